	.target	sm_90a

	.elftype	@"ET_EXEC"


//--------------------- .note.nv.tkinfo           --------------------------
	.section	.note.nv.tkinfo,"",@"SHT_NOTE"
	.sectionflags	@"SHF_NOTE_NV_TKINFO"
	.tkinfo
        /*0018*/ 	.word	0x00000002
        /*0030*/ 	.string	""
        /*0030*/ 	.string	"ptxas"
        /*0030*/ 	.string	"Cuda compilation tools, release 13.0, V13.0.88"
        /*0030*/ 	.string	"Build cuda_13.0.r13.0/compiler.36424714_0"
        /*0030*/ 	.string	"-arch sm_90a -m 64 "



//--------------------- .note.nv.cuinfo           --------------------------
	.section	.note.nv.cuinfo,"",@"SHT_NOTE"
	.sectionflags	@"SHF_NOTE_NV_CUINFO"
        /*0018*/ 	.short	0x0002
        /*001a*/ 	.short	0x005a
        /*001c*/ 	.short	0x0082
	.zero		2


//--------------------- .nv.info                  --------------------------
	.section	.nv.info,"",@"SHT_CUDA_INFO"
	.align	4


	//----- nvinfo : EIATTR_REGCOUNT
	.align		4
        /*0000*/ 	.byte	0x04, 0x2f
        /*0002*/ 	.short	(.L_12 - .L_11)
	.align		4
.L_11:
        /*0004*/ 	.word	index@(_ZN5flash16flash_fwd_kernelI23Flash_fwd_kernel_traitsILi128ELi128ELi32ELi4ELb0ELb0EN7cutlass10bfloat16_tE19Flash_kernel_traitsILi128ELi128ELi32ELi4ES3_EELb0ELb0ELb1ELb1ELb0ELb0ELb1ELb0EEEvNS_16Flash_fwd_paramsE)
        /*0008*/ 	.word	0x000000ff


	//----- nvinfo : EIATTR_FRAME_SIZE
	.align		4
.L_12:
        /*000c*/ 	.byte	0x04, 0x11
        /*000e*/ 	.short	(.L_14 - .L_13)
	.align		4
.L_13:
        /*0010*/ 	.word	index@(_ZN5flash16flash_fwd_kernelI23Flash_fwd_kernel_traitsILi128ELi128ELi32ELi4ELb0ELb0EN7cutlass10bfloat16_tE19Flash_kernel_traitsILi128ELi128ELi32ELi4ES3_EELb0ELb0ELb1ELb1ELb0ELb0ELb1ELb0EEEvNS_16Flash_fwd_paramsE)
        /*0014*/ 	.word	0x00000048


	//----- nvinfo : EIATTR_REGCOUNT
	.align		4
.L_14:
        /*0018*/ 	.byte	0x04, 0x2f
        /*001a*/ 	.short	(.L_16 - .L_15)
	.align		4
.L_15:
        /*001c*/ 	.word	index@(_ZN5flash16flash_fwd_kernelI23Flash_fwd_kernel_traitsILi128ELi128ELi32ELi4ELb0ELb0EN7cutlass10bfloat16_tE19Flash_kernel_traitsILi128ELi128ELi32ELi4ES3_EELb1ELb0ELb1ELb1ELb0ELb0ELb0ELb1EEEvNS_16Flash_fwd_paramsE)
        /*0020*/ 	.word	0x000000ff


	//----- nvinfo : EIATTR_FRAME_SIZE
	.align		4
.L_16:
        /*0024*/ 	.byte	0x04, 0x11
        /*0026*/ 	.short	(.L_18 - .L_17)
	.align		4
.L_17:
        /*0028*/ 	.word	index@($_ZN5flash16flash_fwd_kernelI23Flash_fwd_kernel_traitsILi128ELi128ELi32ELi4ELb0ELb0EN7cutlass10bfloat16_tE19Flash_kernel_traitsILi128ELi128ELi32ELi4ES3_EELb1ELb0ELb1ELb1ELb0ELb0ELb0ELb1EEEvNS_16Flash_fwd_paramsE$_ZN5flash22compute_attn_1rowblockI23Flash_fwd_kernel_traitsILi128ELi128ELi32ELi4ELb0ELb0EN7cutlass10bfloat16_tE19Flash_kernel_traitsILi128ELi128ELi32ELi4ES3_EELb1ELb0ELb1ELb1ELb0ELb0ELb0ELb1ENS_16Flash_fwd_paramsEEEvRKT8_iii)
        /*002c*/ 	.word	0x000001e0


	//----- nvinfo : EIATTR_FRAME_SIZE
	.align		4
.L_18:
        /*0030*/ 	.byte	0x04, 0x11
        /*0032*/ 	.short	(.L_20 - .L_19)
	.align		4
.L_19:
        /*0034*/ 	.word	index@(_ZN5flash16flash_fwd_kernelI23Flash_fwd_kernel_traitsILi128ELi128ELi32ELi4ELb0ELb0EN7cutlass10bfloat16_tE19Flash_kernel_traitsILi128ELi128ELi32ELi4ES3_EELb1ELb0ELb1ELb1ELb0ELb0ELb0ELb1EEEvNS_16Flash_fwd_paramsE)
        /*0038*/ 	.word	0x000001e0


	//----- nvinfo : EIATTR_REGCOUNT
	.align		4
.L_20:
        /*003c*/ 	.byte	0x04, 0x2f
        /*003e*/ 	.short	(.L_22 - .L_21)
	.align		4
.L_21:
        /*0040*/ 	.word	index@(_ZN5flash16flash_fwd_kernelI23Flash_fwd_kernel_traitsILi128ELi128ELi32ELi4ELb0ELb0EN7cutlass10bfloat16_tE19Flash_kernel_traitsILi128ELi128ELi32ELi4ES3_EELb0ELb0ELb1ELb0ELb0ELb0ELb1ELb0EEEvNS_16Flash_fwd_paramsE)
        /*0044*/ 	.word	0x000000ff


	//----- nvinfo : EIATTR_FRAME_SIZE
	.align		4
.L_22:
        /*0048*/ 	.byte	0x04, 0x11
        /*004a*/ 	.short	(.L_24 - .L_23)
	.align		4
.L_23:
        /*004c*/ 	.word	index@(_ZN5flash16flash_fwd_kernelI23Flash_fwd_kernel_traitsILi128ELi128ELi32ELi4ELb0ELb0EN7cutlass10bfloat16_tE19Flash_kernel_traitsILi128ELi128ELi32ELi4ES3_EELb0ELb0ELb1ELb0ELb0ELb0ELb1ELb0EEEvNS_16Flash_fwd_paramsE)
        /*0050*/ 	.word	0x00000048


	//----- nvinfo : EIATTR_REGCOUNT
	.align		4
.L_24:
        /*0054*/ 	.byte	0x04, 0x2f
        /*0056*/ 	.short	(.L_26 - .L_25)
	.align		4
.L_25:
        /*0058*/ 	.word	index@(_ZN5flash16flash_fwd_kernelI23Flash_fwd_kernel_traitsILi128ELi128ELi32ELi4ELb0ELb0EN7cutlass10bfloat16_tE19Flash_kernel_traitsILi128ELi128ELi32ELi4ES3_EELb1ELb0ELb1ELb0ELb0ELb0ELb0ELb1EEEvNS_16Flash_fwd_paramsE)
        /*005c*/ 	.word	0x000000ff


	//----- nvinfo : EIATTR_FRAME_SIZE
	.align		4
.L_26:
        /*0060*/ 	.byte	0x04, 0x11
        /*0062*/ 	.short	(.L_28 - .L_27)
	.align		4
.L_27:
        /*0064*/ 	.word	index@(_ZN5flash16flash_fwd_kernelI23Flash_fwd_kernel_traitsILi128ELi128ELi32ELi4ELb0ELb0EN7cutlass10bfloat16_tE19Flash_kernel_traitsILi128ELi128ELi32ELi4ES3_EELb1ELb0ELb1ELb0ELb0ELb0ELb0ELb1EEEvNS_16Flash_fwd_paramsE)
        /*0068*/ 	.word	0x00000118


	//----- nvinfo : EIATTR_REGCOUNT
	.align		4
.L_28:
        /*006c*/ 	.byte	0x04, 0x2f
        /*006e*/ 	.short	(.L_30 - .L_29)
	.align		4
.L_29:
        /*0070*/ 	.word	index@(_ZN5flash16flash_fwd_kernelI23Flash_fwd_kernel_traitsILi128ELi128ELi32ELi4ELb0ELb0EN7cutlass10bfloat16_tE19Flash_kernel_traitsILi128ELi128ELi32ELi4ES3_EELb1ELb0ELb1ELb1ELb0ELb0ELb0ELb0EEEvNS_16Flash_fwd_paramsE)
        /*0074*/ 	.word	0x000000ff


	//----- nvinfo : EIATTR_FRAME_SIZE
	.align		4
.L_30:
        /*0078*/ 	.byte	0x04, 0x11
        /*007a*/ 	.short	(.L_32 - .L_31)
	.align		4
.L_31:
        /*007c*/ 	.word	index@(_ZN5flash16flash_fwd_kernelI23Flash_fwd_kernel_traitsILi128ELi128ELi32ELi4ELb0ELb0EN7cutlass10bfloat16_tE19Flash_kernel_traitsILi128ELi128ELi32ELi4ES3_EELb1ELb0ELb1ELb1ELb0ELb0ELb0ELb0EEEvNS_16Flash_fwd_paramsE)
        /*0080*/ 	.word	0x00000088


	//----- nvinfo : EIATTR_REGCOUNT
	.align		4
.L_32:
        /*0084*/ 	.byte	0x04, 0x2f
        /*0086*/ 	.short	(.L_34 - .L_33)
	.align		4
.L_33:
        /*0088*/ 	.word	index@(_ZN5flash16flash_fwd_kernelI23Flash_fwd_kernel_traitsILi128ELi128ELi32ELi4ELb0ELb0EN7cutlass10bfloat16_tE19Flash_kernel_traitsILi128ELi128ELi32ELi4ES3_EELb0ELb0ELb1ELb0ELb0ELb1ELb1ELb0EEEvNS_16Flash_fwd_paramsE)
        /*008c*/ 	.word	0x000000ff


	//----- nvinfo : EIATTR_FRAME_SIZE
	.align		4
.L_34:
        /*0090*/ 	.byte	0x04, 0x11
        /*0092*/ 	.short	(.L_36 - .L_35)
	.align		4
.L_35:
        /*0094*/ 	.word	index@(_ZN5flash16flash_fwd_kernelI23Flash_fwd_kernel_traitsILi128ELi128ELi32ELi4ELb0ELb0EN7cutlass10bfloat16_tE19Flash_kernel_traitsILi128ELi128ELi32ELi4ES3_EELb0ELb0ELb1ELb0ELb0ELb1ELb1ELb0EEEvNS_16Flash_fwd_paramsE)
        /*0098*/ 	.word	0x00000040


	//----- nvinfo : EIATTR_REGCOUNT
	.align		4
.L_36:
        /*009c*/ 	.byte	0x04, 0x2f
        /*009e*/ 	.short	(.L_38 - .L_37)
	.align		4
.L_37:
        /*00a0*/ 	.word	index@(_ZN5flash16flash_fwd_kernelI23Flash_fwd_kernel_traitsILi128ELi128ELi32ELi4ELb0ELb0EN7cutlass10bfloat16_tE19Flash_kernel_traitsILi128ELi128ELi32ELi4ES3_EELb1ELb0ELb1ELb0ELb0ELb1ELb0ELb0EEEvNS_16Flash_fwd_paramsE)
        /*00a4*/ 	.word	0x000000ff


	//----- nvinfo : EIATTR_FRAME_SIZE
	.align		4
.L_38:
        /*00a8*/ 	.byte	0x04, 0x11
        /*00aa*/ 	.short	(.L_40 - .L_39)
	.align		4
.L_39:
        /*00ac*/ 	.word	index@(_ZN5flash16flash_fwd_kernelI23Flash_fwd_kernel_traitsILi128ELi128ELi32ELi4ELb0ELb0EN7cutlass10bfloat16_tE19Flash_kernel_traitsILi128ELi128ELi32ELi4ES3_EELb1ELb0ELb1ELb0ELb0ELb1ELb0ELb0EEEvNS_16Flash_fwd_paramsE)
        /*00b0*/ 	.word	0x00000088


	//----- nvinfo : EIATTR_REGCOUNT
	.align		4
.L_40:
        /*00b4*/ 	.byte	0x04, 0x2f
        /*00b6*/ 	.short	(.L_42 - .L_41)
	.align		4
.L_41:
        /*00b8*/ 	.word	index@(_ZN5flash16flash_fwd_kernelI23Flash_fwd_kernel_traitsILi128ELi128ELi32ELi4ELb0ELb0EN7cutlass10bfloat16_tE19Flash_kernel_traitsILi128ELi128ELi32ELi4ES3_EELb0ELb0ELb0ELb1ELb0ELb0ELb1ELb0EEEvNS_16Flash_fwd_paramsE)
        /*00bc*/ 	.word	0x000000ff


	//----- nvinfo : EIATTR_FRAME_SIZE
	.align		4
.L_42:
        /*00c0*/ 	.byte	0x04, 0x11
        /*00c2*/ 	.short	(.L_44 - .L_43)
	.align		4
.L_43:
        /*00c4*/ 	.word	index@(_ZN5flash16flash_fwd_kernelI23Flash_fwd_kernel_traitsILi128ELi128ELi32ELi4ELb0ELb0EN7cutlass10bfloat16_tE19Flash_kernel_traitsILi128ELi128ELi32ELi4ES3_EELb0ELb0ELb0ELb1ELb0ELb0ELb1ELb0EEEvNS_16Flash_fwd_paramsE)
        /*00c8*/ 	.word	0x00000058


	//----- nvinfo : EIATTR_REGCOUNT
	.align		4
.L_44:
        /*00cc*/ 	.byte	0x04, 0x2f
        /*00ce*/ 	.short	(.L_46 - .L_45)
	.align		4
.L_45:
        /*00d0*/ 	.word	index@(_ZN5flash16flash_fwd_kernelI23Flash_fwd_kernel_traitsILi128ELi128ELi32ELi4ELb0ELb0EN7cutlass10bfloat16_tE19Flash_kernel_traitsILi128ELi128ELi32ELi4ES3_EELb1ELb0ELb0ELb1ELb0ELb0ELb0ELb1EEEvNS_16Flash_fwd_paramsE)
        /*00d4*/ 	.word	0x000000ff


	//----- nvinfo : EIATTR_FRAME_SIZE
	.align		4
.L_46:
        /*00d8*/ 	.byte	0x04, 0x11
        /*00da*/ 	.short	(.L_48 - .L_47)
	.align		4
.L_47:
        /*00dc*/ 	.word	index@(_ZN5flash16flash_fwd_kernelI23Flash_fwd_kernel_traitsILi128ELi128ELi32ELi4ELb0ELb0EN7cutlass10bfloat16_tE19Flash_kernel_traitsILi128ELi128ELi32ELi4ES3_EELb1ELb0ELb0ELb1ELb0ELb0ELb0ELb1EEEvNS_16Flash_fwd_paramsE)
        /*00e0*/ 	.word	0x000000a0


	//----- nvinfo : EIATTR_REGCOUNT
	.align		4
.L_48:
        /*00e4*/ 	.byte	0x04, 0x2f
        /*00e6*/ 	.short	(.L_50 - .L_49)
	.align		4
.L_49:
        /*00e8*/ 	.word	index@(_ZN5flash16flash_fwd_kernelI23Flash_fwd_kernel_traitsILi128ELi128ELi32ELi4ELb0ELb0EN7cutlass10bfloat16_tE19Flash_kernel_traitsILi128ELi128ELi32ELi4ES3_EELb0ELb0ELb0ELb0ELb0ELb0ELb1ELb0EEEvNS_16Flash_fwd_paramsE)
        /*00ec*/ 	.word	0x000000ff


	//----- nvinfo : EIATTR_FRAME_SIZE
	.align		4
.L_50:
        /*00f0*/ 	.byte	0x04, 0x11
        /*00f2*/ 	.short	(.L_52 - .L_51)
	.align		4
.L_51:
        /*00f4*/ 	.word	index@(_ZN5flash16flash_fwd_kernelI23Flash_fwd_kernel_traitsILi128ELi128ELi32ELi4ELb0ELb0EN7cutlass10bfloat16_tE19Flash_kernel_traitsILi128ELi128ELi32ELi4ES3_EELb0ELb0ELb0ELb0ELb0ELb0ELb1ELb0EEEvNS_16Flash_fwd_paramsE)
        /*00f8*/ 	.word	0x00000058


	//----- nvinfo : EIATTR_REGCOUNT
	.align		4
.L_52:
        /*00fc*/ 	.byte	0x04, 0x2f
        /*00fe*/ 	.short	(.L_54 - .L_53)
	.align		4
.L_53:
        /*0100*/ 	.word	index@(_ZN5flash16flash_fwd_kernelI23Flash_fwd_kernel_traitsILi128ELi128ELi32ELi4ELb0ELb0EN7cutlass10bfloat16_tE19Flash_kernel_traitsILi128ELi128ELi32ELi4ES3_EELb1ELb0ELb0ELb0ELb0ELb0ELb0ELb1EEEvNS_16Flash_fwd_paramsE)
        /*0104*/ 	.word	0x000000ff


	//----- nvinfo : EIATTR_FRAME_SIZE
	.align		4
.L_54:
        /*0108*/ 	.byte	0x04, 0x11
        /*010a*/ 	.short	(.L_56 - .L_55)
	.align		4
.L_55:
        /*010c*/ 	.word	index@(_ZN5flash16flash_fwd_kernelI23Flash_fwd_kernel_traitsILi128ELi128ELi32ELi4ELb0ELb0EN7cutlass10bfloat16_tE19Flash_kernel_traitsILi128ELi128ELi32ELi4ES3_EELb1ELb0ELb0ELb0ELb0ELb0ELb0ELb1EEEvNS_16Flash_fwd_paramsE)
        /*0110*/ 	.word	0x00000088


	//----- nvinfo : EIATTR_REGCOUNT
	.align		4
.L_56:
        /*0114*/ 	.byte	0x04, 0x2f
        /*0116*/ 	.short	(.L_58 - .L_57)
	.align		4
.L_57:
        /*0118*/ 	.word	index@(_ZN5flash16flash_fwd_kernelI23Flash_fwd_kernel_traitsILi128ELi128ELi32ELi4ELb0ELb0EN7cutlass10bfloat16_tE19Flash_kernel_traitsILi128ELi128ELi32ELi4ES3_EELb1ELb0ELb0ELb1ELb0ELb0ELb0ELb0EEEvNS_16Flash_fwd_paramsE)
        /*011c*/ 	.word	0x000000ff


	//----- nvinfo : EIATTR_FRAME_SIZE
	.align		4
.L_58:
        /*0120*/ 	.byte	0x04, 0x11
        /*0122*/ 	.short	(.L_60 - .L_59)
	.align		4
.L_59:
        /*0124*/ 	.word	index@(_ZN5flash16flash_fwd_kernelI23Flash_fwd_kernel_traitsILi128ELi128ELi32ELi4ELb0ELb0EN7cutlass10bfloat16_tE19Flash_kernel_traitsILi128ELi128ELi32ELi4ES3_EELb1ELb0ELb0ELb1ELb0ELb0ELb0ELb0EEEvNS_16Flash_fwd_paramsE)
        /*0128*/ 	.word	0x00000030


	//----- nvinfo : EIATTR_REGCOUNT
	.align		4
.L_60:
        /*012c*/ 	.byte	0x04, 0x2f
        /*012e*/ 	.short	(.L_62 - .L_61)
	.align		4
.L_61:
        /*0130*/ 	.word	index@(_ZN5flash16flash_fwd_kernelI23Flash_fwd_kernel_traitsILi128ELi128ELi32ELi4ELb0ELb0EN7cutlass10bfloat16_tE19Flash_kernel_traitsILi128ELi128ELi32ELi4ES3_EELb0ELb0ELb0ELb0ELb1ELb1ELb1ELb0EEEvNS_16Flash_fwd_paramsE)
        /*0134*/ 	.word	0x000000ff


	//----- nvinfo : EIATTR_FRAME_SIZE
	.align		4
.L_62:
        /*0138*/ 	.byte	0x04, 0x11
        /*013a*/ 	.short	(.L_64 - .L_63)
	.align		4
.L_63:
        /*013c*/ 	.word	index@(_ZN5flash16flash_fwd_kernelI23Flash_fwd_kernel_traitsILi128ELi128ELi32ELi4ELb0ELb0EN7cutlass10bfloat16_tE19Flash_kernel_traitsILi128ELi128ELi32ELi4ES3_EELb0ELb0ELb0ELb0ELb1ELb1ELb1ELb0EEEvNS_16Flash_fwd_paramsE)
        /*0140*/ 	.word	0x00000030


	//----- nvinfo : EIATTR_REGCOUNT
	.align		4
.L_64:
        /*0144*/ 	.byte	0x04, 0x2f
        /*0146*/ 	.short	(.L_66 - .L_65)
	.align		4
.L_65:
        /*0148*/ 	.word	index@(_ZN5flash16flash_fwd_kernelI23Flash_fwd_kernel_traitsILi128ELi128ELi32ELi4ELb0ELb0EN7cutlass10bfloat16_tE19Flash_kernel_traitsILi128ELi128ELi32ELi4ES3_EELb1ELb0ELb0ELb0ELb1ELb1ELb0ELb0EEEvNS_16Flash_fwd_paramsE)
        /*014c*/ 	.word	0x000000ff


	//----- nvinfo : EIATTR_FRAME_SIZE
	.align		4
.L_66:
        /*0150*/ 	.byte	0x04, 0x11
        /*0152*/ 	.short	(.L_68 - .L_67)
	.align		4
.L_67:
        /*0154*/ 	.word	index@(_ZN5flash16flash_fwd_kernelI23Flash_fwd_kernel_traitsILi128ELi128ELi32ELi4ELb0ELb0EN7cutlass10bfloat16_tE19Flash_kernel_traitsILi128ELi128ELi32ELi4ES3_EELb1ELb0ELb0ELb0ELb1ELb1ELb0ELb0EEEvNS_16Flash_fwd_paramsE)
        /*0158*/ 	.word	0x00000020


	//----- nvinfo : EIATTR_REGCOUNT
	.align		4
.L_68:
        /*015c*/ 	.byte	0x04, 0x2f
        /*015e*/ 	.short	(.L_70 - .L_69)
	.align		4
.L_69:
        /*0160*/ 	.word	index@(_ZN5flash16flash_fwd_kernelI23Flash_fwd_kernel_traitsILi128ELi128ELi32ELi4ELb0ELb0EN7cutlass10bfloat16_tE19Flash_kernel_traitsILi128ELi128ELi32ELi4ES3_EELb1ELb0ELb1ELb0ELb0ELb0ELb0ELb0EEEvNS_16Flash_fwd_paramsE)
        /*0164*/ 	.word	0x000000ff


	//----- nvinfo : EIATTR_FRAME_SIZE
	.align		4
.L_70:
        /*0168*/ 	.byte	0x04, 0x11
        /*016a*/ 	.short	(.L_72 - .L_71)
	.align		4
.L_71:
        /*016c*/ 	.word	index@(_ZN5flash16flash_fwd_kernelI23Flash_fwd_kernel_traitsILi128ELi128ELi32ELi4ELb0ELb0EN7cutlass10bfloat16_tE19Flash_kernel_traitsILi128ELi128ELi32ELi4ES3_EELb1ELb0ELb1ELb0ELb0ELb0ELb0ELb0EEEvNS_16Flash_fwd_paramsE)
        /*0170*/ 	.word	0x00000080


	//----- nvinfo : EIATTR_REGCOUNT
	.align		4
.L_72:
        /*0174*/ 	.byte	0x04, 0x2f
        /*0176*/ 	.short	(.L_74 - .L_73)
	.align		4
.L_73:
        /*0178*/ 	.word	index@(_ZN5flash16flash_fwd_kernelI23Flash_fwd_kernel_traitsILi128ELi128ELi32ELi4ELb0ELb0EN7cutlass10bfloat16_tE19Flash_kernel_traitsILi128ELi128ELi32ELi4ES3_EELb1ELb0ELb0ELb0ELb0ELb0ELb0ELb0EEEvNS_16Flash_fwd_paramsE)
        /*017c*/ 	.word	0x000000ff


	//----- nvinfo : EIATTR_FRAME_SIZE
	.align		4
.L_74:
        /*0180*/ 	.byte	0x04, 0x11
        /*0182*/ 	.short	(.L_76 - .L_75)
	.align		4
.L_75:
        /*0184*/ 	.word	index@(_ZN5flash16flash_fwd_kernelI23Flash_fwd_kernel_traitsILi128ELi128ELi32ELi4ELb0ELb0EN7cutlass10bfloat16_tE19Flash_kernel_traitsILi128ELi128ELi32ELi4ES3_EELb1ELb0ELb0ELb0ELb0ELb0ELb0ELb0EEEvNS_16Flash_fwd_paramsE)
        /*0188*/ 	.word	0x00000020


	//----- nvinfo : EIATTR_REGCOUNT
	.align		4
.L_76:
        /*018c*/ 	.byte	0x04, 0x2f
        /*018e*/ 	.short	(.L_78 - .L_77)
	.align		4
.L_77:
        /*0190*/ 	.word	index@(_ZN5flash16flash_fwd_kernelI23Flash_fwd_kernel_traitsILi128ELi128ELi32ELi4ELb0ELb0EN7cutlass10bfloat16_tE19Flash_kernel_traitsILi128ELi128ELi32ELi4ES3_EELb0ELb0ELb0ELb0ELb0ELb1ELb1ELb0EEEvNS_16Flash_fwd_paramsE)
        /*0194*/ 	.word	0x000000ff


	//----- nvinfo : EIATTR_FRAME_SIZE
	.align		4
.L_78:
        /*0198*/ 	.byte	0x04, 0x11
        /*019a*/ 	.short	(.L_80 - .L_79)
	.align		4
.L_79:
        /*019c*/ 	.word	index@(_ZN5flash16flash_fwd_kernelI23Flash_fwd_kernel_traitsILi128ELi128ELi32ELi4ELb0ELb0EN7cutlass10bfloat16_tE19Flash_kernel_traitsILi128ELi128ELi32ELi4ES3_EELb0ELb0ELb0ELb0ELb0ELb1ELb1ELb0EEEvNS_16Flash_fwd_paramsE)
        /*01a0*/ 	.word	0x00000048


	//----- nvinfo : EIATTR_REGCOUNT
	.align		4
.L_80:
        /*01a4*/ 	.byte	0x04, 0x2f
        /*01a6*/ 	.short	(.L_82 - .L_81)
	.align		4
.L_81:
        /*01a8*/ 	.word	index@(_ZN5flash16flash_fwd_kernelI23Flash_fwd_kernel_traitsILi128ELi128ELi32ELi4ELb0ELb0EN7cutlass10bfloat16_tE19Flash_kernel_traitsILi128ELi128ELi32ELi4ES3_EELb1ELb0ELb0ELb0ELb0ELb1ELb0ELb0EEEvNS_16Flash_fwd_paramsE)
        /*01ac*/ 	.word	0x000000ff


	//----- nvinfo : EIATTR_FRAME_SIZE
	.align		4
.L_82:
        /*01b0*/ 	.byte	0x04, 0x11
        /*01b2*/ 	.short	(.L_84 - .L_83)
	.align		4
.L_83:
        /*01b4*/ 	.word	index@(_ZN5flash16flash_fwd_kernelI23Flash_fwd_kernel_traitsILi128ELi128ELi32ELi4ELb0ELb0EN7cutlass10bfloat16_tE19Flash_kernel_traitsILi128ELi128ELi32ELi4ES3_EELb1ELb0ELb0ELb0ELb0ELb1ELb0ELb0EEEvNS_16Flash_fwd_paramsE)
        /*01b8*/ 	.word	0x00000020


	//----- nvinfo : EIATTR_REGCOUNT
	.align		4
.L_84:
        /*01bc*/ 	.byte	0x04, 0x2f
        /*01be*/ 	.short	(.L_86 - .L_85)
	.align		4
.L_85:
        /*01c0*/ 	.word	index@(_ZN5flash16flash_fwd_kernelI23Flash_fwd_kernel_traitsILi128ELi128ELi32ELi4ELb0ELb0EN7cutlass10bfloat16_tE19Flash_kernel_traitsILi128ELi128ELi32ELi4ES3_EELb0ELb0ELb1ELb1ELb0ELb0ELb0ELb0EEEvNS_16Flash_fwd_paramsE)
        /*01c4*/ 	.word	0x000000ff


	//----- nvinfo : EIATTR_FRAME_SIZE
	.align		4
.L_86:
        /*01c8*/ 	.byte	0x04, 0x11
        /*01ca*/ 	.short	(.L_88 - .L_87)
	.align		4
.L_87:
        /*01cc*/ 	.word	index@(_ZN5flash16flash_fwd_kernelI23Flash_fwd_kernel_traitsILi128ELi128ELi32ELi4ELb0ELb0EN7cutlass10bfloat16_tE19Flash_kernel_traitsILi128ELi128ELi32ELi4ES3_EELb0ELb0ELb1ELb1ELb0ELb0ELb0ELb0EEEvNS_16Flash_fwd_paramsE)
        /*01d0*/ 	.word	0x00000048


	//----- nvinfo : EIATTR_REGCOUNT
	.align		4
.L_88:
        /*01d4*/ 	.byte	0x04, 0x2f
        /*01d6*/ 	.short	(.L_90 - .L_89)
	.align		4
.L_89:
        /*01d8*/ 	.word	index@(_ZN5flash16flash_fwd_kernelI23Flash_fwd_kernel_traitsILi128ELi128ELi32ELi4ELb0ELb0EN7cutlass10bfloat16_tE19Flash_kernel_traitsILi128ELi128ELi32ELi4ES3_EELb0ELb0ELb1ELb0ELb0ELb0ELb0ELb0EEEvNS_16Flash_fwd_paramsE)
        /*01dc*/ 	.word	0x000000ff


	//----- nvinfo : EIATTR_FRAME_SIZE
	.align		4
.L_90:
        /*01e0*/ 	.byte	0x04, 0x11
        /*01e2*/ 	.short	(.L_92 - .L_91)
	.align		4
.L_91:
        /*01e4*/ 	.word	index@(_ZN5flash16flash_fwd_kernelI23Flash_fwd_kernel_traitsILi128ELi128ELi32ELi4ELb0ELb0EN7cutlass10bfloat16_tE19Flash_kernel_traitsILi128ELi128ELi32ELi4ES3_EELb0ELb0ELb1ELb0ELb0ELb0ELb0ELb0EEEvNS_16Flash_fwd_paramsE)
        /*01e8*/ 	.word	0x00000048


	//----- nvinfo : EIATTR_REGCOUNT
	.align		4
.L_92:
        /*01ec*/ 	.byte	0x04, 0x2f
        /*01ee*/ 	.short	(.L_94 - .L_93)
	.align		4
.L_93:
        /*01f0*/ 	.word	index@(_ZN5flash16flash_fwd_kernelI23Flash_fwd_kernel_traitsILi128ELi128ELi32ELi4ELb0ELb0EN7cutlass10bfloat16_tE19Flash_kernel_traitsILi128ELi128ELi32ELi4ES3_EELb0ELb0ELb1ELb0ELb0ELb1ELb0ELb0EEEvNS_16Flash_fwd_paramsE)
        /*01f4*/ 	.word	0x000000ff


	//----- nvinfo : EIATTR_FRAME_SIZE
	.align		4
.L_94:
        /*01f8*/ 	.byte	0x04, 0x11
        /*01fa*/ 	.short	(.L_96 - .L_95)
	.align		4
.L_95:
        /*01fc*/ 	.word	index@(_ZN5flash16flash_fwd_kernelI23Flash_fwd_kernel_traitsILi128ELi128ELi32ELi4ELb0ELb0EN7cutlass10bfloat16_tE19Flash_kernel_traitsILi128ELi128ELi32ELi4ES3_EELb0ELb0ELb1ELb0ELb0ELb1ELb0ELb0EEEvNS_16Flash_fwd_paramsE)
        /*0200*/ 	.word	0x00000040


	//----- nvinfo : EIATTR_REGCOUNT
	.align		4
.L_96:
        /*0204*/ 	.byte	0x04, 0x2f
        /*0206*/ 	.short	(.L_98 - .L_97)
	.align		4
.L_97:
        /*0208*/ 	.word	index@(_ZN5flash16flash_fwd_kernelI23Flash_fwd_kernel_traitsILi128ELi128ELi32ELi4ELb0ELb0EN7cutlass10bfloat16_tE19Flash_kernel_traitsILi128ELi128ELi32ELi4ES3_EELb0ELb0ELb0ELb1ELb0ELb0ELb0ELb0EEEvNS_16Flash_fwd_paramsE)
        /*020c*/ 	.word	0x000000ff


	//----- nvinfo : EIATTR_FRAME_SIZE
	.align		4
.L_98:
        /*0210*/ 	.byte	0x04, 0x11
        /*0212*/ 	.short	(.L_100 - .L_99)
	.align		4
.L_99:
        /*0214*/ 	.word	index@(_ZN5flash16flash_fwd_kernelI23Flash_fwd_kernel_traitsILi128ELi128ELi32ELi4ELb0ELb0EN7cutlass10bfloat16_tE19Flash_kernel_traitsILi128ELi128ELi32ELi4ES3_EELb0ELb0ELb0ELb1ELb0ELb0ELb0ELb0EEEvNS_16Flash_fwd_paramsE)
        /*0218*/ 	.word	0x00000028


	//----- nvinfo : EIATTR_REGCOUNT
	.align		4
.L_100:
        /*021c*/ 	.byte	0x04, 0x2f
        /*021e*/ 	.short	(.L_102 - .L_101)
	.align		4
.L_101:
        /*0220*/ 	.word	index@(_ZN5flash16flash_fwd_kernelI23Flash_fwd_kernel_traitsILi128ELi128ELi32ELi4ELb0ELb0EN7cutlass10bfloat16_tE19Flash_kernel_traitsILi128ELi128ELi32ELi4ES3_EELb0ELb0ELb0ELb0ELb0ELb0ELb0ELb0EEEvNS_16Flash_fwd_paramsE)
        /*0224*/ 	.word	0x000000ff


	//----- nvinfo : EIATTR_FRAME_SIZE
	.align		4
.L_102:
        /*0228*/ 	.byte	0x04, 0x11
        /*022a*/ 	.short	(.L_104 - .L_103)
	.align		4
.L_103:
        /*022c*/ 	.word	index@(_ZN5flash16flash_fwd_kernelI23Flash_fwd_kernel_traitsILi128ELi128ELi32ELi4ELb0ELb0EN7cutlass10bfloat16_tE19Flash_kernel_traitsILi128ELi128ELi32ELi4ES3_EELb0ELb0ELb0ELb0ELb0ELb0ELb0ELb0EEEvNS_16Flash_fwd_paramsE)
        /*0230*/ 	.word	0x00000020


	//----- nvinfo : EIATTR_REGCOUNT
	.align		4
.L_104:
        /*0234*/ 	.byte	0x04, 0x2f
        /*0236*/ 	.short	(.L_106 - .L_105)
	.align		4
.L_105:
        /*0238*/ 	.word	index@(_ZN5flash16flash_fwd_kernelI23Flash_fwd_kernel_traitsILi128ELi128ELi32ELi4ELb0ELb0EN7cutlass10bfloat16_tE19Flash_kernel_traitsILi128ELi128ELi32ELi4ES3_EELb0ELb0ELb0ELb0ELb1ELb1ELb0ELb0EEEvNS_16Flash_fwd_paramsE)
        /*023c*/ 	.word	0x000000fe


	//----- nvinfo : EIATTR_FRAME_SIZE
	.align		4
.L_106:
        /*0240*/ 	.byte	0x04, 0x11
        /*0242*/ 	.short	(.L_108 - .L_107)
	.align		4
.L_107:
        /*0244*/ 	.word	index@(_ZN5flash16flash_fwd_kernelI23Flash_fwd_kernel_traitsILi128ELi128ELi32ELi4ELb0ELb0EN7cutlass10bfloat16_tE19Flash_kernel_traitsILi128ELi128ELi32ELi4ES3_EELb0ELb0ELb0ELb0ELb1ELb1ELb0ELb0EEEvNS_16Flash_fwd_paramsE)
        /*0248*/ 	.word	0x00000000


	//----- nvinfo : EIATTR_REGCOUNT
	.align		4
.L_108:
        /*024c*/ 	.byte	0x04, 0x2f
        /*024e*/ 	.short	(.L_110 - .L_109)
	.align		4
.L_109:
        /*0250*/ 	.word	index@(_ZN5flash16flash_fwd_kernelI23Flash_fwd_kernel_traitsILi128ELi128ELi32ELi4ELb0ELb0EN7cutlass10bfloat16_tE19Flash_kernel_traitsILi128ELi128ELi32ELi4ES3_EELb0ELb0ELb0ELb0ELb0ELb1ELb0ELb0EEEvNS_16Flash_fwd_paramsE)
        /*0254*/ 	.word	0x000000ff


	//----- nvinfo : EIATTR_FRAME_SIZE
	.align		4
.L_110:
        /*0258*/ 	.byte	0x04, 0x11
        /*025a*/ 	.short	(.L_112 - .L_111)
	.align		4
.L_111:
        /*025c*/ 	.word	index@(_ZN5flash16flash_fwd_kernelI23Flash_fwd_kernel_traitsILi128ELi128ELi32ELi4ELb0ELb0EN7cutlass10bfloat16_tE19Flash_kernel_traitsILi128ELi128ELi32ELi4ES3_EELb0ELb0ELb0ELb0ELb0ELb1ELb0ELb0EEEvNS_16Flash_fwd_paramsE)
        /*0260*/ 	.word	0x00000010


	//----- nvinfo : EIATTR_REGCOUNT
	.align		4
.L_112:
        /*0264*/ 	.byte	0x04, 0x2f
        /*0266*/ 	.short	(.L_114 - .L_113)
	.align		4
.L_113:
        /*0268*/ 	.word	index@(_ZN5flash16flash_fwd_kernelI23Flash_fwd_kernel_traitsILi128ELi128ELi64ELi4ELb0ELb0EN7cutlass10bfloat16_tE19Flash_kernel_traitsILi128ELi128ELi64ELi4ES3_EELb0ELb0ELb1ELb1ELb0ELb0ELb1ELb0EEEvNS_16Flash_fwd_paramsE)
        /*026c*/ 	.word	0x000000ff


	//----- nvinfo : EIATTR_FRAME_SIZE
	.align		4
.L_114:
        /*0270*/ 	.byte	0x04, 0x11
        /*0272*/ 	.short	(.L_116 - .L_115)
	.align		4
.L_115:
        /*0274*/ 	.word	index@(_ZN5flash16flash_fwd_kernelI23Flash_fwd_kernel_traitsILi128ELi128ELi64ELi4ELb0ELb0EN7cutlass10bfloat16_tE19Flash_kernel_traitsILi128ELi128ELi64ELi4ES3_EELb0ELb0ELb1ELb1ELb0ELb0ELb1ELb0EEEvNS_16Flash_fwd_paramsE)
        /*0278*/ 	.word	0x000000d8


	//----- nvinfo : EIATTR_REGCOUNT
	.align		4
.L_116:
        /*027c*/ 	.byte	0x04, 0x2f
        /*027e*/ 	.short	(.L_118 - .L_117)
	.align		4
.L_117:
        /*0280*/ 	.word	index@(_ZN5flash16flash_fwd_kernelI23Flash_fwd_kernel_traitsILi128ELi128ELi64ELi4ELb0ELb0EN7cutlass10bfloat16_tE19Flash_kernel_traitsILi128ELi128ELi64ELi4ES3_EELb0ELb0ELb1ELb1ELb0ELb0ELb0ELb0EEEvNS_16Flash_fwd_paramsE)
        /*0284*/ 	.word	0x000000ff


	//----- nvinfo : EIATTR_FRAME_SIZE
	.align		4
.L_118:
        /*0288*/ 	.byte	0x04, 0x11
        /*028a*/ 	.short	(.L_120 - .L_119)
	.align		4
.L_119:
        /*028c*/ 	.word	index@(_ZN5flash16flash_fwd_kernelI23Flash_fwd_kernel_traitsILi128ELi128ELi64ELi4ELb0ELb0EN7cutlass10bfloat16_tE19Flash_kernel_traitsILi128ELi128ELi64ELi4ES3_EELb0ELb0ELb1ELb1ELb0ELb0ELb0ELb0EEEvNS_16Flash_fwd_paramsE)
        /*0290*/ 	.word	0x000000d0


	//----- nvinfo : EIATTR_REGCOUNT
	.align		4
.L_120:
        /*0294*/ 	.byte	0x04, 0x2f
        /*0296*/ 	.short	(.L_122 - .L_121)
	.align		4
.L_121:
        /*0298*/ 	.word	index@(_ZN5flash16flash_fwd_kernelI23Flash_fwd_kernel_traitsILi128ELi128ELi64ELi4ELb0ELb0EN7cutlass10bfloat16_tE19Flash_kernel_traitsILi128ELi128ELi64ELi4ES3_EELb0ELb0ELb1ELb0ELb0ELb0ELb1ELb0EEEvNS_16Flash_fwd_paramsE)
        /*029c*/ 	.word	0x000000ff


	//----- nvinfo : EIATTR_FRAME_SIZE
	.align		4
.L_122:
        /*02a0*/ 	.byte	0x04, 0x11
        /*02a2*/ 	.short	(.L_124 - .L_123)
	.align		4
.L_123:
        /*02a4*/ 	.word	index@(_ZN5flash16flash_fwd_kernelI23Flash_fwd_kernel_traitsILi128ELi128ELi64ELi4ELb0ELb0EN7cutlass10bfloat16_tE19Flash_kernel_traitsILi128ELi128ELi64ELi4ES3_EELb0ELb0ELb1ELb0ELb0ELb0ELb1ELb0EEEvNS_16Flash_fwd_paramsE)
        /*02a8*/ 	.word	0x000000e0


	//----- nvinfo : EIATTR_REGCOUNT
	.align		4
.L_124:
        /*02ac*/ 	.byte	0x04, 0x2f
        /*02ae*/ 	.short	(.L_126 - .L_125)
	.align		4
.L_125:
        /*02b0*/ 	.word	index@(_ZN5flash16flash_fwd_kernelI23Flash_fwd_kernel_traitsILi128ELi128ELi64ELi4ELb0ELb0EN7cutlass10bfloat16_tE19Flash_kernel_traitsILi128ELi128ELi64ELi4ES3_EELb0ELb0ELb1ELb0ELb0ELb0ELb0ELb0EEEvNS_16Flash_fwd_paramsE)
        /*02b4*/ 	.word	0x000000ff


	//----- nvinfo : EIATTR_FRAME_SIZE
	.align		4
.L_126:
        /*02b8*/ 	.byte	0x04, 0x11
        /*02ba*/ 	.short	(.L_128 - .L_127)
	.align		4
.L_127:
        /*02bc*/ 	.word	index@(_ZN5flash16flash_fwd_kernelI23Flash_fwd_kernel_traitsILi128ELi128ELi64ELi4ELb0ELb0EN7cutlass10bfloat16_tE19Flash_kernel_traitsILi128ELi128ELi64ELi4ES3_EELb0ELb0ELb1ELb0ELb0ELb0ELb0ELb0EEEvNS_16Flash_fwd_paramsE)
        /*02c0*/ 	.word	0x000000c8


	//----- nvinfo : EIATTR_REGCOUNT
	.align		4
.L_128:
        /*02c4*/ 	.byte	0x04, 0x2f
        /*02c6*/ 	.short	(.L_130 - .L_129)
	.align		4
.L_129:
        /*02c8*/ 	.word	index@(_ZN5flash16flash_fwd_kernelI23Flash_fwd_kernel_traitsILi128ELi128ELi64ELi4ELb0ELb0EN7cutlass10bfloat16_tE19Flash_kernel_traitsILi128ELi128ELi64ELi4ES3_EELb0ELb0ELb1ELb0ELb0ELb1ELb1ELb0EEEvNS_16Flash_fwd_paramsE)
        /*02cc*/ 	.word	0x000000ff


	//----- nvinfo : EIATTR_FRAME_SIZE
	.align		4
.L_130:
        /*02d0*/ 	.byte	0x04, 0x11
        /*02d2*/ 	.short	(.L_132 - .L_131)
	.align		4
.L_131:
        /*02d4*/ 	.word	index@(_ZN5flash16flash_fwd_kernelI23Flash_fwd_kernel_traitsILi128ELi128ELi64ELi4ELb0ELb0EN7cutlass10bfloat16_tE19Flash_kernel_traitsILi128ELi128ELi64ELi4ES3_EELb0ELb0ELb1ELb0ELb0ELb1ELb1ELb0EEEvNS_16Flash_fwd_paramsE)
        /*02d8*/ 	.word	0x000000e8


	//----- nvinfo : EIATTR_REGCOUNT
	.align		4
.L_132:
        /*02dc*/ 	.byte	0x04, 0x2f
        /*02de*/ 	.short	(.L_134 - .L_133)
	.align		4
.L_133:
        /*02e0*/ 	.word	index@(_ZN5flash16flash_fwd_kernelI23Flash_fwd_kernel_traitsILi128ELi128ELi64ELi4ELb0ELb0EN7cutlass10bfloat16_tE19Flash_kernel_traitsILi128ELi128ELi64ELi4ES3_EELb0ELb0ELb1ELb0ELb0ELb1ELb0ELb0EEEvNS_16Flash_fwd_paramsE)
        /*02e4*/ 	.word	0x000000ff


	//----- nvinfo : EIATTR_FRAME_SIZE
	.align		4
.L_134:
        /*02e8*/ 	.byte	0x04, 0x11
        /*02ea*/ 	.short	(.L_136 - .L_135)
	.align		4
.L_135:
        /*02ec*/ 	.word	index@(_ZN5flash16flash_fwd_kernelI23Flash_fwd_kernel_traitsILi128ELi128ELi64ELi4ELb0ELb0EN7cutlass10bfloat16_tE19Flash_kernel_traitsILi128ELi128ELi64ELi4ES3_EELb0ELb0ELb1ELb0ELb0ELb1ELb0ELb0EEEvNS_16Flash_fwd_paramsE)
        /*02f0*/ 	.word	0x000000b8


	//----- nvinfo : EIATTR_REGCOUNT
	.align		4
.L_136:
        /*02f4*/ 	.byte	0x04, 0x2f
        /*02f6*/ 	.short	(.L_138 - .L_137)
	.align		4
.L_137:
        /*02f8*/ 	.word	index@(_ZN5flash16flash_fwd_kernelI23Flash_fwd_kernel_traitsILi128ELi128ELi64ELi4ELb0ELb0EN7cutlass10bfloat16_tE19Flash_kernel_traitsILi128ELi128ELi64ELi4ES3_EELb0ELb0ELb0ELb1ELb0ELb0ELb1ELb0EEEvNS_16Flash_fwd_paramsE)
        /*02fc*/ 	.word	0x000000ff


	//----- nvinfo : EIATTR_FRAME_SIZE
	.align		4
.L_138:
        /*0300*/ 	.byte	0x04, 0x11
        /*0302*/ 	.short	(.L_140 - .L_139)
	.align		4
.L_139:
        /*0304*/ 	.word	index@(_ZN5flash16flash_fwd_kernelI23Flash_fwd_kernel_traitsILi128ELi128ELi64ELi4ELb0ELb0EN7cutlass10bfloat16_tE19Flash_kernel_traitsILi128ELi128ELi64ELi4ES3_EELb0ELb0ELb0ELb1ELb0ELb0ELb1ELb0EEEvNS_16Flash_fwd_paramsE)
        /*0308*/ 	.word	0x00000090


	//----- nvinfo : EIATTR_REGCOUNT
	.align		4
.L_140:
        /*030c*/ 	.byte	0x04, 0x2f
        /*030e*/ 	.short	(.L_142 - .L_141)
	.align		4
.L_141:
        /*0310*/ 	.word	index@(_ZN5flash16flash_fwd_kernelI23Flash_fwd_kernel_traitsILi128ELi128ELi64ELi4ELb0ELb0EN7cutlass10bfloat16_tE19Flash_kernel_traitsILi128ELi128ELi64ELi4ES3_EELb0ELb0ELb0ELb1ELb0ELb0ELb0ELb0EEEvNS_16Flash_fwd_paramsE)
        /*0314*/ 	.word	0x000000ff


	//----- nvinfo : EIATTR_FRAME_SIZE
	.align		4
.L_142:
        /*0318*/ 	.byte	0x04, 0x11
        /*031a*/ 	.short	(.L_144 - .L_143)
	.align		4
.L_143:
        /*031c*/ 	.word	index@(_ZN5flash16flash_fwd_kernelI23Flash_fwd_kernel_traitsILi128ELi128ELi64ELi4ELb0ELb0EN7cutlass10bfloat16_tE19Flash_kernel_traitsILi128ELi128ELi64ELi4ES3_EELb0ELb0ELb0ELb1ELb0ELb0ELb0ELb0EEEvNS_16Flash_fwd_paramsE)
        /*0320*/ 	.word	0x00000090


	//----- nvinfo : EIATTR_REGCOUNT
	.align		4
.L_144:
        /*0324*/ 	.byte	0x04, 0x2f
        /*0326*/ 	.short	(.L_146 - .L_145)
	.align		4
.L_145:
        /*0328*/ 	.word	index@(_ZN5flash16flash_fwd_kernelI23Flash_fwd_kernel_traitsILi128ELi128ELi64ELi4ELb0ELb0EN7cutlass10bfloat16_tE19Flash_kernel_traitsILi128ELi128ELi64ELi4ES3_EELb0ELb0ELb0ELb0ELb0ELb0ELb1ELb0EEEvNS_16Flash_fwd_paramsE)
        /*032c*/ 	.word	0x000000ff


	//----- nvinfo : EIATTR_FRAME_SIZE
	.align		4
.L_146:
        /*0330*/ 	.byte	0x04, 0x11
        /*0332*/ 	.short	(.L_148 - .L_147)
	.align		4
.L_147:
        /*0334*/ 	.word	index@(_ZN5flash16flash_fwd_kernelI23Flash_fwd_kernel_traitsILi128ELi128ELi64ELi4ELb0ELb0EN7cutlass10bfloat16_tE19Flash_kernel_traitsILi128ELi128ELi64ELi4ES3_EELb0ELb0ELb0ELb0ELb0ELb0ELb1ELb0EEEvNS_16Flash_fwd_paramsE)
        /*0338*/ 	.word	0x000000d8


	//----- nvinfo : EIATTR_REGCOUNT
	.align		4
.L_148:
        /*033c*/ 	.byte	0x04, 0x2f
        /*033e*/ 	.short	(.L_150 - .L_149)
	.align		4
.L_149:
        /*0340*/ 	.word	index@(_ZN5flash16flash_fwd_kernelI23Flash_fwd_kernel_traitsILi128ELi128ELi64ELi4ELb0ELb0EN7cutlass10bfloat16_tE19Flash_kernel_traitsILi128ELi128ELi64ELi4ES3_EELb0ELb0ELb0ELb0ELb0ELb0ELb0ELb0EEEvNS_16Flash_fwd_paramsE)
        /*0344*/ 	.word	0x000000ff


	//----- nvinfo : EIATTR_FRAME_SIZE
	.align		4
.L_150:
        /*0348*/ 	.byte	0x04, 0x11
        /*034a*/ 	.short	(.L_152 - .L_151)
	.align		4
.L_151:
        /*034c*/ 	.word	index@(_ZN5flash16flash_fwd_kernelI23Flash_fwd_kernel_traitsILi128ELi128ELi64ELi4ELb0ELb0EN7cutlass10bfloat16_tE19Flash_kernel_traitsILi128ELi128ELi64ELi4ES3_EELb0ELb0ELb0ELb0ELb0ELb0ELb0ELb0EEEvNS_16Flash_fwd_paramsE)
        /*0350*/ 	.word	0x000000b0


	//----- nvinfo : EIATTR_REGCOUNT
	.align		4
.L_152:
        /*0354*/ 	.byte	0x04, 0x2f
        /*0356*/ 	.short	(.L_154 - .L_153)
	.align		4
.L_153:
        /*0358*/ 	.word	index@(_ZN5flash16flash_fwd_kernelI23Flash_fwd_kernel_traitsILi128ELi128ELi64ELi4ELb0ELb0EN7cutlass10bfloat16_tE19Flash_kernel_traitsILi128ELi128ELi64ELi4ES3_EELb0ELb0ELb0ELb0ELb1ELb1ELb1ELb0EEEvNS_16Flash_fwd_paramsE)
        /*035c*/ 	.word	0x000000ff


	//----- nvinfo : EIATTR_FRAME_SIZE
	.align		4
.L_154:
        /*0360*/ 	.byte	0x04, 0x11
        /*0362*/ 	.short	(.L_156 - .L_155)
	.align		4
.L_155:
        /*0364*/ 	.word	index@(_ZN5flash16flash_fwd_kernelI23Flash_fwd_kernel_traitsILi128ELi128ELi64ELi4ELb0ELb0EN7cutlass10bfloat16_tE19Flash_kernel_traitsILi128ELi128ELi64ELi4ES3_EELb0ELb0ELb0ELb0ELb1ELb1ELb1ELb0EEEvNS_16Flash_fwd_paramsE)
        /*0368*/ 	.word	0x00000088


	//----- nvinfo : EIATTR_REGCOUNT
	.align		4
.L_156:
        /*036c*/ 	.byte	0x04, 0x2f
        /*036e*/ 	.short	(.L_158 - .L_157)
	.align		4
.L_157:
        /*0370*/ 	.word	index@(_ZN5flash16flash_fwd_kernelI23Flash_fwd_kernel_traitsILi128ELi128ELi64ELi4ELb0ELb0EN7cutlass10bfloat16_tE19Flash_kernel_traitsILi128ELi128ELi64ELi4ES3_EELb0ELb0ELb0ELb0ELb1ELb1ELb0ELb0EEEvNS_16Flash_fwd_paramsE)
        /*0374*/ 	.word	0x000000ff


	//----- nvinfo : EIATTR_FRAME_SIZE
	.align		4
.L_158:
        /*0378*/ 	.byte	0x04, 0x11
        /*037a*/ 	.short	(.L_160 - .L_159)
	.align		4
.L_159:
        /*037c*/ 	.word	index@(_ZN5flash16flash_fwd_kernelI23Flash_fwd_kernel_traitsILi128ELi128ELi64ELi4ELb0ELb0EN7cutlass10bfloat16_tE19Flash_kernel_traitsILi128ELi128ELi64ELi4ES3_EELb0ELb0ELb0ELb0ELb1ELb1ELb0ELb0EEEvNS_16Flash_fwd_paramsE)
        /*0380*/ 	.word	0x000000a0


	//----- nvinfo : EIATTR_REGCOUNT
	.align		4
.L_160:
        /*0384*/ 	.byte	0x04, 0x2f
        /*0386*/ 	.short	(.L_162 - .L_161)
	.align		4
.L_161:
        /*0388*/ 	.word	index@(_ZN5flash16flash_fwd_kernelI23Flash_fwd_kernel_traitsILi128ELi128ELi64ELi4ELb0ELb0EN7cutlass10bfloat16_tE19Flash_kernel_traitsILi128ELi128ELi64ELi4ES3_EELb0ELb0ELb0ELb0ELb0ELb1ELb1ELb0EEEvNS_16Flash_fwd_paramsE)
        /*038c*/ 	.word	0x000000ff


	//----- nvinfo : EIATTR_FRAME_SIZE
	.align		4
.L_162:
        /*0390*/ 	.byte	0x04, 0x11
        /*0392*/ 	.short	(.L_164 - .L_163)
	.align		4
.L_163:
        /*0394*/ 	.word	index@(_ZN5flash16flash_fwd_kernelI23Flash_fwd_kernel_traitsILi128ELi128ELi64ELi4ELb0ELb0EN7cutlass10bfloat16_tE19Flash_kernel_traitsILi128ELi128ELi64ELi4ES3_EELb0ELb0ELb0ELb0ELb0ELb1ELb1ELb0EEEvNS_16Flash_fwd_paramsE)
        /*0398*/ 	.word	0x00000078


	//----- nvinfo : EIATTR_REGCOUNT
	.align		4
.L_164:
        /*039c*/ 	.byte	0x04, 0x2f
        /*039e*/ 	.short	(.L_166 - .L_165)
	.align		4
.L_165:
        /*03a0*/ 	.word	index@(_ZN5flash16flash_fwd_kernelI23Flash_fwd_kernel_traitsILi128ELi128ELi64ELi4ELb0ELb0EN7cutlass10bfloat16_tE19Flash_kernel_traitsILi128ELi128ELi64ELi4ES3_EELb0ELb0ELb0ELb0ELb0ELb1ELb0ELb0EEEvNS_16Flash_fwd_paramsE)
        /*03a4*/ 	.word	0x000000ff


	//----- nvinfo : EIATTR_FRAME_SIZE
	.align		4
.L_166:
        /*03a8*/ 	.byte	0x04, 0x11
        /*03aa*/ 	.short	(.L_168 - .L_167)
	.align		4
.L_167:
        /*03ac*/ 	.word	index@(_ZN5flash16flash_fwd_kernelI23Flash_fwd_kernel_traitsILi128ELi128ELi64ELi4ELb0ELb0EN7cutlass10bfloat16_tE19Flash_kernel_traitsILi128ELi128ELi64ELi4ES3_EELb0ELb0ELb0ELb0ELb0ELb1ELb0ELb0EEEvNS_16Flash_fwd_paramsE)
        /*03b0*/ 	.word	0x00000060


	//----- nvinfo : EIATTR_MIN_STACK_SIZE
	.align		4
.L_168:
        /*03b4*/ 	.byte	0x04, 0x12
        /*03b6*/ 	.short	(.L_170 - .L_169)
	.align		4
.L_169:
        /*03b8*/ 	.word	index@(_ZN5flash16flash_fwd_kernelI23Flash_fwd_kernel_traitsILi128ELi128ELi64ELi4ELb0ELb0EN7cutlass10bfloat16_tE19Flash_kernel_traitsILi128ELi128ELi64ELi4ES3_EELb0ELb0ELb0ELb0ELb0ELb1ELb0ELb0EEEvNS_16Flash_fwd_paramsE)
        /*03bc*/ 	.word	0x00000060


	//----- nvinfo : EIATTR_MIN_STACK_SIZE
	.align		4
.L_170:
        /*03c0*/ 	.byte	0x04, 0x12
        /*03c2*/ 	.short	(.L_172 - .L_171)
	.align		4
.L_171:
        /*03c4*/ 	.word	index@(_ZN5flash16flash_fwd_kernelI23Flash_fwd_kernel_traitsILi128ELi128ELi64ELi4ELb0ELb0EN7cutlass10bfloat16_tE19Flash_kernel_traitsILi128ELi128ELi64ELi4ES3_EELb0ELb0ELb0ELb0ELb0ELb1ELb1ELb0EEEvNS_16Flash_fwd_paramsE)
        /*03c8*/ 	.word	0x00000078


	//----- nvinfo : EIATTR_MIN_STACK_SIZE
	.align		4
.L_172:
        /*03cc*/ 	.byte	0x04, 0x12
        /*03ce*/ 	.short	(.L_174 - .L_173)
	.align		4
.L_173:
        /*03d0*/ 	.word	index@(_ZN5flash16flash_fwd_kernelI23Flash_fwd_kernel_traitsILi128ELi128ELi64ELi4ELb0ELb0EN7cutlass10bfloat16_tE19Flash_kernel_traitsILi128ELi128ELi64ELi4ES3_EELb0ELb0ELb0ELb0ELb1ELb1ELb0ELb0EEEvNS_16Flash_fwd_paramsE)
        /*03d4*/ 	.word	0x000000a0


	//----- nvinfo : EIATTR_MIN_STACK_SIZE
	.align		4
.L_174:
        /*03d8*/ 	.byte	0x04, 0x12
        /*03da*/ 	.short	(.L_176 - .L_175)
	.align		4
.L_175:
        /*03dc*/ 	.word	index@(_ZN5flash16flash_fwd_kernelI23Flash_fwd_kernel_traitsILi128ELi128ELi64ELi4ELb0ELb0EN7cutlass10bfloat16_tE19Flash_kernel_traitsILi128ELi128ELi64ELi4ES3_EELb0ELb0ELb0ELb0ELb1ELb1ELb1ELb0EEEvNS_16Flash_fwd_paramsE)
        /*03e0*/ 	.word	0x00000088


	//----- nvinfo : EIATTR_MIN_STACK_SIZE
	.align		4
.L_176:
        /*03e4*/ 	.byte	0x04, 0x12
        /*03e6*/ 	.short	(.L_178 - .L_177)
	.align		4
.L_177:
        /*03e8*/ 	.word	index@(_ZN5flash16flash_fwd_kernelI23Flash_fwd_kernel_traitsILi128ELi128ELi64ELi4ELb0ELb0EN7cutlass10bfloat16_tE19Flash_kernel_traitsILi128ELi128ELi64ELi4ES3_EELb0ELb0ELb0ELb0ELb0ELb0ELb0ELb0EEEvNS_16Flash_fwd_paramsE)
        /*03ec*/ 	.word	0x000000b0


	//----- nvinfo : EIATTR_MIN_STACK_SIZE
	.align		4
.L_178:
        /*03f0*/ 	.byte	0x04, 0x12
        /*03f2*/ 	.short	(.L_180 - .L_179)
	.align		4
.L_179:
        /*03f4*/ 	.word	index@(_ZN5flash16flash_fwd_kernelI23Flash_fwd_kernel_traitsILi128ELi128ELi64ELi4ELb0ELb0EN7cutlass10bfloat16_tE19Flash_kernel_traitsILi128ELi128ELi64ELi4ES3_EELb0ELb0ELb0ELb0ELb0ELb0ELb1ELb0EEEvNS_16Flash_fwd_paramsE)
        /*03f8*/ 	.word	0x000000d8


	//----- nvinfo : EIATTR_MIN_STACK_SIZE
	.align		4
.L_180:
        /*03fc*/ 	.byte	0x04, 0x12
        /*03fe*/ 	.short	(.L_182 - .L_181)
	.align		4
.L_181:
        /*0400*/ 	.word	index@(_ZN5flash16flash_fwd_kernelI23Flash_fwd_kernel_traitsILi128ELi128ELi64ELi4ELb0ELb0EN7cutlass10bfloat16_tE19Flash_kernel_traitsILi128ELi128ELi64ELi4ES3_EELb0ELb0ELb0ELb1ELb0ELb0ELb0ELb0EEEvNS_16Flash_fwd_paramsE)
        /*0404*/ 	.word	0x00000090


	//----- nvinfo : EIATTR_MIN_STACK_SIZE
	.align		4
.L_182:
        /*0408*/ 	.byte	0x04, 0x12
        /*040a*/ 	.short	(.L_184 - .L_183)
	.align		4
.L_183:
        /*040c*/ 	.word	index@(_ZN5flash16flash_fwd_kernelI23Flash_fwd_kernel_traitsILi128ELi128ELi64ELi4ELb0ELb0EN7cutlass10bfloat16_tE19Flash_kernel_traitsILi128ELi128ELi64ELi4ES3_EELb0ELb0ELb0ELb1ELb0ELb0ELb1ELb0EEEvNS_16Flash_fwd_paramsE)
        /*0410*/ 	.word	0x00000090


	//----- nvinfo : EIATTR_MIN_STACK_SIZE
	.align		4
.L_184:
        /*0414*/ 	.byte	0x04, 0x12
        /*0416*/ 	.short	(.L_186 - .L_185)
	.align		4
.L_185:
        /*0418*/ 	.word	index@(_ZN5flash16flash_fwd_kernelI23Flash_fwd_kernel_traitsILi128ELi128ELi64ELi4ELb0ELb0EN7cutlass10bfloat16_tE19Flash_kernel_traitsILi128ELi128ELi64ELi4ES3_EELb0ELb0ELb1ELb0ELb0ELb1ELb0ELb0EEEvNS_16Flash_fwd_paramsE)
        /*041c*/ 	.word	0x000000b8


	//----- nvinfo : EIATTR_MIN_STACK_SIZE
	.align		4
.L_186:
        /*0420*/ 	.byte	0x04, 0x12
        /*0422*/ 	.short	(.L_188 - .L_187)
	.align		4
.L_187:
        /*0424*/ 	.word	index@(_ZN5flash16flash_fwd_kernelI23Flash_fwd_kernel_traitsILi128ELi128ELi64ELi4ELb0ELb0EN7cutlass10bfloat16_tE19Flash_kernel_traitsILi128ELi128ELi64ELi4ES3_EELb0ELb0ELb1ELb0ELb0ELb1ELb1ELb0EEEvNS_16Flash_fwd_paramsE)
        /*0428*/ 	.word	0x000000e8


	//----- nvinfo : EIATTR_MIN_STACK_SIZE
	.align		4
.L_188:
        /*042c*/ 	.byte	0x04, 0x12
        /*042e*/ 	.short	(.L_190 - .L_189)
	.align		4
.L_189:
        /*0430*/ 	.word	index@(_ZN5flash16flash_fwd_kernelI23Flash_fwd_kernel_traitsILi128ELi128ELi64ELi4ELb0ELb0EN7cutlass10bfloat16_tE19Flash_kernel_traitsILi128ELi128ELi64ELi4ES3_EELb0ELb0ELb1ELb0ELb0ELb0ELb0ELb0EEEvNS_16Flash_fwd_paramsE)
        /*0434*/ 	.word	0x000000c8


	//----- nvinfo : EIATTR_MIN_STACK_SIZE
	.align		4
.L_190:
        /*0438*/ 	.byte	0x04, 0x12
        /*043a*/ 	.short	(.L_192 - .L_191)
	.align		4
.L_191:
        /*043c*/ 	.word	index@(_ZN5flash16flash_fwd_kernelI23Flash_fwd_kernel_traitsILi128ELi128ELi64ELi4ELb0ELb0EN7cutlass10bfloat16_tE19Flash_kernel_traitsILi128ELi128ELi64ELi4ES3_EELb0ELb0ELb1ELb0ELb0ELb0ELb1ELb0EEEvNS_16Flash_fwd_paramsE)
        /*0440*/ 	.word	0x000000e0


	//----- nvinfo : EIATTR_MIN_STACK_SIZE
	.align		4
.L_192:
        /*0444*/ 	.byte	0x04, 0x12
        /*0446*/ 	.short	(.L_194 - .L_193)
	.align		4
.L_193:
        /*0448*/ 	.word	index@(_ZN5flash16flash_fwd_kernelI23Flash_fwd_kernel_traitsILi128ELi128ELi64ELi4ELb0ELb0EN7cutlass10bfloat16_tE19Flash_kernel_traitsILi128ELi128ELi64ELi4ES3_EELb0ELb0ELb1ELb1ELb0ELb0ELb0ELb0EEEvNS_16Flash_fwd_paramsE)
        /*044c*/ 	.word	0x000000d0


	//----- nvinfo : EIATTR_MIN_STACK_SIZE
	.align		4
.L_194:
        /*0450*/ 	.byte	0x04, 0x12
        /*0452*/ 	.short	(.L_196 - .L_195)
	.align		4
.L_195:
        /*0454*/ 	.word	index@(_ZN5flash16flash_fwd_kernelI23Flash_fwd_kernel_traitsILi128ELi128ELi64ELi4ELb0ELb0EN7cutlass10bfloat16_tE19Flash_kernel_traitsILi128ELi128ELi64ELi4ES3_EELb0ELb0ELb1ELb1ELb0ELb0ELb1ELb0EEEvNS_16Flash_fwd_paramsE)
        /*0458*/ 	.word	0x000000d8


	//----- nvinfo : EIATTR_MIN_STACK_SIZE
	.align		4
.L_196:
        /*045c*/ 	.byte	0x04, 0x12
        /*045e*/ 	.short	(.L_198 - .L_197)
	.align		4
.L_197:
        /*0460*/ 	.word	index@(_ZN5flash16flash_fwd_kernelI23Flash_fwd_kernel_traitsILi128ELi128ELi32ELi4ELb0ELb0EN7cutlass10bfloat16_tE19Flash_kernel_traitsILi128ELi128ELi32ELi4ES3_EELb0ELb0ELb0ELb0ELb0ELb1ELb0ELb0EEEvNS_16Flash_fwd_paramsE)
        /*0464*/ 	.word	0x00000010


	//----- nvinfo : EIATTR_MIN_STACK_SIZE
	.align		4
.L_198:
        /*0468*/ 	.byte	0x04, 0x12
        /*046a*/ 	.short	(.L_200 - .L_199)
	.align		4
.L_199:
        /*046c*/ 	.word	index@(_ZN5flash16flash_fwd_kernelI23Flash_fwd_kernel_traitsILi128ELi128ELi32ELi4ELb0ELb0EN7cutlass10bfloat16_tE19Flash_kernel_traitsILi128ELi128ELi32ELi4ES3_EELb0ELb0ELb0ELb0ELb1ELb1ELb0ELb0EEEvNS_16Flash_fwd_paramsE)
        /*0470*/ 	.word	0x00000000


	//----- nvinfo : EIATTR_MIN_STACK_SIZE
	.align		4
.L_200:
        /*0474*/ 	.byte	0x04, 0x12
        /*0476*/ 	.short	(.L_202 - .L_201)
	.align		4
.L_201:
        /*0478*/ 	.word	index@(_ZN5flash16flash_fwd_kernelI23Flash_fwd_kernel_traitsILi128ELi128ELi32ELi4ELb0ELb0EN7cutlass10bfloat16_tE19Flash_kernel_traitsILi128ELi128ELi32ELi4ES3_EELb0ELb0ELb0ELb0ELb0ELb0ELb0ELb0EEEvNS_16Flash_fwd_paramsE)
        /*047c*/ 	.word	0x00000020


	//----- nvinfo : EIATTR_MIN_STACK_SIZE
	.align		4
.L_202:
        /*0480*/ 	.byte	0x04, 0x12
        /*0482*/ 	.short	(.L_204 - .L_203)
	.align		4
.L_203:
        /*0484*/ 	.word	index@(_ZN5flash16flash_fwd_kernelI23Flash_fwd_kernel_traitsILi128ELi128ELi32ELi4ELb0ELb0EN7cutlass10bfloat16_tE19Flash_kernel_traitsILi128ELi128ELi32ELi4ES3_EELb0ELb0ELb0ELb1ELb0ELb0ELb0ELb0EEEvNS_16Flash_fwd_paramsE)
        /*0488*/ 	.word	0x00000028


	//----- nvinfo : EIATTR_MIN_STACK_SIZE
	.align		4
.L_204:
        /*048c*/ 	.byte	0x04, 0x12
        /*048e*/ 	.short	(.L_206 - .L_205)
	.align		4
.L_205:
        /*0490*/ 	.word	index@(_ZN5flash16flash_fwd_kernelI23Flash_fwd_kernel_traitsILi128ELi128ELi32ELi4ELb0ELb0EN7cutlass10bfloat16_tE19Flash_kernel_traitsILi128ELi128ELi32ELi4ES3_EELb0ELb0ELb1ELb0ELb0ELb1ELb0ELb0EEEvNS_16Flash_fwd_paramsE)
        /*0494*/ 	.word	0x00000040


	//----- nvinfo : EIATTR_MIN_STACK_SIZE
	.align		4
.L_206:
        /*0498*/ 	.byte	0x04, 0x12
        /*049a*/ 	.short	(.L_208 - .L_207)
	.align		4
.L_207:
        /*049c*/ 	.word	index@(_ZN5flash16flash_fwd_kernelI23Flash_fwd_kernel_traitsILi128ELi128ELi32ELi4ELb0ELb0EN7cutlass10bfloat16_tE19Flash_kernel_traitsILi128ELi128ELi32ELi4ES3_EELb0ELb0ELb1ELb0ELb0ELb0ELb0ELb0EEEvNS_16Flash_fwd_paramsE)
        /*04a0*/ 	.word	0x00000048


	//----- nvinfo : EIATTR_MIN_STACK_SIZE
	.align		4
.L_208:
        /*04a4*/ 	.byte	0x04, 0x12
        /*04a6*/ 	.short	(.L_210 - .L_209)
	.align		4
.L_209:
        /*04a8*/ 	.word	index@(_ZN5flash16flash_fwd_kernelI23Flash_fwd_kernel_traitsILi128ELi128ELi32ELi4ELb0ELb0EN7cutlass10bfloat16_tE19Flash_kernel_traitsILi128ELi128ELi32ELi4ES3_EELb0ELb0ELb1ELb1ELb0ELb0ELb0ELb0EEEvNS_16Flash_fwd_paramsE)
        /*04ac*/ 	.word	0x00000048


	//----- nvinfo : EIATTR_MIN_STACK_SIZE
	.align		4
.L_210:
        /*04b0*/ 	.byte	0x04, 0x12
        /*04b2*/ 	.short	(.L_212 - .L_211)
	.align		4
.L_211:
        /*04b4*/ 	.word	index@(_ZN5flash16flash_fwd_kernelI23Flash_fwd_kernel_traitsILi128ELi128ELi32ELi4ELb0ELb0EN7cutlass10bfloat16_tE19Flash_kernel_traitsILi128ELi128ELi32ELi4ES3_EELb1ELb0ELb0ELb0ELb0ELb1ELb0ELb0EEEvNS_16Flash_fwd_paramsE)
        /*04b8*/ 	.word	0x00000020


	//----- nvinfo : EIATTR_MIN_STACK_SIZE
	.align		4
.L_212:
        /*04bc*/ 	.byte	0x04, 0x12
        /*04be*/ 	.short	(.L_214 - .L_213)
	.align		4
.L_213:
        /*04c0*/ 	.word	index@(_ZN5flash16flash_fwd_kernelI23Flash_fwd_kernel_traitsILi128ELi128ELi32ELi4ELb0ELb0EN7cutlass10bfloat16_tE19Flash_kernel_traitsILi128ELi128ELi32ELi4ES3_EELb0ELb0ELb0ELb0ELb0ELb1ELb1ELb0EEEvNS_16Flash_fwd_paramsE)
        /*04c4*/ 	.word	0x00000048


	//----- nvinfo : EIATTR_MIN_STACK_SIZE
	.align		4
.L_214:
        /*04c8*/ 	.byte	0x04, 0x12
        /*04ca*/ 	.short	(.L_216 - .L_215)
	.align		4
.L_215:
        /*04cc*/ 	.word	index@(_ZN5flash16flash_fwd_kernelI23Flash_fwd_kernel_traitsILi128ELi128ELi32ELi4ELb0ELb0EN7cutlass10bfloat16_tE19Flash_kernel_traitsILi128ELi128ELi32ELi4ES3_EELb1ELb0ELb0ELb0ELb0ELb0ELb0ELb0EEEvNS_16Flash_fwd_paramsE)
        /*04d0*/ 	.word	0x00000020


	//----- nvinfo : EIATTR_MIN_STACK_SIZE
	.align		4
.L_216:
        /*04d4*/ 	.byte	0x04, 0x12
        /*04d6*/ 	.short	(.L_218 - .L_217)
	.align		4
.L_217:
        /*04d8*/ 	.word	index@(_ZN5flash16flash_fwd_kernelI23Flash_fwd_kernel_traitsILi128ELi128ELi32ELi4ELb0ELb0EN7cutlass10bfloat16_tE19Flash_kernel_traitsILi128ELi128ELi32ELi4ES3_EELb1ELb0ELb1ELb0ELb0ELb0ELb0ELb0EEEvNS_16Flash_fwd_paramsE)
        /*04dc*/ 	.word	0x00000080


	//----- nvinfo : EIATTR_MIN_STACK_SIZE
	.align		4
.L_218:
        /*04e0*/ 	.byte	0x04, 0x12
        /*04e2*/ 	.short	(.L_220 - .L_219)
	.align		4
.L_219:
        /*04e4*/ 	.word	index@(_ZN5flash16flash_fwd_kernelI23Flash_fwd_kernel_traitsILi128ELi128ELi32ELi4ELb0ELb0EN7cutlass10bfloat16_tE19Flash_kernel_traitsILi128ELi128ELi32ELi4ES3_EELb1ELb0ELb0ELb0ELb1ELb1ELb0ELb0EEEvNS_16Flash_fwd_paramsE)
        /*04e8*/ 	.word	0x00000020


	//----- nvinfo : EIATTR_MIN_STACK_SIZE
	.align		4
.L_220:
        /*04ec*/ 	.byte	0x04, 0x12
        /*04ee*/ 	.short	(.L_222 - .L_221)
	.align		4
.L_221:
        /*04f0*/ 	.word	index@(_ZN5flash16flash_fwd_kernelI23Flash_fwd_kernel_traitsILi128ELi128ELi32ELi4ELb0ELb0EN7cutlass10bfloat16_tE19Flash_kernel_traitsILi128ELi128ELi32ELi4ES3_EELb0ELb0ELb0ELb0ELb1ELb1ELb1ELb0EEEvNS_16Flash_fwd_paramsE)
        /*04f4*/ 	.word	0x00000030


	//----- nvinfo : EIATTR_MIN_STACK_SIZE
	.align		4
.L_222:
        /*04f8*/ 	.byte	0x04, 0x12
        /*04fa*/ 	.short	(.L_224 - .L_223)
	.align		4
.L_223:
        /*04fc*/ 	.word	index@(_ZN5flash16flash_fwd_kernelI23Flash_fwd_kernel_traitsILi128ELi128ELi32ELi4ELb0ELb0EN7cutlass10bfloat16_tE19Flash_kernel_traitsILi128ELi128ELi32ELi4ES3_EELb1ELb0ELb0ELb1ELb0ELb0ELb0ELb0EEEvNS_16Flash_fwd_paramsE)
        /*0500*/ 	.word	0x00000030


	//----- nvinfo : EIATTR_MIN_STACK_SIZE
	.align		4
.L_224:
        /*0504*/ 	.byte	0x04, 0x12
        /*0506*/ 	.short	(.L_226 - .L_225)
	.align		4
.L_225:
        /*0508*/ 	.word	index@(_ZN5flash16flash_fwd_kernelI23Flash_fwd_kernel_traitsILi128ELi128ELi32ELi4ELb0ELb0EN7cutlass10bfloat16_tE19Flash_kernel_traitsILi128ELi128ELi32ELi4ES3_EELb1ELb0ELb0ELb0ELb0ELb0ELb0ELb1EEEvNS_16Flash_fwd_paramsE)
        /*050c*/ 	.word	0x00000088


	//----- nvinfo : EIATTR_MIN_STACK_SIZE
	.align		4
.L_226:
        /*0510*/ 	.byte	0x04, 0x12
        /*0512*/ 	.short	(.L_228 - .L_227)
	.align		4
.L_227:
        /*0514*/ 	.word	index@(_ZN5flash16flash_fwd_kernelI23Flash_fwd_kernel_traitsILi128ELi128ELi32ELi4ELb0ELb0EN7cutlass10bfloat16_tE19Flash_kernel_traitsILi128ELi128ELi32ELi4ES3_EELb0ELb0ELb0ELb0ELb0ELb0ELb1ELb0EEEvNS_16Flash_fwd_paramsE)
        /*0518*/ 	.word	0x00000058


	//----- nvinfo : EIATTR_MIN_STACK_SIZE
	.align		4
.L_228:
        /*051c*/ 	.byte	0x04, 0x12
        /*051e*/ 	.short	(.L_230 - .L_229)
	.align		4
.L_229:
        /*0520*/ 	.word	index@(_ZN5flash16flash_fwd_kernelI23Flash_fwd_kernel_traitsILi128ELi128ELi32ELi4ELb0ELb0EN7cutlass10bfloat16_tE19Flash_kernel_traitsILi128ELi128ELi32ELi4ES3_EELb1ELb0ELb0ELb1ELb0ELb0ELb0ELb1EEEvNS_16Flash_fwd_paramsE)
        /*0524*/ 	.word	0x000000a0


	//----- nvinfo : EIATTR_MIN_STACK_SIZE
	.align		4
.L_230:
        /*0528*/ 	.byte	0x04, 0x12
        /*052a*/ 	.short	(.L_232 - .L_231)
	.align		4
.L_231:
        /*052c*/ 	.word	index@(_ZN5flash16flash_fwd_kernelI23Flash_fwd_kernel_traitsILi128ELi128ELi32ELi4ELb0ELb0EN7cutlass10bfloat16_tE19Flash_kernel_traitsILi128ELi128ELi32ELi4ES3_EELb0ELb0ELb0ELb1ELb0ELb0ELb1ELb0EEEvNS_16Flash_fwd_paramsE)
        /*0530*/ 	.word	0x00000058


	//----- nvinfo : EIATTR_MIN_STACK_SIZE
	.align		4
.L_232:
        /*0534*/ 	.byte	0x04, 0x12
        /*0536*/ 	.short	(.L_234 - .L_233)
	.align		4
.L_233:
        /*0538*/ 	.word	index@(_ZN5flash16flash_fwd_kernelI23Flash_fwd_kernel_traitsILi128ELi128ELi32ELi4ELb0ELb0EN7cutlass10bfloat16_tE19Flash_kernel_traitsILi128ELi128ELi32ELi4ES3_EELb1ELb0ELb1ELb0ELb0ELb1ELb0ELb0EEEvNS_16Flash_fwd_paramsE)
        /*053c*/ 	.word	0x00000088


	//----- nvinfo : EIATTR_MIN_STACK_SIZE
	.align		4
.L_234:
        /*0540*/ 	.byte	0x04, 0x12
        /*0542*/ 	.short	(.L_236 - .L_235)
	.align		4
.L_235:
        /*0544*/ 	.word	index@(_ZN5flash16flash_fwd_kernelI23Flash_fwd_kernel_traitsILi128ELi128ELi32ELi4ELb0ELb0EN7cutlass10bfloat16_tE19Flash_kernel_traitsILi128ELi128ELi32ELi4ES3_EELb0ELb0ELb1ELb0ELb0ELb1ELb1ELb0EEEvNS_16Flash_fwd_paramsE)
        /*0548*/ 	.word	0x00000040


	//----- nvinfo : EIATTR_MIN_STACK_SIZE
	.align		4
.L_236:
        /*054c*/ 	.byte	0x04, 0x12
        /*054e*/ 	.short	(.L_238 - .L_237)
	.align		4
.L_237:
        /*0550*/ 	.word	index@(_ZN5flash16flash_fwd_kernelI23Flash_fwd_kernel_traitsILi128ELi128ELi32ELi4ELb0ELb0EN7cutlass10bfloat16_tE19Flash_kernel_traitsILi128ELi128ELi32ELi4ES3_EELb1ELb0ELb1ELb1ELb0ELb0ELb0ELb0EEEvNS_16Flash_fwd_paramsE)
        /*0554*/ 	.word	0x00000088


	//----- nvinfo : EIATTR_MIN_STACK_SIZE
	.align		4
.L_238:
        /*0558*/ 	.byte	0x04, 0x12
        /*055a*/ 	.short	(.L_240 - .L_239)
	.align		4
.L_239:
        /*055c*/ 	.word	index@(_ZN5flash16flash_fwd_kernelI23Flash_fwd_kernel_traitsILi128ELi128ELi32ELi4ELb0ELb0EN7cutlass10bfloat16_tE19Flash_kernel_traitsILi128ELi128ELi32ELi4ES3_EELb1ELb0ELb1ELb0ELb0ELb0ELb0ELb1EEEvNS_16Flash_fwd_paramsE)
        /*0560*/ 	.word	0x00000118


	//----- nvinfo : EIATTR_MIN_STACK_SIZE
	.align		4
.L_240:
        /*0564*/ 	.byte	0x04, 0x12
        /*0566*/ 	.short	(.L_242 - .L_241)
	.align		4
.L_241:
        /*0568*/ 	.word	index@(_ZN5flash16flash_fwd_kernelI23Flash_fwd_kernel_traitsILi128ELi128ELi32ELi4ELb0ELb0EN7cutlass10bfloat16_tE19Flash_kernel_traitsILi128ELi128ELi32ELi4ES3_EELb0ELb0ELb1ELb0ELb0ELb0ELb1ELb0EEEvNS_16Flash_fwd_paramsE)
        /*056c*/ 	.word	0x00000048


	//----- nvinfo : EIATTR_MIN_STACK_SIZE
	.align		4
.L_242:
        /*0570*/ 	.byte	0x04, 0x12
        /*0572*/ 	.short	(.L_244 - .L_243)
	.align		4
.L_243:
        /*0574*/ 	.word	index@(_ZN5flash16flash_fwd_kernelI23Flash_fwd_kernel_traitsILi128ELi128ELi32ELi4ELb0ELb0EN7cutlass10bfloat16_tE19Flash_kernel_traitsILi128ELi128ELi32ELi4ES3_EELb1ELb0ELb1ELb1ELb0ELb0ELb0ELb1EEEvNS_16Flash_fwd_paramsE)
        /*0578*/ 	.word	0x000001e0


	//----- nvinfo : EIATTR_MIN_STACK_SIZE
	.align		4
.L_244:
        /*057c*/ 	.byte	0x04, 0x12
        /*057e*/ 	.short	(.L_246 - .L_245)
	.align		4
.L_245:
        /*0580*/ 	.word	index@(_ZN5flash16flash_fwd_kernelI23Flash_fwd_kernel_traitsILi128ELi128ELi32ELi4ELb0ELb0EN7cutlass10bfloat16_tE19Flash_kernel_traitsILi128ELi128ELi32ELi4ES3_EELb0ELb0ELb1ELb1ELb0ELb0ELb1ELb0EEEvNS_16Flash_fwd_paramsE)
        /*0584*/ 	.word	0x00000048
.L_246:


//--------------------- .nv.compat                --------------------------
	.section	.nv.compat,"",@"SHT_CUDA_COMPAT_INFO"
	.align	4
        /*0000*/ 	.byte	0x02, 0x09, 0x01, 0x00, 0x02, 0x02, 0x01, 0x00, 0x02, 0x05, 0x05, 0x00, 0x03, 0x07, 0x01, 0x01
        /*0010*/ 	.byte	0x02, 0x03, 0x00, 0x00, 0x02, 0x06, 0x01, 0x00, 0x04, 0x0b, 0x08, 0x00, 0x00, 0x00, 0x00, 0x00
        /*0020*/ 	.byte	0x00, 0x00, 0x00, 0x00


//--------------------- .nv.info._ZN5flash16flash_fwd_kernelI23Flash_fwd_kernel_traitsILi128ELi128ELi64ELi4ELb0ELb0EN7cutlass10bfloat16_tE19Flash_kernel_traitsILi128ELi128ELi64ELi4ES3_EELb0ELb0ELb0ELb0ELb0ELb1ELb0ELb0EEEvNS_16Flash_fwd_paramsE --------------------------
	.section	.nv.info._ZN5flash16flash_fwd_kernelI23Flash_fwd_kernel_traitsILi128ELi128ELi64ELi4ELb0ELb0EN7cutlass10bfloat16_tE19Flash_kernel_traitsILi128ELi128ELi64ELi4ES3_EELb0ELb0ELb0ELb0ELb0ELb1ELb0ELb0EEEvNS_16Flash_fwd_paramsE,"",@"SHT_CUDA_INFO"
	.sectionflags	@""
	.align	4


	//----- nvinfo : EIATTR_CUDA_API_VERSION
	.align		4
        /*0000*/ 	.byte	0x04, 0x37
        /*0002*/ 	.short	(.L_248 - .L_247)
.L_247:
        /*0004*/ 	.word	0x00000082


	//----- nvinfo : EIATTR_KPARAM_INFO
	.align		4
.L_248:
        /*0008*/ 	.byte	0x04, 0x17
        /*000a*/ 	.short	(.L_250 - .L_249)
.L_249:
        /*000c*/ 	.word	0x00000000
        /*0010*/ 	.short	0x0000
        /*0012*/ 	.short	0x0000
        /*0014*/ 	.byte	0x00, 0xf0, 0x41, 0x07


	//----- nvinfo : EIATTR_SPARSE_MMA_MASK
	.align		4
.L_250:
        /*0018*/ 	.byte	0x03, 0x50
        /*001a*/ 	.short	0x0000


	//----- nvinfo : EIATTR_MAXREG_COUNT
	.align		4
        /*001c*/ 	.byte	0x03, 0x1b
        /*001e*/ 	.short	0x00ff


	//----- nvinfo : EIATTR_NUM_BARRIERS
	.align		4
        /*0020*/ 	.byte	0x02, 0x4c
        /*0022*/ 	.byte	0x01
	.zero		1


	//----- nvinfo : EIATTR_ANNOTATIONS
	.align		4
        /*0024*/ 	.byte	0x04, 0x55
        /*0026*/ 	.short	(.L_252 - .L_251)


	//   ....[0]....
.L_251:
        /*0028*/ 	.word	0x00000001
        /*002c*/ 	.byte	0xb0, 0x13, 0x00, 0x00, 0x01, 0x00, 0x00, 0x00, 0xe0, 0x17, 0x00, 0x00, 0x01, 0x00, 0x00, 0x00
        /* <DEDUP_REMOVED lines=22> */
        /*019c*/ 	.byte	0xe0, 0x9d, 0x00, 0x00, 0x01, 0x00, 0x00, 0x00, 0xf0, 0x9d, 0x00, 0x00


	//----- nvinfo : EIATTR_MERCURY_ISA_VERSION
	.align		4
.L_252:
        /*01a8*/ 	.byte	0x03, 0x5f
        /*01aa*/ 	.short	0x0101


	//----- nvinfo : EIATTR_INT_WARP_WIDE_INSTR_OFFSETS
	.align		4
        /*01ac*/ 	.byte	0x04, 0x31
        /*01ae*/ 	.short	(.L_254 - .L_253)


	//   ....[0]....
.L_253:
        /*01b0*/ 	.word	0x00001660


	//   ....[1]....
        /*01b4*/ 	.word	0x00001c80


	//----- nvinfo : EIATTR_COOP_GROUP_MASK_REGIDS
	.align		4
.L_254:
        /*01b8*/ 	.byte	0x04, 0x29
        /*01ba*/ 	.short	(.L_256 - .L_255)


	//   ....[0]....
.L_255:
        /*01bc*/ 	.word	0xffffffff


	//   ....[1]....
        /*01c0*/ 	.word	0xffffffff


	//   ....[2]....
        /*01c4*/ 	.word	0xffffffff


	//   ....[3]....
        /*01c8*/ 	.word	0xffffffff


	//   ....[4]....
        /*01cc*/ 	.word	0xffffffff


	//   ....[5]....
        /*01d0*/ 	.word	0xffffffff


	//   ....[6]....
        /*01d4*/ 	.word	0xffffffff


	//   ....[7]....
        /*01d8*/ 	.word	0xffffffff


	//   ....[8]....
        /*01dc*/ 	.word	0xffffffff


	//   ....[9]....
        /*01e0*/ 	.word	0xffffffff


	//   ....[10]....
        /*01e4*/ 	.word	0xffffffff


	//   ....[11]....
        /*01e8*/ 	.word	0xffffffff


	//   ....[12]....
        /*01ec*/ 	.word	0xffffffff


	//   ....[13]....
        /*01f0*/ 	.word	0xffffffff


	//   ....[14]....
        /*01f4*/ 	.word	0xffffffff


	//   ....[15]....
        /*01f8*/ 	.word	0xffffffff


	//   ....[16]....
        /*01fc*/ 	.word	0xffffffff


	//   ....[17]....
        /*0200*/ 	.word	0xffffffff


	//   ....[18]....
        /*0204*/ 	.word	0xffffffff


	//   ....[19]....
        /*0208*/ 	.word	0xffffffff


	//   ....[20]....
        /*020c*/ 	.word	0xffffffff


	//   ....[21]....
        /*0210*/ 	.word	0xffffffff


	//   ....[22]....
        /*0214*/ 	.word	0xffffffff


	//   ....[23]....
        /*0218*/ 	.word	0xffffffff


	//----- nvinfo : EIATTR_COOP_GROUP_INSTR_OFFSETS
	.align		4
.L_256:
        /*021c*/ 	.byte	0x04, 0x28
        /*021e*/ 	.short	(.L_258 - .L_257)


	//   ....[0]....
.L_257:
        /*0220*/ 	.word	0x00003730


	//   ....[1]....
        /*0224*/ 	.word	0x000038a0


	//   ....[2]....
        /*0228*/ 	.word	0x000038d0


	//   ....[3]....
        /*022c*/ 	.word	0x00003a00


	//   ....[4]....
        /*0230*/ 	.word	0x00003a40


	//   ....[5]....
        /*0234*/ 	.word	0x00003b60


	//   ....[6]....
        /*0238*/ 	.word	0x00003ba0


	//   ....[7]....
        /*023c*/ 	.word	0x00003d10


	//   ....[8]....
        /*0240*/ 	.word	0x00007600


	//   ....[9]....
        /*0244*/ 	.word	0x00007650


	//   ....[10]....
        /*0248*/ 	.word	0x000076a0


	//   ....[11]....
        /*024c*/ 	.word	0x000076c0


	//   ....[12]....
        /*0250*/ 	.word	0x00007710


	//   ....[13]....
        /*0254*/ 	.word	0x00007720


	//   ....[14]....
        /*0258*/ 	.word	0x00007730


	//   ....[15]....
        /*025c*/ 	.word	0x00007740


	//   ....[16]....
        /*0260*/ 	.word	0x00009ee0


	//   ....[17]....
        /*0264*/ 	.word	0x00009ef0


	//   ....[18]....
        /*0268*/ 	.word	0x00009f00


	//   ....[19]....
        /*026c*/ 	.word	0x00009f10


	//   ....[20]....
        /*0270*/ 	.word	0x00009f60


	//   ....[21]....
        /*0274*/ 	.word	0x00009fc0


	//   ....[22]....
        /*0278*/ 	.word	0x00009fd0


	//   ....[23]....
        /*027c*/ 	.word	0x00009fe0


	//----- nvinfo : EIATTR_EXIT_INSTR_OFFSETS
	.align		4
.L_258:
        /*0280*/ 	.byte	0x04, 0x1c
        /*0282*/ 	.short	(.L_260 - .L_259)


	//   ....[0]....
.L_259:
        /*0284*/ 	.word	0x000004d0


	//   ....[1]....
        /*0288*/ 	.word	0x0000c490


	//   ....[2]....
        /*028c*/ 	.word	0x0000c580


	//   ....[3]....
        /*0290*/ 	.word	0x0000d800


	//   ....[4]....
        /*0294*/ 	.word	0x0000d890


	//----- nvinfo : EIATTR_CRS_STACK_SIZE
	.align		4
.L_260:
        /*0298*/ 	.byte	0x04, 0x1e
        /*029a*/ 	.short	(.L_262 - .L_261)
.L_261:
        /*029c*/ 	.word	0x00000000


	//----- nvinfo : EIATTR_CBANK_PARAM_SIZE
	.align		4
.L_262:
        /*02a0*/ 	.byte	0x03, 0x19
        /*02a2*/ 	.short	0x01d0


	//----- nvinfo : EIATTR_PARAM_CBANK
	.align		4
        /*02a4*/ 	.byte	0x04, 0x0a
        /*02a6*/ 	.short	(.L_264 - .L_263)
	.align		4
.L_263:
        /*02a8*/ 	.word	index@(.nv.constant0._ZN5flash16flash_fwd_kernelI23Flash_fwd_kernel_traitsILi128ELi128ELi64ELi4ELb0ELb0EN7cutlass10bfloat16_tE19Flash_kernel_traitsILi128ELi128ELi64ELi4ES3_EELb0ELb0ELb0ELb0ELb0ELb1ELb0ELb0EEEvNS_16Flash_fwd_paramsE)
        /*02ac*/ 	.short	0x0210
        /*02ae*/ 	.short	0x01d0


	//----- nvinfo : EIATTR_SW_WAR
	.align		4
.L_264:
        /*02b0*/ 	.byte	0x04, 0x36
        /*02b2*/ 	.short	(.L_266 - .L_265)
.L_265:
        /*02b4*/ 	.word	0x00000008
.L_266:


//--------------------- .nv.info._ZN5flash16flash_fwd_kernelI23Flash_fwd_kernel_traitsILi128ELi128ELi64ELi4ELb0ELb0EN7cutlass10bfloat16_tE19Flash_kernel_traitsILi128ELi128ELi64ELi4ES3_EELb0ELb0ELb0ELb0ELb0ELb1ELb1ELb0EEEvNS_16Flash_fwd_paramsE --------------------------
	.section	.nv.info._ZN5flash16flash_fwd_kernelI23Flash_fwd_kernel_traitsILi128ELi128ELi64ELi4ELb0ELb0EN7cutlass10bfloat16_tE19Flash_kernel_traitsILi128ELi128ELi64ELi4ES3_EELb0ELb0ELb0ELb0ELb0ELb1ELb1ELb0EEEvNS_16Flash_fwd_paramsE,"",@"SHT_CUDA_INFO"
	.sectionflags	@""
	.align	4


	//----- nvinfo : EIATTR_CUDA_API_VERSION
	.align		4
        /*0000*/ 	.byte	0x04, 0x37
        /*0002*/ 	.short	(.L_268 - .L_267)
.L_267:
        /*0004*/ 	.word	0x00000082


	//----- nvinfo : EIATTR_KPARAM_INFO
	.align		4
.L_268:
        /*0008*/ 	.byte	0x04, 0x17
        /*000a*/ 	.short	(.L_270 - .L_269)
.L_269:
        /*000c*/ 	.word	0x00000000
        /*0010*/ 	.short	0x0000
        /*0012*/ 	.short	0x0000
        /*0014*/ 	.byte	0x00, 0xf0, 0x41, 0x07


	//----- nvinfo : EIATTR_SPARSE_MMA_MASK
	.align		4
.L_270:
        /*0018*/ 	.byte	0x03, 0x50
        /*001a*/ 	.short	0x0000


	//----- nvinfo : EIATTR_MAXREG_COUNT
	.align		4
        /*001c*/ 	.byte	0x03, 0x1b
        /*001e*/ 	.short	0x00ff


	//----- nvinfo : EIATTR_NUM_BARRIERS
	.align		4
        /*0020*/ 	.byte	0x02, 0x4c
        /*0022*/ 	.byte	0x01
	.zero		1


	//----- nvinfo : EIATTR_ANNOTATIONS
	.align		4
        /*0024*/ 	.byte	0x04, 0x55
        /*0026*/ 	.short	(.L_272 - .L_271)


	//   ....[0]....
.L_271:
        /* <DEDUP_REMOVED lines=46> */


	//----- nvinfo : EIATTR_MERCURY_ISA_VERSION
	.align		4
.L_272:
        /*02f8*/ 	.byte	0x03, 0x5f
        /*02fa*/ 	.short	0x0101


	//----- nvinfo : EIATTR_INT_WARP_WIDE_INSTR_OFFSETS
	.align		4
        /*02fc*/ 	.byte	0x04, 0x31
        /*02fe*/ 	.short	(.L_274 - .L_273)


	//   ....[0]....
.L_273:
        /*0300*/ 	.word	0x000016d0


	//   ....[1]....
        /*0304*/ 	.word	0x00001e50


	//----- nvinfo : EIATTR_COOP_GROUP_MASK_REGIDS
	.align		4
.L_274:
        /*0308*/ 	.byte	0x04, 0x29
        /*030a*/ 	.short	(.L_276 - .L_275)


	//   ....[0]....
.L_275:
        /*030c*/ 	.word	0xffffffff


	//   ....[1]....
        /*0310*/ 	.word	0xffffffff


	//   ....[2]....
        /*0314*/ 	.word	0xffffffff


	//   ....[3]....
        /*0318*/ 	.word	0xffffffff


	//   ....[4]....
        /*031c*/ 	.word	0xffffffff


	//   ....[5]....
        /*0320*/ 	.word	0xffffffff


	//   ....[6]....
        /*0324*/ 	.word	0xffffffff


	//   ....[7]....
        /*0328*/ 	.word	0xffffffff


	//   ....[8]....
        /*032c*/ 	.word	0xffffffff


	//   ....[9]....
        /*0330*/ 	.word	0xffffffff


	//   ....[10]....
        /*0334*/ 	.word	0xffffffff


	//   ....[11]....
        /*0338*/ 	.word	0xffffffff


	//   ....[12]....
        /*033c*/ 	.word	0xffffffff


	//   ....[13]....
        /*0340*/ 	.word	0xffffffff


	//   ....[14]....
        /*0344*/ 	.word	0xffffffff


	//   ....[15]....
        /*0348*/ 	.word	0xffffffff


	//   ....[16]....
        /*034c*/ 	.word	0xffffffff


	//   ....[17]....
        /*0350*/ 	.word	0xffffffff


	//   ....[18]....
        /*0354*/ 	.word	0xffffffff


	//   ....[19]....
        /*0358*/ 	.word	0xffffffff


	//   ....[20]....
        /*035c*/ 	.word	0xffffffff


	//   ....[21]....
        /*0360*/ 	.word	0xffffffff


	//   ....[22]....
        /*0364*/ 	.word	0xffffffff


	//   ....[23]....
        /*0368*/ 	.word	0xffffffff


	//----- nvinfo : EIATTR_COOP_GROUP_INSTR_OFFSETS
	.align		4
.L_276:
        /*036c*/ 	.byte	0x04, 0x28
        /*036e*/ 	.short	(.L_278 - .L_277)


	//   ....[0]....
.L_277:
        /*0370*/ 	.word	0x00003eb0


	//   ....[1]....
        /*0374*/ 	.word	0x00004020


	//   ....[2]....
        /*0378*/ 	.word	0x00004180


	//   ....[3]....
        /*037c*/ 	.word	0x00004300


	//   ....[4]....
        /*0380*/ 	.word	0x00004380


	//   ....[5]....
        /*0384*/ 	.word	0x00004460


	//   ....[6]....
        /*0388*/ 	.word	0x00004480


	//   ....[7]....
        /*038c*/ 	.word	0x000045d0


	//   ....[8]....
        /*0390*/ 	.word	0x00008e30


	//   ....[9]....
        /*0394*/ 	.word	0x00008e60


	//   ....[10]....
        /*0398*/ 	.word	0x00008ea0


	//   ....[11]....
        /*039c*/ 	.word	0x00009070


	//   ....[12]....
        /*03a0*/ 	.word	0x000090a0


	//   ....[13]....
        /*03a4*/ 	.word	0x000090b0


	//   ....[14]....
        /*03a8*/ 	.word	0x000090c0


	//   ....[15]....
        /*03ac*/ 	.word	0x00009160


	//   ....[16]....
        /*03b0*/ 	.word	0x0000c2a0


	//   ....[17]....
        /*03b4*/ 	.word	0x0000c2b0


	//   ....[18]....
        /*03b8*/ 	.word	0x0000c2c0


	//   ....[19]....
        /*03bc*/ 	.word	0x0000c2d0


	//   ....[20]....
        /*03c0*/ 	.word	0x0000c320


	//   ....[21]....
        /*03c4*/ 	.word	0x0000c380


	//   ....[22]....
        /*03c8*/ 	.word	0x0000c390


	//   ....[23]....
        /*03cc*/ 	.word	0x0000c3a0


	//----- nvinfo : EIATTR_EXIT_INSTR_OFFSETS
	.align		4
.L_278:
        /*03d0*/ 	.byte	0x04, 0x1c
        /*03d2*/ 	.short	(.L_280 - .L_279)


	//   ....[0]....
.L_279:
        /*03d4*/ 	.word	0x000004d0


	//   ....[1]....
        /*03d8*/ 	.word	0x0000e840


	//   ....[2]....
        /*03dc*/ 	.word	0x0000e930


	//   ....[3]....
        /*03e0*/ 	.word	0x0000fbb0


	//   ....[4]....
        /*03e4*/ 	.word	0x0000fc40


	//----- nvinfo : EIATTR_CRS_STACK_SIZE
	.align		4
.L_280:
        /*03e8*/ 	.byte	0x04, 0x1e
        /*03ea*/ 	.short	(.L_282 - .L_281)
.L_281:
        /*03ec*/ 	.word	0x00000000


	//----- nvinfo : EIATTR_CBANK_PARAM_SIZE
	.align		4
.L_282:
        /*03f0*/ 	.byte	0x03, 0x19
        /*03f2*/ 	.short	0x01d0


	//----- nvinfo : EIATTR_PARAM_CBANK
	.align		4
        /*03f4*/ 	.byte	0x04, 0x0a
        /*03f6*/ 	.short	(.L_284 - .L_283)
	.align		4
.L_283:
        /*03f8*/ 	.word	index@(.nv.constant0._ZN5flash16flash_fwd_kernelI23Flash_fwd_kernel_traitsILi128ELi128ELi64ELi4ELb0ELb0EN7cutlass10bfloat16_tE19Flash_kernel_traitsILi128ELi128ELi64ELi4ES3_EELb0ELb0ELb0ELb0ELb0ELb1ELb1ELb0EEEvNS_16Flash_fwd_paramsE)
        /*03fc*/ 	.short	0x0210
        /*03fe*/ 	.short	0x01d0


	//----- nvinfo : EIATTR_SW_WAR
	.align		4
.L_284:
        /*0400*/ 	.byte	0x04, 0x36
        /*0402*/ 	.short	(.L_286 - .L_285)
.L_285:
        /*0404*/ 	.word	0x00000008
.L_286:


//--------------------- .nv.info._ZN5flash16flash_fwd_kernelI23Flash_fwd_kernel_traitsILi128ELi128ELi64ELi4ELb0ELb0EN7cutlass10bfloat16_tE19Flash_kernel_traitsILi128ELi128ELi64ELi4ES3_EELb0ELb0ELb0ELb0ELb1ELb1ELb0ELb0EEEvNS_16Flash_fwd_paramsE --------------------------
	.section	.nv.info._ZN5flash16flash_fwd_kernelI23Flash_fwd_kernel_traitsILi128ELi128ELi64ELi4ELb0ELb0EN7cutlass10bfloat16_tE19Flash_kernel_traitsILi128ELi128ELi64ELi4ES3_EELb0ELb0ELb0ELb0ELb1ELb1ELb0ELb0EEEvNS_16Flash_fwd_paramsE,"",@"SHT_CUDA_INFO"
	.sectionflags	@""
	.align	4


	//----- nvinfo : EIATTR_CUDA_API_VERSION
	.align		4
        /*0000*/ 	.byte	0x04, 0x37
        /*0002*/ 	.short	(.L_288 - .L_287)
.L_287:
        /*0004*/ 	.word	0x00000082


	//----- nvinfo : EIATTR_KPARAM_INFO
	.align		4
.L_288:
        /*0008*/ 	.byte	0x04, 0x17
        /*000a*/ 	.short	(.L_290 - .L_289)
.L_289:
        /*000c*/ 	.word	0x00000000
        /*0010*/ 	.short	0x0000
        /*0012*/ 	.short	0x0000
        /*0014*/ 	.byte	0x00, 0xf0, 0x41, 0x07


	//----- nvinfo : EIATTR_SPARSE_MMA_MASK
	.align		4
.L_290:
        /*0018*/ 	.byte	0x03, 0x50
        /*001a*/ 	.short	0x0000


	//----- nvinfo : EIATTR_MAXREG_COUNT
	.align		4
        /*001c*/ 	.byte	0x03, 0x1b
        /*001e*/ 	.short	0x00ff


	//----- nvinfo : EIATTR_NUM_BARRIERS
	.align		4
        /*0020*/ 	.byte	0x02, 0x4c
        /*0022*/ 	.byte	0x01
	.zero		1


	//----- nvinfo : EIATTR_ANNOTATIONS
	.align		4
        /*0024*/ 	.byte	0x04, 0x55
        /*0026*/ 	.short	(.L_292 - .L_291)


	//   ....[0]....
.L_291:
        /* <DEDUP_REMOVED lines=39> */
        /*028c*/ 	.byte	0x00, 0x89, 0x00, 0x00


	//----- nvinfo : EIATTR_MERCURY_ISA_VERSION
	.align		4
.L_292:
        /*0290*/ 	.byte	0x03, 0x5f
        /*0292*/ 	.short	0x0101


	//----- nvinfo : EIATTR_COOP_GROUP_MASK_REGIDS
	.align		4
        /*0294*/ 	.byte	0x04, 0x29
        /*0296*/ 	.short	(.L_294 - .L_293)


	//   ....[0]....
.L_293:
        /*0298*/ 	.word	0xffffffff


	//   ....[1]....
        /*029c*/ 	.word	0xffffffff


	//   ....[2]....
        /*02a0*/ 	.word	0xffffffff


	//   ....[3]....
        /*02a4*/ 	.word	0xffffffff


	//   ....[4]....
        /*02a8*/ 	.word	0xffffffff


	//   ....[5]....
        /*02ac*/ 	.word	0xffffffff


	//   ....[6]....
        /*02b0*/ 	.word	0xffffffff


	//   ....[7]....
        /*02b4*/ 	.word	0xffffffff


	//   ....[8]....
        /*02b8*/ 	.word	0xffffffff


	//   ....[9]....
        /*02bc*/ 	.word	0xffffffff


	//   ....[10]....
        /*02c0*/ 	.word	0xffffffff


	//   ....[11]....
        /*02c4*/ 	.word	0xffffffff


	//   ....[12]....
        /*02c8*/ 	.word	0xffffffff


	//   ....[13]....
        /*02cc*/ 	.word	0xffffffff


	//   ....[14]....
        /*02d0*/ 	.word	0xffffffff


	//   ....[15]....
        /*02d4*/ 	.word	0xffffffff


	//   ....[16]....
        /*02d8*/ 	.word	0xffffffff


	//   ....[17]....
        /*02dc*/ 	.word	0xffffffff


	//   ....[18]....
        /*02e0*/ 	.word	0xffffffff


	//   ....[19]....
        /*02e4*/ 	.word	0xffffffff


	//   ....[20]....
        /*02e8*/ 	.word	0xffffffff


	//   ....[21]....
        /*02ec*/ 	.word	0xffffffff


	//   ....[22]....
        /*02f0*/ 	.word	0xffffffff


	//   ....[23]....
        /*02f4*/ 	.word	0xffffffff


	//----- nvinfo : EIATTR_COOP_GROUP_INSTR_OFFSETS
	.align		4
.L_294:
        /*02f8*/ 	.byte	0x04, 0x28
        /*02fa*/ 	.short	(.L_296 - .L_295)


	//   ....[0]....
.L_295:
        /*02fc*/ 	.word	0x000022a0


	//   ....[1]....
        /*0300*/ 	.word	0x00002380


	//   ....[2]....
        /*0304*/ 	.word	0x000023d0


	//   ....[3]....
        /*0308*/ 	.word	0x00002570


	//   ....[4]....
        /*030c*/ 	.word	0x00002580


	//   ....[5]....
        /*0310*/ 	.word	0x000025b0


	//   ....[6]....
        /*0314*/ 	.word	0x000025e0


	//   ....[7]....
        /*0318*/ 	.word	0x00002670


	//   ....[8]....
        /*031c*/ 	.word	0x000060c0


	//   ....[9]....
        /*0320*/ 	.word	0x00006100


	//   ....[10]....
        /*0324*/ 	.word	0x00006160


	//   ....[11]....
        /*0328*/ 	.word	0x00006180


	//   ....[12]....
        /*032c*/ 	.word	0x000061d0


	//   ....[13]....
        /*0330*/ 	.word	0x000061e0


	//   ....[14]....
        /*0334*/ 	.word	0x000061f0


	//   ....[15]....
        /*0338*/ 	.word	0x00006200


	//   ....[16]....
        /*033c*/ 	.word	0x000089a0


	//   ....[17]....
        /*0340*/ 	.word	0x000089b0


	//   ....[18]....
        /*0344*/ 	.word	0x000089c0


	//   ....[19]....
        /*0348*/ 	.word	0x000089e0


	//   ....[20]....
        /*034c*/ 	.word	0x00008a10


	//   ....[21]....
        /*0350*/ 	.word	0x00008a30


	//   ....[22]....
        /*0354*/ 	.word	0x00008a50


	//   ....[23]....
        /*0358*/ 	.word	0x00008a80


	//----- nvinfo : EIATTR_EXIT_INSTR_OFFSETS
	.align		4
.L_296:
        /*035c*/ 	.byte	0x04, 0x1c
        /*035e*/ 	.short	(.L_298 - .L_297)


	//   ....[0]....
.L_297:
        /*0360*/ 	.word	0x00000150


	//   ....[1]....
        /*0364*/ 	.word	0x0000a870


	//----- nvinfo : EIATTR_CRS_STACK_SIZE
	.align		4
.L_298:
        /*0368*/ 	.byte	0x04, 0x1e
        /*036a*/ 	.short	(.L_300 - .L_299)
.L_299:
        /*036c*/ 	.word	0x00000000


	//----- nvinfo : EIATTR_CBANK_PARAM_SIZE
	.align		4
.L_300:
        /*0370*/ 	.byte	0x03, 0x19
        /*0372*/ 	.short	0x01d0


	//----- nvinfo : EIATTR_PARAM_CBANK
	.align		4
        /*0374*/ 	.byte	0x04, 0x0a
        /*0376*/ 	.short	(.L_302 - .L_301)
	.align		4
.L_301:
        /*0378*/ 	.word	index@(.nv.constant0._ZN5flash16flash_fwd_kernelI23Flash_fwd_kernel_traitsILi128ELi128ELi64ELi4ELb0ELb0EN7cutlass10bfloat16_tE19Flash_kernel_traitsILi128ELi128ELi64ELi4ES3_EELb0ELb0ELb0ELb0ELb1ELb1ELb0ELb0EEEvNS_16Flash_fwd_paramsE)
        /*037c*/ 	.short	0x0210
        /*037e*/ 	.short	0x01d0


	//----- nvinfo : EIATTR_SW_WAR
	.align		4
.L_302:
        /*0380*/ 	.byte	0x04, 0x36
        /*0382*/ 	.short	(.L_304 - .L_303)
.L_303:
        /*0384*/ 	.word	0x00000008
.L_304:


//--------------------- .nv.info._ZN5flash16flash_fwd_kernelI23Flash_fwd_kernel_traitsILi128ELi128ELi64ELi4ELb0ELb0EN7cutlass10bfloat16_tE19Flash_kernel_traitsILi128ELi128ELi64ELi4ES3_EELb0ELb0ELb0ELb0ELb1ELb1ELb1ELb0EEEvNS_16Flash_fwd_paramsE --------------------------
	.section	.nv.info._ZN5flash16flash_fwd_kernelI23Flash_fwd_kernel_traitsILi128ELi128ELi64ELi4ELb0ELb0EN7cutlass10bfloat16_tE19Flash_kernel_traitsILi128ELi128ELi64ELi4ES3_EELb0ELb0ELb0ELb0ELb1ELb1ELb1ELb0EEEvNS_16Flash_fwd_paramsE,"",@"SHT_CUDA_INFO"
	.sectionflags	@""
	.align	4


	//----- nvinfo : EIATTR_CUDA_API_VERSION
	.align		4
        /*0000*/ 	.byte	0x04, 0x37
        /*0002*/ 	.short	(.L_306 - .L_305)
.L_305:
        /*0004*/ 	.word	0x00000082


	//----- nvinfo : EIATTR_KPARAM_INFO
	.align		4
.L_306:
        /*0008*/ 	.byte	0x04, 0x17
        /*000a*/ 	.short	(.L_308 - .L_307)
.L_307:
        /*000c*/ 	.word	0x00000000
        /*0010*/ 	.short	0x0000
        /*0012*/ 	.short	0x0000
        /*0014*/ 	.byte	0x00, 0xf0, 0x41, 0x07


	//----- nvinfo : EIATTR_SPARSE_MMA_MASK
	.align		4
.L_308:
        /*0018*/ 	.byte	0x03, 0x50
        /*001a*/ 	.short	0x0000


	//----- nvinfo : EIATTR_MAXREG_COUNT
	.align		4
        /*001c*/ 	.byte	0x03, 0x1b
        /*001e*/ 	.short	0x00ff


	//----- nvinfo : EIATTR_NUM_BARRIERS
	.align		4
        /*0020*/ 	.byte	0x02, 0x4c
        /*0022*/ 	.byte	0x01
	.zero		1


	//----- nvinfo : EIATTR_ANNOTATIONS
	.align		4
        /*0024*/ 	.byte	0x04, 0x55
        /*0026*/ 	.short	(.L_310 - .L_309)


	//   ....[0]....
.L_309:
        /* <DEDUP_REMOVED lines=53> */


	//----- nvinfo : EIATTR_MERCURY_ISA_VERSION
	.align		4
.L_310:
        /*0368*/ 	.byte	0x03, 0x5f
        /*036a*/ 	.short	0x0101


	//----- nvinfo : EIATTR_COOP_GROUP_MASK_REGIDS
	.align		4
        /*036c*/ 	.byte	0x04, 0x29
        /*036e*/ 	.short	(.L_312 - .L_311)


	//   ....[0]....
.L_311:
        /*0370*/ 	.word	0xffffffff


	//   ....[1]....
        /*0374*/ 	.word	0xffffffff


	//   ....[2]....
        /*0378*/ 	.word	0xffffffff


	//   ....[3]....
        /*037c*/ 	.word	0xffffffff


	//   ....[4]....
        /*0380*/ 	.word	0xffffffff


	//   ....[5]....
        /*0384*/ 	.word	0xffffffff


	//   ....[6]....
        /*0388*/ 	.word	0xffffffff


	//   ....[7]....
        /*038c*/ 	.word	0xffffffff


	//   ....[8]....
        /*0390*/ 	.word	0xffffffff


	//   ....[9]....
        /*0394*/ 	.word	0xffffffff


	//   ....[10]....
        /*0398*/ 	.word	0xffffffff


	//   ....[11]....
        /*039c*/ 	.word	0xffffffff


	//   ....[12]....
        /*03a0*/ 	.word	0xffffffff


	//   ....[13]....
        /*03a4*/ 	.word	0xffffffff


	//   ....[14]....
        /*03a8*/ 	.word	0xffffffff


	//   ....[15]....
        /*03ac*/ 	.word	0xffffffff


	//   ....[16]....
        /*03b0*/ 	.word	0xffffffff


	//   ....[17]....
        /*03b4*/ 	.word	0xffffffff


	//   ....[18]....
        /*03b8*/ 	.word	0xffffffff


	//   ....[19]....
        /*03bc*/ 	.word	0xffffffff


	//   ....[20]....
        /*03c0*/ 	.word	0xffffffff


	//   ....[21]....
        /*03c4*/ 	.word	0xffffffff


	//   ....[22]....
        /*03c8*/ 	.word	0xffffffff


	//   ....[23]....
        /*03cc*/ 	.word	0xffffffff


	//----- nvinfo : EIATTR_COOP_GROUP_INSTR_OFFSETS
	.align		4
.L_312:
        /*03d0*/ 	.byte	0x04, 0x28
        /*03d2*/ 	.short	(.L_314 - .L_313)


	//   ....[0]....
.L_313:
        /*03d4*/ 	.word	0x000027e0


	//   ....[1]....
        /*03d8*/ 	.word	0x00002960


	//   ....[2]....
        /*03dc*/ 	.word	0x00002a50


	//   ....[3]....
        /*03e0*/ 	.word	0x00002be0


	//   ....[4]....
        /*03e4*/ 	.word	0x00002c00


	//   ....[5]....
        /*03e8*/ 	.word	0x00002c60


	//   ....[6]....
        /*03ec*/ 	.word	0x00002ce0


	//   ....[7]....
        /*03f0*/ 	.word	0x00002dd0


	//   ....[8]....
        /*03f4*/ 	.word	0x00007380


	//   ....[9]....
        /*03f8*/ 	.word	0x000073a0


	//   ....[10]....
        /*03fc*/ 	.word	0x000073c0


	//   ....[11]....
        /*0400*/ 	.word	0x00007490


	//   ....[12]....
        /*0404*/ 	.word	0x000074d0


	//   ....[13]....
        /*0408*/ 	.word	0x000074e0


	//   ....[14]....
        /*040c*/ 	.word	0x000074f0


	//   ....[15]....
        /*0410*/ 	.word	0x00007510


	//   ....[16]....
        /*0414*/ 	.word	0x0000a6a0


	//   ....[17]....
        /*0418*/ 	.word	0x0000a6b0


	//   ....[18]....
        /*041c*/ 	.word	0x0000a6c0


	//   ....[19]....
        /*0420*/ 	.word	0x0000a6e0


	//   ....[20]....
        /*0424*/ 	.word	0x0000a710


	//   ....[21]....
        /*0428*/ 	.word	0x0000a730


	//   ....[22]....
        /*042c*/ 	.word	0x0000a750


	//   ....[23]....
        /*0430*/ 	.word	0x0000a780


	//----- nvinfo : EIATTR_EXIT_INSTR_OFFSETS
	.align		4
.L_314:
        /*0434*/ 	.byte	0x04, 0x1c
        /*0436*/ 	.short	(.L_316 - .L_315)


	//   ....[0]....
.L_315:
        /*0438*/ 	.word	0x00000150


	//   ....[1]....
        /*043c*/ 	.word	0x0000c570


	//----- nvinfo : EIATTR_CRS_STACK_SIZE
	.align		4
.L_316:
        /*0440*/ 	.byte	0x04, 0x1e
        /*0442*/ 	.short	(.L_318 - .L_317)
.L_317:
        /*0444*/ 	.word	0x00000000


	//----- nvinfo : EIATTR_CBANK_PARAM_SIZE
	.align		4
.L_318:
        /*0448*/ 	.byte	0x03, 0x19
        /*044a*/ 	.short	0x01d0


	//----- nvinfo : EIATTR_PARAM_CBANK
	.align		4
        /*044c*/ 	.byte	0x04, 0x0a
        /*044e*/ 	.short	(.L_320 - .L_319)
	.align		4
.L_319:
        /*0450*/ 	.word	index@(.nv.constant0._ZN5flash16flash_fwd_kernelI23Flash_fwd_kernel_traitsILi128ELi128ELi64ELi4ELb0ELb0EN7cutlass10bfloat16_tE19Flash_kernel_traitsILi128ELi128ELi64ELi4ES3_EELb0ELb0ELb0ELb0ELb1ELb1ELb1ELb0EEEvNS_16Flash_fwd_paramsE)
        /*0454*/ 	.short	0x0210
        /*0456*/ 	.short	0x01d0


	//----- nvinfo : EIATTR_SW_WAR
	.align		4
.L_320:
        /*0458*/ 	.byte	0x04, 0x36
        /*045a*/ 	.short	(.L_322 - .L_321)
.L_321:
        /*045c*/ 	.word	0x00000008
.L_322:


//--------------------- .nv.info._ZN5flash16flash_fwd_kernelI23Flash_fwd_kernel_traitsILi128ELi128ELi64ELi4ELb0ELb0EN7cutlass10bfloat16_tE19Flash_kernel_traitsILi128ELi128ELi64ELi4ES3_EELb0ELb0ELb0ELb0ELb0ELb0ELb0ELb0EEEvNS_16Flash_fwd_paramsE --------------------------
	.section	.nv.info._ZN5flash16flash_fwd_kernelI23Flash_fwd_kernel_traitsILi128ELi128ELi64ELi4ELb0ELb0EN7cutlass10bfloat16_tE19Flash_kernel_traitsILi128ELi128ELi64ELi4ES3_EELb0ELb0ELb0ELb0ELb0ELb0ELb0ELb0EEEvNS_16Flash_fwd_paramsE,"",@"SHT_CUDA_INFO"
	.sectionflags	@""
	.align	4


	//----- nvinfo : EIATTR_CUDA_API_VERSION
	.align		4
        /*0000*/ 	.byte	0x04, 0x37
        /*0002*/ 	.short	(.L_324 - .L_323)
.L_323:
        /*0004*/ 	.word	0x00000082


	//----- nvinfo : EIATTR_KPARAM_INFO
	.align		4
.L_324:
        /*0008*/ 	.byte	0x04, 0x17
        /*000a*/ 	.short	(.L_326 - .L_325)
.L_325:
        /*000c*/ 	.word	0x00000000
        /*0010*/ 	.short	0x0000
        /*0012*/ 	.short	0x0000
        /*0014*/ 	.byte	0x00, 0xf0, 0x41, 0x07


	//----- nvinfo : EIATTR_SPARSE_MMA_MASK
	.align		4
.L_326:
        /*0018*/ 	.byte	0x03, 0x50
        /*001a*/ 	.short	0x0000


	//----- nvinfo : EIATTR_MAXREG_COUNT
	.align		4
        /*001c*/ 	.byte	0x03, 0x1b
        /*001e*/ 	.short	0x00ff


	//----- nvinfo : EIATTR_NUM_BARRIERS
	.align		4
        /*0020*/ 	.byte	0x02, 0x4c
        /*0022*/ 	.byte	0x01
	.zero		1


	//----- nvinfo : EIATTR_ANNOTATIONS
	.align		4
        /*0024*/ 	.byte	0x04, 0x55
        /*0026*/ 	.short	(.L_328 - .L_327)


	//   ....[0]....
.L_327:
        /* <DEDUP_REMOVED lines=55> */


	//----- nvinfo : EIATTR_MERCURY_ISA_VERSION
	.align		4
.L_328:
        /*0380*/ 	.byte	0x03, 0x5f
        /*0382*/ 	.short	0x0101


	//----- nvinfo : EIATTR_COOP_GROUP_MASK_REGIDS
	.align		4
        /*0384*/ 	.byte	0x04, 0x29
        /*0386*/ 	.short	(.L_330 - .L_329)


	//   ....[0]....
.L_329:
        /*0388*/ 	.word	0xffffffff


	//   ....[1]....
        /*038c*/ 	.word	0xffffffff


	//   ....[2]....
        /*0390*/ 	.word	0xffffffff


	//   ....[3]....
        /*0394*/ 	.word	0xffffffff


	//   ....[4]....
        /*0398*/ 	.word	0xffffffff


	//   ....[5]....
        /*039c*/ 	.word	0xffffffff


	//   ....[6]....
        /*03a0*/ 	.word	0xffffffff


	//   ....[7]....
        /*03a4*/ 	.word	0xffffffff


	//   ....[8]....
        /*03a8*/ 	.word	0xffffffff


	//   ....[9]....
        /*03ac*/ 	.word	0xffffffff


	//   ....[10]....
        /*03b0*/ 	.word	0xffffffff


	//   ....[11]....
        /*03b4*/ 	.word	0xffffffff


	//   ....[12]....
        /*03b8*/ 	.word	0xffffffff


	//   ....[13]....
        /*03bc*/ 	.word	0xffffffff


	//   ....[14]....
        /*03c0*/ 	.word	0xffffffff


	//   ....[15]....
        /*03c4*/ 	.word	0xffffffff


	//   ....[16]....
        /*03c8*/ 	.word	0xffffffff


	//   ....[17]....
        /*03cc*/ 	.word	0xffffffff


	//   ....[18]....
        /*03d0*/ 	.word	0xffffffff


	//   ....[19]....
        /*03d4*/ 	.word	0xffffffff


	//   ....[20]....
        /*03d8*/ 	.word	0xffffffff


	//   ....[21]....
        /*03dc*/ 	.word	0xffffffff


	//   ....[22]....
        /*03e0*/ 	.word	0xffffffff


	//   ....[23]....
        /*03e4*/ 	.word	0xffffffff


	//----- nvinfo : EIATTR_COOP_GROUP_INSTR_OFFSETS
	.align		4
.L_330:
        /*03e8*/ 	.byte	0x04, 0x28
        /*03ea*/ 	.short	(.L_332 - .L_331)


	//   ....[0]....
.L_331:
        /*03ec*/ 	.word	0x00004ab0


	//   ....[1]....
        /*03f0*/ 	.word	0x00004bb0


	//   ....[2]....
        /*03f4*/ 	.word	0x00004cb0


	//   ....[3]....
        /*03f8*/ 	.word	0x00004dc0


	//   ....[4]....
        /*03fc*/ 	.word	0x00004e60


	//   ....[5]....
        /*0400*/ 	.word	0x00005010


	//   ....[6]....
        /*0404*/ 	.word	0x00005040


	//   ....[7]....
        /*0408*/ 	.word	0x00005110


	//   ....[8]....
        /*040c*/ 	.word	0x000093f0


	//   ....[9]....
        /*0410*/ 	.word	0x00009460


	//   ....[10]....
        /*0414*/ 	.word	0x000094f0


	//   ....[11]....
        /*0418*/ 	.word	0x00009510


	//   ....[12]....
        /*041c*/ 	.word	0x00009560


	//   ....[13]....
        /*0420*/ 	.word	0x00009570


	//   ....[14]....
        /*0424*/ 	.word	0x00009580


	//   ....[15]....
        /*0428*/ 	.word	0x00009590


	//   ....[16]....
        /*042c*/ 	.word	0x0000c000


	//   ....[17]....
        /*0430*/ 	.word	0x0000c010


	//   ....[18]....
        /*0434*/ 	.word	0x0000c020


	//   ....[19]....
        /*0438*/ 	.word	0x0000c030


	//   ....[20]....
        /*043c*/ 	.word	0x0000c070


	//   ....[21]....
        /*0440*/ 	.word	0x0000c090


	//   ....[22]....
        /*0444*/ 	.word	0x0000c0a0


	//   ....[23]....
        /*0448*/ 	.word	0x0000c0b0


	//----- nvinfo : EIATTR_EXIT_INSTR_OFFSETS
	.align		4
.L_332:
        /*044c*/ 	.byte	0x04, 0x1c
        /*044e*/ 	.short	(.L_334 - .L_333)


	//   ....[0]....
.L_333:
        /*0450*/ 	.word	0x00000480


	//   ....[1]....
        /*0454*/ 	.word	0x0000e6d0


	//   ....[2]....
        /*0458*/ 	.word	0x0000e7e0


	//   ....[3]....
        /*045c*/ 	.word	0x0000e800


	//   ....[4]....
        /*0460*/ 	.word	0x0000fc10


	//   ....[5]....
        /*0464*/ 	.word	0x0000fca0


	//----- nvinfo : EIATTR_CRS_STACK_SIZE
	.align		4
.L_334:
        /*0468*/ 	.byte	0x04, 0x1e
        /*046a*/ 	.short	(.L_336 - .L_335)
.L_335:
        /*046c*/ 	.word	0x00000000


	//----- nvinfo : EIATTR_CBANK_PARAM_SIZE
	.align		4
.L_336:
        /*0470*/ 	.byte	0x03, 0x19
        /*0472*/ 	.short	0x01d0


	//----- nvinfo : EIATTR_PARAM_CBANK
	.align		4
        /*0474*/ 	.byte	0x04, 0x0a
        /*0476*/ 	.short	(.L_338 - .L_337)
	.align		4
.L_337:
        /*0478*/ 	.word	index@(.nv.constant0._ZN5flash16flash_fwd_kernelI23Flash_fwd_kernel_traitsILi128ELi128ELi64ELi4ELb0ELb0EN7cutlass10bfloat16_tE19Flash_kernel_traitsILi128ELi128ELi64ELi4ES3_EELb0ELb0ELb0ELb0ELb0ELb0ELb0ELb0EEEvNS_16Flash_fwd_paramsE)
        /*047c*/ 	.short	0x0210
        /*047e*/ 	.short	0x01d0


	//----- nvinfo : EIATTR_SW_WAR
	.align		4
.L_338:
        /*0480*/ 	.byte	0x04, 0x36
        /*0482*/ 	.short	(.L_340 - .L_339)
.L_339:
        /*0484*/ 	.word	0x00000008
.L_340:


//--------------------- .nv.info._ZN5flash16flash_fwd_kernelI23Flash_fwd_kernel_traitsILi128ELi128ELi64ELi4ELb0ELb0EN7cutlass10bfloat16_tE19Flash_kernel_traitsILi128ELi128ELi64ELi4ES3_EELb0ELb0ELb0ELb0ELb0ELb0ELb1ELb0EEEvNS_16Flash_fwd_paramsE --------------------------
	.section	.nv.info._ZN5flash16flash_fwd_kernelI23Flash_fwd_kernel_traitsILi128ELi128ELi64ELi4ELb0ELb0EN7cutlass10bfloat16_tE19Flash_kernel_traitsILi128ELi128ELi64ELi4ES3_EELb0ELb0ELb0ELb0ELb0ELb0ELb1ELb0EEEvNS_16Flash_fwd_paramsE,"",@"SHT_CUDA_INFO"
	.sectionflags	@""
	.align	4


	//----- nvinfo : EIATTR_CUDA_API_VERSION
	.align		4
        /*0000*/ 	.byte	0x04, 0x37
        /*0002*/ 	.short	(.L_342 - .L_341)
.L_341:
        /*0004*/ 	.word	0x00000082


	//----- nvinfo : EIATTR_KPARAM_INFO
	.align		4
.L_342:
        /*0008*/ 	.byte	0x04, 0x17
        /*000a*/ 	.short	(.L_344 - .L_343)
.L_343:
        /*000c*/ 	.word	0x00000000
        /*0010*/ 	.short	0x0000
        /*0012*/ 	.short	0x0000
        /*0014*/ 	.byte	0x00, 0xf0, 0x41, 0x07


	//----- nvinfo : EIATTR_SPARSE_MMA_MASK
	.align		4
.L_344:
        /*0018*/ 	.byte	0x03, 0x50
        /*001a*/ 	.short	0x0000


	//----- nvinfo : EIATTR_MAXREG_COUNT
	.align		4
        /*001c*/ 	.byte	0x03, 0x1b
        /*001e*/ 	.short	0x00ff


	//----- nvinfo : EIATTR_NUM_BARRIERS
	.align		4
        /*0020*/ 	.byte	0x02, 0x4c
        /*0022*/ 	.byte	0x01
	.zero		1


	//----- nvinfo : EIATTR_ANNOTATIONS
	.align		4
        /*0024*/ 	.byte	0x04, 0x55
        /*0026*/ 	.short	(.L_346 - .L_345)


	//   ....[0]....
.L_345:
        /* <DEDUP_REMOVED lines=66> */


	//----- nvinfo : EIATTR_MERCURY_ISA_VERSION
	.align		4
.L_346:
        /*0430*/ 	.byte	0x03, 0x5f
        /*0432*/ 	.short	0x0101


	//----- nvinfo : EIATTR_COOP_GROUP_MASK_REGIDS
	.align		4
        /*0434*/ 	.byte	0x04, 0x29
        /*0436*/ 	.short	(.L_348 - .L_347)


	//   ....[0]....
.L_347:
        /*0438*/ 	.word	0xffffffff


	//   ....[1]....
        /*043c*/ 	.word	0xffffffff


	//   ....[2]....
        /*0440*/ 	.word	0xffffffff


	//   ....[3]....
        /*0444*/ 	.word	0xffffffff


	//   ....[4]....
        /*0448*/ 	.word	0xffffffff


	//   ....[5]....
        /*044c*/ 	.word	0xffffffff


	//   ....[6]....
        /*0450*/ 	.word	0xffffffff


	//   ....[7]....
        /*0454*/ 	.word	0xffffffff


	//   ....[8]....
        /*0458*/ 	.word	0xffffffff


	//   ....[9]....
        /*045c*/ 	.word	0xffffffff


	//   ....[10]....
        /*0460*/ 	.word	0xffffffff


	//   ....[11]....
        /*0464*/ 	.word	0xffffffff


	//   ....[12]....
        /*0468*/ 	.word	0xffffffff


	//   ....[13]....
        /*046c*/ 	.word	0xffffffff


	//   ....[14]....
        /*0470*/ 	.word	0xffffffff


	//   ....[15]....
        /*0474*/ 	.word	0xffffffff


	//   ....[16]....
        /*0478*/ 	.word	0xffffffff


	//   ....[17]....
        /*047c*/ 	.word	0xffffffff


	//   ....[18]....
        /*0480*/ 	.word	0xffffffff


	//   ....[19]....
        /*0484*/ 	.word	0xffffffff


	//   ....[20]....
        /*0488*/ 	.word	0xffffffff


	//   ....[21]....
        /*048c*/ 	.word	0xffffffff


	//   ....[22]....
        /*0490*/ 	.word	0xffffffff


	//   ....[23]....
        /*0494*/ 	.word	0xffffffff


	//----- nvinfo : EIATTR_COOP_GROUP_INSTR_OFFSETS
	.align		4
.L_348:
        /*0498*/ 	.byte	0x04, 0x28
        /*049a*/ 	.short	(.L_350 - .L_349)


	//   ....[0]....
.L_349:
        /*049c*/ 	.word	0x000052d0


	//   ....[1]....
        /*04a0*/ 	.word	0x000053a0


	//   ....[2]....
        /*04a4*/ 	.word	0x00005440


	//   ....[3]....
        /*04a8*/ 	.word	0x00005580


	//   ....[4]....
        /*04ac*/ 	.word	0x000055d0


	//   ....[5]....
        /*04b0*/ 	.word	0x000056b0


	//   ....[6]....
        /*04b4*/ 	.word	0x00005830


	//   ....[7]....
        /*04b8*/ 	.word	0x000058a0


	//   ....[8]....
        /*04bc*/ 	.word	0x0000a540


	//   ....[9]....
        /*04c0*/ 	.word	0x0000a5d0


	//   ....[10]....
        /*04c4*/ 	.word	0x0000a640


	//   ....[11]....
        /*04c8*/ 	.word	0x0000a690


	//   ....[12]....
        /*04cc*/ 	.word	0x0000a6a0


	//   ....[13]....
        /*04d0*/ 	.word	0x0000a6b0


	//   ....[14]....
        /*04d4*/ 	.word	0x0000a740


	//   ....[15]....
        /*04d8*/ 	.word	0x0000a7a0


	//   ....[16]....
        /*04dc*/ 	.word	0x0000d170


	//   ....[17]....
        /*04e0*/ 	.word	0x0000d180


	//   ....[18]....
        /*04e4*/ 	.word	0x0000d190


	//   ....[19]....
        /*04e8*/ 	.word	0x0000d1a0


	//   ....[20]....
        /*04ec*/ 	.word	0x0000d1e0


	//   ....[21]....
        /*04f0*/ 	.word	0x0000d200


	//   ....[22]....
        /*04f4*/ 	.word	0x0000d210


	//   ....[23]....
        /*04f8*/ 	.word	0x0000d220


	//----- nvinfo : EIATTR_EXIT_INSTR_OFFSETS
	.align		4
.L_350:
        /*04fc*/ 	.byte	0x04, 0x1c
        /*04fe*/ 	.short	(.L_352 - .L_351)


	//   ....[0]....
.L_351:
        /*0500*/ 	.word	0x00000480


	//   ....[1]....
        /*0504*/ 	.word	0x0000f840


	//   ....[2]....
        /*0508*/ 	.word	0x0000f950


	//   ....[3]....
        /*050c*/ 	.word	0x0000f970


	//   ....[4]....
        /*0510*/ 	.word	0x00010d80


	//   ....[5]....
        /*0514*/ 	.word	0x00010e10


	//----- nvinfo : EIATTR_CRS_STACK_SIZE
	.align		4
.L_352:
        /*0518*/ 	.byte	0x04, 0x1e
        /*051a*/ 	.short	(.L_354 - .L_353)
.L_353:
        /*051c*/ 	.word	0x00000000


	//----- nvinfo : EIATTR_CBANK_PARAM_SIZE
	.align		4
.L_354:
        /*0520*/ 	.byte	0x03, 0x19
        /*0522*/ 	.short	0x01d0


	//----- nvinfo : EIATTR_PARAM_CBANK
	.align		4
        /*0524*/ 	.byte	0x04, 0x0a
        /*0526*/ 	.short	(.L_356 - .L_355)
	.align		4
.L_355:
        /*0528*/ 	.word	index@(.nv.constant0._ZN5flash16flash_fwd_kernelI23Flash_fwd_kernel_traitsILi128ELi128ELi64ELi4ELb0ELb0EN7cutlass10bfloat16_tE19Flash_kernel_traitsILi128ELi128ELi64ELi4ES3_EELb0ELb0ELb0ELb0ELb0ELb0ELb1ELb0EEEvNS_16Flash_fwd_paramsE)
        /*052c*/ 	.short	0x0210
        /*052e*/ 	.short	0x01d0


	//----- nvinfo : EIATTR_SW_WAR
	.align		4
.L_356:
        /*0530*/ 	.byte	0x04, 0x36
        /*0532*/ 	.short	(.L_358 - .L_357)
.L_357:
        /*0534*/ 	.word	0x00000008
.L_358:


//--------------------- .nv.info._ZN5flash16flash_fwd_kernelI23Flash_fwd_kernel_traitsILi128ELi128ELi64ELi4ELb0ELb0EN7cutlass10bfloat16_tE19Flash_kernel_traitsILi128ELi128ELi64ELi4ES3_EELb0ELb0ELb0ELb1ELb0ELb0ELb0ELb0EEEvNS_16Flash_fwd_paramsE --------------------------
	.section	.nv.info._ZN5flash16flash_fwd_kernelI23Flash_fwd_kernel_traitsILi128ELi128ELi64ELi4ELb0ELb0EN7cutlass10bfloat16_tE19Flash_kernel_traitsILi128ELi128ELi64ELi4ES3_EELb0ELb0ELb0ELb1ELb0ELb0ELb0ELb0EEEvNS_16Flash_fwd_paramsE,"",@"SHT_CUDA_INFO"
	.sectionflags	@""
	.align	4


	//----- nvinfo : EIATTR_CUDA_API_VERSION
	.align		4
        /*0000*/ 	.byte	0x04, 0x37
        /*0002*/ 	.short	(.L_360 - .L_359)
.L_359:
        /*0004*/ 	.word	0x00000082


	//----- nvinfo : EIATTR_KPARAM_INFO
	.align		4
.L_360:
        /*0008*/ 	.byte	0x04, 0x17
        /*000a*/ 	.short	(.L_362 - .L_361)
.L_361:
        /*000c*/ 	.word	0x00000000
        /*0010*/ 	.short	0x0000
        /*0012*/ 	.short	0x0000
        /*0014*/ 	.byte	0x00, 0xf0, 0x41, 0x07


	//----- nvinfo : EIATTR_SPARSE_MMA_MASK
	.align		4
.L_362:
        /*0018*/ 	.byte	0x03, 0x50
        /*001a*/ 	.short	0x0000


	//----- nvinfo : EIATTR_MAXREG_COUNT
	.align		4
        /*001c*/ 	.byte	0x03, 0x1b
        /*001e*/ 	.short	0x00ff


	//----- nvinfo : EIATTR_NUM_BARRIERS
	.align		4
        /*0020*/ 	.byte	0x02, 0x4c
        /*0022*/ 	.byte	0x01
	.zero		1


	//----- nvinfo : EIATTR_ANNOTATIONS
	.align		4
        /*0024*/ 	.byte	0x04, 0x55
        /*0026*/ 	.short	(.L_364 - .L_363)


	//   ....[0]....
.L_363:
        /* <DEDUP_REMOVED lines=37> */


	//----- nvinfo : EIATTR_MERCURY_ISA_VERSION
	.align		4
.L_364:
        /*0260*/ 	.byte	0x03, 0x5f
        /*0262*/ 	.short	0x0101


	//----- nvinfo : EIATTR_COOP_GROUP_MASK_REGIDS
	.align		4
        /*0264*/ 	.byte	0x04, 0x29
        /*0266*/ 	.short	(.L_366 - .L_365)


	//   ....[0]....
.L_365:
        /*0268*/ 	.word	0xffffffff


	//   ....[1]....
        /*026c*/ 	.word	0xffffffff


	//   ....[2]....
        /*0270*/ 	.word	0xffffffff


	//   ....[3]....
        /*0274*/ 	.word	0xffffffff


	//   ....[4]....
        /*0278*/ 	.word	0xffffffff


	//   ....[5]....
        /*027c*/ 	.word	0xffffffff


	//   ....[6]....
        /*0280*/ 	.word	0xffffffff


	//   ....[7]....
        /*0284*/ 	.word	0xffffffff


	//   ....[8]....
        /*0288*/ 	.word	0xffffffff


	//   ....[9]....
        /*028c*/ 	.word	0xffffffff


	//   ....[10]....
        /*0290*/ 	.word	0xffffffff


	//   ....[11]....
        /*0294*/ 	.word	0xffffffff


	//   ....[12]....
        /*0298*/ 	.word	0xffffffff


	//   ....[13]....
        /*029c*/ 	.word	0xffffffff


	//   ....[14]....
        /*02a0*/ 	.word	0xffffffff


	//   ....[15]....
        /*02a4*/ 	.word	0xffffffff


	//   ....[16]....
        /*02a8*/ 	.word	0xffffffff


	//   ....[17]....
        /*02ac*/ 	.word	0xffffffff


	//   ....[18]....
        /*02b0*/ 	.word	0xffffffff


	//   ....[19]....
        /*02b4*/ 	.word	0xffffffff


	//   ....[20]....
        /*02b8*/ 	.word	0xffffffff


	//   ....[21]....
        /*02bc*/ 	.word	0xffffffff


	//   ....[22]....
        /*02c0*/ 	.word	0xffffffff


	//   ....[23]....
        /*02c4*/ 	.word	0xffffffff


	//----- nvinfo : EIATTR_COOP_GROUP_INSTR_OFFSETS
	.align		4
.L_366:
        /*02c8*/ 	.byte	0x04, 0x28
        /*02ca*/ 	.short	(.L_368 - .L_367)


	//   ....[0]....
.L_367:
        /*02cc*/ 	.word	0x000060f0


	//   ....[1]....
        /*02d0*/ 	.word	0x000061c0


	//   ....[2]....
        /*02d4*/ 	.word	0x000061d0


	//   ....[3]....
        /*02d8*/ 	.word	0x00006290


	//   ....[4]....
        /*02dc*/ 	.word	0x00006540


	//   ....[5]....
        /*02e0*/ 	.word	0x00006600


	//   ....[6]....
        /*02e4*/ 	.word	0x00006830


	//   ....[7]....
        /*02e8*/ 	.word	0x000068f0


	//   ....[8]....
        /*02ec*/ 	.word	0x0000b380


	//   ....[9]....
        /*02f0*/ 	.word	0x0000b3c0


	//   ....[10]....
        /*02f4*/ 	.word	0x0000b410


	//   ....[11]....
        /*02f8*/ 	.word	0x0000b430


	//   ....[12]....
        /*02fc*/ 	.word	0x0000b480


	//   ....[13]....
        /*0300*/ 	.word	0x0000b490


	//   ....[14]....
        /*0304*/ 	.word	0x0000b4a0


	//   ....[15]....
        /*0308*/ 	.word	0x0000b4b0


	//   ....[16]....
        /*030c*/ 	.word	0x0000db90


	//   ....[17]....
        /*0310*/ 	.word	0x0000dba0


	//   ....[18]....
        /*0314*/ 	.word	0x0000dbb0


	//   ....[19]....
        /*0318*/ 	.word	0x0000dbc0


	//   ....[20]....
        /*031c*/ 	.word	0x0000dbf0


	//   ....[21]....
        /*0320*/ 	.word	0x0000dc10


	//   ....[22]....
        /*0324*/ 	.word	0x0000dc30


	//   ....[23]....
        /*0328*/ 	.word	0x0000dc40


	//----- nvinfo : EIATTR_EXIT_INSTR_OFFSETS
	.align		4
.L_368:
        /*032c*/ 	.byte	0x04, 0x1c
        /*032e*/ 	.short	(.L_370 - .L_369)


	//   ....[0]....
.L_369:
        /*0330*/ 	.word	0x00000480


	//   ....[1]....
        /*0334*/ 	.word	0x00010300


	//   ....[2]....
        /*0338*/ 	.word	0x00010410


	//   ....[3]....
        /*033c*/ 	.word	0x00010430


	//   ....[4]....
        /*0340*/ 	.word	0x00011840


	//   ....[5]....
        /*0344*/ 	.word	0x000118d0


	//----- nvinfo : EIATTR_CRS_STACK_SIZE
	.align		4
.L_370:
        /*0348*/ 	.byte	0x04, 0x1e
        /*034a*/ 	.short	(.L_372 - .L_371)
.L_371:
        /*034c*/ 	.word	0x00000000


	//----- nvinfo : EIATTR_CBANK_PARAM_SIZE
	.align		4
.L_372:
        /*0350*/ 	.byte	0x03, 0x19
        /*0352*/ 	.short	0x01d0


	//----- nvinfo : EIATTR_PARAM_CBANK
	.align		4
        /*0354*/ 	.byte	0x04, 0x0a
        /*0356*/ 	.short	(.L_374 - .L_373)
	.align		4
.L_373:
        /*0358*/ 	.word	index@(.nv.constant0._ZN5flash16flash_fwd_kernelI23Flash_fwd_kernel_traitsILi128ELi128ELi64ELi4ELb0ELb0EN7cutlass10bfloat16_tE19Flash_kernel_traitsILi128ELi128ELi64ELi4ES3_EELb0ELb0ELb0ELb1ELb0ELb0ELb0ELb0EEEvNS_16Flash_fwd_paramsE)
        /*035c*/ 	.short	0x0210
        /*035e*/ 	.short	0x01d0


	//----- nvinfo : EIATTR_SW_WAR
	.align		4
.L_374:
        /*0360*/ 	.byte	0x04, 0x36
        /*0362*/ 	.short	(.L_376 - .L_375)
.L_375:
        /*0364*/ 	.word	0x00000008
.L_376:


//--------------------- .nv.info._ZN5flash16flash_fwd_kernelI23Flash_fwd_kernel_traitsILi128ELi128ELi64ELi4ELb0ELb0EN7cutlass10bfloat16_tE19Flash_kernel_traitsILi128ELi128ELi64ELi4ES3_EELb0ELb0ELb0ELb1ELb0ELb0ELb1ELb0EEEvNS_16Flash_fwd_paramsE --------------------------
	.section	.nv.info._ZN5flash16flash_fwd_kernelI23Flash_fwd_kernel_traitsILi128ELi128ELi64ELi4ELb0ELb0EN7cutlass10bfloat16_tE19Flash_kernel_traitsILi128ELi128ELi64ELi4ES3_EELb0ELb0ELb0ELb1ELb0ELb0ELb1ELb0EEEvNS_16Flash_fwd_paramsE,"",@"SHT_CUDA_INFO"
	.sectionflags	@""
	.align	4


	//----- nvinfo : EIATTR_CUDA_API_VERSION
	.align		4
        /*0000*/ 	.byte	0x04, 0x37
        /*0002*/ 	.short	(.L_378 - .L_377)
.L_377:
        /*0004*/ 	.word	0x00000082


	//----- nvinfo : EIATTR_KPARAM_INFO
	.align		4
.L_378:
        /*0008*/ 	.byte	0x04, 0x17
        /*000a*/ 	.short	(.L_380 - .L_379)
.L_379:
        /*000c*/ 	.word	0x00000000
        /*0010*/ 	.short	0x0000
        /*0012*/ 	.short	0x0000
        /*0014*/ 	.byte	0x00, 0xf0, 0x41, 0x07


	//----- nvinfo : EIATTR_SPARSE_MMA_MASK
	.align		4
.L_380:
        /*0018*/ 	.byte	0x03, 0x50
        /*001a*/ 	.short	0x0000


	//----- nvinfo : EIATTR_MAXREG_COUNT
	.align		4
        /*001c*/ 	.byte	0x03, 0x1b
        /*001e*/ 	.short	0x00ff


	//----- nvinfo : EIATTR_NUM_BARRIERS
	.align		4
        /*0020*/ 	.byte	0x02, 0x4c
        /*0022*/ 	.byte	0x01
	.zero		1


	//----- nvinfo : EIATTR_ANNOTATIONS
	.align		4
        /*0024*/ 	.byte	0x04, 0x55
        /*0026*/ 	.short	(.L_382 - .L_381)


	//   ....[0]....
.L_381:
        /* <DEDUP_REMOVED lines=44> */


	//----- nvinfo : EIATTR_MERCURY_ISA_VERSION
	.align		4
.L_382:
        /*02d0*/ 	.byte	0x03, 0x5f
        /*02d2*/ 	.short	0x0101


	//----- nvinfo : EIATTR_COOP_GROUP_MASK_REGIDS
	.align		4
        /*02d4*/ 	.byte	0x04, 0x29
        /*02d6*/ 	.short	(.L_384 - .L_383)


	//   ....[0]....
.L_383:
        /*02d8*/ 	.word	0xffffffff


	//   ....[1]....
        /*02dc*/ 	.word	0xffffffff


	//   ....[2]....
        /*02e0*/ 	.word	0xffffffff


	//   ....[3]....
        /*02e4*/ 	.word	0xffffffff


	//   ....[4]....
        /*02e8*/ 	.word	0xffffffff


	//   ....[5]....
        /*02ec*/ 	.word	0xffffffff


	//   ....[6]....
        /*02f0*/ 	.word	0xffffffff


	//   ....[7]....
        /*02f4*/ 	.word	0xffffffff


	//   ....[8]....
        /*02f8*/ 	.word	0xffffffff


	//   ....[9]....
        /*02fc*/ 	.word	0xffffffff


	//   ....[10]....
        /*0300*/ 	.word	0xffffffff


	//   ....[11]....
        /*0304*/ 	.word	0xffffffff


	//   ....[12]....
        /*0308*/ 	.word	0xffffffff


	//   ....[13]....
        /*030c*/ 	.word	0xffffffff


	//   ....[14]....
        /*0310*/ 	.word	0xffffffff


	//   ....[15]....
        /*0314*/ 	.word	0xffffffff


	//   ....[16]....
        /*0318*/ 	.word	0xffffffff


	//   ....[17]....
        /*031c*/ 	.word	0xffffffff


	//   ....[18]....
        /*0320*/ 	.word	0xffffffff


	//   ....[19]....
        /*0324*/ 	.word	0xffffffff


	//   ....[20]....
        /*0328*/ 	.word	0xffffffff


	//   ....[21]....
        /*032c*/ 	.word	0xffffffff


	//   ....[22]....
        /*0330*/ 	.word	0xffffffff


	//   ....[23]....
        /*0334*/ 	.word	0xffffffff


	//----- nvinfo : EIATTR_COOP_GROUP_INSTR_OFFSETS
	.align		4
.L_384:
        /*0338*/ 	.byte	0x04, 0x28
        /*033a*/ 	.short	(.L_386 - .L_385)


	//   ....[0]....
.L_385:
        /*033c*/ 	.word	0x000068b0


	//   ....[1]....
        /*0340*/ 	.word	0x00006980


	//   ....[2]....
        /*0344*/ 	.word	0x00006990


	//   ....[3]....
        /*0348*/ 	.word	0x00006a30


	//   ....[4]....
        /*034c*/ 	.word	0x00006d00


	//   ....[5]....
        /*0350*/ 	.word	0x00006dc0


	//   ....[6]....
        /*0354*/ 	.word	0x00006fd0


	//   ....[7]....
        /*0358*/ 	.word	0x00007130


	//   ....[8]....
        /*035c*/ 	.word	0x0000c5a0


	//   ....[9]....
        /*0360*/ 	.word	0x0000c620


	//   ....[10]....
        /*0364*/ 	.word	0x0000c640


	//   ....[11]....
        /*0368*/ 	.word	0x0000c650


	//   ....[12]....
        /*036c*/ 	.word	0x0000c670


	//   ....[13]....
        /*0370*/ 	.word	0x0000c6a0


	//   ....[14]....
        /*0374*/ 	.word	0x0000c6c0


	//   ....[15]....
        /*0378*/ 	.word	0x0000c6d0


	//   ....[16]....
        /*037c*/ 	.word	0x0000f0a0


	//   ....[17]....
        /*0380*/ 	.word	0x0000f0b0


	//   ....[18]....
        /*0384*/ 	.word	0x0000f0c0


	//   ....[19]....
        /*0388*/ 	.word	0x0000f0d0


	//   ....[20]....
        /*038c*/ 	.word	0x0000f100


	//   ....[21]....
        /*0390*/ 	.word	0x0000f120


	//   ....[22]....
        /*0394*/ 	.word	0x0000f140


	//   ....[23]....
        /*0398*/ 	.word	0x0000f150


	//----- nvinfo : EIATTR_EXIT_INSTR_OFFSETS
	.align		4
.L_386:
        /*039c*/ 	.byte	0x04, 0x1c
        /*039e*/ 	.short	(.L_388 - .L_387)


	//   ....[0]....
.L_387:
        /*03a0*/ 	.word	0x00000480


	//   ....[1]....
        /*03a4*/ 	.word	0x00011810


	//   ....[2]....
        /*03a8*/ 	.word	0x00011920


	//   ....[3]....
        /*03ac*/ 	.word	0x00011940


	//   ....[4]....
        /*03b0*/ 	.word	0x00012d50


	//   ....[5]....
        /*03b4*/ 	.word	0x00012de0


	//----- nvinfo : EIATTR_CRS_STACK_SIZE
	.align		4
.L_388:
        /*03b8*/ 	.byte	0x04, 0x1e
        /*03ba*/ 	.short	(.L_390 - .L_389)
.L_389:
        /*03bc*/ 	.word	0x00000000


	//----- nvinfo : EIATTR_CBANK_PARAM_SIZE
	.align		4
.L_390:
        /*03c0*/ 	.byte	0x03, 0x19
        /*03c2*/ 	.short	0x01d0


	//----- nvinfo : EIATTR_PARAM_CBANK
	.align		4
        /*03c4*/ 	.byte	0x04, 0x0a
        /*03c6*/ 	.short	(.L_392 - .L_391)
	.align		4
.L_391:
        /*03c8*/ 	.word	index@(.nv.constant0._ZN5flash16flash_fwd_kernelI23Flash_fwd_kernel_traitsILi128ELi128ELi64ELi4ELb0ELb0EN7cutlass10bfloat16_tE19Flash_kernel_traitsILi128ELi128ELi64ELi4ES3_EELb0ELb0ELb0ELb1ELb0ELb0ELb1ELb0EEEvNS_16Flash_fwd_paramsE)
        /*03cc*/ 	.short	0x0210
        /*03ce*/ 	.short	0x01d0


	//----- nvinfo : EIATTR_SW_WAR
	.align		4
.L_392:
        /*03d0*/ 	.byte	0x04, 0x36
        /*03d2*/ 	.short	(.L_394 - .L_393)
.L_393:
        /*03d4*/ 	.word	0x00000008
.L_394:


//--------------------- .nv.info._ZN5flash16flash_fwd_kernelI23Flash_fwd_kernel_traitsILi128ELi128ELi64ELi4ELb0ELb0EN7cutlass10bfloat16_tE19Flash_kernel_traitsILi128ELi128ELi64ELi4ES3_EELb0ELb0ELb1ELb0ELb0ELb1ELb0ELb0EEEvNS_16Flash_fwd_paramsE --------------------------
	.section	.nv.info._ZN5flash16flash_fwd_kernelI23Flash_fwd_kernel_traitsILi128ELi128ELi64ELi4ELb0ELb0EN7cutlass10bfloat16_tE19Flash_kernel_traitsILi128ELi128ELi64ELi4ES3_EELb0ELb0ELb1ELb0ELb0ELb1ELb0ELb0EEEvNS_16Flash_fwd_paramsE,"",@"SHT_CUDA_INFO"
	.sectionflags	@""
	.align	4


	//----- nvinfo : EIATTR_CUDA_API_VERSION
	.align		4
        /*0000*/ 	.byte	0x04, 0x37
        /*0002*/ 	.short	(.L_396 - .L_395)
.L_395:
        /*0004*/ 	.word	0x00000082


	//----- nvinfo : EIATTR_KPARAM_INFO
	.align		4
.L_396:
        /*0008*/ 	.byte	0x04, 0x17
        /*000a*/ 	.short	(.L_398 - .L_397)
.L_397:
        /*000c*/ 	.word	0x00000000
        /*0010*/ 	.short	0x0000
        /*0012*/ 	.short	0x0000
        /*0014*/ 	.byte	0x00, 0xf0, 0x41, 0x07


	//----- nvinfo : EIATTR_SPARSE_MMA_MASK
	.align		4
.L_398:
        /*0018*/ 	.byte	0x03, 0x50
        /*001a*/ 	.short	0x0000


	//----- nvinfo : EIATTR_MAXREG_COUNT
	.align		4
        /*001c*/ 	.byte	0x03, 0x1b
        /*001e*/ 	.short	0x00ff


	//----- nvinfo : EIATTR_NUM_BARRIERS
	.align		4
        /*0020*/ 	.byte	0x02, 0x4c
        /*0022*/ 	.byte	0x01
	.zero		1


	//----- nvinfo : EIATTR_ANNOTATIONS
	.align		4
        /*0024*/ 	.byte	0x04, 0x55
        /*0026*/ 	.short	(.L_400 - .L_399)


	//   ....[0]....
.L_399:
        /* <DEDUP_REMOVED lines=85> */


	//----- nvinfo : EIATTR_MERCURY_ISA_VERSION
	.align		4
.L_400:
        /*0560*/ 	.byte	0x03, 0x5f
        /*0562*/ 	.short	0x0101


	//----- nvinfo : EIATTR_INT_WARP_WIDE_INSTR_OFFSETS
	.align		4
        /*0564*/ 	.byte	0x04, 0x31
        /*0566*/ 	.short	(.L_402 - .L_401)


	//   ....[0]....
.L_401:
        /*0568*/ 	.word	0x00002b60


	//   ....[1]....
        /*056c*/ 	.word	0x00002f90


	//----- nvinfo : EIATTR_COOP_GROUP_MASK_REGIDS
	.align		4
.L_402:
        /*0570*/ 	.byte	0x04, 0x29
        /*0572*/ 	.short	(.L_404 - .L_403)


	//   ....[0]....
.L_403:
        /*0574*/ 	.word	0xffffffff


	//   ....[1]....
        /*0578*/ 	.word	0xffffffff


	//   ....[2]....
        /*057c*/ 	.word	0xffffffff


	//   ....[3]....
        /*0580*/ 	.word	0xffffffff


	//   ....[4]....
        /*0584*/ 	.word	0xffffffff


	//   ....[5]....
        /*0588*/ 	.word	0xffffffff


	//   ....[6]....
        /*058c*/ 	.word	0xffffffff


	//   ....[7]....
        /*0590*/ 	.word	0xffffffff


	//   ....[8]....
        /*0594*/ 	.word	0xffffffff


	//   ....[9]....
        /*0598*/ 	.word	0xffffffff


	//   ....[10]....
        /*059c*/ 	.word	0xffffffff


	//   ....[11]....
        /*05a0*/ 	.word	0xffffffff


	//   ....[12]....
        /*05a4*/ 	.word	0xffffffff


	//   ....[13]....
        /*05a8*/ 	.word	0xffffffff


	//   ....[14]....
        /*05ac*/ 	.word	0xffffffff


	//   ....[15]....
        /*05b0*/ 	.word	0xffffffff


	//   ....[16]....
        /*05b4*/ 	.word	0xffffffff


	//   ....[17]....
        /*05b8*/ 	.word	0xffffffff


	//   ....[18]....
        /*05bc*/ 	.word	0xffffffff


	//   ....[19]....
        /*05c0*/ 	.word	0xffffffff


	//   ....[20]....
        /*05c4*/ 	.word	0xffffffff


	//   ....[21]....
        /*05c8*/ 	.word	0xffffffff


	//   ....[22]....
        /*05cc*/ 	.word	0xffffffff


	//   ....[23]....
        /*05d0*/ 	.word	0xffffffff


	//   ....[24]....
        /*05d4*/ 	.word	0xffffffff


	//   ....[25]....
        /*05d8*/ 	.word	0xffffffff


	//   ....[26]....
        /*05dc*/ 	.word	0xffffffff


	//   ....[27]....
        /*05e0*/ 	.word	0xffffffff


	//   ....[28]....
        /*05e4*/ 	.word	0xffffffff


	//   ....[29]....
        /*05e8*/ 	.word	0xffffffff


	//   ....[30]....
        /*05ec*/ 	.word	0xffffffff


	//   ....[31]....
        /*05f0*/ 	.word	0xffffffff


	//   ....[32]....
        /*05f4*/ 	.word	0xffffffff


	//   ....[33]....
        /*05f8*/ 	.word	0xffffffff


	//   ....[34]....
        /*05fc*/ 	.word	0xffffffff


	//   ....[35]....
        /*0600*/ 	.word	0xffffffff


	//   ....[36]....
        /*0604*/ 	.word	0xffffffff


	//   ....[37]....
        /*0608*/ 	.word	0xffffffff


	//   ....[38]....
        /*060c*/ 	.word	0xffffffff


	//   ....[39]....
        /*0610*/ 	.word	0xffffffff


	//----- nvinfo : EIATTR_COOP_GROUP_INSTR_OFFSETS
	.align		4
.L_404:
        /*0614*/ 	.byte	0x04, 0x28
        /*0616*/ 	.short	(.L_406 - .L_405)


	//   ....[0]....
.L_405:
        /*0618*/ 	.word	0x00004d70


	//   ....[1]....
        /*061c*/ 	.word	0x00004f90


	//   ....[2]....
        /*0620*/ 	.word	0x00005030


	//   ....[3]....
        /*0624*/ 	.word	0x000051d0


	//   ....[4]....
        /*0628*/ 	.word	0x00005ae0


	//   ....[5]....
        /*062c*/ 	.word	0x00005d20


	//   ....[6]....
        /*0630*/ 	.word	0x00005e90


	//   ....[7]....
        /*0634*/ 	.word	0x00005fd0


	//   ....[8]....
        /*0638*/ 	.word	0x0000a720


	//   ....[9]....
        /*063c*/ 	.word	0x0000a840


	//   ....[10]....
        /*0640*/ 	.word	0x0000a870


	//   ....[11]....
        /*0644*/ 	.word	0x0000a9b0


	//   ....[12]....
        /*0648*/ 	.word	0x0000aa10


	//   ....[13]....
        /*064c*/ 	.word	0x0000aaa0


	//   ....[14]....
        /*0650*/ 	.word	0x0000ab00


	//   ....[15]....
        /*0654*/ 	.word	0x0000ab30


	//   ....[16]....
        /*0658*/ 	.word	0x00010330


	//   ....[17]....
        /*065c*/ 	.word	0x00010360


	//   ....[18]....
        /*0660*/ 	.word	0x00010450


	//   ....[19]....
        /*0664*/ 	.word	0x000104f0


	//   ....[20]....
        /*0668*/ 	.word	0x00010520


	//   ....[21]....
        /*066c*/ 	.word	0x000105a0


	//   ....[22]....
        /*0670*/ 	.word	0x00010640


	//   ....[23]....
        /*0674*/ 	.word	0x00010660


	//   ....[24]....
        /*0678*/ 	.word	0x000152d0


	//   ....[25]....
        /*067c*/ 	.word	0x00015300


	//   ....[26]....
        /*0680*/ 	.word	0x00015510


	//   ....[27]....
        /*0684*/ 	.word	0x00015550


	//   ....[28]....
        /*0688*/ 	.word	0x00015570


	//   ....[29]....
        /*068c*/ 	.word	0x000155d0


	//   ....[30]....
        /*0690*/ 	.word	0x00015610


	//   ....[31]....
        /*0694*/ 	.word	0x00015880


	//   ....[32]....
        /*0698*/ 	.word	0x00018660


	//   ....[33]....
        /*069c*/ 	.word	0x00018670


	//   ....[34]....
        /*06a0*/ 	.word	0x00018680


	//   ....[35]....
        /*06a4*/ 	.word	0x000186a0


	//   ....[36]....
        /*06a8*/ 	.word	0x000186c0


	//   ....[37]....
        /*06ac*/ 	.word	0x000186e0


	//   ....[38]....
        /*06b0*/ 	.word	0x00018700


	//   ....[39]....
        /*06b4*/ 	.word	0x00018730


	//----- nvinfo : EIATTR_EXIT_INSTR_OFFSETS
	.align		4
.L_406:
        /*06b8*/ 	.byte	0x04, 0x1c
        /*06ba*/ 	.short	(.L_408 - .L_407)


	//   ....[0]....
.L_407:
        /*06bc*/ 	.word	0x000004b0


	//   ....[1]....
        /*06c0*/ 	.word	0x000018c0


	//   ....[2]....
        /*06c4*/ 	.word	0x00001950


	//   ....[3]....
        /*06c8*/ 	.word	0x0001ac50


	//   ....[4]....
        /*06cc*/ 	.word	0x0001ad40


	//----- nvinfo : EIATTR_CRS_STACK_SIZE
	.align		4
.L_408:
        /*06d0*/ 	.byte	0x04, 0x1e
        /*06d2*/ 	.short	(.L_410 - .L_409)
.L_409:
        /*06d4*/ 	.word	0x00000000


	//----- nvinfo : EIATTR_CBANK_PARAM_SIZE
	.align		4
.L_410:
        /*06d8*/ 	.byte	0x03, 0x19
        /*06da*/ 	.short	0x01d0


	//----- nvinfo : EIATTR_PARAM_CBANK
	.align		4
        /*06dc*/ 	.byte	0x04, 0x0a
        /*06de*/ 	.short	(.L_412 - .L_411)
	.align		4
.L_411:
        /*06e0*/ 	.word	index@(.nv.constant0._ZN5flash16flash_fwd_kernelI23Flash_fwd_kernel_traitsILi128ELi128ELi64ELi4ELb0ELb0EN7cutlass10bfloat16_tE19Flash_kernel_traitsILi128ELi128ELi64ELi4ES3_EELb0ELb0ELb1ELb0ELb0ELb1ELb0ELb0EEEvNS_16Flash_fwd_paramsE)
        /*06e4*/ 	.short	0x0210
        /*06e6*/ 	.short	0x01d0


	//----- nvinfo : EIATTR_SW_WAR
	.align		4
.L_412:
        /*06e8*/ 	.byte	0x04, 0x36
        /*06ea*/ 	.short	(.L_414 - .L_413)
.L_413:
        /*06ec*/ 	.word	0x00000008
.L_414:


//--------------------- .nv.info._ZN5flash16flash_fwd_kernelI23Flash_fwd_kernel_traitsILi128ELi128ELi64ELi4ELb0ELb0EN7cutlass10bfloat16_tE19Flash_kernel_traitsILi128ELi128ELi64ELi4ES3_EELb0ELb0ELb1ELb0ELb0ELb1ELb1ELb0EEEvNS_16Flash_fwd_paramsE --------------------------
	.section	.nv.info._ZN5flash16flash_fwd_kernelI23Flash_fwd_kernel_traitsILi128ELi128ELi64ELi4ELb0ELb0EN7cutlass10bfloat16_tE19Flash_kernel_traitsILi128ELi128ELi64ELi4ES3_EELb0ELb0ELb1ELb0ELb0ELb1ELb1ELb0EEEvNS_16Flash_fwd_paramsE,"",@"SHT_CUDA_INFO"
	.sectionflags	@""
	.align	4


	//----- nvinfo : EIATTR_CUDA_API_VERSION
	.align		4
        /*0000*/ 	.byte	0x04, 0x37
        /*0002*/ 	.short	(.L_416 - .L_415)
.L_415:
        /*0004*/ 	.word	0x00000082


	//----- nvinfo : EIATTR_KPARAM_INFO
	.align		4
.L_416:
        /*0008*/ 	.byte	0x04, 0x17
        /*000a*/ 	.short	(.L_418 - .L_417)
.L_417:
        /*000c*/ 	.word	0x00000000
        /*0010*/ 	.short	0x0000
        /*0012*/ 	.short	0x0000
        /*0014*/ 	.byte	0x00, 0xf0, 0x41, 0x07


	//----- nvinfo : EIATTR_SPARSE_MMA_MASK
	.align		4
.L_418:
        /*0018*/ 	.byte	0x03, 0x50
        /*001a*/ 	.short	0x0000


	//----- nvinfo : EIATTR_MAXREG_COUNT
	.align		4
        /*001c*/ 	.byte	0x03, 0x1b
        /*001e*/ 	.short	0x00ff


	//----- nvinfo : EIATTR_NUM_BARRIERS
	.align		4
        /*0020*/ 	.byte	0x02, 0x4c
        /*0022*/ 	.byte	0x01
	.zero		1


	//----- nvinfo : EIATTR_ANNOTATIONS
	.align		4
        /*0024*/ 	.byte	0x04, 0x55
        /*0026*/ 	.short	(.L_420 - .L_419)


	//   ....[0]....
.L_419:
        /* <DEDUP_REMOVED lines=105> */


	//----- nvinfo : EIATTR_MERCURY_ISA_VERSION
	.align		4
.L_420:
        /*06a0*/ 	.byte	0x03, 0x5f
        /*06a2*/ 	.short	0x0101


	//----- nvinfo : EIATTR_INT_WARP_WIDE_INSTR_OFFSETS
	.align		4
        /*06a4*/ 	.byte	0x04, 0x31
        /*06a6*/ 	.short	(.L_422 - .L_421)


	//   ....[0]....
.L_421:
        /*06a8*/ 	.word	0x00002b80


	//   ....[1]....
        /*06ac*/ 	.word	0x00002fa0


	//----- nvinfo : EIATTR_COOP_GROUP_MASK_REGIDS
	.align		4
.L_422:
        /*06b0*/ 	.byte	0x04, 0x29
        /*06b2*/ 	.short	(.L_424 - .L_423)


	//   ....[0]....
.L_423:
        /*06b4*/ 	.word	0xffffffff


	//   ....[1]....
        /*06b8*/ 	.word	0xffffffff


	//   ....[2]....
        /*06bc*/ 	.word	0xffffffff


	//   ....[3]....
        /*06c0*/ 	.word	0xffffffff


	//   ....[4]....
        /*06c4*/ 	.word	0xffffffff


	//   ....[5]....
        /*06c8*/ 	.word	0xffffffff


	//   ....[6]....
        /*06cc*/ 	.word	0xffffffff


	//   ....[7]....
        /*06d0*/ 	.word	0xffffffff


	//   ....[8]....
        /*06d4*/ 	.word	0xffffffff


	//   ....[9]....
        /*06d8*/ 	.word	0xffffffff


	//   ....[10]....
        /*06dc*/ 	.word	0xffffffff


	//   ....[11]....
        /*06e0*/ 	.word	0xffffffff


	//   ....[12]....
        /*06e4*/ 	.word	0xffffffff


	//   ....[13]....
        /*06e8*/ 	.word	0xffffffff


	//   ....[14]....
        /*06ec*/ 	.word	0xffffffff


	//   ....[15]....
        /*06f0*/ 	.word	0xffffffff


	//   ....[16]....
        /*06f4*/ 	.word	0xffffffff


	//   ....[17]....
        /*06f8*/ 	.word	0xffffffff


	//   ....[18]....
        /*06fc*/ 	.word	0xffffffff


	//   ....[19]....
        /*0700*/ 	.word	0xffffffff


	//   ....[20]....
        /*0704*/ 	.word	0xffffffff


	//   ....[21]....
        /*0708*/ 	.word	0xffffffff


	//   ....[22]....
        /*070c*/ 	.word	0xffffffff


	//   ....[23]....
        /*0710*/ 	.word	0xffffffff


	//   ....[24]....
        /*0714*/ 	.word	0xffffffff


	//   ....[25]....
        /*0718*/ 	.word	0xffffffff


	//   ....[26]....
        /*071c*/ 	.word	0xffffffff


	//   ....[27]....
        /*0720*/ 	.word	0xffffffff


	//   ....[28]....
        /*0724*/ 	.word	0xffffffff


	//   ....[29]....
        /*0728*/ 	.word	0xffffffff


	//   ....[30]....
        /*072c*/ 	.word	0xffffffff


	//   ....[31]....
        /*0730*/ 	.word	0xffffffff


	//   ....[32]....
        /*0734*/ 	.word	0xffffffff


	//   ....[33]....
        /*0738*/ 	.word	0xffffffff


	//   ....[34]....
        /*073c*/ 	.word	0xffffffff


	//   ....[35]....
        /*0740*/ 	.word	0xffffffff


	//   ....[36]....
        /*0744*/ 	.word	0xffffffff


	//   ....[37]....
        /*0748*/ 	.word	0xffffffff


	//   ....[38]....
        /*074c*/ 	.word	0xffffffff


	//   ....[39]....
        /*0750*/ 	.word	0xffffffff


	//----- nvinfo : EIATTR_COOP_GROUP_INSTR_OFFSETS
	.align		4
.L_424:
        /*0754*/ 	.byte	0x04, 0x28
        /*0756*/ 	.short	(.L_426 - .L_425)


	//   ....[0]....
.L_425:
        /*0758*/ 	.word	0x00005640


	//   ....[1]....
        /*075c*/ 	.word	0x00005970


	//   ....[2]....
        /*0760*/ 	.word	0x000059c0


	//   ....[3]....
        /*0764*/ 	.word	0x00005b00


	//   ....[4]....
        /*0768*/ 	.word	0x00006280


	//   ....[5]....
        /*076c*/ 	.word	0x00006350


	//   ....[6]....
        /*0770*/ 	.word	0x00006590


	//   ....[7]....
        /*0774*/ 	.word	0x00006710


	//   ....[8]....
        /*0778*/ 	.word	0x0000c110


	//   ....[9]....
        /*077c*/ 	.word	0x0000c220


	//   ....[10]....
        /*0780*/ 	.word	0x0000c290


	//   ....[11]....
        /*0784*/ 	.word	0x0000c640


	//   ....[12]....
        /*0788*/ 	.word	0x0000c670


	//   ....[13]....
        /*078c*/ 	.word	0x0000c6d0


	//   ....[14]....
        /*0790*/ 	.word	0x0000c740


	//   ....[15]....
        /*0794*/ 	.word	0x0000c800


	//   ....[16]....
        /*0798*/ 	.word	0x00012420


	//   ....[17]....
        /*079c*/ 	.word	0x00012500


	//   ....[18]....
        /*07a0*/ 	.word	0x00012650


	//   ....[19]....
        /*07a4*/ 	.word	0x00012900


	//   ....[20]....
        /*07a8*/ 	.word	0x00012980


	//   ....[21]....
        /*07ac*/ 	.word	0x000129d0


	//   ....[22]....
        /*07b0*/ 	.word	0x000129f0


	//   ....[23]....
        /*07b4*/ 	.word	0x00012a90


	//   ....[24]....
        /*07b8*/ 	.word	0x00018f00


	//   ....[25]....
        /*07bc*/ 	.word	0x00018f10


	//   ....[26]....
        /*07c0*/ 	.word	0x000191a0


	//   ....[27]....
        /*07c4*/ 	.word	0x000191e0


	//   ....[28]....
        /*07c8*/ 	.word	0x00019250


	//   ....[29]....
        /*07cc*/ 	.word	0x000192f0


	//   ....[30]....
        /*07d0*/ 	.word	0x000193d0


	//   ....[31]....
        /*07d4*/ 	.word	0x00019590


	//   ....[32]....
        /*07d8*/ 	.word	0x0001c2b0


	//   ....[33]....
        /*07dc*/ 	.word	0x0001c2c0


	//   ....[34]....
        /*07e0*/ 	.word	0x0001c2d0


	//   ....[35]....
        /*07e4*/ 	.word	0x0001c2f0


	//   ....[36]....
        /*07e8*/ 	.word	0x0001c310


	//   ....[37]....
        /*07ec*/ 	.word	0x0001c330


	//   ....[38]....
        /*07f0*/ 	.word	0x0001c350


	//   ....[39]....
        /*07f4*/ 	.word	0x0001c380


	//----- nvinfo : EIATTR_EXIT_INSTR_OFFSETS
	.align		4
.L_426:
        /*07f8*/ 	.byte	0x04, 0x1c
        /*07fa*/ 	.short	(.L_428 - .L_427)


	//   ....[0]....
.L_427:
        /*07fc*/ 	.word	0x000004b0


	//   ....[1]....
        /*0800*/ 	.word	0x000018c0


	//   ....[2]....
        /*0804*/ 	.word	0x00001950


	//   ....[3]....
        /*0808*/ 	.word	0x0001e900


	//   ....[4]....
        /*080c*/ 	.word	0x0001e9f0


	//----- nvinfo : EIATTR_CRS_STACK_SIZE
	.align		4
.L_428:
        /*0810*/ 	.byte	0x04, 0x1e
        /*0812*/ 	.short	(.L_430 - .L_429)
.L_429:
        /*0814*/ 	.word	0x00000000


	//----- nvinfo : EIATTR_CBANK_PARAM_SIZE
	.align		4
.L_430:
        /*0818*/ 	.byte	0x03, 0x19
        /*081a*/ 	.short	0x01d0


	//----- nvinfo : EIATTR_PARAM_CBANK
	.align		4
        /*081c*/ 	.byte	0x04, 0x0a
        /*081e*/ 	.short	(.L_432 - .L_431)
	.align		4
.L_431:
        /*0820*/ 	.word	index@(.nv.constant0._ZN5flash16flash_fwd_kernelI23Flash_fwd_kernel_traitsILi128ELi128ELi64ELi4ELb0ELb0EN7cutlass10bfloat16_tE19Flash_kernel_traitsILi128ELi128ELi64ELi4ES3_EELb0ELb0ELb1ELb0ELb0ELb1ELb1ELb0EEEvNS_16Flash_fwd_paramsE)
        /*0824*/ 	.short	0x0210
        /*0826*/ 	.short	0x01d0


	//----- nvinfo : EIATTR_SW_WAR
	.align		4
.L_432:
        /*0828*/ 	.byte	0x04, 0x36
        /*082a*/ 	.short	(.L_434 - .L_433)
.L_433:
        /*082c*/ 	.word	0x00000008
.L_434:


//--------------------- .nv.info._ZN5flash16flash_fwd_kernelI23Flash_fwd_kernel_traitsILi128ELi128ELi64ELi4ELb0ELb0EN7cutlass10bfloat16_tE19Flash_kernel_traitsILi128ELi128ELi64ELi4ES3_EELb0ELb0ELb1ELb0ELb0ELb0ELb0ELb0EEEvNS_16Flash_fwd_paramsE --------------------------
	.section	.nv.info._ZN5flash16flash_fwd_kernelI23Flash_fwd_kernel_traitsILi128ELi128ELi64ELi4ELb0ELb0EN7cutlass10bfloat16_tE19Flash_kernel_traitsILi128ELi128ELi64ELi4ES3_EELb0ELb0ELb1ELb0ELb0ELb0ELb0ELb0EEEvNS_16Flash_fwd_paramsE,"",@"SHT_CUDA_INFO"
	.sectionflags	@""
	.align	4


	//----- nvinfo : EIATTR_CUDA_API_VERSION
	.align		4
        /*0000*/ 	.byte	0x04, 0x37
        /*0002*/ 	.short	(.L_436 - .L_435)
.L_435:
        /*0004*/ 	.word	0x00000082


	//----- nvinfo : EIATTR_KPARAM_INFO
	.align		4
.L_436:
        /*0008*/ 	.byte	0x04, 0x17
        /*000a*/ 	.short	(.L_438 - .L_437)
.L_437:
        /*000c*/ 	.word	0x00000000
        /*0010*/ 	.short	0x0000
        /*0012*/ 	.short	0x0000
        /*0014*/ 	.byte	0x00, 0xf0, 0x41, 0x07


	//----- nvinfo : EIATTR_SPARSE_MMA_MASK
	.align		4
.L_438:
        /*0018*/ 	.byte	0x03, 0x50
        /*001a*/ 	.short	0x0000


	//----- nvinfo : EIATTR_MAXREG_COUNT
	.align		4
        /*001c*/ 	.byte	0x03, 0x1b
        /*001e*/ 	.short	0x00ff


	//----- nvinfo : EIATTR_NUM_BARRIERS
	.align		4
        /*0020*/ 	.byte	0x02, 0x4c
        /*0022*/ 	.byte	0x01
	.zero		1


	//----- nvinfo : EIATTR_ANNOTATIONS
	.align		4
        /*0024*/ 	.byte	0x04, 0x55
        /*0026*/ 	.short	(.L_440 - .L_439)


	//   ....[0]....
.L_439:
        /* <DEDUP_REMOVED lines=90> */


	//----- nvinfo : EIATTR_MERCURY_ISA_VERSION
	.align		4
.L_440:
        /*05b0*/ 	.byte	0x03, 0x5f
        /*05b2*/ 	.short	0x0101


	//----- nvinfo : EIATTR_COOP_GROUP_MASK_REGIDS
	.align		4
        /*05b4*/ 	.byte	0x04, 0x29
        /*05b6*/ 	.short	(.L_442 - .L_441)


	//   ....[0]....
.L_441:
        /*05b8*/ 	.word	0xffffffff


	//   ....[1]....
        /*05bc*/ 	.word	0xffffffff


	//   ....[2]....
        /*05c0*/ 	.word	0xffffffff


	//   ....[3]....
        /*05c4*/ 	.word	0xffffffff


	//   ....[4]....
        /*05c8*/ 	.word	0xffffffff


	//   ....[5]....
        /*05cc*/ 	.word	0xffffffff


	//   ....[6]....
        /*05d0*/ 	.word	0xffffffff


	//   ....[7]....
        /*05d4*/ 	.word	0xffffffff


	//   ....[8]....
        /*05d8*/ 	.word	0xffffffff


	//   ....[9]....
        /*05dc*/ 	.word	0xffffffff


	//   ....[10]....
        /*05e0*/ 	.word	0xffffffff


	//   ....[11]....
        /*05e4*/ 	.word	0xffffffff


	//   ....[12]....
        /*05e8*/ 	.word	0xffffffff


	//   ....[13]....
        /*05ec*/ 	.word	0xffffffff


	//   ....[14]....
        /*05f0*/ 	.word	0xffffffff


	//   ....[15]....
        /*05f4*/ 	.word	0xffffffff


	//   ....[16]....
        /*05f8*/ 	.word	0xffffffff


	//   ....[17]....
        /*05fc*/ 	.word	0xffffffff


	//   ....[18]....
        /*0600*/ 	.word	0xffffffff


	//   ....[19]....
        /*0604*/ 	.word	0xffffffff


	//   ....[20]....
        /*0608*/ 	.word	0xffffffff


	//   ....[21]....
        /*060c*/ 	.word	0xffffffff


	//   ....[22]....
        /*0610*/ 	.word	0xffffffff


	//   ....[23]....
        /*0614*/ 	.word	0xffffffff


	//   ....[24]....
        /*0618*/ 	.word	0xffffffff


	//   ....[25]....
        /*061c*/ 	.word	0xffffffff


	//   ....[26]....
        /*0620*/ 	.word	0xffffffff


	//   ....[27]....
        /*0624*/ 	.word	0xffffffff


	//   ....[28]....
        /*0628*/ 	.word	0xffffffff


	//   ....[29]....
        /*062c*/ 	.word	0xffffffff


	//   ....[30]....
        /*0630*/ 	.word	0xffffffff


	//   ....[31]....
        /*0634*/ 	.word	0xffffffff


	//   ....[32]....
        /*0638*/ 	.word	0xffffffff


	//   ....[33]....
        /*063c*/ 	.word	0xffffffff


	//   ....[34]....
        /*0640*/ 	.word	0xffffffff


	//   ....[35]....
        /*0644*/ 	.word	0xffffffff


	//   ....[36]....
        /*0648*/ 	.word	0xffffffff


	//   ....[37]....
        /*064c*/ 	.word	0xffffffff


	//   ....[38]....
        /*0650*/ 	.word	0xffffffff


	//   ....[39]....
        /*0654*/ 	.word	0xffffffff


	//----- nvinfo : EIATTR_COOP_GROUP_INSTR_OFFSETS
	.align		4
.L_442:
        /*0658*/ 	.byte	0x04, 0x28
        /*065a*/ 	.short	(.L_444 - .L_443)


	//   ....[0]....
.L_443:
        /*065c*/ 	.word	0x00006a50


	//   ....[1]....
        /*0660*/ 	.word	0x00006a80


	//   ....[2]....
        /*0664*/ 	.word	0x00006b40


	//   ....[3]....
        /*0668*/ 	.word	0x00006b50


	//   ....[4]....
        /*066c*/ 	.word	0x00006c50


	//   ....[5]....
        /*0670*/ 	.word	0x00006c80


	//   ....[6]....
        /*0674*/ 	.word	0x000070c0


	//   ....[7]....
        /*0678*/ 	.word	0x00007110


	//   ....[8]....
        /*067c*/ 	.word	0x0000c100


	//   ....[9]....
        /*0680*/ 	.word	0x0000c2d0


	//   ....[10]....
        /*0684*/ 	.word	0x0000c300


	//   ....[11]....
        /*0688*/ 	.word	0x0000c3a0


	//   ....[12]....
        /*068c*/ 	.word	0x0000c3e0


	//   ....[13]....
        /*0690*/ 	.word	0x0000c450


	//   ....[14]....
        /*0694*/ 	.word	0x0000c460


	//   ....[15]....
        /*0698*/ 	.word	0x0000c4a0


	//   ....[16]....
        /*069c*/ 	.word	0x00012610


	//   ....[17]....
        /*06a0*/ 	.word	0x00012670


	//   ....[18]....
        /*06a4*/ 	.word	0x00012710


	//   ....[19]....
        /*06a8*/ 	.word	0x00012810


	//   ....[20]....
        /*06ac*/ 	.word	0x00012840


	//   ....[21]....
        /*06b0*/ 	.word	0x00012870


	//   ....[22]....
        /*06b4*/ 	.word	0x000128a0


	//   ....[23]....
        /*06b8*/ 	.word	0x00012960


	//   ....[24]....
        /*06bc*/ 	.word	0x000192f0


	//   ....[25]....
        /*06c0*/ 	.word	0x00019350


	//   ....[26]....
        /*06c4*/ 	.word	0x00019380


	//   ....[27]....
        /*06c8*/ 	.word	0x00019450


	//   ....[28]....
        /*06cc*/ 	.word	0x00019490


	//   ....[29]....
        /*06d0*/ 	.word	0x000194e0


	//   ....[30]....
        /*06d4*/ 	.word	0x00019630


	//   ....[31]....
        /*06d8*/ 	.word	0x00019a80


	//   ....[32]....
        /*06dc*/ 	.word	0x0001c4b0


	//   ....[33]....
        /*06e0*/ 	.word	0x0001c4c0


	//   ....[34]....
        /*06e4*/ 	.word	0x0001c4d0


	//   ....[35]....
        /*06e8*/ 	.word	0x0001c4e0


	//   ....[36]....
        /*06ec*/ 	.word	0x0001c510


	//   ....[37]....
        /*06f0*/ 	.word	0x0001c530


	//   ....[38]....
        /*06f4*/ 	.word	0x0001c550


	//   ....[39]....
        /*06f8*/ 	.word	0x0001c560


	//----- nvinfo : EIATTR_EXIT_INSTR_OFFSETS
	.align		4
.L_444:
        /*06fc*/ 	.byte	0x04, 0x1c
        /*06fe*/ 	.short	(.L_446 - .L_445)


	//   ....[0]....
.L_445:
        /*0700*/ 	.word	0x000004b0


	//   ....[1]....
        /*0704*/ 	.word	0x00001a50


	//   ....[2]....
        /*0708*/ 	.word	0x00001ae0


	//   ....[3]....
        /*070c*/ 	.word	0x0001ec20


	//   ....[4]....
        /*0710*/ 	.word	0x0001ed30


	//   ....[5]....
        /*0714*/ 	.word	0x0001ed50


	//----- nvinfo : EIATTR_CRS_STACK_SIZE
	.align		4
.L_446:
        /*0718*/ 	.byte	0x04, 0x1e
        /*071a*/ 	.short	(.L_448 - .L_447)
.L_447:
        /*071c*/ 	.word	0x00000000


	//----- nvinfo : EIATTR_CBANK_PARAM_SIZE
	.align		4
.L_448:
        /*0720*/ 	.byte	0x03, 0x19
        /*0722*/ 	.short	0x01d0


	//----- nvinfo : EIATTR_PARAM_CBANK
	.align		4
        /*0724*/ 	.byte	0x04, 0x0a
        /*0726*/ 	.short	(.L_450 - .L_449)
	.align		4
.L_449:
        /*0728*/ 	.word	index@(.nv.constant0._ZN5flash16flash_fwd_kernelI23Flash_fwd_kernel_traitsILi128ELi128ELi64ELi4ELb0ELb0EN7cutlass10bfloat16_tE19Flash_kernel_traitsILi128ELi128ELi64ELi4ES3_EELb0ELb0ELb1ELb0ELb0ELb0ELb0ELb0EEEvNS_16Flash_fwd_paramsE)
        /*072c*/ 	.short	0x0210
        /*072e*/ 	.short	0x01d0


	//----- nvinfo : EIATTR_SW_WAR
	.align		4
.L_450:
        /*0730*/ 	.byte	0x04, 0x36
        /*0732*/ 	.short	(.L_452 - .L_451)
.L_451:
        /*0734*/ 	.word	0x00000008
.L_452:


//--------------------- .nv.info._ZN5flash16flash_fwd_kernelI23Flash_fwd_kernel_traitsILi128ELi128ELi64ELi4ELb0ELb0EN7cutlass10bfloat16_tE19Flash_kernel_traitsILi128ELi128ELi64ELi4ES3_EELb0ELb0ELb1ELb0ELb0ELb0ELb1ELb0EEEvNS_16Flash_fwd_paramsE --------------------------
	.section	.nv.info._ZN5flash16flash_fwd_kernelI23Flash_fwd_kernel_traitsILi128ELi128ELi64ELi4ELb0ELb0EN7cutlass10bfloat16_tE19Flash_kernel_traitsILi128ELi128ELi64ELi4ES3_EELb0ELb0ELb1ELb0ELb0ELb0ELb1ELb0EEEvNS_16Flash_fwd_paramsE,"",@"SHT_CUDA_INFO"
	.sectionflags	@""
	.align	4


	//----- nvinfo : EIATTR_CUDA_API_VERSION
	.align		4
        /*0000*/ 	.byte	0x04, 0x37
        /*0002*/ 	.short	(.L_454 - .L_453)
.L_453:
        /*0004*/ 	.word	0x00000082


	//----- nvinfo : EIATTR_KPARAM_INFO
	.align		4
.L_454:
        /*0008*/ 	.byte	0x04, 0x17
        /*000a*/ 	.short	(.L_456 - .L_455)
.L_455:
        /*000c*/ 	.word	0x00000000
        /*0010*/ 	.short	0x0000
        /*0012*/ 	.short	0x0000
        /*0014*/ 	.byte	0x00, 0xf0, 0x41, 0x07


	//----- nvinfo : EIATTR_SPARSE_MMA_MASK
	.align		4
.L_456:
        /*0018*/ 	.byte	0x03, 0x50
        /*001a*/ 	.short	0x0000


	//----- nvinfo : EIATTR_MAXREG_COUNT
	.align		4
        /*001c*/ 	.byte	0x03, 0x1b
        /*001e*/ 	.short	0x00ff


	//----- nvinfo : EIATTR_NUM_BARRIERS
	.align		4
        /*0020*/ 	.byte	0x02, 0x4c
        /*0022*/ 	.byte	0x01
	.zero		1


	//----- nvinfo : EIATTR_ANNOTATIONS
	.align		4
        /*0024*/ 	.byte	0x04, 0x55
        /*0026*/ 	.short	(.L_458 - .L_457)


	//   ....[0]....
.L_457:
        /* <DEDUP_REMOVED lines=92> */


	//----- nvinfo : EIATTR_MERCURY_ISA_VERSION
	.align		4
.L_458:
        /*05d0*/ 	.byte	0x03, 0x5f
        /*05d2*/ 	.short	0x0101


	//----- nvinfo : EIATTR_COOP_GROUP_MASK_REGIDS
	.align		4
        /*05d4*/ 	.byte	0x04, 0x29
        /*05d6*/ 	.short	(.L_460 - .L_459)


	//   ....[0]....
.L_459:
        /*05d8*/ 	.word	0xffffffff


	//   ....[1]....
        /*05dc*/ 	.word	0xffffffff


	//   ....[2]....
        /*05e0*/ 	.word	0xffffffff


	//   ....[3]....
        /*05e4*/ 	.word	0xffffffff


	//   ....[4]....
        /*05e8*/ 	.word	0xffffffff


	//   ....[5]....
        /*05ec*/ 	.word	0xffffffff


	//   ....[6]....
        /*05f0*/ 	.word	0xffffffff


	//   ....[7]....
        /*05f4*/ 	.word	0xffffffff


	//   ....[8]....
        /*05f8*/ 	.word	0xffffffff


	//   ....[9]....
        /*05fc*/ 	.word	0xffffffff


	//   ....[10]....
        /*0600*/ 	.word	0xffffffff


	//   ....[11]....
        /*0604*/ 	.word	0xffffffff


	//   ....[12]....
        /*0608*/ 	.word	0xffffffff


	//   ....[13]....
        /*060c*/ 	.word	0xffffffff


	//   ....[14]....
        /*0610*/ 	.word	0xffffffff


	//   ....[15]....
        /*0614*/ 	.word	0xffffffff


	//   ....[16]....
        /*0618*/ 	.word	0xffffffff


	//   ....[17]....
        /*061c*/ 	.word	0xffffffff


	//   ....[18]....
        /*0620*/ 	.word	0xffffffff


	//   ....[19]....
        /*0624*/ 	.word	0xffffffff


	//   ....[20]....
        /*0628*/ 	.word	0xffffffff


	//   ....[21]....
        /*062c*/ 	.word	0xffffffff


	//   ....[22]....
        /*0630*/ 	.word	0xffffffff


	//   ....[23]....
        /*0634*/ 	.word	0xffffffff


	//   ....[24]....
        /*0638*/ 	.word	0xffffffff


	//   ....[25]....
        /*063c*/ 	.word	0xffffffff


	//   ....[26]....
        /*0640*/ 	.word	0xffffffff


	//   ....[27]....
        /*0644*/ 	.word	0xffffffff


	//   ....[28]....
        /*0648*/ 	.word	0xffffffff


	//   ....[29]....
        /*064c*/ 	.word	0xffffffff


	//   ....[30]....
        /*0650*/ 	.word	0xffffffff


	//   ....[31]....
        /*0654*/ 	.word	0xffffffff


	//   ....[32]....
        /*0658*/ 	.word	0xffffffff


	//   ....[33]....
        /*065c*/ 	.word	0xffffffff


	//   ....[34]....
        /*0660*/ 	.word	0xffffffff


	//   ....[35]....
        /*0664*/ 	.word	0xffffffff


	//   ....[36]....
        /*0668*/ 	.word	0xffffffff


	//   ....[37]....
        /*066c*/ 	.word	0xffffffff


	//   ....[38]....
        /*0670*/ 	.word	0xffffffff


	//   ....[39]....
        /*0674*/ 	.word	0xffffffff


	//----- nvinfo : EIATTR_COOP_GROUP_INSTR_OFFSETS
	.align		4
.L_460:
        /*0678*/ 	.byte	0x04, 0x28
        /*067a*/ 	.short	(.L_462 - .L_461)


	//   ....[0]....
.L_461:
        /*067c*/ 	.word	0x00007260


	//   ....[1]....
        /*0680*/ 	.word	0x00007290


	//   ....[2]....
        /*0684*/ 	.word	0x00007350


	//   ....[3]....
        /*0688*/ 	.word	0x00007360


	//   ....[4]....
        /*068c*/ 	.word	0x00007430


	//   ....[5]....
        /*0690*/ 	.word	0x00007460


	//   ....[6]....
        /*0694*/ 	.word	0x000078b0


	//   ....[7]....
        /*0698*/ 	.word	0x00007910


	//   ....[8]....
        /*069c*/ 	.word	0x0000d1b0


	//   ....[9]....
        /*06a0*/ 	.word	0x0000d2b0


	//   ....[10]....
        /*06a4*/ 	.word	0x0000d3a0


	//   ....[11]....
        /*06a8*/ 	.word	0x0000d480


	//   ....[12]....
        /*06ac*/ 	.word	0x0000d4a0


	//   ....[13]....
        /*06b0*/ 	.word	0x0000d4f0


	//   ....[14]....
        /*06b4*/ 	.word	0x0000d5b0


	//   ....[15]....
        /*06b8*/ 	.word	0x0000d640


	//   ....[16]....
        /*06bc*/ 	.word	0x00013e80


	//   ....[17]....
        /*06c0*/ 	.word	0x00013eb0


	//   ....[18]....
        /*06c4*/ 	.word	0x00013fd0


	//   ....[19]....
        /*06c8*/ 	.word	0x00014060


	//   ....[20]....
        /*06cc*/ 	.word	0x000140a0


	//   ....[21]....
        /*06d0*/ 	.word	0x00014120


	//   ....[22]....
        /*06d4*/ 	.word	0x00014160


	//   ....[23]....
        /*06d8*/ 	.word	0x00014240


	//   ....[24]....
        /*06dc*/ 	.word	0x0001b380


	//   ....[25]....
        /*06e0*/ 	.word	0x0001b460


	//   ....[26]....
        /*06e4*/ 	.word	0x0001b490


	//   ....[27]....
        /*06e8*/ 	.word	0x0001b550


	//   ....[28]....
        /*06ec*/ 	.word	0x0001b590


	//   ....[29]....
        /*06f0*/ 	.word	0x0001b5c0


	//   ....[30]....
        /*06f4*/ 	.word	0x0001b6f0


	//   ....[31]....
        /*06f8*/ 	.word	0x0001bb80


	//   ....[32]....
        /*06fc*/ 	.word	0x0001e5f0


	//   ....[33]....
        /*0700*/ 	.word	0x0001e600


	//   ....[34]....
        /*0704*/ 	.word	0x0001e610


	//   ....[35]....
        /*0708*/ 	.word	0x0001e620


	//   ....[36]....
        /*070c*/ 	.word	0x0001e650


	//   ....[37]....
        /*0710*/ 	.word	0x0001e670


	//   ....[38]....
        /*0714*/ 	.word	0x0001e690


	//   ....[39]....
        /*0718*/ 	.word	0x0001e6a0


	//----- nvinfo : EIATTR_EXIT_INSTR_OFFSETS
	.align		4
.L_462:
        /*071c*/ 	.byte	0x04, 0x1c
        /*071e*/ 	.short	(.L_464 - .L_463)


	//   ....[0]....
.L_463:
        /*0720*/ 	.word	0x000004b0


	//   ....[1]....
        /*0724*/ 	.word	0x00001a50


	//   ....[2]....
        /*0728*/ 	.word	0x00001ae0


	//   ....[3]....
        /*072c*/ 	.word	0x00020d60


	//   ....[4]....
        /*0730*/ 	.word	0x00020e70


	//   ....[5]....
        /*0734*/ 	.word	0x00020e90


	//----- nvinfo : EIATTR_CRS_STACK_SIZE
	.align		4
.L_464:
        /*0738*/ 	.byte	0x04, 0x1e
        /*073a*/ 	.short	(.L_466 - .L_465)
.L_465:
        /*073c*/ 	.word	0x00000000


	//----- nvinfo : EIATTR_CBANK_PARAM_SIZE
	.align		4
.L_466:
        /*0740*/ 	.byte	0x03, 0x19
        /*0742*/ 	.short	0x01d0


	//----- nvinfo : EIATTR_PARAM_CBANK
	.align		4
        /*0744*/ 	.byte	0x04, 0x0a
        /*0746*/ 	.short	(.L_468 - .L_467)
	.align		4
.L_467:
        /*0748*/ 	.word	index@(.nv.constant0._ZN5flash16flash_fwd_kernelI23Flash_fwd_kernel_traitsILi128ELi128ELi64ELi4ELb0ELb0EN7cutlass10bfloat16_tE19Flash_kernel_traitsILi128ELi128ELi64ELi4ES3_EELb0ELb0ELb1ELb0ELb0ELb0ELb1ELb0EEEvNS_16Flash_fwd_paramsE)
        /*074c*/ 	.short	0x0210
        /*074e*/ 	.short	0x01d0


	//----- nvinfo : EIATTR_SW_WAR
	.align		4
.L_468:
        /*0750*/ 	.byte	0x04, 0x36
        /*0752*/ 	.short	(.L_470 - .L_469)
.L_469:
        /*0754*/ 	.word	0x00000008
.L_470:


//--------------------- .nv.info._ZN5flash16flash_fwd_kernelI23Flash_fwd_kernel_traitsILi128ELi128ELi64ELi4ELb0ELb0EN7cutlass10bfloat16_tE19Flash_kernel_traitsILi128ELi128ELi64ELi4ES3_EELb0ELb0ELb1ELb1ELb0ELb0ELb0ELb0EEEvNS_16Flash_fwd_paramsE --------------------------
	.section	.nv.info._ZN5flash16flash_fwd_kernelI23Flash_fwd_kernel_traitsILi128ELi128ELi64ELi4ELb0ELb0EN7cutlass10bfloat16_tE19Flash_kernel_traitsILi128ELi128ELi64ELi4ES3_EELb0ELb0ELb1ELb1ELb0ELb0ELb0ELb0EEEvNS_16Flash_fwd_paramsE,"",@"SHT_CUDA_INFO"
	.sectionflags	@""
	.align	4


	//----- nvinfo : EIATTR_CUDA_API_VERSION
	.align		4
        /*0000*/ 	.byte	0x04, 0x37
        /*0002*/ 	.short	(.L_472 - .L_471)
.L_471:
        /*0004*/ 	.word	0x00000082


	//----- nvinfo : EIATTR_KPARAM_INFO
	.align		4
.L_472:
        /*0008*/ 	.byte	0x04, 0x17
        /*000a*/ 	.short	(.L_474 - .L_473)
.L_473:
        /*000c*/ 	.word	0x00000000
        /*0010*/ 	.short	0x0000
        /*0012*/ 	.short	0x0000
        /*0014*/ 	.byte	0x00, 0xf0, 0x41, 0x07


	//----- nvinfo : EIATTR_SPARSE_MMA_MASK
	.align		4
.L_474:
        /*0018*/ 	.byte	0x03, 0x50
        /*001a*/ 	.short	0x0000


	//----- nvinfo : EIATTR_MAXREG_COUNT
	.align		4
        /*001c*/ 	.byte	0x03, 0x1b
        /*001e*/ 	.short	0x00ff


	//----- nvinfo : EIATTR_NUM_BARRIERS
	.align		4
        /*0020*/ 	.byte	0x02, 0x4c
        /*0022*/ 	.byte	0x01
	.zero		1


	//----- nvinfo : EIATTR_ANNOTATIONS
	.align		4
        /*0024*/ 	.byte	0x04, 0x55
        /*0026*/ 	.short	(.L_476 - .L_475)


	//   ....[0]....
.L_475:
        /* <DEDUP_REMOVED lines=103> */


	//----- nvinfo : EIATTR_MERCURY_ISA_VERSION
	.align		4
.L_476:
        /*0680*/ 	.byte	0x03, 0x5f
        /*0682*/ 	.short	0x0101


	//----- nvinfo : EIATTR_COOP_GROUP_MASK_REGIDS
	.align		4
        /*0684*/ 	.byte	0x04, 0x29
        /*0686*/ 	.short	(.L_478 - .L_477)


	//   ....[0]....
.L_477:
        /*0688*/ 	.word	0xffffffff


	//   ....[1]....
        /*068c*/ 	.word	0xffffffff


	//   ....[2]....
        /*0690*/ 	.word	0xffffffff


	//   ....[3]....
        /*0694*/ 	.word	0xffffffff


	//   ....[4]....
        /*0698*/ 	.word	0xffffffff


	//   ....[5]....
        /*069c*/ 	.word	0xffffffff


	//   ....[6]....
        /*06a0*/ 	.word	0xffffffff


	//   ....[7]....
        /*06a4*/ 	.word	0xffffffff


	//   ....[8]....
        /*06a8*/ 	.word	0xffffffff


	//   ....[9]....
        /*06ac*/ 	.word	0xffffffff


	//   ....[10]....
        /*06b0*/ 	.word	0xffffffff


	//   ....[11]....
        /*06b4*/ 	.word	0xffffffff


	//   ....[12]....
        /*06b8*/ 	.word	0xffffffff


	//   ....[13]....
        /*06bc*/ 	.word	0xffffffff


	//   ....[14]....
        /*06c0*/ 	.word	0xffffffff


	//   ....[15]....
        /*06c4*/ 	.word	0xffffffff


	//   ....[16]....
        /*06c8*/ 	.word	0xffffffff


	//   ....[17]....
        /*06cc*/ 	.word	0xffffffff


	//   ....[18]....
        /*06d0*/ 	.word	0xffffffff


	//   ....[19]....
        /*06d4*/ 	.word	0xffffffff


	//   ....[20]....
        /*06d8*/ 	.word	0xffffffff


	//   ....[21]....
        /*06dc*/ 	.word	0xffffffff


	//   ....[22]....
        /*06e0*/ 	.word	0xffffffff


	//   ....[23]....
        /*06e4*/ 	.word	0xffffffff


	//   ....[24]....
        /*06e8*/ 	.word	0xffffffff


	//   ....[25]....
        /*06ec*/ 	.word	0xffffffff


	//   ....[26]....
        /*06f0*/ 	.word	0xffffffff


	//   ....[27]....
        /*06f4*/ 	.word	0xffffffff


	//   ....[28]....
        /*06f8*/ 	.word	0xffffffff


	//   ....[29]....
        /*06fc*/ 	.word	0xffffffff


	//   ....[30]....
        /*0700*/ 	.word	0xffffffff


	//   ....[31]....
        /*0704*/ 	.word	0xffffffff


	//   ....[32]....
        /*0708*/ 	.word	0xffffffff


	//   ....[33]....
        /*070c*/ 	.word	0xffffffff


	//   ....[34]....
        /*0710*/ 	.word	0xffffffff


	//   ....[35]....
        /*0714*/ 	.word	0xffffffff


	//   ....[36]....
        /*0718*/ 	.word	0xffffffff


	//   ....[37]....
        /*071c*/ 	.word	0xffffffff


	//   ....[38]....
        /*0720*/ 	.word	0xffffffff


	//   ....[39]....
        /*0724*/ 	.word	0xffffffff


	//----- nvinfo : EIATTR_COOP_GROUP_INSTR_OFFSETS
	.align		4
.L_478:
        /*0728*/ 	.byte	0x04, 0x28
        /*072a*/ 	.short	(.L_480 - .L_479)


	//   ....[0]....
.L_479:
        /*072c*/ 	.word	0x00007d80


	//   ....[1]....
        /*0730*/ 	.word	0x00007e20


	//   ....[2]....
        /*0734*/ 	.word	0x00007eb0


	//   ....[3]....
        /*0738*/ 	.word	0x00007fa0


	//   ....[4]....
        /*073c*/ 	.word	0x00008110


	//   ....[5]....
        /*0740*/ 	.word	0x00008250


	//   ....[6]....
        /*0744*/ 	.word	0x00008270


	//   ....[7]....
        /*0748*/ 	.word	0x00008320


	//   ....[8]....
        /*074c*/ 	.word	0x0000e790


	//   ....[9]....
        /*0750*/ 	.word	0x0000e890


	//   ....[10]....
        /*0754*/ 	.word	0x0000e9c0


	//   ....[11]....
        /*0758*/ 	.word	0x0000ea50


	//   ....[12]....
        /*075c*/ 	.word	0x0000eae0


	//   ....[13]....
        /*0760*/ 	.word	0x0000eb30


	//   ....[14]....
        /*0764*/ 	.word	0x0000eb40


	//   ....[15]....
        /*0768*/ 	.word	0x0000ec90


	//   ....[16]....
        /*076c*/ 	.word	0x000167f0


	//   ....[17]....
        /*0770*/ 	.word	0x000169d0


	//   ....[18]....
        /*0774*/ 	.word	0x00016a80


	//   ....[19]....
        /*0778*/ 	.word	0x00016aa0


	//   ....[20]....
        /*077c*/ 	.word	0x00016ad0


	//   ....[21]....
        /*0780*/ 	.word	0x00016b40


	//   ....[22]....
        /*0784*/ 	.word	0x00016b70


	//   ....[23]....
        /*0788*/ 	.word	0x00016df0


	//   ....[24]....
        /*078c*/ 	.word	0x0001dc40


	//   ....[25]....
        /*0790*/ 	.word	0x0001dca0


	//   ....[26]....
        /*0794*/ 	.word	0x0001dd00


	//   ....[27]....
        /*0798*/ 	.word	0x0001ddb0


	//   ....[28]....
        /*079c*/ 	.word	0x0001dde0


	//   ....[29]....
        /*07a0*/ 	.word	0x0001de50


	//   ....[30]....
        /*07a4*/ 	.word	0x0001dff0


	//   ....[31]....
        /*07a8*/ 	.word	0x0001e480


	//   ....[32]....
        /*07ac*/ 	.word	0x00020f00


	//   ....[33]....
        /*07b0*/ 	.word	0x00020f10


	//   ....[34]....
        /*07b4*/ 	.word	0x00020f20


	//   ....[35]....
        /*07b8*/ 	.word	0x00020f30


	//   ....[36]....
        /*07bc*/ 	.word	0x00020f60


	//   ....[37]....
        /*07c0*/ 	.word	0x00020f80


	//   ....[38]....
        /*07c4*/ 	.word	0x00020fa0


	//   ....[39]....
        /*07c8*/ 	.word	0x00020fb0


	//----- nvinfo : EIATTR_EXIT_INSTR_OFFSETS
	.align		4
.L_480:
        /*07cc*/ 	.byte	0x04, 0x1c
        /*07ce*/ 	.short	(.L_482 - .L_481)


	//   ....[0]....
.L_481:
        /*07d0*/ 	.word	0x000004b0


	//   ....[1]....
        /*07d4*/ 	.word	0x00001a50


	//   ....[2]....
        /*07d8*/ 	.word	0x00001ae0


	//   ....[3]....
        /*07dc*/ 	.word	0x00023640


	//   ....[4]....
        /*07e0*/ 	.word	0x00023750


	//   ....[5]....
        /*07e4*/ 	.word	0x00023770


	//----- nvinfo : EIATTR_CRS_STACK_SIZE
	.align		4
.L_482:
        /*07e8*/ 	.byte	0x04, 0x1e
        /*07ea*/ 	.short	(.L_484 - .L_483)
.L_483:
        /*07ec*/ 	.word	0x00000000


	//----- nvinfo : EIATTR_CBANK_PARAM_SIZE
	.align		4
.L_484:
        /*07f0*/ 	.byte	0x03, 0x19
        /*07f2*/ 	.short	0x01d0


	//----- nvinfo : EIATTR_PARAM_CBANK
	.align		4
        /*07f4*/ 	.byte	0x04, 0x0a
        /*07f6*/ 	.short	(.L_486 - .L_485)
	.align		4
.L_485:
        /*07f8*/ 	.word	index@(.nv.constant0._ZN5flash16flash_fwd_kernelI23Flash_fwd_kernel_traitsILi128ELi128ELi64ELi4ELb0ELb0EN7cutlass10bfloat16_tE19Flash_kernel_traitsILi128ELi128ELi64ELi4ES3_EELb0ELb0ELb1ELb1ELb0ELb0ELb0ELb0EEEvNS_16Flash_fwd_paramsE)
        /*07fc*/ 	.short	0x0210
        /*07fe*/ 	.short	0x01d0


	//----- nvinfo : EIATTR_SW_WAR
	.align		4
.L_486:
        /*0800*/ 	.byte	0x04, 0x36
        /*0802*/ 	.short	(.L_488 - .L_487)
.L_487:
        /*0804*/ 	.word	0x00000008
.L_488:


//--------------------- .nv.info._ZN5flash16flash_fwd_kernelI23Flash_fwd_kernel_traitsILi128ELi128ELi64ELi4ELb0ELb0EN7cutlass10bfloat16_tE19Flash_kernel_traitsILi128ELi128ELi64ELi4ES3_EELb0ELb0ELb1ELb1ELb0ELb0ELb1ELb0EEEvNS_16Flash_fwd_paramsE --------------------------
	.section	.nv.info._ZN5flash16flash_fwd_kernelI23Flash_fwd_kernel_traitsILi128ELi128ELi64ELi4ELb0ELb0EN7cutlass10bfloat16_tE19Flash_kernel_traitsILi128ELi128ELi64ELi4ES3_EELb0ELb0ELb1ELb1ELb0ELb0ELb1ELb0EEEvNS_16Flash_fwd_paramsE,"",@"SHT_CUDA_INFO"
	.sectionflags	@""
	.align	4


	//----- nvinfo : EIATTR_CUDA_API_VERSION
	.align		4
        /*0000*/ 	.byte	0x04, 0x37
        /*0002*/ 	.short	(.L_490 - .L_489)
.L_489:
        /*0004*/ 	.word	0x00000082


	//----- nvinfo : EIATTR_KPARAM_INFO
	.align		4
.L_490:
        /*0008*/ 	.byte	0x04, 0x17
        /*000a*/ 	.short	(.L_492 - .L_491)
.L_491:
        /*000c*/ 	.word	0x00000000
        /*0010*/ 	.short	0x0000
        /*0012*/ 	.short	0x0000
        /*0014*/ 	.byte	0x00, 0xf0, 0x41, 0x07


	//----- nvinfo : EIATTR_SPARSE_MMA_MASK
	.align		4
.L_492:
        /*0018*/ 	.byte	0x03, 0x50
        /*001a*/ 	.short	0x0000


	//----- nvinfo : EIATTR_MAXREG_COUNT
	.align		4
        /*001c*/ 	.byte	0x03, 0x1b
        /*001e*/ 	.short	0x00ff


	//----- nvinfo : EIATTR_NUM_BARRIERS
	.align		4
        /*0020*/ 	.byte	0x02, 0x4c
        /*0022*/ 	.byte	0x01
	.zero		1


	//----- nvinfo : EIATTR_ANNOTATIONS
	.align		4
        /*0024*/ 	.byte	0x04, 0x55
        /*0026*/ 	.short	(.L_494 - .L_493)


	//   ....[0]....
.L_493:
        /* <DEDUP_REMOVED lines=102> */


	//----- nvinfo : EIATTR_MERCURY_ISA_VERSION
	.align		4
.L_494:
        /*0670*/ 	.byte	0x03, 0x5f
        /*0672*/ 	.short	0x0101


	//----- nvinfo : EIATTR_COOP_GROUP_MASK_REGIDS
	.align		4
        /*0674*/ 	.byte	0x04, 0x29
        /*0676*/ 	.short	(.L_496 - .L_495)


	//   ....[0]....
.L_495:
        /*0678*/ 	.word	0xffffffff


	//   ....[1]....
        /*067c*/ 	.word	0xffffffff


	//   ....[2]....
        /*0680*/ 	.word	0xffffffff


	//   ....[3]....
        /*0684*/ 	.word	0xffffffff


	//   ....[4]....
        /*0688*/ 	.word	0xffffffff


	//   ....[5]....
        /*068c*/ 	.word	0xffffffff


	//   ....[6]....
        /*0690*/ 	.word	0xffffffff


	//   ....[7]....
        /*0694*/ 	.word	0xffffffff


	//   ....[8]....
        /*0698*/ 	.word	0xffffffff


	//   ....[9]....
        /*069c*/ 	.word	0xffffffff


	//   ....[10]....
        /*06a0*/ 	.word	0xffffffff


	//   ....[11]....
        /*06a4*/ 	.word	0xffffffff


	//   ....[12]....
        /*06a8*/ 	.word	0xffffffff


	//   ....[13]....
        /*06ac*/ 	.word	0xffffffff


	//   ....[14]....
        /*06b0*/ 	.word	0xffffffff


	//   ....[15]....
        /*06b4*/ 	.word	0xffffffff


	//   ....[16]....
        /*06b8*/ 	.word	0xffffffff


	//   ....[17]....
        /*06bc*/ 	.word	0xffffffff


	//   ....[18]....
        /*06c0*/ 	.word	0xffffffff


	//   ....[19]....
        /*06c4*/ 	.word	0xffffffff


	//   ....[20]....
        /*06c8*/ 	.word	0xffffffff


	//   ....[21]....
        /*06cc*/ 	.word	0xffffffff


	//   ....[22]....
        /*06d0*/ 	.word	0xffffffff


	//   ....[23]....
        /*06d4*/ 	.word	0xffffffff


	//   ....[24]....
        /*06d8*/ 	.word	0xffffffff


	//   ....[25]....
        /*06dc*/ 	.word	0xffffffff


	//   ....[26]....
        /*06e0*/ 	.word	0xffffffff


	//   ....[27]....
        /*06e4*/ 	.word	0xffffffff


	//   ....[28]....
        /*06e8*/ 	.word	0xffffffff


	//   ....[29]....
        /*06ec*/ 	.word	0xffffffff


	//   ....[30]....
        /*06f0*/ 	.word	0xffffffff


	//   ....[31]....
        /*06f4*/ 	.word	0xffffffff


	//   ....[32]....
        /*06f8*/ 	.word	0xffffffff


	//   ....[33]....
        /*06fc*/ 	.word	0xffffffff


	//   ....[34]....
        /*0700*/ 	.word	0xffffffff


	//   ....[35]....
        /*0704*/ 	.word	0xffffffff


	//   ....[36]....
        /*0708*/ 	.word	0xffffffff


	//   ....[37]....
        /*070c*/ 	.word	0xffffffff


	//   ....[38]....
        /*0710*/ 	.word	0xffffffff


	//   ....[39]....
        /*0714*/ 	.word	0xffffffff


	//----- nvinfo : EIATTR_COOP_GROUP_INSTR_OFFSETS
	.align		4
.L_496:
        /*0718*/ 	.byte	0x04, 0x28
        /*071a*/ 	.short	(.L_498 - .L_497)


	//   ....[0]....
.L_497:
        /*071c*/ 	.word	0x00008680


	//   ....[1]....
        /*0720*/ 	.word	0x00008720


	//   ....[2]....
        /*0724*/ 	.word	0x000087d0


	//   ....[3]....
        /*0728*/ 	.word	0x000088b0


	//   ....[4]....
        /*072c*/ 	.word	0x00008a20


	//   ....[5]....
        /*0730*/ 	.word	0x00008b60


	//   ....[6]....
        /*0734*/ 	.word	0x00008b80


	//   ....[7]....
        /*0738*/ 	.word	0x00008c30


	//   ....[8]....
        /*073c*/ 	.word	0x0000f5b0


	//   ....[9]....
        /*0740*/ 	.word	0x0000f750


	//   ....[10]....
        /*0744*/ 	.word	0x0000f7e0


	//   ....[11]....
        /*0748*/ 	.word	0x0000f870


	//   ....[12]....
        /*074c*/ 	.word	0x0000f8b0


	//   ....[13]....
        /*0750*/ 	.word	0x0000f900


	//   ....[14]....
        /*0754*/ 	.word	0x0000f970


	//   ....[15]....
        /*0758*/ 	.word	0x0000f9c0


	//   ....[16]....
        /*075c*/ 	.word	0x000180a0


	//   ....[17]....
        /*0760*/ 	.word	0x00018280


	//   ....[18]....
        /*0764*/ 	.word	0x00018350


	//   ....[19]....
        /*0768*/ 	.word	0x00018370


	//   ....[20]....
        /*076c*/ 	.word	0x000183a0


	//   ....[21]....
        /*0770*/ 	.word	0x000183e0


	//   ....[22]....
        /*0774*/ 	.word	0x00018400


	//   ....[23]....
        /*0778*/ 	.word	0x000184d0


	//   ....[24]....
        /*077c*/ 	.word	0x0001fd30


	//   ....[25]....
        /*0780*/ 	.word	0x0001fdb0


	//   ....[26]....
        /*0784*/ 	.word	0x0001fe10


	//   ....[27]....
        /*0788*/ 	.word	0x0001fe90


	//   ....[28]....
        /*078c*/ 	.word	0x0001ff00


	//   ....[29]....
        /*0790*/ 	.word	0x0001ffa0


	//   ....[30]....
        /*0794*/ 	.word	0x00020260


	//   ....[31]....
        /*0798*/ 	.word	0x00020570


	//   ....[32]....
        /*079c*/ 	.word	0x000230c0


	//   ....[33]....
        /*07a0*/ 	.word	0x000230d0


	//   ....[34]....
        /*07a4*/ 	.word	0x000230e0


	//   ....[35]....
        /*07a8*/ 	.word	0x000230f0


	//   ....[36]....
        /*07ac*/ 	.word	0x00023120


	//   ....[37]....
        /*07b0*/ 	.word	0x00023140


	//   ....[38]....
        /*07b4*/ 	.word	0x00023160


	//   ....[39]....
        /*07b8*/ 	.word	0x00023170


	//----- nvinfo : EIATTR_EXIT_INSTR_OFFSETS
	.align		4
.L_498:
        /*07bc*/ 	.byte	0x04, 0x1c
        /*07be*/ 	.short	(.L_500 - .L_499)


	//   ....[0]....
.L_499:
        /*07c0*/ 	.word	0x000004b0


	//   ....[1]....
        /*07c4*/ 	.word	0x00001a50


	//   ....[2]....
        /*07c8*/ 	.word	0x00001ae0


	//   ....[3]....
        /*07cc*/ 	.word	0x00025800


	//   ....[4]....
        /*07d0*/ 	.word	0x00025910


	//   ....[5]....
        /*07d4*/ 	.word	0x00025930


	//----- nvinfo : EIATTR_CRS_STACK_SIZE
	.align		4
.L_500:
        /*07d8*/ 	.byte	0x04, 0x1e
        /*07da*/ 	.short	(.L_502 - .L_501)
.L_501:
        /*07dc*/ 	.word	0x00000000


	//----- nvinfo : EIATTR_CBANK_PARAM_SIZE
	.align		4
.L_502:
        /*07e0*/ 	.byte	0x03, 0x19
        /*07e2*/ 	.short	0x01d0


	//----- nvinfo : EIATTR_PARAM_CBANK
	.align		4
        /*07e4*/ 	.byte	0x04, 0x0a
        /*07e6*/ 	.short	(.L_504 - .L_503)
	.align		4
.L_503:
        /*07e8*/ 	.word	index@(.nv.constant0._ZN5flash16flash_fwd_kernelI23Flash_fwd_kernel_traitsILi128ELi128ELi64ELi4ELb0ELb0EN7cutlass10bfloat16_tE19Flash_kernel_traitsILi128ELi128ELi64ELi4ES3_EELb0ELb0ELb1ELb1ELb0ELb0ELb1ELb0EEEvNS_16Flash_fwd_paramsE)
        /*07ec*/ 	.short	0x0210
        /*07ee*/ 	.short	0x01d0


	//----- nvinfo : EIATTR_SW_WAR
	.align		4
.L_504:
        /*07f0*/ 	.byte	0x04, 0x36
        /*07f2*/ 	.short	(.L_506 - .L_505)
.L_505:
        /*07f4*/ 	.word	0x00000008
.L_506:


//--------------------- .nv.info._ZN5flash16flash_fwd_kernelI23Flash_fwd_kernel_traitsILi128ELi128ELi32ELi4ELb0ELb0EN7cutlass10bfloat16_tE19Flash_kernel_traitsILi128ELi128ELi32ELi4ES3_EELb0ELb0ELb0ELb0ELb0ELb1ELb0ELb0EEEvNS_16Flash_fwd_paramsE --------------------------
	.section	.nv.info._ZN5flash16flash_fwd_kernelI23Flash_fwd_kernel_traitsILi128ELi128ELi32ELi4ELb0ELb0EN7cutlass10bfloat16_tE19Flash_kernel_traitsILi128ELi128ELi32ELi4ES3_EELb0ELb0ELb0ELb0ELb0ELb1ELb0ELb0EEEvNS_16Flash_fwd_paramsE,"",@"SHT_CUDA_INFO"
	.sectionflags	@""
	.align	4


	//----- nvinfo : EIATTR_CUDA_API_VERSION
	.align		4
        /*0000*/ 	.byte	0x04, 0x37
        /*0002*/ 	.short	(.L_508 - .L_507)
.L_507:
        /*0004*/ 	.word	0x00000082


	//----- nvinfo : EIATTR_KPARAM_INFO
	.align		4
.L_508:
        /*0008*/ 	.byte	0x04, 0x17
        /*000a*/ 	.short	(.L_510 - .L_509)
.L_509:
        /*000c*/ 	.word	0x00000000
        /*0010*/ 	.short	0x0000
        /*0012*/ 	.short	0x0000
        /*0014*/ 	.byte	0x00, 0xf0, 0x41, 0x07


	//----- nvinfo : EIATTR_SPARSE_MMA_MASK
	.align		4
.L_510:
        /*0018*/ 	.byte	0x03, 0x50
        /*001a*/ 	.short	0x0000


	//----- nvinfo : EIATTR_MAXREG_COUNT
	.align		4
        /*001c*/ 	.byte	0x03, 0x1b
        /*001e*/ 	.short	0x00ff


	//----- nvinfo : EIATTR_NUM_BARRIERS
	.align		4
        /*0020*/ 	.byte	0x02, 0x4c
        /*0022*/ 	.byte	0x01
	.zero		1


	//----- nvinfo : EIATTR_ANNOTATIONS
	.align		4
        /*0024*/ 	.byte	0x04, 0x55
        /*0026*/ 	.short	(.L_512 - .L_511)


	//   ....[0]....
.L_511:
        /*0028*/ 	.word	0x00000001
        /*002c*/ 	.byte	0x20, 0x02, 0x00, 0x00, 0x01, 0x00, 0x00, 0x00, 0x60, 0x04, 0x00, 0x00, 0x01, 0x00, 0x00, 0x00
        /*003c*/ 	.byte	0xd0, 0x16, 0x00, 0x00, 0x01, 0x00, 0x00, 0x00, 0xc0, 0x3a, 0x00, 0x00, 0x01, 0x00, 0x00, 0x00
        /*004c*/ 	.byte	0xb0, 0x5c, 0x00, 0x00, 0x01, 0x00, 0x00, 0x00, 0x60, 0x64, 0x00, 0x00, 0x01, 0x00, 0x00, 0x00
        /*005c*/ 	.byte	0xc0, 0x83, 0x00, 0x00, 0x01, 0x00, 0x00, 0x00, 0x90, 0x86, 0x00, 0x00


	//----- nvinfo : EIATTR_MERCURY_ISA_VERSION
	.align		4
.L_512:
        /*0068*/ 	.byte	0x03, 0x5f
        /*006a*/ 	.short	0x0101


	//----- nvinfo : EIATTR_COOP_GROUP_MASK_REGIDS
	.align		4
        /*006c*/ 	.byte	0x04, 0x29
        /*006e*/ 	.short	(.L_514 - .L_513)


	//   ....[0]....
.L_513:
        /*0070*/ 	.word	0xffffffff


	//   ....[1]....
        /*0074*/ 	.word	0xffffffff


	//   ....[2]....
        /*0078*/ 	.word	0xffffffff


	//   ....[3]....
        /*007c*/ 	.word	0xffffffff


	//   ....[4]....
        /*0080*/ 	.word	0xffffffff


	//   ....[5]....
        /*0084*/ 	.word	0xffffffff


	//   ....[6]....
        /*0088*/ 	.word	0xffffffff


	//   ....[7]....
        /*008c*/ 	.word	0xffffffff


	//   ....[8]....
        /*0090*/ 	.word	0xffffffff


	//   ....[9]....
        /*0094*/ 	.word	0xffffffff


	//   ....[10]....
        /*0098*/ 	.word	0xffffffff


	//   ....[11]....
        /*009c*/ 	.word	0xffffffff


	//   ....[12]....
        /*00a0*/ 	.word	0xffffffff


	//   ....[13]....
        /*00a4*/ 	.word	0xffffffff


	//   ....[14]....
        /*00a8*/ 	.word	0xffffffff


	//   ....[15]....
        /*00ac*/ 	.word	0xffffffff


	//   ....[16]....
        /*00b0*/ 	.word	0xffffffff


	//   ....[17]....
        /*00b4*/ 	.word	0xffffffff


	//   ....[18]....
        /*00b8*/ 	.word	0xffffffff


	//   ....[19]....
        /*00bc*/ 	.word	0xffffffff


	//   ....[20]....
        /*00c0*/ 	.word	0xffffffff


	//   ....[21]....
        /*00c4*/ 	.word	0xffffffff


	//   ....[22]....
        /*00c8*/ 	.word	0xffffffff


	//   ....[23]....
        /*00cc*/ 	.word	0xffffffff


	//----- nvinfo : EIATTR_COOP_GROUP_INSTR_OFFSETS
	.align		4
.L_514:
        /*00d0*/ 	.byte	0x04, 0x28
        /*00d2*/ 	.short	(.L_516 - .L_515)


	//   ....[0]....
.L_515:
        /*00d4*/ 	.word	0x00002850


	//   ....[1]....
        /*00d8*/ 	.word	0x00002880


	//   ....[2]....
        /*00dc*/ 	.word	0x00002960


	//   ....[3]....
        /*00e0*/ 	.word	0x00002990


	//   ....[4]....
        /*00e4*/ 	.word	0x000029c0


	//   ....[5]....
        /*00e8*/ 	.word	0x00002a40


	//   ....[6]....
        /*00ec*/ 	.word	0x00002af0


	//   ....[7]....
        /*00f0*/ 	.word	0x00002ba0


	//   ....[8]....
        /*00f4*/ 	.word	0x00004530


	//   ....[9]....
        /*00f8*/ 	.word	0x000045b0


	//   ....[10]....
        /*00fc*/ 	.word	0x000045e0


	//   ....[11]....
        /*0100*/ 	.word	0x00004610


	//   ....[12]....
        /*0104*/ 	.word	0x00004650


	//   ....[13]....
        /*0108*/ 	.word	0x00004670


	//   ....[14]....
        /*010c*/ 	.word	0x00004680


	//   ....[15]....
        /*0110*/ 	.word	0x000046a0


	//   ....[16]....
        /*0114*/ 	.word	0x00005ce0


	//   ....[17]....
        /*0118*/ 	.word	0x00005cf0


	//   ....[18]....
        /*011c*/ 	.word	0x00005d00


	//   ....[19]....
        /*0120*/ 	.word	0x00005d40


	//   ....[20]....
        /*0124*/ 	.word	0x00005d60


	//   ....[21]....
        /*0128*/ 	.word	0x00005d80


	//   ....[22]....
        /*012c*/ 	.word	0x00005d90


	//   ....[23]....
        /*0130*/ 	.word	0x00005e00


	//----- nvinfo : EIATTR_EXIT_INSTR_OFFSETS
	.align		4
.L_516:
        /*0134*/ 	.byte	0x04, 0x1c
        /*0136*/ 	.short	(.L_518 - .L_517)


	//   ....[0]....
.L_517:
        /*0138*/ 	.word	0x00000390


	//   ....[1]....
        /*013c*/ 	.word	0x000082c0


	//   ....[2]....
        /*0140*/ 	.word	0x000083b0


	//   ....[3]....
        /*0144*/ 	.word	0x00009620


	//   ....[4]....
        /*0148*/ 	.word	0x000096b0


	//----- nvinfo : EIATTR_CRS_STACK_SIZE
	.align		4
.L_518:
        /*014c*/ 	.byte	0x04, 0x1e
        /*014e*/ 	.short	(.L_520 - .L_519)
.L_519:
        /*0150*/ 	.word	0x00000000


	//----- nvinfo : EIATTR_CBANK_PARAM_SIZE
	.align		4
.L_520:
        /*0154*/ 	.byte	0x03, 0x19
        /*0156*/ 	.short	0x01d0


	//----- nvinfo : EIATTR_PARAM_CBANK
	.align		4
        /*0158*/ 	.byte	0x04, 0x0a
        /*015a*/ 	.short	(.L_522 - .L_521)
	.align		4
.L_521:
        /*015c*/ 	.word	index@(.nv.constant0._ZN5flash16flash_fwd_kernelI23Flash_fwd_kernel_traitsILi128ELi128ELi32ELi4ELb0ELb0EN7cutlass10bfloat16_tE19Flash_kernel_traitsILi128ELi128ELi32ELi4ES3_EELb0ELb0ELb0ELb0ELb0ELb1ELb0ELb0EEEvNS_16Flash_fwd_paramsE)
        /*0160*/ 	.short	0x0210
        /*0162*/ 	.short	0x01d0


	//----- nvinfo : EIATTR_SW_WAR
	.align		4
.L_522:
        /*0164*/ 	.byte	0x04, 0x36
        /*0166*/ 	.short	(.L_524 - .L_523)
.L_523:
        /*0168*/ 	.word	0x00000008
.L_524:


//--------------------- .nv.info._ZN5flash16flash_fwd_kernelI23Flash_fwd_kernel_traitsILi128ELi128ELi32ELi4ELb0ELb0EN7cutlass10bfloat16_tE19Flash_kernel_traitsILi128ELi128ELi32ELi4ES3_EELb0ELb0ELb0ELb0ELb1ELb1ELb0ELb0EEEvNS_16Flash_fwd_paramsE --------------------------
	.section	.nv.info._ZN5flash16flash_fwd_kernelI23Flash_fwd_kernel_traitsILi128ELi128ELi32ELi4ELb0ELb0EN7cutlass10bfloat16_tE19Flash_kernel_traitsILi128ELi128ELi32ELi4ES3_EELb0ELb0ELb0ELb0ELb1ELb1ELb0ELb0EEEvNS_16Flash_fwd_paramsE,"",@"SHT_CUDA_INFO"
	.sectionflags	@""
	.align	4


	//----- nvinfo : EIATTR_CUDA_API_VERSION
	.align		4
        /*0000*/ 	.byte	0x04, 0x37
        /*0002*/ 	.short	(.L_526 - .L_525)
.L_525:
        /*0004*/ 	.word	0x00000082


	//----- nvinfo : EIATTR_KPARAM_INFO
	.align		4
.L_526:
        /*0008*/ 	.byte	0x04, 0x17
        /*000a*/ 	.short	(.L_528 - .L_527)
.L_527:
        /*000c*/ 	.word	0x00000000
        /*0010*/ 	.short	0x0000
        /*0012*/ 	.short	0x0000
        /*0014*/ 	.byte	0x00, 0xf0, 0x41, 0x07


	//----- nvinfo : EIATTR_SPARSE_MMA_MASK
	.align		4
.L_528:
        /*0018*/ 	.byte	0x03, 0x50
        /*001a*/ 	.short	0x0000


	//----- nvinfo : EIATTR_MAXREG_COUNT
	.align		4
        /*001c*/ 	.byte	0x03, 0x1b
        /*001e*/ 	.short	0x00ff


	//----- nvinfo : EIATTR_NUM_BARRIERS
	.align		4
        /*0020*/ 	.byte	0x02, 0x4c
        /*0022*/ 	.byte	0x01
	.zero		1


	//----- nvinfo : EIATTR_MERCURY_ISA_VERSION
	.align		4
        /*0024*/ 	.byte	0x03, 0x5f
        /*0026*/ 	.short	0x0101


	//----- nvinfo : EIATTR_COOP_GROUP_MASK_REGIDS
	.align		4
        /*0028*/ 	.byte	0x04, 0x29
        /*002a*/ 	.short	(.L_530 - .L_529)


	//   ....[0]....
.L_529:
        /*002c*/ 	.word	0xffffffff


	//   ....[1]....
        /*0030*/ 	.word	0xffffffff


	//   ....[2]....
        /*0034*/ 	.word	0xffffffff


	//   ....[3]....
        /*0038*/ 	.word	0xffffffff


	//   ....[4]....
        /*003c*/ 	.word	0xffffffff


	//   ....[5]....
        /*0040*/ 	.word	0xffffffff


	//   ....[6]....
        /*0044*/ 	.word	0xffffffff


	//   ....[7]....
        /*0048*/ 	.word	0xffffffff


	//   ....[8]....
        /*004c*/ 	.word	0xffffffff


	//   ....[9]....
        /*0050*/ 	.word	0xffffffff


	//   ....[10]....
        /*0054*/ 	.word	0xffffffff


	//   ....[11]....
        /*0058*/ 	.word	0xffffffff


	//   ....[12]....
        /*005c*/ 	.word	0xffffffff


	//   ....[13]....
        /*0060*/ 	.word	0xffffffff


	//   ....[14]....
        /*0064*/ 	.word	0xffffffff


	//   ....[15]....
        /*0068*/ 	.word	0xffffffff


	//   ....[16]....
        /*006c*/ 	.word	0xffffffff


	//   ....[17]....
        /*0070*/ 	.word	0xffffffff


	//   ....[18]....
        /*0074*/ 	.word	0xffffffff


	//   ....[19]....
        /*0078*/ 	.word	0xffffffff


	//   ....[20]....
        /*007c*/ 	.word	0xffffffff


	//   ....[21]....
        /*0080*/ 	.word	0xffffffff


	//   ....[22]....
        /*0084*/ 	.word	0xffffffff


	//   ....[23]....
        /*0088*/ 	.word	0xffffffff


	//----- nvinfo : EIATTR_COOP_GROUP_INSTR_OFFSETS
	.align		4
.L_530:
        /*008c*/ 	.byte	0x04, 0x28
        /*008e*/ 	.short	(.L_532 - .L_531)


	//   ....[0]....
.L_531:
        /*0090*/ 	.word	0x000018c0


	//   ....[1]....
        /*0094*/ 	.word	0x000018f0


	//   ....[2]....
        /*0098*/ 	.word	0x00001980


	//   ....[3]....
        /*009c*/ 	.word	0x000019a0


	//   ....[4]....
        /*00a0*/ 	.word	0x000019c0


	//   ....[5]....
        /*00a4*/ 	.word	0x00001a60


	//   ....[6]....
        /*00a8*/ 	.word	0x00001b20


	//   ....[7]....
        /*00ac*/ 	.word	0x00001bb0


	//   ....[8]....
        /*00b0*/ 	.word	0x00003300


	//   ....[9]....
        /*00b4*/ 	.word	0x00003380


	//   ....[10]....
        /*00b8*/ 	.word	0x000033b0


	//   ....[11]....
        /*00bc*/ 	.word	0x000033e0


	//   ....[12]....
        /*00c0*/ 	.word	0x00003420


	//   ....[13]....
        /*00c4*/ 	.word	0x00003440


	//   ....[14]....
        /*00c8*/ 	.word	0x00003450


	//   ....[15]....
        /*00cc*/ 	.word	0x00003470


	//   ....[16]....
        /*00d0*/ 	.word	0x00004a80


	//   ....[17]....
        /*00d4*/ 	.word	0x00004ac0


	//   ....[18]....
        /*00d8*/ 	.word	0x00004ad0


	//   ....[19]....
        /*00dc*/ 	.word	0x00004b10


	//   ....[20]....
        /*00e0*/ 	.word	0x00004b40


	//   ....[21]....
        /*00e4*/ 	.word	0x00004b60


	//   ....[22]....
        /*00e8*/ 	.word	0x00004b70


	//   ....[23]....
        /*00ec*/ 	.word	0x00004bd0


	//----- nvinfo : EIATTR_EXIT_INSTR_OFFSETS
	.align		4
.L_532:
        /*00f0*/ 	.byte	0x04, 0x1c
        /*00f2*/ 	.short	(.L_534 - .L_533)


	//   ....[0]....
.L_533:
        /*00f4*/ 	.word	0x00000140


	//   ....[1]....
        /*00f8*/ 	.word	0x00006990


	//----- nvinfo : EIATTR_CRS_STACK_SIZE
	.align		4
.L_534:
        /*00fc*/ 	.byte	0x04, 0x1e
        /*00fe*/ 	.short	(.L_536 - .L_535)
.L_535:
        /*0100*/ 	.word	0x00000000


	//----- nvinfo : EIATTR_CBANK_PARAM_SIZE
	.align		4
.L_536:
        /*0104*/ 	.byte	0x03, 0x19
        /*0106*/ 	.short	0x01d0


	//----- nvinfo : EIATTR_PARAM_CBANK
	.align		4
        /*0108*/ 	.byte	0x04, 0x0a
        /*010a*/ 	.short	(.L_538 - .L_537)
	.align		4
.L_537:
        /*010c*/ 	.word	index@(.nv.constant0._ZN5flash16flash_fwd_kernelI23Flash_fwd_kernel_traitsILi128ELi128ELi32ELi4ELb0ELb0EN7cutlass10bfloat16_tE19Flash_kernel_traitsILi128ELi128ELi32ELi4ES3_EELb0ELb0ELb0ELb0ELb1ELb1ELb0ELb0EEEvNS_16Flash_fwd_paramsE)
        /*0110*/ 	.short	0x0210
        /*0112*/ 	.short	0x01d0


	//----- nvinfo : EIATTR_SW_WAR
	.align		4
.L_538:
        /*0114*/ 	.byte	0x04, 0x36
        /*0116*/ 	.short	(.L_540 - .L_539)
.L_539:
        /*0118*/ 	.word	0x00000008
.L_540:


//--------------------- .nv.info._ZN5flash16flash_fwd_kernelI23Flash_fwd_kernel_traitsILi128ELi128ELi32ELi4ELb0ELb0EN7cutlass10bfloat16_tE19Flash_kernel_traitsILi128ELi128ELi32ELi4ES3_EELb0ELb0ELb0ELb0ELb0ELb0ELb0ELb0EEEvNS_16Flash_fwd_paramsE --------------------------
	.section	.nv.info._ZN5flash16flash_fwd_kernelI23Flash_fwd_kernel_traitsILi128ELi128ELi32ELi4ELb0ELb0EN7cutlass10bfloat16_tE19Flash_kernel_traitsILi128ELi128ELi32ELi4ES3_EELb0ELb0ELb0ELb0ELb0ELb0ELb0ELb0EEEvNS_16Flash_fwd_paramsE,"",@"SHT_CUDA_INFO"
	.sectionflags	@""
	.align	4


	//----- nvinfo : EIATTR_CUDA_API_VERSION
	.align		4
        /*0000*/ 	.byte	0x04, 0x37
        /*0002*/ 	.short	(.L_542 - .L_541)
.L_541:
        /*0004*/ 	.word	0x00000082


	//----- nvinfo : EIATTR_KPARAM_INFO
	.align		4
.L_542:
        /*0008*/ 	.byte	0x04, 0x17
        /*000a*/ 	.short	(.L_544 - .L_543)
.L_543:
        /*000c*/ 	.word	0x00000000
        /*0010*/ 	.short	0x0000
        /*0012*/ 	.short	0x0000
        /*0014*/ 	.byte	0x00, 0xf0, 0x41, 0x07


	//----- nvinfo : EIATTR_SPARSE_MMA_MASK
	.align		4
.L_544:
        /*0018*/ 	.byte	0x03, 0x50
        /*001a*/ 	.short	0x0000


	//----- nvinfo : EIATTR_MAXREG_COUNT
	.align		4
        /*001c*/ 	.byte	0x03, 0x1b
        /*001e*/ 	.short	0x00ff


	//----- nvinfo : EIATTR_NUM_BARRIERS
	.align		4
        /*0020*/ 	.byte	0x02, 0x4c
        /*0022*/ 	.byte	0x01
	.zero		1


	//----- nvinfo : EIATTR_ANNOTATIONS
	.align		4
        /*0024*/ 	.byte	0x04, 0x55
        /*0026*/ 	.short	(.L_546 - .L_545)


	//   ....[0]....
.L_545:
        /*0028*/ 	.word	0x00000001
        /*002c*/ 	.byte	0x10, 0x02, 0x00, 0x00, 0x01, 0x00, 0x00, 0x00, 0x50, 0x04, 0x00, 0x00, 0x01, 0x00, 0x00, 0x00
        /*003c*/ 	.byte	0xa0, 0x0c, 0x00, 0x00, 0x01, 0x00, 0x00, 0x00, 0xc0, 0x0c, 0x00, 0x00, 0x01, 0x00, 0x00, 0x00
        /*004c*/ 	.byte	0xa0, 0x22, 0x00, 0x00, 0x01, 0x00, 0x00, 0x00, 0xe0, 0x2a, 0x00, 0x00, 0x01, 0x00, 0x00, 0x00
        /*005c*/ 	.byte	0x90, 0x45, 0x00, 0x00, 0x01, 0x00, 0x00, 0x00, 0x60, 0x48, 0x00, 0x00, 0x01, 0x00, 0x00, 0x00
        /*006c*/ 	.byte	0x90, 0x48, 0x00, 0x00, 0x01, 0x00, 0x00, 0x00, 0x70, 0x6a, 0x00, 0x00, 0x01, 0x00, 0x00, 0x00
        /*007c*/ 	.byte	0x20, 0x72, 0x00, 0x00, 0x01, 0x00, 0x00, 0x00, 0x70, 0x84, 0x00, 0x00, 0x01, 0x00, 0x00, 0x00
        /*008c*/ 	.byte	0x10, 0x93, 0x00, 0x00, 0x01, 0x00, 0x00, 0x00, 0xa0, 0x9b, 0x00, 0x00


	//----- nvinfo : EIATTR_MERCURY_ISA_VERSION
	.align		4
.L_546:
        /*0098*/ 	.byte	0x03, 0x5f
        /*009a*/ 	.short	0x0101


	//----- nvinfo : EIATTR_COOP_GROUP_MASK_REGIDS
	.align		4
        /*009c*/ 	.byte	0x04, 0x29
        /*009e*/ 	.short	(.L_548 - .L_547)


	//   ....[0]....
.L_547:
        /*00a0*/ 	.word	0xffffffff


	//   ....[1]....
        /*00a4*/ 	.word	0xffffffff


	//   ....[2]....
        /*00a8*/ 	.word	0xffffffff


	//   ....[3]....
        /*00ac*/ 	.word	0xffffffff


	//   ....[4]....
        /*00b0*/ 	.word	0xffffffff


	//   ....[5]....
        /*00b4*/ 	.word	0xffffffff


	//   ....[6]....
        /*00b8*/ 	.word	0xffffffff


	//   ....[7]....
        /*00bc*/ 	.word	0xffffffff


	//   ....[8]....
        /*00c0*/ 	.word	0xffffffff


	//   ....[9]....
        /*00c4*/ 	.word	0xffffffff


	//   ....[10]....
        /*00c8*/ 	.word	0xffffffff


	//   ....[11]....
        /*00cc*/ 	.word	0xffffffff


	//   ....[12]....
        /*00d0*/ 	.word	0xffffffff


	//   ....[13]....
        /*00d4*/ 	.word	0xffffffff


	//   ....[14]....
        /*00d8*/ 	.word	0xffffffff


	//   ....[15]....
        /*00dc*/ 	.word	0xffffffff


	//   ....[16]....
        /*00e0*/ 	.word	0xffffffff


	//   ....[17]....
        /*00e4*/ 	.word	0xffffffff


	//   ....[18]....
        /*00e8*/ 	.word	0xffffffff


	//   ....[19]....
        /*00ec*/ 	.word	0xffffffff


	//   ....[20]....
        /*00f0*/ 	.word	0xffffffff


	//   ....[21]....
        /*00f4*/ 	.word	0xffffffff


	//   ....[22]....
        /*00f8*/ 	.word	0xffffffff


	//   ....[23]....
        /*00fc*/ 	.word	0xffffffff


	//----- nvinfo : EIATTR_COOP_GROUP_INSTR_OFFSETS
	.align		4
.L_548:
        /*0100*/ 	.byte	0x04, 0x28
        /*0102*/ 	.short	(.L_550 - .L_549)


	//   ....[0]....
.L_549:
        /*0104*/ 	.word	0x00003600


	//   ....[1]....
        /*0108*/ 	.word	0x00003620


	//   ....[2]....
        /*010c*/ 	.word	0x000036c0


	//   ....[3]....
        /*0110*/ 	.word	0x000036e0


	//   ....[4]....
        /*0114*/ 	.word	0x000037e0


	//   ....[5]....
        /*0118*/ 	.word	0x000038f0


	//   ....[6]....
        /*011c*/ 	.word	0x000039f0


	//   ....[7]....
        /*0120*/ 	.word	0x00003bc0


	//   ....[8]....
        /*0124*/ 	.word	0x000052f0


	//   ....[9]....
        /*0128*/ 	.word	0x00005370


	//   ....[10]....
        /*012c*/ 	.word	0x000053a0


	//   ....[11]....
        /*0130*/ 	.word	0x000053d0


	//   ....[12]....
        /*0134*/ 	.word	0x00005410


	//   ....[13]....
        /*0138*/ 	.word	0x00005430


	//   ....[14]....
        /*013c*/ 	.word	0x00005440


	//   ....[15]....
        /*0140*/ 	.word	0x00005460


	//   ....[16]....
        /*0144*/ 	.word	0x00006aa0


	//   ....[17]....
        /*0148*/ 	.word	0x00006ab0


	//   ....[18]....
        /*014c*/ 	.word	0x00006ad0


	//   ....[19]....
        /*0150*/ 	.word	0x00006b00


	//   ....[20]....
        /*0154*/ 	.word	0x00006b20


	//   ....[21]....
        /*0158*/ 	.word	0x00006b30


	//   ....[22]....
        /*015c*/ 	.word	0x00006b60


	//   ....[23]....
        /*0160*/ 	.word	0x00006ba0


	//----- nvinfo : EIATTR_EXIT_INSTR_OFFSETS
	.align		4
.L_550:
        /*0164*/ 	.byte	0x04, 0x1c
        /*0166*/ 	.short	(.L_552 - .L_551)


	//   ....[0]....
.L_551:
        /*0168*/ 	.word	0x00000330


	//   ....[1]....
        /*016c*/ 	.word	0x000091d0


	//   ....[2]....
        /*0170*/ 	.word	0x000092e0


	//   ....[3]....
        /*0174*/ 	.word	0x00009300


	//   ....[4]....
        /*0178*/ 	.word	0x0000a720


	//   ....[5]....
        /*017c*/ 	.word	0x0000a7b0


	//----- nvinfo : EIATTR_CRS_STACK_SIZE
	.align		4
.L_552:
        /*0180*/ 	.byte	0x04, 0x1e
        /*0182*/ 	.short	(.L_554 - .L_553)
.L_553:
        /*0184*/ 	.word	0x00000000


	//----- nvinfo : EIATTR_CBANK_PARAM_SIZE
	.align		4
.L_554:
        /*0188*/ 	.byte	0x03, 0x19
        /*018a*/ 	.short	0x01d0


	//----- nvinfo : EIATTR_PARAM_CBANK
	.align		4
        /*018c*/ 	.byte	0x04, 0x0a
        /*018e*/ 	.short	(.L_556 - .L_555)
	.align		4
.L_555:
        /*0190*/ 	.word	index@(.nv.constant0._ZN5flash16flash_fwd_kernelI23Flash_fwd_kernel_traitsILi128ELi128ELi32ELi4ELb0ELb0EN7cutlass10bfloat16_tE19Flash_kernel_traitsILi128ELi128ELi32ELi4ES3_EELb0ELb0ELb0ELb0ELb0ELb0ELb0ELb0EEEvNS_16Flash_fwd_paramsE)
        /*0194*/ 	.short	0x0210
        /*0196*/ 	.short	0x01d0


	//----- nvinfo : EIATTR_SW_WAR
	.align		4
.L_556:
        /*0198*/ 	.byte	0x04, 0x36
        /*019a*/ 	.short	(.L_558 - .L_557)
.L_557:
        /*019c*/ 	.word	0x00000008
.L_558:


//--------------------- .nv.info._ZN5flash16flash_fwd_kernelI23Flash_fwd_kernel_traitsILi128ELi128ELi32ELi4ELb0ELb0EN7cutlass10bfloat16_tE19Flash_kernel_traitsILi128ELi128ELi32ELi4ES3_EELb0ELb0ELb0ELb1ELb0ELb0ELb0ELb0EEEvNS_16Flash_fwd_paramsE --------------------------
	.section	.nv.info._ZN5flash16flash_fwd_kernelI23Flash_fwd_kernel_traitsILi128ELi128ELi32ELi4ELb0ELb0EN7cutlass10bfloat16_tE19Flash_kernel_traitsILi128ELi128ELi32ELi4ES3_EELb0ELb0ELb0ELb1ELb0ELb0ELb0ELb0EEEvNS_16Flash_fwd_paramsE,"",@"SHT_CUDA_INFO"
	.sectionflags	@""
	.align	4


	//----- nvinfo : EIATTR_CUDA_API_VERSION
	.align		4
        /*0000*/ 	.byte	0x04, 0x37
        /*0002*/ 	.short	(.L_560 - .L_559)
.L_559:
        /*0004*/ 	.word	0x00000082


	//----- nvinfo : EIATTR_KPARAM_INFO
	.align		4
.L_560:
        /*0008*/ 	.byte	0x04, 0x17
        /*000a*/ 	.short	(.L_562 - .L_561)
.L_561:
        /*000c*/ 	.word	0x00000000
        /*0010*/ 	.short	0x0000
        /*0012*/ 	.short	0x0000
        /*0014*/ 	.byte	0x00, 0xf0, 0x41, 0x07


	//----- nvinfo : EIATTR_SPARSE_MMA_MASK
	.align		4
.L_562:
        /*0018*/ 	.byte	0x03, 0x50
        /*001a*/ 	.short	0x0000


	//----- nvinfo : EIATTR_MAXREG_COUNT
	.align		4
        /*001c*/ 	.byte	0x03, 0x1b
        /*001e*/ 	.short	0x00ff


	//----- nvinfo : EIATTR_NUM_BARRIERS
	.align		4
        /*0020*/ 	.byte	0x02, 0x4c
        /*0022*/ 	.byte	0x01
	.zero		1


	//----- nvinfo : EIATTR_ANNOTATIONS
	.align		4
        /*0024*/ 	.byte	0x04, 0x55
        /*0026*/ 	.short	(.L_564 - .L_563)


	//   ....[0]....
.L_563:
        /* <DEDUP_REMOVED lines=8> */


	//----- nvinfo : EIATTR_MERCURY_ISA_VERSION
	.align		4
.L_564:
        /*0098*/ 	.byte	0x03, 0x5f
        /*009a*/ 	.short	0x0101


	//----- nvinfo : EIATTR_COOP_GROUP_MASK_REGIDS
	.align		4
        /*009c*/ 	.byte	0x04, 0x29
        /*009e*/ 	.short	(.L_566 - .L_565)


	//   ....[0]....
.L_565:
        /*00a0*/ 	.word	0xffffffff


	//   ....[1]....
        /*00a4*/ 	.word	0xffffffff


	//   ....[2]....
        /*00a8*/ 	.word	0xffffffff


	//   ....[3]....
        /*00ac*/ 	.word	0xffffffff


	//   ....[4]....
        /*00b0*/ 	.word	0xffffffff


	//   ....[5]....
        /*00b4*/ 	.word	0xffffffff


	//   ....[6]....
        /*00b8*/ 	.word	0xffffffff


	//   ....[7]....
        /*00bc*/ 	.word	0xffffffff


	//   ....[8]....
        /*00c0*/ 	.word	0xffffffff


	//   ....[9]....
        /*00c4*/ 	.word	0xffffffff


	//   ....[10]....
        /*00c8*/ 	.word	0xffffffff


	//   ....[11]....
        /*00cc*/ 	.word	0xffffffff


	//   ....[12]....
        /*00d0*/ 	.word	0xffffffff


	//   ....[13]....
        /*00d4*/ 	.word	0xffffffff


	//   ....[14]....
        /*00d8*/ 	.word	0xffffffff


	//   ....[15]....
        /*00dc*/ 	.word	0xffffffff


	//   ....[16]....
        /*00e0*/ 	.word	0xffffffff


	//   ....[17]....
        /*00e4*/ 	.word	0xffffffff


	//   ....[18]....
        /*00e8*/ 	.word	0xffffffff


	//   ....[19]....
        /*00ec*/ 	.word	0xffffffff


	//   ....[20]....
        /*00f0*/ 	.word	0xffffffff


	//   ....[21]....
        /*00f4*/ 	.word	0xffffffff


	//   ....[22]....
        /*00f8*/ 	.word	0xffffffff


	//   ....[23]....
        /*00fc*/ 	.word	0xffffffff


	//----- nvinfo : EIATTR_COOP_GROUP_INSTR_OFFSETS
	.align		4
.L_566:
        /*0100*/ 	.byte	0x04, 0x28
        /*0102*/ 	.short	(.L_568 - .L_567)


	//   ....[0]....
.L_567:
        /*0104*/ 	.word	0x00004130


	//   ....[1]....
        /*0108*/ 	.word	0x00004150


	//   ....[2]....
        /*010c*/ 	.word	0x000041f0


	//   ....[3]....
        /*0110*/ 	.word	0x00004210


	//   ....[4]....
        /*0114*/ 	.word	0x00004310


	//   ....[5]....
        /*0118*/ 	.word	0x00004430


	//   ....[6]....
        /*011c*/ 	.word	0x00004560


	//   ....[7]....
        /*0120*/ 	.word	0x00004710


	//   ....[8]....
        /*0124*/ 	.word	0x00006550


	//   ....[9]....
        /*0128*/ 	.word	0x000065b0


	//   ....[10]....
        /*012c*/ 	.word	0x00006630


	//   ....[11]....
        /*0130*/ 	.word	0x00006640


	//   ....[12]....
        /*0134*/ 	.word	0x00006680


	//   ....[13]....
        /*0138*/ 	.word	0x00006690


	//   ....[14]....
        /*013c*/ 	.word	0x000066d0


	//   ....[15]....
        /*0140*/ 	.word	0x000066e0


	//   ....[16]....
        /*0144*/ 	.word	0x00007d40


	//   ....[17]....
        /*0148*/ 	.word	0x00007d50


	//   ....[18]....
        /*014c*/ 	.word	0x00007d60


	//   ....[19]....
        /*0150*/ 	.word	0x00007d70


	//   ....[20]....
        /*0154*/ 	.word	0x00007dd0


	//   ....[21]....
        /*0158*/ 	.word	0x00007df0


	//   ....[22]....
        /*015c*/ 	.word	0x00007e10


	//   ....[23]....
        /*0160*/ 	.word	0x00007e20


	//----- nvinfo : EIATTR_EXIT_INSTR_OFFSETS
	.align		4
.L_568:
        /*0164*/ 	.byte	0x04, 0x1c
        /*0166*/ 	.short	(.L_570 - .L_569)


	//   ....[0]....
.L_569:
        /*0168*/ 	.word	0x00000330


	//   ....[1]....
        /*016c*/ 	.word	0x0000a4e0


	//   ....[2]....
        /*0170*/ 	.word	0x0000a5f0


	//   ....[3]....
        /*0174*/ 	.word	0x0000a610


	//   ....[4]....
        /*0178*/ 	.word	0x0000ba30


	//   ....[5]....
        /*017c*/ 	.word	0x0000bac0


	//----- nvinfo : EIATTR_CRS_STACK_SIZE
	.align		4
.L_570:
        /*0180*/ 	.byte	0x04, 0x1e
        /*0182*/ 	.short	(.L_572 - .L_571)
.L_571:
        /*0184*/ 	.word	0x00000000


	//----- nvinfo : EIATTR_CBANK_PARAM_SIZE
	.align		4
.L_572:
        /*0188*/ 	.byte	0x03, 0x19
        /*018a*/ 	.short	0x01d0


	//----- nvinfo : EIATTR_PARAM_CBANK
	.align		4
        /*018c*/ 	.byte	0x04, 0x0a
        /*018e*/ 	.short	(.L_574 - .L_573)
	.align		4
.L_573:
        /*0190*/ 	.word	index@(.nv.constant0._ZN5flash16flash_fwd_kernelI23Flash_fwd_kernel_traitsILi128ELi128ELi32ELi4ELb0ELb0EN7cutlass10bfloat16_tE19Flash_kernel_traitsILi128ELi128ELi32ELi4ES3_EELb0ELb0ELb0ELb1ELb0ELb0ELb0ELb0EEEvNS_16Flash_fwd_paramsE)
        /*0194*/ 	.short	0x0210
        /*0196*/ 	.short	0x01d0


	//----- nvinfo : EIATTR_SW_WAR
	.align		4
.L_574:
        /*0198*/ 	.byte	0x04, 0x36
        /*019a*/ 	.short	(.L_576 - .L_575)
.L_575:
        /*019c*/ 	.word	0x00000008
.L_576:


//--------------------- .nv.info._ZN5flash16flash_fwd_kernelI23Flash_fwd_kernel_traitsILi128ELi128ELi32ELi4ELb0ELb0EN7cutlass10bfloat16_tE19Flash_kernel_traitsILi128ELi128ELi32ELi4ES3_EELb0ELb0ELb1ELb0ELb0ELb1ELb0ELb0EEEvNS_16Flash_fwd_paramsE --------------------------
	.section	.nv.info._ZN5flash16flash_fwd_kernelI23Flash_fwd_kernel_traitsILi128ELi128ELi32ELi4ELb0ELb0EN7cutlass10bfloat16_tE19Flash_kernel_traitsILi128ELi128ELi32ELi4ES3_EELb0ELb0ELb1ELb0ELb0ELb1ELb0ELb0EEEvNS_16Flash_fwd_paramsE,"",@"SHT_CUDA_INFO"
	.sectionflags	@""
	.align	4


	//----- nvinfo : EIATTR_CUDA_API_VERSION
	.align		4
        /*0000*/ 	.byte	0x04, 0x37
        /*0002*/ 	.short	(.L_578 - .L_577)
.L_577:
        /*0004*/ 	.word	0x00000082


	//----- nvinfo : EIATTR_KPARAM_INFO
	.align		4
.L_578:
        /*0008*/ 	.byte	0x04, 0x17
        /*000a*/ 	.short	(.L_580 - .L_579)
.L_579:
        /*000c*/ 	.word	0x00000000
        /*0010*/ 	.short	0x0000
        /*0012*/ 	.short	0x0000
        /*0014*/ 	.byte	0x00, 0xf0, 0x41, 0x07


	//----- nvinfo : EIATTR_SPARSE_MMA_MASK
	.align		4
.L_580:
        /*0018*/ 	.byte	0x03, 0x50
        /*001a*/ 	.short	0x0000


	//----- nvinfo : EIATTR_MAXREG_COUNT
	.align		4
        /*001c*/ 	.byte	0x03, 0x1b
        /*001e*/ 	.short	0x00ff


	//----- nvinfo : EIATTR_NUM_BARRIERS
	.align		4
        /*0020*/ 	.byte	0x02, 0x4c
        /*0022*/ 	.byte	0x01
	.zero		1


	//----- nvinfo : EIATTR_ANNOTATIONS
	.align		4
        /*0024*/ 	.byte	0x04, 0x55
        /*0026*/ 	.short	(.L_582 - .L_581)


	//   ....[0]....
.L_581:
        /* <DEDUP_REMOVED lines=26> */


	//----- nvinfo : EIATTR_MERCURY_ISA_VERSION
	.align		4
.L_582:
        /*01b8*/ 	.byte	0x03, 0x5f
        /*01ba*/ 	.short	0x0101


	//----- nvinfo : EIATTR_COOP_GROUP_MASK_REGIDS
	.align		4
        /*01bc*/ 	.byte	0x04, 0x29
        /*01be*/ 	.short	(.L_584 - .L_583)


	//   ....[0]....
.L_583:
        /*01c0*/ 	.word	0xffffffff


	//   ....[1]....
        /*01c4*/ 	.word	0xffffffff


	//   ....[2]....
        /*01c8*/ 	.word	0xffffffff


	//   ....[3]....
        /*01cc*/ 	.word	0xffffffff


	//   ....[4]....
        /*01d0*/ 	.word	0xffffffff


	//   ....[5]....
        /*01d4*/ 	.word	0xffffffff


	//   ....[6]....
        /*01d8*/ 	.word	0xffffffff


	//   ....[7]....
        /*01dc*/ 	.word	0xffffffff


	//   ....[8]....
        /*01e0*/ 	.word	0xffffffff


	//   ....[9]....
        /*01e4*/ 	.word	0xffffffff


	//   ....[10]....
        /*01e8*/ 	.word	0xffffffff


	//   ....[11]....
        /*01ec*/ 	.word	0xffffffff


	//   ....[12]....
        /*01f0*/ 	.word	0xffffffff


	//   ....[13]....
        /*01f4*/ 	.word	0xffffffff


	//   ....[14]....
        /*01f8*/ 	.word	0xffffffff


	//   ....[15]....
        /*01fc*/ 	.word	0xffffffff


	//   ....[16]....
        /*0200*/ 	.word	0xffffffff


	//   ....[17]....
        /*0204*/ 	.word	0xffffffff


	//   ....[18]....
        /*0208*/ 	.word	0xffffffff


	//   ....[19]....
        /*020c*/ 	.word	0xffffffff


	//   ....[20]....
        /*0210*/ 	.word	0xffffffff


	//   ....[21]....
        /*0214*/ 	.word	0xffffffff


	//   ....[22]....
        /*0218*/ 	.word	0xffffffff


	//   ....[23]....
        /*021c*/ 	.word	0xffffffff


	//   ....[24]....
        /*0220*/ 	.word	0xffffffff


	//   ....[25]....
        /*0224*/ 	.word	0xffffffff


	//   ....[26]....
        /*0228*/ 	.word	0xffffffff


	//   ....[27]....
        /*022c*/ 	.word	0xffffffff


	//   ....[28]....
        /*0230*/ 	.word	0xffffffff


	//   ....[29]....
        /*0234*/ 	.word	0xffffffff


	//   ....[30]....
        /*0238*/ 	.word	0xffffffff


	//   ....[31]....
        /*023c*/ 	.word	0xffffffff


	//   ....[32]....
        /*0240*/ 	.word	0xffffffff


	//   ....[33]....
        /*0244*/ 	.word	0xffffffff


	//   ....[34]....
        /*0248*/ 	.word	0xffffffff


	//   ....[35]....
        /*024c*/ 	.word	0xffffffff


	//   ....[36]....
        /*0250*/ 	.word	0xffffffff


	//   ....[37]....
        /*0254*/ 	.word	0xffffffff


	//   ....[38]....
        /*0258*/ 	.word	0xffffffff


	//   ....[39]....
        /*025c*/ 	.word	0xffffffff


	//   ....[40]....
        /*0260*/ 	.word	0xffffffff


	//   ....[41]....
        /*0264*/ 	.word	0xffffffff


	//   ....[42]....
        /*0268*/ 	.word	0xffffffff


	//   ....[43]....
        /*026c*/ 	.word	0xffffffff


	//   ....[44]....
        /*0270*/ 	.word	0xffffffff


	//   ....[45]....
        /*0274*/ 	.word	0xffffffff


	//   ....[46]....
        /*0278*/ 	.word	0xffffffff


	//   ....[47]....
        /*027c*/ 	.word	0xffffffff


	//   ....[48]....
        /*0280*/ 	.word	0xffffffff


	//   ....[49]....
        /*0284*/ 	.word	0xffffffff


	//   ....[50]....
        /*0288*/ 	.word	0xffffffff


	//   ....[51]....
        /*028c*/ 	.word	0xffffffff


	//   ....[52]....
        /*0290*/ 	.word	0xffffffff


	//   ....[53]....
        /*0294*/ 	.word	0xffffffff


	//   ....[54]....
        /*0298*/ 	.word	0xffffffff


	//   ....[55]....
        /*029c*/ 	.word	0xffffffff


	//----- nvinfo : EIATTR_COOP_GROUP_INSTR_OFFSETS
	.align		4
.L_584:
        /*02a0*/ 	.byte	0x04, 0x28
        /*02a2*/ 	.short	(.L_586 - .L_585)


	//   ....[0]....
.L_585:
        /*02a4*/ 	.word	0x00003ed0


	//   ....[1]....
        /*02a8*/ 	.word	0x00004050


	//   ....[2]....
        /*02ac*/ 	.word	0x00004090


	//   ....[3]....
        /*02b0*/ 	.word	0x000041a0


	//   ....[4]....
        /*02b4*/ 	.word	0x00004430


	//   ....[5]....
        /*02b8*/ 	.word	0x00004700


	//   ....[6]....
        /*02bc*/ 	.word	0x000047d0


	//   ....[7]....
        /*02c0*/ 	.word	0x000048d0


	//   ....[8]....
        /*02c4*/ 	.word	0x00006080


	//   ....[9]....
        /*02c8*/ 	.word	0x00006270


	//   ....[10]....
        /*02cc*/ 	.word	0x00006390


	//   ....[11]....
        /*02d0*/ 	.word	0x00006480


	//   ....[12]....
        /*02d4*/ 	.word	0x00006540


	//   ....[13]....
        /*02d8*/ 	.word	0x00006570


	//   ....[14]....
        /*02dc*/ 	.word	0x00006630


	//   ....[15]....
        /*02e0*/ 	.word	0x00006670


	//   ....[16]....
        /*02e4*/ 	.word	0x00008a40


	//   ....[17]....
        /*02e8*/ 	.word	0x00008c00


	//   ....[18]....
        /*02ec*/ 	.word	0x00008d40


	//   ....[19]....
        /*02f0*/ 	.word	0x00008ec0


	//   ....[20]....
        /*02f4*/ 	.word	0x00008f20


	//   ....[21]....
        /*02f8*/ 	.word	0x00008f50


	//   ....[22]....
        /*02fc*/ 	.word	0x00008ff0


	//   ....[23]....
        /*0300*/ 	.word	0x00009030


	//   ....[24]....
        /*0304*/ 	.word	0x0000b5e0


	//   ....[25]....
        /*0308*/ 	.word	0x0000b7a0


	//   ....[26]....
        /*030c*/ 	.word	0x0000b8c0


	//   ....[27]....
        /*0310*/ 	.word	0x0000b9c0


	//   ....[28]....
        /*0314*/ 	.word	0x0000ba70


	//   ....[29]....
        /*0318*/ 	.word	0x0000baa0


	//   ....[30]....
        /*031c*/ 	.word	0x0000bb00


	//   ....[31]....
        /*0320*/ 	.word	0x0000bb80


	//   ....[32]....
        /*0324*/ 	.word	0x0000e100


	//   ....[33]....
        /*0328*/ 	.word	0x0000e2a0


	//   ....[34]....
        /*032c*/ 	.word	0x0000e350


	//   ....[35]....
        /*0330*/ 	.word	0x0000e4e0


	//   ....[36]....
        /*0334*/ 	.word	0x0000e550


	//   ....[37]....
        /*0338*/ 	.word	0x0000e580


	//   ....[38]....
        /*033c*/ 	.word	0x0000e5f0


	//   ....[39]....
        /*0340*/ 	.word	0x0000e630


	//   ....[40]....
        /*0344*/ 	.word	0x00010ba0


	//   ....[41]....
        /*0348*/ 	.word	0x00010e90


	//   ....[42]....
        /*034c*/ 	.word	0x00010f60


	//   ....[43]....
        /*0350*/ 	.word	0x00010f90


	//   ....[44]....
        /*0354*/ 	.word	0x00010fc0


	//   ....[45]....
        /*0358*/ 	.word	0x00011050


	//   ....[46]....
        /*035c*/ 	.word	0x00011080


	//   ....[47]....
        /*0360*/ 	.word	0x00011090


	//   ....[48]....
        /*0364*/ 	.word	0x00012860


	//   ....[49]....
        /*0368*/ 	.word	0x00012870


	//   ....[50]....
        /*036c*/ 	.word	0x00012880


	//   ....[51]....
        /*0370*/ 	.word	0x000128a0


	//   ....[52]....
        /*0374*/ 	.word	0x000128c0


	//   ....[53]....
        /*0378*/ 	.word	0x000128e0


	//   ....[54]....
        /*037c*/ 	.word	0x00012900


	//   ....[55]....
        /*0380*/ 	.word	0x00012930


	//----- nvinfo : EIATTR_EXIT_INSTR_OFFSETS
	.align		4
.L_586:
        /*0384*/ 	.byte	0x04, 0x1c
        /*0386*/ 	.short	(.L_588 - .L_587)


	//   ....[0]....
.L_587:
        /*0388*/ 	.word	0x000004b0


	//   ....[1]....
        /*038c*/ 	.word	0x000018c0


	//   ....[2]....
        /*0390*/ 	.word	0x00001950


	//   ....[3]....
        /*0394*/ 	.word	0x00014e50


	//   ....[4]....
        /*0398*/ 	.word	0x00014f40


	//----- nvinfo : EIATTR_CRS_STACK_SIZE
	.align		4
.L_588:
        /*039c*/ 	.byte	0x04, 0x1e
        /*039e*/ 	.short	(.L_590 - .L_589)
.L_589:
        /*03a0*/ 	.word	0x00000000


	//----- nvinfo : EIATTR_CBANK_PARAM_SIZE
	.align		4
.L_590:
        /*03a4*/ 	.byte	0x03, 0x19
        /*03a6*/ 	.short	0x01d0


	//----- nvinfo : EIATTR_PARAM_CBANK
	.align		4
        /*03a8*/ 	.byte	0x04, 0x0a
        /*03aa*/ 	.short	(.L_592 - .L_591)
	.align		4
.L_591:
        /*03ac*/ 	.word	index@(.nv.constant0._ZN5flash16flash_fwd_kernelI23Flash_fwd_kernel_traitsILi128ELi128ELi32ELi4ELb0ELb0EN7cutlass10bfloat16_tE19Flash_kernel_traitsILi128ELi128ELi32ELi4ES3_EELb0ELb0ELb1ELb0ELb0ELb1ELb0ELb0EEEvNS_16Flash_fwd_paramsE)
        /*03b0*/ 	.short	0x0210
        /*03b2*/ 	.short	0x01d0


	//----- nvinfo : EIATTR_SW_WAR
	.align		4
.L_592:
        /*03b4*/ 	.byte	0x04, 0x36
        /*03b6*/ 	.short	(.L_594 - .L_593)
.L_593:
        /*03b8*/ 	.word	0x00000008
.L_594:


//--------------------- .nv.info._ZN5flash16flash_fwd_kernelI23Flash_fwd_kernel_traitsILi128ELi128ELi32ELi4ELb0ELb0EN7cutlass10bfloat16_tE19Flash_kernel_traitsILi128ELi128ELi32ELi4ES3_EELb0ELb0ELb1ELb0ELb0ELb0ELb0ELb0EEEvNS_16Flash_fwd_paramsE --------------------------
	.section	.nv.info._ZN5flash16flash_fwd_kernelI23Flash_fwd_kernel_traitsILi128ELi128ELi32ELi4ELb0ELb0EN7cutlass10bfloat16_tE19Flash_kernel_traitsILi128ELi128ELi32ELi4ES3_EELb0ELb0ELb1ELb0ELb0ELb0ELb0ELb0EEEvNS_16Flash_fwd_paramsE,"",@"SHT_CUDA_INFO"
	.sectionflags	@""
	.align	4


	//----- nvinfo : EIATTR_CUDA_API_VERSION
	.align		4
        /*0000*/ 	.byte	0x04, 0x37
        /*0002*/ 	.short	(.L_596 - .L_595)
.L_595:
        /*0004*/ 	.word	0x00000082


	//----- nvinfo : EIATTR_KPARAM_INFO
	.align		4
.L_596:
        /*0008*/ 	.byte	0x04, 0x17
        /*000a*/ 	.short	(.L_598 - .L_597)
.L_597:
        /*000c*/ 	.word	0x00000000
        /*0010*/ 	.short	0x0000
        /*0012*/ 	.short	0x0000
        /*0014*/ 	.byte	0x00, 0xf0, 0x41, 0x07


	//----- nvinfo : EIATTR_SPARSE_MMA_MASK
	.align		4
.L_598:
        /*0018*/ 	.byte	0x03, 0x50
        /*001a*/ 	.short	0x0000


	//----- nvinfo : EIATTR_MAXREG_COUNT
	.align		4
        /*001c*/ 	.byte	0x03, 0x1b
        /*001e*/ 	.short	0x00ff


	//----- nvinfo : EIATTR_NUM_BARRIERS
	.align		4
        /*0020*/ 	.byte	0x02, 0x4c
        /*0022*/ 	.byte	0x01
	.zero		1


	//----- nvinfo : EIATTR_ANNOTATIONS
	.align		4
        /*0024*/ 	.byte	0x04, 0x55
        /*0026*/ 	.short	(.L_600 - .L_599)


	//   ....[0]....
.L_599:
        /* <DEDUP_REMOVED lines=34> */


	//----- nvinfo : EIATTR_MERCURY_ISA_VERSION
	.align		4
.L_600:
        /*0238*/ 	.byte	0x03, 0x5f
        /*023a*/ 	.short	0x0101


	//----- nvinfo : EIATTR_COOP_GROUP_MASK_REGIDS
	.align		4
        /*023c*/ 	.byte	0x04, 0x29
        /*023e*/ 	.short	(.L_602 - .L_601)


	//   ....[0]....
.L_601:
        /*0240*/ 	.word	0xffffffff


	//   ....[1]....
        /*0244*/ 	.word	0xffffffff


	//   ....[2]....
        /*0248*/ 	.word	0xffffffff


	//   ....[3]....
        /*024c*/ 	.word	0xffffffff


	//   ....[4]....
        /*0250*/ 	.word	0xffffffff


	//   ....[5]....
        /*0254*/ 	.word	0xffffffff


	//   ....[6]....
        /*0258*/ 	.word	0xffffffff


	//   ....[7]....
        /*025c*/ 	.word	0xffffffff


	//   ....[8]....
        /*0260*/ 	.word	0xffffffff


	//   ....[9]....
        /*0264*/ 	.word	0xffffffff


	//   ....[10]....
        /*0268*/ 	.word	0xffffffff


	//   ....[11]....
        /*026c*/ 	.word	0xffffffff


	//   ....[12]....
        /*0270*/ 	.word	0xffffffff


	//   ....[13]....
        /*0274*/ 	.word	0xffffffff


	//   ....[14]....
        /*0278*/ 	.word	0xffffffff


	//   ....[15]....
        /*027c*/ 	.word	0xffffffff


	//   ....[16]....
        /*0280*/ 	.word	0xffffffff


	//   ....[17]....
        /*0284*/ 	.word	0xffffffff


	//   ....[18]....
        /*0288*/ 	.word	0xffffffff


	//   ....[19]....
        /*028c*/ 	.word	0xffffffff


	//   ....[20]....
        /*0290*/ 	.word	0xffffffff


	//   ....[21]....
        /*0294*/ 	.word	0xffffffff


	//   ....[22]....
        /*0298*/ 	.word	0xffffffff


	//   ....[23]....
        /*029c*/ 	.word	0xffffffff


	//   ....[24]....
        /*02a0*/ 	.word	0xffffffff


	//   ....[25]....
        /*02a4*/ 	.word	0xffffffff


	//   ....[26]....
        /*02a8*/ 	.word	0xffffffff


	//   ....[27]....
        /*02ac*/ 	.word	0xffffffff


	//   ....[28]....
        /*02b0*/ 	.word	0xffffffff


	//   ....[29]....
        /*02b4*/ 	.word	0xffffffff


	//   ....[30]....
        /*02b8*/ 	.word	0xffffffff


	//   ....[31]....
        /*02bc*/ 	.word	0xffffffff


	//   ....[32]....
        /*02c0*/ 	.word	0xffffffff


	//   ....[33]....
        /*02c4*/ 	.word	0xffffffff


	//   ....[34]....
        /*02c8*/ 	.word	0xffffffff


	//   ....[35]....
        /*02cc*/ 	.word	0xffffffff


	//   ....[36]....
        /*02d0*/ 	.word	0xffffffff


	//   ....[37]....
        /*02d4*/ 	.word	0xffffffff


	//   ....[38]....
        /*02d8*/ 	.word	0xffffffff


	//   ....[39]....
        /*02dc*/ 	.word	0xffffffff


	//   ....[40]....
        /*02e0*/ 	.word	0xffffffff


	//   ....[41]....
        /*02e4*/ 	.word	0xffffffff


	//   ....[42]....
        /*02e8*/ 	.word	0xffffffff


	//   ....[43]....
        /*02ec*/ 	.word	0xffffffff


	//   ....[44]....
        /*02f0*/ 	.word	0xffffffff


	//   ....[45]....
        /*02f4*/ 	.word	0xffffffff


	//   ....[46]....
        /*02f8*/ 	.word	0xffffffff


	//   ....[47]....
        /*02fc*/ 	.word	0xffffffff


	//   ....[48]....
        /*0300*/ 	.word	0xffffffff


	//   ....[49]....
        /*0304*/ 	.word	0xffffffff


	//   ....[50]....
        /*0308*/ 	.word	0xffffffff


	//   ....[51]....
        /*030c*/ 	.word	0xffffffff


	//   ....[52]....
        /*0310*/ 	.word	0xffffffff


	//   ....[53]....
        /*0314*/ 	.word	0xffffffff


	//   ....[54]....
        /*0318*/ 	.word	0xffffffff


	//   ....[55]....
        /*031c*/ 	.word	0xffffffff


	//----- nvinfo : EIATTR_COOP_GROUP_INSTR_OFFSETS
	.align		4
.L_602:
        /*0320*/ 	.byte	0x04, 0x28
        /*0322*/ 	.short	(.L_604 - .L_603)


	//   ....[0]....
.L_603:
        /*0324*/ 	.word	0x00005220


	//   ....[1]....
        /*0328*/ 	.word	0x00005240


	//   ....[2]....
        /*032c*/ 	.word	0x000052e0


	//   ....[3]....
        /*0330*/ 	.word	0x00005300


	//   ....[4]....
        /*0334*/ 	.word	0x00005400


	//   ....[5]....
        /*0338*/ 	.word	0x00005520


	//   ....[6]....
        /*033c*/ 	.word	0x00005620


	//   ....[7]....
        /*0340*/ 	.word	0x000057f0


	//   ....[8]....
        /*0344*/ 	.word	0x00007540


	//   ....[9]....
        /*0348*/ 	.word	0x00007590


	//   ....[10]....
        /*034c*/ 	.word	0x00007620


	//   ....[11]....
        /*0350*/ 	.word	0x00007660


	//   ....[12]....
        /*0354*/ 	.word	0x00007670


	//   ....[13]....
        /*0358*/ 	.word	0x00007700


	//   ....[14]....
        /*035c*/ 	.word	0x00007750


	//   ....[15]....
        /*0360*/ 	.word	0x00007880


	//   ....[16]....
        /*0364*/ 	.word	0x00009f00


	//   ....[17]....
        /*0368*/ 	.word	0x0000a100


	//   ....[18]....
        /*036c*/ 	.word	0x0000a360


	//   ....[19]....
        /*0370*/ 	.word	0x0000a3c0


	//   ....[20]....
        /*0374*/ 	.word	0x0000a410


	//   ....[21]....
        /*0378*/ 	.word	0x0000a480


	//   ....[22]....
        /*037c*/ 	.word	0x0000a4b0


	//   ....[23]....
        /*0380*/ 	.word	0x0000a4e0


	//   ....[24]....
        /*0384*/ 	.word	0x0000ccf0


	//   ....[25]....
        /*0388*/ 	.word	0x0000cf20


	//   ....[26]....
        /*038c*/ 	.word	0x0000cf50


	//   ....[27]....
        /*0390*/ 	.word	0x0000d100


	//   ....[28]....
        /*0394*/ 	.word	0x0000d130


	//   ....[29]....
        /*0398*/ 	.word	0x0000d170


	//   ....[30]....
        /*039c*/ 	.word	0x0000d220


	//   ....[31]....
        /*03a0*/ 	.word	0x0000d340


	//   ....[32]....
        /*03a4*/ 	.word	0x0000faf0


	//   ....[33]....
        /*03a8*/ 	.word	0x0000fce0


	//   ....[34]....
        /*03ac*/ 	.word	0x0000fe70


	//   ....[35]....
        /*03b0*/ 	.word	0x0000ff20


	//   ....[36]....
        /*03b4*/ 	.word	0x0000ff80


	//   ....[37]....
        /*03b8*/ 	.word	0x0000ffa0


	//   ....[38]....
        /*03bc*/ 	.word	0x00010020


	//   ....[39]....
        /*03c0*/ 	.word	0x00010070


	//   ....[40]....
        /*03c4*/ 	.word	0x00012b10


	//   ....[41]....
        /*03c8*/ 	.word	0x00012c30


	//   ....[42]....
        /*03cc*/ 	.word	0x00012d30


	//   ....[43]....
        /*03d0*/ 	.word	0x00012df0


	//   ....[44]....
        /*03d4*/ 	.word	0x00012e40


	//   ....[45]....
        /*03d8*/ 	.word	0x00012e70


	//   ....[46]....
        /*03dc*/ 	.word	0x00012f40


	//   ....[47]....
        /*03e0*/ 	.word	0x00012f70


	//   ....[48]....
        /*03e4*/ 	.word	0x000146e0


	//   ....[49]....
        /*03e8*/ 	.word	0x000146f0


	//   ....[50]....
        /*03ec*/ 	.word	0x00014700


	//   ....[51]....
        /*03f0*/ 	.word	0x00014710


	//   ....[52]....
        /*03f4*/ 	.word	0x00014740


	//   ....[53]....
        /*03f8*/ 	.word	0x00014760


	//   ....[54]....
        /*03fc*/ 	.word	0x00014780


	//   ....[55]....
        /*0400*/ 	.word	0x00014790


	//----- nvinfo : EIATTR_EXIT_INSTR_OFFSETS
	.align		4
.L_604:
        /*0404*/ 	.byte	0x04, 0x1c
        /*0406*/ 	.short	(.L_606 - .L_605)


	//   ....[0]....
.L_605:
        /*0408*/ 	.word	0x000004b0


	//   ....[1]....
        /*040c*/ 	.word	0x00001a50


	//   ....[2]....
        /*0410*/ 	.word	0x00001ae0


	//   ....[3]....
        /*0414*/ 	.word	0x00016e60


	//   ....[4]....
        /*0418*/ 	.word	0x00016f70


	//   ....[5]....
        /*041c*/ 	.word	0x00016f90


	//----- nvinfo : EIATTR_CRS_STACK_SIZE
	.align		4
.L_606:
        /*0420*/ 	.byte	0x04, 0x1e
        /*0422*/ 	.short	(.L_608 - .L_607)
.L_607:
        /*0424*/ 	.word	0x00000000


	//----- nvinfo : EIATTR_CBANK_PARAM_SIZE
	.align		4
.L_608:
        /*0428*/ 	.byte	0x03, 0x19
        /*042a*/ 	.short	0x01d0


	//----- nvinfo : EIATTR_PARAM_CBANK
	.align		4
        /*042c*/ 	.byte	0x04, 0x0a
        /*042e*/ 	.short	(.L_610 - .L_609)
	.align		4
.L_609:
        /*0430*/ 	.word	index@(.nv.constant0._ZN5flash16flash_fwd_kernelI23Flash_fwd_kernel_traitsILi128ELi128ELi32ELi4ELb0ELb0EN7cutlass10bfloat16_tE19Flash_kernel_traitsILi128ELi128ELi32ELi4ES3_EELb0ELb0ELb1ELb0ELb0ELb0ELb0ELb0EEEvNS_16Flash_fwd_paramsE)
        /*0434*/ 	.short	0x0210
        /*0436*/ 	.short	0x01d0


	//----- nvinfo : EIATTR_SW_WAR
	.align		4
.L_610:
        /*0438*/ 	.byte	0x04, 0x36
        /*043a*/ 	.short	(.L_612 - .L_611)
.L_611:
        /*043c*/ 	.word	0x00000008
.L_612:


//--------------------- .nv.info._ZN5flash16flash_fwd_kernelI23Flash_fwd_kernel_traitsILi128ELi128ELi32ELi4ELb0ELb0EN7cutlass10bfloat16_tE19Flash_kernel_traitsILi128ELi128ELi32ELi4ES3_EELb0ELb0ELb1ELb1ELb0ELb0ELb0ELb0EEEvNS_16Flash_fwd_paramsE --------------------------
	.section	.nv.info._ZN5flash16flash_fwd_kernelI23Flash_fwd_kernel_traitsILi128ELi128ELi32ELi4ELb0ELb0EN7cutlass10bfloat16_tE19Flash_kernel_traitsILi128ELi128ELi32ELi4ES3_EELb0ELb0ELb1ELb1ELb0ELb0ELb0ELb0EEEvNS_16Flash_fwd_paramsE,"",@"SHT_CUDA_INFO"
	.sectionflags	@""
	.align	4


	//----- nvinfo : EIATTR_CUDA_API_VERSION
	.align		4
        /*0000*/ 	.byte	0x04, 0x37
        /*0002*/ 	.short	(.L_614 - .L_613)
.L_613:
        /*0004*/ 	.word	0x00000082


	//----- nvinfo : EIATTR_KPARAM_INFO
	.align		4
.L_614:
        /*0008*/ 	.byte	0x04, 0x17
        /*000a*/ 	.short	(.L_616 - .L_615)
.L_615:
        /*000c*/ 	.word	0x00000000
        /*0010*/ 	.short	0x0000
        /*0012*/ 	.short	0x0000
        /*0014*/ 	.byte	0x00, 0xf0, 0x41, 0x07


	//----- nvinfo : EIATTR_SPARSE_MMA_MASK
	.align		4
.L_616:
        /*0018*/ 	.byte	0x03, 0x50
        /*001a*/ 	.short	0x0000


	//----- nvinfo : EIATTR_MAXREG_COUNT
	.align		4
        /*001c*/ 	.byte	0x03, 0x1b
        /*001e*/ 	.short	0x00ff


	//----- nvinfo : EIATTR_NUM_BARRIERS
	.align		4
        /*0020*/ 	.byte	0x02, 0x4c
        /*0022*/ 	.byte	0x01
	.zero		1


	//----- nvinfo : EIATTR_ANNOTATIONS
	.align		4
        /*0024*/ 	.byte	0x04, 0x55
        /*0026*/ 	.short	(.L_618 - .L_617)


	//   ....[0]....
.L_617:
        /* <DEDUP_REMOVED lines=35> */


	//----- nvinfo : EIATTR_MERCURY_ISA_VERSION
	.align		4
.L_618:
        /*0240*/ 	.byte	0x03, 0x5f
        /*0242*/ 	.short	0x0101


	//----- nvinfo : EIATTR_COOP_GROUP_MASK_REGIDS
	.align		4
        /*0244*/ 	.byte	0x04, 0x29
        /*0246*/ 	.short	(.L_620 - .L_619)


	//   ....[0]....
.L_619:
        /*0248*/ 	.word	0xffffffff


	//   ....[1]....
        /*024c*/ 	.word	0xffffffff


	//   ....[2]....
        /*0250*/ 	.word	0xffffffff


	//   ....[3]....
        /*0254*/ 	.word	0xffffffff


	//   ....[4]....
        /*0258*/ 	.word	0xffffffff


	//   ....[5]....
        /*025c*/ 	.word	0xffffffff


	//   ....[6]....
        /*0260*/ 	.word	0xffffffff


	//   ....[7]....
        /*0264*/ 	.word	0xffffffff


	//   ....[8]....
        /*0268*/ 	.word	0xffffffff


	//   ....[9]....
        /*026c*/ 	.word	0xffffffff


	//   ....[10]....
        /*0270*/ 	.word	0xffffffff


	//   ....[11]....
        /*0274*/ 	.word	0xffffffff


	//   ....[12]....
        /*0278*/ 	.word	0xffffffff


	//   ....[13]....
        /*027c*/ 	.word	0xffffffff


	//   ....[14]....
        /*0280*/ 	.word	0xffffffff


	//   ....[15]....
        /*0284*/ 	.word	0xffffffff


	//   ....[16]....
        /*0288*/ 	.word	0xffffffff


	//   ....[17]....
        /*028c*/ 	.word	0xffffffff


	//   ....[18]....
        /*0290*/ 	.word	0xffffffff


	//   ....[19]....
        /*0294*/ 	.word	0xffffffff


	//   ....[20]....
        /*0298*/ 	.word	0xffffffff


	//   ....[21]....
        /*029c*/ 	.word	0xffffffff


	//   ....[22]....
        /*02a0*/ 	.word	0xffffffff


	//   ....[23]....
        /*02a4*/ 	.word	0xffffffff


	//   ....[24]....
        /*02a8*/ 	.word	0xffffffff


	//   ....[25]....
        /*02ac*/ 	.word	0xffffffff


	//   ....[26]....
        /*02b0*/ 	.word	0xffffffff


	//   ....[27]....
        /*02b4*/ 	.word	0xffffffff


	//   ....[28]....
        /*02b8*/ 	.word	0xffffffff


	//   ....[29]....
        /*02bc*/ 	.word	0xffffffff


	//   ....[30]....
        /*02c0*/ 	.word	0xffffffff


	//   ....[31]....
        /*02c4*/ 	.word	0xffffffff


	//   ....[32]....
        /*02c8*/ 	.word	0xffffffff


	//   ....[33]....
        /*02cc*/ 	.word	0xffffffff


	//   ....[34]....
        /*02d0*/ 	.word	0xffffffff


	//   ....[35]....
        /*02d4*/ 	.word	0xffffffff


	//   ....[36]....
        /*02d8*/ 	.word	0xffffffff


	//   ....[37]....
        /*02dc*/ 	.word	0xffffffff


	//   ....[38]....
        /*02e0*/ 	.word	0xffffffff


	//   ....[39]....
        /*02e4*/ 	.word	0xffffffff


	//   ....[40]....
        /*02e8*/ 	.word	0xffffffff


	//   ....[41]....
        /*02ec*/ 	.word	0xffffffff


	//   ....[42]....
        /*02f0*/ 	.word	0xffffffff


	//   ....[43]....
        /*02f4*/ 	.word	0xffffffff


	//   ....[44]....
        /*02f8*/ 	.word	0xffffffff


	//   ....[45]....
        /*02fc*/ 	.word	0xffffffff


	//   ....[46]....
        /*0300*/ 	.word	0xffffffff


	//   ....[47]....
        /*0304*/ 	.word	0xffffffff


	//   ....[48]....
        /*0308*/ 	.word	0xffffffff


	//   ....[49]....
        /*030c*/ 	.word	0xffffffff


	//   ....[50]....
        /*0310*/ 	.word	0xffffffff


	//   ....[51]....
        /*0314*/ 	.word	0xffffffff


	//   ....[52]....
        /*0318*/ 	.word	0xffffffff


	//   ....[53]....
        /*031c*/ 	.word	0xffffffff


	//   ....[54]....
        /*0320*/ 	.word	0xffffffff


	//   ....[55]....
        /*0324*/ 	.word	0xffffffff


	//----- nvinfo : EIATTR_COOP_GROUP_INSTR_OFFSETS
	.align		4
.L_620:
        /*0328*/ 	.byte	0x04, 0x28
        /*032a*/ 	.short	(.L_622 - .L_621)


	//   ....[0]....
.L_621:
        /*032c*/ 	.word	0x00005d00


	//   ....[1]....
        /*0330*/ 	.word	0x00005d20


	//   ....[2]....
        /*0334*/ 	.word	0x00005dc0


	//   ....[3]....
        /*0338*/ 	.word	0x00005de0


	//   ....[4]....
        /*033c*/ 	.word	0x00005ee0


	//   ....[5]....
        /*0340*/ 	.word	0x00005ff0


	//   ....[6]....
        /*0344*/ 	.word	0x000060f0


	//   ....[7]....
        /*0348*/ 	.word	0x000062c0


	//   ....[8]....
        /*034c*/ 	.word	0x00008920


	//   ....[9]....
        /*0350*/ 	.word	0x00008970


	//   ....[10]....
        /*0354*/ 	.word	0x00008a00


	//   ....[11]....
        /*0358*/ 	.word	0x00008a40


	//   ....[12]....
        /*035c*/ 	.word	0x00008a50


	//   ....[13]....
        /*0360*/ 	.word	0x00008ae0


	//   ....[14]....
        /*0364*/ 	.word	0x00008b30


	//   ....[15]....
        /*0368*/ 	.word	0x00008c40


	//   ....[16]....
        /*036c*/ 	.word	0x0000bf50


	//   ....[17]....
        /*0370*/ 	.word	0x0000c030


	//   ....[18]....
        /*0374*/ 	.word	0x0000c060


	//   ....[19]....
        /*0378*/ 	.word	0x0000c090


	//   ....[20]....
        /*037c*/ 	.word	0x0000c0f0


	//   ....[21]....
        /*0380*/ 	.word	0x0000c140


	//   ....[22]....
        /*0384*/ 	.word	0x0000c160


	//   ....[23]....
        /*0388*/ 	.word	0x0000c2f0


	//   ....[24]....
        /*038c*/ 	.word	0x0000f670


	//   ....[25]....
        /*0390*/ 	.word	0x0000f6c0


	//   ....[26]....
        /*0394*/ 	.word	0x0000f740


	//   ....[27]....
        /*0398*/ 	.word	0x0000f780


	//   ....[28]....
        /*039c*/ 	.word	0x0000f790


	//   ....[29]....
        /*03a0*/ 	.word	0x0000f820


	//   ....[30]....
        /*03a4*/ 	.word	0x0000f870


	//   ....[31]....
        /*03a8*/ 	.word	0x0000f980


	//   ....[32]....
        /*03ac*/ 	.word	0x00012c90


	//   ....[33]....
        /*03b0*/ 	.word	0x00012d70


	//   ....[34]....
        /*03b4*/ 	.word	0x00012da0


	//   ....[35]....
        /*03b8*/ 	.word	0x00012dd0


	//   ....[36]....
        /*03bc*/ 	.word	0x00012e30


	//   ....[37]....
        /*03c0*/ 	.word	0x00012e80


	//   ....[38]....
        /*03c4*/ 	.word	0x00012ea0


	//   ....[39]....
        /*03c8*/ 	.word	0x00013030


	//   ....[40]....
        /*03cc*/ 	.word	0x00016100


	//   ....[41]....
        /*03d0*/ 	.word	0x00016250


	//   ....[42]....
        /*03d4*/ 	.word	0x000163c0


	//   ....[43]....
        /*03d8*/ 	.word	0x00016480


	//   ....[44]....
        /*03dc*/ 	.word	0x00016650


	//   ....[45]....
        /*03e0*/ 	.word	0x00016680


	//   ....[46]....
        /*03e4*/ 	.word	0x00016750


	//   ....[47]....
        /*03e8*/ 	.word	0x00016790


	//   ....[48]....
        /*03ec*/ 	.word	0x00017f20


	//   ....[49]....
        /*03f0*/ 	.word	0x00017f30


	//   ....[50]....
        /*03f4*/ 	.word	0x00017f40


	//   ....[51]....
        /*03f8*/ 	.word	0x00017f50


	//   ....[52]....
        /*03fc*/ 	.word	0x00017f80


	//   ....[53]....
        /*0400*/ 	.word	0x00017fa0


	//   ....[54]....
        /*0404*/ 	.word	0x00017fc0


	//   ....[55]....
        /*0408*/ 	.word	0x00017fd0


	//----- nvinfo : EIATTR_EXIT_INSTR_OFFSETS
	.align		4
.L_622:
        /*040c*/ 	.byte	0x04, 0x1c
        /*040e*/ 	.short	(.L_624 - .L_623)


	//   ....[0]....
.L_623:
        /*0410*/ 	.word	0x000004b0


	//   ....[1]....
        /*0414*/ 	.word	0x00001a50


	//   ....[2]....
        /*0418*/ 	.word	0x00001ae0


	//   ....[3]....
        /*041c*/ 	.word	0x0001a690


	//   ....[4]....
        /*0420*/ 	.word	0x0001a7a0


	//   ....[5]....
        /*0424*/ 	.word	0x0001a7c0


	//----- nvinfo : EIATTR_CRS_STACK_SIZE
	.align		4
.L_624:
        /*0428*/ 	.byte	0x04, 0x1e
        /*042a*/ 	.short	(.L_626 - .L_625)
.L_625:
        /*042c*/ 	.word	0x00000000


	//----- nvinfo : EIATTR_CBANK_PARAM_SIZE
	.align		4
.L_626:
        /*0430*/ 	.byte	0x03, 0x19
        /*0432*/ 	.short	0x01d0


	//----- nvinfo : EIATTR_PARAM_CBANK
	.align		4
        /*0434*/ 	.byte	0x04, 0x0a
        /*0436*/ 	.short	(.L_628 - .L_627)
	.align		4
.L_627:
        /*0438*/ 	.word	index@(.nv.constant0._ZN5flash16flash_fwd_kernelI23Flash_fwd_kernel_traitsILi128ELi128ELi32ELi4ELb0ELb0EN7cutlass10bfloat16_tE19Flash_kernel_traitsILi128ELi128ELi32ELi4ES3_EELb0ELb0ELb1ELb1ELb0ELb0ELb0ELb0EEEvNS_16Flash_fwd_paramsE)
        /*043c*/ 	.short	0x0210
        /*043e*/ 	.short	0x01d0


	//----- nvinfo : EIATTR_SW_WAR
	.align		4
.L_628:
        /*0440*/ 	.byte	0x04, 0x36
        /*0442*/ 	.short	(.L_630 - .L_629)
.L_629:
        /*0444*/ 	.word	0x00000008
.L_630:


//--------------------- .nv.info._ZN5flash16flash_fwd_kernelI23Flash_fwd_kernel_traitsILi128ELi128ELi32ELi4ELb0ELb0EN7cutlass10bfloat16_tE19Flash_kernel_traitsILi128ELi128ELi32ELi4ES3_EELb1ELb0ELb0ELb0ELb0ELb1ELb0ELb0EEEvNS_16Flash_fwd_paramsE --------------------------
	.section	.nv.info._ZN5flash16flash_fwd_kernelI23Flash_fwd_kernel_traitsILi128ELi128ELi32ELi4ELb0ELb0EN7cutlass10bfloat16_tE19Flash_kernel_traitsILi128ELi128ELi32ELi4ES3_EELb1ELb0ELb0ELb0ELb0ELb1ELb0ELb0EEEvNS_16Flash_fwd_paramsE,"",@"SHT_CUDA_INFO"
	.sectionflags	@""
	.align	4


	//----- nvinfo : EIATTR_CUDA_API_VERSION
	.align		4
        /*0000*/ 	.byte	0x04, 0x37
        /*0002*/ 	.short	(.L_632 - .L_631)
.L_631:
        /*0004*/ 	.word	0x00000082


	//----- nvinfo : EIATTR_KPARAM_INFO
	.align		4
.L_632:
        /*0008*/ 	.byte	0x04, 0x17
        /*000a*/ 	.short	(.L_634 - .L_633)
.L_633:
        /*000c*/ 	.word	0x00000000
        /*0010*/ 	.short	0x0000
        /*0012*/ 	.short	0x0000
        /*0014*/ 	.byte	0x00, 0xf0, 0x41, 0x07


	//----- nvinfo : EIATTR_SPARSE_MMA_MASK
	.align		4
.L_634:
        /*0018*/ 	.byte	0x03, 0x50
        /*001a*/ 	.short	0x0000


	//----- nvinfo : EIATTR_MAXREG_COUNT
	.align		4
        /*001c*/ 	.byte	0x03, 0x1b
        /*001e*/ 	.short	0x00ff


	//----- nvinfo : EIATTR_NUM_BARRIERS
	.align		4
        /*0020*/ 	.byte	0x02, 0x4c
        /*0022*/ 	.byte	0x01
	.zero		1


	//----- nvinfo : EIATTR_ANNOTATIONS
	.align		4
        /*0024*/ 	.byte	0x04, 0x55
        /*0026*/ 	.short	(.L_636 - .L_635)


	//   ....[0]....
.L_635:
        /*0028*/ 	.word	0x00000001
        /*002c*/ 	.byte	0xa0, 0x1a, 0x00, 0x00, 0x01, 0x00, 0x00, 0x00, 0xb0, 0x1b, 0x00, 0x00, 0x01, 0x00, 0x00, 0x00
        /*003c*/ 	.byte	0xd0, 0x1d, 0x00, 0x00, 0x01, 0x00, 0x00, 0x00, 0xb0, 0x4a, 0x00, 0x00, 0x01, 0x00, 0x00, 0x00
        /*004c*/ 	.byte	0xd0, 0x4b, 0x00, 0x00, 0x01, 0x00, 0x00, 0x00, 0xf0, 0x4b, 0x00, 0x00, 0x01, 0x00, 0x00, 0x00
        /*005c*/ 	.byte	0x70, 0x4d, 0x00, 0x00, 0x01, 0x00, 0x00, 0x00, 0x40, 0x56, 0x00, 0x00


	//----- nvinfo : EIATTR_MERCURY_ISA_VERSION
	.align		4
.L_636:
        /*0068*/ 	.byte	0x03, 0x5f
        /*006a*/ 	.short	0x0101


	//----- nvinfo : EIATTR_COOP_GROUP_MASK_REGIDS
	.align		4
        /*006c*/ 	.byte	0x04, 0x29
        /*006e*/ 	.short	(.L_638 - .L_637)


	//   ....[0]....
.L_637:
        /*0070*/ 	.word	0xffffffff


	//   ....[1]....
        /*0074*/ 	.word	0xffffffff


	//   ....[2]....
        /*0078*/ 	.word	0xffffffff


	//   ....[3]....
        /*007c*/ 	.word	0xffffffff


	//   ....[4]....
        /*0080*/ 	.word	0xffffffff


	//   ....[5]....
        /*0084*/ 	.word	0xffffffff


	//   ....[6]....
        /*0088*/ 	.word	0xffffffff


	//   ....[7]....
        /*008c*/ 	.word	0xffffffff


	//   ....[8]....
        /*0090*/ 	.word	0xffffffff


	//   ....[9]....
        /*0094*/ 	.word	0xffffffff


	//   ....[10]....
        /*0098*/ 	.word	0xffffffff


	//   ....[11]....
        /*009c*/ 	.word	0xffffffff


	//   ....[12]....
        /*00a0*/ 	.word	0xffffffff


	//   ....[13]....
        /*00a4*/ 	.word	0xffffffff


	//   ....[14]....
        /*00a8*/ 	.word	0xffffffff


	//   ....[15]....
        /*00ac*/ 	.word	0xffffffff


	//   ....[16]....
        /*00b0*/ 	.word	0xffffffff


	//   ....[17]....
        /*00b4*/ 	.word	0xffffffff


	//   ....[18]....
        /*00b8*/ 	.word	0xffffffff


	//   ....[19]....
        /*00bc*/ 	.word	0xffffffff


	//   ....[20]....
        /*00c0*/ 	.word	0xffffffff


	//   ....[21]....
        /*00c4*/ 	.word	0xffffffff


	//   ....[22]....
        /*00c8*/ 	.word	0xffffffff


	//   ....[23]....
        /*00cc*/ 	.word	0xffffffff


	//----- nvinfo : EIATTR_COOP_GROUP_INSTR_OFFSETS
	.align		4
.L_638:
        /*00d0*/ 	.byte	0x04, 0x28
        /*00d2*/ 	.short	(.L_640 - .L_639)


	//   ....[0]....
.L_639:
        /*00d4*/ 	.word	0x00002d40


	//   ....[1]....
        /*00d8*/ 	.word	0x00002ee0


	//   ....[2]....
        /*00dc*/ 	.word	0x00002f20


	//   ....[3]....
        /*00e0*/ 	.word	0x000030d0


	//   ....[4]....
        /*00e4*/ 	.word	0x00003180


	//   ....[5]....
        /*00e8*/ 	.word	0x000033c0


	//   ....[6]....
        /*00ec*/ 	.word	0x00003450


	//   ....[7]....
        /*00f0*/ 	.word	0x000034f0


	//   ....[8]....
        /*00f4*/ 	.word	0x00005680


	//   ....[9]....
        /*00f8*/ 	.word	0x000056b0


	//   ....[10]....
        /*00fc*/ 	.word	0x00005720


	//   ....[11]....
        /*0100*/ 	.word	0x00005750


	//   ....[12]....
        /*0104*/ 	.word	0x000058b0


	//   ....[13]....
        /*0108*/ 	.word	0x00005a20


	//   ....[14]....
        /*010c*/ 	.word	0x00005a90


	//   ....[15]....
        /*0110*/ 	.word	0x00005be0


	//   ....[16]....
        /*0114*/ 	.word	0x00007760


	//   ....[17]....
        /*0118*/ 	.word	0x000077a0


	//   ....[18]....
        /*011c*/ 	.word	0x000077e0


	//   ....[19]....
        /*0120*/ 	.word	0x00007800


	//   ....[20]....
        /*0124*/ 	.word	0x00007810


	//   ....[21]....
        /*0128*/ 	.word	0x00007820


	//   ....[22]....
        /*012c*/ 	.word	0x00007900


	//   ....[23]....
        /*0130*/ 	.word	0x00007930


	//----- nvinfo : EIATTR_EXIT_INSTR_OFFSETS
	.align		4
.L_640:
        /*0134*/ 	.byte	0x04, 0x1c
        /*0136*/ 	.short	(.L_642 - .L_641)


	//   ....[0]....
.L_641:
        /*0138*/ 	.word	0x00000710


	//   ....[1]....
        /*013c*/ 	.word	0x00009e40


	//   ....[2]....
        /*0140*/ 	.word	0x00009f30


	//   ....[3]....
        /*0144*/ 	.word	0x0000b1f0


	//   ....[4]....
        /*0148*/ 	.word	0x0000b280


	//----- nvinfo : EIATTR_CRS_STACK_SIZE
	.align		4
.L_642:
        /*014c*/ 	.byte	0x04, 0x1e
        /*014e*/ 	.short	(.L_644 - .L_643)
.L_643:
        /*0150*/ 	.word	0x00000000


	//----- nvinfo : EIATTR_CBANK_PARAM_SIZE
	.align		4
.L_644:
        /*0154*/ 	.byte	0x03, 0x19
        /*0156*/ 	.short	0x01d0


	//----- nvinfo : EIATTR_PARAM_CBANK
	.align		4
        /*0158*/ 	.byte	0x04, 0x0a
        /*015a*/ 	.short	(.L_646 - .L_645)
	.align		4
.L_645:
        /*015c*/ 	.word	index@(.nv.constant0._ZN5flash16flash_fwd_kernelI23Flash_fwd_kernel_traitsILi128ELi128ELi32ELi4ELb0ELb0EN7cutlass10bfloat16_tE19Flash_kernel_traitsILi128ELi128ELi32ELi4ES3_EELb1ELb0ELb0ELb0ELb0ELb1ELb0ELb0EEEvNS_16Flash_fwd_paramsE)
        /*0160*/ 	.short	0x0210
        /*0162*/ 	.short	0x01d0


	//----- nvinfo : EIATTR_SW_WAR
	.align		4
.L_646:
        /*0164*/ 	.byte	0x04, 0x36
        /*0166*/ 	.short	(.L_648 - .L_647)
.L_647:
        /*0168*/ 	.word	0x00000008
.L_648:


//--------------------- .nv.info._ZN5flash16flash_fwd_kernelI23Flash_fwd_kernel_traitsILi128ELi128ELi32ELi4ELb0ELb0EN7cutlass10bfloat16_tE19Flash_kernel_traitsILi128ELi128ELi32ELi4ES3_EELb0ELb0ELb0ELb0ELb0ELb1ELb1ELb0EEEvNS_16Flash_fwd_paramsE --------------------------
	.section	.nv.info._ZN5flash16flash_fwd_kernelI23Flash_fwd_kernel_traitsILi128ELi128ELi32ELi4ELb0ELb0EN7cutlass10bfloat16_tE19Flash_kernel_traitsILi128ELi128ELi32ELi4ES3_EELb0ELb0ELb0ELb0ELb0ELb1ELb1ELb0EEEvNS_16Flash_fwd_paramsE,"",@"SHT_CUDA_INFO"
	.sectionflags	@""
	.align	4


	//----- nvinfo : EIATTR_CUDA_API_VERSION
	.align		4
        /*0000*/ 	.byte	0x04, 0x37
        /*0002*/ 	.short	(.L_650 - .L_649)
.L_649:
        /*0004*/ 	.word	0x00000082


	//----- nvinfo : EIATTR_KPARAM_INFO
	.align		4
.L_650:
        /*0008*/ 	.byte	0x04, 0x17
        /*000a*/ 	.short	(.L_652 - .L_651)
.L_651:
        /*000c*/ 	.word	0x00000000
        /*0010*/ 	.short	0x0000
        /*0012*/ 	.short	0x0000
        /*0014*/ 	.byte	0x00, 0xf0, 0x41, 0x07


	//----- nvinfo : EIATTR_SPARSE_MMA_MASK
	.align		4
.L_652:
        /*0018*/ 	.byte	0x03, 0x50
        /*001a*/ 	.short	0x0000


	//----- nvinfo : EIATTR_MAXREG_COUNT
	.align		4
        /*001c*/ 	.byte	0x03, 0x1b
        /*001e*/ 	.short	0x00ff


	//----- nvinfo : EIATTR_NUM_BARRIERS
	.align		4
        /*0020*/ 	.byte	0x02, 0x4c
        /*0022*/ 	.byte	0x01
	.zero		1


	//----- nvinfo : EIATTR_ANNOTATIONS
	.align		4
        /*0024*/ 	.byte	0x04, 0x55
        /*0026*/ 	.short	(.L_654 - .L_653)


	//   ....[0]....
.L_653:
        /* <DEDUP_REMOVED lines=17> */


	//----- nvinfo : EIATTR_MERCURY_ISA_VERSION
	.align		4
.L_654:
        /*0128*/ 	.byte	0x03, 0x5f
        /*012a*/ 	.short	0x0101


	//----- nvinfo : EIATTR_COOP_GROUP_MASK_REGIDS
	.align		4
        /*012c*/ 	.byte	0x04, 0x29
        /*012e*/ 	.short	(.L_656 - .L_655)


	//   ....[0]....
.L_655:
        /*0130*/ 	.word	0xffffffff


	//   ....[1]....
        /*0134*/ 	.word	0xffffffff


	//   ....[2]....
        /*0138*/ 	.word	0xffffffff


	//   ....[3]....
        /*013c*/ 	.word	0xffffffff


	//   ....[4]....
        /*0140*/ 	.word	0xffffffff


	//   ....[5]....
        /*0144*/ 	.word	0xffffffff


	//   ....[6]....
        /*0148*/ 	.word	0xffffffff


	//   ....[7]....
        /*014c*/ 	.word	0xffffffff


	//   ....[8]....
        /*0150*/ 	.word	0xffffffff


	//   ....[9]....
        /*0154*/ 	.word	0xffffffff


	//   ....[10]....
        /*0158*/ 	.word	0xffffffff


	//   ....[11]....
        /*015c*/ 	.word	0xffffffff


	//   ....[12]....
        /*0160*/ 	.word	0xffffffff


	//   ....[13]....
        /*0164*/ 	.word	0xffffffff


	//   ....[14]....
        /*0168*/ 	.word	0xffffffff


	//   ....[15]....
        /*016c*/ 	.word	0xffffffff


	//   ....[16]....
        /*0170*/ 	.word	0xffffffff


	//   ....[17]....
        /*0174*/ 	.word	0xffffffff


	//   ....[18]....
        /*0178*/ 	.word	0xffffffff


	//   ....[19]....
        /*017c*/ 	.word	0xffffffff


	//   ....[20]....
        /*0180*/ 	.word	0xffffffff


	//   ....[21]....
        /*0184*/ 	.word	0xffffffff


	//   ....[22]....
        /*0188*/ 	.word	0xffffffff


	//   ....[23]....
        /*018c*/ 	.word	0xffffffff


	//----- nvinfo : EIATTR_COOP_GROUP_INSTR_OFFSETS
	.align		4
.L_656:
        /*0190*/ 	.byte	0x04, 0x28
        /*0192*/ 	.short	(.L_658 - .L_657)


	//   ....[0]....
.L_657:
        /*0194*/ 	.word	0x00002bf0


	//   ....[1]....
        /*0198*/ 	.word	0x00002c80


	//   ....[2]....
        /*019c*/ 	.word	0x00002d20


	//   ....[3]....
        /*01a0*/ 	.word	0x00002d50


	//   ....[4]....
        /*01a4*/ 	.word	0x00002da0


	//   ....[5]....
        /*01a8*/ 	.word	0x00002e00


	//   ....[6]....
        /*01ac*/ 	.word	0x00002fc0


	//   ....[7]....
        /*01b0*/ 	.word	0x00003010


	//   ....[8]....
        /*01b4*/ 	.word	0x00004ca0


	//   ....[9]....
        /*01b8*/ 	.word	0x00004d20


	//   ....[10]....
        /*01bc*/ 	.word	0x00004d50


	//   ....[11]....
        /*01c0*/ 	.word	0x00004d80


	//   ....[12]....
        /*01c4*/ 	.word	0x00004da0


	//   ....[13]....
        /*01c8*/ 	.word	0x00004dd0


	//   ....[14]....
        /*01cc*/ 	.word	0x00004de0


	//   ....[15]....
        /*01d0*/ 	.word	0x00004e00


	//   ....[16]....
        /*01d4*/ 	.word	0x00006490


	//   ....[17]....
        /*01d8*/ 	.word	0x000064d0


	//   ....[18]....
        /*01dc*/ 	.word	0x00006520


	//   ....[19]....
        /*01e0*/ 	.word	0x00006530


	//   ....[20]....
        /*01e4*/ 	.word	0x00006560


	//   ....[21]....
        /*01e8*/ 	.word	0x00006580


	//   ....[22]....
        /*01ec*/ 	.word	0x00006590


	//   ....[23]....
        /*01f0*/ 	.word	0x000065e0


	//----- nvinfo : EIATTR_EXIT_INSTR_OFFSETS
	.align		4
.L_658:
        /*01f4*/ 	.byte	0x04, 0x1c
        /*01f6*/ 	.short	(.L_660 - .L_659)


	//   ....[0]....
.L_659:
        /*01f8*/ 	.word	0x00000390


	//   ....[1]....
        /*01fc*/ 	.word	0x00008a80


	//   ....[2]....
        /*0200*/ 	.word	0x00008b70


	//   ....[3]....
        /*0204*/ 	.word	0x00009de0


	//   ....[4]....
        /*0208*/ 	.word	0x00009e70


	//----- nvinfo : EIATTR_CRS_STACK_SIZE
	.align		4
.L_660:
        /*020c*/ 	.byte	0x04, 0x1e
        /*020e*/ 	.short	(.L_662 - .L_661)
.L_661:
        /*0210*/ 	.word	0x00000000


	//----- nvinfo : EIATTR_CBANK_PARAM_SIZE
	.align		4
.L_662:
        /*0214*/ 	.byte	0x03, 0x19
        /*0216*/ 	.short	0x01d0


	//----- nvinfo : EIATTR_PARAM_CBANK
	.align		4
        /*0218*/ 	.byte	0x04, 0x0a
        /*021a*/ 	.short	(.L_664 - .L_663)
	.align		4
.L_663:
        /*021c*/ 	.word	index@(.nv.constant0._ZN5flash16flash_fwd_kernelI23Flash_fwd_kernel_traitsILi128ELi128ELi32ELi4ELb0ELb0EN7cutlass10bfloat16_tE19Flash_kernel_traitsILi128ELi128ELi32ELi4ES3_EELb0ELb0ELb0ELb0ELb0ELb1ELb1ELb0EEEvNS_16Flash_fwd_paramsE)
        /*0220*/ 	.short	0x0210
        /*0222*/ 	.short	0x01d0


	//----- nvinfo : EIATTR_SW_WAR
	.align		4
.L_664:
        /*0224*/ 	.byte	0x04, 0x36
        /*0226*/ 	.short	(.L_666 - .L_665)
.L_665:
        /*0228*/ 	.word	0x00000008
.L_666:


//--------------------- .nv.info._ZN5flash16flash_fwd_kernelI23Flash_fwd_kernel_traitsILi128ELi128ELi32ELi4ELb0ELb0EN7cutlass10bfloat16_tE19Flash_kernel_traitsILi128ELi128ELi32ELi4ES3_EELb1ELb0ELb0ELb0ELb0ELb0ELb0ELb0EEEvNS_16Flash_fwd_paramsE --------------------------
	.section	.nv.info._ZN5flash16flash_fwd_kernelI23Flash_fwd_kernel_traitsILi128ELi128ELi32ELi4ELb0ELb0EN7cutlass10bfloat16_tE19Flash_kernel_traitsILi128ELi128ELi32ELi4ES3_EELb1ELb0ELb0ELb0ELb0ELb0ELb0ELb0EEEvNS_16Flash_fwd_paramsE,"",@"SHT_CUDA_INFO"
	.sectionflags	@""
	.align	4


	//----- nvinfo : EIATTR_CUDA_API_VERSION
	.align		4
        /*0000*/ 	.byte	0x04, 0x37
        /*0002*/ 	.short	(.L_668 - .L_667)
.L_667:
        /*0004*/ 	.word	0x00000082


	//----- nvinfo : EIATTR_KPARAM_INFO
	.align		4
.L_668:
        /*0008*/ 	.byte	0x04, 0x17
        /*000a*/ 	.short	(.L_670 - .L_669)
.L_669:
        /*000c*/ 	.word	0x00000000
        /*0010*/ 	.short	0x0000
        /*0012*/ 	.short	0x0000
        /*0014*/ 	.byte	0x00, 0xf0, 0x41, 0x07


	//----- nvinfo : EIATTR_SPARSE_MMA_MASK
	.align		4
.L_670:
        /*0018*/ 	.byte	0x03, 0x50
        /*001a*/ 	.short	0x0000


	//----- nvinfo : EIATTR_MAXREG_COUNT
	.align		4
        /*001c*/ 	.byte	0x03, 0x1b
        /*001e*/ 	.short	0x00ff


	//----- nvinfo : EIATTR_NUM_BARRIERS
	.align		4
        /*0020*/ 	.byte	0x02, 0x4c
        /*0022*/ 	.byte	0x01
	.zero		1


	//----- nvinfo : EIATTR_ANNOTATIONS
	.align		4
        /*0024*/ 	.byte	0x04, 0x55
        /*0026*/ 	.short	(.L_672 - .L_671)


	//   ....[0]....
.L_671:
        /*0028*/ 	.word	0x00000001
        /*002c*/ 	.byte	0xb0, 0x50, 0x00, 0x00, 0x01, 0x00, 0x00, 0x00, 0xf0, 0x50, 0x00, 0x00, 0x01, 0x00, 0x00, 0x00
        /*003c*/ 	.byte	0xb0, 0x51, 0x00, 0x00, 0x01, 0x00, 0x00, 0x00, 0xd0, 0x51, 0x00, 0x00, 0x01, 0x00, 0x00, 0x00
        /*004c*/ 	.byte	0xc0, 0x5e, 0x00, 0x00, 0x01, 0x00, 0x00, 0x00, 0x00, 0x5f, 0x00, 0x00, 0x01, 0x00, 0x00, 0x00
        /*005c*/ 	.byte	0x10, 0x5f, 0x00, 0x00, 0x01, 0x00, 0x00, 0x00, 0x20, 0x5f, 0x00, 0x00


	//----- nvinfo : EIATTR_MERCURY_ISA_VERSION
	.align		4
.L_672:
        /*0068*/ 	.byte	0x03, 0x5f
        /*006a*/ 	.short	0x0101


	//----- nvinfo : EIATTR_COOP_GROUP_MASK_REGIDS
	.align		4
        /*006c*/ 	.byte	0x04, 0x29
        /*006e*/ 	.short	(.L_674 - .L_673)


	//   ....[0]....
.L_673:
        /*0070*/ 	.word	0xffffffff


	//   ....[1]....
        /*0074*/ 	.word	0xffffffff


	//   ....[2]....
        /*0078*/ 	.word	0xffffffff


	//   ....[3]....
        /*007c*/ 	.word	0xffffffff


	//   ....[4]....
        /*0080*/ 	.word	0xffffffff


	//   ....[5]....
        /*0084*/ 	.word	0xffffffff


	//   ....[6]....
        /*0088*/ 	.word	0xffffffff


	//   ....[7]....
        /*008c*/ 	.word	0xffffffff


	//   ....[8]....
        /*0090*/ 	.word	0xffffffff


	//   ....[9]....
        /*0094*/ 	.word	0xffffffff


	//   ....[10]....
        /*0098*/ 	.word	0xffffffff


	//   ....[11]....
        /*009c*/ 	.word	0xffffffff


	//   ....[12]....
        /*00a0*/ 	.word	0xffffffff


	//   ....[13]....
        /*00a4*/ 	.word	0xffffffff


	//   ....[14]....
        /*00a8*/ 	.word	0xffffffff


	//   ....[15]....
        /*00ac*/ 	.word	0xffffffff


	//   ....[16]....
        /*00b0*/ 	.word	0xffffffff


	//   ....[17]....
        /*00b4*/ 	.word	0xffffffff


	//   ....[18]....
        /*00b8*/ 	.word	0xffffffff


	//   ....[19]....
        /*00bc*/ 	.word	0xffffffff


	//   ....[20]....
        /*00c0*/ 	.word	0xffffffff


	//   ....[21]....
        /*00c4*/ 	.word	0xffffffff


	//   ....[22]....
        /*00c8*/ 	.word	0xffffffff


	//   ....[23]....
        /*00cc*/ 	.word	0xffffffff


	//----- nvinfo : EIATTR_COOP_GROUP_INSTR_OFFSETS
	.align		4
.L_674:
        /*00d0*/ 	.byte	0x04, 0x28
        /*00d2*/ 	.short	(.L_676 - .L_675)


	//   ....[0]....
.L_675:
        /*00d4*/ 	.word	0x00003800


	//   ....[1]....
        /*00d8*/ 	.word	0x00003840


	//   ....[2]....
        /*00dc*/ 	.word	0x000039a0


	//   ....[3]....
        /*00e0*/ 	.word	0x000039e0


	//   ....[4]....
        /*00e4*/ 	.word	0x00003ae0


	//   ....[5]....
        /*00e8*/ 	.word	0x00003e80


	//   ....[6]....
        /*00ec*/ 	.word	0x00003f20


	//   ....[7]....
        /*00f0*/ 	.word	0x000040e0


	//   ....[8]....
        /*00f4*/ 	.word	0x00005f30


	//   ....[9]....
        /*00f8*/ 	.word	0x00005f40


	//   ....[10]....
        /*00fc*/ 	.word	0x00005f70


	//   ....[11]....
        /*0100*/ 	.word	0x00005f90


	//   ....[12]....
        /*0104*/ 	.word	0x00006290


	//   ....[13]....
        /*0108*/ 	.word	0x00006360


	//   ....[14]....
        /*010c*/ 	.word	0x000063f0


	//   ....[15]....
        /*0110*/ 	.word	0x000064e0


	//   ....[16]....
        /*0114*/ 	.word	0x000081b0


	//   ....[17]....
        /*0118*/ 	.word	0x000081f0


	//   ....[18]....
        /*011c*/ 	.word	0x00008210


	//   ....[19]....
        /*0120*/ 	.word	0x00008220


	//   ....[20]....
        /*0124*/ 	.word	0x00008260


	//   ....[21]....
        /*0128*/ 	.word	0x00008280


	//   ....[22]....
        /*012c*/ 	.word	0x000082a0


	//   ....[23]....
        /*0130*/ 	.word	0x000082b0


	//----- nvinfo : EIATTR_EXIT_INSTR_OFFSETS
	.align		4
.L_676:
        /*0134*/ 	.byte	0x04, 0x1c
        /*0136*/ 	.short	(.L_678 - .L_677)


	//   ....[0]....
.L_677:
        /*0138*/ 	.word	0x00000560


	//   ....[1]....
        /*013c*/ 	.word	0x0000a9c0


	//   ....[2]....
        /*0140*/ 	.word	0x0000aad0


	//   ....[3]....
        /*0144*/ 	.word	0x0000aaf0


	//   ....[4]....
        /*0148*/ 	.word	0x0000bf30


	//   ....[5]....
        /*014c*/ 	.word	0x0000bfc0


	//----- nvinfo : EIATTR_CRS_STACK_SIZE
	.align		4
.L_678:
        /*0150*/ 	.byte	0x04, 0x1e
        /*0152*/ 	.short	(.L_680 - .L_679)
.L_679:
        /*0154*/ 	.word	0x00000000


	//----- nvinfo : EIATTR_CBANK_PARAM_SIZE
	.align		4
.L_680:
        /*0158*/ 	.byte	0x03, 0x19
        /*015a*/ 	.short	0x01d0


	//----- nvinfo : EIATTR_PARAM_CBANK
	.align		4
        /*015c*/ 	.byte	0x04, 0x0a
        /*015e*/ 	.short	(.L_682 - .L_681)
	.align		4
.L_681:
        /*0160*/ 	.word	index@(.nv.constant0._ZN5flash16flash_fwd_kernelI23Flash_fwd_kernel_traitsILi128ELi128ELi32ELi4ELb0ELb0EN7cutlass10bfloat16_tE19Flash_kernel_traitsILi128ELi128ELi32ELi4ES3_EELb1ELb0ELb0ELb0ELb0ELb0ELb0ELb0EEEvNS_16Flash_fwd_paramsE)
        /*0164*/ 	.short	0x0210
        /*0166*/ 	.short	0x01d0


	//----- nvinfo : EIATTR_SW_WAR
	.align		4
.L_682:
        /*0168*/ 	.byte	0x04, 0x36
        /*016a*/ 	.short	(.L_684 - .L_683)
.L_683:
        /*016c*/ 	.word	0x00000008
.L_684:


//--------------------- .nv.info._ZN5flash16flash_fwd_kernelI23Flash_fwd_kernel_traitsILi128ELi128ELi32ELi4ELb0ELb0EN7cutlass10bfloat16_tE19Flash_kernel_traitsILi128ELi128ELi32ELi4ES3_EELb1ELb0ELb1ELb0ELb0ELb0ELb0ELb0EEEvNS_16Flash_fwd_paramsE --------------------------
	.section	.nv.info._ZN5flash16flash_fwd_kernelI23Flash_fwd_kernel_traitsILi128ELi128ELi32ELi4ELb0ELb0EN7cutlass10bfloat16_tE19Flash_kernel_traitsILi128ELi128ELi32ELi4ES3_EELb1ELb0ELb1ELb0ELb0ELb0ELb0ELb0EEEvNS_16Flash_fwd_paramsE,"",@"SHT_CUDA_INFO"
	.sectionflags	@""
	.align	4


	//----- nvinfo : EIATTR_CUDA_API_VERSION
	.align		4
        /*0000*/ 	.byte	0x04, 0x37
        /*0002*/ 	.short	(.L_686 - .L_685)
.L_685:
        /*0004*/ 	.word	0x00000082


	//----- nvinfo : EIATTR_KPARAM_INFO
	.align		4
.L_686:
        /*0008*/ 	.byte	0x04, 0x17
        /*000a*/ 	.short	(.L_688 - .L_687)
.L_687:
        /*000c*/ 	.word	0x00000000
        /*0010*/ 	.short	0x0000
        /*0012*/ 	.short	0x0000
        /*0014*/ 	.byte	0x00, 0xf0, 0x41, 0x07


	//----- nvinfo : EIATTR_SPARSE_MMA_MASK
	.align		4
.L_688:
        /*0018*/ 	.byte	0x03, 0x50
        /*001a*/ 	.short	0x0000


	//----- nvinfo : EIATTR_MAXREG_COUNT
	.align		4
        /*001c*/ 	.byte	0x03, 0x1b
        /*001e*/ 	.short	0x00ff


	//----- nvinfo : EIATTR_NUM_BARRIERS
	.align		4
        /*0020*/ 	.byte	0x02, 0x4c
        /*0022*/ 	.byte	0x01
	.zero		1


	//----- nvinfo : EIATTR_ANNOTATIONS
	.align		4
        /*0024*/ 	.byte	0x04, 0x55
        /*0026*/ 	.short	(.L_690 - .L_689)


	//   ....[0]....
.L_689:
        /* <DEDUP_REMOVED lines=46> */


	//----- nvinfo : EIATTR_MERCURY_ISA_VERSION
	.align		4
.L_690:
        /*02f8*/ 	.byte	0x03, 0x5f
        /*02fa*/ 	.short	0x0101


	//----- nvinfo : EIATTR_COOP_GROUP_MASK_REGIDS
	.align		4
        /*02fc*/ 	.byte	0x04, 0x29
        /*02fe*/ 	.short	(.L_692 - .L_691)


	//   ....[0]....
.L_691:
        /*0300*/ 	.word	0xffffffff


	//   ....[1]....
        /*0304*/ 	.word	0xffffffff


	//   ....[2]....
        /*0308*/ 	.word	0xffffffff


	//   ....[3]....
        /*030c*/ 	.word	0xffffffff


	//   ....[4]....
        /*0310*/ 	.word	0xffffffff


	//   ....[5]....
        /*0314*/ 	.word	0xffffffff


	//   ....[6]....
        /*0318*/ 	.word	0xffffffff


	//   ....[7]....
        /*031c*/ 	.word	0xffffffff


	//   ....[8]....
        /*0320*/ 	.word	0xffffffff


	//   ....[9]....
        /*0324*/ 	.word	0xffffffff


	//   ....[10]....
        /*0328*/ 	.word	0xffffffff


	//   ....[11]....
        /*032c*/ 	.word	0xffffffff


	//   ....[12]....
        /*0330*/ 	.word	0xffffffff


	//   ....[13]....
        /*0334*/ 	.word	0xffffffff


	//   ....[14]....
        /*0338*/ 	.word	0xffffffff


	//   ....[15]....
        /*033c*/ 	.word	0xffffffff


	//   ....[16]....
        /*0340*/ 	.word	0xffffffff


	//   ....[17]....
        /*0344*/ 	.word	0xffffffff


	//   ....[18]....
        /*0348*/ 	.word	0xffffffff


	//   ....[19]....
        /*034c*/ 	.word	0xffffffff


	//   ....[20]....
        /*0350*/ 	.word	0xffffffff


	//   ....[21]....
        /*0354*/ 	.word	0xffffffff


	//   ....[22]....
        /*0358*/ 	.word	0xffffffff


	//   ....[23]....
        /*035c*/ 	.word	0xffffffff


	//   ....[24]....
        /*0360*/ 	.word	0xffffffff


	//   ....[25]....
        /*0364*/ 	.word	0xffffffff


	//   ....[26]....
        /*0368*/ 	.word	0xffffffff


	//   ....[27]....
        /*036c*/ 	.word	0xffffffff


	//   ....[28]....
        /*0370*/ 	.word	0xffffffff


	//   ....[29]....
        /*0374*/ 	.word	0xffffffff


	//   ....[30]....
        /*0378*/ 	.word	0xffffffff


	//   ....[31]....
        /*037c*/ 	.word	0xffffffff


	//   ....[32]....
        /*0380*/ 	.word	0xffffffff


	//   ....[33]....
        /*0384*/ 	.word	0xffffffff


	//   ....[34]....
        /*0388*/ 	.word	0xffffffff


	//   ....[35]....
        /*038c*/ 	.word	0xffffffff


	//   ....[36]....
        /*0390*/ 	.word	0xffffffff


	//   ....[37]....
        /*0394*/ 	.word	0xffffffff


	//   ....[38]....
        /*0398*/ 	.word	0xffffffff


	//   ....[39]....
        /*039c*/ 	.word	0xffffffff


	//   ....[40]....
        /*03a0*/ 	.word	0xffffffff


	//   ....[41]....
        /*03a4*/ 	.word	0xffffffff


	//   ....[42]....
        /*03a8*/ 	.word	0xffffffff


	//   ....[43]....
        /*03ac*/ 	.word	0xffffffff


	//   ....[44]....
        /*03b0*/ 	.word	0xffffffff


	//   ....[45]....
        /*03b4*/ 	.word	0xffffffff


	//   ....[46]....
        /*03b8*/ 	.word	0xffffffff


	//   ....[47]....
        /*03bc*/ 	.word	0xffffffff


	//   ....[48]....
        /*03c0*/ 	.word	0xffffffff


	//   ....[49]....
        /*03c4*/ 	.word	0xffffffff


	//   ....[50]....
        /*03c8*/ 	.word	0xffffffff


	//   ....[51]....
        /*03cc*/ 	.word	0xffffffff


	//   ....[52]....
        /*03d0*/ 	.word	0xffffffff


	//   ....[53]....
        /*03d4*/ 	.word	0xffffffff


	//   ....[54]....
        /*03d8*/ 	.word	0xffffffff


	//   ....[55]....
        /*03dc*/ 	.word	0xffffffff


	//----- nvinfo : EIATTR_COOP_GROUP_INSTR_OFFSETS
	.align		4
.L_692:
        /*03e0*/ 	.byte	0x04, 0x28
        /*03e2*/ 	.short	(.L_694 - .L_693)


	//   ....[0]....
.L_693:
        /*03e4*/ 	.word	0x00005590


	//   ....[1]....
        /*03e8*/ 	.word	0x00005690


	//   ....[2]....
        /*03ec*/ 	.word	0x00005850


	//   ....[3]....
        /*03f0*/ 	.word	0x00005880


	//   ....[4]....
        /*03f4*/ 	.word	0x000058c0


	//   ....[5]....
        /*03f8*/ 	.word	0x000059d0


	//   ....[6]....
        /*03fc*/ 	.word	0x00005a10


	//   ....[7]....
        /*0400*/ 	.word	0x00005a50


	//   ....[8]....
        /*0404*/ 	.word	0x00008250


	//   ....[9]....
        /*0408*/ 	.word	0x00008290


	//   ....[10]....
        /*040c*/ 	.word	0x000082d0


	//   ....[11]....
        /*0410*/ 	.word	0x000083c0


	//   ....[12]....
        /*0414*/ 	.word	0x000083f0


	//   ....[13]....
        /*0418*/ 	.word	0x00008430


	//   ....[14]....
        /*041c*/ 	.word	0x00008600


	//   ....[15]....
        /*0420*/ 	.word	0x00008640


	//   ....[16]....
        /*0424*/ 	.word	0x0000baa0


	//   ....[17]....
        /*0428*/ 	.word	0x0000bbe0


	//   ....[18]....
        /*042c*/ 	.word	0x0000bc10


	//   ....[19]....
        /*0430*/ 	.word	0x0000be40


	//   ....[20]....
        /*0434*/ 	.word	0x0000bed0


	//   ....[21]....
        /*0438*/ 	.word	0x0000bf10


	//   ....[22]....
        /*043c*/ 	.word	0x0000bf80


	//   ....[23]....
        /*0440*/ 	.word	0x0000c070


	//   ....[24]....
        /*0444*/ 	.word	0x0000f4c0


	//   ....[25]....
        /*0448*/ 	.word	0x0000f5c0


	//   ....[26]....
        /*044c*/ 	.word	0x0000f5d0


	//   ....[27]....
        /*0450*/ 	.word	0x0000f880


	//   ....[28]....
        /*0454*/ 	.word	0x0000f8b0


	//   ....[29]....
        /*0458*/ 	.word	0x0000f940


	//   ....[30]....
        /*045c*/ 	.word	0x0000f9c0


	//   ....[31]....
        /*0460*/ 	.word	0x0000fa60


	//   ....[32]....
        /*0464*/ 	.word	0x00012e40


	//   ....[33]....
        /*0468*/ 	.word	0x00013050


	//   ....[34]....
        /*046c*/ 	.word	0x00013090


	//   ....[35]....
        /*0470*/ 	.word	0x00013220


	//   ....[36]....
        /*0474*/ 	.word	0x00013260


	//   ....[37]....
        /*0478*/ 	.word	0x000133d0


	//   ....[38]....
        /*047c*/ 	.word	0x00013420


	//   ....[39]....
        /*0480*/ 	.word	0x000135e0


	//   ....[40]....
        /*0484*/ 	.word	0x000168e0


	//   ....[41]....
        /*0488*/ 	.word	0x00016a10


	//   ....[42]....
        /*048c*/ 	.word	0x00016aa0


	//   ....[43]....
        /*0490*/ 	.word	0x00016cb0


	//   ....[44]....
        /*0494*/ 	.word	0x00016d50


	//   ....[45]....
        /*0498*/ 	.word	0x00016e20


	//   ....[46]....
        /*049c*/ 	.word	0x00016f20


	//   ....[47]....
        /*04a0*/ 	.word	0x00017170


	//   ....[48]....
        /*04a4*/ 	.word	0x00018f70


	//   ....[49]....
        /*04a8*/ 	.word	0x00018f80


	//   ....[50]....
        /*04ac*/ 	.word	0x00018f90


	//   ....[51]....
        /*04b0*/ 	.word	0x00018fb0


	//   ....[52]....
        /*04b4*/ 	.word	0x00018fd0


	//   ....[53]....
        /*04b8*/ 	.word	0x00018ff0


	//   ....[54]....
        /*04bc*/ 	.word	0x00019000


	//   ....[55]....
        /*04c0*/ 	.word	0x00019060


	//----- nvinfo : EIATTR_EXIT_INSTR_OFFSETS
	.align		4
.L_694:
        /*04c4*/ 	.byte	0x04, 0x1c
        /*04c6*/ 	.short	(.L_696 - .L_695)


	//   ....[0]....
.L_695:
        /*04c8*/ 	.word	0x00000710


	//   ....[1]....
        /*04cc*/ 	.word	0x00001c80


	//   ....[2]....
        /*04d0*/ 	.word	0x00001d10


	//   ....[3]....
        /*04d4*/ 	.word	0x0001b750


	//   ....[4]....
        /*04d8*/ 	.word	0x0001b860


	//   ....[5]....
        /*04dc*/ 	.word	0x0001b880


	//----- nvinfo : EIATTR_CRS_STACK_SIZE
	.align		4
.L_696:
        /*04e0*/ 	.byte	0x04, 0x1e
        /*04e2*/ 	.short	(.L_698 - .L_697)
.L_697:
        /*04e4*/ 	.word	0x00000000


	//----- nvinfo : EIATTR_CBANK_PARAM_SIZE
	.align		4
.L_698:
        /*04e8*/ 	.byte	0x03, 0x19
        /*04ea*/ 	.short	0x01d0


	//----- nvinfo : EIATTR_PARAM_CBANK
	.align		4
        /*04ec*/ 	.byte	0x04, 0x0a
        /*04ee*/ 	.short	(.L_700 - .L_699)
	.align		4
.L_699:
        /*04f0*/ 	.word	index@(.nv.constant0._ZN5flash16flash_fwd_kernelI23Flash_fwd_kernel_traitsILi128ELi128ELi32ELi4ELb0ELb0EN7cutlass10bfloat16_tE19Flash_kernel_traitsILi128ELi128ELi32ELi4ES3_EELb1ELb0ELb1ELb0ELb0ELb0ELb0ELb0EEEvNS_16Flash_fwd_paramsE)
        /*04f4*/ 	.short	0x0210
        /*04f6*/ 	.short	0x01d0


	//----- nvinfo : EIATTR_SW_WAR
	.align		4
.L_700:
        /*04f8*/ 	.byte	0x04, 0x36
        /*04fa*/ 	.short	(.L_702 - .L_701)
.L_701:
        /*04fc*/ 	.word	0x00000008
.L_702:


//--------------------- .nv.info._ZN5flash16flash_fwd_kernelI23Flash_fwd_kernel_traitsILi128ELi128ELi32ELi4ELb0ELb0EN7cutlass10bfloat16_tE19Flash_kernel_traitsILi128ELi128ELi32ELi4ES3_EELb1ELb0ELb0ELb0ELb1ELb1ELb0ELb0EEEvNS_16Flash_fwd_paramsE --------------------------
	.section	.nv.info._ZN5flash16flash_fwd_kernelI23Flash_fwd_kernel_traitsILi128ELi128ELi32ELi4ELb0ELb0EN7cutlass10bfloat16_tE19Flash_kernel_traitsILi128ELi128ELi32ELi4ES3_EELb1ELb0ELb0ELb0ELb1ELb1ELb0ELb0EEEvNS_16Flash_fwd_paramsE,"",@"SHT_CUDA_INFO"
	.sectionflags	@""
	.align	4


	//----- nvinfo : EIATTR_CUDA_API_VERSION
	.align		4
        /*0000*/ 	.byte	0x04, 0x37
        /*0002*/ 	.short	(.L_704 - .L_703)
.L_703:
        /*0004*/ 	.word	0x00000082


	//----- nvinfo : EIATTR_KPARAM_INFO
	.align		4
.L_704:
        /*0008*/ 	.byte	0x04, 0x17
        /*000a*/ 	.short	(.L_706 - .L_705)
.L_705:
        /*000c*/ 	.word	0x00000000
        /*0010*/ 	.short	0x0000
        /*0012*/ 	.short	0x0000
        /*0014*/ 	.byte	0x00, 0xf0, 0x41, 0x07


	//----- nvinfo : EIATTR_SPARSE_MMA_MASK
	.align		4
.L_706:
        /*0018*/ 	.byte	0x03, 0x50
        /*001a*/ 	.short	0x0000


	//----- nvinfo : EIATTR_MAXREG_COUNT
	.align		4
        /*001c*/ 	.byte	0x03, 0x1b
        /*001e*/ 	.short	0x00ff


	//----- nvinfo : EIATTR_NUM_BARRIERS
	.align		4
        /*0020*/ 	.byte	0x02, 0x4c
        /*0022*/ 	.byte	0x01
	.zero		1


	//----- nvinfo : EIATTR_ANNOTATIONS
	.align		4
        /*0024*/ 	.byte	0x04, 0x55
        /*0026*/ 	.short	(.L_708 - .L_707)


	//   ....[0]....
.L_707:
        /*0028*/ 	.word	0x00000001
        /*002c*/ 	.byte	0x60, 0x0d, 0x00, 0x00, 0x01, 0x00, 0x00, 0x00, 0xc0, 0x0d, 0x00, 0x00, 0x01, 0x00, 0x00, 0x00
        /*003c*/ 	.byte	0x90, 0x0f, 0x00, 0x00, 0x01, 0x00, 0x00, 0x00, 0xe0, 0x39, 0x00, 0x00, 0x01, 0x00, 0x00, 0x00
        /*004c*/ 	.byte	0xc0, 0x3a, 0x00, 0x00, 0x01, 0x00, 0x00, 0x00, 0xe0, 0x3a, 0x00, 0x00, 0x01, 0x00, 0x00, 0x00
        /*005c*/ 	.byte	0x30, 0x3c, 0x00, 0x00, 0x01, 0x00, 0x00, 0x00, 0xd0, 0x44, 0x00, 0x00


	//----- nvinfo : EIATTR_MERCURY_ISA_VERSION
	.align		4
.L_708:
        /*0068*/ 	.byte	0x03, 0x5f
        /*006a*/ 	.short	0x0101


	//----- nvinfo : EIATTR_COOP_GROUP_MASK_REGIDS
	.align		4
        /*006c*/ 	.byte	0x04, 0x29
        /*006e*/ 	.short	(.L_710 - .L_709)


	//   ....[0]....
.L_709:
        /*0070*/ 	.word	0xffffffff


	//   ....[1]....
        /*0074*/ 	.word	0xffffffff


	//   ....[2]....
        /*0078*/ 	.word	0xffffffff


	//   ....[3]....
        /*007c*/ 	.word	0xffffffff


	//   ....[4]....
        /*0080*/ 	.word	0xffffffff


	//   ....[5]....
        /*0084*/ 	.word	0xffffffff


	//   ....[6]....
        /*0088*/ 	.word	0xffffffff


	//   ....[7]....
        /*008c*/ 	.word	0xffffffff


	//   ....[8]....
        /*0090*/ 	.word	0xffffffff


	//   ....[9]....
        /*0094*/ 	.word	0xffffffff


	//   ....[10]....
        /*0098*/ 	.word	0xffffffff


	//   ....[11]....
        /*009c*/ 	.word	0xffffffff


	//   ....[12]....
        /*00a0*/ 	.word	0xffffffff


	//   ....[13]....
        /*00a4*/ 	.word	0xffffffff


	//   ....[14]....
        /*00a8*/ 	.word	0xffffffff


	//   ....[15]....
        /*00ac*/ 	.word	0xffffffff


	//   ....[16]....
        /*00b0*/ 	.word	0xffffffff


	//   ....[17]....
        /*00b4*/ 	.word	0xffffffff


	//   ....[18]....
        /*00b8*/ 	.word	0xffffffff


	//   ....[19]....
        /*00bc*/ 	.word	0xffffffff


	//   ....[20]....
        /*00c0*/ 	.word	0xffffffff


	//   ....[21]....
        /*00c4*/ 	.word	0xffffffff


	//   ....[22]....
        /*00c8*/ 	.word	0xffffffff


	//   ....[23]....
        /*00cc*/ 	.word	0xffffffff


	//----- nvinfo : EIATTR_COOP_GROUP_INSTR_OFFSETS
	.align		4
.L_710:
        /*00d0*/ 	.byte	0x04, 0x28
        /*00d2*/ 	.short	(.L_712 - .L_711)


	//   ....[0]....
.L_711:
        /*00d4*/ 	.word	0x00001b20


	//   ....[1]....
        /*00d8*/ 	.word	0x00001c20


	//   ....[2]....
        /*00dc*/ 	.word	0x00001cc0


	//   ....[3]....
        /*00e0*/ 	.word	0x00001e30


	//   ....[4]....
        /*00e4*/ 	.word	0x00001fa0


	//   ....[5]....
        /*00e8*/ 	.word	0x00002170


	//   ....[6]....
        /*00ec*/ 	.word	0x000021c0


	//   ....[7]....
        /*00f0*/ 	.word	0x000022e0


	//   ....[8]....
        /*00f4*/ 	.word	0x00004520


	//   ....[9]....
        /*00f8*/ 	.word	0x00004550


	//   ....[10]....
        /*00fc*/ 	.word	0x000045b0


	//   ....[11]....
        /*0100*/ 	.word	0x000045e0


	//   ....[12]....
        /*0104*/ 	.word	0x000047a0


	//   ....[13]....
        /*0108*/ 	.word	0x00004890


	//   ....[14]....
        /*010c*/ 	.word	0x00004a60


	//   ....[15]....
        /*0110*/ 	.word	0x00004db0


	//   ....[16]....
        /*0114*/ 	.word	0x00006640


	//   ....[17]....
        /*0118*/ 	.word	0x00006680


	//   ....[18]....
        /*011c*/ 	.word	0x00006690


	//   ....[19]....
        /*0120*/ 	.word	0x000066d0


	//   ....[20]....
        /*0124*/ 	.word	0x000066f0


	//   ....[21]....
        /*0128*/ 	.word	0x00006710


	//   ....[22]....
        /*012c*/ 	.word	0x00006780


	//   ....[23]....
        /*0130*/ 	.word	0x000067b0


	//----- nvinfo : EIATTR_EXIT_INSTR_OFFSETS
	.align		4
.L_712:
        /*0134*/ 	.byte	0x04, 0x1c
        /*0136*/ 	.short	(.L_714 - .L_713)


	//   ....[0]....
.L_713:
        /*0138*/ 	.word	0x00000300


	//   ....[1]....
        /*013c*/ 	.word	0x000085f0


	//----- nvinfo : EIATTR_CRS_STACK_SIZE
	.align		4
.L_714:
        /*0140*/ 	.byte	0x04, 0x1e
        /*0142*/ 	.short	(.L_716 - .L_715)
.L_715:
        /*0144*/ 	.word	0x00000000


	//----- nvinfo : EIATTR_CBANK_PARAM_SIZE
	.align		4
.L_716:
        /*0148*/ 	.byte	0x03, 0x19
        /*014a*/ 	.short	0x01d0


	//----- nvinfo : EIATTR_PARAM_CBANK
	.align		4
        /*014c*/ 	.byte	0x04, 0x0a
        /*014e*/ 	.short	(.L_718 - .L_717)
	.align		4
.L_717:
        /*0150*/ 	.word	index@(.nv.constant0._ZN5flash16flash_fwd_kernelI23Flash_fwd_kernel_traitsILi128ELi128ELi32ELi4ELb0ELb0EN7cutlass10bfloat16_tE19Flash_kernel_traitsILi128ELi128ELi32ELi4ES3_EELb1ELb0ELb0ELb0ELb1ELb1ELb0ELb0EEEvNS_16Flash_fwd_paramsE)
        /*0154*/ 	.short	0x0210
        /*0156*/ 	.short	0x01d0


	//----- nvinfo : EIATTR_SW_WAR
	.align		4
.L_718:
        /*0158*/ 	.byte	0x04, 0x36
        /*015a*/ 	.short	(.L_720 - .L_719)
.L_719:
        /*015c*/ 	.word	0x00000008
.L_720:


//--------------------- .nv.info._ZN5flash16flash_fwd_kernelI23Flash_fwd_kernel_traitsILi128ELi128ELi32ELi4ELb0ELb0EN7cutlass10bfloat16_tE19Flash_kernel_traitsILi128ELi128ELi32ELi4ES3_EELb0ELb0ELb0ELb0ELb1ELb1ELb1ELb0EEEvNS_16Flash_fwd_paramsE --------------------------
	.section	.nv.info._ZN5flash16flash_fwd_kernelI23Flash_fwd_kernel_traitsILi128ELi128ELi32ELi4ELb0ELb0EN7cutlass10bfloat16_tE19Flash_kernel_traitsILi128ELi128ELi32ELi4ES3_EELb0ELb0ELb0ELb0ELb1ELb1ELb1ELb0EEEvNS_16Flash_fwd_paramsE,"",@"SHT_CUDA_INFO"
	.sectionflags	@""
	.align	4


	//----- nvinfo : EIATTR_CUDA_API_VERSION
	.align		4
        /*0000*/ 	.byte	0x04, 0x37
        /*0002*/ 	.short	(.L_722 - .L_721)
.L_721:
        /*0004*/ 	.word	0x00000082


	//----- nvinfo : EIATTR_KPARAM_INFO
	.align		4
.L_722:
        /*0008*/ 	.byte	0x04, 0x17
        /*000a*/ 	.short	(.L_724 - .L_723)
.L_723:
        /*000c*/ 	.word	0x00000000
        /*0010*/ 	.short	0x0000
        /*0012*/ 	.short	0x0000
        /*0014*/ 	.byte	0x00, 0xf0, 0x41, 0x07


	//----- nvinfo : EIATTR_SPARSE_MMA_MASK
	.align		4
.L_724:
        /*0018*/ 	.byte	0x03, 0x50
        /*001a*/ 	.short	0x0000


	//----- nvinfo : EIATTR_MAXREG_COUNT
	.align		4
        /*001c*/ 	.byte	0x03, 0x1b
        /*001e*/ 	.short	0x00ff


	//----- nvinfo : EIATTR_NUM_BARRIERS
	.align		4
        /*0020*/ 	.byte	0x02, 0x4c
        /*0022*/ 	.byte	0x01
	.zero		1


	//----- nvinfo : EIATTR_ANNOTATIONS
	.align		4
        /*0024*/ 	.byte	0x04, 0x55
        /*0026*/ 	.short	(.L_726 - .L_725)


	//   ....[0]....
.L_725:
        /* <DEDUP_REMOVED lines=12> */


	//----- nvinfo : EIATTR_MERCURY_ISA_VERSION
	.align		4
.L_726:
        /*00d8*/ 	.byte	0x03, 0x5f
        /*00da*/ 	.short	0x0101


	//----- nvinfo : EIATTR_COOP_GROUP_MASK_REGIDS
	.align		4
        /*00dc*/ 	.byte	0x04, 0x29
        /*00de*/ 	.short	(.L_728 - .L_727)


	//   ....[0]....
.L_727:
        /*00e0*/ 	.word	0xffffffff


	//   ....[1]....
        /*00e4*/ 	.word	0xffffffff


	//   ....[2]....
        /*00e8*/ 	.word	0xffffffff


	//   ....[3]....
        /*00ec*/ 	.word	0xffffffff


	//   ....[4]....
        /*00f0*/ 	.word	0xffffffff


	//   ....[5]....
        /*00f4*/ 	.word	0xffffffff


	//   ....[6]....
        /*00f8*/ 	.word	0xffffffff


	//   ....[7]....
        /*00fc*/ 	.word	0xffffffff


	//   ....[8]....
        /*0100*/ 	.word	0xffffffff


	//   ....[9]....
        /*0104*/ 	.word	0xffffffff


	//   ....[10]....
        /*0108*/ 	.word	0xffffffff


	//   ....[11]....
        /*010c*/ 	.word	0xffffffff


	//   ....[12]....
        /*0110*/ 	.word	0xffffffff


	//   ....[13]....
        /*0114*/ 	.word	0xffffffff


	//   ....[14]....
        /*0118*/ 	.word	0xffffffff


	//   ....[15]....
        /*011c*/ 	.word	0xffffffff


	//   ....[16]....
        /*0120*/ 	.word	0xffffffff


	//   ....[17]....
        /*0124*/ 	.word	0xffffffff


	//   ....[18]....
        /*0128*/ 	.word	0xffffffff


	//   ....[19]....
        /*012c*/ 	.word	0xffffffff


	//   ....[20]....
        /*0130*/ 	.word	0xffffffff


	//   ....[21]....
        /*0134*/ 	.word	0xffffffff


	//   ....[22]....
        /*0138*/ 	.word	0xffffffff


	//   ....[23]....
        /*013c*/ 	.word	0xffffffff


	//----- nvinfo : EIATTR_COOP_GROUP_INSTR_OFFSETS
	.align		4
.L_728:
        /*0140*/ 	.byte	0x04, 0x28
        /*0142*/ 	.short	(.L_730 - .L_729)


	//   ....[0]....
.L_729:
        /*0144*/ 	.word	0x00001cb0


	//   ....[1]....
        /*0148*/ 	.word	0x00001ce0


	//   ....[2]....
        /*014c*/ 	.word	0x00001d90


	//   ....[3]....
        /*0150*/ 	.word	0x00001db0


	//   ....[4]....
        /*0154*/ 	.word	0x00001dc0


	//   ....[5]....
        /*0158*/ 	.word	0x00001e90


	//   ....[6]....
        /*015c*/ 	.word	0x00001fb0


	//   ....[7]....
        /*0160*/ 	.word	0x00002000


	//   ....[8]....
        /*0164*/ 	.word	0x00003c20


	//   ....[9]....
        /*0168*/ 	.word	0x00003ca0


	//   ....[10]....
        /*016c*/ 	.word	0x00003cd0


	//   ....[11]....
        /*0170*/ 	.word	0x00003d00


	//   ....[12]....
        /*0174*/ 	.word	0x00003d20


	//   ....[13]....
        /*0178*/ 	.word	0x00003d50


	//   ....[14]....
        /*017c*/ 	.word	0x00003d60


	//   ....[15]....
        /*0180*/ 	.word	0x00003d80


	//   ....[16]....
        /*0184*/ 	.word	0x000053f0


	//   ....[17]....
        /*0188*/ 	.word	0x00005480


	//   ....[18]....
        /*018c*/ 	.word	0x00005490


	//   ....[19]....
        /*0190*/ 	.word	0x000054b0


	//   ....[20]....
        /*0194*/ 	.word	0x000054d0


	//   ....[21]....
        /*0198*/ 	.word	0x000054e0


	//   ....[22]....
        /*019c*/ 	.word	0x000054f0


	//   ....[23]....
        /*01a0*/ 	.word	0x00005510


	//----- nvinfo : EIATTR_EXIT_INSTR_OFFSETS
	.align		4
.L_730:
        /*01a4*/ 	.byte	0x04, 0x1c
        /*01a6*/ 	.short	(.L_732 - .L_731)


	//   ....[0]....
.L_731:
        /*01a8*/ 	.word	0x00000150


	//   ....[1]....
        /*01ac*/ 	.word	0x00007300


	//----- nvinfo : EIATTR_CRS_STACK_SIZE
	.align		4
.L_732:
        /*01b0*/ 	.byte	0x04, 0x1e
        /*01b2*/ 	.short	(.L_734 - .L_733)
.L_733:
        /*01b4*/ 	.word	0x00000000


	//----- nvinfo : EIATTR_CBANK_PARAM_SIZE
	.align		4
.L_734:
        /*01b8*/ 	.byte	0x03, 0x19
        /*01ba*/ 	.short	0x01d0


	//----- nvinfo : EIATTR_PARAM_CBANK
	.align		4
        /*01bc*/ 	.byte	0x04, 0x0a
        /*01be*/ 	.short	(.L_736 - .L_735)
	.align		4
.L_735:
        /*01c0*/ 	.word	index@(.nv.constant0._ZN5flash16flash_fwd_kernelI23Flash_fwd_kernel_traitsILi128ELi128ELi32ELi4ELb0ELb0EN7cutlass10bfloat16_tE19Flash_kernel_traitsILi128ELi128ELi32ELi4ES3_EELb0ELb0ELb0ELb0ELb1ELb1ELb1ELb0EEEvNS_16Flash_fwd_paramsE)
        /*01c4*/ 	.short	0x0210
        /*01c6*/ 	.short	0x01d0


	//----- nvinfo : EIATTR_SW_WAR
	.align		4
.L_736:
        /*01c8*/ 	.byte	0x04, 0x36
        /*01ca*/ 	.short	(.L_738 - .L_737)
.L_737:
        /*01cc*/ 	.word	0x00000008
.L_738:


//--------------------- .nv.info._ZN5flash16flash_fwd_kernelI23Flash_fwd_kernel_traitsILi128ELi128ELi32ELi4ELb0ELb0EN7cutlass10bfloat16_tE19Flash_kernel_traitsILi128ELi128ELi32ELi4ES3_EELb1ELb0ELb0ELb1ELb0ELb0ELb0ELb0EEEvNS_16Flash_fwd_paramsE --------------------------
	.section	.nv.info._ZN5flash16flash_fwd_kernelI23Flash_fwd_kernel_traitsILi128ELi128ELi32ELi4ELb0ELb0EN7cutlass10bfloat16_tE19Flash_kernel_traitsILi128ELi128ELi32ELi4ES3_EELb1ELb0ELb0ELb1ELb0ELb0ELb0ELb0EEEvNS_16Flash_fwd_paramsE,"",@"SHT_CUDA_INFO"
	.sectionflags	@""
	.align	4


	//----- nvinfo : EIATTR_CUDA_API_VERSION
	.align		4
        /*0000*/ 	.byte	0x04, 0x37
        /*0002*/ 	.short	(.L_740 - .L_739)
.L_739:
        /*0004*/ 	.word	0x00000082


	//----- nvinfo : EIATTR_KPARAM_INFO
	.align		4
.L_740:
        /*0008*/ 	.byte	0x04, 0x17
        /*000a*/ 	.short	(.L_742 - .L_741)
.L_741:
        /*000c*/ 	.word	0x00000000
        /*0010*/ 	.short	0x0000
        /*0012*/ 	.short	0x0000
        /*0014*/ 	.byte	0x00, 0xf0, 0x41, 0x07


	//----- nvinfo : EIATTR_SPARSE_MMA_MASK
	.align		4
.L_742:
        /*0018*/ 	.byte	0x03, 0x50
        /*001a*/ 	.short	0x0000


	//----- nvinfo : EIATTR_MAXREG_COUNT
	.align		4
        /*001c*/ 	.byte	0x03, 0x1b
        /*001e*/ 	.short	0x00ff


	//----- nvinfo : EIATTR_NUM_BARRIERS
	.align		4
        /*0020*/ 	.byte	0x02, 0x4c
        /*0022*/ 	.byte	0x01
	.zero		1


	//----- nvinfo : EIATTR_ANNOTATIONS
	.align		4
        /*0024*/ 	.byte	0x04, 0x55
        /*0026*/ 	.short	(.L_744 - .L_743)


	//   ....[0]....
.L_743:
        /* <DEDUP_REMOVED lines=8> */


	//----- nvinfo : EIATTR_MERCURY_ISA_VERSION
	.align		4
.L_744:
        /*0098*/ 	.byte	0x03, 0x5f
        /*009a*/ 	.short	0x0101


	//----- nvinfo : EIATTR_COOP_GROUP_MASK_REGIDS
	.align		4
        /*009c*/ 	.byte	0x04, 0x29
        /*009e*/ 	.short	(.L_746 - .L_745)


	//   ....[0]....
.L_745:
        /*00a0*/ 	.word	0xffffffff


	//   ....[1]....
        /*00a4*/ 	.word	0xffffffff


	//   ....[2]....
        /*00a8*/ 	.word	0xffffffff


	//   ....[3]....
        /*00ac*/ 	.word	0xffffffff


	//   ....[4]....
        /*00b0*/ 	.word	0xffffffff


	//   ....[5]....
        /*00b4*/ 	.word	0xffffffff


	//   ....[6]....
        /*00b8*/ 	.word	0xffffffff


	//   ....[7]....
        /*00bc*/ 	.word	0xffffffff


	//   ....[8]....
        /*00c0*/ 	.word	0xffffffff


	//   ....[9]....
        /*00c4*/ 	.word	0xffffffff


	//   ....[10]....
        /*00c8*/ 	.word	0xffffffff


	//   ....[11]....
        /*00cc*/ 	.word	0xffffffff


	//   ....[12]....
        /*00d0*/ 	.word	0xffffffff


	//   ....[13]....
        /*00d4*/ 	.word	0xffffffff


	//   ....[14]....
        /*00d8*/ 	.word	0xffffffff


	//   ....[15]....
        /*00dc*/ 	.word	0xffffffff


	//   ....[16]....
        /*00e0*/ 	.word	0xffffffff


	//   ....[17]....
        /*00e4*/ 	.word	0xffffffff


	//   ....[18]....
        /*00e8*/ 	.word	0xffffffff


	//   ....[19]....
        /*00ec*/ 	.word	0xffffffff


	//   ....[20]....
        /*00f0*/ 	.word	0xffffffff


	//   ....[21]....
        /*00f4*/ 	.word	0xffffffff


	//   ....[22]....
        /*00f8*/ 	.word	0xffffffff


	//   ....[23]....
        /*00fc*/ 	.word	0xffffffff


	//----- nvinfo : EIATTR_COOP_GROUP_INSTR_OFFSETS
	.align		4
.L_746:
        /*0100*/ 	.byte	0x04, 0x28
        /*0102*/ 	.short	(.L_748 - .L_747)


	//   ....[0]....
.L_747:
        /*0104*/ 	.word	0x00004580


	//   ....[1]....
        /*0108*/ 	.word	0x00004660


	//   ....[2]....
        /*010c*/ 	.word	0x000046d0


	//   ....[3]....
        /*0110*/ 	.word	0x00004780


	//   ....[4]....
        /*0114*/ 	.word	0x00004940


	//   ....[5]....
        /*0118*/ 	.word	0x00004c90


	//   ....[6]....
        /*011c*/ 	.word	0x00004d80


	//   ....[7]....
        /*0120*/ 	.word	0x00004f30


	//   ....[8]....
        /*0124*/ 	.word	0x00007110


	//   ....[9]....
        /*0128*/ 	.word	0x00007140


	//   ....[10]....
        /*012c*/ 	.word	0x00007250


	//   ....[11]....
        /*0130*/ 	.word	0x00007280


	//   ....[12]....
        /*0134*/ 	.word	0x000076a0


	//   ....[13]....
        /*0138*/ 	.word	0x00007750


	//   ....[14]....
        /*013c*/ 	.word	0x000078c0


	//   ....[15]....
        /*0140*/ 	.word	0x00007920


	//   ....[16]....
        /*0144*/ 	.word	0x00009590


	//   ....[17]....
        /*0148*/ 	.word	0x000095d0


	//   ....[18]....
        /*014c*/ 	.word	0x000095e0


	//   ....[19]....
        /*0150*/ 	.word	0x00009610


	//   ....[20]....
        /*0154*/ 	.word	0x00009630


	//   ....[21]....
        /*0158*/ 	.word	0x00009660


	//   ....[22]....
        /*015c*/ 	.word	0x00009670


	//   ....[23]....
        /*0160*/ 	.word	0x000096e0


	//----- nvinfo : EIATTR_EXIT_INSTR_OFFSETS
	.align		4
.L_748:
        /*0164*/ 	.byte	0x04, 0x1c
        /*0166*/ 	.short	(.L_750 - .L_749)


	//   ....[0]....
.L_749:
        /*0168*/ 	.word	0x000006c0


	//   ....[1]....
        /*016c*/ 	.word	0x0000bdf0


	//   ....[2]....
        /*0170*/ 	.word	0x0000bf00


	//   ....[3]....
        /*0174*/ 	.word	0x0000bf20


	//   ....[4]....
        /*0178*/ 	.word	0x0000d310


	//   ....[5]....
        /*017c*/ 	.word	0x0000d3a0


	//----- nvinfo : EIATTR_CRS_STACK_SIZE
	.align		4
.L_750:
        /*0180*/ 	.byte	0x04, 0x1e
        /*0182*/ 	.short	(.L_752 - .L_751)
.L_751:
        /*0184*/ 	.word	0x00000000


	//----- nvinfo : EIATTR_CBANK_PARAM_SIZE
	.align		4
.L_752:
        /*0188*/ 	.byte	0x03, 0x19
        /*018a*/ 	.short	0x01d0


	//----- nvinfo : EIATTR_PARAM_CBANK
	.align		4
        /*018c*/ 	.byte	0x04, 0x0a
        /*018e*/ 	.short	(.L_754 - .L_753)
	.align		4
.L_753:
        /*0190*/ 	.word	index@(.nv.constant0._ZN5flash16flash_fwd_kernelI23Flash_fwd_kernel_traitsILi128ELi128ELi32ELi4ELb0ELb0EN7cutlass10bfloat16_tE19Flash_kernel_traitsILi128ELi128ELi32ELi4ES3_EELb1ELb0ELb0ELb1ELb0ELb0ELb0ELb0EEEvNS_16Flash_fwd_paramsE)
        /*0194*/ 	.short	0x0210
        /*0196*/ 	.short	0x01d0


	//----- nvinfo : EIATTR_SW_WAR
	.align		4
.L_754:
        /*0198*/ 	.byte	0x04, 0x36
        /*019a*/ 	.short	(.L_756 - .L_755)
.L_755:
        /*019c*/ 	.word	0x00000008
.L_756:


//--------------------- .nv.info._ZN5flash16flash_fwd_kernelI23Flash_fwd_kernel_traitsILi128ELi128ELi32ELi4ELb0ELb0EN7cutlass10bfloat16_tE19Flash_kernel_traitsILi128ELi128ELi32ELi4ES3_EELb1ELb0ELb0ELb0ELb0ELb0ELb0ELb1EEEvNS_16Flash_fwd_paramsE --------------------------
	.section	.nv.info._ZN5flash16flash_fwd_kernelI23Flash_fwd_kernel_traitsILi128ELi128ELi32ELi4ELb0ELb0EN7cutlass10bfloat16_tE19Flash_kernel_traitsILi128ELi128ELi32ELi4ES3_EELb1ELb0ELb0ELb0ELb0ELb0ELb0ELb1EEEvNS_16Flash_fwd_paramsE,"",@"SHT_CUDA_INFO"
	.sectionflags	@""
	.align	4


	//----- nvinfo : EIATTR_CUDA_API_VERSION
	.align		4
        /*0000*/ 	.byte	0x04, 0x37
        /*0002*/ 	.short	(.L_758 - .L_757)
.L_757:
        /*0004*/ 	.word	0x00000082


	//----- nvinfo : EIATTR_KPARAM_INFO
	.align		4
.L_758:
        /*0008*/ 	.byte	0x04, 0x17
        /*000a*/ 	.short	(.L_760 - .L_759)
.L_759:
        /*000c*/ 	.word	0x00000000
        /*0010*/ 	.short	0x0000
        /*0012*/ 	.short	0x0000
        /*0014*/ 	.byte	0x00, 0xf0, 0x41, 0x07


	//----- nvinfo : EIATTR_SPARSE_MMA_MASK
	.align		4
.L_760:
        /*0018*/ 	.byte	0x03, 0x50
        /*001a*/ 	.short	0x0000


	//----- nvinfo : EIATTR_MAXREG_COUNT
	.align		4
        /*001c*/ 	.byte	0x03, 0x1b
        /*001e*/ 	.short	0x00ff


	//----- nvinfo : EIATTR_NUM_BARRIERS
	.align		4
        /*0020*/ 	.byte	0x02, 0x4c
        /*0022*/ 	.byte	0x01
	.zero		1


	//----- nvinfo : EIATTR_ANNOTATIONS
	.align		4
        /*0024*/ 	.byte	0x04, 0x55
        /*0026*/ 	.short	(.L_762 - .L_761)


	//   ....[0]....
.L_761:
        /* <DEDUP_REMOVED lines=32> */


	//----- nvinfo : EIATTR_MERCURY_ISA_VERSION
	.align		4
.L_762:
        /*0210*/ 	.byte	0x03, 0x5f
        /*0212*/ 	.short	0x0101


	//----- nvinfo : EIATTR_COOP_GROUP_MASK_REGIDS
	.align		4
        /*0214*/ 	.byte	0x04, 0x29
        /*0216*/ 	.short	(.L_764 - .L_763)


	//   ....[0]....
.L_763:
        /*0218*/ 	.word	0xffffffff


	//   ....[1]....
        /*021c*/ 	.word	0xffffffff


	//   ....[2]....
        /*0220*/ 	.word	0xffffffff


	//   ....[3]....
        /*0224*/ 	.word	0xffffffff


	//   ....[4]....
        /*0228*/ 	.word	0xffffffff


	//   ....[5]....
        /*022c*/ 	.word	0xffffffff


	//   ....[6]....
        /*0230*/ 	.word	0xffffffff


	//   ....[7]....
        /*0234*/ 	.word	0xffffffff


	//   ....[8]....
        /*0238*/ 	.word	0xffffffff


	//   ....[9]....
        /*023c*/ 	.word	0xffffffff


	//   ....[10]....
        /*0240*/ 	.word	0xffffffff


	//   ....[11]....
        /*0244*/ 	.word	0xffffffff


	//   ....[12]....
        /*0248*/ 	.word	0xffffffff


	//   ....[13]....
        /*024c*/ 	.word	0xffffffff


	//   ....[14]....
        /*0250*/ 	.word	0xffffffff


	//   ....[15]....
        /*0254*/ 	.word	0xffffffff


	//   ....[16]....
        /*0258*/ 	.word	0xffffffff


	//   ....[17]....
        /*025c*/ 	.word	0xffffffff


	//   ....[18]....
        /*0260*/ 	.word	0xffffffff


	//   ....[19]....
        /*0264*/ 	.word	0xffffffff


	//   ....[20]....
        /*0268*/ 	.word	0xffffffff


	//   ....[21]....
        /*026c*/ 	.word	0xffffffff


	//   ....[22]....
        /*0270*/ 	.word	0xffffffff


	//   ....[23]....
        /*0274*/ 	.word	0xffffffff


	//----- nvinfo : EIATTR_COOP_GROUP_INSTR_OFFSETS
	.align		4
.L_764:
        /*0278*/ 	.byte	0x04, 0x28
        /*027a*/ 	.short	(.L_766 - .L_765)


	//   ....[0]....
.L_765:
        /*027c*/ 	.word	0x00003830


	//   ....[1]....
        /*0280*/ 	.word	0x000039b0


	//   ....[2]....
        /*0284*/ 	.word	0x00003af0


	//   ....[3]....
        /*0288*/ 	.word	0x00003ce0


	//   ....[4]....
        /*028c*/ 	.word	0x00003eb0


	//   ....[5]....
        /*0290*/ 	.word	0x000040e0


	//   ....[6]....
        /*0294*/ 	.word	0x000041a0


	//   ....[7]....
        /*0298*/ 	.word	0x00004280


	//   ....[8]....
        /*029c*/ 	.word	0x00007690


	//   ....[9]....
        /*02a0*/ 	.word	0x000076e0


	//   ....[10]....
        /*02a4*/ 	.word	0x00007710


	//   ....[11]....
        /*02a8*/ 	.word	0x00007740


	//   ....[12]....
        /*02ac*/ 	.word	0x000077d0


	//   ....[13]....
        /*02b0*/ 	.word	0x00007800


	//   ....[14]....
        /*02b4*/ 	.word	0x00007830


	//   ....[15]....
        /*02b8*/ 	.word	0x00007860


	//   ....[16]....
        /*02bc*/ 	.word	0x0000a780


	//   ....[17]....
        /*02c0*/ 	.word	0x0000a790


	//   ....[18]....
        /*02c4*/ 	.word	0x0000a7a0


	//   ....[19]....
        /*02c8*/ 	.word	0x0000a7b0


	//   ....[20]....
        /*02cc*/ 	.word	0x0000a7f0


	//   ....[21]....
        /*02d0*/ 	.word	0x0000a830


	//   ....[22]....
        /*02d4*/ 	.word	0x0000a840


	//   ....[23]....
        /*02d8*/ 	.word	0x0000a850


	//----- nvinfo : EIATTR_EXIT_INSTR_OFFSETS
	.align		4
.L_766:
        /*02dc*/ 	.byte	0x04, 0x1c
        /*02de*/ 	.short	(.L_768 - .L_767)


	//   ....[0]....
.L_767:
        /*02e0*/ 	.word	0x00000520


	//   ....[1]....
        /*02e4*/ 	.word	0x0000cfd0


	//   ....[2]....
        /*02e8*/ 	.word	0x0000d0e0


	//   ....[3]....
        /*02ec*/ 	.word	0x0000d100


	//   ....[4]....
        /*02f0*/ 	.word	0x0000e5a0


	//   ....[5]....
        /*02f4*/ 	.word	0x0000e630


	//----- nvinfo : EIATTR_CRS_STACK_SIZE
	.align		4
.L_768:
        /*02f8*/ 	.byte	0x04, 0x1e
        /*02fa*/ 	.short	(.L_770 - .L_769)
.L_769:
        /*02fc*/ 	.word	0x00000000


	//----- nvinfo : EIATTR_CBANK_PARAM_SIZE
	.align		4
.L_770:
        /*0300*/ 	.byte	0x03, 0x19
        /*0302*/ 	.short	0x01d0


	//----- nvinfo : EIATTR_PARAM_CBANK
	.align		4
        /*0304*/ 	.byte	0x04, 0x0a
        /*0306*/ 	.short	(.L_772 - .L_771)
	.align		4
.L_771:
        /*0308*/ 	.word	index@(.nv.constant0._ZN5flash16flash_fwd_kernelI23Flash_fwd_kernel_traitsILi128ELi128ELi32ELi4ELb0ELb0EN7cutlass10bfloat16_tE19Flash_kernel_traitsILi128ELi128ELi32ELi4ES3_EELb1ELb0ELb0ELb0ELb0ELb0ELb0ELb1EEEvNS_16Flash_fwd_paramsE)
        /*030c*/ 	.short	0x0210
        /*030e*/ 	.short	0x01d0


	//----- nvinfo : EIATTR_SW_WAR
	.align		4
.L_772:
        /*0310*/ 	.byte	0x04, 0x36
        /*0312*/ 	.short	(.L_774 - .L_773)
.L_773:
        /*0314*/ 	.word	0x00000008
.L_774:


//--------------------- .nv.info._ZN5flash16flash_fwd_kernelI23Flash_fwd_kernel_traitsILi128ELi128ELi32ELi4ELb0ELb0EN7cutlass10bfloat16_tE19Flash_kernel_traitsILi128ELi128ELi32ELi4ES3_EELb0ELb0ELb0ELb0ELb0ELb0ELb1ELb0EEEvNS_16Flash_fwd_paramsE --------------------------
	.section	.nv.info._ZN5flash16flash_fwd_kernelI23Flash_fwd_kernel_traitsILi128ELi128ELi32ELi4ELb0ELb0EN7cutlass10bfloat16_tE19Flash_kernel_traitsILi128ELi128ELi32ELi4ES3_EELb0ELb0ELb0ELb0ELb0ELb0ELb1ELb0EEEvNS_16Flash_fwd_paramsE,"",@"SHT_CUDA_INFO"
	.sectionflags	@""
	.align	4


	//----- nvinfo : EIATTR_CUDA_API_VERSION
	.align		4
        /*0000*/ 	.byte	0x04, 0x37
        /*0002*/ 	.short	(.L_776 - .L_775)
.L_775:
        /*0004*/ 	.word	0x00000082


	//----- nvinfo : EIATTR_KPARAM_INFO
	.align		4
.L_776:
        /*0008*/ 	.byte	0x04, 0x17
        /*000a*/ 	.short	(.L_778 - .L_777)
.L_777:
        /*000c*/ 	.word	0x00000000
        /*0010*/ 	.short	0x0000
        /*0012*/ 	.short	0x0000
        /*0014*/ 	.byte	0x00, 0xf0, 0x41, 0x07


	//----- nvinfo : EIATTR_SPARSE_MMA_MASK
	.align		4
.L_778:
        /*0018*/ 	.byte	0x03, 0x50
        /*001a*/ 	.short	0x0000


	//----- nvinfo : EIATTR_MAXREG_COUNT
	.align		4
        /*001c*/ 	.byte	0x03, 0x1b
        /*001e*/ 	.short	0x00ff


	//----- nvinfo : EIATTR_NUM_BARRIERS
	.align		4
        /*0020*/ 	.byte	0x02, 0x4c
        /*0022*/ 	.byte	0x01
	.zero		1


	//----- nvinfo : EIATTR_ANNOTATIONS
	.align		4
        /*0024*/ 	.byte	0x04, 0x55
        /*0026*/ 	.short	(.L_780 - .L_779)


	//   ....[0]....
.L_779:
        /* <DEDUP_REMOVED lines=24> */


	//----- nvinfo : EIATTR_MERCURY_ISA_VERSION
	.align		4
.L_780:
        /*0190*/ 	.byte	0x03, 0x5f
        /*0192*/ 	.short	0x0101


	//----- nvinfo : EIATTR_COOP_GROUP_MASK_REGIDS
	.align		4
        /*0194*/ 	.byte	0x04, 0x29
        /*0196*/ 	.short	(.L_782 - .L_781)


	//   ....[0]....
.L_781:
        /*0198*/ 	.word	0xffffffff


	//   ....[1]....
        /*019c*/ 	.word	0xffffffff


	//   ....[2]....
        /*01a0*/ 	.word	0xffffffff


	//   ....[3]....
        /*01a4*/ 	.word	0xffffffff


	//   ....[4]....
        /*01a8*/ 	.word	0xffffffff


	//   ....[5]....
        /*01ac*/ 	.word	0xffffffff


	//   ....[6]....
        /*01b0*/ 	.word	0xffffffff


	//   ....[7]....
        /*01b4*/ 	.word	0xffffffff


	//   ....[8]....
        /*01b8*/ 	.word	0xffffffff


	//   ....[9]....
        /*01bc*/ 	.word	0xffffffff


	//   ....[10]....
        /*01c0*/ 	.word	0xffffffff


	//   ....[11]....
        /*01c4*/ 	.word	0xffffffff


	//   ....[12]....
        /*01c8*/ 	.word	0xffffffff


	//   ....[13]....
        /*01cc*/ 	.word	0xffffffff


	//   ....[14]....
        /*01d0*/ 	.word	0xffffffff


	//   ....[15]....
        /*01d4*/ 	.word	0xffffffff


	//   ....[16]....
        /*01d8*/ 	.word	0xffffffff


	//   ....[17]....
        /*01dc*/ 	.word	0xffffffff


	//   ....[18]....
        /*01e0*/ 	.word	0xffffffff


	//   ....[19]....
        /*01e4*/ 	.word	0xffffffff


	//   ....[20]....
        /*01e8*/ 	.word	0xffffffff


	//   ....[21]....
        /*01ec*/ 	.word	0xffffffff


	//   ....[22]....
        /*01f0*/ 	.word	0xffffffff


	//   ....[23]....
        /*01f4*/ 	.word	0xffffffff


	//----- nvinfo : EIATTR_COOP_GROUP_INSTR_OFFSETS
	.align		4
.L_782:
        /*01f8*/ 	.byte	0x04, 0x28
        /*01fa*/ 	.short	(.L_784 - .L_783)


	//   ....[0]....
.L_783:
        /*01fc*/ 	.word	0x00003a50


	//   ....[1]....
        /*0200*/ 	.word	0x00003a70


	//   ....[2]....
        /*0204*/ 	.word	0x00003b10


	//   ....[3]....
        /*0208*/ 	.word	0x00003b30


	//   ....[4]....
        /*020c*/ 	.word	0x00003c30


	//   ....[5]....
        /*0210*/ 	.word	0x00003d40


	//   ....[6]....
        /*0214*/ 	.word	0x00003e50


	//   ....[7]....
        /*0218*/ 	.word	0x00004020


	//   ....[8]....
        /*021c*/ 	.word	0x00005c30


	//   ....[9]....
        /*0220*/ 	.word	0x00005cb0


	//   ....[10]....
        /*0224*/ 	.word	0x00005ce0


	//   ....[11]....
        /*0228*/ 	.word	0x00005d10


	//   ....[12]....
        /*022c*/ 	.word	0x00005d30


	//   ....[13]....
        /*0230*/ 	.word	0x00005d60


	//   ....[14]....
        /*0234*/ 	.word	0x00005d70


	//   ....[15]....
        /*0238*/ 	.word	0x00005d90


	//   ....[16]....
        /*023c*/ 	.word	0x000074a0


	//   ....[17]....
        /*0240*/ 	.word	0x000074b0


	//   ....[18]....
        /*0244*/ 	.word	0x000074c0


	//   ....[19]....
        /*0248*/ 	.word	0x000074f0


	//   ....[20]....
        /*024c*/ 	.word	0x00007510


	//   ....[21]....
        /*0250*/ 	.word	0x00007530


	//   ....[22]....
        /*0254*/ 	.word	0x00007540


	//   ....[23]....
        /*0258*/ 	.word	0x00007570


	//----- nvinfo : EIATTR_EXIT_INSTR_OFFSETS
	.align		4
.L_784:
        /*025c*/ 	.byte	0x04, 0x1c
        /*025e*/ 	.short	(.L_786 - .L_785)


	//   ....[0]....
.L_785:
        /*0260*/ 	.word	0x00000330


	//   ....[1]....
        /*0264*/ 	.word	0x00009bc0


	//   ....[2]....
        /*0268*/ 	.word	0x00009cd0


	//   ....[3]....
        /*026c*/ 	.word	0x00009cf0


	//   ....[4]....
        /*0270*/ 	.word	0x0000b110


	//   ....[5]....
        /*0274*/ 	.word	0x0000b1a0


	//----- nvinfo : EIATTR_CRS_STACK_SIZE
	.align		4
.L_786:
        /*0278*/ 	.byte	0x04, 0x1e
        /*027a*/ 	.short	(.L_788 - .L_787)
.L_787:
        /*027c*/ 	.word	0x00000000


	//----- nvinfo : EIATTR_CBANK_PARAM_SIZE
	.align		4
.L_788:
        /*0280*/ 	.byte	0x03, 0x19
        /*0282*/ 	.short	0x01d0


	//----- nvinfo : EIATTR_PARAM_CBANK
	.align		4
        /*0284*/ 	.byte	0x04, 0x0a
        /*0286*/ 	.short	(.L_790 - .L_789)
	.align		4
.L_789:
        /*0288*/ 	.word	index@(.nv.constant0._ZN5flash16flash_fwd_kernelI23Flash_fwd_kernel_traitsILi128ELi128ELi32ELi4ELb0ELb0EN7cutlass10bfloat16_tE19Flash_kernel_traitsILi128ELi128ELi32ELi4ES3_EELb0ELb0ELb0ELb0ELb0ELb0ELb1ELb0EEEvNS_16Flash_fwd_paramsE)
        /*028c*/ 	.short	0x0210
        /*028e*/ 	.short	0x01d0


	//----- nvinfo : EIATTR_SW_WAR
	.align		4
.L_790:
        /*0290*/ 	.byte	0x04, 0x36
        /*0292*/ 	.short	(.L_792 - .L_791)
.L_791:
        /*0294*/ 	.word	0x00000008
.L_792:


//--------------------- .nv.info._ZN5flash16flash_fwd_kernelI23Flash_fwd_kernel_traitsILi128ELi128ELi32ELi4ELb0ELb0EN7cutlass10bfloat16_tE19Flash_kernel_traitsILi128ELi128ELi32ELi4ES3_EELb1ELb0ELb0ELb1ELb0ELb0ELb0ELb1EEEvNS_16Flash_fwd_paramsE --------------------------
	.section	.nv.info._ZN5flash16flash_fwd_kernelI23Flash_fwd_kernel_traitsILi128ELi128ELi32ELi4ELb0ELb0EN7cutlass10bfloat16_tE19Flash_kernel_traitsILi128ELi128ELi32ELi4ES3_EELb1ELb0ELb0ELb1ELb0ELb0ELb0ELb1EEEvNS_16Flash_fwd_paramsE,"",@"SHT_CUDA_INFO"
	.sectionflags	@""
	.align	4


	//----- nvinfo : EIATTR_CUDA_API_VERSION
	.align		4
        /*0000*/ 	.byte	0x04, 0x37
        /*0002*/ 	.short	(.L_794 - .L_793)
.L_793:
        /*0004*/ 	.word	0x00000082


	//----- nvinfo : EIATTR_KPARAM_INFO
	.align		4
.L_794:
        /*0008*/ 	.byte	0x04, 0x17
        /*000a*/ 	.short	(.L_796 - .L_795)
.L_795:
        /*000c*/ 	.word	0x00000000
        /*0010*/ 	.short	0x0000
        /*0012*/ 	.short	0x0000
        /*0014*/ 	.byte	0x00, 0xf0, 0x41, 0x07


	//----- nvinfo : EIATTR_SPARSE_MMA_MASK
	.align		4
.L_796:
        /*0018*/ 	.byte	0x03, 0x50
        /*001a*/ 	.short	0x0000


	//----- nvinfo : EIATTR_MAXREG_COUNT
	.align		4
        /*001c*/ 	.byte	0x03, 0x1b
        /*001e*/ 	.short	0x00ff


	//----- nvinfo : EIATTR_NUM_BARRIERS
	.align		4
        /*0020*/ 	.byte	0x02, 0x4c
        /*0022*/ 	.byte	0x01
	.zero		1


	//----- nvinfo : EIATTR_ANNOTATIONS
	.align		4
        /*0024*/ 	.byte	0x04, 0x55
        /*0026*/ 	.short	(.L_798 - .L_797)


	//   ....[0]....
.L_797:
        /* <DEDUP_REMOVED lines=39> */


	//----- nvinfo : EIATTR_MERCURY_ISA_VERSION
	.align		4
.L_798:
        /*0288*/ 	.byte	0x03, 0x5f
        /*028a*/ 	.short	0x0101


	//----- nvinfo : EIATTR_COOP_GROUP_MASK_REGIDS
	.align		4
        /*028c*/ 	.byte	0x04, 0x29
        /*028e*/ 	.short	(.L_800 - .L_799)


	//   ....[0]....
.L_799:
        /*0290*/ 	.word	0xffffffff


	//   ....[1]....
        /*0294*/ 	.word	0xffffffff


	//   ....[2]....
        /*0298*/ 	.word	0xffffffff


	//   ....[3]....
        /*029c*/ 	.word	0xffffffff


	//   ....[4]....
        /*02a0*/ 	.word	0xffffffff


	//   ....[5]....
        /*02a4*/ 	.word	0xffffffff


	//   ....[6]....
        /*02a8*/ 	.word	0xffffffff


	//   ....[7]....
        /*02ac*/ 	.word	0xffffffff


	//   ....[8]....
        /*02b0*/ 	.word	0xffffffff


	//   ....[9]....
        /*02b4*/ 	.word	0xffffffff


	//   ....[10]....
        /*02b8*/ 	.word	0xffffffff


	//   ....[11]....
        /*02bc*/ 	.word	0xffffffff


	//   ....[12]....
        /*02c0*/ 	.word	0xffffffff


	//   ....[13]....
        /*02c4*/ 	.word	0xffffffff


	//   ....[14]....
        /*02c8*/ 	.word	0xffffffff


	//   ....[15]....
        /*02cc*/ 	.word	0xffffffff


	//   ....[16]....
        /*02d0*/ 	.word	0xffffffff


	//   ....[17]....
        /*02d4*/ 	.word	0xffffffff


	//   ....[18]....
        /*02d8*/ 	.word	0xffffffff


	//   ....[19]....
        /*02dc*/ 	.word	0xffffffff


	//   ....[20]....
        /*02e0*/ 	.word	0xffffffff


	//   ....[21]....
        /*02e4*/ 	.word	0xffffffff


	//   ....[22]....
        /*02e8*/ 	.word	0xffffffff


	//   ....[23]....
        /*02ec*/ 	.word	0xffffffff


	//----- nvinfo : EIATTR_COOP_GROUP_INSTR_OFFSETS
	.align		4
.L_800:
        /*02f0*/ 	.byte	0x04, 0x28
        /*02f2*/ 	.short	(.L_802 - .L_801)


	//   ....[0]....
.L_801:
        /*02f4*/ 	.word	0x00004570


	//   ....[1]....
        /*02f8*/ 	.word	0x00004600


	//   ....[2]....
        /*02fc*/ 	.word	0x00004690


	//   ....[3]....
        /*0300*/ 	.word	0x00004780


	//   ....[4]....
        /*0304*/ 	.word	0x00004a50


	//   ....[5]....
        /*0308*/ 	.word	0x00004ae0


	//   ....[6]....
        /*030c*/ 	.word	0x00004c40


	//   ....[7]....
        /*0310*/ 	.word	0x00004df0


	//   ....[8]....
        /*0314*/ 	.word	0x00008af0


	//   ....[9]....
        /*0318*/ 	.word	0x00008c70


	//   ....[10]....
        /*031c*/ 	.word	0x00008c90


	//   ....[11]....
        /*0320*/ 	.word	0x00008cc0


	//   ....[12]....
        /*0324*/ 	.word	0x00008d20


	//   ....[13]....
        /*0328*/ 	.word	0x00008d50


	//   ....[14]....
        /*032c*/ 	.word	0x00008df0


	//   ....[15]....
        /*0330*/ 	.word	0x00008e40


	//   ....[16]....
        /*0334*/ 	.word	0x0000bec0


	//   ....[17]....
        /*0338*/ 	.word	0x0000bef0


	//   ....[18]....
        /*033c*/ 	.word	0x0000bf10


	//   ....[19]....
        /*0340*/ 	.word	0x0000bf20


	//   ....[20]....
        /*0344*/ 	.word	0x0000bf70


	//   ....[21]....
        /*0348*/ 	.word	0x0000bfa0


	//   ....[22]....
        /*034c*/ 	.word	0x0000bfc0


	//   ....[23]....
        /*0350*/ 	.word	0x0000bfd0


	//----- nvinfo : EIATTR_EXIT_INSTR_OFFSETS
	.align		4
.L_802:
        /*0354*/ 	.byte	0x04, 0x1c
        /*0356*/ 	.short	(.L_804 - .L_803)


	//   ....[0]....
.L_803:
        /*0358*/ 	.word	0x00000560


	//   ....[1]....
        /*035c*/ 	.word	0x0000e750


	//   ....[2]....
        /*0360*/ 	.word	0x0000e860


	//   ....[3]....
        /*0364*/ 	.word	0x0000e880


	//   ....[4]....
        /*0368*/ 	.word	0x0000fd20


	//   ....[5]....
        /*036c*/ 	.word	0x0000fdb0


	//----- nvinfo : EIATTR_CRS_STACK_SIZE
	.align		4
.L_804:
        /*0370*/ 	.byte	0x04, 0x1e
        /*0372*/ 	.short	(.L_806 - .L_805)
.L_805:
        /*0374*/ 	.word	0x00000000


	//----- nvinfo : EIATTR_CBANK_PARAM_SIZE
	.align		4
.L_806:
        /*0378*/ 	.byte	0x03, 0x19
        /*037a*/ 	.short	0x01d0


	//----- nvinfo : EIATTR_PARAM_CBANK
	.align		4
        /*037c*/ 	.byte	0x04, 0x0a
        /*037e*/ 	.short	(.L_808 - .L_807)
	.align		4
.L_807:
        /*0380*/ 	.word	index@(.nv.constant0._ZN5flash16flash_fwd_kernelI23Flash_fwd_kernel_traitsILi128ELi128ELi32ELi4ELb0ELb0EN7cutlass10bfloat16_tE19Flash_kernel_traitsILi128ELi128ELi32ELi4ES3_EELb1ELb0ELb0ELb1ELb0ELb0ELb0ELb1EEEvNS_16Flash_fwd_paramsE)
        /*0384*/ 	.short	0x0210
        /*0386*/ 	.short	0x01d0


	//----- nvinfo : EIATTR_SW_WAR
	.align		4
.L_808:
        /*0388*/ 	.byte	0x04, 0x36
        /*038a*/ 	.short	(.L_810 - .L_809)
.L_809:
        /*038c*/ 	.word	0x00000008
.L_810:


//--------------------- .nv.info._ZN5flash16flash_fwd_kernelI23Flash_fwd_kernel_traitsILi128ELi128ELi32ELi4ELb0ELb0EN7cutlass10bfloat16_tE19Flash_kernel_traitsILi128ELi128ELi32ELi4ES3_EELb0ELb0ELb0ELb1ELb0ELb0ELb1ELb0EEEvNS_16Flash_fwd_paramsE --------------------------
	.section	.nv.info._ZN5flash16flash_fwd_kernelI23Flash_fwd_kernel_traitsILi128ELi128ELi32ELi4ELb0ELb0EN7cutlass10bfloat16_tE19Flash_kernel_traitsILi128ELi128ELi32ELi4ES3_EELb0ELb0ELb0ELb1ELb0ELb0ELb1ELb0EEEvNS_16Flash_fwd_paramsE,"",@"SHT_CUDA_INFO"
	.sectionflags	@""
	.align	4


	//----- nvinfo : EIATTR_CUDA_API_VERSION
	.align		4
        /*0000*/ 	.byte	0x04, 0x37
        /*0002*/ 	.short	(.L_812 - .L_811)
.L_811:
        /*0004*/ 	.word	0x00000082


	//----- nvinfo : EIATTR_KPARAM_INFO
	.align		4
.L_812:
        /*0008*/ 	.byte	0x04, 0x17
        /*000a*/ 	.short	(.L_814 - .L_813)
.L_813:
        /*000c*/ 	.word	0x00000000
        /*0010*/ 	.short	0x0000
        /*0012*/ 	.short	0x0000
        /*0014*/ 	.byte	0x00, 0xf0, 0x41, 0x07


	//----- nvinfo : EIATTR_SPARSE_MMA_MASK
	.align		4
.L_814:
        /*0018*/ 	.byte	0x03, 0x50
        /*001a*/ 	.short	0x0000


	//----- nvinfo : EIATTR_MAXREG_COUNT
	.align		4
        /*001c*/ 	.byte	0x03, 0x1b
        /*001e*/ 	.short	0x00ff


	//----- nvinfo : EIATTR_NUM_BARRIERS
	.align		4
        /*0020*/ 	.byte	0x02, 0x4c
        /*0022*/ 	.byte	0x01
	.zero		1


	//----- nvinfo : EIATTR_ANNOTATIONS
	.align		4
        /*0024*/ 	.byte	0x04, 0x55
        /*0026*/ 	.short	(.L_816 - .L_815)


	//   ....[0]....
.L_815:
        /* <DEDUP_REMOVED lines=24> */


	//----- nvinfo : EIATTR_MERCURY_ISA_VERSION
	.align		4
.L_816:
        /*0190*/ 	.byte	0x03, 0x5f
        /*0192*/ 	.short	0x0101


	//----- nvinfo : EIATTR_COOP_GROUP_MASK_REGIDS
	.align		4
        /*0194*/ 	.byte	0x04, 0x29
        /*0196*/ 	.short	(.L_818 - .L_817)


	//   ....[0]....
.L_817:
        /*0198*/ 	.word	0xffffffff


	//   ....[1]....
        /*019c*/ 	.word	0xffffffff


	//   ....[2]....
        /*01a0*/ 	.word	0xffffffff


	//   ....[3]....
        /*01a4*/ 	.word	0xffffffff


	//   ....[4]....
        /*01a8*/ 	.word	0xffffffff


	//   ....[5]....
        /*01ac*/ 	.word	0xffffffff


	//   ....[6]....
        /*01b0*/ 	.word	0xffffffff


	//   ....[7]....
        /*01b4*/ 	.word	0xffffffff


	//   ....[8]....
        /*01b8*/ 	.word	0xffffffff


	//   ....[9]....
        /*01bc*/ 	.word	0xffffffff


	//   ....[10]....
        /*01c0*/ 	.word	0xffffffff


	//   ....[11]....
        /*01c4*/ 	.word	0xffffffff


	//   ....[12]....
        /*01c8*/ 	.word	0xffffffff


	//   ....[13]....
        /*01cc*/ 	.word	0xffffffff


	//   ....[14]....
        /*01d0*/ 	.word	0xffffffff


	//   ....[15]....
        /*01d4*/ 	.word	0xffffffff


	//   ....[16]....
        /*01d8*/ 	.word	0xffffffff


	//   ....[17]....
        /*01dc*/ 	.word	0xffffffff


	//   ....[18]....
        /*01e0*/ 	.word	0xffffffff


	//   ....[19]....
        /*01e4*/ 	.word	0xffffffff


	//   ....[20]....
        /*01e8*/ 	.word	0xffffffff


	//   ....[21]....
        /*01ec*/ 	.word	0xffffffff


	//   ....[22]....
        /*01f0*/ 	.word	0xffffffff


	//   ....[23]....
        /*01f4*/ 	.word	0xffffffff


	//----- nvinfo : EIATTR_COOP_GROUP_INSTR_OFFSETS
	.align		4
.L_818:
        /*01f8*/ 	.byte	0x04, 0x28
        /*01fa*/ 	.short	(.L_820 - .L_819)


	//   ....[0]....
.L_819:
        /*01fc*/ 	.word	0x00004560


	//   ....[1]....
        /*0200*/ 	.word	0x00004580


	//   ....[2]....
        /*0204*/ 	.word	0x00004620


	//   ....[3]....
        /*0208*/ 	.word	0x00004640


	//   ....[4]....
        /*020c*/ 	.word	0x00004740


	//   ....[5]....
        /*0210*/ 	.word	0x00004850


	//   ....[6]....
        /*0214*/ 	.word	0x00004990


	//   ....[7]....
        /*0218*/ 	.word	0x00004b30


	//   ....[8]....
        /*021c*/ 	.word	0x00006e40


	//   ....[9]....
        /*0220*/ 	.word	0x00006ea0


	//   ....[10]....
        /*0224*/ 	.word	0x00006f30


	//   ....[11]....
        /*0228*/ 	.word	0x00006f40


	//   ....[12]....
        /*022c*/ 	.word	0x00006f70


	//   ....[13]....
        /*0230*/ 	.word	0x00006f80


	//   ....[14]....
        /*0234*/ 	.word	0x00006fb0


	//   ....[15]....
        /*0238*/ 	.word	0x00006fd0


	//   ....[16]....
        /*023c*/ 	.word	0x00008730


	//   ....[17]....
        /*0240*/ 	.word	0x00008740


	//   ....[18]....
        /*0244*/ 	.word	0x00008750


	//   ....[19]....
        /*0248*/ 	.word	0x00008760


	//   ....[20]....
        /*024c*/ 	.word	0x000087a0


	//   ....[21]....
        /*0250*/ 	.word	0x000087c0


	//   ....[22]....
        /*0254*/ 	.word	0x000087e0


	//   ....[23]....
        /*0258*/ 	.word	0x000087f0


	//----- nvinfo : EIATTR_EXIT_INSTR_OFFSETS
	.align		4
.L_820:
        /*025c*/ 	.byte	0x04, 0x1c
        /*025e*/ 	.short	(.L_822 - .L_821)


	//   ....[0]....
.L_821:
        /*0260*/ 	.word	0x00000330


	//   ....[1]....
        /*0264*/ 	.word	0x0000ae90


	//   ....[2]....
        /*0268*/ 	.word	0x0000afa0


	//   ....[3]....
        /*026c*/ 	.word	0x0000afc0


	//   ....[4]....
        /*0270*/ 	.word	0x0000c3e0


	//   ....[5]....
        /*0274*/ 	.word	0x0000c470


	//----- nvinfo : EIATTR_CRS_STACK_SIZE
	.align		4
.L_822:
        /*0278*/ 	.byte	0x04, 0x1e
        /*027a*/ 	.short	(.L_824 - .L_823)
.L_823:
        /*027c*/ 	.word	0x00000000


	//----- nvinfo : EIATTR_CBANK_PARAM_SIZE
	.align		4
.L_824:
        /*0280*/ 	.byte	0x03, 0x19
        /*0282*/ 	.short	0x01d0


	//----- nvinfo : EIATTR_PARAM_CBANK
	.align		4
        /*0284*/ 	.byte	0x04, 0x0a
        /*0286*/ 	.short	(.L_826 - .L_825)
	.align		4
.L_825:
        /*0288*/ 	.word	index@(.nv.constant0._ZN5flash16flash_fwd_kernelI23Flash_fwd_kernel_traitsILi128ELi128ELi32ELi4ELb0ELb0EN7cutlass10bfloat16_tE19Flash_kernel_traitsILi128ELi128ELi32ELi4ES3_EELb0ELb0ELb0ELb1ELb0ELb0ELb1ELb0EEEvNS_16Flash_fwd_paramsE)
        /*028c*/ 	.short	0x0210
        /*028e*/ 	.short	0x01d0


	//----- nvinfo : EIATTR_SW_WAR
	.align		4
.L_826:
        /*0290*/ 	.byte	0x04, 0x36
        /*0292*/ 	.short	(.L_828 - .L_827)
.L_827:
        /*0294*/ 	.word	0x00000008
.L_828:


//--------------------- .nv.info._ZN5flash16flash_fwd_kernelI23Flash_fwd_kernel_traitsILi128ELi128ELi32ELi4ELb0ELb0EN7cutlass10bfloat16_tE19Flash_kernel_traitsILi128ELi128ELi32ELi4ES3_EELb1ELb0ELb1ELb0ELb0ELb1ELb0ELb0EEEvNS_16Flash_fwd_paramsE --------------------------
	.section	.nv.info._ZN5flash16flash_fwd_kernelI23Flash_fwd_kernel_traitsILi128ELi128ELi32ELi4ELb0ELb0EN7cutlass10bfloat16_tE19Flash_kernel_traitsILi128ELi128ELi32ELi4ES3_EELb1ELb0ELb1ELb0ELb0ELb1ELb0ELb0EEEvNS_16Flash_fwd_paramsE,"",@"SHT_CUDA_INFO"
	.sectionflags	@""
	.align	4


	//----- nvinfo : EIATTR_CUDA_API_VERSION
	.align		4
        /*0000*/ 	.byte	0x04, 0x37
        /*0002*/ 	.short	(.L_830 - .L_829)
.L_829:
        /*0004*/ 	.word	0x00000082


	//----- nvinfo : EIATTR_KPARAM_INFO
	.align		4
.L_830:
        /*0008*/ 	.byte	0x04, 0x17
        /*000a*/ 	.short	(.L_832 - .L_831)
.L_831:
        /*000c*/ 	.word	0x00000000
        /*0010*/ 	.short	0x0000
        /*0012*/ 	.short	0x0000
        /*0014*/ 	.byte	0x00, 0xf0, 0x41, 0x07


	//----- nvinfo : EIATTR_SPARSE_MMA_MASK
	.align		4
.L_832:
        /*0018*/ 	.byte	0x03, 0x50
        /*001a*/ 	.short	0x0000


	//----- nvinfo : EIATTR_MAXREG_COUNT
	.align		4
        /*001c*/ 	.byte	0x03, 0x1b
        /*001e*/ 	.short	0x00ff


	//----- nvinfo : EIATTR_NUM_BARRIERS
	.align		4
        /*0020*/ 	.byte	0x02, 0x4c
        /*0022*/ 	.byte	0x01
	.zero		1


	//----- nvinfo : EIATTR_ANNOTATIONS
	.align		4
        /*0024*/ 	.byte	0x04, 0x55
        /*0026*/ 	.short	(.L_834 - .L_833)


	//   ....[0]....
.L_833:
        /* <DEDUP_REMOVED lines=49> */


	//----- nvinfo : EIATTR_MERCURY_ISA_VERSION
	.align		4
.L_834:
        /*0328*/ 	.byte	0x03, 0x5f
        /*032a*/ 	.short	0x0101


	//----- nvinfo : EIATTR_COOP_GROUP_MASK_REGIDS
	.align		4
        /*032c*/ 	.byte	0x04, 0x29
        /*032e*/ 	.short	(.L_836 - .L_835)


	//   ....[0]....
.L_835:
        /*0330*/ 	.word	0xffffffff


	//   ....[1]....
        /*0334*/ 	.word	0xffffffff


	//   ....[2]....
        /*0338*/ 	.word	0xffffffff


	//   ....[3]....
        /*033c*/ 	.word	0xffffffff


	//   ....[4]....
        /*0340*/ 	.word	0xffffffff


	//   ....[5]....
        /*0344*/ 	.word	0xffffffff


	//   ....[6]....
        /*0348*/ 	.word	0xffffffff


	//   ....[7]....
        /*034c*/ 	.word	0xffffffff


	//   ....[8]....
        /*0350*/ 	.word	0xffffffff


	//   ....[9]....
        /*0354*/ 	.word	0xffffffff


	//   ....[10]....
        /*0358*/ 	.word	0xffffffff


	//   ....[11]....
        /*035c*/ 	.word	0xffffffff


	//   ....[12]....
        /*0360*/ 	.word	0xffffffff


	//   ....[13]....
        /*0364*/ 	.word	0xffffffff


	//   ....[14]....
        /*0368*/ 	.word	0xffffffff


	//   ....[15]....
        /*036c*/ 	.word	0xffffffff


	//   ....[16]....
        /*0370*/ 	.word	0xffffffff


	//   ....[17]....
        /*0374*/ 	.word	0xffffffff


	//   ....[18]....
        /*0378*/ 	.word	0xffffffff


	//   ....[19]....
        /*037c*/ 	.word	0xffffffff


	//   ....[20]....
        /*0380*/ 	.word	0xffffffff


	//   ....[21]....
        /*0384*/ 	.word	0xffffffff


	//   ....[22]....
        /*0388*/ 	.word	0xffffffff


	//   ....[23]....
        /*038c*/ 	.word	0xffffffff


	//   ....[24]....
        /*0390*/ 	.word	0xffffffff


	//   ....[25]....
        /*0394*/ 	.word	0xffffffff


	//   ....[26]....
        /*0398*/ 	.word	0xffffffff


	//   ....[27]....
        /*039c*/ 	.word	0xffffffff


	//   ....[28]....
        /*03a0*/ 	.word	0xffffffff


	//   ....[29]....
        /*03a4*/ 	.word	0xffffffff


	//   ....[30]....
        /*03a8*/ 	.word	0xffffffff


	//   ....[31]....
        /*03ac*/ 	.word	0xffffffff


	//   ....[32]....
        /*03b0*/ 	.word	0xffffffff


	//   ....[33]....
        /*03b4*/ 	.word	0xffffffff


	//   ....[34]....
        /*03b8*/ 	.word	0xffffffff


	//   ....[35]....
        /*03bc*/ 	.word	0xffffffff


	//   ....[36]....
        /*03c0*/ 	.word	0xffffffff


	//   ....[37]....
        /*03c4*/ 	.word	0xffffffff


	//   ....[38]....
        /*03c8*/ 	.word	0xffffffff


	//   ....[39]....
        /*03cc*/ 	.word	0xffffffff


	//   ....[40]....
        /*03d0*/ 	.word	0xffffffff


	//   ....[41]....
        /*03d4*/ 	.word	0xffffffff


	//   ....[42]....
        /*03d8*/ 	.word	0xffffffff


	//   ....[43]....
        /*03dc*/ 	.word	0xffffffff


	//   ....[44]....
        /*03e0*/ 	.word	0xffffffff


	//   ....[45]....
        /*03e4*/ 	.word	0xffffffff


	//   ....[46]....
        /*03e8*/ 	.word	0xffffffff


	//   ....[47]....
        /*03ec*/ 	.word	0xffffffff


	//   ....[48]....
        /*03f0*/ 	.word	0xffffffff


	//   ....[49]....
        /*03f4*/ 	.word	0xffffffff


	//   ....[50]....
        /*03f8*/ 	.word	0xffffffff


	//   ....[51]....
        /*03fc*/ 	.word	0xffffffff


	//   ....[52]....
        /*0400*/ 	.word	0xffffffff


	//   ....[53]....
        /*0404*/ 	.word	0xffffffff


	//   ....[54]....
        /*0408*/ 	.word	0xffffffff


	//   ....[55]....
        /*040c*/ 	.word	0xffffffff


	//----- nvinfo : EIATTR_COOP_GROUP_INSTR_OFFSETS
	.align		4
.L_836:
        /*0410*/ 	.byte	0x04, 0x28
        /*0412*/ 	.short	(.L_838 - .L_837)


	//   ....[0]....
.L_837:
        /*0414*/ 	.word	0x00004420


	//   ....[1]....
        /*0418*/ 	.word	0x00004590


	//   ....[2]....
        /*041c*/ 	.word	0x000045d0


	//   ....[3]....
        /*0420*/ 	.word	0x00004730


	//   ....[4]....
        /*0424*/ 	.word	0x00004f50


	//   ....[5]....
        /*0428*/ 	.word	0x000050f0


	//   ....[6]....
        /*042c*/ 	.word	0x00005270


	//   ....[7]....
        /*0430*/ 	.word	0x000053d0


	//   ....[8]....
        /*0434*/ 	.word	0x00007310


	//   ....[9]....
        /*0438*/ 	.word	0x000074e0


	//   ....[10]....
        /*043c*/ 	.word	0x00007580


	//   ....[11]....
        /*0440*/ 	.word	0x000076b0


	//   ....[12]....
        /*0444*/ 	.word	0x000076e0


	//   ....[13]....
        /*0448*/ 	.word	0x00007710


	//   ....[14]....
        /*044c*/ 	.word	0x00007750


	//   ....[15]....
        /*0450*/ 	.word	0x000077b0


	//   ....[16]....
        /*0454*/ 	.word	0x0000ab80


	//   ....[17]....
        /*0458*/ 	.word	0x0000aca0


	//   ....[18]....
        /*045c*/ 	.word	0x0000ace0


	//   ....[19]....
        /*0460*/ 	.word	0x0000ada0


	//   ....[20]....
        /*0464*/ 	.word	0x0000ade0


	//   ....[21]....
        /*0468*/ 	.word	0x0000aed0


	//   ....[22]....
        /*046c*/ 	.word	0x0000af10


	//   ....[23]....
        /*0470*/ 	.word	0x0000b020


	//   ....[24]....
        /*0474*/ 	.word	0x0000e110


	//   ....[25]....
        /*0478*/ 	.word	0x0000e290


	//   ....[26]....
        /*047c*/ 	.word	0x0000e2c0


	//   ....[27]....
        /*0480*/ 	.word	0x0000e3a0


	//   ....[28]....
        /*0484*/ 	.word	0x0000e3d0


	//   ....[29]....
        /*0488*/ 	.word	0x0000e520


	//   ....[30]....
        /*048c*/ 	.word	0x0000e560


	//   ....[31]....
        /*0490*/ 	.word	0x0000e640


	//   ....[32]....
        /*0494*/ 	.word	0x000111c0


	//   ....[33]....
        /*0498*/ 	.word	0x000112d0


	//   ....[34]....
        /*049c*/ 	.word	0x00011310


	//   ....[35]....
        /*04a0*/ 	.word	0x00011510


	//   ....[36]....
        /*04a4*/ 	.word	0x00011690


	//   ....[37]....
        /*04a8*/ 	.word	0x000117c0


	//   ....[38]....
        /*04ac*/ 	.word	0x00011810


	//   ....[39]....
        /*04b0*/ 	.word	0x00011990


	//   ....[40]....
        /*04b4*/ 	.word	0x000148e0


	//   ....[41]....
        /*04b8*/ 	.word	0x000149b0


	//   ....[42]....
        /*04bc*/ 	.word	0x000149f0


	//   ....[43]....
        /*04c0*/ 	.word	0x00014bf0


	//   ....[44]....
        /*04c4*/ 	.word	0x00014c40


	//   ....[45]....
        /*04c8*/ 	.word	0x00014dd0


	//   ....[46]....
        /*04cc*/ 	.word	0x00014f00


	//   ....[47]....
        /*04d0*/ 	.word	0x00015060


	//   ....[48]....
        /*04d4*/ 	.word	0x00016ea0


	//   ....[49]....
        /*04d8*/ 	.word	0x00016eb0


	//   ....[50]....
        /*04dc*/ 	.word	0x00016ec0


	//   ....[51]....
        /*04e0*/ 	.word	0x00016ee0


	//   ....[52]....
        /*04e4*/ 	.word	0x00016f00


	//   ....[53]....
        /*04e8*/ 	.word	0x00016f10


	//   ....[54]....
        /*04ec*/ 	.word	0x00016f70


	//   ....[55]....
        /*04f0*/ 	.word	0x00016fa0


	//----- nvinfo : EIATTR_EXIT_INSTR_OFFSETS
	.align		4
.L_838:
        /*04f4*/ 	.byte	0x04, 0x1c
        /*04f6*/ 	.short	(.L_840 - .L_839)


	//   ....[0]....
.L_839:
        /*04f8*/ 	.word	0x00000710


	//   ....[1]....
        /*04fc*/ 	.word	0x00001af0


	//   ....[2]....
        /*0500*/ 	.word	0x00001b80


	//   ....[3]....
        /*0504*/ 	.word	0x000194a0


	//   ....[4]....
        /*0508*/ 	.word	0x00019590


	//----- nvinfo : EIATTR_CRS_STACK_SIZE
	.align		4
.L_840:
        /*050c*/ 	.byte	0x04, 0x1e
        /*050e*/ 	.short	(.L_842 - .L_841)
.L_841:
        /*0510*/ 	.word	0x00000000


	//----- nvinfo : EIATTR_CBANK_PARAM_SIZE
	.align		4
.L_842:
        /*0514*/ 	.byte	0x03, 0x19
        /*0516*/ 	.short	0x01d0


	//----- nvinfo : EIATTR_PARAM_CBANK
	.align		4
        /*0518*/ 	.byte	0x04, 0x0a
        /*051a*/ 	.short	(.L_844 - .L_843)
	.align		4
.L_843:
        /*051c*/ 	.word	index@(.nv.constant0._ZN5flash16flash_fwd_kernelI23Flash_fwd_kernel_traitsILi128ELi128ELi32ELi4ELb0ELb0EN7cutlass10bfloat16_tE19Flash_kernel_traitsILi128ELi128ELi32ELi4ES3_EELb1ELb0ELb1ELb0ELb0ELb1ELb0ELb0EEEvNS_16Flash_fwd_paramsE)
        /*0520*/ 	.short	0x0210
        /*0522*/ 	.short	0x01d0


	//----- nvinfo : EIATTR_SW_WAR
	.align		4
.L_844:
        /*0524*/ 	.byte	0x04, 0x36
        /*0526*/ 	.short	(.L_846 - .L_845)
.L_845:
        /*0528*/ 	.word	0x00000008
.L_846:


//--------------------- .nv.info._ZN5flash16flash_fwd_kernelI23Flash_fwd_kernel_traitsILi128ELi128ELi32ELi4ELb0ELb0EN7cutlass10bfloat16_tE19Flash_kernel_traitsILi128ELi128ELi32ELi4ES3_EELb0ELb0ELb1ELb0ELb0ELb1ELb1ELb0EEEvNS_16Flash_fwd_paramsE --------------------------
	.section	.nv.info._ZN5flash16flash_fwd_kernelI23Flash_fwd_kernel_traitsILi128ELi128ELi32ELi4ELb0ELb0EN7cutlass10bfloat16_tE19Flash_kernel_traitsILi128ELi128ELi32ELi4ES3_EELb0ELb0ELb1ELb0ELb0ELb1ELb1ELb0EEEvNS_16Flash_fwd_paramsE,"",@"SHT_CUDA_INFO"
	.sectionflags	@""
	.align	4


	//----- nvinfo : EIATTR_CUDA_API_VERSION
	.align		4
        /*0000*/ 	.byte	0x04, 0x37
        /*0002*/ 	.short	(.L_848 - .L_847)
.L_847:
        /*0004*/ 	.word	0x00000082


	//----- nvinfo : EIATTR_KPARAM_INFO
	.align		4
.L_848:
        /*0008*/ 	.byte	0x04, 0x17
        /*000a*/ 	.short	(.L_850 - .L_849)
.L_849:
        /*000c*/ 	.word	0x00000000
        /*0010*/ 	.short	0x0000
        /*0012*/ 	.short	0x0000
        /*0014*/ 	.byte	0x00, 0xf0, 0x41, 0x07


	//----- nvinfo : EIATTR_SPARSE_MMA_MASK
	.align		4
.L_850:
        /*0018*/ 	.byte	0x03, 0x50
        /*001a*/ 	.short	0x0000


	//----- nvinfo : EIATTR_MAXREG_COUNT
	.align		4
        /*001c*/ 	.byte	0x03, 0x1b
        /*001e*/ 	.short	0x00ff


	//----- nvinfo : EIATTR_NUM_BARRIERS
	.align		4
        /*0020*/ 	.byte	0x02, 0x4c
        /*0022*/ 	.byte	0x01
	.zero		1


	//----- nvinfo : EIATTR_ANNOTATIONS
	.align		4
        /*0024*/ 	.byte	0x04, 0x55
        /*0026*/ 	.short	(.L_852 - .L_851)


	//   ....[0]....
.L_851:
        /* <DEDUP_REMOVED lines=27> */


	//----- nvinfo : EIATTR_MERCURY_ISA_VERSION
	.align		4
.L_852:
        /*01c8*/ 	.byte	0x03, 0x5f
        /*01ca*/ 	.short	0x0101


	//----- nvinfo : EIATTR_COOP_GROUP_MASK_REGIDS
	.align		4
        /*01cc*/ 	.byte	0x04, 0x29
        /*01ce*/ 	.short	(.L_854 - .L_853)


	//   ....[0]....
.L_853:
        /*01d0*/ 	.word	0xffffffff


	//   ....[1]....
        /*01d4*/ 	.word	0xffffffff


	//   ....[2]....
        /*01d8*/ 	.word	0xffffffff


	//   ....[3]....
        /*01dc*/ 	.word	0xffffffff


	//   ....[4]....
        /*01e0*/ 	.word	0xffffffff


	//   ....[5]....
        /*01e4*/ 	.word	0xffffffff


	//   ....[6]....
        /*01e8*/ 	.word	0xffffffff


	//   ....[7]....
        /*01ec*/ 	.word	0xffffffff


	//   ....[8]....
        /*01f0*/ 	.word	0xffffffff


	//   ....[9]....
        /*01f4*/ 	.word	0xffffffff


	//   ....[10]....
        /*01f8*/ 	.word	0xffffffff


	//   ....[11]....
        /*01fc*/ 	.word	0xffffffff


	//   ....[12]....
        /*0200*/ 	.word	0xffffffff


	//   ....[13]....
        /*0204*/ 	.word	0xffffffff


	//   ....[14]....
        /*0208*/ 	.word	0xffffffff


	//   ....[15]....
        /*020c*/ 	.word	0xffffffff


	//   ....[16]....
        /*0210*/ 	.word	0xffffffff


	//   ....[17]....
        /*0214*/ 	.word	0xffffffff


	//   ....[18]....
        /*0218*/ 	.word	0xffffffff


	//   ....[19]....
        /*021c*/ 	.word	0xffffffff


	//   ....[20]....
        /*0220*/ 	.word	0xffffffff


	//   ....[21]....
        /*0224*/ 	.word	0xffffffff


	//   ....[22]....
        /*0228*/ 	.word	0xffffffff


	//   ....[23]....
        /*022c*/ 	.word	0xffffffff


	//   ....[24]....
        /*0230*/ 	.word	0xffffffff


	//   ....[25]....
        /*0234*/ 	.word	0xffffffff


	//   ....[26]....
        /*0238*/ 	.word	0xffffffff


	//   ....[27]....
        /*023c*/ 	.word	0xffffffff


	//   ....[28]....
        /*0240*/ 	.word	0xffffffff


	//   ....[29]....
        /*0244*/ 	.word	0xffffffff


	//   ....[30]....
        /*0248*/ 	.word	0xffffffff


	//   ....[31]....
        /*024c*/ 	.word	0xffffffff


	//   ....[32]....
        /*0250*/ 	.word	0xffffffff


	//   ....[33]....
        /*0254*/ 	.word	0xffffffff


	//   ....[34]....
        /*0258*/ 	.word	0xffffffff


	//   ....[35]....
        /*025c*/ 	.word	0xffffffff


	//   ....[36]....
        /*0260*/ 	.word	0xffffffff


	//   ....[37]....
        /*0264*/ 	.word	0xffffffff


	//   ....[38]....
        /*0268*/ 	.word	0xffffffff


	//   ....[39]....
        /*026c*/ 	.word	0xffffffff


	//   ....[40]....
        /*0270*/ 	.word	0xffffffff


	//   ....[41]....
        /*0274*/ 	.word	0xffffffff


	//   ....[42]....
        /*0278*/ 	.word	0xffffffff


	//   ....[43]....
        /*027c*/ 	.word	0xffffffff


	//   ....[44]....
        /*0280*/ 	.word	0xffffffff


	//   ....[45]....
        /*0284*/ 	.word	0xffffffff


	//   ....[46]....
        /*0288*/ 	.word	0xffffffff


	//   ....[47]....
        /*028c*/ 	.word	0xffffffff


	//   ....[48]....
        /*0290*/ 	.word	0xffffffff


	//   ....[49]....
        /*0294*/ 	.word	0xffffffff


	//   ....[50]....
        /*0298*/ 	.word	0xffffffff


	//   ....[51]....
        /*029c*/ 	.word	0xffffffff


	//   ....[52]....
        /*02a0*/ 	.word	0xffffffff


	//   ....[53]....
        /*02a4*/ 	.word	0xffffffff


	//   ....[54]....
        /*02a8*/ 	.word	0xffffffff


	//   ....[55]....
        /*02ac*/ 	.word	0xffffffff


	//----- nvinfo : EIATTR_COOP_GROUP_INSTR_OFFSETS
	.align		4
.L_854:
        /*02b0*/ 	.byte	0x04, 0x28
        /*02b2*/ 	.short	(.L_856 - .L_855)


	//   ....[0]....
.L_855:
        /*02b4*/ 	.word	0x00004140


	//   ....[1]....
        /*02b8*/ 	.word	0x00004290


	//   ....[2]....
        /*02bc*/ 	.word	0x00004390


	//   ....[3]....
        /*02c0*/ 	.word	0x00004440


	//   ....[4]....
        /*02c4*/ 	.word	0x00004900


	//   ....[5]....
        /*02c8*/ 	.word	0x00004aa0


	//   ....[6]....
        /*02cc*/ 	.word	0x00004c30


	//   ....[7]....
        /*02d0*/ 	.word	0x00004db0


	//   ....[8]....
        /*02d4*/ 	.word	0x000068e0


	//   ....[9]....
        /*02d8*/ 	.word	0x00006ac0


	//   ....[10]....
        /*02dc*/ 	.word	0x00006af0


	//   ....[11]....
        /*02e0*/ 	.word	0x00006cc0


	//   ....[12]....
        /*02e4*/ 	.word	0x00006d40


	//   ....[13]....
        /*02e8*/ 	.word	0x00006d90


	//   ....[14]....
        /*02ec*/ 	.word	0x00006e60


	//   ....[15]....
        /*02f0*/ 	.word	0x00006eb0


	//   ....[16]....
        /*02f4*/ 	.word	0x00009730


	//   ....[17]....
        /*02f8*/ 	.word	0x000098b0


	//   ....[18]....
        /*02fc*/ 	.word	0x00009a90


	//   ....[19]....
        /*0300*/ 	.word	0x00009b40


	//   ....[20]....
        /*0304*/ 	.word	0x00009ba0


	//   ....[21]....
        /*0308*/ 	.word	0x00009c10


	//   ....[22]....
        /*030c*/ 	.word	0x00009c20


	//   ....[23]....
        /*0310*/ 	.word	0x00009c50


	//   ....[24]....
        /*0314*/ 	.word	0x0000c470


	//   ....[25]....
        /*0318*/ 	.word	0x0000c880


	//   ....[26]....
        /*031c*/ 	.word	0x0000c8b0


	//   ....[27]....
        /*0320*/ 	.word	0x0000c980


	//   ....[28]....
        /*0324*/ 	.word	0x0000c9e0


	//   ....[29]....
        /*0328*/ 	.word	0x0000ca30


	//   ....[30]....
        /*032c*/ 	.word	0x0000ca90


	//   ....[31]....
        /*0330*/ 	.word	0x0000cbb0


	//   ....[32]....
        /*0334*/ 	.word	0x0000f390


	//   ....[33]....
        /*0338*/ 	.word	0x0000f520


	//   ....[34]....
        /*033c*/ 	.word	0x0000f670


	//   ....[35]....
        /*0340*/ 	.word	0x0000f780


	//   ....[36]....
        /*0344*/ 	.word	0x0000f830


	//   ....[37]....
        /*0348*/ 	.word	0x0000f8c0


	//   ....[38]....
        /*034c*/ 	.word	0x0000f920


	//   ....[39]....
        /*0350*/ 	.word	0x0000fa30


	//   ....[40]....
        /*0354*/ 	.word	0x00012330


	//   ....[41]....
        /*0358*/ 	.word	0x00012370


	//   ....[42]....
        /*035c*/ 	.word	0x000125d0


	//   ....[43]....
        /*0360*/ 	.word	0x00012630


	//   ....[44]....
        /*0364*/ 	.word	0x00012750


	//   ....[45]....
        /*0368*/ 	.word	0x000127f0


	//   ....[46]....
        /*036c*/ 	.word	0x000128b0


	//   ....[47]....
        /*0370*/ 	.word	0x00012900


	//   ....[48]....
        /*0374*/ 	.word	0x00014030


	//   ....[49]....
        /*0378*/ 	.word	0x00014040


	//   ....[50]....
        /*037c*/ 	.word	0x00014050


	//   ....[51]....
        /*0380*/ 	.word	0x00014070


	//   ....[52]....
        /*0384*/ 	.word	0x00014090


	//   ....[53]....
        /*0388*/ 	.word	0x000140b0


	//   ....[54]....
        /*038c*/ 	.word	0x000140d0


	//   ....[55]....
        /*0390*/ 	.word	0x00014100


	//----- nvinfo : EIATTR_EXIT_INSTR_OFFSETS
	.align		4
.L_856:
        /*0394*/ 	.byte	0x04, 0x1c
        /*0396*/ 	.short	(.L_858 - .L_857)


	//   ....[0]....
.L_857:
        /*0398*/ 	.word	0x000004b0


	//   ....[1]....
        /*039c*/ 	.word	0x000018c0


	//   ....[2]....
        /*03a0*/ 	.word	0x00001950


	//   ....[3]....
        /*03a4*/ 	.word	0x00016620


	//   ....[4]....
        /*03a8*/ 	.word	0x00016710


	//----- nvinfo : EIATTR_CRS_STACK_SIZE
	.align		4
.L_858:
        /*03ac*/ 	.byte	0x04, 0x1e
        /*03ae*/ 	.short	(.L_860 - .L_859)
.L_859:
        /*03b0*/ 	.word	0x00000000


	//----- nvinfo : EIATTR_CBANK_PARAM_SIZE
	.align		4
.L_860:
        /*03b4*/ 	.byte	0x03, 0x19
        /*03b6*/ 	.short	0x01d0


	//----- nvinfo : EIATTR_PARAM_CBANK
	.align		4
        /*03b8*/ 	.byte	0x04, 0x0a
        /*03ba*/ 	.short	(.L_862 - .L_861)
	.align		4
.L_861:
        /*03bc*/ 	.word	index@(.nv.constant0._ZN5flash16flash_fwd_kernelI23Flash_fwd_kernel_traitsILi128ELi128ELi32ELi4ELb0ELb0EN7cutlass10bfloat16_tE19Flash_kernel_traitsILi128ELi128ELi32ELi4ES3_EELb0ELb0ELb1ELb0ELb0ELb1ELb1ELb0EEEvNS_16Flash_fwd_paramsE)
        /*03c0*/ 	.short	0x0210
        /*03c2*/ 	.short	0x01d0


	//----- nvinfo : EIATTR_SW_WAR
	.align		4
.L_862:
        /*03c4*/ 	.byte	0x04, 0x36
        /*03c6*/ 	.short	(.L_864 - .L_863)
.L_863:
        /*03c8*/ 	.word	0x00000008
.L_864:


//--------------------- .nv.info._ZN5flash16flash_fwd_kernelI23Flash_fwd_kernel_traitsILi128ELi128ELi32ELi4ELb0ELb0EN7cutlass10bfloat16_tE19Flash_kernel_traitsILi128ELi128ELi32ELi4ES3_EELb1ELb0ELb1ELb1ELb0ELb0ELb0ELb0EEEvNS_16Flash_fwd_paramsE --------------------------
	.section	.nv.info._ZN5flash16flash_fwd_kernelI23Flash_fwd_kernel_traitsILi128ELi128ELi32ELi4ELb0ELb0EN7cutlass10bfloat16_tE19Flash_kernel_traitsILi128ELi128ELi32ELi4ES3_EELb1ELb0ELb1ELb1ELb0ELb0ELb0ELb0EEEvNS_16Flash_fwd_paramsE,"",@"SHT_CUDA_INFO"
	.sectionflags	@""
	.align	4


	//----- nvinfo : EIATTR_CUDA_API_VERSION
	.align		4
        /*0000*/ 	.byte	0x04, 0x37
        /*0002*/ 	.short	(.L_866 - .L_865)
.L_865:
        /*0004*/ 	.word	0x00000082


	//----- nvinfo : EIATTR_KPARAM_INFO
	.align		4
.L_866:
        /*0008*/ 	.byte	0x04, 0x17
        /*000a*/ 	.short	(.L_868 - .L_867)
.L_867:
        /*000c*/ 	.word	0x00000000
        /*0010*/ 	.short	0x0000
        /*0012*/ 	.short	0x0000
        /*0014*/ 	.byte	0x00, 0xf0, 0x41, 0x07


	//----- nvinfo : EIATTR_SPARSE_MMA_MASK
	.align		4
.L_868:
        /*0018*/ 	.byte	0x03, 0x50
        /*001a*/ 	.short	0x0000


	//----- nvinfo : EIATTR_MAXREG_COUNT
	.align		4
        /*001c*/ 	.byte	0x03, 0x1b
        /*001e*/ 	.short	0x00ff


	//----- nvinfo : EIATTR_NUM_BARRIERS
	.align		4
        /*0020*/ 	.byte	0x02, 0x4c
        /*0022*/ 	.byte	0x01
	.zero		1


	//----- nvinfo : EIATTR_ANNOTATIONS
	.align		4
        /*0024*/ 	.byte	0x04, 0x55
        /*0026*/ 	.short	(.L_870 - .L_869)


	//   ....[0]....
.L_869:
        /* <DEDUP_REMOVED lines=47> */


	//----- nvinfo : EIATTR_MERCURY_ISA_VERSION
	.align		4
.L_870:
        /*0308*/ 	.byte	0x03, 0x5f
        /*030a*/ 	.short	0x0101


	//----- nvinfo : EIATTR_COOP_GROUP_MASK_REGIDS
	.align		4
        /*030c*/ 	.byte	0x04, 0x29
        /*030e*/ 	.short	(.L_872 - .L_871)


	//   ....[0]....
.L_871:
        /*0310*/ 	.word	0xffffffff


	//   ....[1]....
        /*0314*/ 	.word	0xffffffff


	//   ....[2]....
        /*0318*/ 	.word	0xffffffff


	//   ....[3]....
        /*031c*/ 	.word	0xffffffff


	//   ....[4]....
        /*0320*/ 	.word	0xffffffff


	//   ....[5]....
        /*0324*/ 	.word	0xffffffff


	//   ....[6]....
        /*0328*/ 	.word	0xffffffff


	//   ....[7]....
        /*032c*/ 	.word	0xffffffff


	//   ....[8]....
        /*0330*/ 	.word	0xffffffff


	//   ....[9]....
        /*0334*/ 	.word	0xffffffff


	//   ....[10]....
        /*0338*/ 	.word	0xffffffff


	//   ....[11]....
        /*033c*/ 	.word	0xffffffff


	//   ....[12]....
        /*0340*/ 	.word	0xffffffff


	//   ....[13]....
        /*0344*/ 	.word	0xffffffff


	//   ....[14]....
        /*0348*/ 	.word	0xffffffff


	//   ....[15]....
        /*034c*/ 	.word	0xffffffff


	//   ....[16]....
        /*0350*/ 	.word	0xffffffff


	//   ....[17]....
        /*0354*/ 	.word	0xffffffff


	//   ....[18]....
        /*0358*/ 	.word	0xffffffff


	//   ....[19]....
        /*035c*/ 	.word	0xffffffff


	//   ....[20]....
        /*0360*/ 	.word	0xffffffff


	//   ....[21]....
        /*0364*/ 	.word	0xffffffff


	//   ....[22]....
        /*0368*/ 	.word	0xffffffff


	//   ....[23]....
        /*036c*/ 	.word	0xffffffff


	//   ....[24]....
        /*0370*/ 	.word	0xffffffff


	//   ....[25]....
        /*0374*/ 	.word	0xffffffff


	//   ....[26]....
        /*0378*/ 	.word	0xffffffff


	//   ....[27]....
        /*037c*/ 	.word	0xffffffff


	//   ....[28]....
        /*0380*/ 	.word	0xffffffff


	//   ....[29]....
        /*0384*/ 	.word	0xffffffff


	//   ....[30]....
        /*0388*/ 	.word	0xffffffff


	//   ....[31]....
        /*038c*/ 	.word	0xffffffff


	//   ....[32]....
        /*0390*/ 	.word	0xffffffff


	//   ....[33]....
        /*0394*/ 	.word	0xffffffff


	//   ....[34]....
        /*0398*/ 	.word	0xffffffff


	//   ....[35]....
        /*039c*/ 	.word	0xffffffff


	//   ....[36]....
        /*03a0*/ 	.word	0xffffffff


	//   ....[37]....
        /*03a4*/ 	.word	0xffffffff


	//   ....[38]....
        /*03a8*/ 	.word	0xffffffff


	//   ....[39]....
        /*03ac*/ 	.word	0xffffffff


	//   ....[40]....
        /*03b0*/ 	.word	0xffffffff


	//   ....[41]....
        /*03b4*/ 	.word	0xffffffff


	//   ....[42]....
        /*03b8*/ 	.word	0xffffffff


	//   ....[43]....
        /*03bc*/ 	.word	0xffffffff


	//   ....[44]....
        /*03c0*/ 	.word	0xffffffff


	//   ....[45]....
        /*03c4*/ 	.word	0xffffffff


	//   ....[46]....
        /*03c8*/ 	.word	0xffffffff


	//   ....[47]....
        /*03cc*/ 	.word	0xffffffff


	//   ....[48]....
        /*03d0*/ 	.word	0xffffffff


	//   ....[49]....
        /*03d4*/ 	.word	0xffffffff


	//   ....[50]....
        /*03d8*/ 	.word	0xffffffff


	//   ....[51]....
        /*03dc*/ 	.word	0xffffffff


	//   ....[52]....
        /*03e0*/ 	.word	0xffffffff


	//   ....[53]....
        /*03e4*/ 	.word	0xffffffff


	//   ....[54]....
        /*03e8*/ 	.word	0xffffffff


	//   ....[55]....
        /*03ec*/ 	.word	0xffffffff


	//----- nvinfo : EIATTR_COOP_GROUP_INSTR_OFFSETS
	.align		4
.L_872:
        /*03f0*/ 	.byte	0x04, 0x28
        /*03f2*/ 	.short	(.L_874 - .L_873)


	//   ....[0]....
.L_873:
        /*03f4*/ 	.word	0x00006020


	//   ....[1]....
        /*03f8*/ 	.word	0x00006050


	//   ....[2]....
        /*03fc*/ 	.word	0x00006130


	//   ....[3]....
        /*0400*/ 	.word	0x00006150


	//   ....[4]....
        /*0404*/ 	.word	0x00006370


	//   ....[5]....
        /*0408*/ 	.word	0x000063b0


	//   ....[6]....
        /*040c*/ 	.word	0x00006460


	//   ....[7]....
        /*0410*/ 	.word	0x00006480


	//   ....[8]....
        /*0414*/ 	.word	0x00009640


	//   ....[9]....
        /*0418*/ 	.word	0x000096a0


	//   ....[10]....
        /*041c*/ 	.word	0x00009710


	//   ....[11]....
        /*0420*/ 	.word	0x000097c0


	//   ....[12]....
        /*0424*/ 	.word	0x00009800


	//   ....[13]....
        /*0428*/ 	.word	0x00009830


	//   ....[14]....
        /*042c*/ 	.word	0x00009a10


	//   ....[15]....
        /*0430*/ 	.word	0x00009b80


	//   ....[16]....
        /*0434*/ 	.word	0x0000d8e0


	//   ....[17]....
        /*0438*/ 	.word	0x0000d910


	//   ....[18]....
        /*043c*/ 	.word	0x0000d980


	//   ....[19]....
        /*0440*/ 	.word	0x0000dae0


	//   ....[20]....
        /*0444*/ 	.word	0x0000db20


	//   ....[21]....
        /*0448*/ 	.word	0x0000dbb0


	//   ....[22]....
        /*044c*/ 	.word	0x0000dcc0


	//   ....[23]....
        /*0450*/ 	.word	0x0000de50


	//   ....[24]....
        /*0454*/ 	.word	0x00011af0


	//   ....[25]....
        /*0458*/ 	.word	0x00011b20


	//   ....[26]....
        /*045c*/ 	.word	0x00011b80


	//   ....[27]....
        /*0460*/ 	.word	0x00011ce0


	//   ....[28]....
        /*0464*/ 	.word	0x00011d10


	//   ....[29]....
        /*0468*/ 	.word	0x00011dc0


	//   ....[30]....
        /*046c*/ 	.word	0x00011eb0


	//   ....[31]....
        /*0470*/ 	.word	0x00012030


	//   ....[32]....
        /*0474*/ 	.word	0x00015e70


	//   ....[33]....
        /*0478*/ 	.word	0x00015ea0


	//   ....[34]....
        /*047c*/ 	.word	0x00015f60


	//   ....[35]....
        /*0480*/ 	.word	0x00015f90


	//   ....[36]....
        /*0484*/ 	.word	0x00015fb0


	//   ....[37]....
        /*0488*/ 	.word	0x00016050


	//   ....[38]....
        /*048c*/ 	.word	0x000160b0


	//   ....[39]....
        /*0490*/ 	.word	0x000161d0


	//   ....[40]....
        /*0494*/ 	.word	0x00019fa0


	//   ....[41]....
        /*0498*/ 	.word	0x00019fd0


	//   ....[42]....
        /*049c*/ 	.word	0x0001a200


	//   ....[43]....
        /*04a0*/ 	.word	0x0001a2e0


	//   ....[44]....
        /*04a4*/ 	.word	0x0001a450


	//   ....[45]....
        /*04a8*/ 	.word	0x0001a5d0


	//   ....[46]....
        /*04ac*/ 	.word	0x0001a620


	//   ....[47]....
        /*04b0*/ 	.word	0x0001a790


	//   ....[48]....
        /*04b4*/ 	.word	0x0001c600


	//   ....[49]....
        /*04b8*/ 	.word	0x0001c610


	//   ....[50]....
        /*04bc*/ 	.word	0x0001c620


	//   ....[51]....
        /*04c0*/ 	.word	0x0001c650


	//   ....[52]....
        /*04c4*/ 	.word	0x0001c660


	//   ....[53]....
        /*04c8*/ 	.word	0x0001c670


	//   ....[54]....
        /*04cc*/ 	.word	0x0001c6e0


	//   ....[55]....
        /*04d0*/ 	.word	0x0001c710


	//----- nvinfo : EIATTR_EXIT_INSTR_OFFSETS
	.align		4
.L_874:
        /*04d4*/ 	.byte	0x04, 0x1c
        /*04d6*/ 	.short	(.L_876 - .L_875)


	//   ....[0]....
.L_875:
        /*04d8*/ 	.word	0x00000710


	//   ....[1]....
        /*04dc*/ 	.word	0x00001c80


	//   ....[2]....
        /*04e0*/ 	.word	0x00001d10


	//   ....[3]....
        /*04e4*/ 	.word	0x0001edf0


	//   ....[4]....
        /*04e8*/ 	.word	0x0001ef00


	//   ....[5]....
        /*04ec*/ 	.word	0x0001ef20


	//----- nvinfo : EIATTR_CRS_STACK_SIZE
	.align		4
.L_876:
        /*04f0*/ 	.byte	0x04, 0x1e
        /*04f2*/ 	.short	(.L_878 - .L_877)
.L_877:
        /*04f4*/ 	.word	0x00000000


	//----- nvinfo : EIATTR_CBANK_PARAM_SIZE
	.align		4
.L_878:
        /*04f8*/ 	.byte	0x03, 0x19
        /*04fa*/ 	.short	0x01d0


	//----- nvinfo : EIATTR_PARAM_CBANK
	.align		4
        /*04fc*/ 	.byte	0x04, 0x0a
        /*04fe*/ 	.short	(.L_880 - .L_879)
	.align		4
.L_879:
        /*0500*/ 	.word	index@(.nv.constant0._ZN5flash16flash_fwd_kernelI23Flash_fwd_kernel_traitsILi128ELi128ELi32ELi4ELb0ELb0EN7cutlass10bfloat16_tE19Flash_kernel_traitsILi128ELi128ELi32ELi4ES3_EELb1ELb0ELb1ELb1ELb0ELb0ELb0ELb0EEEvNS_16Flash_fwd_paramsE)
        /*0504*/ 	.short	0x0210
        /*0506*/ 	.short	0x01d0


	//----- nvinfo : EIATTR_SW_WAR
	.align		4
.L_880:
        /*0508*/ 	.byte	0x04, 0x36
        /*050a*/ 	.short	(.L_882 - .L_881)
.L_881:
        /*050c*/ 	.word	0x00000008
.L_882:


//--------------------- .nv.info._ZN5flash16flash_fwd_kernelI23Flash_fwd_kernel_traitsILi128ELi128ELi32ELi4ELb0ELb0EN7cutlass10bfloat16_tE19Flash_kernel_traitsILi128ELi128ELi32ELi4ES3_EELb1ELb0ELb1ELb0ELb0ELb0ELb0ELb1EEEvNS_16Flash_fwd_paramsE --------------------------
	.section	.nv.info._ZN5flash16flash_fwd_kernelI23Flash_fwd_kernel_traitsILi128ELi128ELi32ELi4ELb0ELb0EN7cutlass10bfloat16_tE19Flash_kernel_traitsILi128ELi128ELi32ELi4ES3_EELb1ELb0ELb1ELb0ELb0ELb0ELb0ELb1EEEvNS_16Flash_fwd_paramsE,"",@"SHT_CUDA_INFO"
	.sectionflags	@""
	.align	4


	//----- nvinfo : EIATTR_CUDA_API_VERSION
	.align		4
        /*0000*/ 	.byte	0x04, 0x37
        /*0002*/ 	.short	(.L_884 - .L_883)
.L_883:
        /*0004*/ 	.word	0x00000082


	//----- nvinfo : EIATTR_KPARAM_INFO
	.align		4
.L_884:
        /*0008*/ 	.byte	0x04, 0x17
        /*000a*/ 	.short	(.L_886 - .L_885)
.L_885:
        /*000c*/ 	.word	0x00000000
        /*0010*/ 	.short	0x0000
        /*0012*/ 	.short	0x0000
        /*0014*/ 	.byte	0x00, 0xf0, 0x41, 0x07


	//----- nvinfo : EIATTR_SPARSE_MMA_MASK
	.align		4
.L_886:
        /*0018*/ 	.byte	0x03, 0x50
        /*001a*/ 	.short	0x0000


	//----- nvinfo : EIATTR_MAXREG_COUNT
	.align		4
        /*001c*/ 	.byte	0x03, 0x1b
        /*001e*/ 	.short	0x00ff


	//----- nvinfo : EIATTR_NUM_BARRIERS
	.align		4
        /*0020*/ 	.byte	0x02, 0x4c
        /*0022*/ 	.byte	0x01
	.zero		1


	//----- nvinfo : EIATTR_ANNOTATIONS
	.align		4
        /*0024*/ 	.byte	0x04, 0x55
        /*0026*/ 	.short	(.L_888 - .L_887)


	//   ....[0]....
.L_887:
        /* <DEDUP_REMOVED lines=144> */


	//----- nvinfo : EIATTR_MERCURY_ISA_VERSION
	.align		4
.L_888:
        /*0918*/ 	.byte	0x03, 0x5f
        /*091a*/ 	.short	0x0101


	//----- nvinfo : EIATTR_COOP_GROUP_MASK_REGIDS
	.align		4
        /*091c*/ 	.byte	0x04, 0x29
        /*091e*/ 	.short	(.L_890 - .L_889)


	//   ....[0]....
.L_889:
        /*0920*/ 	.word	0xffffffff


	//   ....[1]....
        /*0924*/ 	.word	0xffffffff


	//   ....[2]....
        /*0928*/ 	.word	0xffffffff


	//   ....[3]....
        /*092c*/ 	.word	0xffffffff


	//   ....[4]....
        /*0930*/ 	.word	0xffffffff


	//   ....[5]....
        /*0934*/ 	.word	0xffffffff


	//   ....[6]....
        /*0938*/ 	.word	0xffffffff


	//   ....[7]....
        /*093c*/ 	.word	0xffffffff


	//   ....[8]....
        /*0940*/ 	.word	0xffffffff


	//   ....[9]....
        /*0944*/ 	.word	0xffffffff


	//   ....[10]....
        /*0948*/ 	.word	0xffffffff


	//   ....[11]....
        /*094c*/ 	.word	0xffffffff


	//   ....[12]....
        /*0950*/ 	.word	0xffffffff


	//   ....[13]....
        /*0954*/ 	.word	0xffffffff


	//   ....[14]....
        /*0958*/ 	.word	0xffffffff


	//   ....[15]....
        /*095c*/ 	.word	0xffffffff


	//   ....[16]....
        /*0960*/ 	.word	0xffffffff


	//   ....[17]....
        /*0964*/ 	.word	0xffffffff


	//   ....[18]....
        /*0968*/ 	.word	0xffffffff


	//   ....[19]....
        /*096c*/ 	.word	0xffffffff


	//   ....[20]....
        /*0970*/ 	.word	0xffffffff


	//   ....[21]....
        /*0974*/ 	.word	0xffffffff


	//   ....[22]....
        /*0978*/ 	.word	0xffffffff


	//   ....[23]....
        /*097c*/ 	.word	0xffffffff


	//   ....[24]....
        /*0980*/ 	.word	0xffffffff


	//   ....[25]....
        /*0984*/ 	.word	0xffffffff


	//   ....[26]....
        /*0988*/ 	.word	0xffffffff


	//   ....[27]....
        /*098c*/ 	.word	0xffffffff


	//   ....[28]....
        /*0990*/ 	.word	0xffffffff


	//   ....[29]....
        /*0994*/ 	.word	0xffffffff


	//   ....[30]....
        /*0998*/ 	.word	0xffffffff


	//   ....[31]....
        /*099c*/ 	.word	0xffffffff


	//   ....[32]....
        /*09a0*/ 	.word	0xffffffff


	//   ....[33]....
        /*09a4*/ 	.word	0xffffffff


	//   ....[34]....
        /*09a8*/ 	.word	0xffffffff


	//   ....[35]....
        /*09ac*/ 	.word	0xffffffff


	//   ....[36]....
        /*09b0*/ 	.word	0xffffffff


	//   ....[37]....
        /*09b4*/ 	.word	0xffffffff


	//   ....[38]....
        /*09b8*/ 	.word	0xffffffff


	//   ....[39]....
        /*09bc*/ 	.word	0xffffffff


	//   ....[40]....
        /*09c0*/ 	.word	0xffffffff


	//   ....[41]....
        /*09c4*/ 	.word	0xffffffff


	//   ....[42]....
        /*09c8*/ 	.word	0xffffffff


	//   ....[43]....
        /*09cc*/ 	.word	0xffffffff


	//   ....[44]....
        /*09d0*/ 	.word	0xffffffff


	//   ....[45]....
        /*09d4*/ 	.word	0xffffffff


	//   ....[46]....
        /*09d8*/ 	.word	0xffffffff


	//   ....[47]....
        /*09dc*/ 	.word	0xffffffff


	//   ....[48]....
        /*09e0*/ 	.word	0xffffffff


	//   ....[49]....
        /*09e4*/ 	.word	0xffffffff


	//   ....[50]....
        /*09e8*/ 	.word	0xffffffff


	//   ....[51]....
        /*09ec*/ 	.word	0xffffffff


	//   ....[52]....
        /*09f0*/ 	.word	0xffffffff


	//   ....[53]....
        /*09f4*/ 	.word	0xffffffff


	//   ....[54]....
        /*09f8*/ 	.word	0xffffffff


	//   ....[55]....
        /*09fc*/ 	.word	0xffffffff


	//----- nvinfo : EIATTR_COOP_GROUP_INSTR_OFFSETS
	.align		4
.L_890:
        /*0a00*/ 	.byte	0x04, 0x28
        /*0a02*/ 	.short	(.L_892 - .L_891)


	//   ....[0]....
.L_891:
        /*0a04*/ 	.word	0x000058c0


	//   ....[1]....
        /*0a08*/ 	.word	0x00005a70


	//   ....[2]....
        /*0a0c*/ 	.word	0x00005cc0


	//   ....[3]....
        /*0a10*/ 	.word	0x00005d20


	//   ....[4]....
        /*0a14*/ 	.word	0x00005f20


	//   ....[5]....
        /*0a18*/ 	.word	0x00005f80


	//   ....[6]....
        /*0a1c*/ 	.word	0x00006060


	//   ....[7]....
        /*0a20*/ 	.word	0x000062b0


	//   ....[8]....
        /*0a24*/ 	.word	0x00009130


	//   ....[9]....
        /*0a28*/ 	.word	0x00009150


	//   ....[10]....
        /*0a2c*/ 	.word	0x000097f0


	//   ....[11]....
        /*0a30*/ 	.word	0x00009810


	//   ....[12]....
        /*0a34*/ 	.word	0x00009ff0


	//   ....[13]....
        /*0a38*/ 	.word	0x0000a010


	//   ....[14]....
        /*0a3c*/ 	.word	0x0000a030


	//   ....[15]....
        /*0a40*/ 	.word	0x0000a050


	//   ....[16]....
        /*0a44*/ 	.word	0x0000e620


	//   ....[17]....
        /*0a48*/ 	.word	0x0000e640


	//   ....[18]....
        /*0a4c*/ 	.word	0x0000ec40


	//   ....[19]....
        /*0a50*/ 	.word	0x0000ec60


	//   ....[20]....
        /*0a54*/ 	.word	0x0000f320


	//   ....[21]....
        /*0a58*/ 	.word	0x0000f3a0


	//   ....[22]....
        /*0a5c*/ 	.word	0x0000f3c0


	//   ....[23]....
        /*0a60*/ 	.word	0x0000f3e0


	//   ....[24]....
        /*0a64*/ 	.word	0x00013b80


	//   ....[25]....
        /*0a68*/ 	.word	0x00013ba0


	//   ....[26]....
        /*0a6c*/ 	.word	0x00014130


	//   ....[27]....
        /*0a70*/ 	.word	0x00014150


	//   ....[28]....
        /*0a74*/ 	.word	0x000148f0


	//   ....[29]....
        /*0a78*/ 	.word	0x00014920


	//   ....[30]....
        /*0a7c*/ 	.word	0x00014940


	//   ....[31]....
        /*0a80*/ 	.word	0x00014960


	//   ....[32]....
        /*0a84*/ 	.word	0x000193a0


	//   ....[33]....
        /*0a88*/ 	.word	0x000193f0


	//   ....[34]....
        /*0a8c*/ 	.word	0x00019540


	//   ....[35]....
        /*0a90*/ 	.word	0x00019550


	//   ....[36]....
        /*0a94*/ 	.word	0x00019560


	//   ....[37]....
        /*0a98*/ 	.word	0x00019580


	//   ....[38]....
        /*0a9c*/ 	.word	0x00019920


	//   ....[39]....
        /*0aa0*/ 	.word	0x00019940


	//   ....[40]....
        /*0aa4*/ 	.word	0x0001ee20


	//   ....[41]....
        /*0aa8*/ 	.word	0x0001ee40


	//   ....[42]....
        /*0aac*/ 	.word	0x0001ee70


	//   ....[43]....
        /*0ab0*/ 	.word	0x0001ee90


	//   ....[44]....
        /*0ab4*/ 	.word	0x0001ef20


	//   ....[45]....
        /*0ab8*/ 	.word	0x0001ef60


	//   ....[46]....
        /*0abc*/ 	.word	0x0001ef90


	//   ....[47]....
        /*0ac0*/ 	.word	0x0001efc0


	//   ....[48]....
        /*0ac4*/ 	.word	0x00022140


	//   ....[49]....
        /*0ac8*/ 	.word	0x00022170


	//   ....[50]....
        /*0acc*/ 	.word	0x00022180


	//   ....[51]....
        /*0ad0*/ 	.word	0x00022230


	//   ....[52]....
        /*0ad4*/ 	.word	0x00022240


	//   ....[53]....
        /*0ad8*/ 	.word	0x000222e0


	//   ....[54]....
        /*0adc*/ 	.word	0x00022300


	//   ....[55]....
        /*0ae0*/ 	.word	0x00022310


	//----- nvinfo : EIATTR_EXIT_INSTR_OFFSETS
	.align		4
.L_892:
        /*0ae4*/ 	.byte	0x04, 0x1c
        /*0ae6*/ 	.short	(.L_894 - .L_893)


	//   ....[0]....
.L_893:
        /*0ae8*/ 	.word	0x000006a0


	//   ....[1]....
        /*0aec*/ 	.word	0x00001c40


	//   ....[2]....
        /*0af0*/ 	.word	0x00001cd0


	//   ....[3]....
        /*0af4*/ 	.word	0x00024a10


	//   ....[4]....
        /*0af8*/ 	.word	0x00024b20


	//   ....[5]....
        /*0afc*/ 	.word	0x00024b40


	//----- nvinfo : EIATTR_CRS_STACK_SIZE
	.align		4
.L_894:
        /*0b00*/ 	.byte	0x04, 0x1e
        /*0b02*/ 	.short	(.L_896 - .L_895)
.L_895:
        /*0b04*/ 	.word	0x00000000


	//----- nvinfo : EIATTR_CBANK_PARAM_SIZE
	.align		4
.L_896:
        /*0b08*/ 	.byte	0x03, 0x19
        /*0b0a*/ 	.short	0x01d0


	//----- nvinfo : EIATTR_PARAM_CBANK
	.align		4
        /*0b0c*/ 	.byte	0x04, 0x0a
        /*0b0e*/ 	.short	(.L_898 - .L_897)
	.align		4
.L_897:
        /*0b10*/ 	.word	index@(.nv.constant0._ZN5flash16flash_fwd_kernelI23Flash_fwd_kernel_traitsILi128ELi128ELi32ELi4ELb0ELb0EN7cutlass10bfloat16_tE19Flash_kernel_traitsILi128ELi128ELi32ELi4ES3_EELb1ELb0ELb1ELb0ELb0ELb0ELb0ELb1EEEvNS_16Flash_fwd_paramsE)
        /*0b14*/ 	.short	0x0210
        /*0b16*/ 	.short	0x01d0


	//----- nvinfo : EIATTR_SW_WAR
	.align		4
.L_898:
        /*0b18*/ 	.byte	0x04, 0x36
        /*0b1a*/ 	.short	(.L_900 - .L_899)
.L_899:
        /*0b1c*/ 	.word	0x00000008
.L_900:


//--------------------- .nv.info._ZN5flash16flash_fwd_kernelI23Flash_fwd_kernel_traitsILi128ELi128ELi32ELi4ELb0ELb0EN7cutlass10bfloat16_tE19Flash_kernel_traitsILi128ELi128ELi32ELi4ES3_EELb0ELb0ELb1ELb0ELb0ELb0ELb1ELb0EEEvNS_16Flash_fwd_paramsE --------------------------
	.section	.nv.info._ZN5flash16flash_fwd_kernelI23Flash_fwd_kernel_traitsILi128ELi128ELi32ELi4ELb0ELb0EN7cutlass10bfloat16_tE19Flash_kernel_traitsILi128ELi128ELi32ELi4ES3_EELb0ELb0ELb1ELb0ELb0ELb0ELb1ELb0EEEvNS_16Flash_fwd_paramsE,"",@"SHT_CUDA_INFO"
	.sectionflags	@""
	.align	4


	//----- nvinfo : EIATTR_CUDA_API_VERSION
	.align		4
        /*0000*/ 	.byte	0x04, 0x37
        /*0002*/ 	.short	(.L_902 - .L_901)
.L_901:
        /*0004*/ 	.word	0x00000082


	//----- nvinfo : EIATTR_KPARAM_INFO
	.align		4
.L_902:
        /*0008*/ 	.byte	0x04, 0x17
        /*000a*/ 	.short	(.L_904 - .L_903)
.L_903:
        /*000c*/ 	.word	0x00000000
        /*0010*/ 	.short	0x0000
        /*0012*/ 	.short	0x0000
        /*0014*/ 	.byte	0x00, 0xf0, 0x41, 0x07


	//----- nvinfo : EIATTR_SPARSE_MMA_MASK
	.align		4
.L_904:
        /*0018*/ 	.byte	0x03, 0x50
        /*001a*/ 	.short	0x0000


	//----- nvinfo : EIATTR_MAXREG_COUNT
	.align		4
        /*001c*/ 	.byte	0x03, 0x1b
        /*001e*/ 	.short	0x00ff


	//----- nvinfo : EIATTR_NUM_BARRIERS
	.align		4
        /*0020*/ 	.byte	0x02, 0x4c
        /*0022*/ 	.byte	0x01
	.zero		1


	//----- nvinfo : EIATTR_ANNOTATIONS
	.align		4
        /*0024*/ 	.byte	0x04, 0x55
        /*0026*/ 	.short	(.L_906 - .L_905)


	//   ....[0]....
.L_905:
        /* <DEDUP_REMOVED lines=35> */


	//----- nvinfo : EIATTR_MERCURY_ISA_VERSION
	.align		4
.L_906:
        /*0240*/ 	.byte	0x03, 0x5f
        /*0242*/ 	.short	0x0101


	//----- nvinfo : EIATTR_COOP_GROUP_MASK_REGIDS
	.align		4
        /*0244*/ 	.byte	0x04, 0x29
        /*0246*/ 	.short	(.L_908 - .L_907)


	//   ....[0]....
.L_907:
        /*0248*/ 	.word	0xffffffff


	//   ....[1]....
        /*024c*/ 	.word	0xffffffff


	//   ....[2]....
        /*0250*/ 	.word	0xffffffff


	//   ....[3]....
        /*0254*/ 	.word	0xffffffff


	//   ....[4]....
        /*0258*/ 	.word	0xffffffff


	//   ....[5]....
        /*025c*/ 	.word	0xffffffff


	//   ....[6]....
        /*0260*/ 	.word	0xffffffff


	//   ....[7]....
        /*0264*/ 	.word	0xffffffff


	//   ....[8]....
        /*0268*/ 	.word	0xffffffff


	//   ....[9]....
        /*026c*/ 	.word	0xffffffff


	//   ....[10]....
        /*0270*/ 	.word	0xffffffff


	//   ....[11]....
        /*0274*/ 	.word	0xffffffff


	//   ....[12]....
        /*0278*/ 	.word	0xffffffff


	//   ....[13]....
        /*027c*/ 	.word	0xffffffff


	//   ....[14]....
        /*0280*/ 	.word	0xffffffff


	//   ....[15]....
        /*0284*/ 	.word	0xffffffff


	//   ....[16]....
        /*0288*/ 	.word	0xffffffff


	//   ....[17]....
        /*028c*/ 	.word	0xffffffff


	//   ....[18]....
        /*0290*/ 	.word	0xffffffff


	//   ....[19]....
        /*0294*/ 	.word	0xffffffff


	//   ....[20]....
        /*0298*/ 	.word	0xffffffff


	//   ....[21]....
        /*029c*/ 	.word	0xffffffff


	//   ....[22]....
        /*02a0*/ 	.word	0xffffffff


	//   ....[23]....
        /*02a4*/ 	.word	0xffffffff


	//   ....[24]....
        /*02a8*/ 	.word	0xffffffff


	//   ....[25]....
        /*02ac*/ 	.word	0xffffffff


	//   ....[26]....
        /*02b0*/ 	.word	0xffffffff


	//   ....[27]....
        /*02b4*/ 	.word	0xffffffff


	//   ....[28]....
        /*02b8*/ 	.word	0xffffffff


	//   ....[29]....
        /*02bc*/ 	.word	0xffffffff


	//   ....[30]....
        /*02c0*/ 	.word	0xffffffff


	//   ....[31]....
        /*02c4*/ 	.word	0xffffffff


	//   ....[32]....
        /*02c8*/ 	.word	0xffffffff


	//   ....[33]....
        /*02cc*/ 	.word	0xffffffff


	//   ....[34]....
        /*02d0*/ 	.word	0xffffffff


	//   ....[35]....
        /*02d4*/ 	.word	0xffffffff


	//   ....[36]....
        /*02d8*/ 	.word	0xffffffff


	//   ....[37]....
        /*02dc*/ 	.word	0xffffffff


	//   ....[38]....
        /*02e0*/ 	.word	0xffffffff


	//   ....[39]....
        /*02e4*/ 	.word	0xffffffff


	//   ....[40]....
        /*02e8*/ 	.word	0xffffffff


	//   ....[41]....
        /*02ec*/ 	.word	0xffffffff


	//   ....[42]....
        /*02f0*/ 	.word	0xffffffff


	//   ....[43]....
        /*02f4*/ 	.word	0xffffffff


	//   ....[44]....
        /*02f8*/ 	.word	0xffffffff


	//   ....[45]....
        /*02fc*/ 	.word	0xffffffff


	//   ....[46]....
        /*0300*/ 	.word	0xffffffff


	//   ....[47]....
        /*0304*/ 	.word	0xffffffff


	//   ....[48]....
        /*0308*/ 	.word	0xffffffff


	//   ....[49]....
        /*030c*/ 	.word	0xffffffff


	//   ....[50]....
        /*0310*/ 	.word	0xffffffff


	//   ....[51]....
        /*0314*/ 	.word	0xffffffff


	//   ....[52]....
        /*0318*/ 	.word	0xffffffff


	//   ....[53]....
        /*031c*/ 	.word	0xffffffff


	//   ....[54]....
        /*0320*/ 	.word	0xffffffff


	//   ....[55]....
        /*0324*/ 	.word	0xffffffff


	//----- nvinfo : EIATTR_COOP_GROUP_INSTR_OFFSETS
	.align		4
.L_908:
        /*0328*/ 	.byte	0x04, 0x28
        /*032a*/ 	.short	(.L_910 - .L_909)


	//   ....[0]....
.L_909:
        /*032c*/ 	.word	0x00005630


	//   ....[1]....
        /*0330*/ 	.word	0x00005650


	//   ....[2]....
        /*0334*/ 	.word	0x000056f0


	//   ....[3]....
        /*0338*/ 	.word	0x00005710


	//   ....[4]....
        /*033c*/ 	.word	0x00005810


	//   ....[5]....
        /*0340*/ 	.word	0x00005920


	//   ....[6]....
        /*0344*/ 	.word	0x00005a20


	//   ....[7]....
        /*0348*/ 	.word	0x00005bf0


	//   ....[8]....
        /*034c*/ 	.word	0x00007d60


	//   ....[9]....
        /*0350*/ 	.word	0x00007db0


	//   ....[10]....
        /*0354*/ 	.word	0x00007e50


	//   ....[11]....
        /*0358*/ 	.word	0x00007e90


	//   ....[12]....
        /*035c*/ 	.word	0x00007ec0


	//   ....[13]....
        /*0360*/ 	.word	0x00007f60


	//   ....[14]....
        /*0364*/ 	.word	0x00007f90


	//   ....[15]....
        /*0368*/ 	.word	0x000080c0


	//   ....[16]....
        /*036c*/ 	.word	0x0000af40


	//   ....[17]....
        /*0370*/ 	.word	0x0000af70


	//   ....[18]....
        /*0374*/ 	.word	0x0000afc0


	//   ....[19]....
        /*0378*/ 	.word	0x0000b000


	//   ....[20]....
        /*037c*/ 	.word	0x0000b010


	//   ....[21]....
        /*0380*/ 	.word	0x0000b030


	//   ....[22]....
        /*0384*/ 	.word	0x0000b040


	//   ....[23]....
        /*0388*/ 	.word	0x0000b0d0


	//   ....[24]....
        /*038c*/ 	.word	0x0000dbe0


	//   ....[25]....
        /*0390*/ 	.word	0x0000dee0


	//   ....[26]....
        /*0394*/ 	.word	0x0000df70


	//   ....[27]....
        /*0398*/ 	.word	0x0000e140


	//   ....[28]....
        /*039c*/ 	.word	0x0000e170


	//   ....[29]....
        /*03a0*/ 	.word	0x0000e1b0


	//   ....[30]....
        /*03a4*/ 	.word	0x0000e2a0


	//   ....[31]....
        /*03a8*/ 	.word	0x0000e330


	//   ....[32]....
        /*03ac*/ 	.word	0x00010f40


	//   ....[33]....
        /*03b0*/ 	.word	0x00011110


	//   ....[34]....
        /*03b4*/ 	.word	0x000112a0


	//   ....[35]....
        /*03b8*/ 	.word	0x00011380


	//   ....[36]....
        /*03bc*/ 	.word	0x000113f0


	//   ....[37]....
        /*03c0*/ 	.word	0x00011410


	//   ....[38]....
        /*03c4*/ 	.word	0x000114c0


	//   ....[39]....
        /*03c8*/ 	.word	0x00011500


	//   ....[40]....
        /*03cc*/ 	.word	0x00014390


	//   ....[41]....
        /*03d0*/ 	.word	0x00014650


	//   ....[42]....
        /*03d4*/ 	.word	0x00014670


	//   ....[43]....
        /*03d8*/ 	.word	0x00014690


	//   ....[44]....
        /*03dc*/ 	.word	0x000146f0


	//   ....[45]....
        /*03e0*/ 	.word	0x00014710


	//   ....[46]....
        /*03e4*/ 	.word	0x00014740


	//   ....[47]....
        /*03e8*/ 	.word	0x00014840


	//   ....[48]....
        /*03ec*/ 	.word	0x00015f70


	//   ....[49]....
        /*03f0*/ 	.word	0x00015f80


	//   ....[50]....
        /*03f4*/ 	.word	0x00015f90


	//   ....[51]....
        /*03f8*/ 	.word	0x00015fa0


	//   ....[52]....
        /*03fc*/ 	.word	0x00015fd0


	//   ....[53]....
        /*0400*/ 	.word	0x00015ff0


	//   ....[54]....
        /*0404*/ 	.word	0x00016010


	//   ....[55]....
        /*0408*/ 	.word	0x00016020


	//----- nvinfo : EIATTR_EXIT_INSTR_OFFSETS
	.align		4
.L_910:
        /*040c*/ 	.byte	0x04, 0x1c
        /*040e*/ 	.short	(.L_912 - .L_911)


	//   ....[0]....
.L_911:
        /*0410*/ 	.word	0x000004b0


	//   ....[1]....
        /*0414*/ 	.word	0x00001a50


	//   ....[2]....
        /*0418*/ 	.word	0x00001ae0


	//   ....[3]....
        /*041c*/ 	.word	0x000186f0


	//   ....[4]....
        /*0420*/ 	.word	0x00018800


	//   ....[5]....
        /*0424*/ 	.word	0x00018820


	//----- nvinfo : EIATTR_CRS_STACK_SIZE
	.align		4
.L_912:
        /*0428*/ 	.byte	0x04, 0x1e
        /*042a*/ 	.short	(.L_914 - .L_913)
.L_913:
        /*042c*/ 	.word	0x00000000


	//----- nvinfo : EIATTR_CBANK_PARAM_SIZE
	.align		4
.L_914:
        /*0430*/ 	.byte	0x03, 0x19
        /*0432*/ 	.short	0x01d0


	//----- nvinfo : EIATTR_PARAM_CBANK
	.align		4
        /*0434*/ 	.byte	0x04, 0x0a
        /*0436*/ 	.short	(.L_916 - .L_915)
	.align		4
.L_915:
        /*0438*/ 	.word	index@(.nv.constant0._ZN5flash16flash_fwd_kernelI23Flash_fwd_kernel_traitsILi128ELi128ELi32ELi4ELb0ELb0EN7cutlass10bfloat16_tE19Flash_kernel_traitsILi128ELi128ELi32ELi4ES3_EELb0ELb0ELb1ELb0ELb0ELb0ELb1ELb0EEEvNS_16Flash_fwd_paramsE)
        /*043c*/ 	.short	0x0210
        /*043e*/ 	.short	0x01d0


	//----- nvinfo : EIATTR_SW_WAR
	.align		4
.L_916:
        /*0440*/ 	.byte	0x04, 0x36
        /*0442*/ 	.short	(.L_918 - .L_917)
.L_917:
        /*0444*/ 	.word	0x00000008
.L_918:


//--------------------- .nv.info._ZN5flash16flash_fwd_kernelI23Flash_fwd_kernel_traitsILi128ELi128ELi32ELi4ELb0ELb0EN7cutlass10bfloat16_tE19Flash_kernel_traitsILi128ELi128ELi32ELi4ES3_EELb1ELb0ELb1ELb1ELb0ELb0ELb0ELb1EEEvNS_16Flash_fwd_paramsE --------------------------
	.section	.nv.info._ZN5flash16flash_fwd_kernelI23Flash_fwd_kernel_traitsILi128ELi128ELi32ELi4ELb0ELb0EN7cutlass10bfloat16_tE19Flash_kernel_traitsILi128ELi128ELi32ELi4ES3_EELb1ELb0ELb1ELb1ELb0ELb0ELb0ELb1EEEvNS_16Flash_fwd_paramsE,"",@"SHT_CUDA_INFO"
	.sectionflags	@""
	.align	4


	//----- nvinfo : EIATTR_CUDA_API_VERSION
	.align		4
        /*0000*/ 	.byte	0x04, 0x37
        /*0002*/ 	.short	(.L_920 - .L_919)
.L_919:
        /*0004*/ 	.word	0x00000082


	//----- nvinfo : EIATTR_KPARAM_INFO
	.align		4
.L_920:
        /*0008*/ 	.byte	0x04, 0x17
        /*000a*/ 	.short	(.L_922 - .L_921)
.L_921:
        /*000c*/ 	.word	0x00000000
        /*0010*/ 	.short	0x0000
        /*0012*/ 	.short	0x0000
        /*0014*/ 	.byte	0x00, 0xf0, 0x41, 0x07


	//----- nvinfo : EIATTR_SPARSE_MMA_MASK
	.align		4
.L_922:
        /*0018*/ 	.byte	0x03, 0x50
        /*001a*/ 	.short	0x0000


	//----- nvinfo : EIATTR_MAXREG_COUNT
	.align		4
        /*001c*/ 	.byte	0x03, 0x1b
        /*001e*/ 	.short	0x00ff


	//----- nvinfo : EIATTR_NUM_BARRIERS
	.align		4
        /*0020*/ 	.byte	0x02, 0x4c
        /*0022*/ 	.byte	0x01
	.zero		1


	//----- nvinfo : EIATTR_ANNOTATIONS
	.align		4
        /*0024*/ 	.byte	0x04, 0x55
        /*0026*/ 	.short	(.L_924 - .L_923)


	//   ....[0]....
.L_923:
        /* <DEDUP_REMOVED lines=267> */


	//----- nvinfo : EIATTR_MERCURY_ISA_VERSION
	.align		4
.L_924:
        /*10c8*/ 	.byte	0x03, 0x5f
        /*10ca*/ 	.short	0x0101


	//----- nvinfo : EIATTR_COOP_GROUP_MASK_REGIDS
	.align		4
        /*10cc*/ 	.byte	0x04, 0x29
        /*10ce*/ 	.short	(.L_926 - .L_925)


	//   ....[0]....
.L_925:
        /*10d0*/ 	.word	0xffffffff


	//   ....[1]....
        /*10d4*/ 	.word	0xffffffff


	//   ....[2]....
        /*10d8*/ 	.word	0xffffffff


	//   ....[3]....
        /*10dc*/ 	.word	0xffffffff


	//   ....[4]....
        /*10e0*/ 	.word	0xffffffff


	//   ....[5]....
        /*10e4*/ 	.word	0xffffffff


	//   ....[6]....
        /*10e8*/ 	.word	0xffffffff


	//   ....[7]....
        /*10ec*/ 	.word	0xffffffff


	//   ....[8]....
        /*10f0*/ 	.word	0xffffffff


	//   ....[9]....
        /*10f4*/ 	.word	0xffffffff


	//   ....[10]....
        /*10f8*/ 	.word	0xffffffff


	//   ....[11]....
        /*10fc*/ 	.word	0xffffffff


	//   ....[12]....
        /*1100*/ 	.word	0xffffffff


	//   ....[13]....
        /*1104*/ 	.word	0xffffffff


	//   ....[14]....
        /*1108*/ 	.word	0xffffffff


	//   ....[15]....
        /*110c*/ 	.word	0xffffffff


	//   ....[16]....
        /*1110*/ 	.word	0xffffffff


	//   ....[17]....
        /*1114*/ 	.word	0xffffffff


	//   ....[18]....
        /*1118*/ 	.word	0xffffffff


	//   ....[19]....
        /*111c*/ 	.word	0xffffffff


	//   ....[20]....
        /*1120*/ 	.word	0xffffffff


	//   ....[21]....
        /*1124*/ 	.word	0xffffffff


	//   ....[22]....
        /*1128*/ 	.word	0xffffffff


	//   ....[23]....
        /*112c*/ 	.word	0xffffffff


	//   ....[24]....
        /*1130*/ 	.word	0xffffffff


	//   ....[25]....
        /*1134*/ 	.word	0xffffffff


	//   ....[26]....
        /*1138*/ 	.word	0xffffffff


	//   ....[27]....
        /*113c*/ 	.word	0xffffffff


	//   ....[28]....
        /*1140*/ 	.word	0xffffffff


	//   ....[29]....
        /*1144*/ 	.word	0xffffffff


	//   ....[30]....
        /*1148*/ 	.word	0xffffffff


	//   ....[31]....
        /*114c*/ 	.word	0xffffffff


	//   ....[32]....
        /*1150*/ 	.word	0xffffffff


	//   ....[33]....
        /*1154*/ 	.word	0xffffffff


	//   ....[34]....
        /*1158*/ 	.word	0xffffffff


	//   ....[35]....
        /*115c*/ 	.word	0xffffffff


	//   ....[36]....
        /*1160*/ 	.word	0xffffffff


	//   ....[37]....
        /*1164*/ 	.word	0xffffffff


	//   ....[38]....
        /*1168*/ 	.word	0xffffffff


	//   ....[39]....
        /*116c*/ 	.word	0xffffffff


	//   ....[40]....
        /*1170*/ 	.word	0xffffffff


	//   ....[41]....
        /*1174*/ 	.word	0xffffffff


	//   ....[42]....
        /*1178*/ 	.word	0xffffffff


	//   ....[43]....
        /*117c*/ 	.word	0xffffffff


	//   ....[44]....
        /*1180*/ 	.word	0xffffffff


	//   ....[45]....
        /*1184*/ 	.word	0xffffffff


	//   ....[46]....
        /*1188*/ 	.word	0xffffffff


	//   ....[47]....
        /*118c*/ 	.word	0xffffffff


	//   ....[48]....
        /*1190*/ 	.word	0xffffffff


	//   ....[49]....
        /*1194*/ 	.word	0xffffffff


	//   ....[50]....
        /*1198*/ 	.word	0xffffffff


	//   ....[51]....
        /*119c*/ 	.word	0xffffffff


	//   ....[52]....
        /*11a0*/ 	.word	0xffffffff


	//   ....[53]....
        /*11a4*/ 	.word	0xffffffff


	//   ....[54]....
        /*11a8*/ 	.word	0xffffffff


	//   ....[55]....
        /*11ac*/ 	.word	0xffffffff


	//   ....[56]....
        /*11b0*/ 	.word	0x05000004


	//   ....[57]....
        /*11b4*/ 	.word	0x05000004


	//   ....[58]....
        /*11b8*/ 	.word	0x05000004


	//   ....[59]....
        /*11bc*/ 	.word	0x05000004


	//   ....[60]....
        /*11c0*/ 	.word	0x05000004


	//   ....[61]....
        /*11c4*/ 	.word	0x05000004


	//   ....[62]....
        /*11c8*/ 	.word	0x05000004


	//   ....[63]....
        /*11cc*/ 	.word	0x05000004


	//----- nvinfo : EIATTR_COOP_GROUP_INSTR_OFFSETS
	.align		4
.L_926:
        /*11d0*/ 	.byte	0x04, 0x28
        /*11d2*/ 	.short	(.L_928 - .L_927)


	//   ....[0]....
.L_927:
        /*11d4*/ 	.word	0x00005090


	//   ....[1]....
        /*11d8*/ 	.word	0x00005250


	//   ....[2]....
        /*11dc*/ 	.word	0x00005b00


	//   ....[3]....
        /*11e0*/ 	.word	0x00005cb0


	//   ....[4]....
        /*11e4*/ 	.word	0x00006670


	//   ....[5]....
        /*11e8*/ 	.word	0x00006840


	//   ....[6]....
        /*11ec*/ 	.word	0x00006970


	//   ....[7]....
        /*11f0*/ 	.word	0x000069e0


	//   ....[8]....
        /*11f4*/ 	.word	0x0000a380


	//   ....[9]....
        /*11f8*/ 	.word	0x0000a400


	//   ....[10]....
        /*11fc*/ 	.word	0x0000a870


	//   ....[11]....
        /*1200*/ 	.word	0x0000a890


	//   ....[12]....
        /*1204*/ 	.word	0x0000ac70


	//   ....[13]....
        /*1208*/ 	.word	0x0000ac90


	//   ....[14]....
        /*120c*/ 	.word	0x0000b080


	//   ....[15]....
        /*1210*/ 	.word	0x0000b0a0


	//   ....[16]....
        /*1214*/ 	.word	0x0000fa80


	//   ....[17]....
        /*1218*/ 	.word	0x0000faa0


	//   ....[18]....
        /*121c*/ 	.word	0x00010bd0


	//   ....[19]....
        /*1220*/ 	.word	0x00010c70


	//   ....[20]....
        /*1224*/ 	.word	0x00010cc0


	//   ....[21]....
        /*1228*/ 	.word	0x00010cd0


	//   ....[22]....
        /*122c*/ 	.word	0x00010cf0


	//   ....[23]....
        /*1230*/ 	.word	0x00010d10


	//   ....[24]....
        /*1234*/ 	.word	0x00016010


	//   ....[25]....
        /*1238*/ 	.word	0x00016030


	//   ....[26]....
        /*123c*/ 	.word	0x000170e0


	//   ....[27]....
        /*1240*/ 	.word	0x000171e0


	//   ....[28]....
        /*1244*/ 	.word	0x00017230


	//   ....[29]....
        /*1248*/ 	.word	0x00017240


	//   ....[30]....
        /*124c*/ 	.word	0x00017260


	//   ....[31]....
        /*1250*/ 	.word	0x000172a0


	//   ....[32]....
        /*1254*/ 	.word	0x0001ced0


	//   ....[33]....
        /*1258*/ 	.word	0x0001cef0


	//   ....[34]....
        /*125c*/ 	.word	0x0001d470


	//   ....[35]....
        /*1260*/ 	.word	0x0001d490


	//   ....[36]....
        /*1264*/ 	.word	0x0001d860


	//   ....[37]....
        /*1268*/ 	.word	0x0001d880


	//   ....[38]....
        /*126c*/ 	.word	0x0001dda0


	//   ....[39]....
        /*1270*/ 	.word	0x0001ddc0


	//   ....[40]....
        /*1274*/ 	.word	0x000234d0


	//   ....[41]....
        /*1278*/ 	.word	0x00023500


	//   ....[42]....
        /*127c*/ 	.word	0x00023580


	//   ....[43]....
        /*1280*/ 	.word	0x000235a0


	//   ....[44]....
        /*1284*/ 	.word	0x000235c0


	//   ....[45]....
        /*1288*/ 	.word	0x000235d0


	//   ....[46]....
        /*128c*/ 	.word	0x00023600


	//   ....[47]....
        /*1290*/ 	.word	0x00023620


	//   ....[48]....
        /*1294*/ 	.word	0x00026cf0


	//   ....[49]....
        /*1298*/ 	.word	0x00026d00


	//   ....[50]....
        /*129c*/ 	.word	0x00026d10


	//   ....[51]....
        /*12a0*/ 	.word	0x00026d20


	//   ....[52]....
        /*12a4*/ 	.word	0x00026d50


	//   ....[53]....
        /*12a8*/ 	.word	0x00026d70


	//   ....[54]....
        /*12ac*/ 	.word	0x00026d90


	//   ....[55]....
        /*12b0*/ 	.word	0x00026da0


	//   ....[56]....
        /*12b4*/ 	.word	0x00029580


	//   ....[57]....
        /*12b8*/ 	.word	0x000295f0


	//   ....[58]....
        /*12bc*/ 	.word	0x00029660


	//   ....[59]....
        /*12c0*/ 	.word	0x000296d0


	//   ....[60]....
        /*12c4*/ 	.word	0x00029740


	//   ....[61]....
        /*12c8*/ 	.word	0x000297b0


	//   ....[62]....
        /*12cc*/ 	.word	0x00029820


	//   ....[63]....
        /*12d0*/ 	.word	0x00029880


	//----- nvinfo : EIATTR_EXIT_INSTR_OFFSETS
	.align		4
.L_928:
        /*12d4*/ 	.byte	0x04, 0x1c
        /*12d6*/ 	.short	(.L_930 - .L_929)


	//   ....[0]....
.L_929:
        /*12d8*/ 	.word	0x00000060


	//----- nvinfo : EIATTR_CRS_STACK_SIZE
	.align		4
.L_930:
        /*12dc*/ 	.byte	0x04, 0x1e
        /*12de*/ 	.short	(.L_932 - .L_931)
.L_931:
        /*12e0*/ 	.word	0x00000000


	//----- nvinfo : EIATTR_CBANK_PARAM_SIZE
	.align		4
.L_932:
        /*12e4*/ 	.byte	0x03, 0x19
        /*12e6*/ 	.short	0x01d0


	//----- nvinfo : EIATTR_PARAM_CBANK
	.align		4
        /*12e8*/ 	.byte	0x04, 0x0a
        /*12ea*/ 	.short	(.L_934 - .L_933)
	.align		4
.L_933:
        /*12ec*/ 	.word	index@(.nv.constant0._ZN5flash16flash_fwd_kernelI23Flash_fwd_kernel_traitsILi128ELi128ELi32ELi4ELb0ELb0EN7cutlass10bfloat16_tE19Flash_kernel_traitsILi128ELi128ELi32ELi4ES3_EELb1ELb0ELb1ELb1ELb0ELb0ELb0ELb1EEEvNS_16Flash_fwd_paramsE)
        /*12f0*/ 	.short	0x0210
        /*12f2*/ 	.short	0x01d0


	//----- nvinfo : EIATTR_SW_WAR
	.align		4
.L_934:
        /*12f4*/ 	.byte	0x04, 0x36
        /*12f6*/ 	.short	(.L_936 - .L_935)
.L_935:
        /*12f8*/ 	.word	0x00000008
.L_936:


//--------------------- .nv.info._ZN5flash16flash_fwd_kernelI23Flash_fwd_kernel_traitsILi128ELi128ELi32ELi4ELb0ELb0EN7cutlass10bfloat16_tE19Flash_kernel_traitsILi128ELi128ELi32ELi4ES3_EELb0ELb0ELb1ELb1ELb0ELb0ELb1ELb0EEEvNS_16Flash_fwd_paramsE --------------------------
	.section	.nv.info._ZN5flash16flash_fwd_kernelI23Flash_fwd_kernel_traitsILi128ELi128ELi32ELi4ELb0ELb0EN7cutlass10bfloat16_tE19Flash_kernel_traitsILi128ELi128ELi32ELi4ES3_EELb0ELb0ELb1ELb1ELb0ELb0ELb1ELb0EEEvNS_16Flash_fwd_paramsE,"",@"SHT_CUDA_INFO"
	.sectionflags	@""
	.align	4


	//----- nvinfo : EIATTR_CUDA_API_VERSION
	.align		4
        /*0000*/ 	.byte	0x04, 0x37
        /*0002*/ 	.short	(.L_938 - .L_937)
.L_937:
        /*0004*/ 	.word	0x00000082


	//----- nvinfo : EIATTR_KPARAM_INFO
	.align		4
.L_938:
        /*0008*/ 	.byte	0x04, 0x17
        /*000a*/ 	.short	(.L_940 - .L_939)
.L_939:
        /*000c*/ 	.word	0x00000000
        /*0010*/ 	.short	0x0000
        /*0012*/ 	.short	0x0000
        /*0014*/ 	.byte	0x00, 0xf0, 0x41, 0x07


	//----- nvinfo : EIATTR_SPARSE_MMA_MASK
	.align		4
.L_940:
        /*0018*/ 	.byte	0x03, 0x50
        /*001a*/ 	.short	0x0000


	//----- nvinfo : EIATTR_MAXREG_COUNT
	.align		4
        /*001c*/ 	.byte	0x03, 0x1b
        /*001e*/ 	.short	0x00ff


	//----- nvinfo : EIATTR_NUM_BARRIERS
	.align		4
        /*0020*/ 	.byte	0x02, 0x4c
        /*0022*/ 	.byte	0x01
	.zero		1


	//----- nvinfo : EIATTR_ANNOTATIONS
	.align		4
        /*0024*/ 	.byte	0x04, 0x55
        /*0026*/ 	.short	(.L_942 - .L_941)


	//   ....[0]....
.L_941:
        /* <DEDUP_REMOVED lines=34> */


	//----- nvinfo : EIATTR_MERCURY_ISA_VERSION
	.align		4
.L_942:
        /*0238*/ 	.byte	0x03, 0x5f
        /*023a*/ 	.short	0x0101


	//----- nvinfo : EIATTR_COOP_GROUP_MASK_REGIDS
	.align		4
        /*023c*/ 	.byte	0x04, 0x29
        /*023e*/ 	.short	(.L_944 - .L_943)


	//   ....[0]....
.L_943:
        /*0240*/ 	.word	0xffffffff


	//   ....[1]....
        /*0244*/ 	.word	0xffffffff


	//   ....[2]....
        /*0248*/ 	.word	0xffffffff


	//   ....[3]....
        /*024c*/ 	.word	0xffffffff


	//   ....[4]....
        /*0250*/ 	.word	0xffffffff


	//   ....[5]....
        /*0254*/ 	.word	0xffffffff


	//   ....[6]....
        /*0258*/ 	.word	0xffffffff


	//   ....[7]....
        /*025c*/ 	.word	0xffffffff


	//   ....[8]....
        /*0260*/ 	.word	0xffffffff


	//   ....[9]....
        /*0264*/ 	.word	0xffffffff


	//   ....[10]....
        /*0268*/ 	.word	0xffffffff


	//   ....[11]....
        /*026c*/ 	.word	0xffffffff


	//   ....[12]....
        /*0270*/ 	.word	0xffffffff


	//   ....[13]....
        /*0274*/ 	.word	0xffffffff


	//   ....[14]....
        /*0278*/ 	.word	0xffffffff


	//   ....[15]....
        /*027c*/ 	.word	0xffffffff


	//   ....[16]....
        /*0280*/ 	.word	0xffffffff


	//   ....[17]....
        /*0284*/ 	.word	0xffffffff


	//   ....[18]....
        /*0288*/ 	.word	0xffffffff


	//   ....[19]....
        /*028c*/ 	.word	0xffffffff


	//   ....[20]....
        /*0290*/ 	.word	0xffffffff


	//   ....[21]....
        /*0294*/ 	.word	0xffffffff


	//   ....[22]....
        /*0298*/ 	.word	0xffffffff


	//   ....[23]....
        /*029c*/ 	.word	0xffffffff


	//   ....[24]....
        /*02a0*/ 	.word	0xffffffff


	//   ....[25]....
        /*02a4*/ 	.word	0xffffffff


	//   ....[26]....
        /*02a8*/ 	.word	0xffffffff


	//   ....[27]....
        /*02ac*/ 	.word	0xffffffff


	//   ....[28]....
        /*02b0*/ 	.word	0xffffffff


	//   ....[29]....
        /*02b4*/ 	.word	0xffffffff


	//   ....[30]....
        /*02b8*/ 	.word	0xffffffff


	//   ....[31]....
        /*02bc*/ 	.word	0xffffffff


	//   ....[32]....
        /*02c0*/ 	.word	0xffffffff


	//   ....[33]....
        /*02c4*/ 	.word	0xffffffff


	//   ....[34]....
        /*02c8*/ 	.word	0xffffffff


	//   ....[35]....
        /*02cc*/ 	.word	0xffffffff


	//   ....[36]....
        /*02d0*/ 	.word	0xffffffff


	//   ....[37]....
        /*02d4*/ 	.word	0xffffffff


	//   ....[38]....
        /*02d8*/ 	.word	0xffffffff


	//   ....[39]....
        /*02dc*/ 	.word	0xffffffff


	//   ....[40]....
        /*02e0*/ 	.word	0xffffffff


	//   ....[41]....
        /*02e4*/ 	.word	0xffffffff


	//   ....[42]....
        /*02e8*/ 	.word	0xffffffff


	//   ....[43]....
        /*02ec*/ 	.word	0xffffffff


	//   ....[44]....
        /*02f0*/ 	.word	0xffffffff


	//   ....[45]....
        /*02f4*/ 	.word	0xffffffff


	//   ....[46]....
        /*02f8*/ 	.word	0xffffffff


	//   ....[47]....
        /*02fc*/ 	.word	0xffffffff


	//   ....[48]....
        /*0300*/ 	.word	0xffffffff


	//   ....[49]....
        /*0304*/ 	.word	0xffffffff


	//   ....[50]....
        /*0308*/ 	.word	0xffffffff


	//   ....[51]....
        /*030c*/ 	.word	0xffffffff


	//   ....[52]....
        /*0310*/ 	.word	0xffffffff


	//   ....[53]....
        /*0314*/ 	.word	0xffffffff


	//   ....[54]....
        /*0318*/ 	.word	0xffffffff


	//   ....[55]....
        /*031c*/ 	.word	0xffffffff


	//----- nvinfo : EIATTR_COOP_GROUP_INSTR_OFFSETS
	.align		4
.L_944:
        /*0320*/ 	.byte	0x04, 0x28
        /*0322*/ 	.short	(.L_946 - .L_945)


	//   ....[0]....
.L_945:
        /*0324*/ 	.word	0x00006160


	//   ....[1]....
        /*0328*/ 	.word	0x00006180


	//   ....[2]....
        /*032c*/ 	.word	0x00006220


	//   ....[3]....
        /*0330*/ 	.word	0x00006240


	//   ....[4]....
        /*0334*/ 	.word	0x00006340


	//   ....[5]....
        /*0338*/ 	.word	0x00006450


	//   ....[6]....
        /*033c*/ 	.word	0x00006550


	//   ....[7]....
        /*0340*/ 	.word	0x00006730


	//   ....[8]....
        /*0344*/ 	.word	0x00009180


	//   ....[9]....
        /*0348*/ 	.word	0x000091d0


	//   ....[10]....
        /*034c*/ 	.word	0x00009270


	//   ....[11]....
        /*0350*/ 	.word	0x000092b0


	//   ....[12]....
        /*0354*/ 	.word	0x000092c0


	//   ....[13]....
        /*0358*/ 	.word	0x00009350


	//   ....[14]....
        /*035c*/ 	.word	0x000093a0


	//   ....[15]....
        /*0360*/ 	.word	0x000094b0


	//   ....[16]....
        /*0364*/ 	.word	0x0000cbe0


	//   ....[17]....
        /*0368*/ 	.word	0x0000ccc0


	//   ....[18]....
        /*036c*/ 	.word	0x0000ccf0


	//   ....[19]....
        /*0370*/ 	.word	0x0000cd20


	//   ....[20]....
        /*0374*/ 	.word	0x0000cd60


	//   ....[21]....
        /*0378*/ 	.word	0x0000cd90


	//   ....[22]....
        /*037c*/ 	.word	0x0000cdb0


	//   ....[23]....
        /*0380*/ 	.word	0x0000cf40


	//   ....[24]....
        /*0384*/ 	.word	0x00010690


	//   ....[25]....
        /*0388*/ 	.word	0x000106e0


	//   ....[26]....
        /*038c*/ 	.word	0x00010780


	//   ....[27]....
        /*0390*/ 	.word	0x000107c0


	//   ....[28]....
        /*0394*/ 	.word	0x000107d0


	//   ....[29]....
        /*0398*/ 	.word	0x00010860


	//   ....[30]....
        /*039c*/ 	.word	0x000108b0


	//   ....[31]....
        /*03a0*/ 	.word	0x000109c0


	//   ....[32]....
        /*03a4*/ 	.word	0x000140f0


	//   ....[33]....
        /*03a8*/ 	.word	0x000141d0


	//   ....[34]....
        /*03ac*/ 	.word	0x00014200


	//   ....[35]....
        /*03b0*/ 	.word	0x00014230


	//   ....[36]....
        /*03b4*/ 	.word	0x00014270


	//   ....[37]....
        /*03b8*/ 	.word	0x000142a0


	//   ....[38]....
        /*03bc*/ 	.word	0x000142c0


	//   ....[39]....
        /*03c0*/ 	.word	0x00014450


	//   ....[40]....
        /*03c4*/ 	.word	0x00017830


	//   ....[41]....
        /*03c8*/ 	.word	0x00017940


	//   ....[42]....
        /*03cc*/ 	.word	0x00017bf0


	//   ....[43]....
        /*03d0*/ 	.word	0x00017cf0


	//   ....[44]....
        /*03d4*/ 	.word	0x00017d70


	//   ....[45]....
        /*03d8*/ 	.word	0x00017e60


	//   ....[46]....
        /*03dc*/ 	.word	0x00017eb0


	//   ....[47]....
        /*03e0*/ 	.word	0x00017f70


	//   ....[48]....
        /*03e4*/ 	.word	0x000196f0


	//   ....[49]....
        /*03e8*/ 	.word	0x00019700


	//   ....[50]....
        /*03ec*/ 	.word	0x00019710


	//   ....[51]....
        /*03f0*/ 	.word	0x00019720


	//   ....[52]....
        /*03f4*/ 	.word	0x00019750


	//   ....[53]....
        /*03f8*/ 	.word	0x00019770


	//   ....[54]....
        /*03fc*/ 	.word	0x00019790


	//   ....[55]....
        /*0400*/ 	.word	0x000197a0


	//----- nvinfo : EIATTR_EXIT_INSTR_OFFSETS
	.align		4
.L_946:
        /*0404*/ 	.byte	0x04, 0x1c
        /*0406*/ 	.short	(.L_948 - .L_947)


	//   ....[0]....
.L_947:
        /*0408*/ 	.word	0x000004b0


	//   ....[1]....
        /*040c*/ 	.word	0x00001a50


	//   ....[2]....
        /*0410*/ 	.word	0x00001ae0


	//   ....[3]....
        /*0414*/ 	.word	0x0001be60


	//   ....[4]....
        /*0418*/ 	.word	0x0001bf70


	//   ....[5]....
        /*041c*/ 	.word	0x0001bf90


	//----- nvinfo : EIATTR_CRS_STACK_SIZE
	.align		4
.L_948:
        /*0420*/ 	.byte	0x04, 0x1e
        /*0422*/ 	.short	(.L_950 - .L_949)
.L_949:
        /*0424*/ 	.word	0x00000000


	//----- nvinfo : EIATTR_CBANK_PARAM_SIZE
	.align		4
.L_950:
        /*0428*/ 	.byte	0x03, 0x19
        /*042a*/ 	.short	0x01d0


	//----- nvinfo : EIATTR_PARAM_CBANK
	.align		4
        /*042c*/ 	.byte	0x04, 0x0a
        /*042e*/ 	.short	(.L_952 - .L_951)
	.align		4
.L_951:
        /*0430*/ 	.word	index@(.nv.constant0._ZN5flash16flash_fwd_kernelI23Flash_fwd_kernel_traitsILi128ELi128ELi32ELi4ELb0ELb0EN7cutlass10bfloat16_tE19Flash_kernel_traitsILi128ELi128ELi32ELi4ES3_EELb0ELb0ELb1ELb1ELb0ELb0ELb1ELb0EEEvNS_16Flash_fwd_paramsE)
        /*0434*/ 	.short	0x0210
        /*0436*/ 	.short	0x01d0


	//----- nvinfo : EIATTR_SW_WAR
	.align		4
.L_952:
        /*0438*/ 	.byte	0x04, 0x36
        /*043a*/ 	.short	(.L_954 - .L_953)
.L_953:
        /*043c*/ 	.word	0x00000008
.L_954:


//--------------------- .nv.callgraph             --------------------------
	.section	.nv.callgraph,"",@"SHT_CUDA_CALLGRAPH"
	.align	4
	.sectionentsize	8
	.align		4
        /*0000*/ 	.word	0x00000000
	.align		4
        /*0004*/ 	.word	0xffffffff
	.align		4
        /*0008*/ 	.word	0x00000000
	.align		4
        /*000c*/ 	.word	0xfffffffe
	.align		4
        /*0010*/ 	.word	0x00000000
	.align		4
        /*0014*/ 	.word	0xfffffffd
	.align		4
        /*0018*/ 	.word	0x00000000
	.align		4
        /*001c*/ 	.word	0xfffffffc


//--------------------- .nv.constant4             --------------------------
	.section	.nv.constant4,"a",@progbits
	.align	8
	.align		8
.nv.constant4:
        /*0000*/ 	.dword	_ZN66_INTERNAL_9d8789de_30_flash_fwd_hdim128_bf16_sm80_cu_21e1f8cb_31304cuda3std3__45__cpo5beginE
	.align		8
        /*0008*/ 	.dword	_ZN66_INTERNAL_9d8789de_30_flash_fwd_hdim128_bf16_sm80_cu_21e1f8cb_31304cuda3std3__45__cpo3endE
	.align		8
        /*0010*/ 	.dword	_ZN66_INTERNAL_9d8789de_30_flash_fwd_hdim128_bf16_sm80_cu_21e1f8cb_31304cuda3std3__45__cpo6cbeginE
	.align		8
        /*0018*/ 	.dword	_ZN66_INTERNAL_9d8789de_30_flash_fwd_hdim128_bf16_sm80_cu_21e1f8cb_31304cuda3std3__45__cpo4cendE
	.align		8
        /*0020*/ 	.dword	_ZN66_INTERNAL_9d8789de_30_flash_fwd_hdim128_bf16_sm80_cu_21e1f8cb_31304cuda3std3__468_GLOBAL__N__9d8789de_30_flash_fwd_hdim128_bf16_sm80_cu_21e1f8cb_31306ignoreE
	.align		8
        /*0028*/ 	.dword	_ZN66_INTERNAL_9d8789de_30_flash_fwd_hdim128_bf16_sm80_cu_21e1f8cb_31304cuda3std3__419piecewise_constructE
	.align		8
        /*0030*/ 	.dword	_ZN66_INTERNAL_9d8789de_30_flash_fwd_hdim128_bf16_sm80_cu_21e1f8cb_31304cuda3std3__48in_placeE
	.align		8
        /*0038*/ 	.dword	_ZN66_INTERNAL_9d8789de_30_flash_fwd_hdim128_bf16_sm80_cu_21e1f8cb_31304cuda3std6ranges3__45__cpo4swapE
	.align		8
        /*0040*/ 	.dword	_ZN66_INTERNAL_9d8789de_30_flash_fwd_hdim128_bf16_sm80_cu_21e1f8cb_31304cuda3std6ranges3__45__cpo9iter_moveE
	.align		8
        /*0048*/ 	.dword	_ZN66_INTERNAL_9d8789de_30_flash_fwd_hdim128_bf16_sm80_cu_21e1f8cb_31304cute7productE
	.align		8
        /*0050*/ 	.dword	_ZN66_INTERNAL_9d8789de_30_flash_fwd_hdim128_bf16_sm80_cu_21e1f8cb_31304cute1_E


//--------------------- .text._ZN5flash16flash_fwd_kernelI23Flash_fwd_kernel_traitsILi128ELi128ELi64ELi4ELb0ELb0EN7cutlass10bfloat16_tE19Flash_kernel_traitsILi128ELi128ELi64ELi4ES3_EELb0ELb0ELb0ELb0ELb0ELb1ELb0ELb0EEEvNS_16Flash_fwd_paramsE --------------------------
	.section	.text._ZN5flash16flash_fwd_kernelI23Flash_fwd_kernel_traitsILi128ELi128ELi64ELi4ELb0ELb0EN7cutlass10bfloat16_tE19Flash_kernel_traitsILi128ELi128ELi64ELi4ES3_EELb0ELb0ELb0ELb0ELb0ELb1ELb0ELb0EEEvNS_16Flash_fwd_paramsE,"ax",@progbits
	.align	128
        .global         _ZN5flash16flash_fwd_kernelI23Flash_fwd_kernel_traitsILi128ELi128ELi64ELi4ELb0ELb0EN7cutlass10bfloat16_tE19Flash_kernel_traitsILi128ELi128ELi64ELi4ES3_EELb0ELb0ELb0ELb0ELb0ELb1ELb0ELb0EEEvNS_16Flash_fwd_paramsE
        .type           _ZN5flash16flash_fwd_kernelI23Flash_fwd_kernel_traitsILi128ELi128ELi64ELi4ELb0ELb0EN7cutlass10bfloat16_tE19Flash_kernel_traitsILi128ELi128ELi64ELi4ES3_EELb0ELb0ELb0ELb0ELb0ELb1ELb0ELb0EEEvNS_16Flash_fwd_paramsE,@function
        .size           _ZN5flash16flash_fwd_kernelI23Flash_fwd_kernel_traitsILi128ELi128ELi64ELi4ELb0ELb0EN7cutlass10bfloat16_tE19Flash_kernel_traitsILi128ELi128ELi64ELi4ES3_EELb0ELb0ELb0ELb0ELb0ELb1ELb0ELb0EEEvNS_16Flash_fwd_paramsE,(.L_x_2915 - _ZN5flash16flash_fwd_kernelI23Flash_fwd_kernel_traitsILi128ELi128ELi64ELi4ELb0ELb0EN7cutlass10bfloat16_tE19Flash_kernel_traitsILi128ELi128ELi64ELi4ES3_EELb0ELb0ELb0ELb0ELb0ELb1ELb0ELb0EEEvNS_16Flash_fwd_paramsE)
        .other          _ZN5flash16flash_fwd_kernelI23Flash_fwd_kernel_traitsILi128ELi128ELi64ELi4ELb0ELb0EN7cutlass10bfloat16_tE19Flash_kernel_traitsILi128ELi128ELi64ELi4ES3_EELb0ELb0ELb0ELb0ELb0ELb1ELb0ELb0EEEvNS_16Flash_fwd_paramsE,@"STO_CUDA_ENTRY STV_DEFAULT"
_ZN5flash16flash_fwd_kernelI23Flash_fwd_kernel_traitsILi128ELi128ELi64ELi4ELb0ELb0EN7cutlass10bfloat16_tE19Flash_kernel_traitsILi128ELi128ELi64ELi4ES3_EELb0ELb0ELb0ELb0ELb0ELb1ELb0ELb0EEEvNS_16Flash_fwd_paramsE:
.text._ZN5flash16flash_fwd_kernelI23Flash_fwd_kernel_traitsILi128ELi128ELi64ELi4ELb0ELb0EN7cutlass10bfloat16_tE19Flash_kernel_traitsILi128ELi128ELi64ELi4ES3_EELb0ELb0ELb0ELb0ELb0ELb1ELb0ELb0EEEvNS_16Flash_fwd_paramsE:
[----:B------:R-:W1:Y:S08]  /*0000*/  LDC R1, c[0x0][0x28] ;  /* 0x00000a00ff017b82 */ /* 0x000e700000000800 */
[----:B------:R-:W2:Y:S01]  /*0010*/  S2UR UR18, SR_CTAID.Y ;  /* 0x00000000001279c3 */ /* 0x000ea20000002600 */
[----:B------:R-:W-:Y:S01]  /*0020*/  ULDC.64 UR4, c[0x0][0x300] ;  /* 0x0000c00000047ab9 */ /* 0x000fe20000000a00 */
[----:B------:R-:W-:Y:S01]  /*0030*/  ULDC.64 UR6, c[0x0][0x2f0] ;  /* 0x0000bc0000067ab9 */ /* 0x000fe20000000a00 */
[----:B------:R-:W-:Y:S01]  /*0040*/  UISETP.NE.U32.AND UP1, UPT, UR4, URZ, UPT ;  /* 0x0000003f0400728c */ /* 0x000fe2000bf25070 */
[----:B-1----:R-:W-:Y:S01]  /*0050*/  VIADD R1, R1, 0xffffffa0 ;  /* 0xffffffa001017836 */ /* 0x002fe20000000000 */
[----:B------:R-:W-:-:S02]  /*0060*/  UISETP.NE.U32.AND UP2, UPT, UR6, URZ, UPT ;  /* 0x0000003f0600728c */ /* 0x000fc4000bf45070 */
[----:B------:R-:W-:Y:S01]  /*0070*/  UISETP.NE.AND.EX UP1, UPT, UR5, URZ, UPT, UP1 ;  /* 0x0000003f0500728c */ /* 0x000fe2000bf25310 */
[----:B------:R-:W-:Y:S01]  /*0080*/  ULDC.64 UR8, c[0x0][0x2f0] ;  /* 0x0000bc0000087ab9 */ /* 0x000fe20000000a00 */
[----:B------:R-:W-:Y:S01]  /*0090*/  UISETP.NE.AND.EX UP2, UPT, UR7, URZ, UPT, UP2 ;  /* 0x0000003f0700728c */ /* 0x000fe2000bf45320 */
[----:B------:R-:W-:-:S03]  /*00a0*/  ULDC.U8 UR6, c[0x0][0x3c2] ;  /* 0x0000f08000067ab9 */ /* 0x000fc60000000000 */
[----:B------:R-:W-:Y:S01]  /*00b0*/  PLOP3.LUT P0, PT, PT, PT, UP1, 0x80, 0x0 ;  /* 0x000000000000781c */ /* 0x000fe20003f0f018 */
[----:B------:R-:W-:Y:S01]  /*00c0*/  ULDC.64 UR4, c[0x0][0x2f8] ;  /* 0x0000be0000047ab9 */ /* 0x000fe20000000a00 */
[----:B------:R-:W-:Y:S01]  /*00d0*/  UISETP.NE.AND UP3, UPT, UR6, URZ, UPT ;  /* 0x0000003f0600728c */ /* 0x000fe2000bf65270 */
[----:B------:R-:W-:Y:S01]  /*00e0*/  PLOP3.LUT P2, PT, PT, PT, UP2, 0x80, 0x0 ;  /* 0x000000000000781c */ /* 0x000fe20003f4f028 */
[----:B------:R-:W-:Y:S01]  /*00f0*/  UISETP.EQ.U32.AND UP0, UPT, UR4, URZ, UPT ;  /* 0x0000003f0400728c */ /* 0x000fe2000bf02070 */
[----:B------:R-:W-:Y:S01]  /*0100*/  ULDC.64 UR16, c[0x0][0x208] ;  /* 0x0000820000107ab9 */ /* 0x000fe20000000a00 */
[----:B------:R-:W-:Y:S02]  /*0110*/  ULDC.64 UR6, c[0x0][0x2f8] ;  /* 0x0000be0000067ab9 */ /* 0x000fe40000000a00 */
[----:B------:R-:W-:Y:S02]  /*0120*/  UISETP.EQ.OR.EX UP0, UPT, UR5, URZ, !UP3, UP0 ;  /* 0x0000003f0500728c */ /* 0x000fe4000df02700 */
[----:B--2---:R-:W-:-:S06]  /*0130*/  UIMAD.WIDE UR8, UR18, 0x4, UR8 ;  /* 0x00000004120878a5 */ /* 0x004fcc000f8e0208 */
[----:B------:R-:W-:Y:S02]  /*0140*/  IMAD.U32 R2, RZ, RZ, UR8 ;  /* 0x00000008ff027e24 */ /* 0x000fe4000f8e00ff */
[----:B------:R-:W-:Y:S01]  /*0150*/  IMAD.U32 R3, RZ, RZ, UR9 ;  /* 0x00000009ff037e24 */ /* 0x000fe2000f8e00ff */
[----:B------:R-:W-:Y:S02]  /*0160*/  @UP1 ULDC.64 UR8, c[0x0][0x300] ;  /* 0x0000c00000081ab9 */ /* 0x000fe40000000a00 */
[----:B------:R-:W-:Y:S02]  /*0170*/  @UP1 UIMAD.WIDE UR8, UR18, 0x4, UR8 ;  /* 0x00000004120818a5 */ /* 0x000fe4000f8e0208 */
[----:B------:R-:W2:Y:S04]  /*0180*/  @P2 LDG.E R7, desc[UR16][R2.64] ;  /* 0x0000001002072981 */ /* 0x000ea8000c1e1900 */
[----:B------:R-:W-:Y:S01]  /*0190*/  IMAD.U32 R4, RZ, RZ, UR8 ;  /* 0x00000008ff047e24 */ /* 0x000fe2000f8e00ff */
[----:B------:R1:W3:Y:S01]  /*01a0*/  @P2 LDG.E R6, desc[UR16][R2.64+0x4] ;  /* 0x0000041002062981 */ /* 0x0002e2000c1e1900 */
[----:B------:R-:W-:Y:S01]  /*01b0*/  IMAD.U32 R5, RZ, RZ, UR9 ;  /* 0x00000009ff057e24 */ /* 0x000fe2000f8e00ff */
[----:B------:R-:W-:Y:S01]  /*01c0*/  PLOP3.LUT P1, PT, PT, PT, UP0, 0x80, 0x0 ;  /* 0x000000000000781c */ /* 0x000fe20003f2f008 */
[----:B------:R-:W-:-:S03]  /*01d0*/  UIMAD.WIDE UR6, UR18, 0x4, UR6 ;  /* 0x00000004120678a5 */ /* 0x000fc6000f8e0206 */
[----:B------:R-:W4:Y:S03]  /*01e0*/  @P0 LDG.E R4, desc[UR16][R4.64] ;  /* 0x0000001004040981 */ /* 0x000f26000c1e1900 */
[----:B-1----:R-:W-:Y:S02]  /*01f0*/  IMAD.U32 R2, RZ, RZ, UR6 ;  /* 0x00000006ff027e24 */ /* 0x002fe4000f8e00ff */
[----:B------:R-:W-:-:S05]  /*0200*/  IMAD.U32 R3, RZ, RZ, UR7 ;  /* 0x00000007ff037e24 */ /* 0x000fca000f8e00ff */
[----:B------:R-:W5:Y:S01]  /*0210*/  @!P1 LDG.E R0, desc[UR16][R2.64] ;  /* 0x0000001002009981 */ /* 0x000f62000c1e1900 */
[----:B------:R-:W-:Y:S01]  /*0220*/  UMOV UR14, 0xffffffff ;  /* 0xffffffff000e7882 */ /* 0x000fe20000000000 */
[----:B------:R-:W-:Y:S01]  /*0230*/  UMOV UR19, URZ ;  /* 0x0000003f00137c82 */ /* 0x000fe20008000000 */
[----:B------:R-:W1:Y:S01]  /*0240*/  S2R R155, SR_TID.X ;  /* 0x00000000009b7919 */ /* 0x000e620000002100 */
[----:B------:R-:W-:Y:S01]  /*0250*/  UMOV UR8, 0xffffffff ;  /* 0xffffffff00087882 */ /* 0x000fe20000000000 */
[----:B------:R-:W1:Y:S08]  /*0260*/  S2UR UR15, SR_CTAID.X ;  /* 0x00000000000f79c3 */ /* 0x000e700000002500 */
[----:B------:R-:W1:Y:S01]  /*0270*/  S2UR UR9, SR_CTAID.Z ;  /* 0x00000000000979c3 */ /* 0x000e620000002700 */
[----:B--2---:R-:W-:-:S02]  /*0280*/  @P2 R2UR UR14, R7 ;  /* 0x00000000070e22ca */ /* 0x004fc400000e0000 */
[----:B---3--:R-:W-:Y:S02]  /*0290*/  @P2 R2UR UR10, R6 ;  /* 0x00000000060a22ca */ /* 0x008fe400000e0000 */
[----:B----4-:R-:W-:Y:S02]  /*02a0*/  @P0 R2UR UR19, R4 ;  /* 0x00000000041302ca */ /* 0x010fe400000e0000 */
[----:B------:R-:W-:-:S04]  /*02b0*/  ISETP.NE.U32.AND P0, PT, RZ, UR4, PT ;  /* 0x00000004ff007c0c */ /* 0x000fc8000bf05070 */
[----:B------:R-:W-:-:S05]  /*02c0*/  ISETP.NE.AND.EX P0, PT, RZ, UR5, PT, P0 ;  /* 0x00000005ff007c0c */ /* 0x000fca000bf05300 */
[----:B------:R-:W-:-:S07]  /*02d0*/  @UP2 UIADD3 UR10, UR10, -UR14, URZ ;  /* 0x8000000e0a0a2290 */ /* 0x000fce000fffe03f */
[----:B------:R-:W-:Y:S01]  /*02e0*/  @!UP2 ULDC UR10, c[0x0][0x2c4] ;  /* 0x0000b100000aaab9 */ /* 0x000fe20000000800 */
[----:B-----5:R-:W-:Y:S01]  /*02f0*/  @!P1 R2UR UR8, R0 ;  /* 0x00000000000892ca */ /* 0x020fe200000e0000 */
[----:B-1----:R-:W-:-:S14]  /*0300*/  @!P0 BRA `(.L_x_0) ;  /* 0x00000000001c8947 */ /* 0x002fdc0003800000 */
[----:B------:R-:W-:-:S13]  /*0310*/  PLOP3.LUT P0, PT, PT, PT, UP3, 0x80, 0x0 ;  /* 0x000000000000781c */ /* 0x000fda0003f0f038 */
[----:B------:R-:W2:Y:S04]  /*0320*/  @P0 LDG.E R0, desc[UR16][R2.64+0x4] ;  /* 0x0000041002000981 */ /* 0x000ea8000c1e1900 */
[----:B------:R-:W3:Y:S01]  /*0330*/  @!P0 LDG.E R2, desc[UR16][R2.64] ;  /* 0x0000001002028981 */ /* 0x000ee2000c1e1900 */
[----:B--2---:R-:W-:-:S13]  /*0340*/  @P0 R2UR UR6, R0 ;  /* 0x00000000000602ca */ /* 0x004fda00000e0000 */
[----:B------:R-:W-:-:S07]  /*0350*/  @UP3 UIADD3 UR6, UR6, -UR8, URZ ;  /* 0x8000000806063290 */ /* 0x000fce000fffe03f */
[----:B---3--:R-:W-:Y:S01]  /*0360*/  @!P0 R2UR UR6, R2 ;  /* 0x00000000020682ca */ /* 0x008fe200000e0000 */
[----:B------:R-:W-:-:S14]  /*0370*/  BRA `(.L_x_1) ;  /* 0x0000000000047947 */ /* 0x000fdc0003800000 */
.L_x_0:
[----:B------:R-:W-:-:S05]  /*0380*/  ULDC UR6, c[0x0][0x2c8] ;  /* 0x0000b20000067ab9 */ /* 0x000fca0000000800 */
.L_x_1:
[----:B------:R-:W-:Y:S02]  /*0390*/  ULDC.64 UR4, c[0x0][0x308] ;  /* 0x0000c20000047ab9 */ /* 0x000fe40000000a00 */
[----:B------:R-:W-:-:S04]  /*03a0*/  UISETP.NE.U32.AND UP2, UPT, UR4, URZ, UPT ;  /* 0x0000003f0400728c */ /* 0x000fc8000bf45070 */
[----:B------:R-:W-:-:S06]  /*03b0*/  UISETP.NE.AND.EX UP2, UPT, UR5, URZ, UPT, UP2 ;  /* 0x0000003f0500728c */ /* 0x000fcc000bf45320 */
[----:B------:R-:W-:-:S05]  /*03c0*/  PLOP3.LUT P0, PT, PT, PT, UP2, 0x80, 0x0 ;  /* 0x000000000000781c */ /* 0x000fca0003f0f028 */
[----:B------:R-:W-:Y:S02]  /*03d0*/  @UP2 ULDC.64 UR4, c[0x0][0x308] ;  /* 0x0000c20000042ab9 */ /* 0x000fe40000000a00 */
[----:B------:R-:W-:-:S06]  /*03e0*/  @UP2 UIMAD.WIDE UR4, UR18, 0x4, UR4 ;  /* 0x00000004120428a5 */ /* 0x000fcc000f8e0204 */
[----:B------:R-:W-:Y:S02]  /*03f0*/  IMAD.U32 R2, RZ, RZ, UR4 ;  /* 0x00000004ff027e24 */ /* 0x000fe4000f8e00ff */
[----:B------:R-:W-:Y:S01]  /*0400*/  IMAD.U32 R3, RZ, RZ, UR5 ;  /* 0x00000005ff037e24 */ /* 0x000fe2000f8e00ff */
[----:B------:R-:W-:Y:S01]  /*0410*/  USHF.L.U32 UR11, UR15, 0x7, URZ ;  /* 0x000000070f0b7899 */ /* 0x000fe2000800063f */
[----:B------:R-:W-:-:S03]  /*0420*/  @!UP2 ULDC.64 UR4, c[0x0][0x318] ;  /* 0x0000c6000004aab9 */ /* 0x000fc60000000a00 */
[----:B------:R-:W2:Y:S01]  /*0430*/  @P0 LDG.E R0, desc[UR16][R2.64] ;  /* 0x0000001002000981 */ /* 0x000ea2000c1e1900 */
[----:B------:R-:W-:Y:S02]  /*0440*/  UISETP.GT.AND UP1, UPT, UR10, UR11, UPT ;  /* 0x0000000b0a00728c */ /* 0x000fe4000bf24270 */
[----:B------:R-:W-:-:S03]  /*0450*/  @!UP2 UISETP.NE.U32.AND UP0, UPT, UR4, URZ, UPT ;  /* 0x0000003f0400a28c */ /* 0x000fc6000bf05070 */
[----:B------:R-:W-:Y:S01]  /*0460*/  @!UP2 ULDC UR4, c[0x0][0x2cc] ;  /* 0x0000b3000004aab9 */ /* 0x000fe20000000800 */
[----:B------:R-:W-:-:S04]  /*0470*/  @!UP2 UISETP.NE.AND.EX UP0, UPT, UR5, URZ, UPT, UP0 ;  /* 0x0000003f0500a28c */ /* 0x000fc8000bf05300 */
[----:B------:R-:W-:Y:S01]  /*0480*/  @!UP2 USEL UR4, UR4, URZ, UP0 ;  /* 0x0000003f0404a287 */ /* 0x000fe20008000000 */
[----:B--2---:R-:W-:Y:S02]  /*0490*/  @P0 R2UR UR13, R0 ;  /* 0x00000000000d02ca */ /* 0x004fe400000e0000 */
[----:B------:R-:W-:-:S11]  /*04a0*/  PLOP3.LUT P0, PT, PT, PT, UP1, 0x80, 0x0 ;  /* 0x000000000000781c */ /* 0x000fd60003f0f018 */
[----:B------:R-:W-:Y:S02]  /*04b0*/  @UP2 UIADD3 UR13, UR13, -UR19, URZ ;  /* 0x800000130d0d2290 */ /* 0x000fe4000fffe03f */
[----:B------:R-:W-:Y:S01]  /*04c0*/  @!UP2 UIADD3 UR13, UR4, UR6, -UR19 ;  /* 0x00000006040da290 */ /* 0x000fe2000fffe813 */
[----:B------:R-:W-:Y:S11]  /*04d0*/  @!P0 EXIT ;  /* 0x000000000000894d */ /* 0x000ff60003800000 */
[----:B------:R-:W-:Y:S02]  /*04e0*/  UISETP.GE.AND UP0, UPT, UR13, 0x1, UPT ;  /* 0x000000010d00788c */ /* 0x000fe4000bf06270 */
[----:B------:R-:W-:-:S04]  /*04f0*/  UIADD3 UR4, UR13, 0x3f, URZ ;  /* 0x0000003f0d047890 */ /* 0x000fc8000fffe03f */
[----:B------:R-:W-:Y:S01]  /*0500*/  PLOP3.LUT P0, PT, PT, PT, UP0, 0x80, 0x0 ;  /* 0x000000000000781c */ /* 0x000fe20003f0f008 */
[----:B------:R-:W-:-:S04]  /*0510*/  USHF.R.S32.HI UR12, URZ, 0x1f, UR4 ;  /* 0x0000001f3f0c7899 */ /* 0x000fc80008011404 */
[----:B------:R-:W-:-:S08]  /*0520*/  ULEA.HI UR12, UR12, UR4, URZ, 0x6 ;  /* 0x000000040c0c7291 */ /* 0x000fd0000f8f303f */
[----:B------:R-:W-:Y:S05]  /*0530*/  @!P0 BRA `(.L_x_2) ;  /* 0x000000c000148947 */ /* 0x000fea0003800000 */
[----:B------:R-:W1:Y:S01]  /*0540*/  LDC R11, c[0x0][0x278] ;  /* 0x00009e00ff0b7b82 */ /* 0x000e620000000800 */
[----:B------:R-:W2:Y:S01]  /*0550*/  S2R R6, SR_CTAID.Z ;  /* 0x0000000000067919 */ /* 0x000ea20000002700 */
[----:B------:R-:W-:Y:S01]  /*0560*/  SHF.R.S32.HI R54, RZ, 0x1f, R155 ;  /* 0x0000001fff367819 */ /* 0x000fe2000001149b */
[----:B------:R-:W-:Y:S01]  /*0570*/  UISETP.NE.AND UP0, UPT, UR14, -0x1, UPT ;  /* 0xffffffff0e00788c */ /* 0x000fe2000bf05270 */
[----:B------:R-:W-:Y:S01]  /*0580*/  IMAD.U32 R14, RZ, RZ, UR15 ;  /* 0x0000000fff0e7e24 */ /* 0x000fe2000f8e00ff */
[----:B------:R-:W-:-:S09]  /*0590*/  UIADD3 UR5, -UR11, UR10, URZ ;  /* 0x0000000a0b057290 */ /* 0x000fd2000fffe13f */
[----:B------:R-:W-:Y:S01]  /*05a0*/  @UP0 ULDC.64 UR6, c[0x0][0x240] ;  /* 0x0000900000060ab9 */ /* 0x000fe20000000a00 */
[----:B------:R-:W-:Y:S02]  /*05b0*/  @!UP0 USHF.R.S32.HI UR10, URZ, 0x1f, UR18 ;  /* 0x0000001f3f0a8899 */ /* 0x000fe40008011412 */
[----:B------:R-:W-:-:S04]  /*05c0*/  @UP0 UIMAD.WIDE.U32 UR20, UR14, UR6, URZ ;  /* 0x000000060e1402a5 */ /* 0x000fc8000f8e003f */
[----:B------:R-:W-:Y:S01]  /*05d0*/  @UP0 UIMAD UR4, UR14, UR7, UR21 ;  /* 0x000000070e0402a4 */ /* 0x000fe2000f8e0215 */
[----:B-1----:R-:W-:Y:S02]  /*05e0*/  IABS R0, R11 ;  /* 0x0000000b00007213 */ /* 0x002fe40000000000 */
[----:B------:R-:W-:Y:S02]  /*05f0*/  @!UP0 ULDC.64 UR6, c[0x0][0x228] ;  /* 0x00008a0000068ab9 */ /* 0x000fe40000000a00 */
[----:B------:R-:W-:Y:S01]  /*0600*/  @!UP0 UIMAD UR10, UR10, UR6, URZ ;  /* 0x000000060a0a82a4 */ /* 0x000fe2000f8e023f */
[----:B------:R-:W-:Y:S01]  /*0610*/  IMAD.MOV.U32 R10, RZ, RZ, R0 ;  /* 0x000000ffff0a7224 */ /* 0x000fe200078e0000 */
[----:B------:R-:W-:Y:S02]  /*0620*/  @!UP0 UIMAD.WIDE.U32 UR22, UR18, UR6, URZ ;  /* 0x00000006121682a5 */ /* 0x000fe4000f8e003f */
[----:B------:R-:W-:Y:S01]  /*0630*/  @!UP0 UIMAD UR7, UR18, UR7, UR10 ;  /* 0x00000007120782a4 */ /* 0x000fe2000f8e020a */
[----:B------:R-:W1:Y:S01]  /*0640*/  I2F.RP R2, R10 ;  /* 0x0000000a00027306 */ /* 0x000e620000209400 */
[----:B--2---:R-:W-:-:S02]  /*0650*/  IABS R6, R6 ;  /* 0x0000000600067213 */ /* 0x004fc40000000000 */
[----:B------:R-:W-:Y:S01]  /*0660*/  @!UP0 UIADD3 UR4, UR23, UR7, URZ ;  /* 0x0000000717048290 */ /* 0x000fe2000fffe03f */
[----:B------:R-:W-:Y:S02]  /*0670*/  @!UP0 UMOV UR20, UR22 ;  /* 0x0000001600148c82 */ /* 0x000fe40008000000 */
[----:B------:R-:W-:Y:S01]  /*0680*/  ULDC.64 UR6, c[0x0][0x258] ;  /* 0x0000960000067ab9 */ /* 0x000fe20000000a00 */
[----:B------:R-:W-:Y:S01]  /*0690*/  UISETP.NE.AND UP0, UPT, UR8, -0x1, UPT ;  /* 0xffffffff0800788c */ /* 0x000fe2000bf05270 */
[----:B-1----:R-:W1:Y:S10]  /*06a0*/  MUFU.RCP R2, R2 ;  /* 0x0000000200027308 */ /* 0x002e740000001000 */
[----:B------:R-:W-:Y:S01]  /*06b0*/  @UP0 UIADD3 UR21, UR19, UR8, URZ ;  /* 0x0000000813150290 */ /* 0x000fe2000fffe03f */
[----:B------:R-:W-:-:S03]  /*06c0*/  @UP0 ULDC.64 UR10, c[0x0][0x248] ;  /* 0x00009200000a0ab9 */ /* 0x000fc60000000a00 */
[----:B------:R-:W-:Y:S02]  /*06d0*/  @UP0 UIMAD.WIDE.U32 UR24, UR21, UR10, URZ ;  /* 0x0000000a151802a5 */ /* 0x000fe4000f8e003f */
[----:B------:R-:W-:-:S04]  /*06e0*/  @UP0 UIMAD UR21, UR21, UR11, URZ ;  /* 0x0000000b151502a4 */ /* 0x000fc8000f8e023f */
[----:B------:R-:W-:Y:S01]  /*06f0*/  @UP0 UIADD3 UR21, UR25, UR21, URZ ;  /* 0x0000001519150290 */ /* 0x000fe2000fffe03f */
[----:B-1----:R-:W-:-:S04]  /*0700*/  VIADD R2, R2, 0xffffffe ;  /* 0x0ffffffe02027836 */ /* 0x002fc80000000000 */
[----:B------:R-:W1:Y:S02]  /*0710*/  F2I.FTZ.U32.TRUNC.NTZ R3, R2 ;  /* 0x0000000200037305 */ /* 0x000e64000021f000 */
[----:B-1----:R-:W-:Y:S02]  /*0720*/  IMAD.MOV R0, RZ, RZ, -R3 ;  /* 0x000000ffff007224 */ /* 0x002fe400078e0a03 */
[----:B------:R-:W-:Y:S02]  /*0730*/  IMAD.MOV.U32 R2, RZ, RZ, RZ ;  /* 0x000000ffff027224 */ /* 0x000fe400078e00ff */
[----:B------:R-:W-:-:S04]  /*0740*/  IMAD R0, R0, R10, RZ ;  /* 0x0000000a00007224 */ /* 0x000fc800078e02ff */
[----:B------:R-:W-:Y:S01]  /*0750*/  IMAD.HI.U32 R0, R3, R0, R2 ;  /* 0x0000000003007227 */ /* 0x000fe200078e0002 */
[----:B------:R-:W-:-:S04]  /*0760*/  LEA.HI R3, R54, R155, RZ, 0x3 ;  /* 0x0000009b36037211 */ /* 0x000fc800078f18ff */
[----:B------:R-:W-:Y:S01]  /*0770*/  SHF.R.S32.HI R2, RZ, 0x3, R3 ;  /* 0x00000003ff027819 */ /* 0x000fe20000011403 */
[----:B------:R-:W-:Y:S01]  /*0780*/  IMAD.HI.U32 R4, R0, R6, RZ ;  /* 0x0000000600047227 */ /* 0x000fe200078e00ff */
[----:B------:R-:W-:Y:S02]  /*0790*/  LOP3.LUT R3, R3, 0xfffffff8, RZ, 0xc0, !PT ;  /* 0xfffffff803037812 */ /* 0x000fe400078ec0ff */
[----:B------:R-:W-:Y:S01]  /*07a0*/  ISETP.GE.AND P1, PT, R2, UR5, PT ;  /* 0x0000000502007c0c */ /* 0x000fe2000bf26270 */
[----:B------:R-:W-:Y:S02]  /*07b0*/  IMAD.MOV R0, RZ, RZ, -R4 ;  /* 0x000000ffff007224 */ /* 0x000fe400078e0a04 */
[----:B------:R-:W-:Y:S01]  /*07c0*/  IMAD.IADD R53, R155, 0x1, -R3 ;  /* 0x000000019b357824 */ /* 0x000fe200078e0a03 */
[----:B------:R-:W-:Y:S01]  /*07d0*/  SHF.R.S32.HI R3, RZ, 0x1f, R2 ;  /* 0x0000001fff037819 */ /* 0x000fe20000011402 */
[----:B------:R-:W-:Y:S02]  /*07e0*/  IMAD R0, R10, R0, R6 ;  /* 0x000000000a007224 */ /* 0x000fe400078e0206 */
[----:B------:R-:W-:-:S02]  /*07f0*/  IMAD.SHL.U32 R28, R53, 0x8, RZ ;  /* 0x00000008351c7824 */ /* 0x000fc400078e00ff */
[----:B------:R-:W-:Y:S01]  /*0800*/  VIADD R5, R2, 0x40 ;  /* 0x0000004002057836 */ /* 0x000fe20000000000 */
[----:B------:R-:W-:Y:S01]  /*0810*/  ISETP.GT.U32.AND P0, PT, R10, R0, PT ;  /* 0x000000000a00720c */ /* 0x000fe20003f04070 */
[----:B------:R-:W-:Y:S01]  /*0820*/  VIADD R44, R2, 0x10 ;  /* 0x00000010022c7836 */ /* 0x000fe20000000000 */
[----:B------:R-:W-:Y:S01]  /*0830*/  SHF.R.S32.HI R29, RZ, 0x1f, R28 ;  /* 0x0000001fff1d7819 */ /* 0x000fe2000001141c */
[----:B------:R-:W1:Y:S01]  /*0840*/  @!P1 LDC.64 R8, c[0x0][0x240] ;  /* 0x00009000ff089b82 */ /* 0x000e620000000a00 */
[----:B------:R-:W-:Y:S01]  /*0850*/  IADD3 R6, P2, R28, UR20, RZ ;  /* 0x000000141c067c10 */ /* 0x000fe2000ff5e0ff */
[----:B------:R-:W-:Y:S01]  /*0860*/  IMAD.WIDE R14, R14, 0x80, R2 ;  /* 0x000000800e0e7825 */ /* 0x000fe200078e0202 */
[----:B------:R-:W-:Y:S02]  /*0870*/  ISETP.GE.AND P4, PT, R5, UR5, PT ;  /* 0x0000000505007c0c */ /* 0x000fe4000bf86270 */
[----:B------:R-:W-:Y:S01]  /*0880*/  IADD3.X R7, R29, UR4, RZ, P2, !PT ;  /* 0x000000041d077c10 */ /* 0x000fe200097fe4ff */
[----:B------:R-:W-:Y:S01]  /*0890*/  IMAD.U32 R5, RZ, RZ, UR6 ;  /* 0x00000006ff057e24 */ /* 0x000fe2000f8e00ff */
[----:B------:R-:W-:Y:S01]  /*08a0*/  ISETP.GE.AND P3, PT, R44, UR5, PT ;  /* 0x000000052c007c0c */ /* 0x000fe2000bf66270 */
[----:B------:R-:W2:Y:S01]  /*08b0*/  @!P1 LDC.64 R12, c[0x0][0x210] ;  /* 0x00008400ff0c9b82 */ /* 0x000ea20000000a00 */
[----:B------:R-:W-:Y:S01]  /*08c0*/  USHF.R.S32.HI UR4, URZ, 0x1f, UR9 ;  /* 0x0000001f3f047899 */ /* 0x000fe20008011409 */
[----:B------:R-:W-:-:S02]  /*08d0*/  @!P0 IMAD.IADD R0, R0, 0x1, -R10 ;  /* 0x0000000100008824 */ /* 0x000fc400078e0a0a */
[----:B------:R-:W-:Y:S01]  /*08e0*/  IMAD.WIDE.U32 R6, R5, UR9, R6 ;  /* 0x0000000905067c25 */ /* 0x000fe2000f8e0006 */
[----:B------:R-:W-:Y:S01]  /*08f0*/  LOP3.LUT R5, R11, UR9, RZ, 0x3c, !PT ;  /* 0x000000090b057c12 */ /* 0x000fe2000f8e3cff */
[----:B------:R-:W-:Y:S01]  /*0900*/  UIMAD UR4, UR4, UR6, URZ ;  /* 0x00000006040472a4 */ /* 0x000fe2000f8e023f */
[----:B------:R-:W-:Y:S01]  /*0910*/  ISETP.GE.U32.AND P5, PT, R0, R10, PT ;  /* 0x0000000a0000720c */ /* 0x000fe20003fa6070 */
[----:B------:R-:W-:Y:S01]  /*0920*/  @!P0 VIADD R4, R4, 0x1 ;  /* 0x0000000104048836 */ /* 0x000fe20000000000 */
[----:B------:R-:W-:Y:S01]  /*0930*/  ISETP.GE.AND P2, PT, R5, RZ, PT ;  /* 0x000000ff0500720c */ /* 0x000fe20003f46270 */
[----:B------:R-:W-:Y:S01]  /*0940*/  VIADD R49, R2, 0x20 ;  /* 0x0000002002317836 */ /* 0x000fe20000000000 */
[----:B------:R-:W-:Y:S01]  /*0950*/  ISETP.NE.AND P0, PT, R11, RZ, PT ;  /* 0x000000ff0b00720c */ /* 0x000fe20003f05270 */
[----:B------:R-:W-:Y:S01]  /*0960*/  UIMAD UR4, UR9, UR7, UR4 ;  /* 0x00000007090472a4 */ /* 0x000fe2000f8e0204 */
[----:B------:R-:W3:Y:S01]  /*0970*/  @!P3 S2R R19, SR_CgaCtaId ;  /* 0x000000000013b919 */ /* 0x000ee20000008800 */
[----:B------:R-:W4:Y:S01]  /*0980*/  S2UR UR6, SR_CgaCtaId ;  /* 0x00000000000679c3 */ /* 0x000f220000008800 */
[----:B------:R-:W-:Y:S01]  /*0990*/  ISETP.GE.AND P6, PT, R49, UR5, PT ;  /* 0x0000000531007c0c */ /* 0x000fe2000bfc6270 */
[----:B-1----:R-:W-:Y:S01]  /*09a0*/  @!P1 IMAD R0, R15, R8, RZ ;  /* 0x000000080f009224 */ /* 0x002fe200078e02ff */
[----:B------:R-:W-:Y:S01]  /*09b0*/  @!P3 MOV R16, 0x400 ;  /* 0x000004000010b802 */ /* 0x000fe20000000f00 */
[----:B------:R-:W-:Y:S01]  /*09c0*/  VIADD R5, R7, UR4 ;  /* 0x0000000407057c36 */ /* 0x000fe20008000000 */
[----:B------:R-:W-:Y:S01]  /*09d0*/  UMOV UR4, 0x400 ;  /* 0x0000040000047882 */ /* 0x000fe20000000000 */
[----:B------:R-:W-:-:S02]  /*09e0*/  @P5 VIADD R4, R4, 0x1 ;  /* 0x0000000104045836 */ /* 0x000fc40000000000 */
[----:B------:R-:W-:Y:S01]  /*09f0*/  @!P1 IMAD R10, R14, R9, R0 ;  /* 0x000000090e0a9224 */ /* 0x000fe200078e0200 */
[----:B------:R-:W1:Y:S01]  /*0a00*/  @!P3 LDC.64 R20, c[0x0][0x240] ;  /* 0x00009000ff14bb82 */ /* 0x000e620000000a00 */
[----:B------:R-:W-:Y:S02]  /*0a10*/  IMAD.MOV.U32 R34, RZ, RZ, R4 ;  /* 0x000000ffff227224 */ /* 0x000fe400078e0004 */
[----:B------:R-:W-:Y:S02]  /*0a20*/  VIADD R0, R2, 0x50 ;  /* 0x0000005002007836 */ /* 0x000fe40000000000 */
[----:B------:R-:W-:Y:S02]  /*0a30*/  @!P1 IMAD.MOV.U32 R4, RZ, RZ, R6 ;  /* 0x000000ffff049224 */ /* 0x000fe400078e0006 */
[----:B------:R-:W-:Y:S01]  /*0a40*/  @!P2 IMAD.MOV R34, RZ, RZ, -R34 ;  /* 0x000000ffff22a224 */ /* 0x000fe200078e0a22 */
[----:B------:R-:W-:Y:S01]  /*0a50*/  ISETP.GE.AND P2, PT, R0, UR5, PT ;  /* 0x0000000500007c0c */ /* 0x000fe2000bf46270 */
[----:B------:R-:W-:Y:S01]  /*0a60*/  @!P1 IMAD.WIDE.U32 R8, R14, R8, R4 ;  /* 0x000000080e089225 */ /* 0x000fe200078e0004 */
[----:B------:R-:W-:Y:S01]  /*0a70*/  @!P0 LOP3.LUT R34, RZ, R11, RZ, 0x33, !PT ;  /* 0x0000000bff228212 */ /* 0x000fe200078e33ff */
[----:B------:R-:W5:Y:S01]  /*0a80*/  @!P6 LDC.64 R22, c[0x0][0x240] ;  /* 0x00009000ff16eb82 */ /* 0x000f620000000a00 */
[C---:B------:R-:W-:Y:S01]  /*0a90*/  SHF.L.U32 R0, R2.reuse, 0x6, RZ ;  /* 0x0000000602007819 */ /* 0x040fe200000006ff */
[----:B------:R-:W-:-:S02]  /*0aa0*/  VIADD R11, R2, 0x60 ;  /* 0x00000060020b7836 */ /* 0x000fc40000000000 */
[----:B------:R-:W-:Y:S01]  /*0ab0*/  @!P1 IMAD.IADD R9, R9, 0x1, R10 ;  /* 0x0000000109099824 */ /* 0x000fe200078e020a */
[----:B--2---:R-:W-:Y:S01]  /*0ac0*/  @!P1 LEA R10, P5, R8, R12, 0x1 ;  /* 0x0000000c080a9211 */ /* 0x004fe200078a08ff */
[----:B----4-:R-:W-:Y:S01]  /*0ad0*/  ULEA UR4, UR6, UR4, 0x18 ;  /* 0x0000000406047291 */ /* 0x010fe2000f8ec03f */
[----:B------:R-:W-:Y:S01]  /*0ae0*/  LOP3.LUT R0, R0, 0x1c0, RZ, 0xc0, !PT ;  /* 0x000001c000007812 */ /* 0x000fe200078ec0ff */
[----:B------:R-:W2:Y:S01]  /*0af0*/  @!P3 LDC.64 R24, c[0x0][0x210] ;  /* 0x00008400ff18bb82 */ /* 0x000ea20000000a00 */
[----:B------:R-:W-:Y:S01]  /*0b00*/  ISETP.GE.AND P0, PT, R11, UR5, PT ;  /* 0x000000050b007c0c */ /* 0x000fe2000bf06270 */
[----:B------:R-:W-:Y:S01]  /*0b10*/  VIADD R43, R2, 0x30 ;  /* 0x00000030022b7836 */ /* 0x000fe20000000000 */
[----:B------:R-:W-:Y:S01]  /*0b20*/  @!P1 LEA.HI.X R11, R8, R13, R9, 0x1, P5 ;  /* 0x0000000d080b9211 */ /* 0x000fe200028f0c09 */
[----:B------:R-:W-:Y:S01]  /*0b30*/  @UP0 UIADD3 UR6, UR19, UR8, URZ ;  /* 0x0000000813060290 */ /* 0x000fe2000fffe03f */
[----:B------:R-:W-:Y:S02]  /*0b40*/  LOP3.LUT R9, R0, 0x38, R28, 0xf8, !PT ;  /* 0x0000003800097812 */ /* 0x000fe400078ef81c */
[----:B------:R-:W-:Y:S01]  /*0b50*/  SHF.R.U32.HI R8, RZ, 0x3, R0 ;  /* 0x00000003ff087819 */ /* 0x000fe20000011600 */
[----:B------:R-:W4:Y:S01]  /*0b60*/  @!P6 LDC.64 R26, c[0x0][0x210] ;  /* 0x00008400ff1aeb82 */ /* 0x000f220000000a00 */
[----:B------:R-:W-:Y:S01]  /*0b70*/  LEA.HI R13, R54, R155, RZ, 0x6 ;  /* 0x0000009b360d7211 */ /* 0x000fe200078f30ff */
[----:B------:R-:W-:Y:S01]  /*0b80*/  @UP0 ULDC.64 UR8, c[0x0][0x250] ;  /* 0x0000940000080ab9 */ /* 0x000fe20000000a00 */
[----:B------:R-:W-:Y:S01]  /*0b90*/  LOP3.LUT R8, R9, R8, RZ, 0x3c, !PT ;  /* 0x0000000809087212 */ /* 0x000fe200078e3cff */
[----:B------:R-:W-:Y:S01]  /*0ba0*/  @UP0 UIMAD.WIDE.U32 UR22, UR6, UR8, URZ ;  /* 0x00000008061602a5 */ /* 0x000fe2000f8e003f */
[----:B------:R-:W-:Y:S01]  /*0bb0*/  @!P3 IADD3 R0, P5, R14, 0x10, RZ ;  /* 0x000000100e00b810 */ /* 0x000fe20007fbe0ff */
[----:B------:R-:W-:Y:S01]  /*0bc0*/  IMAD.SHL.U32 R9, R13, 0x8, RZ ;  /* 0x000000080d097824 */ /* 0x000fe200078e00ff */
[----:B---3--:R-:W-:Y:S01]  /*0bd0*/  @!P3 LEA R19, R19, R16, 0x18 ;  /* 0x000000101313b211 */ /* 0x008fe200078ec0ff */
[----:B------:R-:W-:-:S02]  /*0be0*/  @UP0 UIMAD UR6, UR6, UR9, URZ ;  /* 0x00000009060602a4 */ /* 0x000fc4000f8e023f */
[----:B------:R-:W-:Y:S01]  /*0bf0*/  @!P3 IMAD.X R12, RZ, RZ, R15, P5 ;  /* 0x000000ffff0cb224 */ /* 0x000fe200028e060f */
[----:B------:R-:W-:Y:S01]  /*0c00*/  LOP3.LUT R18, R8, 0xfffffe00, R9, 0xf8, !PT ;  /* 0xfffffe0008127812 */ /* 0x000fe200078ef809 */
[----:B------:R-:W-:Y:S01]  /*0c10*/  @!P3 IMAD.MOV.U32 R8, RZ, RZ, R6 ;  /* 0x000000ffff08b224 */ /* 0x000fe200078e0006 */
[----:B------:R-:W-:Y:S01]  /*0c20*/  @!P6 IADD3 R13, P5, R14, 0x20, RZ ;  /* 0x000000200e0de810 */ /* 0x000fe20007fbe0ff */
[-C--:B-1----:R-:W-:Y:S01]  /*0c30*/  @!P3 IMAD R12, R12, R20.reuse, RZ ;  /* 0x000000140c0cb224 */ /* 0x082fe200078e02ff */
[----:B------:R-:W-:Y:S01]  /*0c40*/  LEA R246, R18, UR4, 0x1 ;  /* 0x0000000412f67c11 */ /* 0x000fe2000f8e08ff */
[----:B------:R-:W-:Y:S01]  /*0c50*/  @!P3 IMAD.MOV.U32 R9, RZ, RZ, R5 ;  /* 0x000000ffff09b224 */ /* 0x000fe200078e0005 */
[----:B------:R-:W-:Y:S01]  /*0c60*/  @UP0 UIADD3 UR20, UR23, UR6, URZ ;  /* 0x0000000617140290 */ /* 0x000fe2000fffe03f */
[----:B------:R-:W-:Y:S01]  /*0c70*/  @!P6 IMAD.X R16, RZ, RZ, R15, P5 ;  /* 0x000000ffff10e224 */ /* 0x000fe200028e060f */
[----:B------:R-:W-:Y:S01]  /*0c80*/  ISETP.GE.AND P5, PT, R43, UR5, PT ;  /* 0x000000052b007c0c */ /* 0x000fe2000bfa6270 */
[C---:B------:R-:W-:Y:S01]  /*0c90*/  @!P3 IMAD R12, R0.reuse, R21, R12 ;  /* 0x00000015000cb224 */ /* 0x040fe200078e020c */
[----:B------:R-:W-:Y:S01]  /*0ca0*/  @!PT LDS RZ, [RZ] ;  /* 0x00000000fffff984 */ /* 0x000fe20000000800 */
[----:B------:R-:W-:Y:S01]  /*0cb0*/  @!PT LDS RZ, [RZ] ;  /* 0x00000000fffff984 */ /* 0x000fe20000000800 */
[----:B------:R-:W-:Y:S01]  /*0cc0*/  @!PT LDS RZ, [RZ] ;  /* 0x00000000fffff984 */ /* 0x000fe20000000800 */
[----:B------:R-:W-:Y:S01]  /*0cd0*/  @!P1 LDGSTS.E.BYPASS.LTC128B.128 [R246], desc[UR16][R10.64] ;  /* 0x000000000af69fae */ /* 0x000fe2000b901d50 */
[----:B------:R-:W-:-:S03]  /*0ce0*/  @!P3 IMAD.WIDE.U32 R8, R0, R20, R8 ;  /* 0x000000140008b225 */ /* 0x000fc600078e0008 */
[----:B------:R1:W-:Y:S01]  /*0cf0*/  @!P1 LDGSTS.E.BYPASS.LTC128B.128 [R246+0x4000], desc[UR16][R10.64+0x80] ;  /* 0x040000800af69fae */ /* 0x0003e2000b901d50 */
[----:B-----5:R-:W-:Y:S02]  /*0d00*/  @!P6 IMAD R0, R16, R22, RZ ;  /* 0x000000161000e224 */ /* 0x020fe400078e02ff */
[----:B------:R-:W-:Y:S02]  /*0d10*/  VIADD R16, R2, 0x70 ;  /* 0x0000007002107836 */ /* 0x000fe40000000000 */
[----:B------:R-:W-:Y:S02]  /*0d20*/  @!P6 IMAD R17, R13, R23, R0 ;  /* 0x000000170d11e224 */ /* 0x000fe400078e0200 */
[----:B------:R-:W-:Y:S01]  /*0d30*/  @!P3 IMAD.IADD R0, R9, 0x1, R12 ;  /* 0x000000010900b824 */ /* 0x000fe200078e020c */
[----:B--2---:R-:W-:Y:S01]  /*0d40*/  @!P3 LEA R12, P1, R8, R24, 0x1 ;  /* 0x00000018080cb211 */ /* 0x004fe200078208ff */
[----:B------:R-:W2:Y:S01]  /*0d50*/  @!P0 S2R R23, SR_CgaCtaId ;  /* 0x0000000000178919 */ /* 0x000ea20000008800 */
[----:B------:R-:W3:Y:S01]  /*0d60*/  @!P5 LDC.64 R20, c[0x0][0x240] ;  /* 0x00009000ff14db82 */ /* 0x000ee20000000a00 */
[----:B------:R-:W2:Y:S01]  /*0d70*/  @!P2 S2R R24, SR_CgaCtaId ;  /* 0x000000000018a919 */ /* 0x000ea20000008800 */
[----:B-1----:R-:W-:Y:S01]  /*0d80*/  @!P6 MOV R11, R5 ;  /* 0x00000005000be202 */ /* 0x002fe20000000f00 */
[----:B------:R-:W-:-:S04]  /*0d90*/  @!P6 IMAD.MOV.U32 R10, RZ, RZ, R6 ;  /* 0x000000ffff0ae224 */ /* 0x000fc800078e0006 */
[----:B------:R-:W-:Y:S01]  /*0da0*/  @!P6 IMAD.WIDE.U32 R10, R13, R22, R10 ;  /* 0x000000160d0ae225 */ /* 0x000fe200078e000a */
[----:B------:R-:W-:-:S03]  /*0db0*/  @!P3 LEA.HI.X R13, R8, R25, R0, 0x1, P1 ;  /* 0x00000019080db211 */ /* 0x000fc600008f0c00 */
[----:B------:R-:W-:Y:S01]  /*0dc0*/  @!P6 IMAD.IADD R9, R11, 0x1, R17 ;  /* 0x000000010b09e824 */ /* 0x000fe200078e0211 */
[----:B----4-:R-:W-:Y:S01]  /*0dd0*/  @!P6 LEA R8, P1, R10, R26, 0x1 ;  /* 0x0000001a0a08e211 */ /* 0x010fe200078208ff */
[----:B------:R-:W-:Y:S01]  /*0de0*/  @!P3 IMAD R0, R18, 0x2, R19 ;  /* 0x000000021200b824 */ /* 0x000fe200078e0213 */
[----:B------:R-:W-:Y:S02]  /*0df0*/  @!P6 MOV R11, 0x400 ;  /* 0x00000400000be802 */ /* 0x000fe40000000f00 */
[----:B------:R-:W-:Y:S02]  /*0e00*/  @!P6 LEA.HI.X R9, R10, R27, R9, 0x1, P1 ;  /* 0x0000001b0a09e211 */ /* 0x000fe400008f0c09 */
[----:B------:R-:W-:Y:S01]  /*0e10*/  @!P5 IADD3 R17, P1, R14, 0x30, RZ ;  /* 0x000000300e11d810 */ /* 0x000fe20007f3e0ff */
[----:B------:R-:W-:Y:S01]  /*0e20*/  @!P3 LDGSTS.E.BYPASS.LTC128B.128 [R0+0x800], desc[UR16][R12.64] ;  /* 0x008000000c00bfae */ /* 0x000fe2000b901d50 */
[----:B------:R-:W1:Y:S01]  /*0e30*/  @!P4 LDC.64 R26, c[0x0][0x240] ;  /* 0x00009000ff1acb82 */ /* 0x000e620000000a00 */
[----:B------:R-:W-:-:S02]  /*0e40*/  @!P5 MOV R10, 0x400 ;  /* 0x00000400000ad802 */ /* 0x000fc40000000f00 */
[----:B------:R-:W-:Y:S01]  /*0e50*/  @!P5 IMAD.X R25, RZ, RZ, R15, P1 ;  /* 0x000000ffff19d224 */ /* 0x000fe200008e060f */
[----:B------:R-:W-:Y:S01]  /*0e60*/  @!P4 IADD3 R19, P1, R14, 0x40, RZ ;  /* 0x000000400e13c810 */ /* 0x000fe20007f3e0ff */
[----:B------:R4:W-:Y:S01]  /*0e70*/  @!P3 LDGSTS.E.BYPASS.LTC128B.128 [R0+0x4800], desc[UR16][R12.64+0x80] ;  /* 0x048000800c00bfae */ /* 0x0009e2000b901d50 */
[----:B------:R-:W-:-:S03]  /*0e80*/  ISETP.GE.AND P3, PT, R16, UR5, PT ;  /* 0x0000000510007c0c */ /* 0x000fc6000bf66270 */
[--C-:B------:R-:W-:Y:S01]  /*0e90*/  @!P4 IMAD.X R35, RZ, RZ, R15.reuse, P1 ;  /* 0x000000ffff23c224 */ /* 0x100fe200008e060f */
[C---:B------:R-:W-:Y:S01]  /*0ea0*/  @!P2 IADD3 R36, P1, R14.reuse, 0x50, RZ ;  /* 0x000000500e24a810 */ /* 0x040fe20007f3e0ff */
[----:B------:R-:W5:Y:S04]  /*0eb0*/  @!P6 S2R R16, SR_CgaCtaId ;  /* 0x000000000010e919 */ /* 0x000f680000008800 */
[----:B------:R-:W-:Y:S01]  /*0ec0*/  @!P2 IMAD.X R45, RZ, RZ, R15, P1 ;  /* 0x000000ffff2da224 */ /* 0x000fe200008e060f */
[----:B------:R-:W-:-:S03]  /*0ed0*/  @!P0 IADD3 R37, P1, R14, 0x60, RZ ;  /* 0x000000600e258810 */ /* 0x000fc60007f3e0ff */
[----:B------:R-:W1:Y:S02]  /*0ee0*/  @!P3 S2R R22, SR_CgaCtaId ;  /* 0x000000000016b919 */ /* 0x000e640000008800 */
[----:B------:R-:W-:Y:S01]  /*0ef0*/  @!P0 IMAD.X R46, RZ, RZ, R15, P1 ;  /* 0x000000ffff2e8224 */ /* 0x000fe200008e060f */
[----:B------:R-:W-:-:S05]  /*0f00*/  @!P3 IADD3 R42, P1, R14, 0x70, RZ ;  /* 0x000000700e2ab810 */ /* 0x000fca0007f3e0ff */
[----:B------:R-:W-:Y:S01]  /*0f10*/  @!P3 IMAD.X R51, RZ, RZ, R15, P1 ;  /* 0x000000ffff33b224 */ /* 0x000fe200008e060f */
[----:B------:R-:W-:Y:S01]  /*0f20*/  PLOP3.LUT P1, PT, PT, PT, UP0, 0x80, 0x0 ;  /* 0x000000000000781c */ /* 0x000fe20003f2f008 */
[----:B----4-:R-:W4:Y:S01]  /*0f30*/  @!P5 S2R R13, SR_CgaCtaId ;  /* 0x00000000000dd919 */ /* 0x010f220000008800 */
[----:B------:R-:W-:Y:S01]  /*0f40*/  @!P4 MOV R0, 0x400 ;  /* 0x000004000000c802 */ /* 0x000fe20000000f00 */
[----:B------:R-:W2:Y:S01]  /*0f50*/  @!P4 S2R R12, SR_CgaCtaId ;  /* 0x00000000000cc919 */ /* 0x000ea20000008800 */
[----:B-----5:R-:W-:Y:S02]  /*0f60*/  @!P6 LEA R16, R16, R11, 0x18 ;  /* 0x0000000b1010e211 */ /* 0x020fe400078ec0ff */
[----:B----4-:R-:W-:Y:S02]  /*0f70*/  @!P5 LEA R15, R13, R10, 0x18 ;  /* 0x0000000a0d0fd211 */ /* 0x010fe400078ec0ff */
[----:B--2---:R-:W-:-:S05]  /*0f80*/  @!P4 LEA R47, R12, R0, 0x18 ;  /* 0x000000000c2fc211 */ /* 0x004fca00078ec0ff */
[----:B-1-3--:R-:W-:Y:S05]  /*0f90*/  @P1 BRA `(.L_x_3) ;  /* 0x0000000000301947 */ /* 0x00afea0003800000 */
[----:B------:R-:W-:Y:S01]  /*0fa0*/  USHF.R.S32.HI UR23, URZ, 0x1f, UR19 ;  /* 0x0000001f3f177899 */ /* 0x000fe20008011413 */
[----:B------:R-:W-:Y:S01]  /*0fb0*/  ULDC.64 UR10, c[0x0][0x248] ;  /* 0x00009200000a7ab9 */ /* 0x000fe20000000a00 */
[----:B------:R-:W-:Y:S02]  /*0fc0*/  USHF.R.S32.HI UR21, URZ, 0x1f, UR18 ;  /* 0x0000001f3f157899 */ /* 0x000fe40008011412 */
[----:B------:R-:W-:Y:S02]  /*0fd0*/  UIMAD UR23, UR23, UR10, URZ ;  /* 0x0000000a171772a4 */ /* 0x000fe4000f8e023f */
[----:B------:R-:W-:Y:S02]  /*0fe0*/  UIMAD.WIDE.U32 UR24, UR19, UR10, URZ ;  /* 0x0000000a131872a5 */ /* 0x000fe4000f8e003f */
[----:B------:R-:W-:Y:S01]  /*0ff0*/  UIMAD UR23, UR19, UR11, UR23 ;  /* 0x0000000b131772a4 */ /* 0x000fe2000f8e0217 */
[----:B------:R-:W-:-:S03]  /*1000*/  ULDC.64 UR6, c[0x0][0x230] ;  /* 0x00008c0000067ab9 */ /* 0x000fc60000000a00 */
[----:B------:R-:W-:Y:S02]  /*1010*/  UIADD3 UR25, UR25, UR23, URZ ;  /* 0x0000001719197290 */ /* 0x000fe4000fffe03f */
[----:B------:R-:W-:Y:S02]  /*1020*/  UIMAD UR21, UR21, UR6, URZ ;  /* 0x00000006151572a4 */ /* 0x000fe4000f8e023f */
[----:B------:R-:W-:Y:S02]  /*1030*/  UIMAD.WIDE.U32 UR24, UR18, UR6, UR24 ;  /* 0x00000006121872a5 */ /* 0x000fe4000f8e0018 */
[----:B------:R-:W-:-:S04]  /*1040*/  UIMAD UR7, UR18, UR7, UR21 ;  /* 0x00000007120772a4 */ /* 0x000fc8000f8e0215 */
[----:B------:R-:W-:-:S12]  /*1050*/  UIADD3 UR21, UR25, UR7, URZ ;  /* 0x0000000719157290 */ /* 0x000fd8000fffe03f */
.L_x_3:
[----:B------:R-:W-:Y:S01]  /*1060*/  @!P2 MOV R12, 0x400 ;  /* 0x00000400000ca802 */ /* 0x000fe20000000f00 */
[----:B------:R-:W-:Y:S06]  /*1070*/  @P1 BRA `(.L_x_4) ;  /* 0x0000000000301947 */ /* 0x000fec0003800000 */
[----:B------:R-:W-:Y:S01]  /*1080*/  USHF.R.S32.HI UR20, URZ, 0x1f, UR19 ;  /* 0x0000001f3f147899 */ /* 0x000fe20008011413 */
[----:B------:R-:W-:Y:S01]  /*1090*/  ULDC.64 UR8, c[0x0][0x250] ;  /* 0x0000940000087ab9 */ /* 0x000fe20000000a00 */
[----:B------:R-:W-:Y:S02]  /*10a0*/  ULDC.64 UR6, c[0x0][0x238] ;  /* 0x00008e0000067ab9 */ /* 0x000fe40000000a00 */
[----:B------:R-:W-:Y:S02]  /*10b0*/  UIMAD UR20, UR20, UR8, URZ ;  /* 0x00000008141472a4 */ /* 0x000fe4000f8e023f */
[----:B------:R-:W-:Y:S02]  /*10c0*/  UIMAD.WIDE.U32 UR22, UR19, UR8, URZ ;  /* 0x00000008131672a5 */ /* 0x000fe4000f8e003f */
[----:B------:R-:W-:Y:S02]  /*10d0*/  UIMAD UR20, UR19, UR9, UR20 ;  /* 0x00000009131472a4 */ /* 0x000fe4000f8e0214 */
[----:B------:R-:W-:-:S02]  /*10e0*/  USHF.R.S32.HI UR19, URZ, 0x1f, UR18 ;  /* 0x0000001f3f137899 */ /* 0x000fc40008011412 */
[----:B------:R-:W-:Y:S02]  /*10f0*/  UIADD3 UR23, UR23, UR20, URZ ;  /* 0x0000001417177290 */ /* 0x000fe4000fffe03f */
[----:B------:R-:W-:Y:S02]  /*1100*/  UIMAD UR19, UR19, UR6, URZ ;  /* 0x00000006131372a4 */ /* 0x000fe4000f8e023f */
[----:B------:R-:W-:Y:S02]  /*1110*/  UIMAD.WIDE.U32 UR22, UR18, UR6, UR22 ;  /* 0x00000006121672a5 */ /* 0x000fe4000f8e0016 */
[----:B------:R-:W-:-:S04]  /*1120*/  UIMAD UR7, UR18, UR7, UR19 ;  /* 0x00000007120772a4 */ /* 0x000fc8000f8e0213 */
[----:B------:R-:W-:-:S12]  /*1130*/  UIADD3 UR20, UR23, UR7, URZ ;  /* 0x0000000717147290 */ /* 0x000fd8000fffe03f */
.L_x_4:
[----:B------:R-:W-:Y:S01]  /*1140*/  IMAD R0, R3, UR10, RZ ;  /* 0x0000000a03007c24 */ /* 0x000fe2000f8e02ff */
[----:B------:R-:W1:Y:S01]  /*1150*/  @!P5 LDC.64 R40, c[0x0][0x210] ;  /* 0x00008400ff28db82 */ /* 0x000e620000000a00 */
[C---:B------:R-:W-:Y:S01]  /*1160*/  IMAD.WIDE.U32 R10, R2.reuse, UR10, R28 ;  /* 0x0000000a020a7c25 */ /* 0x040fe2000f8e001c */
[----:B------:R-:W-:Y:S01]  /*1170*/  @!P3 MOV R4, 0x400 ;  /* 0x000004000004b802 */ /* 0x000fe20000000f00 */
[----:B------:R-:W-:Y:S01]  /*1180*/  ULEA.HI.SX32 UR18, UR12, 0xffffffff, 0x1a ;  /* 0xffffffff0c127891 */ /* 0x000fe2000f8fd23f */
[----:B------:R-:W-:Y:S01]  /*1190*/  @!P0 MOV R7, 0x400 ;  /* 0x0000040000078802 */ /* 0x000fe20000000f00 */
[----:B------:R-:W-:Y:S01]  /*11a0*/  IMAD R0, R2, UR11, R0 ;  /* 0x0000000b02007c24 */ /* 0x000fe2000f8e0200 */
[----:B------:R-:W-:Y:S01]  /*11b0*/  IADD3 R32, P1, R10, UR24, RZ ;  /* 0x000000180a207c10 */ /* 0x000fe2000ff3e0ff */
[--C-:B------:R-:W-:Y:S01]  /*11c0*/  @!P0 IMAD.MOV.U32 R13, RZ, RZ, R5.reuse ;  /* 0x000000ffff0d8224 */ /* 0x100fe200078e0005 */
[----:B------:R-:W-:Y:S01]  /*11d0*/  @!P3 LEA R52, R22, R4, 0x18 ;  /* 0x000000041634b211 */ /* 0x000fe200078ec0ff */
[----:B------:R-:W-:Y:S01]  /*11e0*/  @!P5 IMAD R4, R25, R20, RZ ;  /* 0x000000141904d224 */ /* 0x000fe200078e02ff */
[----:B------:R-:W-:Y:S01]  /*11f0*/  IADD3.X R33, R11, UR21, R0, P1, !PT ;  /* 0x000000150b217c10 */ /* 0x000fe20008ffe400 */
[----:B------:R-:W-:Y:S01]  /*1200*/  @!P6 IMAD R0, R18, 0x2, R16 ;  /* 0x000000021200e824 */ /* 0x000fe200078e0210 */
[----:B------:R-:W-:Y:S01]  /*1210*/  @!P0 LEA R50, R23, R7, 0x18 ;  /* 0x0000000717328211 */ /* 0x000fe200078ec0ff */
[----:B------:R-:W2:Y:S01]  /*1220*/  @!P4 LDC.64 R38, c[0x0][0x210] ;  /* 0x00008400ff26cb82 */ /* 0x000ea20000000a00 */
[C---:B------:R-:W-:Y:S01]  /*1230*/  @!P5 IMAD R7, R17.reuse, R21, R4 ;  /* 0x000000151107d224 */ /* 0x040fe200078e0204 */
[----:B------:R-:W-:Y:S01]  /*1240*/  @!P2 LEA R48, R24, R12, 0x18 ;  /* 0x0000000c1830a211 */ /* 0x000fe200078ec0ff */
[----:B------:R-:W-:Y:S01]  /*1250*/  @!P5 IMAD.MOV.U32 R4, RZ, RZ, R6 ;  /* 0x000000ffff04d224 */ /* 0x000fe200078e0006 */
[----:B------:R-:W-:Y:S01]  /*1260*/  @!PT LDS RZ, [RZ] ;  /* 0x00000000fffff984 */ /* 0x000fe20000000800 */
[----:B------:R-:W-:Y:S01]  /*1270*/  @!PT LDS RZ, [RZ] ;  /* 0x00000000fffff984 */ /* 0x000fe20000000800 */
[----:B------:R-:W-:Y:S01]  /*1280*/  @!PT LDS RZ, [RZ] ;  /* 0x00000000fffff984 */ /* 0x000fe20000000800 */
[----:B------:R-:W-:Y:S01]  /*1290*/  @!P6 LDGSTS.E.BYPASS.LTC128B.128 [R0+0x1000], desc[UR16][R8.64] ;  /* 0x010000000800efae */ /* 0x000fe2000b901d50 */
[--C-:B------:R-:W-:Y:S01]  /*12a0*/  @!P3 IMAD.MOV.U32 R21, RZ, RZ, R5.reuse ;  /* 0x000000ffff15b224 */ /* 0x100fe200078e0005 */
[----:B------:R-:W-:Y:S01]  /*12b0*/  UIMAD UR19, UR18, -0x40, UR13 ;  /* 0xffffffc0121378a4 */ /* 0x000fe2000f8e020d */
[----:B------:R-:W-:Y:S01]  /*12c0*/  @!P5 IMAD.WIDE.U32 R10, R17, R20, R4 ;  /* 0x00000014110ad225 */ /* 0x000fe200078e0004 */
[----:B------:R-:W3:Y:S01]  /*12d0*/  @!P2 LDC.64 R30, c[0x0][0x240] ;  /* 0x00009000ff1eab82 */ /* 0x000ee20000000a00 */
[----:B------:R4:W-:Y:S01]  /*12e0*/  @!P6 LDGSTS.E.BYPASS.LTC128B.128 [R0+0x5000], desc[UR16][R8.64+0x80] ;  /* 0x050000800800efae */ /* 0x0009e2000b901d50 */
[----:B------:R-:W-:Y:S01]  /*12f0*/  ULDC.64 UR6, c[0x0][0x260] ;  /* 0x0000980000067ab9 */ /* 0x000fe20000000a00 */
[--C-:B------:R-:W-:Y:S01]  /*1300*/  @!P4 IMAD.MOV.U32 R4, RZ, RZ, R6.reuse ;  /* 0x000000ffff04c224 */ /* 0x100fe200078e0006 */
[----:B------:R-:W-:Y:S01]  /*1310*/  ISETP.GE.AND P6, PT, R2, UR19, PT ;  /* 0x0000001302007c0c */ /* 0x000fe2000bfc6270 */
[--C-:B------:R-:W-:Y:S01]  /*1320*/  @!P0 IMAD.MOV.U32 R12, RZ, RZ, R6.reuse ;  /* 0x000000ffff0c8224 */ /* 0x100fe200078e0006 */
[----:B------:R-:W-:Y:S01]  /*1330*/  USHF.L.U64.HI UR23, UR10, 0x6, UR11 ;  /* 0x000000060a177899 */ /* 0x000fe2000801020b */
[----:B------:R-:W-:Y:S01]  /*1340*/  @!P3 IMAD.MOV.U32 R20, RZ, RZ, R6 ;  /* 0x000000ffff14b224 */ /* 0x000fe200078e0006 */
[----:B------:R-:W5:Y:S01]  /*1350*/  @!P0 LDC.64 R22, c[0x0][0x240] ;  /* 0x00009000ff168b82 */ /* 0x000f620000000a00 */
[----:B------:R-:W-:Y:S01]  /*1360*/  IMAD.WIDE.U32 R56, R34, UR6, R32 ;  /* 0x0000000622387c25 */ /* 0x000fe2000f8e0020 */
[----:B------:R-:W-:-:S02]  /*1370*/  USHF.L.U32 UR24, UR10, 0x6, URZ ;  /* 0x000000060a187899 */ /* 0x000fc4000800063f */
[----:B------:R-:W-:Y:S01]  /*1380*/  USHF.R.S32.HI UR21, URZ, 0x1f, UR18 ;  /* 0x0000001f3f157899 */ /* 0x000fe20008011412 */
[----:B------:R-:W-:Y:S01]  /*1390*/  IMAD.MOV.U32 R166, RZ, RZ, R56 ;  /* 0x000000ffffa67224 */ /* 0x000fe200078e0038 */
[----:B------:R-:W-:Y:S01]  /*13a0*/  UIMAD.WIDE.U32 UR26, UR10, 0x20, URZ ;  /* 0x000000200a1a78a5 */ /* 0x000fe2000f8e003f */
[----:B------:R-:W-:Y:S01]  /*13b0*/  STL.64 [R1+0x20], R56 ;  /* 0x0000203801007387 */ /* 0x000fe20000100a00 */
[----:B------:R-:W5:Y:S01]  /*13c0*/  @!P0 LDC.64 R24, c[0x0][0x210] ;  /* 0x00008400ff188b82 */ /* 0x000f620000000a00 */
[----:B------:R-:W-:-:S07]  /*13d0*/  IMAD.U32 R154, RZ, RZ, UR24 ;  /* 0x00000018ff9a7e24 */ /* 0x000fce000f8e00ff */
[----:B------:R-:W5:Y:S01]  /*13e0*/  @!P3 LDC.64 R16, c[0x0][0x240] ;  /* 0x00009000ff10bb82 */ /* 0x000f620000000a00 */
[-C--:B----4-:R-:W-:Y:S02]  /*13f0*/  @!P4 IMAD R0, R35, R26.reuse, RZ ;  /* 0x0000001a2300c224 */ /* 0x090fe400078e02ff */
[----:B------:R-:W-:Y:S01]  /*1400*/  @!P4 IMAD.WIDE.U32 R8, R19, R26, R4 ;  /* 0x0000001a1308c225 */ /* 0x000fe200078e0004 */
[----:B-1----:R-:W-:-:S03]  /*1410*/  @!P5 LEA R4, P1, R10, R40, 0x1 ;  /* 0x000000280a04d211 */ /* 0x002fc600078208ff */
[----:B------:R-:W-:Y:S02]  /*1420*/  @!P4 IMAD R14, R19, R27, R0 ;  /* 0x0000001b130ec224 */ /* 0x000fe400078e0200 */
[----:B------:R-:W1:Y:S01]  /*1430*/  @!P2 LDC.64 R26, c[0x0][0x210] ;  /* 0x00008400ff1aab82 */ /* 0x000e620000000a00 */
[----:B------:R-:W-:Y:S02]  /*1440*/  @!P5 IMAD.IADD R0, R11, 0x1, R7 ;  /* 0x000000010b00d824 */ /* 0x000fe400078e0207 */
[----:B------:R-:W-:Y:S02]  /*1450*/  @!P2 IMAD.MOV.U32 R7, RZ, RZ, R5 ;  /* 0x000000ffff07a224 */ /* 0x000fe400078e0005 */
[----:B------:R-:W-:Y:S01]  /*1460*/  @!P4 IMAD.IADD R9, R9, 0x1, R14 ;  /* 0x000000010909c824 */ /* 0x000fe200078e020e */
[----:B------:R-:W-:Y:S01]  /*1470*/  @!P5 LEA.HI.X R5, R10, R41, R0, 0x1, P1 ;  /* 0x000000290a05d211 */ /* 0x000fe200008f0c00 */
[----:B------:R-:W-:Y:S01]  /*1480*/  @!P5 IMAD R0, R18, 0x2, R15 ;  /* 0x000000021200d824 */ /* 0x000fe200078e020f */
[----:B--2---:R-:W-:-:S04]  /*1490*/  @!P4 LEA R10, P1, R8, R38, 0x1 ;  /* 0x00000026080ac211 */ /* 0x004fc800078208ff */
[----:B------:R-:W-:Y:S01]  /*14a0*/  @!P5 LDGSTS.E.BYPASS.LTC128B.128 [R0+0x1800], desc[UR16][R4.64] ;  /* 0x018000000400dfae */ /* 0x000fe2000b901d50 */
[----:B------:R-:W-:-:S03]  /*14b0*/  @!P4 LEA.HI.X R11, R8, R39, R9, 0x1, P1 ;  /* 0x00000027080bc211 */ /* 0x000fc600008f0c09 */
[----:B------:R3:W-:Y:S01]  /*14c0*/  @!P5 LDGSTS.E.BYPASS.LTC128B.128 [R0+0x5800], desc[UR16][R4.64+0x80] ;  /* 0x058000800400dfae */ /* 0x0007e2000b901d50 */
[----:B------:R-:W-:Y:S01]  /*14d0*/  ISETP.GE.AND P5, PT, R44, UR19, PT ;  /* 0x000000132c007c0c */ /* 0x000fe2000bfa6270 */
[----:B---3--:R-:W-:Y:S02]  /*14e0*/  @!P2 IMAD R4, R45, R30, RZ ;  /* 0x0000001e2d04a224 */ /* 0x008fe400078e02ff */
[----:B-----5:R-:W-:Y:S02]  /*14f0*/  @!P0 IMAD R0, R46, R22, RZ ;  /* 0x000000162e008224 */ /* 0x020fe400078e02ff */
[C---:B------:R-:W-:Y:S02]  /*1500*/  @!P2 IMAD R8, R36.reuse, R31, R4 ;  /* 0x0000001f2408a224 */ /* 0x040fe400078e0204 */
[----:B------:R-:W-:-:S04]  /*1510*/  @!P2 IMAD.WIDE.U32 R4, R36, R30, R6 ;  /* 0x0000001e2404a225 */ /* 0x000fc800078e0006 */
[----:B------:R-:W-:Y:S02]  /*1520*/  @!P0 IMAD R14, R37, R23, R0 ;  /* 0x00000017250e8224 */ /* 0x000fe400078e0200 */
[----:B------:R-:W-:Y:S02]  /*1530*/  @!P4 IMAD R0, R18, 0x2, R47 ;  /* 0x000000021200c824 */ /* 0x000fe400078e022f */
[----:B------:R-:W-:Y:S01]  /*1540*/  @!P2 IMAD.IADD R5, R5, 0x1, R8 ;  /* 0x000000010505a824 */ /* 0x000fe200078e0208 */
[C---:B-1----:R-:W-:Y:S01]  /*1550*/  @!P2 LEA R8, P1, R4.reuse, R26, 0x1 ;  /* 0x0000001a0408a211 */ /* 0x042fe200078208ff */
[----:B------:R-:W-:Y:S01]  /*1560*/  @!P0 IMAD.WIDE.U32 R6, R37, R22, R12 ;  /* 0x0000001625068225 */ /* 0x000fe200078e000c */
[----:B------:R-:W-:Y:S01]  /*1570*/  @!P4 LDGSTS.E.BYPASS.LTC128B.128 [R0+0x2000], desc[UR16][R10.64] ;  /* 0x020000000a00cfae */ /* 0x000fe2000b901d50 */
[----:B------:R-:W-:Y:S02]  /*1580*/  SHF.R.S32.HI R22, RZ, 0x1f, R34 ;  /* 0x0000001fff167819 */ /* 0x000fe40000011422 */
[----:B------:R-:W-:Y:S01]  /*1590*/  @!P2 LEA.HI.X R9, R4, R27, R5, 0x1, P1 ;  /* 0x0000001b0409a211 */ /* 0x000fe200008f0c05 */
[----:B------:R1:W-:Y:S01]  /*15a0*/  @!P4 LDGSTS.E.BYPASS.LTC128B.128 [R0+0x6000], desc[UR16][R10.64+0x80] ;  /* 0x060000800a00cfae */ /* 0x0003e2000b901d50 */
[----:B------:R-:W-:Y:S01]  /*15b0*/  @!P0 IMAD.IADD R5, R7, 0x1, R14 ;  /* 0x0000000107058824 */ /* 0x000fe200078e020e */
[----:B------:R-:W-:Y:S01]  /*15c0*/  @!P0 LEA R4, P1, R6, R24, 0x1 ;  /* 0x0000001806048211 */ /* 0x000fe200078208ff */
[----:B------:R-:W2:Y:S01]  /*15d0*/  @!P6 S2R R14, SR_CgaCtaId ;  /* 0x00000000000ee919 */ /* 0x000ea20000008800 */
[----:B------:R-:W-:-:S02]  /*15e0*/  LEA.HI R12, R54, R155, RZ, 0x4 ;  /* 0x0000009b360c7211 */ /* 0x000fc400078f20ff */
[----:B------:R-:W-:Y:S01]  /*15f0*/  @!P0 LEA.HI.X R5, R6, R25, R5, 0x1, P1 ;  /* 0x0000001906058211 */ /* 0x000fe200008f0c05 */
[----:B------:R-:W-:Y:S01]  /*1600*/  @!P3 IMAD R6, R51, R16, RZ ;  /* 0x000000103306b224 */ /* 0x000fe200078e02ff */
[----:B------:R-:W-:Y:S02]  /*1610*/  ISETP.GE.AND P1, PT, R43, UR19, PT ;  /* 0x000000132b007c0c */ /* 0x000fe4000bf26270 */
[----:B------:R-:W-:Y:S01]  /*1620*/  SHF.R.S32.HI R13, RZ, 0x4, R12 ;  /* 0x00000004ff0d7819 */ /* 0x000fe2000001140c */
[----:B------:R-:W-:Y:S01]  /*1630*/  @!P3 IMAD R6, R42, R17, R6 ;  /* 0x000000112a06b224 */ /* 0x000fe200078e0206 */
[----:B------:R-:W-:-:S09]  /*1640*/  ISETP.GE.AND P4, PT, R44, UR19, PT ;  /* 0x000000132c007c0c */ /* 0x000fd2000bf86270 */
[----:B------:R-:W3:Y:S01]  /*1650*/  @!P1 S2R R17, SR_CgaCtaId ;  /* 0x0000000000119919 */ /* 0x000ee20000008800 */
[----:B------:R-:W-:Y:S01]  /*1660*/  VOTEU.ALL UP0, P1 ;  /* 0x00000000003f7886 */ /* 0x000fe20000800000 */
[----:B-1----:R-:W-:Y:S01]  /*1670*/  @!P2 IMAD R0, R18, 0x2, R48 ;  /* 0x000000021200a824 */ /* 0x002fe200078e0230 */
[----:B------:R-:W1:Y:S04]  /*1680*/  @!P6 LDC.64 R10, c[0x0][0x218] ;  /* 0x00008600ff0aeb82 */ /* 0x000e680000000a00 */
[----:B------:R-:W-:Y:S04]  /*1690*/  @!P2 LDGSTS.E.BYPASS.LTC128B.128 [R0+0x2800], desc[UR16][R8.64] ;  /* 0x028000000800afae */ /* 0x000fe8000b901d50 */
[----:B------:R4:W-:Y:S01]  /*16a0*/  @!P2 LDGSTS.E.BYPASS.LTC128B.128 [R0+0x6800], desc[UR16][R8.64+0x80] ;  /* 0x068000800800afae */ /* 0x0009e2000b901d50 */
[----:B------:R-:W-:-:S13]  /*16b0*/  ISETP.GE.AND P2, PT, R49, UR19, PT ;  /* 0x0000001331007c0c */ /* 0x000fda000bf46270 */
[----:B------:R-:W5:Y:S01]  /*16c0*/  @!P2 S2R R19, SR_CgaCtaId ;  /* 0x000000000013a919 */ /* 0x000f620000008800 */
[----:B----4-:R-:W4:Y:S01]  /*16d0*/  @!P3 LDC.64 R8, c[0x0][0x210] ;  /* 0x00008400ff08bb82 */ /* 0x010f220000000a00 */
[----:B------:R-:W-:-:S05]  /*16e0*/  @!P0 IMAD R0, R18, 0x2, R50 ;  /* 0x0000000212008824 */ /* 0x000fca00078e0232 */
[----:B------:R-:W-:Y:S04]  /*16f0*/  @!P0 LDGSTS.E.BYPASS.LTC128B.128 [R0+0x3000], desc[UR16][R4.64] ;  /* 0x0300000004008fae */ /* 0x000fe8000b901d50 */
[----:B------:R2:W-:Y:S02]  /*1700*/  @!P0 LDGSTS.E.BYPASS.LTC128B.128 [R0+0x7000], desc[UR16][R4.64+0x80] ;  /* 0x0700008004008fae */ /* 0x0005e4000b901d50 */
[----:B--2---:R-:W-:Y:S02]  /*1710*/  @!P3 IMAD.WIDE.U32 R4, R42, R16, R20 ;  /* 0x000000102a04b225 */ /* 0x004fe400078e0014 */
[----:B------:R-:W2:Y:S01]  /*1720*/  @!P5 S2R R16, SR_CgaCtaId ;  /* 0x000000000010d919 */ /* 0x000ea20000008800 */
[----:B------:R-:W3:Y:S01]  /*1730*/  @!P2 LDC.64 R20, c[0x0][0x218] ;  /* 0x00008600ff14ab82 */ /* 0x000ee20000000a00 */
[----:B------:R-:W-:Y:S01]  /*1740*/  IMAD R0, R22, UR6, RZ ;  /* 0x0000000616007c24 */ /* 0x000fe2000f8e02ff */
[----:B----4-:R-:W-:Y:S01]  /*1750*/  @!P3 LEA R8, P0, R4, R8, 0x1 ;  /* 0x000000080408b211 */ /* 0x010fe200078008ff */
[----:B------:R-:W-:Y:S01]  /*1760*/  @!P3 IMAD.IADD R6, R5, 0x1, R6 ;  /* 0x000000010506b824 */ /* 0x000fe200078e0206 */
[----:B------:R-:W-:Y:S01]  /*1770*/  UIMAD UR6, UR23, UR18, URZ ;  /* 0x00000012170672a4 */ /* 0x000fe2000f8e023f */
[----:B------:R-:W-:-:S03]  /*1780*/  IMAD R0, R34, UR7, R0 ;  /* 0x0000000722007c24 */ /* 0x000fc6000f8e0200 */
[----:B------:R-:W-:Y:S01]  /*1790*/  @!P3 LEA.HI.X R9, R4, R9, R6, 0x1, P0 ;  /* 0x000000090409b211 */ /* 0x000fe200000f0c06 */
[----:B------:R-:W-:Y:S01]  /*17a0*/  IMAD.IADD R167, R57, 0x1, R0 ;  /* 0x0000000139a77824 */ /* 0x000fe200078e0200 */
[----:B------:R-:W-:Y:S01]  /*17b0*/  UIMAD UR6, UR21, UR24, UR6 ;  /* 0x00000018150672a4 */ /* 0x000fe2000f8e0206 */
[----:B------:R-:W-:Y:S02]  /*17c0*/  @!P3 IMAD R0, R18, 0x2, R52 ;  /* 0x000000021200b824 */ /* 0x000fe400078e0234 */
[----:B------:R-:W-:Y:S01]  /*17d0*/  IMAD.WIDE.U32 R4, R154, UR18, R166 ;  /* 0x000000129a047c25 */ /* 0x000fe2000f8e00a6 */
[----:B------:R-:W-:Y:S03]  /*17e0*/  STL.64 [R1+0x10], R166 ;  /* 0x000010a601007387 */ /* 0x000fe60000100a00 */
[----:B------:R-:W-:Y:S01]  /*17f0*/  VIADD R5, R5, UR6 ;  /* 0x0000000605057c36 */ /* 0x000fe20008000000 */
[----:B------:R-:W-:Y:S01]  /*1800*/  @!P3 LDGSTS.E.BYPASS.LTC128B.128 [R0+0x3800], desc[UR16][R8.64] ;  /* 0x038000000800bfae */ /* 0x000fe2000b901d50 */
[C---:B-1----:R-:W-:Y:S01]  /*1810*/  @!P6 LEA R6, P0, R4.reuse, R10, 0x1 ;  /* 0x0000000a0406e211 */ /* 0x042fe200078008ff */
[----:B------:R-:W-:Y:S01]  /*1820*/  USHF.L.U32 UR6, UR11, 0x5, URZ ;  /* 0x000000050b067899 */ /* 0x000fe2000800063f */
[----:B------:R-:W-:Y:S01]  /*1830*/  @!P2 MOV R10, 0x400 ;  /* 0x00000400000aa802 */ /* 0x000fe20000000f00 */
[----:B------:R1:W-:Y:S01]  /*1840*/  @!P3 LDGSTS.E.BYPASS.LTC128B.128 [R0+0x7800], desc[UR16][R8.64+0x80] ;  /* 0x078000800800bfae */ /* 0x0003e2000b901d50 */
[----:B------:R-:W-:-:S02]  /*1850*/  @!P6 LEA.HI.X R7, R4, R11, R5, 0x1, P0 ;  /* 0x0000000b0407e211 */ /* 0x000fc400000f0c05 */
[----:B-----5:R-:W-:Y:S02]  /*1860*/  @!P2 LEA R19, R19, R10, 0x18 ;  /* 0x0000000a1313a211 */ /* 0x020fe400078ec0ff */
[----:B------:R-:W-:Y:S02]  /*1870*/  ISETP.GE.AND P3, PT, R49, UR19, PT ;  /* 0x0000001331007c0c */ /* 0x000fe4000bf66270 */
[----:B------:R-:W-:Y:S02]  /*1880*/  ISETP.GE.AND P0, PT, R43, UR19, PT ;  /* 0x000000132b007c0c */ /* 0x000fe4000bf06270 */
[----:B-1----:R-:W-:Y:S02]  /*1890*/  LEA.HI R0, R12, R13, RZ, 0x1 ;  /* 0x0000000d0c007211 */ /* 0x002fe400078f08ff */
[----:B------:R-:W-:Y:S02]  /*18a0*/  @!P6 MOV R8, 0x400 ;  /* 0x000004000008e802 */ /* 0x000fe40000000f00 */
[----:B------:R-:W-:-:S02]  /*18b0*/  LOP3.LUT R0, R0, 0xfffffffe, RZ, 0xc0, !PT ;  /* 0xfffffffe00007812 */ /* 0x000fc400078ec0ff */
[----:B------:R-:W-:Y:S02]  /*18c0*/  @!P6 LEA R8, R14, R8, 0x18 ;  /* 0x000000080e08e211 */ /* 0x000fe400078ec0ff */
[----:B------:R-:W1:Y:S01]  /*18d0*/  @!P5 LDC.64 R14, c[0x0][0x218] ;  /* 0x00008600ff0edb82 */ /* 0x000e620000000a00 */
[----:B------:R-:W-:Y:S01]  /*18e0*/  IMAD.IADD R25, R13, 0x1, -R0 ;  /* 0x000000010d197824 */ /* 0x000fe200078e0a00 */
[----:B------:R-:W-:Y:S01]  /*18f0*/  LOP3.LUT R0, R12, 0xfffffff0, RZ, 0xc0, !PT ;  /* 0xfffffff00c007812 */ /* 0x000fe200078ec0ff */
[----:B------:R-:W-:Y:S01]  /*1900*/  @!P6 IMAD R8, R18, 0x2, R8 ;  /* 0x000000021208e824 */ /* 0x000fe200078e0208 */
[----:B------:R-:W-:Y:S01]  /*1910*/  @!P5 MOV R9, 0x400 ;  /* 0x000004000009d802 */ /* 0x000fe20000000f00 */
[----:B------:R-:W-:Y:S02]  /*1920*/  IMAD.U32 R13, RZ, RZ, UR10 ;  /* 0x0000000aff0d7e24 */ /* 0x000fe4000f8e00ff */
[----:B------:R-:W-:Y:S01]  /*1930*/  IMAD.IADD R0, R155, 0x1, -R0 ;  /* 0x000000019b007824 */ /* 0x000fe200078e0a00 */
[----:B--2---:R-:W-:Y:S01]  /*1940*/  @!P5 LEA R16, R16, R9, 0x18 ;  /* 0x000000091010d211 */ /* 0x004fe200078ec0ff */
[----:B------:R-:W-:Y:S01]  /*1950*/  @!P6 LDGSTS.E.BYPASS.LTC128B.128 [R8+0x8000], desc[UR16][R6.64] ;  /* 0x080000000608efae */ /* 0x000fe2000b901d50 */
[----:B------:R-:W-:-:S03]  /*1960*/  @!P1 MOV R9, 0x400 ;  /* 0x0000040000099802 */ /* 0x000fc60000000f00 */
[----:B------:R2:W-:Y:S01]  /*1970*/  @!P6 LDGSTS.E.BYPASS.LTC128B.128 [R8+0xa000], desc[UR16][R6.64+0x80] ;  /* 0x0a0000800608efae */ /* 0x0005e2000b901d50 */
[----:B---3--:R-:W-:Y:S01]  /*1980*/  @!P1 LEA R12, R17, R9, 0x18 ;  /* 0x00000009110c9211 */ /* 0x008fe200078ec0ff */
[----:B------:R-:W-:-:S04]  /*1990*/  IMAD.SHL.U32 R9, R2, 0x8, RZ ;  /* 0x0000000802097824 */ /* 0x000fc800078e00ff */
[----:B------:R-:W-:Y:S02]  /*19a0*/  @!P1 IMAD R12, R18, 0x2, R12 ;  /* 0x00000002120c9824 */ /* 0x000fe400078e020c */
[----:B--2---:R-:W-:Y:S01]  /*19b0*/  IMAD.SHL.U32 R8, R53, 0x40, RZ ;  /* 0x0000004035087824 */ /* 0x004fe200078e00ff */
[----:B------:R-:W-:Y:S02]  /*19c0*/  SHF.R.S32.HI R6, RZ, 0x1f, R0 ;  /* 0x0000001fff067819 */ /* 0x000fe40000011400 */
[----:B------:R-:W-:Y:S02]  /*19d0*/  @!P5 LEA R7, P6, R13, R4, 0x4 ;  /* 0x000000040d07d211 */ /* 0x000fe400078c20ff */
[----:B------:R-:W-:Y:S01]  /*19e0*/  LEA.HI R24, R6, R0, RZ, 0x3 ;  /* 0x0000000006187211 */ /* 0x000fe200078f18ff */
[----:B------:R-:W-:Y:S01]  /*19f0*/  IMAD.U32 R6, RZ, RZ, UR11 ;  /* 0x0000000bff067e24 */ /* 0x000fe2000f8e00ff */
[----:B------:R-:W-:Y:S02]  /*1a00*/  LOP3.LUT R8, R8, 0x1c0, RZ, 0xc0, !PT ;  /* 0x000001c008087812 */ /* 0x000fe400078ec0ff */
[----:B------:R-:W-:-:S02]  /*1a10*/  LOP3.LUT R10, R24, 0xfffffff8, RZ, 0xc0, !PT ;  /* 0xfffffff8180a7812 */ /* 0x000fc400078ec0ff */
[----:B------:R-:W-:Y:S02]  /*1a20*/  LOP3.LUT R11, R8, 0x8, R9, 0xf8, !PT ;  /* 0x00000008080b7812 */ /* 0x000fe400078ef809 */
[----:B------:R-:W-:Y:S01]  /*1a30*/  @!P5 LEA.HI.X R9, R13, R5, R6, 0x4, P6 ;  /* 0x000000050d09d211 */ /* 0x000fe200030f2406 */
[----:B------:R-:W-:Y:S01]  /*1a40*/  IMAD.IADD R23, R0, 0x1, -R10 ;  /* 0x0000000100177824 */ /* 0x000fe200078e0a0a */
[C---:B-1----:R-:W-:Y:S01]  /*1a50*/  @!P5 LEA R6, P6, R7.reuse, R14, 0x1 ;  /* 0x0000000e0706d211 */ /* 0x042fe200078c08ff */
[C---:B------:R-:W-:Y:S01]  /*1a60*/  @!P5 IMAD R0, R18.reuse, 0x2, R16 ;  /* 0x000000021200d824 */ /* 0x040fe200078e0210 */
[----:B------:R-:W-:Y:S01]  /*1a70*/  SHF.R.U32.HI R8, RZ, 0x3, R8 ;  /* 0x00000003ff087819 */ /* 0x000fe20000011608 */
[----:B------:R-:W1:Y:S01]  /*1a80*/  @!P1 LDC.64 R16, c[0x0][0x218] ;  /* 0x00008600ff109b82 */ /* 0x000e620000000a00 */
[----:B------:R-:W-:Y:S01]  /*1a90*/  @!P5 LEA.HI.X R7, R7, R15, R9, 0x1, P6 ;  /* 0x0000000f0707d211 */ /* 0x000fe200030f0c09 */
[----:B------:R-:W-:Y:S01]  /*1aa0*/  @!P2 IMAD R10, R18, 0x2, R19 ;  /* 0x00000002120aa824 */ /* 0x000fe200078e0213 */
[----:B------:R-:W-:Y:S01]  /*1ab0*/  LOP3.LUT R26, R11, R8, RZ, 0x3c, !PT ;  /* 0x000000080b1a7212 */ /* 0x000fe200078e3cff */
[----:B------:R-:W-:Y:S01]  /*1ac0*/  IMAD.U32 R8, RZ, RZ, UR6 ;  /* 0x00000006ff087e24 */ /* 0x000fe2000f8e00ff */
[----:B------:R-:W-:Y:S01]  /*1ad0*/  @!P2 IADD3 R9, P6, R4, UR26, RZ ;  /* 0x0000001a0409ac10 */ /* 0x000fe2000ffde0ff */
[----:B------:R-:W-:Y:S01]  /*1ae0*/  @!P5 LDGSTS.E.BYPASS.LTC128B.128 [R0+0x8800], desc[UR16][R6.64] ;  /* 0x088000000600dfae */ /* 0x000fe2000b901d50 */
[----:B------:R-:W-:Y:S01]  /*1af0*/  ULDC.64 UR6, c[0x0][0x268] ;  /* 0x00009a0000067ab9 */ /* 0x000fe20000000a00 */
[----:B------:R-:W2:Y:S02]  /*1b00*/  @!P4 LDC.64 R18, c[0x0][0x220] ;  /* 0x00008800ff12cb82 */ /* 0x000ea40000000a00 */
[----:B------:R3:W-:Y:S01]  /*1b10*/  @!P5 LDGSTS.E.BYPASS.LTC128B.128 [R0+0xa800], desc[UR16][R6.64+0x80] ;  /* 0x0a8000800600dfae */ /* 0x0007e2000b901d50 */
[----:B------:R-:W-:Y:S01]  /*1b20*/  ISETP.GE.AND P5, PT, R2, UR19, PT ;  /* 0x0000001302007c0c */ /* 0x000fe2000bfa6270 */
[----:B------:R-:W-:-:S04]  /*1b30*/  UIMAD UR19, UR21, UR8, URZ ;  /* 0x00000008151372a4 */ /* 0x000fc8000f8e023f */
[----:B------:R-:W-:-:S08]  /*1b40*/  UIMAD UR19, UR18, UR9, UR19 ;  /* 0x00000009121372a4 */ /* 0x000fd0000f8e0213 */
[----:B------:R-:W4:Y:S01]  /*1b50*/  @!P5 LDC.64 R14, c[0x0][0x220] ;  /* 0x00008800ff0edb82 */ /* 0x000f220000000a00 */
[----:B---3--:R-:W-:Y:S01]  /*1b60*/  IMAD R0, R3, UR8, RZ ;  /* 0x0000000803007c24 */ /* 0x008fe2000f8e02ff */
[----:B------:R-:W-:Y:S01]  /*1b70*/  @!P2 IADD3.X R3, R5, UR27, R8, P6, !PT ;  /* 0x0000001b0503ac10 */ /* 0x000fe2000b7fe408 */
[C---:B------:R-:W-:Y:S01]  /*1b80*/  IMAD.WIDE.U32 R6, R2.reuse, UR8, R28 ;  /* 0x0000000802067c25 */ /* 0x040fe2000f8e001c */
[C---:B------:R-:W-:Y:S01]  /*1b90*/  @!P2 LEA R8, P6, R9.reuse, R20, 0x1 ;  /* 0x000000140908a211 */ /* 0x040fe200078c08ff */
[----:B------:R-:W-:Y:S02]  /*1ba0*/  UIMAD.WIDE.U32 UR26, UR18, UR8, URZ ;  /* 0x00000008121a72a5 */ /* 0x000fe4000f8e003f */
[----:B------:R-:W-:Y:S01]  /*1bb0*/  IMAD R0, R2, UR9, R0 ;  /* 0x0000000902007c24 */ /* 0x000fe2000f8e0200 */
[----:B------:R-:W-:Y:S01]  /*1bc0*/  @!P2 LEA.HI.X R9, R9, R21, R3, 0x1, P6 ;  /* 0x000000150909a211 */ /* 0x000fe200030f0c03 */
[----:B------:R-:W-:Y:S01]  /*1bd0*/  @!P1 IMAD.WIDE.U32 R2, R13, 0x30, R4 ;  /* 0x000000300d029825 */ /* 0x000fe200078e0004 */
[----:B------:R-:W-:Y:S01]  /*1be0*/  IADD3 R6, P6, R6, UR22, RZ ;  /* 0x0000001606067c10 */ /* 0x000fe2000ffde0ff */
[----:B------:R-:W-:-:S02]  /*1bf0*/  UIADD3 UR19, UR27, UR19, URZ ;  /* 0x000000131b137290 */ /* 0x000fc4000fffe03f */
[----:B------:R-:W-:Y:S01]  /*1c00*/  @!P2 LDGSTS.E.BYPASS.LTC128B.128 [R10+0x9000], desc[UR16][R8.64] ;  /* 0x09000000080aafae */ /* 0x000fe2000b901d50 */
[----:B------:R-:W-:Y:S01]  /*1c10*/  IADD3.X R7, R7, UR20, R0, P6, !PT ;  /* 0x0000001407077c10 */ /* 0x000fe2000b7fe400 */
[----:B------:R-:W-:Y:S01]  /*1c20*/  @!UP0 UIMAD UR20, UR11, 0x30, URZ ;  /* 0x000000300b1488a4 */ /* 0x000fe2000f8e023f */
[----:B------:R-:W-:Y:S01]  /*1c30*/  IMAD R0, R22, UR6, RZ ;  /* 0x0000000616007c24 */ /* 0x000fe2000f8e02ff */
[----:B-1----:R-:W-:Y:S01]  /*1c40*/  @!P1 LEA R4, P6, R2, R16, 0x1 ;  /* 0x0000001002049211 */ /* 0x002fe200078c08ff */
[----:B------:R1:W-:Y:S01]  /*1c50*/  @!P2 LDGSTS.E.BYPASS.LTC128B.128 [R10+0xb000], desc[UR16][R8.64+0x80] ;  /* 0x0b000080080aafae */ /* 0x0003e2000b901d50 */
[C---:B------:R-:W-:Y:S01]  /*1c60*/  IMAD.WIDE.U32 R30, R34.reuse, UR6, R6 ;  /* 0x00000006221e7c25 */ /* 0x040fe2000f8e0006 */
[----:B------:R-:W-:Y:S01]  /*1c70*/  USHF.L.U32 UR6, UR9, 0x5, URZ ;  /* 0x0000000509067899 */ /* 0x000fe2000800063f */
[----:B------:R-:W-:Y:S02]  /*1c80*/  VOTEU.ALL UP0, P0 ;  /* 0x00000000003f7886 */ /* 0x000fe40000000000 */
[----:B------:R-:W-:Y:S01]  /*1c90*/  IMAD R11, R34, UR7, R0 ;  /* 0x00000007220b7c24 */ /* 0x000fe2000f8e0200 */
[----:B------:R-:W-:Y:S01]  /*1ca0*/  STL.64 [R1+0x18], R30 ;  /* 0x0000181e01007387 */ /* 0x000fe20000100a00 */
[----:B------:R-:W-:Y:S01]  /*1cb0*/  @!P1 VIADD R0, R3, UR20 ;  /* 0x0000001403009c36 */ /* 0x000fe20008000000 */
[----:B------:R-:W-:Y:S01]  /*1cc0*/  UIMAD.WIDE.U32 UR20, UR8, 0x20, URZ ;  /* 0x00000020081478a5 */ /* 0x000fe2000f8e003f */
[----:B------:R-:W-:-:S02]  /*1cd0*/  IMAD.U32 R6, RZ, RZ, UR26 ;  /* 0x0000001aff067e24 */ /* 0x000fc4000f8e00ff */
[----:B------:R-:W-:Y:S01]  /*1ce0*/  IMAD.U32 R7, RZ, RZ, UR27 ;  /* 0x0000001bff077e24 */ /* 0x000fe2000f8e00ff */
[----:B------:R-:W-:Y:S01]  /*1cf0*/  @!P1 LEA.HI.X R5, R2, R17, R0, 0x1, P6 ;  /* 0x0000001102059211 */ /* 0x000fe200030f0c00 */
[----:B------:R-:W-:Y:S01]  /*1d00*/  IMAD.U32 R0, RZ, RZ, UR19 ;  /* 0x00000013ff007e24 */ /* 0x000fe2000f8e00ff */
[----:B------:R-:W-:-:S03]  /*1d10*/  LEA R2, P2, R6, R30, 0x6 ;  /* 0x0000001e06027211 */ /* 0x000fc600078430ff */
[----:B------:R-:W-:Y:S04]  /*1d20*/  @!P1 LDGSTS.E.BYPASS.LTC128B.128 [R12+0x9800], desc[UR16][R4.64] ;  /* 0x09800000040c9fae */ /* 0x000fe8000b901d50 */
[----:B------:R3:W-:Y:S04]  /*1d30*/  @!P1 LDGSTS.E.BYPASS.LTC128B.128 [R12+0xb800], desc[UR16][R4.64+0x80] ;  /* 0x0b800080040c9fae */ /* 0x0007e8000b901d50 */
[----:B------:R-:W0:Y:S01]  /*1d40*/  LDGDEPBAR ;  /* 0x00000000000079af */ /* 0x000e220000000000 */
[----:B-1----:R-:W-:Y:S01]  /*1d50*/  IMAD.IADD R8, R31, 0x1, R11 ;  /* 0x000000011f087824 */ /* 0x002fe200078e020b */
[----:B------:R-:W-:-:S02]  /*1d60*/  @!P3 IADD3 R11, P1, R2, UR20, RZ ;  /* 0x00000014020bbc10 */ /* 0x000fc4000ff3e0ff */
[----:B------:R-:W-:Y:S02]  /*1d70*/  LEA.HI R10, R54, R155, RZ, 0x5 ;  /* 0x0000009b360a7211 */ /* 0x000fe400078f28ff */
[----:B------:R-:W-:Y:S01]  /*1d80*/  LEA.HI.X R3, R6, R8, R0, 0x6, P2 ;  /* 0x0000000806037211 */ /* 0x000fe200010f3400 */
[----:B------:R-:W-:Y:S01]  /*1d90*/  IMAD.U32 R0, RZ, RZ, UR8 ;  /* 0x00000008ff007e24 */ /* 0x000fe2000f8e00ff */
[----:B------:R1:W-:Y:S01]  /*1da0*/  STL [R1+0x28], R8 ;  /* 0x0000280801007387 */ /* 0x0003e20000100800 */
[----:B------:R-:W-:Y:S01]  /*1db0*/  IMAD.U32 R6, RZ, RZ, UR8 ;  /* 0x00000008ff067e24 */ /* 0x000fe2000f8e00ff */
[----:B------:R-:W-:Y:S02]  /*1dc0*/  SHF.R.S32.HI R10, RZ, 0x5, R10 ;  /* 0x00000005ff0a7819 */ /* 0x000fe4000001140a */
[----:B------:R-:W-:Y:S01]  /*1dd0*/  @!P4 LEA R7, P2, R0, R2, 0x4 ;  /* 0x000000020007c211 */ /* 0x000fe200078420ff */
[----:B---3--:R-:W-:Y:S01]  /*1de0*/  IMAD.U32 R5, RZ, RZ, UR9 ;  /* 0x00000009ff057e24 */ /* 0x008fe2000f8e00ff */
[----:B------:R-:W-:-:S04]  /*1df0*/  DEPBAR.LE SB0, 0x0 ;  /* 0x000080000000791a */ /* 0x000fc80000000000 */
[----:B------:R-:W-:Y:S01]  /*1e00*/  BAR.SYNC.DEFER_BLOCKING 0x0 ;  /* 0x0000000000007b1d */ /* 0x000fe20000010000 */
[----:B----4-:R-:W-:Y:S02]  /*1e10*/  @!P5 LEA R4, P6, R2, R14, 0x1 ;  /* 0x0000000e0204d211 */ /* 0x010fe400078c08ff */
[----:B------:R-:W-:Y:S02]  /*1e20*/  @!P4 LEA.HI.X R9, R6, R3, R5, 0x4, P2 ;  /* 0x000000030609c211 */ /* 0x000fe400010f2405 */
[----:B------:R-:W-:-:S03]  /*1e30*/  @!P5 LEA.HI.X R5, R2, R15, R3, 0x1, P6 ;  /* 0x0000000f0205d211 */ /* 0x000fc600030f0c03 */
[----:B------:R-:W3:Y:S01]  /*1e40*/  @!P3 LDC.64 R12, c[0x0][0x220] ;  /* 0x00008800ff0cbb82 */ /* 0x000ee20000000a00 */
[----:B-1----:R-:W-:Y:S01]  /*1e50*/  IMAD.U32 R8, RZ, RZ, UR6 ;  /* 0x00000006ff087e24 */ /* 0x002fe2000f8e00ff */
[----:B------:R-:W-:Y:S02]  /*1e60*/  @!UP0 UIMAD UR6, UR9, 0x30, URZ ;  /* 0x00000030090688a4 */ /* 0x000fe4000f8e023f */
[----:B------:R-:W-:Y:S02]  /*1e70*/  UISETP.GE.AND UP0, UPT, UR13, 0x41, UPT ;  /* 0x000000410d00788c */ /* 0x000fe4000bf06270 */
[----:B------:R-:W-:Y:S01]  /*1e80*/  @!P3 IADD3.X R16, R3, UR21, R8, P1, !PT ;  /* 0x000000150310bc10 */ /* 0x000fe20008ffe408 */
[----:B------:R-:W-:Y:S01]  /*1e90*/  @!P0 IMAD.WIDE.U32 R2, R0, 0x30, R2 ;  /* 0x0000003000028825 */ /* 0x000fe200078e0002 */
[----:B------:R-:W1:Y:S01]  /*1ea0*/  @!P0 LDC.64 R14, c[0x0][0x220] ;  /* 0x00008800ff0e8b82 */ /* 0x000e620000000a00 */
[----:B--2---:R-:W-:Y:S02]  /*1eb0*/  @!P4 LEA R6, P1, R7, R18, 0x1 ;  /* 0x000000120706c211 */ /* 0x004fe400078208ff */
[----:B------:R-:W-:-:S02]  /*1ec0*/  @!P0 VIADD R3, R3, UR6 ;  /* 0x0000000603038c36 */ /* 0x000fc40008000000 */
[----:B------:R-:W-:Y:S01]  /*1ed0*/  @!P4 LEA.HI.X R7, R7, R19, R9, 0x1, P1 ;  /* 0x000000130707c211 */ /* 0x000fe200008f0c09 */
[----:B------:R-:W-:Y:S02]  /*1ee0*/  IMAD.SHL.U32 R9, R24, 0x40, RZ ;  /* 0x0000004018097824 */ /* 0x000fe400078e00ff */
[----:B------:R-:W-:Y:S01]  /*1ef0*/  IMAD R0, R25, 0x200, R26 ;  /* 0x0000020019007824 */ /* 0x000fe200078e021a */
[----:B------:R-:W-:Y:S02]  /*1f00*/  @P5 STS.128 [R246+0xc000], RZ ;  /* 0x00c000fff6005388 */ /* 0x000fe40000000c00 */
[----:B------:R-:W-:Y:S02]  /*1f10*/  LOP3.LUT R153, R9, 0xfffffe00, RZ, 0xc0, !PT ;  /* 0xfffffe0009997812 */ /* 0x000fe400078ec0ff */
[----:B------:R-:W-:Y:S01]  /*1f20*/  LEA R171, R0, UR4, 0x1 ;  /* 0x0000000400ab7c11 */ /* 0x000fe2000f8e08ff */
[----:B------:R-:W-:Y:S02]  /*1f30*/  @P5 STS.128 [R246+0xe000], RZ ;  /* 0x00e000fff6005388 */ /* 0x000fe40000000c00 */
[----:B------:R-:W-:-:S02]  /*1f40*/  IMAD R10, R10, 0x400, R153 ;  /* 0x000004000a0a7824 */ /* 0x000fc400078e0299 */
[----:B------:R-:W-:Y:S01]  /*1f50*/  @!PT LDS RZ, [RZ] ;  /* 0x00000000fffff984 */ /* 0x000fe20000000800 */
[----:B------:R-:W-:Y:S01]  /*1f60*/  @!PT LDS RZ, [RZ] ;  /* 0x00000000fffff984 */ /* 0x000fe20000000800 */
[----:B------:R-:W-:Y:S01]  /*1f70*/  @!PT LDS RZ, [RZ] ;  /* 0x00000000fffff984 */ /* 0x000fe20000000800 */
[----:B------:R-:W-:Y:S01]  /*1f80*/  @!P5 LDGSTS.E.BYPASS.LTC128B.128 [R246+0xc000], desc[UR16][R4.64] ;  /* 0x0c00000004f6dfae */ /* 0x000fe2000b901d50 */
[C---:B------:R-:W-:Y:S02]  /*1f90*/  VIADD R0, R171.reuse, 0x8000 ;  /* 0x00008000ab007836 */ /* 0x040fe40000000000 */
[----:B------:R-:W-:Y:S01]  /*1fa0*/  VIADD R238, R171, 0x8020 ;  /* 0x00008020abee7836 */ /* 0x000fe20000000000 */
[----:B------:R2:W-:Y:S04]  /*1fb0*/  @!P5 LDGSTS.E.BYPASS.LTC128B.128 [R246+0xe000], desc[UR16][R4.64+0x80] ;  /* 0x0e00008004f6dfae */ /* 0x0005e8000b901d50 */
[----:B------:R-:W-:Y:S04]  /*1fc0*/  @P4 STS.128 [R246+0xc800], RZ ;  /* 0x00c800fff6004388 */ /* 0x000fe80000000c00 */
[----:B------:R-:W-:Y:S04]  /*1fd0*/  @P4 STS.128 [R246+0xe800], RZ ;  /* 0x00e800fff6004388 */ /* 0x000fe80000000c00 */
[----:B------:R-:W-:Y:S01]  /*1fe0*/  @!PT LDS RZ, [RZ] ;  /* 0x00000000fffff984 */ /* 0x000fe20000000800 */
[----:B------:R-:W-:Y:S01]  /*1ff0*/  @!PT LDS RZ, [RZ] ;  /* 0x00000000fffff984 */ /* 0x000fe20000000800 */
[----:B------:R-:W-:Y:S01]  /*2000*/  @!PT LDS RZ, [RZ] ;  /* 0x00000000fffff984 */ /* 0x000fe20000000800 */
[----:B------:R-:W-:Y:S04]  /*2010*/  @!P4 LDGSTS.E.BYPASS.LTC128B.128 [R246+0xc800], desc[UR16][R6.64] ;  /* 0x0c80000006f6cfae */ /* 0x000fe8000b901d50 */
[----:B------:R-:W-:Y:S04]  /*2020*/  @!P4 LDGSTS.E.BYPASS.LTC128B.128 [R246+0xe800], desc[UR16][R6.64+0x80] ;  /* 0x0e80008006f6cfae */ /* 0x000fe8000b901d50 */
[----:B------:R-:W-:Y:S04]  /*2030*/  @P3 STS.128 [R246+0xd000], RZ ;  /* 0x00d000fff6003388 */ /* 0x000fe80000000c00 */
[----:B------:R-:W-:Y:S01]  /*2040*/  @P3 STS.128 [R246+0xf000], RZ ;  /* 0x00f000fff6003388 */ /* 0x000fe20000000c00 */
[----:B--2---:R-:W-:-:S02]  /*2050*/  IMAD.SHL.U32 R4, R23, 0x40, RZ ;  /* 0x0000004017047824 */ /* 0x004fc400078e00ff */
[----:B------:R-:W-:-:S03]  /*2060*/  IMAD.SHL.U32 R5, R25, 0x8, RZ ;  /* 0x0000000819057824 */ /* 0x000fc600078e00ff */
[----:B------:R-:W-:-:S04]  /*2070*/  LOP3.LUT R4, R4, 0x1c0, RZ, 0xc0, !PT ;  /* 0x000001c004047812 */ /* 0x000fc800078ec0ff */
[----:B------:R-:W-:Y:S02]  /*2080*/  LOP3.LUT R8, R4, 0x8, R5, 0xf8, !PT ;  /* 0x0000000804087812 */ /* 0x000fe400078ef805 */
[----:B------:R-:W-:Y:S02]  /*2090*/  SHF.R.U32.HI R5, RZ, 0x3, R4 ;  /* 0x00000003ff057819 */ /* 0x000fe40000011604 */
[----:B---3--:R-:W-:Y:S02]  /*20a0*/  @!P3 LEA R4, P5, R11, R12, 0x1 ;  /* 0x0000000c0b04b211 */ /* 0x008fe400078a08ff */
[----:B------:R-:W-:Y:S02]  /*20b0*/  LOP3.LUT R152, R8, R5, RZ, 0x3c, !PT ;  /* 0x0000000508987212 */ /* 0x000fe400078e3cff */
[----:B------:R-:W-:Y:S02]  /*20c0*/  R2P PR, R23, 0x6 ;  /* 0x0000000617007804 */ /* 0x000fe40000000000 */
[----:B------:R-:W-:-:S02]  /*20d0*/  @!P3 LEA.HI.X R5, R11, R13, R16, 0x1, P5 ;  /* 0x0000000d0b05b211 */ /* 0x000fc400028f0c10 */
[----:B-1----:R-:W-:-:S03]  /*20e0*/  @!P0 LEA R8, P5, R2, R14, 0x1 ;  /* 0x0000000e02088211 */ /* 0x002fc600078a08ff */
[----:B------:R-:W-:Y:S01]  /*20f0*/  @!PT LDS RZ, [RZ] ;  /* 0x00000000fffff984 */ /* 0x000fe20000000800 */
[----:B------:R-:W-:Y:S01]  /*2100*/  @!PT LDS RZ, [RZ] ;  /* 0x00000000fffff984 */ /* 0x000fe20000000800 */
[----:B------:R-:W-:Y:S01]  /*2110*/  @!PT LDS RZ, [RZ] ;  /* 0x00000000fffff984 */ /* 0x000fe20000000800 */
[----:B------:R-:W-:Y:S01]  /*2120*/  @!P3 LDGSTS.E.BYPASS.LTC128B.128 [R246+0xd000], desc[UR16][R4.64] ;  /* 0x0d00000004f6bfae */ /* 0x000fe2000b901d50 */
[----:B------:R-:W-:Y:S01]  /*2130*/  @!P0 LEA.HI.X R9, R2, R15, R3, 0x1, P5 ;  /* 0x0000000f02098211 */ /* 0x000fe200028f0c03 */
[----:B------:R-:W-:Y:S02]  /*2140*/  IMAD.IADD R2, R152, 0x1, R10 ;  /* 0x0000000198027824 */ /* 0x000fe400078e020a */
[----:B------:R1:W-:Y:S01]  /*2150*/  @!P3 LDGSTS.E.BYPASS.LTC128B.128 [R246+0xf000], desc[UR16][R4.64+0x80] ;  /* 0x0f00008004f6bfae */ /* 0x0003e2000b901d50 */
[----:B------:R-:W-:Y:S02]  /*2160*/  IMAD.MOV.U32 R3, RZ, RZ, 0x10 ;  /* 0x00000010ff037424 */ /* 0x000fe400078e00ff */
[----:B------:R-:W-:Y:S01]  /*2170*/  LEA R234, R2, UR4, 0x1 ;  /* 0x0000000402ea7c11 */ /* 0x000fe2000f8e08ff */
[----:B------:R-:W-:Y:S01]  /*2180*/  @P0 STS.128 [R246+0xd800], RZ ;  /* 0x00d800fff6000388 */ /* 0x000fe20000000c00 */
[----:B------:R-:W-:Y:S01]  /*2190*/  IMAD.MOV.U32 R2, RZ, RZ, 0x20 ;  /* 0x00000020ff027424 */ /* 0x000fe200078e00ff */
[----:B------:R-:W-:-:S02]  /*21a0*/  SEL R3, R3, 0xfffffff0, !P1 ;  /* 0xfffffff003037807 */ /* 0x000fc40004800000 */
[----:B------:R-:W-:Y:S02]  /*21b0*/  @P0 STS.128 [R246+0xf800], RZ ;  /* 0x00f800fff6000388 */ /* 0x000fe40000000c00 */
[----:B------:R-:W-:Y:S01]  /*21c0*/  SEL R2, R2, 0xffffffe0, !P2 ;  /* 0xffffffe002027807 */ /* 0x000fe20005000000 */
[--C-:B------:R-:W-:Y:S01]  /*21d0*/  IMAD R235, R3, 0x2, R234.reuse ;  /* 0x0000000203eb7824 */ /* 0x100fe200078e02ea */
[----:B------:R-:W-:Y:S01]  /*21e0*/  @!PT LDS RZ, [RZ] ;  /* 0x00000000fffff984 */ /* 0x000fe20000000800 */
[----:B------:R-:W-:Y:S01]  /*21f0*/  @!PT LDS RZ, [RZ] ;  /* 0x00000000fffff984 */ /* 0x000fe20000000800 */
[----:B------:R-:W-:Y:S01]  /*2200*/  @!PT LDS RZ, [RZ] ;  /* 0x00000000fffff984 */ /* 0x000fe20000000800 */
[----:B------:R-:W-:Y:S01]  /*2210*/  @!P0 LDGSTS.E.BYPASS.LTC128B.128 [R246+0xd800], desc[UR16][R8.64] ;  /* 0x0d80000008f68fae */ /* 0x000fe2000b901d50 */
[----:B------:R-:W-:Y:S02]  /*2220*/  R2P PR, R53, 0x6 ;  /* 0x0000000635007804 */ /* 0x000fe40000000000 */
[C---:B------:R-:W-:Y:S01]  /*2230*/  IMAD R237, R2.reuse, 0x2, R234 ;  /* 0x0000000202ed7824 */ /* 0x040fe200078e02ea */
[----:B------:R2:W-:Y:S01]  /*2240*/  @!P0 LDGSTS.E.BYPASS.LTC128B.128 [R246+0xf800], desc[UR16][R8.64+0x80] ;  /* 0x0f80008008f68fae */ /* 0x0005e2000b901d50 */
[----:B------:R-:W-:-:S03]  /*2250*/  IMAD R236, R2, 0x2, R235 ;  /* 0x0000000202ec7824 */ /* 0x000fc600078e02eb */
[----:B------:R-:W-:Y:S04]  /*2260*/  LDSM.16.M88.4 R16, [R171+0x8000] ;  /* 0x00800000ab10783b */ /* 0x000fe80000000200 */
[----:B------:R-:W-:Y:S02]  /*2270*/  LDSM.16.M88.4 R24, [R171+0x9000] ;  /* 0x00900000ab18783b */ /* 0x000fe40000000200 */
[----:B------:R-:W-:Y:S02]  /*2280*/  @P1 VIADD R238, R0, 0xffffffe0 ;  /* 0xffffffe000ee1836 */ /* 0x000fe40000000000 */
[----:B-1----:R-:W1:Y:S01]  /*2290*/  LDSM.16.M88.4 R4, [R234+0x2000] ;  /* 0x00200000ea04783b */ /* 0x002e620000000200 */
[----:B------:R-:W-:-:S03]  /*22a0*/  IMAD.MOV.U32 R0, RZ, RZ, 0x40 ;  /* 0x00000040ff007424 */ /* 0x000fc600078e00ff */
[----:B------:R-:W3:Y:S02]  /*22b0*/  LDSM.16.M88.4 R20, [R171+0x9800] ;  /* 0x00980000ab14783b */ /* 0x000ee40000000200 */
[----:B------:R-:W-:Y:S02]  /*22c0*/  SEL R0, R0, 0xffffffc0, !P2 ;  /* 0xffffffc000007807 */ /* 0x000fe40005000000 */
[----:B------:R-:W-:Y:S03]  /*22d0*/  LDSM.16.M88.4 R28, [R171+0x8800] ;  /* 0x00880000ab1c783b */ /* 0x000fe60000000200 */
[----:B------:R-:W-:Y:S01]  /*22e0*/  IMAD.IADD R233, R171, 0x1, R0 ;  /* 0x00000001abe97824 */ /* 0x000fe200078e0200 */
[----:B------:R-:W-:Y:S01]  /*22f0*/  LDSM.16.M88.4 R44, [R238] ;  /* 0x00000000ee2c783b */ /* 0x000fe20000000200 */
[----:B------:R-:W-:Y:S02]  /*2300*/  IMAD.IADD R232, R0, 0x1, R238 ;  /* 0x0000000100e87824 */ /* 0x000fe400078e02ee */
[----:B------:R-:W-:Y:S01]  /*2310*/  IMAD.U32 R0, RZ, RZ, UR18 ;  /* 0x00000012ff007e24 */ /* 0x000fe2000f8e00ff */
[----:B--2---:R-:W2:Y:S04]  /*2320*/  LDSM.16.M88.4 R8, [R234] ;  /* 0x00000000ea08783b */ /* 0x004ea80000000200 */
[----:B------:R-:W4:Y:S04]  /*2330*/  LDSM.16.M88.4 R12, [R235+0x2000] ;  /* 0x00200000eb0c783b */ /* 0x000f280000000200 */
[----:B------:R-:W5:Y:S04]  /*2340*/  LDSM.16.M88.4 R56, [R238+0x1000] ;  /* 0x00100000ee38783b */ /* 0x000f680000000200 */
[----:B------:R-:W5:Y:S04]  /*2350*/  LDSM.16.M88.4 R68, [R238+0x1800] ;  /* 0x00180000ee44783b */ /* 0x000f680000000200 */
[----:B------:R-:W5:Y:S04]  /*2360*/  LDSM.16.M88.4 R40, [R238+0x800] ;  /* 0x00080000ee28783b */ /* 0x000f680000000200 */
[----:B------:R-:W0:Y:S01]  /*2370*/  LDGDEPBAR ;  /* 0x00000000000079af */ /* 0x000e220000000000 */
[C---:B-1----:R-:W-:Y:S06]  /*2380*/  HMMA.16816.F32.BF16 R72, R4.reuse, R16, RZ ;  /* 0x000000100448723c */ /* 0x042fec00000418ff */
[C---:B------:R-:W-:Y:S06]  /*2390*/  HMMA.16816.F32.BF16 R36, R4.reuse, R24, RZ ;  /* 0x000000180424723c */ /* 0x040fec00000418ff */
[----:B---3--:R-:W-:Y:S06]  /*23a0*/  HMMA.16816.F32.BF16 R32, R4, R20, RZ ;  /* 0x000000140420723c */ /* 0x008fec00000418ff */
[----:B--2---:R-:W-:Y:S06]  /*23b0*/  HMMA.16816.F32.BF16 R96, R8, R16, RZ ;  /* 0x000000100860723c */ /* 0x004fec00000418ff */
[-C--:B------:R-:W-:Y:S06]  /*23c0*/  HMMA.16816.F32.BF16 R64, R4, R18.reuse, RZ ;  /* 0x000000120440723c */ /* 0x080fec00000418ff */
[----:B------:R-:W-:Y:S01]  /*23d0*/  HMMA.16816.F32.BF16 R92, R8, R18, RZ ;  /* 0x00000012085c723c */ /* 0x000fe200000418ff */
[----:B------:R-:W1:Y:S05]  /*23e0*/  LDSM.16.M88.4 R16, [R235] ;  /* 0x00000000eb10783b */ /* 0x000e6a0000000200 */
[C---:B------:R-:W-:Y:S06]  /*23f0*/  HMMA.16816.F32.BF16 R52, R4.reuse, R28, RZ ;  /* 0x0000001c0434723c */ /* 0x040fec00000418ff */
[C---:B------:R-:W-:Y:S06]  /*2400*/  HMMA.16816.F32.BF16 R48, R4.reuse, R30, RZ ;  /* 0x0000001e0430723c */ /* 0x040fec00000418ff */
[C---:B------:R-:W-:Y:S06]  /*2410*/  HMMA.16816.F32.BF16 R60, R4.reuse, R26, RZ ;  /* 0x0000001a043c723c */ /* 0x040fec00000418ff */
[----:B------:R-:W-:Y:S06]  /*2420*/  HMMA.16816.F32.BF16 R4, R4, R22, RZ ;  /* 0x000000160404723c */ /* 0x000fec00000418ff */
[C---:B------:R-:W-:Y:S06]  /*2430*/  HMMA.16816.F32.BF16 R84, R8.reuse, R28, RZ ;  /* 0x0000001c0854723c */ /* 0x040fec00000418ff */
[C---:B------:R-:W-:Y:S01]  /*2440*/  HMMA.16816.F32.BF16 R88, R8.reuse, R30, RZ ;  /* 0x0000001e0858723c */ /* 0x040fe200000418ff */
[----:B------:R-:W-:Y:S05]  /*2450*/  LDSM.16.M88.4 R28, [R233+0x9000] ;  /* 0x00900000e91c783b */ /* 0x000fea0000000200 */
[C---:B------:R-:W-:Y:S06]  /*2460*/  HMMA.16816.F32.BF16 R80, R8.reuse, R24, RZ ;  /* 0x000000180850723c */ /* 0x040fec00000418ff */
[C---:B------:R-:W-:Y:S01]  /*2470*/  HMMA.16816.F32.BF16 R100, R8.reuse, R26, RZ ;  /* 0x0000001a0864723c */ /* 0x040fe200000418ff */
[----:B------:R-:W-:Y:S05]  /*2480*/  LDSM.16.M88.4 R24, [R233+0x9800] ;  /* 0x00980000e918783b */ /* 0x000fea0000000200 */
[C---:B------:R-:W-:Y:S06]  /*2490*/  HMMA.16816.F32.BF16 R76, R8.reuse, R20, RZ ;  /* 0x00000014084c723c */ /* 0x040fec00000418ff */
[----:B------:R-:W-:Y:S01]  /*24a0*/  HMMA.16816.F32.BF16 R108, R8, R22, RZ ;  /* 0x00000016086c723c */ /* 0x000fe200000418ff */
[----:B------:R-:W2:Y:S04]  /*24b0*/  LDSM.16.M88.4 R8, [R237+0x2000] ;  /* 0x00200000ed08783b */ /* 0x000ea80000000200 */
[----:B------:R-:W-:Y:S01]  /*24c0*/  LDSM.16.M88.4 R20, [R232] ;  /* 0x00000000e814783b */ /* 0x000fe20000000200 */
[C---:B----4-:R-:W-:Y:S06]  /*24d0*/  HMMA.16816.F32.BF16 R140, R12.reuse, R44, R72 ;  /* 0x0000002c0c8c723c */ /* 0x050fec0000041848 */
[C---:B-----5:R-:W-:Y:S01]  /*24e0*/  HMMA.16816.F32.BF16 R124, R12.reuse, R56, R36 ;  /* 0x000000380c7c723c */ /* 0x060fe20000041824 */
[----:B------:R-:W3:Y:S05]  /*24f0*/  LDSM.16.M88.4 R36, [R233+0x8000] ;  /* 0x00800000e924783b */ /* 0x000eea0000000200 */
[C---:B------:R-:W-:Y:S01]  /*2500*/  HMMA.16816.F32.BF16 R72, R12.reuse, R68, R32 ;  /* 0x000000440c48723c */ /* 0x040fe20000041820 */
[----:B------:R-:W4:Y:S05]  /*2510*/  LDSM.16.M88.4 R32, [R233+0x8800] ;  /* 0x00880000e920783b */ /* 0x000f2a0000000200 */
[C---:B------:R-:W-:Y:S06]  /*2520*/  HMMA.16816.F32.BF16 R128, R12.reuse, R42, R48 ;  /* 0x0000002a0c80723c */ /* 0x040fec0000041830 */
[C---:B------:R-:W-:Y:S06]  /*2530*/  HMMA.16816.F32.BF16 R132, R12.reuse, R40, R52 ;  /* 0x000000280c84723c */ /* 0x040fec0000041834 */
[C---:B------:R-:W-:Y:S06]  /*2540*/  HMMA.16816.F32.BF16 R136, R12.reuse, R46, R64 ;  /* 0x0000002e0c88723c */ /* 0x040fec0000041840 */
[C---:B------:R-:W-:Y:S06]  /*2550*/  HMMA.16816.F32.BF16 R120, R12.reuse, R58, R60 ;  /* 0x0000003a0c78723c */ /* 0x040fec000004183c */
[----:B------:R-:W-:Y:S01]  /*2560*/  HMMA.16816.F32.BF16 R48, R12, R70, R4 ;  /* 0x000000460c30723c */ /* 0x000fe20000041804 */
[----:B------:R-:W5:Y:S04]  /*2570*/  LDSM.16.M88.4 R12, [R237] ;  /* 0x00000000ed0c783b */ /* 0x000f680000000200 */
[----:B------:R-:W5:Y:S01]  /*2580*/  LDSM.16.M88.4 R4, [R236+0x2000] ;  /* 0x00200000ec04783b */ /* 0x000f620000000200 */
[C---:B-1----:R-:W-:Y:S06]  /*2590*/  HMMA.16816.F32.BF16 R64, R16.reuse, R44, R96 ;  /* 0x0000002c1040723c */ /* 0x042fec0000041860 */
[C---:B------:R-:W-:Y:S06]  /*25a0*/  HMMA.16816.F32.BF16 R104, R16.reuse, R40, R84 ;  /* 0x000000281068723c */ /* 0x040fec0000041854 */
[C---:B------:R-:W-:Y:S06]  /*25b0*/  HMMA.16816.F32.BF16 R112, R16.reuse, R56, R80 ;  /* 0x000000381070723c */ /* 0x040fec0000041850 */
[C---:B------:R-:W-:Y:S01]  /*25c0*/  HMMA.16816.F32.BF16 R52, R16.reuse, R46, R92 ;  /* 0x0000002e1034723c */ /* 0x040fe2000004185c */
[----:B------:R-:W-:Y:S05]  /*25d0*/  LDSM.16.M88.4 R44, [R232+0x1000] ;  /* 0x00100000e82c783b */ /* 0x000fea0000000200 */
[C---:B------:R-:W-:Y:S01]  /*25e0*/  HMMA.16816.F32.BF16 R60, R16.reuse, R42, R88 ;  /* 0x0000002a103c723c */ /* 0x040fe20000041858 */
[----:B------:R-:W1:Y:S05]  /*25f0*/  LDSM.16.M88.4 R40, [R232+0x800] ;  /* 0x00080000e828783b */ /* 0x000e6a0000000200 */
[C---:B------:R-:W-:Y:S01]  /*2600*/  HMMA.16816.F32.BF16 R100, R16.reuse, R58, R100 ;  /* 0x0000003a1064723c */ /* 0x040fe20000041864 */
[----:B------:R-:W1:Y:S05]  /*2610*/  LDSM.16.M88.4 R56, [R232+0x1800] ;  /* 0x00180000e838783b */ /* 0x000e6a0000000200 */
[C---:B------:R-:W-:Y:S06]  /*2620*/  HMMA.16816.F32.BF16 R116, R16.reuse, R68, R76 ;  /* 0x000000441074723c */ /* 0x040fec000004184c */
[----:B------:R-:W-:Y:S01]  /*2630*/  HMMA.16816.F32.BF16 R96, R16, R70, R108 ;  /* 0x000000461060723c */ /* 0x000fe2000004186c */
[----:B------:R-:W1:Y:S05]  /*2640*/  LDSM.16.M88.4 R16, [R236] ;  /* 0x00000000ec10783b */ /* 0x000e6a0000000200 */
[C---:B--2---:R-:W-:Y:S06]  /*2650*/  HMMA.16816.F32.BF16 R68, R8.reuse, R24, R72 ;  /* 0x000000180844723c */ /* 0x044fec0000041848 */
[C---:B---3--:R-:W-:Y:S06]  /*2660*/  HMMA.16816.F32.BF16 R92, R8.reuse, R36, R140 ;  /* 0x00000024085c723c */ /* 0x048fec000004188c */
[C---:B----4-:R-:W-:Y:S06]  /*2670*/  HMMA.16816.F32.BF16 R84, R8.reuse, R32, R132 ;  /* 0x000000200854723c */ /* 0x050fec0000041884 */
[C---:B------:R-:W-:Y:S06]  /*2680*/  HMMA.16816.F32.BF16 R76, R8.reuse, R28, R124 ;  /* 0x0000001c084c723c */ /* 0x040fec000004187c */
[C---:B------:R-:W-:Y:S06]  /*2690*/  HMMA.16816.F32.BF16 R88, R8.reuse, R38, R136 ;  /* 0x000000260858723c */ /* 0x040fec0000041888 */
[C---:B------:R-:W-:Y:S06]  /*26a0*/  HMMA.16816.F32.BF16 R80, R8.reuse, R34, R128 ;  /* 0x000000220850723c */ /* 0x040fec0000041880 */
[C---:B------:R-:W-:Y:S06]  /*26b0*/  HMMA.16816.F32.BF16 R72, R8.reuse, R30, R120 ;  /* 0x0000001e0848723c */ /* 0x040fec0000041878 */
[----:B------:R-:W-:Y:S06]  /*26c0*/  HMMA.16816.F32.BF16 R48, R8, R26, R48 ;  /* 0x0000001a0830723c */ /* 0x000fec0000041830 */
[C---:B-----5:R-:W-:Y:S06]  /*26d0*/  HMMA.16816.F32.BF16 R8, R12.reuse, R36, R64 ;  /* 0x000000240c08723c */ /* 0x060fec0000041840 */
[C---:B------:R-:W-:Y:S06]  /*26e0*/  HMMA.16816.F32.BF16 R36, R12.reuse, R38, R52 ;  /* 0x000000260c24723c */ /* 0x040fec0000041834 */
[C---:B------:R-:W-:Y:S06]  /*26f0*/  HMMA.16816.F32.BF16 R52, R12.reuse, R32, R104 ;  /* 0x000000200c34723c */ /* 0x040fec0000041868 */
[----:B------:R-:W-:Y:S01]  /*2700*/  HMMA.16816.F32.BF16 R60, R12, R34, R60 ;  /* 0x000000220c3c723c */ /* 0x000fe2000004183c */
[----:B------:R-:W-:Y:S05]  /*2710*/  LDSM.16.M88.4 R32, [R171+0xa800] ;  /* 0x00a80000ab20783b */ /* 0x000fea0000000200 */
[C---:B------:R-:W-:Y:S06]  /*2720*/  HMMA.16816.F32.BF16 R92, R4.reuse, R20, R92 ;  /* 0x00000014045c723c */ /* 0x040fec000004185c */
[C---:B------:R-:W-:Y:S06]  /*2730*/  HMMA.16816.F32.BF16 R88, R4.reuse, R22, R88 ;  /* 0x000000160458723c */ /* 0x040fec0000041858 */
[C---:B-1----:R-:W-:Y:S06]  /*2740*/  HMMA.16816.F32.BF16 R132, R4.reuse, R40, R84 ;  /* 0x000000280484723c */ /* 0x042fec0000041854 */
[C---:B------:R-:W-:Y:S06]  /*2750*/  HMMA.16816.F32.BF16 R128, R4.reuse, R42, R80 ;  /* 0x0000002a0480723c */ /* 0x040fec0000041850 */
[C---:B------:R-:W-:Y:S06]  /*2760*/  HMMA.16816.F32.BF16 R76, R4.reuse, R44, R76 ;  /* 0x0000002c044c723c */ /* 0x040fec000004184c */
[C---:B------:R-:W-:Y:S06]  /*2770*/  HMMA.16816.F32.BF16 R140, R4.reuse, R46, R72 ;  /* 0x0000002e048c723c */ /* 0x040fec0000041848 */
[C---:B------:R-:W-:Y:S01]  /*2780*/  HMMA.16816.F32.BF16 R136, R4.reuse, R56, R68 ;  /* 0x000000380488723c */ /* 0x040fe20000041844 */
[----:B------:R-:W-:Y:S05]  /*2790*/  LDSM.16.M88.4 R68, [R238+0x2800] ;  /* 0x00280000ee44783b */ /* 0x000fea0000000200 */
[----:B------:R-:W-:Y:S01]  /*27a0*/  HMMA.16816.F32.BF16 R124, R4, R58, R48 ;  /* 0x0000003a047c723c */ /* 0x000fe20000041830 */
[----:B------:R-:W1:Y:S04]  /*27b0*/  LDSM.16.M88.4 R4, [R234+0x6000] ;  /* 0x00600000ea04783b */ /* 0x000e680000000200 */
[----:B------:R-:W-:Y:S01]  /*27c0*/  LDSM.16.M88.4 R48, [R238+0x2000] ;  /* 0x00200000ee30783b */ /* 0x000fe20000000200 */
[C---:B------:R-:W-:Y:S06]  /*27d0*/  HMMA.16816.F32.BF16 R64, R12.reuse, R28, R112 ;  /* 0x0000001c0c40723c */ /* 0x040fec0000041870 */
[----:B------:R-:W-:Y:S06]  /*27e0*/  HMMA.16816.F32.BF16 R108, R12, R24, R116 ;  /* 0x000000180c6c723c */ /* 0x000fec0000041874 */
[----:B------:R-:W-:Y:S01]  /*27f0*/  HMMA.16816.F32.BF16 R112, R16, R22, R36 ;  /* 0x000000161070723c */ /* 0x000fe20000041824 */
[----:B------:R-:W2:Y:S05]  /*2800*/  LDSM.16.M88.4 R36, [R171+0xa000] ;  /* 0x00a00000ab24783b */ /* 0x000eaa0000000200 */
[C---:B------:R-:W-:Y:S01]  /*2810*/  HMMA.16816.F32.BF16 R100, R12.reuse, R30, R100 ;  /* 0x0000001e0c64723c */ /* 0x040fe20000041864 */
[----:B------:R-:W-:Y:S05]  /*2820*/  LDSM.16.M88.4 R28, [R171+0xb000] ;  /* 0x00b00000ab1c783b */ /* 0x000fea0000000200 */
[----:B------:R-:W-:Y:S01]  /*2830*/  HMMA.16816.F32.BF16 R116, R12, R26, R96 ;  /* 0x0000001a0c74723c */ /* 0x000fe20000041860 */
[----:B------:R-:W-:Y:S04]  /*2840*/  LDSM.16.M88.4 R24, [R171+0xb800] ;  /* 0x00b80000ab18783b */ /* 0x000fe80000000200 */
[----:B------:R-:W-:Y:S01]  /*2850*/  LDSM.16.M88.4 R12, [R235+0x6000] ;  /* 0x00600000eb0c783b */ /* 0x000fe20000000200 */
[C---:B------:R-:W-:Y:S03]  /*2860*/  HMMA.16816.F32.BF16 R120, R16.reuse, R20, R8 ;  /* 0x000000141078723c */ /* 0x040fe60000041808 */
[----:B------:R-:W3:Y:S03]  /*2870*/  LDSM.16.M88.4 R8, [R234+0x4000] ;  /* 0x00400000ea08783b */ /* 0x000ee60000000200 */
[C---:B------:R-:W-:Y:S01]  /*2880*/  HMMA.16816.F32.BF16 R104, R16.reuse, R40, R52 ;  /* 0x000000281068723c */ /* 0x040fe20000041834 */
[----:B------:R-:W4:Y:S05]  /*2890*/  LDSM.16.M88.4 R20, [R235+0x4000] ;  /* 0x00400000eb14783b */ /* 0x000f2a0000000200 */
[C---:B------:R-:W-:Y:S01]  /*28a0*/  HMMA.16816.F32.BF16 R96, R16.reuse, R42, R60 ;  /* 0x0000002a1060723c */ /* 0x040fe2000004183c */
[----:B------:R-:W-:Y:S05]  /*28b0*/  LDSM.16.M88.4 R60, [R238+0x3800] ;  /* 0x00380000ee3c783b */ /* 0x000fea0000000200 */
[----:B------:R-:W-:Y:S06]  /*28c0*/  HMMA.16816.F32.BF16 R72, R16, R56, R108 ;  /* 0x000000381048723c */ /* 0x000fec000004186c */
[----:B-1----:R-:W-:Y:S06]  /*28d0*/  HMMA.16816.F32.BF16 R40, R4, R32, R132 ;  /* 0x000000200428723c */ /* 0x002fec0000041884 */
[C---:B------:R-:W-:Y:S01]  /*28e0*/  HMMA.16816.F32.BF16 R84, R16.reuse, R44, R64 ;  /* 0x0000002c1054723c */ /* 0x040fe20000041840 */
[----:B------:R-:W1:Y:S05]  /*28f0*/  LDSM.16.M88.4 R64, [R238+0x3000] ;  /* 0x00300000ee40783b */ /* 0x000e6a0000000200 */
[C---:B------:R-:W-:Y:S06]  /*2900*/  HMMA.16816.F32.BF16 R80, R16.reuse, R46, R100 ;  /* 0x0000002e1050723c */ /* 0x040fec0000041864 */
[----:B------:R-:W-:Y:S06]  /*2910*/  HMMA.16816.F32.BF16 R56, R16, R58, R116 ;  /* 0x0000003a1038723c */ /* 0x000fec0000041874 */
[C---:B--2---:R-:W-:Y:S06]  /*2920*/  HMMA.16816.F32.BF16 R52, R4.reuse, R36, R92 ;  /* 0x000000240434723c */ /* 0x044fec000004185c */
[----:B------:R-:W-:Y:S06]  /*2930*/  HMMA.16816.F32.BF16 R44, R4, R38, R88 ;  /* 0x00000026042c723c */ /* 0x000fec0000041858 */
[----:B---3--:R-:W-:Y:S06]  /*2940*/  HMMA.16816.F32.BF16 R120, R8, R36, R120 ;  /* 0x000000240878723c */ /* 0x008fec0000041878 */
[C---:B------:R-:W-:Y:S06]  /*2950*/  HMMA.16816.F32.BF16 R16, R4.reuse, R34, R128 ;  /* 0x000000220410723c */ /* 0x040fec0000041880 */
[C---:B------:R-:W-:Y:S06]  /*2960*/  HMMA.16816.F32.BF16 R92, R4.reuse, R30, R140 ;  /* 0x0000001e045c723c */ /* 0x040fec000004188c */
[C---:B------:R-:W-:Y:S06]  /*2970*/  HMMA.16816.F32.BF16 R76, R4.reuse, R28, R76 ;  /* 0x0000001c044c723c */ /* 0x040fec000004184c */
[C---:B------:R-:W-:Y:S06]  /*2980*/  HMMA.16816.F32.BF16 R88, R4.reuse, R24, R136 ;  /* 0x000000180458723c */ /* 0x040fec0000041888 */
[----:B------:R-:W-:Y:S01]  /*2990*/  HMMA.16816.F32.BF16 R100, R4, R26, R124 ;  /* 0x0000001a0464723c */ /* 0x000fe2000004187c */
[----:B------:R-:W-:Y:S05]  /*29a0*/  LDSM.16.M88.4 R4, [R237+0x6000] ;  /* 0x00600000ed04783b */ /* 0x000fea0000000200 */
[----:B------:R-:W-:Y:S06]  /*29b0*/  HMMA.16816.F32.BF16 R144, R8, R32, R104 ;  /* 0x000000200890723c */ /* 0x000fec0000041868 */
[----:B------:R-:W-:Y:S01]  /*29c0*/  HMMA.16816.F32.BF16 R128, R12, R68, R40 ;  /* 0x000000440c80723c */ /* 0x000fe20000041828 */
[----:B------:R-:W2:Y:S05]  /*29d0*/  LDSM.16.M88.4 R40, [R233+0xa000] ;  /* 0x00a00000e928783b */ /* 0x000eaa0000000200 */
[C---:B------:R-:W-:Y:S01]  /*29e0*/  HMMA.16816.F32.BF16 R112, R8.reuse, R38, R112 ;  /* 0x000000260870723c */ /* 0x040fe20000041870 */
[----:B------:R-:W-:Y:S05]  /*29f0*/  LDSM.16.M88.4 R36, [R233+0xa800] ;  /* 0x00a80000e924783b */ /* 0x000fea0000000200 */
[C---:B------:R-:W-:Y:S01]  /*2a00*/  HMMA.16816.F32.BF16 R148, R8.reuse, R34, R96 ;  /* 0x000000220894723c */ /* 0x040fe20000041860 */
[----:B------:R-:W-:Y:S05]  /*2a10*/  LDSM.16.M88.4 R32, [R233+0xb000] ;  /* 0x00b00000e920783b */ /* 0x000fea0000000200 */
[C---:B------:R-:W-:Y:S06]  /*2a20*/  HMMA.16816.F32.BF16 R140, R8.reuse, R28, R84 ;  /* 0x0000001c088c723c */ /* 0x040fec0000041854 */
[C---:B------:R-:W-:Y:S01]  /*2a30*/  HMMA.16816.F32.BF16 R136, R8.reuse, R30, R80 ;  /* 0x0000001e0888723c */ /* 0x040fe20000041850 */
[----:B------:R-:W-:Y:S05]  /*2a40*/  LDSM.16.M88.4 R28, [R232+0x2000] ;  /* 0x00200000e81c783b */ /* 0x000fea0000000200 */
[C---:B------:R-:W-:Y:S06]  /*2a50*/  HMMA.16816.F32.BF16 R116, R8.reuse, R24, R72 ;  /* 0x000000180874723c */ /* 0x040fec0000041848 */
[----:B------:R-:W-:Y:S01]  /*2a60*/  HMMA.16816.F32.BF16 R104, R8, R26, R56 ;  /* 0x0000001a0868723c */ /* 0x000fe20000041838 */
[----:B------:R-:W3:Y:S04]  /*2a70*/  LDSM.16.M88.4 R8, [R237+0x4000] ;  /* 0x00400000ed08783b */ /* 0x000ee80000000200 */
[----:B------:R-:W5:Y:S01]  /*2a80*/  LDSM.16.M88.4 R24, [R233+0xb800] ;  /* 0x00b80000e918783b */ /* 0x000f620000000200 */
[C---:B------:R-:W-:Y:S06]  /*2a90*/  HMMA.16816.F32.BF16 R52, R12.reuse, R48, R52 ;  /* 0x000000300c34723c */ /* 0x040fec0000041834 */
[----:B------:R-:W-:Y:S06]  /*2aa0*/  HMMA.16816.F32.BF16 R132, R12, R50, R44 ;  /* 0x000000320c84723c */ /* 0x000fec000004182c */
[----:B----4-:R-:W-:Y:S06]  /*2ab0*/  HMMA.16816.F32.BF16 R44, R20, R48, R120 ;  /* 0x00000030142c723c */ /* 0x010fec0000041878 */
[C---:B-1----:R-:W-:Y:S06]  /*2ac0*/  HMMA.16816.F32.BF16 R96, R12.reuse, R66, R92 ;  /* 0x000000420c60723c */ /* 0x042fec000004185c */
[C---:B------:R-:W-:Y:S01]  /*2ad0*/  HMMA.16816.F32.BF16 R124, R12.reuse, R70, R16 ;  /* 0x000000460c7c723c */ /* 0x040fe20000041810 */
[----:B------:R-:W-:Y:S05]  /*2ae0*/  LDSM.16.M88.4 R16, [R236+0x4000] ;  /* 0x00400000ec10783b */ /* 0x000fea0000000200 */
[C---:B------:R-:W-:Y:S06]  /*2af0*/  HMMA.16816.F32.BF16 R108, R12.reuse, R64, R76 ;  /* 0x000000400c6c723c */ /* 0x040fec000004184c */
[C---:B------:R-:W-:Y:S06]  /*2b00*/  HMMA.16816.F32.BF16 R92, R12.reuse, R60, R88 ;  /* 0x0000003c0c5c723c */ /* 0x040fec0000041858 */
[----:B------:R-:W-:Y:S01]  /*2b10*/  HMMA.16816.F32.BF16 R84, R12, R62, R100 ;  /* 0x0000003e0c54723c */ /* 0x000fe20000041864 */
[----:B------:R-:W1:Y:S05]  /*2b20*/  LDSM.16.M88.4 R12, [R236+0x6000] ;  /* 0x00600000ec0c783b */ /* 0x000e6a0000000200 */
[C---:B------:R-:W-:Y:S06]  /*2b30*/  HMMA.16816.F32.BF16 R72, R20.reuse, R50, R112 ;  /* 0x000000321448723c */ /* 0x040fec0000041870 */
[C---:B------:R-:W-:Y:S06]  /*2b40*/  HMMA.16816.F32.BF16 R80, R20.reuse, R68, R144 ;  /* 0x000000441450723c */ /* 0x040fec0000041890 */
[C---:B------:R-:W-:Y:S06]  /*2b50*/  HMMA.16816.F32.BF16 R76, R20.reuse, R64, R140 ;  /* 0x00000040144c723c */ /* 0x040fec000004188c */
[C---:B------:R-:W-:Y:S06]  /*2b60*/  HMMA.16816.F32.BF16 R56, R20.reuse, R60, R116 ;  /* 0x0000003c1438723c */ /* 0x040fec0000041874 */
[C---:B------:R-:W-:Y:S06]  /*2b70*/  HMMA.16816.F32.BF16 R88, R20.reuse, R70, R148 ;  /* 0x000000461458723c */ /* 0x040fec0000041894 */
[C---:B------:R-:W-:Y:S06]  /*2b80*/  HMMA.16816.F32.BF16 R64, R20.reuse, R66, R136 ;  /* 0x000000421440723c */ /* 0x040fec0000041888 */
[----:B------:R-:W-:Y:S06]  /*2b90*/  HMMA.16816.F32.BF16 R60, R20, R62, R104 ;  /* 0x0000003e143c723c */ /* 0x000fec0000041868 */
[-C--:B--2---:R-:W-:Y:S06]  /*2ba0*/  HMMA.16816.F32.BF16 R52, R4, R40.reuse, R52 ;  /* 0x000000280434723c */ /* 0x084fec0000041834 */
[----:B---3--:R-:W-:Y:S01]  /*2bb0*/  HMMA.16816.F32.BF16 R48, R8, R40, R44 ;  /* 0x000000280830723c */ /* 0x008fe2000004182c */
[----:B------:R-:W2:Y:S05]  /*2bc0*/  LDSM.16.M88.4 R44, [R232+0x2800] ;  /* 0x00280000e82c783b */ /* 0x000eaa0000000200 */
[-C--:B------:R-:W-:Y:S06]  /*2bd0*/  HMMA.16816.F32.BF16 R20, R4, R42.reuse, R132 ;  /* 0x0000002a0414723c */ /* 0x080fec0000041884 */
[C---:B------:R-:W-:Y:S06]  /*2be0*/  HMMA.16816.F32.BF16 R40, R8.reuse, R42, R72 ;  /* 0x0000002a0828723c */ /* 0x040fec0000041848 */
[----:B------:R-:W-:Y:S06]  /*2bf0*/  HMMA.16816.F32.BF16 R68, R8, R36, R80 ;  /* 0x000000240844723c */ /* 0x000fec0000041850 */
[----:B-----5:R-:W-:Y:S06]  /*2c00*/  HMMA.16816.F32.BF16 R116, R4, R24, R92 ;  /* 0x000000180474723c */ /* 0x020fec000004185c */
[C---:B------:R-:W-:Y:S06]  /*2c10*/  HMMA.16816.F32.BF16 R80, R8.reuse, R32, R76 ;  /* 0x000000200850723c */ /* 0x040fec000004184c */
[C---:B------:R-:W-:Y:S06]  /*2c20*/  HMMA.16816.F32.BF16 R88, R8.reuse, R38, R88 ;  /* 0x000000260858723c */ /* 0x040fec0000041858 */
[C---:B------:R-:W-:Y:S06]  /*2c30*/  HMMA.16816.F32.BF16 R76, R8.reuse, R34, R64 ;  /* 0x00000022084c723c */ /* 0x040fec0000041840 */
[C---:B------:R-:W-:Y:S06]  /*2c40*/  HMMA.16816.F32.BF16 R92, R8.reuse, R24, R56 ;  /* 0x00000018085c723c */ /* 0x040fec0000041838 */
[----:B------:R-:W-:Y:S06]  /*2c50*/  HMMA.16816.F32.BF16 R72, R8, R26, R60 ;  /* 0x0000001a0848723c */ /* 0x000fec000004183c */
[----:B------:R-:W-:Y:S01]  /*2c60*/  HMMA.16816.F32.BF16 R100, R4, R36, R128 ;  /* 0x000000240464723c */ /* 0x000fe20000041880 */
[----:B------:R-:W-:-:S05]  /*2c70*/  IMAD.SHL.U32 R8, R155, 0x2, RZ ;  /* 0x000000029b087824 */ /* 0x000fca00078e00ff */
[----:B------:R-:W-:Y:S01]  /*2c80*/  HMMA.16816.F32.BF16 R104, R4, R38, R124 ;  /* 0x000000260468723c */ /* 0x000fe2000004187c */
[----:B------:R-:W-:-:S05]  /*2c90*/  LOP3.LUT R8, R8, 0x6, RZ, 0xc0, !PT ;  /* 0x0000000608087812 */ /* 0x000fca00078ec0ff */
[-C--:B-1----:R-:W-:Y:S01]  /*2ca0*/  HMMA.16816.F32.BF16 R56, R12, R28.reuse, R52 ;  /* 0x0000001c0c38723c */ /* 0x082fe20000041834 */
[----:B------:R-:W-:Y:S02]  /*2cb0*/  IMAD R0, R0, 0x40, R8 ;  /* 0x0000004000007824 */ /* 0x000fe400078e0208 */
[----:B------:R-:W-:Y:S03]  /*2cc0*/  LDSM.16.M88.4 R8, [R232+0x3800] ;  /* 0x00380000e808783b */ /* 0x000fe60000000200 */
[----:B------:R-:W-:Y:S01]  /*2cd0*/  HMMA.16816.F32.BF16 R52, R16, R28, R48 ;  /* 0x0000001c1034723c */ /* 0x000fe20000041830 */
[----:B------:R-:W-:-:S05]  /*2ce0*/  ISETP.GE.AND P2, PT, R0, UR13, PT ;  /* 0x0000000d00007c0c */ /* 0x000fca000bf46270 */
[C---:B------:R-:W-:Y:S06]  /*2cf0*/  HMMA.16816.F32.BF16 R108, R4.reuse, R32, R108 ;  /* 0x00000020046c723c */ /* 0x040fec000004186c */
[C---:B------:R-:W-:Y:S06]  /*2d00*/  HMMA.16816.F32.BF16 R96, R4.reuse, R34, R96 ;  /* 0x000000220460723c */ /* 0x040fec0000041860 */
[----:B------:R-:W-:Y:S01]  /*2d10*/  HMMA.16816.F32.BF16 R112, R4, R26, R84 ;  /* 0x0000001a0470723c */ /* 0x000fe20000041854 */
[----:B------:R-:W1:Y:S01]  /*2d20*/  LDSM.16.M88.4 R4, [R232+0x3000] ;  /* 0x00300000e804783b */ /* 0x000e620000000200 */
[----:B------:R-:W-:Y:S01]  /*2d30*/  FSEL R58, R58, -INF , !P2 ;  /* 0xff8000003a3a7808 */ /* 0x000fe20005000000 */
[----:B------:R-:W-:-:S04]  /*2d40*/  DEPBAR.LE SB0, 0x0 ;  /* 0x000080000000791a */ /* 0x000fc80000000000 */
[----:B------:R-:W-:Y:S01]  /*2d50*/  HMMA.16816.F32.BF16 R48, R12, R30, R20 ;  /* 0x0000001e0c30723c */ /* 0x000fe20000041814 */
[----:B------:R-:W-:Y:S02]  /*2d60*/  FSEL R56, R56, -INF , !P2 ;  /* 0xff80000038387808 */ /* 0x000fe40005000000 */
[----:B------:R-:W-:-:S03]  /*2d70*/  FSEL R65, R52, -INF , !P2 ;  /* 0xff80000034417808 */ /* 0x000fc60005000000 */
[C---:B------:R-:W-:Y:S01]  /*2d80*/  HMMA.16816.F32.BF16 R28, R16.reuse, R30, R40 ;  /* 0x0000001e101c723c */ /* 0x040fe20000041828 */
[C---:B------:R-:W-:Y:S02]  /*2d90*/  VIADD R20, R0.reuse, 0x9 ;  /* 0x0000000900147836 */ /* 0x040fe40000000000 */
[C---:B------:R-:W-:Y:S02]  /*2da0*/  VIADD R22, R0.reuse, 0x1 ;  /* 0x0000000100167836 */ /* 0x040fe40000000000 */
[----:B------:R-:W-:Y:S01]  /*2db0*/  VIADD R21, R0, 0x8 ;  /* 0x0000000800157836 */ /* 0x000fe20000000000 */
[----:B------:R-:W-:Y:S01]  /*2dc0*/  ISETP.GE.AND P6, PT, R20, UR13, PT ;  /* 0x0000000d14007c0c */ /* 0x000fe2000bfc6270 */
[----:B------:R-:W-:Y:S01]  /*2dd0*/  VIADD R20, R0, 0x18 ;  /* 0x0000001800147836 */ /* 0x000fe20000000000 */
[-C--:B--2---:R-:W-:Y:S01]  /*2de0*/  HMMA.16816.F32.BF16 R40, R16, R44.reuse, R68 ;  /* 0x0000002c1028723c */ /* 0x084fe20000041844 */
[----:B------:R-:W-:Y:S01]  /*2df0*/  ISETP.GE.AND P1, PT, R22, UR13, PT ;  /* 0x0000000d16007c0c */ /* 0x000fe2000bf26270 */
[C---:B------:R-:W-:Y:S01]  /*2e00*/  VIADD R22, R0.reuse, 0x10 ;  /* 0x0000001000167836 */ /* 0x040fe20000000000 */
[----:B------:R-:W-:Y:S01]  /*2e10*/  ISETP.GE.AND P0, PT, R21, UR13, PT ;  /* 0x0000000d15007c0c */ /* 0x000fe2000bf06270 */
[----:B------:R-:W-:Y:S01]  /*2e20*/  VIADD R21, R0, 0x11 ;  /* 0x0000001100157836 */ /* 0x000fe20000000000 */
[----:B------:R-:W-:Y:S01]  /*2e30*/  ISETP.GE.AND P3, PT, R20, UR13, PT ;  /* 0x0000000d14007c0c */ /* 0x000fe2000bf66270 */
[----:B------:R-:W-:Y:S01]  /*2e40*/  VIADD R20, R0, 0x19 ;  /* 0x0000001900147836 */ /* 0x000fe20000000000 */
[----:B------:R-:W-:Y:S01]  /*2e50*/  HMMA.16816.F32.BF16 R24, R12, R44, R100 ;  /* 0x0000002c0c18723c */ /* 0x000fe20000041864 */
[----:B------:R-:W-:-:S02]  /*2e60*/  FSEL R59, R59, -INF , !P1 ;  /* 0xff8000003b3b7808 */ /* 0x000fc40004800000 */
[----:B------:R-:W-:Y:S02]  /*2e70*/  FSEL R57, R57, -INF , !P1 ;  /* 0xff80000039397808 */ /* 0x000fe40004800000 */
[----:B------:R-:W-:Y:S01]  /*2e80*/  FSEL R87, R55, -INF , !P1 ;  /* 0xff80000037577808 */ /* 0x000fe20004800000 */
[-C--:B------:R-:W-:Y:S01]  /*2e90*/  HMMA.16816.F32.BF16 R36, R12, R46.reuse, R104 ;  /* 0x0000002e0c24723c */ /* 0x080fe20000041868 */
[----:B------:R-:W-:Y:S02]  /*2ea0*/  FSEL R64, R53, -INF , !P1 ;  /* 0xff80000035407808 */ /* 0x000fe40004800000 */
[----:B------:R-:W-:Y:S02]  /*2eb0*/  FSEL R50, R50, -INF , !P0 ;  /* 0xff80000032327808 */ /* 0x000fe40004000000 */
[----:B------:R-:W-:Y:S01]  /*2ec0*/  FSEL R48, R48, -INF , !P0 ;  /* 0xff80000030307808 */ /* 0x000fe20004000000 */
[----:B------:R-:W-:Y:S01]  /*2ed0*/  HMMA.16816.F32.BF16 R44, R16, R46, R88 ;  /* 0x0000002e102c723c */ /* 0x000fe20000041858 */
[----:B------:R-:W-:-:S02]  /*2ee0*/  FSEL R68, R28, -INF , !P0 ;  /* 0xff8000001c447808 */ /* 0x000fc40004000000 */
[----:B------:R-:W-:Y:S02]  /*2ef0*/  FSEL R28, R49, -INF , !P6 ;  /* 0xff800000311c7808 */ /* 0x000fe40007000000 */
[----:B------:R-:W-:Y:S01]  /*2f00*/  FSEL R86, R29, -INF , !P6 ;  /* 0xff8000001d567808 */ /* 0x000fe20007000000 */
[C---:B-1----:R-:W-:Y:S01]  /*2f10*/  HMMA.16816.F32.BF16 R32, R12.reuse, R4, R108 ;  /* 0x000000040c20723c */ /* 0x042fe2000004186c */
[----:B------:R-:W-:Y:S02]  /*2f20*/  FSEL R88, R54, -INF , !P2 ;  /* 0xff80000036587808 */ /* 0x000fe40005000000 */
[----:B------:R-:W-:Y:S01]  /*2f30*/  ISETP.GE.AND P2, PT, R20, UR13, PT ;  /* 0x0000000d14007c0c */ /* 0x000fe2000bf46270 */
[----:B------:R-:W-:Y:S01]  /*2f40*/  VIADD R20, R0, 0x20 ;  /* 0x0000002000147836 */ /* 0x000fe20000000000 */
[----:B------:R-:W-:Y:S01]  /*2f50*/  FSEL R90, R30, -INF , !P0 ;  /* 0xff8000001e5a7808 */ /* 0x000fe20004000000 */
[----:B------:R-:W-:Y:S01]  /*2f60*/  HMMA.16816.F32.BF16 R52, R12, R6, R96 ;  /* 0x000000060c34723c */ /* 0x000fe20000041860 */
[----:B------:R-:W-:-:S02]  /*2f70*/  FSEL R30, R51, -INF , !P6 ;  /* 0xff800000331e7808 */ /* 0x000fc40007000000 */
[----:B------:R-:W-:Y:S01]  /*2f80*/  ISETP.GE.AND P1, PT, R20, UR13, PT ;  /* 0x0000000d14007c0c */ /* 0x000fe2000bf26270 */
[----:B------:R-:W-:Y:S01]  /*2f90*/  VIADD R20, R0, 0x21 ;  /* 0x0000002100147836 */ /* 0x000fe20000000000 */
[----:B------:R-:W-:Y:S01]  /*2fa0*/  FSEL R89, R31, -INF , !P6 ;  /* 0xff8000001f597808 */ /* 0x000fe20007000000 */
[----:B------:R-:W-:Y:S01]  /*2fb0*/  HMMA.16816.F32.BF16 R60, R12, R8, R116 ;  /* 0x000000080c3c723c */ /* 0x000fe20000041874 */
[----:B------:R-:W-:Y:S02]  /*2fc0*/  ISETP.GE.AND P5, PT, R22, UR13, PT ;  /* 0x0000000d16007c0c */ /* 0x000fe4000bfa6270 */
[----:B------:R-:W-:Y:S01]  /*2fd0*/  ISETP.GE.AND P0, PT, R20, UR13, PT ;  /* 0x0000000d14007c0c */ /* 0x000fe2000bf06270 */
[----:B------:R-:W-:Y:S01]  /*2fe0*/  VIADD R20, R0, 0x28 ;  /* 0x0000002800147836 */ /* 0x000fe20000000000 */
[----:B------:R-:W-:Y:S02]  /*2ff0*/  ISETP.GE.AND P4, PT, R21, UR13, PT ;  /* 0x0000000d15007c0c */ /* 0x000fe4000bf86270 */
[----:B------:R-:W-:-:S02]  /*3000*/  FSEL R169, R42, -INF , !P5 ;  /* 0xff8000002aa97808 */ /* 0x000fc40006800000 */
[----:B------:R-:W-:Y:S02]  /*3010*/  ISETP.GE.AND P6, PT, R20, UR13, PT ;  /* 0x0000000d14007c0c */ /* 0x000fe4000bfc6270 */
[----:B------:R-:W-:Y:S01]  /*3020*/  HMMA.16816.F32.BF16 R20, R12, R10, R112 ;  /* 0x0000000a0c14723c */ /* 0x000fe20000041870 */
[----:B------:R-:W-:Y:S02]  /*3030*/  FSEL R96, R26, -INF , !P5 ;  /* 0xff8000001a607808 */ /* 0x000fe40006800000 */
[----:B------:R-:W-:Y:S02]  /*3040*/  FSEL R85, R24, -INF , !P5 ;  /* 0xff80000018557808 */ /* 0x000fe40006800000 */
[----:B------:R-:W-:Y:S02]  /*3050*/  FSEL R157, R40, -INF , !P5 ;  /* 0xff800000289d7808 */ /* 0x000fe40006800000 */
[----:B------:R-:W-:Y:S01]  /*3060*/  VIADD R12, R0, 0x29 ;  /* 0x00000029000c7836 */ /* 0x000fe20000000000 */
[----:B------:R-:W-:-:S02]  /*3070*/  FSEL R91, R27, -INF , !P4 ;  /* 0xff8000001b5b7808 */ /* 0x000fc40006000000 */
[----:B------:R-:W-:Y:S02]  /*3080*/  FSEL R84, R25, -INF , !P4 ;  /* 0xff80000019547808 */ /* 0x000fe40006000000 */
[----:B------:R-:W-:Y:S01]  /*3090*/  ISETP.GE.AND P5, PT, R12, UR13, PT ;  /* 0x0000000d0c007c0c */ /* 0x000fe2000bfa6270 */
[C---:B------:R-:W-:Y:S01]  /*30a0*/  HMMA.16816.F32.BF16 R24, R16.reuse, R8, R92 ;  /* 0x000000081018723c */ /* 0x040fe2000004185c */
[----:B------:R-:W-:Y:S02]  /*30b0*/  FSEL R165, R43, -INF , !P4 ;  /* 0xff8000002ba57808 */ /* 0x000fe40006000000 */
[----:B------:R-:W-:Y:S02]  /*30c0*/  FSEL R162, R41, -INF , !P4 ;  /* 0xff80000029a27808 */ /* 0x000fe40006000000 */
[----:B------:R-:W-:Y:S01]  /*30d0*/  FSEL R38, R38, -INF , !P3 ;  /* 0xff80000026267808 */ /* 0x000fe20005800000 */
[----:B------:R-:W-:Y:S01]  /*30e0*/  HMMA.16816.F32.BF16 R12, R16, R4, R80 ;  /* 0x00000004100c723c */ /* 0x000fe20000041850 */
[----:B------:R-:W-:-:S02]  /*30f0*/  FSEL R31, R36, -INF , !P3 ;  /* 0xff800000241f7808 */ /* 0x000fc40005800000 */
[----:B------:R-:W-:Y:S02]  /*3100*/  FSEL R163, R46, -INF , !P3 ;  /* 0xff8000002ea37808 */ /* 0x000fe40005800000 */
[----:B------:R-:W-:Y:S01]  /*3110*/  FSEL R161, R44, -INF , !P3 ;  /* 0xff8000002ca17808 */ /* 0x000fe20005800000 */
[C---:B------:R-:W-:Y:S01]  /*3120*/  HMMA.16816.F32.BF16 R40, R16.reuse, R6, R76 ;  /* 0x000000061028723c */ /* 0x040fe2000004184c */
[C---:B------:R-:W-:Y:S01]  /*3130*/  VIADD R4, R0.reuse, 0x30 ;  /* 0x0000003000047836 */ /* 0x040fe20000000000 */
[----:B------:R-:W-:Y:S01]  /*3140*/  FSEL R29, R37, -INF , !P2 ;  /* 0xff800000251d7808 */ /* 0x000fe20005000000 */
[----:B------:R-:W-:Y:S01]  /*3150*/  VIADD R5, R0, 0x31 ;  /* 0x0000003100057836 */ /* 0x000fe20000000000 */
[----:B------:R-:W-:Y:S02]  /*3160*/  FSEL R189, R35, -INF , !P0 ;  /* 0xff80000023bd7808 */ /* 0x000fe40004000000 */
[----:B------:R-:W-:Y:S01]  /*3170*/  ISETP.GE.AND P4, PT, R4, UR13, PT ;  /* 0x0000000d04007c0c */ /* 0x000fe2000bf86270 */
[----:B------:R-:W-:Y:S01]  /*3180*/  HMMA.16816.F32.BF16 R16, R16, R10, R72 ;  /* 0x0000000a1010723c */ /* 0x000fe20000041848 */
[----:B------:R-:W-:-:S02]  /*3190*/  FMNMX.FTZ R4, R56, R57, !PT ;  /* 0x0000003938047209 */ /* 0x000fc40007810000 */
[----:B------:R-:W-:Y:S01]  /*31a0*/  ISETP.GE.AND P3, PT, R5, UR13, PT ;  /* 0x0000000d05007c0c */ /* 0x000fe2000bf66270 */
[----:B------:R-:W-:Y:S01]  /*31b0*/  VIADD R5, R0, 0x38 ;  /* 0x0000003800057836 */ /* 0x000fe20000000000 */
[----:B------:R-:W-:Y:S02]  /*31c0*/  FMNMX.FTZ R4, R48, R4, !PT ;  /* 0x0000000430047209 */ /* 0x000fe40007810000 */
[----:B------:R-:W-:Y:S02]  /*31d0*/  FSEL R180, R33, -INF , !P0 ;  /* 0xff80000021b47808 */ /* 0x000fe40004000000 */
[----:B------:R-:W-:Y:S02]  /*31e0*/  FMNMX.FTZ R4, R28, R4, !PT ;  /* 0x000000041c047209 */ /* 0x000fe40007810000 */
[----:B------:R-:W-:Y:S02]  /*31f0*/  FSEL R175, R15, -INF , !P0 ;  /* 0xff8000000faf7808 */ /* 0x000fe40004000000 */
[----:B------:R-:W-:-:S02]  /*3200*/  FMNMX.FTZ R4, R85, R4, !PT ;  /* 0x0000000455047209 */ /* 0x000fc40007810000 */
[----:B------:R-:W-:Y:S02]  /*3210*/  FSEL R173, R13, -INF , !P0 ;  /* 0xff8000000dad7808 */ /* 0x000fe40004000000 */
[----:B------:R-:W-:Y:S02]  /*3220*/  FMNMX.FTZ R4, R84, R4, !PT ;  /* 0x0000000454047209 */ /* 0x000fe40007810000 */
[----:B------:R-:W-:Y:S02]  /*3230*/  PLOP3.LUT P0, PT, PT, PT, UP0, 0x80, 0x0 ;  /* 0x000000000000781c */ /* 0x000fe40003f0f008 */
[----:B------:R-:W-:Y:S02]  /*3240*/  FMNMX.FTZ R4, R31, R4, !PT ;  /* 0x000000041f047209 */ /* 0x000fe40007810000 */
[----:B------:R-:W-:Y:S02]  /*3250*/  FSEL R39, R39, -INF , !P2 ;  /* 0xff80000027277808 */ /* 0x000fe40005000000 */
[----:B------:R-:W-:-:S02]  /*3260*/  FSEL R159, R47, -INF , !P2 ;  /* 0xff8000002f9f7808 */ /* 0x000fc40005000000 */
[----:B------:R-:W-:Y:S01]  /*3270*/  FSEL R156, R45, -INF , !P2 ;  /* 0xff8000002d9c7808 */ /* 0x000fe20005000000 */
[----:B------:R-:W-:Y:S01]  /*3280*/  BAR.SYNC.DEFER_BLOCKING 0x0 ;  /* 0x0000000000007b1d */ /* 0x000fe20000010000 */
[----:B------:R-:W-:Y:S02]  /*3290*/  ISETP.GE.AND P2, PT, R5, UR13, PT ;  /* 0x0000000d05007c0c */ /* 0x000fe4000bf46270 */
[----:B------:R-:W-:Y:S02]  /*32a0*/  FSEL R188, R32, -INF , !P1 ;  /* 0xff80000020bc7808 */ /* 0x000fe40004800000 */
[----:B------:R-:W-:Y:S02]  /*32b0*/  FMNMX.FTZ R5, R29, R4, !PT ;  /* 0x000000041d057209 */ /* 0x000fe40007810000 */
[----:B------:R-:W-:Y:S02]  /*32c0*/  FMNMX.FTZ R4, R58, R59, !PT ;  /* 0x0000003b3a047209 */ /* 0x000fe40007810000 */
[----:B------:R-:W-:-:S02]  /*32d0*/  FMNMX.FTZ R5, R188, R5, !PT ;  /* 0x00000005bc057209 */ /* 0x000fc40007810000 */
[----:B------:R-:W-:Y:S02]  /*32e0*/  FSEL R181, R52, -INF , !P6 ;  /* 0xff80000034b57808 */ /* 0x000fe40007000000 */
[----:B------:R-:W-:Y:S02]  /*32f0*/  FMNMX.FTZ R4, R50, R4, !PT ;  /* 0x0000000432047209 */ /* 0x000fe40007810000 */
[----:B------:R-:W-:Y:S02]  /*3300*/  FMNMX.FTZ R5, R180, R5, !PT ;  /* 0x00000005b4057209 */ /* 0x000fe40007810000 */
[----:B------:R-:W-:Y:S02]  /*3310*/  FSEL R174, R12, -INF , !P1 ;  /* 0xff8000000cae7808 */ /* 0x000fe40004800000 */
[----:B------:R-:W-:Y:S02]  /*3320*/  FSEL R183, R14, -INF , !P1 ;  /* 0xff8000000eb77808 */ /* 0x000fe40004800000 */
[----:B------:R-:W-:-:S02]  /*3330*/  FSEL R190, R34, -INF , !P1 ;  /* 0xff80000022be7808 */ /* 0x000fc40004800000 */
[----:B------:R-:W-:Y:S02]  /*3340*/  FSEL R182, R53, -INF , !P5 ;  /* 0xff80000035b67808 */ /* 0x000fe40006800000 */
[----:B------:R-:W-:Y:S02]  /*3350*/  FMNMX.FTZ R12, R30, R4, !PT ;  /* 0x000000041e0c7209 */ /* 0x000fe40007810000 */
[----:B------:R-:W-:Y:S01]  /*3360*/  FMNMX.FTZ R13, R181, R5, !PT ;  /* 0x00000005b50d7209 */ /* 0x000fe20007810000 */
[----:B------:R-:W-:Y:S06]  /*3370*/  @!P0 BRA `(.L_x_5) ;  /* 0x0000000000748947 */ /* 0x000fec0003800000 */
[----:B------:R-:W-:Y:S02]  /*3380*/  ULEA.HI.SX32 UR7, UR12, 0xfffffffe, 0x1a ;  /* 0xfffffffe0c077891 */ /* 0x000fe4000f8fd23f */
[----:B------:R-:W-:Y:S02]  /*3390*/  USHF.L.U32 UR18, UR10, 0x5, URZ ;  /* 0x000000050a127899 */ /* 0x000fe4000800063f */
[----:B------:R-:W-:Y:S02]  /*33a0*/  USHF.R.S32.HI UR6, URZ, 0x1f, UR7 ;  /* 0x0000001f3f067899 */ /* 0x000fe40008011407 */
[----:B------:R-:W-:Y:S01]  /*33b0*/  UIMAD UR23, UR23, UR7, URZ ;  /* 0x00000007171772a4 */ /* 0x000fe2000f8e023f */
[----:B------:R-:W-:Y:S01]  /*33c0*/  IMAD.WIDE.U32 R4, R154, UR7, R166 ;  /* 0x000000079a047c25 */ /* 0x000fe2000f8e00a6 */
[----:B------:R-:W-:Y:S02]  /*33d0*/  USHF.L.U64.HI UR10, UR10, 0x5, UR11 ;  /* 0x000000050a0a7899 */ /* 0x000fe4000801020b */
[----:B------:R-:W-:-:S03]  /*33e0*/  UIMAD UR23, UR6, UR24, UR23 ;  /* 0x00000018061772a4 */ /* 0x000fc6000f8e0217 */
[----:B------:R-:W-:Y:S02]  /*33f0*/  ULDC.64 UR6, c[0x0][0x218] ;  /* 0x0000860000067ab9 */ /* 0x000fe40000000a00 */
[----:B------:R-:W-:Y:S01]  /*3400*/  LEA R8, P1, R4, UR6, 0x1 ;  /* 0x0000000604087c11 */ /* 0x000fe2000f8208ff */
[----:B------:R-:W-:-:S05]  /*3410*/  VIADD R5, R5, UR23 ;  /* 0x0000001705057c36 */ /* 0x000fca0008000000 */
[----:B------:R-:W-:Y:S02]  /*3420*/  LEA.HI.X R9, R4, UR7, R5, 0x1, P1 ;  /* 0x0000000704097c11 */ /* 0x000fe400088f0c05 */
[----:B------:R-:W-:-:S03]  /*3430*/  IADD3 R6, P1, R8, UR18, RZ ;  /* 0x0000001208067c10 */ /* 0x000fc6000ff3e0ff */
[----:B------:R-:W-:Y:S01]  /*3440*/  @!PT LDS RZ, [RZ] ;  /* 0x00000000fffff984 */ /* 0x000fe20000000800 */
[----:B------:R-:W-:Y:S01]  /*3450*/  @!PT LDS RZ, [RZ] ;  /* 0x00000000fffff984 */ /* 0x000fe20000000800 */
[----:B------:R-:W-:Y:S01]  /*3460*/  @!PT LDS RZ, [RZ] ;  /* 0x00000000fffff984 */ /* 0x000fe20000000800 */
[----:B------:R1:W-:Y:S01]  /*3470*/  LDGSTS.E.BYPASS.LTC128B.128 [R246+0x8000], desc[UR16][R8.64] ;  /* 0x0800000008f67fae */ /* 0x0003e2000b901d50 */
[----:B------:R-:W-:Y:S02]  /*3480*/  IADD3.X R7, R9, UR10, RZ, P1, !PT ;  /* 0x0000000a09077c10 */ /* 0x000fe40008ffe4ff */
[----:B------:R-:W-:Y:S01]  /*3490*/  IADD3 R4, P1, R6, UR18, RZ ;  /* 0x0000001206047c10 */ /* 0x000fe2000ff3e0ff */
[----:B------:R1:W-:Y:S03]  /*34a0*/  LDGSTS.E.BYPASS.LTC128B.128 [R246+0xa000], desc[UR16][R8.64+0x80] ;  /* 0x0a00008008f67fae */ /* 0x0003e6000b901d50 */
[----:B------:R-:W-:Y:S01]  /*34b0*/  IADD3.X R5, R7, UR10, RZ, P1, !PT ;  /* 0x0000000a07057c10 */ /* 0x000fe20008ffe4ff */
[----:B------:R1:W-:Y:S01]  /*34c0*/  LDGSTS.E.BYPASS.LTC128B.128 [R246+0x8800], desc[UR16][R6.64] ;  /* 0x0880000006f67fae */ /* 0x0003e2000b901d50 */
[----:B------:R-:W-:-:S03]  /*34d0*/  IADD3 R10, P1, R4, UR18, RZ ;  /* 0x00000012040a7c10 */ /* 0x000fc6000ff3e0ff */
[----:B------:R1:W-:Y:S01]  /*34e0*/  LDGSTS.E.BYPASS.LTC128B.128 [R246+0xa800], desc[UR16][R6.64+0x80] ;  /* 0x0a80008006f67fae */ /* 0x0003e2000b901d50 */
[----:B------:R-:W-:-:S03]  /*34f0*/  IADD3.X R11, R5, UR10, RZ, P1, !PT ;  /* 0x0000000a050b7c10 */ /* 0x000fc60008ffe4ff */
[----:B------:R1:W-:Y:S04]  /*3500*/  LDGSTS.E.BYPASS.LTC128B.128 [R246+0x9000], desc[UR16][R4.64] ;  /* 0x0900000004f67fae */ /* 0x0003e8000b901d50 */
[----:B------:R1:W-:Y:S04]  /*3510*/  LDGSTS.E.BYPASS.LTC128B.128 [R246+0xb000], desc[UR16][R4.64+0x80] ;  /* 0x0b00008004f67fae */ /* 0x0003e8000b901d50 */
[----:B------:R1:W-:Y:S04]  /*3520*/  LDGSTS.E.BYPASS.LTC128B.128 [R246+0x9800], desc[UR16][R10.64] ;  /* 0x098000000af67fae */ /* 0x0003e8000b901d50 */
[----:B------:R1:W-:Y:S04]  /*3530*/  LDGSTS.E.BYPASS.LTC128B.128 [R246+0xb800], desc[UR16][R10.64+0x80] ;  /* 0x0b8000800af67fae */ /* 0x0003e8000b901d50 */
[----:B------:R-:W0:Y:S02]  /*3540*/  LDGDEPBAR ;  /* 0x00000000000079af */ /* 0x000e240000000000 */
.L_x_5:
[----:B-1----:R-:W-:Y:S01]  /*3550*/  FMNMX.FTZ R4, R96, R12, !PT ;  /* 0x0000000c60047209 */ /* 0x002fe20007810000 */
[----:B------:R-:W-:Y:S01]  /*3560*/  ULDC UR6, c[0x0][0x2ec] ;  /* 0x0000bb0000067ab9 */ /* 0x000fe20000000800 */
[----:B------:R-:W-:Y:S01]  /*3570*/  FSEL R179, R60, -INF , !P4 ;  /* 0xff8000003cb37808 */ /* 0x000fe20006000000 */
[----:B------:R-:W-:Y:S01]  /*3580*/  STL [R1+0x4c], R238 ;  /* 0x00004cee01007387 */ /* 0x000fe20000100800 */
[----:B------:R-:W-:Y:S02]  /*3590*/  FMNMX.FTZ R5, R182, R13, !PT ;  /* 0x0000000db6057209 */ /* 0x000fe40007810000 */
[----:B------:R-:W-:Y:S01]  /*35a0*/  IADD3 R6, R0, 0x39, RZ ;  /* 0x0000003900067810 */ /* 0x000fe20007ffe0ff */
[----:B------:R-:W-:Y:S01]  /*35b0*/  STL [R1+0x48], R246 ;  /* 0x000048f601007387 */ /* 0x000fe20000100800 */
[----:B------:R-:W-:Y:S02]  /*35c0*/  FMNMX.FTZ R0, R91, R4, !PT ;  /* 0x000000045b007209 */ /* 0x000fe40007810000 */
[----:B------:R-:W-:Y:S01]  /*35d0*/  FSEL R249, R61, -INF , !P3 ;  /* 0xff8000003df97808 */ /* 0x000fe20005800000 */
[----:B------:R-:W-:Y:S01]  /*35e0*/  STL [R1+0x44], R237 ;  /* 0x000044ed01007387 */ /* 0x000fe20000100800 */
[----:B------:R-:W-:-:S02]  /*35f0*/  FMNMX.FTZ R4, R179, R5, !PT ;  /* 0x00000005b3047209 */ /* 0x000fc40007810000 */
[----:B------:R-:W-:Y:S01]  /*3600*/  FMNMX.FTZ R0, R38, R0, !PT ;  /* 0x0000000026007209 */ /* 0x000fe20007810000 */
[----:B------:R-:W-:Y:S01]  /*3610*/  STL [R1+0x40], R236 ;  /* 0x000040ec01007387 */ /* 0x000fe20000100800 */
[----:B------:R-:W-:Y:S02]  /*3620*/  ISETP.GE.AND P1, PT, R6, UR13, PT ;  /* 0x0000000d06007c0c */ /* 0x000fe4000bf26270 */
[----:B------:R-:W-:Y:S01]  /*3630*/  FSEL R252, R20, -INF , !P2 ;  /* 0xff80000014fc7808 */ /* 0x000fe20005000000 */
[----:B------:R-:W-:Y:S01]  /*3640*/  STL [R1+0x3c], R235 ;  /* 0x00003ceb01007387 */ /* 0x000fe20000100800 */
[----:B------:R-:W-:Y:S02]  /*3650*/  FMNMX.FTZ R4, R249, R4, !PT ;  /* 0x00000004f9047209 */ /* 0x000fe40007810000 */
[----:B------:R-:W-:Y:S01]  /*3660*/  FMNMX.FTZ R0, R39, R0, !PT ;  /* 0x0000000027007209 */ /* 0x000fe20007810000 */
[----:B------:R-:W-:Y:S01]  /*3670*/  STL [R1+0x38], R234 ;  /* 0x000038ea01007387 */ /* 0x000fe20000100800 */
[----:B------:R-:W-:-:S02]  /*3680*/  FSEL R245, R21, -INF , !P1 ;  /* 0xff80000015f57808 */ /* 0x000fc40004800000 */
[----:B------:R-:W-:Y:S01]  /*3690*/  FMNMX.FTZ R4, R252, R4, !PT ;  /* 0x00000004fc047209 */ /* 0x000fe20007810000 */
[----:B------:R-:W-:Y:S01]  /*36a0*/  STL [R1+0x34], R233 ;  /* 0x000034e901007387 */ /* 0x000fe20000100800 */
[----:B------:R-:W-:Y:S02]  /*36b0*/  FMNMX.FTZ R5, R65, R64, !PT ;  /* 0x0000004041057209 */ /* 0x000fe40007810000 */
[----:B------:R-:W-:Y:S01]  /*36c0*/  FMNMX.FTZ R0, R190, R0, !PT ;  /* 0x00000000be007209 */ /* 0x000fe20007810000 */
[----:B------:R-:W-:Y:S01]  /*36d0*/  STL [R1+0x30], R232 ;  /* 0x000030e801007387 */ /* 0x000fe20000100800 */
[----:B------:R-:W-:Y:S02]  /*36e0*/  FMNMX.FTZ R7, R245, R4, !PT ;  /* 0x00000004f5077209 */ /* 0x000fe40007810000 */
[----:B------:R-:W-:Y:S01]  /*36f0*/  FMNMX.FTZ R4, R68, R5, !PT ;  /* 0x0000000544047209 */ /* 0x000fe20007810000 */
[----:B------:R-:W-:Y:S01]  /*3700*/  STL [R1+0x2c], R171 ;  /* 0x00002cab01007387 */ /* 0x000fe20000100800 */
[----:B------:R-:W-:-:S02]  /*3710*/  FSEL R172, R54, -INF , !P6 ;  /* 0xff80000036ac7808 */ /* 0x000fc40007000000 */
[----:B------:R-:W-:Y:S01]  /*3720*/  FMNMX.FTZ R0, R189, R0, !PT ;  /* 0x00000000bd007209 */ /* 0x000fe20007810000 */
[----:B------:R-:W1:Y:S01]  /*3730*/  SHFL.BFLY PT, R8, R7, 0x2, 0x1f ;  /* 0x0c401f0007087f89 */ /* 0x000e6200000e0000 */
[----:B------:R-:W-:Y:S02]  /*3740*/  FMNMX.FTZ R4, R86, R4, !PT ;  /* 0x0000000456047209 */ /* 0x000fe40007810000 */
[----:B------:R-:W-:Y:S02]  /*3750*/  FSEL R170, R55, -INF , !P5 ;  /* 0xff80000037aa7808 */ /* 0x000fe40006800000 */
[----:B------:R-:W-:Y:S02]  /*3760*/  FMNMX.FTZ R0, R172, R0, !PT ;  /* 0x00000000ac007209 */ /* 0x000fe40007810000 */
[----:B------:R-:W-:Y:S02]  /*3770*/  FMNMX.FTZ R4, R157, R4, !PT ;  /* 0x000000049d047209 */ /* 0x000fe40007810000 */
[----:B------:R-:W-:-:S02]  /*3780*/  FSEL R239, R62, -INF , !P4 ;  /* 0xff8000003eef7808 */ /* 0x000fc40006000000 */
[----:B------:R-:W-:Y:S02]  /*3790*/  FMNMX.FTZ R0, R170, R0, !PT ;  /* 0x00000000aa007209 */ /* 0x000fe40007810000 */
[----:B------:R-:W-:Y:S02]  /*37a0*/  FMNMX.FTZ R4, R162, R4, !PT ;  /* 0x00000004a2047209 */ /* 0x000fe40007810000 */
[----:B------:R-:W-:Y:S02]  /*37b0*/  FSEL R244, R63, -INF , !P3 ;  /* 0xff8000003ff47808 */ /* 0x000fe40005800000 */
[----:B------:R-:W-:Y:S02]  /*37c0*/  FMNMX.FTZ R0, R239, R0, !PT ;  /* 0x00000000ef007209 */ /* 0x000fe40007810000 */
[----:B------:R-:W-:Y:S02]  /*37d0*/  FMNMX.FTZ R4, R161, R4, !PT ;  /* 0x00000004a1047209 */ /* 0x000fe40007810000 */
[----:B------:R-:W-:-:S02]  /*37e0*/  FSEL R247, R22, -INF , !P2 ;  /* 0xff80000016f77808 */ /* 0x000fc40005000000 */
[----:B------:R-:W-:Y:S02]  /*37f0*/  FMNMX.FTZ R0, R244, R0, !PT ;  /* 0x00000000f4007209 */ /* 0x000fe40007810000 */
[----:B------:R-:W-:Y:S01]  /*3800*/  FMNMX.FTZ R5, R156, R4, !PT ;  /* 0x000000049c057209 */ /* 0x000fe20007810000 */
[----:B------:R-:W-:Y:S01]  /*3810*/  STL [R1+0x58], R247 ;  /* 0x000058f701007387 */ /* 0x000fe20000100800 */
[----:B------:R-:W-:Y:S02]  /*3820*/  FSEL R32, R23, -INF , !P1 ;  /* 0xff80000017207808 */ /* 0x000fe40004800000 */
[----:B------:R-:W-:Y:S02]  /*3830*/  FMNMX.FTZ R0, R247, R0, !PT ;  /* 0x00000000f7007209 */ /* 0x000fe40007810000 */
[----:B------:R-:W-:Y:S02]  /*3840*/  FMNMX.FTZ R4, R88, R87, !PT ;  /* 0x0000005758047209 */ /* 0x000fe40007810000 */
[----:B------:R-:W-:-:S02]  /*3850*/  FMNMX.FTZ R5, R174, R5, !PT ;  /* 0x00000005ae057209 */ /* 0x000fc40007810000 */
[----:B------:R-:W-:Y:S02]  /*3860*/  FMNMX.FTZ R6, R32, R0, !PT ;  /* 0x0000000020067209 */ /* 0x000fe40007810000 */
[----:B------:R-:W-:Y:S02]  /*3870*/  FMNMX.FTZ R0, R90, R4, !PT ;  /* 0x000000045a007209 */ /* 0x000fe40007810000 */
[----:B------:R-:W-:Y:S02]  /*3880*/  FMNMX.FTZ R4, R173, R5, !PT ;  /* 0x00000005ad047209 */ /* 0x000fe40007810000 */
[----:B-1----:R-:W-:Y:S01]  /*3890*/  FMNMX.FTZ R7, R7, R8, !PT ;  /* 0x0000000807077209 */ /* 0x002fe20007810000 */
[----:B------:R-:W1:Y:S01]  /*38a0*/  SHFL.BFLY PT, R5, R6, 0x2, 0x1f ;  /* 0x0c401f0006057f89 */ /* 0x000e6200000e0000 */
[----:B------:R-:W-:Y:S02]  /*38b0*/  FSEL R160, R40, -INF , !P6 ;  /* 0xff80000028a07808 */ /* 0x000fe40007000000 */
[----:B------:R-:W-:Y:S01]  /*38c0*/  FMNMX.FTZ R0, R89, R0, !PT ;  /* 0x0000000059007209 */ /* 0x000fe20007810000 */
[----:B------:R-:W2:Y:S01]  /*38d0*/  SHFL.BFLY PT, R8, R7, 0x1, 0x1f ;  /* 0x0c201f0007087f89 */ /* 0x000ea200000e0000 */
        /* <DEDUP_REMOVED lines=15> */
[----:B-1----:R-:W-:Y:S02]  /*39d0*/  FMNMX.FTZ R6, R6, R5, !PT ;  /* 0x0000000506067209 */ /* 0x002fe40007810000 */
[----:B------:R-:W-:Y:S02]  /*39e0*/  FMNMX.FTZ R5, R200, R4, !PT ;  /* 0x00000004c8057209 */ /* 0x000fe40007810000 */
[----:B------:R-:W-:Y:S01]  /*39f0*/  FSEL R15, R42, -INF , !P6 ;  /* 0xff8000002a0f7808 */ /* 0x000fe20007000000 */
[----:B------:R-:W-:Y:S01]  /*3a00*/  SHFL.BFLY PT, R164, R6, 0x1, 0x1f ;  /* 0x0c201f0006a47f89 */ /* 0x000fe200000e0000 */
[----:B------:R-:W-:-:S02]  /*3a10*/  FMNMX.FTZ R0, R175, R0, !PT ;  /* 0x00000000af007209 */ /* 0x000fc40007810000 */
[----:B--2---:R-:W-:Y:S02]  /*3a20*/  FMNMX.FTZ R166, R7, R8, !PT ;  /* 0x0000000807a67209 */ /* 0x004fe40007810000 */
[----:B------:R-:W-:Y:S01]  /*3a30*/  FSEL R14, R43, -INF , !P5 ;  /* 0xff8000002b0e7808 */ /* 0x000fe20006800000 */
[----:B------:R-:W1:Y:S01]  /*3a40*/  SHFL.BFLY PT, R7, R5, 0x2, 0x1f ;  /* 0x0c401f0005077f89 */ /* 0x000e6200000e0000 */
[----:B------:R-:W-:Y:S01]  /*3a50*/  FMNMX.FTZ R0, R15, R0, !PT ;  /* 0x000000000f007209 */ /* 0x000fe20007810000 */
[----:B------:R-:W-:Y:S01]  /*3a60*/  FMUL.FTZ R13, R166, UR6 ;  /* 0x00000006a60d7c20 */ /* 0x000fe20008410000 */
[----:B------:R-:W-:Y:S01]  /*3a70*/  FSEL R199, R26, -INF , !P4 ;  /* 0xff8000001ac77808 */ /* 0x000fe20006000000 */
[----:B------:R-:W-:Y:S01]  /*3a80*/  STL [R1+0x50], R166 ;  /* 0x000050a601007387 */ /* 0x000fe20000100800 */
[----:B------:R-:W-:Y:S02]  /*3a90*/  FMNMX.FTZ R0, R14, R0, !PT ;  /* 0x000000000e007209 */ /* 0x000fe40007810000 */
[----:B------:R-:W-:-:S02]  /*3aa0*/  FSEL R198, R27, -INF , !P3 ;  /* 0xff8000001bc67808 */ /* 0x000fc40005800000 */
[----:B------:R-:W-:Y:S02]  /*3ab0*/  FMNMX.FTZ R0, R199, R0, !PT ;  /* 0x00000000c7007209 */ /* 0x000fe40007810000 */
[----:B------:R-:W-:Y:S02]  /*3ac0*/  FSEL R197, R18, -INF , !P2 ;  /* 0xff80000012c57808 */ /* 0x000fe40005000000 */
[----:B------:R-:W-:Y:S02]  /*3ad0*/  FMNMX.FTZ R4, R198, R0, !PT ;  /* 0x00000000c6047209 */ /* 0x000fe40007810000 */
[----:B------:R-:W-:Y:S02]  /*3ae0*/  FSETP.NEU.FTZ.AND P4, PT, R166, -INF , PT ;  /* 0xff800000a600780b */ /* 0x000fe40003f9d000 */
[----:B------:R-:W-:Y:S02]  /*3af0*/  FSEL R196, R19, -INF , !P1 ;  /* 0xff80000013c47808 */ /* 0x000fe40004800000 */
[----:B------:R-:W-:-:S02]  /*3b00*/  FMNMX.FTZ R4, R197, R4, !PT ;  /* 0x00000004c5047209 */ /* 0x000fc40007810000 */
[----:B------:R-:W-:Y:S02]  /*3b10*/  FSEL R13, R13, RZ, P4 ;  /* 0x000000ff0d0d7208 */ /* 0x000fe40002000000 */
[----:B------:R-:W-:Y:S02]  /*3b20*/  FMNMX.FTZ R4, R196, R4, !PT ;  /* 0x00000004c4047209 */ /* 0x000fe40007810000 */
[----:B-1----:R-:W-:Y:S01]  /*3b30*/  FMNMX.FTZ R5, R5, R7, !PT ;  /* 0x0000000705057209 */ /* 0x002fe20007810000 */
[----:B------:R-:W-:Y:S01]  /*3b40*/  FFMA.FTZ R0, R56, UR6, -R13 ;  /* 0x0000000638007c23 */ /* 0x000fe2000801080d */
[----:B------:R-:W-:Y:S01]  /*3b50*/  FMNMX.FTZ R164, R6, R164, !PT ;  /* 0x000000a406a47209 */ /* 0x000fe20007810000 */
[----:B------:R-:W-:Y:S02]  /*3b60*/  SHFL.BFLY PT, R7, R4, 0x2, 0x1f ;  /* 0x0c401f0004077f89 */ /* 0x000fe400000e0000 */
[----:B------:R1:W-:Y:S01]  /*3b70*/  MUFU.EX2 R236, R0 ;  /* 0x0000000000ec7308 */ /* 0x0003e20000000800 */
[C---:B------:R-:W-:Y:S01]  /*3b80*/  FSETP.NEU.FTZ.AND P1, PT, R164.reuse, -INF , PT ;  /* 0xff800000a400780b */ /* 0x040fe20003f3d000 */
[----:B------:R-:W-:Y:S01]  /*3b90*/  FMUL.FTZ R12, R164, UR6 ;  /* 0x00000006a40c7c20 */ /* 0x000fe20008410000 */
[----:B------:R-:W2:Y:S04]  /*3ba0*/  SHFL.BFLY PT, R8, R5, 0x1, 0x1f ;  /* 0x0c201f0005087f89 */ /* 0x000ea800000e0000 */
[----:B------:R-:W-:Y:S01]  /*3bb0*/  FSEL R12, R12, RZ, P1 ;  /* 0x000000ff0c0c7208 */ /* 0x000fe20000800000 */
[----:B------:R-:W-:Y:S04]  /*3bc0*/  STL [R1+0x54], R164 ;  /* 0x000054a401007387 */ /* 0x000fe80000100800 */
[----:B------:R-:W-:-:S04]  /*3bd0*/  FFMA.FTZ R6, R58, UR6, -R12 ;  /* 0x000000063a067c23 */ /* 0x000fc8000801080c */
[----:B------:R3:W-:Y:S01]  /*3be0*/  MUFU.EX2 R234, R6 ;  /* 0x0000000600ea7308 */ /* 0x0007e20000000800 */
[----:B-1----:R-:W-:-:S07]  /*3bf0*/  FFMA.FTZ R0, R57, UR6, -R13 ;  /* 0x0000000639007c23 */ /* 0x002fce000801080d */
[----:B------:R1:W-:Y:S01]  /*3c00*/  MUFU.EX2 R237, R0 ;  /* 0x0000000000ed7308 */ /* 0x0003e20000000800 */
[----:B--2---:R-:W-:-:S04]  /*3c10*/  FMNMX.FTZ R168, R5, R8, !PT ;  /* 0x0000000805a87209 */ /* 0x004fc80007810000 */
[----:B------:R-:W-:Y:S01]  /*3c20*/  FSETP.NEU.FTZ.AND P1, PT, R168, -INF , PT ;  /* 0xff800000a800780b */ /* 0x000fe20003f3d000 */
[----:B---3--:R-:W-:-:S04]  /*3c30*/  FFMA.FTZ R6, R59, UR6, -R12 ;  /* 0x000000063b067c23 */ /* 0x008fc8000801080c */
[----:B------:R-:W2:Y:S01]  /*3c40*/  MUFU.EX2 R235, R6 ;  /* 0x0000000600eb7308 */ /* 0x000ea20000000800 */
[----:B-1----:R-:W-:-:S07]  /*3c50*/  FFMA.FTZ R0, R48, UR6, -R13 ;  /* 0x0000000630007c23 */ /* 0x002fce000801080d */
[----:B------:R1:W-:Y:S01]  /*3c60*/  MUFU.EX2 R217, R0 ;  /* 0x0000000000d97308 */ /* 0x0003e20000000800 */
[----:B--2---:R-:W-:Y:S01]  /*3c70*/  F2FP.BF16.F32.PACK_AB R5, R235, R234 ;  /* 0x000000eaeb05723e */ /* 0x004fe200000010ff */
[----:B-1----:R-:W-:-:S06]  /*3c80*/  FFMA.FTZ R0, R28, UR6, -R13 ;  /* 0x000000061c007c23 */ /* 0x002fcc000801080d */
[----:B------:R1:W2:Y:S02]  /*3c90*/  MUFU.EX2 R216, R0 ;  /* 0x0000000000d87308 */ /* 0x0002a40000000800 */
[----:B-1----:R-:W-:-:S05]  /*3ca0*/  IMAD.IADD R0, R153, 0x1, R152 ;  /* 0x0000000199007824 */ /* 0x002fca00078e0298 */
[----:B------:R-:W-:Y:S02]  /*3cb0*/  LEA R228, R0, UR4, 0x1 ;  /* 0x0000000400e47c11 */ /* 0x000fe4000f8e08ff */
[----:B------:R-:W-:Y:S01]  /*3cc0*/  FMNMX.FTZ R0, R4, R7, !PT ;  /* 0x0000000704007209 */ /* 0x000fe20007810000 */
[--C-:B------:R-:W-:Y:S01]  /*3cd0*/  FFMA.FTZ R4, R30, UR6, -R12.reuse ;  /* 0x000000061e047c23 */ /* 0x100fe2000801080c */
[----:B------:R-:W-:Y:S01]  /*3ce0*/  LEA R229, R3, R228, 0x1 ;  /* 0x000000e403e57211 */ /* 0x000fe200078e08ff */
[----:B------:R-:W-:Y:S01]  /*3cf0*/  FFMA.FTZ R3, R50, UR6, -R12 ;  /* 0x0000000632037c23 */ /* 0x000fe2000801080c */
[C---:B------:R-:W-:Y:S01]  /*3d00*/  IMAD R231, R2.reuse, 0x2, R228 ;  /* 0x0000000202e77824 */ /* 0x040fe200078e02e4 */
[----:B------:R-:W1:Y:S01]  /*3d10*/  SHFL.BFLY PT, R6, R0, 0x1, 0x1f ;  /* 0x0c201f0000067f89 */ /* 0x000e6200000e0000 */
[----:B------:R-:W-:Y:S01]  /*3d20*/  LEA R230, R2, R229, 0x1 ;  /* 0x000000e502e67211 */ /* 0x000fe200078e08ff */
[----:B------:R3:W-:Y:S02]  /*3d30*/  MUFU.EX2 R250, R3 ;  /* 0x0000000300fa7308 */ /* 0x0007e40000000800 */
[----:B------:R-:W4:Y:S04]  /*3d40*/  LDSM.16.MT88.4 R44, [R228+0xc000] ;  /* 0x00c00000e42c783b */ /* 0x000f280000004200 */
[----:B------:R-:W4:Y:S02]  /*3d50*/  LDSM.16.MT88.4 R72, [R230+0xe000] ;  /* 0x00e00000e648783b */ /* 0x000f240000004200 */
[----:B------:R2:W2:Y:S02]  /*3d60*/  MUFU.EX2 R218, R4 ;  /* 0x0000000400da7308 */ /* 0x0004a40000000800 */
[----:B------:R-:W4:Y:S04]  /*3d70*/  LDSM.16.MT88.4 R48, [R229+0xc000] ;  /* 0x00c00000e530783b */ /* 0x000f280000004200 */
[----:B------:R-:W4:Y:S01]  /*3d80*/  LDSM.16.MT88.4 R56, [R231+0xc000] ;  /* 0x00c00000e738783b */ /* 0x000f220000004200 */
[----:B---3--:R-:W-:-:S03]  /*3d90*/  FMUL.FTZ R3, R168, UR6 ;  /* 0x00000006a8037c20 */ /* 0x008fc60008410000 */
[----:B------:R-:W3:Y:S02]  /*3da0*/  LDSM.16.MT88.4 R80, [R230+0xc000] ;  /* 0x00c00000e650783b */ /* 0x000ee40000004200 */
[----:B------:R-:W-:Y:S02]  /*3db0*/  FSEL R2, R3, RZ, P1 ;  /* 0x000000ff03027208 */ /* 0x000fe40000800000 */
[----:B------:R-:W3:Y:S01]  /*3dc0*/  LDSM.16.MT88.4 R76, [R228+0xe000] ;  /* 0x00e00000e44c783b */ /* 0x000ee20000004200 */
[----:B-1----:R-:W-:Y:S02]  /*3dd0*/  FMNMX.FTZ R167, R0, R6, !PT ;  /* 0x0000000600a77209 */ /* 0x002fe40007810000 */
[----:B--2---:R-:W-:Y:S01]  /*3de0*/  F2FP.BF16.F32.PACK_AB R4, R237, R236 ;  /* 0x000000eced04723e */ /* 0x004fe200000010ff */
[--C-:B------:R-:W-:Y:S01]  /*3df0*/  FFMA.FTZ R3, R65, UR6, -R2.reuse ;  /* 0x0000000641037c23 */ /* 0x100fe20008010802 */
[C---:B------:R-:W-:Y:S01]  /*3e00*/  FSETP.NEU.FTZ.AND P1, PT, R167.reuse, -INF , PT ;  /* 0xff800000a700780b */ /* 0x040fe20003f3d000 */
[----:B------:R-:W-:Y:S01]  /*3e10*/  FMUL.FTZ R0, R167, UR6 ;  /* 0x00000006a7007c20 */ /* 0x000fe20008410000 */
[----:B------:R-:W-:Y:S01]  /*3e20*/  FFMA.FTZ R8, R68, UR6, -R2 ;  /* 0x0000000644087c23 */ /* 0x000fe20008010802 */
[----:B------:R1:W-:Y:S01]  /*3e30*/  MUFU.EX2 R177, R3 ;  /* 0x0000000300b17308 */ /* 0x0003e20000000800 */
[----:B------:R-:W2:Y:S01]  /*3e40*/  LDSM.16.MT88.4 R68, [R231+0xe000] ;  /* 0x00e00000e744783b */ /* 0x000ea20000004200 */
[----:B------:R-:W-:-:S02]  /*3e50*/  F2FP.BF16.F32.PACK_AB R6, R216, R217 ;  /* 0x000000d9d806723e */ /* 0x000fc400000010ff */
[----:B------:R-:W-:Y:S01]  /*3e60*/  FSEL R0, R0, RZ, P1 ;  /* 0x000000ff00007208 */ /* 0x000fe20000800000 */
[----:B------:R-:W-:Y:S01]  /*3e70*/  LDSM.16.MT88.4 R40, [R230+0xe800] ;  /* 0x00e80000e628783b */ /* 0x000fe20000004200 */
[----:B------:R-:W-:Y:S02]  /*3e80*/  F2FP.BF16.F32.PACK_AB R7, R218, R250 ;  /* 0x000000fada07723e */ /* 0x000fe400000010ff */
[----:B------:R-:W-:Y:S01]  /*3e90*/  MUFU.EX2 R233, R8 ;  /* 0x0000000800e97308 */ /* 0x000fe20000000800 */
[----:B------:R-:W-:Y:S04]  /*3ea0*/  LDSM.16.MT88.4 R16, [R231+0xc800] ;  /* 0x00c80000e710783b */ /* 0x000fe80000004200 */
[----:B----4-:R-:W-:Y:S01]  /*3eb0*/  HMMA.16816.F32.BF16 R152, R4, R44, RZ ;  /* 0x0000002c0498723c */ /* 0x010fe200000418ff */
[----:B------:R-:W-:Y:S01]  /*3ec0*/  LDSM.16.MT88.4 R60, [R230+0xc800] ;  /* 0x00c80000e63c783b */ /* 0x000fe20000004200 */
[----:B-1----:R-:W-:-:S03]  /*3ed0*/  FFMA.FTZ R3, R64, UR6, -R2 ;  /* 0x0000000640037c23 */ /* 0x002fc60008010802 */
[----:B------:R-:W-:Y:S01]  /*3ee0*/  LDSM.16.MT88.4 R24, [R228+0xc800] ;  /* 0x00c80000e418783b */ /* 0x000fe20000004200 */
[C---:B------:R-:W-:Y:S01]  /*3ef0*/  HMMA.16816.F32.BF16 R124, R4.reuse, R72, RZ ;  /* 0x00000048047c723c */ /* 0x040fe200000418ff */
[----:B------:R1:W4:Y:S02]  /*3f00*/  MUFU.EX2 R176, R3 ;  /* 0x0000000300b07308 */ /* 0x0003240000000800 */
[----:B------:R-:W2:Y:S03]  /*3f10*/  LDSM.16.MT88.4 R64, [R229+0xe000] ;  /* 0x00e00000e540783b */ /* 0x000ea60000004200 */
[C---:B------:R-:W-:Y:S01]  /*3f20*/  HMMA.16816.F32.BF16 R148, R4.reuse, R48, RZ ;  /* 0x000000300494723c */ /* 0x040fe200000418ff */
[----:B------:R-:W-:Y:S05]  /*3f30*/  LDSM.16.MT88.4 R20, [R229+0xc800] ;  /* 0x00c80000e514783b */ /* 0x000fea0000004200 */
[C---:B------:R-:W-:Y:S06]  /*3f40*/  HMMA.16816.F32.BF16 R144, R4.reuse, R56, RZ ;  /* 0x000000380490723c */ /* 0x040fec00000418ff */
[----:B---3--:R-:W-:Y:S01]  /*3f50*/  HMMA.16816.F32.BF16 R140, R4, R80, RZ ;  /* 0x00000050048c723c */ /* 0x008fe200000418ff */
[----:B-1----:R-:W-:Y:S01]  /*3f60*/  FFMA.FTZ R3, R86, UR6, -R2 ;  /* 0x0000000656037c23 */ /* 0x002fe20008010802 */
[----:B----4-:R-:W-:-:S03]  /*3f70*/  F2FP.BF16.F32.PACK_AB R8, R176, R177 ;  /* 0x000000b1b008723e */ /* 0x010fc600000010ff */
[----:B------:R1:W3:Y:S01]  /*3f80*/  MUFU.EX2 R246, R3 ;  /* 0x0000000300f67308 */ /* 0x0002e20000000800 */
[C---:B------:R-:W-:Y:S06]  /*3f90*/  HMMA.16816.F32.BF16 R136, R4.reuse, R76, RZ ;  /* 0x0000004c0488723c */ /* 0x040fec00000418ff */
[C---:B--2---:R-:W-:Y:S06]  /*3fa0*/  HMMA.16816.F32.BF16 R128, R4.reuse, R68, RZ ;  /* 0x000000440480723c */ /* 0x044fec00000418ff */
[----:B------:R-:W-:Y:S01]  /*3fb0*/  HMMA.16816.F32.BF16 R120, R4, R46, RZ ;  /* 0x0000002e0478723c */ /* 0x000fe200000418ff */
[----:B-1----:R-:W-:Y:S01]  /*3fc0*/  FFMA.FTZ R3, R88, UR6, -R0 ;  /* 0x0000000658037c23 */ /* 0x002fe20008010800 */
[----:B---3--:R-:W-:-:S04]  /*3fd0*/  F2FP.BF16.F32.PACK_AB R10, R246, R233 ;  /* 0x000000e9f60a723e */ /* 0x008fc800000010ff */
[C---:B------:R-:W-:Y:S01]  /*3fe0*/  HMMA.16816.F32.BF16 R116, R4.reuse, R50, RZ ;  /* 0x000000320474723c */ /* 0x040fe200000418ff */
[----:B------:R1:W-:Y:S05]  /*3ff0*/  MUFU.EX2 R185, R3 ;  /* 0x0000000300b97308 */ /* 0x0003ea0000000800 */
[C---:B------:R-:W-:Y:S06]  /*4000*/  HMMA.16816.F32.BF16 R132, R4.reuse, R64, RZ ;  /* 0x000000400484723c */ /* 0x040fec00000418ff */
[C---:B------:R-:W-:Y:S06]  /*4010*/  HMMA.16816.F32.BF16 R112, R4.reuse, R58, RZ ;  /* 0x0000003a0470723c */ /* 0x040fec00000418ff */
[----:B------:R-:W-:Y:S01]  /*4020*/  HMMA.16816.F32.BF16 R108, R4, R82, RZ ;  /* 0x00000052046c723c */ /* 0x000fe200000418ff */
[----:B-1----:R-:W-:-:S04]  /*4030*/  FFMA.FTZ R3, R87, UR6, -R0 ;  /* 0x0000000657037c23 */ /* 0x002fc80008010800 */
[----:B------:R1:W2:Y:S01]  /*4040*/  MUFU.EX2 R184, R3 ;  /* 0x0000000300b87308 */ /* 0x0002a20000000800 */
[C---:B------:R-:W-:Y:S06]  /*4050*/  HMMA.16816.F32.BF16 R104, R4.reuse, R78, RZ ;  /* 0x0000004e0468723c */ /* 0x040fec00000418ff */
[----:B------:R-:W-:Y:S01]  /*4060*/  HMMA.16816.F32.BF16 R100, R4, R66, RZ ;  /* 0x000000420464723c */ /* 0x000fe200000418ff */
[----:B-1----:R-:W-:Y:S01]  /*4070*/  FFMA.FTZ R3, R90, UR6, -R0 ;  /* 0x000000065a037c23 */ /* 0x002fe20008010800 */
[----:B--2---:R-:W-:-:S03]  /*4080*/  F2FP.BF16.F32.PACK_AB R9, R184, R185 ;  /* 0x000000b9b809723e */ /* 0x004fc600000010ff */
[----:B------:R1:W-:Y:S02]  /*4090*/  MUFU.EX2 R232, R3 ;  /* 0x0000000300e87308 */ /* 0x0003e40000000800 */
[----:B-1----:R-:W-:-:S06]  /*40a0*/  FFMA.FTZ R3, R89, UR6, -R0 ;  /* 0x0000000659037c23 */ /* 0x002fcc0008010800 */
[----:B------:R1:W2:Y:S02]  /*40b0*/  MUFU.EX2 R52, R3 ;  /* 0x0000000300347308 */ /* 0x0002a40000000800 */
[----:B-1----:R-:W-:Y:S01]  /*40c0*/  FFMA.FTZ R3, R85, UR6, -R13 ;  /* 0x0000000655037c23 */ /* 0x002fe2000801080d */
[----:B--2---:R-:W-:-:S05]  /*40d0*/  F2FP.BF16.F32.PACK_AB R11, R52, R232 ;  /* 0x000000e8340b723e */ /* 0x004fca00000010ff */
[----:B------:R1:W-:Y:S02]  /*40e0*/  MUFU.EX2 R247, R3 ;  /* 0x0000000300f77308 */ /* 0x0003e40000000800 */
[----:B------:R-:W-:Y:S07]  /*40f0*/  HMMA.16816.F32.BF16 R92, R8, R44, RZ ;  /* 0x0000002c085c723c */ /* 0x000fee00000418ff */
[----:B------:R-:W-:Y:S02]  /*4100*/  IMAD.MOV.U32 R44, RZ, RZ, R32 ;  /* 0x000000ffff2c7224 */ /* 0x000fe400078e0020 */
[----:B------:R-:W-:Y:S01]  /*4110*/  LDSM.16.MT88.4 R32, [R229+0xe800] ;  /* 0x00e80000e520783b */ /* 0x000fe20000004200 */
[----:B-1----:R-:W-:-:S02]  /*4120*/  FFMA.FTZ R3, R84, UR6, -R13 ;  /* 0x0000000654037c23 */ /* 0x002fc4000801080d */
[C---:B------:R-:W-:Y:S02]  /*4130*/  HMMA.16816.F32.BF16 R84, R8.reuse, R48, RZ ;  /* 0x000000300854723c */ /* 0x040fe400000418ff */
[----:B------:R1:W2:Y:S05]  /*4140*/  MUFU.EX2 R241, R3 ;  /* 0x0000000300f17308 */ /* 0x0002aa0000000800 */
[----:B------:R-:W-:Y:S02]  /*4150*/  MOV R48, R52 ;  /* 0x0000003400307202 */ /* 0x000fe40000000f00 */
[----:B------:R-:W-:Y:S07]  /*4160*/  HMMA.16816.F32.BF16 R52, R8, R56, RZ ;  /* 0x000000380834723c */ /* 0x000fee00000418ff */
[----:B------:R-:W-:Y:S01]  /*4170*/  IMAD.MOV.U32 R57, RZ, RZ, R185 ;  /* 0x000000ffff397224 */ /* 0x000fe200078e00b9 */
[----:B------:R-:W-:Y:S01]  /*4180*/  MOV R56, R184 ;  /* 0x000000b800387202 */ /* 0x000fe20000000f00 */
[----:B-1----:R-:W-:-:S04]  /*4190*/  FFMA.FTZ R3, R31, UR6, -R13 ;  /* 0x000000061f037c23 */ /* 0x002fc8000801080d */
[----:B------:R1:W-:Y:S02]  /*41a0*/  MUFU.EX2 R238, R3 ;  /* 0x0000000300ee7308 */ /* 0x0003e40000000800 */
[----:B-1----:R-:W-:Y:S02]  /*41b0*/  FFMA.FTZ R3, R29, UR6, -R13 ;  /* 0x000000061d037c23 */ /* 0x002fe4000801080d */
[----:B------:R-:W1:Y:S04]  /*41c0*/  LDSM.16.MT88.4 R28, [R228+0xe800] ;  /* 0x00e80000e41c783b */ /* 0x000e680000004200 */
[----:B------:R3:W4:Y:S02]  /*41d0*/  MUFU.EX2 R178, R3 ;  /* 0x0000000300b27308 */ /* 0x0007240000000800 */
[----:B---3--:R-:W-:-:S02]  /*41e0*/  FFMA.FTZ R3, R96, UR6, -R12 ;  /* 0x0000000660037c23 */ /* 0x008fc4000801080c */
[C---:B------:R-:W-:Y:S04]  /*41f0*/  HMMA.16816.F32.BF16 R96, R4.reuse, R70, RZ ;  /* 0x000000460460723c */ /* 0x040fe800000418ff */
[----:B------:R3:W-:Y:S02]  /*4200*/  MUFU.EX2 R251, R3 ;  /* 0x0000000300fb7308 */ /* 0x0007e40000000800 */
[----:B---3--:R-:W-:Y:S02]  /*4210*/  FFMA.FTZ R3, R91, UR6, -R12 ;  /* 0x000000065b037c23 */ /* 0x008fe4000801080c */
[----:B------:R-:W-:Y:S04]  /*4220*/  HMMA.16816.F32.BF16 R88, R4, R74, RZ ;  /* 0x0000004a0458723c */ /* 0x000fe800000418ff */
[----:B------:R3:W1:Y:S03]  /*4230*/  MUFU.EX2 R240, R3 ;  /* 0x0000000300f07308 */ /* 0x0006660000000800 */
[----:B--2---:R-:W-:-:S02]  /*4240*/  F2FP.BF16.F32.PACK_AB R4, R241, R247 ;  /* 0x000000f7f104723e */ /* 0x004fc400000010ff */
[----:B----4-:R-:W-:Y:S01]  /*4250*/  F2FP.BF16.F32.PACK_AB R6, R178, R238 ;  /* 0x000000eeb206723e */ /* 0x010fe200000010ff */
[----:B---3--:R-:W-:Y:S01]  /*4260*/  FFMA.FTZ R3, R38, UR6, -R12 ;  /* 0x0000000626037c23 */ /* 0x008fe2000801080c */
[----:B-1----:R-:W-:-:S03]  /*4270*/  F2FP.BF16.F32.PACK_AB R5, R240, R251 ;  /* 0x000000fbf005723e */ /* 0x002fc600000010ff */
[----:B------:R1:W-:Y:S02]  /*4280*/  MUFU.EX2 R166, R3 ;  /* 0x0000000300a67308 */ /* 0x0003e40000000800 */
[----:B-1----:R-:W-:Y:S02]  /*4290*/  FFMA.FTZ R3, R39, UR6, -R12 ;  /* 0x0000000627037c23 */ /* 0x002fe4000801080c */
[----:B------:R-:W1:Y:S04]  /*42a0*/  LDSM.16.MT88.4 R36, [R231+0xe800] ;  /* 0x00e80000e724783b */ /* 0x000e680000004200 */
[----:B------:R2:W3:Y:S02]  /*42b0*/  MUFU.EX2 R171, R3 ;  /* 0x0000000300ab7308 */ /* 0x0004e40000000800 */
[----:B--2---:R-:W-:Y:S01]  /*42c0*/  FFMA.FTZ R3, R157, UR6, -R2 ;  /* 0x000000069d037c23 */ /* 0x004fe20008010802 */
[----:B---3--:R-:W-:-:S05]  /*42d0*/  F2FP.BF16.F32.PACK_AB R7, R171, R166 ;  /* 0x000000a6ab07723e */ /* 0x008fca00000010ff */
[----:B------:R2:W-:Y:S02]  /*42e0*/  MUFU.EX2 R191, R3 ;  /* 0x0000000300bf7308 */ /* 0x0005e40000000800 */
[C---:B------:R-:W-:Y:S06]  /*42f0*/  HMMA.16816.F32.BF16 R124, R4.reuse, R40, R124 ;  /* 0x00000028047c723c */ /* 0x040fec000004187c */
[C---:B------:R-:W-:Y:S06]  /*4300*/  HMMA.16816.F32.BF16 R208, R4.reuse, R28, R136 ;  /* 0x0000001c04d0723c */ /* 0x040fec0000041888 */
[----:B------:R-:W-:Y:S01]  /*4310*/  HMMA.16816.F32.BF16 R220, R4, R16, R144 ;  /* 0x0000001004dc723c */ /* 0x000fe20000041890 */
[----:B--2---:R-:W-:Y:S01]  /*4320*/  FFMA.FTZ R3, R162, UR6, -R2 ;  /* 0x00000006a2037c23 */ /* 0x004fe20008010802 */
[----:B------:R-:W-:-:S03]  /*4330*/  MOV R162, R176 ;  /* 0x000000b000a27202 */ /* 0x000fc60000000f00 */
[----:B------:R2:W3:Y:S01]  /*4340*/  MUFU.EX2 R243, R3 ;  /* 0x0000000300f37308 */ /* 0x0004e20000000800 */
[C---:B------:R-:W-:Y:S06]  /*4350*/  HMMA.16816.F32.BF16 R212, R4.reuse, R60, R140 ;  /* 0x0000003c04d4723c */ /* 0x040fec000004188c */
[----:B------:R-:W-:Y:S01]  /*4360*/  HMMA.16816.F32.BF16 R136, R4, R32, R132 ;  /* 0x000000200488723c */ /* 0x000fe20000041884 */
[----:B------:R-:W-:-:S05]  /*4370*/  MOV R157, R125 ;  /* 0x0000007d009d7202 */ /* 0x000fca0000000f00 */
[----:B------:R-:W-:Y:S01]  /*4380*/  HMMA.16816.F32.BF16 R152, R4, R24, R152 ;  /* 0x000000180498723c */ /* 0x000fe20000041898 */
[----:B--2---:R-:W-:Y:S01]  /*4390*/  FFMA.FTZ R3, R161, UR6, -R2 ;  /* 0x00000006a1037c23 */ /* 0x004fe20008010802 */
[----:B------:R-:W-:-:S04]  /*43a0*/  IMAD.MOV.U32 R161, RZ, RZ, R177 ;  /* 0x000000ffffa17224 */ /* 0x000fc800078e00b1 */
[C---:B------:R-:W-:Y:S01]  /*43b0*/  HMMA.16816.F32.BF16 R148, R4.reuse, R20, R148 ;  /* 0x000000140494723c */ /* 0x040fe20000041894 */
[----:B------:R2:W-:Y:S05]  /*43c0*/  MUFU.EX2 R219, R3 ;  /* 0x0000000300db7308 */ /* 0x0005ea0000000800 */
[C---:B-1----:R-:W-:Y:S06]  /*43d0*/  HMMA.16816.F32.BF16 R204, R4.reuse, R36, R128 ;  /* 0x0000002404cc723c */ /* 0x042fec0000041880 */
[C---:B------:R-:W-:Y:S06]  /*43e0*/  HMMA.16816.F32.BF16 R184, R4.reuse, R26, R120 ;  /* 0x0000001a04b8723c */ /* 0x040fec0000041878 */
[----:B------:R-:W-:Y:S01]  /*43f0*/  HMMA.16816.F32.BF16 R144, R4, R22, R116 ;  /* 0x000000160490723c */ /* 0x000fe20000041874 */
[----:B--2---:R-:W-:Y:S01]  /*4400*/  FFMA.FTZ R3, R156, UR6, -R2 ;  /* 0x000000069c037c23 */ /* 0x004fe20008010802 */
[----:B------:R-:W-:-:S03]  /*4410*/  IMAD.MOV.U32 R156, RZ, RZ, R124 ;  /* 0x000000ffff9c7224 */ /* 0x000fc600078e007c */
[----:B------:R1:W-:Y:S01]  /*4420*/  MUFU.EX2 R164, R3 ;  /* 0x0000000300a47308 */ /* 0x0003e20000000800 */
[C---:B------:R-:W-:Y:S06]  /*4430*/  HMMA.16816.F32.BF16 R140, R4.reuse, R18, R112 ;  /* 0x00000012048c723c */ /* 0x040fec0000041870 */
[C---:B------:R-:W-:Y:S06]  /*4440*/  HMMA.16816.F32.BF16 R108, R4.reuse, R62, R108 ;  /* 0x0000003e046c723c */ /* 0x040fec000004186c */
[----:B------:R-:W-:Y:S01]  /*4450*/  HMMA.16816.F32.BF16 R132, R4, R34, R100 ;  /* 0x000000220484723c */ /* 0x000fe20000041864 */
[----:B-1----:R-:W-:Y:S01]  /*4460*/  FFMA.FTZ R3, R169, UR6, -R0 ;  /* 0x00000006a9037c23 */ /* 0x002fe20008010800 */
[----:B------:R-:W-:-:S04]  /*4470*/  MOV R169, R178 ;  /* 0x000000b200a97202 */ /* 0x000fc80000000f00 */
[C---:B------:R-:W-:Y:S01]  /*4480*/  HMMA.16816.F32.BF16 R192, R4.reuse, R38, R96 ;  /* 0x0000002604c0723c */ /* 0x040fe20000041860 */
[----:B------:R1:W-:Y:S05]  /*4490*/  MUFU.EX2 R49, R3 ;  /* 0x0000000300317308 */ /* 0x0003ea0000000800 */
[----:B------:R-:W-:Y:S06]  /*44a0*/  HMMA.16816.F32.BF16 R224, R4, R42, R88 ;  /* 0x0000002a04e0723c */ /* 0x000fec0000041858 */
[C---:B------:R-:W-:Y:S06]  /*44b0*/  HMMA.16816.F32.BF16 R96, R8.reuse, R50, RZ ;  /* 0x000000320860723c */ /* 0x040fec00000418ff */
[----:B------:R-:W-:Y:S01]  /*44c0*/  HMMA.16816.F32.BF16 R88, R8, R80, RZ ;  /* 0x000000500858723c */ /* 0x000fe200000418ff */
[----:B-1----:R-:W-:Y:S01]  /*44d0*/  FFMA.FTZ R3, R165, UR6, -R0 ;  /* 0x00000006a5037c23 */ /* 0x002fe20008010800 */
[----:B------:R-:W-:-:S03]  /*44e0*/  MOV R165, R126 ;  /* 0x0000007e00a57202 */ /* 0x000fc60000000f00 */
[----:B------:R1:W2:Y:S01]  /*44f0*/  MUFU.EX2 R242, R3 ;  /* 0x0000000300f27308 */ /* 0x0002a20000000800 */
[----:B------:R-:W-:Y:S01]  /*4500*/  HMMA.16816.F32.BF16 R80, R8, R82, RZ ;  /* 0x000000520850723c */ /* 0x000fe200000418ff */
[----:B-1----:R-:W-:Y:S01]  /*4510*/  FFMA.FTZ R3, R163, UR6, -R0 ;  /* 0x00000006a3037c23 */ /* 0x002fe20008010800 */
[----:B------:R-:W-:-:S05]  /*4520*/  IMAD.MOV.U32 R163, RZ, RZ, R179 ;  /* 0x000000ffffa37224 */ /* 0x000fca00078e00b3 */
[----:B------:R1:W-:Y:S02]  /*4530*/  MUFU.EX2 R248, R3 ;  /* 0x0000000300f87308 */ /* 0x0003e40000000800 */
[----:B-1----:R-:W-:Y:S01]  /*4540*/  FFMA.FTZ R3, R159, UR6, -R0 ;  /* 0x000000069f037c23 */ /* 0x002fe20008010800 */
[----:B------:R-:W-:Y:S02]  /*4550*/  IMAD.MOV.U32 R159, RZ, RZ, R127 ;  /* 0x000000ffff9f7224 */ /* 0x000fe400078e007f */
[----:B------:R-:W-:Y:S03]  /*4560*/  HMMA.16816.F32.BF16 R124, R4, R30, R104 ;  /* 0x0000001e047c723c */ /* 0x000fe60000041868 */
[----:B------:R-:W1:Y:S04]  /*4570*/  MUFU.EX2 R45, R3 ;  /* 0x00000003002d7308 */ /* 0x000e680000000800 */
[----:B---3--:R-:W-:Y:S01]  /*4580*/  F2FP.BF16.F32.PACK_AB R4, R243, R191 ;  /* 0x000000bff304723e */ /* 0x008fe200000010ff */
[----:B------:R-:W-:Y:S01]  /*4590*/  IMAD.MOV.U32 R107, RZ, RZ, R57 ;  /* 0x000000ffff6b7224 */ /* 0x000fe200078e0039 */
[----:B--2---:R-:W-:-:S02]  /*45a0*/  F2FP.BF16.F32.PACK_AB R5, R242, R49 ;  /* 0x00000031f205723e */ /* 0x004fc400000010ff */
[----:B------:R-:W-:Y:S02]  /*45b0*/  F2FP.BF16.F32.PACK_AB R6, R164, R219 ;  /* 0x000000dba406723e */ /* 0x000fe400000010ff */
[----:B------:R-:W-:Y:S02]  /*45c0*/  MOV R106, R56 ;  /* 0x00000038006a7202 */ /* 0x000fe40000000f00 */
[----:B------:R-:W-:Y:S01]  /*45d0*/  HMMA.16816.F32.BF16 R56, R8, R58, RZ ;  /* 0x0000003a0838723c */ /* 0x000fe200000418ff */
[----:B------:R-:W-:Y:S02]  /*45e0*/  MOV R104, R216 ;  /* 0x000000d800687202 */ /* 0x000fe40000000f00 */
[----:B-1----:R-:W-:Y:S01]  /*45f0*/  F2FP.BF16.F32.PACK_AB R7, R45, R248 ;  /* 0x000000f82d07723e */ /* 0x002fe200000010ff */
[----:B------:R-:W-:-:S06]  /*4600*/  FFMA.FTZ R3, R174, UR6, -R2 ;  /* 0x00000006ae037c23 */ /* 0x000fcc0008010802 */
[----:B------:R-:W-:Y:S06]  /*4610*/  HMMA.16816.F32.BF16 R128, R4, R16, R52 ;  /* 0x000000100480723c */ /* 0x000fec0000041834 */
[----:B------:R-:W-:Y:S01]  /*4620*/  HMMA.16816.F32.BF16 R52, R8, R64, RZ ;  /* 0x000000400834723c */ /* 0x000fe200000418ff */
[----:B------:R-:W-:Y:S01]  /*4630*/  IMAD.MOV.U32 R16, RZ, RZ, R251 ;  /* 0x000000ffff107224 */ /* 0x000fe200078e00fb */
[----:B------:R-:W-:-:S04]  /*4640*/  MOV R17, R171 ;  /* 0x000000ab00117202 */ /* 0x000fc80000000f00 */
[C---:B------:R-:W-:Y:S06]  /*4650*/  HMMA.16816.F32.BF16 R176, R4.reuse, R24, R92 ;  /* 0x0000001804b0723c */ /* 0x040fec000004185c */
[----:B------:R-:W-:Y:S01]  /*4660*/  HMMA.16816.F32.BF16 R100, R4, R20, R84 ;  /* 0x000000140464723c */ /* 0x000fe20000041854 */
[----:B------:R-:W-:Y:S01]  /*4670*/  IMAD.MOV.U32 R25, RZ, RZ, R163 ;  /* 0x000000ffff197224 */ /* 0x000fe200078e00a3 */
[----:B------:R-:W-:Y:S01]  /*4680*/  MOV R163, R48 ;  /* 0x0000003000a37202 */ /* 0x000fe20000000f00 */
[----:B------:R-:W-:-:S03]  /*4690*/  IMAD.MOV.U32 R24, RZ, RZ, R49 ;  /* 0x000000ffff187224 */ /* 0x000fc600078e0031 */
[----:B------:R-:W-:Y:S01]  /*46a0*/  HMMA.16816.F32.BF16 R92, R8, R46, RZ ;  /* 0x0000002e085c723c */ /* 0x000fe200000418ff */
[----:B------:R-:W-:Y:S01]  /*46b0*/  MOV R21, R44 ;  /* 0x0000002c00157202 */ /* 0x000fe20000000f00 */
[----:B------:R-:W-:-:S04]  /*46c0*/  IMAD.MOV.U32 R20, RZ, RZ, R45 ;  /* 0x000000ffff147224 */ /* 0x000fc800078e002d */
[----:B------:R-:W-:Y:S01]  /*46d0*/  HMMA.16816.F32.BF16 R120, R4, R32, R52 ;  /* 0x000000200478723c */ /* 0x000fe20000041834 */
[----:B------:R1:W-:Y:S05]  /*46e0*/  MUFU.EX2 R32, R3 ;  /* 0x0000000300207308 */ /* 0x0003ea0000000800 */
[C---:B------:R-:W-:Y:S01]  /*46f0*/  HMMA.16816.F32.BF16 R84, R8.reuse, R76, RZ ;  /* 0x0000004c0854723c */ /* 0x040fe200000418ff */
[----:B------:R-:W-:Y:S01]  /*4700*/  IMAD.MOV.U32 R55, RZ, RZ, R249 ;  /* 0x000000ffff377224 */ /* 0x000fe200078e00f9 */
[----:B------:R-:W-:Y:S01]  /*4710*/  MOV R52, R20 ;  /* 0x0000001400347202 */ /* 0x000fe20000000f00 */
[----:B------:R-:W-:Y:S01]  /*4720*/  IMAD.MOV.U32 R54, RZ, RZ, R169 ;  /* 0x000000ffff367224 */ /* 0x000fe200078e00a9 */
[----:B------:R-:W-:Y:S01]  /*4730*/  MOV R53, R25 ;  /* 0x0000001900357202 */ /* 0x000fe20000000f00 */
[----:B------:R-:W-:Y:S01]  /*4740*/  IMAD.MOV.U32 R20, RZ, RZ, R24 ;  /* 0x000000ffff147224 */ /* 0x000fe200078e0018 */
[----:B------:R-:W-:Y:S01]  /*4750*/  HMMA.16816.F32.BF16 R48, R8, R68, RZ ;  /* 0x000000440830723c */ /* 0x000fe200000418ff */
[----:B-1----:R-:W-:-:S05]  /*4760*/  FFMA.FTZ R3, R173, UR6, -R2 ;  /* 0x00000006ad037c23 */ /* 0x002fca0008010802 */
[C---:B------:R-:W-:Y:S01]  /*4770*/  HMMA.16816.F32.BF16 R44, R8.reuse, R72, RZ ;  /* 0x00000048082c723c */ /* 0x040fe200000418ff */
[----:B------:R1:W2:Y:S05]  /*4780*/  MUFU.EX2 R33, R3 ;  /* 0x0000000300217308 */ /* 0x0002aa0000000800 */
[----:B------:R-:W-:Y:S01]  /*4790*/  HMMA.16816.F32.BF16 R76, R8, R78, RZ ;  /* 0x0000004e084c723c */ /* 0x000fe200000418ff */
[----:B------:R-:W-:Y:S02]  /*47a0*/  IMAD.MOV.U32 R73, RZ, RZ, R191 ;  /* 0x000000ffff497224 */ /* 0x000fe400078e00bf */
[----:B------:R-:W-:-:S03]  /*47b0*/  IMAD.MOV.U32 R72, RZ, RZ, R217 ;  /* 0x000000ffff487224 */ /* 0x000fc600078e00d9 */
[C---:B------:R-:W-:Y:S06]  /*47c0*/  HMMA.16816.F32.BF16 R64, R8.reuse, R66, RZ ;  /* 0x000000420840723c */ /* 0x040fec00000418ff */
[----:B------:R-:W-:Y:S01]  /*47d0*/  HMMA.16816.F32.BF16 R68, R8, R70, RZ ;  /* 0x000000460844723c */ /* 0x000fe200000418ff */
[----:B-1----:R-:W-:-:S05]  /*47e0*/  FFMA.FTZ R3, R160, UR6, -R2 ;  /* 0x00000006a0037c23 */ /* 0x002fca0008010802 */
[----:B------:R-:W-:Y:S06]  /*47f0*/  HMMA.16816.F32.BF16 R8, R8, R74, RZ ;  /* 0x0000004a0808723c */ /* 0x000fec00000418ff */
[C---:B------:R-:W-:Y:S01]  /*4800*/  HMMA.16816.F32.BF16 R116, R4.reuse, R28, R84 ;  /* 0x0000001c0474723c */ /* 0x040fe20000041854 */
[----:B------:R-:W-:Y:S01]  /*4810*/  MOV R75, R218 ;  /* 0x000000da004b7202 */ /* 0x000fe20000000f00 */
[----:B------:R-:W-:Y:S01]  /*4820*/  IMAD.MOV.U32 R74, RZ, RZ, R219 ;  /* 0x000000ffff4a7224 */ /* 0x000fe200078e00db */
[----:B------:R1:W-:Y:S03]  /*4830*/  MUFU.EX2 R218, R3 ;  /* 0x0000000300da7308 */ /* 0x0003e60000000800 */
[----:B------:R-:W-:Y:S01]  /*4840*/  HMMA.16816.F32.BF16 R112, R4, R60, R88 ;  /* 0x0000003c0470723c */ /* 0x000fe20000041858 */
[----:B------:R-:W-:-:S02]  /*4850*/  MOV R28, R250 ;  /* 0x000000fa001c7202 */ /* 0x000fc40000000f00 */
[----:B------:R-:W-:-:S03]  /*4860*/  MOV R29, R248 ;  /* 0x000000f8001d7202 */ /* 0x000fc60000000f00 */
[C---:B------:R-:W-:Y:S01]  /*4870*/  HMMA.16816.F32.BF16 R248, R4.reuse, R40, R44 ;  /* 0x0000002804f8723c */ /* 0x040fe2000004182c */
[----:B------:R-:W-:Y:S01]  /*4880*/  IMAD.MOV.U32 R88, RZ, RZ, R243 ;  /* 0x000000ffff587224 */ /* 0x000fe200078e00f3 */
[----:B------:R-:W-:Y:S01]  /*4890*/  MOV R89, R242 ;  /* 0x000000f200597202 */ /* 0x000fe20000000f00 */
[----:B------:R-:W-:Y:S01]  /*48a0*/  IMAD.MOV.U32 R90, RZ, RZ, R241 ;  /* 0x000000ffff5a7224 */ /* 0x000fe200078e00f1 */
[----:B------:R-:W-:Y:S02]  /*48b0*/  MOV R91, R240 ;  /* 0x000000f0005b7202 */ /* 0x000fe40000000f00 */
[C---:B------:R-:W-:Y:S01]  /*48c0*/  HMMA.16816.F32.BF16 R44, R4.reuse, R26, R92 ;  /* 0x0000001a042c723c */ /* 0x040fe2000004185c */
[----:B------:R-:W-:Y:S02]  /*48d0*/  IMAD.MOV.U32 R40, RZ, RZ, R54 ;  /* 0x000000ffff287224 */ /* 0x000fe400078e0036 */
[----:B-1----:R-:W-:Y:S01]  /*48e0*/  FFMA.FTZ R3, R158, UR6, -R2 ;  /* 0x000000069e037c23 */ /* 0x002fe20008010802 */
[----:B------:R-:W-:Y:S03]  /*48f0*/  LDSM.16.MT88.4 R24, [R229+0xd000] ;  /* 0x00d00000e518783b */ /* 0x000fe60000004200 */
[----:B------:R1:W-:Y:S01]  /*4900*/  MUFU.EX2 R219, R3 ;  /* 0x0000000300db7308 */ /* 0x0003e20000000800 */
[----:B------:R-:W-:Y:S01]  /*4910*/  HMMA.16816.F32.BF16 R240, R4, R36, R48 ;  /* 0x0000002404f0723c */ /* 0x000fe20000041830 */
[----:B------:R-:W-:Y:S01]  /*4920*/  MOV R95, R53 ;  /* 0x00000035005f7202 */ /* 0x000fe20000000f00 */
[----:B------:R-:W-:Y:S01]  /*4930*/  IMAD.MOV.U32 R93, RZ, RZ, R21 ;  /* 0x000000ffff5d7224 */ /* 0x000fe200078e0015 */
[----:B------:R-:W-:-:S03]  /*4940*/  MOV R94, R20 ;  /* 0x00000014005e7202 */ /* 0x000fc60000000f00 */
[C---:B------:R-:W-:Y:S01]  /*4950*/  HMMA.16816.F32.BF16 R60, R4.reuse, R62, R80 ;  /* 0x0000003e043c723c */ /* 0x040fe20000041850 */
[----:B------:R-:W-:Y:S01]  /*4960*/  MOV R36, R55 ;  /* 0x0000003700247202 */ /* 0x000fe20000000f00 */
[----:B------:R-:W-:Y:S01]  /*4970*/  IMAD.MOV.U32 R37, RZ, RZ, R28 ;  /* 0x000000ffff257224 */ /* 0x000fe200078e001c */
[----:B------:R-:W-:Y:S01]  /*4980*/  MOV R55, R238 ;  /* 0x000000ee00377202 */ /* 0x000fe20000000f00 */
[----:B------:R-:W-:Y:S02]  /*4990*/  IMAD.MOV.U32 R28, RZ, RZ, R165 ;  /* 0x000000ffff1c7224 */ /* 0x000fe400078e00a5 */
[C---:B------:R-:W-:Y:S01]  /*49a0*/  HMMA.16816.F32.BF16 R48, R4.reuse, R30, R76 ;  /* 0x0000001e0430723c */ /* 0x040fe2000004184c */
[----:B--2---:R-:W-:Y:S01]  /*49b0*/  MOV R82, R33 ;  /* 0x0000002100527202 */ /* 0x004fe20000000f00 */
[----:B------:R-:W-:Y:S02]  /*49c0*/  IMAD.MOV.U32 R33, RZ, RZ, R17 ;  /* 0x000000ffff217224 */ /* 0x000fe400078e0011 */
[----:B-1----:R-:W-:Y:S01]  /*49d0*/  FFMA.FTZ R3, R183, UR6, -R0 ;  /* 0x00000006b7037c23 */ /* 0x002fe20008010800 */
[----:B------:R-:W-:Y:S01]  /*49e0*/  IMAD.MOV.U32 R41, RZ, RZ, R28 ;  /* 0x000000ffff297224 */ /* 0x000fe200078e001c */
[C---:B------:R-:W-:Y:S01]  /*49f0*/  HMMA.16816.F32.BF16 R84, R4.reuse, R18, R56 ;  /* 0x000000120454723c */ /* 0x040fe20000041838 */
[----:B------:R-:W-:Y:S01]  /*4a00*/  IMAD.MOV.U32 R78, RZ, RZ, R32 ;  /* 0x000000ffff4e7224 */ /* 0x000fe200078e0020 */
[----:B------:R1:W-:Y:S01]  /*4a10*/  MUFU.EX2 R105, R3 ;  /* 0x0000000300697308 */ /* 0x0003e20000000800 */
[----:B------:R-:W-:Y:S01]  /*4a20*/  MOV R32, R16 ;  /* 0x0000001000207202 */ /* 0x000fe20000000f00 */
[----:B------:R-:W-:Y:S01]  /*4a30*/  IMAD.MOV.U32 R76, RZ, RZ, R52 ;  /* 0x000000ffff4c7224 */ /* 0x000fe200078e0034 */
[----:B------:R-:W2:Y:S01]  /*4a40*/  LDSM.16.MT88.4 R16, [R228+0xd000] ;  /* 0x00d00000e410783b */ /* 0x000ea20000004200 */
[C---:B------:R-:W-:Y:S01]  /*4a50*/  HMMA.16816.F32.BF16 R56, R4.reuse, R34, R64 ;  /* 0x000000220438723c */ /* 0x040fe20000041840 */
[----:B------:R-:W-:Y:S01]  /*4a60*/  IMAD.MOV.U32 R28, RZ, RZ, R90 ;  /* 0x000000ffff1c7224 */ /* 0x000fe200078e005a */
[----:B------:R-:W-:Y:S01]  /*4a70*/  MOV R77, R33 ;  /* 0x00000021004d7202 */ /* 0x000fe20000000f00 */
[----:B------:R-:W-:Y:S01]  /*4a80*/  IMAD.MOV.U32 R90, RZ, RZ, R72 ;  /* 0x000000ffff5a7224 */ /* 0x000fe200078e0048 */
[----:B------:R-:W-:Y:S01]  /*4a90*/  MOV R33, R89 ;  /* 0x0000005900217202 */ /* 0x000fe20000000f00 */
[----:B------:R-:W-:Y:S01]  /*4aa0*/  IMAD.MOV.U32 R158, RZ, RZ, R41 ;  /* 0x000000ffff9e7224 */ /* 0x000fe200078e0029 */
[----:B------:R-:W-:Y:S01]  /*4ab0*/  HMMA.16816.F32.BF16 R96, R4, R22, R96 ;  /* 0x000000160460723c */ /* 0x000fe20000041860 */
[----:B------:R-:W-:Y:S01]  /*4ac0*/  MOV R80, R28 ;  /* 0x0000001c00507202 */ /* 0x000fe20000000f00 */
[----:B------:R-:W-:Y:S01]  /*4ad0*/  LDSM.16.MT88.4 R20, [R231+0xd000] ;  /* 0x00d00000e714783b */ /* 0x000fe20000004200 */
[----:B------:R-:W-:Y:S01]  /*4ae0*/  IMAD.MOV.U32 R81, RZ, RZ, R33 ;  /* 0x000000ffff517224 */ /* 0x000fe200078e0021 */
[----:B------:R-:W-:-:S02]  /*4af0*/  MOV R89, R75 ;  /* 0x0000004b00597202 */ /* 0x000fc40000000f00 */
[----:B------:R-:W-:Y:S01]  /*4b00*/  HMMA.16816.F32.BF16 R64, R4, R38, R68 ;  /* 0x000000260440723c */ /* 0x000fe20000041844 */
[----:B-1----:R-:W-:Y:S01]  /*4b10*/  FFMA.FTZ R3, R175, UR6, -R0 ;  /* 0x00000006af037c23 */ /* 0x002fe20008010800 */
[----:B------:R-:W-:-:S03]  /*4b20*/  MOV R160, R90 ;  /* 0x0000005a00a07202 */ /* 0x000fc60000000f00 */
[----:B------:R1:W-:Y:S02]  /*4b30*/  MUFU.EX2 R191, R3 ;  /* 0x0000000300bf7308 */ /* 0x0003e40000000800 */
[----:B-1----:R-:W-:Y:S01]  /*4b40*/  FFMA.FTZ R3, R15, UR6, -R0 ;  /* 0x000000060f037c23 */ /* 0x002fe20008010800 */
[----:B------:R-:W-:Y:S02]  /*4b50*/  IMAD.MOV.U32 R15, RZ, RZ, R32 ;  /* 0x000000ffff0f7224 */ /* 0x000fe400078e0020 */
[----:B------:R-:W-:-:S03]  /*4b60*/  IMAD.MOV.U32 R32, RZ, RZ, R88 ;  /* 0x000000ffff207224 */ /* 0x000fc600078e0058 */
[----:B------:R1:W-:Y:S01]  /*4b70*/  MUFU.EX2 R216, R3 ;  /* 0x0000000300d87308 */ /* 0x0003e20000000800 */
[----:B------:R-:W-:Y:S01]  /*4b80*/  IMAD.MOV.U32 R88, RZ, RZ, R74 ;  /* 0x000000ffff587224 */ /* 0x000fe200078e004a */
[----:B------:R-:W-:Y:S02]  /*4b90*/  MOV R83, R32 ;  /* 0x0000002000537202 */ /* 0x000fe40000000f00 */
[----:B------:R-:W3:Y:S02]  /*4ba0*/  LDSM.16.MT88.4 R32, [R229+0xf000] ;  /* 0x00f00000e520783b */ /* 0x000ee40000004200 */
[----:B------:R-:W-:Y:S01]  /*4bb0*/  MOV R79, R88 ;  /* 0x00000058004f7202 */ /* 0x000fe20000000f00 */
[----:B-1----:R-:W-:-:S04]  /*4bc0*/  FFMA.FTZ R3, R14, UR6, -R0 ;  /* 0x000000060e037c23 */ /* 0x002fc80008010800 */
[----:B------:R1:W-:Y:S02]  /*4bd0*/  MUFU.EX2 R217, R3 ;  /* 0x0000000300d97308 */ /* 0x0003e40000000800 */
[----:B-1----:R-:W-:Y:S01]  /*4be0*/  FFMA.FTZ R3, R188, UR6, -R13 ;  /* 0x00000006bc037c23 */ /* 0x002fe2000801080d */
[----:B------:R-:W-:-:S05]  /*4bf0*/  IMAD.MOV.U32 R188, RZ, RZ, R89 ;  /* 0x000000ffffbc7224 */ /* 0x000fca00078e0059 */
[----:B------:R1:W-:Y:S02]  /*4c00*/  MUFU.EX2 R183, R3 ;  /* 0x0000000300b77308 */ /* 0x0003e40000000800 */
[----:B-1----:R-:W-:-:S06]  /*4c10*/  FFMA.FTZ R3, R180, UR6, -R13 ;  /* 0x00000006b4037c23 */ /* 0x002fcc000801080d */
[----:B------:R1:W-:Y:S02]  /*4c20*/  MUFU.EX2 R92, R3 ;  /* 0x00000003005c7308 */ /* 0x0003e40000000800 */
[----:B-1----:R-:W-:-:S06]  /*4c30*/  FFMA.FTZ R3, R181, UR6, -R13 ;  /* 0x00000006b5037c23 */ /* 0x002fcc000801080d */
[----:B------:R1:W-:Y:S02]  /*4c40*/  MUFU.EX2 R171, R3 ;  /* 0x0000000300ab7308 */ /* 0x0003e40000000800 */
[----:B-1----:R-:W-:Y:S01]  /*4c50*/  FFMA.FTZ R3, R182, UR6, -R13 ;  /* 0x00000006b6037c23 */ /* 0x002fe2000801080d */
[----:B------:R-:W-:-:S05]  /*4c60*/  IMAD.MOV.U32 R182, RZ, RZ, R79 ;  /* 0x000000ffffb67224 */ /* 0x000fca00078e004f */
[----:B------:R1:W4:Y:S02]  /*4c70*/  MUFU.EX2 R14, R3 ;  /* 0x00000003000e7308 */ /* 0x0003240000000800 */
[----:B-1----:R-:W-:-:S06]  /*4c80*/  FFMA.FTZ R3, R190, UR6, -R12 ;  /* 0x00000006be037c23 */ /* 0x002fcc000801080c */
[----:B------:R1:W-:Y:S02]  /*4c90*/  MUFU.EX2 R180, R3 ;  /* 0x0000000300b47308 */ /* 0x0003e40000000800 */
[----:B-1----:R-:W-:-:S06]  /*4ca0*/  FFMA.FTZ R3, R189, UR6, -R12 ;  /* 0x00000006bd037c23 */ /* 0x002fcc000801080c */
[----:B------:R1:W3:Y:S02]  /*4cb0*/  MUFU.EX2 R238, R3 ;  /* 0x0000000300ee7308 */ /* 0x0002e40000000800 */
[----:B-1----:R-:W-:-:S06]  /*4cc0*/  FFMA.FTZ R3, R172, UR6, -R12 ;  /* 0x00000006ac037c23 */ /* 0x002fcc000801080c */
[----:B------:R1:W-:Y:S02]  /*4cd0*/  MUFU.EX2 R165, R3 ;  /* 0x0000000300a57308 */ /* 0x0003e40000000800 */
[----:B-1----:R-:W-:Y:S01]  /*4ce0*/  FFMA.FTZ R3, R170, UR6, -R12 ;  /* 0x00000006aa037c23 */ /* 0x002fe2000801080c */
[----:B----4-:R-:W-:Y:S02]  /*4cf0*/  MOV R170, R14 ;  /* 0x0000000e00aa7202 */ /* 0x010fe40000000f00 */
[----:B------:R-:W-:-:S03]  /*4d00*/  MOV R14, R37 ;  /* 0x00000025000e7202 */ /* 0x000fc60000000f00 */
[----:B------:R1:W4:Y:S01]  /*4d10*/  MUFU.EX2 R169, R3 ;  /* 0x0000000300a97308 */ /* 0x0003220000000800 */
[----:B------:R-:W-:Y:S02]  /*4d20*/  MOV R37, R55 ;  /* 0x0000003700257202 */ /* 0x000fe40000000f00 */
[----:B------:R-:W-:Y:S07]  /*4d30*/  HMMA.16816.F32.BF16 R52, R4, R42, R8 ;  /* 0x0000002a0434723c */ /* 0x000fee0000041808 */
[----:B------:R-:W-:-:S02]  /*4d40*/  F2FP.BF16.F32.PACK_AB R8, R82, R78 ;  /* 0x0000004e5208723e */ /* 0x000fc400000010ff */
[----:B------:R-:W-:Y:S02]  /*4d50*/  F2FP.BF16.F32.PACK_AB R9, R191, R105 ;  /* 0x00000069bf09723e */ /* 0x000fe400000010ff */
[----:B------:R-:W-:Y:S02]  /*4d60*/  F2FP.BF16.F32.PACK_AB R10, R219, R218 ;  /* 0x000000dadb0a723e */ /* 0x000fe400000010ff */
[----:B------:R-:W-:Y:S01]  /*4d70*/  F2FP.BF16.F32.PACK_AB R11, R217, R216 ;  /* 0x000000d8d90b723e */ /* 0x000fe200000010ff */
[----:B-1----:R-:W-:Y:S01]  /*4d80*/  IMAD.MOV.U32 R3, RZ, RZ, R36 ;  /* 0x000000ffff037224 */ /* 0x002fe200078e0024 */
[----:B------:R-:W-:Y:S02]  /*4d90*/  MOV R36, R29 ;  /* 0x0000001d00247202 */ /* 0x000fe40000000f00 */
[----:B------:R-:W-:Y:S02]  /*4da0*/  MOV R29, R91 ;  /* 0x0000005b001d7202 */ /* 0x000fe40000000f00 */
[----:B------:R-:W-:Y:S01]  /*4db0*/  F2FP.BF16.F32.PACK_AB R4, R92, R183 ;  /* 0x000000b75c04723e */ /* 0x000fe200000010ff */
[C---:B--2---:R-:W-:Y:S01]  /*4dc0*/  HMMA.16816.F32.BF16 R176, R8.reuse, R16, R176 ;  /* 0x0000001008b0723c */ /* 0x044fe200000418b0 */
[----:B---3--:R-:W-:Y:S01]  /*4dd0*/  F2FP.BF16.F32.PACK_AB R5, R238, R180 ;  /* 0x000000b4ee05723e */ /* 0x008fe200000010ff */
[----:B------:R-:W-:Y:S01]  /*4de0*/  IMAD.MOV.U32 R181, RZ, RZ, R29 ;  /* 0x000000ffffb57224 */ /* 0x000fe200078e001d */
[----:B------:R-:W-:Y:S01]  /*4df0*/  F2FP.BF16.F32.PACK_AB R6, R170, R171 ;  /* 0x000000abaa06723e */ /* 0x000fe200000010ff */
[----:B------:R-:W1:Y:S01]  /*4e00*/  LDSM.16.MT88.4 R28, [R228+0xf000] ;  /* 0x00f00000e41c783b */ /* 0x000e620000004200 */
[----:B----4-:R-:W-:Y:S01]  /*4e10*/  F2FP.BF16.F32.PACK_AB R7, R169, R165 ;  /* 0x000000a5a907723e */ /* 0x010fe200000010ff */
[----:B------:R-:W-:Y:S01]  /*4e20*/  HMMA.16816.F32.BF16 R44, R8, R18, R44 ;  /* 0x00000012082c723c */ /* 0x000fe2000004182c */
[----:B------:R-:W-:-:S05]  /*4e30*/  MOV R91, R73 ;  /* 0x00000049005b7202 */ /* 0x000fca0000000f00 */
[C---:B------:R-:W-:Y:S06]  /*4e40*/  HMMA.16816.F32.BF16 R172, R4.reuse, R16, R152 ;  /* 0x0000001004ac723c */ /* 0x040fec0000041898 */
[----:B------:R-:W-:Y:S01]  /*4e50*/  HMMA.16816.F32.BF16 R184, R4, R18, R184 ;  /* 0x0000001204b8723c */ /* 0x000fe200000418b8 */
[----:B------:R-:W2:Y:S01]  /*4e60*/  LDSM.16.MT88.4 R16, [R230+0xd000] ;  /* 0x00d00000e610783b */ /* 0x000ea20000004200 */
[----:B------:R-:W-:Y:S01]  /*4e70*/  IMAD.MOV.U32 R153, RZ, RZ, R160 ;  /* 0x000000ffff997224 */ /* 0x000fe200078e00a0 */
[----:B------:R-:W-:Y:S01]  /*4e80*/  MOV R154, R104 ;  /* 0x00000068009a7202 */ /* 0x000fe20000000f00 */
[----:B------:R-:W-:Y:S01]  /*4e90*/  IMAD.MOV.U32 R160, RZ, RZ, R107 ;  /* 0x000000ffffa07224 */ /* 0x000fe200078e006b */
[----:B------:R-:W-:Y:S01]  /*4ea0*/  MOV R155, R106 ;  /* 0x0000006a009b7202 */ /* 0x000fe20000000f00 */
[----:B------:R-:W-:Y:S01]  /*4eb0*/  HMMA.16816.F32.BF16 R68, R8, R24, R100 ;  /* 0x000000180844723c */ /* 0x000fe20000041864 */
[----:B------:R-:W-:-:S05]  /*4ec0*/  MOV R152, R188 ;  /* 0x000000bc00987202 */ /* 0x000fca0000000f00 */
[C---:B------:R-:W-:Y:S06]  /*4ed0*/  HMMA.16816.F32.BF16 R72, R4.reuse, R24, R148 ;  /* 0x000000180448723c */ /* 0x040fec0000041894 */
[C---:B------:R-:W-:Y:S01]  /*4ee0*/  HMMA.16816.F32.BF16 R136, R4.reuse, R32, R136 ;  /* 0x000000200488723c */ /* 0x040fe20000041888 */
[----:B------:R-:W-:Y:S01]  /*4ef0*/  IMAD.MOV.U32 R25, RZ, RZ, R95 ;  /* 0x000000ffff197224 */ /* 0x000fe200078e005f */
[----:B------:R-:W-:Y:S01]  /*4f00*/  MOV R24, R40 ;  /* 0x0000002800187202 */ /* 0x000fe20000000f00 */
[----:B------:R-:W-:Y:S01]  /*4f10*/  IMAD.MOV.U32 R95, RZ, RZ, R91 ;  /* 0x000000ffff5f7224 */ /* 0x000fe200078e005b */
[----:B------:R-:W3:Y:S02]  /*4f20*/  LDSM.16.MT88.4 R40, [R231+0xf000] ;  /* 0x00f00000e728783b */ /* 0x000ee40000004200 */
[C---:B------:R-:W-:Y:S06]  /*4f30*/  HMMA.16816.F32.BF16 R88, R4.reuse, R20, R220 ;  /* 0x000000140458723c */ /* 0x040fec00000418dc */
[----:B-1----:R-:W-:Y:S01]  /*4f40*/  HMMA.16816.F32.BF16 R100, R4, R28, R208 ;  /* 0x0000001c0464723c */ /* 0x002fe200000418d0 */
[----:B------:R-:W-:Y:S01]  /*4f50*/  IMAD.MOV.U32 R220, RZ, RZ, R105 ;  /* 0x000000ffffdc7224 */ /* 0x000fe200078e0069 */
[----:B------:R-:W-:Y:S01]  /*4f60*/  MOV R223, R76 ;  /* 0x0000004c00df7202 */ /* 0x000fe20000000f00 */
[----:B------:R-:W-:Y:S01]  /*4f70*/  IMAD.MOV.U32 R222, RZ, RZ, R77 ;  /* 0x000000ffffde7224 */ /* 0x000fe200078e004d */
[----:B------:R-:W-:-:S02]  /*4f80*/  MOV R221, R78 ;  /* 0x0000004e00dd7202 */ /* 0x000fc40000000f00 */
[C---:B------:R-:W-:Y:S01]  /*4f90*/  HMMA.16816.F32.BF16 R76, R4.reuse, R26, R144 ;  /* 0x0000001a044c723c */ /* 0x040fe20000041890 */
[----:B------:R-:W-:Y:S01]  /*4fa0*/  MOV R209, R36 ;  /* 0x0000002400d17202 */ /* 0x000fe20000000f00 */
[----:B------:R-:W-:Y:S01]  /*4fb0*/  IMAD.MOV.U32 R210, RZ, RZ, R37 ;  /* 0x000000ffffd27224 */ /* 0x000fe200078e0025 */
[----:B------:R-:W-:Y:S01]  /*4fc0*/  MOV R211, R191 ;  /* 0x000000bf00d37202 */ /* 0x000fe20000000f00 */
[----:B------:R-:W1:Y:S02]  /*4fd0*/  LDSM.16.MT88.4 R36, [R230+0xf000] ;  /* 0x00f00000e624783b */ /* 0x000e640000004200 */
[----:B--2---:R-:W-:Y:S01]  /*4fe0*/  HMMA.16816.F32.BF16 R104, R4, R16, R212 ;  /* 0x000000100468723c */ /* 0x004fe200000418d4 */
        /* <DEDUP_REMOVED lines=8> */
[----:B------:R-:W-:Y:S02]  /*5070*/  IMAD.MOV.U32 R215, RZ, RZ, R95 ;  /* 0x000000ffffd77224 */ /* 0x000fe400078e005f */
[----:B------:R-:W-:Y:S01]  /*5080*/  HMMA.16816.F32.BF16 R92, R4, R22, R140 ;  /* 0x00000016045c723c */ /* 0x000fe2000004188c */
[----:B------:R-:W-:Y:S01]  /*5090*/  MOV R132, R220 ;  /* 0x000000dc00847202 */ /* 0x000fe20000000f00 */
[----:B------:R-:W-:Y:S01]  /*50a0*/  IMAD.MOV.U32 R133, RZ, RZ, R213 ;  /* 0x000000ffff857224 */ /* 0x000fe200078e00d5 */
[----:B------:R-:W-:Y:S01]  /*50b0*/  MOV R134, R212 ;  /* 0x000000d400867202 */ /* 0x000fe20000000f00 */
[----:B------:R-:W-:-:S02]  /*50c0*/  IMAD.MOV.U32 R135, RZ, RZ, R211 ;  /* 0x000000ffff877224 */ /* 0x000fc400078e00d3 */
[----:B------:R-:W-:Y:S01]  /*50d0*/  HMMA.16816.F32.BF16 R220, R8, R26, R96 ;  /* 0x0000001a08dc723c */ /* 0x000fe20000041860 */
[----:B------:R-:W-:Y:S01]  /*50e0*/  IMAD.MOV.U32 R141, RZ, RZ, R209 ;  /* 0x000000ffff8d7224 */ /* 0x000fe200078e00d1 */
[----:B------:R-:W-:Y:S01]  /*50f0*/  MOV R142, R214 ;  /* 0x000000d6008e7202 */ /* 0x000fe20000000f00 */
[----:B------:R-:W-:Y:S01]  /*5100*/  IMAD.MOV.U32 R143, RZ, RZ, R215 ;  /* 0x000000ffff8f7224 */ /* 0x000fe200078e00d7 */
[----:B------:R-:W-:Y:S02]  /*5110*/  MOV R140, R210 ;  /* 0x000000d2008c7202 */ /* 0x000fe40000000f00 */
[C---:B---3--:R-:W-:Y:S01]  /*5120*/  HMMA.16816.F32.BF16 R148, R4.reuse, R40, R204 ;  /* 0x000000280494723c */ /* 0x048fe200000418cc */
[----:B------:R-:W-:Y:S01]  /*5130*/  MOV R97, R141 ;  /* 0x0000008d00617202 */ /* 0x000fe20000000f00 */
[----:B------:R-:W-:Y:S01]  /*5140*/  IMAD.MOV.U32 R141, RZ, RZ, R247 ;  /* 0x000000ffff8d7224 */ /* 0x000fe200078e00f7 */
[----:B------:R-:W-:Y:S01]  /*5150*/  MOV R99, R181 ;  /* 0x000000b500637202 */ /* 0x000fe20000000f00 */
[----:B------:R-:W2:Y:S01]  /*5160*/  LDL.LU R247, [R1+0x58] ;  /* 0x0000580001f77983 */ /* 0x000ea20000300800 */
[----:B------:R-:W-:Y:S01]  /*5170*/  IMAD.MOV.U32 R98, RZ, RZ, R182 ;  /* 0x000000ffff627224 */ /* 0x000fe200078e00b6 */
[----:B------:R-:W-:Y:S01]  /*5180*/  HMMA.16816.F32.BF16 R108, R4, R18, R108 ;  /* 0x00000012046c723c */ /* 0x000fe2000004186c */
[----:B------:R-:W-:-:S02]  /*5190*/  IMAD.MOV.U32 R96, RZ, RZ, R140 ;  /* 0x000000ffff607224 */ /* 0x000fc400078e008c */
[----:B------:R-:W-:-:S03]  /*51a0*/  IMAD.MOV.U32 R140, RZ, RZ, R15 ;  /* 0x000000ffff8c7224 */ /* 0x000fc600078e000f */
[C---:B------:R-:W-:Y:S06]  /*51b0*/  HMMA.16816.F32.BF16 R124, R4.reuse, R30, R124 ;  /* 0x0000001e047c723c */ /* 0x040fec000004187c */
[C---:B------:R-:W-:Y:S06]  /*51c0*/  HMMA.16816.F32.BF16 R192, R4.reuse, R42, R192 ;  /* 0x0000002a04c0723c */ /* 0x040fec00000418c0 */
[C---:B-1----:R-:W-:Y:S06]  /*51d0*/  HMMA.16816.F32.BF16 R156, R4.reuse, R36, R156 ;  /* 0x00000024049c723c */ /* 0x042fec000004189c */
[----:B------:R-:W-:Y:S06]  /*51e0*/  HMMA.16816.F32.BF16 R224, R4, R38, R224 ;  /* 0x0000002604e0723c */ /* 0x000fec00000418e0 */
[C---:B------:R-:W-:Y:S01]  /*51f0*/  HMMA.16816.F32.BF16 R212, R8.reuse, R20, R128 ;  /* 0x0000001408d4723c */ /* 0x040fe20000041880 */
[----:B------:R-:W-:Y:S01]  /*5200*/  MOV R7, R3 ;  /* 0x0000000300077202 */ /* 0x000fe20000000f00 */
[----:B------:R-:W-:Y:S01]  /*5210*/  FFMA.FTZ R3, R203, UR6, -R2 ;  /* 0x00000006cb037c23 */ /* 0x000fe20008010802 */
[----:B------:R-:W-:Y:S01]  /*5220*/  IMAD.MOV.U32 R6, RZ, RZ, R25 ;  /* 0x000000ffff067224 */ /* 0x000fe200078e0019 */
[----:B------:R-:W-:Y:S01]  /*5230*/  MOV R5, R81 ;  /* 0x0000005100057202 */ /* 0x000fe20000000f00 */
[----:B------:R-:W-:Y:S01]  /*5240*/  IMAD.MOV.U32 R4, RZ, RZ, R80 ;  /* 0x000000ffff047224 */ /* 0x000fe200078e0050 */
[----:B------:R1:W-:Y:S01]  /*5250*/  MUFU.EX2 R24, R3 ;  /* 0x0000000300187308 */ /* 0x0003e20000000800 */
[----:B------:R-:W-:Y:S01]  /*5260*/  HMMA.16816.F32.BF16 R208, R8, R22, R84 ;  /* 0x0000001608d0723c */ /* 0x000fe20000041854 */
[----:B------:R-:W-:Y:S01]  /*5270*/  IMAD.MOV.U32 R131, RZ, RZ, R132 ;  /* 0x000000ffff837224 */ /* 0x000fe200078e0084 */
[----:B------:R-:W-:Y:S01]  /*5280*/  MOV R130, R183 ;  /* 0x000000b700827202 */ /* 0x000fe20000000f00 */
[----:B------:R-:W-:-:S02]  /*5290*/  IMAD.MOV.U32 R128, RZ, RZ, R82 ;  /* 0x000000ffff807224 */ /* 0x000fc400078e0052 */
[----:B------:R-:W-:Y:S01]  /*52a0*/  IMAD.MOV.U32 R129, RZ, RZ, R180 ;  /* 0x000000ffff817224 */ /* 0x000fe200078e00b4 */
[C---:B------:R-:W-:Y:S01]  /*52b0*/  HMMA.16816.F32.BF16 R204, R8.reuse, R16, R112 ;  /* 0x0000001008cc723c */ /* 0x040fe20000041870 */
[----:B------:R-:W-:Y:S01]  /*52c0*/  MOV R85, R133 ;  /* 0x0000008500557202 */ /* 0x000fe20000000f00 */
[----:B------:R-:W-:Y:S01]  /*52d0*/  IMAD.MOV.U32 R86, RZ, RZ, R134 ;  /* 0x000000ffff567224 */ /* 0x000fe200078e0086 */
[----:B------:R-:W-:Y:S01]  /*52e0*/  MOV R87, R135 ;  /* 0x0000008700577202 */ /* 0x000fe20000000f00 */
[----:B------:R-:W-:Y:S02]  /*52f0*/  LDSM.16.MT88.4 R180, [R228+0xd800] ;  /* 0x00d80000e4b4783b */ /* 0x000fe40000004200 */
[----:B------:R-:W-:Y:S02]  /*5300*/  HMMA.16816.F32.BF16 R60, R8, R18, R60 ;  /* 0x00000012083c723c */ /* 0x000fe4000004183c */
[----:B------:R-:W-:Y:S01]  /*5310*/  LDSM.16.MT88.4 R112, [R230+0xd800] ;  /* 0x00d80000e670783b */ /* 0x000fe20000004200 */
[----:B-1----:R-:W-:-:S03]  /*5320*/  FFMA.FTZ R3, R202, UR6, -R2 ;  /* 0x00000006ca037c23 */ /* 0x002fc60008010802 */
[C---:B------:R-:W-:Y:S01]  /*5330*/  HMMA.16816.F32.BF16 R56, R8.reuse, R34, R56 ;  /* 0x000000220838723c */ /* 0x040fe20000041838 */
[----:B------:R1:W3:Y:S05]  /*5340*/  MUFU.EX2 R25, R3 ;  /* 0x0000000300197308 */ /* 0x0002ea0000000800 */
[C---:B------:R-:W-:Y:S06]  /*5350*/  HMMA.16816.F32.BF16 R116, R8.reuse, R28, R116 ;  /* 0x0000001c0874723c */ /* 0x040fec0000041874 */
[----:B------:R-:W-:Y:S01]  /*5360*/  HMMA.16816.F32.BF16 R48, R8, R30, R48 ;  /* 0x0000001e0830723c */ /* 0x000fe20000041830 */
[--C-:B-1----:R-:W-:Y:S01]  /*5370*/  FFMA.FTZ R3, R201, UR6, -R2.reuse ;  /* 0x00000006c9037c23 */ /* 0x102fe20008010802 */
[----:B------:R-:W-:-:S04]  /*5380*/  FFMA.FTZ R2, R200, UR6, -R2 ;  /* 0x00000006c8027c23 */ /* 0x000fc80008010802 */
[C---:B------:R-:W-:Y:S01]  /*5390*/  HMMA.16816.F32.BF16 R52, R8.reuse, R38, R52 ;  /* 0x000000260834723c */ /* 0x040fe20000041834 */
[----:B------:R-:W-:Y:S01]  /*53a0*/  MOV R35, R146 ;  /* 0x0000009200237202 */ /* 0x000fe20000000f00 */
[----:B------:R-:W-:Y:S01]  /*53b0*/  IMAD.MOV.U32 R34, RZ, RZ, R147 ;  /* 0x000000ffff227224 */ /* 0x000fe200078e0093 */
[----:B------:R1:W-:Y:S03]  /*53c0*/  MUFU.EX2 R26, R2 ;  /* 0x00000002001a7308 */ /* 0x0003e60000000800 */
[C---:B------:R-:W-:Y:S06]  /*53d0*/  HMMA.16816.F32.BF16 R132, R8.reuse, R32, R120 ;  /* 0x000000200884723c */ /* 0x040fec0000041878 */
[----:B------:R-:W-:Y:S01]  /*53e0*/  HMMA.16816.F32.BF16 R64, R8, R42, R64 ;  /* 0x0000002a0840723c */ /* 0x000fe20000041840 */
[----:B------:R-:W-:Y:S01]  /*53f0*/  IMAD.MOV.U32 R31, RZ, RZ, R87 ;  /* 0x000000ffff1f7224 */ /* 0x000fe200078e0057 */
[----:B------:R-:W-:Y:S01]  /*5400*/  MOV R30, R128 ;  /* 0x00000080001e7202 */ /* 0x000fe20000000f00 */
[----:B------:R-:W-:Y:S01]  /*5410*/  MUFU.EX2 R27, R3 ;  /* 0x00000003001b7308 */ /* 0x000fe20000000800 */
[----:B-1----:R-:W-:-:S07]  /*5420*/  FFMA.FTZ R2, R199, UR6, -R0 ;  /* 0x00000006c7027c23 */ /* 0x002fce0008010800 */
[----:B------:R1:W-:Y:S02]  /*5430*/  MUFU.EX2 R20, R2 ;  /* 0x0000000200147308 */ /* 0x0003e40000000800 */
[----:B-1----:R-:W-:-:S06]  /*5440*/  FFMA.FTZ R2, R198, UR6, -R0 ;  /* 0x00000006c6027c23 */ /* 0x002fcc0008010800 */
[----:B------:R1:W4:Y:S02]  /*5450*/  MUFU.EX2 R22, R2 ;  /* 0x0000000200167308 */ /* 0x0003240000000800 */
[--C-:B-1----:R-:W-:Y:S01]  /*5460*/  FFMA.FTZ R2, R197, UR6, -R0.reuse ;  /* 0x00000006c5027c23 */ /* 0x102fe20008010800 */
[----:B------:R-:W-:Y:S01]  /*5470*/  FFMA.FTZ R0, R196, UR6, -R0 ;  /* 0x00000006c4007c23 */ /* 0x000fe20008010800 */
[----:B------:R-:W-:Y:S01]  /*5480*/  IMAD.MOV.U32 R39, RZ, RZ, R155 ;  /* 0x000000ffff277224 */ /* 0x000fe200078e009b */
[----:B------:R-:W-:-:S03]  /*5490*/  MOV R32, R144 ;  /* 0x0000009000207202 */ /* 0x000fc60000000f00 */
[----:B------:R-:W-:Y:S08]  /*54a0*/  MUFU.EX2 R23, R2 ;  /* 0x0000000200177308 */ /* 0x000ff00000000800 */
[----:B------:R1:W2:Y:S02]  /*54b0*/  MUFU.EX2 R21, R0 ;  /* 0x0000000000157308 */ /* 0x0002a40000000800 */
[----:B-1----:R-:W-:Y:S01]  /*54c0*/  FFMA.FTZ R0, R6, UR6, -R13 ;  /* 0x0000000606007c23 */ /* 0x002fe2000801080d */
[----:B------:R-:W-:Y:S01]  /*54d0*/  HMMA.16816.F32.BF16 R196, R8, R36, R248 ;  /* 0x0000002408c4723c */ /* 0x000fe200000418f8 */
[----:B------:R-:W-:Y:S01]  /*54e0*/  FFMA.FTZ R2, R244, UR6, -R12 ;  /* 0x00000006f4027c23 */ /* 0x000fe2000801080c */
[----:B------:R-:W-:-:S03]  /*54f0*/  IMAD.MOV.U32 R33, RZ, RZ, R131 ;  /* 0x000000ffff217224 */ /* 0x000fc600078e0083 */
[----:B------:R1:W-:Y:S01]  /*5500*/  MUFU.EX2 R16, R0 ;  /* 0x0000000000107308 */ /* 0x0003e20000000800 */
[----:B------:R-:W-:Y:S02]  /*5510*/  MOV R28, R86 ;  /* 0x00000056001c7202 */ /* 0x000fe40000000f00 */
[----:B------:R-:W-:Y:S02]  /*5520*/  MOV R6, R83 ;  /* 0x0000005300067202 */ /* 0x000fe40000000f00 */
[----:B------:R-:W-:Y:S01]  /*5530*/  MOV R244, R164 ;  /* 0x000000a400f47202 */ /* 0x000fe20000000f00 */
[----:B------:R-:W-:Y:S01]  /*5540*/  IMAD.MOV.U32 R38, RZ, RZ, R162 ;  /* 0x000000ffff267224 */ /* 0x000fe200078e00a2 */
[----:B------:R2:W5:Y:S01]  /*5550*/  LDL.LU R164, [R1+0x54] ;  /* 0x0000540001a47983 */ /* 0x0005620000300800 */
[----:B------:R-:W-:Y:S01]  /*5560*/  MOV R3, R161 ;  /* 0x000000a100037202 */ /* 0x000fe20000000f00 */
[----:B------:R-:W-:Y:S01]  /*5570*/  IMAD.MOV.U32 R37, RZ, RZ, R153 ;  /* 0x000000ffff257224 */ /* 0x000fe200078e0099 */
[----:B------:R-:W-:Y:S01]  /*5580*/  MOV R248, R152 ;  /* 0x0000009800f87202 */ /* 0x000fe20000000f00 */
[----:B------:R-:W-:Y:S01]  /*5590*/  IMAD.MOV.U32 R249, RZ, RZ, R143 ;  /* 0x000000fffff97224 */ /* 0x000fe200078e008f */
[----:B------:R-:W-:Y:S01]  /*55a0*/  MOV R250, R142 ;  /* 0x0000008e00fa7202 */ /* 0x000fe20000000f00 */
[----:B-1----:R-:W-:Y:S01]  /*55b0*/  FFMA.FTZ R0, R7, UR6, -R13 ;  /* 0x0000000607007c23 */ /* 0x002fe2000801080d */
[----:B------:R-:W-:Y:S01]  /*55c0*/  MOV R7, R14 ;  /* 0x0000000e00077202 */ /* 0x000fe20000000f00 */
[----:B------:R-:W-:Y:S01]  /*55d0*/  IMAD.MOV.U32 R251, RZ, RZ, R141 ;  /* 0x000000fffffb7224 */ /* 0x000fe200078e008d */
[----:B------:R-:W-:Y:S01]  /*55e0*/  MOV R42, R140 ;  /* 0x0000008c002a7202 */ /* 0x000fe20000000f00 */
[----:B------:R1:W2:Y:S01]  /*55f0*/  MUFU.EX2 R17, R0 ;  /* 0x0000000000117308 */ /* 0x0002a20000000800 */
[----:B------:R-:W-:Y:S01]  /*5600*/  FADD.FTZ R3, R3, R38 ;  /* 0x0000002603037221 */ /* 0x000fe20000010000 */
[----:B------:R-:W-:-:S02]  /*5610*/  IMAD.MOV.U32 R43, RZ, RZ, R7 ;  /* 0x000000ffff2b7224 */ /* 0x000fc400078e0007 */
[----:B------:R-:W-:Y:S01]  /*5620*/  IMAD.MOV.U32 R29, RZ, RZ, R163 ;  /* 0x000000ffff1d7224 */ /* 0x000fe200078e00a3 */
[----:B---3--:R-:W-:Y:S01]  /*5630*/  F2FP.BF16.F32.PACK_AB R200, R25, R24 ;  /* 0x0000001819c8723e */ /* 0x008fe200000010ff */
[----:B------:R-:W-:Y:S01]  /*5640*/  LDSM.16.MT88.4 R80, [R229+0xd800] ;  /* 0x00d80000e550783b */ /* 0x000fe20000004200 */
[----:B----4-:R-:W-:Y:S02]  /*5650*/  F2FP.BF16.F32.PACK_AB R201, R22, R20 ;  /* 0x0000001416c9723e */ /* 0x010fe400000010ff */
[----:B------:R-:W-:Y:S01]  /*5660*/  F2FP.BF16.F32.PACK_AB R202, R26, R27 ;  /* 0x0000001b1aca723e */ /* 0x000fe200000010ff */
[----:B------:R-:W-:Y:S01]  /*5670*/  LDSM.16.MT88.4 R140, [R229+0xf800] ;  /* 0x00f80000e58c783b */ /* 0x000fe20000004200 */
[----:B-1----:R-:W-:-:S04]  /*5680*/  FFMA.FTZ R0, R252, UR6, -R13 ;  /* 0x00000006fc007c23 */ /* 0x002fc8000801080d */
[----:B------:R1:W-:Y:S02]  /*5690*/  MUFU.EX2 R18, R0 ;  /* 0x0000000000127308 */ /* 0x0003e40000000800 */
[----:B-1----:R-:W-:-:S06]  /*56a0*/  FFMA.FTZ R0, R245, UR6, -R13 ;  /* 0x00000006f5007c23 */ /* 0x002fcc000801080d */
[----:B------:R1:W-:Y:S01]  /*56b0*/  MUFU.EX2 R19, R0 ;  /* 0x0000000000137308 */ /* 0x0003e20000000800 */
[----:B------:R-:W-:Y:S01]  /*56c0*/  MOV R245, R130 ;  /* 0x0000008200f57202 */ /* 0x000fe20000000f00 */
[----:B-1----:R-:W-:Y:S01]  /*56d0*/  FFMA.FTZ R0, R239, UR6, -R12 ;  /* 0x00000006ef007c23 */ /* 0x002fe2000801080c */
[----:B------:R-:W-:Y:S02]  /*56e0*/  IMAD.MOV.U32 R239, RZ, RZ, R145 ;  /* 0x000000ffffef7224 */ /* 0x000fe400078e0091 */
[----:B------:R-:W-:Y:S03]  /*56f0*/  HMMA.16816.F32.BF16 R144, R8, R40, R240 ;  /* 0x000000280890723c */ /* 0x000fe600000418f0 */
[----:B------:R2:W-:Y:S04]  /*5700*/  MUFU.EX2 R15, R0 ;  /* 0x00000000000f7308 */ /* 0x0005e80000000800 */
[----:B------:R-:W-:Y:S01]  /*5710*/  IMAD.MOV.U32 R40, RZ, RZ, R5 ;  /* 0x000000ffff287224 */ /* 0x000fe200078e0005 */
[----:B------:R-:W-:Y:S01]  /*5720*/  MOV R41, R4 ;  /* 0x0000000400297202 */ /* 0x000fe20000000f00 */
        /* <DEDUP_REMOVED lines=13> */
[----:B------:R-:W1:Y:S01]  /*5800*/  MUFU.EX2 R13, R2 ;  /* 0x00000002000d7308 */ /* 0x000e620000000800 */
[----:B------:R-:W-:-:S02]  /*5810*/  IMAD.MOV.U32 R38, RZ, RZ, R37 ;  /* 0x000000ffff267224 */ /* 0x000fc400078e0025 */
[----:B--2---:R-:W-:Y:S01]  /*5820*/  FFMA.FTZ R0, R247, UR6, -R12 ;  /* 0x00000006f7007c23 */ /* 0x004fe2000801080c */
[----:B------:R-:W-:Y:S01]  /*5830*/  IMAD.MOV.U32 R247, RZ, RZ, R166 ;  /* 0x000000fffff77224 */ /* 0x000fe200078e00a6 */
[----:B------:R-:W-:Y:S01]  /*5840*/  F2FP.BF16.F32.PACK_AB R203, R21, R23 ;  /* 0x0000001715cb723e */ /* 0x000fe200000010ff */
[----:B------:R2:W5:Y:S02]  /*5850*/  LDL.LU R166, [R1+0x50] ;  /* 0x0000500001a67983 */ /* 0x0005640000300800 */
[----:B------:R-:W-:Y:S01]  /*5860*/  IMAD.MOV.U32 R243, RZ, RZ, R247 ;  /* 0x000000fffff37224 */ /* 0x000fe200078e00f7 */
[----:B------:R-:W-:Y:S01]  /*5870*/  MOV R247, R244 ;  /* 0x000000f400f77202 */ /* 0x000fe20000000f00 */
[----:B------:R-:W-:Y:S01]  /*5880*/  IMAD.MOV.U32 R244, RZ, RZ, R34 ;  /* 0x000000fffff47224 */ /* 0x000fe200078e0022 */
[----:B------:R-:W-:Y:S01]  /*5890*/  MOV R34, R35 ;  /* 0x0000002300227202 */ /* 0x000fe20000000f00 */
[----:B------:R-:W-:Y:S01]  /*58a0*/  FADD.FTZ R8, R234, R235 ;  /* 0x000000ebea087221 */ /* 0x000fe20000010000 */
[----:B------:R-:W-:Y:S01]  /*58b0*/  MOV R35, R239 ;  /* 0x000000ef00237202 */ /* 0x000fe20000000f00 */
[----:B------:R-:W-:Y:S01]  /*58c0*/  IMAD.MOV.U32 R239, RZ, RZ, R32 ;  /* 0x000000ffffef7224 */ /* 0x000fe200078e0020 */
[----:B------:R-:W-:Y:S01]  /*58d0*/  MOV R32, R33 ;  /* 0x0000002100207202 */ /* 0x000fe20000000f00 */
[----:B------:R-:W-:Y:S01]  /*58e0*/  FADD.FTZ R3, R233, R3 ;  /* 0x00000003e9037221 */ /* 0x000fe20000010000 */
[----:B------:R-:W-:Y:S01]  /*58f0*/  MOV R33, R245 ;  /* 0x000000f500217202 */ /* 0x000fe20000000f00 */
[----:B------:R-:W-:Y:S01]  /*5900*/  IMAD.MOV.U32 R245, RZ, RZ, R252 ;  /* 0x000000fffff57224 */ /* 0x000fe200078e00fc */
[----:B------:R-:W-:Y:S01]  /*5910*/  MOV R252, R30 ;  /* 0x0000001e00fc7202 */ /* 0x000fe20000000f00 */
[----:B------:R-:W-:Y:S01]  /*5920*/  LDSM.16.MT88.4 R128, [R228+0xf800] ;  /* 0x00f80000e480783b */ /* 0x000fe20000004200 */
[----:B------:R-:W-:Y:S01]  /*5930*/  MOV R30, R31 ;  /* 0x0000001f001e7202 */ /* 0x000fe20000000f00 */
[----:B------:R-:W-:Y:S01]  /*5940*/  IMAD.MOV.U32 R31, RZ, RZ, R28 ;  /* 0x000000ffff1f7224 */ /* 0x000fe200078e001c */
[----:B------:R-:W-:Y:S01]  /*5950*/  MOV R28, R238 ;  /* 0x000000ee001c7202 */ /* 0x000fe20000000f00 */
[----:B------:R-:W-:Y:S04]  /*5960*/  LDSM.16.MT88.4 R96, [R231+0xd800] ;  /* 0x00d80000e760783b */ /* 0x000fe80000004200 */
[----:B------:R-:W3:Y:S01]  /*5970*/  LDL.LU R238, [R1+0x4c] ;  /* 0x00004c0001ee7983 */ /* 0x000ee20000300800 */
[----:B------:R4:W-:Y:S02]  /*5980*/  MUFU.EX2 R14, R0 ;  /* 0x00000000000e7308 */ /* 0x0009e40000000800 */
[----:B----4-:R-:W-:-:S06]  /*5990*/  FFMA.FTZ R0, R85, UR6, -R12 ;  /* 0x0000000655007c23 */ /* 0x010fcc000801080c */
[----:B------:R4:W2:Y:S02]  /*59a0*/  MUFU.EX2 R12, R0 ;  /* 0x00000000000c7308 */ /* 0x0008a40000000800 */
[----:B----4-:R-:W-:Y:S02]  /*59b0*/  MOV R0, R6 ;  /* 0x0000000600007202 */ /* 0x010fe40000000f00 */
[----:B------:R-:W4:Y:S01]  /*59c0*/  LDSM.16.MT88.4 R4, [R230+0xf800] ;  /* 0x00f80000e604783b */ /* 0x000f220000004200 */
[----:B------:R-:W-:Y:S01]  /*59d0*/  MOV R37, R248 ;  /* 0x000000f800257202 */ /* 0x000fe20000000f00 */
[----:B------:R-:W-:Y:S01]  /*59e0*/  IMAD.MOV.U32 R248, RZ, RZ, R249 ;  /* 0x000000fffff87224 */ /* 0x000fe200078e00f9 */
[----:B------:R-:W-:Y:S02]  /*59f0*/  MOV R2, R160 ;  /* 0x000000a000027202 */ /* 0x000fe40000000f00 */
[----:B------:R-:W-:Y:S01]  /*5a00*/  MOV R249, R250 ;  /* 0x000000fa00f97202 */ /* 0x000fe20000000f00 */
[----:B------:R-:W-:Y:S01]  /*5a10*/  IMAD.MOV.U32 R250, RZ, RZ, R251 ;  /* 0x000000fffffa7224 */ /* 0x000fe200078e00fb */
[----:B------:R-:W-:-:S02]  /*5a20*/  MOV R251, R42 ;  /* 0x0000002a00fb7202 */ /* 0x000fc40000000f00 */
[----:B------:R-:W-:Y:S01]  /*5a30*/  MOV R42, R0 ;  /* 0x00000000002a7202 */ /* 0x000fe20000000f00 */
[----:B------:R-:W-:Y:S01]  /*5a40*/  FADD.FTZ R2, R2, R11 ;  /* 0x0000000b02027221 */ /* 0x000fe20000010000 */
[----:B------:R-:W-:Y:S01]  /*5a50*/  MOV R0, R246 ;  /* 0x000000f600007202 */ /* 0x000fe20000000f00 */
[----:B------:R-:W-:Y:S01]  /*5a60*/  IMAD.MOV.U32 R11, RZ, RZ, R38 ;  /* 0x000000ffff0b7224 */ /* 0x000fe200078e0026 */
[----:B------:R-:W-:Y:S02]  /*5a70*/  MOV R38, R39 ;  /* 0x0000002700267202 */ /* 0x000fe40000000f00 */
[----:B------:R-:W-:Y:S02]  /*5a80*/  F2FP.BF16.F32.PACK_AB R160, R17, R16 ;  /* 0x0000001011a0723e */ /* 0x000fe400000010ff */
[----:B-1----:R-:W-:Y:S02]  /*5a90*/  F2FP.BF16.F32.PACK_AB R161, R13, R15 ;  /* 0x0000000f0da1723e */ /* 0x002fe400000010ff */
[----:B------:R-:W-:-:S02]  /*5aa0*/  F2FP.BF16.F32.PACK_AB R162, R19, R18 ;  /* 0x0000001213a2723e */ /* 0x000fc400000010ff */
[----:B--2---:R-:W-:Y:S01]  /*5ab0*/  F2FP.BF16.F32.PACK_AB R163, R12, R14 ;  /* 0x0000000e0ca3723e */ /* 0x004fe200000010ff */
[----:B------:R-:W-:Y:S01]  /*5ac0*/  FADD.FTZ R2, R232, R2 ;  /* 0x00000002e8027221 */ /* 0x000fe20000010000 */
[----:B------:R-:W-:Y:S01]  /*5ad0*/  MOV R39, R0 ;  /* 0x0000000000277202 */ /* 0x000fe20000000f00 */
[----:B------:R-:W-:Y:S02]  /*5ae0*/  IMAD.MOV.U32 R10, RZ, RZ, R11 ;  /* 0x000000ffff0a7224 */ /* 0x000fe400078e000b */
[----:B------:R-:W-:Y:S01]  /*5af0*/  FADD.FTZ R0, R236, R237 ;  /* 0x000000edec007221 */ /* 0x000fe20000010000 */
[----:B------:R-:W-:Y:S01]  /*5b00*/  MOV R11, R38 ;  /* 0x00000026000b7202 */ /* 0x000fe20000000f00 */
[----:B------:R1:W5:Y:S01]  /*5b10*/  LDL.LU R246, [R1+0x48] ;  /* 0x0000480001f67983 */ /* 0x0003620000300800 */
[----:B------:R-:W-:Y:S01]  /*5b20*/  MOV R38, R39 ;  /* 0x0000002700267202 */ /* 0x000fe20000000f00 */
[----:B------:R-:W-:Y:S01]  /*5b30*/  IMAD.MOV.U32 R39, RZ, RZ, R29 ;  /* 0x000000ffff277224 */ /* 0x000fe200078e001d */
[----:B------:R-:W-:Y:S01]  /*5b40*/  MOV R36, R154 ;  /* 0x0000009a00247202 */ /* 0x000fe20000000f00 */
[----:B------:R-:W-:Y:S01]  /*5b50*/  FADD.FTZ R0, R10, R0 ;  /* 0x000000000a007221 */ /* 0x000fe20000010000 */
[----:B------:R-:W-:Y:S01]  /*5b60*/  FADD.FTZ R8, R11, R8 ;  /* 0x000000080b087221 */ /* 0x000fe20000010000 */
[----:B------:R-:W-:Y:S01]  /*5b70*/  FADD.FTZ R3, R38, R3 ;  /* 0x0000000326037221 */ /* 0x000fe20000010000 */
[----:B------:R-:W-:Y:S01]  /*5b80*/  FADD.FTZ R2, R39, R2 ;  /* 0x0000000227027221 */ /* 0x000fe20000010000 */
[----:B------:R-:W-:Y:S01]  /*5b90*/  FADD.FTZ R0, R36, R0 ;  /* 0x0000000024007221 */ /* 0x000fe20000010000 */
[----:B----4-:R-:W-:Y:S01]  /*5ba0*/  HMMA.16816.F32.BF16 R156, R160, R4, R156 ;  /* 0x00000004a09c723c */ /* 0x010fe2000004189c */
[----:B------:R-:W-:Y:S01]  /*5bb0*/  FADD.FTZ R3, R248, R3 ;  /* 0x00000003f8037221 */ /* 0x000fe20000010000 */
[----:B------:R-:W-:-:S04]  /*5bc0*/  FADD.FTZ R2, R249, R2 ;  /* 0x00000002f9027221 */ /* 0x000fc80000010000 */
[----:B------:R-:W-:Y:S01]  /*5bd0*/  HMMA.16816.F32.BF16 R196, R200, R4, R196 ;  /* 0x00000004c8c4723c */ /* 0x000fe200000418c4 */
[----:B------:R-:W-:Y:S01]  /*5be0*/  FADD.FTZ R0, R250, R0 ;  /* 0x00000000fa007221 */ /* 0x000fe20000010000 */
[----:B------:R-:W-:Y:S01]  /*5bf0*/  FADD.FTZ R3, R42, R3 ;  /* 0x000000032a037221 */ /* 0x000fe20000010000 */
[----:B------:R-:W-:Y:S01]  /*5c00*/  MOV R29, R171 ;  /* 0x000000ab001d7202 */ /* 0x000fe20000000f00 */
[----:B------:R-:W2:Y:S03]  /*5c10*/  LDSM.16.MT88.4 R152, [R231+0xf800] ;  /* 0x00f80000e798783b */ /* 0x000ea60000004200 */
[----:B------:R-:W-:Y:S01]  /*5c20*/  FADD.FTZ R4, R37, R8 ;  /* 0x0000000825047221 */ /* 0x000fe20000010000 */
[----:B------:R-:W-:Y:S01]  /*5c30*/  FADD.FTZ R2, R43, R2 ;  /* 0x000000022b027221 */ /* 0x000fe20000010000 */
[----:B------:R1:W5:Y:S02]  /*5c40*/  LDL.LU R237, [R1+0x44] ;  /* 0x0000440001ed7983 */ /* 0x0003640000300800 */
[----:B------:R-:W-:Y:S01]  /*5c50*/  FADD.FTZ R4, R251, R4 ;  /* 0x00000004fb047221 */ /* 0x000fe20000010000 */
[----:B------:R-:W-:Y:S01]  /*5c60*/  FADD.FTZ R0, R40, R0 ;  /* 0x0000000028007221 */ /* 0x000fe20000010000 */
[----:B------:R-:W-:Y:S01]  /*5c70*/  FADD.FTZ R5, R240, R3 ;  /* 0x00000003f0057221 */ /* 0x000fe20000010000 */
[----:B------:R1:W5:Y:S01]  /*5c80*/  LDL.LU R236, [R1+0x40] ;  /* 0x0000400001ec7983 */ /* 0x0003620000300800 */
[----:B------:R-:W-:Y:S01]  /*5c90*/  FADD.FTZ R4, R41, R4 ;  /* 0x0000000429047221 */ /* 0x000fe20000010000 */
[----:B------:R-:W-:Y:S01]  /*5ca0*/  FADD.FTZ R3, R241, R2 ;  /* 0x00000002f1037221 */ /* 0x000fe20000010000 */
[----:B------:R-:W-:Y:S01]  /*5cb0*/  FADD.FTZ R2, R242, R0 ;  /* 0x00000000f2027221 */ /* 0x000fe20000010000 */
[----:B------:R1:W5:Y:S01]  /*5cc0*/  LDL.LU R235, [R1+0x3c] ;  /* 0x00003c0001eb7983 */ /* 0x0003620000300800 */
[----:B------:R-:W-:Y:S01]  /*5cd0*/  FADD.FTZ R0, R243, R4 ;  /* 0x00000004f3007221 */ /* 0x000fe20000010000 */
        /* <DEDUP_REMOVED lines=33> */
[----:B------:R1:W5:Y:S01]  /*5ef0*/  LDL.LU R234, [R1+0x38] ;  /* 0x0000380001ea7983 */ /* 0x0003620000300800 */
[----:B------:R-:W-:Y:S01]  /*5f00*/  FADD.FTZ R3, R21, R3 ;  /* 0x0000000315037221 */ /* 0x000fe20000010000 */
[----:B------:R-:W-:Y:S01]  /*5f10*/  FADD.FTZ R2, R19, R2 ;  /* 0x0000000213027221 */ /* 0x000fe20000010000 */
[----:B------:R-:W-:Y:S01]  /*5f20*/  FADD.FTZ R0, R12, R0 ;  /* 0x000000000c007221 */ /* 0x000fe20000010000 */
[----:B------:R1:W5:Y:S04]  /*5f30*/  LDL.LU R233, [R1+0x34] ;  /* 0x0000340001e97983 */ /* 0x0003680000300800 */
[----:B------:R1:W5:Y:S04]  /*5f40*/  LDL.LU R232, [R1+0x30] ;  /* 0x0000300001e87983 */ /* 0x0003680000300800 */
[----:B------:R1:W5:Y:S04]  /*5f50*/  LDL.LU R171, [R1+0x2c] ;  /* 0x00002c0001ab7983 */ /* 0x0003680000300800 */
[----:B------:R1:W-:Y:S04]  /*5f60*/  STL [R1+0x8], R4 ;  /* 0x0000080401007387 */ /* 0x0003e80000100800 */
[----:B------:R1:W-:Y:S04]  /*5f70*/  STL [R1+0x4], R3 ;  /* 0x0000040301007387 */ /* 0x0003e80000100800 */
[----:B------:R1:W-:Y:S04]  /*5f80*/  STL [R1], R2 ;  /* 0x0000000201007387 */ /* 0x0003e80000100800 */
[----:B------:R1:W-:Y:S01]  /*5f90*/  STL [R1+0xc], R0 ;  /* 0x00000c0001007387 */ /* 0x0003e20000100800 */
[----:B------:R-:W-:Y:S06]  /*5fa0*/  HMMA.16816.F32.BF16 R120, R160, R128, R100 ;  /* 0x00000080a078723c */ /* 0x000fec0000041864 */
[-C--:B------:R-:W-:Y:S06]  /*5fb0*/  HMMA.16816.F32.BF16 R176, R200, R180.reuse, R176 ;  /* 0x000000b4c8b0723c */ /* 0x080fec00000418b0 */
[C---:B------:R-:W-:Y:S06]  /*5fc0*/  HMMA.16816.F32.BF16 R172, R160.reuse, R180, R172 ;  /* 0x000000b4a0ac723c */ /* 0x040fec00000418ac */
[----:B------:R-:W-:Y:S06]  /*5fd0*/  HMMA.16816.F32.BF16 R184, R160, R182, R184 ;  /* 0x000000b6a0b8723c */ /* 0x000fec00000418b8 */
[-C--:B------:R-:W-:Y:S06]  /*5fe0*/  HMMA.16816.F32.BF16 R68, R200, R80.reuse, R68 ;  /* 0x00000050c844723c */ /* 0x080fec0000041844 */
[C---:B------:R-:W-:Y:S06]  /*5ff0*/  HMMA.16816.F32.BF16 R72, R160.reuse, R80, R72 ;  /* 0x00000050a048723c */ /* 0x040fec0000041848 */
        /* <DEDUP_REMOVED lines=8> */
[C---:B--2---:R-:W-:Y:S06]  /*6080*/  HMMA.16816.F32.BF16 R148, R160.reuse, R152, R148 ;  /* 0x00000098a094723c */ /* 0x044fec0000041894 */
[----:B------:R-:W-:Y:S06]  /*6090*/  HMMA.16816.F32.BF16 R192, R160, R154, R192 ;  /* 0x0000009aa0c0723c */ /* 0x000fec00000418c0 */
[C---:B------:R-:W-:Y:S06]  /*60a0*/  HMMA.16816.F32.BF16 R84, R200.reuse, R96, R212 ;  /* 0x00000060c854723c */ /* 0x040fec00000418d4 */
[C---:B------:R-:W-:Y:S06]  /*60b0*/  HMMA.16816.F32.BF16 R100, R200.reuse, R112, R204 ;  /* 0x00000070c864723c */ /* 0x040fec00000418cc */
[C---:B------:R-:W-:Y:S06]  /*60c0*/  HMMA.16816.F32.BF16 R116, R200.reuse, R128, R116 ;  /* 0x00000080c874723c */ /* 0x040fec0000041874 */
[C---:B------:R-:W-:Y:S06]  /*60d0*/  HMMA.16816.F32.BF16 R132, R200.reuse, R140, R132 ;  /* 0x0000008cc884723c */ /* 0x040fec0000041884 */
[C---:B------:R-:W-:Y:S06]  /*60e0*/  HMMA.16816.F32.BF16 R144, R200.reuse, R152, R144 ;  /* 0x00000098c890723c */ /* 0x040fec0000041890 */
[C---:B------:R-:W-:Y:S06]  /*60f0*/  HMMA.16816.F32.BF16 R180, R200.reuse, R182, R44 ;  /* 0x000000b6c8b4723c */ /* 0x040fec000004182c */
[----:B------:R-:W-:Y:S01]  /*6100*/  HMMA.16816.F32.BF16 R80, R200, R82, R220 ;  /* 0x00000052c850723c */ /* 0x000fe200000418dc */
[C---:B---3--:R-:W-:Y:S01]  /*6110*/  IADD3 R245, R238.reuse, 0x800, RZ ;  /* 0x00000800eef57810 */ /* 0x048fe20007ffe0ff */
[----:B------:R-:W-:-:S04]  /*6120*/  VIADD R244, R238, 0x1000 ;  /* 0x00001000eef47836 */ /* 0x000fc80000000000 */
[----:B------:R-:W-:Y:S01]  /*6130*/  HMMA.16816.F32.BF16 R96, R200, R98, R208 ;  /* 0x00000062c860723c */ /* 0x000fe200000418d0 */
[C---:B------:R-:W-:Y:S01]  /*6140*/  IADD3 R243, R238.reuse, 0x1800, RZ ;  /* 0x00001800eef37810 */ /* 0x040fe20007ffe0ff */
[----:B------:R-:W-:-:S04]  /*6150*/  VIADD R241, R238, 0x2800 ;  /* 0x00002800eef17836 */ /* 0x000fc80000000000 */
[----:B------:R-:W-:Y:S01]  /*6160*/  HMMA.16816.F32.BF16 R112, R200, R114, R60 ;  /* 0x00000072c870723c */ /* 0x000fe2000004183c */
[----:B------:R-:W-:-:S05]  /*6170*/  IADD3 R242, R238, 0x2000, RZ ;  /* 0x00002000eef27810 */ /* 0x000fca0007ffe0ff */
[----:B------:R-:W-:Y:S01]  /*6180*/  HMMA.16816.F32.BF16 R128, R200, R130, R48 ;  /* 0x00000082c880723c */ /* 0x000fe20000041830 */
[----:B------:R-:W-:-:S05]  /*6190*/  IADD3 R240, R238, 0x3000, RZ ;  /* 0x00003000eef07810 */ /* 0x000fca0007ffe0ff */
[----:B------:R-:W-:Y:S01]  /*61a0*/  HMMA.16816.F32.BF16 R140, R200, R142, R56 ;  /* 0x0000008ec88c723c */ /* 0x000fe20000041838 */
[----:B------:R-:W-:-:S05]  /*61b0*/  IADD3 R239, R238, 0x3800, RZ ;  /* 0x00003800eeef7810 */ /* 0x000fca0007ffe0ff */
[----:B------:R-:W-:Y:S06]  /*61c0*/  HMMA.16816.F32.BF16 R152, R200, R154, R64 ;  /* 0x0000009ac898723c */ /* 0x000fec0000041840 */
[-C--:B------:R-:W-:Y:S06]  /*61d0*/  HMMA.16816.F32.BF16 R160, R160, R6.reuse, R224 ;  /* 0x00000006a0a0723c */ /* 0x080fec00000418e0 */
[----:B------:R-:W-:Y:S01]  /*61e0*/  HMMA.16816.F32.BF16 R200, R200, R6, R52 ;  /* 0x00000006c8c8723c */ /* 0x000fe20000041834 */
[----:B------:R-:W-:-:S08]  /*61f0*/  NOP ;  /* 0x0000000000007918 */ /* 0x000fd00000000000 */
[----:B-1----:R-:W-:-:S15]  /*6200*/  @!P0 BRA `(.L_x_6) ;  /* 0x0000003800ec8947 */ /* 0x002fde0003800000 */
[----:B------:R-:W-:Y:S01]  /*6210*/  USHF.L.U64.HI UR18, UR8, 0x5, UR9 ;  /* 0x0000000508127899 */ /* 0x000fe20008010209 */
[----:B------:R-:W-:Y:S01]  /*6220*/  IMAD.MOV.U32 R165, RZ, RZ, R167 ;  /* 0x000000ffffa57224 */ /* 0x000fe200078e00a7 */
[----:B------:R-:W-:Y:S01]  /*6230*/  USHF.L.U32 UR19, UR8, 0x5, URZ ;  /* 0x0000000508137899 */ /* 0x000fe2000800063f */
[----:B------:R-:W-:Y:S01]  /*6240*/  IMAD.MOV.U32 R3, RZ, RZ, R168 ;  /* 0x000000ffff037224 */ /* 0x000fe200078e00a8 */
[----:B-----5:R-:W-:Y:S01]  /*6250*/  MOV R170, R164 ;  /* 0x000000a400aa7202 */ /* 0x020fe20000000f00 */
[----:B------:R-:W-:Y:S01]  /*6260*/  ULDC.64 UR8, c[0x0][0x248] ;  /* 0x0000920000087ab9 */ /* 0x000fe20000000a00 */
[----:B------:R-:W-:Y:S01]  /*6270*/  MOV R169, R166 ;  /* 0x000000a600a97202 */ /* 0x000fe20000000f00 */
[----:B------:R-:W-:Y:S02]  /*6280*/  ULEA.HI.SX32 UR24, UR12, 0xfffffffe, 0x1a ;  /* 0xfffffffe0c187891 */ /* 0x000fe4000f8fd23f */
[----:B------:R-:W-:Y:S02]  /*6290*/  USHF.L.U64.HI UR21, UR8, 0x5, UR9 ;  /* 0x0000000508157899 */ /* 0x000fe40008010209 */
[----:B------:R-:W-:Y:S01]  /*62a0*/  USHF.L.U32 UR20, UR8, 0x5, URZ ;  /* 0x0000000508147899 */ /* 0x000fe2000800063f */
[----:B------:R-:W-:Y:S01]  /*62b0*/  ULDC UR4, c[0x0][0x2ec] ;  /* 0x0000bb0000047ab9 */ /* 0x000fe20000000800 */
[----:B------:R-:W-:Y:S01]  /*62c0*/  ULDC.64 UR12, c[0x0][0x250] ;  /* 0x00009400000c7ab9 */ /* 0x000fe20000000a00 */
[----:B------:R-:W-:Y:S01]  /*62d0*/  ULDC.64 UR6, c[0x0][0x218] ;  /* 0x0000860000067ab9 */ /* 0x000fe20000000a00 */
[----:B------:R-:W-:Y:S01]  /*62e0*/  ULDC.64 UR10, c[0x0][0x220] ;  /* 0x00008800000a7ab9 */ /* 0x000fe20000000a00 */
[----:B------:R-:W-:Y:S07]  /*62f0*/  BRA `(.L_x_7) ;  /* 0x0000000000887947 */ /* 0x000fee0003800000 */
.L_x_9:
[----:B------:R-:W2:Y:S01]  /*6300*/  LDL.64 R250, [R1+0x20] ;  /* 0x0000200001fa7983 */ /* 0x000ea20000100a00 */
[----:B------:R-:W-:Y:S03]  /*6310*/  UIADD3 UR23, UR24, -0x1, URZ ;  /* 0xffffffff18177890 */ /* 0x000fe6000fffe03f */
[----:B------:R-:W3:Y:S01]  /*6320*/  LDL.64 R248, [R1+0x10] ;  /* 0x0000100001f87983 */ /* 0x000ee20000100a00 */
[----:B------:R-:W-:Y:S02]  /*6330*/  USHF.R.S32.HI UR22, URZ, 0x1f, UR23 ;  /* 0x0000001f3f167899 */ /* 0x000fe40008011417 */
[----:B------:R-:W-:Y:S02]  /*6340*/  UIMAD.WIDE.U32 UR26, UR23, UR8, URZ ;  /* 0x00000008171a72a5 */ /* 0x000fe4000f8e003f */
[----:B------:R-:W-:Y:S04]  /*6350*/  UIMAD UR22, UR22, UR8, URZ ;  /* 0x00000008161672a4 */ /* 0x000fe8000f8e023f */
[----:B------:R-:W-:Y:S01]  /*6360*/  UIMAD UR22, UR23, UR9, UR22 ;  /* 0x00000009171672a4 */ /* 0x000fe2000f8e0216 */
[----:B------:R-:W-:Y:S02]  /*6370*/  IMAD.U32 R0, RZ, RZ, UR26 ;  /* 0x0000001aff007e24 */ /* 0x000fe4000f8e00ff */
[----:B------:R-:W-:Y:S01]  /*6380*/  IMAD.U32 R166, RZ, RZ, UR26 ;  /* 0x0000001affa67e24 */ /* 0x000fe2000f8e00ff */
[----:B------:R-:W-:Y:S06]  /*6390*/  UIADD3 UR22, UR27, UR22, URZ ;  /* 0x000000161b167290 */ /* 0x000fec000fffe03f */
[----:B------:R-:W-:Y:S01]  /*63a0*/  IMAD.U32 R2, RZ, RZ, UR22 ;  /* 0x00000016ff027e24 */ /* 0x000fe2000f8e00ff */
[----:B--2---:R-:W-:Y:S04]  /*63b0*/  LEA R0, P1, R0, R250, 0x6 ;  /* 0x000000fa00007211 */ /* 0x004fe800078230ff */
[----:B------:R-:W-:Y:S02]  /*63c0*/  LEA R206, P2, R0, UR6, 0x1 ;  /* 0x0000000600ce7c11 */ /* 0x000fe4000f8408ff */
[----:B---3--:R-:W-:Y:S02]  /*63d0*/  LEA.HI.X R2, R166, R249, R2, 0x6, P1 ;  /* 0x000000f9a6027211 */ /* 0x008fe400008f3402 */
[----:B------:R-:W-:Y:S02]  /*63e0*/  IADD3 R204, P1, R206, UR20, RZ ;  /* 0x00000014cecc7c10 */ /* 0x000fe4000ff3e0ff */
[----:B------:R-:W-:Y:S02]  /*63f0*/  LEA.HI.X R207, R0, UR7, R2, 0x1, P2 ;  /* 0x0000000700cf7c11 */ /* 0x000fe400090f0c02 */
[----:B------:R-:W-:Y:S02]  /*6400*/  IADD3 R166, P2, R204, UR20, RZ ;  /* 0x00000014cca67c10 */ /* 0x000fe4000ff5e0ff */
[----:B------:R-:W-:Y:S01]  /*6410*/  IADD3.X R205, R207, UR21, RZ, P1, !PT ;  /* 0x00000015cfcd7c10 */ /* 0x000fe20008ffe4ff */
[----:B------:R-:W-:Y:S01]  /*6420*/  @!PT LDS RZ, [RZ] ;  /* 0x00000000fffff984 */ /* 0x000fe20000000800 */
[----:B------:R-:W-:Y:S01]  /*6430*/  @!PT LDS RZ, [RZ] ;  /* 0x00000000fffff984 */ /* 0x000fe20000000800 */
[----:B------:R-:W-:Y:S01]  /*6440*/  @!PT LDS RZ, [RZ] ;  /* 0x00000000fffff984 */ /* 0x000fe20000000800 */
[----:B------:R1:W-:Y:S01]  /*6450*/  LDGSTS.E.BYPASS.LTC128B.128 [R246+0x8000], desc[UR16][R206.64] ;  /* 0x08000000cef67fae */ /* 0x0003e2000b901d50 */
[----:B------:R-:W-:Y:S02]  /*6460*/  IADD3 R208, P1, R166, UR20, RZ ;  /* 0x00000014a6d07c10 */ /* 0x000fe4000ff3e0ff */
[----:B------:R-:W-:Y:S01]  /*6470*/  IADD3.X R167, R205, UR21, RZ, P2, !PT ;  /* 0x00000015cda77c10 */ /* 0x000fe200097fe4ff */
[----:B------:R1:W-:Y:S03]  /*6480*/  LDGSTS.E.BYPASS.LTC128B.128 [R246+0xa000], desc[UR16][R206.64+0x80] ;  /* 0x0a000080cef67fae */ /* 0x0003e6000b901d50 */
[----:B------:R-:W-:Y:S01]  /*6490*/  IADD3.X R209, R167, UR21, RZ, P1, !PT ;  /* 0x00000015a7d17c10 */ /* 0x000fe20008ffe4ff */
[----:B------:R1:W-:Y:S04]  /*64a0*/  LDGSTS.E.BYPASS.LTC128B.128 [R246+0x8800], desc[UR16][R204.64] ;  /* 0x08800000ccf67fae */ /* 0x0003e8000b901d50 */
[----:B------:R1:W-:Y:S04]  /*64b0*/  LDGSTS.E.BYPASS.LTC128B.128 [R246+0xa800], desc[UR16][R204.64+0x80] ;  /* 0x0a800080ccf67fae */ /* 0x0003e8000b901d50 */
[----:B------:R1:W-:Y:S04]  /*64c0*/  LDGSTS.E.BYPASS.LTC128B.128 [R246+0x9000], desc[UR16][R166.64] ;  /* 0x09000000a6f67fae */ /* 0x0003e8000b901d50 */
[----:B------:R1:W-:Y:S04]  /*64d0*/  LDGSTS.E.BYPASS.LTC128B.128 [R246+0xb000], desc[UR16][R166.64+0x80] ;  /* 0x0b000080a6f67fae */ /* 0x0003e8000b901d50 */
[----:B------:R1:W-:Y:S04]  /*64e0*/  LDGSTS.E.BYPASS.LTC128B.128 [R246+0x9800], desc[UR16][R208.64] ;  /* 0x09800000d0f67fae */ /* 0x0003e8000b901d50 */
[----:B------:R1:W-:Y:S04]  /*64f0*/  LDGSTS.E.BYPASS.LTC128B.128 [R246+0xb800], desc[UR16][R208.64+0x80] ;  /* 0x0b800080d0f67fae */ /* 0x0003e8000b901d50 */
[----:B------:R-:W0:Y:S01]  /*6500*/  LDGDEPBAR ;  /* 0x00000000000079af */ /* 0x000e220000000000 */
[----:B------:R-:W-:Y:S05]  /*6510*/  BRA `(.L_x_8) ;  /* 0x0000001000387947 */ /* 0x000fea0003800000 */
.L_x_7:
[----:B--2---:R-:W2:Y:S01]  /*6520*/  LDL.64 R10, [R1+0x18] ;  /* 0x00001800010a7983 */ /* 0x004ea20000100a00 */
[----:B------:R-:W-:Y:S01]  /*6530*/  USHF.R.S32.HI UR22, URZ, 0x1f, UR24 ;  /* 0x0000001f3f167899 */ /* 0x000fe20008011418 */
[----:B------:R-:W-:Y:S04]  /*6540*/  DEPBAR.LE SB0, 0x0 ;  /* 0x000080000000791a */ /* 0x000fe80000000000 */
[----:B------:R-:W3:Y:S01]  /*6550*/  LDL R6, [R1+0x28] ;  /* 0x0000280001067983 */ /* 0x000ee20000100800 */
[----:B------:R-:W-:Y:S02]  /*6560*/  UIMAD UR22, UR22, UR12, URZ ;  /* 0x0000000c161672a4 */ /* 0x000fe4000f8e023f */
[----:B------:R-:W-:Y:S01]  /*6570*/  UIMAD.WIDE.U32 UR26, UR24, UR12, URZ ;  /* 0x0000000c181a72a5 */ /* 0x000fe2000f8e003f */
[----:B------:R-:W-:Y:S01]  /*6580*/  BAR.SYNC.DEFER_BLOCKING 0x0 ;  /* 0x0000000000007b1d */ /* 0x000fe20000010000 */
[----:B------:R-:W-:Y:S04]  /*6590*/  UIMAD UR22, UR24, UR13, UR22 ;  /* 0x0000000d181672a4 */ /* 0x000fe8000f8e0216 */
[----:B------:R-:W-:Y:S01]  /*65a0*/  UIADD3 UR22, UR27, UR22, URZ ;  /* 0x000000161b167290 */ /* 0x000fe2000fffe03f */
[----:B------:R-:W-:Y:S02]  /*65b0*/  IMAD.U32 R4, RZ, RZ, UR26 ;  /* 0x0000001aff047e24 */ /* 0x000fe4000f8e00ff */
[----:B------:R-:W-:Y:S03]  /*65c0*/  IMAD.U32 R5, RZ, RZ, UR27 ;  /* 0x0000001bff057e24 */ /* 0x000fe6000f8e00ff */
        /* <DEDUP_REMOVED lines=11> */
[----:B------:R-:W-:Y:S01]  /*6680*/  LDGSTS.E.BYPASS.LTC128B.128 [R246+0xc000], desc[UR16][R8.64] ;  /* 0x0c00000008f67fae */ /* 0x000fe2000b901d50 */
[----:B------:R-:W-:Y:S02]  /*6690*/  IADD3 R10, P0, R4, UR19, RZ ;  /* 0x00000013040a7c10 */ /* 0x000fe4000ff1e0ff */
[----:B------:R-:W-:Y:S03]  /*66a0*/  IADD3.X R5, R7, UR18, RZ, P1, !PT ;  /* 0x0000001207057c10 */ /* 0x000fe60008ffe4ff */
[----:B------:R-:W-:Y:S01]  /*66b0*/  LDGSTS.E.BYPASS.LTC128B.128 [R246+0xe000], desc[UR16][R8.64+0x80] ;  /* 0x0e00008008f67fae */ /* 0x000fe2000b901d50 */
[----:B------:R-:W-:Y:S05]  /*66c0*/  IADD3.X R11, R5, UR18, RZ, P0, !PT ;  /* 0x00000012050b7c10 */ /* 0x000fea00087fe4ff */
[----:B------:R-:W-:Y:S01]  /*66d0*/  LDGSTS.E.BYPASS.LTC128B.128 [R246+0xc800], desc[UR16][R6.64] ;  /* 0x0c80000006f67fae */ /* 0x000fe2000b901d50 */
[----:B------:R-:W-:Y:S05]  /*66e0*/  ISETP.LT.AND P0, PT, RZ, UR24, PT ;  /* 0x00000018ff007c0c */ /* 0x000fea000bf01270 */
[----:B------:R-:W-:Y:S06]  /*66f0*/  LDGSTS.E.BYPASS.LTC128B.128 [R246+0xe800], desc[UR16][R6.64+0x80] ;  /* 0x0e80008006f67fae */ /* 0x000fec000b901d50 */
[----:B------:R-:W-:Y:S06]  /*6700*/  LDGSTS.E.BYPASS.LTC128B.128 [R246+0xd000], desc[UR16][R4.64] ;  /* 0x0d00000004f67fae */ /* 0x000fec000b901d50 */
[----:B------:R1:W-:Y:S06]  /*6710*/  LDGSTS.E.BYPASS.LTC128B.128 [R246+0xf000], desc[UR16][R4.64+0x80] ;  /* 0x0f00008004f67fae */ /* 0x0003ec000b901d50 */
[----:B------:R-:W-:Y:S06]  /*6720*/  LDGSTS.E.BYPASS.LTC128B.128 [R246+0xd800], desc[UR16][R10.64] ;  /* 0x0d8000000af67fae */ /* 0x000fec000b901d50 */
[----:B------:R2:W-:Y:S06]  /*6730*/  LDGSTS.E.BYPASS.LTC128B.128 [R246+0xf800], desc[UR16][R10.64+0x80] ;  /* 0x0f8000800af67fae */ /* 0x0005ec000b901d50 */
[----:B------:R-:W-:Y:S06]  /*6740*/  LDSM.16.M88.4 R64, [R234] ;  /* 0x00000000ea40783b */ /* 0x000fec0000000200 */
[----:B------:R-:W1:Y:S06]  /*6750*/  LDSM.16.M88.4 R16, [R171+0x8000] ;  /* 0x00800000ab10783b */ /* 0x000e6c0000000200 */
[----:B------:R-:W2:Y:S06]  /*6760*/  LDSM.16.M88.4 R60, [R234+0x2000] ;  /* 0x00200000ea3c783b */ /* 0x000eac0000000200 */
[----:B------:R-:W3:Y:S06]  /*6770*/  LDSM.16.M88.4 R32, [R171+0x8800] ;  /* 0x00880000ab20783b */ /* 0x000eec0000000200 */
[----:B------:R-:W0:Y:S06]  /*6780*/  LDGDEPBAR ;  /* 0x00000000000079af */ /* 0x000e2c0000000000 */
[----:B------:R-:W4:Y:S06]  /*6790*/  LDSM.16.M88.4 R48, [R171+0x9000] ;  /* 0x00900000ab30783b */ /* 0x000f2c0000000200 */
[----:B------:R-:W5:Y:S06]  /*67a0*/  LDSM.16.M88.4 R204, [R171+0x9800] ;  /* 0x00980000abcc783b */ /* 0x000f6c0000000200 */
[----:B------:R-:W-:Y:S01]  /*67b0*/  LDSM.16.M88.4 R208, [R235] ;  /* 0x00000000ebd0783b */ /* 0x000fe20000000200 */
[-C--:B-1----:R-:W-:Y:S05]  /*67c0*/  HMMA.16816.F32.BF16 R4, R64, R16.reuse, RZ ;  /* 0x000000104004723c */ /* 0x082fea00000418ff */
[----:B------:R-:W1:Y:S01]  /*67d0*/  LDSM.16.M88.4 R212, [R238] ;  /* 0x00000000eed4783b */ /* 0x000e620000000200 */
[C---:B--2---:R-:W-:Y:S05]  /*67e0*/  HMMA.16816.F32.BF16 R8, R60.reuse, R16, RZ ;  /* 0x000000103c08723c */ /* 0x044fea00000418ff */
[----:B------:R-:W2:Y:S01]  /*67f0*/  LDSM.16.M88.4 R216, [R235+0x2000] ;  /* 0x00200000ebd8783b */ /* 0x000ea20000000200 */
[-C--:B------:R-:W-:Y:S05]  /*6800*/  HMMA.16816.F32.BF16 R12, R60, R18.reuse, RZ ;  /* 0x000000123c0c723c */ /* 0x080fea00000418ff */
[----:B------:R-:W-:Y:S01]  /*6810*/  LDSM.16.M88.4 R220, [R244] ;  /* 0x00000000f4dc783b */ /* 0x000fe20000000200 */
[C---:B------:R-:W-:Y:S05]  /*6820*/  HMMA.16816.F32.BF16 R16, R64.reuse, R18, RZ ;  /* 0x000000124010723c */ /* 0x040fea00000418ff */
[----:B------:R-:W-:Y:S01]  /*6830*/  LDSM.16.M88.4 R224, [R243] ;  /* 0x00000000f3e0783b */ /* 0x000fe20000000200 */
[-C--:B---3--:R-:W-:Y:S06]  /*6840*/  HMMA.16816.F32.BF16 R20, R64, R32.reuse, RZ ;  /* 0x000000204014723c */ /* 0x088fec00000418ff */
[C---:B------:R-:W-:Y:S06]  /*6850*/  HMMA.16816.F32.BF16 R24, R60.reuse, R32, RZ ;  /* 0x000000203c18723c */ /* 0x040fec00000418ff */
[-C--:B------:R-:W-:Y:S06]  /*6860*/  HMMA.16816.F32.BF16 R28, R60, R34.reuse, RZ ;  /* 0x000000223c1c723c */ /* 0x080fec00000418ff */
[C---:B------:R-:W-:Y:S06]  /*6870*/  HMMA.16816.F32.BF16 R32, R64.reuse, R34, RZ ;  /* 0x000000224020723c */ /* 0x040fec00000418ff */
[-C--:B----4-:R-:W-:Y:S06]  /*6880*/  HMMA.16816.F32.BF16 R36, R64, R48.reuse, RZ ;  /* 0x000000304024723c */ /* 0x090fec00000418ff */
[C---:B------:R-:W-:Y:S06]  /*6890*/  HMMA.16816.F32.BF16 R40, R60.reuse, R48, RZ ;  /* 0x000000303c28723c */ /* 0x040fec00000418ff */
[-C--:B------:R-:W-:Y:S06]  /*68a0*/  HMMA.16816.F32.BF16 R44, R60, R50.reuse, RZ ;  /* 0x000000323c2c723c */ /* 0x080fec00000418ff */
[C---:B------:R-:W-:Y:S06]  /*68b0*/  HMMA.16816.F32.BF16 R48, R64.reuse, R50, RZ ;  /* 0x000000324030723c */ /* 0x040fec00000418ff */
[-C--:B-----5:R-:W-:Y:S06]  /*68c0*/  HMMA.16816.F32.BF16 R52, R64, R204.reuse, RZ ;  /* 0x000000cc4034723c */ /* 0x0a0fec00000418ff */
[C---:B------:R-:W-:Y:S06]  /*68d0*/  HMMA.16816.F32.BF16 R56, R60.reuse, R204, RZ ;  /* 0x000000cc3c38723c */ /* 0x040fec00000418ff */
[-C--:B------:R-:W-:Y:S06]  /*68e0*/  HMMA.16816.F32.BF16 R60, R60, R206.reuse, RZ ;  /* 0x000000ce3c3c723c */ /* 0x080fec00000418ff */
[----:B------:R-:W-:Y:S01]  /*68f0*/  HMMA.16816.F32.BF16 R64, R64, R206, RZ ;  /* 0x000000ce4040723c */ /* 0x000fe200000418ff */
[----:B------:R-:W3:Y:S05]  /*6900*/  LDSM.16.M88.4 R204, [R245] ;  /* 0x00000000f5cc783b */ /* 0x000eea0000000200 */
[-C--:B-1----:R-:W-:Y:S06]  /*6910*/  HMMA.16816.F32.BF16 R4, R208, R212.reuse, R4 ;  /* 0x000000d4d004723c */ /* 0x082fec0000041804 */
[C---:B--2---:R-:W-:Y:S06]  /*6920*/  HMMA.16816.F32.BF16 R8, R216.reuse, R212, R8 ;  /* 0x000000d4d808723c */ /* 0x044fec0000041808 */
[-C--:B------:R-:W-:Y:S06]  /*6930*/  HMMA.16816.F32.BF16 R12, R216, R214.reuse, R12 ;  /* 0x000000d6d80c723c */ /* 0x080fec000004180c */
[C---:B------:R-:W-:Y:S01]  /*6940*/  HMMA.16816.F32.BF16 R16, R208.reuse, R214, R16 ;  /* 0x000000d6d010723c */ /* 0x040fe20000041810 */
[----:B------:R-:W-:Y:S05]  /*6950*/  LDSM.16.M88.4 R212, [R233+0x8000] ;  /* 0x00800000e9d4783b */ /* 0x000fea0000000200 */
[-C--:B---3--:R-:W-:Y:S06]  /*6960*/  HMMA.16816.F32.BF16 R20, R208, R204.reuse, R20 ;  /* 0x000000ccd014723c */ /* 0x088fec0000041814 */
[C---:B------:R-:W-:Y:S06]  /*6970*/  HMMA.16816.F32.BF16 R24, R216.reuse, R204, R24 ;  /* 0x000000ccd818723c */ /* 0x040fec0000041818 */
[-C--:B------:R-:W-:Y:S06]  /*6980*/  HMMA.16816.F32.BF16 R28, R216, R206.reuse, R28 ;  /* 0x000000ced81c723c */ /* 0x080fec000004181c */
[C---:B------:R-:W-:Y:S01]  /*6990*/  HMMA.16816.F32.BF16 R32, R208.reuse, R206, R32 ;  /* 0x000000ced020723c */ /* 0x040fe20000041820 */
[----:B------:R-:W1:Y:S05]  /*69a0*/  LDSM.16.M88.4 R204, [R237] ;  /* 0x00000000edcc783b */ /* 0x000e6a0000000200 */
[-C--:B------:R-:W-:Y:S06]  /*69b0*/  HMMA.16816.F32.BF16 R36, R208, R220.reuse, R36 ;  /* 0x000000dcd024723c */ /* 0x080fec0000041824 */
[C---:B------:R-:W-:Y:S06]  /*69c0*/  HMMA.16816.F32.BF16 R40, R216.reuse, R220, R40 ;  /* 0x000000dcd828723c */ /* 0x040fec0000041828 */
[-C--:B------:R-:W-:Y:S06]  /*69d0*/  HMMA.16816.F32.BF16 R44, R216, R222.reuse, R44 ;  /* 0x000000ded82c723c */ /* 0x080fec000004182c */
[C---:B------:R-:W-:Y:S01]  /*69e0*/  HMMA.16816.F32.BF16 R48, R208.reuse, R222, R48 ;  /* 0x000000ded030723c */ /* 0x040fe20000041830 */
[----:B------:R-:W2:Y:S05]  /*69f0*/  LDSM.16.M88.4 R220, [R237+0x2000] ;  /* 0x00200000eddc783b */ /* 0x000eaa0000000200 */
[-C--:B------:R-:W-:Y:S06]  /*6a00*/  HMMA.16816.F32.BF16 R52, R208, R224.reuse, R52 ;  /* 0x000000e0d034723c */ /* 0x080fec0000041834 */
[C---:B------:R-:W-:Y:S06]  /*6a10*/  HMMA.16816.F32.BF16 R56, R216.reuse, R224, R56 ;  /* 0x000000e0d838723c */ /* 0x040fec0000041838 */
[-C--:B------:R-:W-:Y:S01]  /*6a20*/  HMMA.16816.F32.BF16 R60, R216, R226.reuse, R60 ;  /* 0x000000e2d83c723c */ /* 0x080fe2000004183c */
[----:B------:R-:W-:Y:S05]  /*6a30*/  LDSM.16.M88.4 R216, [R233+0x9000] ;  /* 0x00900000e9d8783b */ /* 0x000fea0000000200 */
[----:B------:R-:W-:Y:S01]  /*6a40*/  HMMA.16816.F32.BF16 R64, R208, R226, R64 ;  /* 0x000000e2d040723c */ /* 0x000fe20000041840 */
[----:B------:R-:W3:Y:S05]  /*6a50*/  LDSM.16.M88.4 R208, [R233+0x8800] ;  /* 0x00880000e9d0783b */ /* 0x000eea0000000200 */
[-C--:B-1----:R-:W-:Y:S01]  /*6a60*/  HMMA.16816.F32.BF16 R4, R204, R212.reuse, R4 ;  /* 0x000000d4cc04723c */ /* 0x082fe20000041804 */
[----:B------:R-:W1:Y:S05]  /*6a70*/  LDSM.16.M88.4 R224, [R233+0x9800] ;  /* 0x00980000e9e0783b */ /* 0x000e6a0000000200 */
[C---:B--2---:R-:W-:Y:S06]  /*6a80*/  HMMA.16816.F32.BF16 R8, R220.reuse, R212, R8 ;  /* 0x000000d4dc08723c */ /* 0x044fec0000041808 */
[-C--:B------:R-:W-:Y:S06]  /*6a90*/  HMMA.16816.F32.BF16 R12, R220, R214.reuse, R12 ;  /* 0x000000d6dc0c723c */ /* 0x080fec000004180c */
[C---:B------:R-:W-:Y:S01]  /*6aa0*/  HMMA.16816.F32.BF16 R16, R204.reuse, R214, R16 ;  /* 0x000000d6cc10723c */ /* 0x040fe20000041810 */
[----:B------:R-:W-:Y:S05]  /*6ab0*/  LDSM.16.M88.4 R212, [R232] ;  /* 0x00000000e8d4783b */ /* 0x000fea0000000200 */
[-C--:B---3--:R-:W-:Y:S06]  /*6ac0*/  HMMA.16816.F32.BF16 R20, R204, R208.reuse, R20 ;  /* 0x000000d0cc14723c */ /* 0x088fec0000041814 */
[C---:B------:R-:W-:Y:S06]  /*6ad0*/  HMMA.16816.F32.BF16 R24, R220.reuse, R208, R24 ;  /* 0x000000d0dc18723c */ /* 0x040fec0000041818 */
[-C--:B------:R-:W-:Y:S06]  /*6ae0*/  HMMA.16816.F32.BF16 R28, R220, R210.reuse, R28 ;  /* 0x000000d2dc1c723c */ /* 0x080fec000004181c */
[C---:B------:R-:W-:Y:S01]  /*6af0*/  HMMA.16816.F32.BF16 R32, R204.reuse, R210, R32 ;  /* 0x000000d2cc20723c */ /* 0x040fe20000041820 */
[----:B------:R-:W2:Y:S05]  /*6b00*/  LDSM.16.M88.4 R208, [R236] ;  /* 0x00000000ecd0783b */ /* 0x000eaa0000000200 */
[-C--:B------:R-:W-:Y:S06]  /*6b10*/  HMMA.16816.F32.BF16 R36, R204, R216.reuse, R36 ;  /* 0x000000d8cc24723c */ /* 0x080fec0000041824 */
[C---:B------:R-:W-:Y:S06]  /*6b20*/  HMMA.16816.F32.BF16 R40, R220.reuse, R216, R40 ;  /* 0x000000d8dc28723c */ /* 0x040fec0000041828 */
[-C--:B------:R-:W-:Y:S06]  /*6b30*/  HMMA.16816.F32.BF16 R44, R220, R218.reuse, R44 ;  /* 0x000000dadc2c723c */ /* 0x080fec000004182c */
[C---:B------:R-:W-:Y:S01]  /*6b40*/  HMMA.16816.F32.BF16 R48, R204.reuse, R218, R48 ;  /* 0x000000dacc30723c */ /* 0x040fe20000041830 */
[----:B------:R-:W3:Y:S05]  /*6b50*/  LDSM.16.M88.4 R216, [R236+0x2000] ;  /* 0x00200000ecd8783b */ /* 0x000eea0000000200 */
[-C--:B-1----:R-:W-:Y:S06]  /*6b60*/  HMMA.16816.F32.BF16 R52, R204, R224.reuse, R52 ;  /* 0x000000e0cc34723c */ /* 0x082fec0000041834 */
[C---:B------:R-:W-:Y:S06]  /*6b70*/  HMMA.16816.F32.BF16 R56, R220.reuse, R224, R56 ;  /* 0x000000e0dc38723c */ /* 0x040fec0000041838 */
[-C--:B------:R-:W-:Y:S01]  /*6b80*/  HMMA.16816.F32.BF16 R60, R220, R226.reuse, R60 ;  /* 0x000000e2dc3c723c */ /* 0x080fe2000004183c */
[----:B------:R-:W-:Y:S05]  /*6b90*/  LDSM.16.M88.4 R220, [R232+0x1000] ;  /* 0x00100000e8dc783b */ /* 0x000fea0000000200 */
[----:B------:R-:W-:Y:S01]  /*6ba0*/  HMMA.16816.F32.BF16 R64, R204, R226, R64 ;  /* 0x000000e2cc40723c */ /* 0x000fe20000041840 */
[----:B------:R-:W1:Y:S05]  /*6bb0*/  LDSM.16.M88.4 R204, [R232+0x800] ;  /* 0x00080000e8cc783b */ /* 0x000e6a0000000200 */
[-C--:B--2---:R-:W-:Y:S01]  /*6bc0*/  HMMA.16816.F32.BF16 R4, R208, R212.reuse, R4 ;  /* 0x000000d4d004723c */ /* 0x084fe20000041804 */
[----:B------:R-:W2:Y:S05]  /*6bd0*/  LDSM.16.M88.4 R224, [R232+0x1800] ;  /* 0x00180000e8e0783b */ /* 0x000eaa0000000200 */
[C---:B---3--:R-:W-:Y:S06]  /*6be0*/  HMMA.16816.F32.BF16 R8, R216.reuse, R212, R8 ;  /* 0x000000d4d808723c */ /* 0x048fec0000041808 */
[-C--:B------:R-:W-:Y:S06]  /*6bf0*/  HMMA.16816.F32.BF16 R12, R216, R214.reuse, R12 ;  /* 0x000000d6d80c723c */ /* 0x080fec000004180c */
[C---:B------:R-:W-:Y:S01]  /*6c00*/  HMMA.16816.F32.BF16 R16, R208.reuse, R214, R16 ;  /* 0x000000d6d010723c */ /* 0x040fe20000041810 */
[----:B------:R-:W-:Y:S05]  /*6c10*/  LDSM.16.M88.4 R212, [R171+0xa000] ;  /* 0x00a00000abd4783b */ /* 0x000fea0000000200 */
[-C--:B-1----:R-:W-:Y:S06]  /*6c20*/  HMMA.16816.F32.BF16 R20, R208, R204.reuse, R20 ;  /* 0x000000ccd014723c */ /* 0x082fec0000041814 */
[C---:B------:R-:W-:Y:S06]  /*6c30*/  HMMA.16816.F32.BF16 R24, R216.reuse, R204, R24 ;  /* 0x000000ccd818723c */ /* 0x040fec0000041818 */
[-C--:B------:R-:W-:Y:S06]  /*6c40*/  HMMA.16816.F32.BF16 R28, R216, R206.reuse, R28 ;  /* 0x000000ced81c723c */ /* 0x080fec000004181c */
[C---:B------:R-:W-:Y:S01]  /*6c50*/  HMMA.16816.F32.BF16 R32, R208.reuse, R206, R32 ;  /* 0x000000ced020723c */ /* 0x040fe20000041820 */
[----:B------:R-:W1:Y:S05]  /*6c60*/  LDSM.16.M88.4 R204, [R234+0x4000] ;  /* 0x00400000eacc783b */ /* 0x000e6a0000000200 */
[-C--:B------:R-:W-:Y:S06]  /*6c70*/  HMMA.16816.F32.BF16 R36, R208, R220.reuse, R36 ;  /* 0x000000dcd024723c */ /* 0x080fec0000041824 */
[C---:B------:R-:W-:Y:S06]  /*6c80*/  HMMA.16816.F32.BF16 R40, R216.reuse, R220, R40 ;  /* 0x000000dcd828723c */ /* 0x040fec0000041828 */
[-C--:B------:R-:W-:Y:S06]  /*6c90*/  HMMA.16816.F32.BF16 R44, R216, R222.reuse, R44 ;  /* 0x000000ded82c723c */ /* 0x080fec000004182c */
[C---:B------:R-:W-:Y:S01]  /*6ca0*/  HMMA.16816.F32.BF16 R48, R208.reuse, R222, R48 ;  /* 0x000000ded030723c */ /* 0x040fe20000041830 */
[----:B------:R-:W3:Y:S05]  /*6cb0*/  LDSM.16.M88.4 R220, [R234+0x6000] ;  /* 0x00600000eadc783b */ /* 0x000eea0000000200 */
[-C--:B--2---:R-:W-:Y:S06]  /*6cc0*/  HMMA.16816.F32.BF16 R52, R208, R224.reuse, R52 ;  /* 0x000000e0d034723c */ /* 0x084fec0000041834 */
[C---:B------:R-:W-:Y:S06]  /*6cd0*/  HMMA.16816.F32.BF16 R56, R216.reuse, R224, R56 ;  /* 0x000000e0d838723c */ /* 0x040fec0000041838 */
[-C--:B------:R-:W-:Y:S01]  /*6ce0*/  HMMA.16816.F32.BF16 R60, R216, R226.reuse, R60 ;  /* 0x000000e2d83c723c */ /* 0x080fe2000004183c */
[----:B------:R-:W-:Y:S05]  /*6cf0*/  LDSM.16.M88.4 R216, [R171+0xb000] ;  /* 0x00b00000abd8783b */ /* 0x000fea0000000200 */
[----:B------:R-:W-:Y:S01]  /*6d00*/  HMMA.16816.F32.BF16 R64, R208, R226, R64 ;  /* 0x000000e2d040723c */ /* 0x000fe20000041840 */
[----:B------:R-:W2:Y:S05]  /*6d10*/  LDSM.16.M88.4 R208, [R171+0xa800] ;  /* 0x00a80000abd0783b */ /* 0x000eaa0000000200 */
[-C--:B-1----:R-:W-:Y:S01]  /*6d20*/  HMMA.16816.F32.BF16 R4, R204, R212.reuse, R4 ;  /* 0x000000d4cc04723c */ /* 0x082fe20000041804 */
[----:B------:R-:W1:Y:S05]  /*6d30*/  LDSM.16.M88.4 R224, [R171+0xb800] ;  /* 0x00b80000abe0783b */ /* 0x000e6a0000000200 */
[C---:B---3--:R-:W-:Y:S06]  /*6d40*/  HMMA.16816.F32.BF16 R8, R220.reuse, R212, R8 ;  /* 0x000000d4dc08723c */ /* 0x048fec0000041808 */
[-C--:B------:R-:W-:Y:S06]  /*6d50*/  HMMA.16816.F32.BF16 R12, R220, R214.reuse, R12 ;  /* 0x000000d6dc0c723c */ /* 0x080fec000004180c */
[C---:B------:R-:W-:Y:S01]  /*6d60*/  HMMA.16816.F32.BF16 R16, R204.reuse, R214, R16 ;  /* 0x000000d6cc10723c */ /* 0x040fe20000041810 */
[----:B------:R-:W-:Y:S05]  /*6d70*/  LDSM.16.M88.4 R212, [R242] ;  /* 0x00000000f2d4783b */ /* 0x000fea0000000200 */
[-C--:B--2---:R-:W-:Y:S06]  /*6d80*/  HMMA.16816.F32.BF16 R20, R204, R208.reuse, R20 ;  /* 0x000000d0cc14723c */ /* 0x084fec0000041814 */
[C---:B------:R-:W-:Y:S06]  /*6d90*/  HMMA.16816.F32.BF16 R24, R220.reuse, R208, R24 ;  /* 0x000000d0dc18723c */ /* 0x040fec0000041818 */
[-C--:B------:R-:W-:Y:S06]  /*6da0*/  HMMA.16816.F32.BF16 R28, R220, R210.reuse, R28 ;  /* 0x000000d2dc1c723c */ /* 0x080fec000004181c */
[C---:B------:R-:W-:Y:S01]  /*6db0*/  HMMA.16816.F32.BF16 R32, R204.reuse, R210, R32 ;  /* 0x000000d2cc20723c */ /* 0x040fe20000041820 */
[----:B------:R-:W2:Y:S05]  /*6dc0*/  LDSM.16.M88.4 R208, [R235+0x4000] ;  /* 0x00400000ebd0783b */ /* 0x000eaa0000000200 */
        /* <DEDUP_REMOVED lines=8> */
[----:B------:R-:W-:Y:S05]  /*6e50*/  LDSM.16.M88.4 R220, [R240] ;  /* 0x00000000f0dc783b */ /* 0x000fea0000000200 */
[----:B------:R-:W-:Y:S01]  /*6e60*/  HMMA.16816.F32.BF16 R64, R204, R226, R64 ;  /* 0x000000e2cc40723c */ /* 0x000fe20000041840 */
[----:B------:R-:W1:Y:S05]  /*6e70*/  LDSM.16.M88.4 R204, [R241] ;  /* 0x00000000f1cc783b */ /* 0x000e6a0000000200 */
[-C--:B--2---:R-:W-:Y:S01]  /*6e80*/  HMMA.16816.F32.BF16 R4, R208, R212.reuse, R4 ;  /* 0x000000d4d004723c */ /* 0x084fe20000041804 */
[----:B------:R-:W2:Y:S05]  /*6e90*/  LDSM.16.M88.4 R224, [R239] ;  /* 0x00000000efe0783b */ /* 0x000eaa0000000200 */
        /* <DEDUP_REMOVED lines=25> */
[----:B------:R-:W-:Y:S05]  /*7030*/  LDSM.16.M88.4 R212, [R232+0x2000] ;  /* 0x00200000e8d4783b */ /* 0x000fea0000000200 */
        /* <DEDUP_REMOVED lines=13> */
[----:B------:R-:W1:Y:S05]  /*7110*/  LDSM.16.M88.4 R220, [R232+0x2800] ;  /* 0x00280000e8dc783b */ /* 0x000e6a0000000200 */
[----:B------:R-:W-:Y:S01]  /*7120*/  HMMA.16816.F32.BF16 R64, R204, R226, R64 ;  /* 0x000000e2cc40723c */ /* 0x000fe20000041840 */
[----:B------:R-:W4:Y:S05]  /*7130*/  LDSM.16.M88.4 R204, [R232+0x3000] ;  /* 0x00300000e8cc783b */ /* 0x000f2a0000000200 */
[-C--:B--2---:R-:W-:Y:S01]  /*7140*/  HMMA.16816.F32.BF16 R4, R208, R212.reuse, R4 ;  /* 0x000000d4d004723c */ /* 0x084fe20000041804 */
[----:B------:R-:W2:Y:S01]  /*7150*/  LDSM.16.M88.4 R224, [R232+0x3800] ;  /* 0x00380000e8e0783b */ /* 0x000ea20000000200 */
[----:B------:R-:W-:Y:S04]  /*7160*/  DEPBAR.LE SB0, 0x0 ;  /* 0x000080000000791a */ /* 0x000fe80000000000 */
[----:B------:R-:W-:Y:S01]  /*7170*/  BAR.SYNC.DEFER_BLOCKING 0x0 ;  /* 0x0000000000007b1d */ /* 0x000fe20000010000 */
[C---:B---3--:R-:W-:Y:S06]  /*7180*/  HMMA.16816.F32.BF16 R8, R216.reuse, R212, R8 ;  /* 0x000000d4d808723c */ /* 0x048fec0000041808 */
[-C--:B------:R-:W-:Y:S06]  /*7190*/  HMMA.16816.F32.BF16 R12, R216, R214.reuse, R12 ;  /* 0x000000d6d80c723c */ /* 0x080fec000004180c */
[C---:B------:R-:W-:Y:S05]  /*71a0*/  HMMA.16816.F32.BF16 R16, R208.reuse, R214, R16 ;  /* 0x000000d6d010723c */ /* 0x040fea0000041810 */
[----:B------:R-:W-:Y:S01]  /*71b0*/  FMNMX.FTZ R0, R4, R3, !PT ;  /* 0x0000000304007209 */ /* 0x000fe20007810000 */
[-C--:B-1----:R-:W-:Y:S05]  /*71c0*/  HMMA.16816.F32.BF16 R20, R208, R220.reuse, R20 ;  /* 0x000000dcd014723c */ /* 0x082fea0000041814 */
[----:B------:R-:W-:Y:S01]  /*71d0*/  FMNMX.FTZ R2, R6, R165, !PT ;  /* 0x000000a506027209 */ /* 0x000fe20007810000 */
[C---:B------:R-:W-:Y:S05]  /*71e0*/  HMMA.16816.F32.BF16 R24, R216.reuse, R220, R24 ;  /* 0x000000dcd818723c */ /* 0x040fea0000041818 */
[----:B------:R-:W-:Y:S01]  /*71f0*/  FMNMX.FTZ R164, R5, R0, !PT ;  /* 0x0000000005a47209 */ /* 0x000fe20007810000 */
[-C--:B------:R-:W-:Y:S05]  /*7200*/  HMMA.16816.F32.BF16 R28, R216, R222.reuse, R28 ;  /* 0x000000ded81c723c */ /* 0x080fea000004181c */
[----:B------:R-:W-:Y:S01]  /*7210*/  FMNMX.FTZ R0, R7, R2, !PT ;  /* 0x0000000207007209 */ /* 0x000fe20007810000 */
[C---:B------:R-:W-:Y:S05]  /*7220*/  HMMA.16816.F32.BF16 R32, R208.reuse, R222, R32 ;  /* 0x000000ded020723c */ /* 0x040fea0000041820 */
[----:B------:R-:W-:Y:S01]  /*7230*/  FMNMX.FTZ R2, R16, R164, !PT ;  /* 0x000000a410027209 */ /* 0x000fe20007810000 */
[-C--:B----4-:R-:W-:Y:S05]  /*7240*/  HMMA.16816.F32.BF16 R36, R208, R204.reuse, R36 ;  /* 0x000000ccd024723c */ /* 0x090fea0000041824 */
[----:B------:R-:W-:Y:S01]  /*7250*/  FMNMX.FTZ R164, R8, R169, !PT ;  /* 0x000000a908a47209 */ /* 0x000fe20007810000 */
[C---:B------:R-:W-:Y:S05]  /*7260*/  HMMA.16816.F32.BF16 R40, R216.reuse, R204, R40 ;  /* 0x000000ccd828723c */ /* 0x040fea0000041828 */
[----:B------:R-:W-:Y:S01]  /*7270*/  FMNMX.FTZ R166, R18, R0, !PT ;  /* 0x0000000012a67209 */ /* 0x000fe20007810000 */
[-C--:B------:R-:W-:Y:S05]  /*7280*/  HMMA.16816.F32.BF16 R44, R216, R206.reuse, R44 ;  /* 0x000000ced82c723c */ /* 0x080fea000004182c */
[----:B------:R-:W-:Y:S01]  /*7290*/  FMNMX.FTZ R167, R17, R2, !PT ;  /* 0x0000000211a77209 */ /* 0x000fe20007810000 */
[C---:B------:R-:W-:Y:S05]  /*72a0*/  HMMA.16816.F32.BF16 R48, R208.reuse, R206, R48 ;  /* 0x000000ced030723c */ /* 0x040fea0000041830 */
[----:B------:R-:W-:Y:S01]  /*72b0*/  FMNMX.FTZ R0, R10, R170, !PT ;  /* 0x000000aa0a007209 */ /* 0x000fe20007810000 */
[-C--:B--2---:R-:W-:Y:S05]  /*72c0*/  HMMA.16816.F32.BF16 R52, R208, R224.reuse, R52 ;  /* 0x000000e0d034723c */ /* 0x084fea0000041834 */
[----:B------:R-:W-:Y:S01]  /*72d0*/  FMNMX.FTZ R2, R9, R164, !PT ;  /* 0x000000a409027209 */ /* 0x000fe20007810000 */
[C---:B------:R-:W-:Y:S05]  /*72e0*/  HMMA.16816.F32.BF16 R56, R216.reuse, R224, R56 ;  /* 0x000000e0d838723c */ /* 0x040fea0000041838 */
[----:B------:R-:W-:Y:S01]  /*72f0*/  FMNMX.FTZ R164, R19, R166, !PT ;  /* 0x000000a613a47209 */ /* 0x000fe20007810000 */
[-C--:B------:R-:W-:Y:S05]  /*7300*/  HMMA.16816.F32.BF16 R60, R216, R226.reuse, R60 ;  /* 0x000000e2d83c723c */ /* 0x080fea000004183c */
[----:B------:R-:W-:Y:S01]  /*7310*/  FMNMX.FTZ R167, R20, R167, !PT ;  /* 0x000000a714a77209 */ /* 0x000fe20007810000 */
[----:B------:R-:W-:Y:S05]  /*7320*/  HMMA.16816.F32.BF16 R64, R208, R226, R64 ;  /* 0x000000e2d040723c */ /* 0x000fea0000041840 */
[----:B------:R-:W-:Y:S02]  /*7330*/  FMNMX.FTZ R0, R11, R0, !PT ;  /* 0x000000000b007209 */ /* 0x000fe40007810000 */
[----:B------:R-:W-:Y:S04]  /*7340*/  FMNMX.FTZ R2, R12, R2, !PT ;  /* 0x000000020c027209 */ /* 0x000fe80007810000 */
[----:B------:R-:W-:Y:S02]  /*7350*/  FMNMX.FTZ R164, R22, R164, !PT ;  /* 0x000000a416a47209 */ /* 0x000fe40007810000 */
        /* <DEDUP_REMOVED lines=40> */
[----:B------:R-:W-:Y:S01]  /*75e0*/  FMNMX.FTZ R168, R65, R168, !PT ;  /* 0x000000a841a87209 */ /* 0x000fe20007810000 */
[----:B------:R-:W-:Y:S06]  /*75f0*/  @P0 BRA `(.L_x_9) ;  /* 0xffffffec00400947 */ /* 0x000fec000383ffff */
.L_x_8:
[----:B-1----:R-:W-:Y:S01]  /*7600*/  SHFL.BFLY PT, R167, R168, 0x2, 0x1f ;  /* 0x0c401f00a8a77f89 */ /* 0x002fe200000e0000 */
[----:B------:R-:W-:Y:S01]  /*7610*/  FMNMX.FTZ R166, R67, R210, !PT ;  /* 0x000000d243a67209 */ /* 0x000fe20007810000 */
[----:B------:R-:W-:Y:S01]  /*7620*/  UIADD3 UR24, UR24, -0x1, URZ ;  /* 0xffffffff18187890 */ /* 0x000fe2000fffe03f */
[----:B------:R-:W-:Y:S02]  /*7630*/  FMNMX.FTZ R2, R57, R164, !PT ;  /* 0x000000a439027209 */ /* 0x000fe40007810000 */
[----:B------:R-:W-:Y:S03]  /*7640*/  FMNMX.FTZ R0, R58, R211, !PT ;  /* 0x000000d33a007209 */ /* 0x000fe60007810000 */
[----:B------:R-:W-:Y:S01]  /*7650*/  SHFL.BFLY PT, R205, R166, 0x2, 0x1f ;  /* 0x0c401f00a6cd7f89 */ /* 0x000fe200000e0000 */
[----:B------:R-:W-:Y:S02]  /*7660*/  FMNMX.FTZ R2, R60, R2, !PT ;  /* 0x000000023c027209 */ /* 0x000fe40007810000 */
[----:B------:R-:W-:Y:S02]  /*7670*/  FMNMX.FTZ R0, R59, R0, !PT ;  /* 0x000000003b007209 */ /* 0x000fe40007810000 */
[----:B------:R-:W-:Y:S02]  /*7680*/  FMNMX.FTZ R164, R61, R2, !PT ;  /* 0x000000023da47209 */ /* 0x000fe40007810000 */
[----:B------:R-:W-:Y:S03]  /*7690*/  FMNMX.FTZ R0, R62, R0, !PT ;  /* 0x000000003e007209 */ /* 0x000fe60007810000 */
[----:B------:R-:W-:Y:S01]  /*76a0*/  SHFL.BFLY PT, R204, R164, 0x2, 0x1f ;  /* 0x0c401f00a4cc7f89 */ /* 0x000fe200000e0000 */
[----:B------:R-:W-:Y:S07]  /*76b0*/  FMNMX.FTZ R0, R63, R0, !PT ;  /* 0x000000003f007209 */ /* 0x000fee0007810000 */
[----:B------:R-:W1:Y:S02]  /*76c0*/  SHFL.BFLY PT, R2, R0, 0x2, 0x1f ;  /* 0x0c401f0000027f89 */ /* 0x000e6400000e0000 */
[----:B-1----:R-:W-:Y:S02]  /*76d0*/  FMNMX.FTZ R2, R0, R2, !PT ;  /* 0x0000000200027209 */ /* 0x002fe40007810000 */
[----:B------:R-:W-:Y:S02]  /*76e0*/  FMNMX.FTZ R168, R168, R167, !PT ;  /* 0x000000a7a8a87209 */ /* 0x000fe40007810000 */
[----:B------:R-:W-:Y:S02]  /*76f0*/  FMNMX.FTZ R166, R166, R205, !PT ;  /* 0x000000cda6a67209 */ /* 0x000fe40007810000 */
[----:B------:R-:W-:Y:S01]  /*7700*/  FMNMX.FTZ R204, R164, R204, !PT ;  /* 0x000000cca4cc7209 */ /* 0x000fe20007810000 */
[----:B------:R-:W1:Y:S08]  /*7710*/  SHFL.BFLY PT, R167, R168, 0x1, 0x1f ;  /* 0x0c201f00a8a77f89 */ /* 0x000e7000000e0000 */
[----:B------:R-:W2:Y:S08]  /*7720*/  SHFL.BFLY PT, R205, R166, 0x1, 0x1f ;  /* 0x0c201f00a6cd7f89 */ /* 0x000eb000000e0000 */
[----:B------:R-:W3:Y:S08]  /*7730*/  SHFL.BFLY PT, R206, R204, 0x1, 0x1f ;  /* 0x0c201f00ccce7f89 */ /* 0x000ef000000e0000 */
[----:B------:R-:W4:Y:S01]  /*7740*/  SHFL.BFLY PT, R164, R2, 0x1, 0x1f ;  /* 0x0c201f0002a47f89 */ /* 0x000f2200000e0000 */
[----:B-1----:R-:W-:Y:S02]  /*7750*/  FMNMX.FTZ R168, R168, R167, !PT ;  /* 0x000000a7a8a87209 */ /* 0x002fe40007810000 */
[----:B--2---:R-:W-:Y:S03]  /*7760*/  FMNMX.FTZ R167, R166, R205, !PT ;  /* 0x000000cda6a77209 */ /* 0x004fe60007810000 */
[C---:B------:R-:W-:Y:S01]  /*7770*/  FADD.FTZ R0, -R168.reuse, R3 ;  /* 0x00000003a8007221 */ /* 0x040fe20000010100 */
[----:B------:R-:W-:Y:S02]  /*7780*/  FSETP.NEU.FTZ.AND P1, PT, R168, -INF , PT ;  /* 0xff800000a800780b */ /* 0x000fe40003f3d000 */
[----:B---3--:R-:W-:Y:S01]  /*7790*/  FMNMX.FTZ R166, R204, R206, !PT ;  /* 0x000000cecca67209 */ /* 0x008fe20007810000 */
[----:B------:R-:W-:Y:S01]  /*77a0*/  FMUL.FTZ R3, R0, UR4 ;  /* 0x0000000400037c20 */ /* 0x000fe20008410000 */
[C---:B------:R-:W-:Y:S01]  /*77b0*/  FADD.FTZ R0, -R167.reuse, R165 ;  /* 0x000000a5a7007221 */ /* 0x040fe20000010100 */
[----:B------:R-:W-:Y:S01]  /*77c0*/  FMUL.FTZ R212, R167, UR4 ;  /* 0x00000004a7d47c20 */ /* 0x000fe20008410000 */
[----:B----4-:R-:W-:Y:S01]  /*77d0*/  FMNMX.FTZ R164, R2, R164, !PT ;  /* 0x000000a402a47209 */ /* 0x010fe20007810000 */
[----:B------:R1:W2:Y:S01]  /*77e0*/  MUFU.EX2 R165, R3 ;  /* 0x0000000300a57308 */ /* 0x0002a20000000800 */
[----:B------:R-:W3:Y:S03]  /*77f0*/  LDSM.16.MT88.4 R204, [R228+0xc000] ;  /* 0x00c00000e4cc783b */ /* 0x000ee60000004200 */
[----:B------:R-:W-:Y:S01]  /*7800*/  FMUL.FTZ R213, R164, UR4 ;  /* 0x00000004a4d57c20 */ /* 0x000fe20008410000 */
[----:B-1----:R-:W-:Y:S01]  /*7810*/  FMUL.FTZ R3, R0, UR4 ;  /* 0x0000000400037c20 */ /* 0x002fe20008410000 */
[----:B------:R-:W-:Y:S01]  /*7820*/  FADD.FTZ R0, -R166, R169 ;  /* 0x000000a9a6007221 */ /* 0x000fe20000010100 */
[----:B------:R-:W-:Y:S01]  /*7830*/  FMUL.FTZ R169, R168, UR4 ;  /* 0x00000004a8a97c20 */ /* 0x000fe20008410000 */
[C---:B--2---:R-:W-:Y:S01]  /*7840*/  FMUL.FTZ R68, R165.reuse, R68 ;  /* 0x00000044a5447220 */ /* 0x044fe20000410000 */
[----:B------:R-:W-:Y:S01]  /*7850*/  FMUL.FTZ R69, R165, R69 ;  /* 0x00000045a5457220 */ /* 0x000fe20000410000 */
[----:B------:R-:W-:Y:S01]  /*7860*/  FMUL.FTZ R2, R0, UR4 ;  /* 0x0000000400027c20 */ /* 0x000fe20008410000 */
[----:B------:R-:W-:Y:S01]  /*7870*/  FADD.FTZ R0, -R164, R170 ;  /* 0x000000aaa4007221 */ /* 0x000fe20000010100 */
[----:B------:R-:W-:Y:S01]  /*7880*/  FSEL R169, R169, RZ, P1 ;  /* 0x000000ffa9a97208 */ /* 0x000fe20000800000 */
[----:B------:R-:W-:Y:S01]  /*7890*/  FMUL.FTZ R170, R166, UR4 ;  /* 0x00000004a6aa7c20 */ /* 0x000fe20008410000 */
[----:B------:R-:W-:Y:S01]  /*78a0*/  FSETP.NEU.FTZ.AND P1, PT, R167, -INF , PT ;  /* 0xff800000a700780b */ /* 0x000fe20003f3d000 */
[----:B------:R-:W-:Y:S01]  /*78b0*/  FMUL.FTZ R0, R0, UR4 ;  /* 0x0000000400007c20 */ /* 0x000fe20008410000 */
[----:B------:R-:W1:Y:S01]  /*78c0*/  MUFU.EX2 R2, R2 ;  /* 0x0000000200027308 */ /* 0x000e620000000800 */
[--C-:B------:R-:W-:Y:S01]  /*78d0*/  FFMA.FTZ R4, R4, UR4, -R169.reuse ;  /* 0x0000000404047c23 */ /* 0x100fe200080108a9 */
[----:B------:R-:W-:Y:S01]  /*78e0*/  FSEL R212, R212, RZ, P1 ;  /* 0x000000ffd4d47208 */ /* 0x000fe20000800000 */
[--C-:B------:R-:W-:Y:S01]  /*78f0*/  FFMA.FTZ R5, R5, UR4, -R169.reuse ;  /* 0x0000000405057c23 */ /* 0x100fe200080108a9 */
[----:B------:R-:W-:Y:S01]  /*7900*/  FSETP.NEU.FTZ.AND P1, PT, R166, -INF , PT ;  /* 0xff800000a600780b */ /* 0x000fe20003f3d000 */
[--C-:B------:R-:W-:Y:S01]  /*7910*/  FFMA.FTZ R16, R16, UR4, -R169.reuse ;  /* 0x0000000410107c23 */ /* 0x100fe200080108a9 */
[----:B------:R-:W-:Y:S01]  /*7920*/  FFMA.FTZ R17, R17, UR4, -R169 ;  /* 0x0000000411117c23 */ /* 0x000fe200080108a9 */
        /* <DEDUP_REMOVED lines=9> */
[----:B------:R-:W2:Y:S01]  /*79c0*/  MUFU.EX2 R0, R0 ;  /* 0x0000000000007308 */ /* 0x000ea20000000800 */
[--C-:B------:R-:W-:Y:S01]  /*79d0*/  FFMA.FTZ R12, R12, UR4, -R170.reuse ;  /* 0x000000040c0c7c23 */ /* 0x100fe200080108aa */
[----:B------:R-:W-:Y:S01]  /*79e0*/  FFMA.FTZ R13, R13, UR4, -R170 ;  /* 0x000000040d0d7c23 */ /* 0x000fe200080108aa */
[--C-:B------:R-:W-:Y:S01]  /*79f0*/  FFMA.FTZ R10, R10, UR4, -R213.reuse ;  /* 0x000000040a0a7c23 */ /* 0x100fe200080108d5 */
[--C-:B------:R-:W-:Y:S01]  /*7a00*/  FFMA.FTZ R11, R11, UR4, -R213.reuse ;  /* 0x000000040b0b7c23 */ /* 0x100fe200080108d5 */
[--C-:B------:R-:W-:Y:S01]  /*7a10*/  FFMA.FTZ R14, R14, UR4, -R213.reuse ;  /* 0x000000040e0e7c23 */ /* 0x100fe200080108d5 */
[----:B------:R-:W-:Y:S01]  /*7a20*/  FFMA.FTZ R15, R15, UR4, -R213 ;  /* 0x000000040f0f7c23 */ /* 0x000fe200080108d5 */
[C---:B-1----:R-:W-:Y:S03]  /*7a30*/  FMUL.FTZ R72, R2.reuse, R72 ;  /* 0x0000004802487220 */ /* 0x042fe60000410000 */
[----:B------:R1:W-:Y:S01]  /*7a40*/  MUFU.EX2 R214, R8 ;  /* 0x0000000800d67308 */ /* 0x0003e20000000800 */
[C---:B------:R-:W-:Y:S01]  /*7a50*/  FMUL.FTZ R73, R2.reuse, R73 ;  /* 0x0000004902497220 */ /* 0x040fe20000410000 */
[C---:B------:R-:W-:Y:S01]  /*7a60*/  FMUL.FTZ R76, R2.reuse, R76 ;  /* 0x0000004c024c7220 */ /* 0x040fe20000410000 */
[----:B------:R-:W-:Y:S01]  /*7a70*/  FMUL.FTZ R77, R2, R77 ;  /* 0x0000004d024d7220 */ /* 0x000fe20000410000 */
[C---:B------:R-:W-:Y:S01]  /*7a80*/  FMUL.FTZ R80, R165.reuse, R80 ;  /* 0x00000050a5507220 */ /* 0x040fe20000410000 */
[C---:B------:R-:W-:Y:S01]  /*7a90*/  FMUL.FTZ R81, R165.reuse, R81 ;  /* 0x00000051a5517220 */ /* 0x040fe20000410000 */
[C---:B------:R-:W-:Y:S01]  /*7aa0*/  FMUL.FTZ R84, R165.reuse, R84 ;  /* 0x00000054a5547220 */ /* 0x040fe20000410000 */
[C---:B------:R-:W-:Y:S03]  /*7ab0*/  FMUL.FTZ R85, R165.reuse, R85 ;  /* 0x00000055a5557220 */ /* 0x040fe60000410000 */
[----:B------:R4:W-:Y:S01]  /*7ac0*/  MUFU.EX2 R220, R9 ;  /* 0x0000000900dc7308 */ /* 0x0009e20000000800 */
[C---:B--2---:R-:W-:Y:S01]  /*7ad0*/  FMUL.FTZ R74, R0.reuse, R74 ;  /* 0x0000004a004a7220 */ /* 0x044fe20000410000 */
[C---:B------:R-:W-:Y:S01]  /*7ae0*/  FMUL.FTZ R75, R0.reuse, R75 ;  /* 0x0000004b004b7220 */ /* 0x040fe20000410000 */
[C---:B------:R-:W-:Y:S01]  /*7af0*/  FMUL.FTZ R78, R0.reuse, R78 ;  /* 0x0000004e004e7220 */ /* 0x040fe20000410000 */
[----:B------:R-:W-:Y:S01]  /*7b00*/  FMUL.FTZ R79, R0, R79 ;  /* 0x0000004f004f7220 */ /* 0x000fe20000410000 */
[C---:B------:R-:W-:Y:S01]  /*7b10*/  FMUL.FTZ R88, R2.reuse, R88 ;  /* 0x0000005802587220 */ /* 0x040fe20000410000 */
[----:B------:R-:W-:Y:S01]  /*7b20*/  FMUL.FTZ R89, R2, R89 ;  /* 0x0000005902597220 */ /* 0x000fe20000410000 */
[----:B------:R-:W-:Y:S03]  /*7b30*/  FMUL.FTZ R90, R0, R90 ;  /* 0x0000005a005a7220 */ /* 0x000fe60000410000 */
[----:B------:R2:W-:Y:S01]  /*7b40*/  MUFU.EX2 R226, R10 ;  /* 0x0000000a00e27308 */ /* 0x0005e20000000800 */
[----:B-1----:R-:W-:Y:S01]  /*7b50*/  FMUL.FTZ R8, R2, R172 ;  /* 0x000000ac02087220 */ /* 0x002fe20000410000 */
[----:B------:R-:W-:Y:S01]  /*7b60*/  FMUL.FTZ R91, R0, R91 ;  /* 0x0000005b005b7220 */ /* 0x000fe20000410000 */
[C---:B------:R-:W-:Y:S01]  /*7b70*/  FMUL.FTZ R92, R2.reuse, R92 ;  /* 0x0000005c025c7220 */ /* 0x040fe20000410000 */
[----:B------:R-:W-:Y:S01]  /*7b80*/  FMUL.FTZ R93, R2, R93 ;  /* 0x0000005d025d7220 */ /* 0x000fe20000410000 */
[C---:B------:R-:W-:Y:S01]  /*7b90*/  FMUL.FTZ R94, R0.reuse, R94 ;  /* 0x0000005e005e7220 */ /* 0x040fe20000410000 */
[----:B------:R-:W-:Y:S01]  /*7ba0*/  FMUL.FTZ R95, R0, R95 ;  /* 0x0000005f005f7220 */ /* 0x000fe20000410000 */
[C---:B------:R-:W-:Y:S03]  /*7bb0*/  FMUL.FTZ R96, R165.reuse, R96 ;  /* 0x00000060a5607220 */ /* 0x040fe60000410000 */
[----:B------:R1:W-:Y:S01]  /*7bc0*/  MUFU.EX2 R217, R11 ;  /* 0x0000000b00d97308 */ /* 0x0003e20000000800 */
[C---:B----4-:R-:W-:Y:S01]  /*7bd0*/  FMUL.FTZ R9, R2.reuse, R173 ;  /* 0x000000ad02097220 */ /* 0x050fe20000410000 */
[C---:B------:R-:W-:Y:S01]  /*7be0*/  FMUL.FTZ R97, R165.reuse, R97 ;  /* 0x00000061a5617220 */ /* 0x040fe20000410000 */
[C---:B------:R-:W-:Y:S01]  /*7bf0*/  FMUL.FTZ R100, R165.reuse, R100 ;  /* 0x00000064a5647220 */ /* 0x040fe20000410000 */
[C---:B------:R-:W-:Y:S01]  /*7c00*/  FMUL.FTZ R101, R165.reuse, R101 ;  /* 0x00000065a5657220 */ /* 0x040fe20000410000 */
[C---:B------:R-:W-:Y:S01]  /*7c10*/  FMUL.FTZ R104, R2.reuse, R104 ;  /* 0x0000006802687220 */ /* 0x040fe20000410000 */
[----:B------:R-:W-:Y:S01]  /*7c20*/  FMUL.FTZ R105, R2, R105 ;  /* 0x0000006902697220 */ /* 0x000fe20000410000 */
[C---:B------:R-:W-:Y:S03]  /*7c30*/  FMUL.FTZ R106, R0.reuse, R106 ;  /* 0x0000006a006a7220 */ /* 0x040fe60000410000 */
[----:B------:R-:W4:Y:S01]  /*7c40*/  MUFU.EX2 R3, R3 ;  /* 0x0000000300037308 */ /* 0x000f220000000800 */
[C---:B--2---:R-:W-:Y:S01]  /*7c50*/  FMUL.FTZ R10, R0.reuse, R174 ;  /* 0x000000ae000a7220 */ /* 0x044fe20000410000 */
[----:B------:R-:W-:Y:S01]  /*7c60*/  FMUL.FTZ R107, R0, R107 ;  /* 0x0000006b006b7220 */ /* 0x000fe20000410000 */
[C---:B------:R-:W-:Y:S01]  /*7c70*/  FMUL.FTZ R108, R2.reuse, R108 ;  /* 0x0000006c026c7220 */ /* 0x040fe20000410000 */
[----:B------:R-:W-:Y:S01]  /*7c80*/  FMUL.FTZ R109, R2, R109 ;  /* 0x0000006d026d7220 */ /* 0x000fe20000410000 */
[C---:B------:R-:W-:Y:S01]  /*7c90*/  FMUL.FTZ R110, R0.reuse, R110 ;  /* 0x0000006e006e7220 */ /* 0x040fe20000410000 */
[C---:B------:R-:W-:Y:S01]  /*7ca0*/  FMUL.FTZ R111, R0.reuse, R111 ;  /* 0x0000006f006f7220 */ /* 0x040fe20000410000 */
[C---:B------:R-:W-:Y:S03]  /*7cb0*/  FMUL.FTZ R112, R165.reuse, R112 ;  /* 0x00000070a5707220 */ /* 0x040fe60000410000 */
[----:B------:R2:W-:Y:S01]  /*7cc0*/  MUFU.EX2 R216, R4 ;  /* 0x0000000400d87308 */ /* 0x0005e20000000800 */
[----:B-1----:R-:W-:Y:S01]  /*7cd0*/  FMUL.FTZ R11, R0, R175 ;  /* 0x000000af000b7220 */ /* 0x002fe20000410000 */
[C---:B------:R-:W-:Y:S01]  /*7ce0*/  FMUL.FTZ R113, R165.reuse, R113 ;  /* 0x00000071a5717220 */ /* 0x040fe20000410000 */
[C---:B------:R-:W-:Y:S01]  /*7cf0*/  FMUL.FTZ R116, R165.reuse, R116 ;  /* 0x00000074a5747220 */ /* 0x040fe20000410000 */
[----:B------:R-:W-:Y:S01]  /*7d00*/  FMUL.FTZ R117, R165, R117 ;  /* 0x00000075a5757220 */ /* 0x000fe20000410000 */
[C---:B------:R-:W-:Y:S01]  /*7d10*/  FMUL.FTZ R120, R2.reuse, R120 ;  /* 0x0000007802787220 */ /* 0x040fe20000410000 */
[----:B------:R-:W-:Y:S01]  /*7d20*/  FMUL.FTZ R121, R2, R121 ;  /* 0x0000007902797220 */ /* 0x000fe20000410000 */
[----:B------:R-:W-:Y:S03]  /*7d30*/  FMUL.FTZ R122, R0, R122 ;  /* 0x0000007a007a7220 */ /* 0x000fe60000410000 */
[----:B------:R1:W-:Y:S01]  /*7d40*/  MUFU.EX2 R215, R6 ;  /* 0x0000000600d77308 */ /* 0x0003e20000000800 */
[C---:B----4-:R-:W-:Y:S01]  /*7d50*/  FMUL.FTZ R70, R3.reuse, R70 ;  /* 0x0000004603467220 */ /* 0x050fe20000410000 */
[C---:B------:R-:W-:Y:S01]  /*7d60*/  FMUL.FTZ R71, R3.reuse, R71 ;  /* 0x0000004703477220 */ /* 0x040fe20000410000 */
[C---:B------:R-:W-:Y:S01]  /*7d70*/  FMUL.FTZ R82, R3.reuse, R82 ;  /* 0x0000005203527220 */ /* 0x040fe20000410000 */
[C---:B------:R-:W-:Y:S01]  /*7d80*/  FMUL.FTZ R83, R3.reuse, R83 ;  /* 0x0000005303537220 */ /* 0x040fe20000410000 */
[C---:B------:R-:W-:Y:S01]  /*7d90*/  FMUL.FTZ R86, R3.reuse, R86 ;  /* 0x0000005603567220 */ /* 0x040fe20000410000 */
[C---:B------:R-:W-:Y:S01]  /*7da0*/  FMUL.FTZ R87, R3.reuse, R87 ;  /* 0x0000005703577220 */ /* 0x040fe20000410000 */
[----:B------:R-:W-:Y:S03]  /*7db0*/  FMUL.FTZ R98, R3, R98 ;  /* 0x0000006203627220 */ /* 0x000fe60000410000 */
[----:B------:R4:W-:Y:S01]  /*7dc0*/  MUFU.EX2 R218, R16 ;  /* 0x0000001000da7308 */ /* 0x0009e20000000800 */
[----:B--2---:R-:W-:Y:S01]  /*7dd0*/  FMUL.FTZ R4, R165, R176 ;  /* 0x000000b0a5047220 */ /* 0x004fe20000410000 */
[----:B------:R-:W-:Y:S01]  /*7de0*/  F2FP.BF16.F32.PACK_AB R176, R220, R214 ;  /* 0x000000d6dcb0723e */ /* 0x000fe200000010ff */
[C---:B------:R-:W-:Y:S01]  /*7df0*/  FMUL.FTZ R99, R3.reuse, R99 ;  /* 0x0000006303637220 */ /* 0x040fe20000410000 */
[C---:B------:R-:W-:Y:S01]  /*7e00*/  FMUL.FTZ R102, R3.reuse, R102 ;  /* 0x0000006603667220 */ /* 0x040fe20000410000 */
[C---:B------:R-:W-:Y:S01]  /*7e10*/  FMUL.FTZ R103, R3.reuse, R103 ;  /* 0x0000006703677220 */ /* 0x040fe20000410000 */
[C---:B------:R-:W-:Y:S01]  /*7e20*/  FMUL.FTZ R114, R3.reuse, R114 ;  /* 0x0000007203727220 */ /* 0x040fe20000410000 */
[C---:B------:R-:W-:Y:S03]  /*7e30*/  FMUL.FTZ R115, R3.reuse, R115 ;  /* 0x0000007303737220 */ /* 0x040fe60000410000 */
[----:B------:R-:W2:Y:S01]  /*7e40*/  MUFU.EX2 R219, R17 ;  /* 0x0000001100db7308 */ /* 0x000ea20000000800 */
[C---:B-1----:R-:W-:Y:S01]  /*7e50*/  FMUL.FTZ R6, R3.reuse, R178 ;  /* 0x000000b203067220 */ /* 0x042fe20000410000 */
[C---:B------:R-:W-:Y:S01]  /*7e60*/  FMUL.FTZ R118, R3.reuse, R118 ;  /* 0x0000007603767220 */ /* 0x040fe20000410000 */
[----:B------:R-:W-:Y:S01]  /*7e70*/  FMUL.FTZ R119, R3, R119 ;  /* 0x0000007703777220 */ /* 0x000fe20000410000 */
[----:B------:R-:W-:Y:S01]  /*7e80*/  FMUL.FTZ R123, R0, R123 ;  /* 0x0000007b007b7220 */ /* 0x000fe20000410000 */
[C---:B------:R-:W-:Y:S01]  /*7e90*/  FMUL.FTZ R124, R2.reuse, R124 ;  /* 0x0000007c027c7220 */ /* 0x040fe20000410000 */
[----:B------:R-:W-:Y:S01]  /*7ea0*/  FMUL.FTZ R125, R2, R125 ;  /* 0x0000007d027d7220 */ /* 0x000fe20000410000 */
[C---:B------:R-:W-:Y:S03]  /*7eb0*/  FMUL.FTZ R126, R0.reuse, R126 ;  /* 0x0000007e007e7220 */ /* 0x040fe60000410000 */
[----:B------:R1:W-:Y:S01]  /*7ec0*/  MUFU.EX2 R227, R18 ;  /* 0x0000001200e37308 */ /* 0x0003e20000000800 */
[C---:B----4-:R-:W-:Y:S01]  /*7ed0*/  FMUL.FTZ R16, R165.reuse, R180 ;  /* 0x000000b4a5107220 */ /* 0x050fe20000410000 */
[----:B------:R-:W-:Y:S01]  /*7ee0*/  FMUL.FTZ R127, R0, R127 ;  /* 0x0000007f007f7220 */ /* 0x000fe20000410000 */
[C---:B------:R-:W-:Y:S01]  /*7ef0*/  FMUL.FTZ R128, R165.reuse, R128 ;  /* 0x00000080a5807220 */ /* 0x040fe20000410000 */
[----:B------:R-:W-:Y:S01]  /*7f00*/  FMUL.FTZ R129, R165, R129 ;  /* 0x00000081a5817220 */ /* 0x000fe20000410000 */
[C---:B------:R-:W-:Y:S01]  /*7f10*/  FMUL.FTZ R130, R3.reuse, R130 ;  /* 0x0000008203827220 */ /* 0x040fe20000410000 */
[----:B------:R-:W-:Y:S01]  /*7f20*/  FMUL.FTZ R131, R3, R131 ;  /* 0x0000008303837220 */ /* 0x000fe20000410000 */
[----:B------:R-:W-:Y:S03]  /*7f30*/  FMUL.FTZ R132, R165, R132 ;  /* 0x00000084a5847220 */ /* 0x000fe60000410000 */
[----:B------:R-:W4:Y:S01]  /*7f40*/  MUFU.EX2 R225, R19 ;  /* 0x0000001300e17308 */ /* 0x000f220000000800 */
[----:B--2---:R-:W-:Y:S01]  /*7f50*/  F2FP.BF16.F32.PACK_AB R174, R219, R218 ;  /* 0x000000dadbae723e */ /* 0x004fe200000010ff */
[C---:B------:R-:W-:Y:S01]  /*7f60*/  FMUL.FTZ R17, R165.reuse, R181 ;  /* 0x000000b5a5117220 */ /* 0x040fe20000410000 */
[----:B------:R-:W-:Y:S01]  /*7f70*/  FMUL.FTZ R133, R165, R133 ;  /* 0x00000085a5857220 */ /* 0x000fe20000410000 */
[C---:B------:R-:W-:Y:S01]  /*7f80*/  FMUL.FTZ R134, R3.reuse, R134 ;  /* 0x0000008603867220 */ /* 0x040fe20000410000 */
[----:B------:R-:W-:Y:S01]  /*7f90*/  FMUL.FTZ R135, R3, R135 ;  /* 0x0000008703877220 */ /* 0x000fe20000410000 */
[--C-:B------:R-:W-:Y:S01]  /*7fa0*/  FFMA.FTZ R20, R20, UR4, -R169.reuse ;  /* 0x0000000414147c23 */ /* 0x100fe200080108a9 */
[--C-:B------:R-:W-:Y:S03]  /*7fb0*/  FFMA.FTZ R21, R21, UR4, -R169.reuse ;  /* 0x0000000415157c23 */ /* 0x100fe600080108a9 */
[----:B------:R2:W5:Y:S01]  /*7fc0*/  MUFU.EX2 R224, R5 ;  /* 0x0000000500e07308 */ /* 0x0005620000000800 */
[----:B-1----:R-:W-:Y:S01]  /*7fd0*/  FMUL.FTZ R18, R3, R182 ;  /* 0x000000b603127220 */ /* 0x002fe20000410000 */
[--C-:B------:R-:W-:Y:S01]  /*7fe0*/  FFMA.FTZ R22, R22, UR4, -R212.reuse ;  /* 0x0000000416167c23 */ /* 0x100fe200080108d4 */
[C---:B------:R-:W-:Y:S01]  /*7ff0*/  FMUL.FTZ R136, R2.reuse, R136 ;  /* 0x0000008802887220 */ /* 0x040fe20000410000 */
[----:B------:R-:W-:Y:S01]  /*8000*/  FMUL.FTZ R137, R2, R137 ;  /* 0x0000008902897220 */ /* 0x000fe20000410000 */
[C---:B------:R-:W-:Y:S01]  /*8010*/  FMUL.FTZ R138, R0.reuse, R138 ;  /* 0x0000008a008a7220 */ /* 0x040fe20000410000 */
[----:B------:R-:W-:Y:S01]  /*8020*/  FMUL.FTZ R139, R0, R139 ;  /* 0x0000008b008b7220 */ /* 0x000fe20000410000 */
[----:B------:R-:W-:Y:S03]  /*8030*/  FMUL.FTZ R140, R165, R140 ;  /* 0x0000008ca58c7220 */ /* 0x000fe60000410000 */
[----:B------:R1:W3:Y:S01]  /*8040*/  MUFU.EX2 R223, R7 ;  /* 0x0000000700df7308 */ /* 0x0002e20000000800 */
[----:B----4-:R-:W-:Y:S01]  /*8050*/  F2FP.BF16.F32.PACK_AB R175, R225, R227 ;  /* 0x000000e3e1af723e */ /* 0x010fe200000010ff */
[----:B------:R-:W-:Y:S01]  /*8060*/  FMUL.FTZ R19, R3, R183 ;  /* 0x000000b703137220 */ /* 0x000fe20000410000 */
[----:B------:R-:W-:Y:S01]  /*8070*/  FMUL.FTZ R141, R165, R141 ;  /* 0x0000008da58d7220 */ /* 0x000fe20000410000 */
[----:B------:R-:W-:Y:S01]  /*8080*/  LDSM.16.MT88.4 R180, [R231+0xc000] ;  /* 0x00c00000e7b4783b */ /* 0x000fe20000004200 */
[C---:B------:R-:W-:Y:S01]  /*8090*/  FMUL.FTZ R142, R3.reuse, R142 ;  /* 0x0000008e038e7220 */ /* 0x040fe20000410000 */
[----:B------:R-:W-:Y:S01]  /*80a0*/  FMUL.FTZ R143, R3, R143 ;  /* 0x0000008f038f7220 */ /* 0x000fe20000410000 */
[C---:B------:R-:W-:Y:S03]  /*80b0*/  FMUL.FTZ R144, R165.reuse, R144 ;  /* 0x00000090a5907220 */ /* 0x040fe60000410000 */
[----:B------:R4:W-:Y:S01]  /*80c0*/  MUFU.EX2 R208, R15 ;  /* 0x0000000f00d07308 */ /* 0x0009e20000000800 */
[C---:B--2---:R-:W-:Y:S01]  /*80d0*/  FMUL.FTZ R5, R165.reuse, R177 ;  /* 0x000000b1a5057220 */ /* 0x044fe20000410000 */
[----:B-----5:R-:W-:Y:S01]  /*80e0*/  F2FP.BF16.F32.PACK_AB R172, R224, R216 ;  /* 0x000000d8e0ac723e */ /* 0x020fe200000010ff */
[----:B------:R-:W-:Y:S01]  /*80f0*/  FMUL.FTZ R145, R165, R145 ;  /* 0x00000091a5917220 */ /* 0x000fe20000410000 */
[----:B------:R-:W-:Y:S01]  /*8100*/  F2FP.BF16.F32.PACK_AB R177, R217, R226 ;  /* 0x000000e2d9b1723e */ /* 0x000fe200000010ff */
[C---:B------:R-:W-:Y:S01]  /*8110*/  FMUL.FTZ R146, R3.reuse, R146 ;  /* 0x0000009203927220 */ /* 0x040fe20000410000 */
[C---:B------:R-:W-:Y:S01]  /*8120*/  FMUL.FTZ R147, R3.reuse, R147 ;  /* 0x0000009303937220 */ /* 0x040fe20000410000 */
[--C-:B------:R-:W-:Y:S03]  /*8130*/  FFMA.FTZ R32, R32, UR4, -R169.reuse ;  /* 0x0000000420207c23 */ /* 0x100fe600080108a9 */
[----:B------:R2:W-:Y:S01]  /*8140*/  MUFU.EX2 R222, R12 ;  /* 0x0000000c00de7308 */ /* 0x0005e20000000800 */
[----:B-1----:R-:W-:Y:S01]  /*8150*/  FMUL.FTZ R7, R3, R179 ;  /* 0x000000b303077220 */ /* 0x002fe20000410000 */
[----:B---3--:R-:W-:Y:S01]  /*8160*/  F2FP.BF16.F32.PACK_AB R173, R223, R215 ;  /* 0x000000d7dfad723e */ /* 0x008fe200000010ff */
[--C-:B------:R-:W-:Y:S01]  /*8170*/  FFMA.FTZ R36, R36, UR4, -R169.reuse ;  /* 0x0000000424247c23 */ /* 0x100fe200080108a9 */
[--C-:B------:R-:W-:Y:S01]  /*8180*/  FFMA.FTZ R37, R37, UR4, -R169.reuse ;  /* 0x0000000425257c23 */ /* 0x100fe200080108a9 */
[--C-:B------:R-:W-:Y:S01]  /*8190*/  FFMA.FTZ R48, R48, UR4, -R169.reuse ;  /* 0x0000000430307c23 */ /* 0x100fe200080108a9 */
[--C-:B------:R-:W-:Y:S01]  /*81a0*/  FFMA.FTZ R49, R49, UR4, -R169.reuse ;  /* 0x0000000431317c23 */ /* 0x100fe200080108a9 */
[--C-:B------:R-:W-:Y:S03]  /*81b0*/  FFMA.FTZ R38, R38, UR4, -R212.reuse ;  /* 0x0000000426267c23 */ /* 0x100fe600080108d4 */
[----:B------:R-:W1:Y:S01]  /*81c0*/  MUFU.EX2 R247, R13 ;  /* 0x0000000d00f77308 */ /* 0x000e620000000800 */
[-C--:B------:R-:W-:Y:S05]  /*81d0*/  HMMA.16816.F32.BF16 R4, R172, R204.reuse, R4 ;  /* 0x000000ccac04723c */ /* 0x080fea0000041804 */
[----:B----4-:R-:W-:Y:S01]  /*81e0*/  FMUL.FTZ R15, R0, R187 ;  /* 0x000000bb000f7220 */ /* 0x010fe20000410000 */
[----:B------:R-:W-:Y:S03]  /*81f0*/  FFMA.FTZ R33, R33, UR4, -R169 ;  /* 0x0000000421217c23 */ /* 0x000fe600080108a9 */
[----:B------:R-:W3:Y:S02]  /*8200*/  MUFU.EX2 R221, R14 ;  /* 0x0000000e00dd7308 */ /* 0x000ee40000000800 */
[----:B--2---:R-:W-:Y:S01]  /*8210*/  FMUL.FTZ R12, R2, R184 ;  /* 0x000000b8020c7220 */ /* 0x004fe20000410000 */
[--C-:B------:R-:W-:Y:S01]  /*8220*/  FFMA.FTZ R34, R34, UR4, -R212.reuse ;  /* 0x0000000422227c23 */ /* 0x100fe200080108d4 */
[C---:B------:R-:W-:Y:S01]  /*8230*/  FMUL.FTZ R148, R2.reuse, R148 ;  /* 0x0000009402947220 */ /* 0x040fe20000410000 */
[----:B------:R-:W-:Y:S01]  /*8240*/  FMUL.FTZ R149, R2, R149 ;  /* 0x0000009502957220 */ /* 0x000fe20000410000 */
[----:B------:R-:W-:Y:S04]  /*8250*/  FMUL.FTZ R150, R0, R150 ;  /* 0x0000009600967220 */ /* 0x000fe80000410000 */
[----:B------:R2:W-:Y:S01]  /*8260*/  MUFU.EX2 R248, R20 ;  /* 0x0000001400f87308 */ /* 0x0005e20000000800 */
[----:B-1----:R-:W-:Y:S01]  /*8270*/  F2FP.BF16.F32.PACK_AB R178, R247, R222 ;  /* 0x000000def7b2723e */ /* 0x002fe200000010ff */
[----:B------:R-:W-:Y:S01]  /*8280*/  FMUL.FTZ R13, R2, R185 ;  /* 0x000000b9020d7220 */ /* 0x000fe20000410000 */
[----:B------:R-:W-:Y:S01]  /*8290*/  FMUL.FTZ R151, R0, R151 ;  /* 0x0000009700977220 */ /* 0x000fe20000410000 */
[----:B------:R-:W-:Y:S01]  /*82a0*/  FFMA.FTZ R35, R35, UR4, -R212 ;  /* 0x0000000423237c23 */ /* 0x000fe200080108d4 */
[--C-:B------:R-:W-:Y:S01]  /*82b0*/  FFMA.FTZ R29, R29, UR4, -R170.reuse ;  /* 0x000000041d1d7c23 */ /* 0x100fe200080108aa */
[--C-:B------:R-:W-:Y:S01]  /*82c0*/  FFMA.FTZ R26, R26, UR4, -R213.reuse ;  /* 0x000000041a1a7c23 */ /* 0x100fe200080108d5 */
[----:B------:R-:W-:Y:S03]  /*82d0*/  FFMA.FTZ R24, R24, UR4, -R170 ;  /* 0x0000000418187c23 */ /* 0x000fe600080108aa */
[----:B------:R1:W4:Y:S01]  /*82e0*/  MUFU.EX2 R249, R32 ;  /* 0x0000002000f97308 */ /* 0x0003220000000800 */
[----:B---3--:R-:W-:Y:S01]  /*82f0*/  F2FP.BF16.F32.PACK_AB R179, R208, R221 ;  /* 0x000000ddd0b3723e */ /* 0x008fe200000010ff */
[----:B------:R-:W-:Y:S01]  /*8300*/  FMUL.FTZ R14, R0, R186 ;  /* 0x000000ba000e7220 */ /* 0x000fe20000410000 */
[----:B------:R-:W-:Y:S01]  /*8310*/  FFMA.FTZ R39, R39, UR4, -R212 ;  /* 0x0000000427277c23 */ /* 0x000fe200080108d4 */
[----:B------:R-:W-:Y:S01]  /*8320*/  LDSM.16.MT88.4 R184, [R230+0xc000] ;  /* 0x00c00000e6b8783b */ /* 0x000fe20000004200 */
[--C-:B------:R-:W-:Y:S01]  /*8330*/  FFMA.FTZ R40, R40, UR4, -R170.reuse ;  /* 0x0000000428287c23 */ /* 0x100fe200080108aa */
[----:B------:R-:W-:Y:S01]  /*8340*/  FFMA.FTZ R41, R41, UR4, -R170 ;  /* 0x0000000429297c23 */ /* 0x000fe200080108aa */
[--C-:B------:R-:W-:Y:S01]  /*8350*/  FFMA.FTZ R42, R42, UR4, -R213.reuse ;  /* 0x000000042a2a7c23 */ /* 0x100fe200080108d5 */
[C---:B------:R-:W-:Y:S02]  /*8360*/  HMMA.16816.F32.BF16 R8, R176.reuse, R204, R8 ;  /* 0x000000ccb008723c */ /* 0x040fe40000041808 */
[----:B------:R3:W-:Y:S02]  /*8370*/  MUFU.EX2 R250, R29 ;  /* 0x0000001d00fa7308 */ /* 0x0007e40000000800 */
[----:B--2---:R-:W-:Y:S01]  /*8380*/  FMUL.FTZ R20, R2, R188 ;  /* 0x000000bc02147220 */ /* 0x004fe20000410000 */
[--C-:B------:R-:W-:Y:S01]  /*8390*/  FFMA.FTZ R43, R43, UR4, -R213.reuse ;  /* 0x000000042b2b7c23 */ /* 0x100fe200080108d5 */
[-C--:B------:R-:W-:Y:S05]  /*83a0*/  HMMA.16816.F32.BF16 R12, R176, R206.reuse, R12 ;  /* 0x000000ceb00c723c */ /* 0x080fea000004180c */
[----:B------:R-:W-:Y:S01]  /*83b0*/  MOV R205, R208 ;  /* 0x000000d000cd7202 */ /* 0x000fe20000000f00 */
[C---:B------:R-:W-:Y:S01]  /*83c0*/  HMMA.16816.F32.BF16 R16, R172.reuse, R206, R16 ;  /* 0x000000ceac10723c */ /* 0x040fe20000041810 */
[----:B------:R-:W2:Y:S04]  /*83d0*/  LDSM.16.MT88.4 R208, [R229+0xc000] ;  /* 0x00c00000e5d0783b */ /* 0x000ea80000004200 */
[--C-:B------:R-:W-:Y:S01]  /*83e0*/  FFMA.FTZ R50, R50, UR4, -R212.reuse ;  /* 0x0000000432327c23 */ /* 0x100fe200080108d4 */
[----:B------:R-:W-:Y:S01]  /*83f0*/  FFMA.FTZ R51, R51, UR4, -R212 ;  /* 0x0000000433337c23 */ /* 0x000fe200080108d4 */
[--C-:B------:R-:W-:Y:S01]  /*8400*/  FFMA.FTZ R56, R56, UR4, -R170.reuse ;  /* 0x0000000438387c23 */ /* 0x100fe200080108aa */
[--C-:B------:R-:W-:Y:S03]  /*8410*/  FFMA.FTZ R57, R57, UR4, -R170.reuse ;  /* 0x0000000439397c23 */ /* 0x100fe600080108aa */
[--C-:B------:R-:W-:Y:S01]  /*8420*/  FFMA.FTZ R58, R58, UR4, -R213.reuse ;  /* 0x000000043a3a7c23 */ /* 0x100fe200080108d5 */
[--C-:B------:R-:W-:Y:S01]  /*8430*/  FFMA.FTZ R59, R59, UR4, -R213.reuse ;  /* 0x000000043b3b7c23 */ /* 0x100fe200080108d5 */
[--C-:B------:R-:W-:Y:S01]  /*8440*/  FFMA.FTZ R62, R62, UR4, -R213.reuse ;  /* 0x000000043e3e7c23 */ /* 0x100fe200080108d5 */
[----:B------:R-:W-:Y:S01]  /*8450*/  MOV R206, R220 ;  /* 0x000000dc00ce7202 */ /* 0x000fe20000000f00 */
[----:B-1----:R-:W-:Y:S01]  /*8460*/  FMUL.FTZ R32, R2, R192 ;  /* 0x000000c002207220 */ /* 0x002fe20000410000 */
[----:B------:R-:W-:Y:S01]  /*8470*/  MOV R207, R223 ;  /* 0x000000df00cf7202 */ /* 0x000fe20000000f00 */
[C---:B------:R-:W-:Y:S01]  /*8480*/  FMUL.FTZ R152, R165.reuse, R152 ;  /* 0x00000098a5987220 */ /* 0x040fe20000410000 */
[----:B------:R-:W-:Y:S01]  /*8490*/  FMUL.FTZ R153, R165, R153 ;  /* 0x00000099a5997220 */ /* 0x000fe20000410000 */
[C---:B------:R-:W-:Y:S01]  /*84a0*/  FMUL.FTZ R154, R3.reuse, R154 ;  /* 0x0000009a039a7220 */ /* 0x040fe20000410000 */
[----:B------:R-:W-:Y:S01]  /*84b0*/  FMUL.FTZ R155, R3, R155 ;  /* 0x0000009b039b7220 */ /* 0x000fe20000410000 */
[--C-:B------:R-:W-:Y:S01]  /*84c0*/  FFMA.FTZ R30, R30, UR4, -R213.reuse ;  /* 0x000000041e1e7c23 */ /* 0x100fe200080108d5 */
[--C-:B------:R-:W-:Y:S01]  /*84d0*/  FFMA.FTZ R31, R31, UR4, -R213.reuse ;  /* 0x000000041f1f7c23 */ /* 0x100fe200080108d5 */
[----:B---3--:R-:W-:Y:S01]  /*84e0*/  FMUL.FTZ R29, R165, R201 ;  /* 0x000000c9a51d7220 */ /* 0x008fe20000410000 */
[C---:B------:R-:W-:Y:S01]  /*84f0*/  FMUL.FTZ R156, R2.reuse, R156 ;  /* 0x0000009c029c7220 */ /* 0x040fe20000410000 */
[----:B------:R-:W-:Y:S01]  /*8500*/  FMUL.FTZ R157, R2, R157 ;  /* 0x0000009d029d7220 */ /* 0x000fe20000410000 */
[C---:B------:R-:W-:Y:S01]  /*8510*/  FMUL.FTZ R158, R0.reuse, R158 ;  /* 0x0000009e009e7220 */ /* 0x040fe20000410000 */
[----:B------:R-:W-:Y:S01]  /*8520*/  FMUL.FTZ R159, R0, R159 ;  /* 0x0000009f009f7220 */ /* 0x000fe20000410000 */
[C---:B------:R-:W-:Y:S01]  /*8530*/  FMUL.FTZ R160, R2.reuse, R160 ;  /* 0x000000a002a07220 */ /* 0x040fe20000410000 */
[----:B------:R-:W-:Y:S01]  /*8540*/  FMUL.FTZ R161, R2, R161 ;  /* 0x000000a102a17220 */ /* 0x000fe20000410000 */
[C---:B------:R-:W-:Y:S01]  /*8550*/  FMUL.FTZ R162, R0.reuse, R162 ;  /* 0x000000a200a27220 */ /* 0x040fe20000410000 */
[----:B------:R-:W-:Y:S01]  /*8560*/  FMUL.FTZ R163, R0, R163 ;  /* 0x000000a300a37220 */ /* 0x000fe20000410000 */
[--C-:B------:R-:W-:Y:S01]  /*8570*/  FFMA.FTZ R44, R44, UR4, -R170.reuse ;  /* 0x000000042c2c7c23 */ /* 0x100fe200080108aa */
[--C-:B------:R-:W-:Y:S01]  /*8580*/  FFMA.FTZ R45, R45, UR4, -R170.reuse ;  /* 0x000000042d2d7c23 */ /* 0x100fe200080108aa */
[--C-:B------:R-:W-:Y:S01]  /*8590*/  FFMA.FTZ R46, R46, UR4, -R213.reuse ;  /* 0x000000042e2e7c23 */ /* 0x100fe200080108d5 */
[----:B------:R-:W-:Y:S01]  /*85a0*/  FFMA.FTZ R47, R47, UR4, -R213 ;  /* 0x000000042f2f7c23 */ /* 0x000fe200080108d5 */
[--C-:B------:R-:W-:Y:S01]  /*85b0*/  FFMA.FTZ R60, R60, UR4, -R170.reuse ;  /* 0x000000043c3c7c23 */ /* 0x100fe200080108aa */
[----:B------:R-:W1:Y:S01]  /*85c0*/  MUFU.EX2 R223, R34 ;  /* 0x0000002200df7308 */ /* 0x000e620000000800 */
[--C-:B------:R-:W-:Y:S01]  /*85d0*/  FFMA.FTZ R25, R25, UR4, -R170.reuse ;  /* 0x0000000419197c23 */ /* 0x100fe200080108aa */
[----:B------:R-:W-:Y:S01]  /*85e0*/  MOV R204, R224 ;  /* 0x000000e000cc7202 */ /* 0x000fe20000000f00 */
[--C-:B------:R-:W-:Y:S01]  /*85f0*/  FFMA.FTZ R28, R28, UR4, -R170.reuse ;  /* 0x000000041c1c7c23 */ /* 0x100fe200080108aa */
[-C--:B--2---:R-:W-:Y:S03]  /*8600*/  HMMA.16816.F32.BF16 R68, R172, R208.reuse, R68 ;  /* 0x000000d0ac44723c */ /* 0x084fe60000041844 */
[----:B------:R-:W-:Y:S03]  /*8610*/  FFMA.FTZ R170, R61, UR4, -R170 ;  /* 0x000000043daa7c23 */ /* 0x000fe600080108aa */
[----:B------:R2:W-:Y:S01]  /*8620*/  MUFU.EX2 R224, R24 ;  /* 0x0000001800e07308 */ /* 0x0005e20000000800 */
[----:B----4-:R-:W-:Y:S01]  /*8630*/  MOV R201, R249 ;  /* 0x000000f900c97202 */ /* 0x010fe20000000f00 */
[C---:B------:R-:W-:Y:S06]  /*8640*/  HMMA.16816.F32.BF16 R72, R176.reuse, R208, R72 ;  /* 0x000000d0b048723c */ /* 0x040fec0000041848 */
[-C--:B------:R-:W-:Y:S02]  /*8650*/  HMMA.16816.F32.BF16 R76, R176, R210.reuse, R76 ;  /* 0x000000d2b04c723c */ /* 0x080fe4000004184c */
[----:B------:R-:W-:Y:S03]  /*8660*/  MUFU.EX2 R170, R170 ;  /* 0x000000aa00aa7308 */ /* 0x000fe60000000800 */
[----:B-1----:R-:W-:Y:S01]  /*8670*/  MOV R192, R223 ;  /* 0x000000df00c07202 */ /* 0x002fe20000000f00 */
[C---:B------:R-:W-:Y:S06]  /*8680*/  HMMA.16816.F32.BF16 R80, R172.reuse, R210, R80 ;  /* 0x000000d2ac50723c */ /* 0x040fec0000041850 */
[----:B------:R1:W-:Y:S01]  /*8690*/  MUFU.EX2 R223, R26 ;  /* 0x0000001a00df7308 */ /* 0x0003e20000000800 */
[----:B------:R-:W-:Y:S01]  /*86a0*/  FMUL.FTZ R34, R0, R194 ;  /* 0x000000c200227220 */ /* 0x000fe20000410000 */
[-C--:B------:R-:W-:Y:S03]  /*86b0*/  HMMA.16816.F32.BF16 R84, R172, R180.reuse, R84 ;  /* 0x000000b4ac54723c */ /* 0x080fe60000041854 */
[----:B--2---:R-:W-:Y:S03]  /*86c0*/  FMUL.FTZ R24, R165, R196 ;  /* 0x000000c4a5187220 */ /* 0x004fe60000410000 */
[C---:B------:R-:W-:Y:S02]  /*86d0*/  HMMA.16816.F32.BF16 R88, R176.reuse, R180, R88 ;  /* 0x000000b4b058723c */ /* 0x040fe40000041858 */
[----:B------:R-:W-:Y:S03]  /*86e0*/  MUFU.EX2 R196, R42 ;  /* 0x0000002a00c47308 */ /* 0x000fe60000000800 */
[--C-:B------:R-:W-:Y:S01]  /*86f0*/  FFMA.FTZ R194, R64, UR4, -R169.reuse ;  /* 0x0000000440c27c23 */ /* 0x100fe200080108a9 */
[-C--:B------:R-:W-:Y:S06]  /*8700*/  HMMA.16816.F32.BF16 R92, R176, R182.reuse, R92 ;  /* 0x000000b6b05c723c */ /* 0x080fec000004185c */
[----:B------:R2:W-:Y:S01]  /*8710*/  MUFU.EX2 R210, R33 ;  /* 0x0000002100d27308 */ /* 0x0005e20000000800 */
[----:B------:R-:W-:Y:S01]  /*8720*/  MOV R64, R248 ;  /* 0x000000f800407202 */ /* 0x000fe20000000f00 */
[C---:B------:R-:W-:Y:S01]  /*8730*/  HMMA.16816.F32.BF16 R96, R172.reuse, R182, R96 ;  /* 0x000000b6ac60723c */ /* 0x040fe20000041860 */
[----:B------:R-:W3:Y:S07]  /*8740*/  LDSM.16.MT88.4 R180, [R228+0xe000] ;  /* 0x00e00000e4b4783b */ /* 0x000eee0000004200 */
[----:B------:R-:W-:Y:S01]  /*8750*/  MUFU.EX2 R248, R37 ;  /* 0x0000002500f87308 */ /* 0x000fe20000000800 */
[-C--:B------:R-:W-:Y:S03]  /*8760*/  HMMA.16816.F32.BF16 R100, R172, R184.reuse, R100 ;  /* 0x000000b8ac64723c */ /* 0x080fe60000041864 */
[----:B-1----:R-:W-:Y:S03]  /*8770*/  FMUL.FTZ R26, R3, R198 ;  /* 0x000000c6031a7220 */ /* 0x002fe60000410000 */
[C---:B------:R-:W-:Y:S03]  /*8780*/  HMMA.16816.F32.BF16 R104, R176.reuse, R184, R104 ;  /* 0x000000b8b068723c */ /* 0x040fe60000041868 */
[----:B------:R-:W-:Y:S02]  /*8790*/  MUFU.EX2 R198, R36 ;  /* 0x0000002400c67308 */ /* 0x000fe40000000800 */
[C---:B--2---:R-:W-:Y:S01]  /*87a0*/  FMUL.FTZ R33, R2.reuse, R193 ;  /* 0x000000c102217220 */ /* 0x044fe20000410000 */
[-C--:B------:R-:W-:Y:S07]  /*87b0*/  HMMA.16816.F32.BF16 R108, R176, R186.reuse, R108 ;  /* 0x000000bab06c723c */ /* 0x080fee000004186c */
[----:B------:R1:W2:Y:S01]  /*87c0*/  MUFU.EX2 R193, R25 ;  /* 0x0000001900c17308 */ /* 0x0002a20000000800 */
[----:B------:R-:W-:Y:S01]  /*87d0*/  MOV R211, R247 ;  /* 0x000000f700d37202 */ /* 0x000fe20000000f00 */
[C---:B------:R-:W-:Y:S01]  /*87e0*/  HMMA.16816.F32.BF16 R112, R172.reuse, R186, R112 ;  /* 0x000000baac70723c */ /* 0x040fe20000041870 */
[----:B------:R-:W4:Y:S07]  /*87f0*/  LDSM.16.MT88.4 R184, [R229+0xe000] ;  /* 0x00e00000e5b8783b */ /* 0x000f2e0000004200 */
[----:B------:R5:W2:Y:S03]  /*8800*/  MUFU.EX2 R247, R21 ;  /* 0x0000001500f77308 */ /* 0x000aa60000000800 */
[----:B------:R-:W-:Y:S02]  /*8810*/  MOV R208, R225 ;  /* 0x000000e100d07202 */ /* 0x000fe40000000f00 */
[----:B------:R-:W-:Y:S05]  /*8820*/  MOV R209, R218 ;  /* 0x000000da00d17202 */ /* 0x000fea0000000f00 */
[----:B------:R2:W-:Y:S01]  /*8830*/  MUFU.EX2 R225, R22 ;  /* 0x0000001600e17308 */ /* 0x0005e20000000800 */
[----:B-1----:R-:W-:Y:S01]  /*8840*/  FMUL.FTZ R25, R165, R197 ;  /* 0x000000c5a5197220 */ /* 0x002fe20000410000 */
[-C--:B---3--:R-:W-:Y:S08]  /*8850*/  HMMA.16816.F32.BF16 R116, R172, R180.reuse, R116 ;  /* 0x000000b4ac74723c */ /* 0x088ff00000041874 */
[----:B------:R-:W-:Y:S03]  /*8860*/  MUFU.EX2 R197, R40 ;  /* 0x0000002800c57308 */ /* 0x000fe60000000800 */
[----:B-----5:R-:W-:Y:S01]  /*8870*/  FMUL.FTZ R21, R2, R189 ;  /* 0x000000bd02157220 */ /* 0x020fe20000410000 */
[C---:B------:R-:W-:Y:S06]  /*8880*/  HMMA.16816.F32.BF16 R120, R176.reuse, R180, R120 ;  /* 0x000000b4b078723c */ /* 0x040fec0000041878 */
[-C--:B------:R-:W-:Y:S01]  /*8890*/  HMMA.16816.F32.BF16 R124, R176, R182.reuse, R124 ;  /* 0x000000b6b07c723c */ /* 0x080fe2000004187c */
[----:B------:R1:W-:Y:S04]  /*88a0*/  MUFU.EX2 R218, R35 ;  /* 0x0000002300da7308 */ /* 0x0003e80000000800 */
[C---:B--2---:R-:W-:Y:S01]  /*88b0*/  FMUL.FTZ R22, R0.reuse, R190 ;  /* 0x000000be00167220 */ /* 0x044fe20000410000 */
[C---:B------:R-:W-:Y:S01]  /*88c0*/  HMMA.16816.F32.BF16 R128, R172.reuse, R182, R128 ;  /* 0x000000b6ac80723c */ /* 0x040fe20000041880 */
[----:B------:R-:W2:Y:S04]  /*88d0*/  LDSM.16.MT88.4 R180, [R231+0xe000] ;  /* 0x00e00000e7b4783b */ /* 0x000ea80000004200 */
[----:B------:R3:W-:Y:S01]  /*88e0*/  MUFU.EX2 R251, R28 ;  /* 0x0000001c00fb7308 */ /* 0x0007e20000000800 */
[-C--:B----4-:R-:W-:Y:S09]  /*88f0*/  HMMA.16816.F32.BF16 R132, R172, R184.reuse, R132 ;  /* 0x000000b8ac84723c */ /* 0x090ff20000041884 */
[----:B------:R4:W-:Y:S01]  /*8900*/  MUFU.EX2 R249, R31 ;  /* 0x0000001f00f97308 */ /* 0x0009e20000000800 */
[C---:B------:R-:W-:Y:S04]  /*8910*/  HMMA.16816.F32.BF16 R136, R176.reuse, R184, R136 ;  /* 0x000000b8b088723c */ /* 0x040fe80000041888 */
[C---:B-1----:R-:W-:Y:S03]  /*8920*/  FMUL.FTZ R35, R0.reuse, R195 ;  /* 0x000000c300237220 */ /* 0x042fe60000410000 */
[--C-:B------:R-:W-:Y:S01]  /*8930*/  FFMA.FTZ R184, R23, UR4, -R212.reuse ;  /* 0x0000000417b87c23 */ /* 0x100fe200080108d4 */
[----:B------:R-:W-:Y:S01]  /*8940*/  FMUL.FTZ R23, R0, R191 ;  /* 0x000000bf00177220 */ /* 0x000fe20000410000 */
[----:B------:R1:W-:Y:S01]  /*8950*/  MUFU.EX2 R195, R30 ;  /* 0x0000001e00c37308 */ /* 0x0003e20000000800 */
[----:B------:R-:W-:Y:S01]  /*8960*/  LDSM.16.MT88.4 R188, [R229+0xc800] ;  /* 0x00c80000e5bc783b */ /* 0x000fe20000004200 */
[----:B---3--:R-:W-:Y:S01]  /*8970*/  FMUL.FTZ R28, R165, R200 ;  /* 0x000000c8a51c7220 */ /* 0x008fe20000410000 */
[----:B------:R-:W-:Y:S01]  /*8980*/  MOV R200, R193 ;  /* 0x000000c100c87202 */ /* 0x000fe20000000f00 */
[--C-:B------:R-:W-:Y:S02]  /*8990*/  FFMA.FTZ R193, R53, UR4, -R169.reuse ;  /* 0x0000000435c17c23 */ /* 0x100fe400080108a9 */
[-C--:B------:R-:W-:Y:S04]  /*89a0*/  HMMA.16816.F32.BF16 R20, R176, R186.reuse, R20 ;  /* 0x000000bab014723c */ /* 0x080fe80000041814 */
[----:B------:R3:W5:Y:S01]  /*89b0*/  MUFU.EX2 R220, R184 ;  /* 0x000000b800dc7308 */ /* 0x0007620000000800 */
[C---:B----4-:R-:W-:Y:S01]  /*89c0*/  FMUL.FTZ R31, R3.reuse, R203 ;  /* 0x000000cb031f7220 */ /* 0x050fe20000410000 */
[----:B------:R-:W-:Y:S01]  /*89d0*/  MOV R203, R210 ;  /* 0x000000d200cb7202 */ /* 0x000fe20000000f00 */
[C---:B------:R-:W-:Y:S04]  /*89e0*/  HMMA.16816.F32.BF16 R140, R172.reuse, R186, R140 ;  /* 0x000000baac8c723c */ /* 0x040fe8000004188c */
[----:B-1----:R-:W-:Y:S01]  /*89f0*/  FMUL.FTZ R30, R3, R202 ;  /* 0x000000ca031e7220 */ /* 0x002fe20000410000 */
[----:B------:R-:W-:Y:S01]  /*8a00*/  MOV R202, R192 ;  /* 0x000000c000ca7202 */ /* 0x000fe20000000f00 */
[--C-:B------:R-:W-:Y:S01]  /*8a10*/  FFMA.FTZ R192, R52, UR4, -R169.reuse ;  /* 0x0000000434c07c23 */ /* 0x100fe200080108a9 */
[-C--:B--2---:R-:W-:Y:S04]  /*8a20*/  HMMA.16816.F32.BF16 R144, R172, R180.reuse, R144 ;  /* 0x000000b4ac90723c */ /* 0x084fe80000041890 */
[----:B------:R-:W-:Y:S01]  /*8a30*/  FFMA.FTZ R169, R65, UR4, -R169 ;  /* 0x0000000441a97c23 */ /* 0x000fe200080108a9 */
[----:B------:R-:W-:Y:S01]  /*8a40*/  MOV R65, R247 ;  /* 0x000000f700417202 */ /* 0x000fe20000000f00 */
[----:B---3--:R-:W1:Y:S01]  /*8a50*/  LDSM.16.MT88.4 R184, [R230+0xe000] ;  /* 0x00e00000e6b8783b */ /* 0x008e620000004200 */
[C---:B------:R-:W-:Y:S01]  /*8a60*/  HMMA.16816.F32.BF16 R148, R176.reuse, R180, R148 ;  /* 0x000000b4b094723c */ /* 0x040fe20000041894 */
[----:B------:R-:W-:Y:S03]  /*8a70*/  MUFU.EX2 R247, R39 ;  /* 0x0000002700f77308 */ /* 0x000fe60000000800 */
[----:B------:R-:W-:Y:S02]  /*8a80*/  MOV R210, R205 ;  /* 0x000000cd00d27202 */ /* 0x000fe40000000f00 */
[-C--:B------:R-:W-:Y:S05]  /*8a90*/  HMMA.16816.F32.BF16 R32, R176, R182.reuse, R32 ;  /* 0x000000b6b020723c */ /* 0x080fea0000041820 */
[--C-:B------:R-:W-:Y:S01]  /*8aa0*/  FFMA.FTZ R180, R27, UR4, -R213.reuse ;  /* 0x000000041bb47c23 */ /* 0x100fe200080108d5 */
[C---:B------:R-:W-:Y:S03]  /*8ab0*/  HMMA.16816.F32.BF16 R152, R172.reuse, R182, R152 ;  /* 0x000000b6ac98723c */ /* 0x040fe60000041898 */
[----:B------:R2:W3:Y:S02]  /*8ac0*/  MUFU.EX2 R252, R180 ;  /* 0x000000b400fc7308 */ /* 0x0004e40000000800 */
[----:B------:R-:W-:Y:S01]  /*8ad0*/  FMUL.FTZ R27, R3, R199 ;  /* 0x000000c7031b7220 */ /* 0x000fe20000410000 */
[----:B------:R-:W-:Y:S01]  /*8ae0*/  FFMA.FTZ R213, R63, UR4, -R213 ;  /* 0x000000043fd57c23 */ /* 0x000fe200080108d5 */
[----:B------:R-:W-:Y:S06]  /*8af0*/  MOV R205, R226 ;  /* 0x000000e200cd7202 */ /* 0x000fec0000000f00 */
[----:B------:R4:W-:Y:S10]  /*8b00*/  MUFU.EX2 R199, R38 ;  /* 0x0000002600c77308 */ /* 0x0009f40000000800 */
[----:B------:R-:W-:Y:S01]  /*8b10*/  MUFU.EX2 R226, R48 ;  /* 0x0000003000e27308 */ /* 0x000fe20000000800 */
[----:B--2---:R-:W2:Y:S01]  /*8b20*/  LDSM.16.MT88.4 R180, [R228+0xc800] ;  /* 0x00c80000e4b4783b */ /* 0x004ea20000004200 */
[-C--:B-1----:R-:W-:Y:S07]  /*8b30*/  HMMA.16816.F32.BF16 R24, R172, R184.reuse, R24 ;  /* 0x000000b8ac18723c */ /* 0x082fee0000041818 */
[----:B----4-:R-:W-:Y:S01]  /*8b40*/  LDSM.16.MT88.4 R36, [R230+0xe800] ;  /* 0x00e80000e624783b */ /* 0x010fe20000004200 */
[----:B------:R-:W-:Y:S01]  /*8b50*/  MUFU.EX2 R213, R213 ;  /* 0x000000d500d57308 */ /* 0x000fe20000000800 */
[C---:B------:R-:W-:Y:S06]  /*8b60*/  HMMA.16816.F32.BF16 R156, R176.reuse, R184, R156 ;  /* 0x000000b8b09c723c */ /* 0x040fec000004189c */
[-C--:B------:R-:W-:Y:S06]  /*8b70*/  HMMA.16816.F32.BF16 R160, R176, R186.reuse, R160 ;  /* 0x000000bab0a0723c */ /* 0x080fec00000418a0 */
[----:B------:R-:W-:Y:S01]  /*8b80*/  HMMA.16816.F32.BF16 R28, R172, R186, R28 ;  /* 0x000000baac1c723c */ /* 0x000fe2000004181c */
[----:B------:R-:W-:Y:S04]  /*8b90*/  LDSM.16.MT88.4 R184, [R230+0xc800] ;  /* 0x00c80000e6b8783b */ /* 0x000fe80000004200 */
[----:B------:R-:W-:Y:S02]  /*8ba0*/  F2FP.BF16.F32.PACK_AB R176, R200, R224 ;  /* 0x000000e0c8b0723e */ /* 0x000fe400000010ff */
[----:B------:R-:W-:Y:S04]  /*8bb0*/  F2FP.BF16.F32.PACK_AB R172, R65, R64 ;  /* 0x0000004041ac723e */ /* 0x000fe800000010ff */
[----:B-----5:R-:W-:Y:S02]  /*8bc0*/  F2FP.BF16.F32.PACK_AB R173, R220, R225 ;  /* 0x000000e1dcad723e */ /* 0x020fe400000010ff */
[----:B------:R-:W-:Y:S02]  /*8bd0*/  F2FP.BF16.F32.PACK_AB R174, R203, R201 ;  /* 0x000000c9cbae723e */ /* 0x000fe400000010ff */
[----:B------:R-:W-:Y:S02]  /*8be0*/  F2FP.BF16.F32.PACK_AB R175, R218, R202 ;  /* 0x000000cadaaf723e */ /* 0x000fe400000010ff */
[----:B---3--:R-:W-:Y:S02]  /*8bf0*/  F2FP.BF16.F32.PACK_AB R177, R252, R223 ;  /* 0x000000dffcb1723e */ /* 0x008fe400000010ff */
[----:B------:R-:W-:Y:S02]  /*8c00*/  F2FP.BF16.F32.PACK_AB R178, R250, R251 ;  /* 0x000000fbfab2723e */ /* 0x000fe400000010ff */
[----:B------:R-:W-:Y:S01]  /*8c10*/  F2FP.BF16.F32.PACK_AB R179, R249, R195 ;  /* 0x000000c3f9b3723e */ /* 0x000fe200000010ff */
[-C--:B--2---:R-:W-:Y:S06]  /*8c20*/  HMMA.16816.F32.BF16 R4, R172, R180.reuse, R4 ;  /* 0x000000b4ac04723c */ /* 0x084fec0000041804 */
[C---:B------:R-:W-:Y:S06]  /*8c30*/  HMMA.16816.F32.BF16 R8, R176.reuse, R180, R8 ;  /* 0x000000b4b008723c */ /* 0x040fec0000041808 */
[-C--:B------:R-:W-:Y:S06]  /*8c40*/  HMMA.16816.F32.BF16 R12, R176, R182.reuse, R12 ;  /* 0x000000b6b00c723c */ /* 0x080fec000004180c */
[C---:B------:R-:W-:Y:S01]  /*8c50*/  HMMA.16816.F32.BF16 R16, R172.reuse, R182, R16 ;  /* 0x000000b6ac10723c */ /* 0x040fe20000041810 */
[----:B------:R-:W1:Y:S05]  /*8c60*/  LDSM.16.MT88.4 R180, [R231+0xc800] ;  /* 0x00c80000e7b4783b */ /* 0x000e6a0000004200 */
[-C--:B------:R-:W-:Y:S06]  /*8c70*/  HMMA.16816.F32.BF16 R68, R172, R188.reuse, R68 ;  /* 0x000000bcac44723c */ /* 0x080fec0000041844 */
[C---:B------:R-:W-:Y:S06]  /*8c80*/  HMMA.16816.F32.BF16 R72, R176.reuse, R188, R72 ;  /* 0x000000bcb048723c */ /* 0x040fec0000041848 */
[-C--:B------:R-:W-:Y:S05]  /*8c90*/  HMMA.16816.F32.BF16 R76, R176, R190.reuse, R76 ;  /* 0x000000beb04c723c */ /* 0x080fea000004184c */
[----:B------:R-:W-:Y:S01]  /*8ca0*/  MOV R189, R223 ;  /* 0x000000df00bd7202 */ /* 0x000fe20000000f00 */
[C---:B------:R-:W-:Y:S01]  /*8cb0*/  HMMA.16816.F32.BF16 R80, R172.reuse, R190, R80 ;  /* 0x000000beac50723c */ /* 0x040fe20000041850 */
[----:B------:R-:W2:Y:S04]  /*8cc0*/  MUFU.EX2 R223, R41 ;  /* 0x0000002900df7308 */ /* 0x000ea80000000800 */
[----:B------:R-:W-:Y:S02]  /*8cd0*/  MOV R188, R224 ;  /* 0x000000e000bc7202 */ /* 0x000fe40000000f00 */
[----:B------:R-:W-:Y:S04]  /*8ce0*/  MOV R190, R227 ;  /* 0x000000e300be7202 */ /* 0x000fe80000000f00 */
[----:B------:R-:W-:Y:S01]  /*8cf0*/  MUFU.EX2 R227, R49 ;  /* 0x0000003100e37308 */ /* 0x000fe20000000800 */
[----:B------:R-:W-:Y:S01]  /*8d00*/  MOV R191, R225 ;  /* 0x000000e100bf7202 */ /* 0x000fe20000000f00 */
[-C--:B-1----:R-:W-:Y:S08]  /*8d10*/  HMMA.16816.F32.BF16 R84, R172, R180.reuse, R84 ;  /* 0x000000b4ac54723c */ /* 0x082ff00000041854 */
[----:B------:R-:W-:Y:S01]  /*8d20*/  MUFU.EX2 R224, R50 ;  /* 0x0000003200e07308 */ /* 0x000fe20000000800 */
[C---:B------:R-:W-:Y:S09]  /*8d30*/  HMMA.16816.F32.BF16 R88, R176.reuse, R180, R88 ;  /* 0x000000b4b058723c */ /* 0x040ff20000041858 */
[----:B------:R1:W-:Y:S01]  /*8d40*/  MUFU.EX2 R225, R51 ;  /* 0x0000003300e17308 */ /* 0x0003e20000000800 */
[-C--:B------:R-:W-:Y:S06]  /*8d50*/  HMMA.16816.F32.BF16 R92, R176, R182.reuse, R92 ;  /* 0x000000b6b05c723c */ /* 0x080fec000004185c */
[C---:B------:R-:W-:Y:S01]  /*8d60*/  HMMA.16816.F32.BF16 R96, R172.reuse, R182, R96 ;  /* 0x000000b6ac60723c */ /* 0x040fe20000041860 */
[----:B------:R-:W3:Y:S05]  /*8d70*/  LDSM.16.MT88.4 R180, [R228+0xe800] ;  /* 0x00e80000e4b4783b */ /* 0x000eea0000004200 */
[-C--:B------:R-:W-:Y:S03]  /*8d80*/  HMMA.16816.F32.BF16 R100, R172, R184.reuse, R100 ;  /* 0x000000b8ac64723c */ /* 0x080fe60000041864 */
[----:B-1----:R-:W-:Y:S03]  /*8d90*/  LDSM.16.MT88.4 R48, [R229+0xd000] ;  /* 0x00d00000e530783b */ /* 0x002fe60000004200 */
[C---:B------:R-:W-:Y:S06]  /*8da0*/  HMMA.16816.F32.BF16 R104, R176.reuse, R184, R104 ;  /* 0x000000b8b068723c */ /* 0x040fec0000041868 */
[-C--:B------:R-:W-:Y:S06]  /*8db0*/  HMMA.16816.F32.BF16 R108, R176, R186.reuse, R108 ;  /* 0x000000bab06c723c */ /* 0x080fec000004186c */
[C---:B------:R-:W-:Y:S01]  /*8dc0*/  HMMA.16816.F32.BF16 R112, R172.reuse, R186, R112 ;  /* 0x000000baac70723c */ /* 0x040fe20000041870 */
[----:B------:R-:W1:Y:S05]  /*8dd0*/  LDSM.16.MT88.4 R184, [R229+0xe800] ;  /* 0x00e80000e5b8783b */ /* 0x000e6a0000004200 */
[-C--:B---3--:R-:W-:Y:S06]  /*8de0*/  HMMA.16816.F32.BF16 R116, R172, R180.reuse, R116 ;  /* 0x000000b4ac74723c */ /* 0x088fec0000041874 */
[C---:B------:R-:W-:Y:S06]  /*8df0*/  HMMA.16816.F32.BF16 R120, R176.reuse, R180, R120 ;  /* 0x000000b4b078723c */ /* 0x040fec0000041878 */
[-C--:B------:R-:W-:Y:S06]  /*8e00*/  HMMA.16816.F32.BF16 R124, R176, R182.reuse, R124 ;  /* 0x000000b6b07c723c */ /* 0x080fec000004187c */
[C---:B------:R-:W-:Y:S01]  /*8e10*/  HMMA.16816.F32.BF16 R128, R172.reuse, R182, R128 ;  /* 0x000000b6ac80723c */ /* 0x040fe20000041880 */
[----:B------:R-:W3:Y:S05]  /*8e20*/  LDSM.16.MT88.4 R180, [R231+0xe800] ;  /* 0x00e80000e7b4783b */ /* 0x000eea0000004200 */
[-C--:B-1----:R-:W-:Y:S06]  /*8e30*/  HMMA.16816.F32.BF16 R132, R172, R184.reuse, R132 ;  /* 0x000000b8ac84723c */ /* 0x082fec0000041884 */
[C---:B------:R-:W-:Y:S06]  /*8e40*/  HMMA.16816.F32.BF16 R136, R176.reuse, R184, R136 ;  /* 0x000000b8b088723c */ /* 0x040fec0000041888 */
[-C--:B------:R-:W-:Y:S05]  /*8e50*/  HMMA.16816.F32.BF16 R20, R176, R186.reuse, R20 ;  /* 0x000000bab014723c */ /* 0x080fea0000041814 */
[----:B------:R-:W-:Y:S01]  /*8e60*/  MOV R185, R222 ;  /* 0x000000de00b97202 */ /* 0x000fe20000000f00 */
[C---:B------:R-:W-:Y:S01]  /*8e70*/  HMMA.16816.F32.BF16 R140, R172.reuse, R186, R140 ;  /* 0x000000baac8c723c */ /* 0x040fe2000004188c */
[----:B------:R1:W4:Y:S04]  /*8e80*/  MUFU.EX2 R222, R43 ;  /* 0x0000002b00de7308 */ /* 0x0003280000000800 */
[----:B------:R-:W-:Y:S02]  /*8e90*/  MOV R184, R221 ;  /* 0x000000dd00b87202 */ /* 0x000fe40000000f00 */
[----:B------:R-:W-:Y:S04]  /*8ea0*/  MOV R186, R219 ;  /* 0x000000db00ba7202 */ /* 0x000fe80000000f00 */
[----:B------:R2:W-:Y:S01]  /*8eb0*/  MUFU.EX2 R221, R44 ;  /* 0x0000002c00dd7308 */ /* 0x0005e20000000800 */
[----:B------:R-:W-:Y:S01]  /*8ec0*/  MOV R187, R220 ;  /* 0x000000dc00bb7202 */ /* 0x000fe20000000f00 */
[-C--:B---3--:R-:W-:Y:S01]  /*8ed0*/  HMMA.16816.F32.BF16 R144, R172, R180.reuse, R144 ;  /* 0x000000b4ac90723c */ /* 0x088fe20000041890 */
[----:B-1----:R-:W1:Y:S07]  /*8ee0*/  LDSM.16.MT88.4 R40, [R228+0xd000] ;  /* 0x00d00000e428783b */ /* 0x002e6e0000004200 */
[----:B------:R4:W3:Y:S01]  /*8ef0*/  MUFU.EX2 R220, R45 ;  /* 0x0000002d00dc7308 */ /* 0x0008e20000000800 */
[C---:B------:R-:W-:Y:S01]  /*8f00*/  HMMA.16816.F32.BF16 R148, R176.reuse, R180, R148 ;  /* 0x000000b4b094723c */ /* 0x040fe20000041894 */
[----:B------:R-:W5:Y:S08]  /*8f10*/  LDL.LU R180, [R1] ;  /* 0x0000000001b47983 */ /* 0x000f700000300800 */
[----:B------:R3:W-:Y:S02]  /*8f20*/  MUFU.EX2 R219, R46 ;  /* 0x0000002e00db7308 */ /* 0x0007e40000000800 */
[----:B--2---:R-:W-:Y:S01]  /*8f30*/  F2FP.BF16.F32.PACK_AB R44, R223, R197 ;  /* 0x000000c5df2c723e */ /* 0x004fe200000010ff */
[-C--:B------:R-:W-:Y:S03]  /*8f40*/  HMMA.16816.F32.BF16 R32, R176, R182.reuse, R32 ;  /* 0x000000b6b020723c */ /* 0x080fe60000041820 */
[----:B------:R-:W-:Y:S03]  /*8f50*/  MOV R181, R218 ;  /* 0x000000da00b57202 */ /* 0x000fe60000000f00 */
[C---:B------:R-:W-:Y:S01]  /*8f60*/  HMMA.16816.F32.BF16 R152, R172.reuse, R182, R152 ;  /* 0x000000b6ac98723c */ /* 0x040fe20000041898 */
[----:B------:R-:W2:Y:S01]  /*8f70*/  LDL.LU R182, [R1+0x8] ;  /* 0x0000080001b67983 */ /* 0x000ea20000300800 */
[----:B------:R-:W1:Y:S03]  /*8f80*/  MUFU.EX2 R218, R47 ;  /* 0x0000002f00da7308 */ /* 0x000e660000000800 */
[----:B------:R-:W5:Y:S01]  /*8f90*/  LDL.LU R183, [R1+0x4] ;  /* 0x0000040001b77983 */ /* 0x000f620000300800 */
[-C--:B------:R-:W-:Y:S05]  /*8fa0*/  HMMA.16816.F32.BF16 R24, R172, R36.reuse, R24 ;  /* 0x00000024ac18723c */ /* 0x080fea0000041818 */
[----:B----4-:R-:W-:Y:S01]  /*8fb0*/  F2FP.BF16.F32.PACK_AB R45, R222, R196 ;  /* 0x000000c4de2d723e */ /* 0x010fe200000010ff */
[C---:B------:R-:W-:Y:S05]  /*8fc0*/  HMMA.16816.F32.BF16 R156, R176.reuse, R36, R156 ;  /* 0x00000024b09c723c */ /* 0x040fea000004189c */
[----:B---3--:R-:W-:Y:S01]  /*8fd0*/  F2FP.BF16.F32.PACK_AB R46, R220, R221 ;  /* 0x000000dddc2e723e */ /* 0x008fe200000010ff */
[-C--:B------:R-:W-:Y:S05]  /*8fe0*/  HMMA.16816.F32.BF16 R160, R176, R38.reuse, R160 ;  /* 0x00000026b0a0723c */ /* 0x080fea00000418a0 */
[----:B-1----:R-:W-:Y:S01]  /*8ff0*/  F2FP.BF16.F32.PACK_AB R47, R218, R219 ;  /* 0x000000dbda2f723e */ /* 0x002fe200000010ff */
[----:B------:R-:W-:Y:S05]  /*9000*/  HMMA.16816.F32.BF16 R28, R172, R38, R28 ;  /* 0x00000026ac1c723c */ /* 0x000fea000004181c */
[----:B------:R-:W-:Y:S01]  /*9010*/  F2FP.BF16.F32.PACK_AB R36, R248, R198 ;  /* 0x000000c6f824723e */ /* 0x000fe200000010ff */
[--C-:B------:R-:W-:Y:S01]  /*9020*/  FFMA.FTZ R176, R54, UR4, -R212.reuse ;  /* 0x0000000436b07c23 */ /* 0x100fe200080108d4 */
[----:B------:R-:W-:Y:S01]  /*9030*/  MOV R173, R184 ;  /* 0x000000b800ad7202 */ /* 0x000fe20000000f00 */
[--C-:B------:R-:W-:Y:S02]  /*9040*/  FFMA.FTZ R177, R55, UR4, -R212.reuse ;  /* 0x0000000437b17c23 */ /* 0x100fe400080108d4 */
[----:B------:R-:W1:Y:S01]  /*9050*/  LDSM.16.MT88.4 R52, [R231+0xd000] ;  /* 0x00d00000e734783b */ /* 0x000e620000004200 */
[----:B------:R-:W-:Y:S01]  /*9060*/  MOV R184, R210 ;  /* 0x000000d200b87202 */ /* 0x000fe20000000f00 */
[--C-:B------:R-:W-:Y:S01]  /*9070*/  FFMA.FTZ R178, R66, UR4, -R212.reuse ;  /* 0x0000000442b27c23 */ /* 0x100fe200080108d4 */
[----:B------:R-:W-:Y:S01]  /*9080*/  MOV R210, R211 ;  /* 0x000000d300d27202 */ /* 0x000fe20000000f00 */
[----:B------:R-:W-:Y:S01]  /*9090*/  FFMA.FTZ R212, R67, UR4, -R212 ;  /* 0x0000000443d47c23 */ /* 0x000fe200080108d4 */
[----:B------:R-:W-:Y:S02]  /*90a0*/  MOV R211, R208 ;  /* 0x000000d000d37202 */ /* 0x000fe40000000f00 */
[----:B------:R-:W-:Y:S02]  /*90b0*/  MOV R175, R186 ;  /* 0x000000ba00af7202 */ /* 0x000fe40000000f00 */
[----:B------:R-:W-:Y:S01]  /*90c0*/  MOV R186, R211 ;  /* 0x000000d300ba7202 */ /* 0x000fe20000000f00 */
[----:B------:R-:W-:Y:S01]  /*90d0*/  MUFU.EX2 R212, R212 ;  /* 0x000000d400d47308 */ /* 0x000fe20000000800 */
[----:B------:R-:W-:Y:S02]  /*90e0*/  F2FP.BF16.F32.PACK_AB R37, R247, R199 ;  /* 0x000000c7f725723e */ /* 0x000fe400000010ff */
[----:B------:R-:W-:Y:S02]  /*90f0*/  F2FP.BF16.F32.PACK_AB R38, R227, R226 ;  /* 0x000000e2e326723e */ /* 0x000fe400000010ff */
[----:B------:R-:W-:Y:S02]  /*9100*/  F2FP.BF16.F32.PACK_AB R39, R225, R224 ;  /* 0x000000e0e127723e */ /* 0x000fe400000010ff */
[----:B------:R-:W-:Y:S03]  /*9110*/  MOV R179, R181 ;  /* 0x000000b500b37202 */ /* 0x000fe60000000f00 */
[----:B------:R3:W-:Y:S01]  /*9120*/  MUFU.EX2 R211, R169 ;  /* 0x000000a900d37308 */ /* 0x0007e20000000800 */
[----:B------:R-:W-:Y:S02]  /*9130*/  MOV R172, R185 ;  /* 0x000000b900ac7202 */ /* 0x000fe40000000f00 */
[----:B------:R-:W-:Y:S01]  /*9140*/  MOV R185, R64 ;  /* 0x0000004000b97202 */ /* 0x000fe20000000f00 */
[-C--:B------:R-:W-:Y:S05]  /*9150*/  HMMA.16816.F32.BF16 R4, R36, R40.reuse, R4 ;  /* 0x000000282404723c */ /* 0x080fea0000041804 */
[----:B------:R-:W-:Y:S01]  /*9160*/  MOV R208, R209 ;  /* 0x000000d100d07202 */ /* 0x000fe20000000f00 */
[C---:B------:R-:W-:Y:S05]  /*9170*/  HMMA.16816.F32.BF16 R8, R44.reuse, R40, R8 ;  /* 0x000000282c08723c */ /* 0x040fea0000041808 */
[----:B------:R-:W-:Y:S01]  /*9180*/  MOV R174, R187 ;  /* 0x000000bb00ae7202 */ /* 0x000fe20000000f00 */
[-C--:B------:R-:W-:Y:S01]  /*9190*/  HMMA.16816.F32.BF16 R12, R44, R42.reuse, R12 ;  /* 0x0000002a2c0c723c */ /* 0x080fe2000004180c */
[----:B---3--:R-:W3:Y:S04]  /*91a0*/  LDL.LU R169, [R1+0xc] ;  /* 0x00000c0001a97983 */ /* 0x008ee80000300800 */
[----:B------:R-:W-:Y:S01]  /*91b0*/  MOV R187, R190 ;  /* 0x000000be00bb7202 */ /* 0x000fe20000000f00 */
[C---:B------:R-:W-:Y:S01]  /*91c0*/  HMMA.16816.F32.BF16 R16, R36.reuse, R42, R16 ;  /* 0x0000002a2410723c */ /* 0x040fe20000041810 */
[----:B------:R-:W-:Y:S04]  /*91d0*/  LDSM.16.MT88.4 R40, [R228+0xf000] ;  /* 0x00f00000e428783b */ /* 0x000fe80000004200 */
[----:B------:R-:W-:Y:S01]  /*91e0*/  MOV R190, R65 ;  /* 0x0000004100be7202 */ /* 0x000fe20000000f00 */
[-C--:B------:R-:W-:Y:S03]  /*91f0*/  HMMA.16816.F32.BF16 R68, R36, R48.reuse, R68 ;  /* 0x000000302444723c */ /* 0x080fe60000041844 */
[----:B------:R-:W4:Y:S02]  /*9200*/  LDSM.16.MT88.4 R64, [R230+0xd000] ;  /* 0x00d00000e640783b */ /* 0x000f240000004200 */
[----:B------:R-:W-:Y:S01]  /*9210*/  MOV R209, R217 ;  /* 0x000000d900d17202 */ /* 0x000fe20000000f00 */
[C---:B------:R-:W-:Y:S01]  /*9220*/  HMMA.16816.F32.BF16 R72, R44.reuse, R48, R72 ;  /* 0x000000302c48723c */ /* 0x040fe20000041848 */
[----:B------:R1:W-:Y:S05]  /*9230*/  MUFU.EX2 R217, R192 ;  /* 0x000000c000d97308 */ /* 0x0003ea0000000800 */
[-C--:B------:R-:W-:Y:S06]  /*9240*/  HMMA.16816.F32.BF16 R76, R44, R50.reuse, R76 ;  /* 0x000000322c4c723c */ /* 0x080fec000004184c */
[C---:B------:R-:W-:Y:S01]  /*9250*/  HMMA.16816.F32.BF16 R80, R36.reuse, R50, R80 ;  /* 0x000000322450723c */ /* 0x040fe20000041850 */
[----:B------:R-:W4:Y:S05]  /*9260*/  LDSM.16.MT88.4 R48, [R229+0xf000] ;  /* 0x00f00000e530783b */ /* 0x000f2a0000004200 */
[-C--:B-1----:R-:W-:Y:S05]  /*9270*/  HMMA.16816.F32.BF16 R84, R36, R52.reuse, R84 ;  /* 0x000000342454723c */ /* 0x082fea0000041854 */
[----:B------:R-:W-:Y:S01]  /*9280*/  MOV R192, R187 ;  /* 0x000000bb00c07202 */ /* 0x000fe20000000f00 */
[C---:B------:R-:W-:Y:S05]  /*9290*/  HMMA.16816.F32.BF16 R88, R44.reuse, R52, R88 ;  /* 0x000000342c58723c */ /* 0x040fea0000041858 */
[----:B------:R-:W-:Y:S01]  /*92a0*/  MOV R187, R210 ;  /* 0x000000d200bb7202 */ /* 0x000fe20000000f00 */
[-C--:B------:R-:W-:Y:S01]  /*92b0*/  HMMA.16816.F32.BF16 R92, R44, R54.reuse, R92 ;  /* 0x000000362c5c723c */ /* 0x080fe2000004185c */
[----:B------:R1:W-:Y:S05]  /*92c0*/  MUFU.EX2 R210, R194 ;  /* 0x000000c200d27308 */ /* 0x0003ea0000000800 */
[C---:B------:R-:W-:Y:S01]  /*92d0*/  HMMA.16816.F32.BF16 R96, R36.reuse, R54, R96 ;  /* 0x000000362460723c */ /* 0x040fe20000041860 */
[----:B------:R-:W1:Y:S05]  /*92e0*/  LDSM.16.MT88.4 R52, [R231+0xf000] ;  /* 0x00f00000e734783b */ /* 0x000e6a0000004200 */
[-C--:B----4-:R-:W-:Y:S06]  /*92f0*/  HMMA.16816.F32.BF16 R100, R36, R64.reuse, R100 ;  /* 0x000000402464723c */ /* 0x090fec0000041864 */
[C---:B------:R-:W-:Y:S05]  /*9300*/  HMMA.16816.F32.BF16 R104, R44.reuse, R64, R104 ;  /* 0x000000402c68723c */ /* 0x040fea0000041868 */
[----:B-1----:R-:W-:Y:S01]  /*9310*/  MOV R194, R207 ;  /* 0x000000cf00c27202 */ /* 0x002fe20000000f00 */
[-C--:B------:R-:W-:Y:S01]  /*9320*/  HMMA.16816.F32.BF16 R108, R44, R66.reuse, R108 ;  /* 0x000000422c6c723c */ /* 0x080fe2000004186c */
[----:B------:R-:W-:Y:S05]  /*9330*/  MUFU.EX2 R207, R57 ;  /* 0x0000003900cf7308 */ /* 0x000fea0000000800 */
[C---:B------:R-:W-:Y:S01]  /*9340*/  HMMA.16816.F32.BF16 R112, R36.reuse, R66, R112 ;  /* 0x000000422470723c */ /* 0x040fe20000041870 */
[----:B------:R-:W1:Y:S05]  /*9350*/  LDSM.16.MT88.4 R64, [R230+0xf000] ;  /* 0x00f00000e640783b */ /* 0x000e6a0000004200 */
[-C--:B------:R-:W-:Y:S06]  /*9360*/  HMMA.16816.F32.BF16 R116, R36, R40.reuse, R116 ;  /* 0x000000282474723c */ /* 0x080fec0000041874 */
[C---:B------:R-:W-:Y:S06]  /*9370*/  HMMA.16816.F32.BF16 R120, R44.reuse, R40, R120 ;  /* 0x000000282c78723c */ /* 0x040fec0000041878 */
[-C--:B------:R-:W-:Y:S06]  /*9380*/  HMMA.16816.F32.BF16 R124, R44, R42.reuse, R124 ;  /* 0x0000002a2c7c723c */ /* 0x080fec000004187c */
[C---:B------:R-:W-:Y:S01]  /*9390*/  HMMA.16816.F32.BF16 R128, R36.reuse, R42, R128 ;  /* 0x0000002a2480723c */ /* 0x040fe20000041880 */
[----:B------:R-:W-:Y:S05]  /*93a0*/  LDSM.16.MT88.4 R40, [R229+0xd800] ;  /* 0x00d80000e528783b */ /* 0x000fea0000004200 */
        /* <DEDUP_REMOVED lines=10> */
[-C--:B-1----:R-:W-:Y:S06]  /*9450*/  HMMA.16816.F32.BF16 R24, R36, R64.reuse, R24 ;  /* 0x000000402418723c */ /* 0x082fec0000041818 */
[C---:B------:R-:W-:Y:S06]  /*9460*/  HMMA.16816.F32.BF16 R156, R44.reuse, R64, R156 ;  /* 0x000000402c9c723c */ /* 0x040fec000004189c */
[-C--:B------:R-:W-:Y:S01]  /*9470*/  HMMA.16816.F32.BF16 R160, R44, R66.reuse, R160 ;  /* 0x000000422ca0723c */ /* 0x080fe200000418a0 */
[----:B------:R-:W-:Y:S05]  /*9480*/  LDSM.16.MT88.4 R44, [R229+0xf800] ;  /* 0x00f80000e52c783b */ /* 0x000fea0000004200 */
[----:B------:R-:W-:Y:S07]  /*9490*/  HMMA.16816.F32.BF16 R28, R36, R66, R28 ;  /* 0x00000042241c723c */ /* 0x000fee000004181c */
[----:B------:R-:W-:Y:S04]  /*94a0*/  MOV R66, R203 ;  /* 0x000000cb00427202 */ /* 0x000fe80000000f00 */
[----:B------:R-:W-:Y:S01]  /*94b0*/  MOV R67, R179 ;  /* 0x000000b300437202 */ /* 0x000fe20000000f00 */
[----:B--2---:R-:W-:Y:S02]  /*94c0*/  FFMA.FTZ R165, R165, R182, R216 ;  /* 0x000000b6a5a57223 */ /* 0x004fe400000100d8 */
[----:B------:R1:W-:Y:S01]  /*94d0*/  MUFU.EX2 R216, R193 ;  /* 0x000000c100d87308 */ /* 0x0003e20000000800 */
[----:B-----5:R-:W-:Y:S01]  /*94e0*/  FFMA.FTZ R61, R3, R183, R215 ;  /* 0x000000b7033d7223 */ /* 0x020fe200000100d7 */
[----:B------:R-:W-:Y:S01]  /*94f0*/  FFMA.FTZ R3, R2, R180, R214 ;  /* 0x000000b402037223 */ /* 0x000fe200000100d6 */
[----:B------:R-:W-:Y:S01]  /*9500*/  MOV R2, R204 ;  /* 0x000000cc00027202 */ /* 0x000fe20000000f00 */
[----:B------:R-:W2:Y:S06]  /*9510*/  LDSM.16.MT88.4 R180, [R228+0xd800] ;  /* 0x00d80000e4b4783b */ /* 0x000eac0000004200 */
[----:B------:R4:W-:Y:S01]  /*9520*/  MUFU.EX2 R215, R176 ;  /* 0x000000b000d77308 */ /* 0x0009e20000000800 */
[----:B------:R-:W-:Y:S09]  /*9530*/  FADD.FTZ R2, R2, R165 ;  /* 0x000000a502027221 */ /* 0x000ff20000010000 */
[----:B------:R5:W5:Y:S01]  /*9540*/  MUFU.EX2 R214, R177 ;  /* 0x000000b100d67308 */ /* 0x000b620000000800 */
[----:B-1----:R-:W-:Y:S05]  /*9550*/  MOV R193, R208 ;  /* 0x000000d000c17202 */ /* 0x002fea0000000f00 */
[----:B------:R-:W-:Y:S01]  /*9560*/  FADD.FTZ R2, R193, R2 ;  /* 0x00000002c1027221 */ /* 0x000fe20000010000 */
[----:B------:R-:W-:Y:S03]  /*9570*/  MOV R193, R201 ;  /* 0x000000c900c17202 */ /* 0x000fe60000000f00 */
[----:B------:R1:W-:Y:S01]  /*9580*/  MUFU.EX2 R204, R60 ;  /* 0x0000003c00cc7308 */ /* 0x0003e20000000800 */
[----:B----4-:R-:W-:Y:S01]  /*9590*/  MOV R176, R209 ;  /* 0x000000d100b07202 */ /* 0x010fe20000000f00 */
[----:B------:R-:W-:Y:S01]  /*95a0*/  FADD.FTZ R64, R175, R2 ;  /* 0x00000002af407221 */ /* 0x000fe20000010000 */
[----:B------:R-:W-:Y:S07]  /*95b0*/  MOV R2, R184 ;  /* 0x000000b800027202 */ /* 0x000fee0000000f00 */
[----:B------:R4:W2:Y:S01]  /*95c0*/  MUFU.EX2 R209, R178 ;  /* 0x000000b200d17308 */ /* 0x0008a20000000800 */
[----:B-----5:R-:W-:Y:S02]  /*95d0*/  MOV R177, R206 ;  /* 0x000000ce00b17202 */ /* 0x020fe40000000f00 */
[----:B------:R-:W-:Y:S03]  /*95e0*/  F2FP.BF16.F32.PACK_AB R201, R214, R215 ;  /* 0x000000d7d6c9723e */ /* 0x000fe600000010ff */
[----:B------:R-:W-:Y:S04]  /*95f0*/  FADD.FTZ R3, R177, R3 ;  /* 0x00000003b1037221 */ /* 0x000fe80000010000 */
[----:B------:R-:W5:Y:S01]  /*9600*/  MUFU.EX2 R208, R56 ;  /* 0x0000003800d07308 */ /* 0x000f620000000800 */
[----:B-1----:R-:W-:Y:S01]  /*9610*/  FADD.FTZ R60, R194, R61 ;  /* 0x0000003dc23c7221 */ /* 0x002fe20000010000 */
[----:B------:R-:W-:Y:S01]  /*9620*/  MOV R194, R200 ;  /* 0x000000c800c27202 */ /* 0x000fe20000000f00 */
[----:B------:R-:W-:Y:S01]  /*9630*/  FADD.FTZ R65, R172, R3 ;  /* 0x00000003ac417221 */ /* 0x000fe20000010000 */
[----:B------:R-:W-:Y:S01]  /*9640*/  F2FP.BF16.F32.PACK_AB R200, R216, R217 ;  /* 0x000000d9d8c8723e */ /* 0x000fe200000010ff */
[----:B------:R-:W-:Y:S01]  /*9650*/  FADD.FTZ R165, R192, R60 ;  /* 0x0000003cc0a57221 */ /* 0x000fe20000010000 */
[----:B------:R-:W-:Y:S04]  /*9660*/  MOV R192, R202 ;  /* 0x000000ca00c07202 */ /* 0x000fe80000000f00 */
[----:B------:R-:W-:Y:S01]  /*9670*/  MUFU.EX2 R206, R58 ;  /* 0x0000003a00ce7308 */ /* 0x000fe20000000800 */
[----:B----4-:R-:W-:Y:S02]  /*9680*/  MOV R178, R205 ;  /* 0x000000cd00b27202 */ /* 0x010fe40000000f00 */
[----:B------:R-:W-:Y:S02]  /*9690*/  F2FP.BF16.F32.PACK_AB R202, R211, R210 ;  /* 0x000000d2d3ca723e */ /* 0x000fe400000010ff */
[----:B--2---:R-:W-:Y:S02]  /*96a0*/  F2FP.BF16.F32.PACK_AB R203, R212, R209 ;  /* 0x000000d1d4cb723e */ /* 0x004fe400000010ff */
[----:B------:R-:W-:Y:S03]  /*96b0*/  F2FP.BF16.F32.PACK_AB R38, R170, R204 ;  /* 0x000000ccaa26723e */ /* 0x000fe600000010ff */
[----:B------:R1:W2:Y:S01]  /*96c0*/  MUFU.EX2 R205, R59 ;  /* 0x0000003b00cd7308 */ /* 0x0002a20000000800 */
[----:B-----5:R-:W-:Y:S01]  /*96d0*/  F2FP.BF16.F32.PACK_AB R36, R207, R208 ;  /* 0x000000d0cf24723e */ /* 0x020fe200000010ff */
[----:B---3--:R-:W-:Y:S08]  /*96e0*/  FFMA.FTZ R0, R0, R169, R178 ;  /* 0x000000a900007223 */ /* 0x008ff000000100b2 */
[----:B------:R-:W3:Y:S01]  /*96f0*/  MUFU.EX2 R169, R62 ;  /* 0x0000003e00a97308 */ /* 0x000ee20000000800 */
[----:B------:R-:W-:Y:S02]  /*9700*/  FADD.FTZ R0, R176, R0 ;  /* 0x00000000b0007221 */ /* 0x000fe40000010000 */
[-C--:B------:R-:W-:Y:S01]  /*9710*/  HMMA.16816.F32.BF16 R176, R200, R180.reuse, R4 ;  /* 0x000000b4c8b0723c */ /* 0x080fe20000041804 */
[----:B-1----:R-:W1:Y:S04]  /*9720*/  LDSM.16.MT88.4 R56, [R228+0xf800] ;  /* 0x00f80000e438783b */ /* 0x002e680000004200 */
[----:B--2---:R-:W-:Y:S01]  /*9730*/  F2FP.BF16.F32.PACK_AB R37, R205, R206 ;  /* 0x000000cecd25723e */ /* 0x004fe200000010ff */
[----:B------:R-:W-:Y:S01]  /*9740*/  FADD.FTZ R3, R173, R0 ;  /* 0x00000000ad037221 */ /* 0x000fe20000010000 */
[----:B------:R-:W-:Y:S02]  /*9750*/  MOV R0, R174 ;  /* 0x000000ae00007202 */ /* 0x000fe40000000f00 */
[----:B------:R-:W-:Y:S02]  /*9760*/  LDSM.16.MT88.4 R4, [R230+0xf800] ;  /* 0x00f80000e604783b */ /* 0x000fe40000004200 */
[----:B------:R-:W-:Y:S01]  /*9770*/  FADD.FTZ R2, R2, R3 ;  /* 0x0000000302027221 */ /* 0x000fe20000010000 */
[----:B---3--:R-:W-:Y:S05]  /*9780*/  F2FP.BF16.F32.PACK_AB R39, R213, R169 ;  /* 0x000000a9d527723e */ /* 0x008fea00000010ff */
[----:B------:R-:W2:Y:S02]  /*9790*/  LDSM.16.MT88.4 R60, [R231+0xf800] ;  /* 0x00f80000e73c783b */ /* 0x000ea40000004200 */
[C---:B------:R-:W-:Y:S07]  /*97a0*/  HMMA.16816.F32.BF16 R172, R36.reuse, R180, R8 ;  /* 0x000000b424ac723c */ /* 0x040fee0000041808 */
[----:B------:R-:W-:Y:S04]  /*97b0*/  MOV R11, R0 ;  /* 0x00000000000b7202 */ /* 0x000fe80000000f00 */
[----:B------:R-:W-:Y:S02]  /*97c0*/  MOV R8, R185 ;  /* 0x000000b900087202 */ /* 0x000fe40000000f00 */
[----:B------:R-:W-:Y:S02]  /*97d0*/  MOV R0, R186 ;  /* 0x000000ba00007202 */ /* 0x000fe40000000f00 */
[----:B------:R-:W-:Y:S01]  /*97e0*/  MOV R9, R187 ;  /* 0x000000bb00097202 */ /* 0x000fe20000000f00 */
[----:B------:R-:W-:Y:S01]  /*97f0*/  FADD.FTZ R8, R8, R64 ;  /* 0x0000004008087221 */ /* 0x000fe20000010000 */
[-C--:B------:R-:W-:Y:S03]  /*9800*/  HMMA.16816.F32.BF16 R184, R36, R182.reuse, R12 ;  /* 0x000000b624b8723c */ /* 0x080fe6000004180c */
[----:B------:R-:W-:Y:S01]  /*9810*/  MOV R10, R190 ;  /* 0x000000be000a7202 */ /* 0x000fe20000000f00 */
[----:B------:R-:W-:Y:S01]  /*9820*/  FADD.FTZ R0, R0, R165 ;  /* 0x000000a500007221 */ /* 0x000fe20000010000 */
[----:B------:R-:W-:Y:S01]  /*9830*/  FADD.FTZ R9, R9, R65 ;  /* 0x0000004109097221 */ /* 0x000fe20000010000 */
[C---:B------:R-:W-:Y:S05]  /*9840*/  HMMA.16816.F32.BF16 R180, R200.reuse, R182, R16 ;  /* 0x000000b6c8b4723c */ /* 0x040fea0000041810 */
[----:B------:R-:W-:Y:S01]  /*9850*/  FADD.FTZ R10, R10, R8 ;  /* 0x000000080a0a7221 */ /* 0x000fe20000010000 */
[-C--:B------:R-:W-:Y:S05]  /*9860*/  HMMA.16816.F32.BF16 R68, R200, R40.reuse, R68 ;  /* 0x00000028c844723c */ /* 0x080fea0000041844 */
[----:B------:R-:W-:Y:S01]  /*9870*/  MOV R13, R191 ;  /* 0x000000bf000d7202 */ /* 0x000fe20000000f00 */
        /* <DEDUP_REMOVED lines=11> */
[----:B------:R-:W-:Y:S01]  /*9930*/  FADD.FTZ R8, R194, R0 ;  /* 0x00000000c2087221 */ /* 0x000fe20000010000 */
        /* <DEDUP_REMOVED lines=10> */
[-C--:B-1----:R-:W-:Y:S05]  /*99e0*/  HMMA.16816.F32.BF16 R116, R200, R56.reuse, R116 ;  /* 0x00000038c874723c */ /* 0x082fea0000041874 */
        /* <DEDUP_REMOVED lines=15> */
[-C--:B--2---:R-:W-:Y:S05]  /*9ae0*/  HMMA.16816.F32.BF16 R144, R200, R60.reuse, R144 ;  /* 0x0000003cc890723c */ /* 0x084fea0000041890 */
        /* <DEDUP_REMOVED lines=11> */
[----:B------:R-:W-:Y:S01]  /*9ba0*/  FADD.FTZ R2, R222, R3 ;  /* 0x00000003de027221 */ /* 0x000fe20000010000 */
[----:B------:R-:W-:Y:S01]  /*9bb0*/  FADD.FTZ R5, R225, R8 ;  /* 0x00000008e1057221 */ /* 0x000fe20000010000 */
[-C--:B------:R-:W-:Y:S03]  /*9bc0*/  HMMA.16816.F32.BF16 R160, R36, R6.reuse, R160 ;  /* 0x0000000624a0723c */ /* 0x080fe600000418a0 */
[----:B------:R-:W-:Y:S01]  /*9bd0*/  FADD.FTZ R3, R221, R0 ;  /* 0x00000000dd037221 */ /* 0x000fe20000010000 */
[----:B------:R-:W-:Y:S01]  /*9be0*/  FADD.FTZ R0, R219, R2 ;  /* 0x00000002db007221 */ /* 0x000fe20000010000 */
[----:B------:R-:W-:Y:S01]  /*9bf0*/  FADD.FTZ R2, R227, R9 ;  /* 0x00000009e3027221 */ /* 0x000fe20000010000 */
[----:B------:R-:W-:Y:S05]  /*9c00*/  HMMA.16816.F32.BF16 R200, R200, R6, R28 ;  /* 0x00000006c8c8723c */ /* 0x000fea000004181c */
[----:B------:R-:W-:Y:S01]  /*9c10*/  FADD.FTZ R4, R218, R0 ;  /* 0x00000000da047221 */ /* 0x000fe20000010000 */
[----:B------:R-:W-:Y:S01]  /*9c20*/  FADD.FTZ R0, R217, R2 ;  /* 0x00000002d9007221 */ /* 0x000fe20000010000 */
[----:B------:R-:W-:Y:S01]  /*9c30*/  FADD.FTZ R3, R220, R3 ;  /* 0x00000003dc037221 */ /* 0x000fe20000010000 */
[----:B------:R-:W-:Y:S03]  /*9c40*/  FADD.FTZ R2, R215, R5 ;  /* 0x00000005d7027221 */ /* 0x000fe60000010000 */
        /* <DEDUP_REMOVED lines=12> */
[----:B------:R-:W-:Y:S01]  /*9d10*/  MOV R165, R167 ;  /* 0x000000a700a57202 */ /* 0x000fe20000000f00 */
[----:B------:R-:W-:Y:S01]  /*9d20*/  STL [R1+0x8], R5 ;  /* 0x0000080501007387 */ /* 0x000fe20000100800 */
[----:B------:R-:W-:Y:S01]  /*9d30*/  FADD.FTZ R2, R170, R2 ;  /* 0x00000002aa027221 */ /* 0x000fe20000010000 */
[----:B------:R-:W-:Y:S01]  /*9d40*/  FADD.FTZ R0, R213, R0 ;  /* 0x00000000d5007221 */ /* 0x000fe20000010000 */
[----:B------:R-:W-:Y:S01]  /*9d50*/  MOV R170, R164 ;  /* 0x000000a400aa7202 */ /* 0x000fe20000000f00 */
[----:B------:R1:W-:Y:S01]  /*9d60*/  STL [R1+0x4], R3 ;  /* 0x0000040301007387 */ /* 0x0003e20000100800 */
[----:B------:R-:W-:Y:S03]  /*9d70*/  MOV R169, R166 ;  /* 0x000000a600a97202 */ /* 0x000fe60000000f00 */
[----:B------:R2:W-:Y:S04]  /*9d80*/  STL [R1], R2 ;  /* 0x0000000201007387 */ /* 0x0005e80000100800 */
[----:B------:R2:W-:Y:S01]  /*9d90*/  STL [R1+0xc], R0 ;  /* 0x00000c0001007387 */ /* 0x0005e20000100800 */
[----:B-1----:R-:W-:Y:S01]  /*9da0*/  MOV R3, R168 ;  /* 0x000000a800037202 */ /* 0x002fe20000000f00 */
[----:B------:R-:W-:Y:S06]  /*9db0*/  @P0 BRA `(.L_x_7) ;  /* 0xffffffc400d80947 */ /* 0x000fec000383ffff */
.L_x_6:
[----:B------:R-:W3:Y:S04]  /*9dc0*/  LDL.LU R8, [R1+0x8] ;  /* 0x0000080001087983 */ /* 0x000ee80000300800 */
[----:B------:R-:W4:Y:S04]  /*9dd0*/  LDL.LU R7, [R1+0x4] ;  /* 0x0000040001077983 */ /* 0x000f280000300800 */
[----:B------:R-:W2:Y:S04]  /*9de0*/  LDL.LU R6, [R1] ;  /* 0x0000000001067983 */ /* 0x000ea80000300800 */
[----:B------:R-:W2:Y:S01]  /*9df0*/  LDL.LU R5, [R1+0xc] ;  /* 0x00000c0001057983 */ /* 0x000ea20000300800 */
[----:B------:R-:W1:Y:S01]  /*9e00*/  S2UR UR8, SR_CgaCtaId ;  /* 0x00000000000879c3 */ /* 0x000e620000008800 */
[----:B------:R-:W-:Y:S01]  /*9e10*/  UISETP.NE.AND UP0, UPT, UR14, -0x1, UPT ;  /* 0xffffffff0e00788c */ /* 0x000fe2000bf05270 */
[----:B------:R-:W-:Y:S01]  /*9e20*/  IMAD.MOV.U32 R204, RZ, RZ, 0x20 ;  /* 0x00000020ffcc7424 */ /* 0x000fe200078e00ff */
[----:B------:R-:W1:Y:S01]  /*9e30*/  S2R R11, SR_TID.X ;  /* 0x00000000000b7919 */ /* 0x000e620000002100 */
[----:B------:R-:W1:Y:S08]  /*9e40*/  S2R R206, SR_TID.X ;  /* 0x0000000000ce7919 */ /* 0x000e700000002100 */
[----:B------:R-:W-:-:S02]  /*9e50*/  @UP0 ULDC.64 UR6, c[0x0][0x298] ;  /* 0x0000a60000060ab9 */ /* 0x000fc40000000a00 */
[----:B------:R-:W-:-:S03]  /*9e60*/  @UP0 UIMAD.WIDE.U32 UR10, UR14, UR6, URZ ;  /* 0x000000060e0a02a5 */ /* 0x000fc6000f8e003f */
[----:B------:R-:W-:Y:S01]  /*9e70*/  UMOV UR6, 0x400 ;  /* 0x0000040000067882 */ /* 0x000fe20000000000 */
[----:B------:R-:W-:Y:S02]  /*9e80*/  @UP0 UIMAD UR4, UR14, UR7, UR11 ;  /* 0x000000070e0402a4 */ /* 0x000fe4000f8e020b */
[----:B-1----:R-:W-:Y:S01]  /*9e90*/  ULEA UR8, UR8, UR6, 0x18 ;  /* 0x0000000608087291 */ /* 0x002fe2000f8ec03f */
[----:B------:R-:W-:Y:S02]  /*9ea0*/  SHF.R.S32.HI R165, RZ, 0x1f, R11 ;  /* 0x0000001fffa57819 */ /* 0x000fe4000001140b */
[----:B------:R-:W-:-:S04]  /*9eb0*/  SHF.R.S32.HI R207, RZ, 0x1f, R206 ;  /* 0x0000001fffcf7819 */ /* 0x000fc800000114ce */
[----:B------:R-:W-:-:S04]  /*9ec0*/  LEA.HI R205, R207, R206, RZ, 0x3 ;  /* 0x000000cecfcd7211 */ /* 0x000fc800078f18ff */
[----:B------:R-:W-:Y:S01]  /*9ed0*/  SHF.R.S32.HI R54, RZ, 0x3, R205 ;  /* 0x00000003ff367819 */ /* 0x000fe200000114cd */
[----:B---3--:R-:W1:Y:S04]  /*9ee0*/  SHFL.BFLY PT, R4, R8, 0x2, 0x1f ;  /* 0x0c401f0008047f89 */ /* 0x008e6800000e0000 */
[----:B----4-:R-:W3:Y:S04]  /*9ef0*/  SHFL.BFLY PT, R3, R7, 0x2, 0x1f ;  /* 0x0c401f0007037f89 */ /* 0x010ee800000e0000 */
[----:B--2---:R-:W2:Y:S04]  /*9f00*/  SHFL.BFLY PT, R2, R6, 0x2, 0x1f ;  /* 0x0c401f0006027f89 */ /* 0x004ea800000e0000 */
[----:B------:R-:W4:Y:S01]  /*9f10*/  SHFL.BFLY PT, R0, R5, 0x2, 0x1f ;  /* 0x0c401f0005007f89 */ /* 0x000f2200000e0000 */
[----:B-1----:R-:W-:Y:S01]  /*9f20*/  FADD.FTZ R4, R4, R8 ;  /* 0x0000000804047221 */ /* 0x002fe20000010000 */
[----:B------:R-:W-:-:S02]  /*9f30*/  LEA.HI R8, R165, R11, RZ, 0x2 ;  /* 0x0000000ba5087211 */ /* 0x000fc400078f10ff */
[----:B------:R-:W-:Y:S01]  /*9f40*/  LEA.HI R165, R165, R11, RZ, 0x5 ;  /* 0x0000000ba5a57211 */ /* 0x000fe200078f28ff */
[----:B---3--:R-:W-:Y:S01]  /*9f50*/  FADD.FTZ R3, R3, R7 ;  /* 0x0000000703037221 */ /* 0x008fe20000010000 */
[----:B------:R-:W1:Y:S01]  /*9f60*/  SHFL.BFLY PT, R55, R4, 0x1, 0x1f ;  /* 0x0c201f0004377f89 */ /* 0x000e6200000e0000 */
[----:B------:R-:W-:Y:S01]  /*9f70*/  SHF.R.S32.HI R10, RZ, 0x2, R8 ;  /* 0x00000002ff0a7819 */ /* 0x000fe20000011408 */
[----:B--2---:R-:W-:Y:S01]  /*9f80*/  FADD.FTZ R2, R2, R6 ;  /* 0x0000000602027221 */ /* 0x004fe20000010000 */
[----:B------:R-:W-:Y:S02]  /*9f90*/  SHF.R.S32.HI R9, RZ, 0x1f, R8 ;  /* 0x0000001fff097819 */ /* 0x000fe40000011408 */
[----:B------:R-:W-:Y:S01]  /*9fa0*/  SHF.R.S32.HI R165, RZ, 0x5, R165 ;  /* 0x00000005ffa57819 */ /* 0x000fe200000114a5 */
[----:B----4-:R-:W-:Y:S01]  /*9fb0*/  FADD.FTZ R0, R0, R5 ;  /* 0x0000000500007221 */ /* 0x010fe20000010000 */
[----:B------:R-:W2:Y:S04]  /*9fc0*/  SHFL.BFLY PT, R7, R2, 0x1, 0x1f ;  /* 0x0c201f0002077f89 */ /* 0x000ea800000e0000 */
[----:B------:R-:W3:Y:S04]  /*9fd0*/  SHFL.BFLY PT, R5, R3, 0x1, 0x1f ;  /* 0x0c201f0003057f89 */ /* 0x000ee800000e0000 */
[----:B------:R-:W4:Y:S01]  /*9fe0*/  SHFL.BFLY PT, R6, R0, 0x1, 0x1f ;  /* 0x0c201f0000067f89 */ /* 0x000f2200000e0000 */
[----:B-1----:R-:W-:-:S05]  /*9ff0*/  FADD.FTZ R55, R4, R55 ;  /* 0x0000003704377221 */ /* 0x002fca0000010000 */
[----:B------:R-:W-:Y:S01]  /*a000*/  FSETP.NE.FTZ.AND P3, PT, R55, RZ, PT ;  /* 0x000000ff3700720b */ /* 0x000fe20003f75000 */
[----:B--2---:R-:W-:Y:S01]  /*a010*/  FADD.FTZ R170, R2, R7 ;  /* 0x0000000702aa7221 */ /* 0x004fe20000010000 */
[----:B---3--:R-:W-:Y:S01]  /*a020*/  FADD.FTZ R169, R3, R5 ;  /* 0x0000000503a97221 */ /* 0x008fe20000010000 */
[----:B------:R-:W-:Y:S01]  /*a030*/  LEA.HI R3, R9, R10, RZ, 0x3 ;  /* 0x0000000a09037211 */ /* 0x000fe200078f18ff */
[----:B----45:R-:W-:-:S03]  /*a040*/  FADD.FTZ R171, R0, R6 ;  /* 0x0000000600ab7221 */ /* 0x030fc60000010000 */
[----:B------:R-:W-:Y:S01]  /*a050*/  LOP3.LUT R2, R3, 0xfffffff8, RZ, 0xc0, !PT ;  /* 0xfffffff803027812 */ /* 0x000fe200078ec0ff */
[----:B------:R-:W-:Y:S01]  /*a060*/  VIADD R0, R54, 0x10 ;  /* 0x0000001036007836 */ /* 0x000fe20000000000 */
[----:B------:R-:W-:-:S03]  /*a070*/  LOP3.LUT R3, R8, 0x3ffffffc, RZ, 0xc0, !PT ;  /* 0x3ffffffc08037812 */ /* 0x000fc600078ec0ff */
[----:B------:R-:W-:Y:S01]  /*a080*/  IMAD.IADD R2, R10, 0x1, -R2 ;  /* 0x000000010a027824 */ /* 0x000fe200078e0a02 */
[----:B------:R-:W-:Y:S01]  /*a090*/  ISETP.GE.AND P0, PT, R0, UR5, PT ;  /* 0x0000000500007c0c */ /* 0x000fe2000bf06270 */
[----:B------:R-:W-:Y:S01]  /*a0a0*/  IMAD.MOV.U32 R0, RZ, RZ, 0x3f800000 ;  /* 0x3f800000ff007424 */ /* 0x000fe200078e00ff */
[----:B------:R-:W-:Y:S02]  /*a0b0*/  IADD3 R5, -R3, R11, RZ ;  /* 0x0000000b03057210 */ /* 0x000fe40007ffe1ff */
[C---:B------:R-:W-:Y:S02]  /*a0c0*/  SHF.L.U32 R3, R2.reuse, 0x6, RZ ;  /* 0x0000000602037819 */ /* 0x040fe400000006ff */
[----:B------:R-:W-:Y:S01]  /*a0d0*/  R2P PR, R2, 0x6 ;  /* 0x0000000602007804 */ /* 0x000fe20000000000 */
[----:B------:R-:W1:Y:S01]  /*a0e0*/  @P3 MUFU.RCP R0, R55 ;  /* 0x0000003700003308 */ /* 0x000e620000001000 */
[----:B------:R-:W-:Y:S01]  /*a0f0*/  FSETP.NE.FTZ.AND P5, PT, R169, RZ, PT ;  /* 0x000000ffa900720b */ /* 0x000fe20003fb5000 */
[----:B------:R-:W-:Y:S01]  /*a100*/  IMAD R5, R165, 0x200, R5 ;  /* 0x00000200a5057824 */ /* 0x000fe200078e0205 */
[----:B------:R-:W-:-:S02]  /*a110*/  LOP3.LUT R4, R3, 0x1c0, RZ, 0xc0, !PT ;  /* 0x000001c003047812 */ /* 0x000fc400078ec0ff */
[----:B------:R-:W-:Y:S02]  /*a120*/  LOP3.LUT R3, R2, 0x1, RZ, 0xc0, !PT ;  /* 0x0000000102037812 */ /* 0x000fe400078ec0ff */
[----:B------:R-:W-:Y:S02]  /*a130*/  SEL R204, R204, 0xffffffe0, !P1 ;  /* 0xffffffe0cccc7807 */ /* 0x000fe40004800000 */
[----:B------:R-:W-:Y:S02]  /*a140*/  ISETP.NE.U32.AND P6, PT, R3, 0x1, PT ;  /* 0x000000010300780c */ /* 0x000fe40003fc5070 */
[----:B------:R-:W-:Y:S02]  /*a150*/  MOV R3, 0x3f800000 ;  /* 0x3f80000000037802 */ /* 0x000fe40000000f00 */
[----:B------:R-:W-:Y:S02]  /*a160*/  PLOP3.LUT P1, PT, PT, PT, UP0, 0x80, 0x0 ;  /* 0x000000000000781c */ /* 0x000fe40003f2f008 */
[----:B------:R-:W-:Y:S01]  /*a170*/  LEA.HI R2, R4, R4, RZ, 0x1d ;  /* 0x0000000404027211 */ /* 0x000fe200078fe8ff */
[----:B------:R-:W-:Y:S01]  /*a180*/  IMAD.MOV.U32 R4, RZ, RZ, 0x40 ;  /* 0x00000040ff047424 */ /* 0x000fe200078e00ff */
[----:B------:R2:W3:Y:S01]  /*a190*/  @P5 MUFU.RCP R3, R169 ;  /* 0x000000a900035308 */ /* 0x0004e20000001000 */
[C---:B-1----:R-:W-:Y:S01]  /*a1a0*/  FMUL.FTZ R10, R0.reuse, R69 ;  /* 0x00000045000a7220 */ /* 0x042fe20000410000 */
[----:B------:R-:W-:Y:S01]  /*a1b0*/  LEA R2, R5, R2, 0x1 ;  /* 0x0000000205027211 */ /* 0x000fe200078e08ff */
[C---:B------:R-:W-:Y:S01]  /*a1c0*/  FMUL.FTZ R176, R0.reuse, R176 ;  /* 0x000000b000b07220 */ /* 0x040fe20000410000 */
[----:B------:R-:W-:Y:S01]  /*a1d0*/  PLOP3.LUT P4, PT, PT, PT, PT, 0x8, 0x0 ;  /* 0x000000000000781c */ /* 0x000fe20003f8e170 */
[----:B------:R-:W-:Y:S01]  /*a1e0*/  FMUL.FTZ R5, R0, R177 ;  /* 0x000000b100057220 */ /* 0x000fe20000410000 */
[----:B------:R-:W-:Y:S01]  /*a1f0*/  LEA R25, R2, UR8, 0x1 ;  /* 0x0000000802197c11 */ /* 0x000fe2000f8e08ff */
[C---:B------:R-:W-:Y:S01]  /*a200*/  FMUL.FTZ R180, R0.reuse, R180 ;  /* 0x000000b400b47220 */ /* 0x040fe20000410000 */
        /* <DEDUP_REMOVED lines=9> */
[----:B------:R-:W-:Y:S01]  /*a2a0*/  FMUL.FTZ R46, R0, R101 ;  /* 0x00000065002e7220 */ /* 0x000fe20000410000 */
[----:B------:R-:W-:Y:S01]  /*a2b0*/  SEL R69, R4, 0xffffffc0, !P2 ;  /* 0xffffffc004457807 */ /* 0x000fe20005000000 */
[----:B--23--:R-:W-:Y:S06]  /*a2c0*/  @P1 BRA `(.L_x_10) ;  /* 0x00000000001c1947 */ /* 0x00cfec0003800000 */
[----:B------:R-:W1:Y:S01]  /*a2d0*/  S2UR UR8, SR_CTAID.Y ;  /* 0x00000000000879c3 */ /* 0x000e620000002600 */
[----:B------:R-:W-:Y:S01]  /*a2e0*/  ULDC.64 UR6, c[0x0][0x290] ;  /* 0x0000a40000067ab9 */ /* 0x000fe20000000a00 */
[----:B-1----:R-:W-:Y:S02]  /*a2f0*/  USHF.R.S32.HI UR4, URZ, 0x1f, UR8 ;  /* 0x0000001f3f047899 */ /* 0x002fe40008011408 */
[----:B------:R-:W-:Y:S02]  /*a300*/  UIMAD.WIDE.U32 UR10, UR8, UR6, URZ ;  /* 0x00000006080a72a5 */ /* 0x000fe4000f8e003f */
[----:B------:R-:W-:-:S04]  /*a310*/  UIMAD UR4, UR4, UR6, URZ ;  /* 0x00000006040472a4 */ /* 0x000fc8000f8e023f */
[----:B------:R-:W-:-:S04]  /*a320*/  UIMAD UR4, UR8, UR7, UR4 ;  /* 0x00000007080472a4 */ /* 0x000fc8000f8e0204 */
[----:B------:R-:W-:-:S12]  /*a330*/  UIADD3 UR4, UR11, UR4, URZ ;  /* 0x000000040b047290 */ /* 0x000fd8000fffe03f */
.L_x_10:
[----:B------:R-:W-:Y:S01]  /*a340*/  ULDC.U8 UR6, c[0x0][0x3d8] ;  /* 0x0000f60000067ab9 */ /* 0x000fe20000000000 */
[----:B------:R-:W-:Y:S01]  /*a350*/  ULDC.U8 UR8, c[0x0][0x3d9] ;  /* 0x0000f64000087ab9 */ /* 0x000fe20000000000 */
[----:B------:R-:W-:Y:S01]  /*a360*/  ISETP.NE.AND P1, PT, RZ, UR6, PT ;  /* 0x00000006ff007c0c */ /* 0x000fe2000bf25270 */
[C---:B------:R-:W-:Y:S01]  /*a370*/  FMUL.FTZ R112, R0.reuse, R112 ;  /* 0x0000007000707220 */ /* 0x040fe20000410000 */
[C---:B------:R-:W-:Y:S01]  /*a380*/  FMUL.FTZ R42, R0.reuse, R113 ;  /* 0x00000071002a7220 */ /* 0x040fe20000410000 */
[C---:B------:R-:W-:Y:S01]  /*a390*/  FMUL.FTZ R116, R0.reuse, R116 ;  /* 0x0000007400747220 */ /* 0x040fe20000410000 */
[----:B------:R-:W-:Y:S01]  /*a3a0*/  ISETP.NE.OR P2, PT, RZ, UR8, !P1 ;  /* 0x00000008ff007c0c */ /* 0x000fe2000cf45670 */
[C---:B------:R-:W-:Y:S01]  /*a3b0*/  FMUL.FTZ R38, R0.reuse, R117 ;  /* 0x0000007500267220 */ /* 0x040fe20000410000 */
[C---:B------:R-:W-:Y:S01]  /*a3c0*/  FMUL.FTZ R128, R0.reuse, R128 ;  /* 0x0000008000807220 */ /* 0x040fe20000410000 */
[C---:B------:R-:W-:Y:S01]  /*a3d0*/  FMUL.FTZ R34, R0.reuse, R129 ;  /* 0x0000008100227220 */ /* 0x040fe20000410000 */
[C---:B------:R-:W-:Y:S01]  /*a3e0*/  FMUL.FTZ R132, R0.reuse, R132 ;  /* 0x0000008400847220 */ /* 0x040fe20000410000 */
[C---:B------:R-:W-:Y:S01]  /*a3f0*/  FMUL.FTZ R30, R0.reuse, R133 ;  /* 0x00000085001e7220 */ /* 0x040fe20000410000 */
[C---:B------:R-:W-:Y:S01]  /*a400*/  FMUL.FTZ R140, R0.reuse, R140 ;  /* 0x0000008c008c7220 */ /* 0x040fe20000410000 */
[----:B------:R-:W-:Y:S01]  /*a410*/  FMUL.FTZ R141, R0, R141 ;  /* 0x0000008d008d7220 */ /* 0x000fe20000410000 */
[----:B------:R-:W-:-:S05]  /*a420*/  CS2R R80, SRZ ;  /* 0x0000000000507805 */ /* 0x000fca000001ff00 */
[----:B------:R-:W-:Y:S05]  /*a430*/  @P2 BRA `(.L_x_11) ;  /* 0x0000000000202947 */ /* 0x000fea0003800000 */
[----:B------:R-:W1:Y:S01]  /*a440*/  S2UR UR6, SR_CTAID.Y ;  /* 0x00000000000679c3 */ /* 0x000e620000002600 */
[----:B------:R-:W-:Y:S01]  /*a450*/  ULDC UR7, c[0x0][0x2c4] ;  /* 0x0000b10000077ab9 */ /* 0x000fe20000000800 */
[----:B------:R-:W-:Y:S01]  /*a460*/  PLOP3.LUT P4, PT, PT, PT, PT, 0x80, 0x0 ;  /* 0x000000000000781c */ /* 0x000fe20003f8f070 */
[----:B-1----:R-:W-:-:S04]  /*a470*/  UIMAD UR6, UR6, UR7, URZ ;  /* 0x00000007060672a4 */ /* 0x002fc8000f8e023f */
[----:B------:R-:W-:-:S04]  /*a480*/  USEL UR14, UR6, UR14, !UP0 ;  /* 0x0000000e060e7287 */ /* 0x000fc8000c000000 */
[----:B------:R-:W-:Y:S02]  /*a490*/  USHF.R.S32.HI UR6, URZ, 0x1f, UR14 ;  /* 0x0000001f3f067899 */ /* 0x000fe4000801140e */
[----:B------:R-:W-:-:S04]  /*a4a0*/  IMAD.U32 R80, RZ, RZ, UR14 ;  /* 0x0000000eff507e24 */ /* 0x000fc8000f8e00ff */
[----:B------:R-:W-:-:S07]  /*a4b0*/  MOV R81, UR6 ;  /* 0x0000000600517c02 */ /* 0x000fce0008000f00 */
.L_x_11:
[----:B------:R-:W-:Y:S01]  /*a4c0*/  ISETP.NE.AND P2, PT, RZ, UR8, PT ;  /* 0x00000008ff007c0c */ /* 0x000fe2000bf45270 */
[C---:B------:R-:W-:Y:S01]  /*a4d0*/  FMUL.FTZ R144, R0.reuse, R144 ;  /* 0x0000009000907220 */ /* 0x040fe20000410000 */
[C---:B------:R-:W-:Y:S01]  /*a4e0*/  IADD3 R22, R25.reuse, -0x10, RZ ;  /* 0xfffffff019167810 */ /* 0x040fe20007ffe0ff */
[C---:B------:R-:W-:Y:S01]  /*a4f0*/  FMUL.FTZ R51, R0.reuse, R145 ;  /* 0x0000009100337220 */ /* 0x040fe20000410000 */
[----:B------:R-:W-:Y:S01]  /*a500*/  @P6 IADD3 R22, R25, 0x10, RZ ;  /* 0x0000001019166810 */ /* 0x000fe20007ffe0ff */
[C---:B------:R-:W-:Y:S01]  /*a510*/  FMUL.FTZ R152, R0.reuse, R152 ;  /* 0x0000009800987220 */ /* 0x040fe20000410000 */
[----:B------:R-:W-:Y:S01]  /*a520*/  PLOP3.LUT P6, PT, PT, PT, PT, 0x8, 0x0 ;  /* 0x000000000000781c */ /* 0x000fe20003fce170 */
[C---:B------:R-:W-:Y:S01]  /*a530*/  FMUL.FTZ R49, R0.reuse, R153 ;  /* 0x0000009900317220 */ /* 0x040fe20000410000 */
[C---:B------:R-:W-:Y:S01]  /*a540*/  FMUL.FTZ R196, R0.reuse, R196 ;  /* 0x000000c400c47220 */ /* 0x040fe20000410000 */
[C---:B------:R-:W-:Y:S01]  /*a550*/  FMUL.FTZ R61, R0.reuse, R197 ;  /* 0x000000c5003d7220 */ /* 0x040fe20000410000 */
[C---:B------:R-:W-:Y:S01]  /*a560*/  FMUL.FTZ R200, R0.reuse, R200 ;  /* 0x000000c800c87220 */ /* 0x040fe20000410000 */
[----:B------:R-:W-:Y:S01]  /*a570*/  FMUL.FTZ R59, R0, R201 ;  /* 0x000000c9003b7220 */ /* 0x000fe20000410000 */
[----:B------:R-:W-:Y:S01]  /*a580*/  MOV R0, 0x3f800000 ;  /* 0x3f80000000007802 */ /* 0x000fe20000000f00 */
[----:B------:R-:W1:Y:S01]  /*a590*/  @!P2 LDC R84, c[0x0][0x2c4] ;  /* 0x0000b100ff54ab82 */ /* 0x000e620000000800 */
[----:B------:R-:W-:Y:S01]  /*a5a0*/  @!P2 PLOP3.LUT P6, PT, P1, PT, PT, 0x80, 0x0 ;  /* 0x000000000000a81c */ /* 0x000fe20000fcf070 */
[C---:B------:R-:W-:Y:S01]  /*a5b0*/  FMUL.FTZ R178, R3.reuse, R178 ;  /* 0x000000b203b27220 */ /* 0x040fe20000410000 */
[----:B------:R-:W-:Y:S01]  /*a5c0*/  FSETP.NE.FTZ.AND P1, PT, R170, RZ, PT ;  /* 0x000000ffaa00720b */ /* 0x000fe20003f35000 */
[C---:B------:R-:W-:Y:S01]  /*a5d0*/  FMUL.FTZ R4, R3.reuse, R179 ;  /* 0x000000b303047220 */ /* 0x040fe20000410000 */
[----:B------:R-:W-:Y:S01]  /*a5e0*/  MOV R2, 0x3f800000 ;  /* 0x3f80000000027802 */ /* 0x000fe20000000f00 */
        /* <DEDUP_REMOVED lines=10> */
[----:B------:R-:W2:Y:S01]  /*a690*/  @P1 MUFU.RCP R2, R170 ;  /* 0x000000aa00021308 */ /* 0x000ea20000001000 */
[C---:B------:R-:W-:Y:S01]  /*a6a0*/  FMUL.FTZ R102, R3.reuse, R102 ;  /* 0x0000006603667220 */ /* 0x040fe20000410000 */
[C---:B------:R-:W-:Y:S01]  /*a6b0*/  FMUL.FTZ R45, R3.reuse, R103 ;  /* 0x00000067032d7220 */ /* 0x040fe20000410000 */
[C---:B------:R-:W-:Y:S01]  /*a6c0*/  FMUL.FTZ R114, R3.reuse, R114 ;  /* 0x0000007203727220 */ /* 0x040fe20000410000 */
[C---:B------:R-:W-:Y:S01]  /*a6d0*/  FMUL.FTZ R41, R3.reuse, R115 ;  /* 0x0000007303297220 */ /* 0x040fe20000410000 */
[C---:B------:R-:W-:Y:S01]  /*a6e0*/  FMUL.FTZ R118, R3.reuse, R118 ;  /* 0x0000007603767220 */ /* 0x040fe20000410000 */
[C---:B------:R-:W-:Y:S01]  /*a6f0*/  FMUL.FTZ R37, R3.reuse, R119 ;  /* 0x0000007703257220 */ /* 0x040fe20000410000 */
[----:B------:R-:W-:Y:S01]  /*a700*/  FMUL.FTZ R130, R3, R130 ;  /* 0x0000008203827220 */ /* 0x000fe20000410000 */
[----:B-1----:R-:W1:Y:S01]  /*a710*/  @P6 LDC R84, c[0x0][0x2e4] ;  /* 0x0000b900ff546b82 */ /* 0x002e620000000800 */
[----:B------:R-:W-:Y:S01]  /*a720*/  FSETP.NE.FTZ.AND P6, PT, R171, RZ, PT ;  /* 0x000000ffab00720b */ /* 0x000fe20003fd5000 */
        /* <DEDUP_REMOVED lines=12> */
[----:B------:R-:W3:Y:S01]  /*a7f0*/  @P6 MUFU.RCP R0, R171 ;  /* 0x000000ab00006308 */ /* 0x000ee20000001000 */
[----:B------:R-:W-:Y:S01]  /*a800*/  FMUL.FTZ R58, R3, R203 ;  /* 0x000000cb033a7220 */ /* 0x000fe20000410000 */
[C---:B--2---:R-:W-:Y:S01]  /*a810*/  FMUL.FTZ R172, R2.reuse, R172 ;  /* 0x000000ac02ac7220 */ /* 0x044fe20000410000 */
        /* <DEDUP_REMOVED lines=14> */
[C---:B---3--:R-:W-:Y:S01]  /*a900*/  FMUL.FTZ R175, R0.reuse, R175 ;  /* 0x000000af00af7220 */ /* 0x048fe20000410000 */
[----:B------:R-:W-:Y:S01]  /*a910*/  FMUL.FTZ R13, R0, R174 ;  /* 0x000000ae000d7220 */ /* 0x000fe20000410000 */
        /* <DEDUP_REMOVED lines=47> */
[----:B------:R-:W-:Y:S01]  /*ac10*/  F2FP.BF16.F32.PACK_AB R5, R5, R176 ;  /* 0x000000b00505723e */ /* 0x000fe200000010ff */
[----:B------:R-:W2:Y:S01]  /*ac20*/  S2UR UR6, SR_CTAID.X ;  /* 0x00000000000679c3 */ /* 0x000ea20000002500 */
[----:B------:R-:W-:Y:S01]  /*ac30*/  F2FP.BF16.F32.PACK_AB R4, R4, R178 ;  /* 0x000000b20404723e */ /* 0x000fe200000010ff */
[----:B------:R-:W-:Y:S01]  /*ac40*/  BSSY B0, `(.L_x_12) ;  /* 0x00000f1000007945 */ /* 0x000fe20003800000 */
[----:B------:R-:W-:Y:S01]  /*ac50*/  F2FP.BF16.F32.PACK_AB R2, R181, R180 ;  /* 0x000000b4b502723e */ /* 0x000fe200000010ff */
[----:B------:R3:W-:Y:S01]  /*ac60*/  STS [R25], R5 ;  /* 0x0000000519007388 */ /* 0x0007e20000000800 */
[----:B------:R-:W-:-:S02]  /*ac70*/  F2FP.BF16.F32.PACK_AB R0, R183, R182 ;  /* 0x000000b6b700723e */ /* 0x000fc400000010ff */
[----:B------:R-:W-:Y:S01]  /*ac80*/  F2FP.BF16.F32.PACK_AB R13, R175, R13 ;  /* 0x0000000daf0d723e */ /* 0x000fe200000010ff */
[----:B------:R-:W-:Y:S01]  /*ac90*/  STS [R25+0x400], R4 ;  /* 0x0004000419007388 */ /* 0x000fe20000000800 */
[----:B------:R-:W-:Y:S02]  /*aca0*/  F2FP.BF16.F32.PACK_AB R3, R3, R172 ;  /* 0x000000ac0303723e */ /* 0x000fe400000010ff */
[----:B------:R-:W-:Y:S01]  /*acb0*/  F2FP.BF16.F32.PACK_AB R12, R12, R184 ;  /* 0x000000b80c0c723e */ /* 0x000fe200000010ff */
[----:B------:R-:W-:Y:S01]  /*acc0*/  STS [R22], R2 ;  /* 0x0000000216007388 */ /* 0x000fe20000000800 */
[----:B------:R-:W-:Y:S02]  /*acd0*/  F2FP.BF16.F32.PACK_AB R11, R187, R11 ;  /* 0x0000000bbb0b723e */ /* 0x000fe400000010ff */
[----:B------:R-:W-:Y:S01]  /*ace0*/  F2FP.BF16.F32.PACK_AB R10, R10, R7 ;  /* 0x000000070a0a723e */ /* 0x000fe200000010ff */
[----:B------:R4:W-:Y:S01]  /*acf0*/  STS [R22+0x400], R0 ;  /* 0x0004000016007388 */ /* 0x0009e20000000800 */
[----:B------:R-:W-:-:S02]  /*ad00*/  F2FP.BF16.F32.PACK_AB R9, R9, R70 ;  /* 0x000000460909723e */ /* 0x000fc400000010ff */
[----:B------:R-:W-:Y:S01]  /*ad10*/  F2FP.BF16.F32.PACK_AB R7, R16, R19 ;  /* 0x000000131007723e */ /* 0x000fe200000010ff */
[----:B------:R5:W-:Y:S01]  /*ad20*/  STS [R25+0x2400], R13 ;  /* 0x0024000d19007388 */ /* 0x000be20000000800 */
[----:B------:R-:W-:Y:S02]  /*ad30*/  F2FP.BF16.F32.PACK_AB R6, R6, R82 ;  /* 0x000000520606723e */ /* 0x000fe400000010ff */
[----:B------:R-:W-:Y:S01]  /*ad40*/  F2FP.BF16.F32.PACK_AB R8, R8, R72 ;  /* 0x000000480808723e */ /* 0x000fe200000010ff */
[----:B------:R1:W-:Y:S01]  /*ad50*/  STS [R25+0x2000], R3 ;  /* 0x0020000319007388 */ /* 0x0003e20000000800 */
[----:B------:R-:W-:Y:S02]  /*ad60*/  F2FP.BF16.F32.PACK_AB R14, R75, R14 ;  /* 0x0000000e4b0e723e */ /* 0x000fe400000010ff */
[----:B------:R-:W-:Y:S01]  /*ad70*/  F2FP.BF16.F32.PACK_AB R21, R21, R76 ;  /* 0x0000004c1515723e */ /* 0x000fe200000010ff */
[----:B------:R-:W-:Y:S01]  /*ad80*/  STS [R22+0x2000], R12 ;  /* 0x0020000c16007388 */ /* 0x000fe20000000800 */
[----:B------:R-:W-:-:S02]  /*ad90*/  F2FP.BF16.F32.PACK_AB R20, R79, R20 ;  /* 0x000000144f14723e */ /* 0x000fc400000010ff */
[----:B------:R-:W-:Y:S01]  /*ada0*/  F2FP.BF16.F32.PACK_AB R19, R85, R26 ;  /* 0x0000001a5513723e */ /* 0x000fe200000010ff */
[----:B------:R2:W-:Y:S01]  /*adb0*/  STS [R22+0x2400], R11 ;  /* 0x0024000b16007388 */ /* 0x0005e20000000800 */
[----:B------:R-:W-:Y:S02]  /*adc0*/  F2FP.BF16.F32.PACK_AB R18, R18, R86 ;  /* 0x000000561212723e */ /* 0x000fe400000010ff */
[----:B------:R-:W-:Y:S02]  /*add0*/  F2FP.BF16.F32.PACK_AB R16, R97, R96 ;  /* 0x000000606110723e */ /* 0x000fe400000010ff */
[----:B------:R-:W-:Y:S02]  /*ade0*/  F2FP.BF16.F32.PACK_AB R15, R15, R98 ;  /* 0x000000620f0f723e */ /* 0x000fe400000010ff */
[----:B---3--:R-:W-:Y:S02]  /*adf0*/  IADD3 R5, R69, R22, RZ ;  /* 0x0000001645057210 */ /* 0x008fe40007ffe0ff */
[----:B----4-:R-:W-:-:S02]  /*ae00*/  IADD3 R0, R25, R204, RZ ;  /* 0x000000cc19007210 */ /* 0x010fc40007ffe0ff */
[----:B------:R-:W-:Y:S02]  /*ae10*/  F2FP.BF16.F32.PACK_AB R17, R17, R88 ;  /* 0x000000581111723e */ /* 0x000fe400000010ff */
[----:B-----5:R-:W-:Y:S01]  /*ae20*/  IADD3 R13, R204, R22, RZ ;  /* 0x00000016cc0d7210 */ /* 0x020fe20007ffe0ff */
[----:B------:R3:W-:Y:S01]  /*ae30*/  STS [R0], R10 ;  /* 0x0000000a00007388 */ /* 0x0007e20000000800 */
[----:B------:R-:W-:Y:S02]  /*ae40*/  F2FP.BF16.F32.PACK_AB R23, R91, R23 ;  /* 0x000000175b17723e */ /* 0x000fe400000010ff */
[----:B-1----:R-:W-:Y:S01]  /*ae50*/  IADD3 R3, R25, R69, RZ ;  /* 0x0000004519037210 */ /* 0x002fe20007ffe0ff */
[----:B------:R1:W-:Y:S01]  /*ae60*/  STS [R0+0x400], R9 ;  /* 0x0004000900007388 */ /* 0x0003e20000000800 */
[----:B------:R-:W-:Y:S02]  /*ae70*/  F2FP.BF16.F32.PACK_AB R48, R48, R92 ;  /* 0x0000005c3030723e */ /* 0x000fe400000010ff */
[----:B------:R-:W-:Y:S01]  /*ae80*/  F2FP.BF16.F32.PACK_AB R47, R95, R47 ;  /* 0x0000002f5f2f723e */ /* 0x000fe200000010ff */
[----:B------:R-:W-:Y:S01]  /*ae90*/  STS [R13], R7 ;  /* 0x000000070d007388 */ /* 0x000fe20000000800 */
[----:B------:R-:W-:-:S02]  /*aea0*/  F2FP.BF16.F32.PACK_AB R46, R46, R100 ;  /* 0x000000642e2e723e */ /* 0x000fc400000010ff */
[----:B------:R-:W-:Y:S01]  /*aeb0*/  F2FP.BF16.F32.PACK_AB R45, R45, R102 ;  /* 0x000000662d2d723e */ /* 0x000fe200000010ff */
[----:B------:R4:W-:Y:S01]  /*aec0*/  STS [R13+0x400], R6 ;  /* 0x000400060d007388 */ /* 0x0009e20000000800 */
[-C--:B------:R-:W-:Y:S01]  /*aed0*/  IADD3 R2, R0, R69.reuse, RZ ;  /* 0x0000004500027210 */ /* 0x080fe20007ffe0ff */
[----:B--2---:R-:W2:Y:S01]  /*aee0*/  @!P2 LDC R11, c[0x0][0x270] ;  /* 0x00009c00ff0bab82 */ /* 0x004ea20000000800 */
[----:B------:R-:W-:Y:S01]  /*aef0*/  F2FP.BF16.F32.PACK_AB R42, R42, R112 ;  /* 0x000000702a2a723e */ /* 0x000fe200000010ff */
[----:B------:R5:W-:Y:S01]  /*af00*/  STS [R0+0x2000], R8 ;  /* 0x0020000800007388 */ /* 0x000be20000000800 */
[----:B------:R-:W-:Y:S02]  /*af10*/  F2FP.BF16.F32.PACK_AB R41, R41, R114 ;  /* 0x000000722929723e */ /* 0x000fe400000010ff */
[----:B------:R-:W-:Y:S01]  /*af20*/  IADD3 R4, R13, R69, RZ ;  /* 0x000000450d047210 */ /* 0x000fe20007ffe0ff */
[----:B------:R-:W-:Y:S01]  /*af30*/  STS [R0+0x2400], R14 ;  /* 0x0024000e00007388 */ /* 0x000fe20000000800 */
[----:B------:R-:W-:-:S02]  /*af40*/  F2FP.BF16.F32.PACK_AB R44, R44, R104 ;  /* 0x000000682c2c723e */ /* 0x000fc400000010ff */
[----:B------:R-:W-:Y:S01]  /*af50*/  F2FP.BF16.F32.PACK_AB R43, R107, R43 ;  /* 0x0000002b6b2b723e */ /* 0x000fe200000010ff */
[----:B------:R-:W-:Y:S01]  /*af60*/  STS [R13+0x2000], R21 ;  /* 0x002000150d007388 */ /* 0x000fe20000000800 */
[----:B------:R-:W-:Y:S01]  /*af70*/  F2FP.BF16.F32.PACK_AB R40, R40, R108 ;  /* 0x0000006c2828723e */ /* 0x000fe200000010ff */
[----:B---3--:R-:W3:Y:S01]  /*af80*/  @P3 LDC R10, c[0x0][0x2e8] ;  /* 0x0000ba00ff0a3b82 */ /* 0x008ee20000000800 */
[----:B------:R-:W-:Y:S01]  /*af90*/  F2FP.BF16.F32.PACK_AB R39, R111, R39 ;  /* 0x000000276f27723e */ /* 0x000fe200000010ff */
[----:B------:R-:W-:Y:S01]  /*afa0*/  STS [R13+0x2400], R20 ;  /* 0x002400140d007388 */ /* 0x000fe20000000800 */
[----:B------:R-:W-:Y:S01]  /*afb0*/  F2FP.BF16.F32.PACK_AB R38, R38, R116 ;  /* 0x000000742626723e */ /* 0x000fe200000010ff */
[----:B-1----:R-:W1:Y:S01]  /*afc0*/  @P3 MUFU.LG2 R9, R55 ;  /* 0x0000003700093308 */ /* 0x002e620000000c00 */
[----:B------:R-:W-:Y:S01]  /*afd0*/  F2FP.BF16.F32.PACK_AB R37, R37, R118 ;  /* 0x000000762525723e */ /* 0x000fe200000010ff */
[----:B------:R-:W-:Y:S01]  /*afe0*/  STS [R3], R19 ;  /* 0x0000001303007388 */ /* 0x000fe20000000800 */
[----:B------:R-:W-:-:S02]  /*aff0*/  F2FP.BF16.F32.PACK_AB R34, R34, R128 ;  /* 0x000000802222723e */ /* 0x000fc400000010ff */
[----:B------:R-:W-:Y:S01]  /*b000*/  F2FP.BF16.F32.PACK_AB R33, R33, R130 ;  /* 0x000000822121723e */ /* 0x000fe200000010ff */
[----:B------:R1:W-:Y:S01]  /*b010*/  STS [R3+0x400], R18 ;  /* 0x0004001203007388 */ /* 0x0003e20000000800 */
[----:B------:R-:W-:Y:S01]  /*b020*/  F2FP.BF16.F32.PACK_AB R36, R36, R120 ;  /* 0x000000782424723e */ /* 0x000fe200000010ff */
[----:B----4-:R-:W4:Y:S01]  /*b030*/  @P2 LDC.64 R6, c[0x0][0x2c0] ;  /* 0x0000b000ff062b82 */ /* 0x010f220000000a00 */
[----:B------:R-:W-:Y:S01]  /*b040*/  F2FP.BF16.F32.PACK_AB R35, R123, R35 ;  /* 0x000000237b23723e */ /* 0x000fe200000010ff */
[----:B------:R2:W-:Y:S01]  /*b050*/  STS [R5], R16 ;  /* 0x0000001005007388 */ /* 0x0005e20000000800 */
[----:B------:R-:W-:Y:S02]  /*b060*/  F2FP.BF16.F32.PACK_AB R32, R32, R124 ;  /* 0x0000007c2020723e */ /* 0x000fe400000010ff */
[----:B------:R-:W-:Y:S01]  /*b070*/  F2FP.BF16.F32.PACK_AB R31, R127, R31 ;  /* 0x0000001f7f1f723e */ /* 0x000fe200000010ff */
[----:B------:R-:W-:Y:S01]  /*b080*/  STS [R5+0x400], R15 ;  /* 0x0004000f05007388 */ /* 0x000fe20000000800 */
[----:B------:R-:W-:Y:S01]  /*b090*/  F2FP.BF16.F32.PACK_AB R30, R30, R132 ;  /* 0x000000841e1e723e */ /* 0x000fe200000010ff */
[----:B-----5:R-:W5:Y:S01]  /*b0a0*/  @P2 LDC R8, c[0x0][0x2c0] ;  /* 0x0000b000ff082b82 */ /* 0x020f620000000800 */
[----:B------:R-:W-:Y:S01]  /*b0b0*/  F2FP.BF16.F32.PACK_AB R29, R29, R134 ;  /* 0x000000861d1d723e */ /* 0x000fe200000010ff */
[----:B------:R-:W-:Y:S01]  /*b0c0*/  STS [R3+0x2000], R17 ;  /* 0x0020001103007388 */ /* 0x000fe20000000800 */
[----:B------:R-:W-:-:S02]  /*b0d0*/  F2FP.BF16.F32.PACK_AB R26, R141, R140 ;  /* 0x0000008c8d1a723e */ /* 0x000fc400000010ff */
[----:B------:R-:W-:Y:S01]  /*b0e0*/  F2FP.BF16.F32.PACK_AB R24, R24, R142 ;  /* 0x0000008e1818723e */ /* 0x000fe200000010ff */
[----:B------:R-:W-:Y:S01]  /*b0f0*/  STS [R3+0x2400], R23 ;  /* 0x0024001703007388 */ /* 0x000fe20000000800 */
[----:B------:R-:W-:Y:S02]  /*b100*/  F2FP.BF16.F32.PACK_AB R28, R28, R136 ;  /* 0x000000881c1c723e */ /* 0x000fe400000010ff */
[----:B------:R-:W-:Y:S01]  /*b110*/  F2FP.BF16.F32.PACK_AB R27, R139, R27 ;  /* 0x0000001b8b1b723e */ /* 0x000fe200000010ff */
[----:B------:R-:W-:Y:S01]  /*b120*/  STS [R5+0x2000], R48 ;  /* 0x0020003005007388 */ /* 0x000fe20000000800 */
[----:B------:R-:W-:Y:S02]  /*b130*/  F2FP.BF16.F32.PACK_AB R53, R53, R188 ;  /* 0x000000bc3535723e */ /* 0x000fe400000010ff */
[----:B------:R-:W-:Y:S01]  /*b140*/  F2FP.BF16.F32.PACK_AB R52, R191, R52 ;  /* 0x00000034bf34723e */ /* 0x000fe200000010ff */
[----:B------:R-:W-:Y:S01]  /*b150*/  STS [R5+0x2400], R47 ;  /* 0x0024002f05007388 */ /* 0x000fe20000000800 */
[----:B------:R-:W-:-:S02]  /*b160*/  F2FP.BF16.F32.PACK_AB R51, R51, R144 ;  /* 0x000000903333723e */ /* 0x000fc400000010ff */
[----:B------:R-:W-:Y:S01]  /*b170*/  F2FP.BF16.F32.PACK_AB R50, R50, R146 ;  /* 0x000000923232723e */ /* 0x000fe200000010ff */
[----:B------:R-:W-:Y:S01]  /*b180*/  STS [R2], R46 ;  /* 0x0000002e02007388 */ /* 0x000fe20000000800 */
[----:B------:R-:W-:Y:S02]  /*b190*/  F2FP.BF16.F32.PACK_AB R49, R49, R152 ;  /* 0x000000983131723e */ /* 0x000fe400000010ff */
[----:B------:R-:W-:Y:S01]  /*b1a0*/  F2FP.BF16.F32.PACK_AB R56, R56, R154 ;  /* 0x0000009a3838723e */ /* 0x000fe200000010ff */
[----:B------:R-:W-:Y:S01]  /*b1b0*/  STS [R2+0x400], R45 ;  /* 0x0004002d02007388 */ /* 0x000fe20000000800 */
[----:B------:R-:W-:Y:S02]  /*b1c0*/  F2FP.BF16.F32.PACK_AB R57, R57, R148 ;  /* 0x000000943939723e */ /* 0x000fe400000010ff */
[----:B------:R-:W-:Y:S01]  /*b1d0*/  F2FP.BF16.F32.PACK_AB R64, R151, R64 ;  /* 0x000000409740723e */ /* 0x000fe200000010ff */
[----:B------:R-:W-:Y:S01]  /*b1e0*/  STS [R4], R42 ;  /* 0x0000002a04007388 */ /* 0x000fe20000000800 */
        /* <DEDUP_REMOVED lines=15> */
[----:B------:R-:W-:Y:S02]  /*b2e0*/  @!P2 MOV R8, 0x1 ;  /* 0x000000010008a802 */ /* 0x000fe40000000f00 */
[----:B-1----:R-:W-:Y:S01]  /*b2f0*/  MOV R18, 0x7f800000 ;  /* 0x7f80000000127802 */ /* 0x002fe20000000f00 */
[----:B------:R-:W-:Y:S01]  /*b300*/  STS [R25+0x4000], R38 ;  /* 0x0040002619007388 */ /* 0x000fe20000000800 */
[----:B------:R-:W-:-:S02]  /*b310*/  MOV R19, 0x7f800000 ;  /* 0x7f80000000137802 */ /* 0x000fc40000000f00 */
[----:B--2---:R-:W-:Y:S01]  /*b320*/  MOV R16, 0x7f800000 ;  /* 0x7f80000000107802 */ /* 0x004fe20000000f00 */
[----:B------:R-:W-:Y:S04]  /*b330*/  STS [R25+0x4400], R37 ;  /* 0x0044002519007388 */ /* 0x000fe80000000800 */
[----:B------:R-:W-:Y:S04]  /*b340*/  STS [R22+0x4000], R34 ;  /* 0x0040002216007388 */ /* 0x000fe80000000800 */
[----:B------:R-:W-:Y:S04]  /*b350*/  STS [R22+0x4400], R33 ;  /* 0x0044002116007388 */ /* 0x000fe80000000800 */
[----:B------:R-:W-:Y:S04]  /*b360*/  STS [R25+0x6000], R36 ;  /* 0x0060002419007388 */ /* 0x000fe80000000800 */
[----:B------:R-:W-:Y:S04]  /*b370*/  STS [R25+0x6400], R35 ;  /* 0x0064002319007388 */ /* 0x000fe80000000800 */
[----:B------:R-:W-:Y:S04]  /*b380*/  STS [R22+0x6000], R32 ;  /* 0x0060002016007388 */ /* 0x000fe80000000800 */
[----:B------:R1:W-:Y:S04]  /*b390*/  STS [R22+0x6400], R31 ;  /* 0x0064001f16007388 */ /* 0x0003e80000000800 */
[----:B------:R-:W-:Y:S04]  /*b3a0*/  STS [R0+0x4000], R30 ;  /* 0x0040001e00007388 */ /* 0x000fe80000000800 */
[----:B------:R-:W-:Y:S04]  /*b3b0*/  STS [R0+0x4400], R29 ;  /* 0x0044001d00007388 */ /* 0x000fe80000000800 */
[----:B------:R-:W-:Y:S04]  /*b3c0*/  STS [R13+0x4000], R26 ;  /* 0x0040001a0d007388 */ /* 0x000fe80000000800 */
[----:B------:R-:W-:Y:S04]  /*b3d0*/  STS [R13+0x4400], R24 ;  /* 0x004400180d007388 */ /* 0x000fe80000000800 */
[----:B------:R-:W-:Y:S04]  /*b3e0*/  STS [R0+0x6000], R28 ;  /* 0x0060001c00007388 */ /* 0x000fe80000000800 */
[----:B------:R2:W-:Y:S01]  /*b3f0*/  STS [R0+0x6400], R27 ;  /* 0x0064001b00007388 */ /* 0x0005e20000000800 */
[----:B-1----:R-:W-:-:S03]  /*b400*/  MOV R22, 0x7f800000 ;  /* 0x7f80000000167802 */ /* 0x002fc60000000f00 */
[----:B------:R-:W-:Y:S04]  /*b410*/  STS [R13+0x6000], R53 ;  /* 0x006000350d007388 */ /* 0x000fe80000000800 */
[----:B------:R-:W-:Y:S01]  /*b420*/  STS [R13+0x6400], R52 ;  /* 0x006400340d007388 */ /* 0x000fe20000000800 */
[----:B------:R-:W1:Y:S03]  /*b430*/  S2R R12, SR_CTAID.Y ;  /* 0x00000000000c7919 */ /* 0x000e660000002600 */
[----:B------:R-:W-:Y:S04]  /*b440*/  STS [R3+0x4000], R51 ;  /* 0x0040003303007388 */ /* 0x000fe80000000800 */
[----:B------:R-:W-:Y:S04]  /*b450*/  STS [R3+0x4400], R50 ;  /* 0x0044003203007388 */ /* 0x000fe80000000800 */
[----:B------:R-:W-:Y:S01]  /*b460*/  STS [R5+0x4000], R49 ;  /* 0x0040003105007388 */ /* 0x000fe20000000800 */
[----:B--2---:R-:W-:Y:S01]  /*b470*/  @P2 MOV R0, 0x1 ;  /* 0x0000000100002802 */ /* 0x004fe20000000f00 */
[----:B------:R-:W-:-:S02]  /*b480*/  @!P2 IMAD R0, R84, R11, RZ ;  /* 0x0000000b5400a224 */ /* 0x000fc400078e02ff */
[----:B------:R-:W-:Y:S01]  /*b490*/  STS [R5+0x4400], R56 ;  /* 0x0044003805007388 */ /* 0x000fe20000000800 */
[----:B------:R-:W2:Y:S03]  /*b4a0*/  @P1 LDC R11, c[0x0][0x2e8] ;  /* 0x0000ba00ff0b1b82 */ /* 0x000ea60000000800 */
[----:B------:R-:W-:Y:S04]  /*b4b0*/  STS [R3+0x6000], R57 ;  /* 0x0060003903007388 */ /* 0x000fe80000000800 */
[----:B------:R3:W-:Y:S04]  /*b4c0*/  STS [R3+0x6400], R64 ;  /* 0x0064004003007388 */ /* 0x0007e80000000800 */
[----:B------:R-:W-:Y:S04]  /*b4d0*/  STS [R5+0x6000], R63 ;  /* 0x0060003f05007388 */ /* 0x000fe80000000800 */
[----:B------:R4:W-:Y:S04]  /*b4e0*/  STS [R5+0x6400], R62 ;  /* 0x0064003e05007388 */ /* 0x0009e80000000800 */
[----:B------:R-:W-:Y:S04]  /*b4f0*/  STS [R2+0x4000], R61 ;  /* 0x0040003d02007388 */ /* 0x000fe80000000800 */
[----:B------:R-:W-:Y:S04]  /*b500*/  STS [R2+0x4400], R60 ;  /* 0x0044003c02007388 */ /* 0x000fe80000000800 */
[----:B------:R-:W-:Y:S04]  /*b510*/  STS [R4+0x4000], R59 ;  /* 0x0040003b04007388 */ /* 0x000fe80000000800 */
[----:B------:R-:W-:Y:S01]  /*b520*/  STS [R4+0x4400], R58 ;  /* 0x0044003a04007388 */ /* 0x000fe20000000800 */
[----:B---3--:R-:W-:-:S03]  /*b530*/  IADD3 R3, R54, 0x30, RZ ;  /* 0x0000003036037810 */ /* 0x008fc60007ffe0ff */
[----:B------:R-:W-:Y:S04]  /*b540*/  STS [R2+0x6000], R66 ;  /* 0x0060004202007388 */ /* 0x000fe80000000800 */
[----:B------:R3:W-:Y:S01]  /*b550*/  STS [R2+0x6400], R65 ;  /* 0x0064004102007388 */ /* 0x0007e20000000800 */
[----:B----4-:R-:W-:Y:S01]  /*b560*/  @P2 IMAD R5, R7, R6, RZ ;  /* 0x0000000607052224 */ /* 0x010fe200078e02ff */
[----:B------:R-:W-:Y:S01]  /*b570*/  @!P2 MOV R5, R84 ;  /* 0x000000540005a202 */ /* 0x000fe20000000f00 */
[----:B------:R-:W4:Y:S01]  /*b580*/  @P5 LDC R7, c[0x0][0x2e8] ;  /* 0x0000ba00ff075b82 */ /* 0x000f220000000800 */
[----:B------:R-:W-:Y:S01]  /*b590*/  STS [R4+0x6000], R67 ;  /* 0x0060004304007388 */ /* 0x000fe20000000800 */
[----:B------:R-:W2:Y:S03]  /*b5a0*/  @P1 MUFU.LG2 R6, R170 ;  /* 0x000000aa00061308 */ /* 0x000ea60000000c00 */
[----:B------:R5:W-:Y:S03]  /*b5b0*/  STS [R4+0x6400], R68 ;  /* 0x0064004404007388 */ /* 0x000be60000000800 */
[----:B------:R-:W-:Y:S06]  /*b5c0*/  BAR.SYNC.DEFER_BLOCKING 0x0 ;  /* 0x0000000000007b1d */ /* 0x000fec0000010000 */
[----:B------:R-:W4:Y:S01]  /*b5d0*/  S2R R23, SR_CTAID.Z ;  /* 0x0000000000177919 */ /* 0x000f220000002700 */
[----:B---3--:R-:W-:-:S02]  /*b5e0*/  @P3 FMUL.FTZ R2, R9, 0.69314718246459960938 ;  /* 0x3f31721809023820 */ /* 0x008fc40000410000 */
[----:B------:R-:W3:Y:S02]  /*b5f0*/  @P5 MUFU.LG2 R9, R169 ;  /* 0x000000a900095308 */ /* 0x000ee40000000c00 */
[----:B------:R-:W-:Y:S01]  /*b600*/  @P3 FFMA.FTZ R22, R168, R10, R2 ;  /* 0x0000000aa8163223 */ /* 0x000fe20000010002 */
[----:B-1----:R-:W-:Y:S01]  /*b610*/  IMAD R2, R12, R0, RZ ;  /* 0x000000000c027224 */ /* 0x002fe200078e02ff */
[C---:B------:R-:W-:Y:S01]  /*b620*/  IADD3 R0, R54.reuse, 0x40, RZ ;  /* 0x0000004036007810 */ /* 0x040fe20007ffe0ff */
[----:B------:R-:W1:Y:S01]  /*b630*/  @P6 LDC R12, c[0x0][0x2e8] ;  /* 0x0000ba00ff0c6b82 */ /* 0x000e620000000800 */
[----:B-----5:R-:W-:Y:S02]  /*b640*/  IADD3 R4, R54, 0x20, RZ ;  /* 0x0000002036047810 */ /* 0x020fe40007ffe0ff */
[----:B------:R-:W-:Y:S01]  /*b650*/  SEL R2, R2, RZ, !P4 ;  /* 0x000000ff02027207 */ /* 0x000fe20006000000 */
[----:B------:R1:W1:Y:S01]  /*b660*/  LDS.128 R28, [R246+0x3800] ;  /* 0x00380000f61c7984 */ /* 0x0002620000000c00 */
[----:B------:R-:W-:Y:S01]  /*b670*/  ISETP.GE.AND P2, PT, R0, UR5, PT ;  /* 0x0000000500007c0c */ /* 0x000fe2000bf46270 */
[----:B------:R-:W-:Y:S01]  /*b680*/  IMAD R0, R8, UR6, RZ ;  /* 0x0000000608007c24 */ /* 0x000fe2000f8e02ff */
[----:B------:R-:W-:Y:S01]  /*b690*/  ISETP.GE.AND P4, PT, R4, UR5, PT ;  /* 0x0000000504007c0c */ /* 0x000fe2000bf86270 */
[----:B------:R1:W1:Y:S01]  /*b6a0*/  LDS.128 R24, [R246+0x7800] ;  /* 0x00780000f6187984 */ /* 0x0002620000000c00 */
[----:B--2---:R-:W-:Y:S01]  /*b6b0*/  @P1 FMUL.FTZ R4, R6, 0.69314718246459960938 ;  /* 0x3f31721806041820 */ /* 0x004fe20000410000 */
[----:B------:R-:W-:Y:S01]  /*b6c0*/  LEA.HI R6, R207, R206, RZ, 0x5 ;  /* 0x000000cecf067211 */ /* 0x000fe200078f28ff */
[----:B------:R-:W2:Y:S01]  /*b6d0*/  @P6 MUFU.LG2 R10, R171 ;  /* 0x000000ab000a6308 */ /* 0x000ea20000000c00 */
[----:B------:R-:W-:Y:S01]  /*b6e0*/  ISETP.GE.AND P3, PT, R3, UR5, PT ;  /* 0x0000000503007c0c */ /* 0x000fe2000bf66270 */
[----:B---3--:R-:W-:Y:S01]  /*b6f0*/  @P5 FMUL.FTZ R3, R9, 0.69314718246459960938 ;  /* 0x3f31721809035820 */ /* 0x008fe20000410000 */
[----:B------:R-:W-:-:S03]  /*b700*/  @P1 FFMA.FTZ R18, R166, R11, R4 ;  /* 0x0000000ba6121223 */ /* 0x000fc60000010004 */
[----:B----4-:R-:W-:Y:S01]  /*b710*/  @P5 FFMA.FTZ R19, R167, R7, R3 ;  /* 0x00000007a7135223 */ /* 0x010fe20000010003 */
[----:B------:R-:W-:Y:S01]  /*b720*/  IMAD R2, R23, R5, R2 ;  /* 0x0000000517027224 */ /* 0x000fe200078e0202 */
[----:B------:R-:W-:Y:S02]  /*b730*/  SHF.L.U32 R5, R0, 0x7, RZ ;  /* 0x0000000700057819 */ /* 0x000fe400000006ff */
[----:B------:R-:W-:Y:S02]  /*b740*/  LOP3.LUT R0, R6, 0xffffffe0, RZ, 0xc0, !PT ;  /* 0xffffffe006007812 */ /* 0x000fe400078ec0ff */
[----:B------:R-:W-:Y:S02]  /*b750*/  SHF.R.S32.HI R4, RZ, 0x1f, R5 ;  /* 0x0000001fff047819 */ /* 0x000fe40000011405 */
[--C-:B------:R-:W-:Y:S02]  /*b760*/  IADD3 R5, P5, P1, R5, R80, R2.reuse ;  /* 0x0000005005057210 */ /* 0x100fe400079be002 */
[----:B------:R-:W-:-:S02]  /*b770*/  SHF.R.S32.HI R3, RZ, 0x1f, R2 ;  /* 0x0000001fff037819 */ /* 0x000fc40000011402 */
[----:B------:R-:W-:Y:S02]  /*b780*/  IADD3 R0, -R0, R206, RZ ;  /* 0x000000ce00007210 */ /* 0x000fe40007ffe1ff */
[----:B------:R-:W-:Y:S01]  /*b790*/  IADD3.X R4, R4, R81, R3, P5, P1 ;  /* 0x0000005104047210 */ /* 0x000fe20002fe2403 */
[----:B--2---:R-:W-:Y:S01]  /*b7a0*/  @P6 FMUL.FTZ R3, R10, 0.69314718246459960938 ;  /* 0x3f3172180a036820 */ /* 0x004fe20000410000 */
[----:B------:R-:W-:Y:S02]  /*b7b0*/  LOP3.LUT P5, RZ, R0, 0x3, RZ, 0xc0, !PT ;  /* 0x0000000300ff7812 */ /* 0x000fe400078ac0ff */
[----:B------:R-:W-:Y:S01]  /*b7c0*/  IADD3 R2, R54, 0x50, RZ ;  /* 0x0000005036027810 */ /* 0x000fe20007ffe0ff */
[----:B-1----:R-:W-:Y:S01]  /*b7d0*/  @P6 FFMA.FTZ R16, R164, R12, R3 ;  /* 0x0000000ca4106223 */ /* 0x002fe20000010003 */
[----:B------:R-:W-:Y:S02]  /*b7e0*/  LOP3.LUT R6, R205, 0xfffffff8, RZ, 0xc0, !PT ;  /* 0xfffffff8cd067812 */ /* 0x000fe400078ec0ff */
[----:B------:R-:W-:-:S02]  /*b7f0*/  ISETP.GE.AND P1, PT, R2, UR5, PT ;  /* 0x0000000502007c0c */ /* 0x000fc4000bf26270 */
[----:B------:R-:W-:-:S04]  /*b800*/  IADD3 R2, -R6, R206, RZ ;  /* 0x000000ce06027210 */ /* 0x000fc80007ffe1ff */
[----:B------:R-:W-:Y:S01]  /*b810*/  SHF.L.U32 R15, R2, 0x3, RZ ;  /* 0x00000003020f7819 */ /* 0x000fe200000006ff */
[----:B------:R-:W-:Y:S06]  /*b820*/  @P5 BRA `(.L_x_13) ;  /* 0x0000000000c85947 */ /* 0x000fec0003800000 */
[----:B------:R-:W-:Y:S02]  /*b830*/  SHF.R.S32.HI R2, RZ, 0x1f, R165 ;  /* 0x0000001fff027819 */ /* 0x000fe400000114a5 */
[----:B------:R-:W-:Y:S02]  /*b840*/  SHF.R.S32.HI R3, RZ, 0x1f, R0 ;  /* 0x0000001fff037819 */ /* 0x000fe40000011400 */
[----:B------:R-:W-:Y:S02]  /*b850*/  LEA.HI R2, R2, R165, RZ, 0x2 ;  /* 0x000000a502027211 */ /* 0x000fe400078f10ff */
[----:B------:R-:W-:Y:S02]  /*b860*/  LEA.HI R0, R3, R0, RZ, 0x2 ;  /* 0x0000000003007211 */ /* 0x000fe400078f10ff */
[----:B------:R-:W-:Y:S02]  /*b870*/  LOP3.LUT R2, R2, 0xffffffc, RZ, 0xc0, !PT ;  /* 0x0ffffffc02027812 */ /* 0x000fe400078ec0ff */
[----:B------:R-:W-:-:S02]  /*b880*/  SHF.R.S32.HI R0, RZ, 0x2, R0 ;  /* 0x00000002ff007819 */ /* 0x000fc40000011400 */
[----:B------:R-:W-:Y:S01]  /*b890*/  P2R R21, PR, RZ, 0x2 ;  /* 0x00000002ff157803 */ /* 0x000fe20000000000 */
[----:B------:R-:W-:Y:S01]  /*b8a0*/  IMAD.IADD R2, R165, 0x1, -R2 ;  /* 0x00000001a5027824 */ /* 0x000fe200078e0a02 */
[----:B------:R-:W-:Y:S02]  /*b8b0*/  P2R R20, PR, RZ, 0x1 ;  /* 0x00000001ff147803 */ /* 0x000fe40000000000 */
[----:B------:R-:W-:Y:S01]  /*b8c0*/  P2R R17, PR, RZ, 0x4 ;  /* 0x00000004ff117803 */ /* 0x000fe20000000000 */
[----:B------:R-:W-:-:S04]  /*b8d0*/  IMAD R2, R2, 0x10, R0 ;  /* 0x0000001002027824 */ /* 0x000fc800078e0200 */
[C---:B------:R-:W-:Y:S01]  /*b8e0*/  VIADD R0, R2.reuse, 0x8 ;  /* 0x0000000802007836 */ /* 0x040fe20000000000 */
[C---:B------:R-:W-:Y:S01]  /*b8f0*/  ISETP.GE.AND P1, PT, R2.reuse, UR5, PT ;  /* 0x0000000502007c0c */ /* 0x040fe2000bf26270 */
[----:B------:R-:W-:-:S03]  /*b900*/  VIADD R10, R2, 0x40 ;  /* 0x00000040020a7836 */ /* 0x000fc60000000000 */
[----:B------:R-:W-:Y:S02]  /*b910*/  ISETP.GE.AND P0, PT, R0, UR5, PT ;  /* 0x0000000500007c0c */ /* 0x000fe4000bf06270 */
[----:B------:R-:W-:-:S07]  /*b920*/  ISETP.GE.AND P2, PT, R10, UR5, PT ;  /* 0x000000050a007c0c */ /* 0x000fce000bf46270 */
[----:B------:R-:W-:-:S04]  /*b930*/  @!P1 IMAD R3, R2, R8, RZ ;  /* 0x0000000802039224 */ /* 0x000fc800078e02ff */
[----:B------:R-:W-:Y:S01]  /*b940*/  @!P0 IMAD R0, R0, R8, RZ ;  /* 0x0000000800008224 */ /* 0x000fe200078e02ff */
[----:B------:R-:W-:-:S04]  /*b950*/  @!P1 IADD3 R6, P5, R3, R5, RZ ;  /* 0x0000000503069210 */ /* 0x000fc80007fbe0ff */
[----:B------:R-:W-:Y:S02]  /*b960*/  @!P1 LEA.HI.X.SX32 R9, R3, R4, 0x1, P5 ;  /* 0x0000000403099211 */ /* 0x000fe400028f0eff */
[----:B------:R-:W-:-:S04]  /*b970*/  @!P0 IADD3 R7, P5, R0, R5, RZ ;  /* 0x0000000500078210 */ /* 0x000fc80007fbe0ff */
[----:B------:R-:W-:Y:S01]  /*b980*/  @!P0 LEA.HI.X.SX32 R13, R0, R4, 0x1, P5 ;  /* 0x00000004000d8211 */ /* 0x000fe200028f0eff */
[----:B------:R-:W-:-:S05]  /*b990*/  @!P2 IMAD R0, R10, R8, RZ ;  /* 0x000000080a00a224 */ /* 0x000fca00078e02ff */
[----:B------:R-:W-:-:S04]  /*b9a0*/  @!P2 IADD3 R12, P5, R0, R5, RZ ;  /* 0x00000005000ca210 */ /* 0x000fc80007fbe0ff */
[----:B------:R-:W-:Y:S01]  /*b9b0*/  @!P2 LEA.HI.X.SX32 R14, R0, R4, 0x1, P5 ;  /* 0x00000004000ea211 */ /* 0x000fe200028f0eff */
[----:B------:R-:W-:Y:S02]  /*b9c0*/  VIADD R0, R2, 0x48 ;  /* 0x0000004802007836 */ /* 0x000fe40000000000 */
[----:B------:R-:W1:Y:S03]  /*b9d0*/  @!P1 LDC.64 R2, c[0x0][0x2b0] ;  /* 0x0000ac00ff029b82 */ /* 0x000e660000000a00 */
[----:B------:R-:W-:-:S13]  /*b9e0*/  ISETP.GE.AND P6, PT, R0, UR5, PT ;  /* 0x0000000500007c0c */ /* 0x000fda000bfc6270 */
[----:B------:R-:W-:-:S05]  /*b9f0*/  @!P6 IMAD R0, R0, R8, RZ ;  /* 0x000000080000e224 */ /* 0x000fca00078e02ff */
[----:B------:R-:W-:-:S04]  /*ba00*/  @!P6 IADD3 R11, P5, R0, R5, RZ ;  /* 0x00000005000be210 */ /* 0x000fc80007fbe0ff */
[----:B------:R-:W-:Y:S02]  /*ba10*/  @!P6 LEA.HI.X.SX32 R0, R0, R4, 0x1, P5 ;  /* 0x000000040000e211 */ /* 0x000fe400028f0eff */
[----:B-1----:R-:W-:-:S04]  /*ba20*/  @!P1 LEA R8, P5, R6, R2, 0x2 ;  /* 0x0000000206089211 */ /* 0x002fc800078a10ff */
[----:B------:R-:W-:Y:S02]  /*ba30*/  @!P1 LEA.HI.X R9, R6, R3, R9, 0x2, P5 ;  /* 0x0000000306099211 */ /* 0x000fe400028f1409 */
[----:B------:R-:W1:Y:S03]  /*ba40*/  @!P0 LDC.64 R2, c[0x0][0x2b0] ;  /* 0x0000ac00ff028b82 */ /* 0x000e660000000a00 */
[----:B------:R2:W-:Y:S01]  /*ba50*/  @!P1 STG.E desc[UR16][R8.64], R22 ;  /* 0x0000001608009986 */ /* 0x0005e2000c101910 */
[----:B------:R-:W-:Y:S02]  /*ba60*/  ISETP.NE.AND P1, PT, R21, RZ, PT ;  /* 0x000000ff1500720c */ /* 0x000fe40003f25270 */
[----:B-1----:R-:W-:-:S04]  /*ba70*/  @!P0 LEA R6, P5, R7, R2, 0x2 ;  /* 0x0000000207068211 */ /* 0x002fc800078a10ff */
[----:B------:R-:W-:Y:S02]  /*ba80*/  @!P0 LEA.HI.X R7, R7, R3, R13, 0x2, P5 ;  /* 0x0000000307078211 */ /* 0x000fe400028f140d */
[----:B------:R-:W1:Y:S03]  /*ba90*/  @!P2 LDC.64 R2, c[0x0][0x2b0] ;  /* 0x0000ac00ff02ab82 */ /* 0x000e660000000a00 */
[----:B------:R2:W-:Y:S01]  /*baa0*/  @!P0 STG.E desc[UR16][R6.64], R19 ;  /* 0x0000001306008986 */ /* 0x0005e2000c101910 */
[----:B------:R-:W-:Y:S02]  /*bab0*/  ISETP.NE.AND P0, PT, R20, RZ, PT ;  /* 0x000000ff1400720c */ /* 0x000fe40003f05270 */
[----:B-1----:R-:W-:-:S04]  /*bac0*/  @!P2 LEA R4, P5, R12, R2, 0x2 ;  /* 0x000000020c04a211 */ /* 0x002fc800078a10ff */
[----:B------:R-:W-:Y:S02]  /*bad0*/  @!P2 LEA.HI.X R5, R12, R3, R14, 0x2, P5 ;  /* 0x000000030c05a211 */ /* 0x000fe400028f140e */
[----:B------:R-:W1:Y:S01]  /*bae0*/  @!P6 LDC.64 R2, c[0x0][0x2b0] ;  /* 0x0000ac00ff02eb82 */ /* 0x000e620000000a00 */
[----:B------:R-:W-:Y:S02]  /*baf0*/  ISETP.NE.AND P2, PT, R17, RZ, PT ;  /* 0x000000ff1100720c */ /* 0x000fe40003f45270 */
[----:B-1----:R-:W-:-:S04]  /*bb00*/  @!P6 LEA R2, P5, R11, R2, 0x2 ;  /* 0x000000020b02e211 */ /* 0x002fc800078a10ff */
[----:B------:R-:W-:Y:S02]  /*bb10*/  @!P6 LEA.HI.X R3, R11, R3, R0, 0x2, P5 ;  /* 0x000000030b03e211 */ /* 0x000fe400028f1400 */
[----:B------:R-:W-:-:S13]  /*bb20*/  ISETP.GE.AND P5, PT, R10, UR5, PT ;  /* 0x000000050a007c0c */ /* 0x000fda000bfa6270 */
[----:B------:R2:W-:Y:S04]  /*bb30*/  @!P5 STG.E desc[UR16][R4.64], R18 ;  /* 0x000000120400d986 */ /* 0x0005e8000c101910 */
[----:B------:R2:W-:Y:S02]  /*bb40*/  @!P6 STG.E desc[UR16][R2.64], R16 ;  /* 0x000000100200e986 */ /* 0x0005e4000c101910 */
.L_x_13:
[----:B------:R-:W-:Y:S05]  /*bb50*/  BSYNC B0 ;  /* 0x0000000000007941 */ /* 0x000fea0003800000 */
.L_x_12:
[----:B--2---:R-:W-:Y:S01]  /*bb60*/  SHF.R.S32.HI R3, RZ, 0x1f, R15 ;  /* 0x0000001fff037819 */ /* 0x004fe2000001140f */
[----:B------:R1:W2:Y:S01]  /*bb70*/  LDS.128 R8, [R246+0x4000] ;  /* 0x00400000f6087984 */ /* 0x0002a20000000c00 */
[----:B------:R-:W-:Y:S01]  /*bb80*/  IADD3 R2, P5, R15, UR10, RZ ;  /* 0x0000000a0f027c10 */ /* 0x000fe2000ffbe0ff */
[C---:B------:R-:W-:Y:S01]  /*bb90*/  VIADD R0, R54.reuse, 0x60 ;  /* 0x0000006036007836 */ /* 0x040fe20000000000 */
[----:B------:R-:W-:Y:S01]  /*bba0*/  SHF.R.S32.HI R4, RZ, 0x1f, R23 ;  /* 0x0000001fff047819 */ /* 0x000fe20000011417 */
[----:B------:R1:W3:Y:S01]  /*bbb0*/  LDS.128 R12, [R246] ;  /* 0x00000000f60c7984 */ /* 0x0002e20000000c00 */
[----:B------:R-:W-:Y:S01]  /*bbc0*/  IADD3.X R3, R3, UR4, RZ, P5, !PT ;  /* 0x0000000403037c10 */ /* 0x000fe2000affe4ff */
[----:B------:R-:W-:Y:S01]  /*bbd0*/  ULDC.64 UR6, c[0x0][0x2a0] ;  /* 0x0000a80000067ab9 */ /* 0x000fe20000000a00 */
[----:B------:R-:W-:Y:S01]  /*bbe0*/  ISETP.GE.AND P5, PT, R54, UR5, PT ;  /* 0x0000000536007c0c */ /* 0x000fe2000bfa6270 */
[----:B------:R-:W-:Y:S01]  /*bbf0*/  IMAD.U32 R6, RZ, RZ, UR15 ;  /* 0x0000000fff067e24 */ /* 0x000fe2000f8e00ff */
[----:B------:R-:W-:Y:S01]  /*bc00*/  ISETP.GE.AND P6, PT, R0, UR5, PT ;  /* 0x0000000500007c0c */ /* 0x000fe2000bfc6270 */
[----:B------:R-:W-:Y:S01]  /*bc10*/  IMAD R0, R4, UR6, RZ ;  /* 0x0000000604007c24 */ /* 0x000fe2000f8e02ff */
[----:B------:R-:W-:Y:S01]  /*bc20*/  SHF.R.S32.HI R55, RZ, 0x1f, R54 ;  /* 0x0000001fff377819 */ /* 0x000fe20000011436 */
[----:B------:R-:W-:Y:S01]  /*bc30*/  IMAD.WIDE.U32 R18, R23, UR6, R2 ;  /* 0x0000000617127c25 */ /* 0x000fe2000f8e0002 */
[----:B------:R-:W-:Y:S01]  /*bc40*/  BSSY B0, `(.L_x_14) ;  /* 0x0000011000007945 */ /* 0x000fe20003800000 */
[----:B------:R-:W-:-:S02]  /*bc50*/  IADD3 R20, R54, 0x70, RZ ;  /* 0x0000007036147810 */ /* 0x000fc40007ffe0ff */
[----:B------:R-:W-:Y:S02]  /*bc60*/  IMAD R0, R23, UR7, R0 ;  /* 0x0000000717007c24 */ /* 0x000fe4000f8e0200 */
[----:B------:R-:W-:-:S04]  /*bc70*/  IMAD.WIDE R6, R6, 0x80, R54 ;  /* 0x0000008006067825 */ /* 0x000fc800078e0236 */
[----:B------:R-:W-:Y:S01]  /*bc80*/  IMAD.IADD R17, R19, 0x1, R0 ;  /* 0x0000000113117824 */ /* 0x000fe200078e0200 */
[----:B------:R-:W-:Y:S06]  /*bc90*/  @P5 BRA `(.L_x_15) ;  /* 0x00000000002c5947 */ /* 0x000fec0003800000 */
[----:B------:R-:W-:Y:S01]  /*bca0*/  ULDC.64 UR6, c[0x0][0x298] ;  /* 0x0000a60000067ab9 */ /* 0x000fe20000000a00 */
[----:B------:R-:W-:Y:S01]  /*bcb0*/  MOV R16, R18 ;  /* 0x0000001200107202 */ /* 0x000fe20000000f00 */
[----:B------:R-:W-:-:S04]  /*bcc0*/  IMAD R0, R7, UR6, RZ ;  /* 0x0000000607007c24 */ /* 0x000fc8000f8e02ff */
[----:B------:R-:W-:-:S04]  /*bcd0*/  IMAD.WIDE.U32 R2, R6, UR6, R16 ;  /* 0x0000000606027c25 */ /* 0x000fc8000f8e0010 */
[----:B------:R-:W-:Y:S01]  /*bce0*/  IMAD R0, R6, UR7, R0 ;  /* 0x0000000706007c24 */ /* 0x000fe2000f8e0200 */
[----:B------:R-:W-:Y:S02]  /*bcf0*/  ULDC.64 UR6, c[0x0][0x280] ;  /* 0x0000a00000067ab9 */ /* 0x000fe40000000a00 */
[----:B------:R-:W-:Y:S02]  /*bd00*/  LEA R4, P5, R2, UR6, 0x1 ;  /* 0x0000000602047c11 */ /* 0x000fe4000f8a08ff */
[----:B------:R-:W-:-:S04]  /*bd10*/  IADD3 R0, R3, R0, RZ ;  /* 0x0000000003007210 */ /* 0x000fc80007ffe0ff */
[----:B------:R-:W-:-:S05]  /*bd20*/  LEA.HI.X R5, R2, UR7, R0, 0x1, P5 ;  /* 0x0000000702057c11 */ /* 0x000fca000a8f0c00 */
[----:B---3--:R4:W-:Y:S04]  /*bd30*/  STG.E.128 desc[UR16][R4.64], R12 ;  /* 0x0000000c04007986 */ /* 0x0089e8000c101d10 */
[----:B--2---:R4:W-:Y:S02]  /*bd40*/  STG.E.128 desc[UR16][R4.64+0x80], R8 ;  /* 0x0000800804007986 */ /* 0x0049e4000c101d10 */
.L_x_15:
[----:B------:R-:W-:Y:S05]  /*bd50*/  BSYNC B0 ;  /* 0x0000000000007941 */ /* 0x000fea0003800000 */
.L_x_14:
[----:B---34-:R3:W4:Y:S01]  /*bd60*/  LDS.128 R12, [R246+0x800] ;  /* 0x00080000f60c7984 */ /* 0x0187220000000c00 */
[----:B------:R-:W-:Y:S01]  /*bd70*/  BSSY B0, `(.L_x_16) ;  /* 0x0000012000007945 */ /* 0x000fe20003800000 */
[----:B------:R-:W-:Y:S02]  /*bd80*/  ISETP.GE.AND P5, PT, R20, UR5, PT ;  /* 0x0000000514007c0c */ /* 0x000fe4000bfa6270 */
[----:B--2---:R3:W2:Y:S01]  /*bd90*/  LDS.128 R8, [R246+0x4800] ;  /* 0x00480000f6087984 */ /* 0x0046a20000000c00 */
[----:B------:R-:W-:Y:S05]  /*bda0*/  @P0 BRA `(.L_x_17) ;  /* 0x0000000000380947 */ /* 0x000fea0003800000 */
[----:B------:R-:W-:Y:S01]  /*bdb0*/  IADD3 R0, P0, R6, 0x10, RZ ;  /* 0x0000001006007810 */ /* 0x000fe20007f1e0ff */
[----:B------:R-:W-:Y:S01]  /*bdc0*/  ULDC.64 UR6, c[0x0][0x298] ;  /* 0x0000a60000067ab9 */ /* 0x000fe20000000a00 */
[----:B------:R-:W-:-:S03]  /*bdd0*/  MOV R3, R17 ;  /* 0x0000001100037202 */ /* 0x000fc60000000f00 */
[----:B------:R-:W-:-:S04]  /*bde0*/  IMAD.X R2, RZ, RZ, R7, P0 ;  /* 0x000000ffff027224 */ /* 0x000fc800000e0607 */
[----:B------:R-:W-:Y:S02]  /*bdf0*/  IMAD R4, R2, UR6, RZ ;  /* 0x0000000602047c24 */ /* 0x000fe4000f8e02ff */
[----:B------:R-:W-:-:S04]  /*be00*/  IMAD.MOV.U32 R2, RZ, RZ, R18 ;  /* 0x000000ffff027224 */ /* 0x000fc800078e0012 */
[----:B------:R-:W-:-:S04]  /*be10*/  IMAD.WIDE.U32 R2, R0, UR6, R2 ;  /* 0x0000000600027c25 */ /* 0x000fc8000f8e0002 */
[----:B------:R-:W-:Y:S01]  /*be20*/  IMAD R0, R0, UR7, R4 ;  /* 0x0000000700007c24 */ /* 0x000fe2000f8e0204 */
[----:B------:R-:W-:Y:S02]  /*be30*/  ULDC.64 UR6, c[0x0][0x280] ;  /* 0x0000a00000067ab9 */ /* 0x000fe40000000a00 */
[----:B------:R-:W-:Y:S02]  /*be40*/  LEA R4, P0, R2, UR6, 0x1 ;  /* 0x0000000602047c11 */ /* 0x000fe4000f8008ff */
[----:B------:R-:W-:-:S04]  /*be50*/  IADD3 R0, R3, R0, RZ ;  /* 0x0000000003007210 */ /* 0x000fc80007ffe0ff */
[----:B------:R-:W-:-:S05]  /*be60*/  LEA.HI.X R5, R2, UR7, R0, 0x1, P0 ;  /* 0x0000000702057c11 */ /* 0x000fca00080f0c00 */
[----:B----4-:R4:W-:Y:S04]  /*be70*/  STG.E.128 desc[UR16][R4.64], R12 ;  /* 0x0000000c04007986 */ /* 0x0109e8000c101d10 */
[----:B--2---:R4:W-:Y:S02]  /*be80*/  STG.E.128 desc[UR16][R4.64+0x80], R8 ;  /* 0x0000800804007986 */ /* 0x0049e4000c101d10 */
.L_x_17:
[----:B------:R-:W-:Y:S05]  /*be90*/  BSYNC B0 ;  /* 0x0000000000007941 */ /* 0x000fea0003800000 */
.L_x_16:
[----:B----4-:R4:W1:Y:S01]  /*bea0*/  LDS.128 R12, [R246+0x1000] ;  /* 0x00100000f60c7984 */ /* 0x0108620000000c00 */
[----:B------:R-:W-:Y:S03]  /*beb0*/  BSSY B0, `(.L_x_18) ;  /* 0x0000011000007945 */ /* 0x000fe60003800000 */
        /* <DEDUP_REMOVED lines=14> */
[----:B-1----:R1:W-:Y:S04]  /*bfa0*/  STG.E.128 desc[UR16][R4.64], R12 ;  /* 0x0000000c04007986 */ /* 0x0023e8000c101d10 */
[----:B--2---:R1:W-:Y:S02]  /*bfb0*/  STG.E.128 desc[UR16][R4.64+0x80], R8 ;  /* 0x0000800804007986 */ /* 0x0043e4000c101d10 */
.L_x_19:
[----:B------:R-:W-:Y:S05]  /*bfc0*/  BSYNC B0 ;  /* 0x0000000000007941 */ /* 0x000fea0003800000 */
.L_x_18:
[----:B-1----:R1:W1:Y:S01]  /*bfd0*/  LDS.128 R12, [R246+0x1800] ;  /* 0x00180000f60c7984 */ /* 0x0022620000000c00 */
[----:B------:R-:W-:Y:S03]  /*bfe0*/  BSSY B0, `(.L_x_20) ;  /* 0x0000011000007945 */ /* 0x000fe60003800000 */
[----:B--2---:R2:W1:Y:S01]  /*bff0*/  LDS.128 R8, [R246+0x5800] ;  /* 0x00580000f6087984 */ /* 0x0044620000000c00 */
        /* <DEDUP_REMOVED lines=14> */
[----:B------:R1:W-:Y:S02]  /*c0e0*/  STG.E.128 desc[UR16][R4.64+0x80], R8 ;  /* 0x0000800804007986 */ /* 0x0003e4000c101d10 */
.L_x_21:
[----:B------:R-:W-:Y:S05]  /*c0f0*/  BSYNC B0 ;  /* 0x0000000000007941 */ /* 0x000fea0003800000 */
.L_x_20:
[----:B-1----:R1:W1:Y:S01]  /*c100*/  LDS.128 R12, [R246+0x2000] ;  /* 0x00200000f60c7984 */ /* 0x0022620000000c00 */
[----:B------:R-:W-:Y:S03]  /*c110*/  BSSY B0, `(.L_x_22) ;  /* 0x0000011000007945 */ /* 0x000fe60003800000 */
[----:B------:R1:W1:Y:S01]  /*c120*/  LDS.128 R8, [R246+0x6000] ;  /* 0x00600000f6087984 */ /* 0x0002620000000c00 */
        /* <DEDUP_REMOVED lines=15> */
.L_x_23:
[----:B------:R-:W-:Y:S05]  /*c220*/  BSYNC B0 ;  /* 0x0000000000007941 */ /* 0x000fea0003800000 */
.L_x_22:
        /* <DEDUP_REMOVED lines=18> */
.L_x_25:
[----:B------:R-:W-:Y:S05]  /*c350*/  BSYNC B0 ;  /* 0x0000000000007941 */ /* 0x000fea0003800000 */
.L_x_24:
        /* <DEDUP_REMOVED lines=18> */
.L_x_27:
[----:B------:R-:W-:Y:S05]  /*c480*/  BSYNC B0 ;  /* 0x0000000000007941 */ /* 0x000fea0003800000 */
.L_x_26:
[----:B------:R-:W-:Y:S05]  /*c490*/  @P5 EXIT ;  /* 0x000000000000594d */ /* 0x000fea0003800000 */
[----:B------:R-:W-:Y:S01]  /*c4a0*/  IADD3 R6, P0, R6, 0x70, RZ ;  /* 0x0000007006067810 */ /* 0x000fe20007f1e0ff */
[----:B------:R-:W-:Y:S01]  /*c4b0*/  ULDC.64 UR4, c[0x0][0x298] ;  /* 0x0000a60000047ab9 */ /* 0x000fe20000000a00 */
[----:B------:R-:W-:Y:S01]  /*c4c0*/  MOV R3, R17 ;  /* 0x0000001100037202 */ /* 0x000fe20000000f00 */
[----:B------:R-:W-:Y:S02]  /*c4d0*/  IMAD.MOV.U32 R2, RZ, RZ, R18 ;  /* 0x000000ffff027224 */ /* 0x000fe400078e0012 */
[----:B------:R-:W-:Y:S02]  /*c4e0*/  IMAD.X R0, RZ, RZ, R7, P0 ;  /* 0x000000ffff007224 */ /* 0x000fe400000e0607 */
[----:B-1----:R-:W-:-:S04]  /*c4f0*/  IMAD.WIDE.U32 R4, R6, UR4, R2 ;  /* 0x0000000406047c25 */ /* 0x002fc8000f8e0002 */
[----:B------:R-:W-:-:S04]  /*c500*/  IMAD R0, R0, UR4, RZ ;  /* 0x0000000400007c24 */ /* 0x000fc8000f8e02ff */
[----:B------:R-:W-:Y:S01]  /*c510*/  IMAD R0, R6, UR5, R0 ;  /* 0x0000000506007c24 */ /* 0x000fe2000f8e0200 */
[----:B------:R-:W-:Y:S02]  /*c520*/  ULDC.64 UR4, c[0x0][0x280] ;  /* 0x0000a00000047ab9 */ /* 0x000fe40000000a00 */
[----:B------:R-:W-:Y:S02]  /*c530*/  LEA R2, P0, R4, UR4, 0x1 ;  /* 0x0000000404027c11 */ /* 0x000fe4000f8008ff */
[----:B------:R-:W-:-:S04]  /*c540*/  IADD3 R0, R5, R0, RZ ;  /* 0x0000000005007210 */ /* 0x000fc80007ffe0ff */
[----:B------:R-:W-:-:S05]  /*c550*/  LEA.HI.X R3, R4, UR5, R0, 0x1, P0 ;  /* 0x0000000504037c11 */ /* 0x000fca00080f0c00 */
[----:B------:R-:W-:Y:S04]  /*c560*/  STG.E.128 desc[UR16][R2.64], R28 ;  /* 0x0000001c02007986 */ /* 0x000fe8000c101d10 */
[----:B------:R-:W-:Y:S01]  /*c570*/  STG.E.128 desc[UR16][R2.64+0x80], R24 ;  /* 0x0000801802007986 */ /* 0x000fe2000c101d10 */
[----:B------:R-:W-:Y:S05]  /*c580*/  EXIT ;  /* 0x000000000000794d */ /* 0x000fea0003800000 */
.L_x_2:
[----:B------:R-:W-:Y:S01]  /*c590*/  UISETP.NE.AND UP0, UPT, UR14, -0x1, UPT ;  /* 0xffffffff0e00788c */ /* 0x000fe2000bf05270 */
[----:B------:R-:W-:Y:S01]  /*c5a0*/  SHF.R.S32.HI R8, RZ, 0x1f, R155 ;  /* 0x0000001fff087819 */ /* 0x000fe2000001149b */
[----:B------:R-:W-:Y:S01]  /*c5b0*/  ULDC.U8 UR8, c[0x0][0x3d9] ;  /* 0x0000f64000087ab9 */ /* 0x000fe20000000000 */
[----:B------:R-:W-:Y:S01]  /*c5c0*/  UIADD3 UR10, -UR11, UR10, URZ ;  /* 0x0000000a0b0a7290 */ /* 0x000fe2000fffe13f */
[C---:B------:R-:W-:Y:S01]  /*c5d0*/  LOP3.LUT P6, RZ, R155.reuse, 0x7, RZ, 0xc0, !PT ;  /* 0x000000079bff7812 */ /* 0x040fe200078cc0ff */
[----:B------:R-:W-:Y:S01]  /*c5e0*/  UISETP.NE.AND UP2, UPT, UR8, URZ, UPT ;  /* 0x0000003f0800728c */ /* 0x000fe2000bf45270 */
[----:B------:R-:W-:Y:S01]  /*c5f0*/  LEA.HI R8, R8, R155, RZ, 0x3 ;  /* 0x0000009b08087211 */ /* 0x000fe200078f18ff */
[----:B------:R-:W-:Y:S01]  /*c600*/  UMOV UR24, URZ ;  /* 0x0000003f00187c82 */ /* 0x000fe20008000000 */
[----:B------:R-:W-:Y:S01]  /*c610*/  UMOV UR25, URZ ;  /* 0x0000003f00197c82 */ /* 0x000fe20008000000 */
[----:B------:R-:W-:Y:S01]  /*c620*/  IMAD.U32 R6, RZ, RZ, UR15 ;  /* 0x0000000fff067e24 */ /* 0x000fe2000f8e00ff */
[----:B------:R-:W-:Y:S01]  /*c630*/  LOP3.LUT R0, R8, 0x1ffffff8, RZ, 0xc0, !PT ;  /* 0x1ffffff808007812 */ /* 0x000fe200078ec0ff */
[----:B------:R-:W-:Y:S01]  /*c640*/  @!UP0 USHF.R.S32.HI UR19, URZ, 0x1f, UR18 ;  /* 0x0000001f3f138899 */ /* 0x000fe20008011412 */
[----:B------:R-:W-:Y:S01]  /*c650*/  SHF.R.S32.HI R8, RZ, 0x3, R8 ;  /* 0x00000003ff087819 */ /* 0x000fe20000011408 */
[----:B------:R-:W-:Y:S01]  /*c660*/  @UP0 ULDC.64 UR6, c[0x0][0x298] ;  /* 0x0000a60000060ab9 */ /* 0x000fe20000000a00 */
[----:B------:R-:W-:Y:S01]  /*c670*/  @!UP0 ULDC.64 UR4, c[0x0][0x290] ;  /* 0x0000a40000048ab9 */ /* 0x000fe20000000a00 */
[----:B------:R-:W-:Y:S01]  /*c680*/  @UP0 UIMAD.WIDE.U32 UR12, UR14, UR6, URZ ;  /* 0x000000060e0c02a5 */ /* 0x000fe2000f8e003f */
[----:B------:R-:W-:Y:S01]  /*c690*/  IMAD.IADD R0, R155, 0x1, -R0 ;  /* 0x000000019b007824 */ /* 0x000fe200078e0a00 */
[----:B------:R-:W-:Y:S01]  /*c6a0*/  @!UP0 UIMAD UR6, UR19, UR4, URZ ;  /* 0x00000004130682a4 */ /* 0x000fe2000f8e023f */
[----:B------:R-:W-:Y:S01]  /*c6b0*/  SHF.R.S32.HI R9, RZ, 0x1f, R8 ;  /* 0x0000001fff097819 */ /* 0x000fe20000011408 */
[----:B------:R-:W-:Y:S01]  /*c6c0*/  @!UP0 UIMAD.WIDE.U32 UR20, UR18, UR4, URZ ;  /* 0x00000004121482a5 */ /* 0x000fe2000f8e003f */
[----:B------:R-:W-:Y:S01]  /*c6d0*/  IMAD.SHL.U32 R0, R0, 0x8, RZ ;  /* 0x0000000800007824 */ /* 0x000fe200078e00ff */
[----:B------:R-:W-:Y:S01]  /*c6e0*/  @!UP0 UIMAD UR6, UR18, UR5, UR6 ;  /* 0x00000005120682a4 */ /* 0x000fe2000f8e0206 */
[C---:B------:R-:W-:Y:S01]  /*c6f0*/  VIADD R14, R8.reuse, 0x10 ;  /* 0x00000010080e7836 */ /* 0x040fe20000000000 */
[----:B------:R-:W-:Y:S01]  /*c700*/  @UP0 UIMAD UR7, UR14, UR7, UR13 ;  /* 0x000000070e0702a4 */ /* 0x000fe2000f8e020d */
[C---:B------:R-:W-:Y:S01]  /*c710*/  VIADD R15, R8.reuse, 0x20 ;  /* 0x00000020080f7836 */ /* 0x040fe20000000000 */
[----:B------:R-:W-:Y:S01]  /*c720*/  ULDC.U8 UR19, c[0x0][0x3d8] ;  /* 0x0000f60000137ab9 */ /* 0x000fe20000000000 */
[----:B------:R-:W-:Y:S01]  /*c730*/  @!UP0 UIADD3 UR7, UR21, UR6, URZ ;  /* 0x0000000615078290 */ /* 0x000fe2000fffe03f */
[----:B------:R-:W-:Y:S01]  /*c740*/  VIADD R16, R8, 0x30 ;  /* 0x0000003008107836 */ /* 0x000fe20000000000 */
[----:B------:R-:W-:Y:S01]  /*c750*/  @!UP0 UMOV UR12, UR20 ;  /* 0x00000014000c8c82 */ /* 0x000fe20008000000 */
[----:B------:R-:W-:Y:S01]  /*c760*/  UISETP.NE.AND UP0, UPT, UR19, URZ, !UP2 ;  /* 0x0000003f1300728c */ /* 0x000fe2000d705270 */
[----:B------:R-:W-:Y:S01]  /*c770*/  IADD3 R2, P0, R0, UR12, RZ ;  /* 0x0000000c00027c10 */ /* 0x000fe2000ff1e0ff */
[----:B------:R-:W-:Y:S01]  /*c780*/  UISETP.NE.AND UP3, UPT, UR19, URZ, UPT ;  /* 0x0000003f1300728c */ /* 0x000fe2000bf65270 */
[----:B------:R-:W-:Y:S01]  /*c790*/  VIADD R18, R8, 0x40 ;  /* 0x0000004008127836 */ /* 0x000fe20000000000 */
[----:B------:R-:W-:Y:S01]  /*c7a0*/  @UP2 ULDC.64 UR4, c[0x0][0x2c0] ;  /* 0x0000b00000042ab9 */ /* 0x000fe20000000a00 */
[----:B------:R-:W-:Y:S01]  /*c7b0*/  USHF.R.S32.HI UR13, URZ, 0x1f, UR9 ;  /* 0x0000001f3f0d7899 */ /* 0x000fe20008011409 */
[----:B------:R-:W-:Y:S01]  /*c7c0*/  LEA.HI.X.SX32 R3, R0, UR7, 0x1, P0 ;  /* 0x0000000700037c11 */ /* 0x000fe200080f0eff */
[----:B------:R-:W-:Y:S01]  /*c7d0*/  UISETP.NE.OR UP3, UPT, UR8, URZ, !UP3 ;  /* 0x0000003f0800728c */ /* 0x000fe2000df65670 */
[C---:B------:R-:W-:Y:S01]  /*c7e0*/  ISETP.GE.AND P0, PT, R8.reuse, UR10, PT ;  /* 0x0000000a08007c0c */ /* 0x040fe2000bf06270 */
[----:B------:R-:W-:Y:S01]  /*c7f0*/  @UP2 UIMAD UR22, UR5, UR4, URZ ;  /* 0x00000004051622a4 */ /* 0x000fe2000f8e023f */
[----:B------:R-:W-:Y:S01]  /*c800*/  BSSY B0, `(.L_x_28) ;  /* 0x000002f000007945 */ /* 0x000fe20003800000 */
[----:B------:R-:W-:Y:S01]  /*c810*/  UISETP.NE.OR UP1, UPT, UR14, -0x1, UP3 ;  /* 0xffffffff0e00788c */ /* 0x000fe20009f25670 */
[----:B------:R-:W-:Y:S01]  /*c820*/  ISETP.GE.OR P5, PT, R8, UR10, P6 ;  /* 0x0000000a08007c0c */ /* 0x000fe2000b7a6670 */
[----:B------:R-:W-:Y:S01]  /*c830*/  ULDC.64 UR4, c[0x0][0x2a0] ;  /* 0x0000a80000047ab9 */ /* 0x000fe20000000a00 */
[----:B------:R-:W-:Y:S01]  /*c840*/  @!UP2 ULDC UR8, c[0x0][0x270] ;  /* 0x00009c000008aab9 */ /* 0x000fe20000000800 */
[----:B------:R-:W-:Y:S01]  /*c850*/  UIMAD UR13, UR13, UR4, URZ ;  /* 0x000000040d0d72a4 */ /* 0x000fe2000f8e023f */
[----:B------:R-:W-:Y:S01]  /*c860*/  IMAD.U32 R0, RZ, RZ, UR4 ;  /* 0x00000004ff007e24 */ /* 0x000fe2000f8e00ff */
[----:B------:R-:W-:Y:S01]  /*c870*/  @UP2 UMOV UR6, 0x1 ;  /* 0x0000000100062882 */ /* 0x000fe20000000000 */
[----:B------:R-:W-:Y:S01]  /*c880*/  @!UP2 ULDC UR4, c[0x0][0x2c4] ;  /* 0x0000b1000004aab9 */ /* 0x000fe20000000800 */
[----:B------:R-:W-:Y:S01]  /*c890*/  @UP0 ULDC UR4, c[0x0][0x2e4] ;  /* 0x0000b90000040ab9 */ /* 0x000fe20000000800 */
[----:B------:R-:W-:Y:S01]  /*c8a0*/  @!UP3 ULDC UR12, c[0x0][0x2c4] ;  /* 0x0000b100000cbab9 */ /* 0x000fe20000000800 */
[----:B------:R-:W-:Y:S01]  /*c8b0*/  @!UP2 UIMAD UR6, UR4, UR8, URZ ;  /* 0x000000080406a2a4 */ /* 0x000fe2000f8e023f */
[----:B------:R-:W-:Y:S01]  /*c8c0*/  IMAD.WIDE.U32 R12, R0, UR9, R2 ;  /* 0x00000009000c7c25 */ /* 0x000fe2000f8e0002 */
[----:B------:R-:W-:Y:S01]  /*c8d0*/  @!UP1 UIMAD UR14, UR18, UR12, URZ ;  /* 0x0000000c120e92a4 */ /* 0x000fe2000f8e023f */
[----:B------:R-:W-:Y:S01]  /*c8e0*/  ISETP.GE.AND P2, PT, R14, UR10, PT ;  /* 0x0000000a0e007c0c */ /* 0x000fe2000bf46270 */
[----:B------:R-:W-:Y:S01]  /*c8f0*/  UIMAD UR6, UR18, UR6, URZ ;  /* 0x00000006120672a4 */ /* 0x000fe2000f8e023f */
[----:B------:R-:W-:Y:S01]  /*c900*/  ISETP.GE.AND P1, PT, R15, UR10, PT ;  /* 0x0000000a0f007c0c */ /* 0x000fe2000bf26270 */
[----:B------:R-:W-:Y:S01]  /*c910*/  @UP2 ULDC UR7, c[0x0][0x2c0] ;  /* 0x0000b00000072ab9 */ /* 0x000fe20000000800 */
[----:B------:R-:W-:Y:S01]  /*c920*/  @!UP2 UMOV UR7, 0x1 ;  /* 0x000000010007a882 */ /* 0x000fe20000000000 */
[----:B------:R-:W-:Y:S01]  /*c930*/  USEL UR6, UR6, URZ, UP3 ;  /* 0x0000003f06067287 */ /* 0x000fe20009800000 */
[----:B------:R-:W-:Y:S01]  /*c940*/  ISETP.GE.AND P4, PT, R16, UR10, PT ;  /* 0x0000000a10007c0c */ /* 0x000fe2000bf86270 */
[----:B------:R-:W-:Y:S01]  /*c950*/  @!UP2 UMOV UR22, UR4 ;  /* 0x000000040016ac82 */ /* 0x000fe20008000000 */
[----:B------:R-:W-:Y:S01]  /*c960*/  UIMAD UR11, UR11, UR7, URZ ;  /* 0x000000070b0b72a4 */ /* 0x000fe2000f8e023f */
[----:B------:R-:W-:Y:S01]  /*c970*/  ISETP.GE.AND P3, PT, R18, UR10, PT ;  /* 0x0000000a12007c0c */ /* 0x000fe2000bf66270 */
[----:B------:R-:W-:Y:S01]  /*c980*/  UIMAD UR22, UR9, UR22, UR6 ;  /* 0x00000016091672a4 */ /* 0x000fe2000f8e0206 */
[----:B------:R-:W-:Y:S01]  /*c990*/  IMAD.WIDE R6, R6, 0x80, R8 ;  /* 0x0000008006067825 */ /* 0x000fe200078e0208 */
[----:B------:R-:W-:Y:S01]  /*c9a0*/  UIMAD UR5, UR9, UR5, UR13 ;  /* 0x00000005090572a4 */ /* 0x000fe2000f8e020d */
[----:B------:R-:W-:Y:S01]  /*c9b0*/  @!UP3 UMOV UR24, UR14 ;  /* 0x0000000e0018bc82 */ /* 0x000fe20008000000 */
[----:B------:R-:W-:Y:S01]  /*c9c0*/  @!UP3 USHF.R.S32.HI UR25, URZ, 0x1f, UR14 ;  /* 0x0000001f3f19b899 */ /* 0x000fe2000801140e */
[----:B------:R-:W-:Y:S01]  /*c9d0*/  VIADD R20, R8, 0x50 ;  /* 0x0000005008147836 */ /* 0x000fe20000000000 */
[----:B------:R-:W-:-:S02]  /*c9e0*/  USHF.R.S32.HI UR4, URZ, 0x1f, UR11 ;  /* 0x0000001f3f047899 */ /* 0x000fc4000801140b */
[----:B------:R-:W-:Y:S01]  /*c9f0*/  VIADD R11, R13, UR5 ;  /* 0x000000050d0b7c36 */ /* 0x000fe20008000000 */
[----:B------:R-:W-:Y:S02]  /*ca00*/  USHF.R.S32.HI UR8, URZ, 0x1f, UR22 ;  /* 0x0000001f3f087899 */ /* 0x000fe40008011416 */
[----:B------:R-:W-:-:S04]  /*ca10*/  UIADD3 UR6, UP1, UP0, UR11, UR24, UR22 ;  /* 0x000000180b067290 */ /* 0x000fc8000f83e016 */
[----:B------:R-:W-:Y:S01]  /*ca20*/  UIADD3.X UR24, UR4, UR25, UR8, UP1, UP0 ;  /* 0x0000001904187290 */ /* 0x000fe20008fe0408 */
[----:B------:R-:W-:Y:S11]  /*ca30*/  @P0 BRA `(.L_x_29) ;  /* 0x00000000002c0947 */ /* 0x000ff60003800000 */
        /* <DEDUP_REMOVED lines=9> */
[----:B------:R1:W-:Y:S04]  /*cad0*/  STG.E.128 desc[UR16][R4.64], RZ ;  /* 0x000000ff04007986 */ /* 0x0003e8000c101d10 */
[----:B------:R1:W-:Y:S02]  /*cae0*/  STG.E.128 desc[UR16][R4.64+0x80], RZ ;  /* 0x000080ff04007986 */ /* 0x0003e4000c101d10 */
.L_x_29:
[----:B------:R-:W-:Y:S05]  /*caf0*/  BSYNC B0 ;  /* 0x0000000000007941 */ /* 0x000fea0003800000 */
.L_x_28:
[----:B------:R-:W-:Y:S01]  /*cb00*/  BSSY B0, `(.L_x_30) ;  /* 0x0000012000007945 */ /* 0x000fe20003800000 */
[----:B------:R-:W-:Y:S02]  /*cb10*/  ISETP.GE.AND P0, PT, R20, UR10, PT ;  /* 0x0000000a14007c0c */ /* 0x000fe4000bf06270 */
[----:B------:R-:W-:Y:S01]  /*cb20*/  IADD3 R19, R8, 0x60, RZ ;  /* 0x0000006008137810 */ /* 0x000fe20007ffe0ff */
[----:B------:R-:W-:Y:S05]  /*cb30*/  @P2 BRA `(.L_x_31) ;  /* 0x0000000000382947 */ /* 0x000fea0003800000 */
[----:B------:R-:W-:Y:S01]  /*cb40*/  IADD3 R0, P2, R6, 0x10, RZ ;  /* 0x0000001006007810 */ /* 0x000fe20007f5e0ff */
[----:B------:R-:W-:Y:S01]  /*cb50*/  ULDC.64 UR4, c[0x0][0x298] ;  /* 0x0000a60000047ab9 */ /* 0x000fe20000000a00 */
[----:B------:R-:W-:-:S03]  /*cb60*/  MOV R3, R11 ;  /* 0x0000000b00037202 */ /* 0x000fc60000000f00 */
[----:B------:R-:W-:-:S04]  /*cb70*/  IMAD.X R2, RZ, RZ, R7, P2 ;  /* 0x000000ffff027224 */ /* 0x000fc800010e0607 */
[----:B-1----:R-:W-:Y:S02]  /*cb80*/  IMAD R4, R2, UR4, RZ ;  /* 0x0000000402047c24 */ /* 0x002fe4000f8e02ff */
[----:B------:R-:W-:-:S04]  /*cb90*/  IMAD.MOV.U32 R2, RZ, RZ, R12 ;  /* 0x000000ffff027224 */ /* 0x000fc800078e000c */
        /* <DEDUP_REMOVED lines=8> */
.L_x_31:
[----:B------:R-:W-:Y:S05]  /*cc20*/  BSYNC B0 ;  /* 0x0000000000007941 */ /* 0x000fea0003800000 */
.L_x_30:
        /* <DEDUP_REMOVED lines=8> */
[----:B-12---:R-:W-:Y:S02]  /*ccb0*/  IMAD R4, R2, UR4, RZ ;  /* 0x0000000402047c24 */ /* 0x006fe4000f8e02ff */
        /* <DEDUP_REMOVED lines=9> */
.L_x_33:
[----:B------:R-:W-:Y:S05]  /*cd50*/  BSYNC B0 ;  /* 0x0000000000007941 */ /* 0x000fea0003800000 */
.L_x_32:
[----:B------:R-:W-:Y:S01]  /*cd60*/  BSSY B0, `(.L_x_34) ;  /* 0x0000011000007945 */ /* 0x000fe20003800000 */
[----:B------:R-:W-:-:S03]  /*cd70*/  ISETP.GE.AND P1, PT, R17, UR10, PT ;  /* 0x0000000a11007c0c */ /* 0x000fc6000bf26270 */
[----:B------:R-:W-:Y:S10]  /*cd80*/  @P4 BRA `(.L_x_35) ;  /* 0x0000000000384947 */ /* 0x000ff40003800000 */
[----:B------:R-:W-:Y:S01]  /*cd90*/  IADD3 R0, P4, R6, 0x30, RZ ;  /* 0x0000003006007810 */ /* 0x000fe20007f9e0ff */
[----:B------:R-:W-:Y:S01]  /*cda0*/  ULDC.64 UR4, c[0x0][0x298] ;  /* 0x0000a60000047ab9 */ /* 0x000fe20000000a00 */
[----:B------:R-:W-:-:S03]  /*cdb0*/  MOV R3, R11 ;  /* 0x0000000b00037202 */ /* 0x000fc60000000f00 */
[----:B------:R-:W-:-:S04]  /*cdc0*/  IMAD.X R2, RZ, RZ, R7, P4 ;  /* 0x000000ffff027224 */ /* 0x000fc800020e0607 */
[----:B-123--:R-:W-:Y:S02]  /*cdd0*/  IMAD R4, R2, UR4, RZ ;  /* 0x0000000402047c24 */ /* 0x00efe4000f8e02ff */
        /* <DEDUP_REMOVED lines=9> */
.L_x_35:
[----:B------:R-:W-:Y:S05]  /*ce70*/  BSYNC B0 ;  /* 0x0000000000007941 */ /* 0x000fea0003800000 */
.L_x_34:
[----:B------:R-:W-:Y:S01]  /*ce80*/  BSSY B0, `(.L_x_36) ;  /* 0x0000011000007945 */ /* 0x000fe20003800000 */
[----:B------:R-:W-:-:S03]  /*ce90*/  ISETP.GE.OR P4, PT, R14, UR10, P6 ;  /* 0x0000000a0e007c0c */ /* 0x000fc6000b786670 */
[----:B------:R-:W-:Y:S10]  /*cea0*/  @P3 BRA `(.L_x_37) ;  /* 0x0000000000383947 */ /* 0x000ff40003800000 */
[----:B------:R-:W-:Y:S01]  /*ceb0*/  IADD3 R0, P3, R6, 0x40, RZ ;  /* 0x0000004006007810 */ /* 0x000fe20007f7e0ff */
[----:B------:R-:W-:Y:S01]  /*cec0*/  ULDC.64 UR4, c[0x0][0x298] ;  /* 0x0000a60000047ab9 */ /* 0x000fe20000000a00 */
[----:B------:R-:W-:-:S03]  /*ced0*/  MOV R3, R11 ;  /* 0x0000000b00037202 */ /* 0x000fc60000000f00 */
[----:B------:R-:W-:-:S04]  /*cee0*/  IMAD.X R2, RZ, RZ, R7, P3 ;  /* 0x000000ffff027224 */ /* 0x000fc800018e0607 */
[----:B-1234-:R-:W-:Y:S02]  /*cef0*/  IMAD R4, R2, UR4, RZ ;  /* 0x0000000402047c24 */ /* 0x01efe4000f8e02ff */
        /* <DEDUP_REMOVED lines=9> */
.L_x_37:
[----:B------:R-:W-:Y:S05]  /*cf90*/  BSYNC B0 ;  /* 0x0000000000007941 */ /* 0x000fea0003800000 */
.L_x_36:
        /* <DEDUP_REMOVED lines=17> */
.L_x_39:
[----:B------:R-:W-:Y:S05]  /*d0b0*/  BSYNC B0 ;  /* 0x0000000000007941 */ /* 0x000fea0003800000 */
.L_x_38:
[----:B------:R-:W-:Y:S04]  /*d0c0*/  BSSY B0, `(.L_x_40) ;  /* 0x0000010000007945 */ /* 0x000fe80003800000 */
[----:B------:R-:W-:Y:S05]  /*d0d0*/  @P2 BRA `(.L_x_41) ;  /* 0x0000000000382947 */ /* 0x000fea0003800000 */
        /* <DEDUP_REMOVED lines=14> */
.L_x_41:
[----:B------:R-:W-:Y:S05]  /*d1c0*/  BSYNC B0 ;  /* 0x0000000000007941 */ /* 0x000fea0003800000 */
.L_x_40:
[----:B------:R-:W-:Y:S04]  /*d1d0*/  BSSY B0, `(.L_x_42) ;  /* 0x0000010000007945 */ /* 0x000fe80003800000 */
[----:B------:R-:W-:Y:S05]  /*d1e0*/  @P1 BRA `(.L_x_43) ;  /* 0x0000000000381947 */ /* 0x000fea0003800000 */
[----:B------:R-:W-:Y:S01]  /*d1f0*/  IADD3 R0, P0, R6, 0x70, RZ ;  /* 0x0000007006007810 */ /* 0x000fe20007f1e0ff */
[----:B------:R-:W-:Y:S01]  /*d200*/  ULDC.64 UR4, c[0x0][0x298] ;  /* 0x0000a60000047ab9 */ /* 0x000fe20000000a00 */
[----:B------:R-:W-:Y:S01]  /*d210*/  MOV R3, R11 ;  /* 0x0000000b00037202 */ /* 0x000fe20000000f00 */
[----:B------:R-:W-:Y:S02]  /*d220*/  IMAD.MOV.U32 R2, RZ, RZ, R12 ;  /* 0x000000ffff027224 */ /* 0x000fe400078e000c */
[----:B------:R-:W-:Y:S02]  /*d230*/  IMAD.X R6, RZ, RZ, R7, P0 ;  /* 0x000000ffff067224 */ /* 0x000fe400000e0607 */
[----:B-1234-:R-:W-:-:S04]  /*d240*/  IMAD.WIDE.U32 R4, R0, UR4, R2 ;  /* 0x0000000400047c25 */ /* 0x01efc8000f8e0002 */
[----:B------:R-:W-:-:S04]  /*d250*/  IMAD R6, R6, UR4, RZ ;  /* 0x0000000406067c24 */ /* 0x000fc8000f8e02ff */
[----:B------:R-:W-:Y:S01]  /*d260*/  IMAD R0, R0, UR5, R6 ;  /* 0x0000000500007c24 */ /* 0x000fe2000f8e0206 */
[----:B------:R-:W-:Y:S02]  /*d270*/  ULDC.64 UR4, c[0x0][0x280] ;  /* 0x0000a00000047ab9 */ /* 0x000fe40000000a00 */
[----:B------:R-:W-:Y:S02]  /*d280*/  LEA R2, P0, R4, UR4, 0x1 ;  /* 0x0000000404027c11 */ /* 0x000fe4000f8008ff */
[----:B------:R-:W-:-:S04]  /*d290*/  IADD3 R0, R0, R5, RZ ;  /* 0x0000000500007210 */ /* 0x000fc80007ffe0ff */
[----:B------:R-:W-:-:S05]  /*d2a0*/  LEA.HI.X R3, R4, UR5, R0, 0x1, P0 ;  /* 0x0000000504037c11 */ /* 0x000fca00080f0c00 */
[----:B------:R1:W-:Y:S04]  /*d2b0*/  STG.E.128 desc[UR16][R2.64], RZ ;  /* 0x000000ff02007986 */ /* 0x0003e8000c101d10 */
[----:B------:R1:W-:Y:S02]  /*d2c0*/  STG.E.128 desc[UR16][R2.64+0x80], RZ ;  /* 0x000080ff02007986 */ /* 0x0003e4000c101d10 */
.L_x_43:
[----:B------:R-:W-:Y:S05]  /*d2d0*/  BSYNC B0 ;  /* 0x0000000000007941 */ /* 0x000fea0003800000 */
.L_x_42:
[----:B------:R-:W-:Y:S04]  /*d2e0*/  BSSY B0, `(.L_x_44) ;  /* 0x000000a000007945 */ /* 0x000fe80003800000 */
[----:B------:R-:W-:Y:S05]  /*d2f0*/  @P5 BRA `(.L_x_45) ;  /* 0x0000000000205947 */ /* 0x000fea0003800000 */
[----:B------:R-:W-:Y:S01]  /*d300*/  IMAD R0, R8, UR7, RZ ;  /* 0x0000000708007c24 */ /* 0x000fe2000f8e02ff */
[----:B------:R-:W-:-:S04]  /*d310*/  ULDC.64 UR4, c[0x0][0x2b0] ;  /* 0x0000ac0000047ab9 */ /* 0x000fc80000000a00 */
[----:B-1----:R-:W-:-:S04]  /*d320*/  IADD3 R3, P0, R0, UR6, RZ ;  /* 0x0000000600037c10 */ /* 0x002fc8000ff1e0ff */
[----:B------:R-:W-:Y:S02]  /*d330*/  LEA.HI.X.SX32 R0, R0, UR24, 0x1, P0 ;  /* 0x0000001800007c11 */ /* 0x000fe400080f0eff */
[----:B------:R-:W-:-:S04]  /*d340*/  LEA R2, P0, R3, UR4, 0x2 ;  /* 0x0000000403027c11 */ /* 0x000fc8000f8010ff */
[----:B------:R-:W-:Y:S01]  /*d350*/  LEA.HI.X R3, R3, UR5, R0, 0x2, P0 ;  /* 0x0000000503037c11 */ /* 0x000fe200080f1400 */
[----:B------:R-:W-:-:S05]  /*d360*/  IMAD.MOV.U32 R0, RZ, RZ, 0x7f800000 ;  /* 0x7f800000ff007424 */ /* 0x000fca00078e00ff */
[----:B------:R1:W-:Y:S03]  /*d370*/  STG.E desc[UR16][R2.64], R0 ;  /* 0x0000000002007986 */ /* 0x0003e6000c101910 */
.L_x_45:
[----:B------:R-:W-:Y:S05]  /*d380*/  BSYNC B0 ;  /* 0x0000000000007941 */ /* 0x000fea0003800000 */
.L_x_44:
[----:B------:R-:W-:Y:S01]  /*d390*/  BSSY B0, `(.L_x_46) ;  /* 0x000000f000007945 */ /* 0x000fe20003800000 */
[----:B------:R-:W-:Y:S02]  /*d3a0*/  ISETP.GE.OR P5, PT, R16, UR10, P6 ;  /* 0x0000000a10007c0c */ /* 0x000fe4000b7a6670 */
[----:B------:R-:W-:Y:S02]  /*d3b0*/  ISETP.GE.OR P2, PT, R18, UR10, P6 ;  /* 0x0000000a12007c0c */ /* 0x000fe4000b746670 */
[----:B------:R-:W-:Y:S02]  /*d3c0*/  ISETP.GE.OR P1, PT, R20, UR10, P6 ;  /* 0x0000000a14007c0c */ /* 0x000fe4000b726670 */
[----:B------:R-:W-:Y:S02]  /*d3d0*/  ISETP.GE.OR P0, PT, R19, UR10, P6 ;  /* 0x0000000a13007c0c */ /* 0x000fe4000b706670 */
[----:B------:R-:W-:Y:S01]  /*d3e0*/  ISETP.GE.OR P6, PT, R17, UR10, P6 ;  /* 0x0000000a11007c0c */ /* 0x000fe2000b7c6670 */
[----:B------:R-:W-:-:S12]  /*d3f0*/  @P4 BRA `(.L_x_47) ;  /* 0x0000000000204947 */ /* 0x000fd80003800000 */
[----:B-1----:R-:W-:Y:S01]  /*d400*/  IMAD R0, R14, UR7, RZ ;  /* 0x000000070e007c24 */ /* 0x002fe2000f8e02ff */
[----:B------:R-:W-:-:S04]  /*d410*/  ULDC.64 UR4, c[0x0][0x2b0] ;  /* 0x0000ac0000047ab9 */ /* 0x000fc80000000a00 */
[----:B------:R-:W-:-:S04]  /*d420*/  IADD3 R3, P4, R0, UR6, RZ ;  /* 0x0000000600037c10 */ /* 0x000fc8000ff9e0ff */
[----:B------:R-:W-:Y:S02]  /*d430*/  LEA.HI.X.SX32 R0, R0, UR24, 0x1, P4 ;  /* 0x0000001800007c11 */ /* 0x000fe4000a0f0eff */
[----:B------:R-:W-:-:S04]  /*d440*/  LEA R2, P4, R3, UR4, 0x2 ;  /* 0x0000000403027c11 */ /* 0x000fc8000f8810ff */
[----:B------:R-:W-:Y:S01]  /*d450*/  LEA.HI.X R3, R3, UR5, R0, 0x2, P4 ;  /* 0x0000000503037c11 */ /* 0x000fe2000a0f1400 */
[----:B------:R-:W-:-:S05]  /*d460*/  IMAD.MOV.U32 R0, RZ, RZ, 0x7f800000 ;  /* 0x7f800000ff007424 */ /* 0x000fca00078e00ff */
[----:B------:R1:W-:Y:S03]  /*d470*/  STG.E desc[UR16][R2.64], R0 ;  /* 0x0000000002007986 */ /* 0x0003e6000c101910 */
.L_x_47:
[----:B------:R-:W-:Y:S05]  /*d480*/  BSYNC B0 ;  /* 0x0000000000007941 */ /* 0x000fea0003800000 */
.L_x_46:
[----:B------:R-:W-:Y:S04]  /*d490*/  BSSY B0, `(.L_x_48) ;  /* 0x000000a000007945 */ /* 0x000fe80003800000 */
[----:B------:R-:W-:Y:S05]  /*d4a0*/  @P3 BRA `(.L_x_49) ;  /* 0x0000000000203947 */ /* 0x000fea0003800000 */
        /* <DEDUP_REMOVED lines=8> */
.L_x_49:
[----:B------:R-:W-:Y:S05]  /*d530*/  BSYNC B0 ;  /* 0x0000000000007941 */ /* 0x000fea0003800000 */
.L_x_48:
        /* <DEDUP_REMOVED lines=10> */
.L_x_51:
[----:B------:R-:W-:Y:S05]  /*d5e0*/  BSYNC B0 ;  /* 0x0000000000007941 */ /* 0x000fea0003800000 */
.L_x_50:
        /* <DEDUP_REMOVED lines=10> */
.L_x_53:
[----:B------:R-:W-:Y:S05]  /*d690*/  BSYNC B0 ;  /* 0x0000000000007941 */ /* 0x000fea0003800000 */
.L_x_52:
        /* <DEDUP_REMOVED lines=10> */
.L_x_55:
[----:B------:R-:W-:Y:S05]  /*d740*/  BSYNC B0 ;  /* 0x0000000000007941 */ /* 0x000fea0003800000 */
.L_x_54:
        /* <DEDUP_REMOVED lines=10> */
.L_x_57:
[----:B------:R-:W-:Y:S05]  /*d7f0*/  BSYNC B0 ;  /* 0x0000000000007941 */ /* 0x000fea0003800000 */
.L_x_56:
[----:B------:R-:W-:Y:S05]  /*d800*/  @P6 EXIT ;  /* 0x000000000000694d */ /* 0x000fea0003800000 */
[----:B-1----:R-:W-:Y:S01]  /*d810*/  IMAD R0, R17, UR7, RZ ;  /* 0x0000000711007c24 */ /* 0x002fe2000f8e02ff */
[----:B------:R-:W-:-:S04]  /*d820*/  ULDC.64 UR4, c[0x0][0x2b0] ;  /* 0x0000ac0000047ab9 */ /* 0x000fc80000000a00 */
[----:B------:R-:W-:-:S04]  /*d830*/  IADD3 R3, P0, R0, UR6, RZ ;  /* 0x0000000600037c10 */ /* 0x000fc8000ff1e0ff */
[----:B------:R-:W-:Y:S02]  /*d840*/  LEA.HI.X.SX32 R0, R0, UR24, 0x1, P0 ;  /* 0x0000001800007c11 */ /* 0x000fe400080f0eff */
[----:B------:R-:W-:-:S04]  /*d850*/  LEA R2, P0, R3, UR4, 0x2 ;  /* 0x0000000403027c11 */ /* 0x000fc8000f8010ff */
[----:B------:R-:W-:Y:S01]  /*d860*/  LEA.HI.X R3, R3, UR5, R0, 0x2, P0 ;  /* 0x0000000503037c11 */ /* 0x000fe200080f1400 */
[----:B------:R-:W-:-:S05]  /*d870*/  IMAD.MOV.U32 R0, RZ, RZ, 0x7f800000 ;  /* 0x7f800000ff007424 */ /* 0x000fca00078e00ff */
[----:B------:R-:W-:Y:S01]  /*d880*/  STG.E desc[UR16][R2.64], R0 ;  /* 0x0000000002007986 */ /* 0x000fe2000c101910 */
[----:B------:R-:W-:Y:S05]  /*d890*/  EXIT ;  /* 0x000000000000794d */ /* 0x000fea0003800000 */
.L_x_58:
[----:B------:R-:W-:-:S00]  /*d8a0*/  BRA `(.L_x_58) ;  /* 0xfffffffc00fc7947 */ /* 0x000fc0000383ffff */
[----:B------:R-:W-:-:S00]  /*d8b0*/  NOP ;  /* 0x0000000000007918 */ /* 0x000fc00000000000 */
        /* <DEDUP_REMOVED lines=12> */
.L_x_2915:


//--------------------- .text._ZN5flash16flash_fwd_kernelI23Flash_fwd_kernel_traitsILi128ELi128ELi64ELi4ELb0ELb0EN7cutlass10bfloat16_tE19Flash_kernel_traitsILi128ELi128ELi64ELi4ES3_EELb0ELb0ELb0ELb0ELb0ELb1ELb1ELb0EEEvNS_16Flash_fwd_paramsE --------------------------
	.section	.text._ZN5flash16flash_fwd_kernelI23Flash_fwd_kernel_traitsILi128ELi128ELi64ELi4ELb0ELb0EN7cutlass10bfloat16_tE19Flash_kernel_traitsILi128ELi128ELi64ELi4ES3_EELb0ELb0ELb0ELb0ELb0ELb1ELb1ELb0EEEvNS_16Flash_fwd_paramsE,"ax",@progbits
	.align	128
        .global         _ZN5flash16flash_fwd_kernelI23Flash_fwd_kernel_traitsILi128ELi128ELi64ELi4ELb0ELb0EN7cutlass10bfloat16_tE19Flash_kernel_traitsILi128ELi128ELi64ELi4ES3_EELb0ELb0ELb0ELb0ELb0ELb1ELb1ELb0EEEvNS_16Flash_fwd_paramsE
        .type           _ZN5flash16flash_fwd_kernelI23Flash_fwd_kernel_traitsILi128ELi128ELi64ELi4ELb0ELb0EN7cutlass10bfloat16_tE19Flash_kernel_traitsILi128ELi128ELi64ELi4ES3_EELb0ELb0ELb0ELb0ELb0ELb1ELb1ELb0EEEvNS_16Flash_fwd_paramsE,@function
        .size           _ZN5flash16flash_fwd_kernelI23Flash_fwd_kernel_traitsILi128ELi128ELi64ELi4ELb0ELb0EN7cutlass10bfloat16_tE19Flash_kernel_traitsILi128ELi128ELi64ELi4ES3_EELb0ELb0ELb0ELb0ELb0ELb1ELb1ELb0EEEvNS_16Flash_fwd_paramsE,(.L_x_2916 - _ZN5flash16flash_fwd_kernelI23Flash_fwd_kernel_traitsILi128ELi128ELi64ELi4ELb0ELb0EN7cutlass10bfloat16_tE19Flash_kernel_traitsILi128ELi128ELi64ELi4ES3_EELb0ELb0ELb0ELb0ELb0ELb1ELb1ELb0EEEvNS_16Flash_fwd_paramsE)
        .other          _ZN5flash16flash_fwd_kernelI23Flash_fwd_kernel_traitsILi128ELi128ELi64ELi4ELb0ELb0EN7cutlass10bfloat16_tE19Flash_kernel_traitsILi128ELi128ELi64ELi4ES3_EELb0ELb0ELb0ELb0ELb0ELb1ELb1ELb0EEEvNS_16Flash_fwd_paramsE,@"STO_CUDA_ENTRY STV_DEFAULT"
_ZN5flash16flash_fwd_kernelI23Flash_fwd_kernel_traitsILi128ELi128ELi64ELi4ELb0ELb0EN7cutlass10bfloat16_tE19Flash_kernel_traitsILi128ELi128ELi64ELi4ES3_EELb0ELb0ELb0ELb0ELb0ELb1ELb1ELb0EEEvNS_16Flash_fwd_paramsE:
.text._ZN5flash16flash_fwd_kernelI23Flash_fwd_kernel_traitsILi128ELi128ELi64ELi4ELb0ELb0EN7cutlass10bfloat16_tE19Flash_kernel_traitsILi128ELi128ELi64ELi4ES3_EELb0ELb0ELb0ELb0ELb0ELb1ELb1ELb0EEEvNS_16Flash_fwd_paramsE:
        /* <DEDUP_REMOVED lines=56> */
.L_x_59:
[----:B------:R-:W-:-:S05]  /*0380*/  ULDC UR6, c[0x0][0x2c8] ;  /* 0x0000b20000067ab9 */ /* 0x000fca0000000800 */
.L_x_60:
        /* <DEDUP_REMOVED lines=28> */
[----:B------:R-:W-:Y:S01]  /*0550*/  SHF.R.S32.HI R40, RZ, 0x1f, R165 ;  /* 0x0000001fff287819 */ /* 0x000fe200000114a5 */
[----:B------:R-:W-:Y:S01]  /*0560*/  UIADD3 UR5, -UR9, UR8, URZ ;  /* 0x0000000809057290 */ /* 0x000fe2000fffe13f */
[----:B------:R-:W-:Y:S01]  /*0570*/  IMAD.U32 R4, RZ, RZ, UR15 ;  /* 0x0000000fff047e24 */ /* 0x000fe2000f8e00ff */
[----:B------:R-:W-:Y:S01]  /*0580*/  UISETP.NE.AND UP0, UPT, UR14, -0x1, UPT ;  /* 0xffffffff0e00788c */ /* 0x000fe2000bf05270 */
[----:B------:R-:W-:Y:S01]  /*0590*/  LEA.HI R0, R40, R165, RZ, 0x3 ;  /* 0x000000a528007211 */ /* 0x000fe200078f18ff */
[----:B------:R-:W2:Y:S01]  /*05a0*/  S2R R26, SR_CTAID.Z ;  /* 0x00000000001a7919 */ /* 0x000ea20000002700 */
[----:B------:R-:W-:Y:S02]  /*05b0*/  ULEA.HI.SX32 UR18, UR12, 0xffffffff, 0x1a ;  /* 0xffffffff0c127891 */ /* 0x000fe4000f8fd23f */
[----:B------:R-:W-:Y:S02]  /*05c0*/  SHF.R.S32.HI R2, RZ, 0x3, R0 ;  /* 0x00000003ff027819 */ /* 0x000fe40000011400 */
[----:B------:R-:W-:Y:S01]  /*05d0*/  LOP3.LUT R0, R0, 0xfffffff8, RZ, 0xc0, !PT ;  /* 0xfffffff800007812 */ /* 0x000fe200078ec0ff */
[----:B------:R-:W-:Y:S01]  /*05e0*/  UIMAD UR20, UR18, -0x40, UR13 ;  /* 0xffffffc0121478a4 */ /* 0x000fe2000f8e020d */
[C---:B------:R-:W-:Y:S01]  /*05f0*/  ISETP.GE.AND P6, PT, R2.reuse, UR5, PT ;  /* 0x0000000502007c0c */ /* 0x040fe2000bfc6270 */
[----:B------:R-:W-:Y:S01]  /*0600*/  VIADD R37, R2, 0x10 ;  /* 0x0000001002257836 */ /* 0x000fe20000000000 */
[----:B------:R-:W-:Y:S01]  /*0610*/  @!UP0 USHF.R.S32.HI UR4, URZ, 0x1f, UR19 ;  /* 0x0000001f3f048899 */ /* 0x000fe20008011413 */
[----:B------:R-:W-:Y:S01]  /*0620*/  IMAD.IADD R38, R165, 0x1, -R0 ;  /* 0x00000001a5267824 */ /* 0x000fe200078e0a00 */
[----:B------:R-:W-:Y:S01]  /*0630*/  @!UP0 ULDC.64 UR6, c[0x0][0x228] ;  /* 0x00008a0000068ab9 */ /* 0x000fe20000000a00 */
[----:B------:R-:W-:Y:S01]  /*0640*/  @UP0 ULDC.64 UR8, c[0x0][0x240] ;  /* 0x0000900000080ab9 */ /* 0x000fe20000000a00 */
[----:B------:R-:W-:Y:S01]  /*0650*/  @!UP0 UIMAD UR4, UR4, UR6, URZ ;  /* 0x00000006040482a4 */ /* 0x000fe2000f8e023f */
[----:B------:R-:W-:Y:S01]  /*0660*/  IMAD.SHL.U32 R28, R38, 0x8, RZ ;  /* 0x00000008261c7824 */ /* 0x000fe200078e00ff */
[----:B------:R-:W-:Y:S01]  /*0670*/  @UP0 UIMAD.WIDE.U32 UR24, UR14, UR8, URZ ;  /* 0x000000080e1802a5 */ /* 0x000fe2000f8e003f */
[----:B------:R-:W-:Y:S01]  /*0680*/  VIADD R11, R2, 0x50 ;  /* 0x00000050020b7836 */ /* 0x000fe20000000000 */
[----:B------:R-:W-:Y:S01]  /*0690*/  @!UP0 UIMAD.WIDE.U32 UR26, UR19, UR6, URZ ;  /* 0x00000006131a82a5 */ /* 0x000fe2000f8e003f */
[----:B-1----:R-:W-:Y:S01]  /*06a0*/  IABS R3, R41 ;  /* 0x0000002900037213 */ /* 0x002fe20000000000 */
[----:B------:R-:W-:Y:S01]  /*06b0*/  @!UP0 UIMAD UR4, UR19, UR7, UR4 ;  /* 0x00000007130482a4 */ /* 0x000fe2000f8e0204 */
[----:B------:R-:W1:Y:S01]  /*06c0*/  @!P6 LDC.64 R8, c[0x0][0x240] ;  /* 0x00009000ff08eb82 */ /* 0x000e620000000a00 */
[----:B------:R-:W-:Y:S01]  /*06d0*/  @UP0 UIMAD UR9, UR14, UR9, UR25 ;  /* 0x000000090e0902a4 */ /* 0x000fe2000f8e0219 */
[----:B------:R-:W-:Y:S01]  /*06e0*/  SHF.R.S32.HI R29, RZ, 0x1f, R28 ;  /* 0x0000001fff1d7819 */ /* 0x000fe2000001141c */
[----:B------:R-:W-:Y:S01]  /*06f0*/  IMAD.MOV.U32 R39, RZ, RZ, R3 ;  /* 0x000000ffff277224 */ /* 0x000fe200078e0003 */
[----:B------:R-:W-:Y:S01]  /*0700*/  @!UP0 UIADD3 UR9, UR27, UR4, URZ ;  /* 0x000000041b098290 */ /* 0x000fe2000fffe03f */
[--C-:B------:R-:W-:Y:S01]  /*0710*/  SHF.R.S32.HI R3, RZ, 0x1f, R2.reuse ;  /* 0x0000001fff037819 */ /* 0x100fe20000011402 */
[----:B------:R-:W-:Y:S01]  /*0720*/  @!UP0 UMOV UR24, UR26 ;  /* 0x0000001a00188c82 */ /* 0x000fe20008000000 */
[----:B------:R-:W3:Y:S01]  /*0730*/  I2F.RP R13, R39 ;  /* 0x00000027000d7306 */ /* 0x000ee20000209400 */
[----:B------:R-:W-:Y:S01]  /*0740*/  USHF.R.S32.HI UR8, URZ, 0x1f, UR10 ;  /* 0x0000001f3f087899 */ /* 0x000fe2000801140a */
[----:B------:R-:W-:Y:S01]  /*0750*/  IADD3 R6, P0, R28, UR24, RZ ;  /* 0x000000181c067c10 */ /* 0x000fe2000ff1e0ff */
[----:B------:R-:W4:Y:S01]  /*0760*/  @!P6 LDC.64 R14, c[0x0][0x210] ;  /* 0x00008400ff0eeb82 */ /* 0x000f220000000a00 */
[----:B------:R-:W-:Y:S01]  /*0770*/  ULDC.64 UR6, c[0x0][0x258] ;  /* 0x0000960000067ab9 */ /* 0x000fe20000000a00 */
[----:B------:R-:W-:Y:S01]  /*0780*/  IMAD.WIDE R24, R4, 0x80, R2 ;  /* 0x0000008004187825 */ /* 0x000fe200078e0202 */
[----:B------:R-:W-:Y:S01]  /*0790*/  UIMAD UR8, UR8, UR6, URZ ;  /* 0x00000006080872a4 */ /* 0x000fe2000f8e023f */
[----:B------:R-:W-:Y:S01]  /*07a0*/  IADD3.X R7, R29, UR9, RZ, P0, !PT ;  /* 0x000000091d077c10 */ /* 0x000fe200087fe4ff */
[----:B------:R-:W-:Y:S01]  /*07b0*/  UISETP.NE.AND UP0, UPT, UR22, -0x1, UPT ;  /* 0xffffffff1600788c */ /* 0x000fe2000bf05270 */
[----:B------:R-:W-:Y:S01]  /*07c0*/  IMAD.U32 R0, RZ, RZ, UR6 ;  /* 0x00000006ff007e24 */ /* 0x000fe2000f8e00ff */
[----:B------:R-:W-:Y:S01]  /*07d0*/  UIMAD UR7, UR10, UR7, UR8 ;  /* 0x000000070a0772a4 */ /* 0x000fe2000f8e0208 */
[----:B------:R-:W-:Y:S01]  /*07e0*/  ISETP.GE.AND P5, PT, R37, UR5, PT ;  /* 0x0000000525007c0c */ /* 0x000fe2000bfa6270 */
[----:B------:R-:W-:Y:S01]  /*07f0*/  VIADD R12, R2, 0x40 ;  /* 0x00000040020c7836 */ /* 0x000fe20000000000 */
[----:B------:R-:W-:Y:S01]  /*0800*/  ISETP.GE.AND P2, PT, R11, UR5, PT ;  /* 0x000000050b007c0c */ /* 0x000fe2000bf46270 */
[----:B------:R-:W-:Y:S01]  /*0810*/  IMAD.WIDE.U32 R6, R0, UR10, R6 ;  /* 0x0000000a00067c25 */ /* 0x000fe2000f8e0006 */
[----:B---3--:R-:W3:Y:S01]  /*0820*/  MUFU.RCP R13, R13 ;  /* 0x0000000d000d7308 */ /* 0x008ee20000001000 */
[----:B------:R-:W5:Y:S01]  /*0830*/  S2UR UR4, SR_CgaCtaId ;  /* 0x00000000000479c3 */ /* 0x000f620000008800 */
[----:B------:R-:W-:Y:S01]  /*0840*/  ISETP.GE.AND P3, PT, R12, UR5, PT ;  /* 0x000000050c007c0c */ /* 0x000fe2000bf66270 */
[-C--:B-1----:R-:W-:Y:S01]  /*0850*/  @!P6 IMAD R0, R25, R8.reuse, RZ ;  /* 0x000000081900e224 */ /* 0x082fe200078e02ff */
[----:B------:R-:W-:Y:S01]  /*0860*/  IADD3 R5, R7, UR7, RZ ;  /* 0x0000000707057c10 */ /* 0x000fe2000fffe0ff */
[----:B------:R-:W-:Y:S01]  /*0870*/  @!P6 IMAD.MOV.U32 R4, RZ, RZ, R6 ;  /* 0x000000ffff04e224 */ /* 0x000fe200078e0006 */
[----:B------:R-:W-:Y:S01]  /*0880*/  UMOV UR6, 0x400 ;  /* 0x0000040000067882 */ /* 0x000fe20000000000 */
[C---:B------:R-:W-:Y:S01]  /*0890*/  @!P6 IMAD R0, R24.reuse, R9, R0 ;  /* 0x000000091800e224 */ /* 0x040fe200078e0200 */
[----:B------:R-:W-:Y:S01]  /*08a0*/  @UP0 UIADD3 UR23, UR21, UR22, URZ ;  /* 0x0000001615170290 */ /* 0x000fe2000fffe03f */
[----:B------:R-:W-:Y:S01]  /*08b0*/  @!P6 IMAD.WIDE.U32 R8, R24, R8, R4 ;  /* 0x000000081808e225 */ /* 0x000fe200078e0004 */
[----:B------:R-:W1:Y:S01]  /*08c0*/  @!P5 LDC.64 R16, c[0x0][0x240] ;  /* 0x00009000ff10db82 */ /* 0x000e620000000a00 */
[----:B------:R-:W2:Y:S01]  /*08d0*/  @!P5 S2R R21, SR_CgaCtaId ;  /* 0x000000000015d919 */ /* 0x000ea20000008800 */
[----:B------:R-:W-:Y:S01]  /*08e0*/  @UP0 UIADD3 UR22, UR21, UR22, URZ ;  /* 0x0000001615160290 */ /* 0x000fe2000fffe03f */
[----:B------:R-:W-:Y:S01]  /*08f0*/  @!P6 IMAD.IADD R0, R9, 0x1, R0 ;  /* 0x000000010900e824 */ /* 0x000fe200078e0200 */
[----:B----4-:R-:W-:Y:S01]  /*0900*/  @!P6 LEA R10, P0, R8, R14, 0x1 ;  /* 0x0000000e080ae211 */ /* 0x010fe200078008ff */
[C---:B------:R-:W-:Y:S01]  /*0910*/  VIADD R35, R2.reuse, 0x20 ;  /* 0x0000002002237836 */ /* 0x040fe20000000000 */
[----:B------:R-:W-:Y:S01]  /*0920*/  @UP0 ULDC.64 UR8, c[0x0][0x250] ;  /* 0x0000940000080ab9 */ /* 0x000fe20000000a00 */
[----:B------:R-:W-:Y:S01]  /*0930*/  VIADD R36, R2, 0x30 ;  /* 0x0000003002247836 */ /* 0x000fe20000000000 */
[----:B------:R-:W-:Y:S01]  /*0940*/  @!P6 LEA.HI.X R11, R8, R15, R0, 0x1, P0 ;  /* 0x0000000f080be211 */ /* 0x000fe200000f0c00 */
[----:B------:R-:W-:Y:S01]  /*0950*/  IMAD.SHL.U32 R0, R2, 0x40, RZ ;  /* 0x0000004002007824 */ /* 0x000fe200078e00ff */
[----:B---3--:R-:W-:Y:S01]  /*0960*/  IADD3 R8, R13, 0xffffffe, RZ ;  /* 0x0ffffffe0d087810 */ /* 0x008fe20007ffe0ff */
[----:B------:R-:W3:Y:S01]  /*0970*/  @!P5 LDC.64 R22, c[0x0][0x210] ;  /* 0x00008400ff16db82 */ /* 0x000ee20000000a00 */
[----:B------:R-:W-:Y:S01]  /*0980*/  @!P5 IADD3 R13, P1, R24, 0x10, RZ ;  /* 0x00000010180dd810 */ /* 0x000fe20007f3e0ff */
[----:B------:R-:W-:Y:S01]  /*0990*/  @UP0 UIMAD.WIDE.U32 UR24, UR22, UR8, URZ ;  /* 0x00000008161802a5 */ /* 0x000fe2000f8e003f */
[----:B------:R4:W2:Y:S01]  /*09a0*/  F2I.FTZ.U32.TRUNC.NTZ R9, R8 ;  /* 0x0000000800097305 */ /* 0x0008a2000021f000 */
[----:B------:R-:W-:Y:S01]  /*09b0*/  LOP3.LUT R0, R0, 0x1c0, RZ, 0xc0, !PT ;  /* 0x000001c000007812 */ /* 0x000fe200078ec0ff */
[----:B-----5:R-:W-:Y:S01]  /*09c0*/  ULEA UR4, UR4, UR6, 0x18 ;  /* 0x0000000604047291 */ /* 0x020fe2000f8ec03f */
[----:B------:R-:W-:Y:S01]  /*09d0*/  @!P5 IMAD.X R14, RZ, RZ, R25, P1 ;  /* 0x000000ffff0ed224 */ /* 0x000fe200008e0619 */
[----:B------:R-:W-:Y:S01]  /*09e0*/  ISETP.GE.AND P4, PT, R35, UR5, PT ;  /* 0x0000000523007c0c */ /* 0x000fe2000bf86270 */
[----:B------:R-:W-:Y:S01]  /*09f0*/  @UP0 UIMAD UR22, UR22, UR9, URZ ;  /* 0x00000009161602a4 */ /* 0x000fe2000f8e023f */
[----:B------:R-:W-:-:S02]  /*0a00*/  LOP3.LUT R12, R0, 0x38, R28, 0xf8, !PT ;  /* 0x00000038000c7812 */ /* 0x000fc400078ef81c */
[----:B------:R-:W-:Y:S01]  /*0a10*/  SHF.R.U32.HI R0, RZ, 0x3, R0 ;  /* 0x00000003ff007819 */ /* 0x000fe20000011600 */
[----:B------:R-:W-:Y:S01]  /*0a20*/  @UP0 UIADD3 UR22, UR25, UR22, URZ ;  /* 0x0000001619160290 */ /* 0x000fe2000fffe03f */
[----:B------:R-:W-:Y:S02]  /*0a30*/  LEA.HI R15, R40, R165, RZ, 0x6 ;  /* 0x000000a5280f7211 */ /* 0x000fe400078f30ff */
[----:B------:R-:W-:Y:S01]  /*0a40*/  ISETP.GE.AND P0, PT, R36, UR5, PT ;  /* 0x0000000524007c0c */ /* 0x000fe2000bf06270 */
[----:B----4-:R-:W-:-:S04]  /*0a50*/  VIADD R8, R2, 0x60 ;  /* 0x0000006002087836 */ /* 0x010fc80000000000 */
[----:B------:R-:W4:Y:S01]  /*0a60*/  @!P4 S2R R30, SR_CgaCtaId ;  /* 0x00000000001ec919 */ /* 0x000f220000008800 */
[----:B------:R-:W5:Y:S01]  /*0a70*/  @!P4 LDC.64 R18, c[0x0][0x240] ;  /* 0x00009000ff12cb82 */ /* 0x000f620000000a00 */
[----:B------:R-:W-:Y:S02]  /*0a80*/  ISETP.GE.AND P1, PT, R8, UR5, PT ;  /* 0x0000000508007c0c */ /* 0x000fe4000bf26270 */
[----:B------:R-:W-:Y:S02]  /*0a90*/  LOP3.LUT R8, R12, R0, RZ, 0x3c, !PT ;  /* 0x000000000c087212 */ /* 0x000fe400078e3cff */
[----:B--2---:R-:W-:Y:S02]  /*0aa0*/  IADD3 R0, RZ, -R9, RZ ;  /* 0x80000009ff007210 */ /* 0x004fe40007ffe0ff */
[----:B------:R-:W2:Y:S01]  /*0ab0*/  @!P0 S2R R34, SR_CgaCtaId ;  /* 0x0000000000228919 */ /* 0x000ea20000008800 */
[----:B------:R-:W4:Y:S02]  /*0ac0*/  @!P4 LDC.64 R32, c[0x0][0x210] ;  /* 0x00008400ff20cb82 */ /* 0x000f240000000a00 */
[----:B------:R-:W-:-:S02]  /*0ad0*/  IMAD.MOV.U32 R12, RZ, RZ, R0 ;  /* 0x000000ffff0c7224 */ /* 0x000fc400078e0000 */
[----:B------:R-:W-:Y:S02]  /*0ae0*/  IMAD.SHL.U32 R0, R15, 0x8, RZ ;  /* 0x000000080f007824 */ /* 0x000fe400078e00ff */
[----:B------:R-:W-:-:S03]  /*0af0*/  IMAD R12, R12, R39, RZ ;  /* 0x000000270c0c7224 */ /* 0x000fc600078e02ff */
[----:B------:R-:W-:Y:S01]  /*0b00*/  LOP3.LUT R20, R8, 0xfffffe00, R0, 0xf8, !PT ;  /* 0xfffffe0008147812 */ /* 0x000fe200078ef800 */
[----:B------:R-:W-:Y:S02]  /*0b10*/  IMAD.MOV.U32 R8, RZ, RZ, RZ ;  /* 0x000000ffff087224 */ /* 0x000fe400078e00ff */
[----:B-1----:R-:W-:Y:S01]  /*0b20*/  @!P5 IMAD R0, R14, R16, RZ ;  /* 0x000000100e00d224 */ /* 0x002fe200078e02ff */
[----:B------:R-:W-:Y:S01]  /*0b30*/  LEA R247, R20, UR4, 0x1 ;  /* 0x0000000414f77c11 */ /* 0x000fe2000f8e08ff */
[----:B------:R-:W-:-:S04]  /*0b40*/  IMAD.HI.U32 R14, R9, R12, R8 ;  /* 0x0000000c090e7227 */ /* 0x000fc800078e0008 */
[----:B------:R-:W-:Y:S01]  /*0b50*/  @!P5 IMAD.MOV.U32 R8, RZ, RZ, R6 ;  /* 0x000000ffff08d224 */ /* 0x000fe200078e0006 */
[----:B------:R-:W-:Y:S01]  /*0b60*/  @!PT LDS RZ, [RZ] ;  /* 0x00000000fffff984 */ /* 0x000fe20000000800 */
[----:B------:R-:W-:Y:S01]  /*0b70*/  @!PT LDS RZ, [RZ] ;  /* 0x00000000fffff984 */ /* 0x000fe20000000800 */
[----:B------:R-:W-:Y:S01]  /*0b80*/  @!PT LDS RZ, [RZ] ;  /* 0x00000000fffff984 */ /* 0x000fe20000000800 */
[----:B------:R-:W-:Y:S01]  /*0b90*/  @!P6 LDGSTS.E.BYPASS.LTC128B.128 [R247], desc[UR16][R10.64] ;  /* 0x000000000af7efae */ /* 0x000fe2000b901d50 */
[----:B------:R-:W-:Y:S02]  /*0ba0*/  @!P5 IMAD.MOV.U32 R9, RZ, RZ, R5 ;  /* 0x000000ffff09d224 */ /* 0x000fe400078e0005 */
[C---:B------:R-:W-:Y:S01]  /*0bb0*/  @!P5 IMAD R0, R13.reuse, R17, R0 ;  /* 0x000000110d00d224 */ /* 0x040fe200078e0200 */
[----:B------:R1:W-:Y:S01]  /*0bc0*/  @!P6 LDGSTS.E.BYPASS.LTC128B.128 [R247+0x4000], desc[UR16][R10.64+0x80] ;  /* 0x040000800af7efae */ /* 0x0003e2000b901d50 */
[----:B------:R-:W-:Y:S01]  /*0bd0*/  @!P5 IMAD.WIDE.U32 R8, R13, R16, R8 ;  /* 0x000000100d08d225 */ /* 0x000fe200078e0008 */
[----:B------:R-:W-:-:S04]  /*0be0*/  @!P0 MOV R17, 0x400 ;  /* 0x0000040000118802 */ /* 0x000fc80000000f00 */
[----:B------:R-:W-:Y:S02]  /*0bf0*/  @!P5 IADD3 R0, R9, R0, RZ ;  /* 0x000000000900d210 */ /* 0x000fe40007ffe0ff */
[----:B---3--:R-:W-:Y:S02]  /*0c00*/  @!P5 LEA R12, P6, R8, R22, 0x1 ;  /* 0x00000016080cd211 */ /* 0x008fe400078c08ff */
[----:B--2---:R-:W-:Y:S02]  /*0c10*/  @!P0 LEA R34, R34, R17, 0x18 ;  /* 0x0000001122228211 */ /* 0x004fe400078ec0ff */
[----:B------:R-:W-:Y:S02]  /*0c20*/  @!P5 LEA.HI.X R13, R8, R23, R0, 0x1, P6 ;  /* 0x00000017080dd211 */ /* 0x000fe400030f0c00 */
[----:B------:R-:W-:Y:S02]  /*0c30*/  @!P4 IADD3 R0, P6, R24, 0x20, RZ ;  /* 0x000000201800c810 */ /* 0x000fe40007fde0ff */
[----:B------:R-:W-:-:S03]  /*0c40*/  @!P5 MOV R8, 0x400 ;  /* 0x000004000008d802 */ /* 0x000fc60000000f00 */
[----:B------:R-:W-:Y:S01]  /*0c50*/  @!P4 IMAD.X R9, RZ, RZ, R25, P6 ;  /* 0x000000ffff09c224 */ /* 0x000fe200030e0619 */
[----:B------:R-:W-:-:S05]  /*0c60*/  @!P0 IADD3 R16, P6, R24, 0x30, RZ ;  /* 0x0000003018108810 */ /* 0x000fca0007fde0ff */
[----:B------:R-:W-:Y:S01]  /*0c70*/  @!P0 IMAD.X R17, RZ, RZ, R25, P6 ;  /* 0x000000ffff118224 */ /* 0x000fe200030e0619 */
[----:B-1----:R-:W-:Y:S02]  /*0c80*/  IABS R10, R26 ;  /* 0x0000001a000a7213 */ /* 0x002fe40000000000 */
[----:B------:R-:W1:Y:S01]  /*0c90*/  @!P0 LDC.64 R26, c[0x0][0x240] ;  /* 0x00009000ff1a8b82 */ /* 0x000e620000000a00 */
[----:B------:R-:W-:Y:S01]  /*0ca0*/  @!P5 LEA R11, R21, R8, 0x18 ;  /* 0x00000008150bd211 */ /* 0x000fe200078ec0ff */
[----:B-----5:R-:W-:Y:S01]  /*0cb0*/  @!P4 IMAD R8, R9, R18, RZ ;  /* 0x000000120908c224 */ /* 0x020fe200078e02ff */
[----:B------:R-:W-:Y:S01]  /*0cc0*/  @!P4 MOV R9, R5 ;  /* 0x000000050009c202 */ /* 0x000fe20000000f00 */
[----:B------:R-:W-:Y:S01]  /*0cd0*/  IMAD.MOV.U32 R22, RZ, RZ, R10 ;  /* 0x000000ffff167224 */ /* 0x000fe200078e000a */
[----:B------:R-:W-:-:S03]  /*0ce0*/  @!P4 MOV R10, 0x400 ;  /* 0x00000400000ac802 */ /* 0x000fc60000000f00 */
[----:B------:R-:W-:Y:S01]  /*0cf0*/  IMAD.HI.U32 R14, R14, R22, RZ ;  /* 0x000000160e0e7227 */ /* 0x000fe200078e00ff */
[----:B----4-:R-:W-:Y:S02]  /*0d00*/  @!P4 LEA R21, R30, R10, 0x18 ;  /* 0x0000000a1e15c211 */ /* 0x010fe400078ec0ff */
[----:B------:R-:W2:Y:S01]  /*0d10*/  @!P0 LDC.64 R30, c[0x0][0x210] ;  /* 0x00008400ff1e8b82 */ /* 0x000ea20000000a00 */
[C---:B------:R-:W-:Y:S02]  /*0d20*/  @!P4 IMAD R10, R0.reuse, R19, R8 ;  /* 0x00000013000ac224 */ /* 0x040fe400078e0208 */
[----:B------:R-:W-:Y:S02]  /*0d30*/  @!P4 IMAD.MOV.U32 R8, RZ, RZ, R6 ;  /* 0x000000ffff08c224 */ /* 0x000fe400078e0006 */
[----:B------:R-:W-:Y:S02]  /*0d40*/  IMAD.MOV R15, RZ, RZ, -R14 ;  /* 0x000000ffff0f7224 */ /* 0x000fe400078e0a0e */
[----:B------:R-:W-:-:S02]  /*0d50*/  @!P4 IMAD.WIDE.U32 R8, R0, R18, R8 ;  /* 0x000000120008c225 */ /* 0x000fc400078e0008 */
[----:B------:R-:W3:Y:S02]  /*0d60*/  @!P3 LDC.64 R18, c[0x0][0x240] ;  /* 0x00009000ff12bb82 */ /* 0x000ee40000000a00 */
[----:B------:R-:W-:Y:S01]  /*0d70*/  @!P4 IMAD.IADD R9, R9, 0x1, R10 ;  /* 0x000000010909c824 */ /* 0x000fe200078e020a */
[----:B------:R-:W-:Y:S01]  /*0d80*/  @!P4 LEA R10, P6, R8, R32, 0x1 ;  /* 0x00000020080ac211 */ /* 0x000fe200078c08ff */
[----:B------:R-:W-:Y:S02]  /*0d90*/  @!P5 IMAD R0, R20, 0x2, R11 ;  /* 0x000000021400d824 */ /* 0x000fe400078e020b */
[----:B-1----:R-:W-:Y:S01]  /*0da0*/  @!P0 IMAD R17, R17, R26, RZ ;  /* 0x0000001a11118224 */ /* 0x002fe200078e02ff */
[----:B------:R-:W-:Y:S01]  /*0db0*/  @!P4 LEA.HI.X R11, R8, R33, R9, 0x1, P6 ;  /* 0x00000021080bc211 */ /* 0x000fe200030f0c09 */
[----:B------:R-:W-:Y:S01]  /*0dc0*/  @!P0 IMAD.MOV.U32 R8, RZ, RZ, R6 ;  /* 0x000000ffff088224 */ /* 0x000fe200078e0006 */
[----:B------:R-:W-:Y:S01]  /*0dd0*/  @!P5 LDGSTS.E.BYPASS.LTC128B.128 [R0+0x800], desc[UR16][R12.64] ;  /* 0x008000000c00dfae */ /* 0x000fe2000b901d50 */
[----:B------:R-:W-:-:S02]  /*0de0*/  @!P0 IMAD.MOV.U32 R9, RZ, RZ, R5 ;  /* 0x000000ffff098224 */ /* 0x000fc400078e0005 */
[C---:B------:R-:W-:Y:S01]  /*0df0*/  IMAD R15, R39.reuse, R15, R22 ;  /* 0x0000000f270f7224 */ /* 0x040fe200078e0216 */
[----:B------:R1:W-:Y:S01]  /*0e00*/  @!P5 LDGSTS.E.BYPASS.LTC128B.128 [R0+0x4800], desc[UR16][R12.64+0x80] ;  /* 0x048000800c00dfae */ /* 0x0003e2000b901d50 */
[----:B------:R-:W-:Y:S01]  /*0e10*/  @!P0 IMAD.WIDE.U32 R8, R16, R26, R8 ;  /* 0x0000001a10088225 */ /* 0x000fe200078e0008 */
[----:B------:R-:W4:Y:S01]  /*0e20*/  @!P3 LDC.64 R22, c[0x0][0x210] ;  /* 0x00008400ff16bb82 */ /* 0x000f220000000a00 */
[----:B------:R-:W5:Y:S01]  /*0e30*/  @!P3 S2R R26, SR_CgaCtaId ;  /* 0x00000000001ab919 */ /* 0x000f620000008800 */
[----:B------:R-:W-:-:S13]  /*0e40*/  ISETP.GT.U32.AND P5, PT, R39, R15, PT ;  /* 0x0000000f2700720c */ /* 0x000fda0003fa4070 */
[----:B------:R-:W-:Y:S02]  /*0e50*/  @!P5 IMAD.IADD R15, R15, 0x1, -R39 ;  /* 0x000000010f0fd824 */ /* 0x000fe400078e0a27 */
[----:B------:R-:W-:Y:S01]  /*0e60*/  @!P5 VIADD R14, R14, 0x1 ;  /* 0x000000010e0ed836 */ /* 0x000fe20000000000 */
[----:B-1----:R-:W-:Y:S01]  /*0e70*/  @!P4 LEA R0, R20, R21, 0x1 ;  /* 0x000000151400c211 */ /* 0x002fe200078e08ff */
[----:B------:R-:W-:Y:S01]  /*0e80*/  @!P0 IMAD R12, R16, R27, R17 ;  /* 0x0000001b100c8224 */ /* 0x000fe200078e0211 */
[----:B------:R-:W-:Y:S01]  /*0e90*/  @!P3 IADD3 R16, P6, R24, 0x40, RZ ;  /* 0x000000401810b810 */ /* 0x000fe20007fde0ff */
[----:B------:R-:W1:Y:S02]  /*0ea0*/  @!P1 S2R R17, SR_CgaCtaId ;  /* 0x0000000000119919 */ /* 0x000e640000008800 */
[----:B------:R-:W-:Y:S01]  /*0eb0*/  @!P0 IMAD.IADD R9, R9, 0x1, R12 ;  /* 0x0000000109098824 */ /* 0x000fe200078e020c */
[----:B------:R-:W-:Y:S04]  /*0ec0*/  @!P4 LDGSTS.E.BYPASS.LTC128B.128 [R0+0x1000], desc[UR16][R10.64] ;  /* 0x010000000a00cfae */ /* 0x000fe8000b901d50 */
[----:B------:R5:W-:Y:S01]  /*0ed0*/  @!P4 LDGSTS.E.BYPASS.LTC128B.128 [R0+0x5000], desc[UR16][R10.64+0x80] ;  /* 0x050000800a00cfae */ /* 0x000be2000b901d50 */
[C---:B--2---:R-:W-:Y:S01]  /*0ee0*/  @!P0 LEA R12, P4, R8.reuse, R30, 0x1 ;  /* 0x0000001e080c8211 */ /* 0x044fe200078808ff */
[----:B------:R-:W2:Y:S03]  /*0ef0*/  @!P2 S2R R21, SR_CgaCtaId ;  /* 0x000000000015a919 */ /* 0x000ea60000008800 */
[----:B------:R-:W-:Y:S01]  /*0f00*/  @!P0 LEA.HI.X R13, R8, R31, R9, 0x1, P4 ;  /* 0x0000001f080d8211 */ /* 0x000fe200020f0c09 */
[----:B------:R-:W-:Y:S01]  /*0f10*/  @!P3 IMAD.MOV.U32 R9, RZ, RZ, R5 ;  /* 0x000000ffff09b224 */ /* 0x000fe200078e0005 */
[----:B------:R-:W-:Y:S01]  /*0f20*/  @!P3 MOV R8, R6 ;  /* 0x000000060008b202 */ /* 0x000fe20000000f00 */
[----:B------:R-:W1:Y:S04]  /*0f30*/  @!P1 LDC.64 R30, c[0x0][0x210] ;  /* 0x00008400ff1e9b82 */ /* 0x000e680000000a00 */
[----:B---3--:R-:W-:-:S04]  /*0f40*/  @!P3 IMAD.WIDE.U32 R8, R16, R18, R8 ;  /* 0x000000121008b225 */ /* 0x008fc800078e0008 */
[----:B-----5:R-:W-:Y:S01]  /*0f50*/  @!P3 IMAD.X R0, RZ, RZ, R25, P6 ;  /* 0x000000ffff00b224 */ /* 0x020fe200030e0619 */
[----:B------:R-:W-:Y:S01]  /*0f60*/  LOP3.LUT R10, R41, UR10, RZ, 0x3c, !PT ;  /* 0x0000000a290a7c12 */ /* 0x000fe2000f8e3cff */
[----:B------:R-:W-:Y:S01]  /*0f70*/  @UP0 ULDC.64 UR10, c[0x0][0x248] ;  /* 0x00009200000a0ab9 */ /* 0x000fe20000000a00 */
[----:B------:R-:W-:Y:S01]  /*0f80*/  @!P3 MOV R11, 0x400 ;  /* 0x00000400000bb802 */ /* 0x000fe20000000f00 */
[----:B------:R-:W-:Y:S01]  /*0f90*/  @!P3 IMAD R0, R0, R18, RZ ;  /* 0x000000120000b224 */ /* 0x000fe200078e02ff */
[----:B------:R-:W-:Y:S01]  /*0fa0*/  ISETP.GE.AND P5, PT, R10, RZ, PT ;  /* 0x000000ff0a00720c */ /* 0x000fe20003fa6270 */
[----:B------:R-:W-:Y:S01]  /*0fb0*/  @UP0 UIMAD.WIDE.U32 UR26, UR23, UR10, URZ ;  /* 0x0000000a171a02a5 */ /* 0x000fe2000f8e003f */
[----:B------:R-:W-:Y:S01]  /*0fc0*/  ISETP.GE.U32.AND P6, PT, R15, R39, PT ;  /* 0x000000270f00720c */ /* 0x000fe20003fc6070 */
[----:B------:R-:W-:Y:S01]  /*0fd0*/  @!P3 IMAD R10, R16, R19, R0 ;  /* 0x00000013100ab224 */ /* 0x000fe200078e0200 */
[----:B------:R-:W-:Y:S01]  /*0fe0*/  @UP0 UIMAD UR23, UR23, UR11, URZ ;  /* 0x0000000b171702a4 */ /* 0x000fe2000f8e023f */
[----:B------:R-:W-:Y:S01]  /*0ff0*/  @!P0 IMAD R0, R20, 0x2, R34 ;  /* 0x0000000214008824 */ /* 0x000fe200078e0222 */
[----:B------:R-:W3:Y:S01]  /*1000*/  @!P1 LDC.64 R18, c[0x0][0x240] ;  /* 0x00009000ff129b82 */ /* 0x000ee20000000a00 */
[----:B------:R-:W-:Y:S01]  /*1010*/  @!P3 IMAD.IADD R9, R9, 0x1, R10 ;  /* 0x000000010909b824 */ /* 0x000fe200078e020a */
[----:B----4-:R-:W-:Y:S01]  /*1020*/  @!P3 LEA R10, P4, R8, R22, 0x1 ;  /* 0x00000016080ab211 */ /* 0x010fe200078808ff */
[----:B------:R-:W-:Y:S01]  /*1030*/  VIADD R15, R2, 0x70 ;  /* 0x00000070020f7836 */ /* 0x000fe20000000000 */
[----:B------:R-:W-:Y:S01]  /*1040*/  @!P0 LDGSTS.E.BYPASS.LTC128B.128 [R0+0x1800], desc[UR16][R12.64] ;  /* 0x018000000c008fae */ /* 0x000fe2000b901d50 */
[----:B------:R-:W-:-:S03]  /*1050*/  @UP0 UIADD3 UR23, UR27, UR23, URZ ;  /* 0x000000171b170290 */ /* 0x000fc6000fffe03f */
[----:B------:R4:W-:Y:S01]  /*1060*/  @!P0 LDGSTS.E.BYPASS.LTC128B.128 [R0+0x5800], desc[UR16][R12.64+0x80] ;  /* 0x058000800c008fae */ /* 0x0009e2000b901d50 */
[----:B------:R-:W-:Y:S02]  /*1070*/  ISETP.GE.AND P0, PT, R15, UR5, PT ;  /* 0x000000050f007c0c */ /* 0x000fe4000bf06270 */
[----:B------:R-:W-:Y:S02]  /*1080*/  @P6 IADD3 R14, R14, 0x1, RZ ;  /* 0x000000010e0e6810 */ /* 0x000fe40007ffe0ff */
[----:B------:R-:W-:-:S03]  /*1090*/  ISETP.GE.AND P6, PT, R37, UR20, PT ;  /* 0x0000001425007c0c */ /* 0x000fc6000bfc6270 */
[----:B------:R-:W-:-:S04]  /*10a0*/  IMAD.MOV.U32 R16, RZ, RZ, R14 ;  /* 0x000000ffff107224 */ /* 0x000fc800078e000e */
[----:B------:R-:W-:Y:S01]  /*10b0*/  @!P5 IMAD.MOV R16, RZ, RZ, -R16 ;  /* 0x000000ffff10d224 */ /* 0x000fe200078e0a10 */
[----:B------:R-:W-:Y:S01]  /*10c0*/  ISETP.NE.AND P5, PT, R41, RZ, PT ;  /* 0x000000ff2900720c */ /* 0x000fe20003fa5270 */
[----:B------:R-:W3:-:S12]  /*10d0*/  @!P0 S2R R32, SR_CgaCtaId ;  /* 0x0000000000208919 */ /* 0x000ed80000008800 */
[----:B------:R-:W-:Y:S01]  /*10e0*/  @!P5 LOP3.LUT R16, RZ, R41, RZ, 0x33, !PT ;  /* 0x00000029ff10d212 */ /* 0x000fe200078e33ff */
[----:B----4-:R-:W4:Y:S01]  /*10f0*/  @!P2 LDC.64 R12, c[0x0][0x240] ;  /* 0x00009000ff0cab82 */ /* 0x010f220000000a00 */
[----:B------:R-:W-:Y:S02]  /*1100*/  @!P3 LEA R0, R26, R11, 0x18 ;  /* 0x0000000b1a00b211 */ /* 0x000fe400078ec0ff */
[----:B------:R-:W-:Y:S02]  /*1110*/  @!P3 LEA.HI.X R11, R8, R23, R9, 0x1, P4 ;  /* 0x00000017080bb211 */ /* 0x000fe400020f0c09 */
[----:B------:R-:W-:Y:S01]  /*1120*/  @!P1 MOV R8, 0x400 ;  /* 0x0000040000089802 */ /* 0x000fe20000000f00 */
[----:B------:R-:W-:Y:S01]  /*1130*/  @!P3 IMAD R0, R20, 0x2, R0 ;  /* 0x000000021400b824 */ /* 0x000fe200078e0200 */
[----:B------:R-:W-:Y:S01]  /*1140*/  @!P2 MOV R9, 0x400 ;  /* 0x000004000009a802 */ /* 0x000fe20000000f00 */
[----:B------:R-:W3:Y:S01]  /*1150*/  @!P2 LDC.64 R22, c[0x0][0x210] ;  /* 0x00008400ff16ab82 */ /* 0x000ee20000000a00 */
[----:B-1----:R-:W-:-:S02]  /*1160*/  @!P1 LEA R17, R17, R8, 0x18 ;  /* 0x0000000811119211 */ /* 0x002fc400078ec0ff */
[----:B------:R-:W-:Y:S01]  /*1170*/  @!P3 LDGSTS.E.BYPASS.LTC128B.128 [R0+0x2000], desc[UR16][R10.64] ;  /* 0x020000000a00bfae */ /* 0x000fe2000b901d50 */
[----:B--2---:R-:W-:Y:S02]  /*1180*/  @!P2 LEA R21, R21, R9, 0x18 ;  /* 0x000000091515a211 */ /* 0x004fe400078ec0ff */
[----:B------:R-:W-:Y:S01]  /*1190*/  ISETP.GE.AND P4, PT, R37, UR20, PT ;  /* 0x0000001425007c0c */ /* 0x000fe2000bf86270 */
[----:B------:R1:W-:Y:S01]  /*11a0*/  @!P3 LDGSTS.E.BYPASS.LTC128B.128 [R0+0x6000], desc[UR16][R10.64+0x80] ;  /* 0x060000800a00bfae */ /* 0x0003e2000b901d50 */
[----:B------:R-:W2:Y:S01]  /*11b0*/  @!P0 LDC.64 R26, c[0x0][0x240] ;  /* 0x00009000ff1a8b82 */ /* 0x000ea20000000a00 */
[----:B-1----:R-:W-:-:S05]  /*11c0*/  @!P2 IADD3 R0, P3, R24, 0x50, RZ ;  /* 0x000000501800a810 */ /* 0x002fca0007f7e0ff */
[----:B------:R-:W-:Y:S01]  /*11d0*/  @!P2 IMAD.X R10, RZ, RZ, R25, P3 ;  /* 0x000000ffff0aa224 */ /* 0x000fe200018e0619 */
[----:B------:R-:W-:-:S03]  /*11e0*/  @!P1 IADD3 R15, P3, R24, 0x60, RZ ;  /* 0x00000060180f9810 */ /* 0x000fc60007f7e0ff */
[----:B----4-:R-:W-:Y:S01]  /*11f0*/  @!P2 IMAD R8, R10, R12, RZ ;  /* 0x0000000c0a08a224 */ /* 0x010fe200078e02ff */
[----:B------:R-:W-:Y:S01]  /*1200*/  @!P1 IADD3.X R11, RZ, R25, RZ, P3, !PT ;  /* 0x00000019ff0b9210 */ /* 0x000fe20001ffe4ff */
[----:B------:R-:W-:Y:S01]  /*1210*/  @!P2 IMAD.MOV.U32 R10, RZ, RZ, R6 ;  /* 0x000000ffff0aa224 */ /* 0x000fe200078e0006 */
[----:B------:R-:W-:Y:S01]  /*1220*/  @!P0 IADD3 R24, P3, R24, 0x70, RZ ;  /* 0x0000007018188810 */ /* 0x000fe20007f7e0ff */
[----:B------:R-:W-:Y:S02]  /*1230*/  @!P2 IMAD R9, R0, R13, R8 ;  /* 0x0000000d0009a224 */ /* 0x000fe400078e0208 */
[----:B---3--:R-:W-:Y:S02]  /*1240*/  @!P1 IMAD R8, R11, R18, RZ ;  /* 0x000000120b089224 */ /* 0x008fe400078e02ff */
[----:B------:R-:W-:Y:S01]  /*1250*/  @!P0 IMAD.X R25, RZ, RZ, R25, P3 ;  /* 0x000000ffff198224 */ /* 0x000fe200018e0619 */
[----:B------:R-:W-:Y:S01]  /*1260*/  PLOP3.LUT P3, PT, PT, PT, UP0, 0x80, 0x0 ;  /* 0x000000000000781c */ /* 0x000fe20003f6f008 */
[----:B------:R-:W-:-:S02]  /*1270*/  @!P2 IMAD.MOV.U32 R11, RZ, RZ, R5 ;  /* 0x000000ffff0ba224 */ /* 0x000fc400078e0005 */
[----:B------:R-:W-:Y:S02]  /*1280*/  @!P1 IMAD R19, R15, R19, R8 ;  /* 0x000000130f139224 */ /* 0x000fe400078e0208 */
[----:B------:R-:W-:-:S08]  /*1290*/  @!P2 IMAD.WIDE.U32 R10, R0, R12, R10 ;  /* 0x0000000c000aa225 */ /* 0x000fd000078e000a */
[----:B--2---:R-:W-:Y:S05]  /*12a0*/  @P3 BRA `(.L_x_62) ;  /* 0x0000000000303947 */ /* 0x004fea0003800000 */
        /* <DEDUP_REMOVED lines=12> */
.L_x_62:
[----:B------:R-:W-:Y:S05]  /*1370*/  @P3 BRA `(.L_x_63) ;  /* 0x0000000000303947 */ /* 0x000fea0003800000 */
        /* <DEDUP_REMOVED lines=12> */
.L_x_63:
[----:B------:R-:W-:Y:S01]  /*1440*/  @!P2 IMAD.IADD R0, R11, 0x1, R9 ;  /* 0x000000010b00a824 */ /* 0x000fe200078e0209 */
[----:B------:R-:W-:Y:S01]  /*1450*/  @!P2 LEA R14, P3, R10, R22, 0x1 ;  /* 0x000000160a0ea211 */ /* 0x000fe200078608ff */
[----:B------:R-:W-:Y:S01]  /*1460*/  @!P1 IMAD.MOV.U32 R4, RZ, RZ, R6 ;  /* 0x000000ffff049224 */ /* 0x000fe200078e0006 */
[----:B------:R-:W-:Y:S01]  /*1470*/  ULDC.64 UR6, c[0x0][0x260] ;  /* 0x0000980000067ab9 */ /* 0x000fe20000000a00 */
[----:B------:R-:W-:Y:S01]  /*1480*/  IMAD R7, R3, UR10, RZ ;  /* 0x0000000a03077c24 */ /* 0x000fe2000f8e02ff */
[----:B------:R-:W-:Y:S01]  /*1490*/  USHF.L.U64.HI UR21, UR10, 0x6, UR11 ;  /* 0x000000060a157899 */ /* 0x000fe2000801020b */
[----:B------:R-:W-:Y:S01]  /*14a0*/  IMAD.WIDE.U32 R12, R2, UR10, R28 ;  /* 0x0000000a020c7c25 */ /* 0x000fe2000f8e001c */
[----:B------:R-:W-:-:S03]  /*14b0*/  USHF.R.S32.HI UR19, URZ, 0x1f, UR18 ;  /* 0x0000001f3f137899 */ /* 0x000fc60008011412 */
[----:B------:R-:W-:Y:S01]  /*14c0*/  @!P1 IMAD.WIDE.U32 R8, R15, R18, R4 ;  /* 0x000000120f089225 */ /* 0x000fe200078e0004 */
[----:B------:R-:W-:Y:S02]  /*14d0*/  @!P2 LEA.HI.X R15, R10, R23, R0, 0x1, P3 ;  /* 0x000000170a0fa211 */ /* 0x000fe400018f0c00 */
[----:B------:R-:W-:Y:S01]  /*14e0*/  IADD3 R12, P3, R12, UR26, RZ ;  /* 0x0000001a0c0c7c10 */ /* 0x000fe2000ff7e0ff */
[----:B------:R-:W-:Y:S01]  /*14f0*/  IMAD R7, R2, UR11, R7 ;  /* 0x0000000b02077c24 */ /* 0x000fe2000f8e0207 */
[----:B------:R-:W-:Y:S01]  /*1500*/  @!P1 LEA R4, P5, R8, R30, 0x1 ;  /* 0x0000001e08049211 */ /* 0x000fe200078a08ff */
[----:B------:R-:W-:Y:S01]  /*1510*/  @!P1 IMAD.IADD R9, R9, 0x1, R19 ;  /* 0x0000000109099824 */ /* 0x000fe200078e0213 */
[----:B------:R-:W-:Y:S01]  /*1520*/  @!P0 MOV R0, 0x400 ;  /* 0x0000040000008802 */ /* 0x000fe20000000f00 */
[----:B------:R-:W-:Y:S01]  /*1530*/  @!P0 IMAD.MOV.U32 R11, RZ, RZ, R5 ;  /* 0x000000ffff0b8224 */ /* 0x000fe200078e0005 */
[----:B------:R-:W-:Y:S01]  /*1540*/  IADD3.X R13, R13, UR23, R7, P3, !PT ;  /* 0x000000170d0d7c10 */ /* 0x000fe20009ffe407 */
[----:B------:R-:W-:Y:S01]  /*1550*/  @!P0 IMAD.MOV.U32 R10, RZ, RZ, R6 ;  /* 0x000000ffff0a8224 */ /* 0x000fe200078e0006 */
[----:B------:R-:W-:Y:S01]  /*1560*/  ISETP.GE.AND P3, PT, R2, UR20, PT ;  /* 0x0000001402007c0c */ /* 0x000fe2000bf66270 */
[----:B------:R-:W-:Y:S01]  /*1570*/  @!P2 IMAD R6, R20, 0x2, R21 ;  /* 0x000000021406a824 */ /* 0x000fe200078e0215 */
[----:B------:R-:W-:Y:S01]  /*1580*/  @!P1 LEA.HI.X R5, R8, R31, R9, 0x1, P5 ;  /* 0x0000001f08059211 */ /* 0x000fe200028f0c09 */
[----:B------:R-:W-:Y:S01]  /*1590*/  USHF.L.U32 UR23, UR10, 0x6, URZ ;  /* 0x000000060a177899 */ /* 0x000fe2000800063f */
[----:B------:R-:W1:Y:S01]  /*15a0*/  @!P0 LDC.64 R8, c[0x0][0x210] ;  /* 0x00008400ff088b82 */ /* 0x000e620000000a00 */
[----:B------:R-:W-:Y:S01]  /*15b0*/  @!P0 LEA R18, R32, R0, 0x18 ;  /* 0x0000000020128211 */ /* 0x000fe200078ec0ff */
[----:B------:R-:W-:Y:S01]  /*15c0*/  @!P1 IMAD R0, R20, 0x2, R17 ;  /* 0x0000000214009824 */ /* 0x000fe200078e0211 */
[----:B------:R-:W-:Y:S01]  /*15d0*/  @!PT LDS RZ, [RZ] ;  /* 0x00000000fffff984 */ /* 0x000fe20000000800 */
[----:B------:R-:W-:Y:S01]  /*15e0*/  @!PT LDS RZ, [RZ] ;  /* 0x00000000fffff984 */ /* 0x000fe20000000800 */
[----:B------:R-:W-:Y:S01]  /*15f0*/  @!PT LDS RZ, [RZ] ;  /* 0x00000000fffff984 */ /* 0x000fe20000000800 */
[----:B------:R-:W-:Y:S01]  /*1600*/  @!P2 LDGSTS.E.BYPASS.LTC128B.128 [R6+0x2800], desc[UR16][R14.64] ;  /* 0x028000000e06afae */ /* 0x000fe2000b901d50 */
[----:B------:R-:W-:Y:S01]  /*1610*/  SHF.R.S32.HI R21, RZ, 0x1f, R16 ;  /* 0x0000001fff157819 */ /* 0x000fe20000011410 */
[----:B------:R-:W-:Y:S01]  /*1620*/  IMAD.WIDE.U32 R42, R16, UR6, R12 ;  /* 0x00000006102a7c25 */ /* 0x000fe2000f8e000c */
[----:B------:R-:W-:Y:S01]  /*1630*/  ISETP.GE.AND P5, PT, R35, UR20, PT ;  /* 0x0000001423007c0c */ /* 0x000fe2000bfa6270 */
[----:B------:R2:W-:Y:S01]  /*1640*/  @!P2 LDGSTS.E.BYPASS.LTC128B.128 [R6+0x6800], desc[UR16][R14.64+0x80] ;  /* 0x068000800e06afae */ /* 0x0005e2000b901d50 */
[----:B------:R-:W-:Y:S01]  /*1650*/  ISETP.GE.AND P2, PT, R36, UR20, PT ;  /* 0x0000001424007c0c */ /* 0x000fe2000bf46270 */
[----:B------:R-:W-:Y:S01]  /*1660*/  IMAD.U32 R164, RZ, RZ, UR23 ;  /* 0x00000017ffa47e24 */ /* 0x000fe2000f8e00ff */
[----:B------:R-:W-:Y:S01]  /*1670*/  LEA.HI R17, R40, R165, RZ, 0x4 ;  /* 0x000000a528117211 */ /* 0x000fe200078f20ff */
[----:B------:R-:W-:Y:S01]  /*1680*/  @!P1 LDGSTS.E.BYPASS.LTC128B.128 [R0+0x3000], desc[UR16][R4.64] ;  /* 0x0300000004009fae */ /* 0x000fe2000b901d50 */
[----:B------:R-:W-:Y:S01]  /*1690*/  IMAD.MOV.U32 R166, RZ, RZ, R42 ;  /* 0x000000ffffa67224 */ /* 0x000fe200078e002a */
[----:B------:R-:W-:-:S02]  /*16a0*/  @!P3 MOV R12, 0x400 ;  /* 0x00000400000cb802 */ /* 0x000fc40000000f00 */
[----:B------:R3:W-:Y:S01]  /*16b0*/  @!P1 LDGSTS.E.BYPASS.LTC128B.128 [R0+0x7000], desc[UR16][R4.64+0x80] ;  /* 0x0700008004009fae */ /* 0x0007e2000b901d50 */
[----:B------:R-:W4:Y:S05]  /*16c0*/  @!P3 S2R R19, SR_CgaCtaId ;  /* 0x000000000013b919 */ /* 0x000f2a0000008800 */
[----:B------:R-:W-:Y:S01]  /*16d0*/  VOTEU.ALL UP0, P2 ;  /* 0x00000000003f7886 */ /* 0x000fe20001000000 */
[----:B------:R-:W5:Y:S01]  /*16e0*/  @!P6 S2R R13, SR_CgaCtaId ;  /* 0x00000000000de919 */ /* 0x000f620000008800 */
[----:B------:R-:W5:Y:S01]  /*16f0*/  @!P5 S2R R22, SR_CgaCtaId ;  /* 0x000000000016d919 */ /* 0x000f620000008800 */
[----:B------:R-:W-:Y:S01]  /*1700*/  STL.64 [R1+0x30], R42 ;  /* 0x0000302a01007387 */ /* 0x000fe20000100a00 */
[----:B--2---:R-:W-:Y:S01]  /*1710*/  @!P0 IMAD R6, R25, R26, RZ ;  /* 0x0000001a19068224 */ /* 0x004fe200078e02ff */
[----:B------:R-:W2:Y:S03]  /*1720*/  @!P6 LDC.64 R14, c[0x0][0x218] ;  /* 0x00008600ff0eeb82 */ /* 0x000ea60000000a00 */
[----:B------:R-:W-:-:S02]  /*1730*/  @!P0 IMAD R6, R24, R27, R6 ;  /* 0x0000001b18068224 */ /* 0x000fc400078e0206 */
[----:B---3--:R-:W-:-:S03]  /*1740*/  @!P0 IMAD.WIDE.U32 R4, R24, R26, R10 ;  /* 0x0000001a18048225 */ /* 0x008fc600078e000a */
[----:B------:R-:W3:Y:S01]  /*1750*/  @!P3 LDC.64 R10, c[0x0][0x218] ;  /* 0x00008600ff0abb82 */ /* 0x000ee20000000a00 */
[----:B------:R-:W2:Y:S01]  /*1760*/  @!P2 S2R R24, SR_CgaCtaId ;  /* 0x000000000018a919 */ /* 0x000ea20000008800 */
[----:B------:R-:W-:Y:S01]  /*1770*/  IMAD R0, R21, UR6, RZ ;  /* 0x0000000615007c24 */ /* 0x000fe2000f8e02ff */
[----:B------:R-:W-:Y:S01]  /*1780*/  @!P0 IADD3 R5, R5, R6, RZ ;  /* 0x0000000605058210 */ /* 0x000fe20007ffe0ff */
[----:B------:R-:W-:Y:S01]  /*1790*/  UIMAD UR6, UR21, UR18, URZ ;  /* 0x00000012150672a4 */ /* 0x000fe2000f8e023f */
[----:B-1----:R-:W-:Y:S01]  /*17a0*/  @!P0 LEA R8, P1, R4, R8, 0x1 ;  /* 0x0000000804088211 */ /* 0x002fe200078208ff */
[----:B------:R-:W-:Y:S01]  /*17b0*/  IMAD R0, R16, UR7, R0 ;  /* 0x0000000710007c24 */ /* 0x000fe2000f8e0200 */
[----:B----4-:R-:W-:Y:S01]  /*17c0*/  @!P3 LEA R12, R19, R12, 0x18 ;  /* 0x0000000c130cb211 */ /* 0x010fe200078ec0ff */
[----:B------:R-:W-:Y:S01]  /*17d0*/  UIMAD UR6, UR19, UR23, UR6 ;  /* 0x00000017130672a4 */ /* 0x000fe2000f8e0206 */
[----:B------:R-:W-:Y:S01]  /*17e0*/  @!P0 LEA.HI.X R9, R4, R9, R5, 0x1, P1 ;  /* 0x0000000904098211 */ /* 0x000fe200008f0c05 */
[----:B------:R-:W-:-:S02]  /*17f0*/  IMAD.IADD R167, R43, 0x1, R0 ;  /* 0x000000012ba77824 */ /* 0x000fc400078e0200 */
[----:B------:R-:W-:Y:S02]  /*1800*/  @!P0 IMAD R0, R20, 0x2, R18 ;  /* 0x0000000214008824 */ /* 0x000fe400078e0212 */
[----:B------:R-:W-:Y:S01]  /*1810*/  IMAD.WIDE.U32 R4, R164, UR18, R166 ;  /* 0x00000012a4047c25 */ /* 0x000fe2000f8e00a6 */
[----:B------:R-:W-:Y:S03]  /*1820*/  STL.64 [R1+0x20], R166 ;  /* 0x000020a601007387 */ /* 0x000fe60000100a00 */
[----:B------:R-:W-:Y:S01]  /*1830*/  VIADD R5, R5, UR6 ;  /* 0x0000000605057c36 */ /* 0x000fe20008000000 */
[----:B------:R-:W-:Y:S01]  /*1840*/  @!P0 LDGSTS.E.BYPASS.LTC128B.128 [R0+0x3800], desc[UR16][R8.64] ;  /* 0x0380000008008fae */ /* 0x000fe2000b901d50 */
[----:B------:R-:W-:-:S03]  /*1850*/  ULDC.64 UR6, c[0x0][0x268] ;  /* 0x00009a0000067ab9 */ /* 0x000fc60000000a00 */
[----:B------:R1:W-:Y:S01]  /*1860*/  @!P0 LDGSTS.E.BYPASS.LTC128B.128 [R0+0x7800], desc[UR16][R8.64+0x80] ;  /* 0x0780008008008fae */ /* 0x0003e2000b901d50 */
[C---:B---3--:R-:W-:Y:S02]  /*1870*/  @!P3 LEA R6, P1, R4.reuse, R10, 0x1 ;  /* 0x0000000a0406b211 */ /* 0x048fe400078208ff */
[----:B------:R-:W-:Y:S02]  /*1880*/  SHF.R.S32.HI R10, RZ, 0x4, R17 ;  /* 0x00000004ff0a7819 */ /* 0x000fe40000011411 */
[----:B------:R-:W-:Y:S02]  /*1890*/  @!P3 LEA.HI.X R7, R4, R11, R5, 0x1, P1 ;  /* 0x0000000b0407b211 */ /* 0x000fe400008f0c05 */
[----:B------:R-:W-:Y:S02]  /*18a0*/  @!P6 MOV R11, 0x400 ;  /* 0x00000400000be802 */ /* 0x000fe40000000f00 */
[----:B------:R-:W-:Y:S02]  /*18b0*/  ISETP.GE.AND P0, PT, R35, UR20, PT ;  /* 0x0000001423007c0c */ /* 0x000fe4000bf06270 */
[----:B-----5:R-:W-:-:S02]  /*18c0*/  @!P6 LEA R11, R13, R11, 0x18 ;  /* 0x0000000b0d0be211 */ /* 0x020fc400078ec0ff */
[----:B------:R-:W-:Y:S02]  /*18d0*/  ISETP.GE.AND P1, PT, R36, UR20, PT ;  /* 0x0000001424007c0c */ /* 0x000fe4000bf26270 */
[C---:B-1----:R-:W-:Y:S02]  /*18e0*/  LEA.HI R0, R17.reuse, R10, RZ, 0x1 ;  /* 0x0000000a11007211 */ /* 0x042fe400078f08ff */
[----:B------:R-:W-:Y:S01]  /*18f0*/  LOP3.LUT R9, R17, 0xfffffff0, RZ, 0xc0, !PT ;  /* 0xfffffff011097812 */ /* 0x000fe200078ec0ff */
[----:B------:R-:W-:Y:S01]  /*1900*/  IMAD.U32 R17, RZ, RZ, UR10 ;  /* 0x0000000aff117e24 */ /* 0x000fe2000f8e00ff */
[----:B------:R-:W-:-:S03]  /*1910*/  LOP3.LUT R8, R0, 0xfffffffe, RZ, 0xc0, !PT ;  /* 0xfffffffe00087812 */ /* 0x000fc600078ec0ff */
[----:B------:R-:W-:Y:S01]  /*1920*/  IMAD.IADD R0, R165, 0x1, -R9 ;  /* 0x00000001a5007824 */ /* 0x000fe200078e0a09 */
[----:B------:R-:W-:Y:S01]  /*1930*/  IADD3 R19, R10, -R8, RZ ;  /* 0x800000080a137210 */ /* 0x000fe20007ffe0ff */
[----:B------:R-:W-:Y:S01]  /*1940*/  @!P3 IMAD R8, R20, 0x2, R12 ;  /* 0x000000021408b824 */ /* 0x000fe200078e020c */
[----:B------:R-:W-:Y:S02]  /*1950*/  @!P5 MOV R12, 0x400 ;  /* 0x00000400000cd802 */ /* 0x000fe40000000f00 */
[----:B------:R-:W-:Y:S02]  /*1960*/  SHF.R.S32.HI R9, RZ, 0x1f, R0 ;  /* 0x0000001fff097819 */ /* 0x000fe40000011400 */
[----:B------:R-:W-:Y:S01]  /*1970*/  @!P3 LDGSTS.E.BYPASS.LTC128B.128 [R8+0x8000], desc[UR16][R6.64] ;  /* 0x080000000608bfae */ /* 0x000fe2000b901d50 */
[----:B------:R-:W-:Y:S02]  /*1980*/  @!P2 MOV R10, 0x400 ;  /* 0x00000400000aa802 */ /* 0x000fe40000000f00 */
[----:B------:R-:W-:Y:S01]  /*1990*/  LEA.HI R23, R9, R0, RZ, 0x3 ;  /* 0x0000000009177211 */ /* 0x000fe200078f18ff */
[----:B------:R1:W-:Y:S01]  /*19a0*/  @!P3 LDGSTS.E.BYPASS.LTC128B.128 [R8+0xa000], desc[UR16][R6.64+0x80] ;  /* 0x0a0000800608bfae */ /* 0x0003e2000b901d50 */
[----:B------:R-:W-:Y:S01]  /*19b0*/  @!P5 LEA R22, R22, R12, 0x18 ;  /* 0x0000000c1616d211 */ /* 0x000fe200078ec0ff */
[----:B------:R-:W-:Y:S01]  /*19c0*/  IMAD.SHL.U32 R12, R38, 0x40, RZ ;  /* 0x00000040260c7824 */ /* 0x000fe200078e00ff */
[----:B------:R-:W-:-:S02]  /*19d0*/  LOP3.LUT R9, R23, 0xfffffff8, RZ, 0xc0, !PT ;  /* 0xfffffff817097812 */ /* 0x000fc400078ec0ff */
[----:B--2---:R-:W-:-:S03]  /*19e0*/  @!P2 LEA R24, R24, R10, 0x18 ;  /* 0x0000000a1818a211 */ /* 0x004fc600078ec0ff */
[----:B------:R-:W-:Y:S02]  /*19f0*/  IMAD.IADD R25, R0, 0x1, -R9 ;  /* 0x0000000100197824 */ /* 0x000fe400078e0a09 */
[----:B------:R-:W-:Y:S02]  /*1a00*/  IMAD R0, R3, UR8, RZ ;  /* 0x0000000803007c24 */ /* 0x000fe4000f8e02ff */
[----:B------:R-:W-:Y:S02]  /*1a10*/  @!P6 IMAD R3, R20, 0x2, R11 ;  /* 0x000000021403e824 */ /* 0x000fe400078e020b */
[----:B------:R-:W-:Y:S01]  /*1a20*/  IMAD R10, R2, UR9, R0 ;  /* 0x00000009020a7c24 */ /* 0x000fe2000f8e0200 */
[----:B------:R-:W-:Y:S01]  /*1a30*/  LOP3.LUT R0, R12, 0x1c0, RZ, 0xc0, !PT ;  /* 0x000001c00c007812 */ /* 0x000fe200078ec0ff */
[----:B------:R-:W-:Y:S01]  /*1a40*/  IMAD.SHL.U32 R11, R19, 0x8, RZ ;  /* 0x00000008130b7824 */ /* 0x000fe200078e00ff */
[----:B------:R-:W2:Y:S01]  /*1a50*/  @!P2 LDC.64 R12, c[0x0][0x218] ;  /* 0x00008600ff0cab82 */ /* 0x000ea20000000a00 */
[----:B-1----:R-:W-:Y:S01]  /*1a60*/  IMAD.U32 R6, RZ, RZ, UR11 ;  /* 0x0000000bff067e24 */ /* 0x002fe2000f8e00ff */
[----:B------:R-:W-:-:S04]  /*1a70*/  @!P6 LEA R7, P3, R17, R4, 0x4 ;  /* 0x000000041107e211 */ /* 0x000fc800078620ff */
[----:B------:R-:W-:Y:S02]  /*1a80*/  @!P6 LEA.HI.X R8, R17, R5, R6, 0x4, P3 ;  /* 0x000000051108e211 */ /* 0x000fe400018f2406 */
[----:B------:R-:W-:-:S04]  /*1a90*/  @!P6 LEA R6, P3, R7, R14, 0x1 ;  /* 0x0000000e0706e211 */ /* 0x000fc800078608ff */
[----:B------:R-:W-:Y:S01]  /*1aa0*/  @!P6 LEA.HI.X R7, R7, R15, R8, 0x1, P3 ;  /* 0x0000000f0707e211 */ /* 0x000fe200018f0c08 */
[C---:B------:R-:W-:Y:S01]  /*1ab0*/  IMAD.WIDE.U32 R8, R2.reuse, UR8, R28 ;  /* 0x0000000802087c25 */ /* 0x040fe2000f8e001c */
[----:B------:R-:W1:Y:S01]  /*1ac0*/  @!P5 LDC.64 R14, c[0x0][0x218] ;  /* 0x00008600ff0edb82 */ /* 0x000e620000000a00 */
[C---:B------:R-:W-:Y:S01]  /*1ad0*/  ISETP.GE.AND P3, PT, R2.reuse, UR20, PT ;  /* 0x0000001402007c0c */ /* 0x040fe2000bf66270 */
[----:B------:R-:W-:Y:S01]  /*1ae0*/  USHF.L.U32 UR20, UR11, 0x5, URZ ;  /* 0x000000050b147899 */ /* 0x000fe2000800063f */
[----:B------:R-:W-:Y:S01]  /*1af0*/  SHF.L.U32 R2, R2, 0x3, RZ ;  /* 0x0000000302027819 */ /* 0x000fe200000006ff */
[----:B------:R-:W-:Y:S04]  /*1b00*/  @!P6 LDGSTS.E.BYPASS.LTC128B.128 [R3+0x8800], desc[UR16][R6.64] ;  /* 0x088000000603efae */ /* 0x000fe8000b901d50 */
[----:B------:R3:W-:Y:S02]  /*1b10*/  @!P6 LDGSTS.E.BYPASS.LTC128B.128 [R3+0xa800], desc[UR16][R6.64+0x80] ;  /* 0x0a8000800603efae */ /* 0x0007e4000b901d50 */
[----:B---3--:R-:W-:Y:S01]  /*1b20*/  LOP3.LUT R3, R0, 0x8, R2, 0xf8, !PT ;  /* 0x0000000800037812 */ /* 0x008fe200078ef802 */
[----:B------:R-:W-:Y:S01]  /*1b30*/  IMAD R7, R21, UR6, RZ ;  /* 0x0000000615077c24 */ /* 0x000fe2000f8e02ff */
[----:B------:R-:W-:-:S02]  /*1b40*/  SHF.R.U32.HI R0, RZ, 0x3, R0 ;  /* 0x00000003ff007819 */ /* 0x000fc40000011600 */
[----:B------:R-:W-:Y:S01]  /*1b50*/  IADD3 R2, P6, R8, UR24, RZ ;  /* 0x0000001808027c10 */ /* 0x000fe2000ffde0ff */
[----:B------:R-:W-:Y:S01]  /*1b60*/  UIMAD.WIDE.U32 UR24, UR10, 0x20, URZ ;  /* 0x000000200a1878a5 */ /* 0x000fe2000f8e003f */
[----:B------:R-:W-:Y:S01]  /*1b70*/  LOP3.LUT R18, R3, R0, RZ, 0x3c, !PT ;  /* 0x0000000003127212 */ /* 0x000fe200078e3cff */
[----:B------:R-:W-:Y:S01]  /*1b80*/  IMAD.U32 R0, RZ, RZ, UR20 ;  /* 0x00000014ff007e24 */ /* 0x000fe2000f8e00ff */
[----:B------:R-:W-:Y:S01]  /*1b90*/  IADD3.X R3, R9, UR22, R10, P6, !PT ;  /* 0x0000001609037c10 */ /* 0x000fe2000b7fe40a */
[----:B------:R-:W-:Y:S01]  /*1ba0*/  @!P5 IMAD R10, R20, 0x2, R22 ;  /* 0x00000002140ad824 */ /* 0x000fe200078e0216 */
[----:B------:R-:W-:Y:S02]  /*1bb0*/  LEA.HI R22, R40, R165, RZ, 0x5 ;  /* 0x000000a528167211 */ /* 0x000fe400078f28ff */
[----:B------:R-:W-:Y:S01]  /*1bc0*/  @!P5 IADD3 R6, P6, R4, UR24, RZ ;  /* 0x000000180406dc10 */ /* 0x000fe2000ffde0ff */
[----:B------:R-:W-:Y:S01]  /*1bd0*/  IMAD.WIDE.U32 R26, R16, UR6, R2 ;  /* 0x00000006101a7c25 */ /* 0x000fe2000f8e0002 */
[----:B------:R-:W-:-:S02]  /*1be0*/  @!UP0 UIMAD UR6, UR11, 0x30, URZ ;  /* 0x000000300b0688a4 */ /* 0x000fc4000f8e023f */
[----:B------:R-:W-:Y:S01]  /*1bf0*/  @!P5 IADD3.X R0, R5, UR25, R0, P6, !PT ;  /* 0x000000190500dc10 */ /* 0x000fe2000b7fe400 */
[----:B------:R-:W-:Y:S01]  /*1c00*/  @!P2 IMAD.WIDE.U32 R2, R17, 0x30, R4 ;  /* 0x000000301102a825 */ /* 0x000fe200078e0004 */
[C---:B-1----:R-:W-:Y:S01]  /*1c10*/  @!P5 LEA R8, P6, R6.reuse, R14, 0x1 ;  /* 0x0000000e0608d211 */ /* 0x042fe200078c08ff */
[----:B------:R-:W-:Y:S01]  /*1c20*/  UIMAD.WIDE.U32 UR24, UR18, UR8, URZ ;  /* 0x00000008121872a5 */ /* 0x000fe2000f8e003f */
[----:B------:R-:W-:Y:S01]  /*1c30*/  STL.64 [R1+0x28], R26 ;  /* 0x0000281a01007387 */ /* 0x000fe20000100a00 */
[----:B------:R-:W-:Y:S01]  /*1c40*/  @!P2 VIADD R3, R3, UR6 ;  /* 0x000000060303ac36 */ /* 0x000fe20008000000 */
[----:B------:R-:W-:Y:S01]  /*1c50*/  @!P5 LEA.HI.X R9, R6, R15, R0, 0x1, P6 ;  /* 0x0000000f0609d211 */ /* 0x000fe200030f0c00 */
[----:B------:R-:W-:Y:S01]  /*1c60*/  IMAD R16, R16, UR7, R7 ;  /* 0x0000000710107c24 */ /* 0x000fe2000f8e0207 */
[----:B--2---:R-:W-:Y:S01]  /*1c70*/  @!P2 LEA R4, P6, R2, R12, 0x1 ;  /* 0x0000000c0204a211 */ /* 0x004fe200078c08ff */
[----:B------:R-:W-:Y:S01]  /*1c80*/  IMAD.SHL.U32 R0, R25, 0x40, RZ ;  /* 0x0000004019007824 */ /* 0x000fe200078e00ff */
[----:B------:R-:W-:Y:S01]  /*1c90*/  MOV R7, UR25 ;  /* 0x0000001900077c02 */ /* 0x000fe20008000f00 */
[----:B------:R-:W-:Y:S01]  /*1ca0*/  @!P2 IMAD R7, R20, 0x2, R24 ;  /* 0x000000021407a824 */ /* 0x000fe200078e0218 */
[----:B------:R-:W-:Y:S01]  /*1cb0*/  @!P2 LEA.HI.X R5, R2, R13, R3, 0x1, P6 ;  /* 0x0000000d0205a211 */ /* 0x000fe200030f0c03 */
[----:B------:R-:W-:Y:S01]  /*1cc0*/  @!P5 LDGSTS.E.BYPASS.LTC128B.128 [R10+0x9000], desc[UR16][R8.64] ;  /* 0x09000000080adfae */ /* 0x000fe2000b901d50 */
[----:B------:R-:W-:Y:S01]  /*1cd0*/  UIMAD UR7, UR19, UR8, URZ ;  /* 0x00000008130772a4 */ /* 0x000fe2000f8e023f */
[----:B------:R-:W-:Y:S01]  /*1ce0*/  LOP3.LUT R0, R0, 0x1c0, RZ, 0xc0, !PT ;  /* 0x000001c000007812 */ /* 0x000fe200078ec0ff */
[----:B------:R-:W1:Y:S01]  /*1cf0*/  @!P3 LDC.64 R14, c[0x0][0x220] ;  /* 0x00008800ff0ebb82 */ /* 0x000e620000000a00 */
[----:B------:R1:W-:Y:S01]  /*1d00*/  @!P5 LDGSTS.E.BYPASS.LTC128B.128 [R10+0xb000], desc[UR16][R8.64+0x80] ;  /* 0x0b000080080adfae */ /* 0x0003e2000b901d50 */
[----:B------:R-:W-:Y:S01]  /*1d10*/  UIMAD UR7, UR18, UR9, UR7 ;  /* 0x00000009120772a4 */ /* 0x000fe2000f8e0207 */
[----:B------:R-:W-:Y:S01]  /*1d20*/  LOP3.LUT R12, R0, 0x8, R11, 0xf8, !PT ;  /* 0x00000008000c7812 */ /* 0x000fe200078ef80b */
[----:B------:R-:W-:Y:S01]  /*1d30*/  IMAD.U32 R6, RZ, RZ, UR24 ;  /* 0x00000018ff067e24 */ /* 0x000fe2000f8e00ff */
[----:B------:R-:W-:Y:S01]  /*1d40*/  @!P2 LDGSTS.E.BYPASS.LTC128B.128 [R7+0x9800], desc[UR16][R4.64] ;  /* 0x098000000407afae */ /* 0x000fe2000b901d50 */
[----:B------:R-:W-:Y:S01]  /*1d50*/  SHF.R.U32.HI R11, RZ, 0x3, R0 ;  /* 0x00000003ff0b7819 */ /* 0x000fe20000011600 */
[----:B------:R-:W-:Y:S01]  /*1d60*/  IMAD R0, R19, 0x200, R18 ;  /* 0x0000020013007824 */ /* 0x000fe200078e0212 */
[----:B------:R-:W-:Y:S01]  /*1d70*/  UIADD3 UR7, UR25, UR7, URZ ;  /* 0x0000000719077290 */ /* 0x000fe2000fffe03f */
[----:B------:R2:W-:Y:S01]  /*1d80*/  @!P2 LDGSTS.E.BYPASS.LTC128B.128 [R7+0xb800], desc[UR16][R4.64+0x80] ;  /* 0x0b8000800407afae */ /* 0x0005e2000b901d50 */
[----:B------:R-:W3:Y:S01]  /*1d90*/  @!P0 LDC.64 R18, c[0x0][0x220] ;  /* 0x00008800ff128b82 */ /* 0x000ee20000000a00 */
[----:B------:R-:W-:Y:S01]  /*1da0*/  IMAD.IADD R13, R27, 0x1, R16 ;  /* 0x000000011b0d7824 */ /* 0x000fe200078e0210 */
[----:B------:R-:W-:Y:S01]  /*1db0*/  LEA R2, P6, R6, R26, 0x6 ;  /* 0x0000001a06027211 */ /* 0x000fe200078c30ff */
[----:B------:R-:W0:Y:S01]  /*1dc0*/  LDGDEPBAR ;  /* 0x00000000000079af */ /* 0x000e220000000000 */
[----:B------:R-:W-:Y:S01]  /*1dd0*/  IMAD.U32 R3, RZ, RZ, UR7 ;  /* 0x00000007ff037e24 */ /* 0x000fe2000f8e00ff */
[----:B------:R-:W-:Y:S01]  /*1de0*/  USHF.L.U32 UR6, UR9, 0x5, URZ ;  /* 0x0000000509067899 */ /* 0x000fe2000800063f */
[----:B------:R-:W-:Y:S01]  /*1df0*/  LOP3.LUT R184, R12, R11, RZ, 0x3c, !PT ;  /* 0x0000000b0cb87212 */ /* 0x000fe200078e3cff */
[----:B------:R-:W-:Y:S01]  /*1e00*/  UIMAD.WIDE.U32 UR24, UR8, 0x20, URZ ;  /* 0x00000020081878a5 */ /* 0x000fe2000f8e003f */
[----:B------:R-:W4:Y:S01]  /*1e10*/  @!P4 LDC.64 R20, c[0x0][0x220] ;  /* 0x00008800ff14cb82 */ /* 0x000f220000000a00 */
[----:B------:R-:W-:Y:S01]  /*1e20*/  LEA.HI.X R3, R6, R13, R3, 0x6, P6 ;  /* 0x0000000d06037211 */ /* 0x000fe200030f3403 */
[----:B------:R-:W-:Y:S01]  /*1e30*/  IMAD.U32 R6, RZ, RZ, UR8 ;  /* 0x00000008ff067e24 */ /* 0x000fe2000f8e00ff */
[----:B------:R5:W-:Y:S01]  /*1e40*/  STL [R1+0x18], R13 ;  /* 0x0000180d01007387 */ /* 0x000be20000100800 */
[----:B------:R-:W-:Y:S01]  /*1e50*/  VOTEU.ALL UP0, P1 ;  /* 0x00000000003f7886 */ /* 0x000fe20000800000 */
[----:B------:R-:W-:Y:S01]  /*1e60*/  LEA R228, R0, UR4, 0x1 ;  /* 0x0000000400e47c11 */ /* 0x000fe2000f8e08ff */
[----:B------:R-:W-:-:S02]  /*1e70*/  ULDC UR19, c[0x0][0x39c] ;  /* 0x0000e70000137ab9 */ /* 0x000fc40000000800 */
[----:B------:R-:W4:Y:S01]  /*1e80*/  @!P1 LDC.64 R16, c[0x0][0x220] ;  /* 0x00008800ff109b82 */ /* 0x000f220000000a00 */
[----:B-1----:R-:W-:Y:S01]  /*1e90*/  @!P3 LEA R10, P6, R2, R14, 0x1 ;  /* 0x0000000e020ab211 */ /* 0x002fe200078c08ff */
[C---:B------:R-:W-:Y:S02]  /*1ea0*/  VIADD R0, R228.reuse, 0x8000 ;  /* 0x00008000e4007836 */ /* 0x040fe40000000000 */
[----:B------:R-:W-:Y:S01]  /*1eb0*/  VIADD R239, R228, 0x8020 ;  /* 0x00008020e4ef7836 */ /* 0x000fe20000000000 */
[----:B------:R-:W-:Y:S01]  /*1ec0*/  @!P3 LEA.HI.X R11, R2, R15, R3, 0x1, P6 ;  /* 0x0000000f020bb211 */ /* 0x000fe200030f0c03 */
[----:B--2---:R-:W-:Y:S01]  /*1ed0*/  IMAD.U32 R4, RZ, RZ, UR8 ;  /* 0x00000008ff047e24 */ /* 0x004fe2000f8e00ff */
[----:B------:R-:W-:-:S04]  /*1ee0*/  DEPBAR.LE SB0, 0x0 ;  /* 0x000080000000791a */ /* 0x000fc80000000000 */
[----:B------:R-:W-:Y:S01]  /*1ef0*/  BAR.SYNC.DEFER_BLOCKING 0x0 ;  /* 0x0000000000007b1d */ /* 0x000fe20000010000 */
[----:B------:R-:W-:Y:S02]  /*1f00*/  MOV R5, UR9 ;  /* 0x0000000900057c02 */ /* 0x000fe40008000f00 */
[----:B------:R-:W-:Y:S01]  /*1f10*/  @!P4 LEA R9, P2, R4, R2, 0x4 ;  /* 0x000000020409c211 */ /* 0x000fe200078420ff */
[----:B-----5:R-:W-:-:S03]  /*1f20*/  IMAD.SHL.U32 R13, R23, 0x40, RZ ;  /* 0x00000040170d7824 */ /* 0x020fc600078e00ff */
[----:B------:R-:W-:Y:S01]  /*1f30*/  @!P4 LEA.HI.X R12, R6, R3, R5, 0x4, P2 ;  /* 0x00000003060cc211 */ /* 0x000fe200010f2405 */
[----:B------:R-:W-:Y:S01]  /*1f40*/  IMAD.U32 R6, RZ, RZ, UR6 ;  /* 0x00000006ff067e24 */ /* 0x000fe2000f8e00ff */
[----:B------:R-:W-:Y:S01]  /*1f50*/  @!P0 IADD3 R7, P2, R2, UR24, RZ ;  /* 0x0000001802078c10 */ /* 0x000fe2000ff5e0ff */
[----:B------:R-:W-:Y:S01]  /*1f60*/  @!P1 IMAD.WIDE.U32 R4, R4, 0x30, R2 ;  /* 0x0000003004049825 */ /* 0x000fe200078e0002 */
[----:B------:R-:W-:Y:S01]  /*1f70*/  SHF.R.S32.HI R2, RZ, 0x5, R22 ;  /* 0x00000005ff027819 */ /* 0x000fe20000011416 */
[----:B------:R-:W-:Y:S01]  /*1f80*/  @!UP0 UIMAD UR6, UR9, 0x30, URZ ;  /* 0x00000030090688a4 */ /* 0x000fe2000f8e023f */
[----:B------:R-:W-:Y:S01]  /*1f90*/  LOP3.LUT R183, R13, 0xfffffe00, RZ, 0xc0, !PT ;  /* 0xfffffe000db77812 */ /* 0x000fe200078ec0ff */
[----:B------:R-:W-:Y:S01]  /*1fa0*/  UISETP.GE.AND UP0, UPT, UR13, 0x41, UPT ;  /* 0x000000410d00788c */ /* 0x000fe2000bf06270 */
[----:B------:R-:W-:Y:S02]  /*1fb0*/  @!P0 IADD3.X R14, R3, UR25, R6, P2, !PT ;  /* 0x00000019030e8c10 */ /* 0x000fe400097fe406 */
[----:B---3--:R-:W-:Y:S01]  /*1fc0*/  @!P0 LEA R6, P2, R7, R18, 0x1 ;  /* 0x0000001207068211 */ /* 0x008fe200078408ff */
[----:B------:R-:W-:Y:S01]  /*1fd0*/  IMAD R3, R2, 0x400, R183 ;  /* 0x0000040002037824 */ /* 0x000fe200078e02b7 */
[----:B----4-:R-:W-:Y:S01]  /*1fe0*/  @!P4 LEA R8, P5, R9, R20, 0x1 ;  /* 0x000000140908c211 */ /* 0x010fe200078a08ff */
[----:B------:R-:W-:Y:S01]  /*1ff0*/  @!P1 VIADD R2, R5, UR6 ;  /* 0x0000000605029c36 */ /* 0x000fe20008000000 */
[----:B------:R-:W-:-:S02]  /*2000*/  @!P0 LEA.HI.X R7, R7, R19, R14, 0x1, P2 ;  /* 0x0000001307078211 */ /* 0x000fc400010f0c0e */
[----:B------:R-:W-:Y:S01]  /*2010*/  @!P4 LEA.HI.X R9, R9, R21, R12, 0x1, P5 ;  /* 0x000000150909c211 */ /* 0x000fe200028f0c0c */
[----:B------:R-:W-:Y:S04]  /*2020*/  @P3 STS.128 [R247+0xc000], RZ ;  /* 0x00c000fff7003388 */ /* 0x000fe80000000c00 */
[----:B------:R-:W-:Y:S04]  /*2030*/  @P3 STS.128 [R247+0xe000], RZ ;  /* 0x00e000fff7003388 */ /* 0x000fe80000000c00 */
[----:B------:R-:W-:Y:S01]  /*2040*/  @!PT LDS RZ, [RZ] ;  /* 0x00000000fffff984 */ /* 0x000fe20000000800 */
[----:B------:R-:W-:Y:S01]  /*2050*/  @!PT LDS RZ, [RZ] ;  /* 0x00000000fffff984 */ /* 0x000fe20000000800 */
[----:B------:R-:W-:Y:S01]  /*2060*/  @!PT LDS RZ, [RZ] ;  /* 0x00000000fffff984 */ /* 0x000fe20000000800 */
[----:B------:R-:W-:Y:S04]  /*2070*/  @!P3 LDGSTS.E.BYPASS.LTC128B.128 [R247+0xc000], desc[UR16][R10.64] ;  /* 0x0c0000000af7bfae */ /* 0x000fe8000b901d50 */
        /* <DEDUP_REMOVED lines=21> */
[----:B------:R-:W-:-:S03]  /*21d0*/  MOV R2, 0x20 ;  /* 0x0000002000027802 */ /* 0x000fc60000000f00 */
[----:B------:R-:W-:Y:S04]  /*21e0*/  @P1 STS.128 [R247+0xf800], RZ ;  /* 0x00f800fff7001388 */ /* 0x000fe80000000c00 */
[----:B------:R-:W-:Y:S01]  /*21f0*/  @!PT LDS RZ, [RZ] ;  /* 0x00000000fffff984 */ /* 0x000fe20000000800 */
[----:B------:R-:W-:Y:S01]  /*2200*/  @!PT LDS RZ, [RZ] ;  /* 0x00000000fffff984 */ /* 0x000fe20000000800 */
[----:B------:R-:W-:Y:S01]  /*2210*/  @!PT LDS RZ, [RZ] ;  /* 0x00000000fffff984 */ /* 0x000fe20000000800 */
[----:B------:R-:W-:Y:S04]  /*2220*/  @!P1 LDGSTS.E.BYPASS.LTC128B.128 [R247+0xd800], desc[UR16][R10.64] ;  /* 0x0d8000000af79fae */ /* 0x000fe8000b901d50 */
[----:B------:R2:W-:Y:S01]  /*2230*/  @!P1 LDGSTS.E.BYPASS.LTC128B.128 [R247+0xf800], desc[UR16][R10.64+0x80] ;  /* 0x0f8000800af79fae */ /* 0x0005e2000b901d50 */
[----:B------:R-:W-:-:S03]  /*2240*/  R2P PR, R25, 0x6 ;  /* 0x0000000619007804 */ /* 0x000fc60000000000 */
[----:B------:R-:W-:Y:S02]  /*2250*/  LDSM.16.M88.4 R20, [R228+0x8000] ;  /* 0x00800000e414783b */ /* 0x000fe40000000200 */
[----:B------:R-:W-:Y:S02]  /*2260*/  SEL R3, R3, 0xfffffff0, !P1 ;  /* 0xfffffff003037807 */ /* 0x000fe40004800000 */
[----:B------:R-:W-:Y:S01]  /*2270*/  SEL R2, R2, 0xffffffe0, !P2 ;  /* 0xffffffe002027807 */ /* 0x000fe20005000000 */
[----:B------:R-:W-:Y:S01]  /*2280*/  LDSM.16.M88.4 R28, [R228+0x9000] ;  /* 0x00900000e41c783b */ /* 0x000fe20000000200 */
[----:B------:R-:W-:Y:S01]  /*2290*/  R2P PR, R38, 0x6 ;  /* 0x0000000626007804 */ /* 0x000fe20000000000 */
[----:B------:R-:W-:Y:S01]  /*22a0*/  IMAD R236, R3, 0x2, R235 ;  /* 0x0000000203ec7824 */ /* 0x000fe200078e02eb */
[C---:B------:R-:W-:Y:S01]  /*22b0*/  LEA R238, R2.reuse, R235, 0x1 ;  /* 0x000000eb02ee7211 */ /* 0x040fe200078e08ff */
[----:B-1----:R-:W1:Y:S02]  /*22c0*/  LDSM.16.M88.4 R4, [R235+0x2000] ;  /* 0x00200000eb04783b */ /* 0x002e640000000200 */
[----:B------:R-:W-:-:S02]  /*22d0*/  IMAD R237, R2, 0x2, R236 ;  /* 0x0000000202ed7824 */ /* 0x000fc400078e02ec */
[----:B------:R-:W-:Y:S04]  /*22e0*/  LDSM.16.M88.4 R32, [R228+0x8800] ;  /* 0x00880000e420783b */ /* 0x000fe80000000200 */
[----:B------:R-:W-:Y:S02]  /*22f0*/  LDSM.16.M88.4 R24, [R228+0x9800] ;  /* 0x00980000e418783b */ /* 0x000fe40000000200 */
[----:B------:R-:W-:Y:S02]  /*2300*/  @P1 VIADD R239, R0, 0xffffffe0 ;  /* 0xffffffe000ef1836 */ /* 0x000fe40000000000 */
[----:B------:R-:W-:Y:S01]  /*2310*/  LDSM.16.M88.4 R16, [R236] ;  /* 0x00000000ec10783b */ /* 0x000fe20000000200 */
[----:B------:R-:W-:-:S03]  /*2320*/  IMAD.MOV.U32 R0, RZ, RZ, 0x40 ;  /* 0x00000040ff007424 */ /* 0x000fc600078e00ff */
[----:B--2---:R-:W2:Y:S02]  /*2330*/  LDSM.16.M88.4 R8, [R235] ;  /* 0x00000000eb08783b */ /* 0x004ea40000000200 */
[----:B------:R-:W-:Y:S02]  /*2340*/  SEL R0, R0, 0xffffffc0, !P2 ;  /* 0xffffffc000007807 */ /* 0x000fe40005000000 */
[----:B------:R-:W3:Y:S03]  /*2350*/  LDSM.16.M88.4 R48, [R239] ;  /* 0x00000000ef30783b */ /* 0x000ee60000000200 */
[----:B------:R-:W-:Y:S01]  /*2360*/  IMAD.IADD R234, R228, 0x1, R0 ;  /* 0x00000001e4ea7824 */ /* 0x000fe200078e0200 */
[----:B------:R-:W4:Y:S01]  /*2370*/  LDSM.16.M88.4 R12, [R236+0x2000] ;  /* 0x00200000ec0c783b */ /* 0x000f220000000200 */
[----:B------:R-:W-:-:S03]  /*2380*/  IMAD.IADD R233, R0, 0x1, R239 ;  /* 0x0000000100e97824 */ /* 0x000fc600078e02ef */
[----:B------:R-:W5:Y:S04]  /*2390*/  LDSM.16.M88.4 R52, [R239+0x1000] ;  /* 0x00100000ef34783b */ /* 0x000f680000000200 */
[----:B------:R-:W-:Y:S04]  /*23a0*/  LDSM.16.M88.4 R64, [R239+0x1800] ;  /* 0x00180000ef40783b */ /* 0x000fe80000000200 */
[----:B------:R-:W-:Y:S01]  /*23b0*/  LDSM.16.M88.4 R56, [R234+0x8000] ;  /* 0x00800000ea38783b */ /* 0x000fe20000000200 */
[C---:B-1----:R-:W-:Y:S03]  /*23c0*/  HMMA.16816.F32.BF16 R40, R4.reuse, R20, RZ ;  /* 0x000000140428723c */ /* 0x042fe600000418ff */
[----:B------:R-:W-:Y:S04]  /*23d0*/  LDSM.16.M88.4 R44, [R238] ;  /* 0x00000000ee2c783b */ /* 0x000fe80000000200 */
[----:B------:R-:W-:Y:S01]  /*23e0*/  LDSM.16.M88.4 R68, [R233] ;  /* 0x00000000e944783b */ /* 0x000fe20000000200 */
[C---:B------:R-:W-:Y:S03]  /*23f0*/  HMMA.16816.F32.BF16 R96, R4.reuse, R22, RZ ;  /* 0x000000160460723c */ /* 0x040fe600000418ff */
[----:B------:R-:W0:Y:S03]  /*2400*/  LDGDEPBAR ;  /* 0x00000000000079af */ /* 0x000e260000000000 */
[----:B------:R-:W-:Y:S06]  /*2410*/  HMMA.16816.F32.BF16 R84, R4, R28, RZ ;  /* 0x0000001c0454723c */ /* 0x000fec00000418ff */
[C---:B--2---:R-:W-:Y:S06]  /*2420*/  HMMA.16816.F32.BF16 R36, R8.reuse, R20, RZ ;  /* 0x000000140824723c */ /* 0x044fec00000418ff */
[----:B------:R-:W-:Y:S01]  /*2430*/  HMMA.16816.F32.BF16 R132, R8, R22, RZ ;  /* 0x000000160884723c */ /* 0x000fe200000418ff */
[----:B------:R-:W1:Y:S05]  /*2440*/  LDSM.16.M88.4 R20, [R239+0x800] ;  /* 0x00080000ef14783b */ /* 0x000e6a0000000200 */
[C---:B------:R-:W-:Y:S06]  /*2450*/  HMMA.16816.F32.BF16 R92, R4.reuse, R32, RZ ;  /* 0x00000020045c723c */ /* 0x040fec00000418ff */
[C---:B------:R-:W-:Y:S06]  /*2460*/  HMMA.16816.F32.BF16 R76, R4.reuse, R24, RZ ;  /* 0x00000018044c723c */ /* 0x040fec00000418ff */
[C---:B------:R-:W-:Y:S06]  /*2470*/  HMMA.16816.F32.BF16 R88, R4.reuse, R34, RZ ;  /* 0x000000220458723c */ /* 0x040fec00000418ff */
[C---:B------:R-:W-:Y:S06]  /*2480*/  HMMA.16816.F32.BF16 R80, R4.reuse, R30, RZ ;  /* 0x0000001e0450723c */ /* 0x040fec00000418ff */
[----:B------:R-:W-:Y:S01]  /*2490*/  HMMA.16816.F32.BF16 R72, R4, R26, RZ ;  /* 0x0000001a0448723c */ /* 0x000fe200000418ff */
[----:B------:R-:W2:Y:S05]  /*24a0*/  LDSM.16.M88.4 R4, [R238+0x2000] ;  /* 0x00200000ee04783b */ /* 0x000eaa0000000200 */
[C---:B------:R-:W-:Y:S06]  /*24b0*/  HMMA.16816.F32.BF16 R100, R8.reuse, R24, RZ ;  /* 0x000000180864723c */ /* 0x040fec00000418ff */
[----:B------:R-:W-:Y:S06]  /*24c0*/  HMMA.16816.F32.BF16 R140, R8, R26, RZ ;  /* 0x0000001a088c723c */ /* 0x000fec00000418ff */
[----:B---3--:R-:W-:Y:S01]  /*24d0*/  HMMA.16816.F32.BF16 R24, R16, R48, R36 ;  /* 0x000000301018723c */ /* 0x008fe20000041824 */
[----:B------:R-:W-:Y:S05]  /*24e0*/  LDSM.16.M88.4 R36, [R237+0x2000] ;  /* 0x00200000ed24783b */ /* 0x000fea0000000200 */
[C---:B------:R-:W-:Y:S06]  /*24f0*/  HMMA.16816.F32.BF16 R60, R8.reuse, R32, RZ ;  /* 0x00000020083c723c */ /* 0x040fec00000418ff */
[C---:B------:R-:W-:Y:S06]  /*2500*/  HMMA.16816.F32.BF16 R104, R8.reuse, R34, RZ ;  /* 0x000000220868723c */ /* 0x040fec00000418ff */
[C---:B------:R-:W-:Y:S06]  /*2510*/  HMMA.16816.F32.BF16 R32, R8.reuse, R28, RZ ;  /* 0x0000001c0820723c */ /* 0x040fec00000418ff */
[----:B------:R-:W-:Y:S01]  /*2520*/  HMMA.16816.F32.BF16 R136, R8, R30, RZ ;  /* 0x0000001e0888723c */ /* 0x000fe200000418ff */
[----:B------:R-:W-:Y:S05]  /*2530*/  LDSM.16.M88.4 R8, [R234+0x8800] ;  /* 0x00880000ea08783b */ /* 0x000fea0000000200 */
[C---:B----4-:R-:W-:Y:S01]  /*2540*/  HMMA.16816.F32.BF16 R28, R12.reuse, R48, R40 ;  /* 0x000000300c1c723c */ /* 0x050fe20000041828 */
[----:B------:R-:W3:Y:S05]  /*2550*/  LDSM.16.M88.4 R40, [R237] ;  /* 0x00000000ed28783b */ /* 0x000eea0000000200 */
[C---:B-----5:R-:W-:Y:S06]  /*2560*/  HMMA.16816.F32.BF16 R124, R12.reuse, R52, R84 ;  /* 0x000000340c7c723c */ /* 0x060fec0000041854 */
[C---:B------:R-:W-:Y:S06]  /*2570*/  HMMA.16816.F32.BF16 R116, R12.reuse, R50, R96 ;  /* 0x000000320c74723c */ /* 0x040fec0000041860 */
[C---:B-1----:R-:W-:Y:S06]  /*2580*/  HMMA.16816.F32.BF16 R128, R12.reuse, R20, R92 ;  /* 0x000000140c80723c */ /* 0x042fec000004185c */
[C---:B------:R-:W-:Y:S01]  /*2590*/  HMMA.16816.F32.BF16 R120, R12.reuse, R64, R76 ;  /* 0x000000400c78723c */ /* 0x040fe2000004184c */
[----:B------:R-:W-:Y:S05]  /*25a0*/  LDSM.16.M88.4 R76, [R228+0xa000] ;  /* 0x00a00000e44c783b */ /* 0x000fea0000000200 */
[C---:B------:R-:W-:Y:S01]  /*25b0*/  HMMA.16816.F32.BF16 R112, R12.reuse, R22, R88 ;  /* 0x000000160c70723c */ /* 0x040fe20000041858 */
[----:B------:R-:W-:Y:S05]  /*25c0*/  LDSM.16.M88.4 R88, [R239+0x2000] ;  /* 0x00200000ef58783b */ /* 0x000fea0000000200 */
[C---:B------:R-:W-:Y:S01]  /*25d0*/  HMMA.16816.F32.BF16 R96, R12.reuse, R54, R80 ;  /* 0x000000360c60723c */ /* 0x040fe20000041850 */
[----:B------:R-:W-:Y:S05]  /*25e0*/  LDSM.16.M88.4 R80, [R234+0x9800] ;  /* 0x00980000ea50783b */ /* 0x000fea0000000200 */
[----:B------:R-:W-:Y:S06]  /*25f0*/  HMMA.16816.F32.BF16 R84, R12, R66, R72 ;  /* 0x000000420c54723c */ /* 0x000fec0000041848 */
[----:B------:R-:W-:Y:S01]  /*2600*/  HMMA.16816.F32.BF16 R12, R44, R56, R24 ;  /* 0x000000382c0c723c */ /* 0x000fe20000041818 */
[----:B------:R-:W-:Y:S05]  /*2610*/  LDSM.16.M88.4 R24, [R236+0x4000] ;  /* 0x00400000ec18783b */ /* 0x000fea0000000200 */
[C---:B------:R-:W-:Y:S01]  /*2620*/  HMMA.16816.F32.BF16 R148, R16.reuse, R52, R32 ;  /* 0x000000341094723c */ /* 0x040fe20000041820 */
[----:B------:R-:W1:Y:S05]  /*2630*/  LDSM.16.M88.4 R32, [R235+0x4000] ;  /* 0x00400000eb20783b */ /* 0x000e6a0000000200 */
[C---:B------:R-:W-:Y:S01]  /*2640*/  HMMA.16816.F32.BF16 R108, R16.reuse, R20, R60 ;  /* 0x00000014106c723c */ /* 0x040fe2000004183c */
[----:B------:R-:W4:Y:S05]  /*2650*/  LDSM.16.M88.4 R60, [R234+0x9000] ;  /* 0x00900000ea3c783b */ /* 0x000f2a0000000200 */
[----:B------:R-:W-:Y:S06]  /*2660*/  HMMA.16816.F32.BF16 R48, R16, R50, R132 ;  /* 0x000000321030723c */ /* 0x000fec0000041884 */
[----:B--2---:R-:W-:Y:S01]  /*2670*/  HMMA.16816.F32.BF16 R72, R4, R56, R28 ;  /* 0x000000380448723c */ /* 0x004fe2000004181c */
[----:B------:R-:W2:Y:S05]  /*2680*/  LDSM.16.M88.4 R28, [R235+0x6000] ;  /* 0x00600000eb1c783b */ /* 0x000eaa0000000200 */
[----:B---3--:R-:W-:Y:S06]  /*2690*/  HMMA.16816.F32.BF16 R12, R40, R68, R12 ;  /* 0x00000044280c723c */ /* 0x008fec000004180c */
[C---:B------:R-:W-:Y:S01]  /*26a0*/  HMMA.16816.F32.BF16 R92, R16.reuse, R22, R104 ;  /* 0x00000016105c723c */ /* 0x040fe20000041868 */
[----:B------:R-:W-:Y:S05]  /*26b0*/  LDSM.16.M88.4 R20, [R238+0x4000] ;  /* 0x00400000ee14783b */ /* 0x000fea0000000200 */
[C---:B------:R-:W-:Y:S06]  /*26c0*/  HMMA.16816.F32.BF16 R160, R16.reuse, R64, R100 ;  /* 0x0000004010a0723c */ /* 0x040fec0000041864 */
[C---:B------:R-:W-:Y:S01]  /*26d0*/  HMMA.16816.F32.BF16 R104, R16.reuse, R54, R136 ;  /* 0x000000361068723c */ /* 0x040fe20000041888 */
[----:B------:R-:W-:Y:S05]  /*26e0*/  LDSM.16.M88.4 R52, [R233+0x800] ;  /* 0x00080000e934783b */ /* 0x000fea0000000200 */
[----:B------:R-:W-:Y:S06]  /*26f0*/  HMMA.16816.F32.BF16 R144, R16, R66, R140 ;  /* 0x000000421090723c */ /* 0x000fec000004188c */
[----:B------:R-:W-:Y:S01]  /*2700*/  HMMA.16816.F32.BF16 R16, R44, R58, R48 ;  /* 0x0000003a2c10723c */ /* 0x000fe20000041830 */
[----:B------:R-:W-:Y:S05]  /*2710*/  LDSM.16.M88.4 R48, [R233+0x1800] ;  /* 0x00180000e930783b */ /* 0x000fea0000000200 */
[----:B------:R-:W-:Y:S06]  /*2720*/  HMMA.16816.F32.BF16 R72, R36, R68, R72 ;  /* 0x000000442448723c */ /* 0x000fec0000041848 */
[----:B-1----:R-:W-:Y:S06]  /*2730*/  HMMA.16816.F32.BF16 R12, R32, R76, R12 ;  /* 0x0000004c200c723c */ /* 0x002fec000004180c */
[C---:B------:R-:W-:Y:S06]  /*2740*/  HMMA.16816.F32.BF16 R140, R4.reuse, R8, R128 ;  /* 0x00000008048c723c */ /* 0x040fec0000041880 */
[C---:B----4-:R-:W-:Y:S06]  /*2750*/  HMMA.16816.F32.BF16 R152, R4.reuse, R60, R124 ;  /* 0x0000003c0498723c */ /* 0x050fec000004187c */
[C---:B------:R-:W-:Y:S06]  /*2760*/  HMMA.16816.F32.BF16 R156, R4.reuse, R80, R120 ;  /* 0x00000050049c723c */ /* 0x040fec0000041878 */
[C---:B------:R-:W-:Y:S01]  /*2770*/  HMMA.16816.F32.BF16 R100, R4.reuse, R58, R116 ;  /* 0x0000003a0464723c */ /* 0x040fe20000041874 */
[----:B------:R-:W-:Y:S05]  /*2780*/  LDSM.16.M88.4 R56, [R233+0x1000] ;  /* 0x00100000e938783b */ /* 0x000fea0000000200 */
[C---:B------:R-:W-:Y:S06]  /*2790*/  HMMA.16816.F32.BF16 R112, R4.reuse, R10, R112 ;  /* 0x0000000a0470723c */ /* 0x040fec0000041870 */
[C---:B------:R-:W-:Y:S06]  /*27a0*/  HMMA.16816.F32.BF16 R132, R4.reuse, R62, R96 ;  /* 0x0000003e0484723c */ /* 0x040fec0000041860 */
[----:B------:R-:W-:Y:S01]  /*27b0*/  HMMA.16816.F32.BF16 R128, R4, R82, R84 ;  /* 0x000000520480723c */ /* 0x000fe20000041854 */
[----:B------:R-:W1:Y:S04]  /*27c0*/  LDSM.16.M88.4 R4, [R236+0x6000] ;  /* 0x00600000ec04783b */ /* 0x000e680000000200 */
[----:B------:R-:W3:Y:S01]  /*27d0*/  LDSM.16.M88.4 R84, [R234+0xa000] ;  /* 0x00a00000ea54783b */ /* 0x000ee20000000200 */
[----:B------:R-:W-:Y:S03]  /*27e0*/  HMMA.16816.F32.BF16 R64, R40, R70, R16 ;  /* 0x000000462840723c */ /* 0x000fe60000041810 */
[----:B------:R-:W4:Y:S03]  /*27f0*/  LDSM.16.M88.4 R16, [R238+0x6000] ;  /* 0x00600000ee10783b */ /* 0x000f260000000200 */
[----:B--2---:R-:W-:Y:S06]  /*2800*/  HMMA.16816.F32.BF16 R72, R28, R76, R72 ;  /* 0x0000004c1c48723c */ /* 0x004fec0000041848 */
[C---:B------:R-:W-:Y:S06]  /*2810*/  HMMA.16816.F32.BF16 R124, R44.reuse, R8, R108 ;  /* 0x000000082c7c723c */ /* 0x040fec000004186c */
[----:B------:R-:W-:Y:S01]  /*2820*/  HMMA.16816.F32.BF16 R120, R44, R10, R92 ;  /* 0x0000000a2c78723c */ /* 0x000fe2000004185c */
[----:B------:R-:W-:Y:S05]  /*2830*/  LDSM.16.M88.4 R92, [R233+0x2000] ;  /* 0x00200000e95c783b */ /* 0x000fea0000000200 */
[----:B------:R-:W-:Y:S01]  /*2840*/  HMMA.16816.F32.BF16 R8, R24, R88, R12 ;  /* 0x000000581808723c */ /* 0x000fe2000004180c */
[----:B------:R-:W-:Y:S05]  /*2850*/  LDSM.16.M88.4 R12, [R237+0x4000] ;  /* 0x00400000ed0c783b */ /* 0x000fea0000000200 */
[----:B------:R-:W-:Y:S06]  /*2860*/  HMMA.16816.F32.BF16 R96, R36, R70, R100 ;  /* 0x000000462460723c */ /* 0x000fec0000041864 */
[C---:B------:R-:W-:Y:S06]  /*2870*/  HMMA.16816.F32.BF16 R136, R44.reuse, R60, R148 ;  /* 0x0000003c2c88723c */ /* 0x040fec0000041894 */
[C---:B------:R-:W-:Y:S06]  /*2880*/  HMMA.16816.F32.BF16 R116, R44.reuse, R62, R104 ;  /* 0x0000003e2c74723c */ /* 0x040fec0000041868 */
[C---:B------:R-:W-:Y:S06]  /*2890*/  HMMA.16816.F32.BF16 R108, R44.reuse, R80, R160 ;  /* 0x000000502c6c723c */ /* 0x040fec00000418a0 */
[----:B------:R-:W-:Y:S01]  /*28a0*/  HMMA.16816.F32.BF16 R100, R44, R82, R144 ;  /* 0x000000522c64723c */ /* 0x000fe20000041890 */
[----:B------:R-:W2:Y:S05]  /*28b0*/  LDSM.16.M88.4 R44, [R228+0xa800] ;  /* 0x00a80000e42c783b */ /* 0x000eaa0000000200 */
[----:B------:R-:W-:Y:S06]  /*28c0*/  HMMA.16816.F32.BF16 R68, R32, R78, R64 ;  /* 0x0000004e2044723c */ /* 0x000fec0000041840 */
[----:B-1----:R-:W-:Y:S06]  /*28d0*/  HMMA.16816.F32.BF16 R72, R4, R88, R72 ;  /* 0x000000580448723c */ /* 0x002fec0000041848 */
[----:B------:R-:W-:Y:S06]  /*28e0*/  HMMA.16816.F32.BF16 R64, R40, R52, R124 ;  /* 0x000000342840723c */ /* 0x000fec000004187c */
[----:B---3--:R-:W-:Y:S01]  /*28f0*/  HMMA.16816.F32.BF16 R60, R20, R84, R8 ;  /* 0x00000054143c723c */ /* 0x008fe20000041808 */
[----:B------:R-:W1:Y:S05]  /*2900*/  LDSM.16.M88.4 R8, [R237+0x6000] ;  /* 0x00600000ed08783b */ /* 0x000e6a0000000200 */
[C---:B------:R-:W-:Y:S06]  /*2910*/  HMMA.16816.F32.BF16 R104, R36.reuse, R52, R140 ;  /* 0x000000342468723c */ /* 0x040fec000004188c */
[C---:B------:R-:W-:Y:S06]  /*2920*/  HMMA.16816.F32.BF16 R112, R36.reuse, R54, R112 ;  /* 0x000000362470723c */ /* 0x040fec0000041870 */
[C---:B------:R-:W-:Y:S06]  /*2930*/  HMMA.16816.F32.BF16 R152, R36.reuse, R56, R152 ;  /* 0x000000382498723c */ /* 0x040fec0000041898 */
[C---:B------:R-:W-:Y:S06]  /*2940*/  HMMA.16816.F32.BF16 R132, R36.reuse, R58, R132 ;  /* 0x0000003a2484723c */ /* 0x040fec0000041884 */
[C---:B------:R-:W-:Y:S06]  /*2950*/  HMMA.16816.F32.BF16 R156, R36.reuse, R48, R156 ;  /* 0x00000030249c723c */ /* 0x040fec000004189c */
[----:B------:R-:W-:Y:S06]  /*2960*/  HMMA.16816.F32.BF16 R128, R36, R50, R128 ;  /* 0x000000322480723c */ /* 0x000fec0000041880 */
[----:B------:R-:W-:Y:S06]  /*2970*/  HMMA.16816.F32.BF16 R36, R28, R78, R96 ;  /* 0x0000004e1c24723c */ /* 0x000fec0000041860 */
[----:B------:R-:W-:Y:S01]  /*2980*/  HMMA.16816.F32.BF16 R80, R40, R54, R120 ;  /* 0x000000362850723c */ /* 0x000fe20000041878 */
[----:B------:R-:W3:Y:S05]  /*2990*/  LDSM.16.M88.4 R52, [R239+0x2800] ;  /* 0x00280000ef34783b */ /* 0x000eea0000000200 */
[----:B------:R-:W-:Y:S06]  /*29a0*/  HMMA.16816.F32.BF16 R68, R24, R90, R68 ;  /* 0x0000005a1844723c */ /* 0x000fec0000041844 */
[----:B----4-:R-:W-:Y:S06]  /*29b0*/  HMMA.16816.F32.BF16 R72, R16, R84, R72 ;  /* 0x000000541048723c */ /* 0x010fec0000041848 */
[C---:B------:R-:W-:Y:S06]  /*29c0*/  HMMA.16816.F32.BF16 R108, R40.reuse, R48, R108 ;  /* 0x00000030286c723c */ /* 0x040fec000004186c */
[----:B------:R-:W-:Y:S06]  /*29d0*/  HMMA.16816.F32.BF16 R100, R40, R50, R100 ;  /* 0x000000322864723c */ /* 0x000fec0000041864 */
[----:B--2---:R-:W-:Y:S06]  /*29e0*/  HMMA.16816.F32.BF16 R48, R32, R44, R64 ;  /* 0x0000002c2030723c */ /* 0x004fec0000041840 */
[----:B------:R-:W-:Y:S06]  /*29f0*/  HMMA.16816.F32.BF16 R96, R12, R92, R60 ;  /* 0x0000005c0c60723c */ /* 0x000fec000004183c */
[C---:B------:R-:W-:Y:S06]  /*2a00*/  HMMA.16816.F32.BF16 R120, R40.reuse, R56, R136 ;  /* 0x000000382878723c */ /* 0x040fec0000041888 */
[----:B------:R-:W-:Y:S06]  /*2a10*/  HMMA.16816.F32.BF16 R116, R40, R58, R116 ;  /* 0x0000003a2874723c */ /* 0x000fec0000041874 */
[----:B------:R-:W-:Y:S01]  /*2a20*/  HMMA.16816.F32.BF16 R40, R4, R90, R36 ;  /* 0x0000005a0428723c */ /* 0x000fe20000041824 */
[----:B------:R-:W-:Y:S05]  /*2a30*/  LDSM.16.M88.4 R36, [R228+0xb000] ;  /* 0x00b00000e424783b */ /* 0x000fea0000000200 */
[----:B------:R-:W-:Y:S01]  /*2a40*/  HMMA.16816.F32.BF16 R60, R28, R44, R104 ;  /* 0x0000002c1c3c723c */ /* 0x000fe20000041868 */
[----:B------:R-:W-:-:S04]  /*2a50*/  FMUL.FTZ R0, R96, UR19 ;  /* 0x0000001360007c20 */ /* 0x000fc80008410000 */
[----:B------:R2:W-:Y:S01]  /*2a60*/  MUFU.TANH R138, R0 ;  /* 0x00000000008a7308 */ /* 0x0005e20000002400 */
[-C--:B------:R-:W-:Y:S06]  /*2a70*/  HMMA.16816.F32.BF16 R112, R28, R46.reuse, R112 ;  /* 0x0000002e1c70723c */ /* 0x080fec0000041870 */
[----:B------:R-:W-:Y:S01]  /*2a80*/  HMMA.16816.F32.BF16 R80, R32, R46, R80 ;  /* 0x0000002e2050723c */ /* 0x000fe20000041850 */
[----:B------:R-:W4:Y:S05]  /*2a90*/  LDSM.16.M88.4 R44, [R234+0xa800] ;  /* 0x00a80000ea2c783b */ /* 0x000f2a0000000200 */
[----:B------:R-:W-:Y:S01]  /*2aa0*/  HMMA.16816.F32.BF16 R56, R20, R86, R68 ;  /* 0x000000561438723c */ /* 0x000fe20000041844 */
[----:B--2---:R-:W-:-:S05]  /*2ab0*/  FMUL.FTZ R0, R97, UR19 ;  /* 0x0000001361007c20 */ /* 0x004fca0008410000 */
[----:B-1----:R-:W-:Y:S01]  /*2ac0*/  HMMA.16816.F32.BF16 R76, R8, R92, R72 ;  /* 0x0000005c084c723c */ /* 0x002fe20000041848 */
[----:B------:R1:W-:Y:S05]  /*2ad0*/  MUFU.TANH R139, R0 ;  /* 0x00000000008b7308 */ /* 0x0003ea0000002400 */
[----:B---3--:R-:W-:Y:S06]  /*2ae0*/  HMMA.16816.F32.BF16 R48, R24, R52, R48 ;  /* 0x000000341830723c */ /* 0x008fec0000041830 */
[----:B------:R-:W-:Y:S01]  /*2af0*/  HMMA.16816.F32.BF16 R68, R16, R86, R40 ;  /* 0x000000561044723c */ /* 0x000fe20000041828 */
[----:B------:R-:W2:Y:S05]  /*2b00*/  LDSM.16.M88.4 R40, [R233+0x2800] ;  /* 0x00280000e928783b */ /* 0x000eaa0000000200 */
[----:B------:R-:W-:Y:S01]  /*2b10*/  HMMA.16816.F32.BF16 R64, R12, R94, R56 ;  /* 0x0000005e0c40723c */ /* 0x000fe20000041838 */
[----:B-1----:R-:W-:-:S04]  /*2b20*/  FMUL.FTZ R0, R98, UR19 ;  /* 0x0000001362007c20 */ /* 0x002fc80008410000 */
[----:B------:R1:W-:Y:S01]  /*2b30*/  MUFU.TANH R136, R0 ;  /* 0x0000000000887308 */ /* 0x0003e20000002400 */
[----:B------:R-:W-:Y:S06]  /*2b40*/  HMMA.16816.F32.BF16 R56, R4, R52, R60 ;  /* 0x000000340438723c */ /* 0x000fec000004183c */
[----:B----4-:R-:W-:Y:S06]  /*2b50*/  HMMA.16816.F32.BF16 R48, R20, R44, R48 ;  /* 0x0000002c1430723c */ /* 0x010fec0000041830 */
[----:B------:R-:W-:Y:S01]  /*2b60*/  HMMA.16816.F32.BF16 R72, R8, R94, R68 ;  /* 0x0000005e0848723c */ /* 0x000fe20000041844 */
[----:B-1----:R-:W-:-:S05]  /*2b70*/  FMUL.FTZ R0, R99, UR19 ;  /* 0x0000001363007c20 */ /* 0x002fca0008410000 */
[----:B------:R-:W-:Y:S01]  /*2b80*/  HMMA.16816.F32.BF16 R88, R32, R36, R120 ;  /* 0x000000242058723c */ /* 0x000fe20000041878 */
[----:B------:R1:W-:Y:S05]  /*2b90*/  MUFU.TANH R137, R0 ;  /* 0x0000000000897308 */ /* 0x0003ea0000002400 */
[----:B------:R-:W-:Y:S06]  /*2ba0*/  HMMA.16816.F32.BF16 R56, R16, R44, R56 ;  /* 0x0000002c1038723c */ /* 0x000fec0000041838 */
[----:B--2---:R-:W-:Y:S01]  /*2bb0*/  HMMA.16816.F32.BF16 R68, R12, R40, R48 ;  /* 0x000000280c44723c */ /* 0x004fe20000041830 */
[----:B------:R-:W2:Y:S05]  /*2bc0*/  LDSM.16.M88.4 R48, [R239+0x3000] ;  /* 0x00300000ef30783b */ /* 0x000eaa0000000200 */
[----:B------:R-:W-:Y:S01]  /*2bd0*/  HMMA.16816.F32.BF16 R60, R24, R54, R80 ;  /* 0x00000036183c723c */ /* 0x000fe20000041850 */
[----:B-1----:R-:W-:-:S04]  /*2be0*/  FMUL.FTZ R0, R76, UR19 ;  /* 0x000000134c007c20 */ /* 0x002fc80008410000 */
[----:B------:R1:W-:Y:S01]  /*2bf0*/  MUFU.TANH R126, R0 ;  /* 0x00000000007e7308 */ /* 0x0003e20000002400 */
[C---:B------:R-:W-:Y:S06]  /*2c00*/  HMMA.16816.F32.BF16 R84, R28.reuse, R36, R152 ;  /* 0x000000241c54723c */ /* 0x040fec0000041898 */
[-C--:B------:R-:W-:Y:S06]  /*2c10*/  HMMA.16816.F32.BF16 R92, R28, R38.reuse, R132 ;  /* 0x000000261c5c723c */ /* 0x080fec0000041884 */
[----:B------:R-:W-:Y:S01]  /*2c20*/  HMMA.16816.F32.BF16 R80, R32, R38, R116 ;  /* 0x000000262050723c */ /* 0x000fe20000041874 */
[----:B------:R-:W3:Y:S01]  /*2c30*/  LDSM.16.M88.4 R36, [R234+0xb000] ;  /* 0x00b00000ea24783b */ /* 0x000ee20000000200 */
[----:B-1----:R-:W-:-:S04]  /*2c40*/  FMUL.FTZ R0, R77, UR19 ;  /* 0x000000134d007c20 */ /* 0x002fc80008410000 */
[----:B------:R1:W-:Y:S02]  /*2c50*/  MUFU.TANH R127, R0 ;  /* 0x00000000007f7308 */ /* 0x0003e40000002400 */
[----:B-1----:R-:W-:-:S06]  /*2c60*/  FMUL.FTZ R0, R78, UR19 ;  /* 0x000000134e007c20 */ /* 0x002fcc0008410000 */
[----:B------:R1:W4:Y:S02]  /*2c70*/  MUFU.TANH R124, R0 ;  /* 0x00000000007c7308 */ /* 0x0003240000002400 */
[----:B-1----:R-:W-:Y:S02]  /*2c80*/  FMUL.FTZ R0, R79, UR19 ;  /* 0x000000134f007c20 */ /* 0x002fe40008410000 */
[----:B------:R-:W-:Y:S04]  /*2c90*/  HMMA.16816.F32.BF16 R76, R8, R40, R56 ;  /* 0x00000028084c723c */ /* 0x000fe80000041838 */
[----:B------:R1:W5:Y:S02]  /*2ca0*/  MUFU.TANH R122, R0 ;  /* 0x00000000007a7308 */ /* 0x0003640000002400 */
[----:B------:R-:W-:Y:S01]  /*2cb0*/  HMMA.16816.F32.BF16 R56, R20, R46, R60 ;  /* 0x0000002e1438723c */ /* 0x000fe2000004183c */
[----:B-1----:R-:W-:-:S05]  /*2cc0*/  FMUL.FTZ R0, R64, UR19 ;  /* 0x0000001340007c20 */ /* 0x002fca0008410000 */
[----:B------:R1:W-:Y:S02]  /*2cd0*/  MUFU.TANH R123, R0 ;  /* 0x00000000007b7308 */ /* 0x0003e40000002400 */
[----:B-1----:R-:W-:-:S06]  /*2ce0*/  FMUL.FTZ R0, R65, UR19 ;  /* 0x0000001341007c20 */ /* 0x002fcc0008410000 */
[----:B------:R1:W-:Y:S02]  /*2cf0*/  MUFU.TANH R125, R0 ;  /* 0x00000000007d7308 */ /* 0x0003e40000002400 */
[----:B-1----:R-:W-:-:S06]  /*2d00*/  FMUL.FTZ R0, R66, UR19 ;  /* 0x0000001342007c20 */ /* 0x002fcc0008410000 */
[----:B------:R1:W-:Y:S02]  /*2d10*/  MUFU.TANH R120, R0 ;  /* 0x0000000000787308 */ /* 0x0003e40000002400 */
[----:B-1----:R-:W-:Y:S02]  /*2d20*/  FMUL.FTZ R0, R67, UR19 ;  /* 0x0000001343007c20 */ /* 0x002fe40008410000 */
[----:B------:R-:W-:Y:S01]  /*2d30*/  HMMA.16816.F32.BF16 R64, R4, R54, R112 ;  /* 0x000000360440723c */ /* 0x000fe20000041870 */
[----:B------:R-:W-:Y:S03]  /*2d40*/  LDSM.16.M88.4 R52, [R228+0xb800] ;  /* 0x00b80000e434783b */ /* 0x000fe60000000200 */
[----:B------:R1:W-:Y:S02]  /*2d50*/  MUFU.TANH R121, R0 ;  /* 0x0000000000797308 */ /* 0x0003e40000002400 */
[----:B-1----:R-:W-:-:S06]  /*2d60*/  FMUL.FTZ R0, R72, UR19 ;  /* 0x0000001348007c20 */ /* 0x002fcc0008410000 */
[----:B------:R1:W-:-:S12]  /*2d70*/  MUFU.TANH R107, R0 ;  /* 0x00000000006b7308 */ /* 0x0003d80000002400 */
[----:B------:R-:W-:Y:S01]  /*2d80*/  HMMA.16816.F32.BF16 R60, R16, R46, R64 ;  /* 0x0000002e103c723c */ /* 0x000fe20000041840 */
[----:B------:R-:W4:Y:S05]  /*2d90*/  LDSM.16.M88.4 R44, [R233+0x3000] ;  /* 0x00300000e92c783b */ /* 0x000f2a0000000200 */
[----:B--2---:R-:W-:Y:S01]  /*2da0*/  HMMA.16816.F32.BF16 R64, R24, R48, R88 ;  /* 0x000000301840723c */ /* 0x004fe20000041858 */
[----:B-1----:R-:W-:-:S04]  /*2db0*/  FMUL.FTZ R0, R73, UR19 ;  /* 0x0000001349007c20 */ /* 0x002fc80008410000 */
[----:B------:R1:W-:Y:S02]  /*2dc0*/  MUFU.TANH R112, R0 ;  /* 0x0000000000707308 */ /* 0x0003e40000002400 */
[----:B-1----:R-:W-:-:S06]  /*2dd0*/  FMUL.FTZ R0, R74, UR19 ;  /* 0x000000134a007c20 */ /* 0x002fcc0008410000 */
[----:B------:R1:W-:Y:S02]  /*2de0*/  MUFU.TANH R104, R0 ;  /* 0x0000000000687308 */ /* 0x0003e40000002400 */
[----:B-1----:R-:W-:-:S03]  /*2df0*/  FMUL.FTZ R0, R75, UR19 ;  /* 0x000000134b007c20 */ /* 0x002fc60008410000 */
[----:B------:R-:W-:Y:S03]  /*2e00*/  HMMA.16816.F32.BF16 R72, R8, R42, R60 ;  /* 0x0000002a0848723c */ /* 0x000fe6000004183c */
[----:B------:R1:W-:Y:S03]  /*2e10*/  MUFU.TANH R105, R0 ;  /* 0x0000000000697308 */ /* 0x0003e60000002400 */
[----:B---3--:R-:W-:Y:S01]  /*2e20*/  HMMA.16816.F32.BF16 R60, R20, R36, R64 ;  /* 0x00000024143c723c */ /* 0x008fe20000041840 */
[----:B-1----:R-:W-:-:S04]  /*2e30*/  FMUL.FTZ R0, R68, UR19 ;  /* 0x0000001344007c20 */ /* 0x002fc80008410000 */
[----:B------:R1:W-:-:S15]  /*2e40*/  MUFU.TANH R106, R0 ;  /* 0x00000000006a7308 */ /* 0x0003de0000002400 */
[----:B------:R-:W-:-:S04]  /*2e50*/  NOP ;  /* 0x0000000000007918 */ /* 0x000fc80000000000 */
[----:B----4-:R-:W-:Y:S01]  /*2e60*/  HMMA.16816.F32.BF16 R60, R12, R44, R60 ;  /* 0x0000002c0c3c723c */ /* 0x010fe2000004183c */
[----:B-1----:R-:W-:-:S04]  /*2e70*/  FMUL.FTZ R0, R69, UR19 ;  /* 0x0000001345007c20 */ /* 0x002fc80008410000 */
[----:B------:R1:W-:Y:S02]  /*2e80*/  MUFU.TANH R168, R0 ;  /* 0x0000000000a87308 */ /* 0x0003e40000002400 */
[----:B-1----:R-:W-:-:S06]  /*2e90*/  FMUL.FTZ R0, R70, UR19 ;  /* 0x0000001346007c20 */ /* 0x002fcc0008410000 */
[----:B------:R1:W-:Y:S02]  /*2ea0*/  MUFU.TANH R170, R0 ;  /* 0x0000000000aa7308 */ /* 0x0003e40000002400 */
[----:B-1----:R-:W-:Y:S02]  /*2eb0*/  FMUL.FTZ R0, R71, UR19 ;  /* 0x0000001347007c20 */ /* 0x002fe40008410000 */
[----:B------:R-:W-:Y:S04]  /*2ec0*/  HMMA.16816.F32.BF16 R68, R12, R42, R56 ;  /* 0x0000002a0c44723c */ /* 0x000fe80000041838 */
[----:B------:R1:W-:Y:S02]  /*2ed0*/  MUFU.TANH R169, R0 ;  /* 0x0000000000a97308 */ /* 0x0003e40000002400 */
[----:B------:R-:W-:Y:S06]  /*2ee0*/  HMMA.16816.F32.BF16 R56, R4, R48, R84 ;  /* 0x000000300438723c */ /* 0x000fec0000041854 */
[----:B------:R-:W-:Y:S01]  /*2ef0*/  HMMA.16816.F32.BF16 R84, R28, R52, R156 ;  /* 0x000000341c54723c */ /* 0x000fe2000004189c */
[----:B-1----:R-:W-:-:S04]  /*2f00*/  FMUL.FTZ R0, R76, UR19 ;  /* 0x000000134c007c20 */ /* 0x002fc80008410000 */
[----:B------:R1:W-:-:S13]  /*2f10*/  MUFU.TANH R99, R0 ;  /* 0x0000000000637308 */ /* 0x0003da0000002400 */
[----:B------:R-:W-:Y:S06]  /*2f20*/  HMMA.16816.F32.BF16 R40, R16, R36, R56 ;  /* 0x000000241028723c */ /* 0x000fec0000041838 */
[----:B------:R-:W-:Y:S01]  /*2f30*/  HMMA.16816.F32.BF16 R56, R24, R50, R80 ;  /* 0x000000321838723c */ /* 0x000fe20000041850 */
[----:B-1----:R-:W-:-:S05]  /*2f40*/  FMUL.FTZ R0, R77, UR19 ;  /* 0x000000134d007c20 */ /* 0x002fca0008410000 */
[----:B------:R-:W-:Y:S01]  /*2f50*/  HMMA.16816.F32.BF16 R48, R4, R50, R92 ;  /* 0x000000320430723c */ /* 0x000fe2000004185c */
[----:B------:R1:W-:Y:S11]  /*2f60*/  MUFU.TANH R98, R0 ;  /* 0x0000000000627308 */ /* 0x0003f60000002400 */
[----:B------:R-:W-:Y:S06]  /*2f70*/  HMMA.16816.F32.BF16 R64, R8, R44, R40 ;  /* 0x0000002c0840723c */ /* 0x000fec0000041828 */
[----:B------:R-:W-:Y:S01]  /*2f80*/  HMMA.16816.F32.BF16 R56, R20, R38, R56 ;  /* 0x000000261438723c */ /* 0x000fe20000041838 */
[----:B-1----:R-:W-:-:S04]  /*2f90*/  FMUL.FTZ R0, R78, UR19 ;  /* 0x000000134e007c20 */ /* 0x002fc80008410000 */
[----:B------:R1:W2:Y:S01]  /*2fa0*/  MUFU.TANH R97, R0 ;  /* 0x0000000000617308 */ /* 0x0002a20000002400 */
[----:B------:R-:W-:-:S12]  /*2fb0*/  HMMA.16816.F32.BF16 R36, R16, R38, R48 ;  /* 0x000000261024723c */ /* 0x000fd80000041830 */
[----:B------:R-:W-:Y:S01]  /*2fc0*/  FMUL.FTZ R65, R65, UR19 ;  /* 0x0000001341417c20 */ /* 0x000fe20008410000 */
[----:B------:R-:W-:Y:S01]  /*2fd0*/  FMUL.FTZ R66, R66, UR19 ;  /* 0x0000001342427c20 */ /* 0x000fe20008410000 */
[----:B------:R-:W-:Y:S01]  /*2fe0*/  FMUL.FTZ R67, R67, UR19 ;  /* 0x0000001343437c20 */ /* 0x000fe20008410000 */
[----:B-1----:R-:W-:Y:S02]  /*2ff0*/  FMUL.FTZ R0, R79, UR19 ;  /* 0x000000134f007c20 */ /* 0x002fe40008410000 */
[----:B------:R-:W-:Y:S01]  /*3000*/  HMMA.16816.F32.BF16 R76, R28, R54, R128 ;  /* 0x000000361c4c723c */ /* 0x000fe20000041880 */
[----:B------:R-:W1:Y:S01]  /*3010*/  LDSM.16.M88.4 R28, [R239+0x3800] ;  /* 0x00380000ef1c783b */ /* 0x000e620000000200 */
[----:B------:R3:W4:Y:S08]  /*3020*/  MUFU.TANH R96, R0 ;  /* 0x0000000000607308 */ /* 0x0007300000002400 */
[----:B------:R-:W1:Y:S08]  /*3030*/  MUFU.TANH R65, R65 ;  /* 0x0000004100417308 */ /* 0x000e700000002400 */
[----:B------:R-:W1:Y:S01]  /*3040*/  MUFU.TANH R66, R66 ;  /* 0x0000004200427308 */ /* 0x000e620000002400 */
[----:B---3--:R-:W-:-:S07]  /*3050*/  FMUL.FTZ R0, R68, UR19 ;  /* 0x0000001344007c20 */ /* 0x008fce0008410000 */
[----:B------:R3:W2:Y:S08]  /*3060*/  MUFU.TANH R90, R0 ;  /* 0x00000000005a7308 */ /* 0x0006b00000002400 */
[----:B------:R-:W2:Y:S01]  /*3070*/  MUFU.TANH R67, R67 ;  /* 0x0000004300437308 */ /* 0x000ea20000002400 */
[----:B-1----:R-:W-:Y:S01]  /*3080*/  HMMA.16816.F32.BF16 R48, R4, R28, R84 ;  /* 0x0000001c0430723c */ /* 0x002fe20000041854 */
[----:B---3--:R-:W-:-:S06]  /*3090*/  FMUL.FTZ R0, R69, UR19 ;  /* 0x0000001345007c20 */ /* 0x008fcc0008410000 */
[----:B------:R1:W3:Y:S01]  /*30a0*/  MUFU.TANH R91, R0 ;  /* 0x00000000005b7308 */ /* 0x0002e20000002400 */
[----:B------:R-:W-:Y:S07]  /*30b0*/  HMMA.16816.F32.BF16 R40, R4, R30, R76 ;  /* 0x0000001e0428723c */ /* 0x000fee000004184c */
[----:B------:R-:W-:-:S05]  /*30c0*/  IMAD.SHL.U32 R4, R165, 0x2, RZ ;  /* 0x00000002a5047824 */ /* 0x000fca00078e00ff */
[----:B------:R-:W-:Y:S01]  /*30d0*/  LOP3.LUT R4, R4, 0x6, RZ, 0xc0, !PT ;  /* 0x0000000604047812 */ /* 0x000fe200078ec0ff */
[----:B-1----:R-:W-:-:S04]  /*30e0*/  FMUL.FTZ R0, R70, UR19 ;  /* 0x0000001346007c20 */ /* 0x002fc80008410000 */
[----:B------:R1:W1:Y:S02]  /*30f0*/  MUFU.TANH R88, R0 ;  /* 0x0000000000587308 */ /* 0x0002640000002400 */
[----:B-1----:R-:W-:Y:S02]  /*3100*/  FMUL.FTZ R0, R71, UR19 ;  /* 0x0000001347007c20 */ /* 0x002fe40008410000 */
[C---:B------:R-:W-:Y:S04]  /*3110*/  HMMA.16816.F32.BF16 R68, R32.reuse, R52, R108 ;  /* 0x000000342044723c */ /* 0x040fe8000004186c */
[----:B------:R1:W1:Y:S02]  /*3120*/  MUFU.TANH R89, R0 ;  /* 0x0000000000597308 */ /* 0x0002640000002400 */
[----:B------:R-:W-:Y:S01]  /*3130*/  HMMA.16816.F32.BF16 R52, R32, R54, R100 ;  /* 0x000000362034723c */ /* 0x000fe20000041864 */
[----:B------:R-:W5:Y:S01]  /*3140*/  LDSM.16.M88.4 R32, [R234+0xb800] ;  /* 0x00b80000ea20783b */ /* 0x000f620000000200 */
[----:B-1----:R-:W-:-:S04]  /*3150*/  FMUL.FTZ R0, R72, UR19 ;  /* 0x0000001348007c20 */ /* 0x002fc80008410000 */
[----:B------:R1:W1:-:S15]  /*3160*/  MUFU.TANH R82, R0 ;  /* 0x0000000000527308 */ /* 0x00025e0000002400 */
[----:B------:R-:W-:-:S03]  /*3170*/  NOP ;  /* 0x0000000000007918 */ /* 0x000fc60000000000 */
[----:B------:R-:W-:Y:S01]  /*3180*/  HMMA.16816.F32.BF16 R52, R24, R30, R52 ;  /* 0x0000001e1834723c */ /* 0x000fe20000041834 */
[----:B-1----:R-:W-:-:S04]  /*3190*/  FMUL.FTZ R0, R73, UR19 ;  /* 0x0000001349007c20 */ /* 0x002fc80008410000 */
[----:B------:R1:W1:Y:S02]  /*31a0*/  MUFU.TANH R83, R0 ;  /* 0x0000000000537308 */ /* 0x0002640000002400 */
[----:B-1----:R-:W-:-:S06]  /*31b0*/  FMUL.FTZ R0, R74, UR19 ;  /* 0x000000134a007c20 */ /* 0x002fcc0008410000 */
        /* <DEDUP_REMOVED lines=9> */
[----:B-1----:R-:W-:Y:S02]  /*3250*/  FMUL.FTZ R0, R63, UR19 ;  /* 0x000000133f007c20 */ /* 0x002fe40008410000 */
[----:B------:R-:W-:Y:S04]  /*3260*/  HMMA.16816.F32.BF16 R60, R12, R46, R56 ;  /* 0x0000002e0c3c723c */ /* 0x000fe80000041838 */
[----:B------:R1:W1:Y:S02]  /*3270*/  MUFU.TANH R72, R0 ;  /* 0x0000000000487308 */ /* 0x0002640000002400 */
[----:B------:R-:W-:Y:S01]  /*3280*/  HMMA.16816.F32.BF16 R56, R24, R28, R68 ;  /* 0x0000001c1838723c */ /* 0x000fe20000041844 */
[----:B------:R-:W4:Y:S01]  /*3290*/  LDSM.16.M88.4 R24, [R233+0x3800] ;  /* 0x00380000e918783b */ /* 0x000f220000000200 */
[----:B------:R-:W-:-:S04]  /*32a0*/  DEPBAR.LE SB0, 0x0 ;  /* 0x000080000000791a */ /* 0x000fc80000000000 */
[----:B------:R-:W-:Y:S06]  /*32b0*/  HMMA.16816.F32.BF16 R44, R8, R46, R36 ;  /* 0x0000002e082c723c */ /* 0x000fec0000041824 */
[----:B-----5:R-:W-:Y:S01]  /*32c0*/  HMMA.16816.F32.BF16 R36, R16, R32, R48 ;  /* 0x000000201024723c */ /* 0x020fe20000041830 */
[----:B-1----:R-:W-:-:S04]  /*32d0*/  FMUL.FTZ R0, R64, UR19 ;  /* 0x0000001340007c20 */ /* 0x002fc80008410000 */
[----:B------:R1:W1:Y:S01]  /*32e0*/  MUFU.TANH R64, R0 ;  /* 0x0000000000407308 */ /* 0x0002620000002400 */
[----:B------:R-:W-:Y:S01]  /*32f0*/  HMMA.16816.F32.BF16 R28, R16, R34, R40 ;  /* 0x00000022101c723c */ /* 0x000fe20000041828 */
[----:B------:R-:W-:Y:S01]  /*3300*/  FMUL.FTZ R60, R60, UR19 ;  /* 0x000000133c3c7c20 */ /* 0x000fe20008410000 */
[----:B------:R-:W-:-:S04]  /*3310*/  FMUL.FTZ R7, R61, UR19 ;  /* 0x000000133d077c20 */ /* 0x000fc80008410000 */
[C---:B------:R-:W-:Y:S01]  /*3320*/  HMMA.16816.F32.BF16 R16, R20.reuse, R32, R56 ;  /* 0x000000201410723c */ /* 0x040fe20000041838 */
[----:B------:R5:W2:Y:S05]  /*3330*/  MUFU.TANH R69, R60 ;  /* 0x0000003c00457308 */ /* 0x000aaa0000002400 */
[----:B------:R-:W-:Y:S03]  /*3340*/  HMMA.16816.F32.BF16 R20, R20, R34, R52 ;  /* 0x000000221414723c */ /* 0x000fe60000041834 */
[----:B------:R-:W2:Y:S01]  /*3350*/  MUFU.TANH R68, R7 ;  /* 0x0000000700447308 */ /* 0x000ea20000002400 */
[----:B-1----:R-:W-:-:S04]  /*3360*/  IMAD.U32 R0, RZ, RZ, UR18 ;  /* 0x00000012ff007e24 */ /* 0x002fc8000f8e00ff */
[----:B------:R-:W-:Y:S01]  /*3370*/  IMAD R0, R0, 0x40, R4 ;  /* 0x0000004000007824 */ /* 0x000fe200078e0204 */
[C---:B----4-:R-:W-:Y:S03]  /*3380*/  HMMA.16816.F32.BF16 R36, R8.reuse, R24, R36 ;  /* 0x000000180824723c */ /* 0x050fe60000041824 */
[C---:B------:R-:W-:Y:S01]  /*3390*/  VIADD R5, R0.reuse, 0x8 ;  /* 0x0000000800057836 */ /* 0x040fe20000000000 */
[C---:B------:R-:W-:Y:S01]  /*33a0*/  IADD3 R6, R0.reuse, 0x1, RZ ;  /* 0x0000000100067810 */ /* 0x040fe20007ffe0ff */
[C---:B------:R-:W-:Y:S01]  /*33b0*/  VIADD R4, R0.reuse, 0x9 ;  /* 0x0000000900047836 */ /* 0x040fe20000000000 */
[----:B------:R-:W-:Y:S01]  /*33c0*/  BAR.SYNC.DEFER_BLOCKING 0x0 ;  /* 0x0000000000007b1d */ /* 0x000fe20000010000 */
[C---:B------:R-:W-:Y:S01]  /*33d0*/  ISETP.GE.AND P5, PT, R0.reuse, UR13, PT ;  /* 0x0000000d00007c0c */ /* 0x040fe2000bfa6270 */
[----:B------:R-:W-:Y:S01]  /*33e0*/  HMMA.16816.F32.BF16 R32, R8, R26, R28 ;  /* 0x0000001a0820723c */ /* 0x000fe2000004181c */
[----:B------:R-:W-:Y:S01]  /*33f0*/  ISETP.GE.AND P3, PT, R5, UR13, PT ;  /* 0x0000000d05007c0c */ /* 0x000fe2000bf66270 */
[----:B------:R-:W-:Y:S01]  /*3400*/  VIADD R5, R0, 0x11 ;  /* 0x0000001100057836 */ /* 0x000fe20000000000 */
[----:B------:R-:W-:Y:S01]  /*3410*/  ISETP.GE.AND P2, PT, R4, UR13, PT ;  /* 0x0000000d04007c0c */ /* 0x000fe2000bf46270 */
[----:B------:R-:W-:Y:S01]  /*3420*/  VIADD R4, R0, 0x18 ;  /* 0x0000001800047836 */ /* 0x000fe20000000000 */
[----:B------:R-:W-:Y:S01]  /*3430*/  ISETP.GE.AND P4, PT, R6, UR13, PT ;  /* 0x0000000d06007c0c */ /* 0x000fe2000bf86270 */
[----:B------:R-:W-:Y:S01]  /*3440*/  VIADD R6, R0, 0x10 ;  /* 0x0000001000067836 */ /* 0x000fe20000000000 */
[----:B------:R-:W-:Y:S01]  /*3450*/  ISETP.GE.AND P1, PT, R5, UR13, PT ;  /* 0x0000000d05007c0c */ /* 0x000fe2000bf26270 */
[----:B------:R-:W-:Y:S01]  /*3460*/  FMUL.FTZ R5, R62, UR19 ;  /* 0x000000133e057c20 */ /* 0x000fe20008410000 */
[----:B------:R-:W-:Y:S01]  /*3470*/  ISETP.GE.AND P6, PT, R4, UR13, PT ;  /* 0x0000000d04007c0c */ /* 0x000fe2000bfc6270 */
[----:B------:R-:W-:Y:S01]  /*3480*/  HMMA.16816.F32.BF16 R16, R12, R24, R16 ;  /* 0x000000180c10723c */ /* 0x000fe20000041810 */
[----:B------:R-:W-:Y:S01]  /*3490*/  IADD3 R4, R0, 0x19, RZ ;  /* 0x0000001900047810 */ /* 0x000fe20007ffe0ff */
[----:B------:R1:W4:Y:S01]  /*34a0*/  MUFU.TANH R56, R5 ;  /* 0x0000000500387308 */ /* 0x0003220000002400 */
[----:B------:R-:W-:-:S02]  /*34b0*/  P2R R41, PR, RZ, 0x40 ;  /* 0x00000040ff297803 */ /* 0x000fc40000000000 */
[----:B------:R-:W-:Y:S01]  /*34c0*/  ISETP.GE.AND P6, PT, R4, UR13, PT ;  /* 0x0000000d04007c0c */ /* 0x000fe2000bfc6270 */
[----:B------:R-:W-:Y:S01]  /*34d0*/  VIADD R4, R0, 0x20 ;  /* 0x0000002000047836 */ /* 0x000fe20000000000 */
[----:B------:R-:W-:Y:S01]  /*34e0*/  ISETP.GE.AND P0, PT, R6, UR13, PT ;  /* 0x0000000d06007c0c */ /* 0x000fe2000bf06270 */
[----:B------:R-:W-:Y:S01]  /*34f0*/  FMUL.FTZ R6, R63, UR19 ;  /* 0x000000133f067c20 */ /* 0x000fe20008410000 */
[----:B------:R-:W-:Y:S01]  /*3500*/  FSEL R50, R124, -INF , !P5 ;  /* 0xff8000007c327808 */ /* 0x000fe20006800000 */
[----:B------:R-:W-:Y:S01]  /*3510*/  HMMA.16816.F32.BF16 R20, R12, R26, R20 ;  /* 0x0000001a0c14723c */ /* 0x000fe20000041814 */
[----:B------:R-:W-:Y:S01]  /*3520*/  FSEL R48, R126, -INF , !P5 ;  /* 0xff8000007e307808 */ /* 0x000fe20006800000 */
[----:B------:R3:W2:Y:S01]  /*3530*/  MUFU.TANH R51, R6 ;  /* 0x0000000600337308 */ /* 0x0006a20000002400 */
[----:B------:R-:W-:Y:S02]  /*3540*/  FSEL R84, R136, -INF , !P5 ;  /* 0xff80000088547808 */ /* 0x000fe40006800000 */
[----:B-----5:R-:W-:-:S02]  /*3550*/  FSEL R60, R138, -INF , !P5 ;  /* 0xff8000008a3c7808 */ /* 0x020fc40006800000 */
[----:B------:R-:W-:Y:S01]  /*3560*/  ISETP.GE.AND P5, PT, R4, UR13, PT ;  /* 0x0000000d04007c0c */ /* 0x000fe2000bfa6270 */
[----:B------:R-:W-:Y:S02]  /*3570*/  VIADD R4, R0, 0x21 ;  /* 0x0000002100047836 */ /* 0x000fe40000000000 */
[----:B-1----:R-:W-:Y:S01]  /*3580*/  FMUL.FTZ R5, R44, UR19 ;  /* 0x000000132c057c20 */ /* 0x002fe20008410000 */
[----:B------:R-:W-:Y:S01]  /*3590*/  FSEL R44, R122, -INF , !P4 ;  /* 0xff8000007a2c7808 */ /* 0x000fe20006000000 */
[----:B------:R-:W-:Y:S01]  /*35a0*/  FMUL.FTZ R12, R36, UR19 ;  /* 0x00000013240c7c20 */ /* 0x000fe20008410000 */
[----:B------:R-:W-:Y:S01]  /*35b0*/  FSEL R42, R127, -INF , !P4 ;  /* 0xff8000007f2a7808 */ /* 0x000fe20006000000 */
[----:B------:R1:W1:Y:S01]  /*35c0*/  MUFU.TANH R40, R5 ;  /* 0x0000000500287308 */ /* 0x0002620000002400 */
[----:B------:R-:W-:Y:S02]  /*35d0*/  FSEL R62, R137, -INF , !P4 ;  /* 0xff800000893e7808 */ /* 0x000fe40006000000 */
[----:B------:R-:W-:-:S02]  /*35e0*/  FSEL R52, R139, -INF , !P4 ;  /* 0xff8000008b347808 */ /* 0x000fc40006000000 */
[----:B--2---:R-:W-:Y:S01]  /*35f0*/  FSEL R85, R97, -INF , !P0 ;  /* 0xff80000061557808 */ /* 0x004fe20004000000 */
[----:B---3--:R-:W-:Y:S01]  /*3600*/  FMUL.FTZ R6, R45, UR19 ;  /* 0x000000132d067c20 */ /* 0x008fe20008410000 */
[----:B------:R-:W-:Y:S02]  /*3610*/  FSEL R31, R99, -INF , !P0 ;  /* 0xff800000631f7808 */ /* 0x000fe40004000000 */
[----:B------:R-:W-:Y:S01]  /*3620*/  FSEL R170, R170, -INF , !P0 ;  /* 0xff800000aaaa7808 */ /* 0x000fe20004000000 */
[----:B------:R-:W2:Y:S01]  /*3630*/  MUFU.TANH R28, R6 ;  /* 0x00000006001c7308 */ /* 0x000ea20000002400 */
[----:B------:R-:W-:Y:S02]  /*3640*/  FSEL R87, R106, -INF , !P0 ;  /* 0xff8000006a577808 */ /* 0x000fe40004000000 */
[----:B------:R-:W-:Y:S01]  /*3650*/  ISETP.GE.AND P4, PT, R4, UR13, PT ;  /* 0x0000000d04007c0c */ /* 0x000fe2000bf86270 */
[----:B------:R-:W-:Y:S01]  /*3660*/  VIADD R4, R0, 0x28 ;  /* 0x0000002800047836 */ /* 0x000fe20000000000 */
[----:B------:R-:W-:Y:S01]  /*3670*/  PLOP3.LUT P0, PT, PT, PT, UP0, 0x80, 0x0 ;  /* 0x000000000000781c */ /* 0x000fe20003f0f008 */
[----:B-1----:R-:W-:Y:S01]  /*3680*/  FMUL.FTZ R5, R46, UR19 ;  /* 0x000000132e057c20 */ /* 0x002fe20008410000 */
[----:B------:R-:W-:-:S02]  /*3690*/  FSEL R49, R104, -INF , !P3 ;  /* 0xff80000068317808 */ /* 0x000fc40005800000 */
[----:B------:R-:W-:Y:S01]  /*36a0*/  FSEL R43, R107, -INF , !P3 ;  /* 0xff8000006b2b7808 */ /* 0x000fe20005800000 */
[----:B------:R1:W3:Y:S01]  /*36b0*/  MUFU.TANH R24, R5 ;  /* 0x0000000500187308 */ /* 0x0002e20000002400 */
[----:B------:R-:W-:Y:S02]  /*36c0*/  FSEL R63, R120, -INF , !P3 ;  /* 0xff800000783f7808 */ /* 0x000fe40005800000 */
[----:B------:R-:W-:Y:S02]  /*36d0*/  FSEL R53, R123, -INF , !P3 ;  /* 0xff8000007b357808 */ /* 0x000fe40005800000 */
[----:B------:R-:W-:Y:S01]  /*36e0*/  ISETP.GE.AND P3, PT, R4, UR13, PT ;  /* 0x0000000d04007c0c */ /* 0x000fe2000bf66270 */
[----:B------:R-:W-:Y:S01]  /*36f0*/  VIADD R4, R0, 0x29 ;  /* 0x0000002900047836 */ /* 0x000fe20000000000 */
[----:B------:R-:W-:Y:S02]  /*3700*/  FSEL R30, R105, -INF , !P2 ;  /* 0xff800000691e7808 */ /* 0x000fe40005000000 */
[----:B------:R-:W-:-:S02]  /*3710*/  FSEL R29, R112, -INF , !P2 ;  /* 0xff800000701d7808 */ /* 0x000fc40005000000 */
[----:B------:R-:W-:Y:S02]  /*3720*/  FSEL R61, R121, -INF , !P2 ;  /* 0xff800000793d7808 */ /* 0x000fe40005000000 */
[----:B------:R-:W-:Y:S02]  /*3730*/  FSEL R54, R125, -INF , !P2 ;  /* 0xff8000007d367808 */ /* 0x000fe40005000000 */
[----:B------:R-:W-:Y:S01]  /*3740*/  ISETP.GE.AND P2, PT, R4, UR13, PT ;  /* 0x0000000d04007c0c */ /* 0x000fe2000bf46270 */
[----:B-1----:R-:W-:Y:S01]  /*3750*/  FMUL.FTZ R5, R47, UR19 ;  /* 0x000000132f057c20 */ /* 0x002fe20008410000 */
[----:B------:R-:W-:Y:S02]  /*3760*/  FSEL R86, R96, -INF , !P1 ;  /* 0xff80000060567808 */ /* 0x000fe40004800000 */
[----:B------:R-:W-:Y:S01]  /*3770*/  FSEL R55, R98, -INF , !P1 ;  /* 0xff80000062377808 */ /* 0x000fe20004800000 */
[----:B------:R1:W1:Y:S01]  /*3780*/  MUFU.TANH R25, R5 ;  /* 0x0000000500197308 */ /* 0x0002620000002400 */
[----:B------:R-:W-:-:S02]  /*3790*/  FSEL R169, R169, -INF , !P1 ;  /* 0xff800000a9a97808 */ /* 0x000fc40004800000 */
[----:B------:R-:W-:Y:S01]  /*37a0*/  FSEL R168, R168, -INF , !P1 ;  /* 0xff800000a8a87808 */ /* 0x000fe20004800000 */
[----:B--234-:R-:W-:Y:S06]  /*37b0*/  @!P0 BRA `(.L_x_64) ;  /* 0x0000000000748947 */ /* 0x01cfec0003800000 */
[----:B------:R-:W-:-:S04]  /*37c0*/  ULEA.HI.SX32 UR6, UR12, 0xfffffffe, 0x1a ;  /* 0xfffffffe0c067891 */ /* 0x000fc8000f8fd23f */
[----:B------:R-:W-:Y:S02]  /*37d0*/  USHF.R.S32.HI UR7, URZ, 0x1f, UR6 ;  /* 0x0000001f3f077899 */ /* 0x000fe40008011406 */
[----:B------:R-:W-:Y:S01]  /*37e0*/  UIMAD UR21, UR21, UR6, URZ ;  /* 0x00000006151572a4 */ /* 0x000fe2000f8e023f */
[----:B-1----:R-:W-:-:S03]  /*37f0*/  IMAD.WIDE.U32 R4, R164, UR6, R166 ;  /* 0x00000006a4047c25 */ /* 0x002fc6000f8e00a6 */
[----:B------:R-:W-:-:S03]  /*3800*/  UIMAD UR23, UR7, UR23, UR21 ;  /* 0x00000017071772a4 */ /* 0x000fc6000f8e0215 */
[----:B------:R-:W-:Y:S02]  /*3810*/  ULDC.64 UR6, c[0x0][0x218] ;  /* 0x0000860000067ab9 */ /* 0x000fe40000000a00 */
[C---:B------:R-:W-:Y:S01]  /*3820*/  LEA R8, P1, R4.reuse, UR6, 0x1 ;  /* 0x0000000604087c11 */ /* 0x040fe2000f8208ff */
[----:B------:R-:W-:Y:S01]  /*3830*/  VIADD R5, R5, UR23 ;  /* 0x0000001705057c36 */ /* 0x000fe20008000000 */
[----:B------:R-:W-:Y:S02]  /*3840*/  USHF.L.U32 UR6, UR10, 0x5, URZ ;  /* 0x000000050a067899 */ /* 0x000fe4000800063f */
[----:B------:R-:W-:Y:S02]  /*3850*/  USHF.L.U64.HI UR10, UR10, 0x5, UR11 ;  /* 0x000000050a0a7899 */ /* 0x000fe4000801020b */
        /* <DEDUP_REMOVED lines=19> */
.L_x_64:
[----:B--2---:R-:W-:Y:S01]  /*3990*/  FMNMX.FTZ R4, R48, R42, !PT ;  /* 0x0000002a30047209 */ /* 0x004fe20007810000 */
[----:B-1----:R-:W-:Y:S01]  /*39a0*/  VIADD R5, R0, 0x30 ;  /* 0x0000003000057836 */ /* 0x002fe20000000000 */
[----:B------:R-:W-:Y:S01]  /*39b0*/  ISETP.NE.AND P1, PT, R41, RZ, PT ;  /* 0x000000ff2900720c */ /* 0x000fe20003f25270 */
[----:B------:R-:W-:Y:S01]  /*39c0*/  FMUL.FTZ R6, R37, UR19 ;  /* 0x0000001325067c20 */ /* 0x000fe20008410000 */
[----:B------:R-:W-:Y:S01]  /*39d0*/  FMNMX.FTZ R4, R43, R4, !PT ;  /* 0x000000042b047209 */ /* 0x000fe20007810000 */
[----:B------:R-:W1:Y:S01]  /*39e0*/  MUFU.TANH R8, R12 ;  /* 0x0000000c00087308 */ /* 0x000e620000002400 */
[----:B------:R-:W-:Y:S01]  /*39f0*/  FSEL R36, R80, -INF , !P1 ;  /* 0xff80000050247808 */ /* 0x000fe20004800000 */
[----:B------:R-:W-:Y:S01]  /*3a00*/  FMUL.FTZ R7, R33, UR19 ;  /* 0x0000001321077c20 */ /* 0x000fe20008410000 */
[----:B------:R-:W-:Y:S01]  /*3a10*/  FMNMX.FTZ R4, R29, R4, !PT ;  /* 0x000000041d047209 */ /* 0x000fe20007810000 */
[----:B------:R-:W-:Y:S01]  /*3a20*/  ULDC UR6, c[0x0][0x2ec] ;  /* 0x0000bb0000067ab9 */ /* 0x000fe20000000800 */
[----:B------:R-:W-:Y:S01]  /*3a30*/  FSEL R27, R82, -INF , !P1 ;  /* 0xff800000521b7808 */ /* 0x000fe20004800000 */
[----:B------:R-:W-:Y:S01]  /*3a40*/  STL [R1+0x58], R239 ;  /* 0x000058ef01007387 */ /* 0x000fe20000100800 */
[----:B------:R-:W-:Y:S01]  /*3a50*/  FMNMX.FTZ R4, R31, R4, !PT ;  /* 0x000000041f047209 */ /* 0x000fe20007810000 */
[----:B------:R2:W3:Y:S01]  /*3a60*/  MUFU.TANH R10, R6 ;  /* 0x00000006000a7308 */ /* 0x0004e20000002400 */
[----:B------:R-:W-:Y:S01]  /*3a70*/  FSEL R166, R88, -INF , !P1 ;  /* 0xff80000058a67808 */ /* 0x000fe20004800000 */
[----:B------:R-:W-:Y:S01]  /*3a80*/  STL [R1+0x54], R247 ;  /* 0x000054f701007387 */ /* 0x000fe20000100800 */
[----:B------:R-:W-:-:S02]  /*3a90*/  FSEL R164, R90, -INF , !P1 ;  /* 0xff8000005aa47808 */ /* 0x000fc40004800000 */
[----:B------:R-:W-:Y:S01]  /*3aa0*/  ISETP.GE.AND P1, PT, R5, UR13, PT ;  /* 0x0000000d05007c0c */ /* 0x000fe2000bf26270 */
[----:B------:R-:W-:Y:S01]  /*3ab0*/  VIADD R5, R0, 0x31 ;  /* 0x0000003100057836 */ /* 0x000fe20000000000 */
[----:B------:R-:W-:Y:S01]  /*3ac0*/  FMNMX.FTZ R4, R55, R4, !PT ;  /* 0x0000000437047209 */ /* 0x000fe20007810000 */
[----:B------:R-:W-:Y:S01]  /*3ad0*/  MUFU.TANH R7, R7 ;  /* 0x0000000700077308 */ /* 0x000fe20000002400 */
[----:B------:R-:W-:Y:S01]  /*3ae0*/  FSEL R37, R74, -INF , !P6 ;  /* 0xff8000004a257808 */ /* 0x000fe20007000000 */
[----:B------:R-:W-:Y:S01]  /*3af0*/  STL [R1+0x50], R238 ;  /* 0x000050ee01007387 */ /* 0x000fe20000100800 */
[----:B------:R-:W-:Y:S02]  /*3b00*/  FSEL R26, R83, -INF , !P6 ;  /* 0xff800000531a7808 */ /* 0x000fe40007000000 */
[----:B------:R-:W-:Y:S01]  /*3b10*/  FSEL R139, R89, -INF , !P6 ;  /* 0xff800000598b7808 */ /* 0x000fe20007000000 */
[----:B------:R-:W-:Y:S01]  /*3b20*/  STL [R1+0x4c], R237 ;  /* 0x00004ced01007387 */ /* 0x000fe20000100800 */
[----:B------:R-:W-:-:S02]  /*3b30*/  FSEL R138, R91, -INF , !P6 ;  /* 0xff8000005b8a7808 */ /* 0x000fc40007000000 */
[----:B------:R-:W-:Y:S01]  /*3b40*/  FMNMX.FTZ R4, R27, R4, !PT ;  /* 0x000000041b047209 */ /* 0x000fe20007810000 */
[----:B------:R-:W-:Y:S01]  /*3b50*/  STL [R1+0x48], R236 ;  /* 0x000048ec01007387 */ /* 0x000fe20000100800 */
[----:B------:R-:W-:Y:S01]  /*3b60*/  ISETP.GE.AND P6, PT, R5, UR13, PT ;  /* 0x0000000d05007c0c */ /* 0x000fe2000bfc6270 */
[----:B------:R-:W-:Y:S01]  /*3b70*/  FMUL.FTZ R5, R32, UR19 ;  /* 0x0000001320057c20 */ /* 0x000fe20008410000 */
[----:B------:R-:W-:Y:S01]  /*3b80*/  FSEL R180, R64, -INF , !P5 ;  /* 0xff80000040b47808 */ /* 0x000fe20006800000 */
[----:B------:R-:W-:Y:S01]  /*3b90*/  STL [R1+0x44], R235 ;  /* 0x000044eb01007387 */ /* 0x000fe20000100800 */
[----:B------:R-:W-:Y:S01]  /*3ba0*/  FMNMX.FTZ R4, R26, R4, !PT ;  /* 0x000000041a047209 */ /* 0x000fe20007810000 */
[----:B------:R4:W3:Y:S01]  /*3bb0*/  MUFU.TANH R9, R5 ;  /* 0x0000000500097308 */ /* 0x0008e20000002400 */
[----:B--2---:R-:W-:Y:S01]  /*3bc0*/  IADD3 R6, R0, 0x38, RZ ;  /* 0x0000003800067810 */ /* 0x004fe20007ffe0ff */
[----:B------:R-:W-:Y:S01]  /*3bd0*/  STL [R1+0x40], R234 ;  /* 0x000040ea01007387 */ /* 0x000fe20000100800 */
[----:B------:R-:W-:-:S02]  /*3be0*/  FSEL R176, R65, -INF , !P4 ;  /* 0xff80000041b07808 */ /* 0x000fc40006000000 */
[----:B------:R-:W-:Y:S01]  /*3bf0*/  FSEL R177, R40, -INF , !P3 ;  /* 0xff80000028b17808 */ /* 0x000fe20005800000 */
[----:B------:R-:W-:Y:S01]  /*3c00*/  STL [R1+0x3c], R233 ;  /* 0x00003ce901007387 */ /* 0x000fe20000100800 */
[----:B------:R-:W-:Y:S02]  /*3c10*/  FSEL R179, R28, -INF , !P2 ;  /* 0xff8000001cb37808 */ /* 0x000fe40005000000 */
[----:B-1----:R-:W-:Y:S01]  /*3c20*/  FSEL R240, R8, -INF , !P1 ;  /* 0xff80000008f07808 */ /* 0x002fe20004800000 */
[----:B------:R-:W-:Y:S01]  /*3c30*/  STL [R1+0x38], R228 ;  /* 0x000038e401007387 */ /* 0x000fe20000100800 */
[----:B------:R-:W-:Y:S02]  /*3c40*/  FSEL R181, R67, -INF , !P4 ;  /* 0xff80000043b57808 */ /* 0x000fe40006000000 */
[----:B------:R-:W-:Y:S02]  /*3c50*/  FSEL R173, R72, -INF , !P4 ;  /* 0xff80000048ad7808 */ /* 0x000fe40006000000 */
[----:B------:R-:W-:Y:S01]  /*3c60*/  FSEL R171, R75, -INF , !P4 ;  /* 0xff8000004bab7808 */ /* 0x000fe20006000000 */
[----:B----4-:R-:W-:Y:S01]  /*3c70*/  VIADD R5, R0, 0x39 ;  /* 0x0000003900057836 */ /* 0x010fe20000000000 */
[----:B------:R-:W-:-:S02]  /*3c80*/  FMNMX.FTZ R0, R180, R4, !PT ;  /* 0x00000004b4007209 */ /* 0x000fc40007810000 */
[----:B------:R-:W-:Y:S02]  /*3c90*/  FSEL R182, R66, -INF , !P5 ;  /* 0xff80000042b67808 */ /* 0x000fe40006800000 */
[----:B------:R-:W-:Y:S02]  /*3ca0*/  FMNMX.FTZ R0, R176, R0, !PT ;  /* 0x00000000b0007209 */ /* 0x000fe40007810000 */
[----:B------:R-:W-:Y:S01]  /*3cb0*/  ISETP.GE.AND P4, PT, R5, UR13, PT ;  /* 0x0000000d05007c0c */ /* 0x000fe2000bf86270 */
[----:B------:R-:W-:Y:S01]  /*3cc0*/  FMUL.FTZ R5, R16, UR19 ;  /* 0x0000001310057c20 */ /* 0x000fe20008410000 */
[----:B------:R-:W-:Y:S02]  /*3cd0*/  FMNMX.FTZ R4, R177, R0, !PT ;  /* 0x00000000b1047209 */ /* 0x000fe40007810000 */
[----:B------:R-:W-:Y:S01]  /*3ce0*/  FMNMX.FTZ R0, R50, R44, !PT ;  /* 0x0000002c32007209 */ /* 0x000fe20007810000 */
[----:B------:R1:W-:Y:S01]  /*3cf0*/  MUFU.TANH R14, R5 ;  /* 0x00000005000e7308 */ /* 0x0003e20000002400 */
[----:B------:R-:W-:-:S02]  /*3d00*/  FMNMX.FTZ R4, R179, R4, !PT ;  /* 0x00000004b3047209 */ /* 0x000fc40007810000 */
[----:B------:R-:W-:Y:S02]  /*3d10*/  FMNMX.FTZ R0, R49, R0, !PT ;  /* 0x0000000031007209 */ /* 0x000fe40007810000 */
[----:B------:R-:W-:Y:S02]  /*3d20*/  FSEL R178, R73, -INF , !P5 ;  /* 0xff80000049b27808 */ /* 0x000fe40006800000 */
[----:B------:R-:W-:Y:S02]  /*3d30*/  FMNMX.FTZ R0, R30, R0, !PT ;  /* 0x000000001e007209 */ /* 0x000fe40007810000 */
[----:B------:R-:W-:Y:S02]  /*3d40*/  FSEL R175, R81, -INF , !P5 ;  /* 0xff80000051af7808 */ /* 0x000fe40006800000 */
[----:B------:R-:W-:Y:S02]  /*3d50*/  FMNMX.FTZ R0, R85, R0, !PT ;  /* 0x0000000055007209 */ /* 0x000fe40007810000 */
[----:B------:R-:W-:-:S02]  /*3d60*/  ISETP.GE.AND P5, PT, R6, UR13, PT ;  /* 0x0000000d06007c0c */ /* 0x000fc4000bfa6270 */
[----:B---3--:R-:W-:Y:S01]  /*3d70*/  FSEL R212, R10, -INF , !P6 ;  /* 0xff8000000ad47808 */ /* 0x008fe20007000000 */
[----:B------:R-:W-:Y:S01]  /*3d80*/  FMUL.FTZ R10, R19, UR19 ;  /* 0x00000013130a7c20 */ /* 0x000fe20008410000 */
[----:B------:R-:W-:Y:S01]  /*3d90*/  FMNMX.FTZ R4, R240, R4, !PT ;  /* 0x00000004f0047209 */ /* 0x000fe20007810000 */
[----:B-1----:R-:W-:Y:S01]  /*3da0*/  FMUL.FTZ R5, R38, UR19 ;  /* 0x0000001326057c20 */ /* 0x002fe20008410000 */
[----:B------:R-:W-:Y:S02]  /*3db0*/  FMNMX.FTZ R0, R86, R0, !PT ;  /* 0x0000000056007209 */ /* 0x000fe40007810000 */
[----:B------:R-:W-:Y:S01]  /*3dc0*/  FSEL R252, R9, -INF , !P5 ;  /* 0xff80000009fc7808 */ /* 0x000fe20006800000 */
[----:B------:R1:W2:Y:S01]  /*3dd0*/  MUFU.TANH R13, R5 ;  /* 0x00000005000d7308 */ /* 0x0002a20000002400 */
[----:B------:R-:W-:Y:S01]  /*3de0*/  FMNMX.FTZ R4, R212, R4, !PT ;  /* 0x00000004d4047209 */ /* 0x000fe20007810000 */
[----:B------:R-:W-:Y:S01]  /*3df0*/  FMUL.FTZ R9, R17, UR19 ;  /* 0x0000001311097c20 */ /* 0x000fe20008410000 */
[----:B------:R-:W-:Y:S01]  /*3e00*/  FMNMX.FTZ R0, R36, R0, !PT ;  /* 0x0000000024007209 */ /* 0x000fe20007810000 */
[----:B------:R-:W-:Y:S01]  /*3e10*/  STL [R1+0x68], R252 ;  /* 0x000068fc01007387 */ /* 0x000fe20000100800 */
[----:B------:R-:W-:Y:S01]  /*3e20*/  FSEL R243, R7, -INF , !P4 ;  /* 0xff80000007f37808 */ /* 0x000fe20006000000 */
[----:B------:R-:W-:Y:S01]  /*3e30*/  FMUL.FTZ R7, R18, UR19 ;  /* 0x0000001312077c20 */ /* 0x000fe20008410000 */
[----:B------:R-:W-:-:S02]  /*3e40*/  FMNMX.FTZ R4, R252, R4, !PT ;  /* 0x00000004fc047209 */ /* 0x000fc40007810000 */
[----:B------:R-:W-:Y:S01]  /*3e50*/  FMNMX.FTZ R0, R37, R0, !PT ;  /* 0x0000000025007209 */ /* 0x000fe20007810000 */
[----:B------:R3:W-:Y:S01]  /*3e60*/  MUFU.TANH R15, R7 ;  /* 0x00000007000f7308 */ /* 0x0007e20000002400 */
[----:B------:R-:W-:Y:S01]  /*3e70*/  FMNMX.FTZ R6, R243, R4, !PT ;  /* 0x00000004f3067209 */ /* 0x000fe20007810000 */
[----:B------:R-:W-:Y:S01]  /*3e80*/  FMUL.FTZ R4, R34, UR19 ;  /* 0x0000001322047c20 */ /* 0x000fe20008410000 */
[----:B------:R-:W-:Y:S02]  /*3e90*/  FMNMX.FTZ R0, R182, R0, !PT ;  /* 0x00000000b6007209 */ /* 0x000fe40007810000 */
[----:B------:R-:W-:Y:S01]  /*3ea0*/  FSEL R174, R24, -INF , !P3 ;  /* 0xff80000018ae7808 */ /* 0x000fe20005800000 */
[----:B------:R-:W4:Y:S01]  /*3eb0*/  SHFL.BFLY PT, R8, R6, 0x2, 0x1f ;  /* 0x0c401f0006087f89 */ /* 0x000f2200000e0000 */
[----:B-1----:R-:W-:Y:S01]  /*3ec0*/  FMUL.FTZ R5, R39, UR19 ;  /* 0x0000001327057c20 */ /* 0x002fe20008410000 */
[----:B------:R1:W1:Y:S01]  /*3ed0*/  MUFU.TANH R11, R4 ;  /* 0x00000004000b7308 */ /* 0x0002620000002400 */
[----:B------:R-:W-:-:S02]  /*3ee0*/  FMNMX.FTZ R0, R181, R0, !PT ;  /* 0x00000000b5007209 */ /* 0x000fc40007810000 */
[----:B------:R-:W-:Y:S02]  /*3ef0*/  FSEL R172, R25, -INF , !P2 ;  /* 0xff80000019ac7808 */ /* 0x000fe40005000000 */
[----:B------:R-:W-:Y:S02]  /*3f00*/  FMNMX.FTZ R0, R174, R0, !PT ;  /* 0x00000000ae007209 */ /* 0x000fe40007810000 */
[----:B--2---:R-:W-:Y:S01]  /*3f10*/  FSEL R244, R13, -INF , !P1 ;  /* 0xff8000000df47808 */ /* 0x004fe20004800000 */
[----:B------:R2:W2:Y:S01]  /*3f20*/  MUFU.TANH R12, R5 ;  /* 0x00000005000c7308 */ /* 0x0004a20000002400 */
[----:B------:R-:W-:Y:S01]  /*3f30*/  FMNMX.FTZ R0, R172, R0, !PT ;  /* 0x00000000ac007209 */ /* 0x000fe20007810000 */
[----:B---3--:R-:W-:Y:S01]  /*3f40*/  FMUL.FTZ R7, R21, UR19 ;  /* 0x0000001315077c20 */ /* 0x008fe20008410000 */
[----:B------:R-:W-:Y:S01]  /*3f50*/  FSEL R167, R69, -INF , !P3 ;  /* 0xff80000045a77808 */ /* 0x000fe20005800000 */
[----:B------:R-:W-:Y:S01]  /*3f60*/  STL [R1+0x64], R244 ;  /* 0x000064f401007387 */ /* 0x000fe20000100800 */
[----:B------:R-:W-:-:S02]  /*3f70*/  FMNMX.FTZ R0, R244, R0, !PT ;  /* 0x00000000f4007209 */ /* 0x000fc40007810000 */
[----:B------:R-:W-:Y:S01]  /*3f80*/  FSEL R165, R68, -INF , !P2 ;  /* 0xff80000044a57808 */ /* 0x000fe20005000000 */
[----:B------:R-:W3:Y:S01]  /*3f90*/  MUFU.TANH R13, R9 ;  /* 0x00000009000d7308 */ /* 0x000ee20000002400 */
[----:B-1----:R-:W-:Y:S02]  /*3fa0*/  FMNMX.FTZ R4, R60, R52, !PT ;  /* 0x000000343c047209 */ /* 0x002fe40007810000 */
[----:B------:R-:W-:Y:S02]  /*3fb0*/  FSEL R245, R11, -INF , !P5 ;  /* 0xff8000000bf57808 */ /* 0x000fe40006800000 */
[----:B------:R-:W-:Y:S02]  /*3fc0*/  FMNMX.FTZ R4, R53, R4, !PT ;  /* 0x0000000435047209 */ /* 0x000fe40007810000 */
[----:B----4-:R-:W-:Y:S01]  /*3fd0*/  FMNMX.FTZ R8, R6, R8, !PT ;  /* 0x0000000806087209 */ /* 0x010fe20007810000 */
[----:B------:R1:W-:Y:S01]  /*3fe0*/  MUFU.TANH R11, R7 ;  /* 0x00000007000b7308 */ /* 0x0003e20000002400 */
[----:B--2---:R-:W-:Y:S01]  /*3ff0*/  FMUL.FTZ R5, R35, UR19 ;  /* 0x0000001323057c20 */ /* 0x004fe20008410000 */
[----:B------:R-:W-:-:S02]  /*4000*/  FMNMX.FTZ R4, R54, R4, !PT ;  /* 0x0000000436047209 */ /* 0x000fc40007810000 */
[----:B------:R-:W-:Y:S01]  /*4010*/  FSEL R246, R12, -INF , !P6 ;  /* 0xff8000000cf67808 */ /* 0x000fe20007000000 */
[----:B------:R-:W2:Y:S01]  /*4020*/  SHFL.BFLY PT, R134, R8, 0x1, 0x1f ;  /* 0x0c201f0008867f89 */ /* 0x000ea200000e0000 */
[----:B------:R-:W-:Y:S02]  /*4030*/  FMNMX.FTZ R4, R87, R4, !PT ;  /* 0x0000000457047209 */ /* 0x000fe40007810000 */
[----:B------:R-:W4:Y:S01]  /*4040*/  MUFU.TANH R5, R5 ;  /* 0x0000000500057308 */ /* 0x000f220000002400 */
[----:B------:R-:W-:Y:S01]  /*4050*/  FMNMX.FTZ R0, R246, R0, !PT ;  /* 0x00000000f6007209 */ /* 0x000fe20007810000 */
[----:B------:R-:W-:Y:S01]  /*4060*/  STL [R1+0x6c], R246 ;  /* 0x00006cf601007387 */ /* 0x000fe20000100800 */
[----:B------:R-:W-:Y:S02]  /*4070*/  FMNMX.FTZ R4, R168, R4, !PT ;  /* 0x00000004a8047209 */ /* 0x000fe40007810000 */
[----:B------:R-:W-:Y:S01]  /*4080*/  FMNMX.FTZ R0, R245, R0, !PT ;  /* 0x00000000f5007209 */ /* 0x000fe20007810000 */
[----:B------:R-:W-:Y:S01]  /*4090*/  STL [R1+0x70], R245 ;  /* 0x000070f501007387 */ /* 0x000fe20000100800 */
[----:B------:R-:W-:-:S02]  /*40a0*/  FMNMX.FTZ R4, R164, R4, !PT ;  /* 0x00000004a4047209 */ /* 0x000fc40007810000 */
[----:B------:R-:W-:Y:S01]  /*40b0*/  FSEL R203, R14, -INF , !P1 ;  /* 0xff8000000ecb7808 */ /* 0x000fe20004800000 */
[----:B-1----:R-:W-:Y:S01]  /*40c0*/  FMUL.FTZ R7, R23, UR19 ;  /* 0x0000001317077c20 */ /* 0x002fe20008410000 */
[----:B------:R-:W-:Y:S01]  /*40d0*/  FMNMX.FTZ R4, R138, R4, !PT ;  /* 0x000000048a047209 */ /* 0x000fe20007810000 */
[----:B------:R-:W-:Y:S01]  /*40e0*/  MUFU.TANH R14, R10 ;  /* 0x0000000a000e7308 */ /* 0x000fe20000002400 */
[----:B---3--:R-:W-:Y:S02]  /*40f0*/  FSEL R202, R13, -INF , !P6 ;  /* 0xff8000000dca7808 */ /* 0x008fe40007000000 */
[----:B------:R-:W-:Y:S02]  /*4100*/  FMNMX.FTZ R4, R175, R4, !PT ;  /* 0x00000004af047209 */ /* 0x000fe40007810000 */
[----:B----4-:R-:W-:Y:S01]  /*4110*/  FSEL R214, R5, -INF , !P4 ;  /* 0xff80000005d67808 */ /* 0x010fe20006000000 */
[----:B------:R-:W-:Y:S01]  /*4120*/  FMUL.FTZ R5, R20, UR19 ;  /* 0x0000001314057c20 */ /* 0x000fe20008410000 */
[----:B------:R-:W-:-:S02]  /*4130*/  FMNMX.FTZ R4, R171, R4, !PT ;  /* 0x00000004ab047209 */ /* 0x000fc40007810000 */
[----:B------:R-:W-:Y:S01]  /*4140*/  FMNMX.FTZ R6, R214, R0, !PT ;  /* 0x00000000d6067209 */ /* 0x000fe20007810000 */
[----:B------:R1:W3:Y:S01]  /*4150*/  MUFU.TANH R12, R5 ;  /* 0x00000005000c7308 */ /* 0x0002e20000002400 */
[----:B------:R-:W-:Y:S02]  /*4160*/  FMNMX.FTZ R0, R84, R62, !PT ;  /* 0x0000003e54007209 */ /* 0x000fe40007810000 */
[----:B------:R-:W-:Y:S01]  /*4170*/  FMNMX.FTZ R4, R167, R4, !PT ;  /* 0x00000004a7047209 */ /* 0x000fe20007810000 */
[----:B------:R-:W4:Y:S01]  /*4180*/  SHFL.BFLY PT, R9, R6, 0x2, 0x1f ;  /* 0x0c401f0006097f89 */ /* 0x000f2200000e0000 */
[----:B------:R-:W-:Y:S02]  /*4190*/  FMNMX.FTZ R0, R63, R0, !PT ;  /* 0x000000003f007209 */ /* 0x000fe40007810000 */
[----:B------:R-:W-:Y:S02]  /*41a0*/  FMNMX.FTZ R4, R165, R4, !PT ;  /* 0x00000004a5047209 */ /* 0x000fe40007810000 */
[----:B------:R-:W-:-:S02]  /*41b0*/  FMNMX.FTZ R0, R61, R0, !PT ;  /* 0x000000003d007209 */ /* 0x000fc40007810000 */
[----:B------:R-:W-:Y:S02]  /*41c0*/  FMNMX.FTZ R4, R203, R4, !PT ;  /* 0x00000004cb047209 */ /* 0x000fe40007810000 */
[----:B------:R-:W-:Y:S02]  /*41d0*/  FMNMX.FTZ R0, R170, R0, !PT ;  /* 0x00000000aa007209 */ /* 0x000fe40007810000 */
[----:B------:R-:W-:Y:S02]  /*41e0*/  FMNMX.FTZ R4, R202, R4, !PT ;  /* 0x00000004ca047209 */ /* 0x000fe40007810000 */
[----:B------:R-:W-:Y:S01]  /*41f0*/  FMNMX.FTZ R0, R169, R0, !PT ;  /* 0x00000000a9007209 */ /* 0x000fe20007810000 */
[----:B-1----:R-:W-:Y:S01]  /*4200*/  FMUL.FTZ R5, R22, UR19 ;  /* 0x0000001316057c20 */ /* 0x002fe20008410000 */
[----:B---3--:R-:W-:Y:S02]  /*4210*/  FSEL R201, R12, -INF , !P5 ;  /* 0xff8000000cc97808 */ /* 0x008fe40006800000 */
[----:B------:R-:W-:Y:S01]  /*4220*/  FMNMX.FTZ R0, R166, R0, !PT ;  /* 0x00000000a6007209 */ /* 0x000fe20007810000 */
[----:B------:R1:W3:Y:S01]  /*4230*/  MUFU.TANH R10, R5 ;  /* 0x00000005000a7308 */ /* 0x0002e20000002400 */
[----:B------:R-:W-:-:S02]  /*4240*/  FSEL R242, R11, -INF , !P4 ;  /* 0xff8000000bf27808 */ /* 0x000fc40006000000 */
[----:B------:R-:W-:Y:S02]  /*4250*/  FMNMX.FTZ R0, R139, R0, !PT ;  /* 0x000000008b007209 */ /* 0x000fe40007810000 */
[----:B------:R-:W-:Y:S02]  /*4260*/  FMNMX.FTZ R4, R201, R4, !PT ;  /* 0x00000004c9047209 */ /* 0x000fe40007810000 */
[----:B------:R-:W-:Y:S02]  /*4270*/  FMNMX.FTZ R0, R178, R0, !PT ;  /* 0x00000000b2007209 */ /* 0x000fe40007810000 */
[----:B------:R-:W-:Y:S02]  /*4280*/  FSEL R137, R56, -INF , !P3 ;  /* 0xff80000038897808 */ /* 0x000fe40005800000 */
[----:B------:R-:W-:Y:S02]  /*4290*/  FMNMX.FTZ R0, R173, R0, !PT ;  /* 0x00000000ad007209 */ /* 0x000fe40007810000 */
[----:B--2---:R-:W-:-:S02]  /*42a0*/  FMNMX.FTZ R134, R8, R134, !PT ;  /* 0x0000008608867209 */ /* 0x004fc40007810000 */
[----:B----4-:R-:W-:Y:S01]  /*42b0*/  FMNMX.FTZ R6, R6, R9, !PT ;  /* 0x0000000906067209 */ /* 0x010fe20007810000 */
[----:B------:R2:W4:Y:S01]  /*42c0*/  MUFU.TANH R8, R7 ;  /* 0x0000000700087308 */ /* 0x0005220000002400 */
[----:B-1----:R-:W-:Y:S01]  /*42d0*/  FMNMX.FTZ R5, R242, R4, !PT ;  /* 0x00000004f2057209 */ /* 0x002fe20007810000 */
[----:B------:R-:W-:Y:S01]  /*42e0*/  FMUL.FTZ R13, R134, UR6 ;  /* 0x00000006860d7c20 */ /* 0x000fe20008410000 */
[----:B------:R-:W-:Y:S01]  /*42f0*/  FSEL R132, R51, -INF , !P2 ;  /* 0xff80000033847808 */ /* 0x000fe20005000000 */
[----:B------:R-:W1:Y:S01]  /*4300*/  SHFL.BFLY PT, R133, R6, 0x1, 0x1f ;  /* 0x0c201f0006857f89 */ /* 0x000e6200000e0000 */
[----:B------:R-:W-:Y:S02]  /*4310*/  FMNMX.FTZ R0, R137, R0, !PT ;  /* 0x0000000089007209 */ /* 0x000fe40007810000 */
[----:B------:R-:W-:Y:S01]  /*4320*/  FSEL R200, R15, -INF , !P1 ;  /* 0xff8000000fc87808 */ /* 0x000fe20004800000 */
[----:B------:R-:W-:Y:S01]  /*4330*/  STL [R1+0x5c], R134 ;  /* 0x00005c8601007387 */ /* 0x000fe20000100800 */
[----:B------:R-:W-:-:S02]  /*4340*/  FMNMX.FTZ R0, R132, R0, !PT ;  /* 0x0000000084007209 */ /* 0x000fc40007810000 */
[----:B------:R-:W-:Y:S02]  /*4350*/  FSEL R15, R14, -INF , !P6 ;  /* 0xff8000000e0f7808 */ /* 0x000fe40007000000 */
[----:B------:R-:W-:Y:S02]  /*4360*/  FMNMX.FTZ R0, R200, R0, !PT ;  /* 0x00000000c8007209 */ /* 0x000fe40007810000 */
[----:B---3--:R-:W-:Y:S01]  /*4370*/  FSEL R14, R10, -INF , !P5 ;  /* 0xff8000000a0e7808 */ /* 0x008fe20006800000 */
[----:B--2---:R-:W2:Y:S01]  /*4380*/  SHFL.BFLY PT, R7, R5, 0x2, 0x1f ;  /* 0x0c401f0005077f89 */ /* 0x004ea200000e0000 */
[----:B------:R-:W-:Y:S02]  /*4390*/  FMNMX.FTZ R4, R15, R0, !PT ;  /* 0x000000000f047209 */ /* 0x000fe40007810000 */
[----:B------:R-:W-:Y:S02]  /*43a0*/  FSETP.NEU.FTZ.AND P1, PT, R134, -INF , PT ;  /* 0xff8000008600780b */ /* 0x000fe40003f3d000 */
[----:B----4-:R-:W-:-:S02]  /*43b0*/  FSEL R241, R8, -INF , !P4 ;  /* 0xff80000008f17808 */ /* 0x010fc40006000000 */
[----:B------:R-:W-:Y:S02]  /*43c0*/  FMNMX.FTZ R4, R14, R4, !PT ;  /* 0x000000040e047209 */ /* 0x000fe40007810000 */
[----:B------:R-:W-:Y:S02]  /*43d0*/  FSEL R13, R13, RZ, P1 ;  /* 0x000000ff0d0d7208 */ /* 0x000fe40000800000 */
[----:B------:R-:W-:Y:S02]  /*43e0*/  FMNMX.FTZ R4, R241, R4, !PT ;  /* 0x00000004f1047209 */ /* 0x000fe40007810000 */
[----:B-1----:R-:W-:Y:S01]  /*43f0*/  FMNMX.FTZ R133, R6, R133, !PT ;  /* 0x0000008506857209 */ /* 0x002fe20007810000 */
[----:B------:R-:W-:-:S03]  /*4400*/  FFMA.FTZ R0, R48, UR6, -R13 ;  /* 0x0000000630007c23 */ /* 0x000fc6000801080d */
[C---:B------:R-:W-:Y:S01]  /*4410*/  FSETP.NEU.FTZ.AND P1, PT, R133.reuse, -INF , PT ;  /* 0xff8000008500780b */ /* 0x040fe20003f3d000 */
[----:B------:R1:W-:Y:S01]  /*4420*/  MUFU.EX2 R213, R0 ;  /* 0x0000000000d57308 */ /* 0x0003e20000000800 */
[----:B------:R-:W-:Y:S01]  /*4430*/  FMUL.FTZ R12, R133, UR6 ;  /* 0x00000006850c7c20 */ /* 0x000fe20008410000 */
[----:B------:R-:W-:Y:S01]  /*4440*/  STL [R1+0x60], R133 ;  /* 0x0000608501007387 */ /* 0x000fe20000100800 */
[----:B--2---:R-:W-:-:S03]  /*4450*/  FMNMX.FTZ R5, R5, R7, !PT ;  /* 0x0000000705057209 */ /* 0x004fc60007810000 */
[----:B------:R-:W-:Y:S01]  /*4460*/  SHFL.BFLY PT, R7, R4, 0x2, 0x1f ;  /* 0x0c401f0004077f89 */ /* 0x000fe200000e0000 */
[----:B------:R-:W-:-:S03]  /*4470*/  FSEL R12, R12, RZ, P1 ;  /* 0x000000ff0c0c7208 */ /* 0x000fc60000800000 */
[----:B------:R-:W2:Y:S02]  /*4480*/  SHFL.BFLY PT, R8, R5, 0x1, 0x1f ;  /* 0x0c201f0005087f89 */ /* 0x000ea400000e0000 */
[----:B------:R-:W-:Y:S01]  /*4490*/  FFMA.FTZ R6, R50, UR6, -R12 ;  /* 0x0000000632067c23 */ /* 0x000fe2000801080c */
[----:B-1----:R-:W-:-:S03]  /*44a0*/  FFMA.FTZ R0, R42, UR6, -R13 ;  /* 0x000000062a007c23 */ /* 0x002fc6000801080d */
[----:B------:R1:W-:Y:S08]  /*44b0*/  MUFU.EX2 R244, R6 ;  /* 0x0000000600f47308 */ /* 0x0003f00000000800 */
[----:B------:R3:W-:Y:S01]  /*44c0*/  MUFU.EX2 R221, R0 ;  /* 0x0000000000dd7308 */ /* 0x0007e20000000800 */
[----:B-1----:R-:W-:Y:S01]  /*44d0*/  FFMA.FTZ R6, R44, UR6, -R12 ;  /* 0x000000062c067c23 */ /* 0x002fe2000801080c */
[----:B--2---:R-:W-:-:S06]  /*44e0*/  FMNMX.FTZ R136, R5, R8, !PT ;  /* 0x0000000805887209 */ /* 0x004fcc0007810000 */
[----:B------:R-:W1:Y:S01]  /*44f0*/  MUFU.EX2 R252, R6 ;  /* 0x0000000600fc7308 */ /* 0x000e620000000800 */
[----:B------:R-:W-:Y:S01]  /*4500*/  FSETP.NEU.FTZ.AND P1, PT, R136, -INF , PT ;  /* 0xff8000008800780b */ /* 0x000fe20003f3d000 */
[----:B---3--:R-:W-:-:S06]  /*4510*/  FFMA.FTZ R0, R43, UR6, -R13 ;  /* 0x000000062b007c23 */ /* 0x008fcc000801080d */
[----:B------:R2:W-:Y:S01]  /*4520*/  MUFU.EX2 R228, R0 ;  /* 0x0000000000e47308 */ /* 0x0005e20000000800 */
[----:B-1----:R-:W-:Y:S01]  /*4530*/  F2FP.BF16.F32.PACK_AB R5, R252, R244 ;  /* 0x000000f4fc05723e */ /* 0x002fe200000010ff */
[----:B--2---:R-:W-:-:S06]  /*4540*/  FFMA.FTZ R0, R29, UR6, -R13 ;  /* 0x000000061d007c23 */ /* 0x004fcc000801080d */
        /* <DEDUP_REMOVED lines=9> */
[----:B------:R3:W-:Y:S01]  /*45e0*/  MUFU.EX2 R133, R4 ;  /* 0x0000000400857308 */ /* 0x0007e20000000800 */
[----:B------:R-:W-:Y:S02]  /*45f0*/  IMAD R231, R2, 0x2, R230 ;  /* 0x0000000202e77824 */ /* 0x000fe400078e02e6 */
[----:B------:R-:W4:Y:S04]  /*4600*/  LDSM.16.MT88.4 R48, [R230+0xc000] ;  /* 0x00c00000e630783b */ /* 0x000f280000004200 */
[----:B------:R-:W4:Y:S01]  /*4610*/  LDSM.16.MT88.4 R44, [R229+0xc000] ;  /* 0x00c00000e52c783b */ /* 0x000f220000004200 */
[----:B------:R2:W2:Y:S03]  /*4620*/  MUFU.EX2 R233, R3 ;  /* 0x0000000300e97308 */ /* 0x0004a60000000800 */
[----:B------:R-:W4:Y:S04]  /*4630*/  LDSM.16.MT88.4 R56, [R232+0xc000] ;  /* 0x00c00000e838783b */ /* 0x000f280000004200 */
[----:B------:R-:W4:Y:S01]  /*4640*/  LDSM.16.MT88.4 R80, [R231+0xc000] ;  /* 0x00c00000e750783b */ /* 0x000f220000004200 */
[----:B---3--:R-:W-:-:S03]  /*4650*/  F2FP.BF16.F32.PACK_AB R4, R221, R213 ;  /* 0x000000d5dd04723e */ /* 0x008fc600000010ff */
[----:B------:R-:W3:Y:S01]  /*4660*/  LDSM.16.MT88.4 R76, [R229+0xe000] ;  /* 0x00e00000e54c783b */ /* 0x000ee20000004200 */
[----:B-1----:R-:W-:-:S03]  /*4670*/  FMNMX.FTZ R135, R0, R6, !PT ;  /* 0x0000000600877209 */ /* 0x002fc60007810000 */
[----:B------:R-:W1:Y:S01]  /*4680*/  LDSM.16.MT88.4 R64, [R230+0xe000] ;  /* 0x00e00000e640783b */ /* 0x000e620000004200 */
[----:B--2---:R-:W-:Y:S01]  /*4690*/  FMUL.FTZ R3, R136, UR6 ;  /* 0x0000000688037c20 */ /* 0x004fe20008410000 */
[----:B------:R-:W-:Y:S01]  /*46a0*/  F2FP.BF16.F32.PACK_AB R6, R206, R228 ;  /* 0x000000e4ce06723e */ /* 0x000fe200000010ff */
[----:B------:R-:W-:Y:S01]  /*46b0*/  FMUL.FTZ R0, R135, UR6 ;  /* 0x0000000687007c20 */ /* 0x000fe20008410000 */
[----:B------:R-:W2:Y:S02]  /*46c0*/  LDSM.16.MT88.4 R68, [R232+0xe000] ;  /* 0x00e00000e844783b */ /* 0x000ea40000004200 */
[----:B------:R-:W-:Y:S02]  /*46d0*/  FSEL R2, R3, RZ, P1 ;  /* 0x000000ff03027208 */ /* 0x000fe40000800000 */
[----:B------:R-:W-:Y:S01]  /*46e0*/  FSETP.NEU.FTZ.AND P1, PT, R135, -INF , PT ;  /* 0xff8000008700780b */ /* 0x000fe20003f3d000 */
[----:B------:R-:W2:Y:S01]  /*46f0*/  LDSM.16.MT88.4 R72, [R231+0xe000] ;  /* 0x00e00000e748783b */ /* 0x000ea20000004200 */
[----:B------:R-:W-:Y:S01]  /*4700*/  F2FP.BF16.F32.PACK_AB R7, R133, R233 ;  /* 0x000000e98507723e */ /* 0x000fe200000010ff */
[--C-:B------:R-:W-:Y:S01]  /*4710*/  FFMA.FTZ R3, R60, UR6, -R2.reuse ;  /* 0x000000063c037c23 */ /* 0x100fe20008010802 */
[----:B------:R-:W-:Y:S01]  /*4720*/  FSEL R0, R0, RZ, P1 ;  /* 0x000000ff00007208 */ /* 0x000fe20000800000 */
[----:B------:R-:W2:Y:S01]  /*4730*/  LDSM.16.MT88.4 R20, [R230+0xc800] ;  /* 0x00c80000e614783b */ /* 0x000ea20000004200 */
[--C-:B------:R-:W-:Y:S01]  /*4740*/  FFMA.FTZ R8, R53, UR6, -R2.reuse ;  /* 0x0000000635087c23 */ /* 0x100fe20008010802 */
[----:B------:R3:W-:Y:S02]  /*4750*/  MUFU.EX2 R222, R3 ;  /* 0x0000000300de7308 */ /* 0x0007e40000000800 */
[----:B------:R-:W2:Y:S01]  /*4760*/  LDSM.16.MT88.4 R16, [R232+0xc800] ;  /* 0x00c80000e810783b */ /* 0x000ea20000004200 */
[C---:B----4-:R-:W-:Y:S03]  /*4770*/  HMMA.16816.F32.BF16 R156, R4.reuse, R48, RZ ;  /* 0x00000030049c723c */ /* 0x050fe600000418ff */
[----:B------:R-:W4:Y:S02]  /*4780*/  LDSM.16.MT88.4 R40, [R231+0xe800] ;  /* 0x00e80000e728783b */ /* 0x000f240000004200 */
[----:B------:R-:W-:Y:S01]  /*4790*/  MUFU.EX2 R220, R8 ;  /* 0x0000000800dc7308 */ /* 0x000fe20000000800 */
[C---:B------:R-:W-:Y:S01]  /*47a0*/  HMMA.16816.F32.BF16 R160, R4.reuse, R44, RZ ;  /* 0x0000002c04a0723c */ /* 0x040fe200000418ff */
[----:B------:R-:W-:Y:S05]  /*47b0*/  LDSM.16.MT88.4 R32, [R230+0xe800] ;  /* 0x00e80000e620783b */ /* 0x000fea0000004200 */
[----:B------:R-:W-:Y:S01]  /*47c0*/  HMMA.16816.F32.BF16 R152, R4, R56, RZ ;  /* 0x000000380498723c */ /* 0x000fe200000418ff */
[----:B---3--:R-:W-:-:S04]  /*47d0*/  FFMA.FTZ R3, R52, UR6, -R2 ;  /* 0x0000000634037c23 */ /* 0x008fc80008010802 */
[----:B------:R3:W3:Y:S01]  /*47e0*/  MUFU.EX2 R192, R3 ;  /* 0x0000000300c07308 */ /* 0x0006e20000000800 */
[C---:B------:R-:W-:Y:S06]  /*47f0*/  HMMA.16816.F32.BF16 R148, R4.reuse, R80, RZ ;  /* 0x000000500494723c */ /* 0x040fec00000418ff */
[C---:B------:R-:W-:Y:S06]  /*4800*/  HMMA.16816.F32.BF16 R144, R4.reuse, R76, RZ ;  /* 0x0000004c0490723c */ /* 0x040fec00000418ff */
[----:B-1----:R-:W-:Y:S01]  /*4810*/  HMMA.16816.F32.BF16 R140, R4, R64, RZ ;  /* 0x00000040048c723c */ /* 0x002fe200000418ff */
[----:B---3--:R-:W-:Y:S01]  /*4820*/  FFMA.FTZ R3, R54, UR6, -R2 ;  /* 0x0000000636037c23 */ /* 0x008fe20008010802 */
[----:B------:R-:W-:-:S04]  /*4830*/  F2FP.BF16.F32.PACK_AB R8, R192, R222 ;  /* 0x000000dec008723e */ /* 0x000fc800000010ff */
[C---:B--2---:R-:W-:Y:S01]  /*4840*/  HMMA.16816.F32.BF16 R128, R4.reuse, R68, RZ ;  /* 0x000000440480723c */ /* 0x044fe200000418ff */
[----:B------:R1:W2:Y:S05]  /*4850*/  MUFU.EX2 R208, R3 ;  /* 0x0000000300d07308 */ /* 0x0002aa0000000800 */
[C---:B------:R-:W-:Y:S06]  /*4860*/  HMMA.16816.F32.BF16 R124, R4.reuse, R72, RZ ;  /* 0x00000048047c723c */ /* 0x040fec00000418ff */
[C---:B------:R-:W-:Y:S06]  /*4870*/  HMMA.16816.F32.BF16 R120, R4.reuse, R46, RZ ;  /* 0x0000002e0478723c */ /* 0x040fec00000418ff */
[----:B------:R-:W-:Y:S01]  /*4880*/  HMMA.16816.F32.BF16 R116, R4, R50, RZ ;  /* 0x000000320474723c */ /* 0x000fe200000418ff */
[----:B-1----:R-:W-:Y:S01]  /*4890*/  FFMA.FTZ R3, R84, UR6, -R0 ;  /* 0x0000000654037c23 */ /* 0x002fe20008010800 */
[----:B--2---:R-:W-:-:S03]  /*48a0*/  F2FP.BF16.F32.PACK_AB R10, R208, R220 ;  /* 0x000000dcd00a723e */ /* 0x004fc600000010ff */
[----:B------:R1:W-:Y:S01]  /*48b0*/  MUFU.EX2 R194, R3 ;  /* 0x0000000300c27308 */ /* 0x0003e20000000800 */
[C---:B------:R-:W-:Y:S06]  /*48c0*/  HMMA.16816.F32.BF16 R112, R4.reuse, R58, RZ ;  /* 0x0000003a0470723c */ /* 0x040fec00000418ff */
[C---:B------:R-:W-:Y:S06]  /*48d0*/  HMMA.16816.F32.BF16 R108, R4.reuse, R82, RZ ;  /* 0x00000052046c723c */ /* 0x040fec00000418ff */
[----:B------:R-:W-:Y:S01]  /*48e0*/  HMMA.16816.F32.BF16 R104, R4, R78, RZ ;  /* 0x0000004e0468723c */ /* 0x000fe200000418ff */
[----:B-1----:R-:W-:-:S05]  /*48f0*/  FFMA.FTZ R3, R62, UR6, -R0 ;  /* 0x000000063e037c23 */ /* 0x002fca0008010800 */
[C---:B------:R-:W-:Y:S01]  /*4900*/  HMMA.16816.F32.BF16 R100, R4.reuse, R66, RZ ;  /* 0x000000420464723c */ /* 0x040fe200000418ff */
[----:B------:R1:W2:Y:S05]  /*4910*/  MUFU.EX2 R193, R3 ;  /* 0x0000000300c17308 */ /* 0x0002aa0000000800 */
[C---:B------:R-:W-:Y:S06]  /*4920*/  HMMA.16816.F32.BF16 R96, R4.reuse, R70, RZ ;  /* 0x000000460460723c */ /* 0x040fec00000418ff */
[----:B------:R-:W-:Y:S01]  /*4930*/  HMMA.16816.F32.BF16 R88, R4, R74, RZ ;  /* 0x0000004a0458723c */ /* 0x000fe200000418ff */
[----:B-1----:R-:W-:Y:S01]  /*4940*/  FFMA.FTZ R3, R63, UR6, -R0 ;  /* 0x000000063f037c23 */ /* 0x002fe20008010800 */
[----:B--2---:R-:W-:-:S03]  /*4950*/  F2FP.BF16.F32.PACK_AB R9, R193, R194 ;  /* 0x000000c2c109723e */ /* 0x004fc600000010ff */
[----:B------:R1:W-:Y:S02]  /*4960*/  MUFU.EX2 R215, R3 ;  /* 0x0000000300d77308 */ /* 0x0003e40000000800 */
[----:B-1----:R-:W-:Y:S02]  /*4970*/  FFMA.FTZ R3, R61, UR6, -R0 ;  /* 0x000000063d037c23 */ /* 0x002fe40008010800 */
[----:B------:R-:W-:Y:S04]  /*4980*/  LDSM.16.MT88.4 R60, [R231+0xc800] ;  /* 0x00c80000e73c783b */ /* 0x000fe80000004200 */
[----:B------:R1:W2:Y:S02]  /*4990*/  MUFU.EX2 R207, R3 ;  /* 0x0000000300cf7308 */ /* 0x0002a40000000800 */
[--C-:B-1----:R-:W-:Y:S01]  /*49a0*/  FFMA.FTZ R3, R31, UR6, -R13.reuse ;  /* 0x000000061f037c23 */ /* 0x102fe2000801080d */
[----:B--2---:R-:W-:Y:S01]  /*49b0*/  F2FP.BF16.F32.PACK_AB R11, R207, R215 ;  /* 0x000000d7cf0b723e */ /* 0x004fe200000010ff */
[----:B------:R-:W-:Y:S04]  /*49c0*/  LDSM.16.MT88.4 R28, [R229+0xe800] ;  /* 0x00e80000e51c783b */ /* 0x000fe80000004200 */
[----:B------:R1:W-:Y:S02]  /*49d0*/  MUFU.EX2 R205, R3 ;  /* 0x0000000300cd7308 */ /* 0x0003e40000000800 */
[----:B------:R-:W-:Y:S01]  /*49e0*/  HMMA.16816.F32.BF16 R92, R8, R44, RZ ;  /* 0x0000002c085c723c */ /* 0x000fe200000418ff */
[----:B-1----:R-:W-:-:S05]  /*49f0*/  FFMA.FTZ R3, R55, UR6, -R13 ;  /* 0x0000000637037c23 */ /* 0x002fca000801080d */
[C---:B------:R-:W-:Y:S01]  /*4a00*/  HMMA.16816.F32.BF16 R52, R8.reuse, R56, RZ ;  /* 0x000000380834723c */ /* 0x040fe200000418ff */
[----:B------:R1:W2:Y:S05]  /*4a10*/  MUFU.EX2 R246, R3 ;  /* 0x0000000300f67308 */ /* 0x0002aa0000000800 */
[----:B------:R-:W-:Y:S01]  /*4a20*/  HMMA.16816.F32.BF16 R56, R8, R58, RZ ;  /* 0x0000003a0838723c */ /* 0x000fe200000418ff */
[----:B-1----:R-:W-:Y:S01]  /*4a30*/  FFMA.FTZ R3, R27, UR6, -R13 ;  /* 0x000000061b037c23 */ /* 0x002fe2000801080d */
[----:B--2---:R-:W-:-:S03]  /*4a40*/  F2FP.BF16.F32.PACK_AB R4, R246, R205 ;  /* 0x000000cdf604723e */ /* 0x004fc600000010ff */
[----:B------:R1:W-:Y:S02]  /*4a50*/  MUFU.EX2 R238, R3 ;  /* 0x0000000300ee7308 */ /* 0x0003e40000000800 */
[----:B-1----:R-:W-:Y:S02]  /*4a60*/  FFMA.FTZ R3, R26, UR6, -R13 ;  /* 0x000000061a037c23 */ /* 0x002fe4000801080d */
[----:B------:R-:W-:Y:S04]  /*4a70*/  LDSM.16.MT88.4 R24, [R229+0xc800] ;  /* 0x00c80000e518783b */ /* 0x000fe80000004200 */
[----:B------:R1:W2:Y:S02]  /*4a80*/  MUFU.EX2 R204, R3 ;  /* 0x0000000300cc7308 */ /* 0x0002a40000000800 */
[----:B-1----:R-:W-:Y:S01]  /*4a90*/  FFMA.FTZ R3, R85, UR6, -R12 ;  /* 0x0000000655037c23 */ /* 0x002fe2000801080c */
[----:B--2---:R-:W-:-:S05]  /*4aa0*/  F2FP.BF16.F32.PACK_AB R6, R204, R238 ;  /* 0x000000eecc06723e */ /* 0x004fca00000010ff */
[----:B------:R1:W-:Y:S02]  /*4ab0*/  MUFU.EX2 R223, R3 ;  /* 0x0000000300df7308 */ /* 0x0003e40000000800 */
[----:B-1----:R-:W-:-:S06]  /*4ac0*/  FFMA.FTZ R3, R86, UR6, -R12 ;  /* 0x0000000656037c23 */ /* 0x002fcc000801080c */
[----:B------:R1:W2:Y:S02]  /*4ad0*/  MUFU.EX2 R235, R3 ;  /* 0x0000000300eb7308 */ /* 0x0002a40000000800 */
[----:B-1----:R-:W-:Y:S01]  /*4ae0*/  FFMA.FTZ R3, R36, UR6, -R12 ;  /* 0x0000000624037c23 */ /* 0x002fe2000801080c */
[----:B--2---:R-:W-:-:S05]  /*4af0*/  F2FP.BF16.F32.PACK_AB R5, R235, R223 ;  /* 0x000000dfeb05723e */ /* 0x004fca00000010ff */
[----:B------:R1:W-:Y:S02]  /*4b00*/  MUFU.EX2 R247, R3 ;  /* 0x0000000300f77308 */ /* 0x0003e40000000800 */
[----:B-1----:R-:W-:Y:S02]  /*4b10*/  FFMA.FTZ R3, R37, UR6, -R12 ;  /* 0x0000000625037c23 */ /* 0x002fe4000801080c */
[----:B------:R-:W1:Y:S04]  /*4b20*/  LDSM.16.MT88.4 R36, [R232+0xe800] ;  /* 0x00e80000e824783b */ /* 0x000e680000004200 */
[----:B------:R2:W3:Y:S02]  /*4b30*/  MUFU.EX2 R195, R3 ;  /* 0x0000000300c37308 */ /* 0x0004e40000000800 */
[----:B--2---:R-:W-:Y:S01]  /*4b40*/  FFMA.FTZ R3, R87, UR6, -R2 ;  /* 0x0000000657037c23 */ /* 0x004fe20008010802 */
[----:B---3--:R-:W-:Y:S01]  /*4b50*/  F2FP.BF16.F32.PACK_AB R7, R195, R247 ;  /* 0x000000f7c307723e */ /* 0x008fe200000010ff */
[----:B------:R-:W-:Y:S04]  /*4b60*/  HMMA.16816.F32.BF16 R84, R8, R48, RZ ;  /* 0x000000300854723c */ /* 0x000fe800000418ff */
[----:B------:R2:W3:Y:S02]  /*4b70*/  MUFU.EX2 R196, R3 ;  /* 0x0000000300c47308 */ /* 0x0004e40000000800 */
[C---:B------:R-:W-:Y:S06]  /*4b80*/  HMMA.16816.F32.BF16 R188, R4.reuse, R20, R156 ;  /* 0x0000001404bc723c */ /* 0x040fec000004189c */
[----:B------:R-:W-:Y:S01]  /*4b90*/  HMMA.16816.F32.BF16 R216, R4, R16, R152 ;  /* 0x0000001004d8723c */ /* 0x000fe20000041898 */
[----:B------:R-:W-:-:S02]  /*4ba0*/  IMAD.MOV.U32 R157, RZ, RZ, R194 ;  /* 0x000000ffff9d7224 */ /* 0x000fc400078e00c2 */
[----:B------:R-:W-:-:S03]  /*4bb0*/  IMAD.MOV.U32 R158, RZ, RZ, R193 ;  /* 0x000000ffff9e7224 */ /* 0x000fc600078e00c1 */
[C---:B----4-:R-:W-:Y:S01]  /*4bc0*/  HMMA.16816.F32.BF16 R224, R4.reuse, R40, R124 ;  /* 0x0000002804e0723c */ /* 0x050fe2000004187c */
[--C-:B--2---:R-:W-:Y:S01]  /*4bd0*/  FFMA.FTZ R3, R168, UR6, -R2.reuse ;  /* 0x00000006a8037c23 */ /* 0x104fe20008010802 */
[----:B---3--:R-:W-:Y:S02]  /*4be0*/  MOV R159, R196 ;  /* 0x000000c4009f7202 */ /* 0x008fe40000000f00 */
[----:B------:R-:W-:Y:S01]  /*4bf0*/  MOV R168, R206 ;  /* 0x000000ce00a87202 */ /* 0x000fe20000000f00 */
[----:B------:R2:W3:Y:S01]  /*4c00*/  MUFU.EX2 R234, R3 ;  /* 0x0000000300ea7308 */ /* 0x0004e20000000800 */
[C---:B-1----:R-:W-:Y:S06]  /*4c10*/  HMMA.16816.F32.BF16 R152, R4.reuse, R36, R128 ;  /* 0x000000240498723c */ /* 0x042fec0000041880 */
[C---:B------:R-:W-:Y:S06]  /*4c20*/  HMMA.16816.F32.BF16 R128, R4.reuse, R22, R116 ;  /* 0x000000160480723c */ /* 0x040fec0000041874 */
[----:B------:R-:W-:Y:S01]  /*4c30*/  HMMA.16816.F32.BF16 R124, R4, R18, R112 ;  /* 0x00000012047c723c */ /* 0x000fe20000041870 */
[----:B--2---:R-:W-:Y:S01]  /*4c40*/  FFMA.FTZ R3, R164, UR6, -R2 ;  /* 0x00000006a4037c23 */ /* 0x004fe20008010802 */
[----:B------:R-:W-:-:S04]  /*4c50*/  MOV R164, R192 ;  /* 0x000000c000a47202 */ /* 0x000fc80000000f00 */
[C---:B------:R-:W-:Y:S01]  /*4c60*/  HMMA.16816.F32.BF16 R116, R4.reuse, R30, R104 ;  /* 0x0000001e0474723c */ /* 0x040fe20000041868 */
[----:B------:R1:W-:Y:S05]  /*4c70*/  MUFU.EX2 R236, R3 ;  /* 0x0000000300ec7308 */ /* 0x0003ea0000000800 */
[C---:B------:R-:W-:Y:S06]  /*4c80*/  HMMA.16816.F32.BF16 R184, R4.reuse, R24, R160 ;  /* 0x0000001804b8723c */ /* 0x040fec00000418a0 */
[C---:B------:R-:W-:Y:S06]  /*4c90*/  HMMA.16816.F32.BF16 R196, R4.reuse, R60, R148 ;  /* 0x0000003c04c4723c */ /* 0x040fec0000041894 */
[----:B------:R-:W-:Y:S01]  /*4ca0*/  HMMA.16816.F32.BF16 R120, R4, R26, R120 ;  /* 0x0000001a0478723c */ /* 0x000fe20000041878 */
[----:B-1----:R-:W-:Y:S01]  /*4cb0*/  FFMA.FTZ R3, R138, UR6, -R2 ;  /* 0x000000068a037c23 */ /* 0x002fe20008010802 */
[----:B------:R-:W-:-:S03]  /*4cc0*/  IMAD.MOV.U32 R138, RZ, RZ, R205 ;  /* 0x000000ffff8a7224 */ /* 0x000fc600078e00cd */
[----:B------:R1:W-:Y:S01]  /*4cd0*/  MUFU.EX2 R239, R3 ;  /* 0x0000000300ef7308 */ /* 0x0003e20000000800 */
[C---:B------:R-:W-:Y:S06]  /*4ce0*/  HMMA.16816.F32.BF16 R104, R4.reuse, R34, R100 ;  /* 0x000000220468723c */ /* 0x040fec0000041864 */
[C---:B------:R-:W-:Y:S06]  /*4cf0*/  HMMA.16816.F32.BF16 R112, R4.reuse, R38, R96 ;  /* 0x000000260470723c */ /* 0x040fec0000041860 */
[----:B------:R-:W-:Y:S01]  /*4d00*/  HMMA.16816.F32.BF16 R248, R4, R42, R88 ;  /* 0x0000002a04f8723c */ /* 0x000fe20000041858 */
[----:B-1----:R-:W-:Y:S01]  /*4d10*/  FFMA.FTZ R3, R170, UR6, -R0 ;  /* 0x00000006aa037c23 */ /* 0x002fe20008010800 */
[----:B------:R-:W-:-:S04]  /*4d20*/  IMAD.MOV.U32 R170, RZ, RZ, R207 ;  /* 0x000000ffffaa7224 */ /* 0x000fc800078e00cf */
[C---:B------:R-:W-:Y:S01]  /*4d30*/  HMMA.16816.F32.BF16 R96, R8.reuse, R50, RZ ;  /* 0x000000320860723c */ /* 0x040fe200000418ff */
[----:B------:R1:W-:Y:S05]  /*4d40*/  MUFU.EX2 R156, R3 ;  /* 0x00000003009c7308 */ /* 0x0003ea0000000800 */
[C---:B------:R-:W-:Y:S06]  /*4d50*/  HMMA.16816.F32.BF16 R48, R8.reuse, R68, RZ ;  /* 0x000000440830723c */ /* 0x040fec00000418ff */
[C---:B------:R-:W-:Y:S06]  /*4d60*/  HMMA.16816.F32.BF16 R88, R8.reuse, R80, RZ ;  /* 0x000000500858723c */ /* 0x040fec00000418ff */
[----:B------:R-:W-:Y:S01]  /*4d70*/  HMMA.16816.F32.BF16 R80, R8, R82, RZ ;  /* 0x000000520850723c */ /* 0x000fe200000418ff */
[----:B-1----:R-:W-:Y:S01]  /*4d80*/  FFMA.FTZ R3, R169, UR6, -R0 ;  /* 0x00000006a9037c23 */ /* 0x002fe20008010800 */
[----:B------:R-:W-:-:S03]  /*4d90*/  IMAD.MOV.U32 R169, RZ, RZ, R208 ;  /* 0x000000ffffa97224 */ /* 0x000fc600078e00d0 */
[----:B------:R1:W2:Y:S01]  /*4da0*/  MUFU.EX2 R183, R3 ;  /* 0x0000000300b77308 */ /* 0x0002a20000000800 */
[----:B------:R-:W-:Y:S06]  /*4db0*/  HMMA.16816.F32.BF16 R208, R4, R28, R144 ;  /* 0x0000001c04d0723c */ /* 0x000fec0000041890 */
[----:B------:R-:W-:Y:S01]  /*4dc0*/  HMMA.16816.F32.BF16 R68, R8, R70, RZ ;  /* 0x000000460844723c */ /* 0x000fe200000418ff */
[----:B------:R-:W-:Y:S01]  /*4dd0*/  IMAD.MOV.U32 R146, RZ, RZ, R204 ;  /* 0x000000ffff927224 */ /* 0x000fe200078e00cc */
[----:B------:R-:W-:Y:S01]  /*4de0*/  MOV R147, R195 ;  /* 0x000000c300937202 */ /* 0x000fe20000000f00 */
[----:B------:R-:W-:Y:S01]  /*4df0*/  IMAD.MOV.U32 R144, RZ, RZ, R223 ;  /* 0x000000ffff907224 */ /* 0x000fe200078e00df */
[----:B------:R-:W-:-:S02]  /*4e00*/  MOV R145, R138 ;  /* 0x0000008a00917202 */ /* 0x000fc40000000f00 */
[----:B------:R-:W-:Y:S01]  /*4e10*/  HMMA.16816.F32.BF16 R192, R4, R32, R140 ;  /* 0x0000002004c0723c */ /* 0x000fe2000004188c */
[----:B-1----:R-:W-:Y:S01]  /*4e20*/  FFMA.FTZ R3, R166, UR6, -R0 ;  /* 0x00000006a6037c23 */ /* 0x002fe20008010800 */
[----:B------:R-:W-:-:S04]  /*4e30*/  MOV R166, R222 ;  /* 0x000000de00a67202 */ /* 0x000fc80000000f00 */
[----:B------:R-:W-:Y:S01]  /*4e40*/  HMMA.16816.F32.BF16 R204, R4, R62, R108 ;  /* 0x0000003e04cc723c */ /* 0x000fe2000004186c */
[----:B------:R1:W-:Y:S06]  /*4e50*/  MUFU.EX2 R237, R3 ;  /* 0x0000000300ed7308 */ /* 0x0003ec0000000800 */
[----:B---3--:R-:W-:Y:S02]  /*4e60*/  F2FP.BF16.F32.PACK_AB R4, R234, R159 ;  /* 0x0000009fea04723e */ /* 0x008fe400000010ff */
[----:B--2---:R-:W-:Y:S02]  /*4e70*/  F2FP.BF16.F32.PACK_AB R5, R183, R156 ;  /* 0x0000009cb705723e */ /* 0x004fe400000010ff */
[----:B------:R-:W-:Y:S01]  /*4e80*/  F2FP.BF16.F32.PACK_AB R6, R239, R236 ;  /* 0x000000ecef06723e */ /* 0x000fe200000010ff */
[----:B-1----:R-:W-:-:S04]  /*4e90*/  FFMA.FTZ R3, R139, UR6, -R0 ;  /* 0x000000068b037c23 */ /* 0x002fc80008010800 */
[----:B------:R-:W1:Y:S02]  /*4ea0*/  MUFU.EX2 R134, R3 ;  /* 0x0000000300867308 */ /* 0x000e640000000800 */
[----:B-1----:R-:W-:Y:S01]  /*4eb0*/  F2FP.BF16.F32.PACK_AB R7, R134, R237 ;  /* 0x000000ed8607723e */ /* 0x002fe200000010ff */
[----:B------:R-:W-:-:S06]  /*4ec0*/  FFMA.FTZ R3, R175, UR6, -R2 ;  /* 0x00000006af037c23 */ /* 0x000fcc0008010802 */
[----:B------:R-:W-:Y:S06]  /*4ed0*/  HMMA.16816.F32.BF16 R108, R4, R16, R52 ;  /* 0x00000010046c723c */ /* 0x000fec0000041834 */
[----:B------:R-:W-:Y:S06]  /*4ee0*/  HMMA.16816.F32.BF16 R52, R8, R64, RZ ;  /* 0x000000400834723c */ /* 0x000fec00000418ff */
[----:B------:R-:W-:Y:S06]  /*4ef0*/  HMMA.16816.F32.BF16 R148, R4, R24, R92 ;  /* 0x000000180494723c */ /* 0x000fec000004185c */
[C---:B------:R-:W-:Y:S06]  /*4f00*/  HMMA.16816.F32.BF16 R92, R8.reuse, R46, RZ ;  /* 0x0000002e085c723c */ /* 0x040fec00000418ff */
[----:B------:R-:W-:Y:S06]  /*4f10*/  HMMA.16816.F32.BF16 R44, R8, R72, RZ ;  /* 0x00000048082c723c */ /* 0x000fec00000418ff */
[C---:B------:R-:W-:Y:S06]  /*4f20*/  HMMA.16816.F32.BF16 R100, R4.reuse, R32, R52 ;  /* 0x000000200464723c */ /* 0x040fec0000041834 */
[C---:B------:R-:W-:Y:S01]  /*4f30*/  HMMA.16816.F32.BF16 R140, R4.reuse, R36, R48 ;  /* 0x00000024048c723c */ /* 0x040fe20000041830 */
[----:B------:R-:W-:Y:S01]  /*4f40*/  MOV R54, R220 ;  /* 0x000000dc00367202 */ /* 0x000fe20000000f00 */
[----:B------:R-:W-:Y:S01]  /*4f50*/  IMAD.MOV.U32 R55, RZ, RZ, R221 ;  /* 0x000000ffff377224 */ /* 0x000fe200078e00dd */
[----:B------:R1:W-:Y:S01]  /*4f60*/  MUFU.EX2 R220, R3 ;  /* 0x0000000300dc7308 */ /* 0x0003e20000000800 */
[----:B------:R-:W-:Y:S01]  /*4f70*/  IMAD.MOV.U32 R33, RZ, RZ, R213 ;  /* 0x000000ffff217224 */ /* 0x000fe200078e00d5 */
[----:B------:R-:W-:Y:S01]  /*4f80*/  MOV R52, R214 ;  /* 0x000000d600347202 */ /* 0x000fe20000000f00 */
[----:B------:R-:W-:Y:S01]  /*4f90*/  HMMA.16816.F32.BF16 R160, R4, R20, R84 ;  /* 0x0000001404a0723c */ /* 0x000fe20000041854 */
[----:B------:R-:W-:-:S05]  /*4fa0*/  IMAD.MOV.U32 R53, RZ, RZ, R215 ;  /* 0x000000ffff357224 */ /* 0x000fca00078e00d7 */
[----:B------:R-:W-:Y:S06]  /*4fb0*/  HMMA.16816.F32.BF16 R44, R4, R40, R44 ;  /* 0x00000028042c723c */ /* 0x000fec000004182c */
[----:B------:R-:W-:Y:S01]  /*4fc0*/  HMMA.16816.F32.BF16 R84, R8, R76, RZ ;  /* 0x0000004c0854723c */ /* 0x000fe200000418ff */
[----:B------:R-:W-:Y:S01]  /*4fd0*/  MOV R41, R212 ;  /* 0x000000d400297202 */ /* 0x000fe20000000f00 */
[----:B-1----:R-:W-:Y:S01]  /*4fe0*/  FFMA.FTZ R3, R171, UR6, -R2 ;  /* 0x00000006ab037c23 */ /* 0x002fe20008010802 */
[----:B------:R-:W-:Y:S01]  /*4ff0*/  MOV R171, R33 ;  /* 0x0000002100ab7202 */ /* 0x000fe20000000f00 */
[----:B------:R-:W-:-:S02]  /*5000*/  IMAD.MOV.U32 R33, RZ, RZ, R52 ;  /* 0x000000ffff217224 */ /* 0x000fc400078e0034 */
[----:B------:R1:W2:Y:S01]  /*5010*/  MUFU.EX2 R221, R3 ;  /* 0x0000000300dd7308 */ /* 0x0002a20000000800 */
[----:B------:R-:W-:Y:S01]  /*5020*/  IMAD.MOV.U32 R37, RZ, RZ, R142 ;  /* 0x000000ffff257224 */ /* 0x000fe200078e008e */
[----:B------:R-:W-:Y:S01]  /*5030*/  MOV R36, R141 ;  /* 0x0000008d00247202 */ /* 0x000fe20000000f00 */
[----:B------:R-:W-:Y:S01]  /*5040*/  IMAD.MOV.U32 R32, RZ, RZ, R143 ;  /* 0x000000ffff207224 */ /* 0x000fe200078e008f */
[----:B------:R-:W-:Y:S01]  /*5050*/  HMMA.16816.F32.BF16 R76, R8, R78, RZ ;  /* 0x0000004e084c723c */ /* 0x000fe200000418ff */
[----:B------:R-:W-:-:S03]  /*5060*/  IMAD.MOV.U32 R245, RZ, RZ, R140 ;  /* 0x000000fffff57224 */ /* 0x000fc600078e008c */
[----:B------:R-:W-:Y:S02]  /*5070*/  MOV R175, R32 ;  /* 0x0000002000af7202 */ /* 0x000fe40000000f00 */
[C---:B------:R-:W-:Y:S02]  /*5080*/  HMMA.16816.F32.BF16 R64, R8.reuse, R66, RZ ;  /* 0x000000420840723c */ /* 0x040fe400000418ff */
[----:B------:R-:W-:Y:S02]  /*5090*/  IMAD.MOV.U32 R21, RZ, RZ, R44 ;  /* 0x000000ffff157224 */ /* 0x000fe400078e002c */
[----:B------:R-:W-:Y:S02]  /*50a0*/  IMAD.MOV.U32 R20, RZ, RZ, R45 ;  /* 0x000000ffff147224 */ /* 0x000fe400078e002d */
[----:B------:R-:W-:Y:S01]  /*50b0*/  HMMA.16816.F32.BF16 R8, R8, R74, RZ ;  /* 0x0000004a0808723c */ /* 0x000fe200000418ff */
[----:B-1----:R-:W-:-:S04]  /*50c0*/  FFMA.FTZ R3, R167, UR6, -R2 ;  /* 0x00000006a7037c23 */ /* 0x002fc80008010802 */
[----:B------:R1:W-:Y:S01]  /*50d0*/  MUFU.EX2 R222, R3 ;  /* 0x0000000300de7308 */ /* 0x0003e20000000800 */
[C---:B------:R-:W-:Y:S06]  /*50e0*/  HMMA.16816.F32.BF16 R84, R4.reuse, R28, R84 ;  /* 0x0000001c0454723c */ /* 0x040fec0000041854 */
[----:B------:R-:W-:Y:S01]  /*50f0*/  HMMA.16816.F32.BF16 R88, R4, R60, R88 ;  /* 0x0000003c0458723c */ /* 0x000fe20000041858 */
[----:B------:R-:W-:Y:S01]  /*5100*/  IMAD.MOV.U32 R29, RZ, RZ, R46 ;  /* 0x000000ffff1d7224 */ /* 0x000fe200078e002e */
[----:B------:R-:W-:-:S04]  /*5110*/  MOV R28, R47 ;  /* 0x0000002f001c7202 */ /* 0x000fc80000000f00 */
[----:B------:R-:W-:Y:S01]  /*5120*/  HMMA.16816.F32.BF16 R44, R4, R26, R92 ;  /* 0x0000001a042c723c */ /* 0x000fe2000004185c */
[----:B------:R-:W3:Y:S01]  /*5130*/  LDSM.16.MT88.4 R24, [R230+0xd000] ;  /* 0x00d00000e618783b */ /* 0x000ee20000004200 */
[----:B-1----:R-:W-:-:S04]  /*5140*/  FFMA.FTZ R3, R165, UR6, -R2 ;  /* 0x00000006a5037c23 */ /* 0x002fc80008010802 */
[C---:B------:R-:W-:Y:S01]  /*5150*/  HMMA.16816.F32.BF16 R72, R4.reuse, R18, R56 ;  /* 0x000000120448723c */ /* 0x040fe20000041838 */
[----:B------:R-:W-:Y:S01]  /*5160*/  MOV R95, R55 ;  /* 0x00000037005f7202 */ /* 0x000fe20000000f00 */
[----:B------:R1:W4:Y:S01]  /*5170*/  MUFU.EX2 R223, R3 ;  /* 0x0000000300df7308 */ /* 0x0003220000000800 */
[----:B------:R-:W-:Y:S01]  /*5180*/  IMAD.MOV.U32 R94, RZ, RZ, R166 ;  /* 0x000000ffff5e7224 */ /* 0x000fe200078e00a6 */
[----:B------:R-:W3:Y:S01]  /*5190*/  LDSM.16.MT88.4 R16, [R229+0xd000] ;  /* 0x00d00000e510783b */ /* 0x000ee20000004200 */
[----:B------:R-:W-:Y:S01]  /*51a0*/  MOV R93, R144 ;  /* 0x00000090005d7202 */ /* 0x000fe20000000f00 */
[----:B------:R-:W-:Y:S01]  /*51b0*/  HMMA.16816.F32.BF16 R60, R4, R62, R80 ;  /* 0x0000003e043c723c */ /* 0x000fe20000041850 */
[----:B------:R-:W-:-:S05]  /*51c0*/  IMAD.MOV.U32 R92, RZ, RZ, R145 ;  /* 0x000000ffff5c7224 */ /* 0x000fca00078e0091 */
[C---:B------:R-:W-:Y:S01]  /*51d0*/  HMMA.16816.F32.BF16 R56, R4.reuse, R34, R64 ;  /* 0x000000220438723c */ /* 0x040fe20000041840 */
[----:B------:R-:W-:Y:S01]  /*51e0*/  MOV R82, R53 ;  /* 0x0000003500527202 */ /* 0x000fe20000000f00 */
[----:B------:R-:W-:Y:S01]  /*51f0*/  IMAD.MOV.U32 R83, RZ, RZ, R54 ;  /* 0x000000ffff537224 */ /* 0x000fe200078e0036 */
[----:B------:R-:W-:Y:S01]  /*5200*/  MOV R81, R28 ;  /* 0x0000001c00517202 */ /* 0x000fe20000000f00 */
[----:B------:R-:W-:Y:S02]  /*5210*/  IMAD.MOV.U32 R80, RZ, RZ, R29 ;  /* 0x000000ffff507224 */ /* 0x000fe400078e001d */
[C---:B------:R-:W-:Y:S01]  /*5220*/  HMMA.16816.F32.BF16 R96, R4.reuse, R22, R96 ;  /* 0x000000160460723c */ /* 0x040fe20000041860 */
[----:B-1----:R-:W-:Y:S01]  /*5230*/  FFMA.FTZ R3, R178, UR6, -R0 ;  /* 0x00000006b2037c23 */ /* 0x002fe20008010800 */
[----:B------:R-:W-:Y:S01]  /*5240*/  IMAD.MOV.U32 R178, RZ, RZ, R37 ;  /* 0x000000ffffb27224 */ /* 0x000fe200078e0025 */
[----:B------:R-:W-:Y:S02]  /*5250*/  MOV R37, R164 ;  /* 0x000000a400257202 */ /* 0x000fe40000000f00 */
[----:B------:R1:W-:Y:S01]  /*5260*/  MUFU.EX2 R212, R3 ;  /* 0x0000000300d47308 */ /* 0x0003e20000000800 */
[C---:B------:R-:W-:Y:S01]  /*5270*/  HMMA.16816.F32.BF16 R48, R4.reuse, R30, R76 ;  /* 0x0000001e0430723c */ /* 0x040fe2000004184c */
[----:B------:R-:W3:Y:S05]  /*5280*/  LDSM.16.MT88.4 R28, [R229+0xf000] ;  /* 0x00f00000e51c783b */ /* 0x000eea0000004200 */
[----:B------:R-:W-:Y:S01]  /*5290*/  HMMA.16816.F32.BF16 R64, R4, R38, R68 ;  /* 0x000000260440723c */ /* 0x000fe20000041844 */
[----:B------:R-:W-:-:S05]  /*52a0*/  IMAD.MOV.U32 R79, RZ, RZ, R158 ;  /* 0x000000ffff4f7224 */ /* 0x000fca00078e009e */
[----:B------:R-:W-:Y:S01]  /*52b0*/  HMMA.16816.F32.BF16 R52, R4, R42, R8 ;  /* 0x0000002a0434723c */ /* 0x000fe20000041808 */
[----:B-1----:R-:W-:Y:S01]  /*52c0*/  FFMA.FTZ R3, R173, UR6, -R0 ;  /* 0x00000006ad037c23 */ /* 0x002fe20008010800 */
[----:B------:R-:W-:-:S05]  /*52d0*/  MOV R173, R146 ;  /* 0x0000009200ad7202 */ /* 0x000fca0000000f00 */
[----:B--2---:R-:W-:Y:S01]  /*52e0*/  F2FP.BF16.F32.PACK_AB R8, R221, R220 ;  /* 0x000000dcdd08723e */ /* 0x004fe200000010ff */
[----:B------:R1:W2:Y:S01]  /*52f0*/  MUFU.EX2 R213, R3 ;  /* 0x0000000300d57308 */ /* 0x0002a20000000800 */
[----:B----4-:R-:W-:Y:S01]  /*5300*/  F2FP.BF16.F32.PACK_AB R10, R223, R222 ;  /* 0x000000dedf0a723e */ /* 0x010fe200000010ff */
        /* <DEDUP_REMOVED lines=8> */
[C---:B---3--:R-:W-:Y:S06]  /*5390*/  HMMA.16816.F32.BF16 R160, R8.reuse, R24, R160 ;  /* 0x0000001808a0723c */ /* 0x048fec00000418a0 */
[C---:B------:R-:W-:Y:S06]  /*53a0*/  HMMA.16816.F32.BF16 R148, R8.reuse, R16, R148 ;  /* 0x000000100894723c */ /* 0x040fec0000041894 */
[----:B------:R-:W-:Y:S01]  /*53b0*/  HMMA.16816.F32.BF16 R44, R8, R18, R44 ;  /* 0x00000012082c723c */ /* 0x000fe2000004182c */
[----:B-1----:R-:W-:Y:S01]  /*53c0*/  FFMA.FTZ R3, R176, UR6, -R13 ;  /* 0x00000006b0037c23 */ /* 0x002fe2000801080d */
[----:B------:R-:W-:-:S03]  /*53d0*/  IMAD.MOV.U32 R176, RZ, RZ, R147 ;  /* 0x000000ffffb07224 */ /* 0x000fc600078e0093 */
[----:B------:R1:W2:Y:S02]  /*53e0*/  MUFU.EX2 R143, R3 ;  /* 0x00000003008f7308 */ /* 0x0002a40000000800 */
[----:B-1----:R-:W-:Y:S01]  /*53f0*/  FFMA.FTZ R3, R177, UR6, -R13 ;  /* 0x00000006b1037c23 */ /* 0x002fe2000801080d */
[----:B--2---:R-:W-:Y:S02]  /*5400*/  F2FP.BF16.F32.PACK_AB R4, R143, R142 ;  /* 0x0000008e8f04723e */ /* 0x004fe400000010ff */
[----:B------:R-:W-:-:S03]  /*5410*/  MOV R177, R157 ;  /* 0x0000009d00b17202 */ /* 0x000fc60000000f00 */
[----:B------:R1:W-:Y:S02]  /*5420*/  MUFU.EX2 R141, R3 ;  /* 0x00000003008d7308 */ /* 0x0003e40000000800 */
[----:B-1----:R-:W-:-:S06]  /*5430*/  FFMA.FTZ R3, R179, UR6, -R13 ;  /* 0x00000006b3037c23 */ /* 0x002fcc000801080d */
        /* <DEDUP_REMOVED lines=9> */
[----:B-1----:R-:W-:-:S06]  /*54d0*/  FFMA.FTZ R3, R172, UR6, -R12 ;  /* 0x00000006ac037c23 */ /* 0x002fcc000801080c */
[----:B------:R-:W1:Y:S02]  /*54e0*/  MUFU.EX2 R139, R3 ;  /* 0x00000003008b7308 */ /* 0x000e640000000800 */
[----:B-1----:R-:W-:Y:S01]  /*54f0*/  F2FP.BF16.F32.PACK_AB R7, R139, R137 ;  /* 0x000000898b07723e */ /* 0x002fe200000010ff */
[----:B------:R-:W-:Y:S02]  /*5500*/  IMAD.MOV.U32 R3, RZ, RZ, R41 ;  /* 0x000000ffff037224 */ /* 0x000fe400078e0029 */
[----:B------:R-:W1:Y:S04]  /*5510*/  LDSM.16.MT88.4 R40, [R232+0xf000] ;  /* 0x00f00000e828783b */ /* 0x000e680000004200 */
[C---:B------:R-:W-:Y:S06]  /*5520*/  HMMA.16816.F32.BF16 R164, R4.reuse, R24, R188 ;  /* 0x0000001804a4723c */ /* 0x040fec00000418bc */
[C---:B------:R-:W-:Y:S01]  /*5530*/  HMMA.16816.F32.BF16 R68, R4.reuse, R28, R208 ;  /* 0x0000001c0444723c */ /* 0x040fe200000418d0 */
[----:B------:R-:W-:Y:S01]  /*5540*/  IMAD.MOV.U32 R25, RZ, RZ, R33 ;  /* 0x000000ffff197224 */ /* 0x000fe200078e0021 */
[----:B------:R-:W-:Y:S01]  /*5550*/  MOV R24, R183 ;  /* 0x000000b700187202 */ /* 0x000fe20000000f00 */
[----:B------:R-:W2:Y:S03]  /*5560*/  LDSM.16.MT88.4 R32, [R230+0xf000] ;  /* 0x00f00000e620783b */ /* 0x000ea60000004200 */
[----:B------:R-:W-:Y:S01]  /*5570*/  HMMA.16816.F32.BF16 R144, R4, R16, R184 ;  /* 0x000000100490723c */ /* 0x000fe200000418b8 */
[----:B------:R-:W-:Y:S01]  /*5580*/  IMAD.MOV.U32 R208, RZ, RZ, R92 ;  /* 0x000000ffffd07224 */ /* 0x000fe200078e005c */
[----:B------:R-:W-:Y:S01]  /*5590*/  MOV R209, R93 ;  /* 0x0000005d00d17202 */ /* 0x000fe20000000f00 */
[----:B------:R-:W-:Y:S01]  /*55a0*/  IMAD.MOV.U32 R210, RZ, RZ, R94 ;  /* 0x000000ffffd27224 */ /* 0x000fe200078e005e */
[----:B------:R-:W-:-:S03]  /*55b0*/  MOV R211, R95 ;  /* 0x0000005f00d37202 */ /* 0x000fc60000000f00 */
[----:B------:R-:W-:Y:S01]  /*55c0*/  IMAD.MOV.U32 R186, RZ, RZ, R21 ;  /* 0x000000ffffba7224 */ /* 0x000fe200078e0015 */
[----:B------:R-:W-:Y:S01]  /*55d0*/  MOV R187, R20 ;  /* 0x0000001400bb7202 */ /* 0x000fe20000000f00 */
[----:B------:R-:W-:Y:S01]  /*55e0*/  IMAD.MOV.U32 R185, RZ, RZ, R159 ;  /* 0x000000ffffb97224 */ /* 0x000fe200078e009f */
[----:B------:R-:W3:Y:S01]  /*55f0*/  LDSM.16.MT88.4 R20, [R232+0xd000] ;  /* 0x00d00000e814783b */ /* 0x000ee20000004200 */
[----:B------:R-:W-:Y:S02]  /*5600*/  MOV R184, R156 ;  /* 0x0000009c00b87202 */ /* 0x000fe40000000f00 */
[C---:B------:R-:W-:Y:S01]  /*5610*/  HMMA.16816.F32.BF16 R156, R4.reuse, R18, R120 ;  /* 0x00000012049c723c */ /* 0x040fe20000041878 */
[----:B------:R-:W4:Y:S05]  /*5620*/  LDSM.16.MT88.4 R16, [R231+0xd000] ;  /* 0x00d00000e710783b */ /* 0x000f2a0000004200 */
[C---:B-1----:R-:W-:Y:S07]  /*5630*/  HMMA.16816.F32.BF16 R120, R4.reuse, R40, R152 ;  /* 0x000000280478723c */ /* 0x042fee0000041898 */
[----:B------:R-:W-:Y:S01]  /*5640*/  IMAD.MOV.U32 R155, RZ, RZ, R24 ;  /* 0x000000ffff9b7224 */ /* 0x000fe200078e0018 */
[C---:B--2---:R-:W-:Y:S06]  /*5650*/  HMMA.16816.F32.BF16 R92, R4.reuse, R32, R192 ;  /* 0x00000020045c723c */ /* 0x044fec00000418c0 */
[C---:B------:R-:W-:Y:S01]  /*5660*/  HMMA.16816.F32.BF16 R104, R4.reuse, R34, R104 ;  /* 0x000000220468723c */ /* 0x040fe20000041868 */
[----:B------:R-:W-:Y:S01]  /*5670*/  IMAD.MOV.U32 R194, RZ, RZ, R36 ;  /* 0x000000ffffc27224 */ /* 0x000fe200078e0024 */
[----:B------:R-:W-:Y:S01]  /*5680*/  MOV R195, R37 ;  /* 0x0000002500c37202 */ /* 0x000fe20000000f00 */
[----:B------:R-:W-:Y:S01]  /*5690*/  IMAD.MOV.U32 R192, RZ, RZ, R178 ;  /* 0x000000ffffc07224 */ /* 0x000fe200078e00b2 */
[----:B------:R-:W1:Y:S01]  /*56a0*/  LDSM.16.MT88.4 R36, [R231+0xf000] ;  /* 0x00f00000e724783b */ /* 0x000e620000004200 */
[----:B------:R-:W-:Y:S01]  /*56b0*/  MOV R193, R175 ;  /* 0x000000af00c17202 */ /* 0x000fe20000000f00 */
[----:B------:R-:W-:Y:S01]  /*56c0*/  IMAD.MOV.U32 R152, RZ, RZ, R194 ;  /* 0x000000ffff987224 */ /* 0x000fe200078e00c2 */
[----:B---3--:R-:W-:Y:S01]  /*56d0*/  HMMA.16816.F32.BF16 R180, R4, R20, R216 ;  /* 0x0000001404b4723c */ /* 0x008fe200000418d8 */
[----:B------:R-:W-:Y:S01]  /*56e0*/  IMAD.MOV.U32 R153, RZ, RZ, R192 ;  /* 0x000000ffff997224 */ /* 0x000fe200078e00c0 */
[----:B------:R-:W-:-:S04]  /*56f0*/  MOV R154, R193 ;  /* 0x000000c1009a7202 */ /* 0x000fc80000000f00 */
[C---:B----4-:R-:W-:Y:S01]  /*5700*/  HMMA.16816.F32.BF16 R196, R4.reuse, R16, R196 ;  /* 0x0000001004c4723c */ /* 0x050fe200000418c4 */
[----:B------:R-:W-:Y:S01]  /*5710*/  MOV R217, R177 ;  /* 0x000000b100d97202 */ /* 0x000fe20000000f00 */
[----:B------:R-:W-:Y:S01]  /*5720*/  IMAD.MOV.U32 R218, RZ, RZ, R176 ;  /* 0x000000ffffda7224 */ /* 0x000fe200078e00b0 */
[----:B------:R-:W-:Y:S01]  /*5730*/  MOV R219, R173 ;  /* 0x000000ad00db7202 */ /* 0x000fe20000000f00 */
[----:B------:R-:W-:Y:S02]  /*5740*/  IMAD.MOV.U32 R216, RZ, RZ, R79 ;  /* 0x000000ffffd87224 */ /* 0x000fe400078e004f */
[C---:B------:R-:W-:Y:S06]  /*5750*/  HMMA.16816.F32.BF16 R176, R4.reuse, R42, R112 ;  /* 0x0000002a04b0723c */ /* 0x040fec0000041870 */
[----:B------:R-:W-:Y:S01]  /*5760*/  HMMA.16816.F32.BF16 R172, R4, R26, R128 ;  /* 0x0000001a04ac723c */ /* 0x000fe20000041880 */
[----:B------:R-:W-:-:S02]  /*5770*/  IMAD.MOV.U32 R112, RZ, RZ, R3 ;  /* 0x000000ffff707224 */ /* 0x000fc400078e0003 */
[----:B------:R-:W-:Y:S01]  /*5780*/  FFMA.FTZ R3, R203, UR6, -R2 ;  /* 0x00000006cb037c23 */ /* 0x000fe20008010802 */
[----:B------:R-:W-:Y:S01]  /*5790*/  MOV R113, R243 ;  /* 0x000000f300717202 */ /* 0x000fe20000000f00 */
[----:B------:R-:W-:Y:S01]  /*57a0*/  IMAD.MOV.U32 R115, RZ, RZ, R216 ;  /* 0x000000ffff737224 */ /* 0x000fe200078e00d8 */
[----:B------:R-:W-:Y:S01]  /*57b0*/  MOV R114, R217 ;  /* 0x000000d900727202 */ /* 0x000fe20000000f00 */
[----:B------:R2:W-:Y:S01]  /*57c0*/  MUFU.EX2 R24, R3 ;  /* 0x0000000300187308 */ /* 0x0005e20000000800 */
[C---:B------:R-:W-:Y:S01]  /*57d0*/  HMMA.16816.F32.BF16 R188, R4.reuse, R22, R124 ;  /* 0x0000001604bc723c */ /* 0x040fe2000004187c */
[----:B------:R-:W-:Y:S01]  /*57e0*/  MOV R130, R25 ;  /* 0x0000001900827202 */ /* 0x000fe20000000f00 */
[----:B------:R-:W-:Y:S01]  /*57f0*/  IMAD.MOV.U32 R128, RZ, RZ, R218 ;  /* 0x000000ffff807224 */ /* 0x000fe200078e00da */
[----:B------:R-:W-:Y:S02]  /*5800*/  MOV R129, R219 ;  /* 0x000000db00817202 */ /* 0x000fe40000000f00 */
[----:B------:R-:W-:Y:S01]  /*5810*/  MOV R131, R195 ;  /* 0x000000c300837202 */ /* 0x000fe20000000f00 */
[C---:B------:R-:W-:Y:S06]  /*5820*/  HMMA.16816.F32.BF16 R204, R4.reuse, R18, R204 ;  /* 0x0000001204cc723c */ /* 0x040fec00000418cc */
[----:B-1----:R-:W-:Y:S01]  /*5830*/  HMMA.16816.F32.BF16 R224, R4, R36, R224 ;  /* 0x0000002404e0723c */ /* 0x002fe200000418e0 */
[----:B--2---:R-:W-:-:S05]  /*5840*/  FFMA.FTZ R3, R202, UR6, -R2 ;  /* 0x00000006ca037c23 */ /* 0x004fca0008010802 */
[C---:B------:R-:W-:Y:S01]  /*5850*/  HMMA.16816.F32.BF16 R76, R4.reuse, R30, R116 ;  /* 0x0000001e044c723c */ /* 0x040fe20000041874 */
[----:B------:R1:W2:Y:S05]  /*5860*/  MUFU.EX2 R25, R3 ;  /* 0x0000000300197308 */ /* 0x0002aa0000000800 */
        /* <DEDUP_REMOVED lines=8> */
[----:B------:R-:W-:-:S03]  /*58f0*/  IMAD.MOV.U32 R7, RZ, RZ, R240 ;  /* 0x000000ffff077224 */ /* 0x000fc600078e00f0 */
[C---:B------:R-:W-:Y:S01]  /*5900*/  HMMA.16816.F32.BF16 R240, R8.reuse, R26, R96 ;  /* 0x0000001a08f0723c */ /* 0x040fe20000041860 */
[--C-:B-1----:R-:W-:Y:S01]  /*5910*/  FFMA.FTZ R3, R201, UR6, -R2.reuse ;  /* 0x00000006c9037c23 */ /* 0x102fe20008010802 */
[----:B------:R-:W-:Y:S01]  /*5920*/  FFMA.FTZ R2, R5, UR6, -R2 ;  /* 0x0000000605027c23 */ /* 0x000fe20008010802 */
[----:B------:R-:W-:Y:S01]  /*5930*/  IMAD.MOV.U32 R127, RZ, RZ, R224 ;  /* 0x000000ffff7f7224 */ /* 0x000fe200078e00e0 */
[----:B------:R-:W-:Y:S01]  /*5940*/  MOV R126, R225 ;  /* 0x000000e1007e7202 */ /* 0x000fe20000000f00 */
[----:B------:R-:W-:Y:S01]  /*5950*/  IMAD.MOV.U32 R125, RZ, RZ, R226 ;  /* 0x000000ffff7d7224 */ /* 0x000fe200078e00e2 */
[----:B------:R1:W-:Y:S01]  /*5960*/  MUFU.EX2 R26, R2 ;  /* 0x00000002001a7308 */ /* 0x0003e20000000800 */
[----:B------:R-:W-:Y:S01]  /*5970*/  MOV R124, R227 ;  /* 0x000000e3007c7202 */ /* 0x000fe20000000f00 */
[C---:B------:R-:W-:Y:S01]  /*5980*/  HMMA.16816.F32.BF16 R192, R8.reuse, R16, R88 ;  /* 0x0000001008c0723c */ /* 0x040fe20000041858 */
[----:B------:R-:W-:Y:S01]  /*5990*/  MOV R5, R6 ;  /* 0x0000000600057202 */ /* 0x000fe20000000f00 */
[----:B------:R-:W-:Y:S01]  /*59a0*/  IMAD.MOV.U32 R6, RZ, RZ, R7 ;  /* 0x000000ffff067224 */ /* 0x000fe200078e0007 */
[----:B------:R-:W-:Y:S01]  /*59b0*/  MOV R7, R112 ;  /* 0x0000007000077202 */ /* 0x000fe20000000f00 */
[----:B------:R-:W-:Y:S01]  /*59c0*/  IMAD.MOV.U32 R112, RZ, RZ, R113 ;  /* 0x000000ffff707224 */ /* 0x000fe200078e0071 */
[----:B------:R-:W-:Y:S01]  /*59d0*/  MOV R113, R114 ;  /* 0x0000007200717202 */ /* 0x000fe20000000f00 */
[C---:B------:R-:W-:Y:S01]  /*59e0*/  HMMA.16816.F32.BF16 R224, R8.reuse, R20, R108 ;  /* 0x0000001408e0723c */ /* 0x040fe2000004186c */
[----:B------:R-:W-:Y:S01]  /*59f0*/  IMAD.MOV.U32 R114, RZ, RZ, R115 ;  /* 0x000000ffff727224 */ /* 0x000fe200078e0073 */
[----:B------:R-:W-:Y:S01]  /*5a00*/  MOV R115, R116 ;  /* 0x0000007400737202 */ /* 0x000fe20000000f00 */
[----:B------:R-:W-:Y:S01]  /*5a10*/  IMAD.MOV.U32 R116, RZ, RZ, R117 ;  /* 0x000000ffff747224 */ /* 0x000fe200078e0075 */
[----:B------:R-:W-:Y:S01]  /*5a20*/  MOV R117, R118 ;  /* 0x0000007600757202 */ /* 0x000fe20000000f00 */
[----:B------:R-:W-:Y:S01]  /*5a30*/  IMAD.MOV.U32 R118, RZ, RZ, R119 ;  /* 0x000000ffff767224 */ /* 0x000fe200078e0077 */
[----:B------:R-:W-:Y:S01]  /*5a40*/  MOV R119, R131 ;  /* 0x0000008300777202 */ /* 0x000fe20000000f00 */
[----:B------:R-:W-:Y:S01]  /*5a50*/  IMAD.MOV.U32 R131, RZ, RZ, R245 ;  /* 0x000000ffff837224 */ /* 0x000fe200078e00f5 */
[C---:B------:R-:W-:Y:S01]  /*5a60*/  HMMA.16816.F32.BF16 R208, R8.reuse, R18, R60 ;  /* 0x0000001208d0723c */ /* 0x040fe2000004183c */
[--C-:B-1----:R-:W-:Y:S01]  /*5a70*/  FFMA.FTZ R2, R200, UR6, -R0.reuse ;  /* 0x00000006c8027c23 */ /* 0x102fe20008010800 */
[----:B------:R-:W3:Y:S01]  /*5a80*/  LDL.LU R245, [R1+0x70] ;  /* 0x0000700001f57983 */ /* 0x000ee20000300800 */
[----:B------:R-:W-:Y:S03]  /*5a90*/  MUFU.EX2 R27, R3 ;  /* 0x00000003001b7308 */ /* 0x000fe60000000800 */
[----:B------:R-:W-:Y:S01]  /*5aa0*/  HMMA.16816.F32.BF16 R60, R8, R28, R84 ;  /* 0x0000001c083c723c */ /* 0x000fe20000041854 */
[----:B------:R-:W-:Y:S04]  /*5ab0*/  LDSM.16.MT88.4 R200, [R231+0xd800] ;  /* 0x00d80000e7c8783b */ /* 0x000fe80000004200 */
[----:B------:R1:W-:Y:S02]  /*5ac0*/  MUFU.EX2 R20, R2 ;  /* 0x0000000200147308 */ /* 0x0003e40000000800 */
[----:B-1----:R-:W-:-:S06]  /*5ad0*/  FFMA.FTZ R2, R15, UR6, -R0 ;  /* 0x000000060f027c23 */ /* 0x002fcc0008010800 */
[----:B------:R1:W4:Y:S02]  /*5ae0*/  MUFU.EX2 R22, R2 ;  /* 0x0000000200167308 */ /* 0x0003240000000800 */
[--C-:B-1----:R-:W-:Y:S01]  /*5af0*/  FFMA.FTZ R2, R14, UR6, -R0.reuse ;  /* 0x000000060e027c23 */ /* 0x102fe20008010800 */
[----:B------:R-:W-:Y:S01]  /*5b00*/  FFMA.FTZ R0, R5, UR6, -R0 ;  /* 0x0000000605007c23 */ /* 0x000fe20008010800 */
[----:B------:R-:W-:Y:S01]  /*5b10*/  MOV R5, R6 ;  /* 0x0000000600057202 */ /* 0x000fe20000000f00 */
[----:B------:R-:W-:Y:S01]  /*5b20*/  IMAD.MOV.U32 R6, RZ, RZ, R7 ;  /* 0x000000ffff067224 */ /* 0x000fe200078e0007 */
[----:B------:R-:W-:Y:S01]  /*5b30*/  MOV R7, R112 ;  /* 0x0000007000077202 */ /* 0x000fe20000000f00 */
[----:B------:R-:W-:Y:S01]  /*5b40*/  IMAD.MOV.U32 R112, RZ, RZ, R113 ;  /* 0x000000ffff707224 */ /* 0x000fe200078e0071 */
[----:B------:R1:W-:Y:S01]  /*5b50*/  MUFU.EX2 R21, R0 ;  /* 0x0000000000157308 */ /* 0x0003e20000000800 */
        /* <DEDUP_REMOVED lines=9> */
[----:B-1----:R-:W-:Y:S01]  /*5bf0*/  FFMA.FTZ R0, R5, UR6, -R13 ;  /* 0x0000000605007c23 */ /* 0x002fe2000801080d */
        /* <DEDUP_REMOVED lines=17> */
[----:B------:R1:W-:Y:S01]  /*5d10*/  MUFU.EX2 R16, R0 ;  /* 0x0000000000107308 */ /* 0x0003e20000000800 */
[----:B------:R-:W-:Y:S01]  /*5d20*/  IMAD.MOV.U32 R131, RZ, RZ, R152 ;  /* 0x000000ffff837224 */ /* 0x000fe200078e0098 */
[----:B------:R-:W-:Y:S01]  /*5d30*/  MOV R187, R80 ;  /* 0x0000005000bb7202 */ /* 0x000fe20000000f00 */
[----:B------:R-:W-:Y:S01]  /*5d40*/  IMAD.MOV.U32 R80, RZ, RZ, R81 ;  /* 0x000000ffff507224 */ /* 0x000fe200078e0051 */
[----:B------:R-:W-:Y:S01]  /*5d50*/  MOV R152, R153 ;  /* 0x0000009900987202 */ /* 0x000fe20000000f00 */
[----:B------:R-:W-:Y:S01]  /*5d60*/  IMAD.MOV.U32 R153, RZ, RZ, R154 ;  /* 0x000000ffff997224 */ /* 0x000fe200078e009a */
[----:B------:R-:W-:-:S02]  /*5d70*/  MOV R81, R246 ;  /* 0x000000f600517202 */ /* 0x000fc40000000f00 */
[----:B------:R-:W-:Y:S01]  /*5d80*/  MOV R154, R155 ;  /* 0x0000009b009a7202 */ /* 0x000fe20000000f00 */
[----:B------:R-:W-:Y:S01]  /*5d90*/  IMAD.MOV.U32 R155, RZ, RZ, R186 ;  /* 0x000000ffff9b7224 */ /* 0x000fe200078e00ba */
[----:B------:R-:W-:Y:S01]  /*5da0*/  MOV R186, R187 ;  /* 0x000000bb00ba7202 */ /* 0x000fe20000000f00 */
[----:B------:R-:W-:Y:S02]  /*5db0*/  IMAD.MOV.U32 R187, RZ, RZ, R80 ;  /* 0x000000ffffbb7224 */ /* 0x000fe400078e0050 */
[----:B-1----:R-:W-:Y:S01]  /*5dc0*/  FFMA.FTZ R0, R5, UR6, -R13 ;  /* 0x0000000605007c23 */ /* 0x002fe2000801080d */
        /* <DEDUP_REMOVED lines=11> */
[----:B------:R-:W2:Y:S01]  /*5e80*/  LDL.LU R246, [R1+0x6c] ;  /* 0x00006c0001f67983 */ /* 0x000ea20000300800 */
[----:B------:R-:W-:Y:S01]  /*5e90*/  IMAD.MOV.U32 R83, RZ, RZ, R252 ;  /* 0x000000ffff537224 */ /* 0x000fe200078e00fc */
[----:B------:R-:W-:Y:S01]  /*5ea0*/  MOV R118, R119 ;  /* 0x0000007700767202 */ /* 0x000fe20000000f00 */
[----:B------:R-:W-:Y:S01]  /*5eb0*/  IMAD.MOV.U32 R119, RZ, RZ, R130 ;  /* 0x000000ffff777224 */ /* 0x000fe200078e0082 */
[----:B------:R-:W4:Y:S01]  /*5ec0*/  LDL.LU R252, [R1+0x68] ;  /* 0x0000680001fc7983 */ /* 0x000f220000300800 */
        /* <DEDUP_REMOVED lines=12> */
[----:B------:R-:W-:-:S02]  /*5f90*/  MOV R171, R244 ;  /* 0x000000f400ab7202 */ /* 0x000fc40000000f00 */
[----:B------:R-:W3:Y:S01]  /*5fa0*/  LDL.LU R244, [R1+0x64] ;  /* 0x0000640001f47983 */ /* 0x000ee20000300800 */
        /* <DEDUP_REMOVED lines=11> */
[----:B------:R1:W5:Y:S01]  /*6060*/  LDL.LU R133, [R1+0x60] ;  /* 0x0000600001857983 */ /* 0x0003620000300800 */
[----:B------:R-:W-:Y:S01]  /*6070*/  MOV R99, R7 ;  /* 0x0000000700637202 */ /* 0x000fe20000000f00 */
[----:B------:R-:W-:Y:S01]  /*6080*/  IMAD.MOV.U32 R6, RZ, RZ, R134 ;  /* 0x000000ffff067224 */ /* 0x000fe200078e0086 */
[----:B------:R-:W-:Y:S01]  /*6090*/  MOV R7, R239 ;  /* 0x000000ef00077202 */ /* 0x000fe20000000f00 */
[----:B------:R1:W5:Y:S04]  /*60a0*/  LDL.LU R134, [R1+0x5c] ;  /* 0x00005c0001867983 */ /* 0x0003680000300800 */
[----:B------:R-:W3:Y:S01]  /*60b0*/  LDL.LU R239, [R1+0x58] ;  /* 0x0000580001ef7983 */ /* 0x000ee20000300800 */
[----:B------:R4:W1:Y:S01]  /*60c0*/  MUFU.EX2 R17, R0 ;  /* 0x0000000000117308 */ /* 0x0008620000000800 */
[----:B------:R-:W-:Y:S01]  /*60d0*/  MOV R109, R117 ;  /* 0x00000075006d7202 */ /* 0x000fe20000000f00 */
[----:B------:R-:W-:Y:S01]  /*60e0*/  IMAD.MOV.U32 R117, RZ, RZ, R154 ;  /* 0x000000ffff757224 */ /* 0x000fe200078e009a */
[----:B------:R-:W-:Y:S01]  /*60f0*/  MOV R97, R131 ;  /* 0x0000008300617202 */ /* 0x000fe20000000f00 */
[----:B------:R-:W-:Y:S01]  /*6100*/  IMAD.MOV.U32 R131, RZ, RZ, R152 ;  /* 0x000000ffff837224 */ /* 0x000fe200078e0098 */
[----:B------:R-:W-:Y:S01]  /*6110*/  MOV R118, R155 ;  /* 0x0000009b00767202 */ /* 0x000fe20000000f00 */
[----:B------:R-:W-:-:S02]  /*6120*/  IMAD.MOV.U32 R96, RZ, RZ, R130 ;  /* 0x000000ffff607224 */ /* 0x000fc400078e0082 */
[----:B------:R-:W-:Y:S01]  /*6130*/  MUFU.EX2 R23, R2 ;  /* 0x0000000200177308 */ /* 0x000fe20000000800 */
[----:B------:R-:W-:Y:S01]  /*6140*/  IMAD.MOV.U32 R4, RZ, RZ, R82 ;  /* 0x000000ffff047224 */ /* 0x000fe200078e0052 */
[----:B------:R-:W-:Y:S01]  /*6150*/  MOV R75, R97 ;  /* 0x00000061004b7202 */ /* 0x000fe20000000f00 */
[----:B------:R-:W-:Y:S02]  /*6160*/  IMAD.MOV.U32 R74, RZ, RZ, R96 ;  /* 0x000000ffff4a7224 */ /* 0x000fe400078e0060 */
[----:B------:R-:W-:Y:S01]  /*6170*/  IMAD.MOV.U32 R96, RZ, RZ, R4 ;  /* 0x000000ffff607224 */ /* 0x000fe200078e0004 */
[----:B------:R-:W-:Y:S01]  /*6180*/  HMMA.16816.F32.BF16 R84, R8, R32, R100 ;  /* 0x000000200854723c */ /* 0x000fe20000041864 */
[----:B------:R-:W-:Y:S01]  /*6190*/  IMAD.MOV.U32 R4, RZ, RZ, R128 ;  /* 0x000000ffff047224 */ /* 0x000fe200078e0080 */
[----:B------:R-:W-:Y:S01]  /*61a0*/  MOV R108, R111 ;  /* 0x0000006f006c7202 */ /* 0x000fe20000000f00 */
[----:B------:R-:W-:-:S03]  /*61b0*/  IMAD.MOV.U32 R128, RZ, RZ, R247 ;  /* 0x000000ffff807224 */ /* 0x000fc600078e00f7 */
[C---:B------:R-:W-:Y:S01]  /*61c0*/  HMMA.16816.F32.BF16 R100, R8.reuse, R40, R72 ;  /* 0x000000280864723c */ /* 0x040fe20000041848 */
[----:B------:R-:W-:Y:S01]  /*61d0*/  IMAD.MOV.U32 R111, RZ, RZ, R98 ;  /* 0x000000ffff6f7224 */ /* 0x000fe200078e0062 */
[----:B------:R-:W-:Y:S01]  /*61e0*/  MOV R130, R187 ;  /* 0x000000bb00827202 */ /* 0x000fe20000000f00 */
[----:B------:R-:W-:Y:S01]  /*61f0*/  IMAD.MOV.U32 R81, RZ, RZ, R169 ;  /* 0x000000ffff517224 */ /* 0x000fe200078e00a9 */
[----:B------:R-:W-:Y:S01]  /*6200*/  MOV R82, R171 ;  /* 0x000000ab00527202 */ /* 0x000fe20000000f00 */
[----:B------:R1:W5:Y:S02]  /*6210*/  LDL.LU R247, [R1+0x54] ;  /* 0x0000540001f77983 */ /* 0x0003640000300800 */
[----:B------:R-:W-:Y:S01]  /*6220*/  IMAD.MOV.U32 R75, RZ, RZ, R110 ;  /* 0x000000ffff4b7224 */ /* 0x000fe200078e006e */
[----:B------:R-:W-:Y:S01]  /*6230*/  HMMA.16816.F32.BF16 R48, R8, R30, R48 ;  /* 0x0000001e0830723c */ /* 0x000fe20000041830 */
[----:B------:R-:W-:Y:S02]  /*6240*/  MOV R80, R170 ;  /* 0x000000aa00507202 */ /* 0x000fe40000000f00 */
[----:B------:R-:W-:-:S03]  /*6250*/  MOV R90, R111 ;  /* 0x0000006f005a7202 */ /* 0x000fc60000000f00 */
[C---:B------:R-:W-:Y:S06]  /*6260*/  HMMA.16816.F32.BF16 R56, R8.reuse, R34, R56 ;  /* 0x000000220838723c */ /* 0x040fec0000041838 */
[C---:B------:R-:W-:Y:S06]  /*6270*/  HMMA.16816.F32.BF16 R64, R8.reuse, R42, R64 ;  /* 0x0000002a0840723c */ /* 0x040fec0000041840 */
[----:B------:R-:W-:Y:S01]  /*6280*/  HMMA.16816.F32.BF16 R52, R8, R38, R52 ;  /* 0x000000260834723c */ /* 0x000fe20000041834 */
[----:B------:R-:W-:-:S02]  /*6290*/  IMAD.MOV.U32 R187, RZ, RZ, R168 ;  /* 0x000000ffffbb7224 */ /* 0x000fc400078e00a8 */
[----:B------:R-:W-:Y:S04]  /*62a0*/  LDSM.16.MT88.4 R168, [R230+0xd800] ;  /* 0x00d80000e6a8783b */ /* 0x000fe80000004200 */
[----:B------:R-:W-:Y:S01]  /*62b0*/  IMAD.MOV.U32 R39, RZ, RZ, R80 ;  /* 0x000000ffff277224 */ /* 0x000fe200078e0050 */
[----:B------:R-:W-:Y:S01]  /*62c0*/  MOV R38, R81 ;  /* 0x0000005100267202 */ /* 0x000fe20000000f00 */
[----:B------:R-:W-:Y:S01]  /*62d0*/  IMAD.MOV.U32 R43, RZ, RZ, R184 ;  /* 0x000000ffff2b7224 */ /* 0x000fe200078e00b8 */
[----:B------:R-:W-:Y:S01]  /*62e0*/  MOV R42, R185 ;  /* 0x000000b9002a7202 */ /* 0x000fe20000000f00 */
[----:B----4-:R-:W-:-:S04]  /*62f0*/  FFMA.FTZ R0, R252, UR6, -R13 ;  /* 0x00000006fc007c23 */ /* 0x010fc8000801080d */
[----:B------:R4:W-:Y:S02]  /*6300*/  MUFU.EX2 R18, R0 ;  /* 0x0000000000127308 */ /* 0x0009e40000000800 */
[----:B----4-:R-:W-:Y:S01]  /*6310*/  FFMA.FTZ R0, R5, UR6, -R13 ;  /* 0x0000000605007c23 */ /* 0x010fe2000801080d */
[----:B------:R-:W-:Y:S01]  /*6320*/  IMAD.MOV.U32 R5, RZ, RZ, R112 ;  /* 0x000000ffff057224 */ /* 0x000fe200078e0070 */
[----:B------:R-:W-:Y:S01]  /*6330*/  MOV R112, R113 ;  /* 0x0000007100707202 */ /* 0x000fe20000000f00 */
[----:B------:R-:W-:Y:S01]  /*6340*/  IMAD.MOV.U32 R113, RZ, RZ, R114 ;  /* 0x000000ffff717224 */ /* 0x000fe200078e0072 */
[----:B------:R-:W-:Y:S01]  /*6350*/  MOV R114, R115 ;  /* 0x0000007300727202 */ /* 0x000fe20000000f00 */
[----:B------:R-:W-:Y:S01]  /*6360*/  IMAD.MOV.U32 R115, RZ, RZ, R116 ;  /* 0x000000ffff737224 */ /* 0x000fe200078e0074 */
[----:B------:R-:W-:Y:S01]  /*6370*/  MOV R116, R153 ;  /* 0x0000009900747202 */ /* 0x000fe20000000f00 */
[----:B------:R3:W-:Y:S01]  /*6380*/  MUFU.EX2 R19, R0 ;  /* 0x0000000000137308 */ /* 0x0007e20000000800 */
[----:B------:R-:W4:Y:S01]  /*6390*/  LDSM.16.MT88.4 R152, [R229+0xd800] ;  /* 0x00d80000e598783b */ /* 0x000f220000004200 */
[--C-:B--2---:R-:W-:Y:S01]  /*63a0*/  FFMA.FTZ R2, R246, UR6, -R12.reuse ;  /* 0x00000006f6027c23 */ /* 0x104fe2000801080c */
[----:B---3--:R-:W-:-:S05]  /*63b0*/  FFMA.FTZ R0, R244, UR6, -R12 ;  /* 0x00000006f4007c23 */ /* 0x008fca000801080c */
[----:B------:R2:W-:Y:S01]  /*63c0*/  MUFU.EX2 R15, R0 ;  /* 0x00000000000f7308 */ /* 0x0005e20000000800 */
[----:B------:R-:W-:Y:S02]  /*63d0*/  MOV R97, R5 ;  /* 0x0000000500617202 */ /* 0x000fe40000000f00 */
[----:B------:R-:W-:-:S05]  /*63e0*/  MOV R5, R129 ;  /* 0x0000008100057202 */ /* 0x000fca0000000f00 */
[----:B------:R-:W3:Y:S01]  /*63f0*/  MUFU.EX2 R13, R2 ;  /* 0x00000002000d7308 */ /* 0x000ee20000000800 */
[----:B--2---:R-:W-:-:S07]  /*6400*/  FFMA.FTZ R0, R245, UR6, -R12 ;  /* 0x00000006f5007c23 */ /* 0x004fce000801080c */
[----:B------:R2:W-:Y:S01]  /*6410*/  MUFU.EX2 R14, R0 ;  /* 0x00000000000e7308 */ /* 0x0005e20000000800 */
[----:B------:R-:W-:Y:S02]  /*6420*/  MOV R129, R238 ;  /* 0x000000ee00817202 */ /* 0x000fe40000000f00 */
[----:B------:R-:W-:Y:S01]  /*6430*/  MOV R110, R97 ;  /* 0x00000061006e7202 */ /* 0x000fe20000000f00 */
[----:B------:R-:W-:Y:S02]  /*6440*/  IMAD.MOV.U32 R97, RZ, RZ, R4 ;  /* 0x000000ffff617224 */ /* 0x000fe400078e0004 */
[----:B--2---:R-:W-:Y:S01]  /*6450*/  FFMA.FTZ R0, R109, UR6, -R12 ;  /* 0x000000066d007c23 */ /* 0x004fe2000801080c */
[----:B------:R-:W-:Y:S01]  /*6460*/  MOV R98, R5 ;  /* 0x0000000500627202 */ /* 0x000fe20000000f00 */
[----:B------:R-:W-:Y:S01]  /*6470*/  HMMA.16816.F32.BF16 R116, R8, R36, R116 ;  /* 0x000000240874723c */ /* 0x000fe20000041874 */
[----:B------:R-:W-:Y:S01]  /*6480*/  IMAD.MOV.U32 R3, RZ, RZ, R112 ;  /* 0x000000ffff037224 */ /* 0x000fe200078e0070 */
[----:B------:R2:W4:Y:S01]  /*6490*/  MUFU.EX2 R12, R0 ;  /* 0x00000000000c7308 */ /* 0x0005220000000800 */
        /* <DEDUP_REMOVED lines=27> */
[----:B------:R-:W-:Y:S01]  /*6650*/  F2FP.BF16.F32.PACK_AB R128, R25, R24 ;  /* 0x000000181980723e */ /* 0x000fe200000010ff */
[----:B------:R-:W-:Y:S01]  /*6660*/  IMAD.MOV.U32 R40, RZ, RZ, R114 ;  /* 0x000000ffff287224 */ /* 0x000fe200078e0072 */
[----:B------:R-:W-:Y:S01]  /*6670*/  F2FP.BF16.F32.PACK_AB R129, R22, R20 ;  /* 0x000000141681723e */ /* 0x000fe200000010ff */
[----:B------:R4:W5:Y:S01]  /*6680*/  LDL.LU R238, [R1+0x50] ;  /* 0x0000500001ee7983 */ /* 0x0009620000300800 */
[----:B-1----:R-:W-:-:S02]  /*6690*/  F2FP.BF16.F32.PACK_AB R124, R17, R16 ;  /* 0x00000010117c723e */ /* 0x002fc400000010ff */
[----:B---3--:R-:W-:Y:S02]  /*66a0*/  F2FP.BF16.F32.PACK_AB R125, R13, R15 ;  /* 0x0000000f0d7d723e */ /* 0x008fe400000010ff */
[----:B------:R-:W-:Y:S01]  /*66b0*/  F2FP.BF16.F32.PACK_AB R131, R21, R23 ;  /* 0x000000171583723e */ /* 0x000fe200000010ff */
[----:B------:R-:W-:Y:S01]  /*66c0*/  IMAD.MOV.U32 R8, RZ, RZ, R82 ;  /* 0x000000ffff087224 */ /* 0x000fe200078e0052 */
[----:B------:R-:W-:Y:S01]  /*66d0*/  F2FP.BF16.F32.PACK_AB R130, R26, R27 ;  /* 0x0000001b1a82723e */ /* 0x000fe200000010ff */
[----:B------:R-:W-:Y:S01]  /*66e0*/  IMAD.MOV.U32 R89, RZ, RZ, R110 ;  /* 0x000000ffff597224 */ /* 0x000fe200078e006e */
[----:B------:R-:W-:Y:S02]  /*66f0*/  F2FP.BF16.F32.PACK_AB R126, R19, R18 ;  /* 0x00000012137e723e */ /* 0x000fe400000010ff */
[----:B--2---:R-:W-:Y:S01]  /*6700*/  MOV R0, R83 ;  /* 0x0000005300007202 */ /* 0x004fe20000000f00 */
[----:B------:R-:W-:Y:S01]  /*6710*/  IMAD.MOV.U32 R252, RZ, RZ, R108 ;  /* 0x000000fffffc7224 */ /* 0x000fe200078e006c */
[----:B----4-:R-:W-:Y:S01]  /*6720*/  F2FP.BF16.F32.PACK_AB R127, R12, R14 ;  /* 0x0000000e0c7f723e */ /* 0x010fe200000010ff */
[----:B------:R-:W1:Y:S01]  /*6730*/  LDSM.16.MT88.4 R80, [R229+0xf800] ;  /* 0x00f80000e550783b */ /* 0x000e620000004200 */
[----:B------:R-:W-:Y:S01]  /*6740*/  MOV R110, R7 ;  /* 0x00000007006e7202 */ /* 0x000fe20000000f00 */
[----:B------:R-:W-:Y:S01]  /*6750*/  IMAD.MOV.U32 R7, RZ, RZ, R234 ;  /* 0x000000ffff077224 */ /* 0x000fe200078e00ea */
[-C--:B------:R-:W-:Y:S01]  /*6760*/  HMMA.16816.F32.BF16 R148, R128, R152.reuse, R148 ;  /* 0x000000988094723c */ /* 0x080fe20000041894 */
[----:B------:R-:W-:Y:S01]  /*6770*/  IMAD.MOV.U32 R35, RZ, RZ, R96 ;  /* 0x000000ffff237224 */ /* 0x000fe200078e0060 */
[----:B------:R-:W-:Y:S01]  /*6780*/  MOV R34, R97 ;  /* 0x0000006100227202 */ /* 0x000fe20000000f00 */
[----:B------:R-:W-:Y:S01]  /*6790*/  IMAD.MOV.U32 R246, RZ, RZ, R98 ;  /* 0x000000fffff67224 */ /* 0x000fe200078e0062 */
[----:B------:R-:W-:Y:S01]  /*67a0*/  MOV R108, R99 ;  /* 0x00000063006c7202 */ /* 0x000fe20000000f00 */
[----:B------:R-:W-:Y:S01]  /*67b0*/  IMAD.MOV.U32 R37, RZ, RZ, R186 ;  /* 0x000000ffff257224 */ /* 0x000fe200078e00ba */
[----:B------:R-:W-:Y:S01]  /*67c0*/  HMMA.16816.F32.BF16 R144, R124, R152, R144 ;  /* 0x000000987c90723c */ /* 0x000fe20000041890 */
[----:B------:R-:W2:Y:S01]  /*67d0*/  LDSM.16.MT88.4 R96, [R230+0xf800] ;  /* 0x00f80000e660783b */ /* 0x000ea20000004200 */
[----:B------:R-:W-:Y:S01]  /*67e0*/  MOV R33, R109 ;  /* 0x0000006d00217202 */ /* 0x000fe20000000f00 */
[----:B------:R-:W-:Y:S01]  /*67f0*/  IMAD.MOV.U32 R32, RZ, RZ, R110 ;  /* 0x000000ffff207224 */ /* 0x000fe200078e006e */
[----:B------:R-:W-:-:S02]  /*6800*/  MOV R244, R111 ;  /* 0x0000006f00f47202 */ /* 0x000fc40000000f00 */
[----:B------:R-:W-:Y:S01]  /*6810*/  MOV R41, R113 ;  /* 0x0000007100297202 */ /* 0x000fe20000000f00 */
[-C--:B------:R-:W-:Y:S01]  /*6820*/  HMMA.16816.F32.BF16 R156, R124, R154.reuse, R156 ;  /* 0x0000009a7c9c723c */ /* 0x080fe2000004189c */
[----:B------:R-:W-:Y:S01]  /*6830*/  IMAD.MOV.U32 R109, RZ, RZ, R4 ;  /* 0x000000ffff6d7224 */ /* 0x000fe200078e0004 */
[----:B------:R-:W-:Y:S01]  /*6840*/  MOV R110, R5 ;  /* 0x00000005006e7202 */ /* 0x000fe20000000f00 */
[----:B------:R-:W-:Y:S01]  /*6850*/  IMAD.MOV.U32 R111, RZ, RZ, R6 ;  /* 0x000000ffff6f7224 */ /* 0x000fe200078e0006 */
[----:B------:R-:W-:Y:S02]  /*6860*/  MOV R245, R7 ;  /* 0x0000000700f57202 */ /* 0x000fe40000000f00 */
[----:B------:R-:W-:Y:S01]  /*6870*/  MOV R36, R187 ;  /* 0x000000bb00247202 */ /* 0x000fe20000000f00 */
[----:B------:R-:W-:Y:S01]  /*6880*/  HMMA.16816.F32.BF16 R152, R128, R154, R44 ;  /* 0x0000009a8098723c */ /* 0x000fe2000004182c */
[----:B------:R-:W3:Y:S04]  /*6890*/  LDSM.16.MT88.4 R184, [R232+0xd800] ;  /* 0x00d80000e8b8783b */ /* 0x000ee80000004200 */
[----:B------:R-:W-:Y:S02]  /*68a0*/  LDSM.16.MT88.4 R4, [R231+0xf800] ;  /* 0x00f80000e704783b */ /* 0x000fe40000004200 */
[----:B------:R-:W-:-:S02]  /*68b0*/  MOV R45, R115 ;  /* 0x00000073002d7202 */ /* 0x000fc40000000f00 */
[----:B------:R-:W4:Y:S01]  /*68c0*/  LDSM.16.MT88.4 R112, [R232+0xf800] ;  /* 0x00f80000e870783b */ /* 0x000f220000004200 */
[----:B------:R-:W-:Y:S01]  /*68d0*/  IMAD.MOV.U32 R29, RZ, RZ, R72 ;  /* 0x000000ffff1d7224 */ /* 0x000fe200078e0048 */
[----:B------:R-:W-:Y:S01]  /*68e0*/  MOV R28, R73 ;  /* 0x00000049001c7202 */ /* 0x000fe20000000f00 */
[----:B------:R-:W-:Y:S01]  /*68f0*/  IMAD.MOV.U32 R31, RZ, RZ, R74 ;  /* 0x000000ffff1f7224 */ /* 0x000fe200078e004a */
[----:B------:R-:W-:Y:S01]  /*6900*/  MOV R30, R75 ;  /* 0x0000004b001e7202 */ /* 0x000fe20000000f00 */
[----:B------:R2:W5:Y:S01]  /*6910*/  LDL.LU R237, [R1+0x4c] ;  /* 0x00004c0001ed7983 */ /* 0x0005620000300800 */
[----:B-1----:R-:W-:Y:S01]  /*6920*/  HMMA.16816.F32.BF16 R72, R124, R80, R68 ;  /* 0x000000507c48723c */ /* 0x002fe20000041844 */
[----:B------:R-:W-:Y:S01]  /*6930*/  MOV R47, R89 ;  /* 0x00000059002f7202 */ /* 0x000fe20000000f00 */
[----:B------:R-:W-:Y:S01]  /*6940*/  IMAD.MOV.U32 R46, RZ, RZ, R90 ;  /* 0x000000ffff2e7224 */ /* 0x000fe200078e005a */
[----:B------:R-:W-:Y:S01]  /*6950*/  MOV R2, R91 ;  /* 0x0000005b00027202 */ /* 0x000fe20000000f00 */
[----:B------:R1:W5:Y:S03]  /*6960*/  LDL.LU R236, [R1+0x48] ;  /* 0x0000480001ec7983 */ /* 0x0003660000300800 */
[----:B------:R-:W-:Y:S01]  /*6970*/  IMAD.MOV.U32 R68, RZ, RZ, R108 ;  /* 0x000000ffff447224 */ /* 0x000fe200078e006c */
[----:B------:R-:W-:Y:S01]  /*6980*/  MOV R69, R109 ;  /* 0x0000006d00457202 */ /* 0x000fe20000000f00 */
[----:B------:R-:W-:Y:S01]  /*6990*/  IMAD.MOV.U32 R70, RZ, RZ, R110 ;  /* 0x000000ffff467224 */ /* 0x000fe200078e006e */
[----:B------:R-:W-:Y:S01]  /*69a0*/  MOV R71, R111 ;  /* 0x0000006f00477202 */ /* 0x000fe20000000f00 */
[-C--:B------:R-:W-:Y:S01]  /*69b0*/  HMMA.16816.F32.BF16 R160, R128, R168.reuse, R160 ;  /* 0x000000a880a0723c */ /* 0x080fe200000418a0 */
[----:B------:R-:W-:Y:S01]  /*69c0*/  MOV R44, R46 ;  /* 0x0000002e002c7202 */ /* 0x000fe20000000f00 */
[----:B------:R1:W5:Y:S04]  /*69d0*/  LDL.LU R235, [R1+0x44] ;  /* 0x0000440001eb7983 */ /* 0x0003680000300800 */
[C---:B------:R-:W-:Y:S06]  /*69e0*/  HMMA.16816.F32.BF16 R164, R124.reuse, R168, R164 ;  /* 0x000000a87ca4723c */ /* 0x040fec00000418a4 */
[----:B--2---:R-:W-:Y:S01]  /*69f0*/  HMMA.16816.F32.BF16 R88, R124, R96, R92 ;  /* 0x000000607c58723c */ /* 0x004fe2000004185c */
[----:B------:R-:W-:Y:S01]  /*6a00*/  IMAD.MOV.U32 R169, RZ, RZ, R45 ;  /* 0x000000ffffa97224 */ /* 0x000fe200078e002d */
[----:B------:R-:W-:-:S04]  /*6a10*/  MOV R46, R9 ;  /* 0x00000009002e7202 */ /* 0x000fc80000000f00 */
[C---:B------:R-:W-:Y:S06]  /*6a20*/  HMMA.16816.F32.BF16 R172, R124.reuse, R170, R172 ;  /* 0x000000aa7cac723c */ /* 0x040fec00000418ac */
[C---:B---3--:R-:W-:Y:S06]  /*6a30*/  HMMA.16816.F32.BF16 R180, R124.reuse, R184, R180 ;  /* 0x000000b87cb4723c */ /* 0x048fec00000418b4 */
[C---:B------:R-:W-:Y:S06]  /*6a40*/  HMMA.16816.F32.BF16 R188, R124.reuse, R186, R188 ;  /* 0x000000ba7cbc723c */ /* 0x040fec00000418bc */
[C---:B------:R-:W-:Y:S06]  /*6a50*/  HMMA.16816.F32.BF16 R196, R124.reuse, R200, R196 ;  /* 0x000000c87cc4723c */ /* 0x040fec00000418c4 */
[C---:B------:R-:W-:Y:S06]  /*6a60*/  HMMA.16816.F32.BF16 R204, R124.reuse, R202, R204 ;  /* 0x000000ca7ccc723c */ /* 0x040fec00000418cc */
[C---:B------:R-:W-:Y:S06]  /*6a70*/  HMMA.16816.F32.BF16 R76, R124.reuse, R82, R76 ;  /* 0x000000527c4c723c */ /* 0x040fec000004184c */
[C---:B----4-:R-:W-:Y:S01]  /*6a80*/  HMMA.16816.F32.BF16 R108, R124.reuse, R114, R176 ;  /* 0x000000727c6c723c */ /* 0x050fe200000418b0 */
[----:B------:R-:W-:Y:S01]  /*6a90*/  FADD.FTZ R2, R2, R44 ;  /* 0x0000002c02027221 */ /* 0x000fe20000010000 */
[----:B------:R1:W5:Y:S04]  /*6aa0*/  LDL.LU R234, [R1+0x40] ;  /* 0x0000400001ea7983 */ /* 0x0003680000300800 */
[----:B------:R-:W-:Y:S01]  /*6ab0*/  HMMA.16816.F32.BF16 R92, R124, R98, R104 ;  /* 0x000000627c5c723c */ /* 0x000fe20000041868 */
[----:B------:R-:W-:-:S05]  /*6ac0*/  IMAD.MOV.U32 R45, RZ, RZ, R47 ;  /* 0x000000ffff2d7224 */ /* 0x000fca00078e002f */
[C---:B------:R-:W-:Y:S06]  /*6ad0*/  HMMA.16816.F32.BF16 R104, R124.reuse, R112, R120 ;  /* 0x000000707c68723c */ /* 0x040fec0000041878 */
[----:B------:R-:W-:Y:S01]  /*6ae0*/  HMMA.16816.F32.BF16 R120, R124, R4, R68 ;  /* 0x000000047c78723c */ /* 0x000fe20000041844 */
[----:B------:R-:W-:-:S05]  /*6af0*/  IMAD.MOV.U32 R47, RZ, RZ, R10 ;  /* 0x000000ffff2f7224 */ /* 0x000fca00078e000a */
[----:B------:R-:W-:Y:S01]  /*6b00*/  HMMA.16816.F32.BF16 R124, R124, R6, R248 ;  /* 0x000000067c7c723c */ /* 0x000fe200000418f8 */
[----:B------:R-:W-:-:S06]  /*6b10*/  MOV R9, R11 ;  /* 0x0000000b00097202 */ /* 0x000fcc0000000f00 */
[----:B------:R-:W-:Y:S01]  /*6b20*/  IMAD.MOV.U32 R251, RZ, RZ, R169 ;  /* 0x000000fffffb7224 */ /* 0x000fe200078e00a9 */
[----:B------:R-:W-:Y:S01]  /*6b30*/  MOV R10, R228 ;  /* 0x000000e4000a7202 */ /* 0x000fe20000000f00 */
[----:B------:R-:W-:Y:S02]  /*6b40*/  FADD.FTZ R0, R0, R45 ;  /* 0x0000002d00007221 */ /* 0x000fe40000010000 */
[----:B------:R-:W-:Y:S01]  /*6b50*/  FADD.FTZ R3, R3, R251 ;  /* 0x000000fb03037221 */ /* 0x000fe20000010000 */
[----:B------:R-:W-:Y:S02]  /*6b60*/  IMAD.MOV.U32 R11, RZ, RZ, R233 ;  /* 0x000000ffff0b7224 */ /* 0x000fe400078e00e9 */
        /* <DEDUP_REMOVED lines=8> */
[----:B------:R-:W-:Y:S01]  /*6bf0*/  HMMA.16816.F32.BF16 R116, R128, R4, R116 ;  /* 0x000000048074723c */ /* 0x000fe20000041874 */
[----:B------:R-:W-:Y:S01]  /*6c00*/  FADD.FTZ R2, R43, R2 ;  /* 0x000000022b027221 */ /* 0x000fe20000010000 */
[----:B------:R-:W-:Y:S01]  /*6c10*/  FADD.FTZ R3, R42, R3 ;  /* 0x000000032a037221 */ /* 0x000fe20000010000 */
[----:B------:R-:W-:Y:S01]  /*6c20*/  FADD.FTZ R0, R40, R0 ;  /* 0x0000000028007221 */ /* 0x000fe20000010000 */
[----:B------:R1:W5:Y:S03]  /*6c30*/  LDL.LU R233, [R1+0x3c] ;  /* 0x00003c0001e97983 */ /* 0x0003660000300800 */
        /* <DEDUP_REMOVED lines=10> */
[----:B------:R-:W-:-:S02]  /*6ce0*/  FADD.FTZ R3, R31, R3 ;  /* 0x000000031f037221 */ /* 0x000fc40000010000 */
[----:B------:R-:W-:Y:S01]  /*6cf0*/  FADD.FTZ R0, R252, R4 ;  /* 0x00000004fc007221 */ /* 0x000fe20000010000 */
[----:B------:R-:W-:Y:S01]  /*6d00*/  FADD.FTZ R4, R30, R5 ;  /* 0x000000051e047221 */ /* 0x000fe20000010000 */
[----:B------:R-:W-:Y:S02]  /*6d10*/  FADD.FTZ R2, R28, R2 ;  /* 0x000000021c027221 */ /* 0x000fe40000010000 */
        /* <DEDUP_REMOVED lines=32> */
[----:B------:R-:W-:-:S02]  /*6f20*/  FADD.FTZ R0, R12, R0 ;  /* 0x000000000c007221 */ /* 0x000fc40000010000 */
[----:B------:R1:W-:Y:S04]  /*6f30*/  STL [R1+0x10], R4 ;  /* 0x0000100401007387 */ /* 0x0003e80000100800 */
[----:B------:R1:W-:Y:S04]  /*6f40*/  STL [R1+0xc], R3 ;  /* 0x00000c0301007387 */ /* 0x0003e80000100800 */
[----:B------:R1:W-:Y:S04]  /*6f50*/  STL [R1+0x8], R2 ;  /* 0x0000080201007387 */ /* 0x0003e80000100800 */
[----:B------:R1:W-:Y:S01]  /*6f60*/  STL [R1+0x14], R0 ;  /* 0x0000140001007387 */ /* 0x0003e20000100800 */
[----:B------:R-:W-:Y:S01]  /*6f70*/  HMMA.16816.F32.BF16 R176, R128, R184, R224 ;  /* 0x000000b880b0723c */ /* 0x000fe200000418e0 */
[----:B------:R-:W-:-:S05]  /*6f80*/  IADD3 R246, R239, 0x800, RZ ;  /* 0x00000800eff67810 */ /* 0x000fca0007ffe0ff */
[----:B------:R-:W-:Y:S01]  /*6f90*/  HMMA.16816.F32.BF16 R192, R128, R200, R192 ;  /* 0x000000c880c0723c */ /* 0x000fe200000418c0 */
[----:B------:R-:W-:-:S05]  /*6fa0*/  VIADD R245, R239, 0x1000 ;  /* 0x00001000eff57836 */ /* 0x000fca0000000000 */
[----:B------:R-:W-:Y:S01]  /*6fb0*/  HMMA.16816.F32.BF16 R68, R128, R80, R60 ;  /* 0x000000508044723c */ /* 0x000fe2000004183c */
[----:B------:R-:W-:-:S05]  /*6fc0*/  IADD3 R244, R239, 0x1800, RZ ;  /* 0x00001800eff47810 */ /* 0x000fca0007ffe0ff */
[C---:B------:R-:W-:Y:S06]  /*6fd0*/  HMMA.16816.F32.BF16 R84, R128.reuse, R96, R84 ;  /* 0x000000608054723c */ /* 0x040fec0000041854 */
[C---:B------:R-:W-:Y:S06]  /*6fe0*/  HMMA.16816.F32.BF16 R100, R128.reuse, R112, R100 ;  /* 0x000000708064723c */ /* 0x040fec0000041864 */
[C---:B------:R-:W-:Y:S06]  /*6ff0*/  HMMA.16816.F32.BF16 R168, R128.reuse, R170, R240 ;  /* 0x000000aa80a8723c */ /* 0x040fec00000418f0 */
[----:B------:R-:W-:Y:S01]  /*7000*/  HMMA.16816.F32.BF16 R184, R128, R186, R216 ;  /* 0x000000ba80b8723c */ /* 0x000fe200000418d8 */
[C---:B------:R-:W-:Y:S01]  /*7010*/  VIADD R243, R239.reuse, 0x2000 ;  /* 0x00002000eff37836 */ /* 0x040fe20000000000 */
[----:B------:R-:W-:-:S04]  /*7020*/  IADD3 R242, R239, 0x2800, RZ ;  /* 0x00002800eff27810 */ /* 0x000fc80007ffe0ff */
[----:B------:R-:W-:Y:S01]  /*7030*/  HMMA.16816.F32.BF16 R200, R128, R202, R208 ;  /* 0x000000ca80c8723c */ /* 0x000fe200000418d0 */
[C---:B------:R-:W-:Y:S01]  /*7040*/  VIADD R241, R239.reuse, 0x3000 ;  /* 0x00003000eff17836 */ /* 0x040fe20000000000 */
[----:B------:R-:W-:-:S04]  /*7050*/  IADD3 R240, R239, 0x3800, RZ ;  /* 0x00003800eff07810 */ /* 0x000fc80007ffe0ff */
[C---:B------:R-:W-:Y:S06]  /*7060*/  HMMA.16816.F32.BF16 R80, R128.reuse, R82, R48 ;  /* 0x000000528050723c */ /* 0x040fec0000041830 */
[C---:B------:R-:W-:Y:S06]  /*7070*/  HMMA.16816.F32.BF16 R96, R128.reuse, R98, R56 ;  /* 0x000000628060723c */ /* 0x040fec0000041838 */
[C---:B------:R-:W-:Y:S06]  /*7080*/  HMMA.16816.F32.BF16 R112, R128.reuse, R114, R64 ;  /* 0x000000728070723c */ /* 0x040fec0000041840 */
        /* <DEDUP_REMOVED lines=14> */
[----:B------:R-:W-:Y:S01]  /*7170*/  ULDC UR4, c[0x0][0x2ec] ;  /* 0x0000bb0000047ab9 */ /* 0x000fe20000000800 */
[----:B------:R-:W-:Y:S01]  /*7180*/  ULDC.64 UR12, c[0x0][0x250] ;  /* 0x00009400000c7ab9 */ /* 0x000fe20000000a00 */
[----:B------:R-:W-:Y:S01]  /*7190*/  ULDC.64 UR6, c[0x0][0x218] ;  /* 0x0000860000067ab9 */ /* 0x000fe20000000a00 */
[----:B------:R-:W-:Y:S01]  /*71a0*/  ULDC.64 UR10, c[0x0][0x220] ;  /* 0x00008800000a7ab9 */ /* 0x000fe20000000a00 */
[----:B------:R-:W-:Y:S06]  /*71b0*/  BRA `(.L_x_66) ;  /* 0x0000000000887947 */ /* 0x000fec0003800000 */
.L_x_68:
        /* <DEDUP_REMOVED lines=34> */
.L_x_66:
        /* <DEDUP_REMOVED lines=11> */
[----:B------:R-:W-:Y:S02]  /*7490*/  MOV R2, UR23 ;  /* 0x0000001700027c02 */ /* 0x000fe40008000f00 */
        /* <DEDUP_REMOVED lines=10> */
[----:B-----5:R-:W-:Y:S01]  /*7540*/  LDGSTS.E.BYPASS.LTC128B.128 [R247+0xc000], desc[UR16][R8.64] ;  /* 0x0c00000008f77fae */ /* 0x020fe2000b901d50 */
[----:B------:R-:W-:Y:S02]  /*7550*/  IADD3 R10, P0, R4, UR19, RZ ;  /* 0x00000013040a7c10 */ /* 0x000fe4000ff1e0ff */
[----:B------:R-:W-:Y:S04]  /*7560*/  IADD3.X R5, R7, UR18, RZ, P1, !PT ;  /* 0x0000001207057c10 */ /* 0x000fe80008ffe4ff */
[----:B------:R-:W-:Y:S01]  /*7570*/  IADD3.X R11, R5, UR18, RZ, P0, !PT ;  /* 0x00000012050b7c10 */ /* 0x000fe200087fe4ff */
[----:B------:R-:W-:Y:S01]  /*7580*/  LDGSTS.E.BYPASS.LTC128B.128 [R247+0xe000], desc[UR16][R8.64+0x80] ;  /* 0x0e00008008f77fae */ /* 0x000fe2000b901d50 */
[----:B------:R-:W-:Y:S07]  /*7590*/  ISETP.LT.AND P0, PT, RZ, UR25, PT ;  /* 0x00000019ff007c0c */ /* 0x000fee000bf01270 */
[----:B------:R-:W-:Y:S08]  /*75a0*/  LDGSTS.E.BYPASS.LTC128B.128 [R247+0xc800], desc[UR16][R6.64] ;  /* 0x0c80000006f77fae */ /* 0x000ff0000b901d50 */
[----:B------:R-:W-:Y:S08]  /*75b0*/  LDGSTS.E.BYPASS.LTC128B.128 [R247+0xe800], desc[UR16][R6.64+0x80] ;  /* 0x0e80008006f77fae */ /* 0x000ff0000b901d50 */
[----:B------:R-:W-:Y:S08]  /*75c0*/  LDGSTS.E.BYPASS.LTC128B.128 [R247+0xd000], desc[UR16][R4.64] ;  /* 0x0d00000004f77fae */ /* 0x000ff0000b901d50 */
[----:B------:R1:W-:Y:S08]  /*75d0*/  LDGSTS.E.BYPASS.LTC128B.128 [R247+0xf000], desc[UR16][R4.64+0x80] ;  /* 0x0f00008004f77fae */ /* 0x0003f0000b901d50 */
[----:B------:R-:W-:Y:S08]  /*75e0*/  LDGSTS.E.BYPASS.LTC128B.128 [R247+0xd800], desc[UR16][R10.64] ;  /* 0x0d8000000af77fae */ /* 0x000ff0000b901d50 */
[----:B------:R2:W-:Y:S08]  /*75f0*/  LDGSTS.E.BYPASS.LTC128B.128 [R247+0xf800], desc[UR16][R10.64+0x80] ;  /* 0x0f8000800af77fae */ /* 0x0005f0000b901d50 */
[----:B------:R-:W-:Y:S08]  /*7600*/  LDSM.16.M88.4 R64, [R235] ;  /* 0x00000000eb40783b */ /* 0x000ff00000000200 */
[----:B------:R-:W1:Y:S08]  /*7610*/  LDSM.16.M88.4 R16, [R228+0x8000] ;  /* 0x00800000e410783b */ /* 0x000e700000000200 */
[----:B------:R-:W2:Y:S08]  /*7620*/  LDSM.16.M88.4 R60, [R235+0x2000] ;  /* 0x00200000eb3c783b */ /* 0x000eb00000000200 */
[----:B------:R-:W3:Y:S08]  /*7630*/  LDSM.16.M88.4 R32, [R228+0x8800] ;  /* 0x00880000e420783b */ /* 0x000ef00000000200 */
[----:B------:R-:W0:Y:S08]  /*7640*/  LDGDEPBAR ;  /* 0x00000000000079af */ /* 0x000e300000000000 */
[----:B------:R-:W4:Y:S08]  /*7650*/  LDSM.16.M88.4 R48, [R228+0x9000] ;  /* 0x00900000e430783b */ /* 0x000f300000000200 */
[----:B------:R-:W5:Y:S01]  /*7660*/  LDSM.16.M88.4 R140, [R228+0x9800] ;  /* 0x00980000e48c783b */ /* 0x000f620000000200 */
[-C--:B-1----:R-:W-:Y:S07]  /*7670*/  HMMA.16816.F32.BF16 R4, R64, R16.reuse, RZ ;  /* 0x000000104004723c */ /* 0x082fee00000418ff */
[----:B------:R-:W-:Y:S01]  /*7680*/  LDSM.16.M88.4 R208, [R236] ;  /* 0x00000000ecd0783b */ /* 0x000fe20000000200 */
[C---:B--2---:R-:W-:Y:S07]  /*7690*/  HMMA.16816.F32.BF16 R8, R60.reuse, R16, RZ ;  /* 0x000000103c08723c */ /* 0x044fee00000418ff */
[----:B------:R-:W1:Y:S01]  /*76a0*/  LDSM.16.M88.4 R212, [R239] ;  /* 0x00000000efd4783b */ /* 0x000e620000000200 */
[-C--:B------:R-:W-:Y:S06]  /*76b0*/  HMMA.16816.F32.BF16 R12, R60, R18.reuse, RZ ;  /* 0x000000123c0c723c */ /* 0x080fec00000418ff */
[C---:B------:R-:W-:Y:S01]  /*76c0*/  HMMA.16816.F32.BF16 R16, R64.reuse, R18, RZ ;  /* 0x000000124010723c */ /* 0x040fe200000418ff */
[----:B------:R-:W2:Y:S05]  /*76d0*/  LDSM.16.M88.4 R216, [R236+0x2000] ;  /* 0x00200000ecd8783b */ /* 0x000eaa0000000200 */
[-C--:B---3--:R-:W-:Y:S03]  /*76e0*/  HMMA.16816.F32.BF16 R20, R64, R32.reuse, RZ ;  /* 0x000000204014723c */ /* 0x088fe600000418ff */
[----:B------:R-:W-:Y:S03]  /*76f0*/  LDSM.16.M88.4 R220, [R245] ;  /* 0x00000000f5dc783b */ /* 0x000fe60000000200 */
[C---:B------:R-:W-:Y:S05]  /*7700*/  HMMA.16816.F32.BF16 R24, R60.reuse, R32, RZ ;  /* 0x000000203c18723c */ /* 0x040fea00000418ff */
[----:B------:R-:W-:Y:S01]  /*7710*/  LDSM.16.M88.4 R224, [R244] ;  /* 0x00000000f4e0783b */ /* 0x000fe20000000200 */
        /* <DEDUP_REMOVED lines=30> */
[----:B------:R-:W-:Y:S03]  /*7900*/  HMMA.16816.F32.BF16 R64, R208, R226, R64 ;  /* 0x000000e2d040723c */ /* 0x000fe60000041840 */
[----:B------:R-:W3:Y:S03]  /*7910*/  LDSM.16.M88.4 R208, [R234+0x8800] ;  /* 0x00880000ead0783b */ /* 0x000ee60000000200 */
[-C--:B-1----:R-:W-:Y:S05]  /*7920*/  HMMA.16816.F32.BF16 R4, R140, R212.reuse, R4 ;  /* 0x000000d48c04723c */ /* 0x082fea0000041804 */
[----:B------:R-:W1:Y:S01]  /*7930*/  LDSM.16.M88.4 R224, [R234+0x9800] ;  /* 0x00980000eae0783b */ /* 0x000e620000000200 */
        /* <DEDUP_REMOVED lines=18> */
[----:B------:R-:W-:Y:S03]  /*7a60*/  HMMA.16816.F32.BF16 R64, R140, R226, R64 ;  /* 0x000000e28c40723c */ /* 0x000fe60000041840 */
[----:B------:R-:W1:Y:S03]  /*7a70*/  LDSM.16.M88.4 R140, [R233+0x800] ;  /* 0x00080000e98c783b */ /* 0x000e660000000200 */
[-C--:B--2---:R-:W-:Y:S05]  /*7a80*/  HMMA.16816.F32.BF16 R4, R208, R212.reuse, R4 ;  /* 0x000000d4d004723c */ /* 0x084fea0000041804 */
[----:B------:R-:W2:Y:S01]  /*7a90*/  LDSM.16.M88.4 R224, [R233+0x1800] ;  /* 0x00180000e9e0783b */ /* 0x000ea20000000200 */
        /* <DEDUP_REMOVED lines=18> */
[----:B------:R-:W-:Y:S03]  /*7bc0*/  HMMA.16816.F32.BF16 R64, R208, R226, R64 ;  /* 0x000000e2d040723c */ /* 0x000fe60000041840 */
[----:B------:R-:W2:Y:S03]  /*7bd0*/  LDSM.16.M88.4 R208, [R228+0xa800] ;  /* 0x00a80000e4d0783b */ /* 0x000ea60000000200 */
[-C--:B-1----:R-:W-:Y:S05]  /*7be0*/  HMMA.16816.F32.BF16 R4, R140, R212.reuse, R4 ;  /* 0x000000d48c04723c */ /* 0x082fea0000041804 */
[----:B------:R-:W1:Y:S01]  /*7bf0*/  LDSM.16.M88.4 R224, [R228+0xb800] ;  /* 0x00b80000e4e0783b */ /* 0x000e620000000200 */
        /* <DEDUP_REMOVED lines=18> */
[----:B------:R-:W-:Y:S03]  /*7d20*/  HMMA.16816.F32.BF16 R64, R140, R226, R64 ;  /* 0x000000e28c40723c */ /* 0x000fe60000041840 */
[----:B------:R-:W1:Y:S03]  /*7d30*/  LDSM.16.M88.4 R140, [R242] ;  /* 0x00000000f28c783b */ /* 0x000e660000000200 */
[-C--:B--2---:R-:W-:Y:S05]  /*7d40*/  HMMA.16816.F32.BF16 R4, R208, R212.reuse, R4 ;  /* 0x000000d4d004723c */ /* 0x084fea0000041804 */
[----:B------:R-:W2:Y:S01]  /*7d50*/  LDSM.16.M88.4 R224, [R240] ;  /* 0x00000000f0e0783b */ /* 0x000ea20000000200 */
        /* <DEDUP_REMOVED lines=17> */
[----:B------:R-:W2:Y:S05]  /*7e70*/  LDSM.16.M88.4 R216, [R234+0xa800] ;  /* 0x00a80000ead8783b */ /* 0x000eaa0000000200 */
[----:B------:R-:W-:Y:S03]  /*7e80*/  HMMA.16816.F32.BF16 R64, R208, R226, R64 ;  /* 0x000000e2d040723c */ /* 0x000fe60000041840 */
[----:B------:R-:W4:Y:S03]  /*7e90*/  LDSM.16.M88.4 R208, [R234+0xb000] ;  /* 0x00b00000ead0783b */ /* 0x000f260000000200 */
[-C--:B-1----:R-:W-:Y:S05]  /*7ea0*/  HMMA.16816.F32.BF16 R4, R140, R212.reuse, R4 ;  /* 0x000000d48c04723c */ /* 0x082fea0000041804 */
[----:B------:R-:W1:Y:S01]  /*7eb0*/  LDSM.16.M88.4 R224, [R234+0xb800] ;  /* 0x00b80000eae0783b */ /* 0x000e620000000200 */
        /* <DEDUP_REMOVED lines=9> */
[-C--:B----4-:R-:W-:Y:S06]  /*7f50*/  HMMA.16816.F32.BF16 R36, R140, R208.reuse, R36 ;  /* 0x000000d08c24723c */ /* 0x090fec0000041824 */
[C---:B------:R-:W-:Y:S06]  /*7f60*/  HMMA.16816.F32.BF16 R40, R220.reuse, R208, R40 ;  /* 0x000000d0dc28723c */ /* 0x040fec0000041828 */
[-C--:B------:R-:W-:Y:S06]  /*7f70*/  HMMA.16816.F32.BF16 R44, R220, R210.reuse, R44 ;  /* 0x000000d2dc2c723c */ /* 0x080fec000004182c */
[C---:B------:R-:W-:Y:S01]  /*7f80*/  HMMA.16816.F32.BF16 R48, R140.reuse, R210, R48 ;  /* 0x000000d28c30723c */ /* 0x040fe20000041830 */
[----:B------:R-:W3:Y:S05]  /*7f90*/  LDSM.16.M88.4 R208, [R237+0x6000] ;  /* 0x00600000edd0783b */ /* 0x000eea0000000200 */
[-C--:B-1----:R-:W-:Y:S06]  /*7fa0*/  HMMA.16816.F32.BF16 R52, R140, R224.reuse, R52 ;  /* 0x000000e08c34723c */ /* 0x082fec0000041834 */
[C---:B------:R-:W-:Y:S06]  /*7fb0*/  HMMA.16816.F32.BF16 R56, R220.reuse, R224, R56 ;  /* 0x000000e0dc38723c */ /* 0x040fec0000041838 */
[-C--:B------:R-:W-:Y:S06]  /*7fc0*/  HMMA.16816.F32.BF16 R60, R220, R226.reuse, R60 ;  /* 0x000000e2dc3c723c */ /* 0x080fec000004183c */
[----:B------:R-:W-:Y:S06]  /*7fd0*/  HMMA.16816.F32.BF16 R64, R140, R226, R64 ;  /* 0x000000e28c40723c */ /* 0x000fec0000041840 */
[-C--:B--2---:R-:W-:Y:S06]  /*7fe0*/  HMMA.16816.F32.BF16 R4, R212, R216.reuse, R4 ;  /* 0x000000d8d404723c */ /* 0x084fec0000041804 */
[C---:B---3--:R-:W-:Y:S06]  /*7ff0*/  HMMA.16816.F32.BF16 R8, R208.reuse, R216, R8 ;  /* 0x000000d8d008723c */ /* 0x048fec0000041808 */
[-C--:B------:R-:W-:Y:S06]  /*8000*/  HMMA.16816.F32.BF16 R12, R208, R218.reuse, R12 ;  /* 0x000000dad00c723c */ /* 0x080fec000004180c */
[C---:B------:R-:W-:Y:S06]  /*8010*/  HMMA.16816.F32.BF16 R16, R212.reuse, R218, R16 ;  /* 0x000000dad410723c */ /* 0x040fec0000041810 */
[----:B------:R-:W-:Y:S01]  /*8020*/  FMUL.FTZ R4, R4, UR22 ;  /* 0x0000001604047c20 */ /* 0x000fe20008410000 */
[----:B------:R-:W-:Y:S01]  /*8030*/  FMUL.FTZ R6, R6, UR22 ;  /* 0x0000001606067c20 */ /* 0x000fe20008410000 */
[----:B------:R-:W-:Y:S03]  /*8040*/  FMUL.FTZ R5, R5, UR22 ;  /* 0x0000001605057c20 */ /* 0x000fe60008410000 */
[----:B------:R-:W-:Y:S01]  /*8050*/  FMUL.FTZ R221, R7, UR22 ;  /* 0x0000001607dd7c20 */ /* 0x000fe20008410000 */
[----:B------:R-:W-:Y:S01]  /*8060*/  MUFU.TANH R143, R4 ;  /* 0x00000004008f7308 */ /* 0x000fe20000002400 */
[----:B------:R-:W-:Y:S01]  /*8070*/  FMUL.FTZ R8, R8, UR22 ;  /* 0x0000001608087c20 */ /* 0x000fe20008410000 */
[----:B------:R-:W-:Y:S01]  /*8080*/  FMUL.FTZ R10, R10, UR22 ;  /* 0x000000160a0a7c20 */ /* 0x000fe20008410000 */
[----:B------:R-:W-:Y:S01]  /*8090*/  FMUL.FTZ R9, R9, UR22 ;  /* 0x0000001609097c20 */ /* 0x000fe20008410000 */
[----:B------:R-:W-:Y:S06]  /*80a0*/  FMUL.FTZ R11, R11, UR22 ;  /* 0x000000160b0b7c20 */ /* 0x000fec0008410000 */
[----:B------:R-:W-:Y:S01]  /*80b0*/  MUFU.TANH R216, R6 ;  /* 0x0000000600d87308 */ /* 0x000fe20000002400 */
[----:B------:R-:W-:Y:S01]  /*80c0*/  FMUL.FTZ R15, R15, UR22 ;  /* 0x000000160f0f7c20 */ /* 0x000fe20008410000 */
[----:B------:R-:W-:Y:S01]  /*80d0*/  FMUL.FTZ R12, R12, UR22 ;  /* 0x000000160c0c7c20 */ /* 0x000fe20008410000 */
[----:B------:R-:W-:Y:S01]  /*80e0*/  FMUL.FTZ R14, R14, UR22 ;  /* 0x000000160e0e7c20 */ /* 0x000fe20008410000 */
[----:B------:R-:W-:Y:S01]  /*80f0*/  FMUL.FTZ R13, R13, UR22 ;  /* 0x000000160d0d7c20 */ /* 0x000fe20008410000 */
[----:B------:R-:W-:Y:S05]  /*8100*/  FMUL.FTZ R16, R16, UR22 ;  /* 0x0000001610107c20 */ /* 0x000fea0008410000 */
[----:B------:R1:W-:Y:S01]  /*8110*/  MUFU.TANH R223, R5 ;  /* 0x0000000500df7308 */ /* 0x0003e20000002400 */
[----:B------:R-:W-:Y:S09]  /*8120*/  FMUL.FTZ R18, R18, UR22 ;  /* 0x0000001612127c20 */ /* 0x000ff20008410000 */
[----:B------:R-:W-:Y:S10]  /*8130*/  MUFU.TANH R217, R8 ;  /* 0x0000000800d97308 */ /* 0x000ff40000002400 */
[----:B------:R-:W-:Y:S01]  /*8140*/  MUFU.TANH R220, R10 ;  /* 0x0000000a00dc7308 */ /* 0x000fe20000002400 */
[----:B-1----:R-:W1:Y:S09]  /*8150*/  LDSM.16.M88.4 R4, [R233+0x2800] ;  /* 0x00280000e904783b */ /* 0x002e720000000200 */
[----:B------:R-:W-:Y:S10]  /*8160*/  MUFU.TANH R226, R9 ;  /* 0x0000000900e27308 */ /* 0x000ff40000002400 */
[----:B------:R2:W-:Y:S10]  /*8170*/  MUFU.TANH R222, R11 ;  /* 0x0000000b00de7308 */ /* 0x0005f40000002400 */
[----:B------:R3:W-:Y:S10]  /*8180*/  MUFU.TANH R218, R15 ;  /* 0x0000000f00da7308 */ /* 0x0007f40000002400 */
[----:B------:R4:W-:Y:S01]  /*8190*/  MUFU.TANH R142, R16 ;  /* 0x00000010008e7308 */ /* 0x0009e20000002400 */
[----:B--2---:R-:W2:Y:S09]  /*81a0*/  LDSM.16.M88.4 R8, [R233+0x3000] ;  /* 0x00300000e908783b */ /* 0x004eb20000000200 */
[----:B------:R-:W-:Y:S01]  /*81b0*/  MUFU.TANH R221, R221 ;  /* 0x000000dd00dd7308 */ /* 0x000fe20000002400 */
[-C--:B-1----:R-:W-:Y:S03]  /*81c0*/  HMMA.16816.F32.BF16 R20, R212, R4.reuse, R20 ;  /* 0x00000004d414723c */ /* 0x082fe60000041814 */
[----:B---3--:R-:W-:Y:S03]  /*81d0*/  FMUL.FTZ R15, R19, UR22 ;  /* 0x00000016130f7c20 */ /* 0x008fe60008410000 */
[C---:B------:R-:W-:Y:S03]  /*81e0*/  HMMA.16816.F32.BF16 R24, R208.reuse, R4, R24 ;  /* 0x00000004d018723c */ /* 0x040fe60000041818 */
[----:B------:R-:W-:Y:S02]  /*81f0*/  MUFU.TANH R18, R18 ;  /* 0x0000001200127308 */ /* 0x000fe40000002400 */
[----:B----4-:R-:W-:Y:S01]  /*8200*/  FMUL.FTZ R16, R17, UR22 ;  /* 0x0000001611107c20 */ /* 0x010fe20008410000 */
[-C--:B------:R-:W-:Y:S07]  /*8210*/  HMMA.16816.F32.BF16 R28, R208, R6.reuse, R28 ;  /* 0x00000006d01c723c */ /* 0x080fee000004181c */
[----:B------:R-:W-:Y:S01]  /*8220*/  MUFU.TANH R219, R12 ;  /* 0x0000000c00db7308 */ /* 0x000fe20000002400 */
[C---:B------:R-:W-:Y:S01]  /*8230*/  HMMA.16816.F32.BF16 R32, R212.reuse, R6, R32 ;  /* 0x00000006d420723c */ /* 0x040fe20000041820 */
[----:B------:R-:W1:Y:S01]  /*8240*/  LDSM.16.M88.4 R4, [R233+0x3800] ;  /* 0x00380000e904783b */ /* 0x000e620000000200 */
[----:B------:R-:W-:Y:S07]  /*8250*/  DEPBAR.LE SB0, 0x0 ;  /* 0x000080000000791a */ /* 0x000fee0000000000 */
[----:B------:R-:W-:Y:S02]  /*8260*/  MUFU.TANH R16, R16 ;  /* 0x0000001000107308 */ /* 0x000fe40000002400 */
[----:B------:R-:W-:Y:S01]  /*8270*/  FMUL.FTZ R23, R23, UR22 ;  /* 0x0000001617177c20 */ /* 0x000fe20008410000 */
[----:B------:R-:W-:Y:S01]  /*8280*/  FMUL.FTZ R21, R21, UR22 ;  /* 0x0000001615157c20 */ /* 0x000fe20008410000 */
[----:B------:R-:W-:Y:S01]  /*8290*/  FMUL.FTZ R20, R20, UR22 ;  /* 0x0000001614147c20 */ /* 0x000fe20008410000 */
[----:B------:R-:W-:Y:S01]  /*82a0*/  FMUL.FTZ R25, R25, UR22 ;  /* 0x0000001619197c20 */ /* 0x000fe20008410000 */
[----:B------:R-:W-:Y:S04]  /*82b0*/  FMUL.FTZ R27, R27, UR22 ;  /* 0x000000161b1b7c20 */ /* 0x000fe80008410000 */
[----:B------:R-:W3:Y:S01]  /*82c0*/  MUFU.TANH R133, R23 ;  /* 0x0000001700857308 */ /* 0x000ee20000002400 */
[----:B------:R-:W-:Y:S01]  /*82d0*/  BAR.SYNC.DEFER_BLOCKING 0x0 ;  /* 0x0000000000007b1d */ /* 0x000fe20000010000 */
[-C--:B--2---:R-:W-:Y:S05]  /*82e0*/  HMMA.16816.F32.BF16 R36, R212, R8.reuse, R36 ;  /* 0x00000008d424723c */ /* 0x084fea0000041824 */
[----:B------:R-:W-:Y:S03]  /*82f0*/  FMUL.FTZ R28, R28, UR22 ;  /* 0x000000161c1c7c20 */ /* 0x000fe60008410000 */
[----:B------:R3:W-:Y:S01]  /*8300*/  MUFU.TANH R19, R25 ;  /* 0x0000001900137308 */ /* 0x0007e20000002400 */
[C---:B------:R-:W-:Y:S04]  /*8310*/  HMMA.16816.F32.BF16 R40, R208.reuse, R8, R40 ;  /* 0x00000008d028723c */ /* 0x040fe80000041828 */
[----:B------:R-:W-:Y:S01]  /*8320*/  FMUL.FTZ R31, R31, UR22 ;  /* 0x000000161f1f7c20 */ /* 0x000fe20008410000 */
[----:B------:R-:W-:Y:S01]  /*8330*/  FMUL.FTZ R24, R24, UR22 ;  /* 0x0000001618187c20 */ /* 0x000fe20008410000 */
[-C--:B------:R-:W-:Y:S03]  /*8340*/  HMMA.16816.F32.BF16 R44, R208, R10.reuse, R44 ;  /* 0x0000000ad02c723c */ /* 0x080fe6000004182c */
[----:B------:R-:W2:Y:S02]  /*8350*/  MUFU.TANH R2, R27 ;  /* 0x0000001b00027308 */ /* 0x000ea40000002400 */
[----:B------:R-:W-:Y:S01]  /*8360*/  FMUL.FTZ R29, R29, UR22 ;  /* 0x000000161d1d7c20 */ /* 0x000fe20008410000 */
[C---:B------:R-:W-:Y:S07]  /*8370*/  HMMA.16816.F32.BF16 R48, R212.reuse, R10, R48 ;  /* 0x0000000ad430723c */ /* 0x040fee0000041830 */
[----:B------:R-:W-:Y:S01]  /*8380*/  MUFU.TANH R0, R28 ;  /* 0x0000001c00007308 */ /* 0x000fe20000002400 */
[----:B---3--:R-:W-:Y:S01]  /*8390*/  IMAD.MOV.U32 R25, RZ, RZ, R133 ;  /* 0x000000ffff197224 */ /* 0x008fe200078e0085 */
[-C--:B-1----:R-:W-:Y:S08]  /*83a0*/  HMMA.16816.F32.BF16 R52, R212, R4.reuse, R52 ;  /* 0x00000004d434723c */ /* 0x082ff00000041834 */
[----:B------:R2:W-:Y:S01]  /*83b0*/  MUFU.TANH R141, R31 ;  /* 0x0000001f008d7308 */ /* 0x0005e20000002400 */
[C---:B------:R-:W-:Y:S04]  /*83c0*/  HMMA.16816.F32.BF16 R56, R208.reuse, R4, R56 ;  /* 0x00000004d038723c */ /* 0x040fe80000041838 */
[----:B------:R-:W-:Y:S02]  /*83d0*/  FMUL.FTZ R43, R43, UR22 ;  /* 0x000000162b2b7c20 */ /* 0x000fe40008410000 */
[-C--:B------:R-:W-:Y:S03]  /*83e0*/  HMMA.16816.F32.BF16 R60, R208, R6.reuse, R60 ;  /* 0x00000006d03c723c */ /* 0x080fe6000004183c */
[----:B------:R-:W-:Y:S02]  /*83f0*/  MUFU.TANH R225, R14 ;  /* 0x0000000e00e17308 */ /* 0x000fe40000002400 */
[----:B------:R-:W-:Y:S01]  /*8400*/  FMUL.FTZ R41, R41, UR22 ;  /* 0x0000001629297c20 */ /* 0x000fe20008410000 */
[----:B------:R-:W-:Y:S07]  /*8410*/  HMMA.16816.F32.BF16 R64, R212, R6, R64 ;  /* 0x00000006d440723c */ /* 0x000fee0000041840 */
[----:B------:R-:W-:Y:S01]  /*8420*/  MUFU.TANH R140, R43 ;  /* 0x0000002b008c7308 */ /* 0x000fe20000002400 */
[----:B------:R-:W-:Y:S03]  /*8430*/  FMUL.FTZ R22, R22, UR22 ;  /* 0x0000001616167c20 */ /* 0x000fe60008410000 */
[----:B--2---:R-:W-:Y:S01]  /*8440*/  MOV R31, R2 ;  /* 0x00000002001f7202 */ /* 0x004fe20000000f00 */
[----:B------:R-:W-:Y:S01]  /*8450*/  FMUL.FTZ R26, R26, UR22 ;  /* 0x000000161a1a7c20 */ /* 0x000fe20008410000 */
[----:B------:R-:W-:Y:S04]  /*8460*/  FMNMX.FTZ R2, R216, R132, !PT ;  /* 0x00000084d8027209 */ /* 0x000fe80007810000 */
[----:B------:R-:W-:Y:S01]  /*8470*/  MUFU.TANH R249, R21 ;  /* 0x0000001500f97308 */ /* 0x000fe20000002400 */
[----:B------:R-:W-:Y:S01]  /*8480*/  FMUL.FTZ R58, R58, UR22 ;  /* 0x000000163a3a7c20 */ /* 0x000fe20008410000 */
[----:B------:R-:W-:Y:S01]  /*8490*/  FMUL.FTZ R59, R59, UR22 ;  /* 0x000000163b3b7c20 */ /* 0x000fe20008410000 */
[----:B------:R-:W-:Y:S01]  /*84a0*/  FMUL.FTZ R32, R32, UR22 ;  /* 0x0000001620207c20 */ /* 0x000fe20008410000 */
[----:B------:R-:W-:Y:S01]  /*84b0*/  FMNMX.FTZ R5, R217, R137, !PT ;  /* 0x00000089d9057209 */ /* 0x000fe20007810000 */
[----:B------:R-:W-:Y:S01]  /*84c0*/  FMUL.FTZ R30, R30, UR22 ;  /* 0x000000161e1e7c20 */ /* 0x000fe20008410000 */
[----:B------:R-:W-:Y:S01]  /*84d0*/  FMNMX.FTZ R6, R220, R138, !PT ;  /* 0x0000008adc067209 */ /* 0x000fe20007810000 */
[----:B------:R-:W-:Y:S03]  /*84e0*/  FMUL.FTZ R60, R60, UR22 ;  /* 0x000000163c3c7c20 */ /* 0x000fe60008410000 */
[----:B------:R-:W1:Y:S01]  /*84f0*/  MUFU.TANH R133, R58 ;  /* 0x0000003a00857308 */ /* 0x000e620000002400 */
[----:B------:R-:W-:Y:S01]  /*8500*/  FMUL.FTZ R61, R61, UR22 ;  /* 0x000000163d3d7c20 */ /* 0x000fe20008410000 */
[----:B------:R-:W-:Y:S01]  /*8510*/  FMUL.FTZ R36, R36, UR22 ;  /* 0x0000001624247c20 */ /* 0x000fe20008410000 */
[----:B------:R-:W-:Y:S01]  /*8520*/  FMUL.FTZ R34, R34, UR22 ;  /* 0x0000001622227c20 */ /* 0x000fe20008410000 */
[----:B------:R-:W-:Y:S01]  /*8530*/  FMUL.FTZ R33, R33, UR22 ;  /* 0x0000001621217c20 */ /* 0x000fe20008410000 */
[----:B------:R-:W-:Y:S01]  /*8540*/  FMUL.FTZ R64, R64, UR22 ;  /* 0x0000001640407c20 */ /* 0x000fe20008410000 */
[----:B------:R-:W-:Y:S01]  /*8550*/  FMUL.FTZ R35, R35, UR22 ;  /* 0x0000001623237c20 */ /* 0x000fe20008410000 */
[----:B------:R-:W-:Y:S03]  /*8560*/  FMUL.FTZ R38, R38, UR22 ;  /* 0x0000001626267c20 */ /* 0x000fe60008410000 */
[----:B------:R-:W2:Y:S01]  /*8570*/  MUFU.TANH R4, R59 ;  /* 0x0000003b00047308 */ /* 0x000ea20000002400 */
[----:B------:R-:W-:Y:S01]  /*8580*/  FMUL.FTZ R37, R37, UR22 ;  /* 0x0000001625257c20 */ /* 0x000fe20008410000 */
[----:B------:R-:W-:Y:S01]  /*8590*/  FMUL.FTZ R57, R57, UR22 ;  /* 0x0000001639397c20 */ /* 0x000fe20008410000 */
[----:B------:R-:W-:Y:S01]  /*85a0*/  FMUL.FTZ R66, R66, UR22 ;  /* 0x0000001642427c20 */ /* 0x000fe20008410000 */
[----:B------:R-:W-:Y:S01]  /*85b0*/  FMUL.FTZ R39, R39, UR22 ;  /* 0x0000001627277c20 */ /* 0x000fe20008410000 */
[----:B------:R-:W-:Y:S01]  /*85c0*/  FMUL.FTZ R62, R62, UR22 ;  /* 0x000000163e3e7c20 */ /* 0x000fe20008410000 */
[----:B------:R-:W-:Y:S01]  /*85d0*/  FMUL.FTZ R42, R42, UR22 ;  /* 0x000000162a2a7c20 */ /* 0x000fe20008410000 */
[----:B------:R-:W-:Y:S03]  /*85e0*/  FMUL.FTZ R56, R56, UR22 ;  /* 0x0000001638387c20 */ /* 0x000fe60008410000 */
[----:B------:R3:W-:Y:S01]  /*85f0*/  MUFU.TANH R213, R60 ;  /* 0x0000003c00d57308 */ /* 0x0007e20000002400 */
[----:B-1----:R-:W-:Y:S01]  /*8600*/  STL [R1], R133 ;  /* 0x0000008501007387 */ /* 0x002fe20000100800 */
[----:B------:R-:W-:Y:S01]  /*8610*/  FMUL.FTZ R40, R40, UR22 ;  /* 0x0000001628287c20 */ /* 0x000fe20008410000 */
[----:B------:R-:W-:Y:S01]  /*8620*/  FMUL.FTZ R49, R49, UR22 ;  /* 0x0000001631317c20 */ /* 0x000fe20008410000 */
[----:B------:R-:W-:Y:S01]  /*8630*/  FMUL.FTZ R48, R48, UR22 ;  /* 0x0000001630307c20 */ /* 0x000fe20008410000 */
[----:B------:R-:W-:Y:S01]  /*8640*/  FMUL.FTZ R44, R44, UR22 ;  /* 0x000000162c2c7c20 */ /* 0x000fe20008410000 */
[----:B------:R-:W-:Y:S01]  /*8650*/  MOV R43, R25 ;  /* 0x00000019002b7202 */ /* 0x000fe20000000f00 */
[----:B------:R-:W-:Y:S03]  /*8660*/  FMUL.FTZ R50, R50, UR22 ;  /* 0x0000001632327c20 */ /* 0x000fe60008410000 */
[----:B------:R-:W-:Y:S01]  /*8670*/  MUFU.TANH R224, R13 ;  /* 0x0000000d00e07308 */ /* 0x000fe20000002400 */
[----:B--2---:R1:W-:Y:S01]  /*8680*/  STL [R1+0x4], R4 ;  /* 0x0000040401007387 */ /* 0x0043e20000100800 */
[----:B------:R-:W-:Y:S01]  /*8690*/  MOV R59, R0 ;  /* 0x00000000003b7202 */ /* 0x000fe20000000f00 */
[----:B------:R-:W-:Y:S01]  /*86a0*/  FMUL.FTZ R0, R63, UR22 ;  /* 0x000000163f007c20 */ /* 0x000fe20008410000 */
[----:B------:R-:W-:Y:S01]  /*86b0*/  FMUL.FTZ R51, R51, UR22 ;  /* 0x0000001633337c20 */ /* 0x000fe20008410000 */
[----:B------:R-:W-:Y:S01]  /*86c0*/  FMUL.FTZ R53, R53, UR22 ;  /* 0x0000001635357c20 */ /* 0x000fe20008410000 */
[----:B------:R-:W-:Y:S01]  /*86d0*/  FMUL.FTZ R65, R65, UR22 ;  /* 0x0000001641417c20 */ /* 0x000fe20008410000 */
[----:B------:R-:W-:Y:S03]  /*86e0*/  FMUL.FTZ R52, R52, UR22 ;  /* 0x0000001634347c20 */ /* 0x000fe60008410000 */
[----:B------:R-:W-:Y:S01]  /*86f0*/  MUFU.TANH R15, R15 ;  /* 0x0000000f000f7308 */ /* 0x000fe20000002400 */
[----:B---3--:R-:W-:Y:S02]  /*8700*/  IMAD.MOV.U32 R60, RZ, RZ, R140 ;  /* 0x000000ffff3c7224 */ /* 0x008fe400078e008c */
[----:B------:R-:W-:Y:S01]  /*8710*/  FMUL.FTZ R54, R54, UR22 ;  /* 0x0000001636367c20 */ /* 0x000fe20008410000 */
[----:B------:R-:W-:Y:S01]  /*8720*/  FMUL.FTZ R46, R46, UR22 ;  /* 0x000000162e2e7c20 */ /* 0x000fe20008410000 */
[----:B------:R-:W-:Y:S01]  /*8730*/  FMUL.FTZ R45, R45, UR22 ;  /* 0x000000162d2d7c20 */ /* 0x000fe20008410000 */
[----:B------:R-:W-:Y:S01]  /*8740*/  FMUL.FTZ R47, R47, UR22 ;  /* 0x000000162f2f7c20 */ /* 0x000fe20008410000 */
[----:B------:R-:W-:Y:S01]  /*8750*/  FMUL.FTZ R55, R55, UR22 ;  /* 0x0000001637377c20 */ /* 0x000fe20008410000 */
[----:B------:R-:W-:Y:S02]  /*8760*/  FMUL.FTZ R67, R67, UR22 ;  /* 0x0000001643437c20 */ /* 0x000fe40008410000 */
[----:B------:R-:W2:Y:S10]  /*8770*/  MUFU.TANH R12, R24 ;  /* 0x00000018000c7308 */ /* 0x000eb40000002400 */
[----:B------:R2:W-:Y:S01]  /*8780*/  MUFU.TANH R21, R41 ;  /* 0x0000002900157308 */ /* 0x0005e20000002400 */
[----:B-1----:R-:W-:Y:S04]  /*8790*/  FMNMX.FTZ R4, R143, R3, !PT ;  /* 0x000000038f047209 */ /* 0x002fe80007810000 */
[----:B------:R-:W-:Y:S05]  /*87a0*/  FMNMX.FTZ R7, R223, R4, !PT ;  /* 0x00000004df077209 */ /* 0x000fea0007810000 */
[----:B------:R-:W1:Y:S01]  /*87b0*/  MUFU.TANH R252, R20 ;  /* 0x0000001400fc7308 */ /* 0x000e620000002400 */
[----:B------:R-:W-:Y:S02]  /*87c0*/  FMNMX.FTZ R4, R221, R2, !PT ;  /* 0x00000002dd047209 */ /* 0x000fe40007810000 */
[----:B------:R-:W-:Y:S02]  /*87d0*/  FMNMX.FTZ R2, R226, R5, !PT ;  /* 0x00000005e2027209 */ /* 0x000fe40007810000 */
[----:B------:R-:W-:Y:S02]  /*87e0*/  FMNMX.FTZ R7, R142, R7, !PT ;  /* 0x000000078e077209 */ /* 0x000fe40007810000 */
[----:B------:R-:W-:Y:S03]  /*87f0*/  FMNMX.FTZ R5, R222, R6, !PT ;  /* 0x00000006de057209 */ /* 0x000fe60007810000 */
[----:B------:R-:W3:Y:S01]  /*8800*/  MUFU.TANH R139, R29 ;  /* 0x0000001d008b7308 */ /* 0x000ee20000002400 */
[----:B------:R-:W-:Y:S02]  /*8810*/  FMNMX.FTZ R6, R18, R4, !PT ;  /* 0x0000000412067209 */ /* 0x000fe40007810000 */
[----:B------:R-:W-:Y:S02]  /*8820*/  FMNMX.FTZ R4, R219, R2, !PT ;  /* 0x00000002db047209 */ /* 0x000fe40007810000 */
[----:B------:R-:W-:Y:S02]  /*8830*/  FMNMX.FTZ R7, R16, R7, !PT ;  /* 0x0000000710077209 */ /* 0x000fe40007810000 */
[----:B------:R-:W-:Y:S03]  /*8840*/  FMNMX.FTZ R2, R225, R5, !PT ;  /* 0x00000005e1027209 */ /* 0x000fe60007810000 */
[----:B------:R3:W-:Y:S01]  /*8850*/  MUFU.TANH R212, R61 ;  /* 0x0000003d00d47308 */ /* 0x0007e20000002400 */
[----:B--2---:R-:W-:Y:S02]  /*8860*/  MOV R41, R12 ;  /* 0x0000000c00297202 */ /* 0x004fe40000000f00 */
[----:B------:R-:W-:Y:S02]  /*8870*/  FMNMX.FTZ R5, R15, R6, !PT ;  /* 0x000000060f057209 */ /* 0x000fe40007810000 */
[----:B------:R-:W-:Y:S02]  /*8880*/  FMNMX.FTZ R4, R224, R4, !PT ;  /* 0x00000004e0047209 */ /* 0x000fe40007810000 */
[----:B-1----:R-:W-:Y:S03]  /*8890*/  FMNMX.FTZ R6, R252, R7, !PT ;  /* 0x00000007fc067209 */ /* 0x002fe60007810000 */
[----:B------:R-:W1:Y:S01]  /*88a0*/  MUFU.TANH R251, R22 ;  /* 0x0000001600fb7308 */ /* 0x000e620000002400 */
[----:B------:R-:W-:Y:S02]  /*88b0*/  FMNMX.FTZ R8, R218, R2, !PT ;  /* 0x00000002da087209 */ /* 0x000fe40007810000 */
[----:B------:R-:W-:Y:S02]  /*88c0*/  FMNMX.FTZ R2, R41, R4, !PT ;  /* 0x0000000429027209 */ /* 0x000fe40007810000 */
[----:B------:R-:W-:Y:S02]  /*88d0*/  FMNMX.FTZ R4, R249, R6, !PT ;  /* 0x00000006f9047209 */ /* 0x000fe40007810000 */
[----:B------:R-:W-:Y:S03]  /*88e0*/  FMNMX.FTZ R6, R19, R2, !PT ;  /* 0x0000000213067209 */ /* 0x000fe60007810000 */
[----:B------:R-:W2:Y:S01]  /*88f0*/  MUFU.TANH R17, R26 ;  /* 0x0000001a00117308 */ /* 0x000ea20000002400 */
[----:B---3--:R-:W-:Y:S09]  /*8900*/  IMAD.MOV.U32 R61, RZ, RZ, R139 ;  /* 0x000000ffff3d7224 */ /* 0x008ff200078e008b */
[----:B------:R2:W-:Y:S01]  /*8910*/  MUFU.TANH R140, R0 ;  /* 0x00000000008c7308 */ /* 0x0005e20000002400 */
[----:B-1----:R-:W-:Y:S04]  /*8920*/  FMNMX.FTZ R5, R251, R5, !PT ;  /* 0x00000005fb057209 */ /* 0x002fe80007810000 */
[----:B------:R-:W-:Y:S05]  /*8930*/  FMNMX.FTZ R5, R43, R5, !PT ;  /* 0x000000052b057209 */ /* 0x000fea0007810000 */
[----:B------:R-:W1:Y:S10]  /*8940*/  MUFU.TANH R227, R32 ;  /* 0x0000002000e37308 */ /* 0x000e740000002400 */
[----:B------:R-:W3:Y:S01]  /*8950*/  MUFU.TANH R13, R30 ;  /* 0x0000001e000d7308 */ /* 0x000ee20000002400 */
[----:B--2---:R-:W-:Y:S04]  /*8960*/  FMNMX.FTZ R0, R17, R8, !PT ;  /* 0x0000000811007209 */ /* 0x004fe80007810000 */
[----:B------:R-:W-:Y:S05]  /*8970*/  FMNMX.FTZ R0, R31, R0, !PT ;  /* 0x000000001f007209 */ /* 0x000fea0007810000 */
[----:B------:R-:W2:Y:S01]  /*8980*/  MUFU.TANH R136, R36 ;  /* 0x0000002400887308 */ /* 0x000ea20000002400 */
[----:B-1----:R-:W-:Y:S09]  /*8990*/  FMNMX.FTZ R4, R227, R4, !PT ;  /* 0x00000004e3047209 */ /* 0x002ff20007810000 */
[----:B------:R2:W-:Y:S01]  /*89a0*/  MUFU.TANH R209, R64 ;  /* 0x0000004000d17308 */ /* 0x0005e20000002400 */
[----:B---3--:R-:W-:Y:S09]  /*89b0*/  IMAD.MOV.U32 R58, RZ, RZ, R13 ;  /* 0x000000ffff3a7224 */ /* 0x008ff200078e000d */
[----:B------:R-:W1:Y:S10]  /*89c0*/  MUFU.TANH R24, R34 ;  /* 0x0000002200187308 */ /* 0x000e740000002400 */
[----:B------:R-:W3:Y:S01]  /*89d0*/  MUFU.TANH R248, R33 ;  /* 0x0000002100f87308 */ /* 0x000ee20000002400 */
[----:B--2---:R-:W-:Y:S09]  /*89e0*/  IMAD.MOV.U32 R64, RZ, RZ, R136 ;  /* 0x000000ffff407224 */ /* 0x004ff200078e0088 */
[----:B------:R-:W2:Y:S01]  /*89f0*/  MUFU.TANH R250, R35 ;  /* 0x0000002300fa7308 */ /* 0x000ea20000002400 */
[----:B-1----:R-:W-:Y:S02]  /*8a00*/  FMNMX.FTZ R2, R24, R5, !PT ;  /* 0x0000000518027209 */ /* 0x002fe40007810000 */
[----:B------:R-:W-:Y:S02]  /*8a10*/  FMNMX.FTZ R5, R59, R6, !PT ;  /* 0x000000063b057209 */ /* 0x000fe40007810000 */
[----:B------:R-:W-:Y:S02]  /*8a20*/  FMNMX.FTZ R6, R58, R0, !PT ;  /* 0x000000003a067209 */ /* 0x000fe40007810000 */
[----:B------:R-:W-:Y:S03]  /*8a30*/  FMNMX.FTZ R5, R61, R5, !PT ;  /* 0x000000053d057209 */ /* 0x000fe60007810000 */
[----:B------:R-:W1:Y:S01]  /*8a40*/  MUFU.TANH R20, R38 ;  /* 0x0000002600147308 */ /* 0x000e620000002400 */
[----:B---3--:R-:W-:Y:S04]  /*8a50*/  FMNMX.FTZ R4, R248, R4, !PT ;  /* 0x00000004f8047209 */ /* 0x008fe80007810000 */
[----:B------:R-:W-:Y:S05]  /*8a60*/  FMNMX.FTZ R4, R64, R4, !PT ;  /* 0x0000000440047209 */ /* 0x000fea0007810000 */
[----:B------:R-:W3:Y:S01]  /*8a70*/  MUFU.TANH R135, R37 ;  /* 0x0000002500877308 */ /* 0x000ee20000002400 */
[----:B--2---:R-:W-:Y:S09]  /*8a80*/  FMNMX.FTZ R0, R250, R2, !PT ;  /* 0x00000002fa007209 */ /* 0x004ff20007810000 */
[----:B------:R1:W-:Y:S10]  /*8a90*/  MUFU.TANH R214, R57 ;  /* 0x0000003900d67308 */ /* 0x0003f40000002400 */
[----:B------:R3:W-:Y:S10]  /*8aa0*/  MUFU.TANH R211, R66 ;  /* 0x0000004200d37308 */ /* 0x0007f40000002400 */
[----:B------:R-:W2:Y:S01]  /*8ab0*/  MUFU.TANH R14, R39 ;  /* 0x00000027000e7308 */ /* 0x000ea20000002400 */
[----:B-1----:R-:W-:Y:S04]  /*8ac0*/  MOV R57, R20 ;  /* 0x0000001400397202 */ /* 0x002fe80000000f00 */
[----:B------:R-:W-:Y:S05]  /*8ad0*/  FMNMX.FTZ R2, R57, R0, !PT ;  /* 0x0000000039027209 */ /* 0x000fea0007810000 */
[----:B------:R1:W-:Y:S01]  /*8ae0*/  MUFU.TANH R139, R62 ;  /* 0x0000003e008b7308 */ /* 0x0003e20000002400 */
[----:B---3--:R-:W-:Y:S04]  /*8af0*/  MOV R66, R135 ;  /* 0x0000008700427202 */ /* 0x008fe80000000f00 */
[----:B------:R-:W-:Y:S05]  /*8b00*/  FMNMX.FTZ R4, R66, R4, !PT ;  /* 0x0000000442047209 */ /* 0x000fea0007810000 */
[----:B------:R-:W3:Y:S01]  /*8b10*/  MUFU.TANH R22, R42 ;  /* 0x0000002a00167308 */ /* 0x000ee20000002400 */
[----:B--2---:R-:W-:Y:S05]  /*8b20*/  IMAD.MOV.U32 R63, RZ, RZ, R14 ;  /* 0x000000ffff3f7224 */ /* 0x004fea00078e000e */
[----:B------:R-:W-:Y:S04]  /*8b30*/  FMNMX.FTZ R2, R63, R2, !PT ;  /* 0x000000023f027209 */ /* 0x000fe80007810000 */
[----:B------:R3:W-:Y:S01]  /*8b40*/  MUFU.TANH R215, R56 ;  /* 0x0000003800d77308 */ /* 0x0007e20000002400 */
[----:B-1----:R-:W-:Y:S04]  /*8b50*/  MOV R62, R141 ;  /* 0x0000008d003e7202 */ /* 0x002fe80000000f00 */
[----:B------:R-:W-:Y:S05]  /*8b60*/  FMNMX.FTZ R0, R62, R6, !PT ;  /* 0x000000063e007209 */ /* 0x000fea0007810000 */
[----:B------:R-:W1:Y:S10]  /*8b70*/  MUFU.TANH R23, R40 ;  /* 0x0000002800177308 */ /* 0x000e740000002400 */
[----:B------:R1:W-:Y:S01]  /*8b80*/  MUFU.TANH R30, R49 ;  /* 0x00000031001e7308 */ /* 0x0003e20000002400 */
[----:B---3--:R-:W-:Y:S05]  /*8b90*/  IMAD.MOV.U32 R56, RZ, RZ, R22 ;  /* 0x000000ffff387224 */ /* 0x008fea00078e0016 */
[----:B------:R-:W-:Y:S04]  /*8ba0*/  FMNMX.FTZ R0, R56, R0, !PT ;  /* 0x0000000038007209 */ /* 0x000fe80007810000 */
[----:B------:R-:W2:Y:S01]  /*8bb0*/  MUFU.TANH R28, R48 ;  /* 0x00000030001c7308 */ /* 0x000ea20000002400 */
[----:B------:R-:W-:Y:S09]  /*8bc0*/  FMNMX.FTZ R6, R60, R0, !PT ;  /* 0x000000003c067209 */ /* 0x000ff20007810000 */
[----:B------:R-:W-:Y:S01]  /*8bd0*/  MUFU.TANH R42, R44 ;  /* 0x0000002c002a7308 */ /* 0x000fe20000002400 */
[----:B-1----:R-:W-:Y:S05]  /*8be0*/  IMAD.MOV.U32 R49, RZ, RZ, R23 ;  /* 0x000000ffff317224 */ /* 0x002fea00078e0017 */
[----:B------:R-:W-:Y:S04]  /*8bf0*/  FMNMX.FTZ R5, R49, R5, !PT ;  /* 0x0000000531057209 */ /* 0x000fe80007810000 */
[----:B------:R-:W1:Y:S01]  /*8c00*/  MUFU.TANH R44, R50 ;  /* 0x00000032002c7308 */ /* 0x000e620000002400 */
[----:B--2---:R-:W-:Y:S04]  /*8c10*/  FMNMX.FTZ R4, R28, R4, !PT ;  /* 0x000000041c047209 */ /* 0x004fe80007810000 */
[----:B------:R-:W-:Y:S05]  /*8c20*/  FMNMX.FTZ R4, R30, R4, !PT ;  /* 0x000000041e047209 */ /* 0x000fea0007810000 */
[----:B------:R2:W3:Y:S10]  /*8c30*/  MUFU.TANH R50, R51 ;  /* 0x0000003300327308 */ /* 0x0004f40000002400 */
[----:B------:R-:W4:Y:S01]  /*8c40*/  MUFU.TANH R134, R53 ;  /* 0x0000003500867308 */ /* 0x000f220000002400 */
[----:B-1----:R-:W-:Y:S09]  /*8c50*/  FMNMX.FTZ R2, R44, R2, !PT ;  /* 0x000000022c027209 */ /* 0x002ff20007810000 */
[----:B------:R4:W-:Y:S01]  /*8c60*/  MUFU.TANH R208, R65 ;  /* 0x0000004100d07308 */ /* 0x0009e20000002400 */
[----:B--2---:R-:W-:Y:S02]  /*8c70*/  MOV R51, R21 ;  /* 0x0000001500337202 */ /* 0x004fe40000000f00 */
[----:B---3--:R-:W-:Y:S02]  /*8c80*/  FMNMX.FTZ R0, R50, R2, !PT ;  /* 0x0000000232007209 */ /* 0x008fe40007810000 */
[----:B------:R-:W-:Y:S05]  /*8c90*/  FMNMX.FTZ R5, R51, R5, !PT ;  /* 0x0000000533057209 */ /* 0x000fea0007810000 */
[----:B------:R-:W1:Y:S01]  /*8ca0*/  MUFU.TANH R26, R52 ;  /* 0x00000034001a7308 */ /* 0x000e620000002400 */
[----:B------:R-:W-:Y:S09]  /*8cb0*/  FMNMX.FTZ R2, R42, R5, !PT ;  /* 0x000000052a027209 */ /* 0x000ff20007810000 */
[----:B------:R-:W2:Y:S01]  /*8cc0*/  MUFU.TANH R48, R54 ;  /* 0x0000003600307308 */ /* 0x000ea20000002400 */
[----:B----4-:R-:W-:Y:S09]  /*8cd0*/  IMAD.MOV.U32 R65, RZ, RZ, R134 ;  /* 0x000000ffff417224 */ /* 0x010ff200078e0086 */
[----:B------:R-:W3:Y:S01]  /*8ce0*/  MUFU.TANH R40, R45 ;  /* 0x0000002d00287308 */ /* 0x000ee20000002400 */
[----:B-1----:R-:W-:Y:S04]  /*8cf0*/  FMNMX.FTZ R4, R26, R4, !PT ;  /* 0x000000041a047209 */ /* 0x002fe80007810000 */
[----:B------:R-:W-:Y:S05]  /*8d00*/  FMNMX.FTZ R4, R65, R4, !PT ;  /* 0x0000000441047209 */ /* 0x000fea0007810000 */
[----:B------:R-:W1:Y:S01]  /*8d10*/  MUFU.TANH R46, R46 ;  /* 0x0000002e002e7308 */ /* 0x000e620000002400 */
[----:B--2---:R-:W-:Y:S02]  /*8d20*/  FMNMX.FTZ R0, R48, R0, !PT ;  /* 0x0000000030007209 */ /* 0x004fe40007810000 */
[----:B------:R-:W-:Y:S04]  /*8d30*/  FMNMX.FTZ R136, R209, R4, !PT ;  /* 0x00000004d1887209 */ /* 0x000fe80007810000 */
[----:B------:R-:W-:Y:S03]  /*8d40*/  FMNMX.FTZ R136, R208, R136, !PT ;  /* 0x00000088d0887209 */ /* 0x000fe60007810000 */
[----:B------:R-:W2:Y:S01]  /*8d50*/  MUFU.TANH R45, R55 ;  /* 0x00000037002d7308 */ /* 0x000ea20000002400 */
[----:B---3--:R-:W-:Y:S04]  /*8d60*/  FMNMX.FTZ R2, R40, R2, !PT ;  /* 0x0000000228027209 */ /* 0x008fe80007810000 */
[----:B------:R-:W-:Y:S05]  /*8d70*/  FMNMX.FTZ R12, R215, R2, !PT ;  /* 0x00000002d70c7209 */ /* 0x000fea0007810000 */
[----:B------:R-:W3:Y:S01]  /*8d80*/  MUFU.TANH R47, R47 ;  /* 0x0000002f002f7308 */ /* 0x000ee20000002400 */
[----:B-1----:R-:W-:Y:S09]  /*8d90*/  FMNMX.FTZ R5, R46, R6, !PT ;  /* 0x000000062e057209 */ /* 0x002ff20007810000 */
[----:B------:R1:W4:Y:S01]  /*8da0*/  MUFU.TANH R210, R67 ;  /* 0x0000004300d27308 */ /* 0x0003220000002400 */
[----:B--2---:R-:W-:Y:S04]  /*8db0*/  FMNMX.FTZ R0, R45, R0, !PT ;  /* 0x000000002d007209 */ /* 0x004fe80007810000 */
[----:B------:R-:W-:Y:S02]  /*8dc0*/  FMNMX.FTZ R13, R211, R0, !PT ;  /* 0x00000000d30d7209 */ /* 0x000fe40007810000 */
[----:B---3--:R-:W-:Y:S01]  /*8dd0*/  FMNMX.FTZ R14, R47, R5, !PT ;  /* 0x000000052f0e7209 */ /* 0x008fe20007810000 */
[----:B------:R-:W-:Y:S06]  /*8de0*/  @P0 BRA `(.L_x_68) ;  /* 0xffffffe000f40947 */ /* 0x000fec000383ffff */
.L_x_67:
[----:B------:R3:W-:Y:S01]  /*8df0*/  STL [R1+0x74], R247 ;  /* 0x000074f701007387 */ /* 0x0007e20000100800 */
[----:B--2-4-:R-:W-:Y:S01]  /*8e00*/  FMNMX.FTZ R5, R210, R13, !PT ;  /* 0x0000000dd2057209 */ /* 0x014fe20007810000 */
[----:B------:R-:W-:Y:S01]  /*8e10*/  UIADD3 UR25, UR25, -0x1, URZ ;  /* 0xffffffff19197890 */ /* 0x000fe2000fffe03f */
[----:B------:R-:W-:Y:S01]  /*8e20*/  FMNMX.FTZ R2, R214, R12, !PT ;  /* 0x0000000cd6027209 */ /* 0x000fe20007810000 */
[----:B------:R-:W2:Y:S01]  /*8e30*/  SHFL.BFLY PT, R6, R136, 0x2, 0x1f ;  /* 0x0c401f0088067f89 */ /* 0x000ea200000e0000 */
[----:B------:R-:W-:Y:S02]  /*8e40*/  FMNMX.FTZ R0, R133, R14, !PT ;  /* 0x0000000e85007209 */ /* 0x000fe40007810000 */
[----:B------:R-:W-:Y:S05]  /*8e50*/  FMNMX.FTZ R2, R213, R2, !PT ;  /* 0x00000002d5027209 */ /* 0x000fea0007810000 */
[----:B------:R-:W4:Y:S01]  /*8e60*/  SHFL.BFLY PT, R7, R5, 0x2, 0x1f ;  /* 0x0c401f0005077f89 */ /* 0x000f2200000e0000 */
[----:B-1----:R-:W-:Y:S02]  /*8e70*/  MOV R67, R24 ;  /* 0x0000001800437202 */ /* 0x002fe40000000f00 */
[----:B------:R-:W-:Y:S05]  /*8e80*/  FMNMX.FTZ R4, R212, R2, !PT ;  /* 0x00000002d4047209 */ /* 0x000fea0007810000 */
[----:B------:R-:W-:Y:S08]  /*8e90*/  LDSM.16.MT88.4 R20, [R229+0xc000] ;  /* 0x00c00000e514783b */ /* 0x000ff00000004200 */
[----:B------:R-:W1:Y:S08]  /*8ea0*/  SHFL.BFLY PT, R134, R4, 0x2, 0x1f ;  /* 0x0c401f0004867f89 */ /* 0x000e7000000e0000 */
[----:B------:R-:W-:Y:S08]  /*8eb0*/  LDSM.16.MT88.4 R36, [R230+0xc000] ;  /* 0x00c00000e624783b */ /* 0x000ff00000004200 */
[----:B---3--:R-:W3:Y:S04]  /*8ec0*/  LDL.LU R247, [R1+0x4] ;  /* 0x0000040001f77983 */ /* 0x008ee80000300800 */
[----:B------:R-:W-:Y:S04]  /*8ed0*/  STL [R1+0x70], R246 ;  /* 0x000070f601007387 */ /* 0x000fe80000100800 */
[----:B------:R-:W-:Y:S04]  /*8ee0*/  STL [R1+0x6c], R245 ;  /* 0x00006cf501007387 */ /* 0x000fe80000100800 */
[----:B------:R-:W-:Y:S04]  /*8ef0*/  STL [R1+0x68], R244 ;  /* 0x000068f401007387 */ /* 0x000fe80000100800 */
[----:B------:R-:W-:Y:S04]  /*8f00*/  STL [R1+0x64], R243 ;  /* 0x000064f301007387 */ /* 0x000fe80000100800 */
[----:B------:R-:W-:Y:S04]  /*8f10*/  STL [R1+0x60], R242 ;  /* 0x000060f201007387 */ /* 0x000fe80000100800 */
[----:B------:R-:W-:Y:S04]  /*8f20*/  STL [R1+0x5c], R241 ;  /* 0x00005cf101007387 */ /* 0x000fe80000100800 */
[----:B------:R-:W-:Y:S04]  /*8f30*/  STL [R1+0x58], R240 ;  /* 0x000058f001007387 */ /* 0x000fe80000100800 */
[----:B------:R2:W-:Y:S04]  /*8f40*/  STL [R1+0x54], R239 ;  /* 0x000054ef01007387 */ /* 0x0005e80000100800 */
[----:B------:R4:W-:Y:S04]  /*8f50*/  STL [R1+0x50], R238 ;  /* 0x000050ee01007387 */ /* 0x0009e80000100800 */
[----:B------:R1:W-:Y:S04]  /*8f60*/  STL [R1+0x4c], R237 ;  /* 0x00004ced01007387 */ /* 0x0003e80000100800 */
[----:B------:R1:W-:Y:S04]  /*8f70*/  STL [R1+0x48], R236 ;  /* 0x000048ec01007387 */ /* 0x0003e80000100800 */
[----:B------:R-:W-:Y:S04]  /*8f80*/  STL [R1+0x44], R235 ;  /* 0x000044eb01007387 */ /* 0x000fe80000100800 */
[----:B------:R1:W-:Y:S04]  /*8f90*/  STL [R1+0x40], R234 ;  /* 0x000040ea01007387 */ /* 0x0003e80000100800 */
[----:B------:R1:W-:Y:S01]  /*8fa0*/  STL [R1+0x3c], R233 ;  /* 0x00003ce901007387 */ /* 0x0003e20000100800 */
[----:B--2---:R-:W-:Y:S03]  /*8fb0*/  MOV R239, R19 ;  /* 0x0000001300ef7202 */ /* 0x004fe60000000f00 */
[----:B------:R-:W-:Y:S01]  /*8fc0*/  STL [R1+0x38], R228 ;  /* 0x000038e401007387 */ /* 0x000fe20000100800 */
[----:B----4-:R-:W-:Y:S03]  /*8fd0*/  MOV R238, R17 ;  /* 0x0000001100ee7202 */ /* 0x010fe60000000f00 */
[----:B------:R-:W-:Y:S01]  /*8fe0*/  LDSM.16.MT88.4 R52, [R232+0xc000] ;  /* 0x00c00000e834783b */ /* 0x000fe20000004200 */
[----:B-1----:R-:W-:Y:S02]  /*8ff0*/  MOV R237, R45 ;  /* 0x0000002d00ed7202 */ /* 0x002fe40000000f00 */
[----:B------:R-:W-:Y:S02]  /*9000*/  MOV R236, R40 ;  /* 0x0000002800ec7202 */ /* 0x000fe40000000f00 */
[----:B------:R-:W-:Y:S02]  /*9010*/  MOV R234, R26 ;  /* 0x0000001a00ea7202 */ /* 0x000fe40000000f00 */
[----:B------:R-:W-:Y:S02]  /*9020*/  MOV R233, R42 ;  /* 0x0000002a00e97202 */ /* 0x000fe40000000f00 */
[----:B---3--:R-:W-:Y:S02]  /*9030*/  FMNMX.FTZ R0, R247, R0, !PT ;  /* 0x00000000f7007209 */ /* 0x008fe40007810000 */
[----:B------:R-:W-:Y:S02]  /*9040*/  FMNMX.FTZ R136, R136, R6, !PT ;  /* 0x0000000688887209 */ /* 0x000fe40007810000 */
[----:B------:R-:W-:Y:S02]  /*9050*/  FMNMX.FTZ R0, R139, R0, !PT ;  /* 0x000000008b007209 */ /* 0x000fe40007810000 */
[----:B------:R-:W-:Y:S01]  /*9060*/  FMNMX.FTZ R5, R5, R7, !PT ;  /* 0x0000000705057209 */ /* 0x000fe20007810000 */
[----:B------:R-:W1:Y:S01]  /*9070*/  SHFL.BFLY PT, R6, R136, 0x1, 0x1f ;  /* 0x0c201f0088067f89 */ /* 0x000e6200000e0000 */
[----:B------:R-:W-:Y:S02]  /*9080*/  FMNMX.FTZ R0, R140, R0, !PT ;  /* 0x000000008c007209 */ /* 0x000fe40007810000 */
[----:B------:R-:W-:Y:S05]  /*9090*/  FMNMX.FTZ R134, R4, R134, !PT ;  /* 0x0000008604867209 */ /* 0x000fea0007810000 */
[----:B------:R-:W2:Y:S08]  /*90a0*/  SHFL.BFLY PT, R135, R5, 0x1, 0x1f ;  /* 0x0c201f0005877f89 */ /* 0x000eb000000e0000 */
[----:B------:R-:W3:Y:S08]  /*90b0*/  SHFL.BFLY PT, R2, R0, 0x2, 0x1f ;  /* 0x0c401f0000027f89 */ /* 0x000ef000000e0000 */
[----:B------:R-:W4:Y:S01]  /*90c0*/  SHFL.BFLY PT, R7, R134, 0x1, 0x1f ;  /* 0x0c201f0086077f89 */ /* 0x000f2200000e0000 */
[----:B-1----:R-:W-:Y:S02]  /*90d0*/  FMNMX.FTZ R136, R136, R6, !PT ;  /* 0x0000000688887209 */ /* 0x002fe40007810000 */
[----:B--2---:R-:W-:Y:S02]  /*90e0*/  FMNMX.FTZ R135, R5, R135, !PT ;  /* 0x0000008705877209 */ /* 0x004fe40007810000 */
[----:B------:R-:W-:Y:S02]  /*90f0*/  FSETP.NEU.FTZ.AND P1, PT, R136, -INF , PT ;  /* 0xff8000008800780b */ /* 0x000fe40003f3d000 */
[----:B---3--:R-:W-:Y:S01]  /*9100*/  FMNMX.FTZ R2, R0, R2, !PT ;  /* 0x0000000200027209 */ /* 0x008fe20007810000 */
[----:B------:R-:W-:Y:S01]  /*9110*/  FADD.FTZ R0, -R136, R3 ;  /* 0x0000000388007221 */ /* 0x000fe20000010100 */
[C---:B------:R-:W-:Y:S01]  /*9120*/  FMUL.FTZ R141, R135.reuse, UR4 ;  /* 0x00000004878d7c20 */ /* 0x040fe20008410000 */
[----:B----4-:R-:W-:Y:S02]  /*9130*/  FMNMX.FTZ R134, R134, R7, !PT ;  /* 0x0000000786867209 */ /* 0x010fe40007810000 */
[----:B------:R-:W-:Y:S01]  /*9140*/  FMUL.FTZ R3, R0, UR4 ;  /* 0x0000000400037c20 */ /* 0x000fe20008410000 */
[----:B------:R-:W-:Y:S01]  /*9150*/  FADD.FTZ R0, -R135, R132 ;  /* 0x0000008487007221 */ /* 0x000fe20000010100 */
[----:B------:R-:W1:Y:S02]  /*9160*/  SHFL.BFLY PT, R4, R2, 0x1, 0x1f ;  /* 0x0c201f0002047f89 */ /* 0x000e6400000e0000 */
[----:B------:R2:W3:Y:S02]  /*9170*/  MUFU.EX2 R132, R3 ;  /* 0x0000000300847308 */ /* 0x0004e40000000800 */
[----:B--2---:R-:W-:Y:S01]  /*9180*/  FMUL.FTZ R3, R0, UR4 ;  /* 0x0000000400037c20 */ /* 0x004fe20008410000 */
[----:B------:R-:W-:Y:S01]  /*9190*/  FADD.FTZ R0, -R134, R137 ;  /* 0x0000008986007221 */ /* 0x000fe20000010100 */
[----:B------:R-:W-:Y:S01]  /*91a0*/  FMUL.FTZ R137, R136, UR4 ;  /* 0x0000000488897c20 */ /* 0x000fe20008410000 */
[C---:B---3--:R-:W-:Y:S01]  /*91b0*/  FMUL.FTZ R17, R132.reuse, R153 ;  /* 0x0000009984117220 */ /* 0x048fe20000410000 */
[----:B------:R-:W-:Y:S01]  /*91c0*/  FMUL.FTZ R32, R132, R168 ;  /* 0x000000a884207220 */ /* 0x000fe20000410000 */
[----:B-1----:R-:W-:Y:S01]  /*91d0*/  FMNMX.FTZ R133, R2, R4, !PT ;  /* 0x0000000402857209 */ /* 0x002fe20007810000 */
[----:B------:R-:W-:Y:S01]  /*91e0*/  FMUL.FTZ R2, R0, UR4 ;  /* 0x0000000400027c20 */ /* 0x000fe20008410000 */
[----:B------:R-:W-:Y:S01]  /*91f0*/  FSEL R137, R137, RZ, P1 ;  /* 0x000000ff89897208 */ /* 0x000fe20000800000 */
[----:B------:R-:W1:Y:S01]  /*9200*/  MUFU.EX2 R3, R3 ;  /* 0x0000000300037308 */ /* 0x000e620000000800 */
[----:B------:R-:W-:Y:S01]  /*9210*/  FSETP.NEU.FTZ.AND P1, PT, R135, -INF , PT ;  /* 0xff8000008700780b */ /* 0x000fe20003f3d000 */
[----:B------:R-:W-:Y:S01]  /*9220*/  FADD.FTZ R0, -R133, R138 ;  /* 0x0000008a85007221 */ /* 0x000fe20000010100 */
[----:B------:R-:W-:Y:S01]  /*9230*/  FMUL.FTZ R138, R134, UR4 ;  /* 0x00000004868a7c20 */ /* 0x000fe20008410000 */
[----:B------:R-:W-:Y:S01]  /*9240*/  FFMA.FTZ R4, R143, UR4, -R137 ;  /* 0x000000048f047c23 */ /* 0x000fe20008010889 */
[----:B------:R-:W-:Y:S01]  /*9250*/  FSEL R141, R141, RZ, P1 ;  /* 0x000000ff8d8d7208 */ /* 0x000fe20000800000 */
[----:B------:R-:W-:Y:S01]  /*9260*/  FMUL.FTZ R0, R0, UR4 ;  /* 0x0000000400007c20 */ /* 0x000fe20008410000 */
[----:B------:R-:W-:Y:S03]  /*9270*/  FSETP.NEU.FTZ.AND P1, PT, R134, -INF , PT ;  /* 0xff8000008600780b */ /* 0x000fe60003f3d000 */
[----:B------:R2:W-:Y:S01]  /*9280*/  MUFU.EX2 R228, R4 ;  /* 0x0000000400e47308 */ /* 0x0005e20000000800 */
[----:B------:R-:W-:Y:S01]  /*9290*/  FMUL.FTZ R33, R132, R169 ;  /* 0x000000a984217220 */ /* 0x000fe20000410000 */
[----:B------:R-:W-:Y:S01]  /*92a0*/  FFMA.FTZ R6, R15, UR4, -R141 ;  /* 0x000000040f067c23 */ /* 0x000fe2000801088d */
[----:B------:R-:W-:Y:S01]  /*92b0*/  FSEL R138, R138, RZ, P1 ;  /* 0x000000ff8a8a7208 */ /* 0x000fe20000800000 */
[--C-:B------:R-:W-:Y:S01]  /*92c0*/  FFMA.FTZ R143, R252, UR4, -R137.reuse ;  /* 0x00000004fc8f7c23 */ /* 0x100fe20008010889 */
[----:B------:R-:W-:Y:S01]  /*92d0*/  FSETP.NEU.FTZ.AND P1, PT, R133, -INF , PT ;  /* 0xff8000008500780b */ /* 0x000fe20003f3d000 */
[----:B------:R-:W-:Y:S01]  /*92e0*/  FMUL.FTZ R68, R132, R68 ;  /* 0x0000004484447220 */ /* 0x000fe20000410000 */
[----:B------:R-:W-:Y:S01]  /*92f0*/  MOV R169, R57 ;  /* 0x0000003900a97202 */ /* 0x000fe20000000f00 */
[--C-:B------:R-:W-:Y:S01]  /*9300*/  FFMA.FTZ R5, R217, UR4, -R138.reuse ;  /* 0x00000004d9057c23 */ /* 0x100fe2000801088a */
[----:B------:R-:W-:Y:S01]  /*9310*/  FFMA.FTZ R10, R224, UR4, -R138 ;  /* 0x00000004e00a7c23 */ /* 0x000fe2000801088a */
[----:B------:R3:W-:Y:S01]  /*9320*/  MUFU.EX2 R8, R6 ;  /* 0x0000000600087308 */ /* 0x0007e20000000800 */
[C---:B-1----:R-:W-:Y:S01]  /*9330*/  FMUL.FTZ R7, R3.reuse, R151 ;  /* 0x0000009703077220 */ /* 0x042fe20000410000 */
[C---:B------:R-:W-:Y:S01]  /*9340*/  FMUL.FTZ R19, R3.reuse, R155 ;  /* 0x0000009b03137220 */ /* 0x040fe20000410000 */
[C---:B------:R-:W-:Y:S01]  /*9350*/  FMUL.FTZ R34, R3.reuse, R170 ;  /* 0x000000aa03227220 */ /* 0x040fe20000410000 */
[----:B------:R-:W-:Y:S01]  /*9360*/  FMUL.FTZ R35, R3, R171 ;  /* 0x000000ab03237220 */ /* 0x000fe20000410000 */
[----:B------:R-:W-:Y:S01]  /*9370*/  MOV R224, R47 ;  /* 0x0000002f00e07202 */ /* 0x000fe20000000f00 */
[C---:B------:R-:W-:Y:S01]  /*9380*/  FMUL.FTZ R69, R132.reuse, R69 ;  /* 0x0000004584457220 */ /* 0x040fe20000410000 */
[----:B--2---:R-:W-:Y:S03]  /*9390*/  FFMA.FTZ R4, R223, UR4, -R137 ;  /* 0x00000004df047c23 */ /* 0x004fe60008010889 */
[----:B------:R-:W-:Y:S01]  /*93a0*/  MUFU.EX2 R241, R10 ;  /* 0x0000000a00f17308 */ /* 0x000fe20000000800 */
[----:B------:R-:W-:Y:S01]  /*93b0*/  MOV R171, R59 ;  /* 0x0000003b00ab7202 */ /* 0x000fe20000000f00 */
[C---:B------:R-:W-:Y:S01]  /*93c0*/  FMUL.FTZ R70, R3.reuse, R70 ;  /* 0x0000004603467220 */ /* 0x040fe20000410000 */
[----:B------:R-:W-:Y:S01]  /*93d0*/  MOV R170, R58 ;  /* 0x0000003a00aa7202 */ /* 0x000fe20000000f00 */
[C---:B------:R-:W-:Y:S01]  /*93e0*/  FMUL.FTZ R71, R3.reuse, R71 ;  /* 0x0000004703477220 */ /* 0x040fe20000410000 */
[----:B------:R-:W-:Y:S01]  /*93f0*/  MOV R168, R56 ;  /* 0x0000003800a87202 */ /* 0x000fe20000000f00 */
[C---:B------:R-:W-:Y:S01]  /*9400*/  FMUL.FTZ R80, R132.reuse, R80 ;  /* 0x0000005084507220 */ /* 0x040fe20000410000 */
[C---:B------:R-:W-:Y:S03]  /*9410*/  FMUL.FTZ R81, R132.reuse, R81 ;  /* 0x0000005184517220 */ /* 0x040fe60000410000 */
[----:B------:R1:W-:Y:S01]  /*9420*/  MUFU.EX2 R246, R4 ;  /* 0x0000000400f67308 */ /* 0x0003e20000000800 */
[C---:B---3--:R-:W-:Y:S01]  /*9430*/  FMUL.FTZ R6, R3.reuse, R150 ;  /* 0x0000009603067220 */ /* 0x048fe20000410000 */
[C---:B------:R-:W-:Y:S01]  /*9440*/  FMUL.FTZ R82, R3.reuse, R82 ;  /* 0x0000005203527220 */ /* 0x040fe20000410000 */
[C---:B------:R-:W-:Y:S01]  /*9450*/  FMUL.FTZ R83, R3.reuse, R83 ;  /* 0x0000005303537220 */ /* 0x040fe20000410000 */
[C---:B------:R-:W-:Y:S01]  /*9460*/  FMUL.FTZ R84, R132.reuse, R84 ;  /* 0x0000005484547220 */ /* 0x040fe20000410000 */
[C---:B------:R-:W-:Y:S01]  /*9470*/  FMUL.FTZ R85, R132.reuse, R85 ;  /* 0x0000005584557220 */ /* 0x040fe20000410000 */
[C---:B------:R-:W-:Y:S01]  /*9480*/  FMUL.FTZ R86, R3.reuse, R86 ;  /* 0x0000005603567220 */ /* 0x040fe20000410000 */
[C---:B------:R-:W-:Y:S03]  /*9490*/  FMUL.FTZ R87, R3.reuse, R87 ;  /* 0x0000005703577220 */ /* 0x040fe60000410000 */
[----:B------:R-:W2:Y:S01]  /*94a0*/  MUFU.EX2 R2, R2 ;  /* 0x0000000200027308 */ /* 0x000ea20000000800 */
[C---:B------:R-:W-:Y:S01]  /*94b0*/  FMUL.FTZ R96, R132.reuse, R96 ;  /* 0x0000006084607220 */ /* 0x040fe20000410000 */
[C---:B------:R-:W-:Y:S01]  /*94c0*/  FMUL.FTZ R97, R132.reuse, R97 ;  /* 0x0000006184617220 */ /* 0x040fe20000410000 */
[C---:B------:R-:W-:Y:S01]  /*94d0*/  FMUL.FTZ R98, R3.reuse, R98 ;  /* 0x0000006203627220 */ /* 0x040fe20000410000 */
[C---:B------:R-:W-:Y:S01]  /*94e0*/  FMUL.FTZ R99, R3.reuse, R99 ;  /* 0x0000006303637220 */ /* 0x040fe20000410000 */
[C---:B------:R-:W-:Y:S01]  /*94f0*/  FMUL.FTZ R100, R132.reuse, R100 ;  /* 0x0000006484647220 */ /* 0x040fe20000410000 */
[----:B------:R-:W-:Y:S01]  /*9500*/  FMUL.FTZ R101, R132, R101 ;  /* 0x0000006584657220 */ /* 0x000fe20000410000 */
[C---:B------:R-:W-:Y:S03]  /*9510*/  FMUL.FTZ R102, R3.reuse, R102 ;  /* 0x0000006603667220 */ /* 0x040fe60000410000 */
[----:B------:R-:W3:Y:S01]  /*9520*/  MUFU.EX2 R0, R0 ;  /* 0x0000000000007308 */ /* 0x000ee20000000800 */
[----:B-1----:R-:W-:Y:S01]  /*9530*/  FFMA.FTZ R4, R216, UR4, -R141 ;  /* 0x00000004d8047c23 */ /* 0x002fe2000801088d */
[----:B------:R-:W-:Y:S01]  /*9540*/  FMUL.FTZ R103, R3, R103 ;  /* 0x0000006703677220 */ /* 0x000fe20000410000 */
[----:B------:R-:W-:Y:S01]  /*9550*/  FFMA.FTZ R209, R209, UR4, -R137 ;  /* 0x00000004d1d17c23 */ /* 0x000fe20008010889 */
[C---:B------:R-:W-:Y:S01]  /*9560*/  FMUL.FTZ R112, R132.reuse, R112 ;  /* 0x0000007084707220 */ /* 0x040fe20000410000 */
[----:B------:R-:W-:Y:S01]  /*9570*/  FMUL.FTZ R113, R132, R113 ;  /* 0x0000007184717220 */ /* 0x000fe20000410000 */
[C---:B------:R-:W-:Y:S01]  /*9580*/  FMUL.FTZ R114, R3.reuse, R114 ;  /* 0x0000007203727220 */ /* 0x040fe20000410000 */
[----:B------:R-:W-:Y:S03]  /*9590*/  FMUL.FTZ R115, R3, R115 ;  /* 0x0000007303737220 */ /* 0x000fe60000410000 */
[----:B------:R1:W-:Y:S01]  /*95a0*/  MUFU.EX2 R223, R4 ;  /* 0x0000000400df7308 */ /* 0x0003e20000000800 */
[C---:B--2---:R-:W-:Y:S01]  /*95b0*/  FMUL.FTZ R9, R2.reuse, R145 ;  /* 0x0000009102097220 */ /* 0x044fe20000410000 */
[C---:B------:R-:W-:Y:S01]  /*95c0*/  FMUL.FTZ R13, R2.reuse, R157 ;  /* 0x0000009d020d7220 */ /* 0x040fe20000410000 */
[C---:B------:R-:W-:Y:S01]  /*95d0*/  FMUL.FTZ R24, R2.reuse, R164 ;  /* 0x000000a402187220 */ /* 0x040fe20000410000 */
[C---:B------:R-:W-:Y:S01]  /*95e0*/  FMUL.FTZ R25, R2.reuse, R165 ;  /* 0x000000a502197220 */ /* 0x040fe20000410000 */
[C---:B------:R-:W-:Y:S01]  /*95f0*/  FMUL.FTZ R29, R2.reuse, R173 ;  /* 0x000000ad021d7220 */ /* 0x040fe20000410000 */
[----:B------:R-:W-:Y:S01]  /*9600*/  FMUL.FTZ R40, R2, R180 ;  /* 0x000000b402287220 */ /* 0x000fe20000410000 */
[----:B------:R-:W-:Y:S03]  /*9610*/  MOV R180, R41 ;  /* 0x0000002900b47202 */ /* 0x000fe60000000f00 */
[----:B------:R2:W-:Y:S01]  /*9620*/  MUFU.EX2 R216, R5 ;  /* 0x0000000500d87308 */ /* 0x0005e20000000800 */
[C---:B---3--:R-:W-:Y:S01]  /*9630*/  FMUL.FTZ R10, R0.reuse, R146 ;  /* 0x00000092000a7220 */ /* 0x048fe20000410000 */
[C---:B------:R-:W-:Y:S01]  /*9640*/  FMUL.FTZ R11, R0.reuse, R147 ;  /* 0x00000093000b7220 */ /* 0x040fe20000410000 */
[C---:B------:R-:W-:Y:S01]  /*9650*/  FMUL.FTZ R14, R0.reuse, R158 ;  /* 0x0000009e000e7220 */ /* 0x040fe20000410000 */
[C---:B------:R-:W-:Y:S01]  /*9660*/  FMUL.FTZ R15, R0.reuse, R159 ;  /* 0x0000009f000f7220 */ /* 0x040fe20000410000 */
[C---:B------:R-:W-:Y:S01]  /*9670*/  FMUL.FTZ R26, R0.reuse, R166 ;  /* 0x000000a6001a7220 */ /* 0x040fe20000410000 */
[C---:B------:R-:W-:Y:S01]  /*9680*/  FMUL.FTZ R27, R0.reuse, R167 ;  /* 0x000000a7001b7220 */ /* 0x040fe20000410000 */
[----:B------:R-:W-:Y:S01]  /*9690*/  MOV R167, R30 ;  /* 0x0000001e00a77202 */ /* 0x000fe20000000f00 */
[----:B------:R-:W-:Y:S01]  /*96a0*/  FMUL.FTZ R30, R0, R174 ;  /* 0x000000ae001e7220 */ /* 0x000fe20000410000 */
[----:B-1----:R-:W-:Y:S01]  /*96b0*/  FFMA.FTZ R4, R221, UR4, -R141 ;  /* 0x00000004dd047c23 */ /* 0x002fe2000801088d */
[----:B------:R-:W-:Y:S01]  /*96c0*/  MOV R166, R28 ;  /* 0x0000001c00a67202 */ /* 0x000fe20000000f00 */
[----:B------:R-:W-:Y:S01]  /*96d0*/  FMUL.FTZ R28, R2, R172 ;  /* 0x000000ac021c7220 */ /* 0x000fe20000410000 */
[----:B------:R-:W-:Y:S01]  /*96e0*/  MOV R174, R31 ;  /* 0x0000001f00ae7202 */ /* 0x000fe20000000f00 */
[----:B------:R1:W3:Y:S01]  /*96f0*/  MUFU.EX2 R245, R4 ;  /* 0x0000000400f57308 */ /* 0x0002e20000000800 */
[C---:B------:R-:W-:Y:S01]  /*9700*/  FMUL.FTZ R31, R0.reuse, R175 ;  /* 0x000000af001f7220 */ /* 0x040fe20000410000 */
[----:B------:R-:W-:Y:S01]  /*9710*/  FMUL.FTZ R42, R0, R182 ;  /* 0x000000b6002a7220 */ /* 0x000fe20000410000 */
[----:B------:R-:W-:Y:S01]  /*9720*/  MOV R182, R43 ;  /* 0x0000002b00b67202 */ /* 0x000fe20000000f00 */
[----:B--2---:R-:W-:Y:S01]  /*9730*/  FMUL.FTZ R5, R132, R149 ;  /* 0x0000009584057220 */ /* 0x004fe20000410000 */
[----:B------:R-:W-:Y:S01]  /*9740*/  FMUL.FTZ R43, R0, R183 ;  /* 0x000000b7002b7220 */ /* 0x000fe20000410000 */
[C---:B------:R-:W-:Y:S01]  /*9750*/  FMUL.FTZ R41, R2.reuse, R181 ;  /* 0x000000b502297220 */ /* 0x040fe20000410000 */
[----:B------:R-:W-:Y:S01]  /*9760*/  FMUL.FTZ R45, R2, R189 ;  /* 0x000000bd022d7220 */ /* 0x000fe20000410000 */
[----:B------:R-:W-:Y:S01]  /*9770*/  FMUL.FTZ R47, R0, R191 ;  /* 0x000000bf002f7220 */ /* 0x000fe20000410000 */
[----:B------:R-:W-:Y:S01]  /*9780*/  MOV R173, R51 ;  /* 0x0000003300ad7202 */ /* 0x000fe20000000f00 */
[----:B------:R-:W-:Y:S01]  /*9790*/  FMUL.FTZ R51, R3, R187 ;  /* 0x000000bb03337220 */ /* 0x000fe20000410000 */
[----:B------:R-:W-:Y:S01]  /*97a0*/  MOV R172, R49 ;  /* 0x0000003100ac7202 */ /* 0x000fe20000000f00 */
[----:B------:R-:W-:Y:S01]  /*97b0*/  FMUL.FTZ R49, R132, R185 ;  /* 0x000000b984317220 */ /* 0x000fe20000410000 */
[----:B------:R-:W-:Y:S01]  /*97c0*/  MOV R181, R67 ;  /* 0x0000004300b57202 */ /* 0x000fe20000000f00 */
[C---:B------:R-:W-:Y:S01]  /*97d0*/  FMUL.FTZ R56, R2.reuse, R196 ;  /* 0x000000c402387220 */ /* 0x040fe20000410000 */
[----:B------:R-:W-:Y:S01]  /*97e0*/  FMUL.FTZ R57, R2, R197 ;  /* 0x000000c502397220 */ /* 0x000fe20000410000 */
[----:B------:R-:W-:Y:S01]  /*97f0*/  FMUL.FTZ R58, R0, R198 ;  /* 0x000000c6003a7220 */ /* 0x000fe20000410000 */
[--C-:B-1----:R-:W-:Y:S01]  /*9800*/  FFMA.FTZ R4, R142, UR4, -R137.reuse ;  /* 0x000000048e047c23 */ /* 0x102fe20008010889 */
[----:B------:R-:W-:Y:S01]  /*9810*/  FMUL.FTZ R142, R133, UR4 ;  /* 0x00000004858e7c20 */ /* 0x000fe20008410000 */
[----:B---3--:R-:W-:Y:S01]  /*9820*/  F2FP.BF16.F32.PACK_AB R145, R245, R223 ;  /* 0x000000dff591723e */ /* 0x008fe200000010ff */
[----:B------:R-:W-:Y:S01]  /*9830*/  FMUL.FTZ R59, R0, R199 ;  /* 0x000000c7003b7220 */ /* 0x000fe20000410000 */
[----:B------:R1:W-:Y:S01]  /*9840*/  MUFU.EX2 R244, R4 ;  /* 0x0000000400f47308 */ /* 0x0003e20000000800 */
[----:B------:R-:W-:Y:S01]  /*9850*/  MOV R183, R181 ;  /* 0x000000b500b77202 */ /* 0x000fe20000000f00 */
[----:B------:R-:W-:Y:S01]  /*9860*/  FMUL.FTZ R67, R3, R203 ;  /* 0x000000cb03437220 */ /* 0x000fe20000410000 */
[----:B------:R-:W-:Y:S01]  /*9870*/  FSEL R142, R142, RZ, P1 ;  /* 0x000000ff8e8e7208 */ /* 0x000fe20000800000 */
[----:B------:R-:W-:Y:S01]  /*9880*/  FMUL.FTZ R72, R2, R72 ;  /* 0x0000004802487220 */ /* 0x000fe20000410000 */
[----:B------:R-:W-:Y:S01]  /*9890*/  MOV R175, R65 ;  /* 0x0000004100af7202 */ /* 0x000fe20000000f00 */
[----:B------:R-:W-:Y:S01]  /*98a0*/  FMUL.FTZ R65, R132, R201 ;  /* 0x000000c984417220 */ /* 0x000fe20000410000 */
[----:B------:R-:W-:Y:S01]  /*98b0*/  MOV R164, R66 ;  /* 0x0000004200a47202 */ /* 0x000fe20000000f00 */
[----:B------:R-:W-:Y:S01]  /*98c0*/  FFMA.FTZ R12, R225, UR4, -R142 ;  /* 0x00000004e10c7c23 */ /* 0x000fe2000801088e */
[----:B------:R-:W-:Y:S01]  /*98d0*/  MOV R225, R46 ;  /* 0x0000002e00e17202 */ /* 0x000fe20000000f00 */
[----:B------:R-:W-:Y:S01]  /*98e0*/  FMUL.FTZ R46, R0, R190 ;  /* 0x000000be002e7220 */ /* 0x000fe20000410000 */
[----:B------:R-:W-:Y:S01]  /*98f0*/  MOV R165, R64 ;  /* 0x0000004000a57202 */ /* 0x000fe20000000f00 */
[----:B------:R-:W-:Y:S01]  /*9900*/  FMUL.FTZ R64, R132, R200 ;  /* 0x000000c884407220 */ /* 0x000fe20000410000 */
[----:B------:R-:W-:Y:S01]  /*9910*/  FMUL.FTZ R66, R3, R202 ;  /* 0x000000ca03427220 */ /* 0x000fe20000410000 */
[----:B------:R-:W-:Y:S01]  /*9920*/  FMUL.FTZ R73, R2, R73 ;  /* 0x0000004902497220 */ /* 0x000fe20000410000 */
[C---:B------:R-:W-:Y:S01]  /*9930*/  FMUL.FTZ R74, R0.reuse, R74 ;  /* 0x0000004a004a7220 */ /* 0x040fe20000410000 */
[----:B------:R-:W-:Y:S01]  /*9940*/  FMUL.FTZ R75, R0, R75 ;  /* 0x0000004b004b7220 */ /* 0x000fe20000410000 */
[--C-:B-1----:R-:W-:Y:S01]  /*9950*/  FFMA.FTZ R4, R16, UR4, -R137.reuse ;  /* 0x0000000410047c23 */ /* 0x102fe20008010889 */
[----:B------:R-:W-:Y:S01]  /*9960*/  FMUL.FTZ R16, R132, R152 ;  /* 0x0000009884107220 */ /* 0x000fe20000410000 */
[C---:B------:R-:W-:Y:S01]  /*9970*/  FMUL.FTZ R76, R2.reuse, R76 ;  /* 0x0000004c024c7220 */ /* 0x040fe20000410000 */
[----:B------:R-:W-:Y:S01]  /*9980*/  FMUL.FTZ R77, R2, R77 ;  /* 0x0000004d024d7220 */ /* 0x000fe20000410000 */
[----:B------:R1:W2:Y:S01]  /*9990*/  MUFU.EX2 R242, R4 ;  /* 0x0000000400f27308 */ /* 0x0002a20000000800 */
        /* <DEDUP_REMOVED lines=15> */
[----:B------:R-:W-:Y:S01]  /*9a90*/  FFMA.FTZ R164, R164, UR4, -R137 ;  /* 0x00000004a4a47c23 */ /* 0x000fe20008010889 */
[----:B-1----:R-:W-:Y:S01]  /*9aa0*/  FFMA.FTZ R4, R18, UR4, -R141 ;  /* 0x0000000412047c23 */ /* 0x002fe2000801088d */
[----:B--2---:R-:W-:Y:S01]  /*9ab0*/  F2FP.BF16.F32.PACK_AB R146, R242, R244 ;  /* 0x000000f4f292723e */ /* 0x004fe200000010ff */
[----:B------:R-:W-:Y:S01]  /*9ac0*/  FMUL.FTZ R18, R3, R154 ;  /* 0x0000009a03127220 */ /* 0x000fe20000410000 */
[--C-:B------:R-:W-:Y:S01]  /*9ad0*/  FFMA.FTZ R166, R166, UR4, -R137.reuse ;  /* 0x00000004a6a67c23 */ /* 0x100fe20008010889 */
[----:B------:R1:W-:Y:S01]  /*9ae0*/  MUFU.EX2 R243, R4 ;  /* 0x0000000400f37308 */ /* 0x0003e20000000800 */
[----:B------:R-:W2:Y:S01]  /*9af0*/  LDSM.16.MT88.4 R152, [R231+0xc000] ;  /* 0x00c00000e798783b */ /* 0x000ea20000004200 */
[--C-:B------:R-:W-:Y:S01]  /*9b00*/  FFMA.FTZ R167, R167, UR4, -R137.reuse ;  /* 0x00000004a7a77c23 */ /* 0x100fe20008010889 */
[--C-:B------:R-:W-:Y:S01]  /*9b10*/  FFMA.FTZ R175, R175, UR4, -R137.reuse ;  /* 0x00000004afaf7c23 */ /* 0x100fe20008010889 */
[C---:B------:R-:W-:Y:S01]  /*9b20*/  FMUL.FTZ R108, R2.reuse, R108 ;  /* 0x0000006c026c7220 */ /* 0x040fe20000410000 */
[----:B------:R-:W-:Y:S01]  /*9b30*/  FMUL.FTZ R109, R2, R109 ;  /* 0x0000006d026d7220 */ /* 0x000fe20000410000 */
[C---:B------:R-:W-:Y:S01]  /*9b40*/  FMUL.FTZ R110, R0.reuse, R110 ;  /* 0x0000006e006e7220 */ /* 0x040fe20000410000 */
[----:B------:R-:W-:Y:S01]  /*9b50*/  FMUL.FTZ R111, R0, R111 ;  /* 0x0000006f006f7220 */ /* 0x000fe20000410000 */
[C---:B------:R-:W-:Y:S01]  /*9b60*/  FMUL.FTZ R116, R132.reuse, R116 ;  /* 0x0000007484747220 */ /* 0x040fe20000410000 */
[----:B------:R-:W-:Y:S01]  /*9b70*/  FMUL.FTZ R117, R132, R117 ;  /* 0x0000007584757220 */ /* 0x000fe20000410000 */
[C---:B------:R-:W-:Y:S01]  /*9b80*/  FMUL.FTZ R118, R3.reuse, R118 ;  /* 0x0000007603767220 */ /* 0x040fe20000410000 */
[C---:B------:R-:W-:Y:S01]  /*9b90*/  FMUL.FTZ R119, R3.reuse, R119 ;  /* 0x0000007703777220 */ /* 0x040fe20000410000 */
[C---:B------:R-:W-:Y:S01]  /*9ba0*/  FMUL.FTZ R120, R2.reuse, R120 ;  /* 0x0000007802787220 */ /* 0x040fe20000410000 */
[----:B------:R-:W-:Y:S01]  /*9bb0*/  FMUL.FTZ R121, R2, R121 ;  /* 0x0000007902797220 */ /* 0x000fe20000410000 */
[C---:B------:R-:W-:Y:S01]  /*9bc0*/  FMUL.FTZ R122, R0.reuse, R122 ;  /* 0x0000007a007a7220 */ /* 0x040fe20000410000 */
[----:B------:R-:W-:Y:S01]  /*9bd0*/  FMUL.FTZ R123, R0, R123 ;  /* 0x0000007b007b7220 */ /* 0x000fe20000410000 */
[----:B------:R-:W-:Y:S01]  /*9be0*/  FMUL.FTZ R124, R2, R124 ;  /* 0x0000007c027c7220 */ /* 0x000fe20000410000 */
[----:B-1----:R-:W-:Y:S01]  /*9bf0*/  FFMA.FTZ R4, R226, UR4, -R138 ;  /* 0x00000004e2047c23 */ /* 0x002fe2000801088a */
[----:B------:R-:W-:Y:S01]  /*9c00*/  MOV R226, R48 ;  /* 0x0000003000e27202 */ /* 0x000fe20000000f00 */
[----:B------:R-:W-:Y:S01]  /*9c10*/  FMUL.FTZ R48, R132, R184 ;  /* 0x000000b884307220 */ /* 0x000fe20000410000 */
[----:B------:R-:W-:Y:S01]  /*9c20*/  FMUL.FTZ R125, R2, R125 ;  /* 0x0000007d027d7220 */ /* 0x000fe20000410000 */
[----:B------:R1:W-:Y:S01]  /*9c30*/  MUFU.EX2 R221, R4 ;  /* 0x0000000400dd7308 */ /* 0x0003e20000000800 */
[C---:B------:R-:W-:Y:S01]  /*9c40*/  FMUL.FTZ R126, R0.reuse, R126 ;  /* 0x0000007e007e7220 */ /* 0x040fe20000410000 */
[----:B------:R-:W-:Y:S01]  /*9c50*/  FMUL.FTZ R127, R0, R127 ;  /* 0x0000007f007f7220 */ /* 0x000fe20000410000 */
[C---:B------:R-:W-:Y:S01]  /*9c60*/  FMUL.FTZ R128, R132.reuse, R128 ;  /* 0x0000008084807220 */ /* 0x040fe20000410000 */
[----:B------:R-:W-:Y:S01]  /*9c70*/  FMUL.FTZ R129, R132, R129 ;  /* 0x0000008184817220 */ /* 0x000fe20000410000 */
[C---:B------:R-:W-:Y:S01]  /*9c80*/  FMUL.FTZ R130, R3.reuse, R130 ;  /* 0x0000008203827220 */ /* 0x040fe20000410000 */
[----:B------:R-:W-:Y:S01]  /*9c90*/  FMUL.FTZ R131, R3, R131 ;  /* 0x0000008303837220 */ /* 0x000fe20000410000 */
[----:B------:R-:W-:Y:S03]  /*9ca0*/  LDSM.16.MT88.4 R200, [R231+0xd800] ;  /* 0x00d80000e7c8783b */ /* 0x000fe60000004200 */
[----:B------:R-:W-:Y:S01]  /*9cb0*/  MUFU.EX2 R198, R164 ;  /* 0x000000a400c67308 */ /* 0x000fe20000000800 */
[--C-:B------:R-:W-:Y:S01]  /*9cc0*/  FFMA.FTZ R139, R139, UR4, -R142.reuse ;  /* 0x000000048b8b7c23 */ /* 0x100fe2000801088e */
[--C-:B-1----:R-:W-:Y:S08]  /*9cd0*/  FFMA.FTZ R4, R220, UR4, -R142.reuse ;  /* 0x00000004dc047c23 */ /* 0x102ff0000801088e */
[----:B------:R1:W-:Y:S02]  /*9ce0*/  MUFU.EX2 R217, R4 ;  /* 0x0000000400d97308 */ /* 0x0003e40000000800 */
[----:B-1----:R-:W-:Y:S08]  /*9cf0*/  FFMA.FTZ R4, R222, UR4, -R142 ;  /* 0x00000004de047c23 */ /* 0x002ff0000801088e */
[----:B------:R1:W3:Y:S02]  /*9d00*/  MUFU.EX2 R220, R4 ;  /* 0x0000000400dc7308 */ /* 0x0002e40000000800 */
[----:B-1----:R-:W-:Y:S01]  /*9d10*/  FFMA.FTZ R4, R219, UR4, -R138 ;  /* 0x00000004db047c23 */ /* 0x002fe2000801088a */
[----:B---3--:R-:W-:Y:S07]  /*9d20*/  F2FP.BF16.F32.PACK_AB R149, R220, R217 ;  /* 0x000000d9dc95723e */ /* 0x008fee00000010ff */
[----:B------:R1:W-:Y:S10]  /*9d30*/  MUFU.EX2 R219, R12 ;  /* 0x0000000c00db7308 */ /* 0x0003f40000000800 */
[----:B------:R3:W4:Y:S01]  /*9d40*/  MUFU.EX2 R222, R4 ;  /* 0x0000000400de7308 */ /* 0x0007220000000800 */
[----:B-1----:R-:W-:Y:S02]  /*9d50*/  FMUL.FTZ R12, R2, R156 ;  /* 0x0000009c020c7220 */ /* 0x002fe40000410000 */
[----:B------:R-:W1:Y:S01]  /*9d60*/  LDSM.16.MT88.4 R156, [R229+0xe000] ;  /* 0x00e00000e59c783b */ /* 0x000e620000004200 */
[----:B---3--:R-:W-:Y:S01]  /*9d70*/  FFMA.FTZ R4, R218, UR4, -R142 ;  /* 0x00000004da047c23 */ /* 0x008fe2000801088e */
[----:B------:R-:W-:Y:S01]  /*9d80*/  MOV R218, R8 ;  /* 0x0000000800da7202 */ /* 0x000fe20000000f00 */
[----:B------:R-:W-:Y:S01]  /*9d90*/  FMUL.FTZ R8, R2, R144 ;  /* 0x0000009002087220 */ /* 0x000fe20000410000 */
[----:B------:R-:W-:Y:S03]  /*9da0*/  F2FP.BF16.F32.PACK_AB R144, R246, R228 ;  /* 0x000000e4f690723e */ /* 0x000fe600000010ff */
[----:B------:R3:W2:Y:S01]  /*9db0*/  MUFU.EX2 R240, R4 ;  /* 0x0000000400f07308 */ /* 0x0006a20000000800 */
[----:B------:R-:W-:Y:S02]  /*9dc0*/  F2FP.BF16.F32.PACK_AB R147, R218, R243 ;  /* 0x000000f3da93723e */ /* 0x000fe400000010ff */
[----:B----4-:R-:W-:Y:S01]  /*9dd0*/  F2FP.BF16.F32.PACK_AB R150, R241, R222 ;  /* 0x000000def196723e */ /* 0x010fe200000010ff */
[----:B---3--:R-:W-:Y:S01]  /*9de0*/  FMUL.FTZ R4, R132, R148 ;  /* 0x0000009484047220 */ /* 0x008fe20000410000 */
[----:B------:R-:W-:Y:S02]  /*9df0*/  F2FP.BF16.F32.PACK_AB R148, R221, R216 ;  /* 0x000000d8dd94723e */ /* 0x000fe400000010ff */
[----:B--2---:R-:W-:Y:S04]  /*9e00*/  F2FP.BF16.F32.PACK_AB R151, R240, R219 ;  /* 0x000000dbf097723e */ /* 0x004fe800000010ff */
[-C--:B------:R-:W-:Y:S06]  /*9e10*/  HMMA.16816.F32.BF16 R4, R144, R20.reuse, R4 ;  /* 0x000000149004723c */ /* 0x080fec0000041804 */
[C---:B------:R-:W-:Y:S06]  /*9e20*/  HMMA.16816.F32.BF16 R8, R148.reuse, R20, R8 ;  /* 0x000000149408723c */ /* 0x040fec0000041808 */
[-C--:B------:R-:W-:Y:S05]  /*9e30*/  HMMA.16816.F32.BF16 R12, R148, R22.reuse, R12 ;  /* 0x00000016940c723c */ /* 0x080fea000004180c */
[C---:B------:R-:W-:Y:S01]  /*9e40*/  FMUL.FTZ R20, R132.reuse, R160 ;  /* 0x000000a084147220 */ /* 0x040fe20000410000 */
[C---:B------:R-:W-:Y:S05]  /*9e50*/  HMMA.16816.F32.BF16 R16, R144.reuse, R22, R16 ;  /* 0x000000169010723c */ /* 0x040fea0000041810 */
[----:B------:R-:W-:Y:S01]  /*9e60*/  FMUL.FTZ R21, R132, R161 ;  /* 0x000000a184157220 */ /* 0x000fe20000410000 */
[----:B------:R-:W-:Y:S01]  /*9e70*/  MOV R160, R60 ;  /* 0x0000003c00a07202 */ /* 0x000fe20000000f00 */
[C---:B------:R-:W-:Y:S01]  /*9e80*/  FMUL.FTZ R22, R3.reuse, R162 ;  /* 0x000000a203167220 */ /* 0x040fe20000410000 */
[C---:B------:R-:W-:Y:S03]  /*9e90*/  FMUL.FTZ R23, R3.reuse, R163 ;  /* 0x000000a303177220 */ /* 0x040fe60000410000 */
[----:B------:R-:W-:Y:S01]  /*9ea0*/  MOV R161, R63 ;  /* 0x0000003f00a17202 */ /* 0x000fe20000000f00 */
[----:B------:R-:W-:Y:S01]  /*9eb0*/  FMUL.FTZ R60, R2, R204 ;  /* 0x000000cc023c7220 */ /* 0x000fe20000410000 */
[----:B------:R-:W-:Y:S01]  /*9ec0*/  MOV R163, R50 ;  /* 0x0000003200a37202 */ /* 0x000fe20000000f00 */
[C---:B------:R-:W-:Y:S01]  /*9ed0*/  FMUL.FTZ R50, R3.reuse, R186 ;  /* 0x000000ba03327220 */ /* 0x040fe20000410000 */
[-C--:B------:R-:W-:Y:S03]  /*9ee0*/  HMMA.16816.F32.BF16 R20, R144, R36.reuse, R20 ;  /* 0x000000249014723c */ /* 0x080fe60000041814 */
[----:B------:R-:W-:Y:S01]  /*9ef0*/  MOV R189, R161 ;  /* 0x000000a100bd7202 */ /* 0x000fe20000000f00 */
[----:B------:R-:W-:Y:S01]  /*9f00*/  FMUL.FTZ R63, R0, R207 ;  /* 0x000000cf003f7220 */ /* 0x000fe20000410000 */
[----:B------:R-:W-:Y:S01]  /*9f10*/  MOV R162, R44 ;  /* 0x0000002c00a27202 */ /* 0x000fe20000000f00 */
[C---:B------:R-:W-:Y:S01]  /*9f20*/  HMMA.16816.F32.BF16 R24, R148.reuse, R36, R24 ;  /* 0x000000249418723c */ /* 0x040fe20000041818 */
[----:B------:R-:W-:Y:S04]  /*9f30*/  MUFU.EX2 R207, R166 ;  /* 0x000000a600cf7308 */ /* 0x000fe80000000800 */
[----:B------:R-:W-:Y:S01]  /*9f40*/  FMUL.FTZ R44, R2, R188 ;  /* 0x000000bc022c7220 */ /* 0x000fe20000410000 */
[-C--:B------:R-:W-:Y:S05]  /*9f50*/  HMMA.16816.F32.BF16 R28, R148, R38.reuse, R28 ;  /* 0x00000026941c723c */ /* 0x080fea000004181c */
[C---:B------:R-:W-:Y:S01]  /*9f60*/  FMUL.FTZ R36, R132.reuse, R176 ;  /* 0x000000b084247220 */ /* 0x040fe20000410000 */
[C---:B------:R-:W-:Y:S05]  /*9f70*/  HMMA.16816.F32.BF16 R32, R144.reuse, R38, R32 ;  /* 0x000000269020723c */ /* 0x040fea0000041820 */
[----:B------:R-:W-:Y:S01]  /*9f80*/  FMUL.FTZ R37, R132, R177 ;  /* 0x000000b184257220 */ /* 0x000fe20000410000 */
[----:B------:R-:W-:Y:S01]  /*9f90*/  MOV R176, R62 ;  /* 0x0000003e00b07202 */ /* 0x000fe20000000f00 */
[C---:B------:R-:W-:Y:S01]  /*9fa0*/  FMUL.FTZ R39, R3.reuse, R179 ;  /* 0x000000b303277220 */ /* 0x040fe20000410000 */
[----:B------:R-:W-:Y:S02]  /*9fb0*/  MOV R179, R239 ;  /* 0x000000ef00b37202 */ /* 0x000fe40000000f00 */
[----:B------:R2:W-:Y:S01]  /*9fc0*/  MUFU.EX2 R239, R143 ;  /* 0x0000008f00ef7308 */ /* 0x0005e20000000800 */
[----:B------:R-:W-:Y:S01]  /*9fd0*/  FMUL.FTZ R38, R3, R178 ;  /* 0x000000b203267220 */ /* 0x000fe20000410000 */
[----:B------:R-:W-:Y:S01]  /*9fe0*/  MOV R178, R238 ;  /* 0x000000ee00b27202 */ /* 0x000fe20000000f00 */
[----:B------:R-:W-:Y:S01]  /*9ff0*/  FMUL.FTZ R62, R0, R206 ;  /* 0x000000ce003e7220 */ /* 0x000fe20000410000 */
[----:B------:R-:W-:Y:S01]  /*a000*/  MOV R177, R61 ;  /* 0x0000003d00b17202 */ /* 0x000fe20000000f00 */
[----:B------:R-:W-:Y:S01]  /*a010*/  FMUL.FTZ R61, R2, R205 ;  /* 0x000000cd023d7220 */ /* 0x000fe20000410000 */
[----:B------:R-:W-:Y:S02]  /*a020*/  MOV R181, R178 ;  /* 0x000000b200b57202 */ /* 0x000fe40000000f00 */
[-C--:B------:R-:W-:Y:S06]  /*a030*/  HMMA.16816.F32.BF16 R36, R144, R52.reuse, R36 ;  /* 0x000000349024723c */ /* 0x080fec0000041824 */
[C---:B------:R-:W-:Y:S05]  /*a040*/  HMMA.16816.F32.BF16 R40, R148.reuse, R52, R40 ;  /* 0x000000349428723c */ /* 0x040fea0000041828 */
[----:B--2---:R-:W-:Y:S01]  /*a050*/  FFMA.FTZ R143, R249, UR4, -R137 ;  /* 0x00000004f98f7c23 */ /* 0x004fe20008010889 */
[-C--:B------:R-:W-:Y:S03]  /*a060*/  HMMA.16816.F32.BF16 R44, R148, R54.reuse, R44 ;  /* 0x00000036942c723c */ /* 0x080fe6000004182c */
[----:B------:R2:W3:Y:S02]  /*a070*/  MUFU.EX2 R235, R143 ;  /* 0x0000008f00eb7308 */ /* 0x0004e40000000800 */
[C---:B------:R-:W-:Y:S01]  /*a080*/  FMUL.FTZ R52, R132.reuse, R192 ;  /* 0x000000c084347220 */ /* 0x040fe20000410000 */
[C---:B------:R-:W-:Y:S05]  /*a090*/  HMMA.16816.F32.BF16 R48, R144.reuse, R54, R48 ;  /* 0x000000369030723c */ /* 0x040fea0000041830 */
[----:B------:R-:W-:Y:S02]  /*a0a0*/  FMUL.FTZ R53, R132, R193 ;  /* 0x000000c184357220 */ /* 0x000fe40000410000 */
[C---:B------:R-:W-:Y:S01]  /*a0b0*/  FMUL.FTZ R54, R3.reuse, R194 ;  /* 0x000000c203367220 */ /* 0x040fe20000410000 */
[----:B------:R-:W-:Y:S03]  /*a0c0*/  FMUL.FTZ R55, R3, R195 ;  /* 0x000000c303377220 */ /* 0x000fe60000410000 */
[--C-:B--2---:R-:W-:Y:S04]  /*a0d0*/  FFMA.FTZ R143, R251, UR4, -R141.reuse ;  /* 0x00000004fb8f7c23 */ /* 0x104fe8000801088d */
[-C--:B------:R-:W-:Y:S01]  /*a0e0*/  HMMA.16816.F32.BF16 R52, R144, R152.reuse, R52 ;  /* 0x000000989034723c */ /* 0x080fe20000041834 */
[----:B------:R2:W-:Y:S05]  /*a0f0*/  MUFU.EX2 R238, R143 ;  /* 0x0000008f00ee7308 */ /* 0x0005ea0000000800 */
[C---:B------:R-:W-:Y:S06]  /*a100*/  HMMA.16816.F32.BF16 R56, R148.reuse, R152, R56 ;  /* 0x000000989438723c */ /* 0x040fec0000041838 */
[-C--:B------:R-:W-:Y:S06]  /*a110*/  HMMA.16816.F32.BF16 R60, R148, R154.reuse, R60 ;  /* 0x0000009a943c723c */ /* 0x080fec000004183c */
[C---:B------:R-:W-:Y:S01]  /*a120*/  HMMA.16816.F32.BF16 R64, R144.reuse, R154, R64 ;  /* 0x0000009a9040723c */ /* 0x040fe20000041840 */
[----:B------:R-:W4:Y:S04]  /*a130*/  LDSM.16.MT88.4 R152, [R230+0xe000] ;  /* 0x00e00000e698783b */ /* 0x000f280000004200 */
[----:B--2---:R-:W-:Y:S01]  /*a140*/  FFMA.FTZ R143, R182, UR4, -R141 ;  /* 0x00000004b68f7c23 */ /* 0x004fe2000801088d */
[-C--:B-1----:R-:W-:Y:S05]  /*a150*/  HMMA.16816.F32.BF16 R68, R144, R156.reuse, R68 ;  /* 0x0000009c9044723c */ /* 0x082fea0000041844 */
[----:B------:R-:W-:Y:S01]  /*a160*/  MOV R182, R179 ;  /* 0x000000b300b67202 */ /* 0x000fe20000000f00 */
[C---:B------:R-:W-:Y:S05]  /*a170*/  HMMA.16816.F32.BF16 R72, R148.reuse, R156, R72 ;  /* 0x0000009c9448723c */ /* 0x040fea0000041848 */
[----:B------:R-:W-:Y:S01]  /*a180*/  MOV R179, R174 ;  /* 0x000000ae00b37202 */ /* 0x000fe20000000f00 */
[-C--:B------:R-:W-:Y:S05]  /*a190*/  HMMA.16816.F32.BF16 R76, R148, R158.reuse, R76 ;  /* 0x0000009e944c723c */ /* 0x080fea000004184c */
[----:B------:R-:W-:Y:S01]  /*a1a0*/  MOV R174, R234 ;  /* 0x000000ea00ae7202 */ /* 0x000fe20000000f00 */
[C---:B------:R-:W-:Y:S01]  /*a1b0*/  HMMA.16816.F32.BF16 R80, R144.reuse, R158, R80 ;  /* 0x0000009e9050723c */ /* 0x040fe20000041850 */
[----:B------:R1:W2:Y:S01]  /*a1c0*/  MUFU.EX2 R234, R143 ;  /* 0x0000008f00ea7308 */ /* 0x0002a20000000800 */
[----:B------:R-:W3:Y:S03]  /*a1d0*/  LDSM.16.MT88.4 R156, [R232+0xe000] ;  /* 0x00e00000e89c783b */ /* 0x000ee60000004200 */
[--C-:B------:R-:W-:Y:S01]  /*a1e0*/  FFMA.FTZ R174, R174, UR4, -R137.reuse ;  /* 0x00000004aeae7c23 */ /* 0x100fe20008010889 */
[-C--:B----4-:R-:W-:Y:S05]  /*a1f0*/  HMMA.16816.F32.BF16 R84, R144, R152.reuse, R84 ;  /* 0x000000989054723c */ /* 0x090fea0000041854 */
[--C-:B-1----:R-:W-:Y:S01]  /*a200*/  FFMA.FTZ R143, R248, UR4, -R137.reuse ;  /* 0x00000004f88f7c23 */ /* 0x102fe20008010889 */
[C---:B------:R-:W-:Y:S03]  /*a210*/  HMMA.16816.F32.BF16 R88, R148.reuse, R152, R88 ;  /* 0x000000989458723c */ /* 0x040fe60000041858 */
[----:B------:R1:W-:Y:S03]  /*a220*/  MUFU.EX2 R178, R143 ;  /* 0x0000008f00b27308 */ /* 0x0003e60000000800 */
[-C--:B------:R-:W-:Y:S05]  /*a230*/  HMMA.16816.F32.BF16 R92, R148, R154.reuse, R92 ;  /* 0x0000009a945c723c */ /* 0x080fea000004185c */
[--C-:B------:R-:W-:Y:S01]  /*a240*/  FFMA.FTZ R152, R227, UR4, -R137.reuse ;  /* 0x00000004e3987c23 */ /* 0x100fe20008010889 */
[C---:B------:R-:W-:Y:S03]  /*a250*/  HMMA.16816.F32.BF16 R96, R144.reuse, R154, R96 ;  /* 0x0000009a9060723c */ /* 0x040fe60000041860 */
[----:B------:R4:W2:Y:S02]  /*a260*/  MUFU.EX2 R193, R152 ;  /* 0x0000009800c17308 */ /* 0x0008a40000000800 */
[----:B------:R-:W-:Y:S01]  /*a270*/  FFMA.FTZ R137, R208, UR4, -R137 ;  /* 0x00000004d0897c23 */ /* 0x000fe20008010889 */
[--C-:B-1----:R-:W-:Y:S01]  /*a280*/  FFMA.FTZ R143, R183, UR4, -R141.reuse ;  /* 0x00000004b78f7c23 */ /* 0x102fe2000801088d */
[-C--:B---3--:R-:W-:Y:S06]  /*a290*/  HMMA.16816.F32.BF16 R100, R144, R156.reuse, R100 ;  /* 0x0000009c9064723c */ /* 0x088fec0000041864 */
[----:B------:R1:W-:Y:S01]  /*a2a0*/  MUFU.EX2 R204, R143 ;  /* 0x0000008f00cc7308 */ /* 0x0003e20000000800 */
[----:B------:R-:W-:Y:S01]  /*a2b0*/  MOV R183, R182 ;  /* 0x000000b600b77202 */ /* 0x000fe20000000f00 */
[C---:B------:R-:W-:Y:S04]  /*a2c0*/  HMMA.16816.F32.BF16 R104, R148.reuse, R156, R104 ;  /* 0x0000009c9468723c */ /* 0x040fe80000041868 */
[----:B------:R-:W-:Y:S02]  /*a2d0*/  MOV R182, R181 ;  /* 0x000000b500b67202 */ /* 0x000fe40000000f00 */
[-C--:B------:R-:W-:Y:S01]  /*a2e0*/  HMMA.16816.F32.BF16 R108, R148, R158.reuse, R108 ;  /* 0x0000009e946c723c */ /* 0x080fe2000004186c */
[----:B----4-:R-:W3:Y:S01]  /*a2f0*/  LDSM.16.MT88.4 R152, [R231+0xe000] ;  /* 0x00e00000e798783b */ /* 0x010ee20000004200 */
[----:B------:R-:W-:Y:S03]  /*a300*/  MUFU.EX2 R195, R137 ;  /* 0x0000008900c37308 */ /* 0x000fe60000000800 */
[----:B------:R-:W-:Y:S01]  /*a310*/  MOV R181, R179 ;  /* 0x000000b300b57202 */ /* 0x000fe20000000f00 */
[C---:B------:R-:W-:Y:S05]  /*a320*/  HMMA.16816.F32.BF16 R112, R144.reuse, R158, R112 ;  /* 0x0000009e9070723c */ /* 0x040fea0000041870 */
[----:B-1----:R-:W-:Y:S01]  /*a330*/  FFMA.FTZ R143, R250, UR4, -R141 ;  /* 0x00000004fa8f7c23 */ /* 0x002fe2000801088d */
[----:B------:R-:W-:Y:S03]  /*a340*/  MOV R179, R177 ;  /* 0x000000b100b37202 */ /* 0x000fe60000000f00 */
[----:B------:R1:W4:Y:S02]  /*a350*/  MUFU.EX2 R177, R143 ;  /* 0x0000008f00b17308 */ /* 0x0003240000000800 */
[--C-:B-1----:R-:W-:Y:S08]  /*a360*/  FFMA.FTZ R143, R180, UR4, -R138.reuse ;  /* 0x00000004b48f7c23 */ /* 0x102ff0000801088a */
[----:B------:R1:W-:Y:S01]  /*a370*/  MUFU.EX2 R180, R143 ;  /* 0x0000008f00b47308 */ /* 0x0003e20000000800 */
[-C--:B---3--:R-:W-:Y:S06]  /*a380*/  HMMA.16816.F32.BF16 R116, R144, R152.reuse, R116 ;  /* 0x000000989074723c */ /* 0x088fec0000041874 */
[C---:B------:R-:W-:Y:S06]  /*a390*/  HMMA.16816.F32.BF16 R120, R148.reuse, R152, R120 ;  /* 0x000000989478723c */ /* 0x040fec0000041878 */
[-C--:B------:R-:W-:Y:S05]  /*a3a0*/  HMMA.16816.F32.BF16 R124, R148, R154.reuse, R124 ;  /* 0x0000009a947c723c */ /* 0x080fea000004187c */
[----:B-1----:R-:W-:Y:S01]  /*a3b0*/  FFMA.FTZ R143, R183, UR4, -R138 ;  /* 0x00000004b78f7c23 */ /* 0x002fe2000801088a */
[----:B------:R-:W-:Y:S01]  /*a3c0*/  HMMA.16816.F32.BF16 R128, R144, R154, R128 ;  /* 0x0000009a9080723c */ /* 0x000fe20000041880 */
[----:B------:R-:W-:Y:S04]  /*a3d0*/  LDSM.16.MT88.4 R152, [R232+0xc800] ;  /* 0x00c80000e898783b */ /* 0x000fe80000004200 */
[----:B------:R-:W-:Y:S02]  /*a3e0*/  MOV R183, R182 ;  /* 0x000000b600b77202 */ /* 0x000fe40000000f00 */
[----:B------:R-:W-:Y:S04]  /*a3f0*/  MOV R182, R181 ;  /* 0x000000b500b67202 */ /* 0x000fe80000000f00 */
[----:B------:R-:W-:Y:S01]  /*a400*/  MOV R181, R179 ;  /* 0x000000b300b57202 */ /* 0x000fe20000000f00 */
[--C-:B------:R-:W-:Y:S01]  /*a410*/  FFMA.FTZ R156, R182, UR4, -R142.reuse ;  /* 0x00000004b69c7c23 */ /* 0x100fe2000801088e */
[----:B------:R-:W-:Y:S02]  /*a420*/  MOV R179, R171 ;  /* 0x000000ab00b37202 */ /* 0x000fe40000000f00 */
[----:B------:R-:W-:Y:S02]  /*a430*/  MOV R171, R170 ;  /* 0x000000aa00ab7202 */ /* 0x000fe40000000f00 */
[----:B------:R-:W-:Y:S02]  /*a440*/  MOV R170, R169 ;  /* 0x000000a900aa7202 */ /* 0x000fe40000000f00 */
[----:B------:R-:W-:Y:S02]  /*a450*/  MOV R169, R168 ;  /* 0x000000a800a97202 */ /* 0x000fe40000000f00 */
[----:B------:R-:W-:Y:S02]  /*a460*/  MOV R168, R173 ;  /* 0x000000ad00a87202 */ /* 0x000fe40000000f00 */
[----:B------:R-:W-:Y:S02]  /*a470*/  MOV R173, R172 ;  /* 0x000000ac00ad7202 */ /* 0x000fe40000000f00 */
[----:B------:R-:W-:Y:S02]  /*a480*/  MOV R172, R163 ;  /* 0x000000a300ac7202 */ /* 0x000fe40000000f00 */
[----:B------:R-:W-:Y:S01]  /*a490*/  MOV R163, R162 ;  /* 0x000000a200a37202 */ /* 0x000fe20000000f00 */
[----:B------:R-:W-:Y:S01]  /*a4a0*/  IMAD.MOV.U32 R162, RZ, RZ, R233 ;  /* 0x000000ffffa27224 */ /* 0x000fe200078e00e9 */
[----:B------:R-:W-:Y:S01]  /*a4b0*/  MOV R182, R181 ;  /* 0x000000b500b67202 */ /* 0x000fe20000000f00 */
[----:B------:R1:W3:Y:S01]  /*a4c0*/  MUFU.EX2 R233, R143 ;  /* 0x0000008f00e97308 */ /* 0x0002e20000000800 */
        /* <DEDUP_REMOVED lines=8> */
[----:B-1----:R-:W-:Y:S01]  /*a550*/  FFMA.FTZ R143, R183, UR4, -R142 ;  /* 0x00000004b78f7c23 */ /* 0x002fe2000801088e */
[----:B------:R-:W-:Y:S02]  /*a560*/  MOV R183, R179 ;  /* 0x000000b300b77202 */ /* 0x000fe40000000f00 */
[----:B------:R1:W-:Y:S01]  /*a570*/  MUFU.EX2 R179, R156 ;  /* 0x0000009c00b37308 */ /* 0x0003e20000000800 */
[----:B------:R-:W-:Y:S02]  /*a580*/  MOV R188, R172 ;  /* 0x000000ac00bc7202 */ /* 0x000fe40000000f00 */
[----:B------:R-:W-:Y:S02]  /*a590*/  MOV R172, R162 ;  /* 0x000000a200ac7202 */ /* 0x000fe40000000f00 */
[----:B------:R-:W-:Y:S02]  /*a5a0*/  F2FP.BF16.F32.PACK_AB R144, R235, R239 ;  /* 0x000000efeb90723e */ /* 0x000fe400000010ff */
[----:B--2---:R-:W-:Y:S03]  /*a5b0*/  F2FP.BF16.F32.PACK_AB R145, R234, R238 ;  /* 0x000000eeea91723e */ /* 0x004fe600000010ff */
[----:B------:R2:W2:Y:S01]  /*a5c0*/  MUFU.EX2 R236, R143 ;  /* 0x0000008f00ec7308 */ /* 0x0004a20000000800 */
[----:B------:R-:W-:Y:S02]  /*a5d0*/  F2FP.BF16.F32.PACK_AB R146, R178, R193 ;  /* 0x000000c1b292723e */ /* 0x000fe400000010ff */
[----:B----4-:R-:W-:Y:S02]  /*a5e0*/  F2FP.BF16.F32.PACK_AB R147, R177, R204 ;  /* 0x000000ccb193723e */ /* 0x010fe400000010ff */
[----:B---3--:R-:W-:Y:S01]  /*a5f0*/  F2FP.BF16.F32.PACK_AB R148, R233, R180 ;  /* 0x000000b4e994723e */ /* 0x008fe200000010ff */
[----:B-1----:R-:W1:Y:S01]  /*a600*/  LDSM.16.MT88.4 R156, [R229+0xc800] ;  /* 0x00c80000e59c783b */ /* 0x002e620000004200 */
[--C-:B--2---:R-:W-:Y:S01]  /*a610*/  FFMA.FTZ R143, R183, UR4, -R138.reuse ;  /* 0x00000004b78f7c23 */ /* 0x104fe2000801088a */
[----:B------:R-:W-:Y:S02]  /*a620*/  MOV R183, R176 ;  /* 0x000000b000b77202 */ /* 0x000fe40000000f00 */
[----:B------:R-:W-:Y:S01]  /*a630*/  F2FP.BF16.F32.PACK_AB R149, R179, R236 ;  /* 0x000000ecb395723e */ /* 0x000fe200000010ff */
[----:B------:R-:W2:Y:S02]  /*a640*/  MUFU.EX2 R184, R143 ;  /* 0x0000008f00b87308 */ /* 0x000ea40000000800 */
[----:B--2---:R-:W-:Y:S01]  /*a650*/  MOV R208, R184 ;  /* 0x000000b800d07202 */ /* 0x004fe20000000f00 */
[----:B------:R-:W-:Y:S01]  /*a660*/  FFMA.FTZ R143, R182, UR4, -R138 ;  /* 0x00000004b68f7c23 */ /* 0x000fe2000801088a */
[----:B------:R-:W2:Y:S01]  /*a670*/  LDL.LU R184, [R1+0x10] ;  /* 0x0000100001b87983 */ /* 0x000ea20000300800 */
[----:B------:R-:W-:Y:S05]  /*a680*/  MOV R182, R173 ;  /* 0x000000ad00b67202 */ /* 0x000fea0000000f00 */
[----:B------:R3:W4:Y:S01]  /*a690*/  MUFU.EX2 R176, R143 ;  /* 0x0000008f00b07308 */ /* 0x0007220000000800 */
[----:B------:R-:W-:Y:S01]  /*a6a0*/  MOV R173, R160 ;  /* 0x000000a000ad7202 */ /* 0x000fe20000000f00 */
[-C--:B-1----:R-:W-:Y:S03]  /*a6b0*/  HMMA.16816.F32.BF16 R4, R144, R156.reuse, R4 ;  /* 0x0000009c9004723c */ /* 0x082fe60000041804 */
[--C-:B---3--:R-:W-:Y:S01]  /*a6c0*/  FFMA.FTZ R143, R181, UR4, -R142.reuse ;  /* 0x00000004b58f7c23 */ /* 0x108fe2000801088e */
[----:B------:R-:W-:Y:S02]  /*a6d0*/  MOV R181, R171 ;  /* 0x000000ab00b57202 */ /* 0x000fe40000000f00 */
[----:B------:R-:W-:Y:S02]  /*a6e0*/  MOV R171, R168 ;  /* 0x000000a800ab7202 */ /* 0x000fe40000000f00 */
[----:B------:R1:W-:Y:S03]  /*a6f0*/  MUFU.EX2 R191, R143 ;  /* 0x0000008f00bf7308 */ /* 0x0003e60000000800 */
[----:B------:R-:W-:Y:S02]  /*a700*/  MOV R190, R181 ;  /* 0x000000b500be7202 */ /* 0x000fe40000000f00 */
[----:B------:R-:W-:Y:S02]  /*a710*/  MOV R168, R163 ;  /* 0x000000a300a87202 */ /* 0x000fe40000000f00 */
[----:B------:R-:W3:Y:S01]  /*a720*/  LDSM.16.MT88.4 R160, [R230+0xc800] ;  /* 0x00c80000e6a0783b */ /* 0x000ee20000004200 */
[----:B----4-:R-:W-:Y:S02]  /*a730*/  F2FP.BF16.F32.PACK_AB R150, R176, R208 ;  /* 0x000000d0b096723e */ /* 0x010fe400000010ff */
[----:B------:R-:W-:Y:S10]  /*a740*/  MUFU.EX2 R181, R165 ;  /* 0x000000a500b57308 */ /* 0x000ff40000000800 */
[----:B------:R-:W-:Y:S01]  /*a750*/  MUFU.EX2 R165, R167 ;  /* 0x000000a700a57308 */ /* 0x000fe20000000800 */
[----:B-1----:R-:W-:Y:S09]  /*a760*/  FFMA.FTZ R143, R183, UR4, -R142 ;  /* 0x00000004b78f7c23 */ /* 0x002ff2000801088e */
[----:B------:R1:W4:Y:S02]  /*a770*/  MUFU.EX2 R183, R143 ;  /* 0x0000008f00b77308 */ /* 0x0003240000000800 */
[--C-:B-1----:R-:W-:Y:S01]  /*a780*/  FFMA.FTZ R143, R190, UR4, -R141.reuse ;  /* 0x00000004be8f7c23 */ /* 0x102fe2000801088d */
[----:B----4-:R-:W-:Y:S07]  /*a790*/  F2FP.BF16.F32.PACK_AB R151, R183, R191 ;  /* 0x000000bfb797723e */ /* 0x010fee00000010ff */
[----:B------:R1:W-:Y:S01]  /*a7a0*/  MUFU.EX2 R194, R143 ;  /* 0x0000008f00c27308 */ /* 0x0003e20000000800 */
[C---:B------:R-:W-:Y:S06]  /*a7b0*/  HMMA.16816.F32.BF16 R8, R148.reuse, R156, R8 ;  /* 0x0000009c9408723c */ /* 0x040fec0000041808 */
[-C--:B------:R-:W-:Y:S06]  /*a7c0*/  HMMA.16816.F32.BF16 R12, R148, R158.reuse, R12 ;  /* 0x0000009e940c723c */ /* 0x080fec000004180c */
[C---:B------:R-:W-:Y:S01]  /*a7d0*/  HMMA.16816.F32.BF16 R16, R144.reuse, R158, R16 ;  /* 0x0000009e9010723c */ /* 0x040fe20000041810 */
[----:B------:R-:W4:Y:S04]  /*a7e0*/  LDSM.16.MT88.4 R156, [R231+0xc800] ;  /* 0x00c80000e79c783b */ /* 0x000f280000004200 */
[--C-:B-1----:R-:W-:Y:S01]  /*a7f0*/  FFMA.FTZ R143, R189, UR4, -R141.reuse ;  /* 0x00000004bd8f7c23 */ /* 0x102fe2000801088d */
[-C--:B---3--:R-:W-:Y:S01]  /*a800*/  HMMA.16816.F32.BF16 R20, R144, R160.reuse, R20 ;  /* 0x000000a09014723c */ /* 0x088fe20000041814 */
[----:B------:R-:W-:Y:S05]  /*a810*/  MUFU.EX2 R189, R175 ;  /* 0x000000af00bd7308 */ /* 0x000fea0000000800 */
[C---:B------:R-:W-:Y:S05]  /*a820*/  HMMA.16816.F32.BF16 R24, R148.reuse, R160, R24 ;  /* 0x000000a09418723c */ /* 0x040fea0000041818 */
[----:B------:R1:W-:Y:S01]  /*a830*/  MUFU.EX2 R199, R143 ;  /* 0x0000008f00c77308 */ /* 0x0003e20000000800 */
[-C--:B------:R-:W-:Y:S06]  /*a840*/  HMMA.16816.F32.BF16 R28, R148, R162.reuse, R28 ;  /* 0x000000a2941c723c */ /* 0x080fec000004181c */
[C---:B------:R-:W-:Y:S01]  /*a850*/  HMMA.16816.F32.BF16 R32, R144.reuse, R162, R32 ;  /* 0x000000a29020723c */ /* 0x040fe20000041820 */
[----:B------:R-:W-:Y:S05]  /*a860*/  LDSM.16.MT88.4 R160, [R230+0xd000] ;  /* 0x00d00000e6a0783b */ /* 0x000fea0000004200 */
[-C--:B------:R-:W-:Y:S05]  /*a870*/  HMMA.16816.F32.BF16 R36, R144, R152.reuse, R36 ;  /* 0x000000989024723c */ /* 0x080fea0000041824 */
[--C-:B-1----:R-:W-:Y:S01]  /*a880*/  FFMA.FTZ R143, R188, UR4, -R141.reuse ;  /* 0x00000004bc8f7c23 */ /* 0x102fe2000801088d */
[C---:B------:R-:W-:Y:S03]  /*a890*/  HMMA.16816.F32.BF16 R40, R148.reuse, R152, R40 ;  /* 0x000000989428723c */ /* 0x040fe60000041828 */
[----:B------:R1:W3:Y:S03]  /*a8a0*/  MUFU.EX2 R166, R143 ;  /* 0x0000008f00a67308 */ /* 0x0002e60000000800 */
[-C--:B------:R-:W-:Y:S06]  /*a8b0*/  HMMA.16816.F32.BF16 R44, R148, R154.reuse, R44 ;  /* 0x0000009a942c723c */ /* 0x080fec000004182c */
[C---:B------:R-:W-:Y:S01]  /*a8c0*/  HMMA.16816.F32.BF16 R48, R144.reuse, R154, R48 ;  /* 0x0000009a9030723c */ /* 0x040fe20000041830 */
[----:B------:R-:W3:Y:S05]  /*a8d0*/  LDSM.16.MT88.4 R152, [R229+0xe800] ;  /* 0x00e80000e598783b */ /* 0x000eea0000004200 */
[-C--:B----4-:R-:W-:Y:S05]  /*a8e0*/  HMMA.16816.F32.BF16 R52, R144, R156.reuse, R52 ;  /* 0x0000009c9034723c */ /* 0x090fea0000041834 */
[--C-:B-1----:R-:W-:Y:S01]  /*a8f0*/  FFMA.FTZ R143, R182, UR4, -R141.reuse ;  /* 0x00000004b68f7c23 */ /* 0x102fe2000801088d */
[C---:B------:R-:W-:Y:S03]  /*a900*/  HMMA.16816.F32.BF16 R56, R148.reuse, R156, R56 ;  /* 0x0000009c9438723c */ /* 0x040fe60000041838 */
[----:B------:R1:W-:Y:S03]  /*a910*/  MUFU.EX2 R164, R143 ;  /* 0x0000008f00a47308 */ /* 0x0003e60000000800 */
[-C--:B------:R-:W-:Y:S06]  /*a920*/  HMMA.16816.F32.BF16 R60, R148, R158.reuse, R60 ;  /* 0x0000009e943c723c */ /* 0x080fec000004183c */
[C---:B------:R-:W-:Y:S01]  /*a930*/  HMMA.16816.F32.BF16 R64, R144.reuse, R158, R64 ;  /* 0x0000009e9040723c */ /* 0x040fe20000041840 */
[----:B------:R-:W4:Y:S04]  /*a940*/  LDSM.16.MT88.4 R156, [R230+0xe800] ;  /* 0x00e80000e69c783b */ /* 0x000f280000004200 */
[--C-:B-1----:R-:W-:Y:S01]  /*a950*/  FFMA.FTZ R143, R171, UR4, -R138.reuse ;  /* 0x00000004ab8f7c23 */ /* 0x102fe2000801088a */
[--C-:B------:R-:W-:Y:S03]  /*a960*/  FFMA.FTZ R171, R215, UR4, -R138.reuse ;  /* 0x00000004d7ab7c23 */ /* 0x100fe6000801088a */
[----:B------:R1:W-:Y:S02]  /*a970*/  MUFU.EX2 R196, R143 ;  /* 0x0000008f00c47308 */ /* 0x0003e40000000800 */
[----:B---3--:R-:W-:Y:S01]  /*a980*/  MOV R215, R166 ;  /* 0x000000a600d77202 */ /* 0x008fe20000000f00 */
[-C--:B------:R-:W-:Y:S07]  /*a990*/  HMMA.16816.F32.BF16 R68, R144, R152.reuse, R68 ;  /* 0x000000989044723c */ /* 0x080fee0000041844 */
[----:B------:R-:W-:Y:S01]  /*a9a0*/  MUFU.EX2 R250, R171 ;  /* 0x000000ab00fa7308 */ /* 0x000fe20000000800 */
[C---:B------:R-:W-:Y:S06]  /*a9b0*/  HMMA.16816.F32.BF16 R72, R148.reuse, R152, R72 ;  /* 0x000000989448723c */ /* 0x040fec0000041848 */
[-C--:B------:R-:W-:Y:S05]  /*a9c0*/  HMMA.16816.F32.BF16 R76, R148, R154.reuse, R76 ;  /* 0x0000009a944c723c */ /* 0x080fea000004184c */
[----:B-1----:R-:W-:Y:S01]  /*a9d0*/  FFMA.FTZ R143, R170, UR4, -R138 ;  /* 0x00000004aa8f7c23 */ /* 0x002fe2000801088a */
[C---:B------:R-:W-:Y:S01]  /*a9e0*/  HMMA.16816.F32.BF16 R80, R144.reuse, R154, R80 ;  /* 0x0000009a9050723c */ /* 0x040fe20000041850 */
[----:B------:R-:W1:Y:S02]  /*a9f0*/  LDSM.16.MT88.4 R152, [R232+0xe800] ;  /* 0x00e80000e898783b */ /* 0x000e640000004200 */
[----:B------:R3:W-:Y:S02]  /*aa00*/  MUFU.EX2 R205, R143 ;  /* 0x0000008f00cd7308 */ /* 0x0007e40000000800 */
[--C-:B------:R-:W-:Y:S01]  /*aa10*/  FFMA.FTZ R170, R211, UR4, -R141.reuse ;  /* 0x00000004d3aa7c23 */ /* 0x100fe2000801088d */
[-C--:B----4-:R-:W-:Y:S07]  /*aa20*/  HMMA.16816.F32.BF16 R84, R144, R156.reuse, R84 ;  /* 0x0000009c9054723c */ /* 0x090fee0000041854 */
[----:B------:R-:W-:Y:S01]  /*aa30*/  MUFU.EX2 R252, R170 ;  /* 0x000000aa00fc7308 */ /* 0x000fe20000000800 */
[C---:B------:R-:W-:Y:S06]  /*aa40*/  HMMA.16816.F32.BF16 R88, R148.reuse, R156, R88 ;  /* 0x0000009c9458723c */ /* 0x040fec0000041858 */
[-C--:B------:R-:W-:Y:S05]  /*aa50*/  HMMA.16816.F32.BF16 R92, R148, R158.reuse, R92 ;  /* 0x0000009e945c723c */ /* 0x080fea000004185c */
[--C-:B---3--:R-:W-:Y:S01]  /*aa60*/  FFMA.FTZ R143, R169, UR4, -R142.reuse ;  /* 0x00000004a98f7c23 */ /* 0x108fe2000801088e */
[C---:B------:R-:W-:Y:S01]  /*aa70*/  HMMA.16816.F32.BF16 R96, R144.reuse, R158, R96 ;  /* 0x0000009e9060723c */ /* 0x040fe20000041860 */
[----:B------:R-:W3:Y:S02]  /*aa80*/  LDSM.16.MT88.4 R156, [R231+0xe800] ;  /* 0x00e80000e79c783b */ /* 0x000ee40000004200 */
[----:B------:R4:W-:Y:S02]  /*aa90*/  MUFU.EX2 R197, R143 ;  /* 0x0000008f00c57308 */ /* 0x0009e40000000800 */
[--C-:B------:R-:W-:Y:S08]  /*aaa0*/  FFMA.FTZ R169, R237, UR4, -R141.reuse ;  /* 0x00000004eda97c23 */ /* 0x100ff0000801088d */
[----:B------:R-:W-:Y:S01]  /*aab0*/  MUFU.EX2 R188, R169 ;  /* 0x000000a900bc7308 */ /* 0x000fe20000000800 */
[-C--:B-1----:R-:W-:Y:S03]  /*aac0*/  HMMA.16816.F32.BF16 R100, R144, R152.reuse, R100 ;  /* 0x000000989064723c */ /* 0x082fe60000041864 */
[----:B----4-:R-:W-:Y:S02]  /*aad0*/  FFMA.FTZ R143, R173, UR4, -R142 ;  /* 0x00000004ad8f7c23 */ /* 0x010fe4000801088e */
[----:B------:R-:W4:Y:S01]  /*aae0*/  LDL.LU R173, [R1+0xc] ;  /* 0x00000c0001ad7983 */ /* 0x000f220000300800 */
[C---:B------:R-:W-:Y:S03]  /*aaf0*/  HMMA.16816.F32.BF16 R104, R148.reuse, R152, R104 ;  /* 0x000000989468723c */ /* 0x040fe60000041868 */
[----:B------:R1:W2:Y:S01]  /*ab00*/  MUFU.EX2 R206, R143 ;  /* 0x0000008f00ce7308 */ /* 0x0002a20000000800 */
[----:B------:R-:W4:Y:S02]  /*ab10*/  LDL.LU R182, [R1+0x8] ;  /* 0x0000080001b67983 */ /* 0x000f240000300800 */
[-C--:B------:R-:W-:Y:S06]  /*ab20*/  HMMA.16816.F32.BF16 R108, R148, R154.reuse, R108 ;  /* 0x0000009a946c723c */ /* 0x080fec000004186c */
[C---:B------:R-:W-:Y:S01]  /*ab30*/  HMMA.16816.F32.BF16 R112, R144.reuse, R154, R112 ;  /* 0x0000009a9070723c */ /* 0x040fe20000041870 */
[----:B------:R-:W2:Y:S05]  /*ab40*/  LDSM.16.MT88.4 R152, [R229+0xd000] ;  /* 0x00d00000e598783b */ /* 0x000eaa0000004200 */
[-C--:B---3--:R-:W-:Y:S05]  /*ab50*/  HMMA.16816.F32.BF16 R116, R144, R156.reuse, R116 ;  /* 0x0000009c9074723c */ /* 0x088fea0000041874 */
[--C-:B-1----:R-:W-:Y:S01]  /*ab60*/  FFMA.FTZ R143, R168, UR4, -R138.reuse ;  /* 0x00000004a88f7c23 */ /* 0x102fe2000801088a */
[C---:B------:R-:W-:Y:S03]  /*ab70*/  HMMA.16816.F32.BF16 R120, R148.reuse, R156, R120 ;  /* 0x0000009c9478723c */ /* 0x040fe60000041878 */
[----:B------:R1:W3:Y:S02]  /*ab80*/  MUFU.EX2 R167, R143 ;  /* 0x0000008f00a77308 */ /* 0x0002e40000000800 */
[--C-:B------:R-:W-:Y:S01]  /*ab90*/  FFMA.FTZ R168, R226, UR4, -R141.reuse ;  /* 0x00000004e2a87c23 */ /* 0x100fe2000801088d */
[-C--:B------:R-:W-:Y:S01]  /*aba0*/  HMMA.16816.F32.BF16 R124, R148, R158.reuse, R124 ;  /* 0x0000009e947c723c */ /* 0x080fe2000004187c */
[----:B------:R-:W4:Y:S06]  /*abb0*/  LDL.LU R226, [R1] ;  /* 0x0000000001e27983 */ /* 0x000f2c0000300800 */
[----:B------:R3:W3:Y:S01]  /*abc0*/  MUFU.EX2 R190, R168 ;  /* 0x000000a800be7308 */ /* 0x0006e20000000800 */
[----:B------:R-:W-:Y:S01]  /*abd0*/  HMMA.16816.F32.BF16 R128, R144, R158, R128 ;  /* 0x0000009e9080723c */ /* 0x000fe20000041880 */
[----:B------:R-:W-:Y:S03]  /*abe0*/  LDSM.16.MT88.4 R156, [R231+0xd000] ;  /* 0x00d00000e79c783b */ /* 0x000fe60000004200 */
[----:B------:R-:W-:Y:S01]  /*abf0*/  FFMA.FTZ R141, R210, UR4, -R141 ;  /* 0x00000004d28d7c23 */ /* 0x000fe2000801088d */
[----:B--2---:R-:W-:Y:S01]  /*ac00*/  F2FP.BF16.F32.PACK_AB R149, R206, R197 ;  /* 0x000000c5ce95723e */ /* 0x004fe200000010ff */
[--C-:B-1----:R-:W-:Y:S03]  /*ac10*/  FFMA.FTZ R143, R172, UR4, -R138.reuse ;  /* 0x00000004ac8f7c23 */ /* 0x102fe6000801088a */
[----:B------:R1:W-:Y:S02]  /*ac20*/  MUFU.EX2 R251, R141 ;  /* 0x0000008d00fb7308 */ /* 0x0003e40000000800 */
[----:B------:R-:W-:Y:S01]  /*ac30*/  FFMA.FTZ R172, R213, UR4, -R138 ;  /* 0x00000004d5ac7c23 */ /* 0x000fe2000801088a */
[----:B------:R-:W-:Y:S02]  /*ac40*/  MOV R213, R164 ;  /* 0x000000a400d57202 */ /* 0x000fe40000000f00 */
[----:B------:R-:W-:Y:S02]  /*ac50*/  F2FP.BF16.F32.PACK_AB R144, R198, R181 ;  /* 0x000000b5c690723e */ /* 0x000fe400000010ff */
[----:B------:R-:W-:Y:S03]  /*ac60*/  F2FP.BF16.F32.PACK_AB R147, R213, R215 ;  /* 0x000000d7d593723e */ /* 0x000fe600000010ff */
[----:B------:R2:W2:Y:S01]  /*ac70*/  MUFU.EX2 R192, R143 ;  /* 0x0000008f00c07308 */ /* 0x0004a20000000800 */
[----:B------:R-:W-:Y:S01]  /*ac80*/  F2FP.BF16.F32.PACK_AB R145, R199, R194 ;  /* 0x000000c2c791723e */ /* 0x000fe200000010ff */
[----:B---3--:R-:W-:Y:S01]  /*ac90*/  LDSM.16.MT88.4 R168, [R230+0xd800] ;  /* 0x00d80000e6a8783b */ /* 0x008fe20000004200 */
[----:B------:R-:W-:Y:S04]  /*aca0*/  MOV R210, R167 ;  /* 0x000000a700d27202 */ /* 0x000fe80000000f00 */
[----:B------:R-:W-:Y:S01]  /*acb0*/  MOV R175, R210 ;  /* 0x000000d200af7202 */ /* 0x000fe20000000f00 */
[----:B------:R-:W-:Y:S01]  /*acc0*/  FFMA.FTZ R132, R132, R184, R228 ;  /* 0x000000b884847223 */ /* 0x000fe200000100e4 */
[----:B-1----:R-:W-:Y:S01]  /*acd0*/  F2FP.BF16.F32.PACK_AB R141, R188, R190 ;  /* 0x000000bebc8d723e */ /* 0x002fe200000010ff */
[----:B------:R-:W3:Y:S01]  /*ace0*/  LDL.LU R184, [R1+0x14] ;  /* 0x0000140001b87983 */ /* 0x000ee20000300800 */
[----:B------:R1:W-:Y:S01]  /*acf0*/  MUFU.EX2 R228, R174 ;  /* 0x000000ae00e47308 */ /* 0x0003e20000000800 */
[--C-:B--2---:R-:W-:Y:S01]  /*ad00*/  FFMA.FTZ R143, R225, UR4, -R142.reuse ;  /* 0x00000004e18f7c23 */ /* 0x104fe2000801088e */
[----:B------:R-:W-:Y:S08]  /*ad10*/  F2FP.BF16.F32.PACK_AB R150, R192, R210 ;  /* 0x000000d2c096723e */ /* 0x000ff000000010ff */
[----:B------:R2:W2:Y:S01]  /*ad20*/  MUFU.EX2 R148, R143 ;  /* 0x0000008f00947308 */ /* 0x0004a20000000800 */
[----:B-1----:R-:W-:Y:S01]  /*ad30*/  MOV R174, R215 ;  /* 0x000000d700ae7202 */ /* 0x002fe20000000f00 */
[----:B--2---:R-:W-:Y:S01]  /*ad40*/  FFMA.FTZ R143, R224, UR4, -R142 ;  /* 0x00000004e08f7c23 */ /* 0x004fe2000801088e */
[----:B------:R-:W-:Y:S07]  /*ad50*/  MOV R211, R148 ;  /* 0x0000009400d37202 */ /* 0x000fee0000000f00 */
[----:B------:R-:W-:Y:S01]  /*ad60*/  MUFU.EX2 R224, R139 ;  /* 0x0000008b00e07308 */ /* 0x000fe20000000800 */
[----:B------:R-:W-:Y:S09]  /*ad70*/  F2FP.BF16.F32.PACK_AB R148, R205, R196 ;  /* 0x000000c4cd94723e */ /* 0x000ff200000010ff */
[----:B------:R1:W2:Y:S02]  /*ad80*/  MUFU.EX2 R237, R143 ;  /* 0x0000008f00ed7308 */ /* 0x0002a40000000800 */
[--C-:B-1----:R-:W-:Y:S01]  /*ad90*/  FFMA.FTZ R143, R214, UR4, -R138.reuse ;  /* 0x00000004d68f7c23 */ /* 0x102fe2000801088a */
[----:B------:R-:W-:Y:S01]  /*ada0*/  MOV R214, R165 ;  /* 0x000000a500d67202 */ /* 0x000fe20000000f00 */
[----:B------:R-:W-:Y:S01]  /*adb0*/  FFMA.FTZ R138, R212, UR4, -R138 ;  /* 0x00000004d48a7c23 */ /* 0x000fe2000801088a */
[----:B--2---:R-:W-:Y:S01]  /*adc0*/  F2FP.BF16.F32.PACK_AB R151, R237, R211 ;  /* 0x000000d3ed97723e */ /* 0x004fe200000010ff */
[----:B------:R-:W1:Y:S01]  /*add0*/  LDSM.16.MT88.4 R164, [R232+0xd000] ;  /* 0x00d00000e8a4783b */ /* 0x000e620000004200 */
[----:B------:R-:W-:Y:S03]  /*ade0*/  F2FP.BF16.F32.PACK_AB R146, R214, R207 ;  /* 0x000000cfd692723e */ /* 0x000fe600000010ff */
[----:B------:R-:W-:Y:S04]  /*adf0*/  MUFU.EX2 R225, R138 ;  /* 0x0000008a00e17308 */ /* 0x000fe80000000800 */
[-C--:B------:R-:W-:Y:S06]  /*ae00*/  HMMA.16816.F32.BF16 R4, R144, R152.reuse, R4 ;  /* 0x000000989004723c */ /* 0x080fec0000041804 */
[----:B------:R2:W1:Y:S01]  /*ae10*/  MUFU.EX2 R249, R143 ;  /* 0x0000008f00f97308 */ /* 0x0004620000000800 */
[C---:B------:R-:W-:Y:S06]  /*ae20*/  HMMA.16816.F32.BF16 R8, R148.reuse, R152, R8 ;  /* 0x000000989408723c */ /* 0x040fec0000041808 */
[-C--:B------:R-:W-:Y:S06]  /*ae30*/  HMMA.16816.F32.BF16 R12, R148, R154.reuse, R12 ;  /* 0x0000009a940c723c */ /* 0x080fec000004180c */
[C---:B------:R-:W-:Y:S01]  /*ae40*/  HMMA.16816.F32.BF16 R16, R144.reuse, R154, R16 ;  /* 0x0000009a9010723c */ /* 0x040fe20000041810 */
[----:B------:R-:W1:Y:S04]  /*ae50*/  LDSM.16.MT88.4 R152, [R229+0xf000] ;  /* 0x00f00000e598783b */ /* 0x000e680000004200 */
[----:B--2---:R-:W-:Y:S01]  /*ae60*/  F2FP.BF16.F32.PACK_AB R143, R251, R252 ;  /* 0x000000fcfb8f723e */ /* 0x004fe200000010ff */
[-C--:B------:R-:W-:Y:S06]  /*ae70*/  HMMA.16816.F32.BF16 R20, R144, R160.reuse, R20 ;  /* 0x000000a09014723c */ /* 0x080fec0000041814 */
[C---:B------:R-:W-:Y:S06]  /*ae80*/  HMMA.16816.F32.BF16 R24, R148.reuse, R160, R24 ;  /* 0x000000a09418723c */ /* 0x040fec0000041818 */
[-C--:B------:R-:W-:Y:S06]  /*ae90*/  HMMA.16816.F32.BF16 R28, R148, R162.reuse, R28 ;  /* 0x000000a2941c723c */ /* 0x080fec000004181c */
[C---:B------:R-:W-:Y:S01]  /*aea0*/  HMMA.16816.F32.BF16 R32, R144.reuse, R162, R32 ;  /* 0x000000a29020723c */ /* 0x040fe20000041820 */
[----:B------:R-:W2:Y:S05]  /*aeb0*/  LDSM.16.MT88.4 R160, [R230+0xf000] ;  /* 0x00f00000e6a0783b */ /* 0x000eaa0000004200 */
[-C--:B-1----:R-:W-:Y:S06]  /*aec0*/  HMMA.16816.F32.BF16 R36, R144, R164.reuse, R36 ;  /* 0x000000a49024723c */ /* 0x082fec0000041824 */
[C---:B------:R-:W-:Y:S06]  /*aed0*/  HMMA.16816.F32.BF16 R40, R148.reuse, R164, R40 ;  /* 0x000000a49428723c */ /* 0x040fec0000041828 */
[-C--:B------:R-:W-:Y:S06]  /*aee0*/  HMMA.16816.F32.BF16 R44, R148, R166.reuse, R44 ;  /* 0x000000a6942c723c */ /* 0x080fec000004182c */
[C---:B------:R-:W-:Y:S01]  /*aef0*/  HMMA.16816.F32.BF16 R48, R144.reuse, R166, R48 ;  /* 0x000000a69030723c */ /* 0x040fe20000041830 */
[----:B------:R-:W1:Y:S05]  /*af00*/  LDSM.16.MT88.4 R164, [R232+0xf000] ;  /* 0x00f00000e8a4783b */ /* 0x000e6a0000004200 */
[-C--:B------:R-:W-:Y:S06]  /*af10*/  HMMA.16816.F32.BF16 R52, R144, R156.reuse, R52 ;  /* 0x0000009c9034723c */ /* 0x080fec0000041834 */
        /* <DEDUP_REMOVED lines=8> */
[----:B------:R-:W3:Y:S05]  /*afa0*/  LDSM.16.MT88.4 R152, [R229+0xd800] ;  /* 0x00d80000e598783b */ /* 0x000eea0000004200 */
[-C--:B--2---:R-:W-:Y:S06]  /*afb0*/  HMMA.16816.F32.BF16 R84, R144, R160.reuse, R84 ;  /* 0x000000a09054723c */ /* 0x084fec0000041854 */
[C---:B------:R-:W-:Y:S06]  /*afc0*/  HMMA.16816.F32.BF16 R88, R148.reuse, R160, R88 ;  /* 0x000000a09458723c */ /* 0x040fec0000041858 */
[-C--:B------:R-:W-:Y:S05]  /*afd0*/  HMMA.16816.F32.BF16 R92, R148, R162.reuse, R92 ;  /* 0x000000a2945c723c */ /* 0x080fea000004185c */
[----:B------:R-:W-:Y:S01]  /*afe0*/  MOV R160, R211 ;  /* 0x000000d300a07202 */ /* 0x000fe20000000f00 */
[C---:B------:R-:W-:Y:S05]  /*aff0*/  HMMA.16816.F32.BF16 R96, R144.reuse, R162, R96 ;  /* 0x000000a29060723c */ /* 0x040fea0000041860 */
[----:B------:R-:W-:Y:S01]  /*b000*/  MOV R161, R208 ;  /* 0x000000d000a17202 */ /* 0x000fe20000000f00 */
[-C--:B-1----:R-:W-:Y:S05]  /*b010*/  HMMA.16816.F32.BF16 R100, R144, R164.reuse, R100 ;  /* 0x000000a49064723c */ /* 0x082fea0000041864 */
[----:B------:R-:W-:Y:S01]  /*b020*/  MOV R162, R213 ;  /* 0x000000d500a27202 */ /* 0x000fe20000000f00 */
[C---:B------:R-:W-:Y:S05]  /*b030*/  HMMA.16816.F32.BF16 R104, R148.reuse, R164, R104 ;  /* 0x000000a49468723c */ /* 0x040fea0000041868 */
[----:B------:R-:W-:Y:S01]  /*b040*/  MOV R163, R214 ;  /* 0x000000d600a37202 */ /* 0x000fe20000000f00 */
[-C--:B------:R-:W-:Y:S01]  /*b050*/  HMMA.16816.F32.BF16 R108, R148, R166.reuse, R108 ;  /* 0x000000a6946c723c */ /* 0x080fe2000004186c */
[----:B------:R-:W-:Y:S04]  /*b060*/  LDSM.16.MT88.4 R212, [R229+0xf800] ;  /* 0x00f80000e5d4783b */ /* 0x000fe80000004200 */
[----:B------:R-:W-:Y:S01]  /*b070*/  F2FP.BF16.F32.PACK_AB R208, R249, R250 ;  /* 0x000000faf9d0723e */ /* 0x000fe200000010ff */
[C---:B------:R-:W-:Y:S06]  /*b080*/  HMMA.16816.F32.BF16 R112, R144.reuse, R166, R112 ;  /* 0x000000a69070723c */ /* 0x040fec0000041870 */
[-C--:B------:R-:W-:Y:S05]  /*b090*/  HMMA.16816.F32.BF16 R116, R144, R156.reuse, R116 ;  /* 0x0000009c9074723c */ /* 0x080fea0000041874 */
[----:B----4-:R-:W-:Y:S01]  /*b0a0*/  FFMA.FTZ R173, R3, R173, R223 ;  /* 0x000000ad03ad7223 */ /* 0x010fe200000100df */
[----:B------:R-:W-:Y:S01]  /*b0b0*/  FFMA.FTZ R3, R2, R182, R216 ;  /* 0x000000b602037223 */ /* 0x000fe200000100d8 */
[C---:B------:R-:W-:Y:S01]  /*b0c0*/  HMMA.16816.F32.BF16 R120, R148.reuse, R156, R120 ;  /* 0x0000009c9478723c */ /* 0x040fe20000041878 */
[----:B------:R-:W-:Y:S03]  /*b0d0*/  MUFU.EX2 R182, R209 ;  /* 0x000000d100b67308 */ /* 0x000fe60000000800 */
[----:B------:R-:W-:Y:S02]  /*b0e0*/  FADD.FTZ R3, R221, R3 ;  /* 0x00000003dd037221 */ /* 0x000fe40000010000 */
[-C--:B------:R-:W-:Y:S05]  /*b0f0*/  HMMA.16816.F32.BF16 R124, R148, R158.reuse, R124 ;  /* 0x0000009e947c723c */ /* 0x080fea000004187c */
[----:B------:R-:W-:Y:S01]  /*b100*/  FADD.FTZ R137, R222, R3 ;  /* 0x00000003de897221 */ /* 0x000fe20000010000 */
[----:B------:R-:W-:Y:S05]  /*b110*/  HMMA.16816.F32.BF16 R128, R144, R158, R128 ;  /* 0x0000009e9080723c */ /* 0x000fea0000041880 */
[--C-:B------:R-:W-:Y:S02]  /*b120*/  FFMA.FTZ R2, R226, UR4, -R142.reuse ;  /* 0x00000004e2027c23 */ /* 0x100fe4000801088e */
[----:B------:R-:W1:Y:S10]  /*b130*/  MUFU.EX2 R226, R172 ;  /* 0x000000ac00e27308 */ /* 0x000e740000000800 */
[----:B------:R2:W-:Y:S01]  /*b140*/  MUFU.EX2 R248, R2 ;  /* 0x0000000200f87308 */ /* 0x0005e20000000800 */
[----:B-1----:R-:W-:Y:S01]  /*b150*/  F2FP.BF16.F32.PACK_AB R210, R225, R226 ;  /* 0x000000e2e1d2723e */ /* 0x002fe200000010ff */
[--C-:B--2---:R-:W-:Y:S01]  /*b160*/  FFMA.FTZ R2, R247, UR4, -R142.reuse ;  /* 0x00000004f7027c23 */ /* 0x104fe2000801088e */
[----:B------:R-:W-:Y:S01]  /*b170*/  FFMA.FTZ R142, R140, UR4, -R142 ;  /* 0x000000048c8e7c23 */ /* 0x000fe2000801088e */
[----:B------:R-:W-:Y:S01]  /*b180*/  F2FP.BF16.F32.PACK_AB R140, R189, R228 ;  /* 0x000000e4bd8c723e */ /* 0x000fe200000010ff */
[----:B------:R1:W5:Y:S05]  /*b190*/  LDL.LU R247, [R1+0x74] ;  /* 0x0000740001f77983 */ /* 0x00036a0000300800 */
[----:B------:R-:W2:Y:S01]  /*b1a0*/  MUFU.EX2 R227, R2 ;  /* 0x0000000200e37308 */ /* 0x000ea20000000800 */
[----:B---3--:R-:W-:Y:S02]  /*b1b0*/  FFMA.FTZ R0, R0, R184, R217 ;  /* 0x000000b800007223 */ /* 0x008fe400000100d9 */
[----:B------:R-:W3:Y:S02]  /*b1c0*/  LDSM.16.MT88.4 R184, [R232+0xd800] ;  /* 0x00d80000e8b8783b */ /* 0x000ee40000004200 */
[----:B------:R-:W-:Y:S05]  /*b1d0*/  FADD.FTZ R0, R220, R0 ;  /* 0x00000000dc007221 */ /* 0x000fea0000010000 */
[----:B------:R4:W1:Y:S01]  /*b1e0*/  MUFU.EX2 R139, R142 ;  /* 0x0000008e008b7308 */ /* 0x0008620000000800 */
[----:B------:R-:W-:Y:S01]  /*b1f0*/  FADD.FTZ R3, R219, R0 ;  /* 0x00000000db037221 */ /* 0x000fe20000010000 */
[----:B------:R-:W-:Y:S01]  /*b200*/  LDSM.16.MT88.4 R220, [R232+0xf800] ;  /* 0x00f80000e8dc783b */ /* 0x000fe20000004200 */
[----:B--2---:R-:W-:Y:S01]  /*b210*/  F2FP.BF16.F32.PACK_AB R209, R227, R248 ;  /* 0x000000f8e3d1723e */ /* 0x004fe200000010ff */
[----:B------:R-:W-:Y:S01]  /*b220*/  FADD.FTZ R2, R246, R132 ;  /* 0x00000084f6027221 */ /* 0x000fe20000010000 */
[----:B------:R-:W-:Y:S05]  /*b230*/  FADD.FTZ R132, R245, R173 ;  /* 0x000000adf5847221 */ /* 0x000fea0000010000 */
[----:B------:R2:W5:Y:S01]  /*b240*/  LDL.LU R246, [R1+0x70] ;  /* 0x0000700001f67983 */ /* 0x0005620000300800 */
[----:B------:R-:W-:Y:S01]  /*b250*/  FADD.FTZ R2, R244, R2 ;  /* 0x00000002f4027221 */ /* 0x000fe20000010000 */
[----:B------:R-:W-:Y:S02]  /*b260*/  FADD.FTZ R138, R243, R132 ;  /* 0x00000084f38a7221 */ /* 0x000fe40000010000 */
[----:B------:R2:W5:Y:S01]  /*b270*/  LDL.LU R245, [R1+0x6c] ;  /* 0x00006c0001f57983 */ /* 0x0005620000300800 */
[----:B----4-:R-:W-:Y:S01]  /*b280*/  F2FP.BF16.F32.PACK_AB R142, R195, R182 ;  /* 0x000000b6c38e723e */ /* 0x010fe200000010ff */
[----:B------:R-:W-:Y:S01]  /*b290*/  FADD.FTZ R132, R242, R2 ;  /* 0x00000002f2847221 */ /* 0x000fe20000010000 */
[----:B------:R-:W-:Y:S01]  /*b2a0*/  MOV R2, R192 ;  /* 0x000000c000027202 */ /* 0x000fe20000000f00 */
[----:B------:R2:W5:Y:S01]  /*b2b0*/  LDL.LU R244, [R1+0x68] ;  /* 0x0000680001f47983 */ /* 0x0005620000300800 */
[----:B------:R-:W-:Y:S02]  /*b2c0*/  MOV R192, R218 ;  /* 0x000000da00c07202 */ /* 0x000fe40000000f00 */
[----:B-1----:R-:W-:Y:S01]  /*b2d0*/  F2FP.BF16.F32.PACK_AB R211, R139, R224 ;  /* 0x000000e08bd3723e */ /* 0x002fe200000010ff */
[-C--:B------:R-:W-:Y:S01]  /*b2e0*/  HMMA.16816.F32.BF16 R148, R140, R152.reuse, R4 ;  /* 0x000000988c94723c */ /* 0x080fe20000041804 */
[----:B------:R2:W5:Y:S04]  /*b2f0*/  LDL.LU R243, [R1+0x64] ;  /* 0x0000640001f37983 */ /* 0x0005680000300800 */
[----:B------:R-:W-:Y:S01]  /*b300*/  MOV R0, R192 ;  /* 0x000000c000007202 */ /* 0x000fe20000000f00 */
[C---:B------:R-:W-:Y:S01]  /*b310*/  HMMA.16816.F32.BF16 R144, R208.reuse, R152, R8 ;  /* 0x00000098d090723c */ /* 0x040fe20000041808 */
[----:B------:R-:W1:Y:S04]  /*b320*/  LDSM.16.MT88.4 R216, [R230+0xf800] ;  /* 0x00f80000e6d8783b */ /* 0x000e680000004200 */
[----:B------:R-:W-:Y:S01]  /*b330*/  FADD.FTZ R0, R0, R138 ;  /* 0x0000008a00007221 */ /* 0x000fe20000010000 */
[----:B------:R-:W-:Y:S01]  /*b340*/  MOV R138, R133 ;  /* 0x00000085008a7202 */ /* 0x000fe20000000f00 */
[-C--:B------:R-:W-:Y:S02]  /*b350*/  HMMA.16816.F32.BF16 R156, R208, R154.reuse, R12 ;  /* 0x0000009ad09c723c */ /* 0x080fe4000004180c */
[----:B------:R-:W4:Y:S02]  /*b360*/  LDSM.16.MT88.4 R4, [R231+0xf800] ;  /* 0x00f80000e704783b */ /* 0x000f240000004200 */
[----:B------:R-:W-:Y:S02]  /*b370*/  MOV R9, R162 ;  /* 0x000000a200097202 */ /* 0x000fe40000000f00 */
[----:B------:R-:W-:Y:S01]  /*b380*/  MOV R8, R163 ;  /* 0x000000a300087202 */ /* 0x000fe20000000f00 */
[C---:B------:R-:W-:Y:S03]  /*b390*/  HMMA.16816.F32.BF16 R152, R140.reuse, R154, R16 ;  /* 0x0000009a8c98723c */ /* 0x040fe60000041810 */
[----:B------:R2:W5:Y:S01]  /*b3a0*/  LDL.LU R242, [R1+0x60] ;  /* 0x0000600001f27983 */ /* 0x0005620000300800 */
[----:B------:R-:W-:Y:S02]  /*b3b0*/  MOV R15, R182 ;  /* 0x000000b6000f7202 */ /* 0x000fe40000000f00 */
[----:B------:R-:W-:Y:S02]  /*b3c0*/  MOV R10, R191 ;  /* 0x000000bf000a7202 */ /* 0x000fe40000000f00 */
[----:B------:R-:W-:Y:S03]  /*b3d0*/  MOV R19, R160 ;  /* 0x000000a000137202 */ /* 0x000fe60000000f00 */
[----:B------:R-:W-:Y:S02]  /*b3e0*/  MOV R18, R161 ;  /* 0x000000a100127202 */ /* 0x000fe40000000f00 */
[----:B------:R-:W-:Y:S01]  /*b3f0*/  MOV R17, R175 ;  /* 0x000000af00117202 */ /* 0x000fe20000000f00 */
[-C--:B------:R-:W-:Y:S03]  /*b400*/  HMMA.16816.F32.BF16 R160, R140, R168.reuse, R20 ;  /* 0x000000a88ca0723c */ /* 0x080fe60000041814 */
[----:B------:R-:W-:Y:S02]  /*b410*/  MOV R16, R174 ;  /* 0x000000ae00107202 */ /* 0x000fe40000000f00 */
[----:B------:R-:W-:Y:S01]  /*b420*/  MOV R12, R190 ;  /* 0x000000be000c7202 */ /* 0x000fe20000000f00 */
[C---:B------:R-:W-:Y:S05]  /*b430*/  HMMA.16816.F32.BF16 R164, R208.reuse, R168, R24 ;  /* 0x000000a8d0a4723c */ /* 0x040fea0000041818 */
[----:B------:R-:W-:Y:S01]  /*b440*/  MOV R20, R204 ;  /* 0x000000cc00147202 */ /* 0x000fe20000000f00 */
[-C--:B------:R-:W-:Y:S05]  /*b450*/  HMMA.16816.F32.BF16 R172, R208, R170.reuse, R28 ;  /* 0x000000aad0ac723c */ /* 0x080fea000004181c */
[----:B------:R-:W-:Y:S01]  /*b460*/  MOV R24, R196 ;  /* 0x000000c400187202 */ /* 0x000fe20000000f00 */
[C---:B------:R-:W-:Y:S05]  /*b470*/  HMMA.16816.F32.BF16 R168, R140.reuse, R170, R32 ;  /* 0x000000aa8ca8723c */ /* 0x040fea0000041820 */
[----:B------:R-:W-:Y:S01]  /*b480*/  MOV R28, R183 ;  /* 0x000000b7001c7202 */ /* 0x000fe20000000f00 */
[----:B------:R-:W-:Y:S01]  /*b490*/  IMAD.MOV.U32 R23, RZ, RZ, R207 ;  /* 0x000000ffff177224 */ /* 0x000fe200078e00cf */
[----:B------:R-:W-:Y:S04]  /*b4a0*/  MOV R32, R179 ;  /* 0x000000b300207202 */ /* 0x000fe80000000f00 */
[----:B------:R-:W-:Y:S02]  /*b4b0*/  MOV R33, R178 ;  /* 0x000000b200217202 */ /* 0x000fe40000000f00 */
[----:B------:R-:W-:Y:S02]  /*b4c0*/  MOV R34, R177 ;  /* 0x000000b100227202 */ /* 0x000fe40000000f00 */
[----:B------:R-:W-:Y:S02]  /*b4d0*/  MOV R35, R176 ;  /* 0x000000b000237202 */ /* 0x000fe40000000f00 */
[----:B------:R-:W-:Y:S01]  /*b4e0*/  MOV R29, R181 ;  /* 0x000000b5001d7202 */ /* 0x000fe20000000f00 */
[-C--:B---3--:R-:W-:Y:S03]  /*b4f0*/  HMMA.16816.F32.BF16 R176, R140, R184.reuse, R36 ;  /* 0x000000b88cb0723c */ /* 0x088fe60000041824 */
[----:B------:R-:W-:Y:S02]  /*b500*/  MOV R30, R193 ;  /* 0x000000c1001e7202 */ /* 0x000fe40000000f00 */
[----:B------:R-:W-:Y:S02]  /*b510*/  MOV R31, R194 ;  /* 0x000000c2001f7202 */ /* 0x000fe40000000f00 */
[----:B------:R-:W-:Y:S02]  /*b520*/  MOV R39, R180 ;  /* 0x000000b400277202 */ /* 0x000fe40000000f00 */
[C---:B------:R-:W-:Y:S04]  /*b530*/  HMMA.16816.F32.BF16 R180, R208.reuse, R184, R40 ;  /* 0x000000b8d0b4723c */ /* 0x040fe80000041828 */
[----:B------:R-:W-:Y:S02]  /*b540*/  MOV R38, R39 ;  /* 0x0000002700267202 */ /* 0x000fe40000000f00 */
[----:B------:R-:W-:Y:S02]  /*b550*/  MOV R39, R32 ;  /* 0x0000002000277202 */ /* 0x000fe40000000f00 */
[----:B------:R-:W-:Y:S03]  /*b560*/  MOV R32, R33 ;  /* 0x0000002100207202 */ /* 0x000fe60000000f00 */
[----:B------:R-:W-:Y:S02]  /*b570*/  MOV R33, R34 ;  /* 0x0000002200217202 */ /* 0x000fe40000000f00 */
        /* <DEDUP_REMOVED lines=51> */
[----:B------:R-:W-:Y:S01]  /*b8b0*/  FADD.FTZ R9, R241, R137 ;  /* 0x00000089f1097221 */ /* 0x000fe20000010000 */
[----:B------:R-:W-:Y:S01]  /*b8c0*/  MOV R23, R16 ;  /* 0x0000001000177202 */ /* 0x000fe20000000f00 */
[----:B------:R2:W5:Y:S01]  /*b8d0*/  LDL.LU R241, [R1+0x5c] ;  /* 0x00005c0001f17983 */ /* 0x0005620000300800 */
        /* <DEDUP_REMOVED lines=14> */
[----:B------:R-:W-:Y:S01]  /*b9c0*/  MOV R36, R37 ;  /* 0x0000002500247202 */ /* 0x000fe20000000f00 */
[----:B------:R-:W-:Y:S01]  /*b9d0*/  FADD.FTZ R3, R238, R0 ;  /* 0x00000000ee037221 */ /* 0x000fe20000010000 */
[----:B------:R-:W-:Y:S01]  /*b9e0*/  MOV R16, R17 ;  /* 0x0000001100107202 */ /* 0x000fe20000000f00 */
[----:B------:R-:W-:Y:S01]  /*b9f0*/  FADD.FTZ R0, R43, R9 ;  /* 0x000000092b007221 */ /* 0x000fe20000010000 */
[----:B------:R-:W-:Y:S01]  /*ba00*/  MOV R37, R38 ;  /* 0x0000002600257202 */ /* 0x000fe20000000f00 */
[----:B------:R-:W-:Y:S01]  /*ba10*/  FADD.FTZ R2, R236, R2 ;  /* 0x00000002ec027221 */ /* 0x000fe20000010000 */
[----:B------:R-:W-:Y:S01]  /*ba20*/  MOV R17, R18 ;  /* 0x0000001200117202 */ /* 0x000fe20000000f00 */
[----:B------:R-:W-:Y:S01]  /*ba30*/  FADD.FTZ R9, R234, R3 ;  /* 0x00000003ea097221 */ /* 0x000fe20000010000 */
        /* <DEDUP_REMOVED lines=8> */
[----:B------:R-:W-:Y:S01]  /*bac0*/  MOV R20, R21 ;  /* 0x0000001500147202 */ /* 0x000fe20000000f00 */
[----:B------:R2:W5:Y:S01]  /*bad0*/  LDL.LU R238, [R1+0x50] ;  /* 0x0000500001ee7983 */ /* 0x0005620000300800 */
        /* <DEDUP_REMOVED lines=22> */
[----:B------:R-:W-:Y:S01]  /*bc40*/  FADD.FTZ R8, R233, R0 ;  /* 0x00000000e9087221 */ /* 0x000fe20000010000 */
[----:B------:R-:W-:Y:S02]  /*bc50*/  MOV R43, R36 ;  /* 0x00000024002b7202 */ /* 0x000fe40000000f00 */
[----:B------:R2:W5:Y:S01]  /*bc60*/  LDL.LU R234, [R1+0x40] ;  /* 0x0000400001ea7983 */ /* 0x0005620000300800 */
        /* <DEDUP_REMOVED lines=8> */
[----:B------:R2:W5:Y:S01]  /*bcf0*/  LDL.LU R228, [R1+0x38] ;  /* 0x0000380001e47983 */ /* 0x0005620000300800 */
[----:B------:R-:W-:Y:S01]  /*bd00*/  MOV R13, R189 ;  /* 0x000000bd000d7202 */ /* 0x000fe20000000f00 */
[----:B------:R-:W-:Y:S01]  /*bd10*/  FADD.FTZ R2, R38, R0 ;  /* 0x0000000026027221 */ /* 0x000fe20000010000 */
        /* <DEDUP_REMOVED lines=40> */
[-C--:B----4-:R-:W-:Y:S05]  /*bfa0*/  HMMA.16816.F32.BF16 R116, R140, R4.reuse, R116 ;  /* 0x000000048c74723c */ /* 0x090fea0000041874 */
[----:B------:R-:W-:Y:S01]  /*bfb0*/  MOV R132, R135 ;  /* 0x0000008700847202 */ /* 0x000fe20000000f00 */
[C---:B------:R-:W-:Y:S05]  /*bfc0*/  HMMA.16816.F32.BF16 R120, R208.reuse, R4, R120 ;  /* 0x00000004d078723c */ /* 0x040fea0000041878 */
[----:B------:R-:W-:Y:S01]  /*bfd0*/  MOV R137, R134 ;  /* 0x0000008600897202 */ /* 0x000fe20000000f00 */
[-C--:B------:R-:W-:Y:S05]  /*bfe0*/  HMMA.16816.F32.BF16 R124, R208, R6.reuse, R124 ;  /* 0x00000006d07c723c */ /* 0x080fea000004187c */
[----:B------:R-:W-:Y:S01]  /*bff0*/  FADD.FTZ R5, R16, R8 ;  /* 0x0000000810057221 */ /* 0x000fe20000010000 */
[----:B------:R-:W-:Y:S01]  /*c000*/  FADD.FTZ R4, R18, R0 ;  /* 0x0000000012047221 */ /* 0x000fe20000010000 */
[----:B------:R-:W-:Y:S01]  /*c010*/  FADD.FTZ R0, R19, R2 ;  /* 0x0000000213007221 */ /* 0x000fe20000010000 */
[----:B------:R-:W-:Y:S04]  /*c020*/  HMMA.16816.F32.BF16 R128, R140, R6, R128 ;  /* 0x000000068c80723c */ /* 0x000fe80000041880 */
[----:B------:R-:W-:Y:S01]  /*c030*/  FADD.FTZ R2, R12, R5 ;  /* 0x000000050c027221 */ /* 0x000fe20000010000 */
        /* <DEDUP_REMOVED lines=11> */
[----:B------:R-:W-:Y:S02]  /*c0f0*/  FADD.FTZ R2, R225, R2 ;  /* 0x00000002e1027221 */ /* 0x000fe40000010000 */
[----:B------:R-:W-:Y:S01]  /*c100*/  STL [R1+0x10], R5 ;  /* 0x0000100501007387 */ /* 0x000fe20000100800 */
[----:B------:R-:W-:Y:S03]  /*c110*/  FADD.FTZ R0, R139, R0 ;  /* 0x000000008b007221 */ /* 0x000fe60000010000 */
[----:B------:R1:W-:Y:S04]  /*c120*/  STL [R1+0xc], R3 ;  /* 0x00000c0301007387 */ /* 0x0003e80000100800 */
[----:B------:R2:W-:Y:S04]  /*c130*/  STL [R1+0x8], R2 ;  /* 0x0000080201007387 */ /* 0x0005e80000100800 */
[----:B------:R2:W-:Y:S01]  /*c140*/  STL [R1+0x14], R0 ;  /* 0x0000140001007387 */ /* 0x0005e20000100800 */
[----:B-1----:R-:W-:Y:S01]  /*c150*/  MOV R3, R136 ;  /* 0x0000008800037202 */ /* 0x002fe20000000f00 */
[----:B------:R-:W-:Y:S06]  /*c160*/  @P0 BRA `(.L_x_66) ;  /* 0xffffffb0009c0947 */ /* 0x000fec000383ffff */
.L_x_65:
[----:B------:R-:W3:Y:S04]  /*c170*/  LDL.LU R8, [R1+0x10] ;  /* 0x0000100001087983 */ /* 0x000ee80000300800 */
[----:B------:R-:W4:Y:S04]  /*c180*/  LDL.LU R7, [R1+0xc] ;  /* 0x00000c0001077983 */ /* 0x000f280000300800 */
[----:B------:R-:W2:Y:S04]  /*c190*/  LDL.LU R6, [R1+0x8] ;  /* 0x0000080001067983 */ /* 0x000ea80000300800 */
[----:B------:R-:W2:Y:S01]  /*c1a0*/  LDL.LU R5, [R1+0x14] ;  /* 0x0000140001057983 */ /* 0x000ea20000300800 */
[----:B------:R-:W1:Y:S01]  /*c1b0*/  S2UR UR8, SR_CgaCtaId ;  /* 0x00000000000879c3 */ /* 0x000e620000008800 */
[----:B------:R-:W-:Y:S01]  /*c1c0*/  UISETP.NE.AND UP0, UPT, UR14, -0x1, UPT ;  /* 0xffffffff0e00788c */ /* 0x000fe2000bf05270 */
[----:B------:R-:W-:Y:S01]  /*c1d0*/  IMAD.MOV.U32 R141, RZ, RZ, 0x20 ;  /* 0x00000020ff8d7424 */ /* 0x000fe200078e00ff */
[----:B------:R-:W1:Y:S01]  /*c1e0*/  S2R R11, SR_TID.X ;  /* 0x00000000000b7919 */ /* 0x000e620000002100 */
[----:B------:R-:W-:Y:S01]  /*c1f0*/  IMAD.MOV.U32 R132, RZ, RZ, 0x40 ;  /* 0x00000040ff847424 */ /* 0x000fe200078e00ff */
[----:B------:R-:W1:Y:S07]  /*c200*/  S2R R143, SR_TID.X ;  /* 0x00000000008f7919 */ /* 0x000e6e0000002100 */
        /* <DEDUP_REMOVED lines=31> */
[----:B----4-:R-:W-:-:S03]  /*c400*/  FADD.FTZ R140, R0, R6 ;  /* 0x00000006008c7221 */ /* 0x010fc60000010000 */
        /* <DEDUP_REMOVED lines=18> */
[----:B------:R-:W-:-:S02]  /*c530*/  LEA.HI R2, R4, R4, RZ, 0x1d ;  /* 0x0000000404027211 */ /* 0x000fc400078fe8ff */
[----:B------:R2:W3:Y:S01]  /*c540*/  @P5 MUFU.RCP R3, R138 ;  /* 0x0000008a00035308 */ /* 0x0004e20000001000 */
[----:B------:R-:W-:Y:S01]  /*c550*/  PLOP3.LUT P4, PT, PT, PT, PT, 0x8, 0x0 ;  /* 0x000000000000781c */ /* 0x000fe20003f8e170 */
[C---:B-1----:R-:W-:Y:S01]  /*c560*/  FMUL.FTZ R148, R0.reuse, R148 ;  /* 0x0000009400947220 */ /* 0x042fe20000410000 */
[----:B------:R-:W-:Y:S01]  /*c570*/  LEA R2, R5, R2, 0x1 ;  /* 0x0000000205027211 */ /* 0x000fe200078e08ff */
[C---:B------:R-:W-:Y:S01]  /*c580*/  FMUL.FTZ R5, R0.reuse, R149 ;  /* 0x0000009500057220 */ /* 0x040fe20000410000 */
[C---:B------:R-:W-:Y:S01]  /*c590*/  FMUL.FTZ R152, R0.reuse, R152 ;  /* 0x0000009800987220 */ /* 0x040fe20000410000 */
        /* <DEDUP_REMOVED lines=21> */
.L_x_69:
        /* <DEDUP_REMOVED lines=24> */
.L_x_70:
        /* <DEDUP_REMOVED lines=15> */
[----:B------:R-:W-:Y:S01]  /*c960*/  FMUL.FTZ R150, R3, R150 ;  /* 0x0000009603967220 */ /* 0x000fe20000410000 */
        /* <DEDUP_REMOVED lines=20> */
[C---:B------:R-:W-:Y:S01]  /*cab0*/  FMUL.FTZ R82, R3.reuse, R82 ;  /* 0x0000005203527220 */ /* 0x040fe20000410000 */
        /* <DEDUP_REMOVED lines=113> */
[----:B-1----:R-:W-:Y:S01]  /*d1d0*/  IADD3 R13, R141, R22, RZ ;  /* 0x000000168d0d7210 */ /* 0x002fe20007ffe0ff */
[----:B------:R1:W-:Y:S01]  /*d1e0*/  STS [R0], R10 ;  /* 0x0000000a00007388 */ /* 0x0003e20000000800 */
[----:B------:R-:W-:Y:S02]  /*d1f0*/  F2FP.BF16.F32.PACK_AB R23, R183, R23 ;  /* 0x00000017b717723e */ /* 0x000fe400000010ff */
[----:B--2---:R-:W-:Y:S01]  /*d200*/  IADD3 R3, R25, R132, RZ ;  /* 0x0000008419037210 */ /* 0x004fe20007ffe0ff */
[----:B------:R2:W-:Y:S01]  /*d210*/  STS [R0+0x400], R9 ;  /* 0x0004000900007388 */ /* 0x0005e20000000800 */
[----:B------:R-:W-:Y:S02]  /*d220*/  F2FP.BF16.F32.PACK_AB R48, R48, R188 ;  /* 0x000000bc3030723e */ /* 0x000fe400000010ff */
[----:B------:R-:W-:Y:S01]  /*d230*/  F2FP.BF16.F32.PACK_AB R47, R191, R47 ;  /* 0x0000002fbf2f723e */ /* 0x000fe200000010ff */
[----:B------:R-:W-:Y:S01]  /*d240*/  STS [R13], R7 ;  /* 0x000000070d007388 */ /* 0x000fe20000000800 */
[----:B------:R-:W-:-:S02]  /*d250*/  F2FP.BF16.F32.PACK_AB R46, R46, R192 ;  /* 0x000000c02e2e723e */ /* 0x000fc400000010ff */
[----:B------:R-:W-:Y:S01]  /*d260*/  F2FP.BF16.F32.PACK_AB R45, R45, R194 ;  /* 0x000000c22d2d723e */ /* 0x000fe200000010ff */
[----:B------:R3:W-:Y:S01]  /*d270*/  STS [R13+0x400], R6 ;  /* 0x000400060d007388 */ /* 0x0007e20000000800 */
[----:B------:R-:W-:Y:S01]  /*d280*/  IADD3 R2, R0, R132, RZ ;  /* 0x0000008400027210 */ /* 0x000fe20007ffe0ff */
[----:B------:R-:W4:Y:S01]  /*d290*/  @!P2 LDC R11, c[0x0][0x270] ;  /* 0x00009c00ff0bab82 */ /* 0x000f220000000800 */
        /* <DEDUP_REMOVED lines=9> */
[----:B-1----:R-:W1:Y:S01]  /*d330*/  @P3 LDC R10, c[0x0][0x2e8] ;  /* 0x0000ba00ff0a3b82 */ /* 0x002e620000000800 */
[----:B------:R-:W-:Y:S01]  /*d340*/  F2FP.BF16.F32.PACK_AB R39, R207, R39 ;  /* 0x00000027cf27723e */ /* 0x000fe200000010ff */
[----:B------:R-:W-:Y:S01]  /*d350*/  STS [R13+0x2400], R20 ;  /* 0x002400140d007388 */ /* 0x000fe20000000800 */
[----:B------:R-:W-:Y:S01]  /*d360*/  F2FP.BF16.F32.PACK_AB R38, R38, R26 ;  /* 0x0000001a2626723e */ /* 0x000fe200000010ff */
[----:B--2---:R-:W2:Y:S01]  /*d370*/  @P3 MUFU.LG2 R9, R55 ;  /* 0x0000003700093308 */ /* 0x004ea20000000c00 */
[----:B------:R-:W-:Y:S01]  /*d380*/  F2FP.BF16.F32.PACK_AB R37, R37, R70 ;  /* 0x000000462525723e */ /* 0x000fe200000010ff */
[----:B------:R-:W-:Y:S01]  /*d390*/  STS [R3], R19 ;  /* 0x0000001303007388 */ /* 0x000fe20000000800 */
[----:B------:R-:W-:-:S02]  /*d3a0*/  F2FP.BF16.F32.PACK_AB R34, R34, R30 ;  /* 0x0000001e2222723e */ /* 0x000fc400000010ff */
[----:B------:R-:W-:Y:S01]  /*d3b0*/  F2FP.BF16.F32.PACK_AB R33, R33, R82 ;  /* 0x000000522121723e */ /* 0x000fe200000010ff */
[----:B------:R2:W-:Y:S01]  /*d3c0*/  STS [R3+0x400], R18 ;  /* 0x0004001203007388 */ /* 0x0005e20000000800 */
[----:B------:R-:W-:Y:S01]  /*d3d0*/  F2FP.BF16.F32.PACK_AB R36, R36, R72 ;  /* 0x000000482424723e */ /* 0x000fe200000010ff */
[----:B---3--:R-:W3:Y:S01]  /*d3e0*/  @P2 LDC.64 R6, c[0x0][0x2c0] ;  /* 0x0000b000ff062b82 */ /* 0x008ee20000000a00 */
[----:B------:R-:W-:Y:S01]  /*d3f0*/  F2FP.BF16.F32.PACK_AB R35, R75, R35 ;  /* 0x000000234b23723e */ /* 0x000fe200000010ff */
[----:B------:R4:W-:Y:S01]  /*d400*/  STS [R5], R16 ;  /* 0x0000001005007388 */ /* 0x0009e20000000800 */
[----:B------:R-:W-:Y:S02]  /*d410*/  F2FP.BF16.F32.PACK_AB R32, R32, R76 ;  /* 0x0000004c2020723e */ /* 0x000fe400000010ff */
[----:B------:R-:W-:Y:S01]  /*d420*/  F2FP.BF16.F32.PACK_AB R31, R79, R31 ;  /* 0x0000001f4f1f723e */ /* 0x000fe200000010ff */
[----:B------:R-:W-:Y:S01]  /*d430*/  STS [R5+0x400], R15 ;  /* 0x0004000f05007388 */ /* 0x000fe20000000800 */
[----:B------:R-:W-:Y:S01]  /*d440*/  F2FP.BF16.F32.PACK_AB R30, R85, R84 ;  /* 0x00000054551e723e */ /* 0x000fe200000010ff */
[----:B------:R-:W1:Y:S01]  /*d450*/  @P2 LDC R8, c[0x0][0x2c0] ;  /* 0x0000b000ff082b82 */ /* 0x000e620000000800 */
        /* <DEDUP_REMOVED lines=36> */
[----:B--2---:R-:W-:Y:S01]  /*d6a0*/  MOV R18, 0x7f800000 ;  /* 0x7f80000000127802 */ /* 0x004fe20000000f00 */
[----:B------:R-:W-:Y:S01]  /*d6b0*/  STS [R25+0x4000], R38 ;  /* 0x0040002619007388 */ /* 0x000fe20000000800 */
[----:B------:R-:W-:-:S02]  /*d6c0*/  MOV R19, 0x7f800000 ;  /* 0x7f80000000137802 */ /* 0x000fc40000000f00 */
[----:B----4-:R-:W-:Y:S01]  /*d6d0*/  MOV R16, 0x7f800000 ;  /* 0x7f80000000107802 */ /* 0x010fe20000000f00 */
        /* <DEDUP_REMOVED lines=13> */
[----:B--2---:R-:W-:-:S03]  /*d7b0*/  MOV R22, 0x7f800000 ;  /* 0x7f80000000167802 */ /* 0x004fc60000000f00 */
[----:B------:R-:W-:Y:S04]  /*d7c0*/  STS [R13+0x6000], R53 ;  /* 0x006000350d007388 */ /* 0x000fe80000000800 */
[----:B------:R-:W-:Y:S01]  /*d7d0*/  STS [R13+0x6400], R52 ;  /* 0x006400340d007388 */ /* 0x000fe20000000800 */
[----:B------:R-:W2:Y:S03]  /*d7e0*/  S2R R12, SR_CTAID.Y ;  /* 0x00000000000c7919 */ /* 0x000ea60000002600 */
[----:B------:R-:W-:Y:S04]  /*d7f0*/  STS [R3+0x4000], R51 ;  /* 0x0040003303007388 */ /* 0x000fe80000000800 */
[----:B------:R-:W-:Y:S04]  /*d800*/  STS [R3+0x4400], R50 ;  /* 0x0044003203007388 */ /* 0x000fe80000000800 */
[----:B------:R-:W-:Y:S01]  /*d810*/  STS [R5+0x4000], R49 ;  /* 0x0040003105007388 */ /* 0x000fe20000000800 */
[----:B----4-:R-:W-:Y:S01]  /*d820*/  @P2 MOV R0, 0x1 ;  /* 0x0000000100002802 */ /* 0x010fe20000000f00 */
[----:B------:R-:W-:-:S02]  /*d830*/  @!P2 IMAD R0, R69, R11, RZ ;  /* 0x0000000b4500a224 */ /* 0x000fc400078e02ff */
[----:B------:R-:W-:Y:S01]  /*d840*/  STS [R5+0x4400], R56 ;  /* 0x0044003805007388 */ /* 0x000fe20000000800 */
[----:B------:R-:W4:Y:S03]  /*d850*/  @P1 LDC R11, c[0x0][0x2e8] ;  /* 0x0000ba00ff0b1b82 */ /* 0x000f260000000800 */
        /* <DEDUP_REMOVED lines=11> */
[----:B-1----:R-:W-:Y:S01]  /*d910*/  @P2 IMAD R5, R7, R6, RZ ;  /* 0x0000000607052224 */ /* 0x002fe200078e02ff */
[----:B------:R-:W-:Y:S01]  /*d920*/  @!P2 MOV R5, R69 ;  /* 0x000000450005a202 */ /* 0x000fe20000000f00 */
[----:B------:R-:W1:Y:S01]  /*d930*/  @P5 LDC R7, c[0x0][0x2e8] ;  /* 0x0000ba00ff075b82 */ /* 0x000e620000000800 */
[----:B------:R-:W-:Y:S01]  /*d940*/  STS [R4+0x6000], R67 ;  /* 0x0060004304007388 */ /* 0x000fe20000000800 */
[----:B------:R-:W4:Y:S03]  /*d950*/  @P1 MUFU.LG2 R6, R139 ;  /* 0x0000008b00061308 */ /* 0x000f260000000c00 */
[----:B------:R4:W-:Y:S03]  /*d960*/  STS [R4+0x6400], R68 ;  /* 0x0064004404007388 */ /* 0x0009e60000000800 */
[----:B------:R-:W-:Y:S06]  /*d970*/  BAR.SYNC.DEFER_BLOCKING 0x0 ;  /* 0x0000000000007b1d */ /* 0x000fec0000010000 */
[----:B------:R-:W1:Y:S01]  /*d980*/  S2R R23, SR_CTAID.Z ;  /* 0x0000000000177919 */ /* 0x000e620000002700 */
[----:B---3--:R-:W-:-:S02]  /*d990*/  @P3 FMUL.FTZ R2, R9, 0.69314718246459960938 ;  /* 0x3f31721809023820 */ /* 0x008fc40000410000 */
[----:B------:R-:W3:Y:S02]  /*d9a0*/  @P5 MUFU.LG2 R9, R138 ;  /* 0x0000008a00095308 */ /* 0x000ee40000000c00 */
[----:B------:R-:W-:Y:S01]  /*d9b0*/  @P3 FFMA.FTZ R22, R136, R10, R2 ;  /* 0x0000000a88163223 */ /* 0x000fe20000010002 */
[----:B--2---:R-:W-:Y:S01]  /*d9c0*/  IMAD R2, R12, R0, RZ ;  /* 0x000000000c027224 */ /* 0x004fe200078e02ff */
[C---:B------:R-:W-:Y:S01]  /*d9d0*/  IADD3 R0, R54.reuse, 0x40, RZ ;  /* 0x0000004036007810 */ /* 0x040fe20007ffe0ff */
[----:B------:R-:W2:Y:S01]  /*d9e0*/  @P6 LDC R12, c[0x0][0x2e8] ;  /* 0x0000ba00ff0c6b82 */ /* 0x000ea20000000800 */
[----:B----4-:R-:W-:Y:S02]  /*d9f0*/  IADD3 R4, R54, 0x20, RZ ;  /* 0x0000002036047810 */ /* 0x010fe40007ffe0ff */
[----:B------:R-:W-:Y:S01]  /*da00*/  SEL R2, R2, RZ, !P4 ;  /* 0x000000ff02027207 */ /* 0x000fe20006000000 */
[----:B-----5:R4:W2:Y:S01]  /*da10*/  LDS.128 R28, [R247+0x3800] ;  /* 0x00380000f71c7984 */ /* 0x0208a20000000c00 */
[----:B------:R-:W-:Y:S01]  /*da20*/  ISETP.GE.AND P2, PT, R0, UR5, PT ;  /* 0x0000000500007c0c */ /* 0x000fe2000bf46270 */
[----:B------:R-:W-:Y:S01]  /*da30*/  IMAD R0, R8, UR6, RZ ;  /* 0x0000000608007c24 */ /* 0x000fe2000f8e02ff */
[----:B------:R-:W-:Y:S01]  /*da40*/  ISETP.GE.AND P4, PT, R4, UR5, PT ;  /* 0x0000000504007c0c */ /* 0x000fe2000bf86270 */
[----:B------:R4:W2:Y:S01]  /*da50*/  LDS.128 R24, [R247+0x7800] ;  /* 0x00780000f7187984 */ /* 0x0008a20000000c00 */
[----:B------:R-:W-:Y:S01]  /*da60*/  @P1 FMUL.FTZ R4, R6, 0.69314718246459960938 ;  /* 0x3f31721806041820 */ /* 0x000fe20000410000 */
[----:B------:R-:W-:Y:S01]  /*da70*/  LEA.HI R6, R208, R143, RZ, 0x5 ;  /* 0x0000008fd0067211 */ /* 0x000fe200078f28ff */
[----:B------:R-:W4:Y:S01]  /*da80*/  @P6 MUFU.LG2 R10, R140 ;  /* 0x0000008c000a6308 */ /* 0x000f220000000c00 */
[----:B------:R-:W-:Y:S01]  /*da90*/  ISETP.GE.AND P3, PT, R3, UR5, PT ;  /* 0x0000000503007c0c */ /* 0x000fe2000bf66270 */
[----:B---3--:R-:W-:Y:S01]  /*daa0*/  @P5 FMUL.FTZ R3, R9, 0.69314718246459960938 ;  /* 0x3f31721809035820 */ /* 0x008fe20000410000 */
[----:B------:R-:W-:-:S03]  /*dab0*/  @P1 FFMA.FTZ R18, R134, R11, R4 ;  /* 0x0000000b86121223 */ /* 0x000fc60000010004 */
[----:B-1----:R-:W-:Y:S01]  /*dac0*/  @P5 FFMA.FTZ R19, R135, R7, R3 ;  /* 0x0000000787135223 */ /* 0x002fe20000010003 */
        /* <DEDUP_REMOVED lines=8> */
[----:B----4-:R-:W-:Y:S01]  /*db50*/  @P6 FMUL.FTZ R3, R10, 0.69314718246459960938 ;  /* 0x3f3172180a036820 */ /* 0x010fe20000410000 */
[----:B------:R-:W-:Y:S02]  /*db60*/  LOP3.LUT P5, RZ, R0, 0x3, RZ, 0xc0, !PT ;  /* 0x0000000300ff7812 */ /* 0x000fe400078ac0ff */
[----:B------:R-:W-:Y:S01]  /*db70*/  IADD3 R2, R54, 0x50, RZ ;  /* 0x0000005036027810 */ /* 0x000fe20007ffe0ff */
[----:B--2---:R-:W-:Y:S01]  /*db80*/  @P6 FFMA.FTZ R16, R133, R12, R3 ;  /* 0x0000000c85106223 */ /* 0x004fe20000010003 */
        /* <DEDUP_REMOVED lines=55> */
.L_x_72:
[----:B------:R-:W-:Y:S05]  /*df00*/  BSYNC B0 ;  /* 0x0000000000007941 */ /* 0x000fea0003800000 */
.L_x_71:
        /* <DEDUP_REMOVED lines=31> */
.L_x_74:
[----:B------:R-:W-:Y:S05]  /*e100*/  BSYNC B0 ;  /* 0x0000000000007941 */ /* 0x000fea0003800000 */
.L_x_73:
        /* <DEDUP_REMOVED lines=19> */
.L_x_76:
[----:B------:R-:W-:Y:S05]  /*e240*/  BSYNC B0 ;  /* 0x0000000000007941 */ /* 0x000fea0003800000 */
.L_x_75:
        /* <DEDUP_REMOVED lines=18> */
.L_x_78:
[----:B------:R-:W-:Y:S05]  /*e370*/  BSYNC B0 ;  /* 0x0000000000007941 */ /* 0x000fea0003800000 */
.L_x_77:
        /* <DEDUP_REMOVED lines=18> */
.L_x_80:
[----:B------:R-:W-:Y:S05]  /*e4a0*/  BSYNC B0 ;  /* 0x0000000000007941 */ /* 0x000fea0003800000 */
.L_x_79:
        /* <DEDUP_REMOVED lines=18> */
.L_x_82:
[----:B------:R-:W-:Y:S05]  /*e5d0*/  BSYNC B0 ;  /* 0x0000000000007941 */ /* 0x000fea0003800000 */
.L_x_81:
        /* <DEDUP_REMOVED lines=18> */
.L_x_84:
[----:B------:R-:W-:Y:S05]  /*e700*/  BSYNC B0 ;  /* 0x0000000000007941 */ /* 0x000fea0003800000 */
.L_x_83:
        /* <DEDUP_REMOVED lines=18> */
.L_x_86:
[----:B------:R-:W-:Y:S05]  /*e830*/  BSYNC B0 ;  /* 0x0000000000007941 */ /* 0x000fea0003800000 */
.L_x_85:
        /* <DEDUP_REMOVED lines=16> */
.L_x_61:
        /* <DEDUP_REMOVED lines=86> */
.L_x_88:
[----:B------:R-:W-:Y:S05]  /*eea0*/  BSYNC B0 ;  /* 0x0000000000007941 */ /* 0x000fea0003800000 */
.L_x_87:
        /* <DEDUP_REMOVED lines=18> */
.L_x_90:
[----:B------:R-:W-:Y:S05]  /*efd0*/  BSYNC B0 ;  /* 0x0000000000007941 */ /* 0x000fea0003800000 */
.L_x_89:
        /* <DEDUP_REMOVED lines=18> */
.L_x_92:
[----:B------:R-:W-:Y:S05]  /*f100*/  BSYNC B0 ;  /* 0x0000000000007941 */ /* 0x000fea0003800000 */
.L_x_91:
        /* <DEDUP_REMOVED lines=17> */
.L_x_94:
[----:B------:R-:W-:Y:S05]  /*f220*/  BSYNC B0 ;  /* 0x0000000000007941 */ /* 0x000fea0003800000 */
.L_x_93:
        /* <DEDUP_REMOVED lines=17> */
.L_x_96:
[----:B------:R-:W-:Y:S05]  /*f340*/  BSYNC B0 ;  /* 0x0000000000007941 */ /* 0x000fea0003800000 */
.L_x_95:
        /* <DEDUP_REMOVED lines=17> */
.L_x_98:
[----:B------:R-:W-:Y:S05]  /*f460*/  BSYNC B0 ;  /* 0x0000000000007941 */ /* 0x000fea0003800000 */
.L_x_97:
        /* <DEDUP_REMOVED lines=16> */
.L_x_100:
[----:B------:R-:W-:Y:S05]  /*f570*/  BSYNC B0 ;  /* 0x0000000000007941 */ /* 0x000fea0003800000 */
.L_x_99:
        /* <DEDUP_REMOVED lines=16> */
.L_x_102:
[----:B------:R-:W-:Y:S05]  /*f680*/  BSYNC B0 ;  /* 0x0000000000007941 */ /* 0x000fea0003800000 */
.L_x_101:
        /* <DEDUP_REMOVED lines=10> */
.L_x_104:
[----:B------:R-:W-:Y:S05]  /*f730*/  BSYNC B0 ;  /* 0x0000000000007941 */ /* 0x000fea0003800000 */
.L_x_103:
        /* <DEDUP_REMOVED lines=15> */
.L_x_106:
[----:B------:R-:W-:Y:S05]  /*f830*/  BSYNC B0 ;  /* 0x0000000000007941 */ /* 0x000fea0003800000 */
.L_x_105:
        /* <DEDUP_REMOVED lines=10> */
.L_x_108:
[----:B------:R-:W-:Y:S05]  /*f8e0*/  BSYNC B0 ;  /* 0x0000000000007941 */ /* 0x000fea0003800000 */
.L_x_107:
        /* <DEDUP_REMOVED lines=10> */
.L_x_110:
[----:B------:R-:W-:Y:S05]  /*f990*/  BSYNC B0 ;  /* 0x0000000000007941 */ /* 0x000fea0003800000 */
.L_x_109:
        /* <DEDUP_REMOVED lines=10> */
.L_x_112:
[----:B------:R-:W-:Y:S05]  /*fa40*/  BSYNC B0 ;  /* 0x0000000000007941 */ /* 0x000fea0003800000 */
.L_x_111:
        /* <DEDUP_REMOVED lines=10> */
.L_x_114:
[----:B------:R-:W-:Y:S05]  /*faf0*/  BSYNC B0 ;  /* 0x0000000000007941 */ /* 0x000fea0003800000 */
.L_x_113:
        /* <DEDUP_REMOVED lines=10> */
.L_x_116:
[----:B------:R-:W-:Y:S05]  /*fba0*/  BSYNC B0 ;  /* 0x0000000000007941 */ /* 0x000fea0003800000 */
.L_x_115:
        /* <DEDUP_REMOVED lines=10> */
.L_x_117:
        /* <DEDUP_REMOVED lines=11> */
.L_x_2916:


//--------------------- .text._ZN5flash16flash_fwd_kernelI23Flash_fwd_kernel_traitsILi128ELi128ELi64ELi4ELb0ELb0EN7cutlass10bfloat16_tE19Flash_kernel_traitsILi128ELi128ELi64ELi4ES3_EELb0ELb0ELb0ELb0ELb1ELb1ELb0ELb0EEEvNS_16Flash_fwd_paramsE --------------------------
	.section	.text._ZN5flash16flash_fwd_kernelI23Flash_fwd_kernel_traitsILi128ELi128ELi64ELi4ELb0ELb0EN7cutlass10bfloat16_tE19Flash_kernel_traitsILi128ELi128ELi64ELi4ES3_EELb0ELb0ELb0ELb0ELb1ELb1ELb0ELb0EEEvNS_16Flash_fwd_paramsE,"ax",@progbits
	.align	128
        .global         _ZN5flash16flash_fwd_kernelI23Flash_fwd_kernel_traitsILi128ELi128ELi64ELi4ELb0ELb0EN7cutlass10bfloat16_tE19Flash_kernel_traitsILi128ELi128ELi64ELi4ES3_EELb0ELb0ELb0ELb0ELb1ELb1ELb0ELb0EEEvNS_16Flash_fwd_paramsE
        .type           _ZN5flash16flash_fwd_kernelI23Flash_fwd_kernel_traitsILi128ELi128ELi64ELi4ELb0ELb0EN7cutlass10bfloat16_tE19Flash_kernel_traitsILi128ELi128ELi64ELi4ES3_EELb0ELb0ELb0ELb0ELb1ELb1ELb0ELb0EEEvNS_16Flash_fwd_paramsE,@function
        .size           _ZN5flash16flash_fwd_kernelI23Flash_fwd_kernel_traitsILi128ELi128ELi64ELi4ELb0ELb0EN7cutlass10bfloat16_tE19Flash_kernel_traitsILi128ELi128ELi64ELi4ES3_EELb0ELb0ELb0ELb0ELb1ELb1ELb0ELb0EEEvNS_16Flash_fwd_paramsE,(.L_x_2917 - _ZN5flash16flash_fwd_kernelI23Flash_fwd_kernel_traitsILi128ELi128ELi64ELi4ELb0ELb0EN7cutlass10bfloat16_tE19Flash_kernel_traitsILi128ELi128ELi64ELi4ES3_EELb0ELb0ELb0ELb0ELb1ELb1ELb0ELb0EEEvNS_16Flash_fwd_paramsE)
        .other          _ZN5flash16flash_fwd_kernelI23Flash_fwd_kernel_traitsILi128ELi128ELi64ELi4ELb0ELb0EN7cutlass10bfloat16_tE19Flash_kernel_traitsILi128ELi128ELi64ELi4ES3_EELb0ELb0ELb0ELb0ELb1ELb1ELb0ELb0EEEvNS_16Flash_fwd_paramsE,@"STO_CUDA_ENTRY STV_DEFAULT"
_ZN5flash16flash_fwd_kernelI23Flash_fwd_kernel_traitsILi128ELi128ELi64ELi4ELb0ELb0EN7cutlass10bfloat16_tE19Flash_kernel_traitsILi128ELi128ELi64ELi4ES3_EELb0ELb0ELb0ELb0ELb1ELb1ELb0ELb0EEEvNS_16Flash_fwd_paramsE:
.text._ZN5flash16flash_fwd_kernelI23Flash_fwd_kernel_traitsILi128ELi128ELi64ELi4ELb0ELb0EN7cutlass10bfloat16_tE19Flash_kernel_traitsILi128ELi128ELi64ELi4ES3_EELb0ELb0ELb0ELb0ELb1ELb1ELb0ELb0EEEvNS_16Flash_fwd_paramsE:
[----:B------:R-:W1:Y:S08]  /*0000*/  LDC R1, c[0x0][0x28] ;  /* 0x00000a00ff017b82 */ /* 0x000e700000000800 */
[----:B------:R-:W2:Y:S01]  /*0010*/  LDC.64 R2, c[0x0][0x300] ;  /* 0x0000c000ff027b82 */ /* 0x000ea20000000a00 */
[----:B------:R-:W3:Y:S01]  /*0020*/  S2R R29, SR_CTAID.Y ;  /* 0x00000000001d7919 */ /* 0x000ee20000002600 */
[----:B------:R-:W-:Y:S01]  /*0030*/  IMAD.MOV.U32 R19, RZ, RZ, RZ ;  /* 0x000000ffff137224 */ /* 0x000fe200078e00ff */
[----:B------:R-:W-:Y:S01]  /*0040*/  ULDC.64 UR16, c[0x0][0x208] ;  /* 0x0000820000107ab9 */ /* 0x000fe20000000a00 */
[----:B------:R-:W-:Y:S01]  /*0050*/  ULDC UR4, c[0x0][0x2c4] ;  /* 0x0000b10000047ab9 */ /* 0x000fe20000000800 */
[----:B-1----:R-:W-:-:S03]  /*0060*/  VIADD R1, R1, 0xffffff60 ;  /* 0xffffff6001017836 */ /* 0x002fc60000000000 */
[----:B------:R-:W1:Y:S01]  /*0070*/  LDC.64 R4, c[0x0][0x308] ;  /* 0x0000c200ff047b82 */ /* 0x000e620000000a00 */
[----:B--2---:R-:W-:-:S04]  /*0080*/  ISETP.NE.U32.AND P0, PT, R2, RZ, PT ;  /* 0x000000ff0200720c */ /* 0x004fc80003f05070 */
[----:B------:R-:W-:Y:S02]  /*0090*/  ISETP.NE.AND.EX P0, PT, R3, RZ, PT, P0 ;  /* 0x000000ff0300720c */ /* 0x000fe40003f05300 */
[----:B-1----:R-:W-:-:S04]  /*00a0*/  ISETP.NE.U32.AND P3, PT, R4, RZ, PT ;  /* 0x000000ff0400720c */ /* 0x002fc80003f65070 */
[----:B------:R-:W-:-:S07]  /*00b0*/  ISETP.NE.AND.EX P3, PT, R5, RZ, PT, P3 ;  /* 0x000000ff0500720c */ /* 0x000fce0003f65330 */
[----:B------:R-:W3:Y:S02]  /*00c0*/  @P0 LDC.64 R2, c[0x0][0x300] ;  /* 0x0000c000ff020b82 */ /* 0x000ee40000000a00 */
[----:B---3--:R-:W-:-:S05]  /*00d0*/  @P0 IMAD.WIDE R2, R29, 0x4, R2 ;  /* 0x000000041d020825 */ /* 0x008fca00078e0202 */
[----:B------:R1:W5:Y:S02]  /*00e0*/  @P0 LDG.E R19, desc[UR16][R2.64] ;  /* 0x0000001002130981 */ /* 0x000364000c1e1900 */
[----:B-1----:R-:W1:Y:S02]  /*00f0*/  @P3 LDC.64 R2, c[0x0][0x308] ;  /* 0x0000c200ff023b82 */ /* 0x002e640000000a00 */
[----:B-1----:R-:W-:-:S05]  /*0100*/  @P3 IMAD.WIDE R2, R29, 0x4, R2 ;  /* 0x000000041d023825 */ /* 0x002fca00078e0202 */
[----:B------:R1:W5:Y:S01]  /*0110*/  @P3 LDG.E R23, desc[UR16][R2.64] ;  /* 0x0000001002173981 */ /* 0x000362000c1e1900 */
[----:B------:R-:W2:Y:S02]  /*0120*/  S2R R14, SR_CTAID.X ;  /* 0x00000000000e7919 */ /* 0x000ea40000002500 */
[----:B--2---:R-:W-:-:S05]  /*0130*/  IMAD.SHL.U32 R0, R14, 0x80, RZ ;  /* 0x000000800e007824 */ /* 0x004fca00078e00ff */
[----:B------:R-:W-:-:S13]  /*0140*/  ISETP.GE.AND P0, PT, R0, UR4, PT ;  /* 0x0000000400007c0c */ /* 0x000fda000bf06270 */
[----:B-1----:R-:W-:Y:S05]  /*0150*/  @P0 EXIT ;  /* 0x000000000000094d */ /* 0x002fea0003800000 */
[----:B------:R-:W1:Y:S01]  /*0160*/  LDC R28, c[0x0][0x278] ;  /* 0x00009e00ff1c7b82 */ /* 0x000e620000000800 */
[----:B------:R-:W2:Y:S01]  /*0170*/  S2R R6, SR_TID.X ;  /* 0x0000000000067919 */ /* 0x000ea20000002100 */
[----:B------:R-:W-:Y:S01]  /*0180*/  SHF.R.S32.HI R27, RZ, 0x1f, R29 ;  /* 0x0000001fff1b7819 */ /* 0x000fe2000001141d */
[----:B------:R-:W-:Y:S01]  /*0190*/  ULDC.64 UR4, c[0x0][0x228] ;  /* 0x00008a0000047ab9 */ /* 0x000fe20000000a00 */
[----:B------:R-:W-:Y:S01]  /*01a0*/  ULDC.64 UR6, c[0x0][0x240] ;  /* 0x0000900000067ab9 */ /* 0x000fe20000000a00 */
[----:B------:R-:W3:Y:S01]  /*01b0*/  S2R R30, SR_CTAID.Z ;  /* 0x00000000001e7919 */ /* 0x000ee20000002700 */
[----:B------:R-:W-:Y:S01]  /*01c0*/  ULDC.64 UR8, c[0x0][0x210] ;  /* 0x0000840000087ab9 */ /* 0x000fe20000000a00 */
[----:B------:R-:W-:Y:S01]  /*01d0*/  ULDC.64 UR12, c[0x0][0x248] ;  /* 0x00009200000c7ab9 */ /* 0x000fe20000000a00 */
[----:B------:R-:W4:Y:S01]  /*01e0*/  S2UR UR10, SR_CgaCtaId ;  /* 0x00000000000a79c3 */ /* 0x000f220000008800 */
[----:B-----5:R-:W-:Y:S01]  /*01f0*/  @P3 IMAD.IADD R152, R23, 0x1, -R19 ;  /* 0x0000000117983824 */ /* 0x020fe200078e0a13 */
[----:B------:R-:W-:-:S02]  /*0200*/  USHF.L.U64.HI UR19, UR12, 0x6, UR13 ;  /* 0x000000060c137899 */ /* 0x000fc4000801020d */
[----:B------:R-:W-:Y:S02]  /*0210*/  USHF.L.U32 UR20, UR12, 0x6, URZ ;  /* 0x000000060c147899 */ /* 0x000fe4000800063f */
[----:B------:R-:W-:Y:S02]  /*0220*/  USHF.L.U32 UR14, UR12, 0x5, URZ ;  /* 0x000000050c0e7899 */ /* 0x000fe4000800063f */
[----:B------:R-:W-:Y:S01]  /*0230*/  USHF.L.U64.HI UR15, UR12, 0x5, UR13 ;  /* 0x000000050c0f7899 */ /* 0x000fe2000801020d */
[----:B-1----:R-:W-:-:S05]  /*0240*/  IABS R0, R28 ;  /* 0x0000001c00007213 */ /* 0x002fca0000000000 */
[----:B------:R-:W-:-:S04]  /*0250*/  IMAD.MOV.U32 R26, RZ, RZ, R0 ;  /* 0x000000ffff1a7224 */ /* 0x000fc800078e0000 */
[----:B------:R-:W1:Y:S01]  /*0260*/  I2F.RP R3, R26 ;  /* 0x0000001a00037306 */ /* 0x000e620000209400 */
[----:B--2---:R-:W-:Y:S02]  /*0270*/  SHF.R.S32.HI R4, RZ, 0x1f, R6 ;  /* 0x0000001fff047819 */ /* 0x004fe40000011406 */
[----:B---3--:R-:W-:Y:S02]  /*0280*/  SHF.R.S32.HI R18, RZ, 0x1f, R30 ;  /* 0x0000001fff127819 */ /* 0x008fe4000001141e */
[CC--:B------:R-:W-:Y:S02]  /*0290*/  LEA.HI R17, R4.reuse, R6.reuse, RZ, 0x3 ;  /* 0x0000000604117211 */ /* 0x0c0fe400078f18ff */
[----:B------:R-:W-:Y:S02]  /*02a0*/  LEA.HI R0, R4, R6, RZ, 0x4 ;  /* 0x0000000604007211 */ /* 0x000fe400078f20ff */
[----:B------:R-:W-:Y:S02]  /*02b0*/  LOP3.LUT R2, R17, 0xfffffff8, RZ, 0xc0, !PT ;  /* 0xfffffff811027812 */ /* 0x000fe400078ec0ff */
[----:B------:R-:W-:-:S02]  /*02c0*/  LOP3.LUT R5, R0, 0xfffffff0, RZ, 0xc0, !PT ;  /* 0xfffffff000057812 */ /* 0x000fc400078ec0ff */
[----:B------:R-:W-:Y:S01]  /*02d0*/  SHF.R.S32.HI R8, RZ, 0x3, R17 ;  /* 0x00000003ff087819 */ /* 0x000fe20000011411 */
[----:B-1----:R-:W1:Y:S01]  /*02e0*/  MUFU.RCP R7, R3 ;  /* 0x0000000300077308 */ /* 0x002e620000001000 */
[----:B------:R-:W-:Y:S01]  /*02f0*/  IMAD.IADD R22, R6, 0x1, -R2 ;  /* 0x0000000106167824 */ /* 0x000fe200078e0a02 */
[-C--:B------:R-:W-:Y:S01]  /*0300*/  LEA.HI R16, R4, R6.reuse, RZ, 0x6 ;  /* 0x0000000604107211 */ /* 0x080fe200078f30ff */
[----:B------:R-:W-:Y:S01]  /*0310*/  IMAD.IADD R5, R6, 0x1, -R5 ;  /* 0x0000000106057824 */ /* 0x000fe200078e0a05 */
[----:B------:R-:W-:Y:S01]  /*0320*/  LEA.HI R25, R4, R6, RZ, 0x5 ;  /* 0x0000000604197211 */ /* 0x000fe200078f28ff */
[----:B------:R-:W-:Y:S01]  /*0330*/  IMAD.SHL.U32 R12, R22, 0x8, RZ ;  /* 0x00000008160c7824 */ /* 0x000fe200078e00ff */
[----:B------:R-:W-:Y:S01]  /*0340*/  SHF.R.S32.HI R10, RZ, 0x4, R0 ;  /* 0x00000004ff0a7819 */ /* 0x000fe20000011400 */
[----:B------:R-:W-:Y:S01]  /*0350*/  IMAD.SHL.U32 R6, R8, 0x40, RZ ;  /* 0x0000004008067824 */ /* 0x000fe200078e00ff */
[----:B------:R-:W-:Y:S01]  /*0360*/  SHF.R.S32.HI R9, RZ, 0x1f, R8 ;  /* 0x0000001fff097819 */ /* 0x000fe20000011408 */
[----:B------:R-:W-:Y:S01]  /*0370*/  IMAD R2, R27, UR4, RZ ;  /* 0x000000041b027c24 */ /* 0x000fe2000f8e02ff */
[----:B------:R-:W-:-:S02]  /*0380*/  SHF.R.S32.HI R13, RZ, 0x1f, R12 ;  /* 0x0000001fff0d7819 */ /* 0x000fc4000001140c */
[----:B------:R-:W-:Y:S01]  /*0390*/  LEA.HI R4, R0, R10, RZ, 0x1 ;  /* 0x0000000a00047211 */ /* 0x000fe200078f08ff */
[----:B------:R-:W-:Y:S01]  /*03a0*/  IMAD R11, R29, UR5, R2 ;  /* 0x000000051d0b7c24 */ /* 0x000fe2000f8e0202 */
[----:B------:R-:W-:Y:S01]  /*03b0*/  LOP3.LUT R0, R6, 0x1c0, RZ, 0xc0, !PT ;  /* 0x000001c006007812 */ /* 0x000fe200078ec0ff */
[----:B------:R-:W-:Y:S01]  /*03c0*/  IMAD.WIDE R14, R14, 0x80, R8 ;  /* 0x000000800e0e7825 */ /* 0x000fe200078e0208 */
[----:B------:R-:W-:Y:S02]  /*03d0*/  LOP3.LUT R6, R4, 0xfffffffe, RZ, 0xc0, !PT ;  /* 0xfffffffe04067812 */ /* 0x000fe400078ec0ff */
[----:B------:R-:W-:Y:S01]  /*03e0*/  LOP3.LUT R4, R0, 0x38, R12, 0xf8, !PT ;  /* 0x0000003800047812 */ /* 0x000fe200078ef80c */
[----:B-1----:R-:W-:Y:S01]  /*03f0*/  VIADD R7, R7, 0xffffffe ;  /* 0x0ffffffe07077836 */ /* 0x002fe20000000000 */
[----:B------:R-:W-:Y:S01]  /*0400*/  SHF.R.U32.HI R0, RZ, 0x3, R0 ;  /* 0x00000003ff007819 */ /* 0x000fe20000011600 */
[----:B------:R-:W-:Y:S01]  /*0410*/  IMAD.WIDE.U32 R2, R29, UR4, R12 ;  /* 0x000000041d027c25 */ /* 0x000fe2000f8e000c */
[----:B------:R-:W-:-:S03]  /*0420*/  ULDC.64 UR4, c[0x0][0x258] ;  /* 0x0000960000047ab9 */ /* 0x000fc60000000a00 */
[----:B------:R-:W1:Y:S01]  /*0430*/  F2I.FTZ.U32.TRUNC.NTZ R7, R7 ;  /* 0x0000000700077305 */ /* 0x000e62000021f000 */
[----:B------:R-:W-:Y:S01]  /*0440*/  IMAD.IADD R3, R3, 0x1, R11 ;  /* 0x0000000103037824 */ /* 0x000fe200078e020b */
[----:B------:R-:W-:Y:S01]  /*0450*/  LOP3.LUT R11, R4, R0, RZ, 0x3c, !PT ;  /* 0x00000000040b7212 */ /* 0x000fe200078e3cff */
[----:B------:R-:W-:Y:S01]  /*0460*/  IMAD.IADD R21, R10, 0x1, -R6 ;  /* 0x000000010a157824 */ /* 0x000fe200078e0a06 */
[----:B------:R-:W-:Y:S01]  /*0470*/  SHF.R.S32.HI R0, RZ, 0x1f, R5 ;  /* 0x0000001fff007819 */ /* 0x000fe20000011405 */
[----:B------:R-:W-:Y:S02]  /*0480*/  IMAD R4, R18, UR4, RZ ;  /* 0x0000000412047c24 */ /* 0x000fe4000f8e02ff */
[----:B------:R-:W-:Y:S01]  /*0490*/  IMAD.SHL.U32 R10, R16, 0x8, RZ ;  /* 0x00000008100a7824 */ /* 0x000fe200078e00ff */
[----:B------:R-:W-:Y:S01]  /*04a0*/  LEA.HI R20, R0, R5, RZ, 0x3 ;  /* 0x0000000500147211 */ /* 0x000fe200078f18ff */
[C---:B------:R-:W-:Y:S01]  /*04b0*/  IMAD R4, R30.reuse, UR5, R4 ;  /* 0x000000051e047c24 */ /* 0x040fe2000f8e0204 */
[----:B------:R-:W-:Y:S01]  /*04c0*/  UMOV UR5, 0x400 ;  /* 0x0000040000057882 */ /* 0x000fe20000000000 */
[----:B------:R-:W-:Y:S01]  /*04d0*/  IMAD.WIDE.U32 R2, R30, UR4, R2 ;  /* 0x000000041e027c25 */ /* 0x000fe2000f8e0002 */
[----:B------:R-:W-:Y:S01]  /*04e0*/  LOP3.LUT R6, R20, 0xfffffff8, RZ, 0xc0, !PT ;  /* 0xfffffff814067812 */ /* 0x000fe200078ec0ff */
[----:B----4-:R-:W-:Y:S01]  /*04f0*/  ULEA UR5, UR10, UR5, 0x18 ;  /* 0x000000050a057291 */ /* 0x010fe2000f8ec03f */
[----:B------:R-:W-:Y:S01]  /*0500*/  LOP3.LUT R11, R11, 0x7ffffe00, R10, 0xf8, !PT ;  /* 0x7ffffe000b0b7812 */ /* 0x000fe200078ef80a */
[----:B-1----:R-:W-:Y:S01]  /*0510*/  IMAD.MOV R0, RZ, RZ, -R7 ;  /* 0x000000ffff007224 */ /* 0x002fe200078e0a07 */
[----:B------:R-:W-:Y:S01]  /*0520*/  USHF.L.U32 UR4, UR6, 0x5, URZ ;  /* 0x0000000506047899 */ /* 0x000fe2000800063f */
[----:B------:R-:W-:Y:S01]  /*0530*/  IMAD.IADD R96, R5, 0x1, -R6 ;  /* 0x0000000105607824 */ /* 0x000fe200078e0a06 */
[----:B------:R-:W-:Y:S01]  /*0540*/  ULDC.64 UR10, c[0x0][0x250] ;  /* 0x00009400000a7ab9 */ /* 0x000fe20000000a00 */
[----:B------:R-:W-:Y:S01]  /*0550*/  IMAD R0, R0, R26, RZ ;  /* 0x0000001a00007224 */ /* 0x000fe200078e02ff */
[----:B------:R-:W-:Y:S01]  /*0560*/  LEA R247, R11, UR5, 0x1 ;  /* 0x000000050bf77c11 */ /* 0x000fe2000f8e08ff */
[----:B------:R-:W-:Y:S01]  /*0570*/  IMAD.MOV.U32 R6, RZ, RZ, RZ ;  /* 0x000000ffff067224 */ /* 0x000fe200078e00ff */
[----:B------:R-:W-:Y:S01]  /*0580*/  USHF.L.U32 UR18, UR10, 0x5, URZ ;  /* 0x000000050a127899 */ /* 0x000fe2000800063f */
[----:B------:R-:W-:Y:S01]  /*0590*/  IMAD.IADD R3, R3, 0x1, R4 ;  /* 0x0000000103037824 */ /* 0x000fe200078e0204 */
[----:B------:R-:W-:Y:S01]  /*05a0*/  USHF.L.U64.HI UR21, UR10, 0x5, UR11 ;  /* 0x000000050a157899 */ /* 0x000fe2000801020b */
[----:B------:R-:W-:-:S02]  /*05b0*/  IMAD R10, R15, UR6, RZ ;  /* 0x000000060f0a7c24 */ /* 0x000fc4000f8e02ff */
[----:B------:R-:W-:-:S04]  /*05c0*/  IMAD.HI.U32 R7, R7, R0, R6 ;  /* 0x0000000007077227 */ /* 0x000fc800078e0006 */
[----:B------:R-:W-:Y:S02]  /*05d0*/  IMAD.SHL.U32 R0, R22, 0x40, RZ ;  /* 0x0000004016007824 */ /* 0x000fe400078e00ff */
[C---:B------:R-:W-:Y:S02]  /*05e0*/  IMAD R10, R14.reuse, UR7, R10 ;  /* 0x000000070e0a7c24 */ /* 0x040fe4000f8e020a */
[----:B------:R-:W-:Y:S01]  /*05f0*/  IMAD.WIDE.U32 R4, R14, UR6, R2 ;  /* 0x000000060e047c25 */ /* 0x000fe2000f8e0002 */
[----:B------:R-:W-:Y:S02]  /*0600*/  IABS R14, R30 ;  /* 0x0000001e000e7213 */ /* 0x000fe40000000000 */
[----:B------:R-:W-:Y:S01]  /*0610*/  LOP3.LUT R0, R0, 0x1c0, RZ, 0xc0, !PT ;  /* 0x000001c000007812 */ /* 0x000fe200078ec0ff */
[----:B------:R-:W-:Y:S01]  /*0620*/  IMAD.IADD R3, R5, 0x1, R10 ;  /* 0x0000000105037824 */ /* 0x000fe200078e020a */
[----:B------:R-:W-:Y:S01]  /*0630*/  LEA R2, P0, R4, UR8, 0x1 ;  /* 0x0000000804027c11 */ /* 0x000fe2000f8008ff */
[----:B------:R-:W-:Y:S01]  /*0640*/  USHF.L.U64.HI UR8, UR6, 0x5, UR7 ;  /* 0x0000000506087899 */ /* 0x000fe20008010207 */
[----:B------:R-:W-:-:S02]  /*0650*/  LOP3.LUT R6, R0, 0x8, R17, 0xf8, !PT ;  /* 0x0000000800067812 */ /* 0x000fc400078ef811 */
[----:B------:R-:W-:Y:S01]  /*0660*/  SHF.R.U32.HI R5, RZ, 0x3, R0 ;  /* 0x00000003ff057819 */ /* 0x000fe20000011600 */
[----:B------:R-:W-:Y:S01]  /*0670*/  IMAD.HI.U32 R0, R7, R14, RZ ;  /* 0x0000000e07007227 */ /* 0x000fe200078e00ff */
[----:B------:R-:W-:Y:S01]  /*0680*/  LEA.HI.X R3, R4, UR9, R3, 0x1, P0 ;  /* 0x0000000904037c11 */ /* 0x000fe200080f0c03 */
[----:B------:R-:W1:Y:S01]  /*0690*/  @!P3 LDC.64 R16, c[0x0][0x318] ;  /* 0x0000c600ff10bb82 */ /* 0x000e620000000a00 */
[----:B------:R-:W-:Y:S01]  /*06a0*/  IADD3 R4, P0, R2, UR4, RZ ;  /* 0x0000000402047c10 */ /* 0x000fe2000ff1e0ff */
[----:B------:R-:W-:Y:S01]  /*06b0*/  IMAD.MOV R10, RZ, RZ, -R0 ;  /* 0x000000ffff0a7224 */ /* 0x000fe200078e0a00 */
[----:B------:R-:W-:Y:S01]  /*06c0*/  LOP3.LUT R24, R6, R5, RZ, 0x3c, !PT ;  /* 0x0000000506187212 */ /* 0x000fe200078e3cff */
[----:B------:R-:W-:Y:S01]  /*06d0*/  @!PT LDS RZ, [RZ] ;  /* 0x00000000fffff984 */ /* 0x000fe20000000800 */
[----:B------:R-:W-:Y:S01]  /*06e0*/  @!PT LDS RZ, [RZ] ;  /* 0x00000000fffff984 */ /* 0x000fe20000000800 */
[----:B------:R-:W-:Y:S01]  /*06f0*/  @!PT LDS RZ, [RZ] ;  /* 0x00000000fffff984 */ /* 0x000fe20000000800 */
[----:B------:R-:W-:Y:S01]  /*0700*/  LDGSTS.E.BYPASS.LTC128B.128 [R247], desc[UR16][R2.64] ;  /* 0x0000000002f77fae */ /* 0x000fe2000b901d50 */
[----:B------:R-:W-:Y:S01]  /*0710*/  IADD3.X R5, R3, UR8, RZ, P0, !PT ;  /* 0x0000000803057c10 */ /* 0x000fe200087fe4ff */
[----:B------:R-:W-:Y:S01]  /*0720*/  IMAD R10, R26, R10, R14 ;  /* 0x0000000a1a0a7224 */ /* 0x000fe200078e020e */
[----:B------:R-:W-:Y:S01]  /*0730*/  IADD3 R11, P0, R8, R19, RZ ;  /* 0x00000013080b7210 */ /* 0x000fe20007f1e0ff */
[----:B------:R2:W-:Y:S01]  /*0740*/  LDGSTS.E.BYPASS.LTC128B.128 [R247+0x4000], desc[UR16][R2.64+0x80] ;  /* 0x0400008002f77fae */ /* 0x0005e2000b901d50 */
[----:B------:R-:W3:Y:S01]  /*0750*/  @!P3 LDC.64 R14, c[0x0][0x2c8] ;  /* 0x0000b200ff0ebb82 */ /* 0x000ee20000000a00 */
[----:B------:R-:W-:Y:S01]  /*0760*/  ULDC.64 UR6, c[0x0][0x230] ;  /* 0x00008c0000067ab9 */ /* 0x000fe20000000a00 */
[----:B------:R-:W-:Y:S01]  /*0770*/  LEA.HI.X.SX32 R18, R19, R9, 0x1, P0 ;  /* 0x0000000913127211 */ /* 0x000fe200000f0eff */
[----:B------:R-:W-:Y:S04]  /*0780*/  LDGSTS.E.BYPASS.LTC128B.128 [R247+0x800], desc[UR16][R4.64] ;  /* 0x0080000004f77fae */ /* 0x000fe8000b901d50 */
[----:B------:R4:W-:Y:S01]  /*0790*/  LDGSTS.E.BYPASS.LTC128B.128 [R247+0x4800], desc[UR16][R4.64+0x80] ;  /* 0x0480008004f77fae */ /* 0x0009e2000b901d50 */
[----:B-1----:R-:W-:-:S04]  /*07a0*/  @!P3 ISETP.NE.U32.AND P2, PT, R16, RZ, PT ;  /* 0x000000ff1000b20c */ /* 0x002fc80003f45070 */
[----:B------:R-:W-:Y:S02]  /*07b0*/  @!P3 ISETP.NE.AND.EX P2, PT, R17, RZ, PT, P2 ;  /* 0x000000ff1100b20c */ /* 0x000fe40003f45320 */
[----:B--2---:R-:W-:-:S04]  /*07c0*/  IADD3 R2, P1, R4, UR4, RZ ;  /* 0x0000000404027c10 */ /* 0x004fc8000ff3e0ff */
[----:B------:R-:W-:Y:S02]  /*07d0*/  IADD3.X R3, R5, UR8, RZ, P1, !PT ;  /* 0x0000000805037c10 */ /* 0x000fe40008ffe4ff */
[----:B------:R-:W-:Y:S02]  /*07e0*/  ISETP.GT.U32.AND P1, PT, R26, R10, PT ;  /* 0x0000000a1a00720c */ /* 0x000fe40003f24070 */
[----:B------:R-:W-:Y:S01]  /*07f0*/  IADD3 R6, P0, R2, UR4, RZ ;  /* 0x0000000402067c10 */ /* 0x000fe2000ff1e0ff */
[----:B------:R-:W-:Y:S03]  /*0800*/  LDGSTS.E.BYPASS.LTC128B.128 [R247+0x1000], desc[UR16][R2.64] ;  /* 0x0100000002f77fae */ /* 0x000fe6000b901d50 */
[----:B------:R-:W-:Y:S01]  /*0810*/  IADD3.X R7, R3, UR8, RZ, P0, !PT ;  /* 0x0000000803077c10 */ /* 0x000fe200087fe4ff */
[----:B------:R1:W-:Y:S01]  /*0820*/  LDGSTS.E.BYPASS.LTC128B.128 [R247+0x5000], desc[UR16][R2.64+0x80] ;  /* 0x0500008002f77fae */ /* 0x0003e2000b901d50 */
[----:B----4-:R-:W-:-:S03]  /*0830*/  IADD3 R4, P0, R6, UR4, RZ ;  /* 0x0000000406047c10 */ /* 0x010fc6000ff1e0ff */
[----:B------:R-:W-:Y:S01]  /*0840*/  LDGSTS.E.BYPASS.LTC128B.128 [R247+0x1800], desc[UR16][R6.64] ;  /* 0x0180000006f77fae */ /* 0x000fe2000b901d50 */
[----:B------:R-:W-:Y:S01]  /*0850*/  IADD3.X R5, R7, UR8, RZ, P0, !PT ;  /* 0x0000000807057c10 */ /* 0x000fe200087fe4ff */
[----:B------:R-:W-:Y:S02]  /*0860*/  @!P1 IMAD.IADD R10, R10, 0x1, -R26 ;  /* 0x000000010a0a9824 */ /* 0x000fe400078e0a1a */
[----:B------:R2:W-:Y:S01]  /*0870*/  LDGSTS.E.BYPASS.LTC128B.128 [R247+0x5800], desc[UR16][R6.64+0x80] ;  /* 0x0580008006f77fae */ /* 0x0005e2000b901d50 */
[----:B------:R-:W-:Y:S01]  /*0880*/  @!P1 VIADD R0, R0, 0x1 ;  /* 0x0000000100009836 */ /* 0x000fe20000000000 */
[----:B------:R-:W-:Y:S02]  /*0890*/  ISETP.NE.AND P1, PT, R28, RZ, PT ;  /* 0x000000ff1c00720c */ /* 0x000fe40003f25270 */
[----:B------:R-:W-:Y:S01]  /*08a0*/  ISETP.GE.U32.AND P4, PT, R10, R26, PT ;  /* 0x0000001a0a00720c */ /* 0x000fe20003f86070 */
[----:B------:R-:W-:Y:S04]  /*08b0*/  LDGSTS.E.BYPASS.LTC128B.128 [R247+0x2000], desc[UR16][R4.64] ;  /* 0x0200000004f77fae */ /* 0x000fe8000b901d50 */
[----:B------:R4:W-:Y:S08]  /*08c0*/  LDGSTS.E.BYPASS.LTC128B.128 [R247+0x6000], desc[UR16][R4.64+0x80] ;  /* 0x0600008004f77fae */ /* 0x0009f0000b901d50 */
[----:B------:R-:W-:-:S02]  /*08d0*/  @P4 VIADD R0, R0, 0x1 ;  /* 0x0000000100004836 */ /* 0x000fc40000000000 */
[----:B-1----:R-:W-:Y:S02]  /*08e0*/  IMAD R2, R18, UR12, RZ ;  /* 0x0000000c12027c24 */ /* 0x002fe4000f8e02ff */
[----:B------:R-:W-:Y:S02]  /*08f0*/  IMAD.MOV.U32 R9, RZ, RZ, R0 ;  /* 0x000000ffff097224 */ /* 0x000fe400078e0000 */
[C---:B------:R-:W-:Y:S01]  /*0900*/  IMAD R8, R11.reuse, UR13, R2 ;  /* 0x0000000d0b087c24 */ /* 0x040fe2000f8e0202 */
[----:B------:R-:W-:Y:S01]  /*0910*/  IADD3 R2, P0, R4, UR4, RZ ;  /* 0x0000000404027c10 */ /* 0x000fe2000ff1e0ff */
[----:B--2---:R-:W-:-:S03]  /*0920*/  IMAD.WIDE.U32 R6, R11, UR12, R12 ;  /* 0x0000000c0b067c25 */ /* 0x004fc6000f8e000c */
[----:B------:R-:W-:-:S05]  /*0930*/  IADD3.X R3, R5, UR8, RZ, P0, !PT ;  /* 0x0000000805037c10 */ /* 0x000fca00087fe4ff */
[----:B------:R-:W-:Y:S01]  /*0940*/  LDGSTS.E.BYPASS.LTC128B.128 [R247+0x2800], desc[UR16][R2.64] ;  /* 0x0280000002f77fae */ /* 0x000fe2000b901d50 */
[----:B----4-:R-:W-:Y:S01]  /*0950*/  IMAD.IADD R5, R7, 0x1, R8 ;  /* 0x0000000107057824 */ /* 0x010fe200078e0208 */
[----:B------:R-:W-:Y:S01]  /*0960*/  LOP3.LUT R7, R30, R28, RZ, 0x3c, !PT ;  /* 0x0000001c1e077212 */ /* 0x000fe200078e3cff */
[----:B------:R-:W-:Y:S01]  /*0970*/  IMAD.MOV.U32 R4, RZ, RZ, R6 ;  /* 0x000000ffff047224 */ /* 0x000fe200078e0006 */
[----:B---3--:R-:W-:Y:S01]  /*0980*/  @!P3 SEL R6, R15, RZ, P2 ;  /* 0x000000ff0f06b207 */ /* 0x008fe20001000000 */
[----:B------:R1:W-:Y:S01]  /*0990*/  LDGSTS.E.BYPASS.LTC128B.128 [R247+0x6800], desc[UR16][R2.64+0x80] ;  /* 0x0680008002f77fae */ /* 0x0003e2000b901d50 */
[----:B------:R-:W-:Y:S01]  /*09a0*/  ISETP.GE.AND P0, PT, R7, RZ, PT ;  /* 0x000000ff0700720c */ /* 0x000fe20003f06270 */
[----:B------:R-:W-:Y:S01]  /*09b0*/  IMAD R7, R27, UR6, RZ ;  /* 0x000000061b077c24 */ /* 0x000fe2000f8e02ff */
[----:B------:R-:W-:Y:S01]  /*09c0*/  @!P3 IADD3 R152, R6, R14, -R19 ;  /* 0x0000000e0698b210 */ /* 0x000fe20007ffe813 */
[----:B------:R-:W-:-:S04]  /*09d0*/  IMAD.WIDE.U32 R4, R29, UR6, R4 ;  /* 0x000000061d047c25 */ /* 0x000fc8000f8e0004 */
[----:B------:R-:W-:Y:S01]  /*09e0*/  IMAD R0, R29, UR7, R7 ;  /* 0x000000071d007c24 */ /* 0x000fe2000f8e0207 */
[----:B------:R-:W-:Y:S01]  /*09f0*/  ULDC.64 UR6, c[0x0][0x260] ;  /* 0x0000980000067ab9 */ /* 0x000fe20000000a00 */
[----:B------:R-:W-:-:S04]  /*0a00*/  VIADD R8, R152, 0x3f ;  /* 0x0000003f98087836 */ /* 0x000fc80000000000 */
[----:B------:R-:W-:Y:S01]  /*0a10*/  @!P0 IMAD.MOV R9, RZ, RZ, -R9 ;  /* 0x000000ffff098224 */ /* 0x000fe200078e0a09 */
[----:B------:R-:W-:-:S04]  /*0a20*/  @!P1 LOP3.LUT R9, RZ, R28, RZ, 0x33, !PT ;  /* 0x0000001cff099212 */ /* 0x000fc800078e33ff */
[----:B------:R-:W-:Y:S02]  /*0a30*/  SHF.R.S32.HI R10, RZ, 0x1f, R9 ;  /* 0x0000001fff0a7819 */ /* 0x000fe40000011409 */
[----:B-1----:R-:W-:-:S04]  /*0a40*/  IADD3 R2, P2, R2, UR4, RZ ;  /* 0x0000000402027c10 */ /* 0x002fc8000ff5e0ff */
[----:B------:R-:W-:Y:S02]  /*0a50*/  IADD3.X R3, R3, UR8, RZ, P2, !PT ;  /* 0x0000000803037c10 */ /* 0x000fe400097fe4ff */
[----:B------:R-:W-:Y:S01]  /*0a60*/  IADD3 R6, P2, R2, UR4, RZ ;  /* 0x0000000402067c10 */ /* 0x000fe2000ff5e0ff */
[----:B------:R-:W-:Y:S02]  /*0a70*/  UIADD3 UR4, UR5, 0x8000, URZ ;  /* 0x0000800005047890 */ /* 0x000fe4000fffe03f */
[----:B------:R-:W-:Y:S01]  /*0a80*/  LDGSTS.E.BYPASS.LTC128B.128 [R247+0x3000], desc[UR16][R2.64] ;  /* 0x0300000002f77fae */ /* 0x000fe2000b901d50 */
[----:B------:R-:W-:Y:S01]  /*0a90*/  IADD3.X R7, R3, UR8, RZ, P2, !PT ;  /* 0x0000000803077c10 */ /* 0x000fe200097fe4ff */
[----:B------:R-:W-:Y:S02]  /*0aa0*/  ULDC.64 UR8, c[0x0][0x268] ;  /* 0x00009a0000087ab9 */ /* 0x000fe40000000a00 */
[----:B------:R1:W-:Y:S04]  /*0ab0*/  LDGSTS.E.BYPASS.LTC128B.128 [R247+0x7000], desc[UR16][R2.64+0x80] ;  /* 0x0700008002f77fae */ /* 0x0003e8000b901d50 */
[----:B------:R-:W-:Y:S04]  /*0ac0*/  LDGSTS.E.BYPASS.LTC128B.128 [R247+0x3800], desc[UR16][R6.64] ;  /* 0x0380000006f77fae */ /* 0x000fe8000b901d50 */
[----:B------:R2:W-:Y:S01]  /*0ad0*/  LDGSTS.E.BYPASS.LTC128B.128 [R247+0x7800], desc[UR16][R6.64+0x80] ;  /* 0x0780008006f77fae */ /* 0x0005e2000b901d50 */
[----:B-1----:R-:W-:Y:S01]  /*0ae0*/  IMAD.IADD R3, R5, 0x1, R0 ;  /* 0x0000000105037824 */ /* 0x002fe200078e0200 */
[----:B------:R-:W-:Y:S01]  /*0af0*/  SHF.R.S32.HI R0, RZ, 0x1f, R8 ;  /* 0x0000001fff007819 */ /* 0x000fe20000011408 */
[----:B------:R-:W-:-:S02]  /*0b00*/  IMAD.MOV.U32 R2, RZ, RZ, R4 ;  /* 0x000000ffff027224 */ /* 0x000fc400078e0004 */
[----:B------:R-:W-:Y:S01]  /*0b10*/  IMAD R4, R10, UR6, RZ ;  /* 0x000000060a047c24 */ /* 0x000fe2000f8e02ff */
[----:B------:R-:W-:Y:S01]  /*0b20*/  LEA.HI R246, R0, R8, RZ, 0x6 ;  /* 0x0000000800f67211 */ /* 0x000fe200078f30ff */
[----:B------:R-:W-:Y:S02]  /*0b30*/  IMAD R0, R18, UR10, RZ ;  /* 0x0000000a12007c24 */ /* 0x000fe4000f8e02ff */
[----:B------:R-:W-:Y:S01]  /*0b40*/  IMAD.WIDE.U32 R32, R9, UR6, R2 ;  /* 0x0000000609207c25 */ /* 0x000fe2000f8e0002 */
[----:B------:R-:W-:-:S03]  /*0b50*/  LEA.HI.SX32 R8, R246, 0xffffffff, 0x1a ;  /* 0xfffffffff6087811 */ /* 0x000fc600078fd2ff */
[----:B------:R-:W-:Y:S01]  /*0b60*/  IMAD R4, R9, UR7, R4 ;  /* 0x0000000709047c24 */ /* 0x000fe2000f8e0204 */
[----:B------:R-:W-:Y:S01]  /*0b70*/  ULDC.64 UR6, c[0x0][0x238] ;  /* 0x00008e0000067ab9 */ /* 0x000fe20000000a00 */
[C---:B------:R-:W-:Y:S01]  /*0b80*/  IMAD R0, R11.reuse, UR11, R0 ;  /* 0x0000000b0b007c24 */ /* 0x040fe2000f8e0200 */
[----:B------:R-:W-:Y:S01]  /*0b90*/  STL.64 [R1+0x50], R32 ;  /* 0x0000502001007387 */ /* 0x000fe20000100a00 */
[----:B------:R-:W-:Y:S01]  /*0ba0*/  IMAD.WIDE.U32 R2, R11, UR10, R12 ;  /* 0x0000000a0b027c25 */ /* 0x000fe2000f8e000c */
[----:B------:R-:W-:-:S03]  /*0bb0*/  SHF.R.S32.HI R11, RZ, 0x1f, R8 ;  /* 0x0000001fff0b7819 */ /* 0x000fc60000011408 */
[----:B------:R-:W-:Y:S02]  /*0bc0*/  IMAD R5, R8, UR19, RZ ;  /* 0x0000001308057c24 */ /* 0x000fe4000f8e02ff */
[----:B------:R-:W-:Y:S02]  /*0bd0*/  IMAD.IADD R161, R33, 0x1, R4 ;  /* 0x0000000121a17824 */ /* 0x000fe400078e0204 */
[----:B------:R-:W-:Y:S02]  /*0be0*/  IMAD.MOV.U32 R160, RZ, RZ, R32 ;  /* 0x000000ffffa07224 */ /* 0x000fe400078e0020 */
[----:B------:R-:W-:Y:S02]  /*0bf0*/  IMAD.IADD R3, R3, 0x1, R0 ;  /* 0x0000000103037824 */ /* 0x000fe400078e0200 */
[----:B--2---:R-:W-:Y:S01]  /*0c00*/  IMAD R7, R27, UR6, RZ ;  /* 0x000000061b077c24 */ /* 0x004fe2000f8e02ff */
[----:B------:R-:W-:Y:S01]  /*0c10*/  STL.64 [R1+0x40], R160 ;  /* 0x000040a001007387 */ /* 0x000fe20000100a00 */
[----:B------:R-:W-:-:S02]  /*0c20*/  IMAD R0, R11, UR20, R5 ;  /* 0x000000140b007c24 */ /* 0x000fc4000f8e0205 */
[----:B------:R-:W-:-:S04]  /*0c30*/  IMAD.WIDE.U32 R4, R8, UR20, R160 ;  /* 0x0000001408047c25 */ /* 0x000fc8000f8e00a0 */
[C---:B------:R-:W-:Y:S02]  /*0c40*/  IMAD R7, R29.reuse, UR7, R7 ;  /* 0x000000071d077c24 */ /* 0x040fe4000f8e0207 */
[----:B------:R-:W-:Y:S01]  /*0c50*/  IMAD.WIDE.U32 R2, R29, UR6, R2 ;  /* 0x000000061d027c25 */ /* 0x000fe2000f8e0002 */
[----:B------:R-:W-:Y:S02]  /*0c60*/  ULDC.64 UR6, c[0x0][0x218] ;  /* 0x0000860000067ab9 */ /* 0x000fe40000000a00 */
[----:B------:R-:W-:Y:S01]  /*0c70*/  LEA R6, P0, R4, UR6, 0x1 ;  /* 0x0000000604067c11 */ /* 0x000fe2000f8008ff */
[----:B------:R-:W-:Y:S02]  /*0c80*/  IMAD.IADD R0, R5, 0x1, R0 ;  /* 0x0000000105007824 */ /* 0x000fe400078e0200 */
[----:B------:R-:W-:-:S03]  /*0c90*/  IMAD.IADD R3, R3, 0x1, R7 ;  /* 0x0000000103037824 */ /* 0x000fc600078e0207 */
[----:B------:R-:W-:Y:S01]  /*0ca0*/  LEA.HI.X R7, R4, UR7, R0, 0x1, P0 ;  /* 0x0000000704077c11 */ /* 0x000fe200080f0c00 */
[----:B------:R-:W-:Y:S01]  /*0cb0*/  IMAD.WIDE.U32 R12, R9, UR8, R2 ;  /* 0x00000008090c7c25 */ /* 0x000fe2000f8e0002 */
[----:B------:R-:W-:-:S03]  /*0cc0*/  IADD3 R4, P0, R6, UR14, RZ ;  /* 0x0000000e06047c10 */ /* 0x000fc6000ff1e0ff */
[----:B------:R-:W-:Y:S01]  /*0cd0*/  LDGSTS.E.BYPASS.LTC128B.128 [R247+0x8000], desc[UR16][R6.64] ;  /* 0x0800000006f77fae */ /* 0x000fe2000b901d50 */
[----:B------:R-:W-:Y:S01]  /*0ce0*/  IADD3.X R5, R7, UR15, RZ, P0, !PT ;  /* 0x0000000f07057c10 */ /* 0x000fe200087fe4ff */
[----:B------:R-:W-:Y:S01]  /*0cf0*/  IMAD R0, R10, UR8, RZ ;  /* 0x000000080a007c24 */ /* 0x000fe2000f8e02ff */
[----:B------:R-:W-:Y:S01]  /*0d00*/  IADD3 R2, P0, R4, UR14, RZ ;  /* 0x0000000e04027c10 */ /* 0x000fe2000ff1e0ff */
[----:B------:R1:W-:Y:S02]  /*0d10*/  LDGSTS.E.BYPASS.LTC128B.128 [R247+0xa000], desc[UR16][R6.64+0x80] ;  /* 0x0a00008006f77fae */ /* 0x0003e4000b901d50 */
[----:B------:R-:W-:Y:S01]  /*0d20*/  IMAD R9, R9, UR9, R0 ;  /* 0x0000000909097c24 */ /* 0x000fe2000f8e0200 */
[----:B------:R-:W-:Y:S01]  /*0d30*/  IADD3.X R3, R5, UR15, RZ, P0, !PT ;  /* 0x0000000f05037c10 */ /* 0x000fe200087fe4ff */
[----:B------:R-:W-:Y:S01]  /*0d40*/  LDGSTS.E.BYPASS.LTC128B.128 [R247+0x8800], desc[UR16][R4.64] ;  /* 0x0880000004f77fae */ /* 0x000fe2000b901d50 */
[----:B------:R-:W-:Y:S01]  /*0d50*/  IMAD R0, R11, UR10, RZ ;  /* 0x0000000a0b007c24 */ /* 0x000fe2000f8e02ff */
[----:B------:R-:W-:-:S02]  /*0d60*/  ULDC.64 UR8, c[0x0][0x220] ;  /* 0x0000880000087ab9 */ /* 0x000fc40000000a00 */
[----:B------:R2:W-:Y:S01]  /*0d70*/  LDGSTS.E.BYPASS.LTC128B.128 [R247+0xa800], desc[UR16][R4.64+0x80] ;  /* 0x0a80008004f77fae */ /* 0x0005e2000b901d50 */
[----:B------:R-:W-:-:S03]  /*0d80*/  IMAD R0, R8, UR11, R0 ;  /* 0x0000000b08007c24 */ /* 0x000fc6000f8e0200 */
[----:B------:R-:W-:Y:S04]  /*0d90*/  LDGSTS.E.BYPASS.LTC128B.128 [R247+0x9000], desc[UR16][R2.64] ;  /* 0x0900000002f77fae */ /* 0x000fe8000b901d50 */
[----:B------:R3:W-:Y:S04]  /*0da0*/  LDGSTS.E.BYPASS.LTC128B.128 [R247+0xb000], desc[UR16][R2.64+0x80] ;  /* 0x0b00008002f77fae */ /* 0x0007e8000b901d50 */
[----:B------:R-:W-:Y:S01]  /*0db0*/  STL.64 [R1+0x48], R12 ;  /* 0x0000480c01007387 */ /* 0x000fe20000100a00 */
[----:B-1----:R-:W-:-:S04]  /*0dc0*/  IMAD.WIDE.U32 R6, R8, UR10, RZ ;  /* 0x0000000a08067c25 */ /* 0x002fc8000f8e00ff */
[----:B------:R-:W-:Y:S01]  /*0dd0*/  IMAD.IADD R0, R7, 0x1, R0 ;  /* 0x0000000107007824 */ /* 0x000fe200078e0200 */
[----:B--2---:R-:W-:-:S04]  /*0de0*/  IADD3 R4, P0, R2, UR14, RZ ;  /* 0x0000000e02047c10 */ /* 0x004fc8000ff1e0ff */
[----:B------:R-:W-:Y:S02]  /*0df0*/  IADD3.X R5, R3, UR15, RZ, P0, !PT ;  /* 0x0000000f03057c10 */ /* 0x000fe400087fe4ff */
[----:B------:R-:W-:Y:S01]  /*0e00*/  LEA R7, P0, R6, R12, 0x6 ;  /* 0x0000000c06077211 */ /* 0x000fe200078030ff */
[----:B---3--:R-:W-:Y:S02]  /*0e10*/  IMAD.IADD R2, R13, 0x1, R9 ;  /* 0x000000010d027824 */ /* 0x008fe400078e0209 */
[----:B------:R-:W-:Y:S01]  /*0e20*/  LDGSTS.E.BYPASS.LTC128B.128 [R247+0x9800], desc[UR16][R4.64] ;  /* 0x0980000004f77fae */ /* 0x000fe2000b901d50 */
[----:B------:R-:W-:-:S03]  /*0e30*/  IMAD.SHL.U32 R3, R21, 0x8, RZ ;  /* 0x0000000815037824 */ /* 0x000fc600078e00ff */
[----:B------:R1:W-:Y:S01]  /*0e40*/  LDGSTS.E.BYPASS.LTC128B.128 [R247+0xb800], desc[UR16][R4.64+0x80] ;  /* 0x0b80008004f77fae */ /* 0x0003e2000b901d50 */
[----:B------:R-:W-:Y:S01]  /*0e50*/  LEA.HI.X R6, R6, R2, R0, 0x6, P0 ;  /* 0x0000000206067211 */ /* 0x000fe200000f3400 */
[----:B------:R-:W-:Y:S02]  /*0e60*/  IMAD R0, R21, 0x200, R24 ;  /* 0x0000020015007824 */ /* 0x000fe400078e0218 */
[----:B------:R-:W0:Y:S03]  /*0e70*/  LDGDEPBAR ;  /* 0x00000000000079af */ /* 0x000e260000000000 */
[----:B------:R-:W-:Y:S01]  /*0e80*/  LEA R233, R0, UR4, 0x1 ;  /* 0x0000000400e97c11 */ /* 0x000fe2000f8e08ff */
[----:B------:R2:W-:Y:S04]  /*0e90*/  STL [R1+0x3c], R2 ;  /* 0x00003c0201007387 */ /* 0x0005e80000100800 */
[----:B------:R-:W-:Y:S01]  /*0ea0*/  VIADD R238, R233, 0x20 ;  /* 0x00000020e9ee7836 */ /* 0x000fe20000000000 */
[----:B-1----:R-:W-:Y:S01]  /*0eb0*/  LEA R4, P0, R7, UR8, 0x1 ;  /* 0x0000000807047c11 */ /* 0x002fe2000f8008ff */
[----:B------:R-:W-:-:S04]  /*0ec0*/  DEPBAR.LE SB0, 0x0 ;  /* 0x000080000000791a */ /* 0x000fc80000000000 */
[----:B------:R-:W-:Y:S01]  /*0ed0*/  LEA.HI.X R5, R7, UR9, R6, 0x1, P0 ;  /* 0x0000000907057c11 */ /* 0x000fe200080f0c06 */
[----:B------:R-:W-:Y:S01]  /*0ee0*/  BAR.SYNC.DEFER_BLOCKING 0x0 ;  /* 0x0000000000007b1d */ /* 0x000fe20000010000 */
[----:B--2---:R-:W-:Y:S02]  /*0ef0*/  IMAD.SHL.U32 R2, R96, 0x40, RZ ;  /* 0x0000004060027824 */ /* 0x004fe400078e00ff */
[----:B------:R-:W-:Y:S01]  /*0f00*/  IMAD.SHL.U32 R6, R20, 0x40, RZ ;  /* 0x0000004014067824 */ /* 0x000fe200078e00ff */
[----:B------:R-:W-:Y:S01]  /*0f10*/  LEA R20, R0, UR5, 0x1 ;  /* 0x0000000500147c11 */ /* 0x000fe2000f8e08ff */
[----:B------:R-:W-:Y:S01]  /*0f20*/  IMAD.MOV.U32 R0, RZ, RZ, 0x40 ;  /* 0x00000040ff007424 */ /* 0x000fe200078e00ff */
[----:B------:R-:W-:Y:S02]  /*0f30*/  LOP3.LUT R2, R2, 0x1c0, RZ, 0xc0, !PT ;  /* 0x000001c002027812 */ /* 0x000fe400078ec0ff */
[----:B------:R-:W-:Y:S02]  /*0f40*/  LOP3.LUT R153, R6, 0xfffffe00, RZ, 0xc0, !PT ;  /* 0xfffffe0006997812 */ /* 0x000fe400078ec0ff */
[----:B------:R-:W-:-:S02]  /*0f50*/  LOP3.LUT R7, R2, 0x8, R3, 0xf8, !PT ;  /* 0x0000000802077812 */ /* 0x000fc400078ef803 */
[----:B------:R-:W-:Y:S02]  /*0f60*/  SHF.R.U32.HI R3, RZ, 0x3, R2 ;  /* 0x00000003ff037819 */ /* 0x000fe40000011602 */
[----:B------:R-:W-:Y:S02]  /*0f70*/  IADD3 R2, P0, R4, UR18, RZ ;  /* 0x0000001204027c10 */ /* 0x000fe4000ff1e0ff */
[----:B------:R-:W-:Y:S02]  /*0f80*/  LOP3.LUT R154, R7, R3, RZ, 0x3c, !PT ;  /* 0x00000003079a7212 */ /* 0x000fe400078e3cff */
[----:B------:R-:W-:Y:S02]  /*0f90*/  SHF.R.S32.HI R7, RZ, 0x5, R25 ;  /* 0x00000005ff077819 */ /* 0x000fe40000011419 */
[----:B------:R-:W-:Y:S02]  /*0fa0*/  IADD3.X R3, R5, UR21, RZ, P0, !PT ;  /* 0x0000001505037c10 */ /* 0x000fe400087fe4ff */
[----:B------:R-:W-:Y:S01]  /*0fb0*/  IADD3 R6, P1, R2, UR18, RZ ;  /* 0x0000001202067c10 */ /* 0x000fe2000ff3e0ff */
[----:B------:R-:W-:Y:S01]  /*0fc0*/  @!PT LDS RZ, [RZ] ;  /* 0x00000000fffff984 */ /* 0x000fe20000000800 */
[----:B------:R-:W-:Y:S01]  /*0fd0*/  @!PT LDS RZ, [RZ] ;  /* 0x00000000fffff984 */ /* 0x000fe20000000800 */
[----:B------:R-:W-:Y:S01]  /*0fe0*/  @!PT LDS RZ, [RZ] ;  /* 0x00000000fffff984 */ /* 0x000fe20000000800 */
[----:B------:R-:W-:Y:S04]  /*0ff0*/  LDGSTS.E.BYPASS.LTC128B.128 [R247+0xc000], desc[UR16][R4.64] ;  /* 0x0c00000004f77fae */ /* 0x000fe8000b901d50 */
[----:B------:R1:W-:Y:S04]  /*1000*/  LDGSTS.E.BYPASS.LTC128B.128 [R247+0xe000], desc[UR16][R4.64+0x80] ;  /* 0x0e00008004f77fae */ /* 0x0003e8000b901d50 */
[----:B------:R-:W-:Y:S04]  /*1010*/  LDGSTS.E.BYPASS.LTC128B.128 [R247+0xc800], desc[UR16][R2.64] ;  /* 0x0c80000002f77fae */ /* 0x000fe8000b901d50 */
[----:B------:R2:W-:Y:S01]  /*1020*/  LDGSTS.E.BYPASS.LTC128B.128 [R247+0xe800], desc[UR16][R2.64+0x80] ;  /* 0x0e80008002f77fae */ /* 0x0005e2000b901d50 */
[----:B-1----:R-:W-:Y:S01]  /*1030*/  IMAD R5, R7, 0x400, R153 ;  /* 0x0000040007057824 */ /* 0x002fe200078e0299 */
[----:B------:R-:W-:-:S02]  /*1040*/  IADD3 R4, P0, R6, UR18, RZ ;  /* 0x0000001206047c10 */ /* 0x000fc4000ff1e0ff */
[----:B------:R-:W-:Y:S02]  /*1050*/  IADD3.X R7, R3, UR21, RZ, P1, !PT ;  /* 0x0000001503077c10 */ /* 0x000fe40008ffe4ff */
[----:B------:R-:W-:Y:S01]  /*1060*/  LOP3.LUT P1, RZ, R96, 0x2, RZ, 0xc0, !PT ;  /* 0x0000000260ff7812 */ /* 0x000fe2000782c0ff */
[----:B--2---:R-:W-:Y:S01]  /*1070*/  IMAD.IADD R2, R5, 0x1, R154 ;  /* 0x0000000105027824 */ /* 0x004fe200078e029a */
[----:B------:R-:W-:Y:S01]  /*1080*/  IADD3.X R5, R7, UR21, RZ, P0, !PT ;  /* 0x0000001507057c10 */ /* 0x000fe200087fe4ff */
[----:B------:R-:W-:Y:S01]  /*1090*/  LDGSTS.E.BYPASS.LTC128B.128 [R247+0xd000], desc[UR16][R6.64] ;  /* 0x0d00000006f77fae */ /* 0x000fe2000b901d50 */
[----:B------:R-:W-:Y:S01]  /*10a0*/  LOP3.LUT P0, RZ, R22, 0x2, RZ, 0xc0, !PT ;  /* 0x0000000216ff7812 */ /* 0x000fe2000780c0ff */
[----:B------:R-:W-:Y:S01]  /*10b0*/  IMAD.MOV.U32 R3, RZ, RZ, 0x20 ;  /* 0x00000020ff037424 */ /* 0x000fe200078e00ff */
[----:B------:R-:W-:Y:S01]  /*10c0*/  LEA R234, R2, UR5, 0x1 ;  /* 0x0000000502ea7c11 */ /* 0x000fe2000f8e08ff */
[----:B------:R-:W-:Y:S03]  /*10d0*/  LDGSTS.E.BYPASS.LTC128B.128 [R247+0xf000], desc[UR16][R6.64+0x80] ;  /* 0x0f00008006f77fae */ /* 0x000fe6000b901d50 */
[----:B------:R-:W-:Y:S01]  /*10e0*/  SEL R3, R3, 0xffffffe0, !P1 ;  /* 0xffffffe003037807 */ /* 0x000fe20004800000 */
[----:B------:R-:W-:Y:S01]  /*10f0*/  LDGSTS.E.BYPASS.LTC128B.128 [R247+0xd800], desc[UR16][R4.64] ;  /* 0x0d80000004f77fae */ /* 0x000fe2000b901d50 */
[----:B------:R-:W-:-:S03]  /*1100*/  LOP3.LUT P1, RZ, R96, 0x4, RZ, 0xc0, !PT ;  /* 0x0000000460ff7812 */ /* 0x000fc6000782c0ff */
[----:B------:R1:W-:Y:S01]  /*1110*/  LDGSTS.E.BYPASS.LTC128B.128 [R247+0xf800], desc[UR16][R4.64+0x80] ;  /* 0x0f80008004f77fae */ /* 0x0003e2000b901d50 */
[----:B------:R-:W-:Y:S01]  /*1120*/  IMAD.IADD R235, R234, 0x1, R3 ;  /* 0x00000001eaeb7824 */ /* 0x000fe200078e0203 */
[----:B------:R-:W-:Y:S01]  /*1130*/  SEL R2, R0, 0xffffffc0, !P1 ;  /* 0xffffffc000027807 */ /* 0x000fe20004800000 */
[----:B------:R-:W-:Y:S01]  /*1140*/  @P0 VIADD R238, R233, 0xffffffe0 ;  /* 0xffffffe0e9ee0836 */ /* 0x000fe20000000000 */
[----:B------:R-:W-:Y:S01]  /*1150*/  LDSM.16.M88.4 R16, [R20+0x8000] ;  /* 0x008000001410783b */ /* 0x000fe20000000200 */
[----:B------:R-:W-:Y:S02]  /*1160*/  LOP3.LUT P0, RZ, R22, 0x4, RZ, 0xc0, !PT ;  /* 0x0000000416ff7812 */ /* 0x000fe4000780c0ff */
[--C-:B------:R-:W-:Y:S01]  /*1170*/  IMAD.IADD R237, R234, 0x1, R2.reuse ;  /* 0x00000001eaed7824 */ /* 0x100fe200078e0202 */
[----:B------:R-:W-:Y:S01]  /*1180*/  LDSM.16.M88.4 R32, [R20+0x8800] ;  /* 0x008800001420783b */ /* 0x000fe20000000200 */
[----:B------:R-:W-:Y:S01]  /*1190*/  SEL R0, R0, 0xffffffc0, !P0 ;  /* 0xffffffc000007807 */ /* 0x000fe20004000000 */
[----:B------:R-:W-:Y:S01]  /*11a0*/  IMAD.IADD R236, R235, 0x1, R2 ;  /* 0x00000001ebec7824 */ /* 0x000fe200078e0202 */
[----:B------:R-:W-:Y:S01]  /*11b0*/  ISETP.GE.AND P0, PT, R152, 0x41, PT ;  /* 0x000000419800780c */ /* 0x000fe20003f06270 */
[----:B------:R-:W-:Y:S02]  /*11c0*/  LDSM.16.M88.4 R28, [R20+0x9000] ;  /* 0x00900000141c783b */ /* 0x000fe40000000200 */
[----:B------:R-:W-:-:S02]  /*11d0*/  IMAD.IADD R232, R233, 0x1, R0 ;  /* 0x00000001e9e87824 */ /* 0x000fc400078e0200 */
[----:B------:R-:W-:Y:S01]  /*11e0*/  LDSM.16.M88.4 R24, [R20+0x9800] ;  /* 0x009800001418783b */ /* 0x000fe20000000200 */
[----:B------:R-:W-:-:S03]  /*11f0*/  IMAD.IADD R231, R0, 0x1, R238 ;  /* 0x0000000100e77824 */ /* 0x000fc600078e02ee */
[----:B------:R-:W2:Y:S04]  /*1200*/  LDSM.16.M88.4 R8, [R234] ;  /* 0x00000000ea08783b */ /* 0x000ea80000000200 */
[----:B------:R-:W-:Y:S04]  /*1210*/  LDSM.16.M88.4 R12, [R235+0x2000] ;  /* 0x00200000eb0c783b */ /* 0x000fe80000000200 */
[----:B-1----:R-:W1:Y:S04]  /*1220*/  LDSM.16.M88.4 R4, [R234+0x2000] ;  /* 0x00200000ea04783b */ /* 0x002e680000000200 */
[----:B------:R-:W3:Y:S04]  /*1230*/  LDSM.16.M88.4 R68, [R238+0x1800] ;  /* 0x00180000ee44783b */ /* 0x000ee80000000200 */
[----:B------:R-:W4:Y:S04]  /*1240*/  LDSM.16.M88.4 R48, [R238+0x800] ;  /* 0x00080000ee30783b */ /* 0x000f280000000200 */
[----:B------:R-:W4:Y:S04]  /*1250*/  LDSM.16.M88.4 R40, [R238] ;  /* 0x00000000ee28783b */ /* 0x000f280000000200 */
[----:B------:R-:W4:Y:S04]  /*1260*/  LDSM.16.M88.4 R56, [R238+0x1000] ;  /* 0x00100000ee38783b */ /* 0x000f280000000200 */
[----:B------:R-:W0:Y:S01]  /*1270*/  LDGDEPBAR ;  /* 0x00000000000079af */ /* 0x000e220000000000 */
[C---:B--2---:R-:W-:Y:S06]  /*1280*/  HMMA.16816.F32.BF16 R80, R8.reuse, R16, RZ ;  /* 0x000000100850723c */ /* 0x044fec00000418ff */
[----:B------:R-:W-:Y:S06]  /*1290*/  HMMA.16816.F32.BF16 R104, R8, R18, RZ ;  /* 0x000000120868723c */ /* 0x000fec00000418ff */
[C---:B-1----:R-:W-:Y:S06]  /*12a0*/  HMMA.16816.F32.BF16 R76, R4.reuse, R16, RZ ;  /* 0x00000010044c723c */ /* 0x042fec00000418ff */
[C---:B------:R-:W-:Y:S01]  /*12b0*/  HMMA.16816.F32.BF16 R72, R4.reuse, R18, RZ ;  /* 0x000000120448723c */ /* 0x040fe200000418ff */
[----:B------:R-:W1:Y:S05]  /*12c0*/  LDSM.16.M88.4 R16, [R235] ;  /* 0x00000000eb10783b */ /* 0x000e6a0000000200 */
[C---:B------:R-:W-:Y:S06]  /*12d0*/  HMMA.16816.F32.BF16 R64, R4.reuse, R32, RZ ;  /* 0x000000200440723c */ /* 0x040fec00000418ff */
[C---:B------:R-:W-:Y:S06]  /*12e0*/  HMMA.16816.F32.BF16 R52, R4.reuse, R28, RZ ;  /* 0x0000001c0434723c */ /* 0x040fec00000418ff */
[C---:B------:R-:W-:Y:S06]  /*12f0*/  HMMA.16816.F32.BF16 R36, R4.reuse, R24, RZ ;  /* 0x000000180424723c */ /* 0x040fec00000418ff */
[C---:B------:R-:W-:Y:S06]  /*1300*/  HMMA.16816.F32.BF16 R60, R4.reuse, R34, RZ ;  /* 0x00000022043c723c */ /* 0x040fec00000418ff */
[C---:B------:R-:W-:Y:S06]  /*1310*/  HMMA.16816.F32.BF16 R44, R4.reuse, R30, RZ ;  /* 0x0000001e042c723c */ /* 0x040fec00000418ff */
[----:B------:R-:W-:Y:S06]  /*1320*/  HMMA.16816.F32.BF16 R4, R4, R26, RZ ;  /* 0x0000001a0404723c */ /* 0x000fec00000418ff */
[C---:B------:R-:W-:Y:S06]  /*1330*/  HMMA.16816.F32.BF16 R84, R8.reuse, R24, RZ ;  /* 0x000000180854723c */ /* 0x040fec00000418ff */
[C---:B------:R-:W-:Y:S06]  /*1340*/  HMMA.16816.F32.BF16 R100, R8.reuse, R34, RZ ;  /* 0x000000220864723c */ /* 0x040fec00000418ff */
[C---:B------:R-:W-:Y:S06]  /*1350*/  HMMA.16816.F32.BF16 R88, R8.reuse, R28, RZ ;  /* 0x0000001c0858723c */ /* 0x040fec00000418ff */
[C---:B------:R-:W-:Y:S01]  /*1360*/  HMMA.16816.F32.BF16 R92, R8.reuse, R32, RZ ;  /* 0x00000020085c723c */ /* 0x040fe200000418ff */
[----:B------:R-:W-:Y:S05]  /*1370*/  LDSM.16.M88.4 R32, [R232+0x800] ;  /* 0x00080000e820783b */ /* 0x000fea0000000200 */
[C---:B------:R-:W-:Y:S01]  /*1380*/  HMMA.16816.F32.BF16 R108, R8.reuse, R30, RZ ;  /* 0x0000001e086c723c */ /* 0x040fe200000418ff */
[----:B------:R-:W-:Y:S05]  /*1390*/  LDSM.16.M88.4 R28, [R232+0x1000] ;  /* 0x00100000e81c783b */ /* 0x000fea0000000200 */
[----:B------:R-:W-:Y:S01]  /*13a0*/  HMMA.16816.F32.BF16 R116, R8, R26, RZ ;  /* 0x0000001a0874723c */ /* 0x000fe200000418ff */
[----:B------:R-:W-:Y:S04]  /*13b0*/  LDSM.16.M88.4 R24, [R232+0x1800] ;  /* 0x00180000e818783b */ /* 0x000fe80000000200 */
[----:B------:R-:W-:Y:S01]  /*13c0*/  LDSM.16.M88.4 R8, [R237] ;  /* 0x00000000ed08783b */ /* 0x000fe20000000200 */
[C---:B---3--:R-:W-:Y:S03]  /*13d0*/  HMMA.16816.F32.BF16 R140, R12.reuse, R68, R36 ;  /* 0x000000440c8c723c */ /* 0x048fe60000041824 */
[----:B------:R-:W-:Y:S03]  /*13e0*/  LDSM.16.M88.4 R36, [R232] ;  /* 0x00000000e824783b */ /* 0x000fe60000000200 */
[C---:B------:R-:W-:Y:S01]  /*13f0*/  HMMA.16816.F32.BF16 R120, R12.reuse, R70, R4 ;  /* 0x000000460c78723c */ /* 0x040fe20000041804 */
[----:B------:R-:W2:Y:S05]  /*1400*/  LDSM.16.M88.4 R4, [R237+0x2000] ;  /* 0x00200000ed04783b */ /* 0x000eaa0000000200 */
[C---:B----4-:R-:W-:Y:S06]  /*1410*/  HMMA.16816.F32.BF16 R132, R12.reuse, R48, R64 ;  /* 0x000000300c84723c */ /* 0x050fec0000041840 */
[C---:B------:R-:W-:Y:S06]  /*1420*/  HMMA.16816.F32.BF16 R76, R12.reuse, R40, R76 ;  /* 0x000000280c4c723c */ /* 0x040fec000004184c */
[C---:B------:R-:W-:Y:S01]  /*1430*/  HMMA.16816.F32.BF16 R124, R12.reuse, R56, R52 ;  /* 0x000000380c7c723c */ /* 0x040fe20000041834 */
[----:B------:R-:W-:Y:S05]  /*1440*/  LDSM.16.M88.4 R52, [R231+0x1800] ;  /* 0x00180000e734783b */ /* 0x000fea0000000200 */
[C---:B------:R-:W-:Y:S06]  /*1450*/  HMMA.16816.F32.BF16 R72, R12.reuse, R42, R72 ;  /* 0x0000002a0c48723c */ /* 0x040fec0000041848 */
[C---:B------:R-:W-:Y:S06]  /*1460*/  HMMA.16816.F32.BF16 R64, R12.reuse, R50, R60 ;  /* 0x000000320c40723c */ /* 0x040fec000004183c */
[----:B------:R-:W-:Y:S01]  /*1470*/  HMMA.16816.F32.BF16 R96, R12, R58, R44 ;  /* 0x0000003a0c60723c */ /* 0x000fe2000004182c */
[----:B------:R-:W-:Y:S04]  /*1480*/  LDSM.16.M88.4 R12, [R236+0x2000] ;  /* 0x00200000ec0c783b */ /* 0x000fe80000000200 */
[----:B------:R-:W-:Y:S01]  /*1490*/  LDSM.16.M88.4 R44, [R231+0x800] ;  /* 0x00080000e72c783b */ /* 0x000fe20000000200 */
[C---:B-1----:R-:W-:Y:S06]  /*14a0*/  HMMA.16816.F32.BF16 R136, R16.reuse, R68, R84 ;  /* 0x000000441088723c */ /* 0x042fec0000041854 */
[C---:B------:R-:W-:Y:S06]  /*14b0*/  HMMA.16816.F32.BF16 R128, R16.reuse, R56, R88 ;  /* 0x000000381080723c */ /* 0x040fec0000041858 */
[C---:B------:R-:W-:Y:S06]  /*14c0*/  HMMA.16816.F32.BF16 R84, R16.reuse, R50, R100 ;  /* 0x000000321054723c */ /* 0x040fec0000041864 */
[C---:B------:R-:W-:Y:S06]  /*14d0*/  HMMA.16816.F32.BF16 R112, R16.reuse, R40, R80 ;  /* 0x000000281070723c */ /* 0x040fec0000041850 */
[C---:B------:R-:W-:Y:S01]  /*14e0*/  HMMA.16816.F32.BF16 R88, R16.reuse, R42, R104 ;  /* 0x0000002a1058723c */ /* 0x040fe20000041868 */
[----:B------:R-:W1:Y:S05]  /*14f0*/  LDSM.16.M88.4 R40, [R231] ;  /* 0x00000000e728783b */ /* 0x000e6a0000000200 */
[C---:B------:R-:W-:Y:S01]  /*1500*/  HMMA.16816.F32.BF16 R100, R16.reuse, R58, R108 ;  /* 0x0000003a1064723c */ /* 0x040fe2000004186c */
[----:B------:R-:W3:Y:S05]  /*1510*/  LDSM.16.M88.4 R56, [R231+0x1000] ;  /* 0x00100000e738783b */ /* 0x000eea0000000200 */
[C---:B------:R-:W-:Y:S06]  /*1520*/  HMMA.16816.F32.BF16 R92, R16.reuse, R48, R92 ;  /* 0x00000030105c723c */ /* 0x040fec000004185c */
[----:B------:R-:W-:Y:S01]  /*1530*/  HMMA.16816.F32.BF16 R80, R16, R70, R116 ;  /* 0x000000461050723c */ /* 0x000fe20000041874 */
[----:B------:R-:W4:Y:S05]  /*1540*/  LDSM.16.M88.4 R16, [R236] ;  /* 0x00000000ec10783b */ /* 0x000f2a0000000200 */
[C---:B--2---:R-:W-:Y:S06]  /*1550*/  HMMA.16816.F32.BF16 R76, R4.reuse, R36, R76 ;  /* 0x00000024044c723c */ /* 0x044fec000004184c */
[C---:B------:R-:W-:Y:S06]  /*1560*/  HMMA.16816.F32.BF16 R68, R4.reuse, R32, R132 ;  /* 0x000000200444723c */ /* 0x040fec0000041884 */
[C---:B------:R-:W-:Y:S06]  /*1570*/  HMMA.16816.F32.BF16 R60, R4.reuse, R28, R124 ;  /* 0x0000001c043c723c */ /* 0x040fec000004187c */
[C---:B------:R-:W-:Y:S06]  /*1580*/  HMMA.16816.F32.BF16 R72, R4.reuse, R38, R72 ;  /* 0x000000260448723c */ /* 0x040fec0000041848 */
[C---:B------:R-:W-:Y:S06]  /*1590*/  HMMA.16816.F32.BF16 R64, R4.reuse, R34, R64 ;  /* 0x000000220440723c */ /* 0x040fec0000041840 */
[C---:B------:R-:W-:Y:S06]  /*15a0*/  HMMA.16816.F32.BF16 R48, R4.reuse, R30, R96 ;  /* 0x0000001e0430723c */ /* 0x040fec0000041860 */
[C---:B------:R-:W-:Y:S06]  /*15b0*/  HMMA.16816.F32.BF16 R108, R4.reuse, R24, R140 ;  /* 0x00000018046c723c */ /* 0x040fec000004188c */
[----:B------:R-:W-:Y:S01]  /*15c0*/  HMMA.16816.F32.BF16 R104, R4, R26, R120 ;  /* 0x0000001a0468723c */ /* 0x000fe20000041878 */
[----:B------:R-:W-:Y:S05]  /*15d0*/  LDSM.16.M88.4 R4, [R234+0x6000] ;  /* 0x00600000ea04783b */ /* 0x000fea0000000200 */
[C---:B------:R-:W-:Y:S06]  /*15e0*/  HMMA.16816.F32.BF16 R112, R8.reuse, R36, R112 ;  /* 0x000000240870723c */ /* 0x040fec0000041870 */
[C---:B------:R-:W-:Y:S01]  /*15f0*/  HMMA.16816.F32.BF16 R96, R8.reuse, R38, R88 ;  /* 0x000000260860723c */ /* 0x040fe20000041858 */
[----:B------:R-:W2:Y:S05]  /*1600*/  LDSM.16.M88.4 R36, [R20+0xa000] ;  /* 0x00a000001424783b */ /* 0x000eaa0000000200 */
[C---:B------:R-:W-:Y:S06]  /*1610*/  HMMA.16816.F32.BF16 R92, R8.reuse, R32, R92 ;  /* 0x00000020085c723c */ /* 0x040fec000004185c */
[C---:B------:R-:W-:Y:S01]  /*1620*/  HMMA.16816.F32.BF16 R84, R8.reuse, R34, R84 ;  /* 0x000000220854723c */ /* 0x040fe20000041854 */
[----:B------:R-:W2:Y:S05]  /*1630*/  LDSM.16.M88.4 R32, [R20+0xa800] ;  /* 0x00a800001420783b */ /* 0x000eaa0000000200 */
[C---:B------:R-:W-:Y:S06]  /*1640*/  HMMA.16816.F32.BF16 R88, R8.reuse, R28, R128 ;  /* 0x0000001c0858723c */ /* 0x040fec0000041880 */
[C---:B------:R-:W-:Y:S06]  /*1650*/  HMMA.16816.F32.BF16 R128, R8.reuse, R24, R136 ;  /* 0x000000180880723c */ /* 0x040fec0000041888 */
[C---:B------:R-:W-:Y:S06]  /*1660*/  HMMA.16816.F32.BF16 R116, R8.reuse, R26, R80 ;  /* 0x0000001a0874723c */ /* 0x040fec0000041850 */
[----:B------:R-:W-:Y:S01]  /*1670*/  HMMA.16816.F32.BF16 R120, R8, R30, R100 ;  /* 0x0000001e0878723c */ /* 0x000fe20000041864 */
[----:B------:R-:W2:Y:S04]  /*1680*/  LDSM.16.M88.4 R28, [R20+0xb000] ;  /* 0x00b00000141c783b */ /* 0x000ea80000000200 */
[----:B------:R-:W-:Y:S01]  /*1690*/  LDSM.16.M88.4 R8, [R234+0x4000] ;  /* 0x00400000ea08783b */ /* 0x000fe20000000200 */
[C---:B-1----:R-:W-:Y:S06]  /*16a0*/  HMMA.16816.F32.BF16 R80, R12.reuse, R40, R76 ;  /* 0x000000280c50723c */ /* 0x042fec000004184c */
[C---:B------:R-:W-:Y:S01]  /*16b0*/  HMMA.16816.F32.BF16 R24, R12.reuse, R42, R72 ;  /* 0x0000002a0c18723c */ /* 0x040fe20000041848 */
[----:B------:R-:W-:Y:S05]  /*16c0*/  LDSM.16.M88.4 R72, [R238+0x3000] ;  /* 0x00300000ee48783b */ /* 0x000fea0000000200 */
[C---:B------:R-:W-:Y:S06]  /*16d0*/  HMMA.16816.F32.BF16 R68, R12.reuse, R44, R68 ;  /* 0x0000002c0c44723c */ /* 0x040fec0000041844 */
[C---:B------:R-:W-:Y:S06]  /*16e0*/  HMMA.16816.F32.BF16 R64, R12.reuse, R46, R64 ;  /* 0x0000002e0c40723c */ /* 0x040fec0000041840 */
[C---:B---3--:R-:W-:Y:S01]  /*16f0*/  HMMA.16816.F32.BF16 R140, R12.reuse, R56, R60 ;  /* 0x000000380c8c723c */ /* 0x048fe2000004183c */
[----:B------:R-:W-:Y:S05]  /*1700*/  LDSM.16.M88.4 R60, [R238+0x2800] ;  /* 0x00280000ee3c783b */ /* 0x000fea0000000200 */
[C---:B------:R-:W-:Y:S06]  /*1710*/  HMMA.16816.F32.BF16 R136, R12.reuse, R58, R48 ;  /* 0x0000003a0c88723c */ /* 0x040fec0000041830 */
[C---:B------:R-:W-:Y:S06]  /*1720*/  HMMA.16816.F32.BF16 R132, R12.reuse, R52, R108 ;  /* 0x000000340c84723c */ /* 0x040fec000004186c */
[----:B------:R-:W-:Y:S01]  /*1730*/  HMMA.16816.F32.BF16 R124, R12, R54, R104 ;  /* 0x000000360c7c723c */ /* 0x000fe20000041868 */
[----:B------:R-:W1:Y:S04]  /*1740*/  LDSM.16.M88.4 R12, [R20+0xb800] ;  /* 0x00b80000140c783b */ /* 0x000e680000000200 */
[----:B------:R-:W3:Y:S01]  /*1750*/  LDSM.16.M88.4 R20, [R235+0x6000] ;  /* 0x00600000eb14783b */ /* 0x000ee20000000200 */
[C---:B----4-:R-:W-:Y:S06]  /*1760*/  HMMA.16816.F32.BF16 R112, R16.reuse, R40, R112 ;  /* 0x000000281070723c */ /* 0x050fec0000041870 */
[----:B------:R-:W-:Y:S01]  /*1770*/  HMMA.16816.F32.BF16 R108, R16, R42, R96 ;  /* 0x0000002a106c723c */ /* 0x000fe20000041860 */
[----:B------:R-:W4:Y:S05]  /*1780*/  LDSM.16.M88.4 R40, [R238+0x2000] ;  /* 0x00200000ee28783b */ /* 0x000f2a0000000200 */
[----:B--2---:R-:W-:Y:S01]  /*1790*/  HMMA.16816.F32.BF16 R48, R4, R38, R24 ;  /* 0x000000260430723c */ /* 0x004fe20000041818 */
[----:B------:R-:W2:Y:S05]  /*17a0*/  LDSM.16.M88.4 R24, [R235+0x4000] ;  /* 0x00400000eb18783b */ /* 0x000eaa0000000200 */
[C---:B------:R-:W-:Y:S06]  /*17b0*/  HMMA.16816.F32.BF16 R100, R16.reuse, R44, R92 ;  /* 0x0000002c1064723c */ /* 0x040fec000004185c */
[C---:B------:R-:W-:Y:S06]  /*17c0*/  HMMA.16816.F32.BF16 R92, R16.reuse, R56, R88 ;  /* 0x00000038105c723c */ /* 0x040fec0000041858 */
[C---:B------:R-:W-:Y:S06]  /*17d0*/  HMMA.16816.F32.BF16 R88, R16.reuse, R58, R120 ;  /* 0x0000003a1058723c */ /* 0x040fec0000041878 */
[C---:B------:R-:W-:Y:S06]  /*17e0*/  HMMA.16816.F32.BF16 R96, R16.reuse, R46, R84 ;  /* 0x0000002e1060723c */ /* 0x040fec0000041854 */
[C---:B------:R-:W-:Y:S06]  /*17f0*/  HMMA.16816.F32.BF16 R76, R16.reuse, R52, R128 ;  /* 0x00000034104c723c */ /* 0x040fec0000041880 */
[----:B------:R-:W-:Y:S06]  /*1800*/  HMMA.16816.F32.BF16 R56, R16, R54, R116 ;  /* 0x000000361038723c */ /* 0x000fec0000041874 */
[C---:B------:R-:W-:Y:S01]  /*1810*/  HMMA.16816.F32.BF16 R16, R4.reuse, R34, R64 ;  /* 0x000000220410723c */ /* 0x040fe20000041840 */
[----:B------:R-:W2:Y:S05]  /*1820*/  LDSM.16.M88.4 R64, [R238+0x3800] ;  /* 0x00380000ee40783b */ /* 0x000eaa0000000200 */
[C---:B------:R-:W-:Y:S06]  /*1830*/  HMMA.16816.F32.BF16 R52, R4.reuse, R36, R80 ;  /* 0x000000240434723c */ /* 0x040fec0000041850 */
[C---:B------:R-:W-:Y:S06]  /*1840*/  HMMA.16816.F32.BF16 R44, R4.reuse, R32, R68 ;  /* 0x00000020042c723c */ /* 0x040fec0000041844 */
[C---:B------:R-:W-:Y:S06]  /*1850*/  HMMA.16816.F32.BF16 R68, R4.reuse, R28, R140 ;  /* 0x0000001c0444723c */ /* 0x040fec000004188c */
[C---:B------:R-:W-:Y:S06]  /*1860*/  HMMA.16816.F32.BF16 R84, R4.reuse, R30, R136 ;  /* 0x0000001e0454723c */ /* 0x040fec0000041888 */
[C---:B-1----:R-:W-:Y:S06]  /*1870*/  HMMA.16816.F32.BF16 R104, R4.reuse, R12, R132 ;  /* 0x0000000c0468723c */ /* 0x042fec0000041884 */
[----:B------:R-:W-:Y:S06]  /*1880*/  HMMA.16816.F32.BF16 R80, R4, R14, R124 ;  /* 0x0000000e0450723c */ /* 0x000fec000004187c */
[C---:B------:R-:W-:Y:S06]  /*1890*/  HMMA.16816.F32.BF16 R4, R8.reuse, R36, R112 ;  /* 0x000000240804723c */ /* 0x040fec0000041870 */
[----:B------:R-:W-:Y:S01]  /*18a0*/  HMMA.16816.F32.BF16 R108, R8, R38, R108 ;  /* 0x00000026086c723c */ /* 0x000fe2000004186c */
[----:B------:R-:W-:Y:S05]  /*18b0*/  LDSM.16.M88.4 R36, [R232+0x2000] ;  /* 0x00200000e824783b */ /* 0x000fea0000000200 */
[----:B---3--:R-:W-:Y:S01]  /*18c0*/  HMMA.16816.F32.BF16 R132, R20, R62, R16 ;  /* 0x0000003e1484723c */ /* 0x008fe20000041810 */
[----:B------:R-:W1:Y:S05]  /*18d0*/  LDSM.16.M88.4 R16, [R237+0x4000] ;  /* 0x00400000ed10783b */ /* 0x000e6a0000000200 */
[C---:B------:R-:W-:Y:S06]  /*18e0*/  HMMA.16816.F32.BF16 R120, R8.reuse, R28, R92 ;  /* 0x0000001c0878723c */ /* 0x040fec000004185c */
        /* <DEDUP_REMOVED lines=8> */
[----:B------:R-:W-:Y:S01]  /*1970*/  LDSM.16.M88.4 R8, [R236+0x4000] ;  /* 0x00400000ec08783b */ /* 0x000fe20000000200 */
[C---:B----4-:R-:W-:Y:S06]  /*1980*/  HMMA.16816.F32.BF16 R88, R20.reuse, R40, R52 ;  /* 0x000000281458723c */ /* 0x050fec0000041834 */
[----:B------:R-:W-:Y:S06]  /*1990*/  HMMA.16816.F32.BF16 R124, R20, R42, R48 ;  /* 0x0000002a147c723c */ /* 0x000fec0000041830 */
[C---:B--2---:R-:W-:Y:S01]  /*19a0*/  HMMA.16816.F32.BF16 R56, R24.reuse, R40, R4 ;  /* 0x000000281838723c */ /* 0x044fe20000041804 */
[----:B------:R-:W-:Y:S05]  /*19b0*/  LDSM.16.M88.4 R4, [R236+0x6000] ;  /* 0x00600000ec04783b */ /* 0x000fea0000000200 */
[----:B------:R-:W-:Y:S01]  /*19c0*/  HMMA.16816.F32.BF16 R52, R24, R42, R108 ;  /* 0x0000002a1834723c */ /* 0x000fe2000004186c */
[----:B------:R-:W2:Y:S05]  /*19d0*/  LDSM.16.M88.4 R40, [R232+0x3800] ;  /* 0x00380000e828783b */ /* 0x000eaa0000000200 */
[C---:B------:R-:W-:Y:S01]  /*19e0*/  HMMA.16816.F32.BF16 R136, R20.reuse, R60, R44 ;  /* 0x0000003c1488723c */ /* 0x040fe2000004182c */
[----:B------:R-:W4:Y:S05]  /*19f0*/  LDSM.16.M88.4 R44, [R231+0x2000] ;  /* 0x00200000e72c783b */ /* 0x000f2a0000000200 */
[C---:B------:R-:W-:Y:S06]  /*1a00*/  HMMA.16816.F32.BF16 R148, R20.reuse, R72, R68 ;  /* 0x000000481494723c */ /* 0x040fec0000041844 */
[C---:B------:R-:W-:Y:S06]  /*1a10*/  HMMA.16816.F32.BF16 R144, R20.reuse, R74, R84 ;  /* 0x0000004a1490723c */ /* 0x040fec0000041854 */
[C---:B------:R-:W-:Y:S06]  /*1a20*/  HMMA.16816.F32.BF16 R140, R20.reuse, R64, R104 ;  /* 0x00000040148c723c */ /* 0x040fec0000041868 */
[----:B------:R-:W-:Y:S01]  /*1a30*/  HMMA.16816.F32.BF16 R128, R20, R66, R80 ;  /* 0x000000421480723c */ /* 0x000fe20000041850 */
[----:B------:R-:W4:Y:S05]  /*1a40*/  LDSM.16.M88.4 R20, [R231+0x2800] ;  /* 0x00280000e714783b */ /* 0x000f2a0000000200 */
[C---:B------:R-:W-:Y:S06]  /*1a50*/  HMMA.16816.F32.BF16 R80, R24.reuse, R72, R120 ;  /* 0x000000481850723c */ /* 0x040fec0000041878 */
[C---:B------:R-:W-:Y:S06]  /*1a60*/  HMMA.16816.F32.BF16 R84, R24.reuse, R74, R116 ;  /* 0x0000004a1854723c */ /* 0x040fec0000041874 */
[C---:B------:R-:W-:Y:S06]  /*1a70*/  HMMA.16816.F32.BF16 R48, R24.reuse, R60, R100 ;  /* 0x0000003c1830723c */ /* 0x040fec0000041864 */
[----:B------:R-:W-:Y:S06]  /*1a80*/  HMMA.16816.F32.BF16 R76, R24, R62, R112 ;  /* 0x0000003e184c723c */ /* 0x000fec0000041870 */
[----:B-1----:R-:W-:Y:S06]  /*1a90*/  HMMA.16816.F32.BF16 R72, R16, R36, R56 ;  /* 0x000000241048723c */ /* 0x002fec0000041838 */
[C---:B------:R-:W-:Y:S06]  /*1aa0*/  HMMA.16816.F32.BF16 R92, R24.reuse, R64, R92 ;  /* 0x00000040185c723c */ /* 0x040fec000004185c */
[----:B------:R-:W-:Y:S01]  /*1ab0*/  HMMA.16816.F32.BF16 R100, R24, R66, R96 ;  /* 0x000000421864723c */ /* 0x000fe20000041860 */
[----:B------:R-:W1:Y:S05]  /*1ac0*/  LDSM.16.M88.4 R24, [R231+0x3000] ;  /* 0x00300000e718783b */ /* 0x000e6a0000000200 */
[----:B------:R-:W-:Y:S06]  /*1ad0*/  HMMA.16816.F32.BF16 R68, R16, R38, R52 ;  /* 0x000000261044723c */ /* 0x000fec0000041834 */
[C---:B---3--:R-:W-:Y:S06]  /*1ae0*/  HMMA.16816.F32.BF16 R96, R12.reuse, R36, R88 ;  /* 0x000000240c60723c */ /* 0x048fec0000041858 */
        /* <DEDUP_REMOVED lines=8> */
[----:B------:R-:W-:Y:S01]  /*1b70*/  HMMA.16816.F32.BF16 R12, R16, R30, R84 ;  /* 0x0000001e100c723c */ /* 0x000fe20000041854 */
[----:B------:R-:W2:Y:S01]  /*1b80*/  LDSM.16.M88.4 R28, [R231+0x3800] ;  /* 0x00380000e71c783b */ /* 0x000ea20000000200 */
[----:B------:R-:W-:-:S04]  /*1b90*/  DEPBAR.LE SB0, 0x0 ;  /* 0x000080000000791a */ /* 0x000fc80000000000 */
[C---:B------:R-:W-:Y:S06]  /*1ba0*/  HMMA.16816.F32.BF16 R64, R16.reuse, R32, R48 ;  /* 0x000000201040723c */ /* 0x040fec0000041830 */
[----:B------:R-:W-:Y:S06]  /*1bb0*/  HMMA.16816.F32.BF16 R48, R16, R34, R76 ;  /* 0x000000221030723c */ /* 0x000fec000004184c */
[----:B----4-:R-:W-:Y:S06]  /*1bc0*/  HMMA.16816.F32.BF16 R76, R8, R44, R72 ;  /* 0x0000002c084c723c */ /* 0x010fec0000041848 */
[C---:B------:R-:W-:Y:S06]  /*1bd0*/  HMMA.16816.F32.BF16 R32, R16.reuse, R40, R92 ;  /* 0x000000281020723c */ /* 0x040fec000004185c */
[----:B------:R-:W-:Y:S06]  /*1be0*/  HMMA.16816.F32.BF16 R16, R16, R42, R100 ;  /* 0x0000002a1010723c */ /* 0x000fec0000041864 */
[C---:B------:R-:W-:Y:S06]  /*1bf0*/  HMMA.16816.F32.BF16 R68, R8.reuse, R46, R68 ;  /* 0x0000002e0844723c */ /* 0x040fec0000041844 */
[----:B------:R-:W-:Y:S01]  /*1c00*/  HMMA.16816.F32.BF16 R168, R8, R20, R64 ;  /* 0x0000001408a8723c */ /* 0x000fe20000041840 */
[----:B------:R-:W-:-:S05]  /*1c10*/  FMNMX.FTZ R0, R76, R77, !PT ;  /* 0x0000004d4c007209 */ /* 0x000fca0007810000 */
[C---:B------:R-:W-:Y:S06]  /*1c20*/  HMMA.16816.F32.BF16 R156, R8.reuse, R22, R48 ;  /* 0x00000016089c723c */ /* 0x040fec0000041830 */
[C---:B-1----:R-:W-:Y:S06]  /*1c30*/  HMMA.16816.F32.BF16 R184, R8.reuse, R24, R36 ;  /* 0x0000001808b8723c */ /* 0x042fec0000041824 */
[----:B------:R-:W-:Y:S01]  /*1c40*/  HMMA.16816.F32.BF16 R176, R8, R26, R12 ;  /* 0x0000001a08b0723c */ /* 0x000fe2000004180c */
[----:B------:R-:W-:-:S04]  /*1c50*/  FMNMX.FTZ R0, R68, R0, !PT ;  /* 0x0000000044007209 */ /* 0x000fc80007810000 */
[----:B------:R-:W-:Y:S01]  /*1c60*/  FMNMX.FTZ R0, R69, R0, !PT ;  /* 0x0000000045007209 */ /* 0x000fe20007810000 */
[----:B--2---:R-:W-:Y:S03]  /*1c70*/  HMMA.16816.F32.BF16 R164, R8, R28, R32 ;  /* 0x0000001c08a4723c */ /* 0x004fe60000041820 */
[----:B------:R-:W-:-:S03]  /*1c80*/  FMNMX.FTZ R0, R168, R0, !PT ;  /* 0x00000000a8007209 */ /* 0x000fc60007810000 */
[----:B------:R-:W-:Y:S01]  /*1c90*/  HMMA.16816.F32.BF16 R8, R8, R30, R16 ;  /* 0x0000001e0808723c */ /* 0x000fe20000041810 */
[----:B------:R-:W-:-:S04]  /*1ca0*/  FMNMX.FTZ R12, R169, R0, !PT ;  /* 0x00000000a90c7209 */ /* 0x000fc80007810000 */
[----:B------:R-:W-:Y:S01]  /*1cb0*/  FMNMX.FTZ R12, R156, R12, !PT ;  /* 0x0000000c9c0c7209 */ /* 0x000fe20007810000 */
[----:B------:R-:W-:Y:S03]  /*1cc0*/  HMMA.16816.F32.BF16 R40, R4, R44, R96 ;  /* 0x0000002c0428723c */ /* 0x000fe60000041860 */
[----:B------:R-:W-:-:S03]  /*1cd0*/  FMNMX.FTZ R12, R157, R12, !PT ;  /* 0x0000000c9d0c7209 */ /* 0x000fc60007810000 */
[C---:B------:R-:W-:Y:S05]  /*1ce0*/  HMMA.16816.F32.BF16 R44, R4.reuse, R46, R88 ;  /* 0x0000002e042c723c */ /* 0x040fea0000041858 */
[----:B------:R-:W-:Y:S01]  /*1cf0*/  STL.64 [R1+0x30], R166 ;  /* 0x000030a601007387 */ /* 0x000fe20000100a00 */
[C---:B------:R-:W-:Y:S01]  /*1d00*/  HMMA.16816.F32.BF16 R64, R4.reuse, R20, R56 ;  /* 0x000000140440723c */ /* 0x040fe20000041838 */
[----:B------:R-:W-:Y:S02]  /*1d10*/  IMAD.MOV.U32 R244, RZ, RZ, R164 ;  /* 0x000000fffff47224 */ /* 0x000fe400078e00a4 */
[----:B------:R-:W-:Y:S02]  /*1d20*/  IMAD.MOV.U32 R181, RZ, RZ, R165 ;  /* 0x000000ffffb57224 */ /* 0x000fe400078e00a5 */
[----:B------:R-:W-:Y:S01]  /*1d30*/  STL.64 [R1+0x28], R10 ;  /* 0x0000280a01007387 */ /* 0x000fe20000100a00 */
[----:B------:R-:W-:Y:S01]  /*1d40*/  IMAD.MOV.U32 R204, RZ, RZ, R9 ;  /* 0x000000ffffcc7224 */ /* 0x000fe200078e0009 */
[----:B------:R-:W-:Y:S01]  /*1d50*/  FMNMX.FTZ R9, R184, R12, !PT ;  /* 0x0000000cb8097209 */ /* 0x000fe20007810000 */
[----:B------:R-:W-:Y:S01]  /*1d60*/  HMMA.16816.F32.BF16 R92, R4, R22, R52 ;  /* 0x00000016045c723c */ /* 0x000fe20000041834 */
[----:B------:R-:W-:-:S02]  /*1d70*/  IMAD.MOV.U32 R205, RZ, RZ, R8 ;  /* 0x000000ffffcd7224 */ /* 0x000fc400078e0008 */
[----:B------:R-:W-:Y:S02]  /*1d80*/  FMNMX.FTZ R9, R185, R9, !PT ;  /* 0x00000009b9097209 */ /* 0x000fe40007810000 */
[----:B------:R-:W-:Y:S01]  /*1d90*/  FMNMX.FTZ R0, R40, R41, !PT ;  /* 0x0000002928007209 */ /* 0x000fe20007810000 */
[----:B------:R-:W-:Y:S01]  /*1da0*/  HMMA.16816.F32.BF16 R12, R4, R28, R108 ;  /* 0x0000001c040c723c */ /* 0x000fe2000004186c */
[----:B------:R-:W-:-:S03]  /*1db0*/  FMNMX.FTZ R9, R176, R9, !PT ;  /* 0x00000009b0097209 */ /* 0x000fc60007810000 */
[----:B------:R-:W-:Y:S02]  /*1dc0*/  FMNMX.FTZ R0, R44, R0, !PT ;  /* 0x000000002c007209 */ /* 0x000fe40007810000 */
[C---:B------:R-:W-:Y:S01]  /*1dd0*/  HMMA.16816.F32.BF16 R188, R4.reuse, R24, R60 ;  /* 0x0000001804bc723c */ /* 0x040fe2000004183c */
[----:B------:R-:W-:Y:S02]  /*1de0*/  FMNMX.FTZ R9, R177, R9, !PT ;  /* 0x00000009b1097209 */ /* 0x000fe40007810000 */
[----:B------:R-:W-:Y:S02]  /*1df0*/  FMNMX.FTZ R0, R45, R0, !PT ;  /* 0x000000002d007209 */ /* 0x000fe40007810000 */
[----:B------:R-:W-:Y:S01]  /*1e00*/  FMNMX.FTZ R9, R244, R9, !PT ;  /* 0x00000009f4097209 */ /* 0x000fe20007810000 */
[----:B------:R-:W-:Y:S01]  /*1e10*/  HMMA.16816.F32.BF16 R172, R4, R26, R104 ;  /* 0x0000001a04ac723c */ /* 0x000fe20000041868 */
[----:B------:R-:W-:Y:S02]  /*1e20*/  FMNMX.FTZ R0, R64, R0, !PT ;  /* 0x0000000040007209 */ /* 0x000fe40007810000 */
[----:B------:R-:W-:-:S02]  /*1e30*/  FMNMX.FTZ R9, R181, R9, !PT ;  /* 0x00000009b5097209 */ /* 0x000fc40007810000 */
[----:B------:R-:W-:-:S04]  /*1e40*/  FMNMX.FTZ R0, R65, R0, !PT ;  /* 0x0000000041007209 */ /* 0x000fc80007810000 */
[----:B------:R-:W-:Y:S02]  /*1e50*/  FMNMX.FTZ R0, R92, R0, !PT ;  /* 0x000000005c007209 */ /* 0x000fe40007810000 */
[----:B------:R-:W-:Y:S02]  /*1e60*/  STL.64 [R1+0x10], R12 ;  /* 0x0000100c01007387 */ /* 0x000fe40000100a00 */
[----:B------:R-:W-:Y:S02]  /*1e70*/  FMNMX.FTZ R8, R93, R0, !PT ;  /* 0x000000005d087209 */ /* 0x000fe40007810000 */
[----:B------:R1:W-:Y:S01]  /*1e80*/  STL.64 [R1+0x18], R14 ;  /* 0x0000180e01007387 */ /* 0x0003e20000100a00 */
[----:B------:R-:W-:Y:S02]  /*1e90*/  FMNMX.FTZ R0, R42, R43, !PT ;  /* 0x0000002b2a007209 */ /* 0x000fe40007810000 */
[----:B------:R-:W-:Y:S02]  /*1ea0*/  FMNMX.FTZ R8, R188, R8, !PT ;  /* 0x00000008bc087209 */ /* 0x000fe40007810000 */
[----:B------:R-:W-:Y:S01]  /*1eb0*/  FMNMX.FTZ R0, R46, R0, !PT ;  /* 0x000000002e007209 */ /* 0x000fe20007810000 */
[----:B-1----:R-:W-:Y:S07]  /*1ec0*/  HMMA.16816.F32.BF16 R12, R4, R30, R112 ;  /* 0x0000001e040c723c */ /* 0x002fee0000041870 */
[----:B------:R-:W-:-:S02]  /*1ed0*/  FMNMX.FTZ R4, R189, R8, !PT ;  /* 0x00000008bd047209 */ /* 0x000fc40007810000 */
[----:B------:R-:W-:-:S14]  /*1ee0*/  FMNMX.FTZ R5, R205, R9, !PT ;  /* 0x00000009cd057209 */ /* 0x000fdc0007810000 */
[----:B------:R1:W-:Y:S04]  /*1ef0*/  STL.64 [R1], R12 ;  /* 0x0000000c01007387 */ /* 0x0003e80000100a00 */
[----:B------:R2:W-:Y:S01]  /*1f00*/  STL.64 [R1+0x8], R14 ;  /* 0x0000080e01007387 */ /* 0x0005e20000100a00 */
[----:B-1----:R-:W-:Y:S02]  /*1f10*/  FMNMX.FTZ R12, R47, R0, !PT ;  /* 0x000000002f0c7209 */ /* 0x002fe40007810000 */
[----:B------:R-:W-:Y:S02]  /*1f20*/  FMNMX.FTZ R13, R204, R5, !PT ;  /* 0x00000005cc0d7209 */ /* 0x000fe40007810000 */
[----:B--2---:R-:W-:Y:S01]  /*1f30*/  FMNMX.FTZ R14, R172, R4, !PT ;  /* 0x00000004ac0e7209 */ /* 0x004fe20007810000 */
[----:B------:R-:W-:Y:S06]  /*1f40*/  BAR.SYNC.DEFER_BLOCKING 0x0 ;  /* 0x0000000000007b1d */ /* 0x000fec0000010000 */
[----:B------:R-:W-:Y:S05]  /*1f50*/  @!P0 BRA `(.L_x_118) ;  /* 0x0000000000688947 */ /* 0x000fea0003800000 */
[----:B------:R-:W-:-:S04]  /*1f60*/  LEA.HI.SX32 R0, R246, 0xfffffffe, 0x1a ;  /* 0xfffffffef6007811 */ /* 0x000fc800078fd2ff */
[----:B------:R-:W-:Y:S01]  /*1f70*/  SHF.R.S32.HI R7, RZ, 0x1f, R0 ;  /* 0x0000001fff077819 */ /* 0x000fe20000011400 */
[C---:B------:R-:W-:Y:S02]  /*1f80*/  IMAD R6, R0.reuse, UR19, RZ ;  /* 0x0000001300067c24 */ /* 0x040fe4000f8e02ff */
[----:B------:R-:W-:-:S04]  /*1f90*/  IMAD.WIDE.U32 R4, R0, UR20, R160 ;  /* 0x0000001400047c25 */ /* 0x000fc8000f8e00a0 */
[----:B------:R-:W-:Y:S01]  /*1fa0*/  IMAD R0, R7, UR20, R6 ;  /* 0x0000001407007c24 */ /* 0x000fe2000f8e0206 */
[----:B------:R-:W-:-:S03]  /*1fb0*/  LEA R8, P2, R4, UR6, 0x1 ;  /* 0x0000000604087c11 */ /* 0x000fc6000f8408ff */
[----:B------:R-:W-:Y:S01]  /*1fc0*/  IMAD.IADD R0, R5, 0x1, R0 ;  /* 0x0000000105007824 */ /* 0x000fe200078e0200 */
[----:B------:R-:W-:-:S04]  /*1fd0*/  IADD3 R6, P1, R8, UR14, RZ ;  /* 0x0000000e08067c10 */ /* 0x000fc8000ff3e0ff */
        /* <DEDUP_REMOVED lines=17> */
[----:B------:R-:W0:Y:S02]  /*20f0*/  LDGDEPBAR ;  /* 0x00000000000079af */ /* 0x000e240000000000 */
.L_x_118:
[----:B------:R-:W2:Y:S01]  /*2100*/  LDL.LU R201, [R1+0x4] ;  /* 0x0000040001c97983 */ /* 0x000ea20000300800 */
[----:B-1----:R-:W-:Y:S01]  /*2110*/  FMNMX.FTZ R4, R173, R14, !PT ;  /* 0x0000000ead047209 */ /* 0x002fe20007810000 */
[----:B------:R-:W-:Y:S02]  /*2120*/  ULDC UR4, c[0x0][0x2ec] ;  /* 0x0000bb0000047ab9 */ /* 0x000fe40000000800 */
[----:B------:R-:W3:Y:S04]  /*2130*/  LDL.LU R200, [R1+0x10] ;  /* 0x0000100001c87983 */ /* 0x000ee80000300800 */
[----:B------:R-:W4:Y:S04]  /*2140*/  LDL.LU R252, [R1] ;  /* 0x0000000001fc7983 */ /* 0x000f280000300800 */
[----:B------:R-:W2:Y:S04]  /*2150*/  LDL.LU R239, [R1+0x2c] ;  /* 0x00002c0001ef7983 */ /* 0x000ea80000300800 */
[----:B------:R-:W2:Y:S04]  /*2160*/  LDL.LU R161, [R1+0x30] ;  /* 0x0000300001a17983 */ /* 0x000ea80000300800 */
[----:B------:R-:W2:Y:S04]  /*2170*/  LDL.LU R166, [R1+0x28] ;  /* 0x0000280001a67983 */ /* 0x000ea80000300800 */
[----:B------:R-:W2:Y:S04]  /*2180*/  LDL.LU R180, [R1+0x34] ;  /* 0x0000340001b47983 */ /* 0x000ea80000300800 */
[----:B------:R-:W2:Y:S04]  /*2190*/  LDL.LU R199, [R1+0x1c] ;  /* 0x00001c0001c77983 */ /* 0x000ea80000300800 */
[----:B------:R-:W2:Y:S04]  /*21a0*/  LDL.LU R183, [R1+0x18] ;  /* 0x0000180001b77983 */ /* 0x000ea80000300800 */
[----:B------:R-:W4:Y:S04]  /*21b0*/  LDL.LU R19, [R1+0x14] ;  /* 0x0000140001137983 */ /* 0x000f280000300800 */
[----:B------:R-:W2:Y:S01]  /*21c0*/  LDL R10, [R1+0x8] ;  /* 0x00000800010a7983 */ /* 0x000ea20000100800 */
[----:B------:R-:W-:-:S03]  /*21d0*/  FMNMX.FTZ R0, R66, R12, !PT ;  /* 0x0000000c42007209 */ /* 0x000fc60007810000 */
[----:B------:R-:W-:Y:S01]  /*21e0*/  STL [R1+0x7c], R238 ;  /* 0x00007cee01007387 */ /* 0x000fe20000100800 */
[----:B------:R-:W-:-:S03]  /*21f0*/  FMNMX.FTZ R0, R67, R0, !PT ;  /* 0x0000000043007209 */ /* 0x000fc60007810000 */
[----:B------:R-:W-:Y:S01]  /*2200*/  STL [R1+0x78], R247 ;  /* 0x000078f701007387 */ /* 0x000fe20000100800 */
[----:B------:R-:W-:-:S03]  /*2210*/  FMNMX.FTZ R0, R94, R0, !PT ;  /* 0x000000005e007209 */ /* 0x000fc60007810000 */
[----:B------:R-:W-:Y:S04]  /*2220*/  STL [R1+0x74], R246 ;  /* 0x000074f601007387 */ /* 0x000fe80000100800 */
[----:B------:R-:W-:Y:S04]  /*2230*/  STL [R1+0x70], R237 ;  /* 0x000070ed01007387 */ /* 0x000fe80000100800 */
[----:B------:R-:W-:Y:S04]  /*2240*/  STL [R1+0x6c], R236 ;  /* 0x00006cec01007387 */ /* 0x000fe80000100800 */
[----:B------:R-:W-:Y:S04]  /*2250*/  STL [R1+0x68], R235 ;  /* 0x000068eb01007387 */ /* 0x000fe80000100800 */
[----:B------:R-:W-:Y:S04]  /*2260*/  STL [R1+0x64], R234 ;  /* 0x000064ea01007387 */ /* 0x000fe80000100800 */
[----:B------:R-:W-:Y:S04]  /*2270*/  STL [R1+0x60], R233 ;  /* 0x000060e901007387 */ /* 0x000fe80000100800 */
[----:B------:R-:W-:Y:S04]  /*2280*/  STL [R1+0x5c], R232 ;  /* 0x00005ce801007387 */ /* 0x000fe80000100800 */
[----:B------:R-:W-:Y:S04]  /*2290*/  STL [R1+0x58], R231 ;  /* 0x000058e701007387 */ /* 0x000fe80000100800 */
[----:B------:R-:W1:Y:S01]  /*22a0*/  SHFL.BFLY PT, R6, R13, 0x2, 0x1f ;  /* 0x0c401f000d067f89 */ /* 0x000e6200000e0000 */
[----:B---3--:R-:W-:-:S04]  /*22b0*/  FMNMX.FTZ R4, R200, R4, !PT ;  /* 0x00000004c8047209 */ /* 0x008fc80007810000 */
[----:B----4-:R-:W-:Y:S01]  /*22c0*/  FMNMX.FTZ R4, R19, R4, !PT ;  /* 0x0000000413047209 */ /* 0x010fe20007810000 */
[----:B------:R3:W-:Y:S04]  /*22d0*/  STL [R1+0x90], R19 ;  /* 0x0000901301007387 */ /* 0x0007e80000100800 */
[----:B---3--:R-:W3:Y:S01]  /*22e0*/  LDL.LU R19, [R1+0xc] ;  /* 0x00000c0001137983 */ /* 0x008ee20000300800 */
[----:B------:R-:W-:Y:S02]  /*22f0*/  FMNMX.FTZ R0, R95, R0, !PT ;  /* 0x000000005f007209 */ /* 0x000fe40007810000 */
[----:B------:R-:W-:Y:S01]  /*2300*/  FMNMX.FTZ R5, R78, R79, !PT ;  /* 0x0000004f4e057209 */ /* 0x000fe20007810000 */
[----:B------:R-:W-:Y:S01]  /*2310*/  STL [R1+0x98], R175 ;  /* 0x000098af01007387 */ /* 0x000fe20000100800 */
[----:B------:R-:W-:-:S02]  /*2320*/  FMNMX.FTZ R4, R252, R4, !PT ;  /* 0x00000004fc047209 */ /* 0x000fc40007810000 */
[----:B------:R-:W-:Y:S02]  /*2330*/  FMNMX.FTZ R0, R190, R0, !PT ;  /* 0x00000000be007209 */ /* 0x000fe40007810000 */
[----:B------:R-:W-:Y:S02]  /*2340*/  FMNMX.FTZ R5, R70, R5, !PT ;  /* 0x0000000546057209 */ /* 0x000fe40007810000 */
[----:B--2---:R-:W-:Y:S02]  /*2350*/  FMNMX.FTZ R7, R201, R4, !PT ;  /* 0x00000004c9077209 */ /* 0x004fe40007810000 */
[----:B------:R-:W-:Y:S02]  /*2360*/  FMNMX.FTZ R0, R191, R0, !PT ;  /* 0x00000000bf007209 */ /* 0x000fe40007810000 */
[----:B------:R-:W-:Y:S01]  /*2370*/  FMNMX.FTZ R4, R71, R5, !PT ;  /* 0x0000000547047209 */ /* 0x000fe20007810000 */
[----:B------:R-:W-:Y:S01]  /*2380*/  SHFL.BFLY PT, R8, R7, 0x2, 0x1f ;  /* 0x0c401f0007087f89 */ /* 0x000fe200000e0000 */
[----:B------:R-:W-:-:S02]  /*2390*/  FMNMX.FTZ R0, R174, R0, !PT ;  /* 0x00000000ae007209 */ /* 0x000fc40007810000 */
[----:B-1----:R-:W-:Y:S02]  /*23a0*/  FMNMX.FTZ R6, R13, R6, !PT ;  /* 0x000000060d067209 */ /* 0x002fe40007810000 */
[----:B------:R-:W-:Y:S02]  /*23b0*/  FMNMX.FTZ R4, R170, R4, !PT ;  /* 0x00000004aa047209 */ /* 0x000fe40007810000 */
[----:B------:R-:W-:Y:S01]  /*23c0*/  FMNMX.FTZ R0, R175, R0, !PT ;  /* 0x00000000af007209 */ /* 0x000fe20007810000 */
[----:B------:R-:W1:Y:S01]  /*23d0*/  SHFL.BFLY PT, R9, R6, 0x1, 0x1f ;  /* 0x0c201f0006097f89 */ /* 0x000e6200000e0000 */
[----:B------:R-:W-:Y:S02]  /*23e0*/  FMNMX.FTZ R4, R171, R4, !PT ;  /* 0x00000004ab047209 */ /* 0x000fe40007810000 */
[----:B------:R-:W-:Y:S02]  /*23f0*/  FMNMX.FTZ R0, R183, R0, !PT ;  /* 0x00000000b7007209 */ /* 0x000fe40007810000 */
[----:B------:R-:W-:-:S02]  /*2400*/  FMNMX.FTZ R4, R158, R4, !PT ;  /* 0x000000049e047209 */ /* 0x000fc40007810000 */
[----:B------:R-:W-:Y:S02]  /*2410*/  FMNMX.FTZ R0, R199, R0, !PT ;  /* 0x00000000c7007209 */ /* 0x000fe40007810000 */
[----:B------:R-:W-:Y:S02]  /*2420*/  FMNMX.FTZ R4, R159, R4, !PT ;  /* 0x000000049f047209 */ /* 0x000fe40007810000 */
[----:B------:R-:W-:Y:S02]  /*2430*/  FMNMX.FTZ R0, R10, R0, !PT ;  /* 0x000000000a007209 */ /* 0x000fe40007810000 */
[----:B------:R-:W-:-:S04]  /*2440*/  FMNMX.FTZ R5, R186, R4, !PT ;  /* 0x00000004ba057209 */ /* 0x000fc80007810000 */
[----:B------:R-:W-:-:S04]  /*2450*/  FMNMX.FTZ R5, R187, R5, !PT ;  /* 0x00000005bb057209 */ /* 0x000fc80007810000 */
[----:B------:R-:W-:Y:S02]  /*2460*/  FMNMX.FTZ R5, R178, R5, !PT ;  /* 0x00000005b2057209 */ /* 0x000fe40007810000 */
[----:B-1----:R-:W-:Y:S02]  /*2470*/  FMNMX.FTZ R164, R6, R9, !PT ;  /* 0x0000000906a47209 */ /* 0x002fe40007810000 */
[----:B------:R-:W-:Y:S02]  /*2480*/  FMNMX.FTZ R5, R179, R5, !PT ;  /* 0x00000005b3057209 */ /* 0x000fe40007810000 */
[C---:B------:R-:W-:Y:S02]  /*2490*/  FSETP.NEU.FTZ.AND P1, PT, R164.reuse, -INF , PT ;  /* 0xff800000a400780b */ /* 0x040fe40003f3d000 */
[----:B------:R-:W-:Y:S01]  /*24a0*/  FMNMX.FTZ R6, R161, R5, !PT ;  /* 0x00000005a1067209 */ /* 0x000fe20007810000 */
[----:B------:R-:W-:-:S03]  /*24b0*/  FMUL.FTZ R5, R164, UR4 ;  /* 0x00000004a4057c20 */ /* 0x000fc60008410000 */
[----:B------:R-:W-:Y:S02]  /*24c0*/  FMNMX.FTZ R6, R180, R6, !PT ;  /* 0x00000006b4067209 */ /* 0x000fe40007810000 */
[----:B------:R-:W-:Y:S02]  /*24d0*/  FSEL R18, R5, RZ, P1 ;  /* 0x000000ff05127208 */ /* 0x000fe40000800000 */
[----:B------:R-:W-:-:S03]  /*24e0*/  FMNMX.FTZ R5, R166, R6, !PT ;  /* 0x00000006a6057209 */ /* 0x000fc60007810000 */
[----:B------:R-:W-:Y:S01]  /*24f0*/  FFMA.FTZ R6, R76, UR4, -R18 ;  /* 0x000000044c067c23 */ /* 0x000fe20008010812 */
[----:B------:R-:W-:-:S03]  /*2500*/  FMNMX.FTZ R5, R239, R5, !PT ;  /* 0x00000005ef057209 */ /* 0x000fc60007810000 */
[----:B------:R1:W-:Y:S02]  /*2510*/  MUFU.EX2 R10, R6 ;  /* 0x00000006000a7308 */ /* 0x0003e40000000800 */
[----:B-1----:R-:W-:-:S06]  /*2520*/  FFMA.FTZ R6, R68, UR4, -R18 ;  /* 0x0000000444067c23 */ /* 0x002fcc0008010812 */
[----:B------:R-:W-:Y:S01]  /*2530*/  MUFU.EX2 R236, R6 ;  /* 0x0000000600ec7308 */ /* 0x000fe20000000800 */
[----:B---3--:R-:W-:Y:S01]  /*2540*/  FMNMX.FTZ R4, R19, R0, !PT ;  /* 0x0000000013047209 */ /* 0x008fe20007810000 */
[----:B------:R-:W-:Y:S01]  /*2550*/  STL [R1+0x94], R19 ;  /* 0x0000941301007387 */ /* 0x000fe20000100800 */
[----:B------:R-:W-:-:S03]  /*2560*/  FMNMX.FTZ R0, R7, R8, !PT ;  /* 0x0000000807007209 */ /* 0x000fc60007810000 */
[----:B------:R-:W1:Y:S04]  /*2570*/  SHFL.BFLY PT, R7, R4, 0x2, 0x1f ;  /* 0x0c401f0004077f89 */ /* 0x000e6800000e0000 */
[----:B------:R-:W2:Y:S04]  /*2580*/  SHFL.BFLY PT, R8, R0, 0x1, 0x1f ;  /* 0x0c201f0000087f89 */ /* 0x000ea800000e0000 */
[----:B------:R-:W-:Y:S01]  /*2590*/  STL [R1+0x80], R164 ;  /* 0x000080a401007387 */ /* 0x000fe20000100800 */
[----:B-1----:R-:W-:-:S03]  /*25a0*/  FMNMX.FTZ R4, R4, R7, !PT ;  /* 0x0000000704047209 */ /* 0x002fc60007810000 */
[----:B------:R-:W1:Y:S01]  /*25b0*/  SHFL.BFLY PT, R7, R5, 0x2, 0x1f ;  /* 0x0c401f0005077f89 */ /* 0x000e6200000e0000 */
[----:B--2---:R-:W-:Y:S01]  /*25c0*/  FMNMX.FTZ R162, R0, R8, !PT ;  /* 0x0000000800a27209 */ /* 0x004fe20007810000 */
[----:B------:R-:W-:Y:S02]  /*25d0*/  FFMA.FTZ R0, R77, UR4, -R18 ;  /* 0x000000044d007c23 */ /* 0x000fe40008010812 */
[----:B------:R-:W2:Y:S01]  /*25e0*/  SHFL.BFLY PT, R8, R4, 0x1, 0x1f ;  /* 0x0c201f0004087f89 */ /* 0x000ea200000e0000 */
[C---:B------:R-:W-:Y:S01]  /*25f0*/  FSETP.NEU.FTZ.AND P1, PT, R162.reuse, -INF , PT ;  /* 0xff800000a200780b */ /* 0x040fe20003f3d000 */
[----:B------:R3:W-:Y:S02]  /*2600*/  MUFU.EX2 R192, R0 ;  /* 0x0000000000c07308 */ /* 0x0007e40000000800 */
[----:B------:R-:W-:Y:S01]  /*2610*/  STL [R1+0x84], R162 ;  /* 0x000084a201007387 */ /* 0x000fe20000100800 */
[----:B---3--:R-:W-:Y:S01]  /*2620*/  FMUL.FTZ R0, R162, UR4 ;  /* 0x00000004a2007c20 */ /* 0x008fe20008410000 */
[----:B-1----:R-:W-:-:S02]  /*2630*/  FMNMX.FTZ R5, R5, R7, !PT ;  /* 0x0000000705057209 */ /* 0x002fc40007810000 */
[----:B--2---:R-:W-:Y:S02]  /*2640*/  FMNMX.FTZ R160, R4, R8, !PT ;  /* 0x0000000804a07209 */ /* 0x004fe40007810000 */
[----:B------:R-:W-:Y:S01]  /*2650*/  FSEL R17, R0, RZ, P1 ;  /* 0x000000ff00117208 */ /* 0x000fe20000800000 */
[----:B------:R-:W-:Y:S01]  /*2660*/  FFMA.FTZ R0, R69, UR4, -R18 ;  /* 0x0000000445007c23 */ /* 0x000fe20008010812 */
[----:B------:R-:W1:Y:S01]  /*2670*/  SHFL.BFLY PT, R6, R5, 0x1, 0x1f ;  /* 0x0c201f0005067f89 */ /* 0x000e6200000e0000 */
[----:B------:R-:W-:Y:S02]  /*2680*/  FSETP.NEU.FTZ.AND P1, PT, R160, -INF , PT ;  /* 0xff800000a000780b */ /* 0x000fe40003f3d000 */
[----:B------:R2:W3:Y:S01]  /*2690*/  MUFU.EX2 R232, R0 ;  /* 0x0000000000e87308 */ /* 0x0004e20000000800 */
[--C-:B------:R-:W-:Y:S01]  /*26a0*/  FFMA.FTZ R4, R44, UR4, -R17.reuse ;  /* 0x000000042c047c23 */ /* 0x100fe20008010811 */
[----:B------:R-:W-:Y:S06]  /*26b0*/  STL [R1+0x88], R160 ;  /* 0x000088a001007387 */ /* 0x000fec0000100800 */
[----:B------:R-:W-:Y:S01]  /*26c0*/  MUFU.EX2 R195, R4 ;  /* 0x0000000400c37308 */ /* 0x000fe20000000800 */
[----:B--2---:R-:W-:Y:S01]  /*26d0*/  FFMA.FTZ R0, R40, UR4, -R17 ;  /* 0x0000000428007c23 */ /* 0x004fe20008010811 */
[----:B---3--:R-:W-:-:S06]  /*26e0*/  F2FP.BF16.F32.PACK_AB R14, R232, R236 ;  /* 0x000000ece80e723e */ /* 0x008fcc00000010ff */
[----:B------:R2:W-:Y:S01]  /*26f0*/  MUFU.EX2 R247, R0 ;  /* 0x0000000000f77308 */ /* 0x0005e20000000800 */
[----:B-1----:R-:W-:-:S05]  /*2700*/  FMNMX.FTZ R163, R5, R6, !PT ;  /* 0x0000000605a37209 */ /* 0x002fca0007810000 */
[----:B------:R-:W-:Y:S01]  /*2710*/  STL [R1+0x8c], R163 ;  /* 0x00008ca301007387 */ /* 0x000fe20000100800 */
[----:B--2---:R-:W-:-:S04]  /*2720*/  FFMA.FTZ R0, R41, UR4, -R17 ;  /* 0x0000000429007c23 */ /* 0x004fc80008010811 */
[----:B------:R1:W2:Y:S02]  /*2730*/  MUFU.EX2 R238, R0 ;  /* 0x0000000000ee7308 */ /* 0x0002a40000000800 */
[----:B-1----:R-:W-:Y:S01]  /*2740*/  FMUL.FTZ R0, R160, UR4 ;  /* 0x00000004a0007c20 */ /* 0x002fe20008410000 */
[----:B--2---:R-:W-:-:S04]  /*2750*/  F2FP.BF16.F32.PACK_AB R8, R238, R247 ;  /* 0x000000f7ee08723e */ /* 0x004fc800000010ff */
[----:B------:R-:W-:Y:S01]  /*2760*/  FSEL R16, R0, RZ, P1 ;  /* 0x000000ff00107208 */ /* 0x000fe20000800000 */
[----:B------:R-:W-:Y:S01]  /*2770*/  FFMA.FTZ R0, R45, UR4, -R17 ;  /* 0x000000042d007c23 */ /* 0x000fe20008010811 */
[----:B------:R-:W-:-:S03]  /*2780*/  FSETP.NEU.FTZ.AND P1, PT, R163, -INF , PT ;  /* 0xff800000a300780b */ /* 0x000fc60003f3d000 */
[----:B------:R1:W-:Y:S01]  /*2790*/  MUFU.EX2 R194, R0 ;  /* 0x0000000000c27308 */ /* 0x0003e20000000800 */
[----:B------:R-:W-:-:S07]  /*27a0*/  FFMA.FTZ R4, R42, UR4, -R16 ;  /* 0x000000042a047c23 */ /* 0x000fce0008010810 */
[----:B------:R-:W-:Y:S01]  /*27b0*/  MUFU.EX2 R237, R4 ;  /* 0x0000000400ed7308 */ /* 0x000fe20000000800 */
[----:B-1----:R-:W-:-:S04]  /*27c0*/  LOP3.LUT R0, R154, R153, RZ, 0xfc, !PT ;  /* 0x000000999a007212 */ /* 0x002fc800078efcff */
[----:B------:R-:W-:Y:S01]  /*27d0*/  LEA R167, R0, UR5, 0x1 ;  /* 0x0000000500a77c11 */ /* 0x000fe2000f8e08ff */
[----:B------:R-:W-:-:S03]  /*27e0*/  FFMA.FTZ R0, R43, UR4, -R16 ;  /* 0x000000042b007c23 */ /* 0x000fc60008010810 */
[----:B------:R-:W-:Y:S01]  /*27f0*/  IADD3 R228, R3, R167, RZ ;  /* 0x000000a703e47210 */ /* 0x000fe20007ffe0ff */
[----:B------:R1:W2:Y:S01]  /*2800*/  MUFU.EX2 R246, R0 ;  /* 0x0000000000f67308 */ /* 0x0002a20000000800 */
[C---:B------:R-:W-:Y:S02]  /*2810*/  IMAD.IADD R230, R2.reuse, 0x1, R167 ;  /* 0x0000000102e67824 */ /* 0x040fe400078e02a7 */
[--C-:B------:R-:W-:Y:S01]  /*2820*/  FFMA.FTZ R3, R47, UR4, -R16.reuse ;  /* 0x000000042f037c23 */ /* 0x100fe20008010810 */
[----:B------:R-:W-:Y:S01]  /*2830*/  IADD3 R229, R2, R228, RZ ;  /* 0x000000e402e57210 */ /* 0x000fe20007ffe0ff */
[----:B------:R-:W3:Y:S04]  /*2840*/  LDSM.16.MT88.4 R72, [R167+0xe000] ;  /* 0x00e00000a748783b */ /* 0x000ee80000004200 */
[----:B------:R-:W4:Y:S01]  /*2850*/  LDSM.16.MT88.4 R52, [R230+0xc000] ;  /* 0x00c00000e634783b */ /* 0x000f220000004200 */
[----:B------:R2:W-:Y:S03]  /*2860*/  MUFU.EX2 R182, R3 ;  /* 0x0000000300b67308 */ /* 0x0005e60000000800 */
[----:B------:R-:W-:Y:S04]  /*2870*/  LDSM.16.MT88.4 R48, [R230+0xc800] ;  /* 0x00c80000e630783b */ /* 0x000fe80000004200 */
[----:B------:R-:W4:Y:S01]  /*2880*/  LDSM.16.MT88.4 R84, [R230+0xe000] ;  /* 0x00e00000e654783b */ /* 0x000f220000004200 */
[----:B-1----:R-:W-:Y:S01]  /*2890*/  FFMA.FTZ R0, R46, UR4, -R16 ;  /* 0x000000042e007c23 */ /* 0x002fe20008010810 */
[----:B--2---:R-:W-:-:S02]  /*28a0*/  F2FP.BF16.F32.PACK_AB R9, R246, R237 ;  /* 0x000000edf609723e */ /* 0x004fc400000010ff */
[----:B------:R-:W1:Y:S01]  /*28b0*/  LDSM.16.MT88.4 R28, [R167+0xc000] ;  /* 0x00c00000a71c783b */ /* 0x000e620000004200 */
[----:B------:R2:W2:Y:S03]  /*28c0*/  MUFU.EX2 R233, R0 ;  /* 0x0000000000e97308 */ /* 0x0004a60000000800 */
[----:B------:R-:W1:Y:S01]  /*28d0*/  LDSM.16.MT88.4 R20, [R228+0xc000] ;  /* 0x00c00000e414783b */ /* 0x000e620000004200 */
[----:B------:R-:W-:Y:S01]  /*28e0*/  IMAD.MOV.U32 R3, RZ, RZ, R10 ;  /* 0x000000ffff037224 */ /* 0x000fe200078e000a */
[----:B------:R-:W-:Y:S02]  /*28f0*/  F2FP.BF16.F32.PACK_AB R10, R194, R195 ;  /* 0x000000c3c20a723e */ /* 0x000fe400000010ff */
[----:B------:R-:W1:Y:S02]  /*2900*/  LDSM.16.MT88.4 R56, [R229+0xc000] ;  /* 0x00c00000e538783b */ /* 0x000e640000004200 */
[----:B------:R-:W-:-:S02]  /*2910*/  F2FP.BF16.F32.PACK_AB R12, R192, R3 ;  /* 0x00000003c00c723e */ /* 0x000fc400000010ff */
[----:B------:R-:W1:Y:S04]  /*2920*/  LDSM.16.MT88.4 R80, [R229+0xe000] ;  /* 0x00e00000e550783b */ /* 0x000e680000004200 */
[----:B------:R-:W-:Y:S01]  /*2930*/  LDSM.16.MT88.4 R120, [R167+0xe800] ;  /* 0x00e80000a778783b */ /* 0x000fe20000004200 */
[----:B--2---:R-:W-:Y:S01]  /*2940*/  FMUL.FTZ R0, R163, UR4 ;  /* 0x00000004a3007c20 */ /* 0x004fe20008410000 */
[----:B------:R-:W-:Y:S02]  /*2950*/  F2FP.BF16.F32.PACK_AB R11, R182, R233 ;  /* 0x000000e9b60b723e */ /* 0x000fe400000010ff */
[----:B------:R-:W-:Y:S02]  /*2960*/  LDSM.16.MT88.4 R128, [R230+0xe800] ;  /* 0x00e80000e680783b */ /* 0x000fe40000004200 */
[----:B------:R-:W-:-:S02]  /*2970*/  FSEL R0, R0, RZ, P1 ;  /* 0x000000ff00007208 */ /* 0x000fc40000800000 */
[----:B------:R-:W-:Y:S01]  /*2980*/  LDSM.16.MT88.4 R124, [R228+0xe800] ;  /* 0x00e80000e47c783b */ /* 0x000fe20000004200 */
[C---:B---3--:R-:W-:Y:S02]  /*2990*/  HMMA.16816.F32.BF16 R88, R8.reuse, R72, RZ ;  /* 0x000000480858723c */ /* 0x048fe400000418ff */
[--C-:B------:R-:W-:Y:S01]  /*29a0*/  FFMA.FTZ R2, R78, UR4, -R0.reuse ;  /* 0x000000044e027c23 */ /* 0x100fe20008010800 */
[----:B------:R-:W-:Y:S03]  /*29b0*/  LDSM.16.MT88.4 R136, [R229+0xe800] ;  /* 0x00e80000e588783b */ /* 0x000fe60000004200 */
[----:B------:R2:W-:Y:S01]  /*29c0*/  MUFU.EX2 R162, R2 ;  /* 0x0000000200a27308 */ /* 0x0005e20000000800 */
[C---:B----4-:R-:W-:Y:S01]  /*29d0*/  HMMA.16816.F32.BF16 R112, R8.reuse, R52, RZ ;  /* 0x000000340870723c */ /* 0x050fe200000418ff */
[----:B------:R-:W-:Y:S04]  /*29e0*/  LDSM.16.MT88.4 R44, [R167+0xc800] ;  /* 0x00c80000a72c783b */ /* 0x000fe80000004200 */
[----:B------:R-:W-:Y:S01]  /*29f0*/  LDSM.16.MT88.4 R40, [R228+0xc800] ;  /* 0x00c80000e428783b */ /* 0x000fe20000004200 */
[C---:B------:R-:W-:Y:S06]  /*2a00*/  HMMA.16816.F32.BF16 R32, R8.reuse, R84, RZ ;  /* 0x000000540820723c */ /* 0x040fec00000418ff */
[----:B-1----:R-:W-:Y:S01]  /*2a10*/  HMMA.16816.F32.BF16 R132, R8, R28, RZ ;  /* 0x0000001c0884723c */ /* 0x002fe200000418ff */
[----:B--2---:R-:W-:-:S02]  /*2a20*/  FFMA.FTZ R2, R79, UR4, -R0 ;  /* 0x000000044f027c23 */ /* 0x004fc40008010800 */
[----:B------:R-:W1:Y:S03]  /*2a30*/  LDSM.16.MT88.4 R76, [R228+0xe000] ;  /* 0x00e00000e44c783b */ /* 0x000e660000004200 */
[C---:B------:R-:W-:Y:S01]  /*2a40*/  HMMA.16816.F32.BF16 R116, R8.reuse, R20, RZ ;  /* 0x000000140874723c */ /* 0x040fe200000418ff */
[----:B------:R2:W3:Y:S05]  /*2a50*/  MUFU.EX2 R165, R2 ;  /* 0x0000000200a57308 */ /* 0x0004ea0000000800 */
[C---:B------:R-:W-:Y:S06]  /*2a60*/  HMMA.16816.F32.BF16 R104, R8.reuse, R56, RZ ;  /* 0x000000380868723c */ /* 0x040fec00000418ff */
[----:B------:R-:W-:Y:S01]  /*2a70*/  HMMA.16816.F32.BF16 R24, R8, R80, RZ ;  /* 0x000000500818723c */ /* 0x000fe200000418ff */
[----:B--2---:R-:W-:-:S05]  /*2a80*/  FFMA.FTZ R2, R70, UR4, -R0 ;  /* 0x0000000446027c23 */ /* 0x004fca0008010800 */
[C---:B------:R-:W-:Y:S01]  /*2a90*/  HMMA.16816.F32.BF16 R60, R8.reuse, R22, RZ ;  /* 0x00000016083c723c */ /* 0x040fe200000418ff */
[----:B---3--:R-:W-:Y:S01]  /*2aa0*/  F2FP.BF16.F32.PACK_AB R13, R165, R162 ;  /* 0x000000a2a50d723e */ /* 0x008fe200000010ff */
[----:B------:R2:W-:Y:S04]  /*2ab0*/  MUFU.EX2 R235, R2 ;  /* 0x0000000200eb7308 */ /* 0x0005e80000000800 */
[C---:B------:R-:W-:Y:S06]  /*2ac0*/  HMMA.16816.F32.BF16 R96, R8.reuse, R54, RZ ;  /* 0x000000360860723c */ /* 0x040fec00000418ff */
[C---:B------:R-:W-:Y:S06]  /*2ad0*/  HMMA.16816.F32.BF16 R100, R8.reuse, R74, RZ ;  /* 0x0000004a0864723c */ /* 0x040fec00000418ff */
[----:B------:R-:W-:Y:S01]  /*2ae0*/  HMMA.16816.F32.BF16 R152, R8, R86, RZ ;  /* 0x000000560898723c */ /* 0x000fe200000418ff */
[----:B--2---:R-:W-:-:S02]  /*2af0*/  FFMA.FTZ R2, R71, UR4, -R0 ;  /* 0x0000000447027c23 */ /* 0x004fc40008010800 */
[----:B------:R-:W2:Y:S02]  /*2b00*/  LDSM.16.MT88.4 R68, [R229+0xc800] ;  /* 0x00c80000e544783b */ /* 0x000ea40000004200 */
[----:B------:R3:W4:Y:S01]  /*2b10*/  MUFU.EX2 R231, R2 ;  /* 0x0000000200e77308 */ /* 0x0007220000000800 */
[C---:B-1----:R-:W-:Y:S06]  /*2b20*/  HMMA.16816.F32.BF16 R36, R8.reuse, R76, RZ ;  /* 0x0000004c0824723c */ /* 0x042fec00000418ff */
[C---:B------:R-:W-:Y:S06]  /*2b30*/  HMMA.16816.F32.BF16 R108, R8.reuse, R78, RZ ;  /* 0x0000004e086c723c */ /* 0x040fec00000418ff */
[----:B------:R-:W-:Y:S01]  /*2b40*/  HMMA.16816.F32.BF16 R140, R8, R82, RZ ;  /* 0x00000052088c723c */ /* 0x000fe200000418ff */
[----:B---3--:R-:W-:Y:S01]  /*2b50*/  FFMA.FTZ R2, R64, UR4, -R17 ;  /* 0x0000000440027c23 */ /* 0x008fe20008010811 */
[----:B----4-:R-:W-:-:S03]  /*2b60*/  F2FP.BF16.F32.PACK_AB R15, R231, R235 ;  /* 0x000000ebe70f723e */ /* 0x010fc600000010ff */
[----:B------:R1:W-:Y:S04]  /*2b70*/  MUFU.EX2 R19, R2 ;  /* 0x0000000200137308 */ /* 0x0003e80000000800 */
[C---:B------:R-:W-:Y:S06]  /*2b80*/  HMMA.16816.F32.BF16 R144, R12.reuse, R20, RZ ;  /* 0x000000140c90723c */ /* 0x040fec00000418ff */
[----:B------:R-:W-:Y:S01]  /*2b90*/  HMMA.16816.F32.BF16 R148, R12, R28, RZ ;  /* 0x0000001c0c94723c */ /* 0x000fe200000418ff */
[----:B-1----:R-:W-:-:S04]  /*2ba0*/  FFMA.FTZ R2, R65, UR4, -R17 ;  /* 0x0000000441027c23 */ /* 0x002fc80008010811 */
[----:B------:R1:W3:Y:S02]  /*2bb0*/  MUFU.EX2 R198, R2 ;  /* 0x0000000200c67308 */ /* 0x0002e40000000800 */
[----:B-1----:R-:W-:Y:S01]  /*2bc0*/  FFMA.FTZ R2, R92, UR4, -R17 ;  /* 0x000000045c027c23 */ /* 0x002fe20008010811 */
[----:B---3--:R-:W-:Y:S01]  /*2bd0*/  F2FP.BF16.F32.PACK_AB R4, R198, R19 ;  /* 0x00000013c604723e */ /* 0x008fe200000010ff */
[----:B------:R-:W-:-:S04]  /*2be0*/  IMAD.MOV.U32 R29, RZ, RZ, R198 ;  /* 0x000000ffff1d7224 */ /* 0x000fc800078e00c6 */
[----:B------:R1:W-:Y:S02]  /*2bf0*/  MUFU.EX2 R245, R2 ;  /* 0x0000000200f57308 */ /* 0x0003e40000000800 */
[----:B-1----:R-:W-:-:S06]  /*2c00*/  FFMA.FTZ R2, R93, UR4, -R17 ;  /* 0x000000045d027c23 */ /* 0x002fcc0008010811 */
[----:B------:R1:W3:Y:S02]  /*2c10*/  MUFU.EX2 R196, R2 ;  /* 0x0000000200c47308 */ /* 0x0002e40000000800 */
[----:B-1----:R-:W-:Y:S01]  /*2c20*/  FFMA.FTZ R2, R66, UR4, -R16 ;  /* 0x0000000442027c23 */ /* 0x002fe20008010810 */
[----:B---3--:R-:W-:Y:S01]  /*2c30*/  F2FP.BF16.F32.PACK_AB R6, R196, R245 ;  /* 0x000000f5c406723e */ /* 0x008fe200000010ff */
[----:B------:R-:W-:-:S04]  /*2c40*/  IMAD.MOV.U32 R21, RZ, RZ, R196 ;  /* 0x000000ffff157224 */ /* 0x000fc800078e00c4 */
[----:B------:R1:W-:Y:S02]  /*2c50*/  MUFU.EX2 R193, R2 ;  /* 0x0000000200c17308 */ /* 0x0003e40000000800 */
[--C-:B-1----:R-:W-:Y:S02]  /*2c60*/  FFMA.FTZ R2, R67, UR4, -R16.reuse ;  /* 0x0000000443027c23 */ /* 0x102fe40008010810 */
[----:B------:R-:W-:Y:S04]  /*2c70*/  HMMA.16816.F32.BF16 R64, R8, R30, RZ ;  /* 0x0000001e0840723c */ /* 0x000fe800000418ff */
[----:B------:R1:W3:Y:S02]  /*2c80*/  MUFU.EX2 R175, R2 ;  /* 0x0000000200af7308 */ /* 0x0002e40000000800 */
[----:B-1----:R-:W-:Y:S01]  /*2c90*/  FFMA.FTZ R2, R94, UR4, -R16 ;  /* 0x000000045e027c23 */ /* 0x002fe20008010810 */
[----:B---3--:R-:W-:-:S05]  /*2ca0*/  F2FP.BF16.F32.PACK_AB R5, R175, R193 ;  /* 0x000000c1af05723e */ /* 0x008fca00000010ff */
[----:B------:R1:W-:Y:S02]  /*2cb0*/  MUFU.EX2 R160, R2 ;  /* 0x0000000200a07308 */ /* 0x0003e40000000800 */
[----:B-1----:R-:W-:Y:S02]  /*2cc0*/  FFMA.FTZ R2, R95, UR4, -R16 ;  /* 0x000000045f027c23 */ /* 0x002fe40008010810 */
[----:B------:R-:W-:Y:S04]  /*2cd0*/  HMMA.16816.F32.BF16 R92, R8, R58, RZ ;  /* 0x0000003a085c723c */ /* 0x000fe800000418ff */
[----:B------:R-:W1:Y:S02]  /*2ce0*/  MUFU.EX2 R197, R2 ;  /* 0x0000000200c57308 */ /* 0x000e640000000800 */
[----:B-1----:R-:W-:-:S02]  /*2cf0*/  F2FP.BF16.F32.PACK_AB R7, R197, R160 ;  /* 0x000000a0c507723e */ /* 0x002fc400000010ff */
[----:B------:R-:W-:-:S05]  /*2d00*/  MOV R28, R197 ;  /* 0x000000c5001c7202 */ /* 0x000fca0000000f00 */
[C---:B------:R-:W-:Y:S06]  /*2d10*/  HMMA.16816.F32.BF16 R208, R4.reuse, R48, R112 ;  /* 0x0000003004d0723c */ /* 0x040fec0000041870 */
[C---:B------:R-:W-:Y:S06]  /*2d20*/  HMMA.16816.F32.BF16 R8, R4.reuse, R120, R88 ;  /* 0x000000780408723c */ /* 0x040fec0000041858 */
[----:B------:R-:W-:Y:S01]  /*2d30*/  HMMA.16816.F32.BF16 R240, R4, R128, R32 ;  /* 0x0000008004f0723c */ /* 0x000fe20000041820 */
[----:B------:R-:W-:Y:S01]  /*2d40*/  MOV R89, R19 ;  /* 0x0000001300597202 */ /* 0x000fe20000000f00 */
[----:B------:R-:W-:-:S02]  /*2d50*/  IMAD.MOV.U32 R90, RZ, RZ, R201 ;  /* 0x000000ffff5a7224 */ /* 0x000fc400078e00c9 */
[----:B------:R-:W-:Y:S02]  /*2d60*/  IMAD.MOV.U32 R88, RZ, RZ, R200 ;  /* 0x000000ffff587224 */ /* 0x000fe400078e00c8 */
[----:B------:R-:W-:Y:S01]  /*2d70*/  HMMA.16816.F32.BF16 R200, R4, R126, R108 ;  /* 0x0000007e04c8723c */ /* 0x000fe2000004186c */
[----:B------:R-:W-:-:S05]  /*2d80*/  MOV R35, R180 ;  /* 0x000000b400237202 */ /* 0x000fca0000000f00 */
[----:B------:R-:W-:Y:S01]  /*2d90*/  MOV R2, R209 ;  /* 0x000000d100027202 */ /* 0x000fe20000000f00 */
[----:B------:R-:W-:Y:S01]  /*2da0*/  IMAD.MOV.U32 R207, RZ, RZ, R210 ;  /* 0x000000ffffcf7224 */ /* 0x000fe200078e00d2 */
[----:B------:R-:W-:Y:S01]  /*2db0*/  MOV R206, R211 ;  /* 0x000000d300ce7202 */ /* 0x000fe20000000f00 */
[----:B------:R-:W-:Y:S01]  /*2dc0*/  IMAD.MOV.U32 R115, RZ, RZ, R208 ;  /* 0x000000ffff737224 */ /* 0x000fe200078e00d0 */
[----:B------:R-:W-:Y:S01]  /*2dd0*/  MOV R91, R2 ;  /* 0x00000002005b7202 */ /* 0x000fe20000000f00 */
[----:B------:R-:W-:Y:S01]  /*2de0*/  FFMA.FTZ R2, R168, UR4, -R18 ;  /* 0x00000004a8027c23 */ /* 0x000fe20008010812 */
[----:B------:R-:W-:Y:S01]  /*2df0*/  IMAD.MOV.U32 R20, RZ, RZ, R8 ;  /* 0x000000ffff147224 */ /* 0x000fe200078e0008 */
[----:B------:R-:W-:Y:S01]  /*2e00*/  MOV R114, R9 ;  /* 0x0000000900727202 */ /* 0x000fe20000000f00 */
[----:B------:R-:W-:Y:S01]  /*2e10*/  IMAD.MOV.U32 R113, RZ, RZ, R10 ;  /* 0x000000ffff717224 */ /* 0x000fe200078e000a */
[----:B------:R1:W-:Y:S01]  /*2e20*/  MUFU.EX2 R164, R2 ;  /* 0x0000000200a47308 */ /* 0x0003e20000000800 */
[----:B------:R-:W-:Y:S01]  /*2e30*/  MOV R112, R11 ;  /* 0x0000000b00707202 */ /* 0x000fe20000000f00 */
[----:B------:R-:W-:Y:S01]  /*2e40*/  HMMA.16816.F32.BF16 R208, R4, R138, R140 ;  /* 0x0000008a04d0723c */ /* 0x000fe2000004188c */
[----:B------:R-:W-:Y:S01]  /*2e50*/  IMAD.MOV.U32 R111, RZ, RZ, R114 ;  /* 0x000000ffff6f7224 */ /* 0x000fe200078e0072 */
[----:B------:R-:W-:Y:S01]  /*2e60*/  MOV R108, R162 ;  /* 0x000000a2006c7202 */ /* 0x000fe20000000f00 */
[----:B------:R-:W-:-:S03]  /*2e70*/  IMAD.MOV.U32 R168, RZ, RZ, R35 ;  /* 0x000000ffffa87224 */ /* 0x000fc600078e0023 */
[----:B------:R-:W-:Y:S01]  /*2e80*/  HMMA.16816.F32.BF16 R248, R4, R124, R36 ;  /* 0x0000007c04f8723c */ /* 0x000fe20000041824 */
[----:B------:R-:W-:Y:S01]  /*2e90*/  MOV R141, R194 ;  /* 0x000000c2008d7202 */ /* 0x000fe20000000f00 */
[----:B------:R-:W-:Y:S01]  /*2ea0*/  IMAD.MOV.U32 R142, RZ, RZ, R193 ;  /* 0x000000ffff8e7224 */ /* 0x000fe200078e00c1 */
[----:B------:R-:W-:-:S03]  /*2eb0*/  MOV R143, R192 ;  /* 0x000000c0008f7202 */ /* 0x000fc60000000f00 */
[C---:B------:R-:W-:Y:S01]  /*2ec0*/  HMMA.16816.F32.BF16 R132, R4.reuse, R44, R132 ;  /* 0x0000002c0484723c */ /* 0x040fe20000041884 */
[----:B------:R-:W-:Y:S01]  /*2ed0*/  MOV R39, R199 ;  /* 0x000000c700277202 */ /* 0x000fe20000000f00 */
[----:B------:R-:W-:Y:S02]  /*2ee0*/  IMAD.MOV.U32 R38, RZ, RZ, R183 ;  /* 0x000000ffff267224 */ /* 0x000fe400078e00b7 */
[----:B-1----:R-:W-:Y:S01]  /*2ef0*/  FFMA.FTZ R2, R169, UR4, -R18 ;  /* 0x00000004a9027c23 */ /* 0x002fe20008010812 */
[----:B------:R-:W-:Y:S01]  /*2f00*/  MOV R37, R182 ;  /* 0x000000b600257202 */ /* 0x000fe20000000f00 */
[----:B------:R-:W-:Y:S01]  /*2f10*/  IMAD.MOV.U32 R36, RZ, RZ, R181 ;  /* 0x000000ffff247224 */ /* 0x000fe200078e00b5 */
[----:B------:R-:W-:Y:S01]  /*2f20*/  HMMA.16816.F32.BF16 R116, R4, R40, R116 ;  /* 0x000000280474723c */ /* 0x000fe20000041874 */
[----:B------:R1:W3:Y:S03]  /*2f30*/  MUFU.EX2 R32, R2 ;  /* 0x0000000200207308 */ /* 0x0002e60000000800 */
[----:B------:R-:W-:-:S02]  /*2f40*/  MOV R169, R36 ;  /* 0x0000002400a97202 */ /* 0x000fc40000000f00 */
[C---:B--2---:R-:W-:Y:S06]  /*2f50*/  HMMA.16816.F32.BF16 R104, R4.reuse, R68, R104 ;  /* 0x000000440468723c */ /* 0x044fec0000041868 */
[----:B------:R-:W-:Y:S01]  /*2f60*/  HMMA.16816.F32.BF16 R224, R4, R136, R24 ;  /* 0x0000008804e0723c */ /* 0x000fe20000041818 */
[----:B-1----:R-:W-:Y:S01]  /*2f70*/  FFMA.FTZ R2, R156, UR4, -R18 ;  /* 0x000000049c027c23 */ /* 0x002fe20008010812 */
[----:B---3--:R-:W-:-:S04]  /*2f80*/  MOV R140, R32 ;  /* 0x00000020008c7202 */ /* 0x008fc80000000f00 */
[C---:B------:R-:W-:Y:S01]  /*2f90*/  HMMA.16816.F32.BF16 R180, R4.reuse, R46, R64 ;  /* 0x0000002e04b4723c */ /* 0x040fe20000041840 */
[----:B------:R-:W-:Y:S01]  /*2fa0*/  IMAD.MOV.U32 R156, RZ, RZ, R39 ;  /* 0x000000ffff9c7224 */ /* 0x000fe200078e0027 */
[----:B------:R1:W-:Y:S04]  /*2fb0*/  MUFU.EX2 R19, R2 ;  /* 0x0000000200137308 */ /* 0x0003e80000000800 */
[----:B------:R-:W-:Y:S01]  /*2fc0*/  HMMA.16816.F32.BF16 R60, R4, R42, R60 ;  /* 0x0000002a043c723c */ /* 0x000fe2000004183c */
[----:B------:R-:W-:Y:S02]  /*2fd0*/  MOV R67, R90 ;  /* 0x0000005a00437202 */ /* 0x000fe40000000f00 */
[----:B------:R-:W-:-:S03]  /*2fe0*/  MOV R90, R207 ;  /* 0x000000cf005a7202 */ /* 0x000fc60000000f00 */
[C---:B------:R-:W-:Y:S06]  /*2ff0*/  HMMA.16816.F32.BF16 R220, R4.reuse, R50, R96 ;  /* 0x0000003204dc723c */ /* 0x040fec0000041860 */
[----:B------:R-:W-:Y:S01]  /*3000*/  HMMA.16816.F32.BF16 R216, R4, R70, R92 ;  /* 0x0000004604d8723c */ /* 0x000fe2000004185c */
[----:B-1----:R-:W-:Y:S01]  /*3010*/  FFMA.FTZ R2, R157, UR4, -R18 ;  /* 0x000000049d027c23 */ /* 0x002fe20008010812 */
[----:B------:R-:W-:-:S03]  /*3020*/  MOV R157, R38 ;  /* 0x00000026009d7202 */ /* 0x000fc60000000f00 */
[----:B------:R1:W2:Y:S01]  /*3030*/  MUFU.EX2 R163, R2 ;  /* 0x0000000200a37308 */ /* 0x0002a20000000800 */
[C---:B------:R-:W-:Y:S01]  /*3040*/  HMMA.16816.F32.BF16 R212, R4.reuse, R122, R100 ;  /* 0x0000007a04d4723c */ /* 0x040fe20000041864 */
[----:B------:R-:W-:Y:S01]  /*3050*/  MOV R95, R88 ;  /* 0x00000058005f7202 */ /* 0x000fe20000000f00 */
[----:B------:R-:W-:Y:S01]  /*3060*/  IMAD.MOV.U32 R92, RZ, RZ, R89 ;  /* 0x000000ffff5c7224 */ /* 0x000fe200078e0059 */
[----:B------:R-:W-:Y:S01]  /*3070*/  MOV R88, R115 ;  /* 0x0000007300587202 */ /* 0x000fe20000000f00 */
[----:B------:R-:W-:Y:S01]  /*3080*/  IMAD.MOV.U32 R89, RZ, RZ, R91 ;  /* 0x000000ffff597224 */ /* 0x000fe200078e005b */
[----:B------:R-:W-:Y:S01]  /*3090*/  MOV R94, R204 ;  /* 0x000000cc005e7202 */ /* 0x000fe20000000f00 */
[----:B------:R-:W-:Y:S01]  /*30a0*/  HMMA.16816.F32.BF16 R196, R4, R130, R152 ;  /* 0x0000008204c4723c */ /* 0x000fe20000041898 */
[----:B------:R-:W-:Y:S02]  /*30b0*/  IMAD.MOV.U32 R91, RZ, RZ, R206 ;  /* 0x000000ffff5b7224 */ /* 0x000fe400078e00ce */
[----:B------:R-:W-:-:S03]  /*30c0*/  IMAD.MOV.U32 R93, RZ, RZ, R205 ;  /* 0x000000ffff5d7224 */ /* 0x000fc600078e00cd */
[C---:B------:R-:W-:Y:S01]  /*30d0*/  HMMA.16816.F32.BF16 R24, R12.reuse, R52, RZ ;  /* 0x000000340c18723c */ /* 0x040fe200000418ff */
[----:B------:R-:W-:Y:S01]  /*30e0*/  F2FP.BF16.F32.PACK_AB R4, R140, R164 ;  /* 0x000000a48c04723e */ /* 0x000fe200000010ff */
[--C-:B-1----:R-:W-:Y:S01]  /*30f0*/  FFMA.FTZ R2, R170, UR4, -R0.reuse ;  /* 0x00000004aa027c23 */ /* 0x102fe20008010800 */
[----:B--2---:R-:W-:Y:S01]  /*3100*/  F2FP.BF16.F32.PACK_AB R6, R163, R19 ;  /* 0x00000013a306723e */ /* 0x004fe200000010ff */
[----:B------:R-:W-:Y:S02]  /*3110*/  IMAD.MOV.U32 R170, RZ, RZ, R37 ;  /* 0x000000ffffaa7224 */ /* 0x000fe400078e0025 */
[C---:B------:R-:W-:Y:S01]  /*3120*/  HMMA.16816.F32.BF16 R32, R12.reuse, R22, RZ ;  /* 0x000000160c20723c */ /* 0x040fe200000418ff */
[----:B------:R1:W2:Y:S05]  /*3130*/  MUFU.EX2 R8, R2 ;  /* 0x0000000200087308 */ /* 0x0002aa0000000800 */
[C---:B------:R-:W-:Y:S06]  /*3140*/  HMMA.16816.F32.BF16 R36, R12.reuse, R30, RZ ;  /* 0x0000001e0c24723c */ /* 0x040fec00000418ff */
[----:B------:R-:W-:Y:S01]  /*3150*/  HMMA.16816.F32.BF16 R52, R12, R54, RZ ;  /* 0x000000360c34723c */ /* 0x000fe200000418ff */
[----:B-1----:R-:W-:Y:S01]  /*3160*/  FFMA.FTZ R2, R171, UR4, -R0 ;  /* 0x00000004ab027c23 */ /* 0x002fe20008010800 */
[----:B--2---:R-:W-:Y:S01]  /*3170*/  MOV R110, R8 ;  /* 0x00000008006e7202 */ /* 0x004fe20000000f00 */
[----:B------:R-:W-:-:S02]  /*3180*/  IMAD.MOV.U32 R171, RZ, RZ, R112 ;  /* 0x000000ffffab7224 */ /* 0x000fc400078e0070 */
[----:B------:R1:W2:Y:S02]  /*3190*/  MUFU.EX2 R234, R2 ;  /* 0x0000000200ea7308 */ /* 0x0002a40000000800 */
[----:B-1----:R-:W-:Y:S01]  /*31a0*/  FFMA.FTZ R2, R158, UR4, -R0 ;  /* 0x000000049e027c23 */ /* 0x002fe20008010800 */
[----:B--2---:R-:W-:Y:S02]  /*31b0*/  F2FP.BF16.F32.PACK_AB R5, R234, R110 ;  /* 0x0000006eea05723e */ /* 0x004fe400000010ff */
[----:B------:R-:W-:-:S03]  /*31c0*/  MOV R158, R113 ;  /* 0x00000071009e7202 */ /* 0x000fc60000000f00 */
[----:B------:R1:W2:Y:S02]  /*31d0*/  MUFU.EX2 R9, R2 ;  /* 0x0000000200097308 */ /* 0x0002a40000000800 */
[----:B-1----:R-:W-:Y:S01]  /*31e0*/  FFMA.FTZ R2, R159, UR4, -R0 ;  /* 0x000000049f027c23 */ /* 0x002fe20008010800 */
[----:B--2---:R-:W-:Y:S02]  /*31f0*/  IMAD.MOV.U32 R109, RZ, RZ, R9 ;  /* 0x000000ffff6d7224 */ /* 0x004fe400078e0009 */
[C---:B------:R-:W-:Y:S03]  /*3200*/  HMMA.16816.F32.BF16 R8, R12.reuse, R56, RZ ;  /* 0x000000380c08723c */ /* 0x040fe600000418ff */
[----:B------:R-:W1:Y:S03]  /*3210*/  MUFU.EX2 R159, R2 ;  /* 0x00000002009f7308 */ /* 0x000e660000000800 */
[----:B------:R-:W-:Y:S01]  /*3220*/  HMMA.16816.F32.BF16 R56, R12, R58, RZ ;  /* 0x0000003a0c38723c */ /* 0x000fe200000418ff */
[----:B-1----:R-:W-:Y:S01]  /*3230*/  F2FP.BF16.F32.PACK_AB R7, R159, R109 ;  /* 0x0000006d9f07723e */ /* 0x002fe200000010ff */
[----:B------:R-:W-:-:S15]  /*3240*/  FFMA.FTZ R2, R184, UR4, -R18 ;  /* 0x00000004b8027c23 */ /* 0x000fde0008010812 */
[----:B------:R-:W-:-:S01]  /*3250*/  NOP ;  /* 0x0000000000007918 */ /* 0x000fc20000000000 */
[C---:B------:R-:W-:Y:S06]  /*3260*/  HMMA.16816.F32.BF16 R112, R4.reuse, R68, R8 ;  /* 0x000000440470723c */ /* 0x040fec0000041808 */
[----:B------:R-:W-:Y:S01]  /*3270*/  HMMA.16816.F32.BF16 R204, R4, R48, R24 ;  /* 0x0000003004cc723c */ /* 0x000fe20000041818 */
[----:B------:R-:W-:Y:S01]  /*3280*/  MOV R69, R28 ;  /* 0x0000001c00457202 */ /* 0x000fe20000000f00 */
[----:B------:R-:W-:-:S04]  /*3290*/  IMAD.MOV.U32 R68, RZ, RZ, R29 ;  /* 0x000000ffff447224 */ /* 0x000fc800078e001d */
[----:B------:R-:W-:Y:S01]  /*32a0*/  HMMA.16816.F32.BF16 R28, R12, R72, RZ ;  /* 0x000000480c1c723c */ /* 0x000fe200000418ff */
[----:B------:R-:W-:Y:S01]  /*32b0*/  MOV R49, R20 ;  /* 0x0000001400317202 */ /* 0x000fe20000000f00 */
[----:B------:R-:W-:Y:S01]  /*32c0*/  IMAD.MOV.U32 R48, RZ, RZ, R21 ;  /* 0x000000ffff307224 */ /* 0x000fe200078e0015 */
[----:B------:R-:W-:-:S03]  /*32d0*/  MOV R184, R68 ;  /* 0x0000004400b87202 */ /* 0x000fc60000000f00 */
[C---:B------:R-:W-:Y:S06]  /*32e0*/  HMMA.16816.F32.BF16 R24, R12.reuse, R76, RZ ;  /* 0x0000004c0c18723c */ /* 0x040fec00000418ff */
[C---:B------:R-:W-:Y:S06]  /*32f0*/  HMMA.16816.F32.BF16 R20, R12.reuse, R84, RZ ;  /* 0x000000540c14723c */ /* 0x040fec00000418ff */
[----:B------:R-:W-:Y:S06]  /*3300*/  HMMA.16816.F32.BF16 R8, R12, R80, RZ ;  /* 0x000000500c08723c */ /* 0x000fec00000418ff */
[----:B------:R-:W-:Y:S01]  /*3310*/  HMMA.16816.F32.BF16 R100, R4, R120, R28 ;  /* 0x000000780464723c */ /* 0x000fe2000004181c */
[----:B------:R1:W2:Y:S05]  /*3320*/  MUFU.EX2 R29, R2 ;  /* 0x00000002001d7308 */ /* 0x0002aa0000000800 */
[----:B------:R-:W-:Y:S01]  /*3330*/  HMMA.16816.F32.BF16 R72, R12, R74, RZ ;  /* 0x0000004a0c48723c */ /* 0x000fe200000418ff */
[----:B------:R-:W-:-:S05]  /*3340*/  IMAD.MOV.U32 R31, RZ, RZ, R164 ;  /* 0x000000ffff1f7224 */ /* 0x000fca00078e00a4 */
[----:B------:R-:W-:Y:S01]  /*3350*/  HMMA.16816.F32.BF16 R76, R12, R78, RZ ;  /* 0x0000004e0c4c723c */ /* 0x000fe200000418ff */
[----:B-1----:R-:W-:-:S05]  /*3360*/  FFMA.FTZ R2, R185, UR4, -R18 ;  /* 0x00000004b9027c23 */ /* 0x002fca0008010812 */
[C---:B------:R-:W-:Y:S06]  /*3370*/  HMMA.16816.F32.BF16 R84, R12.reuse, R86, RZ ;  /* 0x000000560c54723c */ /* 0x040fec00000418ff */
[----:B------:R-:W-:Y:S06]  /*3380*/  HMMA.16816.F32.BF16 R80, R12, R82, RZ ;  /* 0x000000520c50723c */ /* 0x000fec00000418ff */
[C---:B------:R-:W-:Y:S01]  /*3390*/  HMMA.16816.F32.BF16 R152, R4.reuse, R128, R20 ;  /* 0x000000800498723c */ /* 0x040fe20000041814 */
[----:B------:R-:W-:Y:S01]  /*33a0*/  MOV R13, R234 ;  /* 0x000000ea000d7202 */ /* 0x000fe20000000f00 */
[----:B------:R-:W-:Y:S01]  /*33b0*/  IMAD.MOV.U32 R12, RZ, RZ, R195 ;  /* 0x000000ffff0c7224 */ /* 0x000fe200078e00c3 */
[----:B------:R1:W-:Y:S01]  /*33c0*/  MUFU.EX2 R234, R2 ;  /* 0x0000000200ea7308 */ /* 0x0003e20000000800 */
[----:B------:R-:W-:Y:S01]  /*33d0*/  MOV R15, R67 ;  /* 0x00000043000f7202 */ /* 0x000fe20000000f00 */
[----:B------:R-:W-:Y:S01]  /*33e0*/  IMAD.MOV.U32 R14, RZ, RZ, R252 ;  /* 0x000000ffff0e7224 */ /* 0x000fe200078e00fc */
[C---:B------:R-:W-:Y:S06]  /*33f0*/  HMMA.16816.F32.BF16 R192, R4.reuse, R136, R8 ;  /* 0x0000008804c0723c */ /* 0x040fec0000041808 */
[----:B------:R-:W-:Y:S01]  /*3400*/  HMMA.16816.F32.BF16 R96, R4, R124, R24 ;  /* 0x0000007c0460723c */ /* 0x000fe20000041818 */
[----:B------:R-:W-:-:S05]  /*3410*/  IMAD.MOV.U32 R129, RZ, RZ, R15 ;  /* 0x000000ffff817224 */ /* 0x000fca00078e000f */
[C---:B------:R-:W-:Y:S01]  /*3420*/  HMMA.16816.F32.BF16 R148, R4.reuse, R44, R148 ;  /* 0x0000002c0494723c */ /* 0x040fe20000041894 */
[----:B------:R-:W-:Y:S02]  /*3430*/  IMAD.MOV.U32 R125, RZ, RZ, R13 ;  /* 0x000000ffff7d7224 */ /* 0x000fe400078e000d */
[--C-:B-1----:R-:W-:Y:S01]  /*3440*/  FFMA.FTZ R2, R176, UR4, -R18.reuse ;  /* 0x00000004b0027c23 */ /* 0x102fe20008010812 */
[----:B------:R-:W-:Y:S02]  /*3450*/  MOV R124, R14 ;  /* 0x0000000e007c7202 */ /* 0x000fe40000000f00 */
[C---:B------:R-:W-:Y:S01]  /*3460*/  HMMA.16816.F32.BF16 R36, R4.reuse, R46, R36 ;  /* 0x0000002e0424723c */ /* 0x040fe20000041824 */
[----:B------:R1:W3:Y:S05]  /*3470*/  MUFU.EX2 R28, R2 ;  /* 0x00000002001c7308 */ /* 0x0002ea0000000800 */
[C---:B------:R-:W-:Y:S01]  /*3480*/  HMMA.16816.F32.BF16 R144, R4.reuse, R40, R144 ;  /* 0x000000280490723c */ /* 0x040fe20000041890 */
[----:B------:R-:W-:Y:S01]  /*3490*/  MOV R185, R48 ;  /* 0x0000003000b97202 */ /* 0x000fe20000000f00 */
[----:B------:R-:W-:Y:S01]  /*34a0*/  IMAD.MOV.U32 R120, RZ, RZ, R49 ;  /* 0x000000ffff787224 */ /* 0x000fe200078e0031 */
[----:B------:R-:W-:Y:S03]  /*34b0*/  LDSM.16.MT88.4 R20, [R167+0xd000] ;  /* 0x00d00000a714783b */ /* 0x000fe60000004200 */
[----:B------:R-:W-:Y:S01]  /*34c0*/  HMMA.16816.F32.BF16 R44, R4, R126, R76 ;  /* 0x0000007e042c723c */ /* 0x000fe2000004184c */
[----:B------:R-:W-:Y:S01]  /*34d0*/  LDSM.16.MT88.4 R24, [R167+0xf000] ;  /* 0x00f00000a718783b */ /* 0x000fe20000004200 */
[----:B-1----:R-:W-:-:S04]  /*34e0*/  FFMA.FTZ R2, R177, UR4, -R18 ;  /* 0x00000004b1027c23 */ /* 0x002fc80008010812 */
[----:B------:R-:W-:Y:S01]  /*34f0*/  HMMA.16816.F32.BF16 R84, R4, R130, R84 ;  /* 0x000000820454723c */ /* 0x000fe20000041854 */
[----:B------:R1:W-:Y:S01]  /*3500*/  MUFU.EX2 R177, R2 ;  /* 0x0000000200b17308 */ /* 0x0003e20000000800 */
[----:B------:R-:W-:Y:S01]  /*3510*/  IMAD.MOV.U32 R127, RZ, RZ, R109 ;  /* 0x000000ffff7f7224 */ /* 0x000fe200078e006d */
[----:B------:R-:W-:-:S03]  /*3520*/  MOV R126, R245 ;  /* 0x000000f5007e7202 */ /* 0x000fc60000000f00 */
[----:B------:R-:W-:Y:S01]  /*3530*/  HMMA.16816.F32.BF16 R32, R4, R42, R32 ;  /* 0x0000002a0420723c */ /* 0x000fe20000041820 */
[----:B--2---:R-:W-:Y:S01]  /*3540*/  IMAD.MOV.U32 R131, RZ, RZ, R29 ;  /* 0x000000ffff837224 */ /* 0x004fe200078e001d */
[----:B---3--:R-:W-:-:S04]  /*3550*/  MOV R130, R28 ;  /* 0x0000001c00827202 */ /* 0x008fc80000000f00 */
[C---:B------:R-:W-:Y:S06]  /*3560*/  HMMA.16816.F32.BF16 R64, R4.reuse, R50, R52 ;  /* 0x000000320440723c */ /* 0x040fec0000041834 */
[----:B------:R-:W-:Y:S01]  /*3570*/  HMMA.16816.F32.BF16 R56, R4, R70, R56 ;  /* 0x000000460438723c */ /* 0x000fe20000041838 */
[----:B-1----:R-:W-:-:S04]  /*3580*/  FFMA.FTZ R2, R186, UR4, -R0 ;  /* 0x00000004ba027c23 */ /* 0x002fc80008010800 */
[----:B------:R1:W-:Y:S01]  /*3590*/  MUFU.EX2 R162, R2 ;  /* 0x0000000200a27308 */ /* 0x0003e20000000800 */
[----:B------:R-:W-:Y:S01]  /*35a0*/  MOV R109, R239 ;  /* 0x000000ef006d7202 */ /* 0x000fe20000000f00 */
[----:B------:R-:W-:Y:S01]  /*35b0*/  HMMA.16816.F32.BF16 R40, R4, R122, R72 ;  /* 0x0000007a0428723c */ /* 0x000fe20000041848 */
[--C-:B-1----:R-:W-:Y:S01]  /*35c0*/  FFMA.FTZ R2, R187, UR4, -R0.reuse ;  /* 0x00000004bb027c23 */ /* 0x102fe20008010800 */
[----:B------:R-:W-:Y:S02]  /*35d0*/  MOV R187, R12 ;  /* 0x0000000c00bb7202 */ /* 0x000fe40000000f00 */
[----:B------:R-:W1:Y:S02]  /*35e0*/  LDSM.16.MT88.4 R12, [R228+0xd000] ;  /* 0x00d00000e40c783b */ /* 0x000e640000004200 */
[----:B------:R2:W3:Y:S02]  /*35f0*/  MUFU.EX2 R186, R2 ;  /* 0x0000000200ba7308 */ /* 0x0004e40000000800 */
[----:B--2---:R-:W-:-:S06]  /*3600*/  FFMA.FTZ R2, R178, UR4, -R0 ;  /* 0x00000004b2027c23 */ /* 0x004fcc0008010800 */
[----:B------:R2:W-:Y:S02]  /*3610*/  MUFU.EX2 R136, R2 ;  /* 0x0000000200887308 */ /* 0x0005e40000000800 */
[----:B--2---:R-:W-:-:S06]  /*3620*/  FFMA.FTZ R2, R179, UR4, -R0 ;  /* 0x00000004b3027c23 */ /* 0x004fcc0008010800 */
[----:B------:R2:W4:Y:S02]  /*3630*/  MUFU.EX2 R178, R2 ;  /* 0x0000000200b27308 */ /* 0x0005240000000800 */
[----:B--2---:R-:W-:-:S06]  /*3640*/  FFMA.FTZ R2, R188, UR4, -R17 ;  /* 0x00000004bc027c23 */ /* 0x004fcc0008010811 */
[----:B------:R2:W-:Y:S02]  /*3650*/  MUFU.EX2 R164, R2 ;  /* 0x0000000200a47308 */ /* 0x0005e40000000800 */
[----:B--2---:R-:W-:Y:S01]  /*3660*/  FFMA.FTZ R2, R189, UR4, -R17 ;  /* 0x00000004bd027c23 */ /* 0x004fe20008010811 */
[----:B------:R-:W-:Y:S02]  /*3670*/  IMAD.MOV.U32 R189, RZ, RZ, R175 ;  /* 0x000000ffffbd7224 */ /* 0x000fe400078e00af */
[----:B------:R-:W2:Y:S03]  /*3680*/  LDL.LU R175, [R1+0x98] ;  /* 0x0000980001af7983 */ /* 0x000ea60000300800 */
[----:B------:R3:W1:Y:S02]  /*3690*/  MUFU.EX2 R128, R2 ;  /* 0x0000000200807308 */ /* 0x0006640000000800 */
[----:B---3--:R-:W-:-:S06]  /*36a0*/  FFMA.FTZ R2, R172, UR4, -R17 ;  /* 0x00000004ac027c23 */ /* 0x008fcc0008010811 */
[----:B------:R3:W-:Y:S02]  /*36b0*/  MUFU.EX2 R176, R2 ;  /* 0x0000000200b07308 */ /* 0x0007e40000000800 */
[----:B---3--:R-:W-:-:S06]  /*36c0*/  FFMA.FTZ R2, R173, UR4, -R17 ;  /* 0x00000004ad027c23 */ /* 0x008fcc0008010811 */
[----:B------:R3:W-:Y:S02]  /*36d0*/  MUFU.EX2 R179, R2 ;  /* 0x0000000200b37308 */ /* 0x0007e40000000800 */
[----:B---3--:R-:W-:Y:S01]  /*36e0*/  FFMA.FTZ R2, R190, UR4, -R16 ;  /* 0x00000004be027c23 */ /* 0x008fe20008010810 */
[----:B------:R-:W-:Y:S02]  /*36f0*/  MOV R190, R19 ;  /* 0x0000001300be7202 */ /* 0x000fe40000000f00 */
[----:B------:R-:W3:Y:S03]  /*3700*/  LDL.LU R19, [R1+0x94] ;  /* 0x0000940001137983 */ /* 0x000ee60000300800 */
[----:B------:R4:W-:Y:S01]  /*3710*/  MUFU.EX2 R252, R2 ;  /* 0x0000000200fc7308 */ /* 0x0009e20000000800 */
[----:B------:R-:W-:Y:S02]  /*3720*/  IMAD.MOV.U32 R188, RZ, RZ, R244 ;  /* 0x000000ffffbc7224 */ /* 0x000fe400078e00f4 */
[----:B----4-:R-:W-:Y:S01]  /*3730*/  FFMA.FTZ R2, R191, UR4, -R16 ;  /* 0x00000004bf027c23 */ /* 0x010fe20008010810 */
[----:B------:R-:W-:Y:S01]  /*3740*/  HMMA.16816.F32.BF16 R48, R4, R138, R80 ;  /* 0x0000008a0430723c */ /* 0x000fe20000041850 */
[----:B------:R-:W-:Y:S01]  /*3750*/  F2FP.BF16.F32.PACK_AB R8, R234, R131 ;  /* 0x00000083ea08723e */ /* 0x000fe200000010ff */
[----:B------:R-:W-:-:S02]  /*3760*/  IMAD.MOV.U32 R191, RZ, RZ, R31 ;  /* 0x000000ffffbf7224 */ /* 0x000fc400078e001f */
[----:B------:R4:W1:Y:S01]  /*3770*/  MUFU.EX2 R239, R2 ;  /* 0x0000000200ef7308 */ /* 0x0008620000000800 */
[----:B------:R-:W-:Y:S01]  /*3780*/  F2FP.BF16.F32.PACK_AB R9, R186, R162 ;  /* 0x000000a2ba09723e */ /* 0x000fe200000010ff */
[----:B------:R-:W3:Y:S01]  /*3790*/  LDSM.16.MT88.4 R28, [R228+0xf000] ;  /* 0x00f00000e41c783b */ /* 0x000ee20000004200 */
[----:B----4-:R-:W-:-:S05]  /*37a0*/  FFMA.FTZ R2, R174, UR4, -R16 ;  /* 0x00000004ae027c23 */ /* 0x010fca0008010810 */
[----:B------:R2:W-:Y:S01]  /*37b0*/  MUFU.EX2 R244, R2 ;  /* 0x0000000200f47308 */ /* 0x0005e20000000800 */
[----:B------:R-:W-:Y:S02]  /*37c0*/  F2FP.BF16.F32.PACK_AB R10, R177, R130 ;  /* 0x00000082b10a723e */ /* 0x000fe400000010ff */
[----:B------:R-:W-:Y:S02]  /*37d0*/  F2FP.BF16.F32.PACK_AB R11, R178, R136 ;  /* 0x00000088b20b723e */ /* 0x000fe400000010ff */
[----:B-1----:R-:W-:Y:S02]  /*37e0*/  F2FP.BF16.F32.PACK_AB R4, R128, R164 ;  /* 0x000000a48004723e */ /* 0x002fe400000010ff */
[----:B------:R-:W-:Y:S02]  /*37f0*/  F2FP.BF16.F32.PACK_AB R5, R239, R252 ;  /* 0x000000fcef05723e */ /* 0x000fe400000010ff */
[----:B------:R-:W-:Y:S01]  /*3800*/  F2FP.BF16.F32.PACK_AB R6, R179, R176 ;  /* 0x000000b0b306723e */ /* 0x000fe200000010ff */
[----:B--2---:R-:W-:-:S04]  /*3810*/  FFMA.FTZ R2, R175, UR4, -R16 ;  /* 0x00000004af027c23 */ /* 0x004fc80008010810 */
[----:B------:R-:W1:Y:S02]  /*3820*/  MUFU.EX2 R245, R2 ;  /* 0x0000000200f57308 */ /* 0x000e640000000800 */
[----:B-1----:R-:W-:Y:S01]  /*3830*/  F2FP.BF16.F32.PACK_AB R7, R245, R244 ;  /* 0x000000f4f507723e */ /* 0x002fe200000010ff */
[----:B------:R-:W-:Y:S02]  /*3840*/  IMAD.MOV.U32 R2, RZ, RZ, R69 ;  /* 0x000000ffff027224 */ /* 0x000fe400078e0045 */
[-C--:B------:R-:W-:Y:S06]  /*3850*/  HMMA.16816.F32.BF16 R68, R8, R12.reuse, R144 ;  /* 0x0000000c0844723c */ /* 0x080fec0000041890 */
[----:B------:R-:W-:Y:S01]  /*3860*/  HMMA.16816.F32.BF16 R72, R4, R12, R116 ;  /* 0x0000000c0448723c */ /* 0x000fe20000041874 */
[----:B------:R-:W-:-:S02]  /*3870*/  MOV R146, R176 ;  /* 0x000000b000927202 */ /* 0x000fc40000000f00 */
[----:B------:R-:W2:Y:S04]  /*3880*/  LDL.LU R176, [R1+0x8] ;  /* 0x0000080001b07983 */ /* 0x000ea80000300800 */
[----:B---3--:R-:W-:Y:S02]  /*3890*/  MOV R116, R19 ;  /* 0x0000001300747202 */ /* 0x008fe40000000f00 */
[----:B------:R-:W3:Y:S01]  /*38a0*/  LDL.LU R19, [R1+0x90] ;  /* 0x0000900001137983 */ /* 0x000ee20000300800 */
[----:B------:R-:W-:Y:S03]  /*38b0*/  HMMA.16816.F32.BF16 R52, R8, R22, R36 ;  /* 0x000000160834723c */ /* 0x000fe60000041824 */
[----:B------:R-:W1:Y:S03]  /*38c0*/  LDSM.16.MT88.4 R36, [R230+0xf000] ;  /* 0x00f00000e624783b */ /* 0x000e660000004200 */
[-C--:B------:R-:W-:Y:S06]  /*38d0*/  HMMA.16816.F32.BF16 R76, R4, R14.reuse, R60 ;  /* 0x0000000e044c723c */ /* 0x080fec000004183c */
[----:B------:R-:W-:Y:S01]  /*38e0*/  HMMA.16816.F32.BF16 R60, R8, R14, R32 ;  /* 0x0000000e083c723c */ /* 0x000fe20000041820 */
[----:B------:R-:W4:Y:S01]  /*38f0*/  LDSM.16.MT88.4 R32, [R229+0xf000] ;  /* 0x00f00000e520783b */ /* 0x000f220000004200 */
[----:B------:R-:W-:Y:S01]  /*3900*/  IMAD.MOV.U32 R122, RZ, RZ, R158 ;  /* 0x000000ffff7a7224 */ /* 0x000fe200078e009e */
[----:B------:R-:W-:-:S02]  /*3910*/  MOV R158, R95 ;  /* 0x0000005f009e7202 */ /* 0x000fc40000000f00 */
[----:B------:R-:W-:Y:S02]  /*3920*/  MOV R118, R2 ;  /* 0x0000000200767202 */ /* 0x000fe40000000f00 */
[----:B------:R-:W-:Y:S01]  /*3930*/  MOV R121, R111 ;  /* 0x0000006f00797202 */ /* 0x000fe20000000f00 */
[----:B------:R-:W-:Y:S01]  /*3940*/  IMAD.MOV.U32 R111, RZ, RZ, R92 ;  /* 0x000000ffff6f7224 */ /* 0x000fe200078e005c */
[----:B------:R-:W-:Y:S01]  /*3950*/  MOV R2, R188 ;  /* 0x000000bc00027202 */ /* 0x000fe20000000f00 */
[----:B------:R-:W-:Y:S01]  /*3960*/  IMAD.MOV.U32 R92, RZ, RZ, R169 ;  /* 0x000000ffff5c7224 */ /* 0x000fe200078e00a9 */
[----:B------:R-:W-:Y:S01]  /*3970*/  MOV R137, R170 ;  /* 0x000000aa00897202 */ /* 0x000fe20000000f00 */
[-C--:B------:R-:W-:Y:S01]  /*3980*/  HMMA.16816.F32.BF16 R172, R8, R20.reuse, R148 ;  /* 0x0000001408ac723c */ /* 0x080fe20000041894 */
[----:B------:R-:W-:Y:S01]  /*3990*/  MOV R123, R171 ;  /* 0x000000ab007b7202 */ /* 0x000fe20000000f00 */
[----:B------:R-:W-:Y:S01]  /*39a0*/  IMAD.MOV.U32 R117, RZ, RZ, R131 ;  /* 0x000000ffff757224 */ /* 0x000fe200078e0083 */
[----:B------:R-:W-:Y:S01]  /*39b0*/  MOV R95, R168 ;  /* 0x000000a8005f7202 */ /* 0x000fe20000000f00 */
[----:B------:R-:W-:Y:S01]  /*39c0*/  IMAD.MOV.U32 R147, RZ, RZ, R136 ;  /* 0x000000ffff937224 */ /* 0x000fe200078e0088 */
[----:B------:R-:W-:Y:S01]  /*39d0*/  MOV R119, R159 ;  /* 0x0000009f00777202 */ /* 0x000fe20000000f00 */
[C---:B------:R-:W-:Y:S01]  /*39e0*/  HMMA.16816.F32.BF16 R168, R4.reuse, R20, R132 ;  /* 0x0000001404a8723c */ /* 0x040fe20000041884 */
[----:B------:R-:W-:Y:S01]  /*39f0*/  MOV R131, R137 ;  /* 0x0000008900837202 */ /* 0x000fe20000000f00 */
[----:B------:R-:W-:Y:S01]  /*3a00*/  FFMA.FTZ R2, R2, UR4, -R18 ;  /* 0x0000000402027c23 */ /* 0x000fe20008010812 */
[----:B------:R-:W-:Y:S04]  /*3a10*/  LDSM.16.MT88.4 R12, [R229+0xd000] ;  /* 0x00d00000e50c783b */ /* 0x000fe80000004200 */
[----:B------:R-:W-:Y:S01]  /*3a20*/  IMAD.MOV.U32 R132, RZ, RZ, R158 ;  /* 0x000000ffff847224 */ /* 0x000fe200078e009e */
[----:B------:R-:W-:Y:S01]  /*3a30*/  MOV R135, R157 ;  /* 0x0000009d00877202 */ /* 0x000fe20000000f00 */
[----:B------:R-:W-:Y:S01]  /*3a40*/  HMMA.16816.F32.BF16 R136, R4, R28, R248 ;  /* 0x0000001c0488723c */ /* 0x000fe200000418f8 */
[----:B------:R-:W-:-:S05]  /*3a50*/  MOV R133, R124 ;  /* 0x0000007c00857202 */ /* 0x000fca0000000f00 */
[----:B-1----:R-:W-:Y:S01]  /*3a60*/  HMMA.16816.F32.BF16 R148, R4, R36, R240 ;  /* 0x000000240494723c */ /* 0x002fe200000418f0 */
[----:B------:R-:W-:-:S06]  /*3a70*/  MOV R251, R125 ;  /* 0x0000007d00fb7202 */ /* 0x000fcc0000000f00 */
[----:B------:R-:W-:Y:S02]  /*3a80*/  MOV R241, R156 ;  /* 0x0000009c00f17202 */ /* 0x000fe40000000f00 */
[----:B----4-:R-:W-:Y:S01]  /*3a90*/  HMMA.16816.F32.BF16 R156, R4, R32, R224 ;  /* 0x00000020049c723c */ /* 0x010fe200000418e0 */
[----:B------:R-:W-:Y:S01]  /*3aa0*/  IMAD.MOV.U32 R242, RZ, RZ, R126 ;  /* 0x000000fffff27224 */ /* 0x000fe200078e007e */
[----:B------:R-:W-:-:S05]  /*3ab0*/  MOV R243, R127 ;  /* 0x0000007f00f37202 */ /* 0x000fca0000000f00 */
[----:B------:R-:W-:Y:S01]  /*3ac0*/  IMAD.MOV.U32 R224, RZ, RZ, R92 ;  /* 0x000000ffffe07224 */ /* 0x000fe200078e005c */
[----:B------:R-:W-:Y:S01]  /*3ad0*/  HMMA.16816.F32.BF16 R124, R4, R26, R212 ;  /* 0x0000001a047c723c */ /* 0x000fe200000418d4 */
[----:B------:R1:W-:Y:S01]  /*3ae0*/  MUFU.EX2 R213, R2 ;  /* 0x0000000200d57308 */ /* 0x0003e20000000800 */
[----:B------:R-:W-:Y:S02]  /*3af0*/  MOV R225, R93 ;  /* 0x0000005d00e17202 */ /* 0x000fe40000000f00 */
[----:B------:R-:W-:Y:S01]  /*3b00*/  MOV R226, R94 ;  /* 0x0000005e00e27202 */ /* 0x000fe20000000f00 */
[----:B-1----:R-:W-:-:S04]  /*3b10*/  FFMA.FTZ R2, R224, UR4, -R18 ;  /* 0x00000004e0027c23 */ /* 0x002fc80008010812 */
[----:B------:R1:W4:Y:S01]  /*3b20*/  MUFU.EX2 R214, R2 ;  /* 0x0000000200d67308 */ /* 0x0003220000000800 */
[----:B------:R-:W-:Y:S01]  /*3b30*/  HMMA.16816.F32.BF16 R180, R4, R22, R180 ;  /* 0x0000001604b4723c */ /* 0x000fe200000418b4 */
[----:B------:R-:W4:Y:S01]  /*3b40*/  LDSM.16.MT88.4 R20, [R230+0xd000] ;  /* 0x00d00000e614783b */ /* 0x000f220000004200 */
[----:B------:R-:W-:Y:S02]  /*3b50*/  IMAD.MOV.U32 R240, RZ, RZ, R109 ;  /* 0x000000fffff07224 */ /* 0x000fe400078e006d */
[----:B------:R-:W-:Y:S02]  /*3b60*/  IMAD.MOV.U32 R227, RZ, RZ, R95 ;  /* 0x000000ffffe37224 */ /* 0x000fe400078e005f */
[----:B-1----:R-:W-:-:S04]  /*3b70*/  FFMA.FTZ R2, R225, UR4, -R18 ;  /* 0x00000004e1027c23 */ /* 0x002fc80008010812 */
[----:B------:R1:W-:Y:S02]  /*3b80*/  MUFU.EX2 R215, R2 ;  /* 0x0000000200d77308 */ /* 0x0003e40000000800 */
[----:B-1----:R-:W-:-:S06]  /*3b90*/  FFMA.FTZ R2, R226, UR4, -R18 ;  /* 0x00000004e2027c23 */ /* 0x002fcc0008010812 */
[----:B------:R1:W-:Y:S02]  /*3ba0*/  MUFU.EX2 R212, R2 ;  /* 0x0000000200d47308 */ /* 0x0003e40000000800 */
[----:B-1----:R-:W-:-:S06]  /*3bb0*/  FFMA.FTZ R2, R161, UR4, -R0 ;  /* 0x00000004a1027c23 */ /* 0x002fcc0008010800 */
[----:B------:R1:W-:Y:S01]  /*3bc0*/  MUFU.EX2 R161, R2 ;  /* 0x0000000200a17308 */ /* 0x0003e20000000800 */
[----:B------:R-:W-:Y:S01]  /*3bd0*/  MOV R224, R119 ;  /* 0x0000007700e07202 */ /* 0x000fe20000000f00 */
[----:B------:R-:W-:Y:S01]  /*3be0*/  HMMA.16816.F32.BF16 R120, R4, R24, R120 ;  /* 0x000000180478723c */ /* 0x000fe20000041878 */
[----:B-1----:R-:W-:Y:S01]  /*3bf0*/  FFMA.FTZ R2, R227, UR4, -R0 ;  /* 0x00000004e3027c23 */ /* 0x002fe20008010800 */
[----:B------:R-:W-:Y:S02]  /*3c00*/  MOV R227, R240 ;  /* 0x000000f000e37202 */ /* 0x000fe40000000f00 */
[----:B------:R-:W-:Y:S01]  /*3c10*/  MOV R240, R241 ;  /* 0x000000f100f07202 */ /* 0x000fe20000000f00 */
[----:B------:R-:W-:Y:S01]  /*3c20*/  IMAD.MOV.U32 R241, RZ, RZ, R116 ;  /* 0x000000fffff17224 */ /* 0x000fe200078e0074 */
[----:B------:R-:W-:Y:S02]  /*3c30*/  MOV R116, R117 ;  /* 0x0000007500747202 */ /* 0x000fe40000000f00 */
[----:B------:R-:W-:Y:S01]  /*3c40*/  MOV R117, R118 ;  /* 0x0000007600757202 */ /* 0x000fe20000000f00 */
[----:B------:R-:W-:Y:S01]  /*3c50*/  IMAD.MOV.U32 R118, RZ, RZ, R185 ;  /* 0x000000ffff767224 */ /* 0x000fe200078e00b9 */
[----:B------:R-:W-:-:S02]  /*3c60*/  MOV R185, R165 ;  /* 0x000000a500b97202 */ /* 0x000fc40000000f00 */
[----:B------:R1:W-:Y:S01]  /*3c70*/  MUFU.EX2 R165, R2 ;  /* 0x0000000200a57308 */ /* 0x0003e20000000800 */
[----:B------:R-:W-:Y:S01]  /*3c80*/  MOV R226, R117 ;  /* 0x0000007500e27202 */ /* 0x000fe20000000f00 */
[----:B------:R-:W-:Y:S02]  /*3c90*/  IMAD.MOV.U32 R225, RZ, RZ, R118 ;  /* 0x000000ffffe17224 */ /* 0x000fe400078e0076 */
[--C-:B-1----:R-:W-:Y:S01]  /*3ca0*/  FFMA.FTZ R2, R166, UR4, -R0.reuse ;  /* 0x00000004a6027c23 */ /* 0x102fe20008010800 */
[----:B------:R-:W-:Y:S01]  /*3cb0*/  FFMA.FTZ R0, R227, UR4, -R0 ;  /* 0x00000004e3007c23 */ /* 0x000fe20008010800 */
[----:B------:R-:W-:Y:S02]  /*3cc0*/  MOV R227, R116 ;  /* 0x0000007400e37202 */ /* 0x000fe40000000f00 */
[----:B------:R-:W-:Y:S01]  /*3cd0*/  HMMA.16816.F32.BF16 R116, R8, R24, R100 ;  /* 0x000000180874723c */ /* 0x000fe20000041864 */
[----:B------:R1:W-:Y:S01]  /*3ce0*/  MUFU.EX2 R25, R0 ;  /* 0x0000000000197308 */ /* 0x0003e20000000800 */
[----:B------:R-:W-:-:S02]  /*3cf0*/  IMAD.MOV.U32 R134, RZ, RZ, R129 ;  /* 0x000000ffff867224 */ /* 0x000fc400078e0081 */
[----:B-1----:R-:W-:-:S05]  /*3d00*/  FFMA.FTZ R0, R132, UR4, -R17 ;  /* 0x0000000484007c23 */ /* 0x002fca0008010811 */
[----:B------:R3:W-:Y:S01]  /*3d10*/  MUFU.EX2 R18, R0 ;  /* 0x0000000000127308 */ /* 0x0007e20000000800 */
[----:B----4-:R-:W-:Y:S01]  /*3d20*/  HMMA.16816.F32.BF16 R92, R4, R22, R220 ;  /* 0x00000016045c723c */ /* 0x010fe200000418dc */
[----:B------:R-:W-:Y:S02]  /*3d30*/  MOV R250, R184 ;  /* 0x000000b800fa7202 */ /* 0x000fe40000000f00 */
[----:B------:R-:W-:Y:S02]  /*3d40*/  MOV R184, R108 ;  /* 0x0000006c00b87202 */ /* 0x000fe40000000f00 */
[----:B------:R-:W-:Y:S02]  /*3d50*/  MOV R83, R110 ;  /* 0x0000006e00537202 */ /* 0x000fe40000000f00 */
[----:B------:R-:W-:Y:S01]  /*3d60*/  MOV R222, R240 ;  /* 0x000000f000de7202 */ /* 0x000fe20000000f00 */
[----:B------:R-:W-:Y:S01]  /*3d70*/  HMMA.16816.F32.BF16 R56, R8, R14, R56 ;  /* 0x0000000e0838723c */ /* 0x000fe20000041838 */
[----:B------:R-:W-:Y:S01]  /*3d80*/  MOV R82, R111 ;  /* 0x0000006f00527202 */ /* 0x000fe20000000f00 */
[----:B------:R-:W-:-:S04]  /*3d90*/  IMAD.MOV.U32 R223, RZ, RZ, R241 ;  /* 0x000000ffffdf7224 */ /* 0x000fc800078e00f1 */
[----:B------:R-:W-:Y:S01]  /*3da0*/  HMMA.16816.F32.BF16 R108, R4, R14, R216 ;  /* 0x0000000e046c723c */ /* 0x000fe200000418d8 */
[----:B------:R-:W-:Y:S01]  /*3db0*/  MOV R248, R190 ;  /* 0x000000be00f87202 */ /* 0x000fe20000000f00 */
[----:B------:R-:W-:-:S05]  /*3dc0*/  IMAD.MOV.U32 R249, RZ, RZ, R189 ;  /* 0x000000fffff97224 */ /* 0x000fca00078e00bd */
[----:B------:R-:W-:Y:S01]  /*3dd0*/  MOV R216, R223 ;  /* 0x000000df00d87202 */ /* 0x000fe20000000f00 */
[----:B------:R-:W-:Y:S01]  /*3de0*/  HMMA.16816.F32.BF16 R88, R4, R20, R88 ;  /* 0x000000140458723c */ /* 0x000fe20000041858 */
[----:B------:R-:W-:Y:S01]  /*3df0*/  IMAD.MOV.U32 R129, RZ, RZ, R143 ;  /* 0x000000ffff817224 */ /* 0x000fe200078e008f */
[----:B------:R-:W-:-:S04]  /*3e00*/  MOV R81, R142 ;  /* 0x0000008e00517202 */ /* 0x000fc80000000f00 */
[----:B------:R-:W-:Y:S01]  /*3e10*/  HMMA.16816.F32.BF16 R204, R8, R20, R204 ;  /* 0x0000001408cc723c */ /* 0x000fe200000418cc */
[----:B------:R-:W-:Y:S01]  /*3e20*/  IMAD.MOV.U32 R144, RZ, RZ, R140 ;  /* 0x000000ffff907224 */ /* 0x000fe200078e008c */
[----:B------:R-:W-:-:S04]  /*3e30*/  MOV R80, R141 ;  /* 0x0000008d00507202 */ /* 0x000fc80000000f00 */
[----:B------:R-:W-:Y:S01]  /*3e40*/  HMMA.16816.F32.BF16 R64, R8, R22, R64 ;  /* 0x000000160840723c */ /* 0x000fe20000041840 */
[----:B------:R-:W-:Y:S01]  /*3e50*/  MOV R240, R163 ;  /* 0x000000a300f07202 */ /* 0x000fe20000000f00 */
[----:B------:R-:W-:-:S04]  /*3e60*/  IMAD.MOV.U32 R241, RZ, RZ, R160 ;  /* 0x000000fffff17224 */ /* 0x000fc800078e00a0 */
[----:B------:R-:W-:Y:S01]  /*3e70*/  HMMA.16816.F32.BF16 R104, R4, R12, R104 ;  /* 0x0000000c0468723c */ /* 0x000fe20000041868 */
[----:B------:R-:W-:Y:S01]  /*3e80*/  MOV R145, R191 ;  /* 0x000000bf00917202 */ /* 0x000fe20000000f00 */
[----:B------:R-:W-:-:S04]  /*3e90*/  IMAD.MOV.U32 R219, RZ, RZ, R248 ;  /* 0x000000ffffdb7224 */ /* 0x000fc800078e00f8 */
[----:B------:R-:W-:Y:S01]  /*3ea0*/  HMMA.16816.F32.BF16 R20, R8, R12, R112 ;  /* 0x0000000c0814723c */ /* 0x000fe20000041870 */
[----:B------:R-:W-:-:S05]  /*3eb0*/  MOV R218, R249 ;  /* 0x000000f900da7202 */ /* 0x000fca0000000f00 */
[----:B------:R-:W-:Y:S01]  /*3ec0*/  HMMA.16816.F32.BF16 R192, R8, R32, R192 ;  /* 0x0000002008c0723c */ /* 0x000fe200000418c0 */
[----:B---3--:R-:W-:Y:S01]  /*3ed0*/  FFMA.FTZ R0, R19, UR4, -R17 ;  /* 0x0000000413007c23 */ /* 0x008fe20008010811 */
[----:B------:R-:W-:-:S04]  /*3ee0*/  MOV R221, R242 ;  /* 0x000000f200dd7202 */ /* 0x000fc80000000f00 */
[-C--:B------:R-:W-:Y:S01]  /*3ef0*/  HMMA.16816.F32.BF16 R140, R4, R30.reuse, R200 ;  /* 0x0000001e048c723c */ /* 0x080fe200000418c8 */
[----:B------:R-:W-:Y:S01]  /*3f00*/  MOV R220, R243 ;  /* 0x000000f300dc7202 */ /* 0x000fe20000000f00 */
[----:B------:R1:W3:Y:S01]  /*3f10*/  MUFU.EX2 R19, R0 ;  /* 0x0000000000137308 */ /* 0x0002e20000000800 */
[----:B------:R-:W-:Y:S01]  /*3f20*/  MOV R248, R82 ;  /* 0x0000005200f87202 */ /* 0x000fe20000000f00 */
[----:B------:R4:W5:Y:S01]  /*3f30*/  LDL.LU R163, [R1+0x8c] ;  /* 0x00008c0001a37983 */ /* 0x0009620000300800 */
[----:B------:R-:W-:Y:S01]  /*3f40*/  MOV R249, R83 ;  /* 0x0000005300f97202 */ /* 0x000fe20000000f00 */
[----:B------:R-:W-:Y:S01]  /*3f50*/  IMAD.MOV.U32 R243, RZ, RZ, R81 ;  /* 0x000000fffff37224 */ /* 0x000fe200078e0051 */
[----:B------:R-:W-:Y:S01]  /*3f60*/  MOV R32, R129 ;  /* 0x0000008100207202 */ /* 0x000fe20000000f00 */
[----:B------:R-:W-:Y:S01]  /*3f70*/  HMMA.16816.F32.BF16 R44, R8, R30, R44 ;  /* 0x0000001e082c723c */ /* 0x000fe2000004182c */
[----:B------:R-:W-:-:S05]  /*3f80*/  MOV R223, R240 ;  /* 0x000000f000df7202 */ /* 0x000fca0000000f00 */
[----:B------:R-:W-:Y:S01]  /*3f90*/  HMMA.16816.F32.BF16 R40, R8, R26, R40 ;  /* 0x0000001a0828723c */ /* 0x000fe20000041828 */
[----:B------:R-:W-:Y:S01]  /*3fa0*/  MOV R217, R250 ;  /* 0x000000fa00d97202 */ /* 0x000fe20000000f00 */
[----:B------:R2:W-:Y:S01]  /*3fb0*/  MUFU.EX2 R166, R2 ;  /* 0x0000000200a67308 */ /* 0x0005e20000000800 */
[----:B------:R-:W-:Y:S01]  /*3fc0*/  LDSM.16.MT88.4 R112, [R229+0xd800] ;  /* 0x00d80000e570783b */ /* 0x000fe20000004200 */
[----:B-1----:R-:W-:Y:S01]  /*3fd0*/  FFMA.FTZ R0, R133, UR4, -R17 ;  /* 0x0000000485007c23 */ /* 0x002fe20008010811 */
[----:B------:R-:W-:Y:S01]  /*3fe0*/  MOV R242, R80 ;  /* 0x0000005000f27202 */ /* 0x000fe20000000f00 */
[----:B------:R-:W-:Y:S01]  /*3ff0*/  IMAD.MOV.U32 R240, RZ, RZ, R251 ;  /* 0x000000fffff07224 */ /* 0x000fe200078e00fb */
[----:B------:R-:W-:Y:S01]  /*4000*/  MOV R33, R185 ;  /* 0x000000b900217202 */ /* 0x000fe20000000f00 */
[-C--:B------:R-:W-:Y:S02]  /*4010*/  HMMA.16816.F32.BF16 R208, R4, R34.reuse, R208 ;  /* 0x0000002204d0723c */ /* 0x080fe400000418d0 */
[----:B------:R1:W-:Y:S01]  /*4020*/  MUFU.EX2 R24, R0 ;  /* 0x0000000000187308 */ /* 0x0003e20000000800 */
[----:B------:R-:W-:Y:S01]  /*4030*/  MOV R30, R145 ;  /* 0x00000091001e7202 */ /* 0x000fe20000000f00 */
[----:B------:R-:W-:Y:S01]  /*4040*/  FADD.FTZ R3, R3, R32 ;  /* 0x0000002003037221 */ /* 0x000fe20000010000 */
[----:B------:R-:W-:Y:S01]  /*4050*/  MOV R31, R249 ;  /* 0x000000f9001f7202 */ /* 0x000fe20000000f00 */
[----:B------:R4:W5:Y:S01]  /*4060*/  LDL.LU R160, [R1+0x88] ;  /* 0x0000880001a07983 */ /* 0x0009620000300800 */
[----:B------:R-:W-:Y:S06]  /*4070*/  HMMA.16816.F32.BF16 R48, R8, R34, R48 ;  /* 0x000000220830723c */ /* 0x000fec0000041830 */
[----:B------:R-:W-:Y:S01]  /*4080*/  HMMA.16816.F32.BF16 R188, R4, R38, R196 ;  /* 0x0000002604bc723c */ /* 0x000fe200000418c4 */
[----:B--2---:R-:W-:Y:S01]  /*4090*/  IMAD.MOV.U32 R2, RZ, RZ, R184 ;  /* 0x000000ffff027224 */ /* 0x004fe200078e00b8 */
[----:B------:R-:W-:Y:S01]  /*40a0*/  MOV R26, R242 ;  /* 0x000000f2001a7202 */ /* 0x000fe20000000f00 */
[----:B------:R-:W-:Y:S01]  /*40b0*/  LDSM.16.MT88.4 R80, [R228+0xd800] ;  /* 0x00d80000e450783b */ /* 0x000fe20000004200 */
[----:B-1----:R-:W-:Y:S01]  /*40c0*/  FFMA.FTZ R0, R134, UR4, -R17 ;  /* 0x0000000486007c23 */ /* 0x002fe20008010811 */
[----:B------:R-:W-:-:S02]  /*40d0*/  IMAD.MOV.U32 R35, RZ, RZ, R33 ;  /* 0x000000ffff237224 */ /* 0x000fc400078e0021 */
[----:B------:R-:W1:Y:S01]  /*40e0*/  LDSM.16.MT88.4 R4, [R229+0xf800] ;  /* 0x00f80000e504783b */ /* 0x000e620000004200 */
[----:B------:R2:W-:Y:S02]  /*40f0*/  MUFU.EX2 R17, R0 ;  /* 0x0000000000117308 */ /* 0x0005e40000000800 */
[----:B--2---:R-:W-:-:S06]  /*4100*/  FFMA.FTZ R0, R135, UR4, -R16 ;  /* 0x0000000487007c23 */ /* 0x004fcc0008010810 */
[----:B------:R2:W-:Y:S02]  /*4110*/  MUFU.EX2 R15, R0 ;  /* 0x00000000000f7308 */ /* 0x0005e40000000800 */
[----:B--2---:R-:W-:-:S06]  /*4120*/  FFMA.FTZ R0, R222, UR4, -R16 ;  /* 0x00000004de007c23 */ /* 0x004fcc0008010810 */
[----:B------:R2:W4:Y:S01]  /*4130*/  MUFU.EX2 R14, R0 ;  /* 0x00000000000e7308 */ /* 0x0005220000000800 */
[----:B------:R-:W-:Y:S01]  /*4140*/  IMAD.MOV.U32 R222, RZ, RZ, R241 ;  /* 0x000000ffffde7224 */ /* 0x000fe200078e00f1 */
[----:B------:R-:W-:Y:S01]  /*4150*/  MOV R241, R144 ;  /* 0x0000009000f17202 */ /* 0x000fe20000000f00 */
[----:B------:R-:W-:Y:S01]  /*4160*/  HMMA.16816.F32.BF16 R132, R8, R28, R96 ;  /* 0x0000001c0884723c */ /* 0x000fe20000041860 */
[----:B--2---:R-:W-:-:S06]  /*4170*/  FFMA.FTZ R0, R176, UR4, -R16 ;  /* 0x00000004b0007c23 */ /* 0x004fcc0008010810 */
[----:B------:R-:W-:Y:S01]  /*4180*/  MOV R28, R248 ;  /* 0x000000f8001c7202 */ /* 0x000fe20000000f00 */
[----:B------:R-:W-:Y:S01]  /*4190*/  IMAD.MOV.U32 R29, RZ, RZ, R243 ;  /* 0x000000ffff1d7224 */ /* 0x000fe200078e00f3 */
[----:B------:R-:W-:Y:S01]  /*41a0*/  MOV R27, R241 ;  /* 0x000000f1001b7202 */ /* 0x000fe20000000f00 */
[----:B------:R2:W-:Y:S01]  /*41b0*/  MUFU.EX2 R13, R0 ;  /* 0x00000000000d7308 */ /* 0x0005e20000000800 */
[----:B------:R-:W-:Y:S01]  /*41c0*/  FADD.FTZ R2, R2, R35 ;  /* 0x0000002302027221 */ /* 0x000fe20000010000 */
[----:B------:R-:W-:Y:S01]  /*41d0*/  MOV R144, R177 ;  /* 0x000000b100907202 */ /* 0x000fe20000000f00 */
[----:B------:R-:W-:Y:S01]  /*41e0*/  FADD.FTZ R3, R236, R3 ;  /* 0x00000003ec037221 */ /* 0x000fe20000010000 */
[----:B------:R-:W-:Y:S02]  /*41f0*/  F2FP.BF16.F32.PACK_AB R196, R214, R213 ;  /* 0x000000d5d6c4723e */ /* 0x000fe400000010ff */
[----:B---3--:R-:W-:Y:S02]  /*4200*/  F2FP.BF16.F32.PACK_AB R200, R19, R18 ;  /* 0x0000001213c8723e */ /* 0x008fe400000010ff */
[----:B------:R-:W-:Y:S01]  /*4210*/  MOV R250, R178 ;  /* 0x000000b200fa7202 */ /* 0x000fe20000000f00 */
[----:B------:R-:W-:Y:S01]  /*4220*/  IMAD.MOV.U32 R251, RZ, RZ, R179 ;  /* 0x000000fffffb7224 */ /* 0x000fe200078e00b3 */
[----:B------:R-:W-:Y:S01]  /*4230*/  F2FP.BF16.F32.PACK_AB R197, R165, R161 ;  /* 0x000000a1a5c5723e */ /* 0x000fe200000010ff */
[----:B------:R-:W-:Y:S01]  /*4240*/  LDSM.16.MT88.4 R96, [R230+0xd800] ;  /* 0x00d80000e660783b */ /* 0x000fe20000004200 */
[----:B--2---:R-:W-:Y:S01]  /*4250*/  FFMA.FTZ R0, R216, UR4, -R16 ;  /* 0x00000004d8007c23 */ /* 0x004fe20008010810 */
[----:B------:R-:W-:Y:S01]  /*4260*/  MOV R16, R131 ;  /* 0x0000008300107202 */ /* 0x000fe20000000f00 */
[----:B------:R-:W-:Y:S01]  /*4270*/  IMAD.MOV.U32 R249, RZ, RZ, R144 ;  /* 0x000000fffff97224 */ /* 0x000fe200078e0090 */
[----:B------:R-:W-:Y:S01]  /*4280*/  MOV R248, R146 ;  /* 0x0000009200f87202 */ /* 0x000fe20000000f00 */
[----:B------:R2:W3:Y:S01]  /*4290*/  MUFU.EX2 R12, R0 ;  /* 0x00000000000c7308 */ /* 0x0004e20000000800 */
[----:B------:R-:W-:Y:S01]  /*42a0*/  IMAD.MOV.U32 R216, RZ, RZ, R240 ;  /* 0x000000ffffd87224 */ /* 0x000fe200078e00f0 */
[----:B------:R-:W-:Y:S01]  /*42b0*/  MOV R33, R16 ;  /* 0x0000001000217202 */ /* 0x000fe20000000f00 */
[----:B------:R-:W-:Y:S01]  /*42c0*/  IMAD.MOV.U32 R243, RZ, RZ, R147 ;  /* 0x000000fffff37224 */ /* 0x000fe200078e0093 */
[----:B------:R-:W-:Y:S01]  /*42d0*/  MOV R16, R31 ;  /* 0x0000001f00107202 */ /* 0x000fe20000000f00 */
[----:B------:R-:W-:Y:S01]  /*42e0*/  IMAD.MOV.U32 R31, RZ, RZ, R29 ;  /* 0x000000ffff1f7224 */ /* 0x000fe200078e001d */
[----:B------:R-:W-:-:S02]  /*42f0*/  MOV R29, R27 ;  /* 0x0000001b001d7202 */ /* 0x000fc40000000f00 */
[----:B----4-:R-:W-:Y:S02]  /*4300*/  F2FP.BF16.F32.PACK_AB R201, R14, R15 ;  /* 0x0000000f0ec9723e */ /* 0x010fe400000010ff */
[----:B------:R-:W-:Y:S02]  /*4310*/  F2FP.BF16.F32.PACK_AB R198, R212, R215 ;  /* 0x000000d7d4c6723e */ /* 0x000fe400000010ff */
[----:B------:R-:W-:Y:S02]  /*4320*/  F2FP.BF16.F32.PACK_AB R199, R25, R166 ;  /* 0x000000a619c7723e */ /* 0x000fe400000010ff */
[----:B------:R-:W-:Y:S01]  /*4330*/  F2FP.BF16.F32.PACK_AB R202, R17, R24 ;  /* 0x0000001811ca723e */ /* 0x000fe200000010ff */
[----:B------:R-:W-:Y:S01]  /*4340*/  FADD.FTZ R2, R235, R2 ;  /* 0x00000002eb027221 */ /* 0x000fe20000010000 */
[----:B------:R-:W-:Y:S01]  /*4350*/  FADD.FTZ R3, R232, R3 ;  /* 0x00000003e8037221 */ /* 0x000fe20000010000 */
[----:B--2---:R-:W-:Y:S01]  /*4360*/  IMAD.MOV.U32 R0, RZ, RZ, R187 ;  /* 0x000000ffff007224 */ /* 0x004fe200078e00bb */
[----:B------:R-:W-:Y:S01]  /*4370*/  MOV R241, R128 ;  /* 0x0000008000f17202 */ /* 0x000fe20000000f00 */
[----:B------:R-:W2:Y:S03]  /*4380*/  LDSM.16.MT88.4 R176, [R167+0xd800] ;  /* 0x00d80000a7b0783b */ /* 0x000ea60000004200 */
[----:B------:R-:W-:Y:S01]  /*4390*/  MOV R32, R0 ;  /* 0x0000000000207202 */ /* 0x000fe20000000f00 */
[----:B------:R-:W-:Y:S01]  /*43a0*/  IMAD.MOV.U32 R0, RZ, RZ, R30 ;  /* 0x000000ffff007224 */ /* 0x000fe200078e001e */
[----:B------:R-:W-:-:S02]  /*43b0*/  MOV R30, R28 ;  /* 0x0000001c001e7202 */ /* 0x000fc40000000f00 */
[----:B------:R-:W-:Y:S01]  /*43c0*/  MOV R28, R26 ;  /* 0x0000001a001c7202 */ /* 0x000fe20000000f00 */
[----:B------:R-:W-:Y:S01]  /*43d0*/  IMAD.MOV.U32 R26, RZ, RZ, R216 ;  /* 0x000000ffff1a7224 */ /* 0x000fe200078e00d8 */
[----:B------:R-:W-:Y:S01]  /*43e0*/  MOV R27, R217 ;  /* 0x000000d9001b7202 */ /* 0x000fe20000000f00 */
[----:B------:R-:W-:Y:S01]  /*43f0*/  IMAD.MOV.U32 R217, RZ, RZ, R219 ;  /* 0x000000ffffd97224 */ /* 0x000fe200078e00db */
[----:B------:R-:W-:Y:S02]  /*4400*/  MOV R216, R218 ;  /* 0x000000da00d87202 */ /* 0x000fe40000000f00 */
[----:B------:R-:W-:Y:S01]  /*4410*/  MOV R218, R220 ;  /* 0x000000dc00da7202 */ /* 0x000fe20000000f00 */
[----:B------:R-:W-:Y:S01]  /*4420*/  IMAD.MOV.U32 R220, RZ, RZ, R222 ;  /* 0x000000ffffdc7224 */ /* 0x000fe200078e00de */
[----:B------:R-:W-:Y:S02]  /*4430*/  MOV R219, R221 ;  /* 0x000000dd00db7202 */ /* 0x000fe40000000f00 */
[----:B------:R-:W-:Y:S01]  /*4440*/  MOV R221, R223 ;  /* 0x000000df00dd7202 */ /* 0x000fe20000000f00 */
[----:B------:R-:W-:Y:S01]  /*4450*/  IMAD.MOV.U32 R223, RZ, RZ, R225 ;  /* 0x000000ffffdf7224 */ /* 0x000fe200078e00e1 */
[----:B------:R-:W-:-:S02]  /*4460*/  MOV R222, R224 ;  /* 0x000000e000de7202 */ /* 0x000fc40000000f00 */
[----:B------:R-:W-:Y:S01]  /*4470*/  MOV R224, R226 ;  /* 0x000000e200e07202 */ /* 0x000fe20000000f00 */
[----:B------:R-:W-:Y:S01]  /*4480*/  IMAD.MOV.U32 R226, RZ, RZ, R162 ;  /* 0x000000ffffe27224 */ /* 0x000fe200078e00a2 */
[----:B------:R-:W-:Y:S01]  /*4490*/  MOV R35, R32 ;  /* 0x0000002000237202 */ /* 0x000fe20000000f00 */
[----:B------:R-:W-:Y:S01]  /*44a0*/  IMAD.MOV.U32 R32, RZ, RZ, R33 ;  /* 0x000000ffff207224 */ /* 0x000fe200078e0021 */
[----:B------:R-:W-:Y:S01]  /*44b0*/  MOV R225, R227 ;  /* 0x000000e300e17202 */ /* 0x000fe20000000f00 */
[----:B------:R4:W5:Y:S01]  /*44c0*/  LDL.LU R162, [R1+0x84] ;  /* 0x0000840001a27983 */ /* 0x0009620000300800 */
[----:B------:R-:W-:Y:S02]  /*44d0*/  MOV R227, R164 ;  /* 0x000000a400e37202 */ /* 0x000fe40000000f00 */
[----:B------:R-:W-:Y:S01]  /*44e0*/  MOV R33, R0 ;  /* 0x0000000000217202 */ /* 0x000fe20000000f00 */
[----:B------:R4:W5:Y:S01]  /*44f0*/  LDL.LU R164, [R1+0x80] ;  /* 0x0000800001a47983 */ /* 0x0009620000300800 */
[----:B------:R-:W-:-:S03]  /*4500*/  FADD.FTZ R0, R247, R238 ;  /* 0x000000eef7007221 */ /* 0x000fc60000010000 */
[----:B------:R-:W4:Y:S01]  /*4510*/  LDL.LU R238, [R1+0x7c] ;  /* 0x00007c0001ee7983 */ /* 0x000f220000300800 */
[----:B------:R-:W-:Y:S01]  /*4520*/  HMMA.16816.F32.BF16 R144, R8, R36, R152 ;  /* 0x000000240890723c */ /* 0x000fe20000041898 */
[----:B------:R-:W-:Y:S02]  /*4530*/  MOV R34, R35 ;  /* 0x0000002300227202 */ /* 0x000fe40000000f00 */
[----:B---3--:R-:W-:Y:S01]  /*4540*/  F2FP.BF16.F32.PACK_AB R203, R12, R13 ;  /* 0x0000000d0ccb723e */ /* 0x008fe200000010ff */
[----:B------:R-:W-:Y:S02]  /*4550*/  FADD.FTZ R2, R231, R2 ;  /* 0x00000002e7027221 */ /* 0x000fe40000010000 */
[----:B-1----:R-:W-:Y:S01]  /*4560*/  HMMA.16816.F32.BF16 R192, R196, R4, R192 ;  /* 0x00000004c4c0723c */ /* 0x002fe200000418c0 */
[----:B------:R-:W-:Y:S02]  /*4570*/  IMAD.MOV.U32 R35, RZ, RZ, R28 ;  /* 0x000000ffff237224 */ /* 0x000fe400078e001c */
[----:B------:R-:W-:Y:S01]  /*4580*/  FADD.FTZ R0, R34, R0 ;  /* 0x0000000022007221 */ /* 0x000fe20000010000 */
[----:B------:R-:W-:Y:S01]  /*4590*/  FADD.FTZ R3, R33, R3 ;  /* 0x0000000321037221 */ /* 0x000fe20000010000 */
[----:B------:R-:W-:Y:S01]  /*45a0*/  MOV R240, R186 ;  /* 0x000000ba00f07202 */ /* 0x000fe20000000f00 */
[----:B------:R-:W-:Y:S01]  /*45b0*/  LDSM.16.MT88.4 R152, [R230+0xf800] ;  /* 0x00f80000e698783b */ /* 0x000fe20000004200 */
[----:B------:R-:W-:Y:S01]  /*45c0*/  HMMA.16816.F32.BF16 R36, R8, R38, R84 ;  /* 0x000000260824723c */ /* 0x000fe20000041854 */
[----:B------:R-:W-:Y:S01]  /*45d0*/  FADD.FTZ R0, R35, R0 ;  /* 0x0000000023007221 */ /* 0x000fe20000010000 */
[----:B------:R-:W-:Y:S01]  /*45e0*/  MOV R28, R29 ;  /* 0x0000001d001c7202 */ /* 0x000fe20000000f00 */
[----:B------:R-:W-:Y:S01]  /*45f0*/  FADD.FTZ R2, R16, R2 ;  /* 0x0000000210027221 */ /* 0x000fe20000010000 */
[----:B------:R-:W-:Y:S01]  /*4600*/  MOV R242, R130 ;  /* 0x0000008200f27202 */ /* 0x000fe20000000f00 */
[----:B------:R-:W-:Y:S02]  /*4610*/  LDSM.16.MT88.4 R184, [R228+0xf800] ;  /* 0x00f80000e4b8783b */ /* 0x000fe40000004200 */
[----:B------:R-:W-:Y:S01]  /*4620*/  FADD.FTZ R8, R237, R246 ;  /* 0x000000f6ed087221 */ /* 0x000fe20000010000 */
[----:B------:R-:W-:Y:S01]  /*4630*/  HMMA.16816.F32.BF16 R156, R200, R4, R156 ;  /* 0x00000004c89c723c */ /* 0x000fe2000004189c */
[----:B------:R-:W-:Y:S01]  /*4640*/  MOV R29, R26 ;  /* 0x0000001a001d7202 */ /* 0x000fe20000000f00 */
[----:B------:R-:W-:Y:S01]  /*4650*/  FADD.FTZ R0, R30, R0 ;  /* 0x000000001e007221 */ /* 0x000fe20000010000 */
[----:B------:R-:W-:Y:S01]  /*4660*/  FADD.FTZ R8, R233, R8 ;  /* 0x00000008e9087221 */ /* 0x000fe20000010000 */
[----:B------:R-:W-:-:S02]  /*4670*/  IMAD.MOV.U32 R26, RZ, RZ, R27 ;  /* 0x000000ffff1a7224 */ /* 0x000fc400078e001b */
[----:B------:R-:W-:Y:S01]  /*4680*/  FADD.FTZ R3, R28, R3 ;  /* 0x000000031c037221 */ /* 0x000fe20000010000 */
[----:B------:R-:W1:Y:S01]  /*4690*/  LDSM.16.MT88.4 R128, [R167+0xf800] ;  /* 0x00f80000a780783b */ /* 0x000e620000004200 */
[----:B------:R-:W-:Y:S01]  /*46a0*/  FADD.FTZ R4, R32, R8 ;  /* 0x0000000820047221 */ /* 0x000fe20000010000 */
[----:B------:R-:W-:Y:S02]  /*46b0*/  MOV R27, R216 ;  /* 0x000000d8001b7202 */ /* 0x000fe40000000f00 */
[----:B------:R-:W-:Y:S01]  /*46c0*/  MOV R216, R217 ;  /* 0x000000d900d87202 */ /* 0x000fe20000000f00 */
[----:B------:R-:W-:Y:S01]  /*46d0*/  FADD.FTZ R4, R31, R4 ;  /* 0x000000041f047221 */ /* 0x000fe20000010000 */
[----:B------:R-:W-:Y:S01]  /*46e0*/  IMAD.MOV.U32 R217, RZ, RZ, R218 ;  /* 0x000000ffffd97224 */ /* 0x000fe200078e00da */
[----:B------:R-:W-:Y:S01]  /*46f0*/  MOV R218, R219 ;  /* 0x000000db00da7202 */ /* 0x000fe20000000f00 */
[----:B------:R-:W-:Y:S01]  /*4700*/  FADD.FTZ R2, R29, R2 ;  /* 0x000000021d027221 */ /* 0x000fe20000010000 */
[----:B------:R-:W-:Y:S01]  /*4710*/  MOV R219, R220 ;  /* 0x000000dc00db7202 */ /* 0x000fe20000000f00 */
[----:B------:R-:W-:Y:S01]  /*4720*/  FADD.FTZ R0, R26, R0 ;  /* 0x000000001a007221 */ /* 0x000fe20000010000 */
[----:B------:R-:W-:-:S02]  /*4730*/  IMAD.MOV.U32 R220, RZ, RZ, R221 ;  /* 0x000000ffffdc7224 */ /* 0x000fc400078e00dd */
[----:B------:R-:W-:Y:S01]  /*4740*/  FADD.FTZ R4, R27, R4 ;  /* 0x000000041b047221 */ /* 0x000fe20000010000 */
[----:B------:R-:W-:Y:S01]  /*4750*/  MOV R221, R222 ;  /* 0x000000de00dd7202 */ /* 0x000fe20000000f00 */
[----:B------:R-:W-:Y:S01]  /*4760*/  FADD.FTZ R5, R216, R3 ;  /* 0x00000003d8057221 */ /* 0x000fe20000010000 */
[----:B------:R-:W-:Y:S01]  /*4770*/  MOV R222, R223 ;  /* 0x000000df00de7202 */ /* 0x000fe20000000f00 */
[----:B------:R-:W-:Y:S01]  /*4780*/  FADD.FTZ R3, R217, R2 ;  /* 0x00000002d9037221 */ /* 0x000fe20000010000 */
[----:B------:R-:W-:Y:S02]  /*4790*/  IMAD.MOV.U32 R223, RZ, RZ, R224 ;  /* 0x000000ffffdf7224 */ /* 0x000fe400078e00e0 */
[----:B------:R-:W-:Y:S01]  /*47a0*/  FADD.FTZ R2, R218, R0 ;  /* 0x00000000da027221 */ /* 0x000fe20000010000 */
[----:B------:R-:W-:Y:S01]  /*47b0*/  MOV R224, R225 ;  /* 0x000000e100e07202 */ /* 0x000fe20000000f00 */
[----:B------:R-:W-:Y:S01]  /*47c0*/  FADD.FTZ R0, R219, R4 ;  /* 0x00000004db007221 */ /* 0x000fe20000010000 */
[----:B------:R-:W-:Y:S01]  /*47d0*/  MOV R225, R226 ;  /* 0x000000e200e17202 */ /* 0x000fe20000000f00 */
[----:B------:R-:W-:Y:S01]  /*47e0*/  FADD.FTZ R4, R220, R5 ;  /* 0x00000005dc047221 */ /* 0x000fe20000010000 */
[----:B------:R-:W-:Y:S01]  /*47f0*/  FADD.FTZ R3, R221, R3 ;  /* 0x00000003dd037221 */ /* 0x000fe20000010000 */
[----:B------:R-:W-:-:S02]  /*4800*/  IMAD.MOV.U32 R226, RZ, RZ, R227 ;  /* 0x000000ffffe27224 */ /* 0x000fc400078e00e3 */
[----:B------:R-:W-:Y:S01]  /*4810*/  FADD.FTZ R2, R222, R2 ;  /* 0x00000002de027221 */ /* 0x000fe20000010000 */
[----:B------:R-:W-:Y:S01]  /*4820*/  MOV R227, R234 ;  /* 0x000000ea00e37202 */ /* 0x000fe20000000f00 */
        /* <DEDUP_REMOVED lines=31> */
[----:B------:R-:W-:-:S02]  /*4a20*/  FADD.FTZ R4, R212, R4 ;  /* 0x00000004d4047221 */ /* 0x000fc40000010000 */
[----:B------:R3:W5:Y:S01]  /*4a30*/  LDL.LU R237, [R1+0x70] ;  /* 0x0000700001ed7983 */ /* 0x0007620000300800 */
[----:B------:R-:W-:-:S03]  /*4a40*/  FADD.FTZ R3, R25, R3 ;  /* 0x0000000319037221 */ /* 0x000fc60000010000 */
[----:B------:R3:W5:Y:S01]  /*4a50*/  LDL.LU R236, [R1+0x6c] ;  /* 0x00006c0001ec7983 */ /* 0x0007620000300800 */
[----:B------:R-:W-:-:S03]  /*4a60*/  FADD.FTZ R2, R17, R2 ;  /* 0x0000000211027221 */ /* 0x000fc60000010000 */
[----:B------:R3:W5:Y:S01]  /*4a70*/  LDL.LU R235, [R1+0x68] ;  /* 0x0000680001eb7983 */ /* 0x0007620000300800 */
[----:B------:R-:W-:-:S03]  /*4a80*/  FADD.FTZ R0, R12, R0 ;  /* 0x000000000c007221 */ /* 0x000fc60000010000 */
[----:B------:R3:W5:Y:S04]  /*4a90*/  LDL.LU R234, [R1+0x64] ;  /* 0x0000640001ea7983 */ /* 0x0007680000300800 */
[----:B------:R3:W5:Y:S04]  /*4aa0*/  LDL.LU R233, [R1+0x60] ;  /* 0x0000600001e97983 */ /* 0x0007680000300800 */
[----:B------:R3:W5:Y:S04]  /*4ab0*/  LDL.LU R232, [R1+0x5c] ;  /* 0x00005c0001e87983 */ /* 0x0007680000300800 */
[----:B------:R3:W5:Y:S04]  /*4ac0*/  LDL.LU R231, [R1+0x58] ;  /* 0x0000580001e77983 */ /* 0x0007680000300800 */
[----:B------:R3:W-:Y:S04]  /*4ad0*/  STL [R1+0x28], R4 ;  /* 0x0000280401007387 */ /* 0x0007e80000100800 */
[----:B------:R3:W-:Y:S04]  /*4ae0*/  STL [R1+0x24], R3 ;  /* 0x0000240301007387 */ /* 0x0007e80000100800 */
[----:B------:R3:W-:Y:S04]  /*4af0*/  STL [R1+0x20], R2 ;  /* 0x0000200201007387 */ /* 0x0007e80000100800 */
[----:B------:R3:W-:Y:S01]  /*4b00*/  STL [R1+0x38], R0 ;  /* 0x0000380001007387 */ /* 0x0007e20000100800 */
[-C--:B--2---:R-:W-:Y:S06]  /*4b10*/  HMMA.16816.F32.BF16 R172, R196, R176.reuse, R172 ;  /* 0x000000b0c4ac723c */ /* 0x084fec00000418ac */
        /* <DEDUP_REMOVED lines=9> */
[C---:B-1----:R-:W-:Y:S06]  /*4bb0*/  HMMA.16816.F32.BF16 R120, R200.reuse, R128, R120 ;  /* 0x00000080c878723c */ /* 0x042fec0000041878 */
[C---:B------:R-:W-:Y:S06]  /*4bc0*/  HMMA.16816.F32.BF16 R124, R200.reuse, R130, R124 ;  /* 0x00000082c87c723c */ /* 0x040fec000004187c */
[C---:B------:R-:W-:Y:S06]  /*4bd0*/  HMMA.16816.F32.BF16 R136, R200.reuse, R184, R136 ;  /* 0x000000b8c888723c */ /* 0x040fec0000041888 */
[C---:B------:R-:W-:Y:S06]  /*4be0*/  HMMA.16816.F32.BF16 R140, R200.reuse, R186, R140 ;  /* 0x000000bac88c723c */ /* 0x040fec000004188c */
[C---:B------:R-:W-:Y:S06]  /*4bf0*/  HMMA.16816.F32.BF16 R148, R200.reuse, R152, R148 ;  /* 0x00000098c894723c */ /* 0x040fec0000041894 */
[----:B------:R-:W-:Y:S06]  /*4c00*/  HMMA.16816.F32.BF16 R188, R200, R154, R188 ;  /* 0x0000009ac8bc723c */ /* 0x000fec00000418bc */
        /* <DEDUP_REMOVED lines=11> */
[----:B------:R-:W-:Y:S06]  /*4cc0*/  HMMA.16816.F32.BF16 R152, R196, R154, R36 ;  /* 0x0000009ac498723c */ /* 0x000fec0000041824 */
[-C--:B------:R-:W-:Y:S06]  /*4cd0*/  HMMA.16816.F32.BF16 R200, R200, R6.reuse, R208 ;  /* 0x00000006c8c8723c */ /* 0x080fec00000418d0 */
[----:B------:R-:W-:Y:S01]  /*4ce0*/  HMMA.16816.F32.BF16 R196, R196, R6, R48 ;  /* 0x00000006c4c4723c */ /* 0x000fe20000041830 */
[C---:B----4-:R-:W-:Y:S01]  /*4cf0*/  IADD3 R245, R238.reuse, 0x800, RZ ;  /* 0x00000800eef57810 */ /* 0x050fe20007ffe0ff */
[C---:B------:R-:W-:Y:S01]  /*4d00*/  VIADD R244, R238.reuse, 0x1000 ;  /* 0x00001000eef47836 */ /* 0x040fe20000000000 */
[C---:B------:R-:W-:Y:S01]  /*4d10*/  IADD3 R243, R238.reuse, 0x1800, RZ ;  /* 0x00001800eef37810 */ /* 0x040fe20007ffe0ff */
[C---:B------:R-:W-:Y:S01]  /*4d20*/  VIADD R241, R238.reuse, 0x2800 ;  /* 0x00002800eef17836 */ /* 0x040fe20000000000 */
[----:B------:R-:W-:-:S02]  /*4d30*/  IADD3 R242, R238, 0x2000, RZ ;  /* 0x00002000eef27810 */ /* 0x000fc40007ffe0ff */
[C---:B------:R-:W-:Y:S02]  /*4d40*/  IADD3 R240, R238.reuse, 0x3000, RZ ;  /* 0x00003000eef07810 */ /* 0x040fe40007ffe0ff */
[----:B------:R-:W-:Y:S01]  /*4d50*/  IADD3 R239, R238, 0x3800, RZ ;  /* 0x00003800eeef7810 */ /* 0x000fe20007ffe0ff */
[----:B---3--:R-:W-:-:S14]  /*4d60*/  @!P0 BRA `(.L_x_119) ;  /* 0x0000003800d88947 */ /* 0x008fdc0003800000 */
[----:B-----5:R-:W-:Y:S01]  /*4d70*/  LEA.HI.SX32 R246, R246, 0xfffffffe, 0x1a ;  /* 0xfffffffef6f67811 */ /* 0x020fe200078fd2ff */
[----:B------:R-:W-:Y:S01]  /*4d80*/  IMAD.MOV.U32 R161, RZ, RZ, R163 ;  /* 0x000000ffffa17224 */ /* 0x000fe200078e00a3 */
[----:B------:R-:W-:Y:S01]  /*4d90*/  MOV R166, R160 ;  /* 0x000000a000a67202 */ /* 0x000fe20000000f00 */
[----:B------:R-:W-:Y:S01]  /*4da0*/  IMAD.MOV.U32 R3, RZ, RZ, R164 ;  /* 0x000000ffff037224 */ /* 0x000fe200078e00a4 */
[----:B------:R-:W-:Y:S01]  /*4db0*/  MOV R165, R162 ;  /* 0x000000a200a57202 */ /* 0x000fe20000000f00 */
[----:B------:R-:W-:Y:S01]  /*4dc0*/  ULDC UR4, c[0x0][0x2ec] ;  /* 0x0000bb0000047ab9 */ /* 0x000fe20000000800 */
[----:B------:R-:W-:Y:S01]  /*4dd0*/  ULDC.64 UR10, c[0x0][0x220] ;  /* 0x00008800000a7ab9 */ /* 0x000fe20000000a00 */
[----:B------:R-:W-:Y:S01]  /*4de0*/  ULDC.64 UR12, c[0x0][0x250] ;  /* 0x00009400000c7ab9 */ /* 0x000fe20000000a00 */
[----:B------:R-:W-:Y:S01]  /*4df0*/  ULDC.64 UR6, c[0x0][0x218] ;  /* 0x0000860000067ab9 */ /* 0x000fe20000000a00 */
[----:B------:R-:W-:Y:S01]  /*4e00*/  ULDC.64 UR8, c[0x0][0x248] ;  /* 0x0000920000087ab9 */ /* 0x000fe20000000a00 */
[----:B------:R-:W-:Y:S05]  /*4e10*/  BRA `(.L_x_120) ;  /* 0x00000000007c7947 */ /* 0x000fea0003800000 */
.L_x_122:
[----:B------:R-:W2:Y:S01]  /*4e20*/  LDL.64 R250, [R1+0x50] ;  /* 0x0000500001fa7983 */ /* 0x000ea20000100a00 */
[----:B------:R-:W-:Y:S03]  /*4e30*/  VIADD R0, R246, 0xffffffff ;  /* 0xfffffffff6007836 */ /* 0x000fe60000000000 */
[----:B------:R-:W3:Y:S01]  /*4e40*/  LDL.64 R248, [R1+0x40] ;  /* 0x0000400001f87983 */ /* 0x000ee20000100a00 */
[----:B------:R-:W-:Y:S01]  /*4e50*/  IMAD.WIDE.U32 R162, R0, UR8, RZ ;  /* 0x0000000800a27c25 */ /* 0x000fe2000f8e00ff */
[----:B------:R-:W-:Y:S05]  /*4e60*/  SHF.R.S32.HI R2, RZ, 0x1f, R0 ;  /* 0x0000001fff027819 */ /* 0x000fea0000011400 */
[----:B------:R-:W-:Y:S04]  /*4e70*/  IMAD R2, R2, UR8, RZ ;  /* 0x0000000802027c24 */ /* 0x000fe8000f8e02ff */
[----:B------:R-:W-:Y:S04]  /*4e80*/  IMAD R2, R0, UR9, R2 ;  /* 0x0000000900027c24 */ /* 0x000fe8000f8e0202 */
[----:B------:R-:W-:Y:S01]  /*4e90*/  IMAD.IADD R2, R163, 0x1, R2 ;  /* 0x00000001a3027824 */ /* 0x000fe200078e0202 */
        /* <DEDUP_REMOVED lines=23> */
.L_x_120:
[----:B--2---:R-:W2:Y:S01]  /*5010*/  LDL.64 R10, [R1+0x48] ;  /* 0x00004800010a7983 */ /* 0x004ea20000100a00 */
[----:B------:R-:W-:Y:S01]  /*5020*/  SHF.R.S32.HI R0, RZ, 0x1f, R246 ;  /* 0x0000001fff007819 */ /* 0x000fe200000114f6 */
[----:B------:R-:W-:Y:S04]  /*5030*/  DEPBAR.LE SB0, 0x0 ;  /* 0x000080000000791a */ /* 0x000fe80000000000 */
[----:B------:R-:W3:Y:S01]  /*5040*/  LDL R6, [R1+0x3c] ;  /* 0x00003c0001067983 */ /* 0x000ee20000100800 */
[----:B------:R-:W-:Y:S02]  /*5050*/  IMAD R0, R0, UR12, RZ ;  /* 0x0000000c00007c24 */ /* 0x000fe4000f8e02ff */
[C---:B------:R-:W-:Y:S01]  /*5060*/  IMAD.WIDE.U32 R4, R246.reuse, UR12, RZ ;  /* 0x0000000cf6047c25 */ /* 0x040fe2000f8e00ff */
[----:B------:R-:W-:Y:S03]  /*5070*/  BAR.SYNC.DEFER_BLOCKING 0x0 ;  /* 0x0000000000007b1d */ /* 0x000fe60000010000 */
        /* <DEDUP_REMOVED lines=18> */
[----:B------:R-:W-:Y:S05]  /*51a0*/  ISETP.GT.AND P0, PT, R246, RZ, PT ;  /* 0x000000fff600720c */ /* 0x000fea0003f04270 */
[----:B------:R-:W-:Y:S06]  /*51b0*/  LDGSTS.E.BYPASS.LTC128B.128 [R247+0xe800], desc[UR16][R6.64+0x80] ;  /* 0x0e80008006f77fae */ /* 0x000fec000b901d50 */
[----:B------:R-:W-:Y:S06]  /*51c0*/  LDGSTS.E.BYPASS.LTC128B.128 [R247+0xd000], desc[UR16][R4.64] ;  /* 0x0d00000004f77fae */ /* 0x000fec000b901d50 */
[----:B------:R1:W-:Y:S06]  /*51d0*/  LDGSTS.E.BYPASS.LTC128B.128 [R247+0xf000], desc[UR16][R4.64+0x80] ;  /* 0x0f00008004f77fae */ /* 0x0003ec000b901d50 */
[----:B------:R-:W-:Y:S06]  /*51e0*/  LDGSTS.E.BYPASS.LTC128B.128 [R247+0xd800], desc[UR16][R10.64] ;  /* 0x0d8000000af77fae */ /* 0x000fec000b901d50 */
[----:B------:R2:W-:Y:S06]  /*51f0*/  LDGSTS.E.BYPASS.LTC128B.128 [R247+0xf800], desc[UR16][R10.64+0x80] ;  /* 0x0f8000800af77fae */ /* 0x0005ec000b901d50 */
[----:B------:R-:W-:Y:S06]  /*5200*/  LDSM.16.M88.4 R64, [R234] ;  /* 0x00000000ea40783b */ /* 0x000fec0000000200 */
[----:B------:R-:W1:Y:S06]  /*5210*/  LDSM.16.M88.4 R16, [R233] ;  /* 0x00000000e910783b */ /* 0x000e6c0000000200 */
        /* <DEDUP_REMOVED lines=234> */
.L_x_121:
[----:B-1----:R-:W-:Y:S01]  /*60c0*/  SHFL.BFLY PT, R163, R164, 0x2, 0x1f ;  /* 0x0c401f00a4a37f89 */ /* 0x002fe200000e0000 */
[----:B------:R-:W-:Y:S02]  /*60d0*/  FMNMX.FTZ R162, R67, R210, !PT ;  /* 0x000000d243a27209 */ /* 0x000fe40007810000 */
[----:B------:R-:W-:Y:S02]  /*60e0*/  FMNMX.FTZ R2, R57, R160, !PT ;  /* 0x000000a039027209 */ /* 0x000fe40007810000 */
[----:B------:R-:W-:Y:S03]  /*60f0*/  FMNMX.FTZ R0, R58, R211, !PT ;  /* 0x000000d33a007209 */ /* 0x000fe60007810000 */
[----:B------:R-:W-:Y:S01]  /*6100*/  SHFL.BFLY PT, R205, R162, 0x2, 0x1f ;  /* 0x0c401f00a2cd7f89 */ /* 0x000fe200000e0000 */
[----:B------:R-:W-:Y:S02]  /*6110*/  FMNMX.FTZ R2, R60, R2, !PT ;  /* 0x000000023c027209 */ /* 0x000fe40007810000 */
[----:B------:R-:W-:Y:S02]  /*6120*/  FMNMX.FTZ R0, R59, R0, !PT ;  /* 0x000000003b007209 */ /* 0x000fe40007810000 */
[----:B------:R-:W-:Y:S02]  /*6130*/  FMNMX.FTZ R160, R61, R2, !PT ;  /* 0x000000023da07209 */ /* 0x000fe40007810000 */
[----:B------:R-:W-:Y:S02]  /*6140*/  FMNMX.FTZ R0, R62, R0, !PT ;  /* 0x000000003e007209 */ /* 0x000fe40007810000 */
[----:B------:R-:W-:Y:S01]  /*6150*/  IADD3 R246, R246, -0x1, RZ ;  /* 0xfffffffff6f67810 */ /* 0x000fe20007ffe0ff */
        /* <DEDUP_REMOVED lines=17> */
[----:B------:R-:W-:Y:S01]  /*6270*/  FADD.FTZ R0, -R163, R161 ;  /* 0x000000a1a3007221 */ /* 0x000fe20000010100 */
[----:B------:R-:W1:Y:S01]  /*6280*/  LDSM.16.MT88.4 R204, [R167+0xc000] ;  /* 0x00c00000a7cc783b */ /* 0x000e620000004200 */
[----:B----4-:R-:W-:Y:S01]  /*6290*/  FMNMX.FTZ R160, R2, R160, !PT ;  /* 0x000000a002a07209 */ /* 0x010fe20007810000 */
[----:B------:R2:W3:Y:S01]  /*62a0*/  MUFU.EX2 R161, R3 ;  /* 0x0000000300a17308 */ /* 0x0004e20000000800 */
[----:B------:R-:W-:Y:S03]  /*62b0*/  FMUL.FTZ R212, R162, UR4 ;  /* 0x00000004a2d47c20 */ /* 0x000fe60008410000 */
[----:B------:R-:W-:Y:S01]  /*62c0*/  FMUL.FTZ R213, R160, UR4 ;  /* 0x00000004a0d57c20 */ /* 0x000fe20008410000 */
[----:B--2---:R-:W-:Y:S01]  /*62d0*/  FMUL.FTZ R3, R0, UR4 ;  /* 0x0000000400037c20 */ /* 0x004fe20008410000 */
[----:B------:R-:W-:Y:S01]  /*62e0*/  FADD.FTZ R0, -R162, R165 ;  /* 0x000000a5a2007221 */ /* 0x000fe20000010100 */
[----:B------:R-:W-:Y:S01]  /*62f0*/  FMUL.FTZ R165, R164, UR4 ;  /* 0x00000004a4a57c20 */ /* 0x000fe20008410000 */
[C---:B---3--:R-:W-:Y:S01]  /*6300*/  FMUL.FTZ R68, R161.reuse, R68 ;  /* 0x00000044a1447220 */ /* 0x048fe20000410000 */
[----:B------:R-:W-:Y:S01]  /*6310*/  FMUL.FTZ R69, R161, R69 ;  /* 0x00000045a1457220 */ /* 0x000fe20000410000 */
[----:B------:R-:W-:Y:S01]  /*6320*/  FMUL.FTZ R2, R0, UR4 ;  /* 0x0000000400027c20 */ /* 0x000fe20008410000 */
[----:B------:R-:W-:Y:S01]  /*6330*/  FADD.FTZ R0, -R160, R166 ;  /* 0x000000a6a0007221 */ /* 0x000fe20000010100 */
[----:B------:R-:W-:Y:S01]  /*6340*/  FSEL R165, R165, RZ, P1 ;  /* 0x000000ffa5a57208 */ /* 0x000fe20000800000 */
[C---:B------:R-:W-:Y:S01]  /*6350*/  FMUL.FTZ R166, R163.reuse, UR4 ;  /* 0x00000004a3a67c20 */ /* 0x040fe20008410000 */
[----:B------:R-:W-:Y:S01]  /*6360*/  FSETP.NEU.FTZ.AND P1, PT, R163, -INF , PT ;  /* 0xff800000a300780b */ /* 0x000fe20003f3d000 */
[----:B------:R-:W-:Y:S01]  /*6370*/  FMUL.FTZ R0, R0, UR4 ;  /* 0x0000000400007c20 */ /* 0x000fe20008410000 */
[----:B------:R-:W2:Y:S01]  /*6380*/  MUFU.EX2 R2, R2 ;  /* 0x0000000200027308 */ /* 0x000ea20000000800 */
        /* <DEDUP_REMOVED lines=15> */
[----:B------:R-:W3:Y:S01]  /*6480*/  MUFU.EX2 R0, R0 ;  /* 0x0000000000007308 */ /* 0x000ee20000000800 */
[--C-:B------:R-:W-:Y:S01]  /*6490*/  FFMA.FTZ R12, R12, UR4, -R212.reuse ;  /* 0x000000040c0c7c23 */ /* 0x100fe200080108d4 */
[----:B------:R-:W-:Y:S01]  /*64a0*/  FFMA.FTZ R13, R13, UR4, -R212 ;  /* 0x000000040d0d7c23 */ /* 0x000fe200080108d4 */
[--C-:B------:R-:W-:Y:S01]  /*64b0*/  FFMA.FTZ R10, R10, UR4, -R213.reuse ;  /* 0x000000040a0a7c23 */ /* 0x100fe200080108d5 */
[--C-:B------:R-:W-:Y:S01]  /*64c0*/  FFMA.FTZ R11, R11, UR4, -R213.reuse ;  /* 0x000000040b0b7c23 */ /* 0x100fe200080108d5 */
[--C-:B------:R-:W-:Y:S01]  /*64d0*/  FFMA.FTZ R14, R14, UR4, -R213.reuse ;  /* 0x000000040e0e7c23 */ /* 0x100fe200080108d5 */
[----:B------:R-:W-:Y:S01]  /*64e0*/  FFMA.FTZ R15, R15, UR4, -R213 ;  /* 0x000000040f0f7c23 */ /* 0x000fe200080108d5 */
[C---:B--2---:R-:W-:Y:S03]  /*64f0*/  FMUL.FTZ R72, R2.reuse, R72 ;  /* 0x0000004802487220 */ /* 0x044fe60000410000 */
        /* <DEDUP_REMOVED lines=9> */
[C---:B---3--:R-:W-:Y:S01]  /*6590*/  FMUL.FTZ R74, R0.reuse, R74 ;  /* 0x0000004a004a7220 */ /* 0x048fe20000410000 */
[C---:B------:R-:W-:Y:S01]  /*65a0*/  FMUL.FTZ R75, R0.reuse, R75 ;  /* 0x0000004b004b7220 */ /* 0x040fe20000410000 */
[C---:B------:R-:W-:Y:S01]  /*65b0*/  FMUL.FTZ R78, R0.reuse, R78 ;  /* 0x0000004e004e7220 */ /* 0x040fe20000410000 */
[----:B------:R-:W-:Y:S01]  /*65c0*/  FMUL.FTZ R79, R0, R79 ;  /* 0x0000004f004f7220 */ /* 0x000fe20000410000 */
[C---:B------:R-:W-:Y:S01]  /*65d0*/  FMUL.FTZ R88, R2.reuse, R88 ;  /* 0x0000005802587220 */ /* 0x040fe20000410000 */
[----:B------:R-:W-:Y:S01]  /*65e0*/  FMUL.FTZ R89, R2, R89 ;  /* 0x0000005902597220 */ /* 0x000fe20000410000 */
[----:B------:R-:W-:Y:S03]  /*65f0*/  FMUL.FTZ R90, R0, R90 ;  /* 0x0000005a005a7220 */ /* 0x000fe60000410000 */
[----:B------:R3:W-:Y:S01]  /*6600*/  MUFU.EX2 R249, R10 ;  /* 0x0000000a00f97308 */ /* 0x0007e20000000800 */
[----:B--2---:R-:W-:Y:S01]  /*6610*/  FMUL.FTZ R8, R2, R168 ;  /* 0x000000a802087220 */ /* 0x004fe20000410000 */
[----:B------:R-:W-:Y:S01]  /*6620*/  FMUL.FTZ R91, R0, R91 ;  /* 0x0000005b005b7220 */ /* 0x000fe20000410000 */
[C---:B------:R-:W-:Y:S01]  /*6630*/  FMUL.FTZ R92, R2.reuse, R92 ;  /* 0x0000005c025c7220 */ /* 0x040fe20000410000 */
[----:B------:R-:W-:Y:S01]  /*6640*/  FMUL.FTZ R93, R2, R93 ;  /* 0x0000005d025d7220 */ /* 0x000fe20000410000 */
[C---:B------:R-:W-:Y:S01]  /*6650*/  FMUL.FTZ R94, R0.reuse, R94 ;  /* 0x0000005e005e7220 */ /* 0x040fe20000410000 */
[----:B------:R-:W-:Y:S01]  /*6660*/  FMUL.FTZ R95, R0, R95 ;  /* 0x0000005f005f7220 */ /* 0x000fe20000410000 */
[C---:B------:R-:W-:Y:S03]  /*6670*/  FMUL.FTZ R96, R161.reuse, R96 ;  /* 0x00000060a1607220 */ /* 0x040fe60000410000 */
[----:B------:R2:W5:Y:S01]  /*6680*/  MUFU.EX2 R219, R11 ;  /* 0x0000000b00db7308 */ /* 0x0005620000000800 */
[C---:B----4-:R-:W-:Y:S01]  /*6690*/  FMUL.FTZ R9, R2.reuse, R169 ;  /* 0x000000a902097220 */ /* 0x050fe20000410000 */
[C---:B------:R-:W-:Y:S01]  /*66a0*/  FMUL.FTZ R97, R161.reuse, R97 ;  /* 0x00000061a1617220 */ /* 0x040fe20000410000 */
[C---:B------:R-:W-:Y:S01]  /*66b0*/  FMUL.FTZ R100, R161.reuse, R100 ;  /* 0x00000064a1647220 */ /* 0x040fe20000410000 */
[C---:B------:R-:W-:Y:S01]  /*66c0*/  FMUL.FTZ R101, R161.reuse, R101 ;  /* 0x00000065a1657220 */ /* 0x040fe20000410000 */
[C---:B------:R-:W-:Y:S01]  /*66d0*/  FMUL.FTZ R104, R2.reuse, R104 ;  /* 0x0000006802687220 */ /* 0x040fe20000410000 */
[----:B------:R-:W-:Y:S01]  /*66e0*/  FMUL.FTZ R105, R2, R105 ;  /* 0x0000006902697220 */ /* 0x000fe20000410000 */
[C---:B------:R-:W-:Y:S03]  /*66f0*/  FMUL.FTZ R106, R0.reuse, R106 ;  /* 0x0000006a006a7220 */ /* 0x040fe60000410000 */
[----:B------:R4:W-:Y:S01]  /*6700*/  MUFU.EX2 R209, R5 ;  /* 0x0000000500d17308 */ /* 0x0009e20000000800 */
[C---:B---3--:R-:W-:Y:S01]  /*6710*/  FMUL.FTZ R10, R0.reuse, R170 ;  /* 0x000000aa000a7220 */ /* 0x048fe20000410000 */
[----:B------:R-:W-:Y:S01]  /*6720*/  FMUL.FTZ R107, R0, R107 ;  /* 0x0000006b006b7220 */ /* 0x000fe20000410000 */
[C---:B------:R-:W-:Y:S01]  /*6730*/  FMUL.FTZ R108, R2.reuse, R108 ;  /* 0x0000006c026c7220 */ /* 0x040fe20000410000 */
[----:B------:R-:W-:Y:S01]  /*6740*/  FMUL.FTZ R109, R2, R109 ;  /* 0x0000006d026d7220 */ /* 0x000fe20000410000 */
[C---:B------:R-:W-:Y:S01]  /*6750*/  FMUL.FTZ R110, R0.reuse, R110 ;  /* 0x0000006e006e7220 */ /* 0x040fe20000410000 */
[C---:B------:R-:W-:Y:S01]  /*6760*/  FMUL.FTZ R111, R0.reuse, R111 ;  /* 0x0000006f006f7220 */ /* 0x040fe20000410000 */
[C---:B------:R-:W-:Y:S03]  /*6770*/  FMUL.FTZ R112, R161.reuse, R112 ;  /* 0x00000070a1707220 */ /* 0x040fe60000410000 */
[----:B------:R-:W3:Y:S01]  /*6780*/  MUFU.EX2 R3, R3 ;  /* 0x0000000300037308 */ /* 0x000ee20000000800 */
[----:B--2---:R-:W-:Y:S01]  /*6790*/  FMUL.FTZ R11, R0, R171 ;  /* 0x000000ab000b7220 */ /* 0x004fe20000410000 */
[C---:B------:R-:W-:Y:S01]  /*67a0*/  FMUL.FTZ R113, R161.reuse, R113 ;  /* 0x00000071a1717220 */ /* 0x040fe20000410000 */
[C---:B------:R-:W-:Y:S01]  /*67b0*/  FMUL.FTZ R116, R161.reuse, R116 ;  /* 0x00000074a1747220 */ /* 0x040fe20000410000 */
[C---:B------:R-:W-:Y:S01]  /*67c0*/  FMUL.FTZ R117, R161.reuse, R117 ;  /* 0x00000075a1757220 */ /* 0x040fe20000410000 */
[C---:B------:R-:W-:Y:S01]  /*67d0*/  FMUL.FTZ R120, R2.reuse, R120 ;  /* 0x0000007802787220 */ /* 0x040fe20000410000 */
[----:B------:R-:W-:Y:S01]  /*67e0*/  FMUL.FTZ R121, R2, R121 ;  /* 0x0000007902797220 */ /* 0x000fe20000410000 */
[C---:B------:R-:W-:Y:S03]  /*67f0*/  FMUL.FTZ R122, R0.reuse, R122 ;  /* 0x0000007a007a7220 */ /* 0x040fe60000410000 */
[----:B------:R-:W2:Y:S01]  /*6800*/  MUFU.EX2 R216, R4 ;  /* 0x0000000400d87308 */ /* 0x000ea20000000800 */
[----:B----4-:R-:W-:Y:S01]  /*6810*/  FMUL.FTZ R5, R161, R173 ;  /* 0x000000ada1057220 */ /* 0x010fe20000410000 */
[----:B-----5:R-:W-:Y:S01]  /*6820*/  F2FP.BF16.F32.PACK_AB R173, R219, R249 ;  /* 0x000000f9dbad723e */ /* 0x020fe200000010ff */
[----:B------:R-:W-:Y:S01]  /*6830*/  FMUL.FTZ R123, R0, R123 ;  /* 0x0000007b007b7220 */ /* 0x000fe20000410000 */
[C---:B------:R-:W-:Y:S01]  /*6840*/  FMUL.FTZ R124, R2.reuse, R124 ;  /* 0x0000007c027c7220 */ /* 0x040fe20000410000 */
[----:B------:R-:W-:Y:S01]  /*6850*/  FMUL.FTZ R125, R2, R125 ;  /* 0x0000007d027d7220 */ /* 0x000fe20000410000 */
[C---:B------:R-:W-:Y:S01]  /*6860*/  FMUL.FTZ R126, R0.reuse, R126 ;  /* 0x0000007e007e7220 */ /* 0x040fe20000410000 */
[----:B------:R-:W-:Y:S03]  /*6870*/  FMUL.FTZ R127, R0, R127 ;  /* 0x0000007f007f7220 */ /* 0x000fe60000410000 */
[----:B------:R4:W-:Y:S01]  /*6880*/  MUFU.EX2 R215, R6 ;  /* 0x0000000600d77308 */ /* 0x0009e20000000800 */
[C---:B---3--:R-:W-:Y:S01]  /*6890*/  FMUL.FTZ R70, R3.reuse, R70 ;  /* 0x0000004603467220 */ /* 0x048fe20000410000 */
[C---:B------:R-:W-:Y:S01]  /*68a0*/  FMUL.FTZ R71, R3.reuse, R71 ;  /* 0x0000004703477220 */ /* 0x040fe20000410000 */
[C---:B------:R-:W-:Y:S01]  /*68b0*/  FMUL.FTZ R82, R3.reuse, R82 ;  /* 0x0000005203527220 */ /* 0x040fe20000410000 */
[C---:B------:R-:W-:Y:S01]  /*68c0*/  FMUL.FTZ R83, R3.reuse, R83 ;  /* 0x0000005303537220 */ /* 0x040fe20000410000 */
[C---:B------:R-:W-:Y:S01]  /*68d0*/  FMUL.FTZ R86, R3.reuse, R86 ;  /* 0x0000005603567220 */ /* 0x040fe20000410000 */
[C---:B------:R-:W-:Y:S01]  /*68e0*/  FMUL.FTZ R87, R3.reuse, R87 ;  /* 0x0000005703577220 */ /* 0x040fe20000410000 */
[----:B------:R-:W-:Y:S03]  /*68f0*/  FMUL.FTZ R98, R3, R98 ;  /* 0x0000006203627220 */ /* 0x000fe60000410000 */
[----:B------:R-:W3:Y:S01]  /*6900*/  MUFU.EX2 R250, R7 ;  /* 0x0000000700fa7308 */ /* 0x000ee20000000800 */
[----:B--2---:R-:W-:Y:S01]  /*6910*/  F2FP.BF16.F32.PACK_AB R168, R209, R216 ;  /* 0x000000d8d1a8723e */ /* 0x004fe200000010ff */
[----:B------:R-:W-:Y:S01]  /*6920*/  FMUL.FTZ R4, R161, R172 ;  /* 0x000000aca1047220 */ /* 0x000fe20000410000 */
[----:B------:R-:W-:Y:S01]  /*6930*/  F2FP.BF16.F32.PACK_AB R172, R251, R214 ;  /* 0x000000d6fbac723e */ /* 0x000fe200000010ff */
[C---:B------:R-:W-:Y:S01]  /*6940*/  FMUL.FTZ R99, R3.reuse, R99 ;  /* 0x0000006303637220 */ /* 0x040fe20000410000 */
[C---:B------:R-:W-:Y:S01]  /*6950*/  FMUL.FTZ R102, R3.reuse, R102 ;  /* 0x0000006603667220 */ /* 0x040fe20000410000 */
[C---:B------:R-:W-:Y:S01]  /*6960*/  FMUL.FTZ R103, R3.reuse, R103 ;  /* 0x0000006703677220 */ /* 0x040fe20000410000 */
[C---:B------:R-:W-:Y:S03]  /*6970*/  FMUL.FTZ R114, R3.reuse, R114 ;  /* 0x0000007203727220 */ /* 0x040fe60000410000 */
[----:B------:R2:W-:Y:S01]  /*6980*/  MUFU.EX2 R218, R16 ;  /* 0x0000001000da7308 */ /* 0x0005e20000000800 */
[C---:B----4-:R-:W-:Y:S01]  /*6990*/  FMUL.FTZ R6, R3.reuse, R174 ;  /* 0x000000ae03067220 */ /* 0x050fe20000410000 */
[C---:B------:R-:W-:Y:S01]  /*69a0*/  FMUL.FTZ R115, R3.reuse, R115 ;  /* 0x0000007303737220 */ /* 0x040fe20000410000 */
[C---:B------:R-:W-:Y:S01]  /*69b0*/  FMUL.FTZ R118, R3.reuse, R118 ;  /* 0x0000007603767220 */ /* 0x040fe20000410000 */
[----:B------:R-:W-:Y:S01]  /*69c0*/  FMUL.FTZ R119, R3, R119 ;  /* 0x0000007703777220 */ /* 0x000fe20000410000 */
[C---:B------:R-:W-:Y:S01]  /*69d0*/  FMUL.FTZ R128, R161.reuse, R128 ;  /* 0x00000080a1807220 */ /* 0x040fe20000410000 */
[----:B------:R-:W-:Y:S01]  /*69e0*/  FMUL.FTZ R129, R161, R129 ;  /* 0x00000081a1817220 */ /* 0x000fe20000410000 */
[C---:B------:R-:W-:Y:S03]  /*69f0*/  FMUL.FTZ R130, R3.reuse, R130 ;  /* 0x0000008203827220 */ /* 0x040fe60000410000 */
[----:B------:R-:W4:Y:S01]  /*6a00*/  MUFU.EX2 R225, R17 ;  /* 0x0000001100e17308 */ /* 0x000f220000000800 */
[----:B---3--:R-:W-:Y:S01]  /*6a10*/  F2FP.BF16.F32.PACK_AB R169, R250, R215 ;  /* 0x000000d7faa9723e */ /* 0x008fe200000010ff */
[C---:B------:R-:W-:Y:S01]  /*6a20*/  FMUL.FTZ R7, R3.reuse, R175 ;  /* 0x000000af03077220 */ /* 0x040fe20000410000 */
[----:B------:R-:W-:Y:S01]  /*6a30*/  FMUL.FTZ R131, R3, R131 ;  /* 0x0000008303837220 */ /* 0x000fe20000410000 */
[C---:B------:R-:W-:Y:S01]  /*6a40*/  FMUL.FTZ R132, R161.reuse, R132 ;  /* 0x00000084a1847220 */ /* 0x040fe20000410000 */
[----:B------:R-:W-:Y:S01]  /*6a50*/  FMUL.FTZ R133, R161, R133 ;  /* 0x00000085a1857220 */ /* 0x000fe20000410000 */
[C---:B------:R-:W-:Y:S01]  /*6a60*/  FMUL.FTZ R134, R3.reuse, R134 ;  /* 0x0000008603867220 */ /* 0x040fe20000410000 */
[----:B------:R-:W-:Y:S03]  /*6a70*/  FMUL.FTZ R135, R3, R135 ;  /* 0x0000008703877220 */ /* 0x000fe60000410000 */
[----:B------:R3:W-:Y:S01]  /*6a80*/  MUFU.EX2 R217, R18 ;  /* 0x0000001200d97308 */ /* 0x0007e20000000800 */
[----:B--2---:R-:W-:Y:S01]  /*6a90*/  FMUL.FTZ R16, R161, R176 ;  /* 0x000000b0a1107220 */ /* 0x004fe20000410000 */
[C---:B------:R-:W-:Y:S01]  /*6aa0*/  FMUL.FTZ R136, R2.reuse, R136 ;  /* 0x0000008802887220 */ /* 0x040fe20000410000 */
[----:B------:R-:W-:Y:S01]  /*6ab0*/  FMUL.FTZ R137, R2, R137 ;  /* 0x0000008902897220 */ /* 0x000fe20000410000 */
[C---:B------:R-:W-:Y:S01]  /*6ac0*/  FMUL.FTZ R138, R0.reuse, R138 ;  /* 0x0000008a008a7220 */ /* 0x040fe20000410000 */
[----:B------:R-:W-:Y:S01]  /*6ad0*/  FMUL.FTZ R139, R0, R139 ;  /* 0x0000008b008b7220 */ /* 0x000fe20000410000 */
[--C-:B------:R-:W-:Y:S01]  /*6ae0*/  FFMA.FTZ R20, R20, UR4, -R165.reuse ;  /* 0x0000000414147c23 */ /* 0x100fe200080108a5 */
[--C-:B------:R-:W-:Y:S03]  /*6af0*/  FFMA.FTZ R21, R21, UR4, -R165.reuse ;  /* 0x0000000415157c23 */ /* 0x100fe600080108a5 */
[----:B------:R-:W2:Y:S01]  /*6b00*/  MUFU.EX2 R224, R19 ;  /* 0x0000001300e07308 */ /* 0x000ea20000000800 */
[----:B----4-:R-:W-:Y:S01]  /*6b10*/  F2FP.BF16.F32.PACK_AB R170, R225, R218 ;  /* 0x000000dae1aa723e */ /* 0x010fe200000010ff */
[----:B------:R-:W-:Y:S01]  /*6b20*/  FMUL.FTZ R17, R161, R177 ;  /* 0x000000b1a1117220 */ /* 0x000fe20000410000 */
[--C-:B------:R-:W-:Y:S01]  /*6b30*/  FFMA.FTZ R22, R22, UR4, -R166.reuse ;  /* 0x0000000416167c23 */ /* 0x100fe200080108a6 */
[--C-:B------:R-:W-:Y:S01]  /*6b40*/  FFMA.FTZ R35, R35, UR4, -R166.reuse ;  /* 0x0000000423237c23 */ /* 0x100fe200080108a6 */
[C---:B------:R-:W-:Y:S01]  /*6b50*/  FMUL.FTZ R140, R2.reuse, R140 ;  /* 0x0000008c028c7220 */ /* 0x040fe20000410000 */
[----:B------:R-:W-:Y:S01]  /*6b60*/  FMUL.FTZ R141, R2, R141 ;  /* 0x0000008d028d7220 */ /* 0x000fe20000410000 */
[C---:B------:R-:W-:Y:S03]  /*6b70*/  FMUL.FTZ R142, R0.reuse, R142 ;  /* 0x0000008e008e7220 */ /* 0x040fe60000410000 */
[----:B------:R4:W-:Y:S01]  /*6b80*/  MUFU.EX2 R208, R15 ;  /* 0x0000000f00d07308 */ /* 0x0009e20000000800 */
[----:B---3--:R-:W-:Y:S01]  /*6b90*/  FMUL.FTZ R18, R3, R178 ;  /* 0x000000b203127220 */ /* 0x008fe20000410000 */
[----:B------:R-:W-:Y:S01]  /*6ba0*/  FMUL.FTZ R143, R0, R143 ;  /* 0x0000008f008f7220 */ /* 0x000fe20000410000 */
[--C-:B------:R-:W-:Y:S01]  /*6bb0*/  FFMA.FTZ R32, R32, UR4, -R165.reuse ;  /* 0x0000000420207c23 */ /* 0x100fe200080108a5 */
[----:B------:R-:W-:Y:S01]  /*6bc0*/  FFMA.FTZ R33, R33, UR4, -R165 ;  /* 0x0000000421217c23 */ /* 0x000fe200080108a5 */
[----:B------:R-:W-:Y:S01]  /*6bd0*/  FFMA.FTZ R34, R34, UR4, -R166 ;  /* 0x0000000422227c23 */ /* 0x000fe200080108a6 */
[--C-:B------:R-:W-:Y:S01]  /*6be0*/  FFMA.FTZ R24, R24, UR4, -R212.reuse ;  /* 0x0000000418187c23 */ /* 0x100fe200080108d4 */
[----:B------:R-:W-:Y:S03]  /*6bf0*/  FMUL.FTZ R144, R161, R144 ;  /* 0x00000090a1907220 */ /* 0x000fe60000410000 */
[----:B------:R3:W-:Y:S01]  /*6c00*/  MUFU.EX2 R248, R12 ;  /* 0x0000000c00f87308 */ /* 0x0007e20000000800 */
[----:B--2---:R-:W-:Y:S01]  /*6c10*/  F2FP.BF16.F32.PACK_AB R171, R224, R217 ;  /* 0x000000d9e0ab723e */ /* 0x004fe200000010ff */
[----:B------:R-:W-:Y:S01]  /*6c20*/  FMUL.FTZ R19, R3, R179 ;  /* 0x000000b303137220 */ /* 0x000fe20000410000 */
[----:B------:R-:W-:Y:S01]  /*6c30*/  FMUL.FTZ R145, R161, R145 ;  /* 0x00000091a1917220 */ /* 0x000fe20000410000 */
[----:B------:R-:W-:Y:S01]  /*6c40*/  LDSM.16.MT88.4 R176, [R230+0xc000] ;  /* 0x00c00000e6b0783b */ /* 0x000fe20000004200 */
[C---:B------:R-:W-:Y:S01]  /*6c50*/  FMUL.FTZ R146, R3.reuse, R146 ;  /* 0x0000009203927220 */ /* 0x040fe20000410000 */
[----:B------:R-:W-:Y:S01]  /*6c60*/  FMUL.FTZ R147, R3, R147 ;  /* 0x0000009303937220 */ /* 0x000fe20000410000 */
[--C-:B------:R-:W-:Y:S01]  /*6c70*/  FFMA.FTZ R25, R25, UR4, -R212.reuse ;  /* 0x0000000419197c23 */ /* 0x100fe200080108d4 */
[-C--:B-1----:R-:W-:Y:S02]  /*6c80*/  HMMA.16816.F32.BF16 R4, R168, R204.reuse, R4 ;  /* 0x000000cca804723c */ /* 0x082fe40000041804 */
[----:B------:R-:W1:Y:S03]  /*6c90*/  MUFU.EX2 R252, R13 ;  /* 0x0000000d00fc7308 */ /* 0x000e660000000800 */
[----:B----4-:R-:W-:Y:S01]  /*6ca0*/  FMUL.FTZ R15, R0, R183 ;  /* 0x000000b7000f7220 */ /* 0x010fe20000410000 */
[C---:B------:R-:W-:Y:S01]  /*6cb0*/  FMUL.FTZ R148, R2.reuse, R148 ;  /* 0x0000009402947220 */ /* 0x040fe20000410000 */
[----:B------:R-:W-:Y:S01]  /*6cc0*/  FMUL.FTZ R149, R2, R149 ;  /* 0x0000009502957220 */ /* 0x000fe20000410000 */
[----:B------:R-:W-:Y:S04]  /*6cd0*/  FMUL.FTZ R150, R0, R150 ;  /* 0x0000009600967220 */ /* 0x000fe80000410000 */
[----:B------:R-:W2:Y:S01]  /*6ce0*/  MUFU.EX2 R227, R14 ;  /* 0x0000000e00e37308 */ /* 0x000ea20000000800 */
[----:B---3--:R-:W-:Y:S01]  /*6cf0*/  FMUL.FTZ R12, R2, R180 ;  /* 0x000000b4020c7220 */ /* 0x008fe20000410000 */
[----:B------:R-:W-:Y:S01]  /*6d00*/  FMUL.FTZ R151, R0, R151 ;  /* 0x0000009700977220 */ /* 0x000fe20000410000 */
[--C-:B------:R-:W-:Y:S01]  /*6d10*/  FFMA.FTZ R28, R28, UR4, -R212.reuse ;  /* 0x000000041c1c7c23 */ /* 0x100fe200080108d4 */
[--C-:B------:R-:W-:Y:S01]  /*6d20*/  FFMA.FTZ R29, R29, UR4, -R212.reuse ;  /* 0x000000041d1d7c23 */ /* 0x100fe200080108d4 */
[--C-:B------:R-:W-:Y:S01]  /*6d30*/  FFMA.FTZ R30, R30, UR4, -R213.reuse ;  /* 0x000000041e1e7c23 */ /* 0x100fe200080108d5 */
[C---:B------:R-:W-:Y:S04]  /*6d40*/  FMUL.FTZ R152, R161.reuse, R152 ;  /* 0x00000098a1987220 */ /* 0x040fe80000410000 */
[----:B------:R3:W-:Y:S01]  /*6d50*/  MUFU.EX2 R226, R20 ;  /* 0x0000001400e27308 */ /* 0x0007e20000000800 */
[----:B-1----:R-:W-:Y:S01]  /*6d60*/  F2FP.BF16.F32.PACK_AB R174, R252, R248 ;  /* 0x000000f8fcae723e */ /* 0x002fe200000010ff */
[C---:B------:R-:W-:Y:S01]  /*6d70*/  FMUL.FTZ R13, R2.reuse, R181 ;  /* 0x000000b5020d7220 */ /* 0x040fe20000410000 */
[----:B------:R-:W-:Y:S01]  /*6d80*/  FMUL.FTZ R153, R161, R153 ;  /* 0x00000099a1997220 */ /* 0x000fe20000410000 */
[C---:B------:R-:W-:Y:S01]  /*6d90*/  FMUL.FTZ R154, R3.reuse, R154 ;  /* 0x0000009a039a7220 */ /* 0x040fe20000410000 */
[----:B------:R-:W-:Y:S01]  /*6da0*/  FMUL.FTZ R155, R3, R155 ;  /* 0x0000009b039b7220 */ /* 0x000fe20000410000 */
[C---:B------:R-:W-:Y:S01]  /*6db0*/  FMUL.FTZ R156, R2.reuse, R156 ;  /* 0x0000009c029c7220 */ /* 0x040fe20000410000 */
[----:B------:R-:W-:Y:S03]  /*6dc0*/  FMUL.FTZ R157, R2, R157 ;  /* 0x0000009d029d7220 */ /* 0x000fe60000410000 */
[----:B------:R1:W-:Y:S01]  /*6dd0*/  MUFU.EX2 R221, R35 ;  /* 0x0000002300dd7308 */ /* 0x0003e20000000800 */
[----:B--2---:R-:W-:Y:S01]  /*6de0*/  F2FP.BF16.F32.PACK_AB R175, R208, R227 ;  /* 0x000000e3d0af723e */ /* 0x004fe200000010ff */
[C---:B------:R-:W-:Y:S01]  /*6df0*/  FMUL.FTZ R14, R0.reuse, R182 ;  /* 0x000000b6000e7220 */ /* 0x040fe20000410000 */
[C---:B------:R-:W-:Y:S01]  /*6e00*/  FMUL.FTZ R158, R0.reuse, R158 ;  /* 0x0000009e009e7220 */ /* 0x040fe20000410000 */
[----:B------:R-:W-:Y:S01]  /*6e10*/  LDSM.16.MT88.4 R180, [R229+0xc000] ;  /* 0x00c00000e5b4783b */ /* 0x000fe20000004200 */
[----:B------:R-:W-:Y:S01]  /*6e20*/  FMUL.FTZ R159, R0, R159 ;  /* 0x0000009f009f7220 */ /* 0x000fe20000410000 */
[--C-:B------:R-:W-:Y:S01]  /*6e30*/  FFMA.FTZ R40, R40, UR4, -R212.reuse ;  /* 0x0000000428287c23 */ /* 0x100fe200080108d4 */
[----:B------:R-:W-:Y:S01]  /*6e40*/  FFMA.FTZ R41, R41, UR4, -R212 ;  /* 0x0000000429297c23 */ /* 0x000fe200080108d4 */
[C---:B------:R-:W-:Y:S02]  /*6e50*/  HMMA.16816.F32.BF16 R8, R172.reuse, R204, R8 ;  /* 0x000000ccac08723c */ /* 0x040fe40000041808 */
[----:B------:R2:W-:Y:S02]  /*6e60*/  MUFU.EX2 R222, R29 ;  /* 0x0000001d00de7308 */ /* 0x0005e40000000800 */
[----:B---3--:R-:W-:Y:S01]  /*6e70*/  FMUL.FTZ R20, R161, R184 ;  /* 0x000000b8a1147220 */ /* 0x008fe20000410000 */
[--C-:B------:R-:W-:Y:S01]  /*6e80*/  FFMA.FTZ R184, R39, UR4, -R166.reuse ;  /* 0x0000000427b87c23 */ /* 0x100fe200080108a6 */
[-C--:B------:R-:W-:Y:S06]  /*6e90*/  HMMA.16816.F32.BF16 R12, R172, R206.reuse, R12 ;  /* 0x000000ceac0c723c */ /* 0x080fec000004180c */
[----:B------:R3:W-:Y:S01]  /*6ea0*/  MUFU.EX2 R220, R33 ;  /* 0x0000002100dc7308 */ /* 0x0007e20000000800 */
[----:B------:R-:W-:Y:S01]  /*6eb0*/  MOV R205, R209 ;  /* 0x000000d100cd7202 */ /* 0x000fe20000000f00 */
[C---:B------:R-:W-:Y:S04]  /*6ec0*/  HMMA.16816.F32.BF16 R16, R168.reuse, R206, R16 ;  /* 0x000000cea810723c */ /* 0x040fe80000041810 */
[----:B------:R-:W-:Y:S01]  /*6ed0*/  MOV R204, R208 ;  /* 0x000000d000cc7202 */ /* 0x000fe20000000f00 */
[----:B-1----:R-:W-:Y:S01]  /*6ee0*/  FMUL.FTZ R35, R0, R191 ;  /* 0x000000bf00237220 */ /* 0x002fe20000410000 */
[----:B------:R-:W1:Y:S01]  /*6ef0*/  LDSM.16.MT88.4 R208, [R228+0xc000] ;  /* 0x00c00000e4d0783b */ /* 0x000e620000004200 */
[----:B--2---:R-:W-:Y:S01]  /*6f00*/  FMUL.FTZ R29, R2, R201 ;  /* 0x000000c9021d7220 */ /* 0x004fe20000410000 */
[----:B------:R2:W4:Y:S03]  /*6f10*/  MUFU.EX2 R223, R25 ;  /* 0x0000001900df7308 */ /* 0x0005260000000800 */
[----:B------:R-:W-:Y:S01]  /*6f20*/  FMUL.FTZ R39, R3, R199 ;  /* 0x000000c703277220 */ /* 0x000fe20000410000 */
[--C-:B------:R-:W-:Y:S01]  /*6f30*/  FFMA.FTZ R42, R42, UR4, -R213.reuse ;  /* 0x000000042a2a7c23 */ /* 0x100fe200080108d5 */
[----:B------:R-:W-:Y:S01]  /*6f40*/  FFMA.FTZ R43, R43, UR4, -R213 ;  /* 0x000000042b2b7c23 */ /* 0x000fe200080108d5 */
[----:B---3--:R-:W-:Y:S01]  /*6f50*/  FMUL.FTZ R33, R2, R189 ;  /* 0x000000bd02217220 */ /* 0x008fe20000410000 */
[--C-:B------:R-:W-:Y:S01]  /*6f60*/  FFMA.FTZ R189, R36, UR4, -R165.reuse ;  /* 0x0000000424bd7c23 */ /* 0x100fe200080108a5 */
[C---:B------:R-:W-:Y:S01]  /*6f70*/  FMUL.FTZ R36, R161.reuse, R196 ;  /* 0x000000c4a1247220 */ /* 0x040fe20000410000 */
[----:B------:R-:W-:Y:S02]  /*6f80*/  MOV R207, R218 ;  /* 0x000000da00cf7202 */ /* 0x000fe40000000f00 */
[----:B------:R3:W-:Y:S01]  /*6f90*/  MUFU.EX2 R218, R21 ;  /* 0x0000001500da7308 */ /* 0x0007e20000000800 */
[----:B------:R-:W-:Y:S02]  /*6fa0*/  MOV R206, R219 ;  /* 0x000000db00ce7202 */ /* 0x000fe40000000f00 */
[----:B------:R-:W-:Y:S01]  /*6fb0*/  MOV R201, R248 ;  /* 0x000000f800c97202 */ /* 0x000fe20000000f00 */
[C---:B--2---:R-:W-:Y:S01]  /*6fc0*/  FMUL.FTZ R25, R161.reuse, R193 ;  /* 0x000000c1a1197220 */ /* 0x044fe20000410000 */
[--C-:B------:R-:W-:Y:S05]  /*6fd0*/  FFMA.FTZ R193, R64, UR4, -R165.reuse ;  /* 0x0000000440c17c23 */ /* 0x100fea00080108a5 */
[----:B------:R2:W-:Y:S01]  /*6fe0*/  MUFU.EX2 R219, R30 ;  /* 0x0000001e00db7308 */ /* 0x0005e20000000800 */
[----:B---3--:R-:W-:Y:S01]  /*6ff0*/  FMUL.FTZ R21, R161, R185 ;  /* 0x000000b9a1157220 */ /* 0x008fe20000410000 */
[--C-:B------:R-:W-:Y:S01]  /*7000*/  FFMA.FTZ R185, R38, UR4, -R166.reuse ;  /* 0x0000000426b97c23 */ /* 0x100fe200080108a6 */
[C---:B------:R-:W-:Y:S01]  /*7010*/  FMUL.FTZ R38, R3.reuse, R198 ;  /* 0x000000c603267220 */ /* 0x040fe20000410000 */
[----:B--2---:R-:W-:Y:S01]  /*7020*/  FMUL.FTZ R30, R0, R202 ;  /* 0x000000ca001e7220 */ /* 0x004fe20000410000 */
[-C--:B-1----:R-:W-:Y:S06]  /*7030*/  HMMA.16816.F32.BF16 R68, R168, R208.reuse, R68 ;  /* 0x000000d0a844723c */ /* 0x082fec0000041844 */
[C---:B------:R-:W-:Y:S06]  /*7040*/  HMMA.16816.F32.BF16 R72, R172.reuse, R208, R72 ;  /* 0x000000d0ac48723c */ /* 0x040fec0000041848 */
[-C--:B------:R-:W-:Y:S05]  /*7050*/  HMMA.16816.F32.BF16 R76, R172, R210.reuse, R76 ;  /* 0x000000d2ac4c723c */ /* 0x080fea000004184c */
[----:B------:R-:W-:Y:S01]  /*7060*/  MOV R209, R217 ;  /* 0x000000d900d17202 */ /* 0x000fe20000000f00 */
[C---:B------:R-:W-:Y:S01]  /*7070*/  HMMA.16816.F32.BF16 R80, R168.reuse, R210, R80 ;  /* 0x000000d2a850723c */ /* 0x040fe20000041850 */
[----:B------:R1:W-:Y:S05]  /*7080*/  MUFU.EX2 R211, R22 ;  /* 0x0000001600d37308 */ /* 0x0003ea0000000800 */
[-C--:B------:R-:W-:Y:S05]  /*7090*/  HMMA.16816.F32.BF16 R84, R168, R176.reuse, R84 ;  /* 0x000000b0a854723c */ /* 0x080fea0000041854 */
[----:B------:R2:W3:Y:S01]  /*70a0*/  MUFU.EX2 R210, R32 ;  /* 0x0000002000d27308 */ /* 0x0004e20000000800 */
[C---:B------:R-:W-:Y:S09]  /*70b0*/  HMMA.16816.F32.BF16 R88, R172.reuse, R176, R88 ;  /* 0x000000b0ac58723c */ /* 0x040ff20000041858 */
[----:B------:R5:W-:Y:S01]  /*70c0*/  MUFU.EX2 R217, R34 ;  /* 0x0000002200d97308 */ /* 0x000be20000000800 */
[-C--:B------:R-:W-:Y:S03]  /*70d0*/  HMMA.16816.F32.BF16 R92, R172, R178.reuse, R92 ;  /* 0x000000b2ac5c723c */ /* 0x080fe6000004185c */
[----:B-1----:R-:W-:Y:S03]  /*70e0*/  FMUL.FTZ R22, R3, R186 ;  /* 0x000000ba03167220 */ /* 0x002fe60000410000 */
[C---:B------:R-:W-:Y:S01]  /*70f0*/  HMMA.16816.F32.BF16 R96, R168.reuse, R178, R96 ;  /* 0x000000b2a860723c */ /* 0x040fe20000041860 */
[----:B------:R-:W1:Y:S04]  /*7100*/  LDSM.16.MT88.4 R176, [R167+0xe000] ;  /* 0x00e00000a7b0783b */ /* 0x000e680000004200 */
[--C-:B------:R-:W-:Y:S01]  /*7110*/  FFMA.FTZ R186, R49, UR4, -R165.reuse ;  /* 0x0000000431ba7c23 */ /* 0x100fe200080108a5 */
[-C--:B------:R-:W-:Y:S05]  /*7120*/  HMMA.16816.F32.BF16 R100, R168, R180.reuse, R100 ;  /* 0x000000b4a864723c */ /* 0x080fea0000041864 */
[----:B--2---:R-:W-:Y:S01]  /*7130*/  FMUL.FTZ R32, R2, R188 ;  /* 0x000000bc02207220 */ /* 0x004fe20000410000 */
[C---:B------:R-:W-:Y:S05]  /*7140*/  HMMA.16816.F32.BF16 R104, R172.reuse, R180, R104 ;  /* 0x000000b4ac68723c */ /* 0x040fea0000041868 */
[----:B-----5:R-:W-:Y:S01]  /*7150*/  FMUL.FTZ R34, R0, R190 ;  /* 0x000000be00227220 */ /* 0x020fe20000410000 */
[-C--:B------:R-:W-:Y:S05]  /*7160*/  HMMA.16816.F32.BF16 R108, R172, R182.reuse, R108 ;  /* 0x000000b6ac6c723c */ /* 0x080fea000004186c */
[--C-:B------:R-:W-:Y:S01]  /*7170*/  FFMA.FTZ R188, R37, UR4, -R165.reuse ;  /* 0x0000000425bc7c23 */ /* 0x100fe200080108a5 */
[C---:B------:R-:W-:Y:S01]  /*7180*/  HMMA.16816.F32.BF16 R112, R168.reuse, R182, R112 ;  /* 0x000000b6a870723c */ /* 0x040fe20000041870 */
[----:B------:R-:W2:Y:S02]  /*7190*/  LDSM.16.MT88.4 R180, [R228+0xe000] ;  /* 0x00e00000e4b4783b */ /* 0x000ea40000004200 */
[----:B------:R5:W-:Y:S02]  /*71a0*/  MUFU.EX2 R248, R188 ;  /* 0x000000bc00f87308 */ /* 0x000be40000000800 */
[----:B------:R-:W-:Y:S01]  /*71b0*/  FMUL.FTZ R37, R161, R197 ;  /* 0x000000c5a1257220 */ /* 0x000fe20000410000 */
[----:B----4-:R-:W-:Y:S02]  /*71c0*/  MOV R197, R223 ;  /* 0x000000df00c57202 */ /* 0x010fe40000000f00 */
[----:B---3--:R-:W-:Y:S03]  /*71d0*/  MOV R199, R210 ;  /* 0x000000d200c77202 */ /* 0x008fe60000000f00 */
[----:B------:R-:W-:Y:S02]  /*71e0*/  MOV R210, R205 ;  /* 0x000000cd00d27202 */ /* 0x000fe40000000f00 */
[----:B------:R-:W-:Y:S01]  /*71f0*/  MOV R205, R249 ;  /* 0x000000f900cd7202 */ /* 0x000fe20000000f00 */
[-C--:B-1----:R-:W-:Y:S03]  /*7200*/  HMMA.16816.F32.BF16 R116, R168, R176.reuse, R116 ;  /* 0x000000b0a874723c */ /* 0x082fe60000041874 */
[----:B-----5:R-:W-:Y:S03]  /*7210*/  MOV R188, R220 ;  /* 0x000000dc00bc7202 */ /* 0x020fe60000000f00 */
[C---:B------:R-:W-:Y:S06]  /*7220*/  HMMA.16816.F32.BF16 R120, R172.reuse, R176, R120 ;  /* 0x000000b0ac78723c */ /* 0x040fec0000041878 */
[-C--:B------:R-:W-:Y:S06]  /*7230*/  HMMA.16816.F32.BF16 R124, R172, R178.reuse, R124 ;  /* 0x000000b2ac7c723c */ /* 0x080fec000004187c */
[C---:B------:R-:W-:Y:S01]  /*7240*/  HMMA.16816.F32.BF16 R128, R168.reuse, R178, R128 ;  /* 0x000000b2a880723c */ /* 0x040fe20000041880 */
[----:B------:R-:W1:Y:S05]  /*7250*/  LDSM.16.MT88.4 R176, [R230+0xe000] ;  /* 0x00e00000e6b0783b */ /* 0x000e6a0000004200 */
[-C--:B--2---:R-:W-:Y:S06]  /*7260*/  HMMA.16816.F32.BF16 R132, R168, R180.reuse, R132 ;  /* 0x000000b4a884723c */ /* 0x084fec0000041884 */
[C---:B------:R-:W-:Y:S06]  /*7270*/  HMMA.16816.F32.BF16 R136, R172.reuse, R180, R136 ;  /* 0x000000b4ac88723c */ /* 0x040fec0000041888 */
[-C--:B------:R-:W-:Y:S05]  /*7280*/  HMMA.16816.F32.BF16 R140, R172, R182.reuse, R140 ;  /* 0x000000b6ac8c723c */ /* 0x080fea000004188c */
[--C-:B------:R-:W-:Y:S01]  /*7290*/  FFMA.FTZ R180, R23, UR4, -R166.reuse ;  /* 0x0000000417b47c23 */ /* 0x100fe200080108a6 */
[----:B------:R-:W-:Y:S01]  /*72a0*/  FMUL.FTZ R23, R3, R187 ;  /* 0x000000bb03177220 */ /* 0x000fe20000410000 */
[----:B------:R-:W-:Y:S01]  /*72b0*/  FFMA.FTZ R187, R48, UR4, -R165 ;  /* 0x0000000430bb7c23 */ /* 0x000fe200080108a5 */
[--C-:B------:R-:W-:Y:S01]  /*72c0*/  FFMA.FTZ R48, R31, UR4, -R213.reuse ;  /* 0x000000041f307c23 */ /* 0x100fe200080108d5 */
[----:B------:R2:W3:Y:S02]  /*72d0*/  MUFU.EX2 R208, R180 ;  /* 0x000000b400d07308 */ /* 0x0004e40000000800 */
[----:B------:R-:W-:Y:S02]  /*72e0*/  FMUL.FTZ R31, R0, R203 ;  /* 0x000000cb001f7220 */ /* 0x000fe40000410000 */
[C---:B------:R-:W-:Y:S06]  /*72f0*/  HMMA.16816.F32.BF16 R20, R168.reuse, R182, R20 ;  /* 0x000000b6a814723c */ /* 0x040fec0000041814 */
[----:B------:R-:W4:Y:S01]  /*7300*/  MUFU.EX2 R223, R48 ;  /* 0x0000003000df7308 */ /* 0x000f220000000800 */
[-C--:B-1----:R-:W-:Y:S01]  /*7310*/  HMMA.16816.F32.BF16 R144, R168, R176.reuse, R144 ;  /* 0x000000b0a890723c */ /* 0x082fe20000041890 */
[----:B--2---:R-:W1:Y:S03]  /*7320*/  LDSM.16.MT88.4 R180, [R229+0xe000] ;  /* 0x00e00000e5b4783b */ /* 0x004e660000004200 */
[----:B---3--:R-:W-:Y:S02]  /*7330*/  MOV R191, R208 ;  /* 0x000000d000bf7202 */ /* 0x008fe40000000f00 */
[C---:B------:R-:W-:Y:S03]  /*7340*/  HMMA.16816.F32.BF16 R148, R172.reuse, R176, R148 ;  /* 0x000000b0ac94723c */ /* 0x040fe60000041894 */
[----:B------:R2:W-:Y:S02]  /*7350*/  MUFU.EX2 R208, R24 ;  /* 0x0000001800d07308 */ /* 0x0005e40000000800 */
[----:B------:R-:W-:Y:S01]  /*7360*/  MOV R196, R191 ;  /* 0x000000bf00c47202 */ /* 0x000fe20000000f00 */
[-C--:B------:R-:W-:Y:S05]  /*7370*/  HMMA.16816.F32.BF16 R32, R172, R178.reuse, R32 ;  /* 0x000000b2ac20723c */ /* 0x080fea0000041820 */
[--C-:B------:R-:W-:Y:S01]  /*7380*/  FFMA.FTZ R177, R27, UR4, -R213.reuse ;  /* 0x000000041bb17c23 */ /* 0x100fe200080108d5 */
[C---:B------:R-:W-:Y:S03]  /*7390*/  HMMA.16816.F32.BF16 R152, R168.reuse, R178, R152 ;  /* 0x000000b2a898723c */ /* 0x040fe60000041898 */
[----:B------:R-:W3:Y:S02]  /*73a0*/  MUFU.EX2 R190, R177 ;  /* 0x000000b100be7308 */ /* 0x000ee40000000800 */
[----:B------:R-:W-:Y:S01]  /*73b0*/  FFMA.FTZ R176, R26, UR4, -R213 ;  /* 0x000000041ab07c23 */ /* 0x000fe200080108d5 */
[----:B--2---:R-:W-:Y:S01]  /*73c0*/  FMUL.FTZ R24, R161, R192 ;  /* 0x000000c0a1187220 */ /* 0x004fe20000410000 */
[----:B------:R-:W-:Y:S01]  /*73d0*/  MOV R192, R218 ;  /* 0x000000da00c07202 */ /* 0x000fe20000000f00 */
[C---:B------:R-:W-:Y:S05]  /*73e0*/  FMUL.FTZ R26, R3.reuse, R194 ;  /* 0x000000c2031a7220 */ /* 0x040fea0000410000 */
[----:B------:R2:W5:Y:S01]  /*73f0*/  MUFU.EX2 R218, R28 ;  /* 0x0000001c00da7308 */ /* 0x0005620000000800 */
[----:B------:R-:W-:Y:S01]  /*7400*/  FMUL.FTZ R27, R3, R195 ;  /* 0x000000c3031b7220 */ /* 0x000fe20000410000 */
[--C-:B------:R-:W-:Y:S01]  /*7410*/  FFMA.FTZ R195, R52, UR4, -R165.reuse ;  /* 0x0000000434c37c23 */ /* 0x100fe200080108a5 */
[--C-:B------:R-:W-:Y:S01]  /*7420*/  FFMA.FTZ R194, R53, UR4, -R165.reuse ;  /* 0x0000000435c27c23 */ /* 0x100fe200080108a5 */
[----:B------:R-:W-:Y:S01]  /*7430*/  FFMA.FTZ R165, R65, UR4, -R165 ;  /* 0x0000000441a57c23 */ /* 0x000fe200080108a5 */
[--C-:B------:R-:W-:Y:S01]  /*7440*/  FFMA.FTZ R191, R55, UR4, -R166.reuse ;  /* 0x0000000437bf7c23 */ /* 0x100fe200080108a6 */
[----:B----4-:R-:W-:Y:S04]  /*7450*/  F2FP.BF16.F32.PACK_AB R55, R223, R219 ;  /* 0x000000dbdf37723e */ /* 0x010fe800000010ff */
[----:B------:R-:W4:Y:S01]  /*7460*/  MUFU.EX2 R176, R176 ;  /* 0x000000b000b07308 */ /* 0x000f220000000800 */
[----:B---3--:R-:W-:Y:S01]  /*7470*/  MOV R198, R190 ;  /* 0x000000be00c67202 */ /* 0x008fe20000000f00 */
[--C-:B------:R-:W-:Y:S01]  /*7480*/  FFMA.FTZ R190, R66, UR4, -R166.reuse ;  /* 0x0000000442be7c23 */ /* 0x100fe200080108a6 */
[----:B------:R-:W-:Y:S01]  /*7490*/  MOV R203, R192 ;  /* 0x000000c000cb7202 */ /* 0x000fe20000000f00 */
[--C-:B------:R-:W-:Y:S01]  /*74a0*/  FFMA.FTZ R192, R54, UR4, -R166.reuse ;  /* 0x0000000436c07c23 */ /* 0x100fe200080108a6 */
[-C--:B-1----:R-:W-:Y:S03]  /*74b0*/  HMMA.16816.F32.BF16 R24, R168, R180.reuse, R24 ;  /* 0x000000b4a818723c */ /* 0x082fe60000041818 */
[----:B--2---:R-:W-:Y:S01]  /*74c0*/  FMUL.FTZ R28, R2, R200 ;  /* 0x000000c8021c7220 */ /* 0x004fe20000410000 */
[----:B-----5:R-:W-:Y:S02]  /*74d0*/  F2FP.BF16.F32.PACK_AB R54, R222, R218 ;  /* 0x000000dade36723e */ /* 0x020fe400000010ff */
[C---:B------:R-:W-:Y:S05]  /*74e0*/  HMMA.16816.F32.BF16 R156, R172.reuse, R180, R156 ;  /* 0x000000b4ac9c723c */ /* 0x040fea000004189c */
[----:B------:R-:W-:Y:S01]  /*74f0*/  F2FP.BF16.F32.PACK_AB R48, R203, R226 ;  /* 0x000000e2cb30723e */ /* 0x000fe200000010ff */
[-C--:B------:R-:W-:Y:S01]  /*7500*/  HMMA.16816.F32.BF16 R28, R172, R182.reuse, R28 ;  /* 0x000000b6ac1c723c */ /* 0x080fe2000004181c */
[----:B------:R-:W-:Y:S04]  /*7510*/  LDSM.16.MT88.4 R172, [R228+0xc800] ;  /* 0x00c80000e4ac783b */ /* 0x000fe80000004200 */
[----:B----4-:R-:W-:Y:S01]  /*7520*/  MOV R180, R176 ;  /* 0x000000b000b47202 */ /* 0x010fe20000000f00 */
[----:B------:R-:W-:Y:S03]  /*7530*/  HMMA.16816.F32.BF16 R36, R168, R182, R36 ;  /* 0x000000b6a824723c */ /* 0x000fe60000041824 */
[----:B------:R-:W1:Y:S02]  /*7540*/  LDSM.16.MT88.4 R176, [R167+0xc800] ;  /* 0x00c80000a7b0783b */ /* 0x000e640000004200 */
[----:B------:R-:W-:Y:S01]  /*7550*/  MOV R202, R180 ;  /* 0x000000b400ca7202 */ /* 0x000fe20000000f00 */
[--C-:B------:R-:W-:Y:S01]  /*7560*/  FFMA.FTZ R181, R50, UR4, -R166.reuse ;  /* 0x0000000432b57c23 */ /* 0x100fe200080108a6 */
[----:B------:R-:W-:Y:S01]  /*7570*/  MOV R182, R211 ;  /* 0x000000d300b67202 */ /* 0x000fe20000000f00 */
[--C-:B------:R-:W-:Y:S02]  /*7580*/  FFMA.FTZ R180, R51, UR4, -R166.reuse ;  /* 0x0000000433b47c23 */ /* 0x100fe400080108a6 */
[----:B------:R-:W-:Y:S01]  /*7590*/  MUFU.EX2 R249, R181 ;  /* 0x000000b500f97308 */ /* 0x000fe20000000800 */
[----:B------:R-:W-:Y:S01]  /*75a0*/  MOV R211, R252 ;  /* 0x000000fc00d37202 */ /* 0x000fe20000000f00 */
[----:B------:R-:W-:Y:S01]  /*75b0*/  FFMA.FTZ R166, R67, UR4, -R166 ;  /* 0x0000000443a67c23 */ /* 0x000fe200080108a6 */
[----:B------:R-:W-:Y:S01]  /*75c0*/  F2FP.BF16.F32.PACK_AB R49, R196, R182 ;  /* 0x000000b6c431723e */ /* 0x000fe200000010ff */
[----:B------:R-:W2:Y:S01]  /*75d0*/  LDSM.16.MT88.4 R64, [R230+0xc800] ;  /* 0x00c80000e640783b */ /* 0x000ea20000004200 */
[----:B------:R-:W-:Y:S02]  /*75e0*/  F2FP.BF16.F32.PACK_AB R50, R220, R199 ;  /* 0x000000c7dc32723e */ /* 0x000fe400000010ff */
[----:B------:R-:W-:Y:S03]  /*75f0*/  F2FP.BF16.F32.PACK_AB R51, R221, R217 ;  /* 0x000000d9dd33723e */ /* 0x000fe600000010ff */
[----:B------:R3:W-:Y:S01]  /*7600*/  MUFU.EX2 R252, R186 ;  /* 0x000000ba00fc7308 */ /* 0x0007e20000000800 */
[----:B------:R-:W-:Y:S02]  /*7610*/  MOV R183, R208 ;  /* 0x000000d000b77202 */ /* 0x000fe40000000f00 */
[----:B------:R-:W-:Y:S01]  /*7620*/  F2FP.BF16.F32.PACK_AB R53, R198, R202 ;  /* 0x000000cac635723e */ /* 0x000fe200000010ff */
[----:B------:R-:W4:Y:S01]  /*7630*/  LDSM.16.MT88.4 R168, [R229+0xc800] ;  /* 0x00c80000e5a8783b */ /* 0x000f220000004200 */
[----:B------:R-:W-:Y:S02]  /*7640*/  F2FP.BF16.F32.PACK_AB R52, R197, R183 ;  /* 0x000000b7c534723e */ /* 0x000fe400000010ff */
[----:B------:R-:W-:Y:S02]  /*7650*/  MOV R208, R206 ;  /* 0x000000ce00d07202 */ /* 0x000fe40000000f00 */
[----:B------:R-:W-:Y:S02]  /*7660*/  MOV R206, R251 ;  /* 0x000000fb00ce7202 */ /* 0x000fe40000000f00 */
[----:B------:R5:W-:Y:S01]  /*7670*/  MUFU.EX2 R251, R180 ;  /* 0x000000b400fb7308 */ /* 0x000be20000000800 */
[----:B------:R-:W-:Y:S02]  /*7680*/  MOV R200, R204 ;  /* 0x000000cc00c87202 */ /* 0x000fe40000000f00 */
[----:B------:R-:W-:Y:S01]  /*7690*/  MOV R204, R250 ;  /* 0x000000fa00cc7202 */ /* 0x000fe20000000f00 */
[----:B---3--:R-:W3:Y:S06]  /*76a0*/  LDL.LU R186, [R1+0x20] ;  /* 0x0000200001ba7983 */ /* 0x008eec0000300800 */
[----:B------:R2:W4:Y:S01]  /*76b0*/  MUFU.EX2 R250, R187 ;  /* 0x000000bb00fa7308 */ /* 0x0005220000000800 */
[----:B------:R-:W3:Y:S01]  /*76c0*/  LDL.LU R181, [R1+0x24] ;  /* 0x0000240001b57983 */ /* 0x000ee20000300800 */
[-C--:B-1----:R-:W-:Y:S03]  /*76d0*/  HMMA.16816.F32.BF16 R4, R48, R176.reuse, R4 ;  /* 0x000000b03004723c */ /* 0x082fe60000041804 */
[----:B-----5:R-:W5:Y:S03]  /*76e0*/  LDL.LU R180, [R1+0x28] ;  /* 0x0000280001b47983 */ /* 0x020f660000300800 */
[C---:B------:R-:W-:Y:S05]  /*76f0*/  HMMA.16816.F32.BF16 R8, R52.reuse, R176, R8 ;  /* 0x000000b03408723c */ /* 0x040fea0000041808 */
[----:B--2---:R-:W-:Y:S01]  /*7700*/  MOV R187, R223 ;  /* 0x000000df00bb7202 */ /* 0x004fe20000000f00 */
[-C--:B------:R-:W-:Y:S01]  /*7710*/  HMMA.16816.F32.BF16 R12, R52, R178.reuse, R12 ;  /* 0x000000b2340c723c */ /* 0x080fe2000004180c */
[----:B------:R1:W-:Y:S04]  /*7720*/  MUFU.EX2 R223, R40 ;  /* 0x0000002800df7308 */ /* 0x0003e80000000800 */
[----:B------:R-:W-:Y:S01]  /*7730*/  MOV R177, R227 ;  /* 0x000000e300b17202 */ /* 0x000fe20000000f00 */
[C---:B------:R-:W-:Y:S05]  /*7740*/  HMMA.16816.F32.BF16 R16, R48.reuse, R178, R16 ;  /* 0x000000b23010723c */ /* 0x040fea0000041810 */
[----:B------:R2:W-:Y:S01]  /*7750*/  MUFU.EX2 R227, R184 ;  /* 0x000000b800e37308 */ /* 0x0005e20000000800 */
[----:B------:R-:W-:Y:S01]  /*7760*/  MOV R176, R226 ;  /* 0x000000e200b07202 */ /* 0x000fe20000000f00 */
[-C--:B------:R-:W-:Y:S04]  /*7770*/  HMMA.16816.F32.BF16 R68, R48, R172.reuse, R68 ;  /* 0x000000ac3044723c */ /* 0x080fe80000041844 */
[----:B------:R-:W-:Y:S02]  /*7780*/  MOV R178, R224 ;  /* 0x000000e000b27202 */ /* 0x000fe40000000f00 */
[C---:B------:R-:W-:Y:S02]  /*7790*/  HMMA.16816.F32.BF16 R72, R52.reuse, R172, R72 ;  /* 0x000000ac3448723c */ /* 0x040fe40000041848 */
[----:B------:R4:W-:Y:S03]  /*77a0*/  MUFU.EX2 R224, R41 ;  /* 0x0000002900e07308 */ /* 0x0009e60000000800 */
[----:B------:R-:W-:Y:S01]  /*77b0*/  MOV R179, R225 ;  /* 0x000000e100b37202 */ /* 0x000fe20000000f00 */
[-C--:B------:R-:W-:Y:S06]  /*77c0*/  HMMA.16816.F32.BF16 R76, R52, R174.reuse, R76 ;  /* 0x000000ae344c723c */ /* 0x080fec000004184c */
[----:B------:R-:W-:Y:S01]  /*77d0*/  MUFU.EX2 R225, R189 ;  /* 0x000000bd00e17308 */ /* 0x000fe20000000800 */
[--C-:B-1----:R-:W-:Y:S01]  /*77e0*/  FFMA.FTZ R40, R47, UR4, -R213.reuse ;  /* 0x000000042f287c23 */ /* 0x102fe200080108d5 */
[C---:B------:R-:W-:Y:S04]  /*77f0*/  HMMA.16816.F32.BF16 R80, R48.reuse, R174, R80 ;  /* 0x000000ae3050723c */ /* 0x040fe80000041850 */
[----:B--2---:R-:W-:Y:S02]  /*7800*/  MOV R184, R222 ;  /* 0x000000de00b87202 */ /* 0x004fe40000000f00 */
[-C--:B------:R-:W-:Y:S02]  /*7810*/  HMMA.16816.F32.BF16 R84, R48, R64.reuse, R84 ;  /* 0x000000403054723c */ /* 0x080fe40000041854 */
[----:B------:R1:W2:Y:S03]  /*7820*/  MUFU.EX2 R226, R185 ;  /* 0x000000b900e27308 */ /* 0x0002a60000000800 */
[--C-:B----4-:R-:W-:Y:S01]  /*7830*/  FFMA.FTZ R41, R46, UR4, -R213.reuse ;  /* 0x000000042e297c23 */ /* 0x110fe200080108d5 */
[C---:B------:R-:W-:Y:S06]  /*7840*/  HMMA.16816.F32.BF16 R88, R52.reuse, R64, R88 ;  /* 0x000000403458723c */ /* 0x040fec0000041858 */
[----:B------:R4:W-:Y:S01]  /*7850*/  MUFU.EX2 R222, R42 ;  /* 0x0000002a00de7308 */ /* 0x0009e20000000800 */
[--C-:B------:R-:W-:Y:S01]  /*7860*/  FFMA.FTZ R172, R57, UR4, -R212.reuse ;  /* 0x0000000439ac7c23 */ /* 0x100fe200080108d4 */
[-C--:B------:R-:W-:Y:S03]  /*7870*/  HMMA.16816.F32.BF16 R92, R52, R66.reuse, R92 ;  /* 0x00000042345c723c */ /* 0x080fe6000004185c */
[--C-:B------:R-:W-:Y:S03]  /*7880*/  FFMA.FTZ R173, R60, UR4, -R212.reuse ;  /* 0x000000043cad7c23 */ /* 0x100fe600080108d4 */
[C---:B------:R-:W-:Y:S01]  /*7890*/  HMMA.16816.F32.BF16 R96, R48.reuse, R66, R96 ;  /* 0x000000423060723c */ /* 0x040fe20000041860 */
[----:B------:R-:W2:Y:S04]  /*78a0*/  LDSM.16.MT88.4 R64, [R167+0xe800] ;  /* 0x00e80000a740783b */ /* 0x000ea80000004200 */
[----:B-1----:R-:W-:Y:S01]  /*78b0*/  MOV R185, R221 ;  /* 0x000000dd00b97202 */ /* 0x002fe20000000f00 */
[-C--:B------:R-:W-:Y:S01]  /*78c0*/  HMMA.16816.F32.BF16 R100, R48, R168.reuse, R100 ;  /* 0x000000a83064723c */ /* 0x080fe20000041864 */
[----:B------:R1:W2:Y:S04]  /*78d0*/  MUFU.EX2 R221, R43 ;  /* 0x0000002b00dd7308 */ /* 0x0002a80000000800 */
[----:B----4-:R-:W-:Y:S01]  /*78e0*/  F2FP.BF16.F32.PACK_AB R42, R252, R250 ;  /* 0x000000fafc2a723e */ /* 0x010fe200000010ff */
[C---:B------:R-:W-:Y:S05]  /*78f0*/  HMMA.16816.F32.BF16 R104, R52.reuse, R168, R104 ;  /* 0x000000a83468723c */ /* 0x040fea0000041868 */
[----:B------:R-:W-:Y:S01]  /*7900*/  MOV R174, R218 ;  /* 0x000000da00ae7202 */ /* 0x000fe20000000f00 */
[-C--:B------:R-:W-:Y:S01]  /*7910*/  HMMA.16816.F32.BF16 R108, R52, R170.reuse, R108 ;  /* 0x000000aa346c723c */ /* 0x080fe2000004186c */
[----:B------:R2:W-:Y:S04]  /*7920*/  MUFU.EX2 R218, R41 ;  /* 0x0000002900da7308 */ /* 0x0005e80000000800 */
[----:B------:R-:W-:Y:S01]  /*7930*/  MOV R175, R217 ;  /* 0x000000d900af7202 */ /* 0x000fe20000000f00 */
[C---:B------:R-:W-:Y:S01]  /*7940*/  HMMA.16816.F32.BF16 R112, R48.reuse, R170, R112 ;  /* 0x000000aa3070723c */ /* 0x040fe20000041870 */
[----:B------:R-:W4:Y:S04]  /*7950*/  LDSM.16.MT88.4 R168, [R228+0xe800] ;  /* 0x00e80000e4a8783b */ /* 0x000f280000004200 */
[----:B-1----:R-:W-:Y:S02]  /*7960*/  F2FP.BF16.F32.PACK_AB R43, R251, R249 ;  /* 0x000000f9fb2b723e */ /* 0x002fe400000010ff */
[----:B------:R-:W-:Y:S02]  /*7970*/  MOV R189, R219 ;  /* 0x000000db00bd7202 */ /* 0x000fe40000000f00 */
[----:B------:R1:W-:Y:S02]  /*7980*/  MUFU.EX2 R219, R40 ;  /* 0x0000002800db7308 */ /* 0x0003e40000000800 */
[----:B--2---:R-:W-:Y:S01]  /*7990*/  F2FP.BF16.F32.PACK_AB R41, R227, R226 ;  /* 0x000000e2e329723e */ /* 0x004fe200000010ff */
[-C--:B------:R-:W-:Y:S06]  /*79a0*/  HMMA.16816.F32.BF16 R116, R48, R64.reuse, R116 ;  /* 0x000000403074723c */ /* 0x080fec0000041874 */
[C---:B------:R-:W-:Y:S05]  /*79b0*/  HMMA.16816.F32.BF16 R120, R52.reuse, R64, R120 ;  /* 0x000000403478723c */ /* 0x040fea0000041878 */
[----:B-1----:R-:W-:Y:S01]  /*79c0*/  F2FP.BF16.F32.PACK_AB R40, R248, R225 ;  /* 0x000000e1f828723e */ /* 0x002fe200000010ff */
[-C--:B------:R-:W-:Y:S06]  /*79d0*/  HMMA.16816.F32.BF16 R124, R52, R66.reuse, R124 ;  /* 0x00000042347c723c */ /* 0x080fec000004187c */
[C---:B------:R-:W-:Y:S01]  /*79e0*/  HMMA.16816.F32.BF16 R128, R48.reuse, R66, R128 ;  /* 0x000000423080723c */ /* 0x040fe20000041880 */
[----:B------:R-:W1:Y:S05]  /*79f0*/  LDSM.16.MT88.4 R64, [R230+0xe800] ;  /* 0x00e80000e640783b */ /* 0x000e6a0000004200 */
[-C--:B----4-:R-:W-:Y:S06]  /*7a00*/  HMMA.16816.F32.BF16 R132, R48, R168.reuse, R132 ;  /* 0x000000a83084723c */ /* 0x090fec0000041884 */
[C---:B------:R-:W-:Y:S06]  /*7a10*/  HMMA.16816.F32.BF16 R136, R52.reuse, R168, R136 ;  /* 0x000000a83488723c */ /* 0x040fec0000041888 */
[-C--:B------:R-:W-:Y:S06]  /*7a20*/  HMMA.16816.F32.BF16 R140, R52, R170.reuse, R140 ;  /* 0x000000aa348c723c */ /* 0x080fec000004188c */
[C---:B------:R-:W-:Y:S01]  /*7a30*/  HMMA.16816.F32.BF16 R20, R48.reuse, R170, R20 ;  /* 0x000000aa3014723c */ /* 0x040fe20000041814 */
[----:B------:R-:W2:Y:S05]  /*7a40*/  LDSM.16.MT88.4 R168, [R229+0xe800] ;  /* 0x00e80000e5a8783b */ /* 0x000eaa0000004200 */
[-C--:B-1----:R-:W-:Y:S06]  /*7a50*/  HMMA.16816.F32.BF16 R144, R48, R64.reuse, R144 ;  /* 0x000000403090723c */ /* 0x082fec0000041890 */
[C---:B------:R-:W-:Y:S06]  /*7a60*/  HMMA.16816.F32.BF16 R148, R52.reuse, R64, R148 ;  /* 0x000000403494723c */ /* 0x040fec0000041894 */
[-C--:B------:R-:W-:Y:S05]  /*7a70*/  HMMA.16816.F32.BF16 R32, R52, R66.reuse, R32 ;  /* 0x000000423420723c */ /* 0x080fea0000041820 */
[--C-:B------:R-:W-:Y:S01]  /*7a80*/  FFMA.FTZ R65, R45, UR4, -R212.reuse ;  /* 0x000000042d417c23 */ /* 0x100fe200080108d4 */
[C---:B------:R-:W-:Y:S03]  /*7a90*/  HMMA.16816.F32.BF16 R152, R48.reuse, R66, R152 ;  /* 0x000000423098723c */ /* 0x040fe60000041898 */
[----:B------:R-:W-:Y:S02]  /*7aa0*/  MUFU.EX2 R220, R65 ;  /* 0x0000004100dc7308 */ /* 0x000fe40000000800 */
[--C-:B------:R-:W-:Y:S01]  /*7ab0*/  FFMA.FTZ R64, R44, UR4, -R212.reuse ;  /* 0x000000042c407c23 */ /* 0x100fe200080108d4 */
[-C--:B--2---:R-:W-:Y:S01]  /*7ac0*/  HMMA.16816.F32.BF16 R24, R48, R168.reuse, R24 ;  /* 0x000000a83018723c */ /* 0x084fe20000041818 */
[----:B------:R-:W1:Y:S04]  /*7ad0*/  LDSM.16.MT88.4 R44, [R167+0xd000] ;  /* 0x00d00000a72c783b */ /* 0x000e680000004200 */
[--C-:B------:R-:W-:Y:S01]  /*7ae0*/  FFMA.FTZ R67, R56, UR4, -R212.reuse ;  /* 0x0000000438437c23 */ /* 0x100fe200080108d4 */
[C---:B------:R-:W-:Y:S01]  /*7af0*/  HMMA.16816.F32.BF16 R156, R52.reuse, R168, R156 ;  /* 0x000000a8349c723c */ /* 0x040fe2000004189c */
[----:B------:R-:W2:Y:S04]  /*7b00*/  MUFU.EX2 R217, R64 ;  /* 0x0000004000d97308 */ /* 0x000ea80000000800 */
[--C-:B------:R-:W-:Y:S01]  /*7b10*/  FFMA.FTZ R66, R58, UR4, -R213.reuse ;  /* 0x000000043a427c23 */ /* 0x100fe200080108d5 */
[-C--:B------:R-:W-:Y:S01]  /*7b20*/  HMMA.16816.F32.BF16 R28, R52, R170.reuse, R28 ;  /* 0x000000aa341c723c */ /* 0x080fe2000004181c */
[----:B------:R-:W-:Y:S04]  /*7b30*/  LDSM.16.MT88.4 R52, [R230+0xd000] ;  /* 0x00d00000e634783b */ /* 0x000fe80000004200 */
[--C-:B------:R-:W-:Y:S01]  /*7b40*/  FFMA.FTZ R168, R59, UR4, -R213.reuse ;  /* 0x000000043ba87c23 */ /* 0x100fe200080108d5 */
[----:B------:R-:W-:Y:S03]  /*7b50*/  HMMA.16816.F32.BF16 R36, R48, R170, R36 ;  /* 0x000000aa3024723c */ /* 0x000fe60000041824 */
[----:B------:R-:W4:Y:S02]  /*7b60*/  LDSM.16.MT88.4 R56, [R228+0xd000] ;  /* 0x00d00000e438783b */ /* 0x000f240000004200 */
[--C-:B------:R-:W-:Y:S01]  /*7b70*/  FFMA.FTZ R169, R62, UR4, -R213.reuse ;  /* 0x000000043ea97c23 */ /* 0x100fe200080108d5 */
[----:B------:R-:W-:Y:S01]  /*7b80*/  FFMA.FTZ R212, R61, UR4, -R212 ;  /* 0x000000043dd47c23 */ /* 0x000fe200080108d4 */
[----:B------:R-:W-:Y:S01]  /*7b90*/  F2FP.BF16.F32.PACK_AB R48, R224, R223 ;  /* 0x000000dfe030723e */ /* 0x000fe200000010ff */
[----:B------:R-:W-:Y:S03]  /*7ba0*/  FFMA.FTZ R213, R63, UR4, -R213 ;  /* 0x000000043fd57c23 */ /* 0x000fe600080108d5 */
[----:B------:R-:W-:Y:S01]  /*7bb0*/  F2FP.BF16.F32.PACK_AB R49, R221, R222 ;  /* 0x000000dedd31723e */ /* 0x000fe200000010ff */
[----:B------:R-:W3:Y:S01]  /*7bc0*/  LDSM.16.MT88.4 R60, [R229+0xd000] ;  /* 0x00d00000e53c783b */ /* 0x000ee20000004200 */
[----:B--2---:R-:W-:Y:S01]  /*7bd0*/  F2FP.BF16.F32.PACK_AB R50, R220, R217 ;  /* 0x000000d9dc32723e */ /* 0x004fe200000010ff */
[----:B------:R-:W-:Y:S01]  /*7be0*/  MUFU.EX2 R212, R212 ;  /* 0x000000d400d47308 */ /* 0x000fe20000000800 */
[----:B------:R-:W-:Y:S02]  /*7bf0*/  F2FP.BF16.F32.PACK_AB R51, R219, R218 ;  /* 0x000000dadb33723e */ /* 0x000fe400000010ff */
[----:B------:R-:W-:Y:S02]  /*7c00*/  MOV R171, R177 ;  /* 0x000000b100ab7202 */ /* 0x000fe40000000f00 */
[----:B------:R-:W-:Y:S02]  /*7c10*/  MOV R170, R201 ;  /* 0x000000c900aa7202 */ /* 0x000fe40000000f00 */
[----:B------:R-:W-:Y:S03]  /*7c20*/  MOV R201, R208 ;  /* 0x000000d000c97202 */ /* 0x000fe60000000f00 */
[----:B------:R-:W-:Y:S01]  /*7c30*/  MUFU.EX2 R213, R213 ;  /* 0x000000d500d57308 */ /* 0x000fe20000000800 */
[-C--:B-1----:R-:W-:Y:S06]  /*7c40*/  HMMA.16816.F32.BF16 R4, R40, R44.reuse, R4 ;  /* 0x0000002c2804723c */ /* 0x082fec0000041804 */
[C---:B------:R-:W-:Y:S03]  /*7c50*/  HMMA.16816.F32.BF16 R8, R48.reuse, R44, R8 ;  /* 0x0000002c3008723c */ /* 0x040fe60000041808 */
[----:B------:R1:W-:Y:S03]  /*7c60*/  MUFU.EX2 R208, R195 ;  /* 0x000000c300d07308 */ /* 0x0003e60000000800 */
[-C--:B------:R-:W-:Y:S06]  /*7c70*/  HMMA.16816.F32.BF16 R12, R48, R46.reuse, R12 ;  /* 0x0000002e300c723c */ /* 0x080fec000004180c */
[C---:B------:R-:W-:Y:S01]  /*7c80*/  HMMA.16816.F32.BF16 R16, R40.reuse, R46, R16 ;  /* 0x0000002e2810723c */ /* 0x040fe20000041810 */
[----:B------:R-:W2:Y:S05]  /*7c90*/  LDSM.16.MT88.4 R44, [R167+0xf000] ;  /* 0x00f00000a72c783b */ /* 0x000eaa0000004200 */
[-C--:B----4-:R-:W-:Y:S05]  /*7ca0*/  HMMA.16816.F32.BF16 R68, R40, R56.reuse, R68 ;  /* 0x000000382844723c */ /* 0x090fea0000041844 */
[----:B-1----:R-:W-:Y:S01]  /*7cb0*/  MOV R195, R209 ;  /* 0x000000d100c37202 */ /* 0x002fe20000000f00 */
[C---:B------:R-:W-:Y:S01]  /*7cc0*/  HMMA.16816.F32.BF16 R72, R48.reuse, R56, R72 ;  /* 0x000000383048723c */ /* 0x040fe20000041848 */
[----:B------:R1:W4:Y:S05]  /*7cd0*/  MUFU.EX2 R209, R194 ;  /* 0x000000c200d17308 */ /* 0x00032a0000000800 */
[-C--:B------:R-:W-:Y:S06]  /*7ce0*/  HMMA.16816.F32.BF16 R76, R48, R58.reuse, R76 ;  /* 0x0000003a304c723c */ /* 0x080fec000004184c */
[C---:B------:R-:W-:Y:S01]  /*7cf0*/  HMMA.16816.F32.BF16 R80, R40.reuse, R58, R80 ;  /* 0x0000003a2850723c */ /* 0x040fe20000041850 */
[----:B------:R-:W4:Y:S05]  /*7d00*/  LDSM.16.MT88.4 R56, [R228+0xf000] ;  /* 0x00f00000e438783b */ /* 0x000f2a0000004200 */
[-C--:B------:R-:W-:Y:S05]  /*7d10*/  HMMA.16816.F32.BF16 R84, R40, R52.reuse, R84 ;  /* 0x000000342854723c */ /* 0x080fea0000041854 */
[----:B-1----:R-:W-:Y:S01]  /*7d20*/  MOV R194, R207 ;  /* 0x000000cf00c27202 */ /* 0x002fe20000000f00 */
[C---:B------:R-:W-:Y:S01]  /*7d30*/  HMMA.16816.F32.BF16 R88, R48.reuse, R52, R88 ;  /* 0x000000343058723c */ /* 0x040fe20000041858 */
[----:B------:R-:W-:Y:S05]  /*7d40*/  MUFU.EX2 R207, R192 ;  /* 0x000000c000cf7308 */ /* 0x000fea0000000800 */
[-C--:B------:R-:W-:Y:S05]  /*7d50*/  HMMA.16816.F32.BF16 R92, R48, R54.reuse, R92 ;  /* 0x00000036305c723c */ /* 0x080fea000004185c */
[----:B---3--:R-:W-:Y:S01]  /*7d60*/  FFMA.FTZ R65, R2, R186, R214 ;  /* 0x000000ba02417223 */ /* 0x008fe200000100d6 */
[C---:B------:R-:W-:Y:S01]  /*7d70*/  HMMA.16816.F32.BF16 R96, R40.reuse, R54, R96 ;  /* 0x000000362860723c */ /* 0x040fe20000041860 */
[----:B------:R1:W-:Y:S01]  /*7d80*/  MUFU.EX2 R214, R193 ;  /* 0x000000c100d67308 */ /* 0x0003e20000000800 */
[----:B------:R-:W3:Y:S03]  /*7d90*/  LDSM.16.MT88.4 R52, [R230+0xf000] ;  /* 0x00f00000e634783b */ /* 0x000ee60000004200 */
[----:B------:R-:W-:Y:S01]  /*7da0*/  FFMA.FTZ R64, R3, R181, R215 ;  /* 0x000000b503407223 */ /* 0x000fe200000100d7 */
[-C--:B------:R-:W-:Y:S05]  /*7db0*/  HMMA.16816.F32.BF16 R100, R40, R60.reuse, R100 ;  /* 0x0000003c2864723c */ /* 0x080fea0000041864 */
[----:B------:R-:W-:Y:S01]  /*7dc0*/  MUFU.EX2 R215, R166 ;  /* 0x000000a600d77308 */ /* 0x000fe20000000800 */
[----:B------:R-:W-:Y:S01]  /*7dd0*/  MOV R186, R178 ;  /* 0x000000b200ba7202 */ /* 0x000fe20000000f00 */
[C---:B------:R-:W-:Y:S04]  /*7de0*/  HMMA.16816.F32.BF16 R104, R48.reuse, R60, R104 ;  /* 0x0000003c3068723c */ /* 0x040fe80000041868 */
[----:B------:R-:W-:Y:S02]  /*7df0*/  MOV R181, R176 ;  /* 0x000000b000b57202 */ /* 0x000fe40000000f00 */
[-C--:B------:R-:W-:Y:S01]  /*7e00*/  HMMA.16816.F32.BF16 R108, R48, R62.reuse, R108 ;  /* 0x0000003e306c723c */ /* 0x080fe2000004186c */
[----:B-1----:R-:W3:Y:S01]  /*7e10*/  LDL.LU R193, [R1+0x38] ;  /* 0x0000380001c17983 */ /* 0x002ee20000300800 */
[----:B------:R-:W-:Y:S03]  /*7e20*/  MUFU.EX2 R166, R168 ;  /* 0x000000a800a67308 */ /* 0x000fe60000000800 */
[----:B-----5:R-:W-:Y:S01]  /*7e30*/  FFMA.FTZ R161, R161, R180, R216 ;  /* 0x000000b4a1a17223 */ /* 0x020fe200000100d8 */
[C---:B------:R-:W-:Y:S01]  /*7e40*/  HMMA.16816.F32.BF16 R112, R40.reuse, R62, R112 ;  /* 0x0000003e2870723c */ /* 0x040fe20000041870 */
[----:B------:R-:W1:Y:S05]  /*7e50*/  LDSM.16.MT88.4 R60, [R229+0xf000] ;  /* 0x00f00000e53c783b */ /* 0x000e6a0000004200 */
[----:B------:R-:W-:Y:S01]  /*7e60*/  MUFU.EX2 R216, R165 ;  /* 0x000000a500d87308 */ /* 0x000fe20000000800 */
[----:B------:R-:W-:Y:S01]  /*7e70*/  MOV R180, R179 ;  /* 0x000000b300b47202 */ /* 0x000fe20000000f00 */
[-C--:B--2---:R-:W-:Y:S01]  /*7e80*/  HMMA.16816.F32.BF16 R116, R40, R44.reuse, R116 ;  /* 0x0000002c2874723c */ /* 0x084fe20000041874 */
[----:B------:R-:W2:Y:S02]  /*7e90*/  LDSM.16.MT88.4 R176, [R167+0xd800] ;  /* 0x00d80000a7b0783b */ /* 0x000ea40000004200 */
[----:B------:R-:W-:Y:S03]  /*7ea0*/  MOV R192, R201 ;  /* 0x000000c900c07202 */ /* 0x000fe60000000f00 */
[C---:B------:R-:W-:Y:S02]  /*7eb0*/  HMMA.16816.F32.BF16 R120, R48.reuse, R44, R120 ;  /* 0x0000002c3078723c */ /* 0x040fe40000041878 */
[----:B------:R-:W-:Y:S03]  /*7ec0*/  MUFU.EX2 R165, R173 ;  /* 0x000000ad00a57308 */ /* 0x000fe60000000800 */
[----:B------:R-:W-:Y:S01]  /*7ed0*/  MOV R2, R204 ;  /* 0x000000cc00027202 */ /* 0x000fe20000000f00 */
[-C--:B------:R-:W-:Y:S06]  /*7ee0*/  HMMA.16816.F32.BF16 R124, R48, R46.reuse, R124 ;  /* 0x0000002e307c723c */ /* 0x080fec000004187c */
[----:B------:R-:W-:Y:S01]  /*7ef0*/  MUFU.EX2 R204, R66 ;  /* 0x0000004200cc7308 */ /* 0x000fe20000000800 */
[----:B------:R-:W-:Y:S01]  /*7f00*/  FADD.FTZ R2, R2, R64 ;  /* 0x0000004002027221 */ /* 0x000fe20000010000 */
[C---:B------:R-:W-:Y:S01]  /*7f10*/  HMMA.16816.F32.BF16 R128, R40.reuse, R46, R128 ;  /* 0x0000002e2880723c */ /* 0x040fe20000041880 */
[----:B------:R-:W5:Y:S03]  /*7f20*/  LDSM.16.MT88.4 R44, [R228+0xd800] ;  /* 0x00d80000e42c783b */ /* 0x000f660000004200 */
[----:B------:R-:W-:Y:S02]  /*7f30*/  FADD.FTZ R2, R195, R2 ;  /* 0x00000002c3027221 */ /* 0x000fe40000010000 */
[-C--:B----4-:R-:W-:Y:S05]  /*7f40*/  HMMA.16816.F32.BF16 R132, R40, R56.reuse, R132 ;  /* 0x000000382884723c */ /* 0x090fea0000041884 */
[----:B------:R-:W-:Y:S01]  /*7f50*/  MOV R195, R187 ;  /* 0x000000bb00c37202 */ /* 0x000fe20000000f00 */
[C---:B------:R-:W-:Y:S05]  /*7f60*/  HMMA.16816.F32.BF16 R136, R48.reuse, R56, R136 ;  /* 0x000000383088723c */ /* 0x040fea0000041888 */
[----:B------:R-:W-:Y:S01]  /*7f70*/  MOV R3, R210 ;  /* 0x000000d200037202 */ /* 0x000fe20000000f00 */
[-C--:B------:R-:W-:Y:S01]  /*7f80*/  HMMA.16816.F32.BF16 R140, R48, R58.reuse, R140 ;  /* 0x0000003a308c723c */ /* 0x080fe2000004188c */
[----:B------:R4:W2:Y:S04]  /*7f90*/  MUFU.EX2 R210, R191 ;  /* 0x000000bf00d27308 */ /* 0x0008a80000000800 */
[----:B------:R-:W-:Y:S01]  /*7fa0*/  FADD.FTZ R3, R3, R161 ;  /* 0x000000a103037221 */ /* 0x000fe20000010000 */
[C---:B------:R-:W-:Y:S01]  /*7fb0*/  HMMA.16816.F32.BF16 R20, R40.reuse, R58, R20 ;  /* 0x0000003a2814723c */ /* 0x040fe20000041814 */
[----:B------:R-:W-:Y:S04]  /*7fc0*/  LDSM.16.MT88.4 R56, [R229+0xd800] ;  /* 0x00d80000e538783b */ /* 0x000fe80000004200 */
[----:B------:R-:W5:Y:S01]  /*7fd0*/  MUFU.EX2 R161, R169 ;  /* 0x000000a900a17308 */ /* 0x000f620000000800 */
[----:B------:R-:W-:Y:S01]  /*7fe0*/  FADD.FTZ R3, R194, R3 ;  /* 0x00000003c2037221 */ /* 0x000fe20000010000 */
[-C--:B---3--:R-:W-:Y:S04]  /*7ff0*/  HMMA.16816.F32.BF16 R144, R40, R52.reuse, R144 ;  /* 0x000000342890723c */ /* 0x088fe80000041890 */
[----:B------:R-:W-:Y:S02]  /*8000*/  MOV R194, R184 ;  /* 0x000000b800c27202 */ /* 0x000fe40000000f00 */
[C---:B------:R-:W-:Y:S05]  /*8010*/  HMMA.16816.F32.BF16 R148, R48.reuse, R52, R148 ;  /* 0x000000343094723c */ /* 0x040fea0000041894 */
[----:B------:R-:W-:Y:S01]  /*8020*/  MOV R201, R200 ;  /* 0x000000c800c97202 */ /* 0x000fe20000000f00 */
[-C--:B------:R-:W-:Y:S05]  /*8030*/  HMMA.16816.F32.BF16 R32, R48, R54.reuse, R32 ;  /* 0x000000363020723c */ /* 0x080fea0000041820 */
[----:B------:R-:W-:Y:S01]  /*8040*/  MOV R200, R211 ;  /* 0x000000d300c87202 */ /* 0x000fe20000000f00 */
[C---:B------:R-:W-:Y:S01]  /*8050*/  HMMA.16816.F32.BF16 R152, R40.reuse, R54, R152 ;  /* 0x000000362898723c */ /* 0x040fe20000041898 */
[----:B------:R3:W5:Y:S01]  /*8060*/  MUFU.EX2 R211, R190 ;  /* 0x000000be00d37308 */ /* 0x0007620000000800 */
[----:B------:R-:W5:Y:S03]  /*8070*/  LDSM.16.MT88.4 R52, [R230+0xd800] ;  /* 0x00d80000e634783b */ /* 0x000f660000004200 */
[----:B----4-:R-:W-:Y:S01]  /*8080*/  MOV R191, R206 ;  /* 0x000000ce00bf7202 */ /* 0x010fe20000000f00 */
[-C--:B-1----:R-:W-:Y:S05]  /*8090*/  HMMA.16816.F32.BF16 R24, R40, R60.reuse, R24 ;  /* 0x0000003c2818723c */ /* 0x082fea0000041818 */
[----:B------:R1:W-:Y:S01]  /*80a0*/  MUFU.EX2 R206, R67 ;  /* 0x0000004300ce7308 */ /* 0x0003e20000000800 */
[C---:B------:R-:W-:Y:S06]  /*80b0*/  HMMA.16816.F32.BF16 R156, R48.reuse, R60, R156 ;  /* 0x0000003c309c723c */ /* 0x040fec000004189c */
[-C--:B------:R-:W-:Y:S05]  /*80c0*/  HMMA.16816.F32.BF16 R28, R48, R62.reuse, R28 ;  /* 0x0000003e301c723c */ /* 0x080fea000004181c */
[----:B---3--:R-:W-:Y:S01]  /*80d0*/  MOV R190, R205 ;  /* 0x000000cd00be7202 */ /* 0x008fe20000000f00 */
[----:B------:R-:W-:Y:S01]  /*80e0*/  HMMA.16816.F32.BF16 R36, R40, R62, R36 ;  /* 0x0000003e2824723c */ /* 0x000fe20000041824 */
[----:B------:R3:W4:Y:S01]  /*80f0*/  MUFU.EX2 R205, R172 ;  /* 0x000000ac00cd7308 */ /* 0x0007220000000800 */
[----:B------:R-:W-:Y:S03]  /*8100*/  LDSM.16.MT88.4 R40, [R230+0xf800] ;  /* 0x00f80000e628783b */ /* 0x000fe60000004200 */
[----:B------:R-:W-:Y:S01]  /*8110*/  MOV R61, R198 ;  /* 0x000000c6003d7202 */ /* 0x000fe20000000f00 */
[----:B------:R-:W-:Y:S01]  /*8120*/  FADD.FTZ R49, R180, R3 ;  /* 0x00000003b4317221 */ /* 0x000fe20000010000 */
[----:B------:R-:W-:Y:S01]  /*8130*/  MOV R51, R197 ;  /* 0x000000c500337202 */ /* 0x000fe20000000f00 */
[----:B------:R-:W-:Y:S02]  /*8140*/  FADD.FTZ R60, R191, R65 ;  /* 0x00000041bf3c7221 */ /* 0x000fe40000010000 */
[----:B-1----:R-:W1:Y:S01]  /*8150*/  LDSM.16.MT88.4 R64, [R167+0xf800] ;  /* 0x00f80000a740783b */ /* 0x002e620000004200 */
[----:B------:R-:W-:Y:S01]  /*8160*/  MOV R50, R196 ;  /* 0x000000c400327202 */ /* 0x000fe20000000f00 */
[----:B------:R-:W-:Y:S01]  /*8170*/  FADD.FTZ R3, R186, R2 ;  /* 0x00000002ba037221 */ /* 0x000fe20000010000 */
[----:B------:R-:W-:Y:S01]  /*8180*/  F2FP.BF16.F32.PACK_AB R196, R209, R208 ;  /* 0x000000d0d1c4723e */ /* 0x000fe200000010ff */
[----:B------:R-:W-:Y:S01]  /*8190*/  FADD.FTZ R60, R170, R60 ;  /* 0x0000003caa3c7221 */ /* 0x000fe20000010000 */
[----:B--2---:R-:W-:Y:S02]  /*81a0*/  F2FP.BF16.F32.PACK_AB R197, R210, R207 ;  /* 0x000000cfd2c5723e */ /* 0x004fe400000010ff */
[----:B------:R-:W-:Y:S02]  /*81b0*/  F2FP.BF16.F32.PACK_AB R198, R216, R214 ;  /* 0x000000d6d8c6723e */ /* 0x000fe400000010ff */
[----:B------:R-:W-:Y:S02]  /*81c0*/  MOV R191, R175 ;  /* 0x000000af00bf7202 */ /* 0x000fe40000000f00 */
[----:B------:R-:W-:Y:S02]  /*81d0*/  MOV R63, R203 ;  /* 0x000000cb003f7202 */ /* 0x000fe40000000f00 */
[----:B------:R-:W-:Y:S02]  /*81e0*/  MOV R62, R202 ;  /* 0x000000ca003e7202 */ /* 0x000fe40000000f00 */
[----:B------:R-:W-:Y:S02]  /*81f0*/  MOV R2, R201 ;  /* 0x000000c900027202 */ /* 0x000fe40000000f00 */
[----:B------:R-:W-:Y:S02]  /*8200*/  F2FP.BF16.F32.PACK_AB R201, R166, R204 ;  /* 0x000000cca6c9723e */ /* 0x000fe400000010ff */
[----:B------:R-:W-:Y:S02]  /*8210*/  F2FP.BF16.F32.PACK_AB R202, R212, R165 ;  /* 0x000000a5d4ca723e */ /* 0x000fe400000010ff */
[----:B-----5:R-:W-:Y:S01]  /*8220*/  F2FP.BF16.F32.PACK_AB R203, R213, R161 ;  /* 0x000000a1d5cb723e */ /* 0x020fe200000010ff */
[----:B------:R-:W-:Y:S01]  /*8230*/  FFMA.FTZ R0, R0, R193, R190 ;  /* 0x000000c100007223 */ /* 0x000fe200000100be */
[----:B------:R-:W-:Y:S02]  /*8240*/  MOV R190, R199 ;  /* 0x000000c700be7202 */ /* 0x000fe40000000f00 */
[----:B------:R-:W-:Y:S01]  /*8250*/  F2FP.BF16.F32.PACK_AB R199, R215, R211 ;  /* 0x000000d3d7c7723e */ /* 0x000fe200000010ff */
[----:B------:R-:W-:Y:S01]  /*8260*/  FADD.FTZ R0, R192, R0 ;  /* 0x00000000c0007221 */ /* 0x000fe20000010000 */
[----:B------:R-:W-:Y:S02]  /*8270*/  MOV R193, R188 ;  /* 0x000000bc00c17202 */ /* 0x000fe40000000f00 */
[----:B------:R-:W-:Y:S01]  /*8280*/  MOV R188, R174 ;  /* 0x000000ae00bc7202 */ /* 0x000fe20000000f00 */
[----:B------:R-:W-:Y:S01]  /*8290*/  FADD.FTZ R48, R171, R0 ;  /* 0x00000000ab307221 */ /* 0x000fe20000010000 */
[----:B------:R-:W-:Y:S01]  /*82a0*/  MOV R0, R200 ;  /* 0x000000c800007202 */ /* 0x000fe20000000f00 */
[-C--:B---3--:R-:W-:Y:S01]  /*82b0*/  HMMA.16816.F32.BF16 R172, R196, R176.reuse, R4 ;  /* 0x000000b0c4ac723c */ /* 0x088fe20000041804 */
[----:B------:R-:W-:Y:S04]  /*82c0*/  LDSM.16.MT88.4 R4, [R229+0xf800] ;  /* 0x00f80000e504783b */ /* 0x000fe80000004200 */
[----:B----4-:R-:W-:Y:S01]  /*82d0*/  F2FP.BF16.F32.PACK_AB R200, R205, R206 ;  /* 0x000000cecdc8723e */ /* 0x010fe200000010ff */
[----:B------:R-:W-:Y:S01]  /*82e0*/  FADD.FTZ R0, R0, R60 ;  /* 0x0000003c00007221 */ /* 0x000fe20000010000 */
[----:B------:R-:W-:Y:S01]  /*82f0*/  MOV R192, R185 ;  /* 0x000000b900c07202 */ /* 0x000fe20000000f00 */
[----:B------:R-:W-:Y:S01]  /*8300*/  FADD.FTZ R2, R2, R48 ;  /* 0x0000003002027221 */ /* 0x000fe20000010000 */
[----:B------:R-:W2:Y:S03]  /*8310*/  LDSM.16.MT88.4 R184, [R228+0xf800] ;  /* 0x00f80000e4b8783b */ /* 0x000ea60000004200 */
[C---:B------:R-:W-:Y:S04]  /*8320*/  HMMA.16816.F32.BF16 R168, R200.reuse, R176, R8 ;  /* 0x000000b0c8a8723c */ /* 0x040fe80000041808 */
[----:B------:R-:W-:Y:S03]  /*8330*/  FADD.FTZ R2, R62, R2 ;  /* 0x000000023e027221 */ /* 0x000fe60000010000 */
[----:B------:R-:W-:Y:S04]  /*8340*/  MOV R9, R181 ;  /* 0x000000b500097202 */ /* 0x000fe80000000f00 */
[----:B------:R-:W-:Y:S01]  /*8350*/  MOV R10, R182 ;  /* 0x000000b6000a7202 */ /* 0x000fe20000000f00 */
[----:B------:R-:W-:Y:S01]  /*8360*/  FADD.FTZ R8, R9, R49 ;  /* 0x0000003109087221 */ /* 0x000fe20000010000 */
[----:B------:R-:W-:Y:S02]  /*8370*/  MOV R11, R183 ;  /* 0x000000b7000b7202 */ /* 0x000fe40000000f00 */
[-C--:B------:R-:W-:Y:S03]  /*8380*/  HMMA.16816.F32.BF16 R180, R200, R178.reuse, R12 ;  /* 0x000000b2c8b4723c */ /* 0x080fe6000004180c */
[----:B------:R-:W-:Y:S01]  /*8390*/  FADD.FTZ R0, R11, R0 ;  /* 0x000000000b007221 */ /* 0x000fe20000010000 */
        /* <DEDUP_REMOVED lines=54> */
[C---:B------:R-:W-:Y:S06]  /*8700*/  HMMA.16816.F32.BF16 R156, R200.reuse, R4, R156 ;  /* 0x00000004c89c723c */ /* 0x040fec000004189c */
        /* <DEDUP_REMOVED lines=21> */
[----:B------:R-:W-:Y:S02]  /*8860*/  MOV R161, R163 ;  /* 0x000000a300a17202 */ /* 0x000fe40000000f00 */
[----:B------:R1:W-:Y:S01]  /*8870*/  STL [R1+0x24], R3 ;  /* 0x0000240301007387 */ /* 0x0003e20000100800 */
[----:B------:R-:W-:Y:S03]  /*8880*/  MOV R165, R162 ;  /* 0x000000a200a57202 */ /* 0x000fe60000000f00 */
[----:B------:R2:W-:Y:S04]  /*8890*/  STL [R1+0x20], R2 ;  /* 0x0000200201007387 */ /* 0x0005e80000100800 */
[----:B------:R2:W-:Y:S01]  /*88a0*/  STL [R1+0x38], R0 ;  /* 0x0000380001007387 */ /* 0x0005e20000100800 */
[----:B-1----:R-:W-:Y:S01]  /*88b0*/  MOV R3, R164 ;  /* 0x000000a400037202 */ /* 0x002fe20000000f00 */
[----:B------:R-:W-:Y:S06]  /*88c0*/  @P0 BRA `(.L_x_120) ;  /* 0xffffffc400d00947 */ /* 0x000fec000383ffff */
.L_x_119:
[----:B--2---:R-:W2:Y:S04]  /*88d0*/  LDL.LU R2, [R1+0x28] ;  /* 0x0000280001027983 */ /* 0x004ea80000300800 */
[----:B------:R-:W3:Y:S04]  /*88e0*/  LDL.LU R7, [R1+0x24] ;  /* 0x0000240001077983 */ /* 0x000ee80000300800 */
[----:B------:R-:W4:Y:S04]  /*88f0*/  LDL.LU R6, [R1+0x20] ;  /* 0x0000200001067983 */ /* 0x000f280000300800 */
[----:B------:R-:W4:Y:S01]  /*8900*/  LDL.LU R5, [R1+0x38] ;  /* 0x0000380001057983 */ /* 0x000f220000300800 */
[----:B------:R-:W1:Y:S01]  /*8910*/  S2UR UR4, SR_CgaCtaId ;  /* 0x00000000000479c3 */ /* 0x000e620000008800 */
[----:B------:R-:W-:Y:S01]  /*8920*/  UMOV UR5, 0x400 ;  /* 0x0000040000057882 */ /* 0x000fe20000000000 */
[----:B------:R-:W-:Y:S01]  /*8930*/  BSSY B0, `(.L_x_123) ;  /* 0x00001ad000007945 */ /* 0x000fe20003800000 */
[----:B------:R-:W4:Y:S01]  /*8940*/  S2R R167, SR_TID.X ;  /* 0x0000000000a77919 */ /* 0x000f220000002100 */
[----:B------:R-:W1:Y:S02]  /*8950*/  S2R R205, SR_TID.X ;  /* 0x0000000000cd7919 */ /* 0x000e640000002100 */
[----:B-1----:R-:W-:-:S03]  /*8960*/  ULEA UR4, UR4, UR5, 0x18 ;  /* 0x0000000504047291 */ /* 0x002fc6000f8ec03f */
[----:B------:R-:W-:Y:S01]  /*8970*/  ULDC.U8 UR5, c[0x0][0x3d8] ;  /* 0x0000f60000057ab9 */ /* 0x000fe20000000000 */
[----:B------:R-:W-:-:S04]  /*8980*/  SHF.R.S32.HI R33, RZ, 0x1f, R205 ;  /* 0x0000001fff217819 */ /* 0x000fc800000114cd */
[----:B------:R-:W-:Y:S01]  /*8990*/  LEA.HI R206, R33, R205, RZ, 0x3 ;  /* 0x000000cd21ce7211 */ /* 0x000fe200078f18ff */
[----:B--2---:R-:W1:Y:S04]  /*89a0*/  SHFL.BFLY PT, R0, R2, 0x2, 0x1f ;  /* 0x0c401f0002007f89 */ /* 0x004e6800000e0000 */
[----:B---3--:R-:W2:Y:S04]  /*89b0*/  SHFL.BFLY PT, R4, R7, 0x2, 0x1f ;  /* 0x0c401f0007047f89 */ /* 0x008ea800000e0000 */
[----:B----4-:R-:W3:Y:S01]  /*89c0*/  SHFL.BFLY PT, R3, R6, 0x2, 0x1f ;  /* 0x0c401f0006037f89 */ /* 0x010ee200000e0000 */
[----:B-1----:R-:W-:-:S03]  /*89d0*/  FADD.FTZ R0, R0, R2 ;  /* 0x0000000200007221 */ /* 0x002fc60000010000 */
[----:B------:R-:W1:Y:S01]  /*89e0*/  SHFL.BFLY PT, R2, R5, 0x2, 0x1f ;  /* 0x0c401f0005027f89 */ /* 0x000e6200000e0000 */
[----:B--2---:R-:W-:Y:S01]  /*89f0*/  FADD.FTZ R4, R4, R7 ;  /* 0x0000000704047221 */ /* 0x004fe20000010000 */
[----:B------:R-:W-:Y:S02]  /*8a00*/  SHF.R.S32.HI R7, RZ, 0x1f, R167 ;  /* 0x0000001fff077819 */ /* 0x000fe400000114a7 */
[----:B------:R-:W2:Y:S01]  /*8a10*/  SHFL.BFLY PT, R161, R0, 0x1, 0x1f ;  /* 0x0c201f0000a17f89 */ /* 0x000ea200000e0000 */
[----:B---3--:R-:W-:-:S03]  /*8a20*/  FADD.FTZ R3, R3, R6 ;  /* 0x0000000603037221 */ /* 0x008fc60000010000 */
[----:B------:R-:W3:Y:S01]  /*8a30*/  SHFL.BFLY PT, R165, R4, 0x1, 0x1f ;  /* 0x0c201f0004a57f89 */ /* 0x000ee200000e0000 */
[----:B-1----:R-:W-:-:S03]  /*8a40*/  FADD.FTZ R2, R2, R5 ;  /* 0x0000000502027221 */ /* 0x002fc60000010000 */
[----:B------:R-:W1:Y:S01]  /*8a50*/  SHFL.BFLY PT, R5, R3, 0x1, 0x1f ;  /* 0x0c201f0003057f89 */ /* 0x000e6200000e0000 */
[----:B--2---:R-:W-:Y:S01]  /*8a60*/  FADD.FTZ R161, R0, R161 ;  /* 0x000000a100a17221 */ /* 0x004fe20000010000 */
[----:B------:R-:W-:Y:S02]  /*8a70*/  MOV R0, 0x3f800000 ;  /* 0x3f80000000007802 */ /* 0x000fe40000000f00 */
[----:B------:R-:W2:Y:S01]  /*8a80*/  SHFL.BFLY PT, R6, R2, 0x1, 0x1f ;  /* 0x0c201f0002067f89 */ /* 0x000ea200000e0000 */
[----:B---3--:R-:W-:Y:S01]  /*8a90*/  FADD.FTZ R165, R4, R165 ;  /* 0x000000a504a57221 */ /* 0x008fe20000010000 */
[----:B------:R-:W-:Y:S02]  /*8aa0*/  FSETP.NE.FTZ.AND P5, PT, R161, RZ, PT ;  /* 0x000000ffa100720b */ /* 0x000fe40003fb5000 */
[----:B------:R-:W-:Y:S02]  /*8ab0*/  LEA.HI R4, R7, R167, RZ, 0x5 ;  /* 0x000000a707047211 */ /* 0x000fe400078f28ff */
[----:B------:R-:W-:-:S09]  /*8ac0*/  FSETP.NE.FTZ.AND P4, PT, R165, RZ, PT ;  /* 0x000000ffa500720b */ /* 0x000fd20003f95000 */
[----:B------:R-:W3:Y:S01]  /*8ad0*/  @P5 MUFU.RCP R0, R161 ;  /* 0x000000a100005308 */ /* 0x000ee20000001000 */
[----:B-1----:R-:W-:Y:S01]  /*8ae0*/  FADD.FTZ R166, R3, R5 ;  /* 0x0000000503a67221 */ /* 0x002fe20000010000 */
[----:B------:R-:W-:Y:S02]  /*8af0*/  LOP3.LUT R3, R4, 0xffffffe0, RZ, 0xc0, !PT ;  /* 0xffffffe004037812 */ /* 0x000fe400078ec0ff */
[----:B------:R-:W-:Y:S01]  /*8b00*/  LEA.HI R4, R33, R205, RZ, 0x2 ;  /* 0x000000cd21047211 */ /* 0x000fe200078f10ff */
[----:B--2---:R-:W-:Y:S01]  /*8b10*/  FADD.FTZ R204, R2, R6 ;  /* 0x0000000602cc7221 */ /* 0x004fe20000010000 */
[----:B------:R-:W-:Y:S02]  /*8b20*/  FSETP.NE.FTZ.AND P3, PT, R166, RZ, PT ;  /* 0x000000ffa600720b */ /* 0x000fe40003f75000 */
[----:B------:R-:W-:Y:S02]  /*8b30*/  LOP3.LUT R5, R4, 0x3ffffffc, RZ, 0xc0, !PT ;  /* 0x3ffffffc04057812 */ /* 0x000fe400078ec0ff */
[----:B------:R-:W-:-:S02]  /*8b40*/  LOP3.LUT R2, R206, 0xfffffff8, RZ, 0xc0, !PT ;  /* 0xfffffff8ce027812 */ /* 0x000fc400078ec0ff */
[-C--:B------:R-:W-:Y:S02]  /*8b50*/  LEA.HI R33, R33, R205.reuse, RZ, 0x5 ;  /* 0x000000cd21217211 */ /* 0x080fe400078f28ff */
[----:B------:R-:W-:Y:S01]  /*8b60*/  IADD3 R60, -R5, R205, RZ ;  /* 0x000000cd053c7210 */ /* 0x000fe20007ffe1ff */
[C---:B---3--:R-:W-:Y:S01]  /*8b70*/  FMUL.FTZ R172, R0.reuse, R172 ;  /* 0x000000ac00ac7220 */ /* 0x048fe20000410000 */
[----:B------:R-:W-:Y:S01]  /*8b80*/  IADD3 R167, -R3, R167, RZ ;  /* 0x000000a703a77210 */ /* 0x000fe20007ffe1ff */
[----:B------:R-:W-:Y:S01]  /*8b90*/  FMUL.FTZ R6, R0, R173 ;  /* 0x000000ad00067220 */ /* 0x000fe20000410000 */
[----:B------:R-:W-:Y:S01]  /*8ba0*/  IADD3 R205, -R2, R205, RZ ;  /* 0x000000cd02cd7210 */ /* 0x000fe20007ffe1ff */
[C---:B------:R-:W-:Y:S01]  /*8bb0*/  FMUL.FTZ R176, R0.reuse, R176 ;  /* 0x000000b000b07220 */ /* 0x040fe20000410000 */
[----:B------:R-:W-:Y:S01]  /*8bc0*/  MOV R3, 0x3f800000 ;  /* 0x3f80000000037802 */ /* 0x000fe20000000f00 */
[C---:B------:R-:W-:Y:S01]  /*8bd0*/  FMUL.FTZ R177, R0.reuse, R177 ;  /* 0x000000b100b17220 */ /* 0x040fe20000410000 */
[----:B------:R-:W-:Y:S01]  /*8be0*/  MOV R2, 0x3f800000 ;  /* 0x3f80000000027802 */ /* 0x000fe20000000f00 */
[----:B------:R-:W-:Y:S01]  /*8bf0*/  FMUL.FTZ R15, R0, R68 ;  /* 0x00000044000f7220 */ /* 0x000fe20000410000 */
[----:B------:R-:W-:Y:S01]  /*8c00*/  FSETP.NE.FTZ.AND P0, PT, R204, RZ, PT ;  /* 0x000000ffcc00720b */ /* 0x000fe20003f15000 */
[C---:B------:R-:W-:Y:S01]  /*8c10*/  FMUL.FTZ R12, R0.reuse, R69 ;  /* 0x00000045000c7220 */ /* 0x040fe20000410000 */
[----:B------:R-:W1:Y:S01]  /*8c20*/  @P4 MUFU.RCP R3, R165 ;  /* 0x000000a500034308 */ /* 0x000e620000001000 */
        /* <DEDUP_REMOVED lines=27> */
[----:B------:R-:W-:Y:S01]  /*8de0*/  MOV R0, 0x3f800000 ;  /* 0x3f80000000007802 */ /* 0x000fe20000000f00 */
[C---:B-1----:R-:W-:Y:S01]  /*8df0*/  FMUL.FTZ R174, R3.reuse, R174 ;  /* 0x000000ae03ae7220 */ /* 0x042fe20000410000 */
[C---:B------:R-:W-:Y:S01]  /*8e00*/  FMUL.FTZ R5, R3.reuse, R175 ;  /* 0x000000af03057220 */ /* 0x040fe20000410000 */
[C---:B------:R-:W-:Y:S01]  /*8e10*/  FMUL.FTZ R178, R3.reuse, R178 ;  /* 0x000000b203b27220 */ /* 0x040fe20000410000 */
[C---:B------:R-:W-:Y:S01]  /*8e20*/  FMUL.FTZ R7, R3.reuse, R179 ;  /* 0x000000b303077220 */ /* 0x040fe20000410000 */
        /* <DEDUP_REMOVED lines=61> */
[--C-:B------:R-:W-:Y:S01]  /*9200*/  SHF.R.S32.HI R2, RZ, 0x2, R4.reuse ;  /* 0x00000002ff027819 */ /* 0x100fe20000011404 */
[C---:B-1----:R-:W-:Y:S01]  /*9210*/  FMUL.FTZ R171, R0.reuse, R171 ;  /* 0x000000ab00ab7220 */ /* 0x042fe20000410000 */
[----:B------:R-:W-:Y:S01]  /*9220*/  SHF.R.S32.HI R3, RZ, 0x1f, R4 ;  /* 0x0000001fff037819 */ /* 0x000fe20000011404 */
[C---:B------:R-:W-:Y:S01]  /*9230*/  FMUL.FTZ R8, R0.reuse, R170 ;  /* 0x000000aa00087220 */ /* 0x040fe20000410000 */
[C---:B------:R-:W-:Y:S01]  /*9240*/  FMUL.FTZ R183, R0.reuse, R183 ;  /* 0x000000b700b77220 */ /* 0x040fe20000410000 */
[C---:B------:R-:W-:Y:S01]  /*9250*/  FMUL.FTZ R13, R0.reuse, R182 ;  /* 0x000000b6000d7220 */ /* 0x040fe20000410000 */
[----:B------:R-:W-:Y:S01]  /*9260*/  LEA.HI R3, R3, R2, RZ, 0x3 ;  /* 0x0000000203037211 */ /* 0x000fe200078f18ff */
[C---:B------:R-:W-:Y:S01]  /*9270*/  FMUL.FTZ R75, R0.reuse, R75 ;  /* 0x0000004b004b7220 */ /* 0x040fe20000410000 */
[C---:B------:R-:W-:Y:S01]  /*9280*/  FMUL.FTZ R18, R0.reuse, R74 ;  /* 0x0000004a00127220 */ /* 0x040fe20000410000 */
[C---:B------:R-:W-:Y:S01]  /*9290*/  FMUL.FTZ R79, R0.reuse, R79 ;  /* 0x0000004f004f7220 */ /* 0x040fe20000410000 */
[----:B------:R-:W-:Y:S01]  /*92a0*/  LOP3.LUT R3, R3, 0xfffffff8, RZ, 0xc0, !PT ;  /* 0xfffffff803037812 */ /* 0x000fe200078ec0ff */
[C---:B------:R-:W-:Y:S01]  /*92b0*/  FMUL.FTZ R24, R0.reuse, R78 ;  /* 0x0000004e00187220 */ /* 0x040fe20000410000 */
[C---:B------:R-:W-:Y:S01]  /*92c0*/  FMUL.FTZ R91, R0.reuse, R91 ;  /* 0x0000005b005b7220 */ /* 0x040fe20000410000 */
[----:B------:R-:W-:Y:S01]  /*92d0*/  FMUL.FTZ R25, R0, R90 ;  /* 0x0000005a00197220 */ /* 0x000fe20000410000 */
[----:B------:R-:W-:Y:S01]  /*92e0*/  IADD3 R3, R2, -R3, RZ ;  /* 0x8000000302037210 */ /* 0x000fe20007ffe0ff */
        /* <DEDUP_REMOVED lines=22> */
[----:B------:R-:W-:-:S02]  /*9450*/  SHF.R.S32.HI R33, RZ, 0x5, R33 ;  /* 0x00000005ff217819 */ /* 0x000fc40000011421 */
[----:B------:R-:W-:Y:S02]  /*9460*/  SHF.L.U32 R0, R3, 0x6, RZ ;  /* 0x0000000603007819 */ /* 0x000fe400000006ff */
[----:B------:R-:W-:Y:S02]  /*9470*/  LEA R2, R33, R60, 0x9 ;  /* 0x0000003c21027211 */ /* 0x000fe400078e48ff */
[----:B------:R-:W-:Y:S02]  /*9480*/  LOP3.LUT R0, R0, 0x1c0, RZ, 0xc0, !PT ;  /* 0x000001c000007812 */ /* 0x000fe400078ec0ff */
[----:B------:R-:W-:Y:S02]  /*9490*/  LOP3.LUT R60, R3, 0x1, RZ, 0xc0, !PT ;  /* 0x00000001033c7812 */ /* 0x000fe400078ec0ff */
[----:B------:R-:W-:Y:S02]  /*94a0*/  LEA.HI R0, R0, R0, RZ, 0x1d ;  /* 0x0000000000007211 */ /* 0x000fe400078fe8ff */
[----:B------:R-:W-:-:S02]  /*94b0*/  ISETP.NE.U32.AND P1, PT, R60, 0x1, PT ;  /* 0x000000013c00780c */ /* 0x000fc40003f25070 */
[----:B------:R-:W-:Y:S02]  /*94c0*/  LEA R0, R2, R0, 0x1 ;  /* 0x0000000002007211 */ /* 0x000fe400078e08ff */
[----:B------:R-:W-:Y:S02]  /*94d0*/  F2FP.BF16.F32.PACK_AB R6, R6, R172 ;  /* 0x000000ac0606723e */ /* 0x000fe400000010ff */
[----:B------:R-:W-:Y:S01]  /*94e0*/  LEA R0, R0, UR4, 0x1 ;  /* 0x0000000400007c11 */ /* 0x000fe2000f8e08ff */
[----:B------:R-:W-:Y:S01]  /*94f0*/  ULDC.U8 UR4, c[0x0][0x3d9] ;  /* 0x0000f64000047ab9 */ /* 0x000fe20000000000 */
[----:B------:R-:W-:Y:S02]  /*9500*/  F2FP.BF16.F32.PACK_AB R5, R5, R174 ;  /* 0x000000ae0505723e */ /* 0x000fe400000010ff */
[----:B------:R-:W-:Y:S01]  /*9510*/  IADD3 R2, R0, -0x10, RZ ;  /* 0xfffffff000027810 */ /* 0x000fe20007ffe0ff */
[----:B------:R1:W-:Y:S01]  /*9520*/  STS [R0], R6 ;  /* 0x0000000600007388 */ /* 0x0003e20000000800 */
[----:B------:R-:W-:-:S02]  /*9530*/  F2FP.BF16.F32.PACK_AB R4, R177, R176 ;  /* 0x000000b0b104723e */ /* 0x000fc400000010ff */
[----:B------:R-:W-:Y:S01]  /*9540*/  @P1 IADD3 R2, R0, 0x10, RZ ;  /* 0x0000001000021810 */ /* 0x000fe20007ffe0ff */
[----:B------:R-:W-:Y:S01]  /*9550*/  STS [R0+0x400], R5 ;  /* 0x0004000500007388 */ /* 0x000fe20000000800 */
[----:B------:R-:W-:Y:S02]  /*9560*/  R2P PR, R3, 0x6 ;  /* 0x0000000603007804 */ /* 0x000fe40000000000 */
[----:B------:R-:W-:Y:S01]  /*9570*/  MOV R3, 0x20 ;  /* 0x0000002000037802 */ /* 0x000fe20000000f00 */
[----:B------:R2:W-:Y:S01]  /*9580*/  STS [R2], R4 ;  /* 0x0000000402007388 */ /* 0x0005e20000000800 */
[----:B------:R-:W-:Y:S02]  /*9590*/  F2FP.BF16.F32.PACK_AB R7, R7, R178 ;  /* 0x000000b20707723e */ /* 0x000fe400000010ff */
        /* <DEDUP_REMOVED lines=8> */
[----:B------:R-:W-:Y:S01]  /*9620*/  STS [R0+0x2400], R8 ;  /* 0x0024000800007388 */ /* 0x000fe20000000800 */
[----:B------:R-:W-:Y:S02]  /*9630*/  F2FP.BF16.F32.PACK_AB R15, R81, R80 ;  /* 0x00000050510f723e */ /* 0x000fe400000010ff */
[----:B-1----:R-:W-:Y:S01]  /*9640*/  MOV R6, 0x40 ;  /* 0x0000004000067802 */ /* 0x002fe20000000f00 */
[----:B------:R1:W-:Y:S01]  /*9650*/  STS [R2+0x2000], R10 ;  /* 0x0020000a02007388 */ /* 0x0003e20000000800 */
[----:B------:R-:W-:-:S02]  /*9660*/  F2FP.BF16.F32.PACK_AB R14, R14, R82 ;  /* 0x000000520e0e723e */ /* 0x000fc400000010ff */
[----:B------:R-:W-:Y:S01]  /*9670*/  SEL R6, R6, 0xffffffc0, !P2 ;  /* 0xffffffc006067807 */ /* 0x000fe20005000000 */
[----:B------:R-:W-:Y:S01]  /*9680*/  STS [R2+0x2400], R13 ;  /* 0x0024000d02007388 */ /* 0x000fe20000000800 */
[----:B------:R-:W-:Y:S02]  /*9690*/  F2FP.BF16.F32.PACK_AB R16, R16, R72 ;  /* 0x000000481010723e */ /* 0x000fe400000010ff */
[----:B--2---:R-:W-:Y:S02]  /*96a0*/  SEL R4, R3, 0xffffffe0, !P1 ;  /* 0xffffffe003047807 */ /* 0x004fe40004800000 */
[----:B------:R-:W-:Y:S02]  /*96b0*/  ISETP.NE.AND P1, PT, RZ, UR4, PT ;  /* 0x00000004ff007c0c */ /* 0x000fe4000bf25270 */
[----:B------:R-:W-:Y:S02]  /*96c0*/  IADD3 R3, R0, R4, RZ ;  /* 0x0000000400037210 */ /* 0x000fe40007ffe0ff */
[----:B---3--:R-:W-:-:S02]  /*96d0*/  IADD3 R7, R4, R2, RZ ;  /* 0x0000000204077210 */ /* 0x008fc40007ffe0ff */
[----:B------:R-:W-:Y:S01]  /*96e0*/  F2FP.BF16.F32.PACK_AB R18, R75, R18 ;  /* 0x000000124b12723e */ /* 0x000fe200000010ff */
[----:B------:R2:W-:Y:S01]  /*96f0*/  STS [R3], R12 ;  /* 0x0000000c03007388 */ /* 0x0005e20000000800 */
[----:B------:R-:W-:Y:S01]  /*9700*/  F2FP.BF16.F32.PACK_AB R17, R17, R76 ;  /* 0x0000004c1111723e */ /* 0x000fe200000010ff */
[----:B----4-:R-:W3:Y:S01]  /*9710*/  @P4 MUFU.LG2 R9, R165 ;  /* 0x000000a500094308 */ /* 0x010ee20000000c00 */
[----:B------:R-:W-:Y:S01]  /*9720*/  F2FP.BF16.F32.PACK_AB R24, R79, R24 ;  /* 0x000000184f18723e */ /* 0x000fe200000010ff */
[----:B------:R4:W-:Y:S01]  /*9730*/  STS [R3+0x400], R11 ;  /* 0x0004000b03007388 */ /* 0x0009e20000000800 */
[----:B------:R-:W-:Y:S02]  /*9740*/  F2FP.BF16.F32.PACK_AB R23, R23, R84 ;  /* 0x000000541717723e */ /* 0x000fe400000010ff */
[----:B------:R-:W-:Y:S01]  /*9750*/  F2FP.BF16.F32.PACK_AB R22, R22, R86 ;  /* 0x000000561616723e */ /* 0x000fe200000010ff */
[----:B------:R-:W-:Y:S01]  /*9760*/  STS [R7], R15 ;  /* 0x0000000f07007388 */ /* 0x000fe20000000800 */
[----:B------:R-:W-:Y:S01]  /*9770*/  IADD3 R5, R0, R6, RZ ;  /* 0x0000000600057210 */ /* 0x000fe20007ffe0ff */
[----:B-1----:R-:W1:Y:S01]  /*9780*/  @P5 MUFU.LG2 R10, R161 ;  /* 0x000000a1000a5308 */ /* 0x002e620000000c00 */
[----:B------:R-:W-:Y:S01]  /*9790*/  F2FP.BF16.F32.PACK_AB R20, R20, R96 ;  /* 0x000000601414723e */ /* 0x000fe200000010ff */
[----:B------:R3:W-:Y:S01]  /*97a0*/  STS [R7+0x400], R14 ;  /* 0x0004000e07007388 */ /* 0x0007e20000000800 */
[----:B------:R-:W-:-:S02]  /*97b0*/  F2FP.BF16.F32.PACK_AB R19, R19, R98 ;  /* 0x000000621313723e */ /* 0x000fc400000010ff */
[----:B------:R-:W-:Y:S01]  /*97c0*/  IADD3 R8, R6, R2, RZ ;  /* 0x0000000206087210 */ /* 0x000fe20007ffe0ff */
[----:B------:R1:W-:Y:S01]  /*97d0*/  STS [R3+0x2000], R16 ;  /* 0x0020001003007388 */ /* 0x0003e20000000800 */
[----:B------:R-:W-:Y:S02]  /*97e0*/  F2FP.BF16.F32.PACK_AB R21, R21, R88 ;  /* 0x000000581515723e */ /* 0x000fe400000010ff */
[----:B------:R-:W-:Y:S01]  /*97f0*/  F2FP.BF16.F32.PACK_AB R25, R91, R25 ;  /* 0x000000195b19723e */ /* 0x000fe200000010ff */
[----:B------:R-:W-:Y:S01]  /*9800*/  STS [R3+0x2400], R18 ;  /* 0x0024001203007388 */ /* 0x000fe20000000800 */
[----:B------:R-:W-:Y:S02]  /*9810*/  F2FP.BF16.F32.PACK_AB R32, R32, R92 ;  /* 0x0000005c2020723e */ /* 0x000fe400000010ff */
[----:B------:R-:W-:Y:S01]  /*9820*/  F2FP.BF16.F32.PACK_AB R31, R95, R31 ;  /* 0x0000001f5f1f723e */ /* 0x000fe200000010ff */
[----:B------:R1:W-:Y:S01]  /*9830*/  STS [R7+0x2000], R17 ;  /* 0x0020001107007388 */ /* 0x0003e20000000800 */
[----:B--2---:R-:W2:Y:S01]  /*9840*/  @P1 LDC.64 R12, c[0x0][0x2c0] ;  /* 0x0000b000ff0c1b82 */ /* 0x004ea20000000a00 */
[----:B------:R-:W-:-:S02]  /*9850*/  F2FP.BF16.F32.PACK_AB R30, R30, R100 ;  /* 0x000000641e1e723e */ /* 0x000fc400000010ff */
[----:B------:R-:W-:Y:S01]  /*9860*/  F2FP.BF16.F32.PACK_AB R29, R29, R102 ;  /* 0x000000661d1d723e */ /* 0x000fe200000010ff */
[----:B------:R-:W-:Y:S01]  /*9870*/  STS [R7+0x2400], R24 ;  /* 0x0024001807007388 */ /* 0x000fe20000000800 */
[----:B------:R-:W-:Y:S02]  /*9880*/  IADD3 R4, R3, R6, RZ ;  /* 0x0000000603047210 */ /* 0x000fe40007ffe0ff */
[----:B------:R-:W-:Y:S01]  /*9890*/  F2FP.BF16.F32.PACK_AB R27, R27, R112 ;  /* 0x000000701b1b723e */ /* 0x000fe200000010ff */
[----:B------:R-:W-:Y:S01]  /*98a0*/  STS [R5], R23 ;  /* 0x0000001705007388 */ /* 0x000fe20000000800 */
[----:B------:R-:W-:Y:S01]  /*98b0*/  F2FP.BF16.F32.PACK_AB R26, R26, R114 ;  /* 0x000000721a1a723e */ /* 0x000fe200000010ff */
[----:B----4-:R-:W4:Y:S01]  /*98c0*/  @P4 LDC R11, c[0x0][0x2e8] ;  /* 0x0000ba00ff0b4b82 */ /* 0x010f220000000800 */
[----:B------:R-:W-:Y:S01]  /*98d0*/  IADD3 R6, R7, R6, RZ ;  /* 0x0000000607067210 */ /* 0x000fe20007ffe0ff */
[----:B------:R-:W-:Y:S01]  /*98e0*/  STS [R5+0x400], R22 ;  /* 0x0004001605007388 */ /* 0x000fe20000000800 */
[----:B------:R-:W-:Y:S01]  /*98f0*/  F2FP.BF16.F32.PACK_AB R28, R28, R104 ;  /* 0x000000681c1c723e */ /* 0x000fe200000010ff */
[----:B---3--:R-:W3:Y:S01]  /*9900*/  @P3 MUFU.LG2 R14, R166 ;  /* 0x000000a6000e3308 */ /* 0x008ee20000000c00 */
[----:B------:R-:W-:Y:S01]  /*9910*/  F2FP.BF16.F32.PACK_AB R52, R107, R52 ;  /* 0x000000346b34723e */ /* 0x000fe200000010ff */
[----:B------:R-:W-:Y:S01]  /*9920*/  STS [R8], R20 ;  /* 0x0000001408007388 */ /* 0x000fe20000000800 */
[----:B------:R-:W-:Y:S01]  /*9930*/  F2FP.BF16.F32.PACK_AB R51, R51, R108 ;  /* 0x0000006c3333723e */ /* 0x000fe200000010ff */
[----:B-1----:R-:W1:Y:S01]  /*9940*/  @P3 LDC R16, c[0x0][0x2e8] ;  /* 0x0000ba00ff103b82 */ /* 0x002e620000000800 */
[----:B------:R-:W-:Y:S01]  /*9950*/  F2FP.BF16.F32.PACK_AB R50, R111, R50 ;  /* 0x000000326f32723e */ /* 0x000fe200000010ff */
[----:B------:R-:W-:Y:S01]  /*9960*/  STS [R8+0x400], R19 ;  /* 0x0004001308007388 */ /* 0x000fe20000000800 */
[----:B------:R-:W-:-:S02]  /*9970*/  F2FP.BF16.F32.PACK_AB R49, R49, R116 ;  /* 0x000000743131723e */ /* 0x000fc400000010ff */
[----:B------:R-:W-:Y:S01]  /*9980*/  F2FP.BF16.F32.PACK_AB R48, R48, R118 ;  /* 0x000000763030723e */ /* 0x000fe200000010ff */
[----:B------:R-:W-:Y:S01]  /*9990*/  STS [R5+0x2000], R21 ;  /* 0x0020001505007388 */ /* 0x000fe20000000800 */
[----:B------:R-:W-:Y:S01]  /*99a0*/  F2FP.BF16.F32.PACK_AB R45, R45, R128 ;  /* 0x000000802d2d723e */ /* 0x000fe200000010ff */
[----:B------:R-:W1:Y:S01]  /*99b0*/  @P0 LDC R17, c[0x0][0x2e8] ;  /* 0x0000ba00ff110b82 */ /* 0x000e620000000800 */
[----:B------:R-:W-:Y:S01]  /*99c0*/  F2FP.BF16.F32.PACK_AB R44, R44, R130 ;  /* 0x000000822c2c723e */ /* 0x000fe200000010ff */
[----:B------:R3:W-:Y:S01]  /*99d0*/  STS [R5+0x2400], R25 ;  /* 0x0024001905007388 */ /* 0x0007e20000000800 */
        /* <DEDUP_REMOVED lines=8> */
[----:B------:R-:W-:Y:S01]  /*9a60*/  STS [R4], R30 ;  /* 0x0000001e04007388 */ /* 0x000fe20000000800 */
[----:B------:R-:W-:Y:S02]  /*9a70*/  ISETP.NE.AND P2, PT, RZ, UR5, PT ;  /* 0x00000005ff007c0c */ /* 0x000fe4000bf45270 */
        /* <DEDUP_REMOVED lines=9> */
[----:B------:R-:W-:Y:S01]  /*9b10*/  ISETP.NE.OR P6, PT, RZ, UR4, !P2 ;  /* 0x00000004ff007c0c */ /* 0x000fe2000d7c5670 */
        /* <DEDUP_REMOVED lines=10> */
[----:B------:R-:W-:Y:S01]  /*9bc0*/  F2FP.BF16.F32.PACK_AB R53, R53, R188 ;  /* 0x000000bc3535723e */ /* 0x000fe200000010ff */
[----:B------:R-:W4:Y:S01]  /*9bd0*/  @!P6 LDC R15, c[0x0][0x2c4] ;  /* 0x0000b100ff0feb82 */ /* 0x000f220000000800 */
        /* <DEDUP_REMOVED lines=11> */
[----:B---3--:R-:W-:-:S02]  /*9c90*/  MOV R25, 0x7f800000 ;  /* 0x7f80000000197802 */ /* 0x008fc40000000f00 */
[----:B------:R-:W-:Y:S01]  /*9ca0*/  F2FP.BF16.F32.PACK_AB R67, R67, R200 ;  /* 0x000000c84343723e */ /* 0x000fe200000010ff */
[----:B------:R-:W-:Y:S01]  /*9cb0*/  STS [R0+0x6000], R47 ;  /* 0x0060002f00007388 */ /* 0x000fe20000000800 */
[----:B------:R-:W-:Y:S02]  /*9cc0*/  F2FP.BF16.F32.PACK_AB R66, R203, R66 ;  /* 0x00000042cb42723e */ /* 0x000fe400000010ff */
[----:B------:R-:W-:Y:S01]  /*9cd0*/  MOV R24, 0x7f800000 ;  /* 0x7f80000000187802 */ /* 0x000fe20000000f00 */
[----:B------:R3:W-:Y:S01]  /*9ce0*/  STS [R0+0x6400], R46 ;  /* 0x0064002e00007388 */ /* 0x0007e20000000800 */
[----:B------:R-:W-:Y:S02]  /*9cf0*/  MOV R22, 0x7f800000 ;  /* 0x7f80000000167802 */ /* 0x000fe40000000f00 */
[----:B------:R-:W-:Y:S01]  /*9d00*/  MOV R23, 0x7f800000 ;  /* 0x7f80000000177802 */ /* 0x000fe20000000f00 */
[----:B------:R-:W-:Y:S04]  /*9d10*/  STS [R2+0x6000], R43 ;  /* 0x0060002b02007388 */ /* 0x000fe80000000800 */
[----:B------:R2:W-:Y:S04]  /*9d20*/  STS [R2+0x6400], R42 ;  /* 0x0064002a02007388 */ /* 0x0005e80000000800 */
[----:B------:R-:W-:Y:S04]  /*9d30*/  STS [R3+0x4000], R41 ;  /* 0x0040002903007388 */ /* 0x000fe80000000800 */
[----:B------:R-:W-:Y:S04]  /*9d40*/  STS [R3+0x4400], R40 ;  /* 0x0044002803007388 */ /* 0x000fe80000000800 */
[----:B------:R-:W-:Y:S04]  /*9d50*/  STS [R7+0x4000], R37 ;  /* 0x0040002507007388 */ /* 0x000fe80000000800 */
[----:B------:R-:W-:Y:S01]  /*9d60*/  STS [R7+0x4400], R36 ;  /* 0x0044002407007388 */ /* 0x000fe20000000800 */
[----:B---3--:R-:W3:Y:S03]  /*9d70*/  @!P1 LDC R0, c[0x0][0x270] ;  /* 0x00009c00ff009b82 */ /* 0x008ee60000000800 */
[----:B------:R-:W-:Y:S04]  /*9d80*/  STS [R3+0x6000], R39 ;  /* 0x0060002703007388 */ /* 0x000fe80000000800 */
[----:B------:R-:W-:Y:S01]  /*9d90*/  STS [R3+0x6400], R38 ;  /* 0x0064002603007388 */ /* 0x000fe20000000800 */
[----:B--2---:R-:W2:Y:S03]  /*9da0*/  @!P1 LDC R2, c[0x0][0x2e4] ;  /* 0x0000b900ff029b82 */ /* 0x004ea60000000800 */
[----:B------:R-:W-:Y:S04]  /*9db0*/  STS [R7+0x6000], R35 ;  /* 0x0060002307007388 */ /* 0x000fe80000000800 */
[----:B------:R1:W-:Y:S01]  /*9dc0*/  STS [R7+0x6400], R34 ;  /* 0x0064002207007388 */ /* 0x0003e20000000800 */
[----:B------:R-:W4:Y:S03]  /*9dd0*/  S2R R26, SR_CTAID.Y ;  /* 0x00000000001a7919 */ /* 0x000f260000002600 */
[----:B------:R-:W-:Y:S04]  /*9de0*/  STS [R5+0x4000], R59 ;  /* 0x0040003b05007388 */ /* 0x000fe80000000800 */
[----:B------:R-:W-:Y:S04]  /*9df0*/  STS [R5+0x4400], R58 ;  /* 0x0044003a05007388 */ /* 0x000fe80000000800 */
[----:B------:R-:W-:Y:S04]  /*9e00*/  STS [R8+0x4000], R55 ;  /* 0x0040003708007388 */ /* 0x000fe80000000800 */
[----:B------:R-:W-:Y:S01]  /*9e10*/  STS [R8+0x4400], R54 ;  /* 0x0044003608007388 */ /* 0x000fe20000000800 */
[----:B------:R-:W3:Y:S01]  /*9e20*/  S2R R29, SR_CTAID.X ;  /* 0x00000000001d7919 */ /* 0x000ee20000002500 */
[----:B-1----:R-:W-:-:S02]  /*9e30*/  @P1 IMAD R7, R13, R12, RZ ;  /* 0x0000000c0d071224 */ /* 0x002fc400078e02ff */
[----:B------:R-:W2:Y:S01]  /*9e40*/  @!P1 LDC R13, c[0x0][0x2c4] ;  /* 0x0000b100ff0d9b82 */ /* 0x000ea20000000800 */
[----:B------:R-:W-:Y:S04]  /*9e50*/  STS [R5+0x6000], R57 ;  /* 0x0060003905007388 */ /* 0x000fe80000000800 */
[----:B------:R1:W-:Y:S03]  /*9e60*/  STS [R5+0x6400], R56 ;  /* 0x0064003805007388 */ /* 0x0003e60000000800 */
[----:B------:R-:W3:Y:S01]  /*9e70*/  @P5 LDC R12, c[0x0][0x2e8] ;  /* 0x0000ba00ff0c5b82 */ /* 0x000ee20000000800 */
[----:B------:R-:W-:Y:S01]  /*9e80*/  STS [R8+0x6000], R53 ;  /* 0x0060003508007388 */ /* 0x000fe20000000800 */
[----:B----4-:R-:W-:-:S03]  /*9e90*/  SHF.R.S32.HI R27, RZ, 0x1f, R26 ;  /* 0x0000001fff1b7819 */ /* 0x010fc6000001141a */
[----:B------:R4:W-:Y:S01]  /*9ea0*/  STS [R8+0x6400], R61 ;  /* 0x0064003d08007388 */ /* 0x0009e20000000800 */
[----:B------:R-:W4:Y:S03]  /*9eb0*/  S2R R28, SR_CTAID.Z ;  /* 0x00000000001c7919 */ /* 0x000f260000002700 */
[----:B------:R-:W-:Y:S01]  /*9ec0*/  STS [R4+0x4000], R60 ;  /* 0x0040003c04007388 */ /* 0x000fe20000000800 */
[----:B--2---:R-:W-:-:S03]  /*9ed0*/  @!P1 SEL R7, R13, R2, !P2 ;  /* 0x000000020d079207 */ /* 0x004fc60005000000 */
[----:B------:R-:W-:Y:S01]  /*9ee0*/  STS [R4+0x4400], R63 ;  /* 0x0044003f04007388 */ /* 0x000fe20000000800 */
[----:B------:R-:W-:-:S03]  /*9ef0*/  CS2R R2, SRZ ;  /* 0x0000000000027805 */ /* 0x000fc6000001ff00 */
[----:B------:R-:W-:Y:S01]  /*9f00*/  STS [R6+0x4000], R62 ;  /* 0x0040003e06007388 */ /* 0x000fe20000000800 */
[----:B-1----:R-:W-:Y:S01]  /*9f10*/  @P1 MOV R5, 0x1 ;  /* 0x0000000100051802 */ /* 0x002fe20000000f00 */
[----:B---3--:R-:W-:Y:S02]  /*9f20*/  @!P1 IMAD R5, R7, R0, RZ ;  /* 0x0000000007059224 */ /* 0x008fe400078e02ff */
[----:B------:R-:W-:Y:S01]  /*9f30*/  STS [R6+0x4400], R64 ;  /* 0x0044004006007388 */ /* 0x000fe20000000800 */
[C---:B------:R-:W-:Y:S02]  /*9f40*/  @!P6 IMAD R0, R26.reuse, R15, RZ ;  /* 0x0000000f1a00e224 */ /* 0x040fe400078e02ff */
[----:B------:R-:W1:Y:S01]  /*9f50*/  @P0 MUFU.LG2 R15, R204 ;  /* 0x000000cc000f0308 */ /* 0x000e620000000c00 */
[----:B------:R-:W-:Y:S01]  /*9f60*/  STS [R4+0x6000], R65 ;  /* 0x0060004104007388 */ /* 0x000fe20000000800 */
[----:B----4-:R-:W2:Y:S01]  /*9f70*/  @P1 LDC R8, c[0x0][0x2c0] ;  /* 0x0000b000ff081b82 */ /* 0x010ea20000000800 */
[----:B------:R-:W-:Y:S01]  /*9f80*/  IMAD R5, R26, R5, RZ ;  /* 0x000000051a057224 */ /* 0x000fe200078e02ff */
[----:B------:R-:W-:Y:S01]  /*9f90*/  @!P6 SHF.R.S32.HI R3, RZ, 0x1f, R0 ;  /* 0x0000001fff03e819 */ /* 0x000fe20000011400 */
[----:B------:R3:W-:Y:S01]  /*9fa0*/  STS [R4+0x6400], R68 ;  /* 0x0064004404007388 */ /* 0x0007e20000000800 */
[----:B------:R-:W-:-:S03]  /*9fb0*/  @!P6 MOV R2, R0 ;  /* 0x000000000002e202 */ /* 0x000fc60000000f00 */
[----:B------:R-:W-:Y:S04]  /*9fc0*/  STS [R6+0x6000], R67 ;  /* 0x0060004306007388 */ /* 0x000fe80000000800 */
[----:B------:R4:W-:Y:S01]  /*9fd0*/  STS [R6+0x6400], R66 ;  /* 0x0064004206007388 */ /* 0x0009e20000000800 */
[----:B------:R-:W-:Y:S01]  /*9fe0*/  @!P1 MOV R8, 0x1 ;  /* 0x0000000100089802 */ /* 0x000fe20000000f00 */
[----:B---3--:R-:W-:Y:S01]  /*9ff0*/  @P4 FMUL.FTZ R4, R9, 0.69314718246459960938 ;  /* 0x3f31721809044820 */ /* 0x008fe20000410000 */
[----:B------:R-:W-:-:S03]  /*a000*/  SEL R9, R5, RZ, P6 ;  /* 0x000000ff05097207 */ /* 0x000fc60003000000 */
[----:B--2---:R-:W-:Y:S02]  /*a010*/  IMAD R5, R29, R8, RZ ;  /* 0x000000081d057224 */ /* 0x004fe400078e02ff */
[----:B-----5:R-:W-:Y:S01]  /*a020*/  @P4 FFMA.FTZ R25, R163, R11, R4 ;  /* 0x0000000ba3194223 */ /* 0x020fe20000010004 */
[----:B------:R-:W-:Y:S01]  /*a030*/  BAR.SYNC.DEFER_BLOCKING 0x0 ;  /* 0x0000000000007b1d */ /* 0x000fe20000010000 */
[----:B------:R-:W-:Y:S01]  /*a040*/  LOP3.LUT P4, RZ, R167, 0x3, RZ, 0xc0, !PT ;  /* 0x00000003a7ff7812 */ /* 0x000fe2000788c0ff */
[----:B------:R-:W-:Y:S02]  /*a050*/  IMAD R4, R28, R7, R9 ;  /* 0x000000071c047224 */ /* 0x000fe400078e0209 */
[----:B----4-:R-:W-:Y:S01]  /*a060*/  @P5 FMUL.FTZ R6, R10, 0.69314718246459960938 ;  /* 0x3f3172180a065820 */ /* 0x010fe20000410000 */
[----:B------:R-:W-:Y:S01]  /*a070*/  SHF.L.U32 R0, R5, 0x7, RZ ;  /* 0x0000000705007819 */ /* 0x000fe200000006ff */
[----:B------:R-:W-:Y:S01]  /*a080*/  @P3 FMUL.FTZ R7, R14, 0.69314718246459960938 ;  /* 0x3f3172180e073820 */ /* 0x000fe20000410000 */
[----:B------:R-:W-:Y:S01]  /*a090*/  SHF.L.U32 R14, R205, 0x3, RZ ;  /* 0x00000003cd0e7819 */ /* 0x000fe200000006ff */
[----:B------:R-:W-:Y:S01]  /*a0a0*/  @P5 FFMA.FTZ R24, R164, R12, R6 ;  /* 0x0000000ca4185223 */ /* 0x000fe20000010006 */
[----:B------:R-:W-:Y:S01]  /*a0b0*/  IADD3 R11, P2, P1, R0, R2, R4 ;  /* 0x00000002000b7210 */ /* 0x000fe2000795e004 */
[----:B-1----:R-:W-:Y:S01]  /*a0c0*/  @P0 FMUL.FTZ R6, R15, 0.69314718246459960938 ;  /* 0x3f3172180f060820 */ /* 0x002fe20000410000 */
[----:B------:R-:W-:Y:S01]  /*a0d0*/  SHF.R.S32.HI R5, RZ, 0x1f, R0 ;  /* 0x0000001fff057819 */ /* 0x000fe20000011400 */
[----:B------:R-:W-:Y:S01]  /*a0e0*/  @P3 FFMA.FTZ R22, R162, R16, R7 ;  /* 0x00000010a2163223 */ /* 0x000fe20000010007 */
[----:B------:R-:W-:Y:S01]  /*a0f0*/  SHF.R.S32.HI R4, RZ, 0x1f, R4 ;  /* 0x0000001fff047819 */ /* 0x000fe20000011404 */
[----:B------:R-:W-:Y:S01]  /*a100*/  @P0 FFMA.FTZ R23, R160, R17, R6 ;  /* 0x00000011a0170223 */ /* 0x000fe20000010006 */
[----:B------:R-:W-:-:S02]  /*a110*/  SHF.R.S32.HI R15, RZ, 0x1f, R14 ;  /* 0x0000001fff0f7819 */ /* 0x000fc4000001140e */
[----:B------:R-:W-:Y:S01]  /*a120*/  IADD3.X R9, R5, R3, R4, P2, P1 ;  /* 0x0000000305097210 */ /* 0x000fe200017e2404 */
[----:B------:R-:W-:Y:S06]  /*a130*/  @P4 BRA `(.L_x_124) ;  /* 0x0000000000b04947 */ /* 0x000fec0003800000 */
[----:B------:R-:W-:Y:S02]  /*a140*/  SHF.R.S32.HI R0, RZ, 0x1f, R33 ;  /* 0x0000001fff007819 */ /* 0x000fe40000011421 */
[----:B------:R-:W-:Y:S02]  /*a150*/  SHF.R.S32.HI R3, RZ, 0x1f, R167 ;  /* 0x0000001fff037819 */ /* 0x000fe400000114a7 */
[----:B------:R-:W-:Y:S02]  /*a160*/  LEA.HI R2, R0, R33, RZ, 0x2 ;  /* 0x0000002100027211 */ /* 0x000fe400078f10ff */
[----:B------:R-:W-:Y:S02]  /*a170*/  LEA.HI R0, R3, R167, RZ, 0x2 ;  /* 0x000000a703007211 */ /* 0x000fe400078f10ff */
[----:B------:R-:W-:Y:S02]  /*a180*/  LOP3.LUT R2, R2, 0xffffffc, RZ, 0xc0, !PT ;  /* 0x0ffffffc02027812 */ /* 0x000fe400078ec0ff */
[----:B------:R-:W-:-:S03]  /*a190*/  SHF.R.S32.HI R0, RZ, 0x2, R0 ;  /* 0x00000002ff007819 */ /* 0x000fc60000011400 */
[----:B------:R-:W-:-:S04]  /*a1a0*/  IMAD.IADD R2, R33, 0x1, -R2 ;  /* 0x0000000121027824 */ /* 0x000fc800078e0a02 */
[----:B------:R-:W-:Y:S02]  /*a1b0*/  IMAD R0, R2, 0x10, R0 ;  /* 0x0000001002007824 */ /* 0x000fe400078e0200 */
[----:B------:R-:W-:Y:S02]  /*a1c0*/  IMAD R2, R29, -0x80, R13 ;  /* 0xffffff801d027824 */ /* 0x000fe400078e020d */
[C---:B------:R-:W-:Y:S02]  /*a1d0*/  VIADD R3, R0.reuse, 0x8 ;  /* 0x0000000800037836 */ /* 0x040fe40000000000 */
[C---:B------:R-:W-:Y:S01]  /*a1e0*/  VIADD R4, R0.reuse, 0x40 ;  /* 0x0000004000047836 */ /* 0x040fe20000000000 */
[CC--:B------:R-:W-:Y:S01]  /*a1f0*/  ISETP.GE.AND P6, PT, R0.reuse, R2.reuse, PT ;  /* 0x000000020000720c */ /* 0x0c0fe20003fc6270 */
[----:B------:R-:W-:Y:S01]  /*a200*/  VIADD R5, R0, 0x48 ;  /* 0x0000004800057836 */ /* 0x000fe20000000000 */
[-C--:B------:R-:W-:Y:S02]  /*a210*/  ISETP.GE.AND P5, PT, R3, R2.reuse, PT ;  /* 0x000000020300720c */ /* 0x080fe40003fa6270 */
[----:B------:R-:W-:-:S02]  /*a220*/  ISETP.GE.AND P4, PT, R4, R2, PT ;  /* 0x000000020400720c */ /* 0x000fc40003f86270 */
[----:B------:R-:W-:-:S07]  /*a230*/  ISETP.GE.AND P3, PT, R5, R2, PT ;  /* 0x000000020500720c */ /* 0x000fce0003f66270 */
[----:B------:R-:W1:Y:S01]  /*a240*/  @!P6 LDC.64 R12, c[0x0][0x2b0] ;  /* 0x0000ac00ff0ceb82 */ /* 0x000e620000000a00 */
[-C--:B------:R-:W-:Y:S02]  /*a250*/  @!P6 IMAD R2, R0, R8.reuse, RZ ;  /* 0x000000080002e224 */ /* 0x080fe400078e02ff */
[-C--:B------:R-:W-:Y:S02]  /*a260*/  @!P5 IMAD R0, R3, R8.reuse, RZ ;  /* 0x000000080300d224 */ /* 0x080fe400078e02ff */
[-C--:B------:R-:W-:Y:S01]  /*a270*/  @!P4 IMAD R3, R4, R8.reuse, RZ ;  /* 0x000000080403c224 */ /* 0x080fe200078e02ff */
[-C--:B------:R-:W-:Y:S01]  /*a280*/  @!P6 IADD3 R7, P0, R2, R11.reuse, RZ ;  /* 0x0000000b0207e210 */ /* 0x080fe20007f1e0ff */
[----:B------:R-:W-:Y:S01]  /*a290*/  @!P3 IMAD R5, R5, R8, RZ ;  /* 0x000000080505b224 */ /* 0x000fe200078e02ff */
[----:B------:R-:W2:Y:S01]  /*a2a0*/  @!P5 LDC.64 R16, c[0x0][0x2b0] ;  /* 0x0000ac00ff10db82 */ /* 0x000ea20000000a00 */
[-C--:B------:R-:W-:Y:S02]  /*a2b0*/  @!P5 IADD3 R4, P2, R0, R11.reuse, RZ ;  /* 0x0000000b0004d210 */ /* 0x080fe40007f5e0ff */
[----:B------:R-:W-:-:S02]  /*a2c0*/  @!P4 IADD3 R10, P1, R3, R11, RZ ;  /* 0x0000000b030ac210 */ /* 0x000fc40007f3e0ff */
[-C--:B------:R-:W-:Y:S02]  /*a2d0*/  @!P6 LEA.HI.X.SX32 R2, R2, R9.reuse, 0x1, P0 ;  /* 0x000000090202e211 */ /* 0x080fe400000f0eff */
[----:B------:R-:W-:Y:S01]  /*a2e0*/  @!P5 LEA.HI.X.SX32 R0, R0, R9, 0x1, P2 ;  /* 0x000000090000d211 */ /* 0x000fe200010f0eff */
[----:B------:R-:W3:Y:S01]  /*a2f0*/  @!P4 LDC.64 R18, c[0x0][0x2b0] ;  /* 0x0000ac00ff12cb82 */ /* 0x000ee20000000a00 */
[----:B------:R-:W-:-:S07]  /*a300*/  @!P3 IADD3 R11, P0, R5, R11, RZ ;  /* 0x0000000b050bb210 */ /* 0x000fce0007f1e0ff */
[----:B------:R-:W4:Y:S01]  /*a310*/  @!P3 LDC.64 R20, c[0x0][0x2b0] ;  /* 0x0000ac00ff14bb82 */ /* 0x000f220000000a00 */
[----:B-1----:R-:W-:Y:S02]  /*a320*/  @!P6 LEA R8, P2, R7, R12, 0x2 ;  /* 0x0000000c0708e211 */ /* 0x002fe400078410ff */
[-C--:B------:R-:W-:Y:S02]  /*a330*/  @!P4 LEA.HI.X.SX32 R12, R3, R9.reuse, 0x1, P1 ;  /* 0x00000009030cc211 */ /* 0x080fe400008f0eff */
[----:B------:R-:W-:Y:S02]  /*a340*/  @!P3 LEA.HI.X.SX32 R3, R5, R9, 0x1, P0 ;  /* 0x000000090503b211 */ /* 0x000fe400000f0eff */
[----:B------:R-:W-:Y:S02]  /*a350*/  @!P6 LEA.HI.X R9, R7, R13, R2, 0x2, P2 ;  /* 0x0000000d0709e211 */ /* 0x000fe400010f1402 */
[----:B--2---:R-:W-:-:S03]  /*a360*/  @!P5 LEA R6, P1, R4, R16, 0x2 ;  /* 0x000000100406d211 */ /* 0x004fc600078210ff */
[----:B------:R1:W-:Y:S01]  /*a370*/  @!P6 STG.E desc[UR16][R8.64], R24 ;  /* 0x000000180800e986 */ /* 0x0003e2000c101910 */
[----:B------:R-:W-:Y:S02]  /*a380*/  @!P5 LEA.HI.X R7, R4, R17, R0, 0x2, P1 ;  /* 0x000000110407d211 */ /* 0x000fe400008f1400 */
[----:B---3--:R-:W-:-:S03]  /*a390*/  @!P4 LEA R4, P1, R10, R18, 0x2 ;  /* 0x000000120a04c211 */ /* 0x008fc600078210ff */
[----:B------:R1:W-:Y:S01]  /*a3a0*/  @!P5 STG.E desc[UR16][R6.64], R25 ;  /* 0x000000190600d986 */ /* 0x0003e2000c101910 */
[----:B------:R-:W-:Y:S02]  /*a3b0*/  @!P4 LEA.HI.X R5, R10, R19, R12, 0x2, P1 ;  /* 0x000000130a05c211 */ /* 0x000fe400008f140c */
[----:B----4-:R-:W-:-:S03]  /*a3c0*/  @!P3 LEA R2, P0, R11, R20, 0x2 ;  /* 0x000000140b02b211 */ /* 0x010fc600078010ff */
[----:B------:R1:W-:Y:S01]  /*a3d0*/  @!P4 STG.E desc[UR16][R4.64], R22 ;  /* 0x000000160400c986 */ /* 0x0003e2000c101910 */
[----:B------:R-:W-:-:S05]  /*a3e0*/  @!P3 LEA.HI.X R3, R11, R21, R3, 0x2, P0 ;  /* 0x000000150b03b211 */ /* 0x000fca00000f1403 */
[----:B------:R1:W-:Y:S04]  /*a3f0*/  @!P3 STG.E desc[UR16][R2.64], R23 ;  /* 0x000000170200b986 */ /* 0x0003e8000c101910 */
.L_x_124:
[----:B------:R-:W-:Y:S05]  /*a400*/  BSYNC B0 ;  /* 0x0000000000007941 */ /* 0x000fea0003800000 */
.L_x_123:
[----:B------:R-:W-:Y:S01]  /*a410*/  ULDC.64 UR4, c[0x0][0x290] ;  /* 0x0000a40000047ab9 */ /* 0x000fe20000000a00 */
[----:B-1----:R-:W-:Y:S01]  /*a420*/  SHF.R.S32.HI R5, RZ, 0x1f, R28 ;  /* 0x0000001fff057819 */ /* 0x002fe2000001141c */
[----:B------:R-:W-:Y:S01]  /*a430*/  IMAD R0, R27, UR4, RZ ;  /* 0x000000041b007c24 */ /* 0x000fe2000f8e02ff */
[----:B------:R-:W-:Y:S01]  /*a440*/  SHF.R.S32.HI R4, RZ, 0x3, R206 ;  /* 0x00000003ff047819 */ /* 0x000fe200000114ce */
[C---:B------:R-:W-:Y:S01]  /*a450*/  IMAD.WIDE.U32 R2, R26.reuse, UR4, R14 ;  /* 0x000000041a027c25 */ /* 0x040fe2000f8e000e */
[----:B------:R-:W1:Y:S01]  /*a460*/  LDS.128 R72, [R247] ;  /* 0x00000000f7487984 */ /* 0x000e620000000c00 */
[----:B------:R-:W-:Y:S02]  /*a470*/  ULDC.64 UR6, c[0x0][0x298] ;  /* 0x0000a60000067ab9 */ /* 0x000fe40000000a00 */
[----:B------:R-:W-:Y:S01]  /*a480*/  IMAD R0, R26, UR5, R0 ;  /* 0x000000051a007c24 */ /* 0x000fe2000f8e0200 */
[----:B------:R-:W-:Y:S01]  /*a490*/  ULDC.64 UR4, c[0x0][0x2a0] ;  /* 0x0000a80000047ab9 */ /* 0x000fe20000000a00 */
[----:B------:R-:W2:Y:S02]  /*a4a0*/  LDS.128 R68, [R247+0x4000] ;  /* 0x00400000f7447984 */ /* 0x000ea40000000c00 */
[----:B------:R-:W-:-:S02]  /*a4b0*/  IMAD.IADD R3, R3, 0x1, R0 ;  /* 0x0000000103037824 */ /* 0x000fc400078e0200 */
[----:B------:R-:W-:Y:S01]  /*a4c0*/  IMAD R0, R5, UR4, RZ ;  /* 0x0000000405007c24 */ /* 0x000fe2000f8e02ff */
[----:B------:R-:W-:Y:S01]  /*a4d0*/  SHF.R.S32.HI R5, RZ, 0x1f, R4 ;  /* 0x0000001fff057819 */ /* 0x000fe20000011404 */
[C---:B------:R-:W-:Y:S01]  /*a4e0*/  IMAD.WIDE.U32 R2, R28.reuse, UR4, R2 ;  /* 0x000000041c027c25 */ /* 0x040fe2000f8e0002 */
[----:B------:R-:W3:Y:S03]  /*a4f0*/  LDS.128 R64, [R247+0x800] ;  /* 0x00080000f7407984 */ /* 0x000ee60000000c00 */
[----:B------:R-:W-:Y:S01]  /*a500*/  IMAD R0, R28, UR5, R0 ;  /* 0x000000051c007c24 */ /* 0x000fe2000f8e0200 */
[----:B------:R-:W4:Y:S01]  /*a510*/  LDS.128 R56, [R247+0x4800] ;  /* 0x00480000f7387984 */ /* 0x000f220000000c00 */
[----:B------:R-:W-:Y:S01]  /*a520*/  IMAD.WIDE R4, R29, 0x80, R4 ;  /* 0x000000801d047825 */ /* 0x000fe200078e0204 */
[----:B------:R-:W-:Y:S02]  /*a530*/  ULDC.64 UR4, c[0x0][0x280] ;  /* 0x0000a00000047ab9 */ /* 0x000fe40000000a00 */
[----:B------:R-:W5:Y:S01]  /*a540*/  LDS.128 R60, [R247+0x1000] ;  /* 0x00100000f73c7984 */ /* 0x000f620000000c00 */
[----:B------:R-:W-:-:S02]  /*a550*/  IMAD.IADD R3, R3, 0x1, R0 ;  /* 0x0000000103037824 */ /* 0x000fc400078e0200 */
[----:B------:R-:W-:Y:S01]  /*a560*/  IMAD R0, R5, UR6, RZ ;  /* 0x0000000605007c24 */ /* 0x000fe2000f8e02ff */
[----:B------:R-:W5:Y:S01]  /*a570*/  LDS.128 R52, [R247+0x5000] ;  /* 0x00500000f7347984 */ /* 0x000f620000000c00 */
[----:B------:R-:W-:-:S03]  /*a580*/  IMAD.WIDE.U32 R2, R4, UR6, R2 ;  /* 0x0000000604027c25 */ /* 0x000fc6000f8e0002 */
[----:B------:R-:W5:Y:S01]  /*a590*/  LDS.128 R36, [R247+0x1800] ;  /* 0x00180000f7247984 */ /* 0x000f620000000c00 */
[----:B------:R-:W-:Y:S01]  /*a5a0*/  IMAD R0, R4, UR7, R0 ;  /* 0x0000000704007c24 */ /* 0x000fe2000f8e0200 */
[C---:B------:R-:W-:Y:S01]  /*a5b0*/  LEA R4, P0, R2.reuse, UR4, 0x1 ;  /* 0x0000000402047c11 */ /* 0x040fe2000f8008ff */
[----:B------:R-:W-:Y:S01]  /*a5c0*/  USHF.L.U32 UR4, UR6, 0x5, URZ ;  /* 0x0000000506047899 */ /* 0x000fe2000800063f */
[----:B------:R-:W5:Y:S01]  /*a5d0*/  LDS.128 R44, [R247+0x5800] ;  /* 0x00580000f72c7984 */ /* 0x000f620000000c00 */
[----:B------:R-:W-:Y:S01]  /*a5e0*/  IMAD.IADD R0, R3, 0x1, R0 ;  /* 0x0000000103007824 */ /* 0x000fe200078e0200 */
[----:B------:R-:W-:Y:S02]  /*a5f0*/  USHF.L.U64.HI UR6, UR6, 0x5, UR7 ;  /* 0x0000000506067899 */ /* 0x000fe40008010207 */
[----:B------:R-:W5:Y:S02]  /*a600*/  LDS.128 R48, [R247+0x2000] ;  /* 0x00200000f7307984 */ /* 0x000f640000000c00 */
[----:B------:R-:W-:-:S02]  /*a610*/  LEA.HI.X R5, R2, UR5, R0, 0x1, P0 ;  /* 0x0000000502057c11 */ /* 0x000fc400080f0c00 */
[----:B------:R-:W5:Y:S01]  /*a620*/  LDS.128 R40, [R247+0x6000] ;  /* 0x00600000f7287984 */ /* 0x000f620000000c00 */
[----:B------:R-:W-:-:S03]  /*a630*/  IADD3 R2, P0, R4, UR4, RZ ;  /* 0x0000000404027c10 */ /* 0x000fc6000ff1e0ff */
[----:B------:R-:W5:Y:S01]  /*a640*/  LDS.128 R32, [R247+0x2800] ;  /* 0x00280000f7207984 */ /* 0x000f620000000c00 */
[----:B------:R-:W-:Y:S02]  /*a650*/  IADD3.X R3, R5, UR6, RZ, P0, !PT ;  /* 0x0000000605037c10 */ /* 0x000fe400087fe4ff */
[----:B------:R-:W-:Y:S01]  /*a660*/  IADD3 R8, P0, R2, UR4, RZ ;  /* 0x0000000402087c10 */ /* 0x000fe2000ff1e0ff */
[----:B------:R-:W5:Y:S03]  /*a670*/  LDS.128 R20, [R247+0x6800] ;  /* 0x00680000f7147984 */ /* 0x000f660000000c00 */
[----:B------:R-:W-:Y:S01]  /*a680*/  IADD3.X R9, R3, UR6, RZ, P0, !PT ;  /* 0x0000000603097c10 */ /* 0x000fe200087fe4ff */
[----:B------:R-:W5:Y:S01]  /*a690*/  LDS.128 R28, [R247+0x3000] ;  /* 0x00300000f71c7984 */ /* 0x000f620000000c00 */
[----:B------:R-:W-:-:S03]  /*a6a0*/  IADD3 R10, P0, R8, UR4, RZ ;  /* 0x00000004080a7c10 */ /* 0x000fc6000ff1e0ff */
[----:B------:R-:W5:Y:S01]  /*a6b0*/  LDS.128 R16, [R247+0x7000] ;  /* 0x00700000f7107984 */ /* 0x000f620000000c00 */
[----:B------:R-:W-:Y:S02]  /*a6c0*/  IADD3.X R11, R9, UR6, RZ, P0, !PT ;  /* 0x00000006090b7c10 */ /* 0x000fe400087fe4ff */
[----:B------:R-:W-:Y:S01]  /*a6d0*/  IADD3 R6, P0, R10, UR4, RZ ;  /* 0x000000040a067c10 */ /* 0x000fe2000ff1e0ff */
[----:B------:R-:W5:Y:S03]  /*a6e0*/  LDS.128 R24, [R247+0x3800] ;  /* 0x00380000f7187984 */ /* 0x000f660000000c00 */
[----:B------:R-:W-:Y:S01]  /*a6f0*/  IADD3.X R7, R11, UR6, RZ, P0, !PT ;  /* 0x000000060b077c10 */ /* 0x000fe200087fe4ff */
[----:B------:R-:W5:Y:S04]  /*a700*/  LDS.128 R12, [R247+0x7800] ;  /* 0x00780000f70c7984 */ /* 0x000f680000000c00 */
[----:B-1----:R-:W-:Y:S04]  /*a710*/  STG.E.128 desc[UR16][R4.64], R72 ;  /* 0x0000004804007986 */ /* 0x002fe8000c101d10 */
[----:B--2---:R1:W-:Y:S04]  /*a720*/  STG.E.128 desc[UR16][R4.64+0x80], R68 ;  /* 0x0000804404007986 */ /* 0x0043e8000c101d10 */
[----:B---3--:R-:W-:Y:S04]  /*a730*/  STG.E.128 desc[UR16][R2.64], R64 ;  /* 0x0000004002007986 */ /* 0x008fe8000c101d10 */
[----:B----4-:R2:W-:Y:S04]  /*a740*/  STG.E.128 desc[UR16][R2.64+0x80], R56 ;  /* 0x0000803802007986 */ /* 0x0105e8000c101d10 */
[----:B-----5:R-:W-:Y:S04]  /*a750*/  STG.E.128 desc[UR16][R8.64], R60 ;  /* 0x0000003c08007986 */ /* 0x020fe8000c101d10 */
[----:B------:R3:W-:Y:S04]  /*a760*/  STG.E.128 desc[UR16][R8.64+0x80], R52 ;  /* 0x0000803408007986 */ /* 0x0007e8000c101d10 */
[----:B------:R-:W-:Y:S04]  /*a770*/  STG.E.128 desc[UR16][R10.64], R36 ;  /* 0x000000240a007986 */ /* 0x000fe8000c101d10 */
[----:B------:R-:W-:Y:S04]  /*a780*/  STG.E.128 desc[UR16][R10.64+0x80], R44 ;  /* 0x0000802c0a007986 */ /* 0x000fe8000c101d10 */
[----:B------:R-:W-:Y:S04]  /*a790*/  STG.E.128 desc[UR16][R6.64], R48 ;  /* 0x0000003006007986 */ /* 0x000fe8000c101d10 */
[----:B------:R-:W-:Y:S01]  /*a7a0*/  STG.E.128 desc[UR16][R6.64+0x80], R40 ;  /* 0x0000802806007986 */ /* 0x000fe2000c101d10 */
[----:B-1----:R-:W-:-:S04]  /*a7b0*/  IADD3 R4, P0, R6, UR4, RZ ;  /* 0x0000000406047c10 */ /* 0x002fc8000ff1e0ff */
[----:B------:R-:W-:Y:S02]  /*a7c0*/  IADD3.X R5, R7, UR6, RZ, P0, !PT ;  /* 0x0000000607057c10 */ /* 0x000fe400087fe4ff */
[----:B--2---:R-:W-:-:S03]  /*a7d0*/  IADD3 R2, P0, R4, UR4, RZ ;  /* 0x0000000404027c10 */ /* 0x004fc6000ff1e0ff */
[----:B------:R-:W-:Y:S01]  /*a7e0*/  STG.E.128 desc[UR16][R4.64], R32 ;  /* 0x0000002004007986 */ /* 0x000fe2000c101d10 */
[----:B------:R-:W-:-:S03]  /*a7f0*/  IADD3.X R3, R5, UR6, RZ, P0, !PT ;  /* 0x0000000605037c10 */ /* 0x000fc600087fe4ff */
[----:B------:R-:W-:Y:S01]  /*a800*/  STG.E.128 desc[UR16][R4.64+0x80], R20 ;  /* 0x0000801404007986 */ /* 0x000fe2000c101d10 */
[----:B---3--:R-:W-:-:S03]  /*a810*/  IADD3 R8, P0, R2, UR4, RZ ;  /* 0x0000000402087c10 */ /* 0x008fc6000ff1e0ff */
[----:B------:R-:W-:Y:S01]  /*a820*/  STG.E.128 desc[UR16][R2.64], R28 ;  /* 0x0000001c02007986 */ /* 0x000fe2000c101d10 */
[----:B------:R-:W-:-:S03]  /*a830*/  IADD3.X R9, R3, UR6, RZ, P0, !PT ;  /* 0x0000000603097c10 */ /* 0x000fc600087fe4ff */
[----:B------:R-:W-:Y:S04]  /*a840*/  STG.E.128 desc[UR16][R2.64+0x80], R16 ;  /* 0x0000801002007986 */ /* 0x000fe8000c101d10 */
[----:B------:R-:W-:Y:S04]  /*a850*/  STG.E.128 desc[UR16][R8.64], R24 ;  /* 0x0000001808007986 */ /* 0x000fe8000c101d10 */
[----:B------:R-:W-:Y:S01]  /*a860*/  STG.E.128 desc[UR16][R8.64+0x80], R12 ;  /* 0x0000800c08007986 */ /* 0x000fe2000c101d10 */
[----:B------:R-:W-:Y:S05]  /*a870*/  EXIT ;  /* 0x000000000000794d */ /* 0x000fea0003800000 */
.L_x_125:
        /* <DEDUP_REMOVED lines=16> */
.L_x_2917:


//--------------------- .text._ZN5flash16flash_fwd_kernelI23Flash_fwd_kernel_traitsILi128ELi128ELi64ELi4ELb0ELb0EN7cutlass10bfloat16_tE19Flash_kernel_traitsILi128ELi128ELi64ELi4ES3_EELb0ELb0ELb0ELb0ELb1ELb1ELb1ELb0EEEvNS_16Flash_fwd_paramsE --------------------------
	.section	.text._ZN5flash16flash_fwd_kernelI23Flash_fwd_kernel_traitsILi128ELi128ELi64ELi4ELb0ELb0EN7cutlass10bfloat16_tE19Flash_kernel_traitsILi128ELi128ELi64ELi4ES3_EELb0ELb0ELb0ELb0ELb1ELb1ELb1ELb0EEEvNS_16Flash_fwd_paramsE,"ax",@progbits
	.align	128
        .global         _ZN5flash16flash_fwd_kernelI23Flash_fwd_kernel_traitsILi128ELi128ELi64ELi4ELb0ELb0EN7cutlass10bfloat16_tE19Flash_kernel_traitsILi128ELi128ELi64ELi4ES3_EELb0ELb0ELb0ELb0ELb1ELb1ELb1ELb0EEEvNS_16Flash_fwd_paramsE
        .type           _ZN5flash16flash_fwd_kernelI23Flash_fwd_kernel_traitsILi128ELi128ELi64ELi4ELb0ELb0EN7cutlass10bfloat16_tE19Flash_kernel_traitsILi128ELi128ELi64ELi4ES3_EELb0ELb0ELb0ELb0ELb1ELb1ELb1ELb0EEEvNS_16Flash_fwd_paramsE,@function
        .size           _ZN5flash16flash_fwd_kernelI23Flash_fwd_kernel_traitsILi128ELi128ELi64ELi4ELb0ELb0EN7cutlass10bfloat16_tE19Flash_kernel_traitsILi128ELi128ELi64ELi4ES3_EELb0ELb0ELb0ELb0ELb1ELb1ELb1ELb0EEEvNS_16Flash_fwd_paramsE,(.L_x_2918 - _ZN5flash16flash_fwd_kernelI23Flash_fwd_kernel_traitsILi128ELi128ELi64ELi4ELb0ELb0EN7cutlass10bfloat16_tE19Flash_kernel_traitsILi128ELi128ELi64ELi4ES3_EELb0ELb0ELb0ELb0ELb1ELb1ELb1ELb0EEEvNS_16Flash_fwd_paramsE)
        .other          _ZN5flash16flash_fwd_kernelI23Flash_fwd_kernel_traitsILi128ELi128ELi64ELi4ELb0ELb0EN7cutlass10bfloat16_tE19Flash_kernel_traitsILi128ELi128ELi64ELi4ES3_EELb0ELb0ELb0ELb0ELb1ELb1ELb1ELb0EEEvNS_16Flash_fwd_paramsE,@"STO_CUDA_ENTRY STV_DEFAULT"
_ZN5flash16flash_fwd_kernelI23Flash_fwd_kernel_traitsILi128ELi128ELi64ELi4ELb0ELb0EN7cutlass10bfloat16_tE19Flash_kernel_traitsILi128ELi128ELi64ELi4ES3_EELb0ELb0ELb0ELb0ELb1ELb1ELb1ELb0EEEvNS_16Flash_fwd_paramsE:
.text._ZN5flash16flash_fwd_kernelI23Flash_fwd_kernel_traitsILi128ELi128ELi64ELi4ELb0ELb0EN7cutlass10bfloat16_tE19Flash_kernel_traitsILi128ELi128ELi64ELi4ES3_EELb0ELb0ELb0ELb0ELb1ELb1ELb1ELb0EEEvNS_16Flash_fwd_paramsE:
        /* <DEDUP_REMOVED lines=53> */
[----:B------:R-:W-:Y:S01]  /*0350*/  IMAD R2, R26, UR4, RZ ;  /* 0x000000041a027c24 */ /* 0x000fe2000f8e02ff */
[----:B------:R-:W-:Y:S02]  /*0360*/  SHF.L.U32 R6, R8, 0x6, RZ ;  /* 0x0000000608067819 */ /* 0x000fe400000006ff */
[----:B------:R-:W-:Y:S01]  /*0370*/  SHF.R.S32.HI R13, RZ, 0x1f, R12 ;  /* 0x0000001fff0d7819 */ /* 0x000fe2000001140c */
[----:B------:R-:W-:Y:S01]  /*0380*/  IMAD R11, R28, UR5, R2 ;  /* 0x000000051c0b7c24 */ /* 0x000fe2000f8e0202 */
[----:B------:R-:W-:-:S02]  /*0390*/  LEA.HI R4, R0, R10, RZ, 0x1 ;  /* 0x0000000a00047211 */ /* 0x000fc400078f08ff */
[----:B------:R-:W-:Y:S02]  /*03a0*/  LOP3.LUT R0, R6, 0x1c0, RZ, 0xc0, !PT ;  /* 0x000001c006007812 */ /* 0x000fe400078ec0ff */
[----:B------:R-:W-:Y:S01]  /*03b0*/  LOP3.LUT R6, R4, 0xfffffffe, RZ, 0xc0, !PT ;  /* 0xfffffffe04067812 */ /* 0x000fe200078ec0ff */
[----:B-1----:R-:W-:Y:S01]  /*03c0*/  VIADD R7, R7, 0xffffffe ;  /* 0x0ffffffe07077836 */ /* 0x002fe20000000000 */
[--C-:B------:R-:W-:Y:S01]  /*03d0*/  LOP3.LUT R4, R0, 0x38, R12.reuse, 0xf8, !PT ;  /* 0x0000003800047812 */ /* 0x100fe200078ef80c */
[----:B------:R-:W-:Y:S01]  /*03e0*/  IMAD.WIDE.U32 R2, R28, UR4, R12 ;  /* 0x000000041c027c25 */ /* 0x000fe2000f8e000c */
[----:B------:R-:W-:Y:S01]  /*03f0*/  SHF.R.U32.HI R0, RZ, 0x3, R0 ;  /* 0x00000003ff007819 */ /* 0x000fe20000011600 */
[----:B------:R-:W-:Y:S01]  /*0400*/  ULDC.64 UR4, c[0x0][0x258] ;  /* 0x0000960000047ab9 */ /* 0x000fe20000000a00 */
[----:B------:R-:W-:Y:S01]  /*0410*/  SHF.R.S32.HI R9, RZ, 0x1f, R8 ;  /* 0x0000001fff097819 */ /* 0x000fe20000011408 */
[----:B------:R-:W1:Y:S01]  /*0420*/  F2I.FTZ.U32.TRUNC.NTZ R7, R7 ;  /* 0x0000000700077305 */ /* 0x000e62000021f000 */
[----:B------:R-:W-:Y:S01]  /*0430*/  IMAD.IADD R3, R3, 0x1, R11 ;  /* 0x0000000103037824 */ /* 0x000fe200078e020b */
[----:B------:R-:W-:Y:S01]  /*0440*/  LOP3.LUT R11, R4, R0, RZ, 0x3c, !PT ;  /* 0x00000000040b7212 */ /* 0x000fe200078e3cff */
[----:B------:R-:W-:Y:S01]  /*0450*/  IMAD.IADD R21, R10, 0x1, -R6 ;  /* 0x000000010a157824 */ /* 0x000fe200078e0a06 */
[----:B------:R-:W-:Y:S01]  /*0460*/  SHF.R.S32.HI R0, RZ, 0x1f, R5 ;  /* 0x0000001fff007819 */ /* 0x000fe20000011405 */
[----:B------:R-:W-:Y:S01]  /*0470*/  IMAD R4, R18, UR4, RZ ;  /* 0x0000000412047c24 */ /* 0x000fe2000f8e02ff */
[----:B------:R-:W-:Y:S01]  /*0480*/  SHF.L.U32 R10, R16, 0x3, RZ ;  /* 0x00000003100a7819 */ /* 0x000fe200000006ff */
[----:B------:R-:W-:Y:S01]  /*0490*/  IMAD.WIDE R14, R14, 0x80, R8 ;  /* 0x000000800e0e7825 */ /* 0x000fe200078e0208 */
[----:B------:R-:W-:-:S02]  /*04a0*/  LEA.HI R20, R0, R5, RZ, 0x3 ;  /* 0x0000000500147211 */ /* 0x000fc400078f18ff */
[----:B------:R-:W-:Y:S01]  /*04b0*/  LOP3.LUT R11, R11, 0x7ffffe00, R10, 0xf8, !PT ;  /* 0x7ffffe000b0b7812 */ /* 0x000fe200078ef80a */
[C---:B------:R-:W-:Y:S01]  /*04c0*/  IMAD R4, R29.reuse, UR5, R4 ;  /* 0x000000051d047c24 */ /* 0x040fe2000f8e0204 */
[----:B------:R-:W-:Y:S01]  /*04d0*/  LOP3.LUT R6, R20, 0xfffffff8, RZ, 0xc0, !PT ;  /* 0xfffffff814067812 */ /* 0x000fe200078ec0ff */
[----:B------:R-:W-:Y:S01]  /*04e0*/  IMAD.WIDE.U32 R2, R29, UR4, R2 ;  /* 0x000000041d027c25 */ /* 0x000fe2000f8e0002 */
[----:B------:R-:W-:Y:S01]  /*04f0*/  UMOV UR5, 0x400 ;  /* 0x0000040000057882 */ /* 0x000fe20000000000 */
[----:B------:R-:W-:Y:S02]  /*0500*/  USHF.L.U32 UR4, UR6, 0x5, URZ ;  /* 0x0000000506047899 */ /* 0x000fe4000800063f */
[--C-:B-1----:R-:W-:Y:S01]  /*0510*/  IMAD.MOV R0, RZ, RZ, -R7.reuse ;  /* 0x000000ffff007224 */ /* 0x102fe200078e0a07 */
[----:B----4-:R-:W-:Y:S01]  /*0520*/  ULEA UR5, UR10, UR5, 0x18 ;  /* 0x000000050a057291 */ /* 0x010fe2000f8ec03f */
[----:B------:R-:W-:Y:S02]  /*0530*/  IMAD.IADD R37, R5, 0x1, -R6 ;  /* 0x0000000105257824 */ /* 0x000fe400078e0a06 */
[----:B------:R-:W-:Y:S01]  /*0540*/  IMAD R0, R0, R25, RZ ;  /* 0x0000001900007224 */ /* 0x000fe200078e02ff */
[----:B------:R-:W-:Y:S01]  /*0550*/  ULDC.64 UR10, c[0x0][0x250] ;  /* 0x00009400000a7ab9 */ /* 0x000fe20000000a00 */
[----:B------:R-:W-:Y:S01]  /*0560*/  IMAD.MOV.U32 R6, RZ, RZ, RZ ;  /* 0x000000ffff067224 */ /* 0x000fe200078e00ff */
[----:B------:R-:W-:Y:S01]  /*0570*/  LEA R251, R11, UR5, 0x1 ;  /* 0x000000050bfb7c11 */ /* 0x000fe2000f8e08ff */
[----:B------:R-:W-:Y:S01]  /*0580*/  IMAD.IADD R3, R3, 0x1, R4 ;  /* 0x0000000103037824 */ /* 0x000fe200078e0204 */
[----:B------:R-:W-:Y:S01]  /*0590*/  USHF.L.U32 UR18, UR10, 0x5, URZ ;  /* 0x000000050a127899 */ /* 0x000fe2000800063f */
[----:B------:R-:W-:Y:S01]  /*05a0*/  IMAD R10, R15, UR6, RZ ;  /* 0x000000060f0a7c24 */ /* 0x000fe2000f8e02ff */
[----:B------:R-:W-:Y:S01]  /*05b0*/  USHF.L.U64.HI UR21, UR10, 0x5, UR11 ;  /* 0x000000050a157899 */ /* 0x000fe2000801020b */
[----:B------:R-:W-:-:S04]  /*05c0*/  IMAD.HI.U32 R7, R7, R0, R6 ;  /* 0x0000000007077227 */ /* 0x000fc800078e0006 */
[----:B------:R-:W-:Y:S02]  /*05d0*/  IMAD.SHL.U32 R0, R36, 0x40, RZ ;  /* 0x0000004024007824 */ /* 0x000fe400078e00ff */
[C---:B------:R-:W-:Y:S02]  /*05e0*/  IMAD R10, R14.reuse, UR7, R10 ;  /* 0x000000070e0a7c24 */ /* 0x040fe4000f8e020a */
[----:B------:R-:W-:Y:S01]  /*05f0*/  IMAD.WIDE.U32 R4, R14, UR6, R2 ;  /* 0x000000060e047c25 */ /* 0x000fe2000f8e0002 */
[----:B------:R-:W-:Y:S02]  /*0600*/  IABS R14, R29 ;  /* 0x0000001d000e7213 */ /* 0x000fe40000000000 */
[----:B------:R-:W-:Y:S02]  /*0610*/  LOP3.LUT R0, R0, 0x1c0, RZ, 0xc0, !PT ;  /* 0x000001c000007812 */ /* 0x000fe400078ec0ff */
[----:B------:R-:W-:Y:S02]  /*0620*/  IADD3 R3, R5, R10, RZ ;  /* 0x0000000a05037210 */ /* 0x000fe40007ffe0ff */
        /* <DEDUP_REMOVED lines=43> */
[----:B-1----:R-:W-:-:S03]  /*08e0*/  IMAD R2, R18, UR12, RZ ;  /* 0x0000000c12027c24 */ /* 0x002fc6000f8e02ff */
[----:B------:R-:W-:Y:S01]  /*08f0*/  MOV R9, R0 ;  /* 0x0000000000097202 */ /* 0x000fe20000000f00 */
[C---:B------:R-:W-:Y:S01]  /*0900*/  IMAD R8, R11.reuse, UR13, R2 ;  /* 0x0000000d0b087c24 */ /* 0x040fe2000f8e0202 */
[----:B------:R-:W-:Y:S01]  /*0910*/  IADD3 R2, P0, R4, UR4, RZ ;  /* 0x0000000404027c10 */ /* 0x000fe2000ff1e0ff */
[----:B--2---:R-:W-:-:S03]  /*0920*/  IMAD.WIDE.U32 R6, R11, UR12, R12 ;  /* 0x0000000c0b067c25 */ /* 0x004fc6000f8e000c */
[----:B------:R-:W-:-:S05]  /*0930*/  IADD3.X R3, R5, UR8, RZ, P0, !PT ;  /* 0x0000000805037c10 */ /* 0x000fca00087fe4ff */
[----:B------:R-:W-:Y:S01]  /*0940*/  LDGSTS.E.BYPASS.LTC128B.128 [R251+0x2800], desc[UR16][R2.64] ;  /* 0x0280000002fb7fae */ /* 0x000fe2000b901d50 */
[----:B----4-:R-:W-:Y:S01]  /*0950*/  IMAD.IADD R5, R7, 0x1, R8 ;  /* 0x0000000107057824 */ /* 0x010fe200078e0208 */
[----:B------:R-:W-:Y:S02]  /*0960*/  LOP3.LUT R7, R29, R27, RZ, 0x3c, !PT ;  /* 0x0000001b1d077212 */ /* 0x000fe400078e3cff */
[----:B------:R1:W-:Y:S01]  /*0970*/  LDGSTS.E.BYPASS.LTC128B.128 [R251+0x6800], desc[UR16][R2.64+0x80] ;  /* 0x0680008002fb7fae */ /* 0x0003e2000b901d50 */
[----:B------:R-:W-:Y:S02]  /*0980*/  MOV R4, R6 ;  /* 0x0000000600047202 */ /* 0x000fe40000000f00 */
[----:B------:R-:W-:Y:S01]  /*0990*/  ISETP.GE.AND P0, PT, R7, RZ, PT ;  /* 0x000000ff0700720c */ /* 0x000fe20003f06270 */
[----:B------:R-:W-:Y:S01]  /*09a0*/  IMAD R7, R26, UR6, RZ ;  /* 0x000000061a077c24 */ /* 0x000fe2000f8e02ff */
[----:B---3--:R-:W-:Y:S01]  /*09b0*/  @!P3 SEL R6, R15, RZ, P2 ;  /* 0x000000ff0f06b207 */ /* 0x008fe20001000000 */
[----:B------:R-:W-:-:S03]  /*09c0*/  IMAD.WIDE.U32 R4, R28, UR6, R4 ;  /* 0x000000061c047c25 */ /* 0x000fc6000f8e0004 */
[----:B------:R-:W-:Y:S01]  /*09d0*/  @!P3 IADD3 R160, R6, R14, -R19 ;  /* 0x0000000e06a0b210 */ /* 0x000fe20007ffe813 */
[----:B------:R-:W-:Y:S01]  /*09e0*/  IMAD R0, R28, UR7, R7 ;  /* 0x000000071c007c24 */ /* 0x000fe2000f8e0207 */
[----:B------:R-:W-:-:S03]  /*09f0*/  ULDC.64 UR6, c[0x0][0x260] ;  /* 0x0000980000067ab9 */ /* 0x000fc60000000a00 */
[----:B------:R-:W-:Y:S02]  /*0a00*/  VIADD R8, R160, 0x3f ;  /* 0x0000003fa0087836 */ /* 0x000fe40000000000 */
        /* <DEDUP_REMOVED lines=14> */
[----:B------:R-:W-:-:S02]  /*0af0*/  SHF.R.S32.HI R0, RZ, 0x1f, R8 ;  /* 0x0000001fff007819 */ /* 0x000fc40000011408 */
[----:B------:R-:W-:Y:S01]  /*0b00*/  MOV R2, R4 ;  /* 0x0000000400027202 */ /* 0x000fe20000000f00 */
[----:B------:R-:W-:Y:S01]  /*0b10*/  IMAD R4, R10, UR6, RZ ;  /* 0x000000060a047c24 */ /* 0x000fe2000f8e02ff */
[----:B------:R-:W-:Y:S01]  /*0b20*/  LEA.HI R178, R0, R8, RZ, 0x6 ;  /* 0x0000000800b27211 */ /* 0x000fe200078f30ff */
[----:B------:R-:W-:Y:S02]  /*0b30*/  IMAD R0, R18, UR10, RZ ;  /* 0x0000000a12007c24 */ /* 0x000fe4000f8e02ff */
[C---:B------:R-:W-:Y:S01]  /*0b40*/  IMAD.WIDE.U32 R30, R9.reuse, UR6, R2 ;  /* 0x00000006091e7c25 */ /* 0x040fe2000f8e0002 */
[----:B------:R-:W-:Y:S01]  /*0b50*/  LEA.HI.SX32 R8, R178, 0xffffffff, 0x1a ;  /* 0xffffffffb2087811 */ /* 0x000fe200078fd2ff */
[----:B------:R-:W-:Y:S02]  /*0b60*/  STL [R1], R178 ;  /* 0x000000b201007387 */ /* 0x000fe40000100800 */
        /* <DEDUP_REMOVED lines=14> */
[C---:B------:R-:W-:Y:S01]  /*0c50*/  IMAD R7, R28.reuse, UR7, R7 ;  /* 0x000000071c077c24 */ /* 0x040fe2000f8e0207 */
[----:B------:R-:W-:Y:S01]  /*0c60*/  IADD3 R0, R5, R0, RZ ;  /* 0x0000000005007210 */ /* 0x000fe20007ffe0ff */
[----:B------:R-:W-:Y:S01]  /*0c70*/  IMAD.WIDE.U32 R2, R28, UR6, R2 ;  /* 0x000000061c027c25 */ /* 0x000fe2000f8e0002 */
[----:B------:R-:W-:Y:S02]  /*0c80*/  ULDC.64 UR6, c[0x0][0x218] ;  /* 0x0000860000067ab9 */ /* 0x000fe40000000a00 */
[----:B------:R-:W-:Y:S01]  /*0c90*/  LEA R6, P0, R4, UR6, 0x1 ;  /* 0x0000000604067c11 */ /* 0x000fe2000f8008ff */
        /* <DEDUP_REMOVED lines=31> */
[C---:B------:R-:W-:Y:S01]  /*0e90*/  LEA R44, R0.reuse, UR5, 0x1 ;  /* 0x00000005002c7c11 */ /* 0x040fe2000f8e08ff */
[----:B------:R2:W-:Y:S01]  /*0ea0*/  STL [R1+0x20], R2 ;  /* 0x0000200201007387 */ /* 0x0005e20000100800 */
[----:B------:R-:W-:Y:S01]  /*0eb0*/  LEA R238, R0, UR4, 0x1 ;  /* 0x0000000400ee7c11 */ /* 0x000fe2000f8e08ff */
[----:B------:R-:W-:-:S04]  /*0ec0*/  ULDC UR4, c[0x0][0x39c] ;  /* 0x0000e70000047ab9 */ /* 0x000fc80000000800 */
[----:B------:R-:W-:Y:S01]  /*0ed0*/  VIADD R243, R238, 0x20 ;  /* 0x00000020eef37836 */ /* 0x000fe20000000000 */
[----:B-1----:R-:W-:Y:S01]  /*0ee0*/  LEA R4, P0, R7, UR8, 0x1 ;  /* 0x0000000807047c11 */ /* 0x002fe2000f8008ff */
[----:B------:R-:W-:-:S04]  /*0ef0*/  DEPBAR.LE SB0, 0x0 ;  /* 0x000080000000791a */ /* 0x000fc80000000000 */
[----:B------:R-:W-:Y:S01]  /*0f00*/  LEA.HI.X R5, R7, UR9, R6, 0x1, P0 ;  /* 0x0000000907057c11 */ /* 0x000fe200080f0c06 */
[----:B------:R-:W-:Y:S01]  /*0f10*/  BAR.SYNC.DEFER_BLOCKING 0x0 ;  /* 0x0000000000007b1d */ /* 0x000fe20000010000 */
[----:B--2---:R-:W-:Y:S01]  /*0f20*/  SHF.L.U32 R2, R37, 0x6, RZ ;  /* 0x0000000625027819 */ /* 0x004fe200000006ff */
[----:B------:R-:W-:-:S03]  /*0f30*/  IMAD.SHL.U32 R6, R20, 0x40, RZ ;  /* 0x0000004014067824 */ /* 0x000fc600078e00ff */
[----:B------:R-:W-:Y:S02]  /*0f40*/  LOP3.LUT R2, R2, 0x1c0, RZ, 0xc0, !PT ;  /* 0x000001c002027812 */ /* 0x000fe400078ec0ff */
[----:B------:R-:W-:Y:S02]  /*0f50*/  LOP3.LUT R161, R6, 0xfffffe00, RZ, 0xc0, !PT ;  /* 0xfffffe0006a17812 */ /* 0x000fe400078ec0ff */
[----:B------:R-:W-:Y:S02]  /*0f60*/  LOP3.LUT R7, R2, 0x8, R3, 0xf8, !PT ;  /* 0x0000000802077812 */ /* 0x000fe400078ef803 */
[----:B------:R-:W-:Y:S02]  /*0f70*/  SHF.R.U32.HI R3, RZ, 0x3, R2 ;  /* 0x00000003ff037819 */ /* 0x000fe40000011602 */
[----:B------:R-:W-:Y:S02]  /*0f80*/  IADD3 R2, P0, R4, UR18, RZ ;  /* 0x0000001204027c10 */ /* 0x000fe4000ff1e0ff */
[----:B------:R-:W-:-:S02]  /*0f90*/  LOP3.LUT R162, R7, R3, RZ, 0x3c, !PT ;  /* 0x0000000307a27212 */ /* 0x000fc400078e3cff */
        /* <DEDUP_REMOVED lines=10> */
[----:B-1----:R-:W-:-:S02]  /*1040*/  LEA R5, R7, R161, 0xa ;  /* 0x000000a107057211 */ /* 0x002fc400078e50ff */
[----:B------:R-:W-:Y:S02]  /*1050*/  IADD3 R4, P0, R6, UR18, RZ ;  /* 0x0000001206047c10 */ /* 0x000fe4000ff1e0ff */
        /* <DEDUP_REMOVED lines=8> */
[----:B------:R-:W-:Y:S01]  /*10e0*/  LDGSTS.E.BYPASS.LTC128B.128 [R251+0xf000], desc[UR16][R6.64+0x80] ;  /* 0x0f00008006fb7fae */ /* 0x000fe2000b901d50 */
[----:B------:R-:W-:-:S02]  /*10f0*/  IMAD.MOV.U32 R2, RZ, RZ, 0x40 ;  /* 0x00000040ff027424 */ /* 0x000fc400078e00ff */
[----:B------:R-:W-:Y:S01]  /*1100*/  SEL R3, R3, 0xffffffe0, !P1 ;  /* 0xffffffe003037807 */ /* 0x000fe20004800000 */
[----:B------:R-:W-:Y:S01]  /*1110*/  LDGSTS.E.BYPASS.LTC128B.128 [R251+0xd800], desc[UR16][R4.64] ;  /* 0x0d80000004fb7fae */ /* 0x000fe2000b901d50 */
[----:B------:R-:W-:Y:S02]  /*1120*/  LOP3.LUT P1, RZ, R37, 0x4, RZ, 0xc0, !PT ;  /* 0x0000000425ff7812 */ /* 0x000fe4000782c0ff */
[----:B------:R-:W-:Y:S01]  /*1130*/  IADD3 R240, R239, R3, RZ ;  /* 0x00000003eff07210 */ /* 0x000fe20007ffe0ff */
[----:B------:R1:W-:Y:S02]  /*1140*/  LDGSTS.E.BYPASS.LTC128B.128 [R251+0xf800], desc[UR16][R4.64+0x80] ;  /* 0x0f80008004fb7fae */ /* 0x0003e4000b901d50 */
[----:B------:R-:W-:Y:S01]  /*1150*/  @P0 VIADD R243, R238, 0xffffffe0 ;  /* 0xffffffe0eef30836 */ /* 0x000fe20000000000 */
[----:B------:R-:W-:Y:S01]  /*1160*/  LOP3.LUT P0, RZ, R36, 0x4, RZ, 0xc0, !PT ;  /* 0x0000000424ff7812 */ /* 0x000fe2000780c0ff */
[----:B------:R-:W-:Y:S03]  /*1170*/  LDSM.16.M88.4 R8, [R239] ;  /* 0x00000000ef08783b */ /* 0x000fe60000000200 */
[C---:B------:R-:W-:Y:S01]  /*1180*/  SEL R0, R2.reuse, 0xffffffc0, !P0 ;  /* 0xffffffc002007807 */ /* 0x040fe20004000000 */
[----:B------:R-:W2:Y:S01]  /*1190*/  LDSM.16.M88.4 R20, [R44+0x8000] ;  /* 0x008000002c14783b */ /* 0x000ea20000000200 */
[----:B------:R-:W-:-:S02]  /*11a0*/  SEL R2, R2, 0xffffffc0, !P1 ;  /* 0xffffffc002027807 */ /* 0x000fc40004800000 */
[----:B------:R-:W-:Y:S01]  /*11b0*/  ISETP.GE.AND P0, PT, R160, 0x41, PT ;  /* 0x00000041a000780c */ /* 0x000fe20003f06270 */
[----:B------:R-:W-:Y:S01]  /*11c0*/  LDSM.16.M88.4 R24, [R44+0x9800] ;  /* 0x009800002c18783b */ /* 0x000fe20000000200 */
[----:B------:R-:W-:Y:S01]  /*11d0*/  IMAD.IADD R237, R238, 0x1, R0 ;  /* 0x00000001eeed7824 */ /* 0x000fe200078e0200 */
[----:B------:R-:W-:Y:S01]  /*11e0*/  IADD3 R242, R239, R2, RZ ;  /* 0x00000002eff27210 */ /* 0x000fe20007ffe0ff */
[----:B------:R-:W-:Y:S01]  /*11f0*/  IMAD.IADD R236, R0, 0x1, R243 ;  /* 0x0000000100ec7824 */ /* 0x000fe200078e02f3 */
[----:B------:R-:W3:Y:S01]  /*1200*/  LDSM.16.M88.4 R32, [R44+0x8800] ;  /* 0x008800002c20783b */ /* 0x000ee20000000200 */
[----:B------:R-:W-:-:S03]  /*1210*/  IMAD.IADD R241, R240, 0x1, R2 ;  /* 0x00000001f0f17824 */ /* 0x000fc600078e0202 */
[----:B------:R-:W-:Y:S04]  /*1220*/  LDSM.16.M88.4 R28, [R44+0x9000] ;  /* 0x009000002c1c783b */ /* 0x000fe80000000200 */
[----:B------:R-:W-:Y:S04]  /*1230*/  LDSM.16.M88.4 R16, [R240] ;  /* 0x00000000f010783b */ /* 0x000fe80000000200 */
[----:B-1----:R-:W1:Y:S04]  /*1240*/  LDSM.16.M88.4 R4, [R239+0x2000] ;  /* 0x00200000ef04783b */ /* 0x002e680000000200 */
[----:B------:R-:W4:Y:S04]  /*1250*/  LDSM.16.M88.4 R48, [R243] ;  /* 0x00000000f330783b */ /* 0x000f280000000200 */
[----:B------:R-:W4:Y:S04]  /*1260*/  LDSM.16.M88.4 R12, [R240+0x2000] ;  /* 0x00200000f00c783b */ /* 0x000f280000000200 */
[----:B------:R-:W-:Y:S04]  /*1270*/  LDSM.16.M88.4 R56, [R243+0x800] ;  /* 0x00080000f338783b */ /* 0x000fe80000000200 */
[----:B------:R-:W-:Y:S01]  /*1280*/  LDSM.16.M88.4 R52, [R243+0x1000] ;  /* 0x00100000f334783b */ /* 0x000fe20000000200 */
[C---:B--2---:R-:W-:Y:S03]  /*1290*/  HMMA.16816.F32.BF16 R40, R8.reuse, R20, RZ ;  /* 0x000000140828723c */ /* 0x044fe600000418ff */
[----:B------:R-:W-:Y:S04]  /*12a0*/  LDSM.16.M88.4 R68, [R237] ;  /* 0x00000000ed44783b */ /* 0x000fe80000000200 */
[----:B------:R-:W-:Y:S01]  /*12b0*/  LDSM.16.M88.4 R36, [R242] ;  /* 0x00000000f224783b */ /* 0x000fe20000000200 */
[C---:B------:R-:W-:Y:S03]  /*12c0*/  HMMA.16816.F32.BF16 R128, R8.reuse, R22, RZ ;  /* 0x000000160880723c */ /* 0x040fe600000418ff */
[----:B------:R-:W-:Y:S03]  /*12d0*/  LDSM.16.M88.4 R64, [R237+0x1000] ;  /* 0x00100000ed40783b */ /* 0x000fe60000000200 */
[C---:B---3--:R-:W-:Y:S01]  /*12e0*/  HMMA.16816.F32.BF16 R116, R8.reuse, R32, RZ ;  /* 0x000000200874723c */ /* 0x048fe200000418ff */
[----:B------:R-:W-:Y:S04]  /*12f0*/  LDSM.16.M88.4 R120, [R237+0x1800] ;  /* 0x00180000ed78783b */ /* 0x000fe80000000200 */
[----:B------:R-:W-:Y:S01]  /*1300*/  LDSM.16.M88.4 R60, [R237+0x800] ;  /* 0x00080000ed3c783b */ /* 0x000fe20000000200 */
[----:B------:R-:W-:Y:S03]  /*1310*/  HMMA.16816.F32.BF16 R136, R8, R34, RZ ;  /* 0x000000220888723c */ /* 0x000fe600000418ff */
[----:B------:R-:W0:Y:S03]  /*1320*/  LDGDEPBAR ;  /* 0x00000000000079af */ /* 0x000e260000000000 */
[C---:B-1----:R-:W-:Y:S06]  /*1330*/  HMMA.16816.F32.BF16 R72, R4.reuse, R20, RZ ;  /* 0x000000140448723c */ /* 0x042fec00000418ff */
[C---:B------:R-:W-:Y:S01]  /*1340*/  HMMA.16816.F32.BF16 R92, R4.reuse, R22, RZ ;  /* 0x00000016045c723c */ /* 0x040fe200000418ff */
[----:B------:R-:W1:Y:S05]  /*1350*/  LDSM.16.M88.4 R20, [R243+0x1800] ;  /* 0x00180000f314783b */ /* 0x000e6a0000000200 */
[C---:B------:R-:W-:Y:S06]  /*1360*/  HMMA.16816.F32.BF16 R84, R4.reuse, R24, RZ ;  /* 0x000000180454723c */ /* 0x040fec00000418ff */
[C---:B------:R-:W-:Y:S06]  /*1370*/  HMMA.16816.F32.BF16 R80, R4.reuse, R32, RZ ;  /* 0x000000200450723c */ /* 0x040fec00000418ff */
[C---:B------:R-:W-:Y:S06]  /*1380*/  HMMA.16816.F32.BF16 R88, R4.reuse, R34, RZ ;  /* 0x000000220458723c */ /* 0x040fec00000418ff */
[C---:B------:R-:W-:Y:S06]  /*1390*/  HMMA.16816.F32.BF16 R76, R4.reuse, R28, RZ ;  /* 0x0000001c044c723c */ /* 0x040fec00000418ff */
[C---:B------:R-:W-:Y:S06]  /*13a0*/  HMMA.16816.F32.BF16 R104, R4.reuse, R30, RZ ;  /* 0x0000001e0468723c */ /* 0x040fec00000418ff */
[----:B------:R-:W-:Y:S01]  /*13b0*/  HMMA.16816.F32.BF16 R100, R4, R26, RZ ;  /* 0x0000001a0464723c */ /* 0x000fe200000418ff */
[----:B------:R-:W2:Y:S05]  /*13c0*/  LDSM.16.M88.4 R4, [R242+0x2000] ;  /* 0x00200000f204783b */ /* 0x000eaa0000000200 */
[C---:B------:R-:W-:Y:S06]  /*13d0*/  HMMA.16816.F32.BF16 R96, R8.reuse, R28, RZ ;  /* 0x0000001c0860723c */ /* 0x040fec00000418ff */
[C---:B------:R-:W-:Y:S06]  /*13e0*/  HMMA.16816.F32.BF16 R132, R8.reuse, R30, RZ ;  /* 0x0000001e0884723c */ /* 0x040fec00000418ff */
[C---:B------:R-:W-:Y:S06]  /*13f0*/  HMMA.16816.F32.BF16 R32, R8.reuse, R24, RZ ;  /* 0x000000180820723c */ /* 0x040fec00000418ff */
[----:B------:R-:W-:Y:S06]  /*1400*/  HMMA.16816.F32.BF16 R124, R8, R26, RZ ;  /* 0x0000001a087c723c */ /* 0x000fec00000418ff */
[-C--:B----4-:R-:W-:Y:S01]  /*1410*/  HMMA.16816.F32.BF16 R8, R16, R48.reuse, R40 ;  /* 0x000000301008723c */ /* 0x090fe20000041828 */
[----:B------:R-:W-:Y:S05]  /*1420*/  LDSM.16.M88.4 R40, [R241] ;  /* 0x00000000f128783b */ /* 0x000fea0000000200 */
[C---:B------:R-:W-:Y:S01]  /*1430*/  HMMA.16816.F32.BF16 R112, R12.reuse, R48, R72 ;  /* 0x000000300c70723c */ /* 0x040fe20000041848 */
[----:B------:R-:W3:Y:S05]  /*1440*/  LDSM.16.M88.4 R72, [R236] ;  /* 0x00000000ec48783b */ /* 0x000eea0000000200 */
[C---:B-1----:R-:W-:Y:S06]  /*1450*/  HMMA.16816.F32.BF16 R24, R12.reuse, R20, R84 ;  /* 0x000000140c18723c */ /* 0x042fec0000041854 */
[C---:B------:R-:W-:Y:S06]  /*1460*/  HMMA.16816.F32.BF16 R108, R12.reuse, R56, R80 ;  /* 0x000000380c6c723c */ /* 0x040fec0000041850 */
[C---:B------:R-:W-:Y:S06]  /*1470*/  HMMA.16816.F32.BF16 R84, R12.reuse, R50, R92 ;  /* 0x000000320c54723c */ /* 0x040fec000004185c */
[C---:B------:R-:W-:Y:S06]  /*1480*/  HMMA.16816.F32.BF16 R76, R12.reuse, R52, R76 ;  /* 0x000000340c4c723c */ /* 0x040fec000004184c */
[C---:B------:R-:W-:Y:S01]  /*1490*/  HMMA.16816.F32.BF16 R80, R12.reuse, R58, R88 ;  /* 0x0000003a0c50723c */ /* 0x040fe20000041858 */
[----:B------:R-:W-:Y:S05]  /*14a0*/  LDSM.16.M88.4 R88, [R44+0xa000] ;  /* 0x00a000002c58783b */ /* 0x000fea0000000200 */
[C---:B------:R-:W-:Y:S06]  /*14b0*/  HMMA.16816.F32.BF16 R28, R12.reuse, R54, R104 ;  /* 0x000000360c1c723c */ /* 0x040fec0000041868 */
[----:B------:R-:W-:Y:S06]  /*14c0*/  HMMA.16816.F32.BF16 R92, R12, R22, R100 ;  /* 0x000000160c5c723c */ /* 0x000fec0000041864 */
[----:B------:R-:W-:Y:S01]  /*14d0*/  HMMA.16816.F32.BF16 R12, R36, R68, R8 ;  /* 0x00000044240c723c */ /* 0x000fe20000041808 */
[----:B------:R-:W1:Y:S05]  /*14e0*/  LDSM.16.M88.4 R8, [R241+0x2000] ;  /* 0x00200000f108783b */ /* 0x000e6a0000000200 */
[C---:B------:R-:W-:Y:S01]  /*14f0*/  HMMA.16816.F32.BF16 R156, R16.reuse, R20, R32 ;  /* 0x00000014109c723c */ /* 0x040fe20000041820 */
[----:B------:R-:W4:Y:S05]  /*1500*/  LDSM.16.M88.4 R32, [R239+0x4000] ;  /* 0x00400000ef20783b */ /* 0x000f2a0000000200 */
[C---:B------:R-:W-:Y:S06]  /*1510*/  HMMA.16816.F32.BF16 R140, R16.reuse, R56, R116 ;  /* 0x00000038108c723c */ /* 0x040fec0000041874 */
[C---:B------:R-:W-:Y:S06]  /*1520*/  HMMA.16816.F32.BF16 R152, R16.reuse, R52, R96 ;  /* 0x000000341098723c */ /* 0x040fec0000041860 */
[C---:B------:R-:W-:Y:S01]  /*1530*/  HMMA.16816.F32.BF16 R116, R16.reuse, R54, R132 ;  /* 0x000000361074723c */ /* 0x040fe20000041884 */
[----:B------:R-:W-:Y:S05]  /*1540*/  LDSM.16.M88.4 R52, [R236+0x800] ;  /* 0x00080000ec34783b */ /* 0x000fea0000000200 */
[C---:B------:R-:W-:Y:S01]  /*1550*/  HMMA.16816.F32.BF16 R96, R16.reuse, R50, R128 ;  /* 0x000000321060723c */ /* 0x040fe20000041880 */
[----:B------:R-:W-:Y:S05]  /*1560*/  LDSM.16.M88.4 R48, [R243+0x2000] ;  /* 0x00200000f330783b */ /* 0x000fea0000000200 */
[C---:B------:R-:W-:Y:S01]  /*1570*/  HMMA.16816.F32.BF16 R100, R16.reuse, R58, R136 ;  /* 0x0000003a1064723c */ /* 0x040fe20000041888 */
[----:B------:R-:W-:Y:S05]  /*1580*/  LDSM.16.M88.4 R56, [R236+0x1800] ;  /* 0x00180000ec38783b */ /* 0x000fea0000000200 */
[----:B------:R-:W-:Y:S01]  /*1590*/  HMMA.16816.F32.BF16 R132, R16, R22, R124 ;  /* 0x000000161084723c */ /* 0x000fe2000004187c */
[----:B------:R-:W-:Y:S05]  /*15a0*/  LDSM.16.M88.4 R20, [R240+0x6000] ;  /* 0x00600000f014783b */ /* 0x000fea0000000200 */
[C---:B--2---:R-:W-:Y:S06]  /*15b0*/  HMMA.16816.F32.BF16 R16, R4.reuse, R68, R112 ;  /* 0x000000440410723c */ /* 0x044fec0000041870 */
[----:B------:R-:W-:Y:S01]  /*15c0*/  HMMA.16816.F32.BF16 R124, R4, R66, R28 ;  /* 0x00000042047c723c */ /* 0x000fe2000004181c */
[----:B------:R-:W2:Y:S05]  /*15d0*/  LDSM.16.M88.4 R28, [R239+0x6000] ;  /* 0x00600000ef1c783b */ /* 0x000eaa0000000200 */
[----:B---3--:R-:W-:Y:S06]  /*15e0*/  HMMA.16816.F32.BF16 R12, R40, R72, R12 ;  /* 0x00000048280c723c */ /* 0x008fec000004180c */
[C---:B------:R-:W-:Y:S01]  /*15f0*/  HMMA.16816.F32.BF16 R136, R4.reuse, R120, R24 ;  /* 0x000000780488723c */ /* 0x040fe20000041818 */
[----:B------:R-:W3:Y:S05]  /*1600*/  LDSM.16.M88.4 R24, [R240+0x4000] ;  /* 0x00400000f018783b */ /* 0x000eea0000000200 */
[C---:B------:R-:W-:Y:S06]  /*1610*/  HMMA.16816.F32.BF16 R148, R4.reuse, R60, R108 ;  /* 0x0000003c0494723c */ /* 0x040fec000004186c */
[C---:B------:R-:W-:Y:S06]  /*1620*/  HMMA.16816.F32.BF16 R144, R4.reuse, R64, R76 ;  /* 0x000000400490723c */ /* 0x040fec000004184c */
[C---:B------:R-:W-:Y:S06]  /*1630*/  HMMA.16816.F32.BF16 R104, R4.reuse, R70, R84 ;  /* 0x000000460468723c */ /* 0x040fec0000041854 */
[----:B------:R-:W-:Y:S06]  /*1640*/  HMMA.16816.F32.BF16 R128, R4, R62, R80 ;  /* 0x0000003e0480723c */ /* 0x000fec0000041850 */
[C---:B------:R-:W-:Y:S01]  /*1650*/  HMMA.16816.F32.BF16 R76, R36.reuse, R70, R96 ;  /* 0x00000046244c723c */ /* 0x040fe20000041860 */
[----:B------:R-:W-:Y:S05]  /*1660*/  LDSM.16.M88.4 R68, [R237+0x2000] ;  /* 0x00200000ed44783b */ /* 0x000fea0000000200 */
[C---:B------:R-:W-:Y:S06]  /*1670*/  HMMA.16816.F32.BF16 R84, R36.reuse, R60, R140 ;  /* 0x0000003c2454723c */ /* 0x040fec000004188c */
[----:B------:R-:W-:Y:S06]  /*1680*/  HMMA.16816.F32.BF16 R108, R36, R62, R100 ;  /* 0x0000003e246c723c */ /* 0x000fec0000041864 */
[----:B------:R-:W-:Y:S01]  /*1690*/  HMMA.16816.F32.BF16 R92, R4, R122, R92 ;  /* 0x0000007a045c723c */ /* 0x000fe2000004185c */
[----:B------:R-:W3:Y:S05]  /*16a0*/  LDSM.16.M88.4 R4, [R236+0x1000] ;  /* 0x00100000ec04783b */ /* 0x000eea0000000200 */
[----:B-1----:R-:W-:Y:S01]  /*16b0*/  HMMA.16816.F32.BF16 R60, R8, R72, R16 ;  /* 0x00000048083c723c */ /* 0x002fe20000041810 */
[----:B------:R-:W1:Y:S05]  /*16c0*/  LDSM.16.M88.4 R16, [R242+0x4000] ;  /* 0x00400000f210783b */ /* 0x000e6a0000000200 */
[----:B----4-:R-:W-:Y:S06]  /*16d0*/  HMMA.16816.F32.BF16 R12, R32, R88, R12 ;  /* 0x00000058200c723c */ /* 0x010fec000004180c */
[-C--:B------:R-:W-:Y:S06]  /*16e0*/  HMMA.16816.F32.BF16 R104, R8, R74.reuse, R104 ;  /* 0x0000004a0868723c */ /* 0x080fec0000041868 */
[----:B------:R-:W-:Y:S06]  /*16f0*/  HMMA.16816.F32.BF16 R76, R40, R74, R76 ;  /* 0x0000004a284c723c */ /* 0x000fec000004184c */
[----:B--2---:R-:W-:Y:S01]  /*1700*/  HMMA.16816.F32.BF16 R72, R28, R88, R60 ;  /* 0x000000581c48723c */ /* 0x004fe2000004183c */
[----:B------:R-:W-:Y:S05]  /*1710*/  LDSM.16.M88.4 R60, [R44+0xa800] ;  /* 0x00a800002c3c783b */ /* 0x000fea0000000200 */
[C---:B------:R-:W-:Y:S06]  /*1720*/  HMMA.16816.F32.BF16 R100, R36.reuse, R64, R152 ;  /* 0x000000402464723c */ /* 0x040fec0000041898 */
[C---:B------:R-:W-:Y:S01]  /*1730*/  HMMA.16816.F32.BF16 R96, R36.reuse, R66, R116 ;  /* 0x000000422460723c */ /* 0x040fe20000041874 */
[----:B------:R-:W-:Y:S05]  /*1740*/  LDSM.16.M88.4 R64, [R236+0x2000] ;  /* 0x00200000ec40783b */ /* 0x000fea0000000200 */
[C---:B------:R-:W-:Y:S06]  /*1750*/  HMMA.16816.F32.BF16 R112, R36.reuse, R120, R156 ;  /* 0x000000782470723c */ /* 0x040fec000004189c */
[----:B------:R-:W-:Y:S06]  /*1760*/  HMMA.16816.F32.BF16 R80, R36, R122, R132 ;  /* 0x0000007a2450723c */ /* 0x000fec0000041884 */
[----:B---3--:R-:W-:Y:S01]  /*1770*/  HMMA.16816.F32.BF16 R36, R24, R48, R12 ;  /* 0x000000301824723c */ /* 0x008fe2000004180c */
[----:B------:R-:W2:Y:S05]  /*1780*/  LDSM.16.M88.4 R12, [R242+0x6000] ;  /* 0x00600000f20c783b */ /* 0x000eaa0000000200 */
[C---:B------:R-:W-:Y:S06]  /*1790*/  HMMA.16816.F32.BF16 R116, R8.reuse, R52, R148 ;  /* 0x000000340874723c */ /* 0x040fec0000041894 */
[C---:B------:R-:W-:Y:S06]  /*17a0*/  HMMA.16816.F32.BF16 R128, R8.reuse, R54, R128 ;  /* 0x000000360880723c */ /* 0x040fec0000041880 */
[C---:B------:R-:W-:Y:S06]  /*17b0*/  HMMA.16816.F32.BF16 R144, R8.reuse, R4, R144 ;  /* 0x000000040890723c */ /* 0x040fec0000041890 */
[C---:B------:R-:W-:Y:S06]  /*17c0*/  HMMA.16816.F32.BF16 R132, R8.reuse, R6, R124 ;  /* 0x000000060884723c */ /* 0x040fec000004187c */
[C---:B------:R-:W-:Y:S06]  /*17d0*/  HMMA.16816.F32.BF16 R140, R8.reuse, R56, R136 ;  /* 0x00000038088c723c */ /* 0x040fec0000041888 */
[----:B------:R-:W-:Y:S01]  /*17e0*/  HMMA.16816.F32.BF16 R148, R8, R58, R92 ;  /* 0x0000003a0894723c */ /* 0x000fe2000004185c */
[----:B------:R-:W3:Y:S05]  /*17f0*/  LDSM.16.M88.4 R8, [R241+0x4000] ;  /* 0x00400000f108783b */ /* 0x000eea0000000200 */
[C---:B------:R-:W-:Y:S06]  /*1800*/  HMMA.16816.F32.BF16 R84, R40.reuse, R52, R84 ;  /* 0x000000342854723c */ /* 0x040fec0000041854 */
[----:B------:R-:W-:Y:S06]  /*1810*/  HMMA.16816.F32.BF16 R108, R40, R54, R108 ;  /* 0x00000036286c723c */ /* 0x000fec000004186c */
[----:B------:R-:W-:Y:S06]  /*1820*/  HMMA.16816.F32.BF16 R52, R20, R48, R72 ;  /* 0x000000301434723c */ /* 0x000fec0000041848 */
[----:B------:R-:W-:Y:S06]  /*1830*/  HMMA.16816.F32.BF16 R76, R32, R90, R76 ;  /* 0x0000005a204c723c */ /* 0x000fec000004184c */
[C---:B------:R-:W-:Y:S06]  /*1840*/  HMMA.16816.F32.BF16 R100, R40.reuse, R4, R100 ;  /* 0x000000042864723c */ /* 0x040fec0000041864 */
[----:B------:R-:W-:Y:S01]  /*1850*/  HMMA.16816.F32.BF16 R120, R40, R6, R96 ;  /* 0x000000062878723c */ /* 0x000fe20000041860 */
[----:B------:R-:W4:Y:S05]  /*1860*/  LDSM.16.M88.4 R4, [R241+0x6000] ;  /* 0x00600000f104783b */ /* 0x000f2a0000000200 */
[----:B-1----:R-:W-:Y:S01]  /*1870*/  HMMA.16816.F32.BF16 R72, R16, R68, R36 ;  /* 0x000000441048723c */ /* 0x002fe20000041824 */
[----:B------:R-:W1:Y:S05]  /*1880*/  LDSM.16.M88.4 R36, [R243+0x2800] ;  /* 0x00280000f324783b */ /* 0x000e6a0000000200 */
[----:B------:R-:W-:Y:S06]  /*1890*/  HMMA.16816.F32.BF16 R136, R40, R58, R80 ;  /* 0x0000003a2888723c */ /* 0x000fec0000041850 */
[----:B------:R-:W-:Y:S06]  /*18a0*/  HMMA.16816.F32.BF16 R80, R28, R90, R104 ;  /* 0x0000005a1c50723c */ /* 0x000fec0000041868 */
[----:B------:R-:W-:Y:S06]  /*18b0*/  HMMA.16816.F32.BF16 R124, R40, R56, R112 ;  /* 0x00000038287c723c */ /* 0x000fec0000041870 */
[----:B--2---:R-:W-:Y:S06]  /*18c0*/  HMMA.16816.F32.BF16 R40, R12, R68, R52 ;  /* 0x000000440c28723c */ /* 0x004fec0000041834 */
[----:B------:R-:W-:Y:S06]  /*18d0*/  HMMA.16816.F32.BF16 R52, R24, R50, R76 ;  /* 0x000000321834723c */ /* 0x000fec000004184c */
[----:B---3--:R-:W-:Y:S06]  /*18e0*/  HMMA.16816.F32.BF16 R76, R8, R64, R72 ;  /* 0x00000040084c723c */ /* 0x008fec0000041848 */
[----:B------:R-:W-:Y:S06]  /*18f0*/  HMMA.16816.F32.BF16 R48, R20, R50, R80 ;  /* 0x000000321430723c */ /* 0x000fec0000041850 */
[-C--:B------:R-:W-:Y:S06]  /*1900*/  HMMA.16816.F32.BF16 R56, R32, R60.reuse, R84 ;  /* 0x0000003c2038723c */ /* 0x080fec0000041854 */
[----:B------:R-:W-:Y:S06]  /*1910*/  HMMA.16816.F32.BF16 R72, R28, R60, R116 ;  /* 0x0000003c1c48723c */ /* 0x000fec0000041874 */
[----:B----4-:R-:W-:Y:S01]  /*1920*/  HMMA.16816.F32.BF16 R92, R4, R64, R40 ;  /* 0x00000040045c723c */ /* 0x010fe20000041828 */
[----:B------:R-:W-:-:S04]  /*1930*/  FMUL.FTZ R0, R76, UR4 ;  /* 0x000000044c007c20 */ /* 0x000fc80008410000 */
[----:B------:R2:W-:Y:S01]  /*1940*/  MUFU.TANH R115, R0 ;  /* 0x0000000000737308 */ /* 0x0005e20000002400 */
[-C--:B------:R-:W-:Y:S01]  /*1950*/  HMMA.16816.F32.BF16 R40, R16, R70.reuse, R52 ;  /* 0x000000461028723c */ /* 0x080fe20000041834 */
[----:B------:R-:W3:Y:S05]  /*1960*/  LDSM.16.M88.4 R52, [R237+0x2800] ;  /* 0x00280000ed34783b */ /* 0x000eea0000000200 */
[----:B------:R-:W-:Y:S06]  /*1970*/  HMMA.16816.F32.BF16 R68, R12, R70, R48 ;  /* 0x000000460c44723c */ /* 0x000fec0000041830 */
[----:B-1----:R-:W-:Y:S01]  /*1980*/  HMMA.16816.F32.BF16 R84, R24, R36, R56 ;  /* 0x000000241854723c */ /* 0x002fe20000041838 */
[----:B------:R-:W1:Y:S01]  /*1990*/  LDSM.16.M88.4 R56, [R44+0xb000] ;  /* 0x00b000002c38783b */ /* 0x000e620000000200 */
[----:B--2---:R-:W-:-:S03]  /*19a0*/  FMUL.FTZ R0, R77, UR4 ;  /* 0x000000044d007c20 */ /* 0x004fc60008410000 */
[----:B------:R-:W-:Y:S01]  /*19b0*/  LDSM.16.M88.4 R44, [R44+0xb800] ;  /* 0x00b800002c2c783b */ /* 0x000fe20000000200 */
[----:B------:R-:W-:Y:S01]  /*19c0*/  HMMA.16816.F32.BF16 R80, R20, R36, R72 ;  /* 0x000000241450723c */ /* 0x000fe20000041848 */
[----:B------:R2:W4:Y:S05]  /*19d0*/  MUFU.TANH R114, R0 ;  /* 0x0000000000727308 */ /* 0x00052a0000002400 */
[----:B------:R-:W-:Y:S01]  /*19e0*/  HMMA.16816.F32.BF16 R72, R8, R66, R40 ;  /* 0x000000420848723c */ /* 0x000fe20000041828 */
[----:B------:R-:W4:Y:S05]  /*19f0*/  LDSM.16.M88.4 R40, [R236+0x2800] ;  /* 0x00280000ec28783b */ /* 0x000f2a0000000200 */
[----:B------:R-:W-:Y:S06]  /*1a00*/  HMMA.16816.F32.BF16 R48, R32, R62, R108 ;  /* 0x0000003e2030723c */ /* 0x000fec000004186c */
[----:B------:R-:W-:Y:S01]  /*1a10*/  HMMA.16816.F32.BF16 R88, R4, R66, R68 ;  /* 0x000000420458723c */ /* 0x000fe20000041844 */
[----:B--2---:R-:W-:-:S04]  /*1a20*/  FMUL.FTZ R0, R78, UR4 ;  /* 0x000000044e007c20 */ /* 0x004fc80008410000 */
[----:B------:R2:W-:Y:S01]  /*1a30*/  MUFU.TANH R117, R0 ;  /* 0x0000000000757308 */ /* 0x0005e20000002400 */
[----:B---3--:R-:W-:Y:S06]  /*1a40*/  HMMA.16816.F32.BF16 R64, R16, R52, R84 ;  /* 0x000000341040723c */ /* 0x008fec0000041854 */
[----:B------:R-:W-:Y:S01]  /*1a50*/  HMMA.16816.F32.BF16 R96, R28, R62, R128 ;  /* 0x0000003e1c60723c */ /* 0x000fe20000041880 */
[----:B------:R-:W3:Y:S05]  /*1a60*/  LDSM.16.M88.4 R60, [R243+0x3000] ;  /* 0x00300000f33c783b */ /* 0x000eea0000000200 */
[----:B------:R-:W-:Y:S01]  /*1a70*/  HMMA.16816.F32.BF16 R48, R24, R38, R48 ;  /* 0x000000261830723c */ /* 0x000fe20000041830 */
[----:B--2---:R-:W-:-:S05]  /*1a80*/  FMUL.FTZ R0, R79, UR4 ;  /* 0x000000044f007c20 */ /* 0x004fca0008410000 */
[----:B------:R-:W-:Y:S01]  /*1a90*/  HMMA.16816.F32.BF16 R76, R12, R52, R80 ;  /* 0x000000340c4c723c */ /* 0x000fe20000041850 */
[----:B------:R2:W-:Y:S05]  /*1aa0*/  MUFU.TANH R116, R0 ;  /* 0x0000000000747308 */ /* 0x0005ea0000002400 */
[-C--:B-1----:R-:W-:Y:S06]  /*1ab0*/  HMMA.16816.F32.BF16 R80, R32, R56.reuse, R100 ;  /* 0x000000382050723c */ /* 0x082fec0000041864 */
[----:B------:R-:W-:Y:S01]  /*1ac0*/  HMMA.16816.F32.BF16 R68, R28, R56, R144 ;  /* 0x000000381c44723c */ /* 0x000fe20000041890 */
[----:B--2---:R-:W-:-:S04]  /*1ad0*/  FMUL.FTZ R0, R92, UR4 ;  /* 0x000000045c007c20 */ /* 0x004fc80008410000 */
[----:B------:R1:W-:Y:S07]  /*1ae0*/  MUFU.TANH R113, R0 ;  /* 0x0000000000717308 */ /* 0x0003ee0000002400 */
[----:B----4-:R-:W-:Y:S06]  /*1af0*/  HMMA.16816.F32.BF16 R84, R4, R40, R76 ;  /* 0x000000280454723c */ /* 0x010fec000004184c */
[-C--:B---3--:R-:W-:Y:S06]  /*1b00*/  HMMA.16816.F32.BF16 R80, R24, R60.reuse, R80 ;  /* 0x0000003c1850723c */ /* 0x088fec0000041850 */
[----:B------:R-:W-:Y:S01]  /*1b10*/  HMMA.16816.F32.BF16 R76, R20, R60, R68 ;  /* 0x0000003c144c723c */ /* 0x000fe20000041844 */
[----:B-1----:R-:W-:-:S04]  /*1b20*/  FMUL.FTZ R0, R93, UR4 ;  /* 0x000000045d007c20 */ /* 0x002fc80008410000 */
[----:B------:R1:W-:Y:S02]  /*1b30*/  MUFU.TANH R112, R0 ;  /* 0x0000000000707308 */ /* 0x0003e40000002400 */
[----:B-1----:R-:W-:-:S06]  /*1b40*/  FMUL.FTZ R0, R94, UR4 ;  /* 0x000000045e007c20 */ /* 0x002fcc0008410000 */
[----:B------:R1:W-:Y:S02]  /*1b50*/  MUFU.TANH R107, R0 ;  /* 0x00000000006b7308 */ /* 0x0003e40000002400 */
[----:B-1----:R-:W-:-:S06]  /*1b60*/  FMUL.FTZ R0, R95, UR4 ;  /* 0x000000045f007c20 */ /* 0x002fcc0008410000 */
[----:B------:R1:W-:Y:S02]  /*1b70*/  MUFU.TANH R106, R0 ;  /* 0x00000000006a7308 */ /* 0x0003e40000002400 */
[----:B-1----:R-:W-:-:S06]  /*1b80*/  FMUL.FTZ R0, R72, UR4 ;  /* 0x0000000448007c20 */ /* 0x002fcc0008410000 */
[----:B------:R1:W2:Y:S02]  /*1b90*/  MUFU.TANH R105, R0 ;  /* 0x0000000000697308 */ /* 0x0002a40000002400 */
[----:B-1----:R-:W-:-:S06]  /*1ba0*/  FMUL.FTZ R0, R73, UR4 ;  /* 0x0000000449007c20 */ /* 0x002fcc0008410000 */
[----:B------:R1:W3:Y:S02]  /*1bb0*/  MUFU.TANH R104, R0 ;  /* 0x0000000000687308 */ /* 0x0002e40000002400 */
[----:B-1----:R-:W-:-:S06]  /*1bc0*/  FMUL.FTZ R0, R74, UR4 ;  /* 0x000000044a007c20 */ /* 0x002fcc0008410000 */
[----:B------:R1:W-:Y:S02]  /*1bd0*/  MUFU.TANH R108, R0 ;  /* 0x00000000006c7308 */ /* 0x0003e40000002400 */
[----:B-1----:R-:W-:Y:S02]  /*1be0*/  FMUL.FTZ R0, R75, UR4 ;  /* 0x000000044b007c20 */ /* 0x002fe40008410000 */
[----:B------:R-:W-:Y:S04]  /*1bf0*/  HMMA.16816.F32.BF16 R72, R8, R40, R64 ;  /* 0x000000280848723c */ /* 0x000fe80000041840 */
[----:B------:R1:W-:Y:S02]  /*1c00*/  MUFU.TANH R109, R0 ;  /* 0x00000000006d7308 */ /* 0x0003e40000002400 */
[----:B------:R-:W-:Y:S06]  /*1c10*/  HMMA.16816.F32.BF16 R64, R20, R38, R96 ;  /* 0x000000261440723c */ /* 0x000fec0000041860 */
[----:B------:R-:W-:Y:S01]  /*1c20*/  HMMA.16816.F32.BF16 R36, R16, R54, R48 ;  /* 0x000000361024723c */ /* 0x000fe20000041830 */
[----:B------:R-:W4:Y:S01]  /*1c30*/  LDSM.16.M88.4 R48, [R237+0x3000] ;  /* 0x00300000ed30783b */ /* 0x000f220000000200 */
[----:B-1----:R-:W-:-:S04]  /*1c40*/  FMUL.FTZ R0, R88, UR4 ;  /* 0x0000000458007c20 */ /* 0x002fc80008410000 */
[----:B------:R1:W-:-:S12]  /*1c50*/  MUFU.TANH R95, R0 ;  /* 0x00000000005f7308 */ /* 0x0003d80000002400 */
[----:B------:R-:W-:Y:S01]  /*1c60*/  HMMA.16816.F32.BF16 R68, R12, R54, R64 ;  /* 0x000000360c44723c */ /* 0x000fe20000041840 */
[----:B------:R-:W2:Y:S05]  /*1c70*/  LDSM.16.M88.4 R52, [R236+0x3000] ;  /* 0x00300000ec34783b */ /* 0x000eaa0000000200 */
[----:B------:R-:W-:Y:S01]  /*1c80*/  HMMA.16816.F32.BF16 R64, R8, R42, R36 ;  /* 0x0000002a0840723c */ /* 0x000fe20000041824 */
[----:B-1----:R-:W-:-:S04]  /*1c90*/  FMUL.FTZ R0, R89, UR4 ;  /* 0x0000000459007c20 */ /* 0x002fc80008410000 */
[----:B------:R1:W-:Y:S01]  /*1ca0*/  MUFU.TANH R94, R0 ;  /* 0x00000000005e7308 */ /* 0x0003e20000002400 */
[----:B----4-:R-:W-:-:S12]  /*1cb0*/  HMMA.16816.F32.BF16 R36, R16, R48, R80 ;  /* 0x000000301024723c */ /* 0x010fd80000041850 */
[----:B------:R-:W-:Y:S01]  /*1cc0*/  HMMA.16816.F32.BF16 R68, R4, R42, R68 ;  /* 0x0000002a0444723c */ /* 0x000fe20000041844 */
[----:B------:R-:W4:Y:S01]  /*1cd0*/  LDSM.16.M88.4 R40, [R243+0x3800] ;  /* 0x00380000f328783b */ /* 0x000f220000000200 */
[----:B-1----:R-:W-:-:S04]  /*1ce0*/  FMUL.FTZ R0, R90, UR4 ;  /* 0x000000045a007c20 */ /* 0x002fc80008410000 */
[----:B------:R1:W-:Y:S01]  /*1cf0*/  MUFU.TANH R96, R0 ;  /* 0x0000000000607308 */ /* 0x0003e20000002400 */
[----:B------:R-:W-:Y:S01]  /*1d00*/  HMMA.16816.F32.BF16 R80, R28, R44, R140 ;  /* 0x0000002c1c50723c */ /* 0x000fe2000004188c */
[----:B-1----:R-:W-:-:S05]  /*1d10*/  FMUL.FTZ R0, R91, UR4 ;  /* 0x000000045b007c20 */ /* 0x002fca0008410000 */
[-C--:B------:R-:W-:Y:S01]  /*1d20*/  HMMA.16816.F32.BF16 R88, R28, R58.reuse, R132 ;  /* 0x0000003a1c58723c */ /* 0x080fe20000041884 */
[----:B------:R1:W-:Y:S05]  /*1d30*/  MUFU.TANH R97, R0 ;  /* 0x0000000000617308 */ /* 0x0003ea0000002400 */
[----:B------:R-:W-:Y:S01]  /*1d40*/  HMMA.16816.F32.BF16 R56, R32, R58, R120 ;  /* 0x0000003a2038723c */ /* 0x000fe20000041878 */
[----:B-1----:R-:W-:-:S04]  /*1d50*/  FMUL.FTZ R0, R72, UR4 ;  /* 0x0000000448007c20 */ /* 0x002fc80008410000 */
[----:B------:R1:W3:-:S15]  /*1d60*/  MUFU.TANH R174, R0 ;  /* 0x0000000000ae7308 */ /* 0x0002de0000002400 */
[----:B------:R-:W-:-:S04]  /*1d70*/  NOP ;  /* 0x0000000000007918 */ /* 0x000fc80000000000 */
[-C--:B------:R-:W-:Y:S06]  /*1d80*/  HMMA.16816.F32.BF16 R56, R24, R62.reuse, R56 ;  /* 0x0000003e1838723c */ /* 0x080fec0000041838 */
[----:B------:R-:W-:Y:S01]  /*1d90*/  HMMA.16816.F32.BF16 R60, R20, R62, R88 ;  /* 0x0000003e143c723c */ /* 0x000fe20000041858 */
[----:B-1----:R-:W-:-:S04]  /*1da0*/  FMUL.FTZ R0, R73, UR4 ;  /* 0x0000000449007c20 */ /* 0x002fc80008410000 */
[----:B------:R1:W3:-:S13]  /*1db0*/  MUFU.TANH R172, R0 ;  /* 0x0000000000ac7308 */ /* 0x0002da0000002400 */
[----:B------:R-:W-:Y:S01]  /*1dc0*/  HMMA.16816.F32.BF16 R56, R16, R50, R56 ;  /* 0x000000321038723c */ /* 0x000fe20000041838 */
[----:B-1----:R-:W-:-:S04]  /*1dd0*/  FMUL.FTZ R0, R74, UR4 ;  /* 0x000000044a007c20 */ /* 0x002fc80008410000 */
[----:B------:R1:W-:-:S15]  /*1de0*/  MUFU.TANH R175, R0 ;  /* 0x0000000000af7308 */ /* 0x0003de0000002400 */
[----:B------:R-:W-:-:S04]  /*1df0*/  NOP ;  /* 0x0000000000007918 */ /* 0x000fc80000000000 */
[----:B--2---:R-:W-:Y:S01]  /*1e00*/  HMMA.16816.F32.BF16 R56, R8, R54, R56 ;  /* 0x000000360838723c */ /* 0x004fe20000041838 */
[----:B-1----:R-:W-:-:S05]  /*1e10*/  FMUL.FTZ R0, R75, UR4 ;  /* 0x000000044b007c20 */ /* 0x002fca0008410000 */
[----:B------:R-:W-:Y:S01]  /*1e20*/  HMMA.16816.F32.BF16 R72, R12, R48, R76 ;  /* 0x000000300c48723c */ /* 0x000fe2000004184c */
[----:B------:R1:W-:Y:S05]  /*1e30*/  MUFU.TANH R173, R0 ;  /* 0x0000000000ad7308 */ /* 0x0003ea0000002400 */
[----:B------:R-:W-:Y:S06]  /*1e40*/  HMMA.16816.F32.BF16 R76, R32, R44, R124 ;  /* 0x0000002c204c723c */ /* 0x000fec000004187c */
[----:B------:R-:W-:Y:S06]  /*1e50*/  HMMA.16816.F32.BF16 R48, R12, R50, R60 ;  /* 0x000000320c30723c */ /* 0x000fec000004183c */
[----:B------:R-:W-:Y:S01]  /*1e60*/  HMMA.16816.F32.BF16 R32, R32, R46, R136 ;  /* 0x0000002e2020723c */ /* 0x000fe20000041888 */
[----:B-1----:R-:W-:Y:S01]  /*1e70*/  FMUL.FTZ R0, R84, UR4 ;  /* 0x0000000454007c20 */ /* 0x002fe20008410000 */
[----:B------:R-:W-:-:S03]  /*1e80*/  FMUL.FTZ R59, R59, UR4 ;  /* 0x000000043b3b7c20 */ /* 0x000fc60008410000 */
[----:B------:R1:W-:Y:S01]  /*1e90*/  MUFU.TANH R98, R0 ;  /* 0x0000000000627308 */ /* 0x0003e20000002400 */
[----:B------:R-:W-:Y:S06]  /*1ea0*/  HMMA.16816.F32.BF16 R72, R4, R52, R72 ;  /* 0x000000340448723c */ /* 0x000fec0000041848 */
[----:B----4-:R-:W-:Y:S01]  /*1eb0*/  HMMA.16816.F32.BF16 R60, R24, R40, R76 ;  /* 0x00000028183c723c */ /* 0x010fe2000004184c */
[----:B------:R-:W-:Y:S01]  /*1ec0*/  MUFU.TANH R138, R59 ;  /* 0x0000003b008a7308 */ /* 0x000fe20000002400 */
[----:B-1----:R-:W-:-:S10]  /*1ed0*/  FMUL.FTZ R0, R85, UR4 ;  /* 0x0000000455007c20 */ /* 0x002fd40008410000 */
[----:B------:R-:W-:Y:S01]  /*1ee0*/  HMMA.16816.F32.BF16 R24, R24, R42, R32 ;  /* 0x0000002a1818723c */ /* 0x000fe20000041820 */
        /* <DEDUP_REMOVED lines=8> */
[----:B------:R1:W4:Y:S02]  /*1f70*/  MUFU.TANH R168, R0 ;  /* 0x0000000000a87308 */ /* 0x0003240000002400 */
[----:B-1----:R-:W-:-:S06]  /*1f80*/  FMUL.FTZ R0, R66, UR4 ;  /* 0x0000000442007c20 */ /* 0x002fcc0008410000 */
[----:B------:R1:W-:Y:S02]  /*1f90*/  MUFU.TANH R167, R0 ;  /* 0x0000000000a77308 */ /* 0x0003e40000002400 */
[----:B-1----:R-:W-:Y:S02]  /*1fa0*/  FMUL.FTZ R0, R67, UR4 ;  /* 0x0000000443007c20 */ /* 0x002fe40008410000 */
[----:B------:R-:W-:Y:S01]  /*1fb0*/  HMMA.16816.F32.BF16 R64, R8, R52, R36 ;  /* 0x000000340840723c */ /* 0x000fe20000041824 */
[----:B------:R-:W1:Y:S03]  /*1fc0*/  LDSM.16.M88.4 R36, [R237+0x3800] ;  /* 0x00380000ed24783b */ /* 0x000e660000000200 */
[----:B------:R3:W-:Y:S02]  /*1fd0*/  MUFU.TANH R165, R0 ;  /* 0x0000000000a57308 */ /* 0x0007e40000002400 */
[----:B------:R-:W-:Y:S01]  /*1fe0*/  HMMA.16816.F32.BF16 R52, R4, R54, R48 ;  /* 0x000000360434723c */ /* 0x000fe20000041830 */
[----:B---3--:R-:W-:-:S05]  /*1ff0*/  FMUL.FTZ R0, R68, UR4 ;  /* 0x0000000444007c20 */ /* 0x008fca0008410000 */
[----:B------:R3:W-:Y:S02]  /*2000*/  MUFU.TANH R92, R0 ;  /* 0x00000000005c7308 */ /* 0x0007e40000002400 */
[----:B---3--:R-:W-:Y:S01]  /*2010*/  FMUL.FTZ R0, R69, UR4 ;  /* 0x0000000445007c20 */ /* 0x008fe20008410000 */
[C---:B-1----:R-:W-:Y:S05]  /*2020*/  HMMA.16816.F32.BF16 R48, R16.reuse, R36, R60 ;  /* 0x000000241030723c */ /* 0x042fea000004183c */
[----:B------:R1:W-:Y:S01]  /*2030*/  MUFU.TANH R93, R0 ;  /* 0x00000000005d7308 */ /* 0x0003e20000002400 */
[----:B------:R-:W-:Y:S01]  /*2040*/  HMMA.16816.F32.BF16 R16, R16, R38, R24 ;  /* 0x000000261010723c */ /* 0x000fe20000041818 */
[----:B-1----:R-:W-:-:S06]  /*2050*/  FMUL.FTZ R0, R70, UR4 ;  /* 0x0000000446007c20 */ /* 0x002fcc0008410000 */
[----:B------:R1:W-:Y:S02]  /*2060*/  MUFU.TANH R100, R0 ;  /* 0x0000000000647308 */ /* 0x0003e40000002400 */
[----:B-1----:R-:W-:Y:S02]  /*2070*/  FMUL.FTZ R0, R71, UR4 ;  /* 0x0000000447007c20 */ /* 0x002fe40008410000 */
[----:B------:R-:W-:Y:S01]  /*2080*/  HMMA.16816.F32.BF16 R68, R28, R46, R148 ;  /* 0x0000002e1c44723c */ /* 0x000fe20000041894 */
[----:B------:R-:W1:Y:S03]  /*2090*/  LDSM.16.M88.4 R28, [R236+0x3800] ;  /* 0x00380000ec1c783b */ /* 0x000e660000000200 */
[----:B------:R3:W-:Y:S01]  /*20a0*/  MUFU.TANH R101, R0 ;  /* 0x0000000000657308 */ /* 0x0007e20000002400 */
[----:B------:R-:W-:-:S04]  /*20b0*/  DEPBAR.LE SB0, 0x0 ;  /* 0x000080000000791a */ /* 0x000fc80000000000 */
[----:B------:R-:W-:Y:S01]  /*20c0*/  HMMA.16816.F32.BF16 R44, R20, R40, R80 ;  /* 0x00000028142c723c */ /* 0x000fe20000041850 */
[----:B---3--:R-:W-:-:S04]  /*20d0*/  FMUL.FTZ R0, R64, UR4 ;  /* 0x0000000440007c20 */ /* 0x008fc80008410000 */
[----:B------:R3:W4:Y:S10]  /*20e0*/  MUFU.TANH R199, R0 ;  /* 0x0000000000c77308 */ /* 0x0007340000002400 */
[----:B------:R-:W-:Y:S09]  /*20f0*/  HMMA.16816.F32.BF16 R20, R20, R42, R68 ;  /* 0x0000002a1414723c */ /* 0x000ff20000041844 */
[----:B------:R-:W-:Y:S01]  /*2100*/  HMMA.16816.F32.BF16 R32, R12, R36, R44 ;  /* 0x000000240c20723c */ /* 0x000fe2000004182c */
[----:B---3--:R-:W-:-:S05]  /*2110*/  FMUL.FTZ R0, R65, UR4 ;  /* 0x0000000441007c20 */ /* 0x008fca0008410000 */
[C---:B-1----:R-:W-:Y:S01]  /*2120*/  HMMA.16816.F32.BF16 R48, R8.reuse, R28, R48 ;  /* 0x0000001c0830723c */ /* 0x042fe20000041830 */
[----:B------:R1:W3:Y:S05]  /*2130*/  MUFU.TANH R198, R0 ;  /* 0x0000000000c67308 */ /* 0x0002ea0000002400 */
[----:B------:R-:W-:Y:S06]  /*2140*/  HMMA.16816.F32.BF16 R16, R8, R30, R16 ;  /* 0x0000001e0810723c */ /* 0x000fec0000041810 */
[----:B------:R-:W-:Y:S06]  /*2150*/  HMMA.16816.F32.BF16 R12, R12, R38, R20 ;  /* 0x000000260c0c723c */ /* 0x000fec0000041814 */
[----:B------:R-:W-:Y:S01]  /*2160*/  HMMA.16816.F32.BF16 R24, R4, R28, R32 ;  /* 0x0000001c0418723c */ /* 0x000fe20000041820 */
[----:B-1----:R-:W-:-:S04]  /*2170*/  FMUL.FTZ R0, R66, UR4 ;  /* 0x0000000442007c20 */ /* 0x002fc80008410000 */
[----:B------:R1:W-:-:S13]  /*2180*/  MUFU.TANH R197, R0 ;  /* 0x0000000000c57308 */ /* 0x0003da0000002400 */
[----:B------:R-:W-:Y:S01]  /*2190*/  HMMA.16816.F32.BF16 R28, R4, R30, R12 ;  /* 0x0000001e041c723c */ /* 0x000fe2000004180c */
[----:B-1----:R-:W-:-:S05]  /*21a0*/  FMUL.FTZ R0, R67, UR4 ;  /* 0x0000000443007c20 */ /* 0x002fca0008410000 */
[----:B------:R-:W-:Y:S01]  /*21b0*/  FMUL.FTZ R8, R24, UR4 ;  /* 0x0000000418087c20 */ /* 0x000fe20008410000 */
[----:B------:R-:W-:Y:S01]  /*21c0*/  FMUL.FTZ R5, R26, UR4 ;  /* 0x000000041a057c20 */ /* 0x000fe20008410000 */
[----:B------:R-:W-:Y:S01]  /*21d0*/  FMUL.FTZ R15, R27, UR4 ;  /* 0x000000041b0f7c20 */ /* 0x000fe20008410000 */
[----:B------:R1:W-:Y:S08]  /*21e0*/  MUFU.TANH R196, R0 ;  /* 0x0000000000c47308 */ /* 0x0003f00000002400 */
[----:B------:R2:W-:Y:S07]  /*21f0*/  MUFU.TANH R249, R5 ;  /* 0x0000000500f97308 */ /* 0x0005ee0000002400 */
[----:B------:R-:W-:Y:S01]  /*2200*/  FMUL.FTZ R7, R29, UR4 ;  /* 0x000000041d077c20 */ /* 0x000fe20008410000 */
[----:B------:R4:W-:Y:S01]  /*2210*/  MUFU.TANH R185, R8 ;  /* 0x0000000800b97308 */ /* 0x0009e20000002400 */
[----:B-1----:R-:W-:-:S07]  /*2220*/  FMUL.FTZ R0, R72, UR4 ;  /* 0x0000000448007c20 */ /* 0x002fce0008410000 */
[----:B------:R1:W-:Y:S01]  /*2230*/  MUFU.TANH R183, R0 ;  /* 0x0000000000b77308 */ /* 0x0003e20000002400 */
[----:B--2---:R-:W-:-:S07]  /*2240*/  FMUL.FTZ R5, R16, UR4 ;  /* 0x0000000410057c20 */ /* 0x004fce0008410000 */
[----:B------:R2:W-:Y:S01]  /*2250*/  MUFU.TANH R222, R5 ;  /* 0x0000000500de7308 */ /* 0x0005e20000002400 */
[----:B----4-:R-:W-:-:S07]  /*2260*/  FMUL.FTZ R8, R25, UR4 ;  /* 0x0000000419087c20 */ /* 0x010fce0008410000 */
[----:B------:R-:W-:Y:S01]  /*2270*/  MUFU.TANH R163, R8 ;  /* 0x0000000800a37308 */ /* 0x000fe20000002400 */
[----:B-1----:R-:W-:-:S07]  /*2280*/  FMUL.FTZ R0, R73, UR4 ;  /* 0x0000000449007c20 */ /* 0x002fce0008410000 */
[----:B------:R1:W-:Y:S01]  /*2290*/  MUFU.TANH R180, R0 ;  /* 0x0000000000b47308 */ /* 0x0003e20000002400 */
[----:B--2---:R-:W-:-:S07]  /*22a0*/  FMUL.FTZ R5, R17, UR4 ;  /* 0x0000000411057c20 */ /* 0x004fce0008410000 */
[----:B------:R2:W-:Y:S08]  /*22b0*/  MUFU.TANH R221, R5 ;  /* 0x0000000500dd7308 */ /* 0x0005f00000002400 */
[----:B------:R-:W-:Y:S01]  /*22c0*/  MUFU.TANH R223, R7 ;  /* 0x0000000700df7308 */ /* 0x000fe20000002400 */
[----:B-1----:R-:W-:-:S07]  /*22d0*/  FMUL.FTZ R0, R74, UR4 ;  /* 0x000000044a007c20 */ /* 0x002fce0008410000 */
[----:B------:R1:W-:Y:S01]  /*22e0*/  MUFU.TANH R182, R0 ;  /* 0x0000000000b67308 */ /* 0x0003e20000002400 */
[----:B--2---:R-:W-:-:S07]  /*22f0*/  FMUL.FTZ R5, R28, UR4 ;  /* 0x000000041c057c20 */ /* 0x004fce0008410000 */
[----:B------:R-:W-:Y:S01]  /*2300*/  MUFU.TANH R248, R5 ;  /* 0x0000000500f87308 */ /* 0x000fe20000002400 */
[----:B-1----:R-:W-:-:S07]  /*2310*/  FMUL.FTZ R0, R75, UR4 ;  /* 0x000000044b007c20 */ /* 0x002fce0008410000 */
[----:B------:R1:W-:Y:S02]  /*2320*/  MUFU.TANH R181, R0 ;  /* 0x0000000000b57308 */ /* 0x0003e40000002400 */
[----:B-1----:R-:W-:-:S06]  /*2330*/  FMUL.FTZ R0, R56, UR4 ;  /* 0x0000000438007c20 */ /* 0x002fcc0008410000 */
[----:B------:R1:W2:Y:S02]  /*2340*/  MUFU.TANH R171, R0 ;  /* 0x0000000000ab7308 */ /* 0x0002a40000002400 */
[----:B-1----:R-:W-:-:S06]  /*2350*/  FMUL.FTZ R0, R57, UR4 ;  /* 0x0000000439007c20 */ /* 0x002fcc0008410000 */
[----:B------:R1:W4:Y:S02]  /*2360*/  MUFU.TANH R170, R0 ;  /* 0x0000000000aa7308 */ /* 0x0003240000002400 */
[----:B-1----:R-:W-:-:S06]  /*2370*/  FMUL.FTZ R0, R58, UR4 ;  /* 0x000000043a007c20 */ /* 0x002fcc0008410000 */
[----:B------:R1:W-:Y:S02]  /*2380*/  MUFU.TANH R166, R0 ;  /* 0x0000000000a67308 */ /* 0x0003e40000002400 */
        /* <DEDUP_REMOVED lines=9> */
[----:B------:R1:W4:Y:S02]  /*2420*/  MUFU.TANH R252, R0 ;  /* 0x0000000000fc7308 */ /* 0x0003240000002400 */
[----:B-1----:R-:W-:-:S06]  /*2430*/  FMUL.FTZ R0, R49, UR4 ;  /* 0x0000000431007c20 */ /* 0x002fcc0008410000 */
[----:B------:R1:W4:Y:S02]  /*2440*/  MUFU.TANH R250, R0 ;  /* 0x0000000000fa7308 */ /* 0x0003240000002400 */
[----:B-1----:R-:W-:-:S04]  /*2450*/  FMNMX.FTZ R0, R115, R114, !PT ;  /* 0x0000007273007209 */ /* 0x002fc80007810000 */
[----:B------:R-:W-:-:S04]  /*2460*/  FMNMX.FTZ R0, R105, R0, !PT ;  /* 0x0000000069007209 */ /* 0x000fc80007810000 */
[----:B------:R-:W-:-:S04]  /*2470*/  FMNMX.FTZ R0, R104, R0, !PT ;  /* 0x0000000068007209 */ /* 0x000fc80007810000 */
[----:B------:R-:W-:-:S04]  /*2480*/  FMNMX.FTZ R0, R174, R0, !PT ;  /* 0x00000000ae007209 */ /* 0x000fc80007810000 */
[----:B------:R-:W-:Y:S02]  /*2490*/  FMNMX.FTZ R4, R172, R0, !PT ;  /* 0x00000000ac047209 */ /* 0x000fe40007810000 */
[----:B------:R-:W-:Y:S02]  /*24a0*/  FMNMX.FTZ R0, R113, R112, !PT ;  /* 0x0000007071007209 */ /* 0x000fe40007810000 */
[----:B------:R-:W-:Y:S02]  /*24b0*/  FMNMX.FTZ R4, R169, R4, !PT ;  /* 0x00000004a9047209 */ /* 0x000fe40007810000 */
[----:B------:R-:W-:Y:S02]  /*24c0*/  FMNMX.FTZ R0, R95, R0, !PT ;  /* 0x000000005f007209 */ /* 0x000fe40007810000 */
[----:B------:R-:W-:Y:S02]  /*24d0*/  FMNMX.FTZ R4, R168, R4, !PT ;  /* 0x00000004a8047209 */ /* 0x000fe40007810000 */
[----:B------:R-:W-:-:S02]  /*24e0*/  FMNMX.FTZ R0, R94, R0, !PT ;  /* 0x000000005e007209 */ /* 0x000fc40007810000 */
[----:B------:R-:W-:Y:S02]  /*24f0*/  FMNMX.FTZ R4, R199, R4, !PT ;  /* 0x00000004c7047209 */ /* 0x000fe40007810000 */
[----:B------:R-:W-:Y:S02]  /*2500*/  FMNMX.FTZ R0, R98, R0, !PT ;  /* 0x0000000062007209 */ /* 0x000fe40007810000 */
[----:B---3--:R-:W-:Y:S02]  /*2510*/  FMNMX.FTZ R4, R198, R4, !PT ;  /* 0x00000004c6047209 */ /* 0x008fe40007810000 */
[----:B------:R-:W-:Y:S02]  /*2520*/  FMNMX.FTZ R0, R99, R0, !PT ;  /* 0x0000000063007209 */ /* 0x000fe40007810000 */
[----:B--2---:R-:W-:Y:S02]  /*2530*/  FMNMX.FTZ R4, R171, R4, !PT ;  /* 0x00000004ab047209 */ /* 0x004fe40007810000 */
[----:B------:R-:W-:-:S02]  /*2540*/  FMNMX.FTZ R0, R92, R0, !PT ;  /* 0x000000005c007209 */ /* 0x000fc40007810000 */
[----:B----4-:R-:W-:Y:S02]  /*2550*/  FMNMX.FTZ R4, R170, R4, !PT ;  /* 0x00000004aa047209 */ /* 0x010fe40007810000 */
[----:B------:R-:W-:Y:S02]  /*2560*/  FMNMX.FTZ R0, R93, R0, !PT ;  /* 0x000000005d007209 */ /* 0x000fe40007810000 */
[----:B------:R-:W-:Y:S02]  /*2570*/  FMNMX.FTZ R5, R252, R4, !PT ;  /* 0x00000004fc057209 */ /* 0x000fe40007810000 */
[----:B------:R-:W-:Y:S02]  /*2580*/  FMNMX.FTZ R4, R107, R106, !PT ;  /* 0x0000006a6b047209 */ /* 0x000fe40007810000 */
[----:B------:R-:W-:Y:S02]  /*2590*/  FMNMX.FTZ R0, R183, R0, !PT ;  /* 0x00000000b7007209 */ /* 0x000fe40007810000 */
[----:B------:R-:W-:-:S02]  /*25a0*/  FMNMX.FTZ R6, R250, R5, !PT ;  /* 0x00000005fa067209 */ /* 0x000fc40007810000 */
[----:B------:R-:W-:Y:S02]  /*25b0*/  FMNMX.FTZ R5, R96, R4, !PT ;  /* 0x0000000460057209 */ /* 0x000fe40007810000 */
[----:B------:R-:W-:Y:S02]  /*25c0*/  FMNMX.FTZ R0, R180, R0, !PT ;  /* 0x00000000b4007209 */ /* 0x000fe40007810000 */
[----:B------:R-:W-:Y:S02]  /*25d0*/  FMNMX.FTZ R4, R222, R6, !PT ;  /* 0x00000006de047209 */ /* 0x000fe40007810000 */
[----:B------:R-:W-:Y:S02]  /*25e0*/  FMNMX.FTZ R13, R97, R5, !PT ;  /* 0x00000005610d7209 */ /* 0x000fe40007810000 */
[----:B------:R-:W-:Y:S02]  /*25f0*/  FMNMX.FTZ R14, R137, R0, !PT ;  /* 0x00000000890e7209 */ /* 0x000fe40007810000 */
[----:B------:R-:W-:Y:S01]  /*2600*/  FMNMX.FTZ R12, R221, R4, !PT ;  /* 0x00000004dd0c7209 */ /* 0x000fe20007810000 */
        /* <DEDUP_REMOVED lines=28> */
.L_x_126:
[----:B-1----:R-:W-:Y:S01]  /*27d0*/  FMNMX.FTZ R4, R132, R14, !PT ;  /* 0x0000000e84047209 */ /* 0x002fe20007810000 */
[----:B------:R-:W1:Y:S01]  /*27e0*/  SHFL.BFLY PT, R136, R12, 0x2, 0x1f ;  /* 0x0c401f000c887f89 */ /* 0x000e6200000e0000 */
[----:B------:R-:W-:Y:S01]  /*27f0*/  FMNMX.FTZ R0, R102, R13, !PT ;  /* 0x0000000d66007209 */ /* 0x000fe20007810000 */
[----:B------:R-:W-:Y:S01]  /*2800*/  FMUL.FTZ R5, R30, UR4 ;  /* 0x000000041e057c20 */ /* 0x000fe20008410000 */
[----:B------:R-:W-:Y:S01]  /*2810*/  FMNMX.FTZ R4, R185, R4, !PT ;  /* 0x00000004b9047209 */ /* 0x000fe20007810000 */
[----:B------:R-:W-:Y:S01]  /*2820*/  STL [R1+0x60], R243 ;  /* 0x000060f301007387 */ /* 0x000fe20000100800 */
[----:B------:R-:W-:Y:S01]  /*2830*/  FMNMX.FTZ R0, R103, R0, !PT ;  /* 0x0000000067007209 */ /* 0x000fe20007810000 */
[----:B------:R2:W-:Y:S01]  /*2840*/  MUFU.TANH R179, R5 ;  /* 0x0000000500b37308 */ /* 0x0005e20000002400 */
[----:B------:R-:W-:Y:S01]  /*2850*/  FMUL.FTZ R6, R31, UR4 ;  /* 0x000000041f067c20 */ /* 0x000fe20008410000 */
[----:B------:R3:W-:Y:S01]  /*2860*/  STL [R1+0x5c], R251 ;  /* 0x00005cfb01007387 */ /* 0x0007e20000100800 */
[----:B------:R-:W-:-:S03]  /*2870*/  FMNMX.FTZ R0, R100, R0, !PT ;  /* 0x0000000064007209 */ /* 0x000fc60007810000 */
[----:B------:R-:W-:Y:S01]  /*2880*/  STL [R1+0x58], R242 ;  /* 0x000058f201007387 */ /* 0x000fe20000100800 */
[----:B------:R-:W-:Y:S01]  /*2890*/  FMNMX.FTZ R0, R101, R0, !PT ;  /* 0x0000000065007209 */ /* 0x000fe20007810000 */
[----:B------:R-:W4:Y:S02]  /*28a0*/  MUFU.TANH R220, R15 ;  /* 0x0000000f00dc7308 */ /* 0x000f240000002400 */
[----:B------:R-:W-:Y:S01]  /*28b0*/  STL [R1+0x54], R241 ;  /* 0x000054f101007387 */ /* 0x000fe20000100800 */
[----:B------:R-:W-:-:S03]  /*28c0*/  FMNMX.FTZ R0, R182, R0, !PT ;  /* 0x00000000b6007209 */ /* 0x000fc60007810000 */
[----:B------:R-:W-:Y:S01]  /*28d0*/  STL [R1+0x50], R240 ;  /* 0x000050f001007387 */ /* 0x000fe20000100800 */
[----:B------:R-:W-:Y:S01]  /*28e0*/  FMNMX.FTZ R0, R181, R0, !PT ;  /* 0x00000000b5007209 */ /* 0x000fe20007810000 */
[----:B------:R4:W-:Y:S01]  /*28f0*/  MUFU.TANH R176, R6 ;  /* 0x0000000600b07308 */ /* 0x0009e20000002400 */
[----:B--2---:R-:W-:Y:S01]  /*2900*/  FMNMX.FTZ R5, R117, R116, !PT ;  /* 0x0000007475057209 */ /* 0x004fe20007810000 */
[----:B------:R-:W-:Y:S01]  /*2910*/  STL [R1+0x4c], R239 ;  /* 0x00004cef01007387 */ /* 0x000fe20000100800 */
[----:B-1----:R-:W-:Y:S02]  /*2920*/  FMNMX.FTZ R136, R12, R136, !PT ;  /* 0x000000880c887209 */ /* 0x002fe40007810000 */
[----:B------:R-:W-:Y:S01]  /*2930*/  FMNMX.FTZ R0, R164, R0, !PT ;  /* 0x00000000a4007209 */ /* 0x000fe20007810000 */
[----:B------:R-:W-:Y:S03]  /*2940*/  STL [R1+0x48], R238 ;  /* 0x000048ee01007387 */ /* 0x000fe60000100800 */
[----:B------:R-:W-:Y:S01]  /*2950*/  FMNMX.FTZ R0, R139, R0, !PT ;  /* 0x000000008b007209 */ /* 0x000fe20007810000 */
[----:B------:R-:W1:Y:S01]  /*2960*/  SHFL.BFLY PT, R7, R136, 0x1, 0x1f ;  /* 0x0c201f0088077f89 */ /* 0x000e6200000e0000 */
[----:B---3--:R-:W-:-:S02]  /*2970*/  MOV R251, R163 ;  /* 0x000000a300fb7202 */ /* 0x008fc40000000f00 */
[----:B------:R-:W-:Y:S01]  /*2980*/  FMNMX.FTZ R0, R249, R0, !PT ;  /* 0x00000000f9007209 */ /* 0x000fe20007810000 */
[----:B------:R-:W-:Y:S01]  /*2990*/  STL [R1+0x44], R237 ;  /* 0x000044ed01007387 */ /* 0x000fe20000100800 */
[----:B------:R-:W-:Y:S02]  /*29a0*/  FMNMX.FTZ R4, R251, R4, !PT ;  /* 0x00000004fb047209 */ /* 0x000fe40007810000 */
[----:B----4-:R-:W-:Y:S01]  /*29b0*/  FMNMX.FTZ R6, R220, R0, !PT ;  /* 0x00000000dc067209 */ /* 0x010fe20007810000 */
[----:B------:R-:W-:Y:S01]  /*29c0*/  STL [R1+0x40], R236 ;  /* 0x000040ec01007387 */ /* 0x000fe20000100800 */
[----:B------:R-:W-:-:S03]  /*29d0*/  FMNMX.FTZ R4, R248, R4, !PT ;  /* 0x00000004f8047209 */ /* 0x000fc60007810000 */
[----:B------:R-:W-:Y:S01]  /*29e0*/  STL [R1+0x7c], R248 ;  /* 0x00007cf801007387 */ /* 0x000fe20000100800 */
[----:B------:R-:W-:Y:S02]  /*29f0*/  FMNMX.FTZ R134, R223, R4, !PT ;  /* 0x00000004df867209 */ /* 0x000fe40007810000 */
[----:B------:R-:W-:Y:S01]  /*2a00*/  FMNMX.FTZ R4, R108, R5, !PT ;  /* 0x000000056c047209 */ /* 0x000fe20007810000 */
[----:B------:R-:W-:Y:S01]  /*2a10*/  FMUL.FTZ R5, R50, UR4 ;  /* 0x0000000432057c20 */ /* 0x000fe20008410000 */
[----:B------:R-:W-:Y:S02]  /*2a20*/  STL [R1+0x80], R223 ;  /* 0x000080df01007387 */ /* 0x000fe40000100800 */
[----:B------:R-:W-:Y:S01]  /*2a30*/  FMNMX.FTZ R4, R109, R4, !PT ;  /* 0x000000046d047209 */ /* 0x000fe20007810000 */
[----:B------:R2:W3:Y:S01]  /*2a40*/  MUFU.TANH R186, R5 ;  /* 0x0000000500ba7308 */ /* 0x0004e20000002400 */
[----:B------:R-:W4:Y:S02]  /*2a50*/  SHFL.BFLY PT, R8, R134, 0x2, 0x1f ;  /* 0x0c401f0086087f89 */ /* 0x000f2400000e0000 */
[----:B------:R-:W-:-:S02]  /*2a60*/  FMNMX.FTZ R4, R175, R4, !PT ;  /* 0x00000004af047209 */ /* 0x000fc40007810000 */
[----:B-1----:R-:W-:Y:S02]  /*2a70*/  FMNMX.FTZ R136, R136, R7, !PT ;  /* 0x0000000788887209 */ /* 0x002fe40007810000 */
[----:B------:R-:W-:Y:S02]  /*2a80*/  FMNMX.FTZ R4, R173, R4, !PT ;  /* 0x00000004ad047209 */ /* 0x000fe40007810000 */
[----:B------:R-:W-:Y:S01]  /*2a90*/  FSETP.NEU.FTZ.AND P1, PT, R136, -INF , PT ;  /* 0xff8000008800780b */ /* 0x000fe20003f3d000 */
[----:B------:R-:W-:Y:S01]  /*2aa0*/  STL [R1+0x64], R136 ;  /* 0x0000648801007387 */ /* 0x000fe20000100800 */
[----:B------:R-:W-:-:S04]  /*2ab0*/  FMNMX.FTZ R4, R167, R4, !PT ;  /* 0x00000004a7047209 */ /* 0x000fc80007810000 */
[----:B------:R-:W-:Y:S01]  /*2ac0*/  FMNMX.FTZ R0, R165, R4, !PT ;  /* 0x00000004a5007209 */ /* 0x000fe20007810000 */
[----:B------:R-:W-:Y:S01]  /*2ad0*/  FMUL.FTZ R4, R18, UR4 ;  /* 0x0000000412047c20 */ /* 0x000fe20008410000 */
[----:B--2---:R-:W-:Y:S02]  /*2ae0*/  FMUL.FTZ R5, R51, UR4 ;  /* 0x0000000433057c20 */ /* 0x004fe40008410000 */
[----:B------:R-:W-:Y:S01]  /*2af0*/  FMNMX.FTZ R0, R197, R0, !PT ;  /* 0x00000000c5007209 */ /* 0x000fe20007810000 */
[----:B------:R1:W-:Y:S03]  /*2b00*/  MUFU.TANH R188, R4 ;  /* 0x0000000400bc7308 */ /* 0x0003e60000002400 */
[----:B------:R-:W-:Y:S02]  /*2b10*/  FMNMX.FTZ R0, R196, R0, !PT ;  /* 0x00000000c4007209 */ /* 0x000fe40007810000 */
[----:B----4-:R-:W-:-:S02]  /*2b20*/  FMNMX.FTZ R134, R134, R8, !PT ;  /* 0x0000000886867209 */ /* 0x010fc40007810000 */
[----:B------:R-:W-:Y:S01]  /*2b30*/  FMNMX.FTZ R0, R166, R0, !PT ;  /* 0x00000000a6007209 */ /* 0x000fe20007810000 */
[----:B------:R2:W4:Y:S03]  /*2b40*/  MUFU.TANH R187, R5 ;  /* 0x0000000500bb7308 */ /* 0x0005260000002400 */
[----:B------:R-:W-:-:S04]  /*2b50*/  FMNMX.FTZ R0, R138, R0, !PT ;  /* 0x000000008a007209 */ /* 0x000fc80007810000 */
[----:B---3--:R-:W-:Y:S01]  /*2b60*/  FMNMX.FTZ R0, R186, R0, !PT ;  /* 0x00000000ba007209 */ /* 0x008fe20007810000 */
[----:B-1----:R-:W-:Y:S01]  /*2b70*/  FMUL.FTZ R4, R19, UR4 ;  /* 0x0000000413047c20 */ /* 0x002fe20008410000 */
[----:B------:R-:W-:Y:S02]  /*2b80*/  ULDC UR4, c[0x0][0x2ec] ;  /* 0x0000bb0000047ab9 */ /* 0x000fe40000000800 */
[----:B------:R-:W-:Y:S01]  /*2b90*/  FMUL.FTZ R18, R136, UR4 ;  /* 0x0000000488127c20 */ /* 0x000fe20008410000 */
[----:B------:R1:W3:Y:S01]  /*2ba0*/  MUFU.TANH R19, R4 ;  /* 0x0000000400137308 */ /* 0x0002e20000002400 */
[----:B--2---:R-:W-:-:S03]  /*2bb0*/  FMNMX.FTZ R5, R179, R6, !PT ;  /* 0x00000006b3057209 */ /* 0x004fc60007810000 */
[----:B------:R-:W-:Y:S02]  /*2bc0*/  FSEL R18, R18, RZ, P1 ;  /* 0x000000ff12127208 */ /* 0x000fe40000800000 */
[----:B------:R-:W-:Y:S02]  /*2bd0*/  FMNMX.FTZ R6, R176, R5, !PT ;  /* 0x00000005b0067209 */ /* 0x000fe40007810000 */
[----:B------:R-:W2:Y:S01]  /*2be0*/  SHFL.BFLY PT, R5, R134, 0x1, 0x1f ;  /* 0x0c201f0086057f89 */ /* 0x000ea200000e0000 */
[----:B----4-:R-:W-:-:S03]  /*2bf0*/  FMNMX.FTZ R0, R187, R0, !PT ;  /* 0x00000000bb007209 */ /* 0x010fc60007810000 */
[----:B------:R-:W4:Y:S01]  /*2c00*/  SHFL.BFLY PT, R133, R6, 0x2, 0x1f ;  /* 0x0c401f0006857f89 */ /* 0x000f2200000e0000 */
[----:B------:R-:W-:Y:S01]  /*2c10*/  FMNMX.FTZ R0, R188, R0, !PT ;  /* 0x00000000bc007209 */ /* 0x000fe20007810000 */
[----:B-1----:R-:W-:-:S03]  /*2c20*/  FFMA.FTZ R4, R115, UR4, -R18 ;  /* 0x0000000473047c23 */ /* 0x002fc60008010812 */
[----:B---3--:R-:W-:Y:S01]  /*2c30*/  FMNMX.FTZ R0, R19, R0, !PT ;  /* 0x0000000013007209 */ /* 0x008fe20007810000 */
[----:B------:R1:W-:Y:S01]  /*2c40*/  MUFU.EX2 R9, R4 ;  /* 0x0000000400097308 */ /* 0x0003e20000000800 */
[----:B--2---:R-:W-:-:S03]  /*2c50*/  FMNMX.FTZ R134, R134, R5, !PT ;  /* 0x0000000586867209 */ /* 0x004fc60007810000 */
[----:B------:R-:W-:Y:S01]  /*2c60*/  SHFL.BFLY PT, R5, R0, 0x2, 0x1f ;  /* 0x0c401f0000057f89 */ /* 0x000fe200000e0000 */
[--C-:B-1----:R-:W-:Y:S01]  /*2c70*/  FFMA.FTZ R4, R114, UR4, -R18.reuse ;  /* 0x0000000472047c23 */ /* 0x102fe20008010812 */
[----:B----4-:R-:W-:Y:S01]  /*2c80*/  FMNMX.FTZ R133, R6, R133, !PT ;  /* 0x0000008506857209 */ /* 0x010fe20007810000 */
[C---:B------:R-:W-:Y:S01]  /*2c90*/  FMUL.FTZ R17, R134.reuse, UR4 ;  /* 0x0000000486117c20 */ /* 0x040fe20008410000 */
[----:B------:R-:W-:Y:S01]  /*2ca0*/  FSETP.NEU.FTZ.AND P1, PT, R134, -INF , PT ;  /* 0xff8000008600780b */ /* 0x000fe20003f3d000 */
[----:B------:R1:W-:Y:S01]  /*2cb0*/  MUFU.EX2 R184, R4 ;  /* 0x0000000400b87308 */ /* 0x0003e20000000800 */
[----:B------:R-:W-:Y:S02]  /*2cc0*/  STL [R1+0x68], R134 ;  /* 0x0000688601007387 */ /* 0x000fe40000100800 */
[----:B------:R-:W-:Y:S02]  /*2cd0*/  FSEL R17, R17, RZ, P1 ;  /* 0x000000ff11117208 */ /* 0x000fe40000800000 */
[----:B------:R-:W2:Y:S01]  /*2ce0*/  SHFL.BFLY PT, R6, R133, 0x1, 0x1f ;  /* 0x0c201f0085067f89 */ /* 0x000ea200000e0000 */
[----:B-1----:R-:W-:-:S04]  /*2cf0*/  FFMA.FTZ R4, R105, UR4, -R18 ;  /* 0x0000000469047c23 */ /* 0x002fc80008010812 */
[----:B------:R1:W-:Y:S01]  /*2d00*/  MUFU.EX2 R136, R4 ;  /* 0x0000000400887308 */ /* 0x0003e20000000800 */
[----:B--2---:R-:W-:-:S04]  /*2d10*/  FMNMX.FTZ R133, R133, R6, !PT ;  /* 0x0000000685857209 */ /* 0x004fc80007810000 */
[C---:B------:R-:W-:Y:S01]  /*2d20*/  FSETP.NEU.FTZ.AND P1, PT, R133.reuse, -INF , PT ;  /* 0xff8000008500780b */ /* 0x040fe20003f3d000 */
[----:B------:R-:W-:Y:S01]  /*2d30*/  FMUL.FTZ R16, R133, UR4 ;  /* 0x0000000485107c20 */ /* 0x000fe20008410000 */
[----:B-1----:R-:W-:-:S04]  /*2d40*/  FFMA.FTZ R4, R104, UR4, -R18 ;  /* 0x0000000468047c23 */ /* 0x002fc80008010812 */
[----:B------:R-:W-:Y:S01]  /*2d50*/  FSEL R16, R16, RZ, P1 ;  /* 0x000000ff10107208 */ /* 0x000fe20000800000 */
[----:B------:R1:W-:Y:S02]  /*2d60*/  MUFU.EX2 R241, R4 ;  /* 0x0000000400f17308 */ /* 0x0003e40000000800 */
[----:B-1----:R-:W-:-:S06]  /*2d70*/  FFMA.FTZ R4, R113, UR4, -R17 ;  /* 0x0000000471047c23 */ /* 0x002fcc0008010811 */
[----:B------:R1:W2:Y:S02]  /*2d80*/  MUFU.EX2 R7, R4 ;  /* 0x0000000400077308 */ /* 0x0002a40000000800 */
[----:B-1----:R-:W-:Y:S01]  /*2d90*/  FMNMX.FTZ R4, R0, R5, !PT ;  /* 0x0000000500047209 */ /* 0x002fe20007810000 */
[----:B------:R-:W-:Y:S01]  /*2da0*/  FFMA.FTZ R0, R112, UR4, -R17 ;  /* 0x0000000470007c23 */ /* 0x000fe20008010811 */
[----:B--2---:R1:W-:Y:S01]  /*2db0*/  STL [R1+0xc], R7 ;  /* 0x00000c0701007387 */ /* 0x0043e20000100800 */
[----:B------:R-:W-:-:S03]  /*2dc0*/  FFMA.FTZ R5, R107, UR4, -R16 ;  /* 0x000000046b057c23 */ /* 0x000fc60008010810 */
[----:B------:R-:W2:Y:S01]  /*2dd0*/  SHFL.BFLY PT, R6, R4, 0x1, 0x1f ;  /* 0x0c201f0004067f89 */ /* 0x000ea200000e0000 */
[----:B------:R-:W-:Y:S08]  /*2de0*/  MUFU.EX2 R134, R5 ;  /* 0x0000000500867308 */ /* 0x000ff00000000800 */
[----:B-1----:R1:W3:Y:S01]  /*2df0*/  MUFU.EX2 R7, R0 ;  /* 0x0000000000077308 */ /* 0x0022e20000000800 */
[----:B--2---:R-:W-:-:S04]  /*2e00*/  FMNMX.FTZ R135, R4, R6, !PT ;  /* 0x0000000604877209 */ /* 0x004fc80007810000 */
[----:B------:R-:W-:Y:S01]  /*2e10*/  FSETP.NEU.FTZ.AND P1, PT, R135, -INF , PT ;  /* 0xff8000008700780b */ /* 0x000fe20003f3d000 */
[--C-:B-1----:R-:W-:Y:S01]  /*2e20*/  FFMA.FTZ R0, R95, UR4, -R17.reuse ;  /* 0x000000045f007c23 */ /* 0x102fe20008010811 */
[----:B---3--:R-:W-:Y:S03]  /*2e30*/  STL [R1+0x8], R7 ;  /* 0x0000080701007387 */ /* 0x008fe60000100800 */
[----:B------:R1:W-:Y:S01]  /*2e40*/  MUFU.EX2 R223, R0 ;  /* 0x0000000000df7308 */ /* 0x0003e20000000800 */
[----:B------:R2:W-:Y:S04]  /*2e50*/  STL [R1+0x6c], R133 ;  /* 0x00006c8501007387 */ /* 0x0005e80000100800 */
[----:B------:R3:W-:Y:S01]  /*2e60*/  STL [R1+0x70], R135 ;  /* 0x0000708701007387 */ /* 0x0007e20000100800 */
[----:B-1----:R-:W-:-:S04]  /*2e70*/  FFMA.FTZ R0, R94, UR4, -R17 ;  /* 0x000000045e007c23 */ /* 0x002fc80008010811 */
[----:B------:R1:W4:Y:S02]  /*2e80*/  MUFU.EX2 R239, R0 ;  /* 0x0000000000ef7308 */ /* 0x0003240000000800 */
[----:B-1----:R-:W-:-:S04]  /*2e90*/  LOP3.LUT R0, R162, R161, RZ, 0xfc, !PT ;  /* 0x000000a1a2007212 */ /* 0x002fc800078efcff */
[----:B------:R-:W-:Y:S01]  /*2ea0*/  LEA R232, R0, UR5, 0x1 ;  /* 0x0000000500e87c11 */ /* 0x000fe2000f8e08ff */
[----:B------:R-:W-:-:S03]  /*2eb0*/  FFMA.FTZ R0, R106, UR4, -R16 ;  /* 0x000000046a007c23 */ /* 0x000fc60008010810 */
[----:B------:R-:W-:Y:S01]  /*2ec0*/  IADD3 R235, R2, R232, RZ ;  /* 0x000000e802eb7210 */ /* 0x000fe20007ffe0ff */
[----:B--2---:R1:W2:Y:S01]  /*2ed0*/  MUFU.EX2 R133, R0 ;  /* 0x0000000000857308 */ /* 0x0042a20000000800 */
[----:B------:R-:W-:Y:S01]  /*2ee0*/  IMAD.IADD R233, R3, 0x1, R232 ;  /* 0x0000000103e97824 */ /* 0x000fe200078e02e8 */
[----:B----4-:R-:W-:Y:S01]  /*2ef0*/  F2FP.BF16.F32.PACK_AB R10, R239, R223 ;  /* 0x000000dfef0a723e */ /* 0x010fe200000010ff */
[----:B------:R-:W-:Y:S04]  /*2f00*/  LDSM.16.MT88.4 R72, [R232+0xe000] ;  /* 0x00e00000e848783b */ /* 0x000fe80000004200 */
[----:B------:R-:W-:Y:S04]  /*2f10*/  LDSM.16.MT88.4 R84, [R235+0xe000] ;  /* 0x00e00000eb54783b */ /* 0x000fe80000004200 */
[----:B------:R-:W-:Y:S04]  /*2f20*/  LDSM.16.MT88.4 R140, [R235+0xe800] ;  /* 0x00e80000eb8c783b */ /* 0x000fe80000004200 */
[----:B------:R-:W-:Y:S01]  /*2f30*/  LDSM.16.MT88.4 R52, [R235+0xc000] ;  /* 0x00c00000eb34783b */ /* 0x000fe20000004200 */
[----:B-1----:R-:W-:Y:S01]  /*2f40*/  FFMA.FTZ R0, R96, UR4, -R16 ;  /* 0x0000000460007c23 */ /* 0x002fe20008010810 */
[----:B------:R-:W-:-:S02]  /*2f50*/  IMAD.IADD R234, R2, 0x1, R233 ;  /* 0x0000000102ea7824 */ /* 0x000fc400078e02e9 */
[----:B------:R-:W-:Y:S01]  /*2f60*/  FFMA.FTZ R3, R97, UR4, -R16 ;  /* 0x0000000461037c23 */ /* 0x000fe20008010810 */
[----:B------:R-:W-:Y:S01]  /*2f70*/  LDSM.16.MT88.4 R76, [R233+0xe000] ;  /* 0x00e00000e94c783b */ /* 0x000fe20000004200 */
[----:B------:R1:W-:Y:S03]  /*2f80*/  MUFU.EX2 R242, R0 ;  /* 0x0000000000f27308 */ /* 0x0003e60000000800 */
[----:B------:R-:W-:Y:S04]  /*2f90*/  LDSM.16.MT88.4 R80, [R234+0xe000] ;  /* 0x00e00000ea50783b */ /* 0x000fe80000004200 */
[----:B------:R-:W-:Y:S04]  /*2fa0*/  LDSM.16.MT88.4 R56, [R234+0xc000] ;  /* 0x00c00000ea38783b */ /* 0x000fe80000004200 */
[----:B------:R-:W4:Y:S04]  /*2fb0*/  LDSM.16.MT88.4 R28, [R232+0xc000] ;  /* 0x00c00000e81c783b */ /* 0x000f280000004200 */
[----:B------:R-:W4:Y:S01]  /*2fc0*/  LDSM.16.MT88.4 R20, [R233+0xc000] ;  /* 0x00c00000e914783b */ /* 0x000f220000004200 */
[----:B-1----:R-:W-:-:S03]  /*2fd0*/  FMUL.FTZ R0, R135, UR4 ;  /* 0x0000000487007c20 */ /* 0x002fc60008410000 */
[----:B---3--:R-:W3:Y:S01]  /*2fe0*/  LDL.LU R135, [R1+0xc] ;  /* 0x00000c0001877983 */ /* 0x008ee20000300800 */
[----:B------:R1:W2:Y:S01]  /*2ff0*/  MUFU.EX2 R189, R3 ;  /* 0x0000000300bd7308 */ /* 0x0002a20000000800 */
[----:B------:R-:W-:Y:S02]  /*3000*/  F2FP.BF16.F32.PACK_AB R14, R241, R136 ;  /* 0x00000088f10e723e */ /* 0x000fe400000010ff */
[----:B------:R-:W-:Y:S01]  /*3010*/  FSEL R0, R0, RZ, P1 ;  /* 0x000000ff00007208 */ /* 0x000fe20000800000 */
[----:B------:R-:W3:Y:S04]  /*3020*/  LDSM.16.MT88.4 R48, [R235+0xc800] ;  /* 0x00c80000eb30783b */ /* 0x000ee80000004200 */
[----:B------:R-:W-:Y:S01]  /*3030*/  FFMA.FTZ R2, R117, UR4, -R0 ;  /* 0x0000000475027c23 */ /* 0x000fe20008010800 */
[----:B------:R-:W3:Y:S03]  /*3040*/  LDSM.16.MT88.4 R120, [R232+0xe800] ;  /* 0x00e80000e878783b */ /* 0x000ee60000004200 */
[----:B------:R4:W-:Y:S01]  /*3050*/  MUFU.EX2 R248, R2 ;  /* 0x0000000200f87308 */ /* 0x0009e20000000800 */
[----:B------:R-:W3:Y:S01]  /*3060*/  LDSM.16.MT88.4 R128, [R233+0xe800] ;  /* 0x00e80000e980783b */ /* 0x000ee20000004200 */
[----:B-1----:R-:W-:-:S03]  /*3070*/  MOV R3, R9 ;  /* 0x0000000900037202 */ /* 0x002fc60000000f00 */
[----:B------:R-:W1:Y:S01]  /*3080*/  LDSM.16.MT88.4 R144, [R234+0xe800] ;  /* 0x00e80000ea90783b */ /* 0x000e620000004200 */
[----:B--2---:R-:W-:Y:S02]  /*3090*/  F2FP.BF16.F32.PACK_AB R9, R133, R134 ;  /* 0x000000868509723e */ /* 0x004fe400000010ff */
[----:B------:R-:W-:Y:S01]  /*30a0*/  F2FP.BF16.F32.PACK_AB R11, R189, R242 ;  /* 0x000000f2bd0b723e */ /* 0x000fe200000010ff */
[----:B------:R-:W2:Y:S01]  /*30b0*/  LDSM.16.MT88.4 R68, [R234+0xc800] ;  /* 0x00c80000ea44783b */ /* 0x000ea20000004200 */
[----:B------:R-:W-:-:S03]  /*30c0*/  F2FP.BF16.F32.PACK_AB R12, R184, R3 ;  /* 0x00000003b80c723e */ /* 0x000fc600000010ff */
[----:B------:R-:W2:Y:S01]  /*30d0*/  LDSM.16.MT88.4 R44, [R232+0xc800] ;  /* 0x00c80000e82c783b */ /* 0x000ea20000004200 */
[----:B----4-:R-:W-:-:S03]  /*30e0*/  FFMA.FTZ R2, R116, UR4, -R0 ;  /* 0x0000000474027c23 */ /* 0x010fc60008010800 */
[----:B------:R-:W4:Y:S01]  /*30f0*/  LDSM.16.MT88.4 R40, [R233+0xc800] ;  /* 0x00c80000e928783b */ /* 0x000f220000004200 */
[----:B------:R1:W1:Y:S02]  /*3100*/  MUFU.EX2 R212, R2 ;  /* 0x0000000200d47308 */ /* 0x0002640000000800 */
[----:B-1----:R-:W-:Y:S01]  /*3110*/  FFMA.FTZ R2, R108, UR4, -R0 ;  /* 0x000000046c027c23 */ /* 0x002fe20008010800 */
[----:B------:R-:W-:-:S05]  /*3120*/  F2FP.BF16.F32.PACK_AB R13, R212, R248 ;  /* 0x000000f8d40d723e */ /* 0x000fca00000010ff */
[----:B------:R1:W-:Y:S02]  /*3130*/  MUFU.EX2 R243, R2 ;  /* 0x0000000200f37308 */ /* 0x0003e40000000800 */
[----:B-1----:R-:W-:-:S06]  /*3140*/  FFMA.FTZ R2, R109, UR4, -R0 ;  /* 0x000000046d027c23 */ /* 0x002fcc0008010800 */
[----:B------:R1:W2:Y:S02]  /*3150*/  MUFU.EX2 R240, R2 ;  /* 0x0000000200f07308 */ /* 0x0002a40000000800 */
[----:B-1----:R-:W-:Y:S01]  /*3160*/  FFMA.FTZ R2, R98, UR4, -R17 ;  /* 0x0000000462027c23 */ /* 0x002fe20008010811 */
[----:B--2---:R-:W-:-:S05]  /*3170*/  F2FP.BF16.F32.PACK_AB R15, R240, R243 ;  /* 0x000000f3f00f723e */ /* 0x004fca00000010ff */
[----:B------:R1:W-:Y:S02]  /*3180*/  MUFU.EX2 R238, R2 ;  /* 0x0000000200ee7308 */ /* 0x0003e40000000800 */
[C---:B------:R-:W-:Y:S06]  /*3190*/  HMMA.16816.F32.BF16 R156, R12.reuse, R28, RZ ;  /* 0x0000001c0c9c723c */ /* 0x040fec00000418ff */
[----:B------:R-:W-:Y:S01]  /*31a0*/  HMMA.16816.F32.BF16 R152, R12, R20, RZ ;  /* 0x000000140c98723c */ /* 0x000fe200000418ff */
[----:B-1----:R-:W-:-:S04]  /*31b0*/  FFMA.FTZ R2, R99, UR4, -R17 ;  /* 0x0000000463027c23 */ /* 0x002fc80008010811 */
        /* <DEDUP_REMOVED lines=14> */
[----:B-1----:R-:W-:Y:S01]  /*32a0*/  FFMA.FTZ R2, R101, UR4, -R16 ;  /* 0x0000000465027c23 */ /* 0x002fe20008010810 */
[----:B---3--:R-:W-:Y:S01]  /*32b0*/  F2FP.BF16.F32.PACK_AB R8, R7, R135 ;  /* 0x000000870708723e */ /* 0x008fe200000010ff */
[----:B------:R1:W-:Y:S04]  /*32c0*/  STL [R1+0x74], R135 ;  /* 0x0000748701007387 */ /* 0x0003e80000100800 */
[----:B------:R2:W-:Y:S02]  /*32d0*/  STL [R1+0x78], R239 ;  /* 0x000078ef01007387 */ /* 0x0005e40000100800 */
[C---:B------:R-:W-:Y:S06]  /*32e0*/  HMMA.16816.F32.BF16 R32, R8.reuse, R84, RZ ;  /* 0x000000540820723c */ /* 0x040fec00000418ff */
[C---:B------:R-:W-:Y:S06]  /*32f0*/  HMMA.16816.F32.BF16 R160, R8.reuse, R86, RZ ;  /* 0x0000005608a0723c */ /* 0x040fec00000418ff */
[C---:B------:R-:W-:Y:S06]  /*3300*/  HMMA.16816.F32.BF16 R112, R8.reuse, R52, RZ ;  /* 0x000000340870723c */ /* 0x040fec00000418ff */
[C---:B------:R-:W-:Y:S01]  /*3310*/  HMMA.16816.F32.BF16 R88, R8.reuse, R72, RZ ;  /* 0x000000480858723c */ /* 0x040fe200000418ff */
[----:B-1----:R-:W-:Y:S01]  /*3320*/  MOV R135, R176 ;  /* 0x000000b000877202 */ /* 0x002fe20000000f00 */
[----:B--2---:R1:W2:Y:S04]  /*3330*/  MUFU.EX2 R239, R2 ;  /* 0x0000000200ef7308 */ /* 0x0042a80000000800 */
[C---:B------:R-:W-:Y:S06]  /*3340*/  HMMA.16816.F32.BF16 R36, R8.reuse, R76, RZ ;  /* 0x0000004c0824723c */ /* 0x040fec00000418ff */
[C---:B------:R-:W-:Y:S06]  /*3350*/  HMMA.16816.F32.BF16 R24, R8.reuse, R80, RZ ;  /* 0x000000500818723c */ /* 0x040fec00000418ff */
[----:B------:R-:W-:Y:S01]  /*3360*/  HMMA.16816.F32.BF16 R104, R8, R56, RZ ;  /* 0x000000380868723c */ /* 0x000fe200000418ff */
[----:B-1----:R-:W-:Y:S01]  /*3370*/  FFMA.FTZ R2, R174, UR4, -R18 ;  /* 0x00000004ae027c23 */ /* 0x002fe20008010812 */
[----:B--2---:R-:W-:-:S04]  /*3380*/  F2FP.BF16.F32.PACK_AB R7, R239, R213 ;  /* 0x000000d5ef07723e */ /* 0x004fc800000010ff */
[----:B------:R-:W-:Y:S01]  /*3390*/  HMMA.16816.F32.BF16 R124, R8, R28, RZ ;  /* 0x0000001c087c723c */ /* 0x000fe200000418ff */
[----:B------:R1:W-:Y:S05]  /*33a0*/  MUFU.EX2 R237, R2 ;  /* 0x0000000200ed7308 */ /* 0x0003ea0000000800 */
[----:B------:R-:W-:Y:S01]  /*33b0*/  HMMA.16816.F32.BF16 R200, R4, R140, R32 ;  /* 0x0000008c04c8723c */ /* 0x000fe20000041820 */
[----:B------:R-:W-:Y:S01]  /*33c0*/  MOV R28, R178 ;  /* 0x000000b2001c7202 */ /* 0x000fe20000000f00 */
[----:B------:R-:W-:-:S04]  /*33d0*/  IMAD.MOV.U32 R29, RZ, RZ, R177 ;  /* 0x000000ffff1d7224 */ /* 0x000fc800078e00b1 */
[C---:B------:R-:W-:Y:S06]  /*33e0*/  HMMA.16816.F32.BF16 R116, R8.reuse, R20, RZ ;  /* 0x000000140874723c */ /* 0x040fec00000418ff */
[C---:B------:R-:W-:Y:S01]  /*33f0*/  HMMA.16816.F32.BF16 R64, R8.reuse, R30, RZ ;  /* 0x0000001e0840723c */ /* 0x040fe200000418ff */
[----:B-1----:R-:W-:Y:S01]  /*3400*/  FFMA.FTZ R2, R172, UR4, -R18 ;  /* 0x00000004ac027c23 */ /* 0x002fe20008010812 */
[----:B------:R-:W-:Y:S01]  /*3410*/  IMAD.MOV.U32 R21, RZ, RZ, R179 ;  /* 0x000000ffff157224 */ /* 0x000fe200078e00b3 */
[----:B------:R-:W-:Y:S02]  /*3420*/  MOV R20, R213 ;  /* 0x000000d500147202 */ /* 0x000fe40000000f00 */
[----:B------:R1:W-:Y:S01]  /*3430*/  MUFU.EX2 R215, R2 ;  /* 0x0000000200d77308 */ /* 0x0003e20000000800 */
[----:B------:R-:W-:Y:S01]  /*3440*/  HMMA.16816.F32.BF16 R60, R8, R22, RZ ;  /* 0x00000016083c723c */ /* 0x000fe200000418ff */
[----:B------:R-:W-:-:S05]  /*3450*/  IMAD.MOV.U32 R174, RZ, RZ, R21 ;  /* 0x000000ffffae7224 */ /* 0x000fca00078e0015 */
[C---:B------:R-:W-:Y:S06]  /*3460*/  HMMA.16816.F32.BF16 R96, R8.reuse, R54, RZ ;  /* 0x000000360860723c */ /* 0x040fec00000418ff */
[----:B------:R-:W-:Y:S01]  /*3470*/  HMMA.16816.F32.BF16 R92, R8, R58, RZ ;  /* 0x0000003a085c723c */ /* 0x000fe200000418ff */
[----:B-1----:R-:W-:-:S05]  /*3480*/  FFMA.FTZ R2, R169, UR4, -R18 ;  /* 0x00000004a9027c23 */ /* 0x002fca0008010812 */
[C---:B------:R-:W-:Y:S01]  /*3490*/  HMMA.16816.F32.BF16 R100, R8.reuse, R74, RZ ;  /* 0x0000004a0864723c */ /* 0x040fe200000418ff */
[----:B------:R1:W2:Y:S05]  /*34a0*/  MUFU.EX2 R192, R2 ;  /* 0x0000000200c07308 */ /* 0x0002aa0000000800 */
[C---:B------:R-:W-:Y:S06]  /*34b0*/  HMMA.16816.F32.BF16 R108, R8.reuse, R78, RZ ;  /* 0x0000004e086c723c */ /* 0x040fec00000418ff */
[----:B------:R-:W-:Y:S06]  /*34c0*/  HMMA.16816.F32.BF16 R148, R8, R82, RZ ;  /* 0x000000520894723c */ /* 0x000fec00000418ff */
[----:B------:R-:W-:Y:S01]  /*34d0*/  HMMA.16816.F32.BF16 R176, R4, R142, R160 ;  /* 0x0000008e04b0723c */ /* 0x000fe200000418a0 */
[----:B-1----:R-:W-:Y:S01]  /*34e0*/  FFMA.FTZ R2, R168, UR4, -R18 ;  /* 0x00000004a8027c23 */ /* 0x002fe20008010812 */
[----:B--2---:R-:W-:-:S03]  /*34f0*/  IMAD.MOV.U32 R168, RZ, RZ, R192 ;  /* 0x000000ffffa87224 */ /* 0x004fc600078e00c0 */
[----:B------:R1:W2:Y:S01]  /*3500*/  MUFU.EX2 R33, R2 ;  /* 0x0000000200217308 */ /* 0x0002a20000000800 */
[----:B------:R-:W-:Y:S01]  /*3510*/  HMMA.16816.F32.BF16 R244, R4, R48, R112 ;  /* 0x0000003004f4723c */ /* 0x000fe20000041870 */
[----:B------:R-:W-:Y:S01]  /*3520*/  IMAD.MOV.U32 R163, RZ, RZ, R212 ;  /* 0x000000ffffa37224 */ /* 0x000fe200078e00d4 */
[----:B------:R-:W-:-:S04]  /*3530*/  MOV R160, R20 ;  /* 0x0000001400a07202 */ /* 0x000fc80000000f00 */
[C---:B------:R-:W-:Y:S01]  /*3540*/  HMMA.16816.F32.BF16 R224, R4.reuse, R120, R88 ;  /* 0x0000007804e0723c */ /* 0x040fe20000041858 */
[----:B------:R-:W-:Y:S01]  /*3550*/  MOV R114, R191 ;  /* 0x000000bf00727202 */ /* 0x000fe20000000f00 */
[----:B------:R-:W-:Y:S01]  /*3560*/  IMAD.MOV.U32 R113, RZ, RZ, R190 ;  /* 0x000000ffff717224 */ /* 0x000fe200078e00be */
[----:B------:R-:W-:Y:S01]  /*3570*/  MOV R112, R189 ;  /* 0x000000bd00707202 */ /* 0x000fe20000000f00 */
[----:B------:R-:W-:Y:S02]  /*3580*/  IMAD.MOV.U32 R115, RZ, RZ, R214 ;  /* 0x000000ffff737224 */ /* 0x000fe400078e00d6 */
[C---:B------:R-:W-:Y:S01]  /*3590*/  HMMA.16816.F32.BF16 R208, R4.reuse, R128, R36 ;  /* 0x0000008004d0723c */ /* 0x040fe20000041824 */
[----:B------:R-:W-:Y:S01]  /*35a0*/  IMAD.MOV.U32 R91, RZ, RZ, R188 ;  /* 0x000000ffff5b7224 */ /* 0x000fe200078e00bc */
[----:B------:R-:W-:Y:S01]  /*35b0*/  MOV R90, R187 ;  /* 0x000000bb005a7202 */ /* 0x000fe20000000f00 */
[----:B------:R-:W-:Y:S02]  /*35c0*/  IMAD.MOV.U32 R89, RZ, RZ, R186 ;  /* 0x000000ffff597224 */ /* 0x000fe400078e00ba */
[----:B-1----:R-:W-:Y:S01]  /*35d0*/  FFMA.FTZ R2, R175, UR4, -R0 ;  /* 0x00000004af027c23 */ /* 0x002fe20008010800 */
[----:B--2---:R-:W-:Y:S01]  /*35e0*/  IMAD.MOV.U32 R161, RZ, RZ, R33 ;  /* 0x000000ffffa17224 */ /* 0x004fe200078e0021 */
[----:B------:R-:W-:Y:S01]  /*35f0*/  HMMA.16816.F32.BF16 R216, R4, R144, R24 ;  /* 0x0000009004d8723c */ /* 0x000fe20000041818 */
[----:B------:R-:W-:Y:S01]  /*3600*/  MOV R88, R185 ;  /* 0x000000b900587202 */ /* 0x000fe20000000f00 */
[----:B------:R1:W-:Y:S01]  /*3610*/  MUFU.EX2 R236, R2 ;  /* 0x0000000200ec7308 */ /* 0x0003e20000000800 */
[----:B------:R-:W-:-:S02]  /*3620*/  IMAD.MOV.U32 R39, RZ, RZ, R184 ;  /* 0x000000ffff277224 */ /* 0x000fc400078e00b8 */
[----:B------:R-:W-:Y:S01]  /*3630*/  IMAD.MOV.U32 R175, RZ, RZ, R29 ;  /* 0x000000ffffaf7224 */ /* 0x000fe200078e001d */
[----:B------:R-:W-:Y:S01]  /*3640*/  HMMA.16816.F32.BF16 R228, R4, R68, R104 ;  /* 0x0000004404e4723c */ /* 0x000fe20000041868 */
[----:B------:R-:W-:-:S05]  /*3650*/  IMAD.MOV.U32 R169, RZ, RZ, R114 ;  /* 0x000000ffffa97224 */ /* 0x000fca00078e0072 */
[C---:B------:R-:W-:Y:S06]  /*3660*/  HMMA.16816.F32.BF16 R24, R12.reuse, R52, RZ ;  /* 0x000000340c18723c */ /* 0x040fec00000418ff */
[----:B------:R-:W-:Y:S01]  /*3670*/  HMMA.16816.F32.BF16 R8, R12, R56, RZ ;  /* 0x000000380c08723c */ /* 0x000fe200000418ff */
[--C-:B-1----:R-:W-:Y:S01]  /*3680*/  FFMA.FTZ R2, R173, UR4, -R0.reuse ;  /* 0x00000004ad027c23 */ /* 0x102fe20008010800 */
[----:B------:R-:W-:Y:S01]  /*3690*/  MOV R173, R239 ;  /* 0x000000ef00ad7202 */ /* 0x000fe20000000f00 */
[----:B------:R-:W-:Y:S02]  /*36a0*/  IMAD.MOV.U32 R239, RZ, RZ, R135 ;  /* 0x000000ffffef7224 */ /* 0x000fe400078e0087 */
[----:B------:R1:W2:Y:S01]  /*36b0*/  MUFU.EX2 R172, R2 ;  /* 0x0000000200ac7308 */ /* 0x0002a20000000800 */
[C---:B------:R-:W-:Y:S06]  /*36c0*/  HMMA.16816.F32.BF16 R124, R4.reuse, R44, R124 ;  /* 0x0000002c047c723c */ /* 0x040fec000004187c */
[C---:B----4-:R-:W-:Y:S06]  /*36d0*/  HMMA.16816.F32.BF16 R116, R4.reuse, R40, R116 ;  /* 0x000000280474723c */ /* 0x050fec0000041874 */
[----:B------:R-:W-:Y:S01]  /*36e0*/  HMMA.16816.F32.BF16 R104, R4, R46, R64 ;  /* 0x0000002e0468723c */ /* 0x000fe20000041840 */
[----:B-1----:R-:W-:Y:S01]  /*36f0*/  FFMA.FTZ R2, R167, UR4, -R0 ;  /* 0x00000004a7027c23 */ /* 0x002fe20008010800 */
[----:B------:R-:W-:-:S04]  /*3700*/  MOV R167, R28 ;  /* 0x0000001c00a77202 */ /* 0x000fc80000000f00 */
[C---:B------:R-:W-:Y:S01]  /*3710*/  HMMA.16816.F32.BF16 R60, R4.reuse, R42, R60 ;  /* 0x0000002a043c723c */ /* 0x040fe2000004183c */
[----:B------:R1:W-:Y:S05]  /*3720*/  MUFU.EX2 R32, R2 ;  /* 0x0000000200207308 */ /* 0x0003ea0000000800 */
[C---:B------:R-:W-:Y:S06]  /*3730*/  HMMA.16816.F32.BF16 R188, R4.reuse, R50, R96 ;  /* 0x0000003204bc723c */ /* 0x040fec0000041860 */
[C---:B------:R-:W-:Y:S06]  /*3740*/  HMMA.16816.F32.BF16 R204, R4.reuse, R70, R92 ;  /* 0x0000004604cc723c */ /* 0x040fec000004185c */
[----:B------:R-:W-:Y:S01]  /*3750*/  HMMA.16816.F32.BF16 R192, R4, R122, R100 ;  /* 0x0000007a04c0723c */ /* 0x000fe20000041864 */
[----:B-1----:R-:W-:Y:S01]  /*3760*/  FFMA.FTZ R2, R165, UR4, -R0 ;  /* 0x00000004a5027c23 */ /* 0x002fe20008010800 */
[----:B------:R-:W-:-:S04]  /*3770*/  MOV R165, R215 ;  /* 0x000000d700a57202 */ /* 0x000fc80000000f00 */
[C---:B------:R-:W-:Y:S01]  /*3780*/  HMMA.16816.F32.BF16 R184, R4.reuse, R130, R108 ;  /* 0x0000008204b8723c */ /* 0x040fe2000004186c */
[----:B------:R-:W1:Y:S05]  /*3790*/  MUFU.EX2 R2, R2 ;  /* 0x0000000200027308 */ /* 0x000e6a0000000800 */
[----:B------:R-:W-:Y:S06]  /*37a0*/  HMMA.16816.F32.BF16 R212, R4, R146, R148 ;  /* 0x0000009204d4723c */ /* 0x000fec0000041894 */
[----:B------:R-:W-:Y:S01]  /*37b0*/  HMMA.16816.F32.BF16 R52, R12, R54, RZ ;  /* 0x000000360c34723c */ /* 0x000fe200000418ff */
[----:B------:R-:W-:-:S02]  /*37c0*/  F2FP.BF16.F32.PACK_AB R4, R165, R237 ;  /* 0x000000eda504723e */ /* 0x000fc400000010ff */
[----:B--2---:R-:W-:Y:S02]  /*37d0*/  F2FP.BF16.F32.PACK_AB R5, R172, R236 ;  /* 0x000000ecac05723e */ /* 0x004fe400000010ff */
[----:B------:R-:W-:Y:S01]  /*37e0*/  F2FP.BF16.F32.PACK_AB R6, R161, R168 ;  /* 0x000000a8a106723e */ /* 0x000fe200000010ff */
[----:B------:R-:W-:Y:S01]  /*37f0*/  HMMA.16816.F32.BF16 R56, R12, R58, RZ ;  /* 0x0000003a0c38723c */ /* 0x000fe200000418ff */
[----:B-1----:R-:W-:Y:S01]  /*3800*/  MOV R162, R2 ;  /* 0x0000000200a27202 */ /* 0x002fe20000000f00 */
[----:B------:R-:W-:Y:S01]  /*3810*/  FFMA.FTZ R2, R199, UR4, -R18 ;  /* 0x00000004c7027c23 */ /* 0x000fe20008010812 */
[----:B------:R-:W-:Y:S02]  /*3820*/  IMAD.MOV.U32 R199, RZ, RZ, R165 ;  /* 0x000000ffffc77224 */ /* 0x000fe400078e00a5 */
[----:B------:R-:W-:-:S07]  /*3830*/  F2FP.BF16.F32.PACK_AB R7, R162, R32 ;  /* 0x00000020a207723e */ /* 0x000fce00000010ff */
[C---:B------:R-:W-:Y:S06]  /*3840*/  HMMA.16816.F32.BF16 R148, R4.reuse, R44, R156 ;  /* 0x0000002c0494723c */ /* 0x040fec000004189c */
[----:B------:R-:W-:Y:S01]  /*3850*/  HMMA.16816.F32.BF16 R108, R4, R48, R24 ;  /* 0x00000030046c723c */ /* 0x000fe20000041818 */
[----:B------:R-:W-:Y:S01]  /*3860*/  MOV R157, R39 ;  /* 0x00000027009d7202 */ /* 0x000fe20000000f00 */
[----:B------:R-:W-:Y:S01]  /*3870*/  IMAD.MOV.U32 R156, RZ, RZ, R88 ;  /* 0x000000ffff9c7224 */ /* 0x000fe200078e0058 */
[----:B------:R-:W-:Y:S01]  /*3880*/  MOV R158, R32 ;  /* 0x00000020009e7202 */ /* 0x000fe20000000f00 */
[----:B------:R-:W-:Y:S01]  /*3890*/  IMAD.MOV.U32 R44, RZ, RZ, R90 ;  /* 0x000000ffff2c7224 */ /* 0x000fe200078e005a */
[----:B------:R-:W-:Y:S01]  /*38a0*/  MOV R45, R89 ;  /* 0x00000059002d7202 */ /* 0x000fe20000000f00 */
[----:B------:R-:W-:Y:S01]  /*38b0*/  HMMA.16816.F32.BF16 R36, R12, R30, RZ ;  /* 0x0000001e0c24723c */ /* 0x000fe200000418ff */
[----:B------:R-:W-:Y:S01]  /*38c0*/  MOV R49, R91 ;  /* 0x0000005b00317202 */ /* 0x000fe20000000f00 */
[----:B------:R-:W-:-:S02]  /*38d0*/  IMAD.MOV.U32 R48, RZ, RZ, R112 ;  /* 0x000000ffff307224 */ /* 0x000fc400078e0070 */
[----:B------:R-:W-:Y:S02]  /*38e0*/  IMAD.MOV.U32 R159, RZ, RZ, R115 ;  /* 0x000000ffff9f7224 */ /* 0x000fe400078e0073 */
[----:B------:R-:W-:Y:S06]  /*38f0*/  HMMA.16816.F32.BF16 R28, R12, R72, RZ ;  /* 0x000000480c1c723c */ /* 0x000fec00000418ff */
[----:B------:R-:W-:Y:S06]  /*3900*/  HMMA.16816.F32.BF16 R96, R4, R68, R8 ;  /* 0x000000440460723c */ /* 0x000fec0000041808 */
[----:B------:R-:W-:Y:S01]  /*3910*/  HMMA.16816.F32.BF16 R32, R12, R22, RZ ;  /* 0x000000160c20723c */ /* 0x000fe200000418ff */
[----:B------:R-:W-:-:S05]  /*3920*/  MOV R69, R113 ;  /* 0x0000007100457202 */ /* 0x000fca0000000f00 */
[C---:B------:R-:W-:Y:S06]  /*3930*/  HMMA.16816.F32.BF16 R24, R12.reuse, R76, RZ ;  /* 0x0000004c0c18723c */ /* 0x040fec00000418ff */
[C---:B------:R-:W-:Y:S06]  /*3940*/  HMMA.16816.F32.BF16 R20, R12.reuse, R84, RZ ;  /* 0x000000540c14723c */ /* 0x040fec00000418ff */
[C---:B------:R-:W-:Y:S06]  /*3950*/  HMMA.16816.F32.BF16 R8, R12.reuse, R80, RZ ;  /* 0x000000500c08723c */ /* 0x040fec00000418ff */
[C---:B------:R-:W-:Y:S06]  /*3960*/  HMMA.16816.F32.BF16 R72, R12.reuse, R74, RZ ;  /* 0x0000004a0c48723c */ /* 0x040fec00000418ff */
[C---:B------:R-:W-:Y:S06]  /*3970*/  HMMA.16816.F32.BF16 R76, R12.reuse, R78, RZ ;  /* 0x0000004e0c4c723c */ /* 0x040fec00000418ff */
[C---:B------:R-:W-:Y:S06]  /*3980*/  HMMA.16816.F32.BF16 R84, R12.reuse, R86, RZ ;  /* 0x000000560c54723c */ /* 0x040fec00000418ff */
[----:B------:R-:W-:Y:S01]  /*3990*/  HMMA.16816.F32.BF16 R80, R12, R82, RZ ;  /* 0x000000520c50723c */ /* 0x000fe200000418ff */
[----:B------:R1:W-:Y:S05]  /*39a0*/  MUFU.EX2 R15, R2 ;  /* 0x00000002000f7308 */ /* 0x0003ea0000000800 */
[C---:B------:R-:W-:Y:S06]  /*39b0*/  HMMA.16816.F32.BF16 R152, R4.reuse, R40, R152 ;  /* 0x000000280498723c */ /* 0x040fec0000041898 */
[----:B------:R-:W-:Y:S01]  /*39c0*/  HMMA.16816.F32.BF16 R92, R4, R120, R28 ;  /* 0x00000078045c723c */ /* 0x000fe2000004181c */
[----:B-1----:R-:W-:-:S05]  /*39d0*/  FFMA.FTZ R2, R198, UR4, -R18 ;  /* 0x00000004c6027c23 */ /* 0x002fca0008010812 */
[C---:B------:R-:W-:Y:S01]  /*39e0*/  HMMA.16816.F32.BF16 R100, R4.reuse, R140, R20 ;  /* 0x0000008c0464723c */ /* 0x040fe20000041814 */
[----:B------:R-:W-:Y:S01]  /*39f0*/  IMAD.MOV.U32 R31, RZ, RZ, R157 ;  /* 0x000000ffff1f7224 */ /* 0x000fe200078e009d */
[----:B------:R-:W1:Y:S01]  /*3a00*/  LDSM.16.MT88.4 R20, [R232+0xd000] ;  /* 0x00d00000e814783b */ /* 0x000e620000004200 */
[----:B------:R2:W-:Y:S01]  /*3a10*/  MUFU.EX2 R40, R2 ;  /* 0x0000000200287308 */ /* 0x0005e20000000800 */
        /* <DEDUP_REMOVED lines=8> */
[C---:B------:R-:W-:Y:S01]  /*3aa0*/  HMMA.16816.F32.BF16 R112, R4.reuse, R144, R8 ;  /* 0x000000900470723c */ /* 0x040fe20000041808 */
[----:B------:R-:W-:Y:S01]  /*3ab0*/  IMAD.MOV.U32 R121, RZ, RZ, R69 ;  /* 0x000000ffff797224 */ /* 0x000fe200078e0045 */
[----:B------:R-:W-:Y:S01]  /*3ac0*/  MOV R28, R48 ;  /* 0x00000030001c7202 */ /* 0x000fe20000000f00 */
[----:B------:R-:W-:Y:S01]  /*3ad0*/  IMAD.MOV.U32 R69, RZ, RZ, R49 ;  /* 0x000000ffff457224 */ /* 0x000fe200078e0031 */
[----:B------:R-:W-:Y:S01]  /*3ae0*/  LDSM.16.MT88.4 R24, [R232+0xf000] ;  /* 0x00f00000e818783b */ /* 0x000fe20000004200 */
[----:B------:R-:W-:Y:S01]  /*3af0*/  MOV R129, R31 ;  /* 0x0000001f00817202 */ /* 0x000fe20000000f00 */
[----:B------:R-:W-:Y:S01]  /*3b00*/  HMMA.16816.F32.BF16 R32, R4, R42, R32 ;  /* 0x0000002a0420723c */ /* 0x000fe20000041820 */
[----:B--2---:R-:W-:Y:S01]  /*3b10*/  FFMA.FTZ R2, R171, UR4, -R18 ;  /* 0x00000004ab027c23 */ /* 0x004fe20008010812 */
[----:B------:R-:W-:-:S03]  /*3b20*/  IMAD.MOV.U32 R171, RZ, RZ, R158 ;  /* 0x000000ffffab7224 */ /* 0x000fc600078e009e */
[----:B------:R2:W3:Y:S01]  /*3b30*/  MUFU.EX2 R120, R2 ;  /* 0x0000000200787308 */ /* 0x0004e20000000800 */
[C---:B------:R-:W-:Y:S06]  /*3b40*/  HMMA.16816.F32.BF16 R36, R4.reuse, R46, R36 ;  /* 0x0000002e0424723c */ /* 0x040fec0000041824 */
[C---:B------:R-:W-:Y:S06]  /*3b50*/  HMMA.16816.F32.BF16 R64, R4.reuse, R50, R52 ;  /* 0x000000320440723c */ /* 0x040fec0000041834 */
[----:B------:R-:W-:Y:S01]  /*3b60*/  HMMA.16816.F32.BF16 R48, R4, R146, R80 ;  /* 0x000000920430723c */ /* 0x000fe20000041850 */
[----:B--2---:R-:W-:Y:S01]  /*3b70*/  FFMA.FTZ R2, R170, UR4, -R18 ;  /* 0x00000004aa027c23 */ /* 0x004fe20008010812 */
[----:B------:R-:W-:-:S04]  /*3b80*/  MOV R170, R159 ;  /* 0x0000009f00aa7202 */ /* 0x000fc80000000f00 */
[C---:B------:R-:W-:Y:S01]  /*3b90*/  HMMA.16816.F32.BF16 R56, R4.reuse, R70, R56 ;  /* 0x000000460438723c */ /* 0x040fe20000041838 */
[----:B---3--:R-:W-:Y:S01]  /*3ba0*/  MOV R82, R120 ;  /* 0x0000007800527202 */ /* 0x008fe20000000f00 */
[----:B------:R2:W3:Y:S01]  /*3bb0*/  MUFU.EX2 R135, R2 ;  /* 0x0000000200877308 */ /* 0x0004e20000000800 */
[----:B------:R-:W-:Y:S01]  /*3bc0*/  MOV R81, R121 ;  /* 0x0000007900517202 */ /* 0x000fe20000000f00 */
[----:B------:R-:W-:Y:S01]  /*3bd0*/  IMAD.MOV.U32 R80, RZ, RZ, R28 ;  /* 0x000000ffff507224 */ /* 0x000fe200078e001c */
[----:B------:R-:W-:Y:S01]  /*3be0*/  MOV R121, R29 ;  /* 0x0000001d00797202 */ /* 0x000fe20000000f00 */
[----:B------:R-:W-:Y:S01]  /*3bf0*/  HMMA.16816.F32.BF16 R84, R4, R142, R84 ;  /* 0x0000008e0454723c */ /* 0x000fe20000041854 */
[----:B------:R-:W-:Y:S01]  /*3c00*/  MOV R71, R157 ;  /* 0x0000009d00477202 */ /* 0x000fe20000000f00 */
[----:B------:R-:W-:Y:S02]  /*3c10*/  IMAD.MOV.U32 R70, RZ, RZ, R160 ;  /* 0x000000ffff467224 */ /* 0x000fe400078e00a0 */
[----:B------:R-:W-:-:S02]  /*3c20*/  IMAD.MOV.U32 R120, RZ, RZ, R30 ;  /* 0x000000ffff787224 */ /* 0x000fc400078e001e */
[----:B------:R-:W-:Y:S01]  /*3c30*/  LDSM.16.MT88.4 R28, [R233+0xf000] ;  /* 0x00f00000e91c783b */ /* 0x000fe20000004200 */
[----:B--2---:R-:W-:Y:S01]  /*3c40*/  FFMA.FTZ R2, R197, UR4, -R0 ;  /* 0x00000004c5027c23 */ /* 0x004fe20008010800 */
[----:B---3--:R-:W-:-:S03]  /*3c50*/  F2FP.BF16.F32.PACK_AB R10, R135, R82 ;  /* 0x00000052870a723e */ /* 0x008fc600000010ff */
[----:B------:R2:W3:Y:S02]  /*3c60*/  MUFU.EX2 R68, R2 ;  /* 0x0000000200447308 */ /* 0x0004e40000000800 */
[----:B--2---:R-:W-:-:S06]  /*3c70*/  FFMA.FTZ R2, R196, UR4, -R0 ;  /* 0x00000004c4027c23 */ /* 0x004fcc0008010800 */
[----:B------:R2:W4:Y:S02]  /*3c80*/  MUFU.EX2 R140, R2 ;  /* 0x00000002008c7308 */ /* 0x0005240000000800 */
[----:B--2---:R-:W-:-:S06]  /*3c90*/  FFMA.FTZ R2, R166, UR4, -R0 ;  /* 0x00000004a6027c23 */ /* 0x004fcc0008010800 */
[----:B------:R2:W-:Y:S02]  /*3ca0*/  MUFU.EX2 R198, R2 ;  /* 0x0000000200c67308 */ /* 0x0005e40000000800 */
[----:B--2---:R-:W-:Y:S01]  /*3cb0*/  FFMA.FTZ R2, R138, UR4, -R0 ;  /* 0x000000048a027c23 */ /* 0x004fe20008010800 */
[----:B------:R-:W-:Y:S02]  /*3cc0*/  MOV R138, R40 ;  /* 0x00000028008a7202 */ /* 0x000fe40000000f00 */
[C---:B------:R-:W-:Y:S03]  /*3cd0*/  HMMA.16816.F32.BF16 R40, R4.reuse, R122, R72 ;  /* 0x0000007a0428723c */ /* 0x040fe60000041848 */
[----:B------:R2:W1:Y:S04]  /*3ce0*/  MUFU.EX2 R128, R2 ;  /* 0x0000000200807308 */ /* 0x0004680000000800 */
[----:B---3--:R-:W-:Y:S01]  /*3cf0*/  MOV R122, R68 ;  /* 0x00000044007a7202 */ /* 0x008fe20000000f00 */
[----:B------:R-:W-:Y:S01]  /*3d00*/  IMAD.MOV.U32 R123, RZ, RZ, R15 ;  /* 0x000000ffff7b7224 */ /* 0x000fe200078e000f */
[----:B------:R-:W-:Y:S01]  /*3d10*/  MOV R68, R44 ;  /* 0x0000002c00447202 */ /* 0x000fe20000000f00 */
[----:B------:R-:W3:Y:S01]  /*3d20*/  LDSM.16.MT88.4 R12, [R233+0xd000] ;  /* 0x00d00000e90c783b */ /* 0x000ee20000004200 */
[----:B------:R-:W-:Y:S01]  /*3d30*/  HMMA.16816.F32.BF16 R44, R4, R130, R76 ;  /* 0x00000082042c723c */ /* 0x000fe2000004184c */
[----:B----4-:R-:W-:Y:S01]  /*3d40*/  F2FP.BF16.F32.PACK_AB R9, R140, R122 ;  /* 0x0000007a8c09723e */ /* 0x010fe200000010ff */
[----:B------:R-:W-:Y:S01]  /*3d50*/  IMAD.MOV.U32 R74, RZ, RZ, R162 ;  /* 0x000000ffff4a7224 */ /* 0x000fe200078e00a2 */
[----:B------:R-:W-:-:S02]  /*3d60*/  MOV R75, R161 ;  /* 0x000000a1004b7202 */ /* 0x000fc40000000f00 */
[----:B------:R-:W-:Y:S01]  /*3d70*/  MOV R73, R163 ;  /* 0x000000a300497202 */ /* 0x000fe20000000f00 */
[----:B--2---:R-:W-:Y:S01]  /*3d80*/  FFMA.FTZ R2, R183, UR4, -R17 ;  /* 0x00000004b7027c23 */ /* 0x004fe20008010811 */
[----:B-1----:R-:W-:Y:S01]  /*3d90*/  F2FP.BF16.F32.PACK_AB R11, R128, R198 ;  /* 0x000000c6800b723e */ /* 0x002fe200000010ff */
[----:B------:R-:W-:Y:S01]  /*3da0*/  IMAD.MOV.U32 R131, RZ, RZ, R173 ;  /* 0x000000ffff837224 */ /* 0x000fe200078e00ad */
[----:B------:R-:W-:Y:S01]  /*3db0*/  MOV R76, R175 ;  /* 0x000000af004c7202 */ /* 0x000fe20000000f00 */
[----:B------:R1:W2:Y:S01]  /*3dc0*/  MUFU.EX2 R8, R2 ;  /* 0x0000000200087308 */ /* 0x0002a20000000800 */
[----:B------:R-:W-:Y:S01]  /*3dd0*/  IMAD.MOV.U32 R77, RZ, RZ, R172 ;  /* 0x000000ffff4d7224 */ /* 0x000fe200078e00ac */
[----:B------:R-:W-:Y:S02]  /*3de0*/  MOV R78, R174 ;  /* 0x000000ae004e7202 */ /* 0x000fe40000000f00 */
[----:B------:R-:W-:Y:S01]  /*3df0*/  MOV R72, R167 ;  /* 0x000000a700487202 */ /* 0x000fe20000000f00 */
[----:B-1----:R-:W-:Y:S01]  /*3e00*/  FFMA.FTZ R2, R180, UR4, -R17 ;  /* 0x00000004b4027c23 */ /* 0x002fe20008010811 */
[----:B--2---:R-:W-:-:S03]  /*3e10*/  MOV R79, R8 ;  /* 0x00000008004f7202 */ /* 0x004fc60000000f00 */
[----:B------:R1:W2:Y:S02]  /*3e20*/  MUFU.EX2 R141, R2 ;  /* 0x00000002008d7308 */ /* 0x0002a40000000800 */
[----:B-1----:R-:W-:Y:S01]  /*3e30*/  FFMA.FTZ R2, R137, UR4, -R17 ;  /* 0x0000000489027c23 */ /* 0x002fe20008010811 */
[----:B--2---:R-:W-:Y:S01]  /*3e40*/  F2FP.BF16.F32.PACK_AB R4, R141, R79 ;  /* 0x0000004f8d04723e */ /* 0x004fe200000010ff */
[----:B------:R-:W-:-:S04]  /*3e50*/  IMAD.MOV.U32 R137, RZ, RZ, R156 ;  /* 0x000000ffff897224 */ /* 0x000fc800078e009c */
        /* <DEDUP_REMOVED lines=13> */
[----:B-1----:R-:W-:Y:S01]  /*3f30*/  IMAD.MOV.U32 R83, RZ, RZ, R8 ;  /* 0x000000ffff537224 */ /* 0x002fe200078e0008 */
[----:B------:R-:W-:Y:S01]  /*3f40*/  F2FP.BF16.F32.PACK_AB R8, R138, R123 ;  /* 0x0000007b8a08723e */ /* 0x000fe200000010ff */
[----:B------:R-:W-:-:S03]  /*3f50*/  FFMA.FTZ R2, R252, UR4, -R18 ;  /* 0x00000004fc027c23 */ /* 0x000fc60008010812 */
[----:B------:R-:W-:-:S03]  /*3f60*/  F2FP.BF16.F32.PACK_AB R7, R83, R239 ;  /* 0x000000ef5307723e */ /* 0x000fc600000010ff */
[-C--:B------:R-:W-:Y:S06]  /*3f70*/  HMMA.16816.F32.BF16 R148, R8, R20.reuse, R148 ;  /* 0x000000140894723c */ /* 0x080fec0000041894 */
[C---:B------:R-:W-:Y:S06]  /*3f80*/  HMMA.16816.F32.BF16 R144, R4.reuse, R20, R124 ;  /* 0x000000140490723c */ /* 0x040fec000004187c */
[----:B------:R-:W-:Y:S01]  /*3f90*/  HMMA.16816.F32.BF16 R156, R4, R22, R104 ;  /* 0x00000016049c723c */ /* 0x000fe20000041868 */
[----:B------:R-:W-:Y:S01]  /*3fa0*/  IMAD.MOV.U32 R127, RZ, RZ, R199 ;  /* 0x000000ffff7f7224 */ /* 0x000fe200078e00c7 */
[----:B------:R-:W-:Y:S01]  /*3fb0*/  MOV R125, R76 ;  /* 0x0000004c007d7202 */ /* 0x000fe20000000f00 */
[----:B------:R-:W-:-:S02]  /*3fc0*/  IMAD.MOV.U32 R124, RZ, RZ, R70 ;  /* 0x000000ffff7c7224 */ /* 0x000fc400078e0046 */
[----:B------:R-:W-:Y:S01]  /*3fd0*/  IMAD.MOV.U32 R126, RZ, RZ, R77 ;  /* 0x000000ffff7e7224 */ /* 0x000fe200078e004d */
[----:B------:R-:W-:Y:S01]  /*3fe0*/  HMMA.16816.F32.BF16 R52, R8, R22, R36 ;  /* 0x000000160834723c */ /* 0x000fe20000041824 */
[----:B------:R-:W1:Y:S04]  /*3ff0*/  LDSM.16.MT88.4 R20, [R235+0xd000] ;  /* 0x00d00000eb14783b */ /* 0x000e680000004200 */
[----:B------:R-:W2:Y:S01]  /*4000*/  LDSM.16.MT88.4 R36, [R235+0xf000] ;  /* 0x00f00000eb24783b */ /* 0x000ea20000004200 */
[----:B---3--:R-:W-:Y:S06]  /*4010*/  HMMA.16816.F32.BF16 R172, R4, R14, R60 ;  /* 0x0000000e04ac723c */ /* 0x008fec000004183c */
[-C--:B------:R-:W-:Y:S06]  /*4020*/  HMMA.16816.F32.BF16 R160, R8, R12.reuse, R152 ;  /* 0x0000000c08a0723c */ /* 0x080fec0000041898 */
[----:B------:R-:W-:Y:S01]  /*4030*/  HMMA.16816.F32.BF16 R164, R4, R12, R116 ;  /* 0x0000000c04a4723c */ /* 0x000fe20000041874 */
[----:B------:R-:W-:Y:S01]  /*4040*/  MOV R152, R72 ;  /* 0x0000004800987202 */ /* 0x000fe20000000f00 */
[----:B------:R-:W-:Y:S01]  /*4050*/  IMAD.MOV.U32 R153, RZ, RZ, R73 ;  /* 0x000000ffff997224 */ /* 0x000fe200078e0049 */
[----:B------:R-:W-:-:S02]  /*4060*/  MOV R154, R74 ;  /* 0x0000004a009a7202 */ /* 0x000fc40000000f00 */
[----:B------:R-:W-:Y:S01]  /*4070*/  MOV R155, R75 ;  /* 0x0000004b009b7202 */ /* 0x000fe20000000f00 */
[----:B------:R-:W-:Y:S01]  /*4080*/  HMMA.16816.F32.BF16 R60, R8, R14, R32 ;  /* 0x0000000e083c723c */ /* 0x000fe20000041820 */
[----:B------:R-:W3:Y:S01]  /*4090*/  LDSM.16.MT88.4 R12, [R234+0xd000] ;  /* 0x00d00000ea0c783b */ /* 0x000ee20000004200 */
[----:B------:R-:W-:Y:S01]  /*40a0*/  IMAD.MOV.U32 R116, RZ, RZ, R138 ;  /* 0x000000ffff747224 */ /* 0x000fe200078e008a */
[----:B------:R-:W-:Y:S01]  /*40b0*/  MOV R119, R123 ;  /* 0x0000007b00777202 */ /* 0x000fe20000000f00 */
[----:B------:R4:W-:Y:S01]  /*40c0*/  MUFU.EX2 R138, R2 ;  /* 0x00000002008a7308 */ /* 0x0009e20000000800 */
[----:B------:R-:W3:Y:S01]  /*40d0*/  LDSM.16.MT88.4 R32, [R234+0xf000] ;  /* 0x00f00000ea20783b */ /* 0x000ee20000004200 */
[----:B------:R-:W-:Y:S01]  /*40e0*/  HMMA.16816.F32.BF16 R72, R4, R24, R224 ;  /* 0x000000180448723c */ /* 0x000fe200000418e0 */
[----:B------:R-:W-:Y:S01]  /*40f0*/  IMAD.MOV.U32 R118, RZ, RZ, R122 ;  /* 0x000000ffff767224 */ /* 0x000fe200078e007a */
[----:B------:R-:W-:-:S04]  /*4100*/  MOV R117, R79 ;  /* 0x0000004f00757202 */ /* 0x000fc80000000f00 */
[----:B------:R-:W-:Y:S01]  /*4110*/  HMMA.16816.F32.BF16 R40, R8, R26, R40 ;  /* 0x0000001a0828723c */ /* 0x000fe20000041828 */
[----:B------:R-:W-:Y:S01]  /*4120*/  MOV R225, R121 ;  /* 0x0000007900e17202 */ /* 0x000fe20000000f00 */
[----:B------:R-:W-:Y:S01]  /*4130*/  IMAD.MOV.U32 R227, RZ, RZ, R69 ;  /* 0x000000ffffe37224 */ /* 0x000fe200078e0045 */
[----:B------:R-:W-:-:S03]  /*4140*/  MOV R226, R68 ;  /* 0x0000004400e27202 */ /* 0x000fc60000000f00 */
[----:B-1----:R-:W-:Y:S01]  /*4150*/  HMMA.16816.F32.BF16 R180, R4, R20, R244 ;  /* 0x0000001404b4723c */ /* 0x002fe200000418f4 */
[----:B----4-:R-:W-:-:S05]  /*4160*/  FFMA.FTZ R2, R250, UR4, -R18 ;  /* 0x00000004fa027c23 */ /* 0x010fca0008010812 */
[----:B------:R-:W-:Y:S01]  /*4170*/  HMMA.16816.F32.BF16 R188, R4, R22, R188 ;  /* 0x0000001604bc723c */ /* 0x000fe200000418bc */
[----:B------:R1:W-:Y:S01]  /*4180*/  MUFU.EX2 R139, R2 ;  /* 0x00000002008b7308 */ /* 0x0003e20000000800 */
[----:B------:R-:W-:Y:S01]  /*4190*/  IMAD.MOV.U32 R244, RZ, RZ, R198 ;  /* 0x000000fffff47224 */ /* 0x000fe200078e00c6 */
[----:B------:R-:W-:Y:S02]  /*41a0*/  MOV R245, R196 ;  /* 0x000000c400f57202 */ /* 0x000fe40000000f00 */
[----:B------:R-:W-:Y:S01]  /*41b0*/  MOV R246, R141 ;  /* 0x0000008d00f67202 */ /* 0x000fe20000000f00 */
[----:B------:R-:W-:Y:S01]  /*41c0*/  HMMA.16816.F32.BF16 R44, R8, R30, R44 ;  /* 0x0000001e082c723c */ /* 0x000fe2000004182c */
[----:B------:R-:W-:-:S05]  /*41d0*/  MOV R247, R140 ;  /* 0x0000008c00f77202 */ /* 0x000fca0000000f00 */
[----:B--2---:R-:W-:Y:S01]  /*41e0*/  HMMA.16816.F32.BF16 R140, R4, R38, R176 ;  /* 0x00000026048c723c */ /* 0x004fe200000418b0 */
[----:B-1----:R-:W-:-:S05]  /*41f0*/  FFMA.FTZ R2, R222, UR4, -R18 ;  /* 0x00000004de027c23 */ /* 0x002fca0008010812 */
[C---:B---3--:R-:W-:Y:S01]  /*4200*/  HMMA.16816.F32.BF16 R196, R4.reuse, R12, R228 ;  /* 0x0000000c04c4723c */ /* 0x048fe200000418e4 */
[----:B------:R1:W-:Y:S05]  /*4210*/  MUFU.EX2 R222, R2 ;  /* 0x0000000200de7308 */ /* 0x0003ea0000000800 */
[----:B------:R-:W-:Y:S01]  /*4220*/  HMMA.16816.F32.BF16 R204, R4, R14, R204 ;  /* 0x0000000e04cc723c */ /* 0x000fe200000418cc */
[----:B------:R-:W-:Y:S01]  /*4230*/  MOV R231, R131 ;  /* 0x0000008300e77202 */ /* 0x000fe20000000f00 */
[----:B------:R-:W-:Y:S01]  /*4240*/  IMAD.MOV.U32 R228, RZ, RZ, R120 ;  /* 0x000000ffffe47224 */ /* 0x000fe200078e0078 */
[----:B------:R-:W-:Y:S02]  /*4250*/  MOV R131, R137 ;  /* 0x0000008900837202 */ /* 0x000fe40000000f00 */
[----:B------:R-:W-:Y:S01]  /*4260*/  MOV R229, R71 ;  /* 0x0000004700e57202 */ /* 0x000fe20000000f00 */
[----:B------:R-:W-:Y:S01]  /*4270*/  HMMA.16816.F32.BF16 R176, R8, R20, R108 ;  /* 0x0000001408b0723c */ /* 0x000fe2000004186c */
[----:B------:R-:W-:-:S05]  /*4280*/  MOV R230, R78 ;  /* 0x0000004e00e67202 */ /* 0x000fca0000000f00 */
[----:B------:R-:W-:Y:S01]  /*4290*/  HMMA.16816.F32.BF16 R68, R4, R28, R208 ;  /* 0x0000001c0444723c */ /* 0x000fe200000418d0 */
[----:B-1----:R-:W-:-:S04]  /*42a0*/  FFMA.FTZ R2, R221, UR4, -R18 ;  /* 0x00000004dd027c23 */ /* 0x002fc80008010812 */
[----:B------:R1:W-:Y:S01]  /*42b0*/  MUFU.EX2 R137, R2 ;  /* 0x0000000200897308 */ /* 0x0003e20000000800 */
[C---:B------:R-:W-:Y:S06]  /*42c0*/  HMMA.16816.F32.BF16 R208, R8.reuse, R22, R64 ;  /* 0x0000001608d0723c */ /* 0x040fec0000041840 */
[----:B------:R-:W-:Y:S01]  /*42d0*/  HMMA.16816.F32.BF16 R64, R8, R14, R56 ;  /* 0x0000000e0840723c */ /* 0x000fe20000041838 */
[----:B------:R-:W-:-:S05]  /*42e0*/  IMAD.MOV.U32 R224, RZ, RZ, R118 ;  /* 0x000000ffffe07224 */ /* 0x000fca00078e0076 */
[----:B------:R-:W-:Y:S01]  /*42f0*/  HMMA.16816.F32.BF16 R120, R4, R36, R200 ;  /* 0x000000240478723c */ /* 0x000fe200000418c8 */
[----:B-1----:R-:W-:Y:S01]  /*4300*/  FFMA.FTZ R2, R225, UR4, -R0 ;  /* 0x00000004e1027c23 */ /* 0x002fe20008010800 */
[----:B------:R-:W-:-:S04]  /*4310*/  MOV R225, R226 ;  /* 0x000000e200e17202 */ /* 0x000fc80000000f00 */
[----:B------:R-:W-:Y:S01]  /*4320*/  HMMA.16816.F32.BF16 R76, R4, R26, R192 ;  /* 0x0000001a044c723c */ /* 0x000fe200000418c0 */
[----:B------:R-:W-:Y:S01]  /*4330*/  MOV R226, R227 ;  /* 0x000000e300e27202 */ /* 0x000fe20000000f00 */
[----:B------:R1:W-:Y:S01]  /*4340*/  MUFU.EX2 R15, R2 ;  /* 0x00000002000f7308 */ /* 0x0003e20000000800 */
[----:B------:R-:W-:Y:S01]  /*4350*/  IMAD.MOV.U32 R227, RZ, RZ, R228 ;  /* 0x000000ffffe37224 */ /* 0x000fe200078e00e4 */
[----:B------:R-:W-:Y:S02]  /*4360*/  MOV R228, R229 ;  /* 0x000000e500e47202 */ /* 0x000fe40000000f00 */
[----:B------:R-:W-:Y:S01]  /*4370*/  MOV R229, R230 ;  /* 0x000000e600e57202 */ /* 0x000fe20000000f00 */
[----:B------:R-:W-:Y:S01]  /*4380*/  IMAD.MOV.U32 R230, RZ, RZ, R231 ;  /* 0x000000ffffe67224 */ /* 0x000fe200078e00e7 */
[----:B------:R-:W-:Y:S01]  /*4390*/  MOV R231, R82 ;  /* 0x0000005200e77202 */ /* 0x000fe20000000f00 */
[----:B------:R-:W-:Y:S01]  /*43a0*/  HMMA.16816.F32.BF16 R192, R8, R12, R96 ;  /* 0x0000000c08c0723c */ /* 0x000fe20000041860 */
[----:B------:R-:W-:-:S02]  /*43b0*/  MOV R82, R223 ;  /* 0x000000df00527202 */ /* 0x000fc40000000f00 */
[----:B------:R-:W-:Y:S01]  /*43c0*/  MOV R201, R119 ;  /* 0x0000007700c97202 */ /* 0x000fe20000000f00 */
[----:B------:R-:W2:Y:S02]  /*43d0*/  LDL.LU R223, [R1+0x80] ;  /* 0x0000800001df7983 */ /* 0x000ea40000300800 */
[----:B------:R-:W-:Y:S01]  /*43e0*/  HMMA.16816.F32.BF16 R100, R8, R36, R100 ;  /* 0x000000240864723c */ /* 0x000fe20000041864 */
[----:B-1----:R-:W-:Y:S01]  /*43f0*/  FFMA.FTZ R2, R225, UR4, -R0 ;  /* 0x00000004e1027c23 */ /* 0x002fe20008010800 */
[----:B------:R-:W-:-:S04]  /*4400*/  MOV R118, R171 ;  /* 0x000000ab00767202 */ /* 0x000fc80000000f00 */
[C---:B------:R-:W-:Y:S01]  /*4410*/  HMMA.16816.F32.BF16 R56, R8.reuse, R24, R92 ;  /* 0x000000180838723c */ /* 0x040fe2000004185c */
[----:B------:R-:W-:Y:S01]  /*4420*/  MOV R202, R152 ;  /* 0x0000009800ca7202 */ /* 0x000fe20000000f00 */
[----:B------:R1:W-:Y:S04]  /*4430*/  MUFU.EX2 R18, R2 ;  /* 0x0000000200127308 */ /* 0x0003e80000000800 */
[-C--:B------:R-:W-:Y:S01]  /*4440*/  HMMA.16816.F32.BF16 R48, R8, R34.reuse, R48 ;  /* 0x000000220830723c */ /* 0x080fe20000041830 */
[----:B------:R-:W-:Y:S01]  /*4450*/  IMAD.MOV.U32 R203, RZ, RZ, R153 ;  /* 0x000000ffffcb7224 */ /* 0x000fe200078e0099 */
[----:B------:R-:W3:Y:S04]  /*4460*/  LDSM.16.MT88.4 R96, [R233+0xf800] ;  /* 0x00f80000e960783b */ /* 0x000ee80000004200 */
[C---:B------:R-:W-:Y:S06]  /*4470*/  HMMA.16816.F32.BF16 R212, R4.reuse, R34, R212 ;  /* 0x0000002204d4723c */ /* 0x040fec00000418d4 */
[----:B------:R-:W-:Y:S01]  /*4480*/  HMMA.16816.F32.BF16 R216, R4, R32, R216 ;  /* 0x0000002004d8723c */ /* 0x000fe200000418d8 */
[----:B-1----:R-:W-:Y:S01]  /*4490*/  FFMA.FTZ R2, R226, UR4, -R0 ;  /* 0x00000004e2027c23 */ /* 0x002fe20008010800 */
[----:B------:R-:W-:Y:S01]  /*44a0*/  IMAD.MOV.U32 R226, RZ, RZ, R227 ;  /* 0x000000ffffe27224 */ /* 0x000fe200078e00e3 */
[----:B------:R-:W-:-:S02]  /*44b0*/  MOV R227, R228 ;  /* 0x000000e400e37202 */ /* 0x000fc40000000f00 */
[----:B------:R-:W-:Y:S01]  /*44c0*/  MOV R228, R229 ;  /* 0x000000e500e47202 */ /* 0x000fe20000000f00 */
[----:B------:R-:W-:Y:S01]  /*44d0*/  IMAD.MOV.U32 R229, RZ, RZ, R230 ;  /* 0x000000ffffe57224 */ /* 0x000fe200078e00e6 */
[----:B------:R-:W-:Y:S01]  /*44e0*/  MOV R230, R130 ;  /* 0x0000008200e67202 */ /* 0x000fe20000000f00 */
[----:B------:R-:W-:Y:S01]  /*44f0*/  HMMA.16816.F32.BF16 R104, R4, R30, R184 ;  /* 0x0000001e0468723c */ /* 0x000fe200000418b8 */
[----:B------:R-:W-:Y:S01]  /*4500*/  MOV R130, R131 ;  /* 0x0000008300827202 */ /* 0x000fe20000000f00 */
[----:B------:R-:W-:Y:S02]  /*4510*/  IMAD.MOV.U32 R131, RZ, RZ, R248 ;  /* 0x000000ffff837224 */ /* 0x000fe400078e00f8 */
[----:B------:R-:W-:Y:S01]  /*4520*/  FFMA.FTZ R0, R19, UR4, -R0 ;  /* 0x0000000413007c23 */ /* 0x000fe20008010800 */
[----:B------:R-:W4:Y:S03]  /*4530*/  LDL.LU R248, [R1+0x7c] ;  /* 0x00007c0001f87983 */ /* 0x000f260000300800 */
[----:B------:R1:W-:Y:S01]  /*4540*/  MUFU.EX2 R19, R0 ;  /* 0x0000000000137308 */ /* 0x0003e20000000800 */
[----:B------:R-:W-:Y:S01]  /*4550*/  MOV R225, R117 ;  /* 0x0000007500e17202 */ /* 0x000fe20000000f00 */
[----:B------:R-:W-:Y:S01]  /*4560*/  IMAD.MOV.U32 R119, RZ, RZ, R168 ;  /* 0x000000ffff777224 */ /* 0x000fe200078e00a8 */
[----:B------:R-:W-:Y:S01]  /*4570*/  HMMA.16816.F32.BF16 R24, R8, R28, R88 ;  /* 0x0000001c0818723c */ /* 0x000fe20000041858 */
[----:B------:R-:W-:-:S05]  /*4580*/  MOV R35, R82 ;  /* 0x0000005200237202 */ /* 0x000fca0000000f00 */
[----:B------:R-:W-:Y:S01]  /*4590*/  HMMA.16816.F32.BF16 R36, R8, R38, R84 ;  /* 0x000000260824723c */ /* 0x000fe20000041854 */
[----:B------:R-:W-:Y:S01]  /*45a0*/  IMAD.MOV.U32 R30, RZ, RZ, R125 ;  /* 0x000000ffff1e7224 */ /* 0x000fe200078e007d */
[----:B------:R-:W-:Y:S01]  /*45b0*/  MUFU.EX2 R20, R2 ;  /* 0x0000000200147308 */ /* 0x000fe20000000800 */
[----:B------:R-:W-:Y:S01]  /*45c0*/  IMAD.MOV.U32 R250, RZ, RZ, R202 ;  /* 0x000000fffffa7224 */ /* 0x000fe200078e00ca */
[----:B------:R-:W-:Y:S01]  /*45d0*/  MOV R252, R201 ;  /* 0x000000c900fc7202 */ /* 0x000fe20000000f00 */
[----:B------:R-:W-:Y:S01]  /*45e0*/  LDSM.16.MT88.4 R4, [R234+0xf800] ;  /* 0x00f80000ea04783b */ /* 0x000fe20000004200 */
[--C-:B-1----:R-:W-:Y:S01]  /*45f0*/  FFMA.FTZ R0, R226, UR4, -R17.reuse ;  /* 0x00000004e2007c23 */ /* 0x102fe20008010811 */
[----:B------:R-:W-:Y:S02]  /*4600*/  MOV R221, R203 ;  /* 0x000000cb00dd7202 */ /* 0x000fe40000000f00 */
[----:B------:R-:W-:Y:S01]  /*4610*/  LDSM.16.MT88.4 R184, [R235+0xd800] ;  /* 0x00d80000ebb8783b */ /* 0x000fe20000004200 */
[----:B------:R1:W-:Y:S02]  /*4620*/  MUFU.EX2 R22, R0 ;  /* 0x0000000000167308 */ /* 0x0003e40000000800 */
[----:B-1----:R-:W-:Y:S01]  /*4630*/  FFMA.FTZ R0, R227, UR4, -R17 ;  /* 0x00000004e3007c23 */ /* 0x002fe20008010811 */
[----:B------:R-:W-:-:S02]  /*4640*/  MOV R227, R228 ;  /* 0x000000e400e37202 */ /* 0x000fc40000000f00 */
[----:B------:R-:W-:-:S03]  /*4650*/  MOV R228, R229 ;  /* 0x000000e500e47202 */ /* 0x000fc60000000f00 */
[----:B------:R4:W1:Y:S01]  /*4660*/  MUFU.EX2 R23, R0 ;  /* 0x0000000000177308 */ /* 0x0008620000000800 */
[----:B------:R-:W-:Y:S01]  /*4670*/  IMAD.MOV.U32 R229, RZ, RZ, R246 ;  /* 0x000000ffffe57224 */ /* 0x000fe200078e00f6 */
[----:B------:R-:W-:Y:S02]  /*4680*/  MOV R246, R247 ;  /* 0x000000f700f67202 */ /* 0x000fe40000000f00 */
[----:B------:R-:W-:Y:S01]  /*4690*/  MOV R247, R116 ;  /* 0x0000007400f77202 */ /* 0x000fe20000000f00 */
[----:B------:R-:W-:Y:S01]  /*46a0*/  IMAD.MOV.U32 R116, RZ, RZ, R132 ;  /* 0x000000ffff747224 */ /* 0x000fe200078e0084 */
[----:B------:R-:W-:Y:S02]  /*46b0*/  MOV R200, R228 ;  /* 0x000000e400c87202 */ /* 0x000fe40000000f00 */
[----:B------:R-:W-:Y:S02]  /*46c0*/  MOV R117, R170 ;  /* 0x000000aa00757202 */ /* 0x000fe40000000f00 */
[----:B------:R-:W-:Y:S01]  /*46d0*/  MOV R226, R116 ;  /* 0x0000007400e27202 */ /* 0x000fe20000000f00 */
[----:B------:R-:W-:Y:S01]  /*46e0*/  IMAD.MOV.U32 R116, RZ, RZ, R124 ;  /* 0x000000ffff747224 */ /* 0x000fe200078e007c */
[----:B------:R-:W-:Y:S01]  /*46f0*/  MOV R29, R117 ;  /* 0x00000075001d7202 */ /* 0x000fe20000000f00 */
[----:B------:R-:W-:Y:S01]  /*4700*/  IMAD.MOV.U32 R28, RZ, RZ, R118 ;  /* 0x000000ffff1c7224 */ /* 0x000fe200078e0076 */
[----:B------:R-:W-:-:S02]  /*4710*/  MOV R124, R169 ;  /* 0x000000a9007c7202 */ /* 0x000fc40000000f00 */
[----:B------:R-:W-:Y:S01]  /*4720*/  MOV R228, R246 ;  /* 0x000000f600e47202 */ /* 0x000fe20000000f00 */
[----:B------:R-:W-:Y:S01]  /*4730*/  LDSM.16.MT88.4 R168, [R233+0xd800] ;  /* 0x00d80000e9a8783b */ /* 0x000fe20000004200 */
[----:B------:R-:W-:Y:S02]  /*4740*/  MOV R34, R130 ;  /* 0x0000008200227202 */ /* 0x000fe40000000f00 */
[----:B------:R-:W-:Y:S02]  /*4750*/  MOV R246, R154 ;  /* 0x0000009a00f67202 */ /* 0x000fe40000000f00 */
[----:B------:R-:W-:Y:S02]  /*4760*/  MOV R31, R124 ;  /* 0x0000007c001f7202 */ /* 0x000fe40000000f00 */
[----:B------:R-:W-:Y:S01]  /*4770*/  MOV R2, R131 ;  /* 0x0000008300027202 */ /* 0x000fe20000000f00 */
[----:B----4-:R-:W-:-:S04]  /*4780*/  FFMA.FTZ R0, R248, UR4, -R17 ;  /* 0x00000004f8007c23 */ /* 0x010fc80008010811 */
[----:B------:R2:W-:Y:S02]  /*4790*/  MUFU.EX2 R132, R0 ;  /* 0x0000000000847308 */ /* 0x0005e40000000800 */
[----:B--2---:R-:W-:-:S06]  /*47a0*/  FFMA.FTZ R0, R223, UR4, -R17 ;  /* 0x00000004df007c23 */ /* 0x004fcc0008010811 */
[----:B------:R2:W-:Y:S02]  /*47b0*/  MUFU.EX2 R21, R0 ;  /* 0x0000000000157308 */ /* 0x0005e40000000800 */
[----:B--2---:R-:W-:-:S06]  /*47c0*/  FFMA.FTZ R0, R249, UR4, -R16 ;  /* 0x00000004f9007c23 */ /* 0x004fcc0008010810 */
[----:B------:R2:W-:Y:S01]  /*47d0*/  MUFU.EX2 R17, R0 ;  /* 0x0000000000117308 */ /* 0x0005e20000000800 */
[----:B------:R-:W-:Y:S01]  /*47e0*/  MOV R249, R116 ;  /* 0x0000007400f97202 */ /* 0x000fe20000000f00 */
[----:B--2---:R-:W-:-:S06]  /*47f0*/  FFMA.FTZ R0, R220, UR4, -R16 ;  /* 0x00000004dc007c23 */ /* 0x004fcc0008010810 */
[----:B------:R2:W4:Y:S01]  /*4800*/  MUFU.EX2 R14, R0 ;  /* 0x00000000000e7308 */ /* 0x0005220000000800 */
[----:B------:R-:W-:Y:S02]  /*4810*/  MOV R220, R119 ;  /* 0x0000007700dc7202 */ /* 0x000fe40000000f00 */
[----:B------:R-:W-:Y:S01]  /*4820*/  HMMA.16816.F32.BF16 R116, R8, R32, R112 ;  /* 0x000000200874723c */ /* 0x000fe20000041870 */
[----:B------:R-:W-:Y:S01]  /*4830*/  MOV R248, R246 ;  /* 0x000000f600f87202 */ /* 0x000fe20000000f00 */
[----:B------:R-:W3:Y:S05]  /*4840*/  LDSM.16.MT88.4 R112, [R235+0xf800] ;  /* 0x00f80000eb70783b */ /* 0x000eea0000004200 */
[----:B------:R-:W-:Y:S01]  /*4850*/  MOV R11, R129 ;  /* 0x00000081000b7202 */ /* 0x000fe20000000f00 */
[----:B--2---:R-:W-:-:S04]  /*4860*/  FFMA.FTZ R0, R227, UR4, -R16 ;  /* 0x00000004e3007c23 */ /* 0x004fc80008010810 */
[----:B------:R2:W-:Y:S01]  /*4870*/  MUFU.EX2 R13, R0 ;  /* 0x00000000000d7308 */ /* 0x0005e20000000800 */
        /* <DEDUP_REMOVED lines=8> */
[----:B--2---:R-:W-:Y:S01]  /*4900*/  FFMA.FTZ R0, R200, UR4, -R16 ;  /* 0x00000004c8007c23 */ /* 0x004fe20008010810 */
[----:B------:R-:W-:Y:S01]  /*4910*/  MOV R16, R126 ;  /* 0x0000007e00107202 */ /* 0x000fe20000000f00 */
[----:B------:R-:W-:Y:S01]  /*4920*/  IMAD.MOV.U32 R223, RZ, RZ, R247 ;  /* 0x000000ffffdf7224 */ /* 0x000fe200078e00f7 */
[----:B------:R-:W-:Y:S01]  /*4930*/  MOV R35, R33 ;  /* 0x0000002100237202 */ /* 0x000fe20000000f00 */
[----:B------:R2:W3:Y:S01]  /*4940*/  MUFU.EX2 R12, R0 ;  /* 0x00000000000c7308 */ /* 0x0004e20000000800 */
        /* <DEDUP_REMOVED lines=8> */
[----:B------:R-:W-:Y:S01]  /*49d0*/  FADD.FTZ R3, R136, R3 ;  /* 0x0000000388037221 */ /* 0x000fe20000010000 */
[----:B-1----:R-:W-:Y:S01]  /*49e0*/  F2FP.BF16.F32.PACK_AB R124, R23, R22 ;  /* 0x00000016177c723e */ /* 0x002fe200000010ff */
[----:B------:R-:W-:Y:S01]  /*49f0*/  IMAD.MOV.U32 R246, RZ, RZ, R128 ;  /* 0x000000fffff67224 */ /* 0x000fe200078e0080 */
[----:B----4-:R-:W-:Y:S01]  /*4a00*/  F2FP.BF16.F32.PACK_AB R125, R14, R17 ;  /* 0x000000110e7d723e */ /* 0x010fe200000010ff */
[----:B------:R-:W1:Y:S01]  /*4a10*/  LDSM.16.MT88.4 R152, [R232+0xd800] ;  /* 0x00d80000e898783b */ /* 0x000e620000004200 */
[----:B--2---:R-:W-:-:S03]  /*4a20*/  MOV R0, R127 ;  /* 0x0000007f00007202 */ /* 0x004fc60000000f00 */
[----:B------:R-:W2:Y:S02]  /*4a30*/  LDSM.16.MT88.4 R200, [R234+0xd800] ;  /* 0x00d80000eac8783b */ /* 0x000ea40000004200 */
[----:B------:R-:W-:Y:S01]  /*4a40*/  IMAD.MOV.U32 R32, RZ, RZ, R0 ;  /* 0x000000ffff207224 */ /* 0x000fe200078e0000 */
[----:B------:R-:W-:Y:S02]  /*4a50*/  MOV R0, R30 ;  /* 0x0000001e00007202 */ /* 0x000fe40000000f00 */
[----:B------:R-:W-:Y:S01]  /*4a60*/  MOV R30, R220 ;  /* 0x000000dc001e7202 */ /* 0x000fe20000000f00 */
[----:B------:R-:W-:Y:S01]  /*4a70*/  IMAD.MOV.U32 R220, RZ, RZ, R29 ;  /* 0x000000ffffdc7224 */ /* 0x000fe200078e001d */
[----:B------:R-:W-:Y:S02]  /*4a80*/  MOV R29, R223 ;  /* 0x000000df001d7202 */ /* 0x000fe40000000f00 */
[----:B------:R-:W-:Y:S01]  /*4a90*/  MOV R223, R221 ;  /* 0x000000dd00df7202 */ /* 0x000fe20000000f00 */
[----:B------:R-:W-:Y:S01]  /*4aa0*/  IMAD.MOV.U32 R221, RZ, RZ, R252 ;  /* 0x000000ffffdd7224 */ /* 0x000fe200078e00fc */
[----:B------:R-:W-:Y:S01]  /*4ab0*/  MOV R250, R224 ;  /* 0x000000e000fa7202 */ /* 0x000fe20000000f00 */
[----:B------:R-:W-:Y:S01]  /*4ac0*/  IMAD.MOV.U32 R224, RZ, RZ, R226 ;  /* 0x000000ffffe07224 */ /* 0x000fe200078e00e2 */
[----:B------:R-:W-:-:S02]  /*4ad0*/  MOV R252, R225 ;  /* 0x000000e100fc7202 */ /* 0x000fc40000000f00 */
        /* <DEDUP_REMOVED lines=12> */
[----:B------:R-:W-:Y:S01]  /*4ba0*/  MOV R35, R32 ;  /* 0x0000002000237202 */ /* 0x000fe20000000f00 */
[----:B------:R-:W4:Y:S01]  /*4bb0*/  LDL.LU R239, [R1+0x78] ;  /* 0x0000780001ef7983 */ /* 0x000f220000300800 */
[----:B------:R-:W-:Y:S01]  /*4bc0*/  MOV R32, R33 ;  /* 0x0000002100207202 */ /* 0x000fe20000000f00 */
[----:B------:R-:W-:Y:S02]  /*4bd0*/  IMAD.MOV.U32 R33, RZ, RZ, R0 ;  /* 0x000000ffff217224 */ /* 0x000fe400078e0000 */
[----:B------:R-:W2:Y:S04]  /*4be0*/  LDL.LU R135, [R1+0x74] ;  /* 0x0000740001877983 */ /* 0x000ea80000300800 */
[----:B------:R-:W2:Y:S01]  /*4bf0*/  LDL.LU R0, [R1+0x8] ;  /* 0x0000080001007983 */ /* 0x000ea20000300800 */
[----:B------:R-:W-:Y:S01]  /*4c00*/  FADD.FTZ R2, R243, R2 ;  /* 0x00000002f3027221 */ /* 0x000fe20000010000 */
[----:B------:R-:W-:-:S02]  /*4c10*/  F2FP.BF16.F32.PACK_AB R126, R21, R132 ;  /* 0x00000084157e723e */ /* 0x000fc400000010ff */
[----:B---3--:R-:W-:Y:S02]  /*4c20*/  F2FP.BF16.F32.PACK_AB R127, R12, R13 ;  /* 0x0000000d0c7f723e */ /* 0x008fe400000010ff */
[----:B------:R-:W-:Y:S02]  /*4c30*/  MOV R9, R10 ;  /* 0x0000000a00097202 */ /* 0x000fe40000000f00 */
[----:B------:R-:W-:Y:S02]  /*4c40*/  MOV R10, R34 ;  /* 0x00000022000a7202 */ /* 0x000fe40000000f00 */
[----:B------:R-:W-:Y:S02]  /*4c50*/  F2FP.BF16.F32.PACK_AB R128, R139, R138 ;  /* 0x0000008a8b80723e */ /* 0x000fe400000010ff */
[----:B------:R-:W-:Y:S02]  /*4c60*/  F2FP.BF16.F32.PACK_AB R129, R18, R15 ;  /* 0x0000000f1281723e */ /* 0x000fe400000010ff */
[----:B------:R-:W-:-:S02]  /*4c70*/  F2FP.BF16.F32.PACK_AB R130, R137, R222 ;  /* 0x000000de8982723e */ /* 0x000fc400000010ff */
[----:B------:R-:W-:Y:S01]  /*4c80*/  F2FP.BF16.F32.PACK_AB R131, R19, R20 ;  /* 0x000000141383723e */ /* 0x000fe200000010ff */
[----:B------:R-:W-:Y:S01]  /*4c90*/  FADD.FTZ R8, R242, R8 ;  /* 0x00000008f2087221 */ /* 0x000fe20000010000 */
[----:B------:R-:W-:Y:S01]  /*4ca0*/  HMMA.16816.F32.BF16 R92, R124, R98, R104 ;  /* 0x000000627c5c723c */ /* 0x000fe20000041868 */
[----:B------:R-:W-:Y:S01]  /*4cb0*/  FADD.FTZ R3, R241, R3 ;  /* 0x00000003f1037221 */ /* 0x000fe20000010000 */
[----:B------:R-:W-:Y:S01]  /*4cc0*/  FADD.FTZ R2, R240, R2 ;  /* 0x00000002f0027221 */ /* 0x000fe20000010000 */
[----:B------:R-:W-:-:S03]  /*4cd0*/  IMAD.MOV.U32 R34, RZ, RZ, R35 ;  /* 0x000000ffff227224 */ /* 0x000fc600078e0023 */
[----:B------:R-:W-:Y:S01]  /*4ce0*/  HMMA.16816.F32.BF16 R104, R124, R112, R120 ;  /* 0x000000707c68723c */ /* 0x000fe20000041878 */
[----:B------:R-:W-:Y:S01]  /*4cf0*/  MOV R35, R32 ;  /* 0x0000002000237202 */ /* 0x000fe20000000f00 */
[----:B------:R-:W-:Y:S01]  /*4d00*/  FADD.FTZ R3, R237, R3 ;  /* 0x00000003ed037221 */ /* 0x000fe20000010000 */
[----:B------:R-:W-:-:S03]  /*4d10*/  MOV R32, R33 ;  /* 0x0000002100207202 */ /* 0x000fc60000000f00 */
[----:B------:R-:W-:Y:S01]  /*4d20*/  HMMA.16816.F32.BF16 R120, R124, R4, R216 ;  /* 0x000000047c78723c */ /* 0x000fe200000418d8 */
[----:B------:R-:W-:Y:S01]  /*4d30*/  FADD.FTZ R2, R236, R2 ;  /* 0x00000002ec027221 */ /* 0x000fe20000010000 */
[----:B------:R-:W-:-:S04]  /*4d40*/  IMAD.MOV.U32 R33, RZ, RZ, R16 ;  /* 0x000000ffff217224 */ /* 0x000fc800078e0010 */
[----:B------:R-:W-:Y:S01]  /*4d50*/  HMMA.16816.F32.BF16 R116, R128, R4, R116 ;  /* 0x000000048074723c */ /* 0x000fe20000041874 */
[----:B------:R-:W-:Y:S01]  /*4d60*/  MOV R16, R30 ;  /* 0x0000001e00107202 */ /* 0x000fe20000000f00 */
[----:B------:R-:W-:Y:S01]  /*4d70*/  FADD.FTZ R3, R34, R3 ;  /* 0x0000000322037221 */ /* 0x000fe20000010000 */
[----:B------:R-:W-:Y:S01]  /*4d80*/  MOV R30, R31 ;  /* 0x0000001f001e7202 */ /* 0x000fe20000000f00 */
[----:B------:R-:W-:Y:S02]  /*4d90*/  IMAD.MOV.U32 R31, RZ, RZ, R220 ;  /* 0x000000ffff1f7224 */ /* 0x000fe400078e00dc */
[----:B------:R-:W-:Y:S01]  /*4da0*/  FADD.FTZ R2, R35, R2 ;  /* 0x0000000223027221 */ /* 0x000fe20000010000 */
        /* <DEDUP_REMOVED lines=11> */
[----:B------:R-:W-:-:S02]  /*4e60*/  IMAD.MOV.U32 R252, RZ, RZ, R224 ;  /* 0x000000fffffc7224 */ /* 0x000fc400078e00e0 */
[----:B--2---:R-:W-:Y:S02]  /*4e70*/  FADD.FTZ R0, R135, R0 ;  /* 0x0000000087007221 */ /* 0x004fe40000010000 */
[----:B------:R2:W5:Y:S04]  /*4e80*/  LDL.LU R135, [R1+0x70] ;  /* 0x0000700001877983 */ /* 0x0005680000300800 */
[----:B------:R2:W5:Y:S04]  /*4e90*/  LDL.LU R133, [R1+0x6c] ;  /* 0x00006c0001857983 */ /* 0x0005680000300800 */
[----:B------:R2:W5:Y:S04]  /*4ea0*/  LDL.LU R134, [R1+0x68] ;  /* 0x0000680001867983 */ /* 0x0005680000300800 */
[----:B------:R2:W5:Y:S04]  /*4eb0*/  LDL.LU R136, [R1+0x64] ;  /* 0x0000640001887983 */ /* 0x0005680000300800 */
[----:B------:R-:W3:Y:S01]  /*4ec0*/  LDL.LU R243, [R1+0x60] ;  /* 0x0000600001f37983 */ /* 0x000ee20000300800 */
[----:B------:R-:W-:Y:S01]  /*4ed0*/  FADD.FTZ R0, R9, R0 ;  /* 0x0000000009007221 */ /* 0x000fe20000010000 */
[----:B------:R-:W-:Y:S01]  /*4ee0*/  IMAD.MOV.U32 R9, RZ, RZ, R10 ;  /* 0x000000ffff097224 */ /* 0x000fe200078e000a */
[----:B------:R-:W-:-:S02]  /*4ef0*/  MOV R10, R238 ;  /* 0x000000ee000a7202 */ /* 0x000fc40000000f00 */
[----:B----4-:R-:W-:Y:S01]  /*4f00*/  FADD.FTZ R0, R239, R0 ;  /* 0x00000000ef007221 */ /* 0x010fe20000010000 */
[----:B------:R-:W-:-:S03]  /*4f10*/  FADD.FTZ R4, R9, R8 ;  /* 0x0000000809047221 */ /* 0x000fc60000010000 */
[----:B------:R-:W-:Y:S01]  /*4f20*/  FADD.FTZ R0, R10, R0 ;  /* 0x000000000a007221 */ /* 0x000fe20000010000 */
[----:B------:R-:W-:-:S03]  /*4f30*/  FADD.FTZ R4, R11, R4 ;  /* 0x000000040b047221 */ /* 0x000fc60000010000 */
[----:B------:R-:W-:Y:S01]  /*4f40*/  FADD.FTZ R0, R32, R0 ;  /* 0x0000000020007221 */ /* 0x000fe20000010000 */
[----:B------:R-:W-:-:S03]  /*4f50*/  FADD.FTZ R4, R33, R4 ;  /* 0x0000000421047221 */ /* 0x000fc60000010000 */
[----:B------:R-:W-:Y:S01]  /*4f60*/  FADD.FTZ R2, R31, R0 ;  /* 0x000000001f027221 */ /* 0x000fe20000010000 */
[----:B------:R-:W-:Y:S01]  /*4f70*/  FADD.FTZ R0, R220, R4 ;  /* 0x00000004dc007221 */ /* 0x000fe20000010000 */
[----:B------:R-:W-:Y:S01]  /*4f80*/  FADD.FTZ R4, R28, R5 ;  /* 0x000000051c047221 */ /* 0x000fe20000010000 */
[----:B------:R-:W-:Y:S01]  /*4f90*/  MOV R224, R225 ;  /* 0x000000e100e07202 */ /* 0x000fe20000000f00 */
[----:B------:R-:W-:Y:S01]  /*4fa0*/  FADD.FTZ R2, R249, R2 ;  /* 0x00000002f9027221 */ /* 0x000fe20000010000 */
        /* <DEDUP_REMOVED lines=23> */
[----:B------:R-:W4:Y:S01]  /*5120*/  LDSM.16.MT88.4 R80, [R232+0xf800] ;  /* 0x00f80000e850783b */ /* 0x000f220000004200 */
        /* <DEDUP_REMOVED lines=33> */
[----:B------:R-:W-:Y:S06]  /*5340*/  HMMA.16816.F32.BF16 R88, R124, R96, R68 ;  /* 0x000000607c58723c */ /* 0x000fec0000041844 */
[-C--:B-1----:R-:W-:Y:S06]  /*5350*/  HMMA.16816.F32.BF16 R148, R128, R152.reuse, R148 ;  /* 0x000000988094723c */ /* 0x082fec0000041894 */
        /* <DEDUP_REMOVED lines=9> */
[C---:B----4-:R-:W-:Y:S06]  /*53f0*/  HMMA.16816.F32.BF16 R72, R124.reuse, R80, R72 ;  /* 0x000000507c48723c */ /* 0x050fec0000041848 */
        /* <DEDUP_REMOVED lines=16> */
[C---:B---3--:R-:W-:Y:S01]  /*5500*/  IADD3 R250, R243.reuse, 0x800, RZ ;  /* 0x00000800f3fa7810 */ /* 0x048fe20007ffe0ff */
[C---:B------:R-:W-:Y:S01]  /*5510*/  VIADD R249, R243.reuse, 0x1000 ;  /* 0x00001000f3f97836 */ /* 0x040fe20000000000 */
[C---:B------:R-:W-:Y:S01]  /*5520*/  IADD3 R248, R243.reuse, 0x1800, RZ ;  /* 0x00001800f3f87810 */ /* 0x040fe20007ffe0ff */
[C---:B------:R-:W-:Y:S01]  /*5530*/  VIADD R246, R243.reuse, 0x2800 ;  /* 0x00002800f3f67836 */ /* 0x040fe20000000000 */
[----:B------:R-:W-:-:S02]  /*5540*/  IADD3 R247, R243, 0x2000, RZ ;  /* 0x00002000f3f77810 */ /* 0x000fc40007ffe0ff */
[C---:B------:R-:W-:Y:S02]  /*5550*/  IADD3 R245, R243.reuse, 0x3000, RZ ;  /* 0x00003000f3f57810 */ /* 0x040fe40007ffe0ff */
[----:B------:R-:W-:Y:S01]  /*5560*/  IADD3 R244, R243, 0x3800, RZ ;  /* 0x00003800f3f47810 */ /* 0x000fe20007ffe0ff */
[----:B--2---:R-:W-:-:S14]  /*5570*/  @!P0 BRA `(.L_x_127) ;  /* 0x0000005000148947 */ /* 0x004fdc0003800000 */
[----:B------:R-:W2:Y:S01]  /*5580*/  LDL.LU R231, [R1] ;  /* 0x0000000001e77983 */ /* 0x000ea20000300800 */
[----:B-----5:R-:W-:Y:S01]  /*5590*/  IMAD.MOV.U32 R132, RZ, RZ, R135 ;  /* 0x000000ffff847224 */ /* 0x020fe200078e0087 */
[----:B------:R-:W-:Y:S01]  /*55a0*/  MOV R140, R133 ;  /* 0x00000085008c7202 */ /* 0x000fe20000000f00 */
[----:B------:R-:W-:Y:S01]  /*55b0*/  IMAD.MOV.U32 R3, RZ, RZ, R136 ;  /* 0x000000ffff037224 */ /* 0x000fe200078e0088 */
[----:B------:R-:W-:Y:S01]  /*55c0*/  MOV R139, R134 ;  /* 0x00000086008b7202 */ /* 0x000fe20000000f00 */
[----:B------:R-:W-:Y:S01]  /*55d0*/  ULDC UR5, c[0x0][0x39c] ;  /* 0x0000e70000057ab9 */ /* 0x000fe20000000800 */
[----:B------:R-:W-:Y:S01]  /*55e0*/  ULDC UR4, c[0x0][0x2ec] ;  /* 0x0000bb0000047ab9 */ /* 0x000fe20000000800 */
[----:B------:R-:W-:Y:S01]  /*55f0*/  ULDC.64 UR10, c[0x0][0x220] ;  /* 0x00008800000a7ab9 */ /* 0x000fe20000000a00 */
[----:B------:R-:W-:Y:S01]  /*5600*/  ULDC.64 UR12, c[0x0][0x250] ;  /* 0x00009400000c7ab9 */ /* 0x000fe20000000a00 */
[----:B------:R-:W-:Y:S01]  /*5610*/  ULDC.64 UR6, c[0x0][0x218] ;  /* 0x0000860000067ab9 */ /* 0x000fe20000000a00 */
[----:B------:R-:W-:Y:S01]  /*5620*/  ULDC.64 UR8, c[0x0][0x248] ;  /* 0x0000920000087ab9 */ /* 0x000fe20000000a00 */
[----:B--2---:R-:W-:-:S05]  /*5630*/  LEA.HI.SX32 R0, R231, 0xfffffffe, 0x1a ;  /* 0xfffffffee7007811 */ /* 0x004fca00078fd2ff */
[----:B------:R1:W-:Y:S01]  /*5640*/  STL [R1+0x4], R0 ;  /* 0x0000040001007387 */ /* 0x0003e20000100800 */
[----:B------:R-:W-:Y:S05]  /*5650*/  BRA `(.L_x_128) ;  /* 0x00000000007c7947 */ /* 0x000fea0003800000 */
.L_x_130:
        /* <DEDUP_REMOVED lines=31> */
.L_x_128:
[----:B------:R-:W1:Y:S01]  /*5850*/  LDL R133, [R1+0x4] ;  /* 0x0000040001857983 */ /* 0x000e620000100800 */
[----:B------:R-:W-:Y:S04]  /*5860*/  DEPBAR.LE SB0, 0x0 ;  /* 0x000080000000791a */ /* 0x000fe80000000000 */
[----:B---3--:R-:W2:Y:S06]  /*5870*/  LDL.64 R10, [R1+0x30] ;  /* 0x00003000010a7983 */ /* 0x008eac0000100a00 */
[----:B------:R-:W3:Y:S01]  /*5880*/  LDL R6, [R1+0x20] ;  /* 0x0000200001067983 */ /* 0x000ee20000100800 */
[----:B------:R-:W-:Y:S01]  /*5890*/  BAR.SYNC.DEFER_BLOCKING 0x0 ;  /* 0x0000000000007b1d */ /* 0x000fe20000010000 */
[----:B-1----:R-:W-:Y:S01]  /*58a0*/  SHF.R.S32.HI R0, RZ, 0x1f, R133 ;  /* 0x0000001fff007819 */ /* 0x002fe20000011485 */
[C---:B------:R-:W-:Y:S04]  /*58b0*/  IMAD.WIDE.U32 R4, R133.reuse, UR12, RZ ;  /* 0x0000000c85047c25 */ /* 0x040fe8000f8e00ff */
[----:B------:R-:W-:Y:S04]  /*58c0*/  IMAD R0, R0, UR12, RZ ;  /* 0x0000000c00007c24 */ /* 0x000fe8000f8e02ff */
[----:B------:R-:W-:Y:S01]  /*58d0*/  IMAD R2, R133, UR13, R0 ;  /* 0x0000000d85027c24 */ /* 0x000fe2000f8e0200 */
[----:B--2---:R-:W-:Y:S03]  /*58e0*/  LEA R0, P0, R4, R10, 0x6 ;  /* 0x0000000a04007211 */ /* 0x004fe600078030ff */
[----:B------:R-:W-:Y:S01]  /*58f0*/  IMAD.IADD R2, R5, 0x1, R2 ;  /* 0x0000000105027824 */ /* 0x000fe200078e0202 */
[----:B------:R-:W-:Y:S04]  /*5900*/  LEA R8, P1, R0, UR10, 0x1 ;  /* 0x0000000a00087c11 */ /* 0x000fe8000f8208ff */
        /* <DEDUP_REMOVED lines=13> */
[----:B------:R-:W-:Y:S07]  /*59e0*/  ISETP.GT.AND P0, PT, R133, RZ, PT ;  /* 0x000000ff8500720c */ /* 0x000fee0003f04270 */
[----:B------:R-:W-:Y:S08]  /*59f0*/  LDGSTS.E.BYPASS.LTC128B.128 [R251+0xc800], desc[UR16][R6.64] ;  /* 0x0c80000006fb7fae */ /* 0x000ff0000b901d50 */
[----:B------:R-:W-:Y:S08]  /*5a00*/  LDGSTS.E.BYPASS.LTC128B.128 [R251+0xe800], desc[UR16][R6.64+0x80] ;  /* 0x0e80008006fb7fae */ /* 0x000ff0000b901d50 */
[----:B------:R-:W-:Y:S08]  /*5a10*/  LDGSTS.E.BYPASS.LTC128B.128 [R251+0xd000], desc[UR16][R4.64] ;  /* 0x0d00000004fb7fae */ /* 0x000ff0000b901d50 */
[----:B------:R1:W-:Y:S08]  /*5a20*/  LDGSTS.E.BYPASS.LTC128B.128 [R251+0xf000], desc[UR16][R4.64+0x80] ;  /* 0x0f00008004fb7fae */ /* 0x0003f0000b901d50 */
[----:B------:R-:W-:Y:S08]  /*5a30*/  LDGSTS.E.BYPASS.LTC128B.128 [R251+0xd800], desc[UR16][R10.64] ;  /* 0x0d8000000afb7fae */ /* 0x000ff0000b901d50 */
[----:B------:R2:W-:Y:S08]  /*5a40*/  LDGSTS.E.BYPASS.LTC128B.128 [R251+0xf800], desc[UR16][R10.64+0x80] ;  /* 0x0f8000800afb7fae */ /* 0x0005f0000b901d50 */
[----:B------:R-:W-:Y:S08]  /*5a50*/  LDSM.16.M88.4 R64, [R239] ;  /* 0x00000000ef40783b */ /* 0x000ff00000000200 */
[----:B------:R-:W1:Y:S08]  /*5a60*/  LDSM.16.M88.4 R16, [R238] ;  /* 0x00000000ee10783b */ /* 0x000e700000000200 */
        /* <DEDUP_REMOVED lines=164> */
[----:B------:R-:W1:Y:S01]  /*64b0*/  MUFU.TANH R142, R4 ;  /* 0x00000004008e7308 */ /* 0x000e620000002400 */
        /* <DEDUP_REMOVED lines=14> */
[----:B--2---:R-:W2:Y:S09]  /*65a0*/  LDSM.16.M88.4 R4, [R236+0x2800] ;  /* 0x00280000ec04783b */ /* 0x004eb20000000200 */
[----:B------:R-:W-:Y:S10]  /*65b0*/  MUFU.TANH R226, R9 ;  /* 0x0000000900e27308 */ /* 0x000ff40000002400 */
[----:B------:R3:W-:Y:S10]  /*65c0*/  MUFU.TANH R223, R11 ;  /* 0x0000000b00df7308 */ /* 0x0007f40000002400 */
[----:B------:R4:W-:Y:S10]  /*65d0*/  MUFU.TANH R221, R15 ;  /* 0x0000000f00dd7308 */ /* 0x0009f40000002400 */
[----:B------:R5:W-:Y:S01]  /*65e0*/  MUFU.TANH R141, R16 ;  /* 0x00000010008d7308 */ /* 0x000be20000002400 */
[----:B---3--:R-:W3:Y:S09]  /*65f0*/  LDSM.16.M88.4 R8, [R236+0x3000] ;  /* 0x00300000ec08783b */ /* 0x008ef20000000200 */
[----:B------:R-:W-:Y:S01]  /*6600*/  MUFU.TANH R225, R14 ;  /* 0x0000000e00e17308 */ /* 0x000fe20000002400 */
[-C--:B--2---:R-:W-:Y:S03]  /*6610*/  HMMA.16816.F32.BF16 R20, R216, R4.reuse, R20 ;  /* 0x00000004d814723c */ /* 0x084fe60000041814 */
[----:B----4-:R-:W-:Y:S03]  /*6620*/  FMUL.FTZ R15, R19, UR5 ;  /* 0x00000005130f7c20 */ /* 0x010fe60008410000 */
[C---:B------:R-:W-:Y:S03]  /*6630*/  HMMA.16816.F32.BF16 R24, R212.reuse, R4, R24 ;  /* 0x00000004d418723c */ /* 0x040fe60000041818 */
[----:B------:R-:W-:Y:S02]  /*6640*/  MUFU.TANH R209, R209 ;  /* 0x000000d100d17308 */ /* 0x000fe40000002400 */
[----:B-----5:R-:W-:Y:S01]  /*6650*/  FMUL.FTZ R16, R17, UR5 ;  /* 0x0000000511107c20 */ /* 0x020fe20008410000 */
[-C--:B------:R-:W-:Y:S07]  /*6660*/  HMMA.16816.F32.BF16 R28, R212, R6.reuse, R28 ;  /* 0x00000006d41c723c */ /* 0x080fee000004181c */
[----:B------:R-:W-:Y:S01]  /*6670*/  MUFU.TANH R18, R18 ;  /* 0x0000001200127308 */ /* 0x000fe20000002400 */
[C---:B------:R-:W-:Y:S01]  /*6680*/  HMMA.16816.F32.BF16 R32, R216.reuse, R6, R32 ;  /* 0x00000006d820723c */ /* 0x040fe20000041820 */
[----:B------:R-:W2:Y:S01]  /*6690*/  LDSM.16.M88.4 R4, [R236+0x3800] ;  /* 0x00380000ec04783b */ /* 0x000ea20000000200 */
[----:B------:R-:W-:Y:S07]  /*66a0*/  DEPBAR.LE SB0, 0x0 ;  /* 0x000080000000791a */ /* 0x000fee0000000000 */
[----:B------:R-:W-:Y:S02]  /*66b0*/  MUFU.TANH R222, R12 ;  /* 0x0000000c00de7308 */ /* 0x000fe40000002400 */
[----:B------:R-:W-:Y:S01]  /*66c0*/  FMUL.FTZ R20, R20, UR5 ;  /* 0x0000000514147c20 */ /* 0x000fe20008410000 */
[----:B------:R-:W-:Y:S01]  /*66d0*/  FMUL.FTZ R22, R22, UR5 ;  /* 0x0000000516167c20 */ /* 0x000fe20008410000 */
[----:B------:R-:W-:Y:S01]  /*66e0*/  FMUL.FTZ R23, R23, UR5 ;  /* 0x0000000517177c20 */ /* 0x000fe20008410000 */
[----:B------:R-:W-:Y:S01]  /*66f0*/  FMUL.FTZ R24, R24, UR5 ;  /* 0x0000000518187c20 */ /* 0x000fe20008410000 */
[----:B------:R-:W-:Y:S04]  /*6700*/  FMUL.FTZ R21, R21, UR5 ;  /* 0x0000000515157c20 */ /* 0x000fe80008410000 */
[----:B------:R-:W4:Y:S01]  /*6710*/  MUFU.TANH R2, R20 ;  /* 0x0000001400027308 */ /* 0x000f220000002400 */
[----:B------:R-:W-:Y:S01]  /*6720*/  BAR.SYNC.DEFER_BLOCKING 0x0 ;  /* 0x0000000000007b1d */ /* 0x000fe20000010000 */
[-C--:B---3--:R-:W-:Y:S05]  /*6730*/  HMMA.16816.F32.BF16 R36, R216, R8.reuse, R36 ;  /* 0x00000008d824723c */ /* 0x088fea0000041824 */
[----:B------:R-:W-:Y:S03]  /*6740*/  FMUL.FTZ R31, R31, UR5 ;  /* 0x000000051f1f7c20 */ /* 0x000fe60008410000 */
[----:B------:R-:W-:Y:S01]  /*6750*/  MUFU.TANH R16, R16 ;  /* 0x0000001000107308 */ /* 0x000fe20000002400 */
[C---:B------:R-:W-:Y:S04]  /*6760*/  HMMA.16816.F32.BF16 R40, R212.reuse, R8, R40 ;  /* 0x00000008d428723c */ /* 0x040fe80000041828 */
[----:B------:R-:W-:Y:S01]  /*6770*/  FMUL.FTZ R35, R35, UR5 ;  /* 0x0000000523237c20 */ /* 0x000fe20008410000 */
[----:B------:R-:W-:Y:S01]  /*6780*/  FMUL.FTZ R30, R30, UR5 ;  /* 0x000000051e1e7c20 */ /* 0x000fe20008410000 */
[-C--:B------:R-:W-:Y:S03]  /*6790*/  HMMA.16816.F32.BF16 R44, R212, R10.reuse, R44 ;  /* 0x0000000ad42c723c */ /* 0x080fe6000004182c */
[----:B------:R-:W3:Y:S02]  /*67a0*/  MUFU.TANH R0, R31 ;  /* 0x0000001f00007308 */ /* 0x000ee40000002400 */
[----:B------:R-:W-:Y:S01]  /*67b0*/  FMUL.FTZ R32, R32, UR5 ;  /* 0x0000000520207c20 */ /* 0x000fe20008410000 */
[C---:B------:R-:W-:Y:S07]  /*67c0*/  HMMA.16816.F32.BF16 R48, R216.reuse, R10, R48 ;  /* 0x0000000ad830723c */ /* 0x040fee0000041830 */
[----:B------:R-:W-:Y:S01]  /*67d0*/  MUFU.TANH R14, R35 ;  /* 0x00000023000e7308 */ /* 0x000fe20000002400 */
[----:B------:R-:W-:Y:S01]  /*67e0*/  FMUL.FTZ R36, R36, UR5 ;  /* 0x0000000524247c20 */ /* 0x000fe20008410000 */
[-C--:B--2---:R-:W-:Y:S08]  /*67f0*/  HMMA.16816.F32.BF16 R52, R216, R4.reuse, R52 ;  /* 0x00000004d834723c */ /* 0x084ff00000041834 */
[----:B------:R-:W-:Y:S01]  /*6800*/  MUFU.TANH R137, R30 ;  /* 0x0000001e00897308 */ /* 0x000fe20000002400 */
[C---:B------:R-:W-:Y:S04]  /*6810*/  HMMA.16816.F32.BF16 R56, R212.reuse, R4, R56 ;  /* 0x00000004d438723c */ /* 0x040fe80000041838 */
[----:B------:R-:W-:Y:S02]  /*6820*/  FMUL.FTZ R40, R40, UR5 ;  /* 0x0000000528287c20 */ /* 0x000fe40008410000 */
[-C--:B------:R-:W-:Y:S03]  /*6830*/  HMMA.16816.F32.BF16 R60, R212, R6.reuse, R60 ;  /* 0x00000006d43c723c */ /* 0x080fe6000004183c */
[----:B------:R-:W-:Y:S02]  /*6840*/  MUFU.TANH R138, R36 ;  /* 0x00000024008a7308 */ /* 0x000fe40000002400 */
[----:B------:R-:W-:Y:S01]  /*6850*/  FMUL.FTZ R42, R42, UR5 ;  /* 0x000000052a2a7c20 */ /* 0x000fe20008410000 */
[----:B------:R-:W-:Y:S01]  /*6860*/  FMUL.FTZ R48, R48, UR5 ;  /* 0x0000000530307c20 */ /* 0x000fe20008410000 */
[----:B------:R-:W-:Y:S06]  /*6870*/  HMMA.16816.F32.BF16 R64, R216, R6, R64 ;  /* 0x00000006d840723c */ /* 0x000fec0000041840 */
[----:B------:R4:W-:Y:S01]  /*6880*/  MUFU.TANH R19, R40 ;  /* 0x0000002800137308 */ /* 0x0009e20000002400 */
[----:B------:R-:W-:Y:S01]  /*6890*/  FMUL.FTZ R41, R41, UR5 ;  /* 0x0000000529297c20 */ /* 0x000fe20008410000 */
[----:B------:R-:W-:Y:S03]  /*68a0*/  FMUL.FTZ R44, R44, UR5 ;  /* 0x000000052c2c7c20 */ /* 0x000fe60008410000 */
[----:B------:R-:W-:Y:S01]  /*68b0*/  FMUL.FTZ R46, R46, UR5 ;  /* 0x000000052e2e7c20 */ /* 0x000fe20008410000 */
[----:B------:R-:W-:Y:S01]  /*68c0*/  FMUL.FTZ R49, R49, UR5 ;  /* 0x0000000531317c20 */ /* 0x000fe20008410000 */
[----:B------:R-:W-:Y:S03]  /*68d0*/  FMUL.FTZ R50, R50, UR5 ;  /* 0x0000000532327c20 */ /* 0x000fe60008410000 */
[----:B------:R-:W-:Y:S01]  /*68e0*/  MUFU.TANH R35, R48 ;  /* 0x0000003000237308 */ /* 0x000fe20000002400 */
[----:B------:R-:W-:Y:S01]  /*68f0*/  FMUL.FTZ R57, R57, UR5 ;  /* 0x0000000539397c20 */ /* 0x000fe20008410000 */
[----:B------:R-:W-:Y:S01]  /*6900*/  FMUL.FTZ R58, R58, UR5 ;  /* 0x000000053a3a7c20 */ /* 0x000fe20008410000 */
[----:B------:R-:W-:Y:S01]  /*6910*/  FMUL.FTZ R59, R59, UR5 ;  /* 0x000000053b3b7c20 */ /* 0x000fe20008410000 */
[----:B-1----:R-:W-:Y:S01]  /*6920*/  FMNMX.FTZ R4, R142, R3, !PT ;  /* 0x000000038e047209 */ /* 0x002fe20007810000 */
[----:B------:R-:W-:Y:S01]  /*6930*/  FMUL.FTZ R26, R26, UR5 ;  /* 0x000000051a1a7c20 */ /* 0x000fe20008410000 */
[----:B------:R-:W-:Y:S01]  /*6940*/  FMUL.FTZ R27, R27, UR5 ;  /* 0x000000051b1b7c20 */ /* 0x000fe20008410000 */
[----:B------:R-:W-:Y:S03]  /*6950*/  FMUL.FTZ R60, R60, UR5 ;  /* 0x000000053c3c7c20 */ /* 0x000fe60008410000 */
[----:B------:R3:W-:Y:S01]  /*6960*/  MUFU.TANH R218, R57 ;  /* 0x0000003900da7308 */ /* 0x0007e20000002400 */
[----:B----4-:R-:W-:Y:S02]  /*6970*/  IMAD.MOV.U32 R40, RZ, RZ, R2 ;  /* 0x000000ffff287224 */ /* 0x010fe400078e0002 */
[----:B------:R-:W-:Y:S01]  /*6980*/  FMUL.FTZ R61, R61, UR5 ;  /* 0x000000053d3d7c20 */ /* 0x000fe20008410000 */
[----:B------:R-:W-:Y:S01]  /*6990*/  FMUL.FTZ R62, R62, UR5 ;  /* 0x000000053e3e7c20 */ /* 0x000fe20008410000 */
[----:B------:R-:W-:Y:S01]  /*69a0*/  FMUL.FTZ R25, R25, UR5 ;  /* 0x0000000519197c20 */ /* 0x000fe20008410000 */
[----:B------:R-:W-:Y:S01]  /*69b0*/  FMNMX.FTZ R5, R211, R139, !PT ;  /* 0x0000008bd3057209 */ /* 0x000fe20007810000 */
[----:B------:R-:W-:Y:S01]  /*69c0*/  FMUL.FTZ R28, R28, UR5 ;  /* 0x000000051c1c7c20 */ /* 0x000fe20008410000 */
[----:B------:R-:W-:Y:S02]  /*69d0*/  FMUL.FTZ R33, R33, UR5 ;  /* 0x0000000521217c20 */ /* 0x000fe40008410000 */
[----:B------:R-:W1:Y:S01]  /*69e0*/  MUFU.TANH R2, R42 ;  /* 0x0000002a00027308 */ /* 0x000e620000002400 */
[----:B------:R-:W-:Y:S01]  /*69f0*/  FMNMX.FTZ R7, R210, R4, !PT ;  /* 0x00000004d2077209 */ /* 0x000fe20007810000 */
[----:B------:R-:W-:Y:S01]  /*6a00*/  FMUL.FTZ R43, R43, UR5 ;  /* 0x000000052b2b7c20 */ /* 0x000fe20008410000 */
[----:B------:R-:W-:Y:S01]  /*6a10*/  FMNMX.FTZ R6, R220, R140, !PT ;  /* 0x0000008cdc067209 */ /* 0x000fe20007810000 */
[----:B------:R-:W-:Y:S01]  /*6a20*/  FMUL.FTZ R45, R45, UR5 ;  /* 0x000000052d2d7c20 */ /* 0x000fe20008410000 */
[----:B------:R-:W-:Y:S01]  /*6a30*/  FMUL.FTZ R34, R34, UR5 ;  /* 0x0000000522227c20 */ /* 0x000fe20008410000 */
[----:B------:R-:W-:Y:S01]  /*6a40*/  FMUL.FTZ R39, R39, UR5 ;  /* 0x0000000527277c20 */ /* 0x000fe20008410000 */
[----:B------:R-:W-:Y:S03]  /*6a50*/  FMUL.FTZ R51, R51, UR5 ;  /* 0x0000000533337c20 */ /* 0x000fe60008410000 */
[----:B------:R1:W-:Y:S01]  /*6a60*/  MUFU.TANH R217, R60 ;  /* 0x0000003c00d97308 */ /* 0x0003e20000002400 */
[----:B---3--:R-:W-:Y:S02]  /*6a70*/  IMAD.MOV.U32 R57, RZ, RZ, R0 ;  /* 0x000000ffff397224 */ /* 0x008fe400078e0000 */
[----:B------:R-:W-:Y:S01]  /*6a80*/  FMUL.FTZ R0, R63, UR5 ;  /* 0x000000053f007c20 */ /* 0x000fe20008410000 */
[----:B------:R-:W-:Y:S01]  /*6a90*/  FMNMX.FTZ R7, R141, R7, !PT ;  /* 0x000000078d077209 */ /* 0x000fe20007810000 */
[----:B------:R-:W-:Y:S01]  /*6aa0*/  FMUL.FTZ R38, R38, UR5 ;  /* 0x0000000526267c20 */ /* 0x000fe20008410000 */
[----:B------:R-:W-:Y:S01]  /*6ab0*/  FMUL.FTZ R37, R37, UR5 ;  /* 0x0000000525257c20 */ /* 0x000fe20008410000 */
[----:B------:R-:W-:Y:S01]  /*6ac0*/  FMUL.FTZ R56, R56, UR5 ;  /* 0x0000000538387c20 */ /* 0x000fe20008410000 */
[----:B------:R-:W-:Y:S02]  /*6ad0*/  FMNMX.FTZ R7, R16, R7, !PT ;  /* 0x0000000710077209 */ /* 0x000fe40007810000 */
[----:B------:R2:W-:Y:S01]  /*6ae0*/  MUFU.TANH R48, R58 ;  /* 0x0000003a00307308 */ /* 0x0005e20000002400 */
        /* <DEDUP_REMOVED lines=8> */
[----:B-1----:R-:W-:Y:S01]  /*6b70*/  IMAD.MOV.U32 R60, RZ, RZ, R2 ;  /* 0x000000ffff3c7224 */ /* 0x002fe200078e0002 */
[----:B------:R-:W-:Y:S01]  /*6b80*/  FMNMX.FTZ R2, R143, R132, !PT ;  /* 0x000000848f027209 */ /* 0x000fe20007810000 */
[----:B------:R-:W-:Y:S01]  /*6b90*/  FMUL.FTZ R66, R66, UR5 ;  /* 0x0000000542427c20 */ /* 0x000fe20008410000 */
[----:B------:R-:W-:Y:S01]  /*6ba0*/  FMUL.FTZ R65, R65, UR5 ;  /* 0x0000000541417c20 */ /* 0x000fe20008410000 */
[----:B------:R-:W-:Y:S01]  /*6bb0*/  FMUL.FTZ R67, R67, UR5 ;  /* 0x0000000543437c20 */ /* 0x000fe20008410000 */
[----:B------:R-:W-:Y:S04]  /*6bc0*/  FMNMX.FTZ R4, R209, R2, !PT ;  /* 0x00000002d1047209 */ /* 0x000fe80007810000 */
[----:B------:R-:W1:Y:S01]  /*6bd0*/  MUFU.TANH R224, R13 ;  /* 0x0000000d00e07308 */ /* 0x000e620000002400 */
[----:B--2---:R-:W-:Y:S02]  /*6be0*/  MOV R58, R138 ;  /* 0x0000008a003a7202 */ /* 0x004fe40000000f00 */
[----:B------:R-:W-:Y:S02]  /*6bf0*/  FMNMX.FTZ R2, R226, R5, !PT ;  /* 0x00000005e2027209 */ /* 0x000fe40007810000 */
[----:B------:R-:W-:Y:S02]  /*6c00*/  FMNMX.FTZ R5, R223, R6, !PT ;  /* 0x00000006df057209 */ /* 0x000fe40007810000 */
[----:B------:R-:W-:Y:S03]  /*6c10*/  FMNMX.FTZ R6, R18, R4, !PT ;  /* 0x0000000412067209 */ /* 0x000fe60007810000 */
[----:B------:R-:W-:Y:S01]  /*6c20*/  MUFU.TANH R13, R24 ;  /* 0x00000018000d7308 */ /* 0x000fe20000002400 */
[----:B---3--:R-:W-:Y:S01]  /*6c30*/  IMAD.MOV.U32 R59, RZ, RZ, R137 ;  /* 0x000000ffff3b7224 */ /* 0x008fe200078e0089 */
[----:B------:R-:W-:Y:S02]  /*6c40*/  FMNMX.FTZ R4, R222, R2, !PT ;  /* 0x00000002de047209 */ /* 0x000fe40007810000 */
[----:B------:R-:W-:Y:S06]  /*6c50*/  FMNMX.FTZ R2, R225, R5, !PT ;  /* 0x00000005e1027209 */ /* 0x000fec0007810000 */
[----:B------:R-:W2:Y:S01]  /*6c60*/  MUFU.TANH R15, R15 ;  /* 0x0000000f000f7308 */ /* 0x000ea20000002400 */
[----:B-1----:R-:W-:Y:S09]  /*6c70*/  FMNMX.FTZ R4, R224, R4, !PT ;  /* 0x00000004e0047209 */ /* 0x002ff20007810000 */
[----:B------:R1:W-:Y:S10]  /*6c80*/  MUFU.TANH R24, R41 ;  /* 0x0000002900187308 */ /* 0x0003f40000002400 */
[----:B------:R-:W3:Y:S01]  /*6c90*/  MUFU.TANH R12, R22 ;  /* 0x00000016000c7308 */ /* 0x000ee20000002400 */
[----:B--2---:R-:W-:Y:S02]  /*6ca0*/  FMNMX.FTZ R5, R15, R6, !PT ;  /* 0x000000060f057209 */ /* 0x004fe40007810000 */
[----:B------:R-:W-:Y:S07]  /*6cb0*/  FMNMX.FTZ R6, R40, R7, !PT ;  /* 0x0000000728067209 */ /* 0x000fee0007810000 */
[----:B------:R3:W2:Y:S01]  /*6cc0*/  MUFU.TANH R10, R44 ;  /* 0x0000002c000a7308 */ /* 0x0006a20000002400 */
[----:B-1----:R-:W-:Y:S09]  /*6cd0*/  MOV R41, R13 ;  /* 0x0000000d00297202 */ /* 0x002ff20000000f00 */
[----:B------:R-:W-:Y:S10]  /*6ce0*/  MUFU.TANH R227, R32 ;  /* 0x0000002000e37308 */ /* 0x000ff40000002400 */
[----:B------:R-:W1:Y:S01]  /*6cf0*/  MUFU.TANH R8, R49 ;  /* 0x0000003100087308 */ /* 0x000e620000002400 */
[----:B---3--:R-:W-:Y:S02]  /*6d00*/  MOV R44, R12 ;  /* 0x0000000c002c7202 */ /* 0x008fe40000000f00 */
[----:B--2---:R-:W-:Y:S02]  /*6d10*/  MOV R63, R10 ;  /* 0x0000000a003f7202 */ /* 0x004fe40000000f00 */
[----:B------:R-:W-:Y:S05]  /*6d20*/  FMNMX.FTZ R5, R44, R5, !PT ;  /* 0x000000052c057209 */ /* 0x000fea0007810000 */
[----:B------:R1:W-:Y:S10]  /*6d30*/  MUFU.TANH R216, R61 ;  /* 0x0000003d00d87308 */ /* 0x0003f40000002400 */
[----:B------:R-:W-:Y:S10]  /*6d40*/  MUFU.TANH R32, R46 ;  /* 0x0000002e00207308 */ /* 0x000ff40000002400 */
[----:B------:R-:W2:Y:S01]  /*6d50*/  MUFU.TANH R231, R23 ;  /* 0x0000001700e77308 */ /* 0x000ea20000002400 */
[----:B-1----:R-:W-:Y:S02]  /*6d60*/  MOV R61, R8 ;  /* 0x00000008003d7202 */ /* 0x002fe40000000f00 */
[----:B------:R-:W-:Y:S02]  /*6d70*/  FMNMX.FTZ R8, R221, R2, !PT ;  /* 0x00000002dd087209 */ /* 0x000fe40007810000 */
[----:B------:R-:W-:Y:S05]  /*6d80*/  FMNMX.FTZ R2, R41, R4, !PT ;  /* 0x0000000429027209 */ /* 0x000fea0007810000 */
[----:B------:R2:W-:Y:S10]  /*6d90*/  MUFU.TANH R46, R50 ;  /* 0x00000032002e7308 */ /* 0x0005f40000002400 */
[----:B------:R-:W1:Y:S10]  /*6da0*/  MUFU.TANH R252, R21 ;  /* 0x0000001500fc7308 */ /* 0x000e740000002400 */
[----:B------:R-:W-:Y:S01]  /*6db0*/  MUFU.TANH R17, R26 ;  /* 0x0000001a00117308 */ /* 0x000fe20000002400 */
[----:B--2---:R-:W-:Y:S05]  /*6dc0*/  IMAD.MOV.U32 R50, RZ, RZ, R231 ;  /* 0x000000ffff327224 */ /* 0x004fea00078e00e7 */
[----:B------:R-:W-:Y:S04]  /*6dd0*/  FMNMX.FTZ R5, R50, R5, !PT ;  /* 0x0000000532057209 */ /* 0x000fe80007810000 */
[----:B------:R-:W2:Y:S01]  /*6de0*/  MUFU.TANH R134, R27 ;  /* 0x0000001b00867308 */ /* 0x000ea20000002400 */
[----:B-1----:R-:W-:Y:S04]  /*6df0*/  FMNMX.FTZ R4, R252, R6, !PT ;  /* 0x00000006fc047209 */ /* 0x002fe80007810000 */
[----:B------:R-:W-:Y:S05]  /*6e00*/  FMNMX.FTZ R4, R227, R4, !PT ;  /* 0x00000004e3047209 */ /* 0x000fea0007810000 */
[----:B------:R2:W-:Y:S10]  /*6e10*/  MUFU.TANH R138, R62 ;  /* 0x0000003e008a7308 */ /* 0x0005f40000002400 */
[----:B------:R1:W-:Y:S10]  /*6e20*/  MUFU.TANH R137, R0 ;  /* 0x0000000000897308 */ /* 0x0003f40000002400 */
[----:B------:R-:W3:Y:S01]  /*6e30*/  MUFU.TANH R135, R28 ;  /* 0x0000001c00877308 */ /* 0x000ee20000002400 */
[----:B--2---:R-:W-:Y:S09]  /*6e40*/  MOV R62, R134 ;  /* 0x00000086003e7202 */ /* 0x004ff20000000f00 */
[----:B------:R3:W2:Y:S01]  /*6e50*/  MUFU.TANH R230, R33 ;  /* 0x0000002100e67308 */ /* 0x0006a20000002400 */
[----:B-1----:R-:W-:Y:S04]  /*6e60*/  FMNMX.FTZ R0, R17, R8, !PT ;  /* 0x0000000811007209 */ /* 0x002fe80007810000 */
[----:B------:R-:W-:Y:S05]  /*6e70*/  FMNMX.FTZ R0, R62, R0, !PT ;  /* 0x000000003e007209 */ /* 0x000fea0007810000 */
[----:B------:R-:W1:Y:S10]  /*6e80*/  MUFU.TANH R25, R25 ;  /* 0x0000001900197308 */ /* 0x000e740000002400 */
[----:B------:R4:W-:Y:S01]  /*6e90*/  MUFU.TANH R31, R43 ;  /* 0x0000002b001f7308 */ /* 0x0009e20000002400 */
[----:B---3--:R-:W-:Y:S01]  /*6ea0*/  IMAD.MOV.U32 R33, RZ, RZ, R135 ;  /* 0x000000ffff217224 */ /* 0x008fe200078e0087 */
[----:B--2---:R-:W-:Y:S04]  /*6eb0*/  FMNMX.FTZ R4, R230, R4, !PT ;  /* 0x00000004e6047209 */ /* 0x004fe80007810000 */
[----:B------:R-:W-:Y:S04]  /*6ec0*/  FMNMX.FTZ R4, R58, R4, !PT ;  /* 0x000000043a047209 */ /* 0x000fe80007810000 */
[----:B------:R-:W2:Y:S01]  /*6ed0*/  MUFU.TANH R26, R34 ;  /* 0x00000022001a7308 */ /* 0x000ea20000002400 */
[----:B-1----:R-:W-:Y:S09]  /*6ee0*/  FMNMX.FTZ R6, R25, R2, !PT ;  /* 0x0000000219067209 */ /* 0x002ff20007810000 */
[----:B------:R-:W-:Y:S01]  /*6ef0*/  MUFU.TANH R30, R45 ;  /* 0x0000002d001e7308 */ /* 0x000fe20000002400 */
[----:B----4-:R-:W-:Y:S09]  /*6f00*/  IMAD.MOV.U32 R43, RZ, RZ, R14 ;  /* 0x000000ffff2b7224 */ /* 0x010ff200078e000e */
[----:B------:R-:W1:Y:S01]  /*6f10*/  MUFU.TANH R229, R39 ;  /* 0x0000002700e57308 */ /* 0x000e620000002400 */
[----:B--2---:R-:W-:Y:S02]  /*6f20*/  FMNMX.FTZ R2, R26, R5, !PT ;  /* 0x000000051a027209 */ /* 0x004fe40007810000 */
[----:B------:R-:W-:Y:S02]  /*6f30*/  FMNMX.FTZ R5, R33, R6, !PT ;  /* 0x0000000621057209 */ /* 0x000fe40007810000 */
[----:B------:R-:W-:Y:S02]  /*6f40*/  FMNMX.FTZ R6, R59, R0, !PT ;  /* 0x000000003b067209 */ /* 0x000fe40007810000 */
[----:B------:R-:W-:Y:S03]  /*6f50*/  FMNMX.FTZ R0, R43, R2, !PT ;  /* 0x000000022b007209 */ /* 0x000fe60007810000 */
[----:B------:R1:W-:Y:S10]  /*6f60*/  MUFU.TANH R45, R51 ;  /* 0x00000033002d7308 */ /* 0x0003f40000002400 */
[----:B------:R-:W-:Y:S10]  /*6f70*/  MUFU.TANH R208, R38 ;  /* 0x0000002600d07308 */ /* 0x000ff40000002400 */
[----:B------:R-:W2:Y:S01]  /*6f80*/  MUFU.TANH R228, R37 ;  /* 0x0000002500e47308 */ /* 0x000ea20000002400 */
[----:B-1----:R-:W-:Y:S09]  /*6f90*/  IMAD.MOV.U32 R51, RZ, RZ, R229 ;  /* 0x000000ffff337224 */ /* 0x002ff200078e00e5 */
[----:B------:R1:W-:Y:S10]  /*6fa0*/  MUFU.TANH R219, R56 ;  /* 0x0000003800db7308 */ /* 0x0003f40000002400 */
[----:B------:R-:W3:Y:S01]  /*6fb0*/  MUFU.TANH R136, R29 ;  /* 0x0000001d00887308 */ /* 0x000ee20000002400 */
[----:B--2---:R-:W-:Y:S04]  /*6fc0*/  MOV R49, R228 ;  /* 0x000000e400317202 */ /* 0x004fe80000000f00 */
[----:B------:R-:W-:Y:S05]  /*6fd0*/  FMNMX.FTZ R4, R49, R4, !PT ;  /* 0x0000000431047209 */ /* 0x000fea0007810000 */
[----:B------:R-:W2:Y:S01]  /*6fe0*/  MUFU.TANH R229, R52 ;  /* 0x0000003400e57308 */ /* 0x000ea20000002400 */
[----:B-1----:R-:W-:Y:S02]  /*6ff0*/  MOV R56, R208 ;  /* 0x000000d000387202 */ /* 0x002fe40000000f00 */
[----:B------:R-:W-:Y:S02]  /*7000*/  FMNMX.FTZ R4, R35, R4, !PT ;  /* 0x0000000423047209 */ /* 0x000fe40007810000 */
[----:B------:R-:W-:Y:S02]  /*7010*/  FMNMX.FTZ R2, R56, R0, !PT ;  /* 0x0000000038027209 */ /* 0x000fe40007810000 */
[----:B------:R-:W-:Y:S03]  /*7020*/  FMNMX.FTZ R0, R57, R6, !PT ;  /* 0x0000000639007209 */ /* 0x000fe60007810000 */
[----:B------:R-:W-:Y:S01]  /*7030*/  MUFU.TANH R42, R47 ;  /* 0x0000002f002a7308 */ /* 0x000fe20000002400 */
[----:B---3--:R-:W-:Y:S02]  /*7040*/  MOV R34, R136 ;  /* 0x0000008800227202 */ /* 0x008fe40000000f00 */
[----:B------:R-:W-:Y:S02]  /*7050*/  FMNMX.FTZ R2, R51, R2, !PT ;  /* 0x0000000233027209 */ /* 0x000fe40007810000 */
[----:B------:R-:W-:Y:S02]  /*7060*/  FMNMX.FTZ R5, R34, R5, !PT ;  /* 0x0000000522057209 */ /* 0x000fe40007810000 */
[----:B------:R-:W-:Y:S03]  /*7070*/  FMNMX.FTZ R0, R60, R0, !PT ;  /* 0x000000003c007209 */ /* 0x000fe60007810000 */
        /* <DEDUP_REMOVED lines=8> */
[----:B--2---:R-:W-:Y:S02]  /*7100*/  FMNMX.FTZ R4, R229, R4, !PT ;  /* 0x00000004e5047209 */ /* 0x004fe40007810000 */
[----:B------:R-:W-:Y:S03]  /*7110*/  FMNMX.FTZ R2, R63, R5, !PT ;  /* 0x000000053f027209 */ /* 0x000fe60007810000 */
[----:B------:R-:W2:Y:S01]  /*7120*/  MUFU.TANH R231, R55 ;  /* 0x0000003700e77308 */ /* 0x000ea20000002400 */
[----:B-1----:R-:W-:Y:S02]  /*7130*/  FMNMX.FTZ R0, R47, R0, !PT ;  /* 0x000000002f007209 */ /* 0x002fe40007810000 */
[----:B------:R-:W-:Y:S02]  /*7140*/  FMNMX.FTZ R5, R32, R6, !PT ;  /* 0x0000000620057209 */ /* 0x000fe40007810000 */
[----:B------:R-:W-:Y:S02]  /*7150*/  FMNMX.FTZ R2, R30, R2, !PT ;  /* 0x000000021e027209 */ /* 0x000fe40007810000 */
[----:B------:R-:W-:Y:S03]  /*7160*/  FMNMX.FTZ R14, R42, R5, !PT ;  /* 0x000000052a0e7209 */ /* 0x000fe60007810000 */
[----:B------:R-:W1:Y:S01]  /*7170*/  MUFU.TANH R214, R64 ;  /* 0x0000004000d67308 */ /* 0x000e620000002400 */
[----:B---3--:R-:W-:Y:S02]  /*7180*/  FMNMX.FTZ R4, R228, R4, !PT ;  /* 0x00000004e4047209 */ /* 0x008fe40007810000 */
[----:B------:R-:W-:Y:S07]  /*7190*/  FMNMX.FTZ R12, R219, R2, !PT ;  /* 0x00000002db0c7209 */ /* 0x000fee0007810000 */
[----:B------:R-:W3:Y:S01]  /*71a0*/  MUFU.TANH R215, R66 ;  /* 0x0000004200d77308 */ /* 0x000ee20000002400 */
[----:B--2---:R-:W-:Y:S09]  /*71b0*/  FMNMX.FTZ R0, R231, R0, !PT ;  /* 0x00000000e7007209 */ /* 0x004ff20007810000 */
[----:B------:R-:W2:Y:S01]  /*71c0*/  MUFU.TANH R212, R65 ;  /* 0x0000004100d47308 */ /* 0x000ea20000002400 */
[----:B-1----:R-:W-:Y:S09]  /*71d0*/  FMNMX.FTZ R136, R214, R4, !PT ;  /* 0x00000004d6887209 */ /* 0x002ff20007810000 */
[----:B------:R1:W4:Y:S01]  /*71e0*/  MUFU.TANH R213, R67 ;  /* 0x0000004300d57308 */ /* 0x0003220000002400 */
[----:B---3--:R-:W-:Y:S02]  /*71f0*/  FMNMX.FTZ R13, R215, R0, !PT ;  /* 0x00000000d70d7209 */ /* 0x008fe40007810000 */
[----:B--2---:R-:W-:Y:S01]  /*7200*/  FMNMX.FTZ R136, R212, R136, !PT ;  /* 0x00000088d4887209 */ /* 0x004fe20007810000 */
[----:B------:R-:W-:Y:S06]  /*7210*/  @P0 BRA `(.L_x_130) ;  /* 0xffffffe400100947 */ /* 0x000fec000383ffff */
.L_x_129:
[----:B------:R-:W-:Y:S01]  /*7220*/  STL [R1+0x7c], R251 ;  /* 0x00007cfb01007387 */ /* 0x000fe20000100800 */
[----:B--2-4-:R-:W-:Y:S02]  /*7230*/  FMNMX.FTZ R5, R213, R13, !PT ;  /* 0x0000000dd5057209 */ /* 0x014fe40007810000 */
[----:B------:R-:W-:Y:S01]  /*7240*/  FMNMX.FTZ R2, R218, R12, !PT ;  /* 0x0000000cda027209 */ /* 0x000fe20007810000 */
[----:B------:R-:W-:Y:S01]  /*7250*/  STL [R1+0x78], R250 ;  /* 0x000078fa01007387 */ /* 0x000fe20000100800 */
[----:B------:R-:W-:Y:S02]  /*7260*/  FMNMX.FTZ R0, R48, R14, !PT ;  /* 0x0000000e30007209 */ /* 0x000fe40007810000 */
[----:B------:R-:W-:Y:S01]  /*7270*/  FMNMX.FTZ R2, R217, R2, !PT ;  /* 0x00000002d9027209 */ /* 0x000fe20007810000 */
[----:B------:R-:W-:Y:S03]  /*7280*/  STL [R1+0x74], R249 ;  /* 0x000074f901007387 */ /* 0x000fe60000100800 */
[----:B------:R-:W-:Y:S01]  /*7290*/  FMNMX.FTZ R4, R216, R2, !PT ;  /* 0x00000002d8047209 */ /* 0x000fe20007810000 */
        /* <DEDUP_REMOVED lines=8> */
[----:B------:R1:W-:Y:S04]  /*7320*/  STL [R1+0x50], R240 ;  /* 0x000050f001007387 */ /* 0x0003e80000100800 */
[----:B------:R1:W-:Y:S04]  /*7330*/  STL [R1+0x4c], R239 ;  /* 0x00004cef01007387 */ /* 0x0003e80000100800 */
[----:B------:R1:W-:Y:S01]  /*7340*/  STL [R1+0x48], R238 ;  /* 0x000048ee01007387 */ /* 0x0003e20000100800 */
[----:B--2---:R-:W-:Y:S03]  /*7350*/  MOV R244, R25 ;  /* 0x0000001900f47202 */ /* 0x004fe60000000f00 */
[----:B------:R2:W-:Y:S01]  /*7360*/  STL [R1+0x44], R237 ;  /* 0x000044ed01007387 */ /* 0x0005e20000100800 */
[----:B---3--:R-:W-:Y:S03]  /*7370*/  MOV R243, R42 ;  /* 0x0000002a00f37202 */ /* 0x008fe60000000f00 */
[----:B------:R-:W3:Y:S01]  /*7380*/  SHFL.BFLY PT, R6, R136, 0x2, 0x1f ;  /* 0x0c401f0088067f89 */ /* 0x000ee200000e0000 */
[----:B----4-:R-:W-:Y:S07]  /*7390*/  MOV R242, R19 ;  /* 0x0000001300f27202 */ /* 0x010fee0000000f00 */
[----:B------:R-:W4:Y:S01]  /*73a0*/  SHFL.BFLY PT, R7, R5, 0x2, 0x1f ;  /* 0x0c401f0005077f89 */ /* 0x000f2200000e0000 */
[----:B-1----:R-:W-:Y:S07]  /*73b0*/  MOV R241, R41 ;  /* 0x0000002900f17202 */ /* 0x002fee0000000f00 */
[----:B------:R-:W1:Y:S01]  /*73c0*/  SHFL.BFLY PT, R134, R4, 0x2, 0x1f ;  /* 0x0c401f0004867f89 */ /* 0x000e6200000e0000 */
[----:B------:R-:W-:Y:S07]  /*73d0*/  MOV R240, R26 ;  /* 0x0000001a00f07202 */ /* 0x000fee0000000f00 */
[----:B------:R3:W-:Y:S01]  /*73e0*/  STL [R1+0x40], R236 ;  /* 0x000040ec01007387 */ /* 0x0007e20000100800 */
[----:B------:R-:W-:Y:S03]  /*73f0*/  MOV R239, R46 ;  /* 0x0000002e00ef7202 */ /* 0x000fe60000000f00 */
[----:B------:R-:W-:Y:S01]  /*7400*/  LDSM.16.MT88.4 R36, [R233+0xc000] ;  /* 0x00c00000e924783b */ /* 0x000fe20000004200 */
[----:B------:R-:W-:Y:S02]  /*7410*/  MOV R238, R24 ;  /* 0x0000001800ee7202 */ /* 0x000fe40000000f00 */
[----:B--2---:R-:W-:Y:S05]  /*7420*/  MOV R237, R20 ;  /* 0x0000001400ed7202 */ /* 0x004fea0000000f00 */
[----:B------:R-:W-:Y:S01]  /*7430*/  LDSM.16.MT88.4 R20, [R232+0xc000] ;  /* 0x00c00000e814783b */ /* 0x000fe20000004200 */
[----:B------:R-:W-:Y:S04]  /*7440*/  FMNMX.FTZ R0, R237, R0, !PT ;  /* 0x00000000ed007209 */ /* 0x000fe80007810000 */
[----:B------:R-:W-:Y:S03]  /*7450*/  FMNMX.FTZ R0, R138, R0, !PT ;  /* 0x000000008a007209 */ /* 0x000fe60007810000 */
[----:B------:R-:W-:Y:S01]  /*7460*/  LDSM.16.MT88.4 R52, [R235+0xc000] ;  /* 0x00c00000eb34783b */ /* 0x000fe20000004200 */
[----:B------:R-:W-:Y:S02]  /*7470*/  FMNMX.FTZ R0, R137, R0, !PT ;  /* 0x0000000089007209 */ /* 0x000fe40007810000 */
[----:B---3--:R-:W-:Y:S05]  /*7480*/  MOV R236, R45 ;  /* 0x0000002d00ec7202 */ /* 0x008fea0000000f00 */
[----:B------:R-:W2:Y:S01]  /*7490*/  SHFL.BFLY PT, R2, R0, 0x2, 0x1f ;  /* 0x0c401f0000027f89 */ /* 0x000ea200000e0000 */
[----:B------:R-:W-:Y:S02]  /*74a0*/  FMNMX.FTZ R136, R136, R6, !PT ;  /* 0x0000000688887209 */ /* 0x000fe40007810000 */
[----:B----4-:R-:W-:Y:S02]  /*74b0*/  FMNMX.FTZ R5, R5, R7, !PT ;  /* 0x0000000705057209 */ /* 0x010fe40007810000 */
[----:B-1----:R-:W-:Y:S03]  /*74c0*/  FMNMX.FTZ R134, R4, R134, !PT ;  /* 0x0000008604867209 */ /* 0x002fe60007810000 */
[----:B------:R-:W1:Y:S08]  /*74d0*/  SHFL.BFLY PT, R6, R136, 0x1, 0x1f ;  /* 0x0c201f0088067f89 */ /* 0x000e7000000e0000 */
[----:B------:R-:W3:Y:S08]  /*74e0*/  SHFL.BFLY PT, R135, R5, 0x1, 0x1f ;  /* 0x0c201f0005877f89 */ /* 0x000ef000000e0000 */
[----:B------:R-:W4:Y:S01]  /*74f0*/  SHFL.BFLY PT, R7, R134, 0x1, 0x1f ;  /* 0x0c201f0086077f89 */ /* 0x000f2200000e0000 */
[----:B--2---:R-:W-:Y:S07]  /*7500*/  FMNMX.FTZ R2, R0, R2, !PT ;  /* 0x0000000200027209 */ /* 0x004fee0007810000 */
[----:B------:R-:W2:Y:S01]  /*7510*/  SHFL.BFLY PT, R4, R2, 0x1, 0x1f ;  /* 0x0c201f0002047f89 */ /* 0x000ea200000e0000 */
[----:B-1----:R-:W-:Y:S02]  /*7520*/  FMNMX.FTZ R136, R136, R6, !PT ;  /* 0x0000000688887209 */ /* 0x002fe40007810000 */
[----:B---3--:R-:W-:Y:S03]  /*7530*/  FMNMX.FTZ R135, R5, R135, !PT ;  /* 0x0000008705877209 */ /* 0x008fe60007810000 */
[C---:B------:R-:W-:Y:S01]  /*7540*/  FADD.FTZ R0, -R136.reuse, R3 ;  /* 0x0000000388007221 */ /* 0x040fe20000010100 */
[----:B------:R-:W-:Y:S01]  /*7550*/  FSETP.NEU.FTZ.AND P1, PT, R136, -INF , PT ;  /* 0xff8000008800780b */ /* 0x000fe20003f3d000 */
[----:B------:R-:W-:Y:S01]  /*7560*/  STL [R1+0x80], R136 ;  /* 0x0000808801007387 */ /* 0x000fe20000100800 */
[----:B----4-:R-:W-:Y:S01]  /*7570*/  FMNMX.FTZ R134, R134, R7, !PT ;  /* 0x0000000786867209 */ /* 0x010fe20007810000 */
[----:B------:R-:W-:Y:S01]  /*7580*/  FMUL.FTZ R3, R0, UR4 ;  /* 0x0000000400037c20 */ /* 0x000fe20008410000 */
[C---:B------:R-:W-:Y:S01]  /*7590*/  FADD.FTZ R0, -R135.reuse, R132 ;  /* 0x0000008487007221 */ /* 0x040fe20000010100 */
[----:B------:R1:W-:Y:S01]  /*75a0*/  STL [R1+0x84], R135 ;  /* 0x0000848701007387 */ /* 0x0003e20000100800 */
[----:B------:R-:W-:Y:S01]  /*75b0*/  FMUL.FTZ R208, R135, UR4 ;  /* 0x0000000487d07c20 */ /* 0x000fe20008410000 */
[----:B------:R3:W4:Y:S01]  /*75c0*/  MUFU.EX2 R132, R3 ;  /* 0x0000000300847308 */ /* 0x0007220000000800 */
[----:B--2---:R-:W-:Y:S01]  /*75d0*/  FMNMX.FTZ R133, R2, R4, !PT ;  /* 0x0000000402857209 */ /* 0x004fe20007810000 */
[----:B---3--:R-:W-:Y:S01]  /*75e0*/  FMUL.FTZ R3, R0, UR4 ;  /* 0x0000000400037c20 */ /* 0x008fe20008410000 */
[----:B------:R-:W-:Y:S01]  /*75f0*/  FADD.FTZ R0, -R134, R139 ;  /* 0x0000008b86007221 */ /* 0x000fe20000010100 */
[----:B------:R-:W-:Y:S01]  /*7600*/  FMUL.FTZ R139, R136, UR4 ;  /* 0x00000004888b7c20 */ /* 0x000fe20008410000 */
[C---:B----4-:R-:W-:Y:S01]  /*7610*/  FMUL.FTZ R65, R132.reuse, R201 ;  /* 0x000000c984417220 */ /* 0x050fe20000410000 */
[----:B------:R-:W-:Y:S01]  /*7620*/  FMUL.FTZ R64, R132, R200 ;  /* 0x000000c884407220 */ /* 0x000fe20000410000 */
[----:B------:R-:W-:Y:S01]  /*7630*/  FMUL.FTZ R2, R0, UR4 ;  /* 0x0000000400027c20 */ /* 0x000fe20008410000 */
[----:B------:R-:W-:Y:S01]  /*7640*/  FADD.FTZ R0, -R133, R140 ;  /* 0x0000008c85007221 */ /* 0x000fe20000010100 */
[----:B------:R-:W-:Y:S01]  /*7650*/  FSEL R139, R139, RZ, P1 ;  /* 0x000000ff8b8b7208 */ /* 0x000fe20000800000 */
[----:B------:R-:W2:Y:S01]  /*7660*/  MUFU.EX2 R3, R3 ;  /* 0x0000000300037308 */ /* 0x000ea20000000800 */
[----:B------:R-:W-:Y:S01]  /*7670*/  FSETP.NEU.FTZ.AND P1, PT, R135, -INF , PT ;  /* 0xff8000008700780b */ /* 0x000fe20003f3d000 */
[----:B------:R-:W-:Y:S01]  /*7680*/  FMUL.FTZ R0, R0, UR4 ;  /* 0x0000000400007c20 */ /* 0x000fe20008410000 */
[----:B------:R-:W-:Y:S01]  /*7690*/  FMUL.FTZ R68, R132, R68 ;  /* 0x0000004484447220 */ /* 0x000fe20000410000 */
[--C-:B------:R-:W-:Y:S01]  /*76a0*/  FFMA.FTZ R4, R142, UR4, -R139.reuse ;  /* 0x000000048e047c23 */ /* 0x100fe2000801088b */
[----:B------:R-:W-:Y:S01]  /*76b0*/  FSEL R208, R208, RZ, P1 ;  /* 0x000000ffd0d07208 */ /* 0x000fe20000800000 */
[----:B------:R-:W-:Y:S01]  /*76c0*/  FMUL.FTZ R69, R132, R69 ;  /* 0x0000004584457220 */ /* 0x000fe20000410000 */
[----:B------:R-:W-:Y:S03]  /*76d0*/  FSETP.NEU.FTZ.AND P1, PT, R134, -INF , PT ;  /* 0xff8000008600780b */ /* 0x000fe60003f3d000 */
[----:B------:R3:W-:Y:S01]  /*76e0*/  MUFU.EX2 R8, R4 ;  /* 0x0000000400087308 */ /* 0x0007e20000000800 */
[C---:B------:R-:W-:Y:S01]  /*76f0*/  FMUL.FTZ R80, R132.reuse, R80 ;  /* 0x0000005084507220 */ /* 0x040fe20000410000 */
[--C-:B------:R-:W-:Y:S01]  /*7700*/  FFMA.FTZ R6, R15, UR4, -R208.reuse ;  /* 0x000000040f067c23 */ /* 0x100fe200080108d0 */
[C---:B------:R-:W-:Y:S01]  /*7710*/  FMUL.FTZ R81, R132.reuse, R81 ;  /* 0x0000005184517220 */ /* 0x040fe20000410000 */
[C---:B------:R-:W-:Y:S01]  /*7720*/  FMUL.FTZ R84, R132.reuse, R84 ;  /* 0x0000005484547220 */ /* 0x040fe20000410000 */
[C---:B------:R-:W-:Y:S01]  /*7730*/  FMUL.FTZ R85, R132.reuse, R85 ;  /* 0x0000005584557220 */ /* 0x040fe20000410000 */
        /* <DEDUP_REMOVED lines=8> */
[C---:B------:R-:W-:Y:S01]  /*77c0*/  FMUL.FTZ R71, R3.reuse, R71 ;  /* 0x0000004703477220 */ /* 0x040fe20000410000 */
[----:B------:R-:W-:Y:S03]  /*77d0*/  FMUL.FTZ R82, R3, R82 ;  /* 0x0000005203527220 */ /* 0x000fe60000410000 */
[----:B------:R-:W2:Y:S01]  /*77e0*/  MUFU.EX2 R2, R2 ;  /* 0x0000000200027308 */ /* 0x000ea20000000800 */
[----:B---3--:R-:W-:Y:S01]  /*77f0*/  FFMA.FTZ R4, R210, UR4, -R139 ;  /* 0x00000004d2047c23 */ /* 0x008fe2000801088b */
[----:B------:R-:W-:Y:S01]  /*7800*/  FMUL.FTZ R210, R133, UR4 ;  /* 0x0000000485d27c20 */ /* 0x000fe20008410000 */
[C---:B------:R-:W-:Y:S01]  /*7810*/  FMUL.FTZ R83, R3.reuse, R83 ;  /* 0x0000005303537220 */ /* 0x040fe20000410000 */
[C---:B------:R-:W-:Y:S01]  /*7820*/  FMUL.FTZ R86, R3.reuse, R86 ;  /* 0x0000005603567220 */ /* 0x040fe20000410000 */
[C---:B------:R-:W-:Y:S01]  /*7830*/  FMUL.FTZ R87, R3.reuse, R87 ;  /* 0x0000005703577220 */ /* 0x040fe20000410000 */
[C---:B------:R-:W-:Y:S01]  /*7840*/  FMUL.FTZ R98, R3.reuse, R98 ;  /* 0x0000006203627220 */ /* 0x040fe20000410000 */
[C---:B------:R-:W-:Y:S03]  /*7850*/  FMUL.FTZ R99, R3.reuse, R99 ;  /* 0x0000006303637220 */ /* 0x040fe60000410000 */
[----:B-1----:R1:W-:Y:S01]  /*7860*/  MUFU.EX2 R135, R4 ;  /* 0x0000000400877308 */ /* 0x0023e20000000800 */
[C---:B----4-:R-:W-:Y:S01]  /*7870*/  FMUL.FTZ R6, R3.reuse, R150 ;  /* 0x0000009603067220 */ /* 0x050fe20000410000 */
[C---:B------:R-:W-:Y:S01]  /*7880*/  FMUL.FTZ R100, R132.reuse, R100 ;  /* 0x0000006484647220 */ /* 0x040fe20000410000 */
[C---:B------:R-:W-:Y:S01]  /*7890*/  FMUL.FTZ R101, R132.reuse, R101 ;  /* 0x0000006584657220 */ /* 0x040fe20000410000 */
[C---:B------:R-:W-:Y:S01]  /*78a0*/  FMUL.FTZ R102, R3.reuse, R102 ;  /* 0x0000006603667220 */ /* 0x040fe20000410000 */
[C---:B------:R-:W-:Y:S01]  /*78b0*/  FMUL.FTZ R103, R3.reuse, R103 ;  /* 0x0000006703677220 */ /* 0x040fe20000410000 */
[C---:B------:R-:W-:Y:S01]  /*78c0*/  FMUL.FTZ R112, R132.reuse, R112 ;  /* 0x0000007084707220 */ /* 0x040fe20000410000 */
[----:B------:R-:W-:Y:S03]  /*78d0*/  FMUL.FTZ R113, R132, R113 ;  /* 0x0000007184717220 */ /* 0x000fe60000410000 */
[----:B------:R-:W3:Y:S01]  /*78e0*/  MUFU.EX2 R0, R0 ;  /* 0x0000000000007308 */ /* 0x000ee20000000800 */
[C---:B--2---:R-:W-:Y:S01]  /*78f0*/  FMUL.FTZ R13, R2.reuse, R157 ;  /* 0x0000009d020d7220 */ /* 0x044fe20000410000 */
[C---:B------:R-:W-:Y:S01]  /*7900*/  FMUL.FTZ R24, R2.reuse, R164 ;  /* 0x000000a402187220 */ /* 0x040fe20000410000 */
[C---:B------:R-:W-:Y:S01]  /*7910*/  FMUL.FTZ R25, R2.reuse, R165 ;  /* 0x000000a502197220 */ /* 0x040fe20000410000 */
[----:B------:R-:W-:Y:S01]  /*7920*/  MOV R164, R30 ;  /* 0x0000001e00a47202 */ /* 0x000fe20000000f00 */
[C---:B------:R-:W-:Y:S01]  /*7930*/  FMUL.FTZ R28, R2.reuse, R172 ;  /* 0x000000ac021c7220 */ /* 0x040fe20000410000 */
[C---:B------:R-:W-:Y:S01]  /*7940*/  FMUL.FTZ R29, R2.reuse, R173 ;  /* 0x000000ad021d7220 */ /* 0x040fe20000410000 */
[----:B------:R-:W-:Y:S01]  /*7950*/  MOV R165, R35 ;  /* 0x0000002300a57202 */ /* 0x000fe20000000f00 */
[----:B------:R-:W-:Y:S01]  /*7960*/  FMUL.FTZ R35, R3, R171 ;  /* 0x000000ab03237220 */ /* 0x000fe20000410000 */
[--C-:B-1----:R-:W-:Y:S01]  /*7970*/  FFMA.FTZ R4, R143, UR4, -R208.reuse ;  /* 0x000000048f047c23 */ /* 0x102fe200080108d0 */
[----:B------:R-:W-:Y:S01]  /*7980*/  MOV R172, R43 ;  /* 0x0000002b00ac7202 */ /* 0x000fe20000000f00 */
[C---:B------:R-:W-:Y:S01]  /*7990*/  FMUL.FTZ R41, R2.reuse, R181 ;  /* 0x000000b502297220 */ /* 0x040fe20000410000 */
[----:B------:R-:W-:Y:S01]  /*79a0*/  FMUL.FTZ R45, R2, R189 ;  /* 0x000000bd022d7220 */ /* 0x000fe20000410000 */
[----:B------:R1:W2:Y:S01]  /*79b0*/  MUFU.EX2 R9, R4 ;  /* 0x0000000400097308 */ /* 0x0002a20000000800 */
[----:B------:R-:W-:Y:S01]  /*79c0*/  MOV R171, R50 ;  /* 0x0000003200ab7202 */ /* 0x000fe20000000f00 */
[C---:B------:R-:W-:Y:S01]  /*79d0*/  FMUL.FTZ R50, R3.reuse, R186 ;  /* 0x000000ba03327220 */ /* 0x040fe20000410000 */
[----:B------:R-:W-:Y:S01]  /*79e0*/  MOV R157, R61 ;  /* 0x0000003d009d7202 */ /* 0x000fe20000000f00 */
        /* <DEDUP_REMOVED lines=8> */
[----:B------:R-:W-:Y:S01]  /*7a70*/  MOV R175, R32 ;  /* 0x0000002000af7202 */ /* 0x000fe20000000f00 */
[----:B------:R-:W-:Y:S01]  /*7a80*/  FMUL.FTZ R32, R132, R168 ;  /* 0x000000a884207220 */ /* 0x000fe20000410000 */
[----:B------:R-:W-:Y:S01]  /*7a90*/  MOV R168, R34 ;  /* 0x0000002200a87202 */ /* 0x000fe20000000f00 */
[----:B------:R-:W-:Y:S01]  /*7aa0*/  FMUL.FTZ R34, R3, R170 ;  /* 0x000000aa03227220 */ /* 0x000fe20000410000 */
[----:B------:R-:W-:Y:S01]  /*7ab0*/  FMUL.FTZ R42, R0, R182 ;  /* 0x000000b6002a7220 */ /* 0x000fe20000410000 */
[----:B-1----:R-:W-:Y:S01]  /*7ac0*/  FFMA.FTZ R4, R209, UR4, -R208 ;  /* 0x00000004d1047c23 */ /* 0x002fe200080108d0 */
[----:B------:R-:W-:Y:S01]  /*7ad0*/  FMUL.FTZ R209, R134, UR4 ;  /* 0x0000000486d17c20 */ /* 0x000fe20008410000 */
[C---:B------:R-:W-:Y:S01]  /*7ae0*/  FMUL.FTZ R43, R0.reuse, R183 ;  /* 0x000000b7002b7220 */ /* 0x040fe20000410000 */
[----:B------:R-:W-:Y:S01]  /*7af0*/  FMUL.FTZ R46, R0, R190 ;  /* 0x000000be002e7220 */ /* 0x000fe20000410000 */
[----:B------:R1:W3:Y:S01]  /*7b00*/  MUFU.EX2 R136, R4 ;  /* 0x0000000400887308 */ /* 0x0002e20000000800 */
[----:B------:R-:W-:Y:S01]  /*7b10*/  MOV R166, R49 ;  /* 0x0000003100a67202 */ /* 0x000fe20000000f00 */
[----:B------:R-:W-:Y:S01]  /*7b20*/  FMUL.FTZ R49, R132, R185 ;  /* 0x000000b984317220 */ /* 0x000fe20000410000 */
[----:B------:R-:W-:Y:S01]  /*7b30*/  FSEL R209, R209, RZ, P1 ;  /* 0x000000ffd1d17208 */ /* 0x000fe20000800000 */
[C---:B------:R-:W-:Y:S01]  /*7b40*/  FMUL.FTZ R61, R2.reuse, R205 ;  /* 0x000000cd023d7220 */ /* 0x040fe20000410000 */
[----:B------:R-:W-:Y:S01]  /*7b50*/  FSETP.NEU.FTZ.AND P1, PT, R133, -INF , PT ;  /* 0xff8000008500780b */ /* 0x000fe20003f3d000 */
[----:B------:R-:W-:Y:S01]  /*7b60*/  FMUL.FTZ R72, R2, R72 ;  /* 0x0000004802487220 */ /* 0x000fe20000410000 */
[----:B------:R-:W-:Y:S01]  /*7b70*/  MOV R170, R59 ;  /* 0x0000003b00aa7202 */ /* 0x000fe20000000f00 */
[--C-:B------:R-:W-:Y:S01]  /*7b80*/  FFMA.FTZ R5, R211, UR4, -R209.reuse ;  /* 0x00000004d3057c23 */ /* 0x100fe200080108d1 */
[----:B------:R-:W-:Y:S01]  /*7b90*/  FSEL R210, R210, RZ, P1 ;  /* 0x000000ffd2d27208 */ /* 0x000fe20000800000 */
[----:B------:R-:W-:Y:S01]  /*7ba0*/  FFMA.FTZ R10, R224, UR4, -R209 ;  /* 0x00000004e00a7c23 */ /* 0x000fe200080108d1 */
[----:B--2---:R-:W-:Y:S01]  /*7bb0*/  MOV R224, R9 ;  /* 0x0000000900e07202 */ /* 0x004fe20000000f00 */
[----:B------:R-:W-:Y:S01]  /*7bc0*/  MUFU.EX2 R211, R5 ;  /* 0x0000000500d37308 */ /* 0x000fe20000000800 */
[C---:B------:R-:W-:Y:S01]  /*7bd0*/  FMUL.FTZ R9, R2.reuse, R145 ;  /* 0x0000009102097220 */ /* 0x040fe20000410000 */
[----:B------:R-:W-:Y:S01]  /*7be0*/  FFMA.FTZ R12, R225, UR4, -R210 ;  /* 0x00000004e10c7c23 */ /* 0x000fe200080108d2 */
[----:B------:R-:W-:Y:S01]  /*7bf0*/  MOV R225, R8 ;  /* 0x0000000800e17202 */ /* 0x000fe20000000f00 */
[----:B------:R-:W-:Y:S01]  /*7c00*/  FMUL.FTZ R8, R2, R144 ;  /* 0x0000009002087220 */ /* 0x000fe20000410000 */
[--C-:B-1----:R-:W-:Y:S01]  /*7c10*/  FFMA.FTZ R4, R141, UR4, -R139.reuse ;  /* 0x000000048d047c23 */ /* 0x102fe2000801088b */
[----:B---3--:R-:W-:Y:S01]  /*7c20*/  F2FP.BF16.F32.PACK_AB R141, R136, R224 ;  /* 0x000000e0888d723e */ /* 0x008fe200000010ff */
[----:B------:R-:W-:Y:S03]  /*7c30*/  FMUL.FTZ R59, R0, R199 ;  /* 0x000000c7003b7220 */ /* 0x000fe60000410000 */
[----:B------:R1:W-:Y:S01]  /*7c40*/  MUFU.EX2 R5, R10 ;  /* 0x0000000a00057308 */ /* 0x0003e20000000800 */
[----:B------:R-:W-:Y:S01]  /*7c50*/  F2FP.BF16.F32.PACK_AB R140, R135, R225 ;  /* 0x000000e1878c723e */ /* 0x000fe200000010ff */
[----:B------:R-:W-:Y:S01]  /*7c60*/  FMUL.FTZ R73, R2, R73 ;  /* 0x0000004902497220 */ /* 0x000fe20000410000 */
[----:B------:R-:W-:Y:S01]  /*7c70*/  MOV R167, R58 ;  /* 0x0000003a00a77202 */ /* 0x000fe20000000f00 */
[----:B------:R-:W-:Y:S01]  /*7c80*/  FMUL.FTZ R58, R0, R198 ;  /* 0x000000c6003a7220 */ /* 0x000fe20000410000 */
[----:B------:R-:W-:Y:S01]  /*7c90*/  MOV R158, R60 ;  /* 0x0000003c009e7202 */ /* 0x000fe20000000f00 */
[----:B------:R-:W-:Y:S01]  /*7ca0*/  FMUL.FTZ R60, R2, R204 ;  /* 0x000000cc023c7220 */ /* 0x000fe20000410000 */
[----:B------:R-:W-:Y:S03]  /*7cb0*/  MOV R159, R63 ;  /* 0x0000003f009f7202 */ /* 0x000fe60000000f00 */
[----:B------:R2:W-:Y:S01]  /*7cc0*/  MUFU.EX2 R250, R4 ;  /* 0x0000000400fa7308 */ /* 0x0005e20000000800 */
[----:B------:R-:W-:Y:S01]  /*7cd0*/  MOV R173, R62 ;  /* 0x0000003e00ad7202 */ /* 0x000fe20000000f00 */
[C---:B------:R-:W-:Y:S01]  /*7ce0*/  FMUL.FTZ R62, R0.reuse, R206 ;  /* 0x000000ce003e7220 */ /* 0x040fe20000410000 */
[C---:B------:R-:W-:Y:S01]  /*7cf0*/  FMUL.FTZ R63, R0.reuse, R207 ;  /* 0x000000cf003f7220 */ /* 0x040fe20000410000 */
[C---:B------:R-:W-:Y:S01]  /*7d00*/  FMUL.FTZ R74, R0.reuse, R74 ;  /* 0x0000004a004a7220 */ /* 0x040fe20000410000 */
[----:B------:R-:W-:Y:S01]  /*7d10*/  FMUL.FTZ R75, R0, R75 ;  /* 0x0000004b004b7220 */ /* 0x000fe20000410000 */
[C---:B------:R-:W-:Y:S01]  /*7d20*/  FMUL.FTZ R76, R2.reuse, R76 ;  /* 0x0000004c024c7220 */ /* 0x040fe20000410000 */
[----:B------:R-:W-:Y:S01]  /*7d30*/  FMUL.FTZ R77, R2, R77 ;  /* 0x0000004d024d7220 */ /* 0x000fe20000410000 */
[C---:B------:R-:W-:Y:S01]  /*7d40*/  FMUL.FTZ R78, R0.reuse, R78 ;  /* 0x0000004e004e7220 */ /* 0x040fe20000410000 */
[C---:B-1----:R-:W-:Y:S01]  /*7d50*/  FMUL.FTZ R10, R0.reuse, R146 ;  /* 0x00000092000a7220 */ /* 0x042fe20000410000 */
[----:B------:R-:W-:Y:S01]  /*7d60*/  FMUL.FTZ R79, R0, R79 ;  /* 0x0000004f004f7220 */ /* 0x000fe20000410000 */
[C---:B------:R-:W-:Y:S01]  /*7d70*/  FMUL.FTZ R88, R2.reuse, R88 ;  /* 0x0000005802587220 */ /* 0x040fe20000410000 */
[----:B------:R-:W-:Y:S01]  /*7d80*/  FMUL.FTZ R89, R2, R89 ;  /* 0x0000005902597220 */ /* 0x000fe20000410000 */
[C---:B------:R-:W-:Y:S01]  /*7d90*/  FMUL.FTZ R90, R0.reuse, R90 ;  /* 0x0000005a005a7220 */ /* 0x040fe20000410000 */
[----:B------:R-:W-:Y:S01]  /*7da0*/  FMUL.FTZ R91, R0, R91 ;  /* 0x0000005b005b7220 */ /* 0x000fe20000410000 */
[C---:B------:R-:W-:Y:S01]  /*7db0*/  FMUL.FTZ R92, R2.reuse, R92 ;  /* 0x0000005c025c7220 */ /* 0x040fe20000410000 */
[----:B------:R-:W-:Y:S01]  /*7dc0*/  FMUL.FTZ R93, R2, R93 ;  /* 0x0000005d025d7220 */ /* 0x000fe20000410000 */
[--C-:B--2---:R-:W-:Y:S01]  /*7dd0*/  FFMA.FTZ R4, R16, UR4, -R139.reuse ;  /* 0x0000000410047c23 */ /* 0x104fe2000801088b */
        /* <DEDUP_REMOVED lines=18> */
[C---:B------:R-:W-:Y:S01]  /*7f00*/  FMUL.FTZ R120, R2.reuse, R120 ;  /* 0x0000007802787220 */ /* 0x040fe20000410000 */
[----:B------:R-:W-:Y:S01]  /*7f10*/  FMUL.FTZ R121, R2, R121 ;  /* 0x0000007902797220 */ /* 0x000fe20000410000 */
[--C-:B-1----:R-:W-:Y:S01]  /*7f20*/  FFMA.FTZ R4, R18, UR4, -R208.reuse ;  /* 0x0000000412047c23 */ /* 0x102fe200080108d0 */
[----:B--2---:R-:W-:Y:S01]  /*7f30*/  F2FP.BF16.F32.PACK_AB R142, R247, R250 ;  /* 0x000000faf78e723e */ /* 0x004fe200000010ff */
[C---:B------:R-:W-:Y:S01]  /*7f40*/  FMUL.FTZ R18, R3.reuse, R154 ;  /* 0x0000009a03127220 */ /* 0x040fe20000410000 */
[C---:B------:R-:W-:Y:S01]  /*7f50*/  FMUL.FTZ R122, R0.reuse, R122 ;  /* 0x0000007a007a7220 */ /* 0x040fe20000410000 */
[----:B------:R1:W2:Y:S01]  /*7f60*/  MUFU.EX2 R249, R4 ;  /* 0x0000000400f97308 */ /* 0x0002a20000000800 */
        /* <DEDUP_REMOVED lines=12> */
[--C-:B------:R-:W-:Y:S01]  /*8030*/  FFMA.FTZ R165, R165, UR4, -R139.reuse ;  /* 0x00000004a5a57c23 */ /* 0x100fe2000801088b */
[--C-:B------:R-:W-:Y:S01]  /*8040*/  FFMA.FTZ R166, R166, UR4, -R139.reuse ;  /* 0x00000004a6a67c23 */ /* 0x100fe2000801088b */
[----:B------:R-:W-:Y:S01]  /*8050*/  FFMA.FTZ R229, R229, UR4, -R139 ;  /* 0x00000004e5e57c23 */ /* 0x000fe2000801088b */
[----:B------:R-:W-:Y:S01]  /*8060*/  FFMA.FTZ R231, R231, UR4, -R208 ;  /* 0x00000004e7e77c23 */ /* 0x000fe200080108d0 */
[----:B-1----:R-:W-:Y:S01]  /*8070*/  FFMA.FTZ R4, R226, UR4, -R209 ;  /* 0x00000004e2047c23 */ /* 0x002fe200080108d1 */
[----:B--2---:R-:W-:Y:S01]  /*8080*/  F2FP.BF16.F32.PACK_AB R143, R246, R249 ;  /* 0x000000f9f68f723e */ /* 0x004fe200000010ff */
[----:B------:R-:W-:Y:S01]  /*8090*/  FFMA.FTZ R228, R228, UR4, -R139 ;  /* 0x00000004e4e47c23 */ /* 0x000fe2000801088b */
[----:B------:R-:W-:Y:S01]  /*80a0*/  MOV R226, R17 ;  /* 0x0000001100e27202 */ /* 0x000fe20000000f00 */
[----:B------:R1:W2:Y:S01]  /*80b0*/  MUFU.EX2 R251, R4 ;  /* 0x0000000400fb7308 */ /* 0x0002a20000000800 */
[----:B------:R-:W-:Y:S02]  /*80c0*/  FMUL.FTZ R17, R132, R153 ;  /* 0x0000009984117220 */ /* 0x000fe40000410000 */
[----:B------:R-:W-:Y:S07]  /*80d0*/  LDSM.16.MT88.4 R152, [R232+0xe000] ;  /* 0x00e00000e898783b */ /* 0x000fee0000004200 */
[----:B------:R-:W-:Y:S10]  /*80e0*/  MUFU.EX2 R206, R165 ;  /* 0x000000a500ce7308 */ /* 0x000ff40000000800 */
[----:B------:R-:W-:Y:S01]  /*80f0*/  MUFU.EX2 R231, R231 ;  /* 0x000000e700e77308 */ /* 0x000fe20000000800 */
[--C-:B-1----:R-:W-:Y:S01]  /*8100*/  FFMA.FTZ R4, R220, UR4, -R210.reuse ;  /* 0x00000004dc047c23 */ /* 0x102fe200080108d2 */
[----:B--2---:R-:W-:Y:S08]  /*8110*/  F2FP.BF16.F32.PACK_AB R144, R251, R211 ;  /* 0x000000d3fb90723e */ /* 0x004ff000000010ff */
[----:B------:R1:W-:Y:S02]  /*8120*/  MUFU.EX2 R220, R4 ;  /* 0x0000000400dc7308 */ /* 0x0003e40000000800 */
[--C-:B-1----:R-:W-:Y:S08]  /*8130*/  FFMA.FTZ R4, R223, UR4, -R210.reuse ;  /* 0x00000004df047c23 */ /* 0x102ff000080108d2 */
[----:B------:R1:W2:Y:S02]  /*8140*/  MUFU.EX2 R223, R4 ;  /* 0x0000000400df7308 */ /* 0x0002a40000000800 */
[--C-:B-1----:R-:W-:Y:S01]  /*8150*/  FFMA.FTZ R4, R222, UR4, -R209.reuse ;  /* 0x00000004de047c23 */ /* 0x102fe200080108d1 */
[----:B--2---:R-:W-:Y:S07]  /*8160*/  F2FP.BF16.F32.PACK_AB R145, R223, R220 ;  /* 0x000000dcdf91723e */ /* 0x004fee00000010ff */
[----:B------:R1:W-:Y:S10]  /*8170*/  MUFU.EX2 R222, R12 ;  /* 0x0000000c00de7308 */ /* 0x0003f40000000800 */
[----:B------:R2:W3:Y:S01]  /*8180*/  MUFU.EX2 R248, R4 ;  /* 0x0000000400f87308 */ /* 0x0004e20000000800 */
[----:B-1----:R-:W-:Y:S01]  /*8190*/  FMUL.FTZ R12, R2, R156 ;  /* 0x0000009c020c7220 */ /* 0x002fe20000410000 */
[----:B------:R-:W-:Y:S01]  /*81a0*/  MOV R156, R33 ;  /* 0x00000021009c7202 */ /* 0x000fe20000000f00 */
[----:B------:R-:W-:Y:S01]  /*81b0*/  FMUL.FTZ R33, R132, R169 ;  /* 0x000000a984217220 */ /* 0x000fe20000410000 */
[----:B------:R-:W-:Y:S01]  /*81c0*/  MOV R169, R57 ;  /* 0x0000003900a97202 */ /* 0x000fe20000000f00 */
[----:B------:R-:W-:Y:S02]  /*81d0*/  FMUL.FTZ R57, R2, R197 ;  /* 0x000000c502397220 */ /* 0x000fe40000410000 */
[--C-:B------:R-:W-:Y:S01]  /*81e0*/  FFMA.FTZ R156, R156, UR4, -R209.reuse ;  /* 0x000000049c9c7c23 */ /* 0x100fe200080108d1 */
[----:B--2---:R-:W-:Y:S01]  /*81f0*/  FFMA.FTZ R4, R221, UR4, -R210 ;  /* 0x00000004dd047c23 */ /* 0x004fe200080108d2 */
[----:B------:R-:W-:Y:S01]  /*8200*/  MOV R221, R5 ;  /* 0x0000000500dd7202 */ /* 0x000fe20000000f00 */
[C---:B------:R-:W-:Y:S01]  /*8210*/  FMUL.FTZ R5, R132.reuse, R149 ;  /* 0x0000009584057220 */ /* 0x040fe20000410000 */
[----:B------:R-:W-:Y:S02]  /*8220*/  MUFU.EX2 R199, R156 ;  /* 0x0000009c00c77308 */ /* 0x000fe40000000800 */
[----:B---3--:R-:W-:Y:S08]  /*8230*/  F2FP.BF16.F32.PACK_AB R146, R221, R248 ;  /* 0x000000f8dd92723e */ /* 0x008ff000000010ff */
[----:B------:R1:W2:Y:S02]  /*8240*/  MUFU.EX2 R245, R4 ;  /* 0x0000000400f57308 */ /* 0x0002a40000000800 */
[C---:B-1----:R-:W-:Y:S01]  /*8250*/  FMUL.FTZ R4, R132.reuse, R148 ;  /* 0x0000009484047220 */ /* 0x042fe20000410000 */
[----:B--2---:R-:W-:Y:S01]  /*8260*/  F2FP.BF16.F32.PACK_AB R147, R245, R222 ;  /* 0x000000def593723e */ /* 0x004fe200000010ff */
[----:B------:R-:W1:Y:S05]  /*8270*/  LDSM.16.MT88.4 R148, [R234+0xc000] ;  /* 0x00c00000ea94783b */ /* 0x000e6a0000004200 */
        /* <DEDUP_REMOVED lines=9> */
[----:B------:R-:W-:Y:S01]  /*8310*/  FMUL.FTZ R47, R0, R191 ;  /* 0x000000bf002f7220 */ /* 0x000fe20000410000 */
[----:B------:R-:W-:Y:S01]  /*8320*/  MOV R162, R51 ;  /* 0x0000003300a27202 */ /* 0x000fe20000000f00 */
[----:B------:R-:W-:Y:S01]  /*8330*/  FMUL.FTZ R51, R3, R187 ;  /* 0x000000bb03337220 */ /* 0x000fe20000410000 */
[----:B------:R-:W-:Y:S01]  /*8340*/  MOV R161, R48 ;  /* 0x0000003000a17202 */ /* 0x000fe20000000f00 */
[-C--:B------:R-:W-:Y:S03]  /*8350*/  HMMA.16816.F32.BF16 R20, R140, R36.reuse, R20 ;  /* 0x000000248c14723c */ /* 0x080fe60000041814 */
[----:B------:R-:W-:Y:S01]  /*8360*/  FMUL.FTZ R48, R132, R184 ;  /* 0x000000b884307220 */ /* 0x000fe20000410000 */
[--C-:B------:R-:W-:Y:S01]  /*8370*/  FFMA.FTZ R162, R162, UR4, -R208.reuse ;  /* 0x00000004a2a27c23 */ /* 0x100fe200080108d0 */
[----:B------:R-:W-:Y:S01]  /*8380*/  MOV R163, R56 ;  /* 0x0000003800a37202 */ /* 0x000fe20000000f00 */
[C---:B------:R-:W-:Y:S02]  /*8390*/  HMMA.16816.F32.BF16 R24, R144.reuse, R36, R24 ;  /* 0x000000249018723c */ /* 0x040fe40000041818 */
[----:B------:R-:W-:Y:S03]  /*83a0*/  MUFU.EX2 R197, R162 ;  /* 0x000000a200c57308 */ /* 0x000fe60000000800 */
[----:B------:R-:W-:Y:S01]  /*83b0*/  FMUL.FTZ R56, R2, R196 ;  /* 0x000000c402387220 */ /* 0x000fe20000410000 */
[-C--:B------:R-:W-:Y:S06]  /*83c0*/  HMMA.16816.F32.BF16 R28, R144, R38.reuse, R28 ;  /* 0x00000026901c723c */ /* 0x080fec000004181c */
[----:B------:R2:W-:Y:S01]  /*83d0*/  MUFU.EX2 R196, R166 ;  /* 0x000000a600c47308 */ /* 0x0005e20000000800 */
[--C-:B------:R-:W-:Y:S01]  /*83e0*/  FFMA.FTZ R163, R163, UR4, -R208.reuse ;  /* 0x00000004a3a37c23 */ /* 0x100fe200080108d0 */
[C---:B------:R-:W-:Y:S04]  /*83f0*/  HMMA.16816.F32.BF16 R32, R140.reuse, R38, R32 ;  /* 0x000000268c20723c */ /* 0x040fe80000041820 */
[C---:B------:R-:W-:Y:S01]  /*8400*/  FMUL.FTZ R36, R132.reuse, R176 ;  /* 0x000000b084247220 */ /* 0x040fe20000410000 */
[----:B------:R-:W-:Y:S02]  /*8410*/  FMUL.FTZ R37, R132, R177 ;  /* 0x000000b184257220 */ /* 0x000fe40000410000 */
[C---:B------:R-:W-:Y:S01]  /*8420*/  FMUL.FTZ R38, R3.reuse, R178 ;  /* 0x000000b203267220 */ /* 0x040fe20000410000 */
[----:B------:R-:W-:Y:S03]  /*8430*/  FMUL.FTZ R39, R3, R179 ;  /* 0x000000b303277220 */ /* 0x000fe60000410000 */
[----:B------:R-:W-:Y:S01]  /*8440*/  MOV R177, R40 ;  /* 0x0000002800b17202 */ /* 0x000fe20000000f00 */
[C---:B------:R-:W-:Y:S01]  /*8450*/  FMUL.FTZ R40, R2.reuse, R180 ;  /* 0x000000b402287220 */ /* 0x040fe20000410000 */
[----:B------:R-:W-:Y:S01]  /*8460*/  MOV R176, R44 ;  /* 0x0000002c00b07202 */ /* 0x000fe20000000f00 */
[----:B------:R-:W-:Y:S01]  /*8470*/  FMUL.FTZ R44, R2, R188 ;  /* 0x000000bc022c7220 */ /* 0x000fe20000410000 */
[-C--:B------:R-:W-:Y:S03]  /*8480*/  HMMA.16816.F32.BF16 R36, R140, R52.reuse, R36 ;  /* 0x000000348c24723c */ /* 0x080fe60000041824 */
[----:B--2---:R-:W-:Y:S01]  /*8490*/  FFMA.FTZ R166, R219, UR4, -R209 ;  /* 0x00000004dba67c23 */ /* 0x004fe200080108d1 */
[----:B------:R-:W-:Y:S02]  /*84a0*/  MOV R191, R242 ;  /* 0x000000f200bf7202 */ /* 0x000fe40000000f00 */
[C---:B------:R-:W-:Y:S05]  /*84b0*/  HMMA.16816.F32.BF16 R40, R144.reuse, R52, R40 ;  /* 0x000000349028723c */ /* 0x040fea0000041828 */
[----:B------:R-:W-:Y:S01]  /*84c0*/  MOV R179, R176 ;  /* 0x000000b000b37202 */ /* 0x000fe20000000f00 */
[-C--:B------:R-:W-:Y:S05]  /*84d0*/  HMMA.16816.F32.BF16 R44, R144, R54.reuse, R44 ;  /* 0x00000036902c723c */ /* 0x080fea000004182c */
[C---:B------:R-:W-:Y:S01]  /*84e0*/  FMUL.FTZ R52, R132.reuse, R192 ;  /* 0x000000c084347220 */ /* 0x040fe20000410000 */
[C---:B------:R-:W-:Y:S05]  /*84f0*/  HMMA.16816.F32.BF16 R48, R140.reuse, R54, R48 ;  /* 0x000000368c30723c */ /* 0x040fea0000041830 */
[----:B------:R-:W-:Y:S01]  /*8500*/  FMUL.FTZ R53, R132, R193 ;  /* 0x000000c184357220 */ /* 0x000fe20000410000 */
[----:B------:R-:W-:Y:S01]  /*8510*/  MOV R176, R173 ;  /* 0x000000ad00b07202 */ /* 0x000fe20000000f00 */
[C---:B------:R-:W-:Y:S01]  /*8520*/  FMUL.FTZ R54, R3.reuse, R194 ;  /* 0x000000c203367220 */ /* 0x040fe20000410000 */
[----:B------:R-:W-:Y:S03]  /*8530*/  FMUL.FTZ R55, R3, R195 ;  /* 0x000000c303377220 */ /* 0x000fe60000410000 */
[----:B------:R-:W-:Y:S02]  /*8540*/  MOV R173, R238 ;  /* 0x000000ee00ad7202 */ /* 0x000fe40000000f00 */
[----:B------:R-:W-:Y:S02]  /*8550*/  MOV R238, R244 ;  /* 0x000000f400ee7202 */ /* 0x000fe40000000f00 */
[-C--:B-1----:R-:W-:Y:S03]  /*8560*/  HMMA.16816.F32.BF16 R52, R140, R148.reuse, R52 ;  /* 0x000000948c34723c */ /* 0x082fe60000041834 */
[----:B------:R-:W-:Y:S02]  /*8570*/  MOV R178, R171 ;  /* 0x000000ab00b27202 */ /* 0x000fe40000000f00 */
[----:B------:R-:W-:Y:S01]  /*8580*/  MOV R171, R168 ;  /* 0x000000a800ab7202 */ /* 0x000fe20000000f00 */
[C---:B------:R-:W-:Y:S05]  /*8590*/  HMMA.16816.F32.BF16 R56, R144.reuse, R148, R56 ;  /* 0x000000949038723c */ /* 0x040fea0000041838 */
[----:B------:R-:W-:Y:S01]  /*85a0*/  MOV R168, R175 ;  /* 0x000000af00a87202 */ /* 0x000fe20000000f00 */
[-C--:B------:R-:W-:Y:S05]  /*85b0*/  HMMA.16816.F32.BF16 R60, R144, R150.reuse, R60 ;  /* 0x00000096903c723c */ /* 0x080fea000004183c */
[----:B------:R-:W-:Y:S01]  /*85c0*/  MOV R175, R174 ;  /* 0x000000ae00af7202 */ /* 0x000fe20000000f00 */
[C---:B------:R-:W-:Y:S01]  /*85d0*/  HMMA.16816.F32.BF16 R64, R140.reuse, R150, R64 ;  /* 0x000000968c40723c */ /* 0x040fe20000041840 */
[----:B------:R-:W1:Y:S04]  /*85e0*/  LDSM.16.MT88.4 R148, [R233+0xe000] ;  /* 0x00e00000e994783b */ /* 0x000e680000004200 */
[----:B------:R-:W-:Y:S01]  /*85f0*/  MOV R174, R240 ;  /* 0x000000f000ae7202 */ /* 0x000fe20000000f00 */
[-C--:B------:R-:W-:Y:S06]  /*8600*/  HMMA.16816.F32.BF16 R68, R140, R152.reuse, R68 ;  /* 0x000000988c44723c */ /* 0x080fec0000041844 */
        /* <DEDUP_REMOVED lines=9> */
[----:B------:R1:W-:Y:S02]  /*86a0*/  MUFU.EX2 R244, R148 ;  /* 0x0000009400f47308 */ /* 0x0003e40000000800 */
[----:B------:R-:W-:Y:S01]  /*86b0*/  MOV R177, R226 ;  /* 0x000000e200b17202 */ /* 0x000fe20000000f00 */
[-C--:B--2---:R-:W-:Y:S01]  /*86c0*/  HMMA.16816.F32.BF16 R100, R140, R152.reuse, R100 ;  /* 0x000000988c64723c */ /* 0x084fe20000041864 */
[----:B------:R-:W2:Y:S04]  /*86d0*/  LDL.LU R226, [R1+0x4] ;  /* 0x0000040001e27983 */ /* 0x000ea80000300800 */
[----:B------:R-:W3:Y:S01]  /*86e0*/  LDL.LU R185, [R1+0x18] ;  /* 0x0000180001b97983 */ /* 0x000ee20000300800 */
[C---:B------:R-:W-:Y:S03]  /*86f0*/  HMMA.16816.F32.BF16 R104, R144.reuse, R152, R104 ;  /* 0x000000989068723c */ /* 0x040fe60000041868 */
[----:B------:R-:W4:Y:S02]  /*8700*/  LDL.LU R184, [R1+0x14] ;  /* 0x0000140001b87983 */ /* 0x000f240000300800 */
[--C-:B------:R-:W-:Y:S01]  /*8710*/  FFMA.FTZ R149, R227, UR4, -R139.reuse ;  /* 0x00000004e3957c23 */ /* 0x100fe2000801088b */
[-C--:B------:R-:W-:Y:S05]  /*8720*/  HMMA.16816.F32.BF16 R108, R144, R154.reuse, R108 ;  /* 0x0000009a906c723c */ /* 0x080fea000004186c */
[----:B-1----:R-:W-:Y:S01]  /*8730*/  FFMA.FTZ R148, R252, UR4, -R139 ;  /* 0x00000004fc947c23 */ /* 0x002fe2000801088b */
[C---:B------:R-:W-:Y:S03]  /*8740*/  HMMA.16816.F32.BF16 R112, R140.reuse, R154, R112 ;  /* 0x0000009a8c70723c */ /* 0x040fe60000041870 */
[----:B------:R1:W1:Y:S02]  /*8750*/  MUFU.EX2 R240, R148 ;  /* 0x0000009400f07308 */ /* 0x0002640000000800 */
[----:B-1----:R-:W-:Y:S01]  /*8760*/  FFMA.FTZ R148, R179, UR4, -R208 ;  /* 0x00000004b3947c23 */ /* 0x002fe200080108d0 */
[----:B------:R-:W-:Y:S02]  /*8770*/  MOV R179, R178 ;  /* 0x000000b200b37202 */ /* 0x000fe40000000f00 */
[----:B------:R-:W-:Y:S03]  /*8780*/  MOV R178, R174 ;  /* 0x000000ae00b27202 */ /* 0x000fe60000000f00 */
[----:B------:R-:W-:Y:S02]  /*8790*/  MOV R174, R172 ;  /* 0x000000ac00ae7202 */ /* 0x000fe40000000f00 */
[----:B------:R-:W-:Y:S02]  /*87a0*/  MOV R172, R241 ;  /* 0x000000f100ac7202 */ /* 0x000fe40000000f00 */
[----:B------:R-:W-:Y:S02]  /*87b0*/  MOV R241, R243 ;  /* 0x000000f300f17202 */ /* 0x000fe40000000f00 */
[----:B------:R1:W-:Y:S01]  /*87c0*/  MUFU.EX2 R243, R148 ;  /* 0x0000009400f37308 */ /* 0x0003e20000000800 */
[----:B------:R-:W-:Y:S02]  /*87d0*/  MOV R181, R178 ;  /* 0x000000b200b57202 */ /* 0x000fe40000000f00 */
[----:B------:R-:W-:Y:S01]  /*87e0*/  MOV R180, R174 ;  /* 0x000000ae00b47202 */ /* 0x000fe20000000f00 */
[----:B------:R-:W-:Y:S01]  /*87f0*/  IMAD.MOV.U32 R174, RZ, RZ, R160 ;  /* 0x000000ffffae7224 */ /* 0x000fe200078e00a0 */
[----:B------:R-:W-:Y:S01]  /*8800*/  MOV R160, R239 ;  /* 0x000000ef00a07202 */ /* 0x000fe20000000f00 */
[--C-:B------:R-:W-:Y:S01]  /*8810*/  FFMA.FTZ R152, R181, UR4, -R208.reuse ;  /* 0x00000004b5987c23 */ /* 0x100fe200080108d0 */
[----:B------:R-:W-:Y:S02]  /*8820*/  MOV R181, R175 ;  /* 0x000000af00b57202 */ /* 0x000fe40000000f00 */
[----:B------:R-:W-:Y:S01]  /*8830*/  MOV R175, R158 ;  /* 0x0000009e00af7202 */ /* 0x000fe20000000f00 */
[----:B------:R1:W-:Y:S01]  /*8840*/  MUFU.EX2 R182, R152 ;  /* 0x0000009800b67308 */ /* 0x0003e20000000800 */
[--C-:B------:R-:W-:Y:S01]  /*8850*/  FFMA.FTZ R160, R160, UR4, -R208.reuse ;  /* 0x00000004a0a07c23 */ /* 0x100fe200080108d0 */
[----:B------:R-:W-:Y:S02]  /*8860*/  MOV R189, R181 ;  /* 0x000000b500bd7202 */ /* 0x000fe40000000f00 */
[----:B------:R-:W-:Y:S01]  /*8870*/  MOV R190, R175 ;  /* 0x000000af00be7202 */ /* 0x000fe20000000f00 */
[--C-:B-1----:R-:W-:Y:S01]  /*8880*/  FFMA.FTZ R148, R179, UR4, -R208.reuse ;  /* 0x00000004b3947c23 */ /* 0x102fe200080108d0 */
[----:B------:R-:W-:Y:S04]  /*8890*/  MOV R179, R172 ;  /* 0x000000ac00b37202 */ /* 0x000fe80000000f00 */
[----:B------:R-:W-:Y:S01]  /*88a0*/  MUFU.EX2 R207, R160 ;  /* 0x000000a000cf7308 */ /* 0x000fe20000000800 */
[----:B------:R-:W-:Y:S02]  /*88b0*/  MOV R172, R161 ;  /* 0x000000a100ac7202 */ /* 0x000fe40000000f00 */
[----:B------:R-:W-:Y:S01]  /*88c0*/  MOV R161, R236 ;  /* 0x000000ec00a17202 */ /* 0x000fe20000000f00 */
[----:B------:R-:W-:Y:S01]  /*88d0*/  FFMA.FTZ R153, R179, UR4, -R209 ;  /* 0x00000004b3997c23 */ /* 0x000fe200080108d1 */
[----:B------:R-:W-:Y:S05]  /*88e0*/  MOV R179, R177 ;  /* 0x000000b100b37202 */ /* 0x000fea0000000f00 */
[----:B------:R1:W1:Y:S01]  /*88f0*/  MUFU.EX2 R239, R148 ;  /* 0x0000009400ef7308 */ /* 0x0002620000000800 */
[--C-:B------:R-:W-:Y:S01]  /*8900*/  FFMA.FTZ R152, R180, UR4, -R208.reuse ;  /* 0x00000004b4987c23 */ /* 0x100fe200080108d0 */
[----:B------:R-:W-:Y:S08]  /*8910*/  FFMA.FTZ R161, R161, UR4, -R208 ;  /* 0x00000004a1a17c23 */ /* 0x000ff000080108d0 */
[----:B------:R1:W-:Y:S10]  /*8920*/  MUFU.EX2 R177, R152 ;  /* 0x0000009800b17308 */ /* 0x0003f40000000800 */
[----:B------:R-:W-:Y:S01]  /*8930*/  MUFU.EX2 R236, R149 ;  /* 0x0000009500ec7308 */ /* 0x000fe20000000800 */
[----:B-1----:R-:W-:Y:S09]  /*8940*/  FFMA.FTZ R148, R230, UR4, -R139 ;  /* 0x00000004e6947c23 */ /* 0x002ff2000801088b */
[----:B------:R1:W1:Y:S01]  /*8950*/  MUFU.EX2 R178, R148 ;  /* 0x0000009400b27308 */ /* 0x0002620000000800 */
[--C-:B------:R-:W-:Y:S09]  /*8960*/  FFMA.FTZ R152, R238, UR4, -R209.reuse ;  /* 0x00000004ee987c23 */ /* 0x100ff200080108d1 */
[----:B------:R1:W-:Y:S10]  /*8970*/  MUFU.EX2 R180, R153 ;  /* 0x0000009900b47308 */ /* 0x0003f40000000800 */
[----:B------:R1:W-:Y:S02]  /*8980*/  MUFU.EX2 R238, R152 ;  /* 0x0000009800ee7308 */ /* 0x0003e40000000800 */
[----:B-1----:R-:W1:Y:S08]  /*8990*/  LDSM.16.MT88.4 R148, [R234+0xe000] ;  /* 0x00e00000ea94783b */ /* 0x002e700000004200 */
[----:B------:R-:W-:Y:S01]  /*89a0*/  MUFU.EX2 R181, R163 ;  /* 0x000000a300b57308 */ /* 0x000fe20000000800 */
[--C-:B------:R-:W-:Y:S01]  /*89b0*/  FFMA.FTZ R153, R176, UR4, -R210.reuse ;  /* 0x00000004b0997c23 */ /* 0x100fe200080108d2 */
[----:B------:R-:W-:Y:S02]  /*89c0*/  MOV R176, R171 ;  /* 0x000000ab00b07202 */ /* 0x000fe40000000f00 */
[----:B------:R-:W-:Y:S02]  /*89d0*/  MOV R171, R170 ;  /* 0x000000aa00ab7202 */ /* 0x000fe40000000f00 */
[----:B------:R-:W-:Y:S02]  /*89e0*/  MOV R170, R169 ;  /* 0x000000a900aa7202 */ /* 0x000fe40000000f00 */
[----:B------:R-:W-:Y:S01]  /*89f0*/  MOV R169, R174 ;  /* 0x000000ae00a97202 */ /* 0x000fe20000000f00 */
[--C-:B------:R-:W-:Y:S01]  /*8a00*/  FFMA.FTZ R152, R179, UR4, -R210.reuse ;  /* 0x00000004b3987c23 */ /* 0x100fe200080108d2 */
[----:B------:R-:W-:Y:S01]  /*8a10*/  MOV R174, R241 ;  /* 0x000000f100ae7202 */ /* 0x000fe20000000f00 */
[----:B------:R-:W-:Y:S01]  /*8a20*/  MUFU.EX2 R179, R153 ;  /* 0x0000009900b37308 */ /* 0x000fe20000000800 */
[----:B------:R-:W-:Y:S02]  /*8a30*/  MOV R183, R170 ;  /* 0x000000aa00b77202 */ /* 0x000fe40000000f00 */
[----:B------:R-:W-:Y:S07]  /*8a40*/  MOV R170, R159 ;  /* 0x0000009f00aa7202 */ /* 0x000fee0000000f00 */
[----:B------:R1:W1:Y:S01]  /*8a50*/  MUFU.EX2 R241, R152 ;  /* 0x0000009800f17308 */ /* 0x0002620000000800 */
[--C-:B------:R-:W-:Y:S01]  /*8a60*/  FFMA.FTZ R160, R170, UR4, -R209.reuse ;  /* 0x00000004aaa07c23 */ /* 0x100fe200080108d1 */
[--C-:B------:R-:W-:Y:S08]  /*8a70*/  FFMA.FTZ R170, R217, UR4, -R209.reuse ;  /* 0x00000004d9aa7c23 */ /* 0x100ff000080108d1 */
[----:B------:R-:W-:Y:S01]  /*8a80*/  MUFU.EX2 R242, R161 ;  /* 0x000000a100f27308 */ /* 0x000fe20000000800 */
[-C--:B-1----:R-:W-:Y:S09]  /*8a90*/  HMMA.16816.F32.BF16 R116, R140, R148.reuse, R116 ;  /* 0x000000948c74723c */ /* 0x082ff20000041874 */
[----:B------:R-:W-:Y:S01]  /*8aa0*/  MUFU.EX2 R230, R166 ;  /* 0x000000a600e67308 */ /* 0x000fe20000000800 */
[----:B------:R-:W1:Y:S01]  /*8ab0*/  LDSM.16.MT88.4 R152, [R232+0xc800] ;  /* 0x00c80000e898783b */ /* 0x000e620000004200 */
[C---:B------:R-:W-:Y:S06]  /*8ac0*/  HMMA.16816.F32.BF16 R120, R144.reuse, R148, R120 ;  /* 0x000000949078723c */ /* 0x040fec0000041878 */
[-C--:B------:R-:W-:Y:S05]  /*8ad0*/  HMMA.16816.F32.BF16 R124, R144, R150.reuse, R124 ;  /* 0x00000096907c723c */ /* 0x080fea000004187c */
[----:B------:R-:W-:Y:S01]  /*8ae0*/  FFMA.FTZ R148, R176, UR4, -R209 ;  /* 0x00000004b0947c23 */ /* 0x000fe200080108d1 */
[----:B------:R-:W-:Y:S03]  /*8af0*/  HMMA.16816.F32.BF16 R128, R140, R150, R128 ;  /* 0x000000968c80723c */ /* 0x000fe60000041880 */
[----:B------:R-:W1:Y:S02]  /*8b00*/  MUFU.EX2 R176, R148 ;  /* 0x0000009400b07308 */ /* 0x000e640000000800 */
[--C-:B------:R-:W-:Y:S01]  /*8b10*/  FFMA.FTZ R149, R171, UR4, -R210.reuse ;  /* 0x00000004ab957c23 */ /* 0x100fe200080108d2 */
[----:B------:R-:W-:Y:S01]  /*8b20*/  FFMA.FTZ R144, R183, UR4, -R210 ;  /* 0x00000004b7907c23 */ /* 0x000fe200080108d2 */
[----:B------:R-:W-:Y:S04]  /*8b30*/  MOV R171, R169 ;  /* 0x000000a900ab7202 */ /* 0x000fe80000000f00 */
[----:B------:R-:W-:Y:S02]  /*8b40*/  MOV R169, R168 ;  /* 0x000000a800a97202 */ /* 0x000fe40000000f00 */
[----:B------:R1:W-:Y:S01]  /*8b50*/  MUFU.EX2 R200, R149 ;  /* 0x0000009500c87308 */ /* 0x0003e20000000800 */
[----:B------:R-:W-:Y:S01]  /*8b60*/  MOV R168, R164 ;  /* 0x000000a400a87202 */ /* 0x000fe20000000f00 */
[----:B------:R-:W-:Y:S01]  /*8b70*/  FFMA.FTZ R164, R157, UR4, -R139 ;  /* 0x000000049da47c23 */ /* 0x000fe2000801088b */
[----:B------:R-:W-:Y:S01]  /*8b80*/  F2FP.BF16.F32.PACK_AB R140, R240, R244 ;  /* 0x000000f4f08c723e */ /* 0x000fe200000010ff */
[----:B------:R-:W2:Y:S01]  /*8b90*/  LDSM.16.MT88.4 R156, [R233+0xc800] ;  /* 0x00c80000e99c783b */ /* 0x000ea20000004200 */
[----:B------:R-:W-:Y:S01]  /*8ba0*/  F2FP.BF16.F32.PACK_AB R141, R239, R243 ;  /* 0x000000f3ef8d723e */ /* 0x000fe200000010ff */
[--C-:B------:R-:W-:Y:S01]  /*8bb0*/  FFMA.FTZ R165, R168, UR4, -R209.reuse ;  /* 0x00000004a8a57c23 */ /* 0x100fe200080108d1 */
[----:B------:R-:W-:Y:S03]  /*8bc0*/  F2FP.BF16.F32.PACK_AB R142, R178, R236 ;  /* 0x000000ecb28e723e */ /* 0x000fe600000010ff */
[----:B------:R1:W1:Y:S01]  /*8bd0*/  MUFU.EX2 R188, R144 ;  /* 0x0000009000bc7308 */ /* 0x0002620000000800 */
[----:B------:R-:W-:Y:S01]  /*8be0*/  F2FP.BF16.F32.PACK_AB R143, R177, R182 ;  /* 0x000000b6b18f723e */ /* 0x000fe200000010ff */
[--C-:B------:R-:W-:Y:S01]  /*8bf0*/  FFMA.FTZ R171, R171, UR4, -R208.reuse ;  /* 0x00000004abab7c23 */ /* 0x100fe200080108d0 */
[----:B------:R-:W-:Y:S01]  /*8c00*/  F2FP.BF16.F32.PACK_AB R145, R179, R241 ;  /* 0x000000f1b391723e */ /* 0x000fe200000010ff */
[----:B------:R-:W-:Y:S01]  /*8c10*/  FFMA.FTZ R168, R218, UR4, -R209 ;  /* 0x00000004daa87c23 */ /* 0x000fe200080108d1 */
[----:B-1----:R-:W-:Y:S01]  /*8c20*/  F2FP.BF16.F32.PACK_AB R146, R176, R199 ;  /* 0x000000c7b092723e */ /* 0x002fe200000010ff */
[----:B------:R-:W-:Y:S01]  /*8c30*/  FFMA.FTZ R139, R212, UR4, -R139 ;  /* 0x00000004d48b7c23 */ /* 0x000fe2000801088b */
[----:B------:R-:W-:Y:S01]  /*8c40*/  FFMA.FTZ R208, R213, UR4, -R208 ;  /* 0x00000004d5d07c23 */ /* 0x000fe200080108d0 */
[-C--:B------:R-:W-:Y:S01]  /*8c50*/  HMMA.16816.F32.BF16 R4, R140, R152.reuse, R4 ;  /* 0x000000988c04723c */ /* 0x080fe20000041804 */
[----:B------:R-:W1:Y:S01]  /*8c60*/  LDSM.16.MT88.4 R148, [R235+0xc800] ;  /* 0x00c80000eb94783b */ /* 0x000e620000004200 */
[----:B------:R1:W-:Y:S10]  /*8c70*/  MUFU.EX2 R183, R167 ;  /* 0x000000a700b77308 */ /* 0x0003f40000000800 */
[----:B------:R1:W-:Y:S01]  /*8c80*/  MUFU.EX2 R175, R164 ;  /* 0x000000a400af7308 */ /* 0x0003e20000000800 */
[----:B------:R-:W-:Y:S02]  /*8c90*/  F2FP.BF16.F32.PACK_AB R144, R238, R180 ;  /* 0x000000b4ee90723e */ /* 0x000fe400000010ff */
[----:B------:R-:W-:Y:S07]  /*8ca0*/  F2FP.BF16.F32.PACK_AB R147, R188, R200 ;  /* 0x000000c8bc93723e */ /* 0x000fee00000010ff */
[----:B------:R-:W-:Y:S01]  /*8cb0*/  MUFU.EX2 R252, R171 ;  /* 0x000000ab00fc7308 */ /* 0x000fe20000000800 */
[--C-:B-1----:R-:W-:Y:S01]  /*8cc0*/  FFMA.FTZ R167, R172, UR4, -R210.reuse ;  /* 0x00000004aca77c23 */ /* 0x102fe200080108d2 */
[C---:B------:R-:W-:Y:S04]  /*8cd0*/  HMMA.16816.F32.BF16 R8, R144.reuse, R152, R8 ;  /* 0x000000989008723c */ /* 0x040fe80000041808 */
[--C-:B------:R-:W-:Y:S02]  /*8ce0*/  FFMA.FTZ R172, R138, UR4, -R210.reuse ;  /* 0x000000048aac7c23 */ /* 0x100fe400080108d2 */
[-C--:B------:R-:W-:Y:S02]  /*8cf0*/  HMMA.16816.F32.BF16 R12, R144, R154.reuse, R12 ;  /* 0x0000009a900c723c */ /* 0x080fe4000004180c */
[----:B------:R-:W-:Y:S03]  /*8d00*/  MUFU.EX2 R194, R139 ;  /* 0x0000008b00c27308 */ /* 0x000fe60000000800 */
[--C-:B------:R-:W-:Y:S01]  /*8d10*/  FFMA.FTZ R164, R169, UR4, -R210.reuse ;  /* 0x00000004a9a47c23 */ /* 0x100fe200080108d2 */
[C---:B------:R-:W-:Y:S01]  /*8d20*/  HMMA.16816.F32.BF16 R16, R140.reuse, R154, R16 ;  /* 0x0000009a8c10723c */ /* 0x040fe20000041810 */
[----:B------:R-:W1:Y:S05]  /*8d30*/  LDSM.16.MT88.4 R152, [R234+0xc800] ;  /* 0x00c80000ea98783b */ /* 0x000e6a0000004200 */
[----:B------:R-:W-:Y:S01]  /*8d40*/  MUFU.EX2 R195, R208 ;  /* 0x000000d000c37308 */ /* 0x000fe20000000800 */
[--C-:B------:R-:W-:Y:S01]  /*8d50*/  FFMA.FTZ R169, R237, UR4, -R210.reuse ;  /* 0x00000004eda97c23 */ /* 0x100fe200080108d2 */
[-C--:B--2---:R-:W-:Y:S08]  /*8d60*/  HMMA.16816.F32.BF16 R20, R140, R156.reuse, R20 ;  /* 0x0000009c8c14723c */ /* 0x084ff00000041814 */
[----:B------:R-:W-:Y:S01]  /*8d70*/  MUFU.EX2 R227, R169 ;  /* 0x000000a900e37308 */ /* 0x000fe20000000800 */
[C---:B------:R-:W-:Y:S06]  /*8d80*/  HMMA.16816.F32.BF16 R24, R144.reuse, R156, R24 ;  /* 0x0000009c9018723c */ /* 0x040fec0000041818 */
[-C--:B------:R-:W-:Y:S03]  /*8d90*/  HMMA.16816.F32.BF16 R28, R144, R158.reuse, R28 ;  /* 0x0000009e901c723c */ /* 0x080fe6000004181c */
[----:B------:R-:W2:Y:S03]  /*8da0*/  MUFU.EX2 R164, R164 ;  /* 0x000000a400a47308 */ /* 0x000ea60000000800 */
[C---:B------:R-:W-:Y:S01]  /*8db0*/  HMMA.16816.F32.BF16 R32, R140.reuse, R158, R32 ;  /* 0x0000009e8c20723c */ /* 0x040fe20000041820 */
[----:B------:R-:W-:Y:S05]  /*8dc0*/  LDSM.16.MT88.4 R156, [R233+0xd000] ;  /* 0x00d00000e99c783b */ /* 0x000fea0000004200 */
[-C--:B------:R-:W-:Y:S06]  /*8dd0*/  HMMA.16816.F32.BF16 R36, R140, R148.reuse, R36 ;  /* 0x000000948c24723c */ /* 0x080fec0000041824 */
[C---:B------:R-:W-:Y:S05]  /*8de0*/  HMMA.16816.F32.BF16 R40, R144.reuse, R148, R40 ;  /* 0x000000949028723c */ /* 0x040fea0000041828 */
[----:B--2---:R-:W-:Y:S01]  /*8df0*/  MOV R166, R164 ;  /* 0x000000a400a67202 */ /* 0x004fe20000000f00 */
[-C--:B------:R-:W-:Y:S06]  /*8e00*/  HMMA.16816.F32.BF16 R44, R144, R150.reuse, R44 ;  /* 0x00000096902c723c */ /* 0x080fec000004182c */
[C---:B------:R-:W-:Y:S01]  /*8e10*/  HMMA.16816.F32.BF16 R48, R140.reuse, R150, R48 ;  /* 0x000000968c30723c */ /* 0x040fe20000041830 */
[----:B------:R-:W2:Y:S05]  /*8e20*/  LDSM.16.MT88.4 R148, [R232+0xe800] ;  /* 0x00e80000e894783b */ /* 0x000eaa0000004200 */
[-C--:B-1----:R-:W-:Y:S06]  /*8e30*/  HMMA.16816.F32.BF16 R52, R140, R152.reuse, R52 ;  /* 0x000000988c34723c */ /* 0x082fec0000041834 */
[C---:B------:R-:W-:Y:S06]  /*8e40*/  HMMA.16816.F32.BF16 R56, R144.reuse, R152, R56 ;  /* 0x000000989038723c */ /* 0x040fec0000041838 */
[-C--:B------:R-:W-:Y:S05]  /*8e50*/  HMMA.16816.F32.BF16 R60, R144, R154.reuse, R60 ;  /* 0x0000009a903c723c */ /* 0x080fea000004183c */
[----:B---3--:R-:W-:Y:S01]  /*8e60*/  FFMA.FTZ R132, R132, R185, R225 ;  /* 0x000000b984847223 */ /* 0x008fe200000100e1 */
[C---:B------:R-:W-:Y:S01]  /*8e70*/  HMMA.16816.F32.BF16 R64, R140.reuse, R154, R64 ;  /* 0x0000009a8c40723c */ /* 0x040fe20000041840 */
[----:B------:R-:W1:Y:S04]  /*8e80*/  LDSM.16.MT88.4 R152, [R233+0xe800] ;  /* 0x00e80000e998783b */ /* 0x000e680000004200 */
[----:B------:R-:W-:Y:S02]  /*8e90*/  MOV R198, R226 ;  /* 0x000000e200c67202 */ /* 0x000fe40000000f00 */
[----:B------:R-:W-:Y:S01]  /*8ea0*/  MUFU.EX2 R226, R170 ;  /* 0x000000aa00e27308 */ /* 0x000fe20000000800 */
[-C--:B--2---:R-:W-:Y:S06]  /*8eb0*/  HMMA.16816.F32.BF16 R68, R140, R148.reuse, R68 ;  /* 0x000000948c44723c */ /* 0x084fec0000041844 */
        /* <DEDUP_REMOVED lines=13> */
[C---:B------:R-:W-:Y:S01]  /*8f90*/  HMMA.16816.F32.BF16 R112, R140.reuse, R150, R112 ;  /* 0x000000968c70723c */ /* 0x040fe20000041870 */
[----:B------:R-:W-:Y:S05]  /*8fa0*/  MUFU.EX2 R191, R215 ;  /* 0x000000d700bf7308 */ /* 0x000fea0000000800 */
[-C--:B-1----:R-:W-:Y:S05]  /*8fb0*/  HMMA.16816.F32.BF16 R116, R140, R152.reuse, R116 ;  /* 0x000000988c74723c */ /* 0x082fea0000041874 */
[----:B------:R1:W-:Y:S01]  /*8fc0*/  MUFU.EX2 R192, R148 ;  /* 0x0000009400c07308 */ /* 0x0003e20000000800 */
[C---:B------:R-:W-:Y:S06]  /*8fd0*/  HMMA.16816.F32.BF16 R120, R144.reuse, R152, R120 ;  /* 0x000000989078723c */ /* 0x040fec0000041878 */
[-C--:B------:R-:W-:Y:S05]  /*8fe0*/  HMMA.16816.F32.BF16 R124, R144, R154.reuse, R124 ;  /* 0x0000009a907c723c */ /* 0x080fea000004187c */
[--C-:B------:R-:W-:Y:S01]  /*8ff0*/  FFMA.FTZ R152, R189, UR4, -R210.reuse ;  /* 0x00000004bd987c23 */ /* 0x100fe200080108d2 */
[----:B------:R-:W-:Y:S01]  /*9000*/  HMMA.16816.F32.BF16 R128, R140, R154, R128 ;  /* 0x0000009a8c80723c */ /* 0x000fe20000041880 */
[----:B------:R-:W-:Y:S04]  /*9010*/  MUFU.EX2 R189, R228 ;  /* 0x000000e400bd7308 */ /* 0x000fe80000000800 */
[--C-:B-1----:R-:W-:Y:S01]  /*9020*/  FFMA.FTZ R148, R173, UR4, -R209.reuse ;  /* 0x00000004ad947c23 */ /* 0x102fe200080108d1 */
[--C-:B------:R-:W-:Y:S01]  /*9030*/  FFMA.FTZ R153, R174, UR4, -R210.reuse ;  /* 0x00000004ae997c23 */ /* 0x100fe200080108d2 */
[----:B------:R-:W2:Y:S01]  /*9040*/  LDL.LU R173, [R1+0x10] ;  /* 0x0000100001ad7983 */ /* 0x000ea20000300800 */
[----:B------:R-:W-:Y:S03]  /*9050*/  F2FP.BF16.F32.PACK_AB R143, R242, R207 ;  /* 0x000000cff28f723e */ /* 0x000fe600000010ff */
[----:B------:R1:W3:Y:S01]  /*9060*/  MUFU.EX2 R204, R148 ;  /* 0x0000009400cc7308 */ /* 0x0002e20000000800 */
[----:B------:R-:W-:Y:S01]  /*9070*/  F2FP.BF16.F32.PACK_AB R140, R196, R183 ;  /* 0x000000b7c48c723e */ /* 0x000fe200000010ff */
[----:B------:R-:W-:Y:S01]  /*9080*/  FFMA.FTZ R209, R216, UR4, -R209 ;  /* 0x00000004d8d17c23 */ /* 0x000fe200080108d1 */
[----:B------:R-:W-:Y:S01]  /*9090*/  F2FP.BF16.F32.PACK_AB R141, R197, R181 ;  /* 0x000000b5c58d723e */ /* 0x000fe200000010ff */
[----:B------:R-:W-:Y:S01]  /*90a0*/  LDSM.16.MT88.4 R216, [R233+0xf800] ;  /* 0x00f80000e9d8783b */ /* 0x000fe20000004200 */
[----:B------:R-:W-:Y:S05]  /*90b0*/  F2FP.BF16.F32.PACK_AB R142, R175, R206 ;  /* 0x000000ceaf8e723e */ /* 0x000fea00000010ff */
[----:B------:R-:W-:Y:S10]  /*90c0*/  MUFU.EX2 R205, R152 ;  /* 0x0000009800cd7308 */ /* 0x000ff40000000800 */
[----:B------:R4:W-:Y:S01]  /*90d0*/  MUFU.EX2 R152, R160 ;  /* 0x000000a000987308 */ /* 0x0009e20000000800 */
[--C-:B-1----:R-:W-:Y:S01]  /*90e0*/  FFMA.FTZ R148, R190, UR4, -R210.reuse ;  /* 0x00000004be947c23 */ /* 0x102fe200080108d2 */
[----:B---3--:R-:W-:Y:S01]  /*90f0*/  F2FP.BF16.F32.PACK_AB R144, R204, R192 ;  /* 0x000000c0cc90723e */ /* 0x008fe200000010ff */
[----:B------:R-:W-:Y:S01]  /*9100*/  FFMA.FTZ R210, R137, UR4, -R210 ;  /* 0x0000000489d27c23 */ /* 0x000fe200080108d2 */
[----:B----4-:R-:W-:Y:S01]  /*9110*/  FFMA.FTZ R137, R3, R184, R224 ;  /* 0x000000b803897223 */ /* 0x010fe200000100e0 */
[----:B------:R-:W-:Y:S01]  /*9120*/  FADD.FTZ R3, R135, R132 ;  /* 0x0000008487037221 */ /* 0x000fe20000010000 */
[----:B------:R-:W-:Y:S04]  /*9130*/  LDSM.16.MT88.4 R184, [R235+0xd800] ;  /* 0x00d80000ebb8783b */ /* 0x000fe80000004200 */
[----:B------:R1:W3:Y:S01]  /*9140*/  MUFU.EX2 R193, R148 ;  /* 0x0000009400c17308 */ /* 0x0002e20000000800 */
[----:B------:R-:W-:Y:S09]  /*9150*/  FADD.FTZ R3, R250, R3 ;  /* 0x00000003fa037221 */ /* 0x000ff20000010000 */
[----:B------:R4:W4:Y:S01]  /*9160*/  MUFU.EX2 R174, R165 ;  /* 0x000000a500ae7308 */ /* 0x0009220000000800 */
[----:B------:R-:W-:Y:S09]  /*9170*/  LDSM.16.MT88.4 R160, [R235+0xd000] ;  /* 0x00d00000eba0783b */ /* 0x000ff20000004200 */
[----:B------:R-:W4:Y:S01]  /*9180*/  MUFU.EX2 R237, R153 ;  /* 0x0000009900ed7308 */ /* 0x000f220000000800 */
[----:B-1----:R-:W1:Y:S01]  /*9190*/  LDSM.16.MT88.4 R148, [R232+0xd000] ;  /* 0x00d00000e894783b */ /* 0x002e620000004200 */
[----:B---3--:R-:W-:Y:S08]  /*91a0*/  F2FP.BF16.F32.PACK_AB R145, R205, R193 ;  /* 0x000000c1cd91723e */ /* 0x008ff000000010ff */
[----:B------:R3:W-:Y:S01]  /*91b0*/  MUFU.EX2 R190, R214 ;  /* 0x000000d600be7308 */ /* 0x0007e20000000800 */
[----:B----4-:R-:W-:Y:S04]  /*91c0*/  MOV R165, R152 ;  /* 0x0000009800a57202 */ /* 0x010fe80000000f00 */
[----:B------:R-:W-:Y:S05]  /*91d0*/  F2FP.BF16.F32.PACK_AB R146, R174, R165 ;  /* 0x000000a5ae92723e */ /* 0x000fea00000010ff */
[----:B------:R-:W4:Y:S01]  /*91e0*/  MUFU.EX2 R225, R209 ;  /* 0x000000d100e17308 */ /* 0x000f220000000800 */
[----:B------:R-:W-:Y:S01]  /*91f0*/  F2FP.BF16.F32.PACK_AB R147, R237, R164 ;  /* 0x000000a4ed93723e */ /* 0x000fe200000010ff */
[----:B------:R-:W4:Y:S01]  /*9200*/  LDSM.16.MT88.4 R152, [R234+0xd000] ;  /* 0x00d00000ea98783b */ /* 0x000f220000004200 */
[----:B------:R-:W-:Y:S07]  /*9210*/  MOV R164, R200 ;  /* 0x000000c800a47202 */ /* 0x000fee0000000f00 */
[----:B------:R4:W-:Y:S01]  /*9220*/  MUFU.EX2 R139, R210 ;  /* 0x000000d2008b7308 */ /* 0x0009e20000000800 */
[----:B------:R-:W-:Y:S09]  /*9230*/  LDSM.16.MT88.4 R200, [R234+0xd800] ;  /* 0x00d80000eac8783b */ /* 0x000ff20000004200 */
[----:B------:R-:W-:Y:S01]  /*9240*/  MUFU.EX2 R224, R172 ;  /* 0x000000ac00e07308 */ /* 0x000fe20000000800 */
[----:B---3--:R-:W-:Y:S09]  /*9250*/  LDSM.16.MT88.4 R212, [R232+0xf800] ;  /* 0x00f80000e8d4783b */ /* 0x008ff20000004200 */
[----:B------:R-:W3:Y:S01]  /*9260*/  MUFU.EX2 R228, R167 ;  /* 0x000000a700e47308 */ /* 0x000ee20000000800 */
[-C--:B-1----:R-:W-:Y:S03]  /*9270*/  HMMA.16816.F32.BF16 R4, R140, R148.reuse, R4 ;  /* 0x000000948c04723c */ /* 0x082fe60000041804 */
[----:B----4-:R-:W-:Y:S03]  /*9280*/  F2FP.BF16.F32.PACK_AB R210, R225, R226 ;  /* 0x000000e2e1d2723e */ /* 0x010fe600000010ff */
[C---:B------:R-:W-:Y:S06]  /*9290*/  HMMA.16816.F32.BF16 R8, R144.reuse, R148, R8 ;  /* 0x000000949008723c */ /* 0x040fec0000041808 */
[-C--:B------:R-:W-:Y:S05]  /*92a0*/  HMMA.16816.F32.BF16 R12, R144, R150.reuse, R12 ;  /* 0x00000096900c723c */ /* 0x080fea000004180c */
[----:B---3--:R-:W-:Y:S01]  /*92b0*/  F2FP.BF16.F32.PACK_AB R209, R227, R228 ;  /* 0x000000e4e3d1723e */ /* 0x008fe200000010ff */
[C---:B------:R-:W-:Y:S01]  /*92c0*/  HMMA.16816.F32.BF16 R16, R140.reuse, R150, R16 ;  /* 0x000000968c10723c */ /* 0x040fe20000041810 */
[----:B------:R-:W1:Y:S05]  /*92d0*/  LDSM.16.MT88.4 R148, [R232+0xf000] ;  /* 0x00f00000e894783b */ /* 0x000e6a0000004200 */
[-C--:B------:R-:W-:Y:S06]  /*92e0*/  HMMA.16816.F32.BF16 R20, R140, R156.reuse, R20 ;  /* 0x0000009c8c14723c */ /* 0x080fec0000041814 */
[C---:B------:R-:W-:Y:S06]  /*92f0*/  HMMA.16816.F32.BF16 R24, R144.reuse, R156, R24 ;  /* 0x0000009c9018723c */ /* 0x040fec0000041818 */
[-C--:B------:R-:W-:Y:S06]  /*9300*/  HMMA.16816.F32.BF16 R28, R144, R158.reuse, R28 ;  /* 0x0000009e901c723c */ /* 0x080fec000004181c */
[C---:B------:R-:W-:Y:S01]  /*9310*/  HMMA.16816.F32.BF16 R32, R140.reuse, R158, R32 ;  /* 0x0000009e8c20723c */ /* 0x040fe20000041820 */
[----:B------:R-:W3:Y:S05]  /*9320*/  LDSM.16.MT88.4 R156, [R233+0xf000] ;  /* 0x00f00000e99c783b */ /* 0x000eea0000004200 */
[-C--:B------:R-:W-:Y:S06]  /*9330*/  HMMA.16816.F32.BF16 R36, R140, R160.reuse, R36 ;  /* 0x000000a08c24723c */ /* 0x080fec0000041824 */
[C---:B------:R-:W-:Y:S06]  /*9340*/  HMMA.16816.F32.BF16 R40, R144.reuse, R160, R40 ;  /* 0x000000a09028723c */ /* 0x040fec0000041828 */
[-C--:B------:R-:W-:Y:S06]  /*9350*/  HMMA.16816.F32.BF16 R44, R144, R162.reuse, R44 ;  /* 0x000000a2902c723c */ /* 0x080fec000004182c */
[C---:B------:R-:W-:Y:S01]  /*9360*/  HMMA.16816.F32.BF16 R48, R140.reuse, R162, R48 ;  /* 0x000000a28c30723c */ /* 0x040fe20000041830 */
[----:B------:R-:W4:Y:S05]  /*9370*/  LDSM.16.MT88.4 R160, [R235+0xf000] ;  /* 0x00f00000eba0783b */ /* 0x000f2a0000004200 */
[-C--:B------:R-:W-:Y:S06]  /*9380*/  HMMA.16816.F32.BF16 R52, R140, R152.reuse, R52 ;  /* 0x000000988c34723c */ /* 0x080fec0000041834 */
[C---:B------:R-:W-:Y:S06]  /*9390*/  HMMA.16816.F32.BF16 R56, R144.reuse, R152, R56 ;  /* 0x000000989038723c */ /* 0x040fec0000041838 */
[-C--:B------:R-:W-:Y:S06]  /*93a0*/  HMMA.16816.F32.BF16 R60, R144, R154.reuse, R60 ;  /* 0x0000009a903c723c */ /* 0x080fec000004183c */
[C---:B------:R-:W-:Y:S01]  /*93b0*/  HMMA.16816.F32.BF16 R64, R140.reuse, R154, R64 ;  /* 0x0000009a8c40723c */ /* 0x040fe20000041840 */
[----:B------:R-:W4:Y:S05]  /*93c0*/  LDSM.16.MT88.4 R152, [R234+0xf000] ;  /* 0x00f00000ea98783b */ /* 0x000f2a0000004200 */
[-C--:B-1----:R-:W-:Y:S06]  /*93d0*/  HMMA.16816.F32.BF16 R68, R140, R148.reuse, R68 ;  /* 0x000000948c44723c */ /* 0x082fec0000041844 */
[C---:B------:R-:W-:Y:S06]  /*93e0*/  HMMA.16816.F32.BF16 R72, R144.reuse, R148, R72 ;  /* 0x000000949048723c */ /* 0x040fec0000041848 */
[-C--:B------:R-:W-:Y:S06]  /*93f0*/  HMMA.16816.F32.BF16 R76, R144, R150.reuse, R76 ;  /* 0x00000096904c723c */ /* 0x080fec000004184c */
[C---:B------:R-:W-:Y:S06]  /*9400*/  HMMA.16816.F32.BF16 R80, R140.reuse, R150, R80 ;  /* 0x000000968c50723c */ /* 0x040fec0000041850 */
[-C--:B---3--:R-:W-:Y:S06]  /*9410*/  HMMA.16816.F32.BF16 R84, R140, R156.reuse, R84 ;  /* 0x0000009c8c54723c */ /* 0x088fec0000041854 */
[C---:B------:R-:W-:Y:S06]  /*9420*/  HMMA.16816.F32.BF16 R88, R144.reuse, R156, R88 ;  /* 0x0000009c9058723c */ /* 0x040fec0000041858 */
[-C--:B------:R-:W-:Y:S06]  /*9430*/  HMMA.16816.F32.BF16 R92, R144, R158.reuse, R92 ;  /* 0x0000009e905c723c */ /* 0x080fec000004185c */
[C---:B------:R-:W-:Y:S06]  /*9440*/  HMMA.16816.F32.BF16 R96, R140.reuse, R158, R96 ;  /* 0x0000009e8c60723c */ /* 0x040fec0000041860 */
[-C--:B----4-:R-:W-:Y:S06]  /*9450*/  HMMA.16816.F32.BF16 R100, R140, R160.reuse, R100 ;  /* 0x000000a08c64723c */ /* 0x090fec0000041864 */
[C---:B------:R-:W-:Y:S06]  /*9460*/  HMMA.16816.F32.BF16 R104, R144.reuse, R160, R104 ;  /* 0x000000a09068723c */ /* 0x040fec0000041868 */
[-C--:B------:R-:W-:Y:S06]  /*9470*/  HMMA.16816.F32.BF16 R108, R144, R162.reuse, R108 ;  /* 0x000000a2906c723c */ /* 0x080fec000004186c */
[C---:B------:R-:W-:Y:S01]  /*9480*/  HMMA.16816.F32.BF16 R112, R140.reuse, R162, R112 ;  /* 0x000000a28c70723c */ /* 0x040fe20000041870 */
[----:B------:R-:W1:Y:S05]  /*9490*/  LDSM.16.MT88.4 R160, [R232+0xd800] ;  /* 0x00d80000e8a0783b */ /* 0x000e6a0000004200 */
[-C--:B------:R-:W-:Y:S06]  /*94a0*/  HMMA.16816.F32.BF16 R116, R140, R152.reuse, R116 ;  /* 0x000000988c74723c */ /* 0x080fec0000041874 */
[C---:B------:R-:W-:Y:S06]  /*94b0*/  HMMA.16816.F32.BF16 R120, R144.reuse, R152, R120 ;  /* 0x000000989078723c */ /* 0x040fec0000041878 */
[-C--:B------:R-:W-:Y:S06]  /*94c0*/  HMMA.16816.F32.BF16 R124, R144, R154.reuse, R124 ;  /* 0x0000009a907c723c */ /* 0x080fec000004187c */
[----:B------:R-:W-:Y:S07]  /*94d0*/  HMMA.16816.F32.BF16 R128, R140, R154, R128 ;  /* 0x0000009a8c80723c */ /* 0x000fee0000041880 */
[----:B------:R-:W-:Y:S04]  /*94e0*/  F2FP.BF16.F32.PACK_AB R141, R231, R252 ;  /* 0x000000fce78d723e */ /* 0x000fe800000010ff */
[----:B------:R-:W-:Y:S02]  /*94f0*/  F2FP.BF16.F32.PACK_AB R142, R194, R190 ;  /* 0x000000bec28e723e */ /* 0x000fe400000010ff */
[----:B------:R-:W-:Y:S01]  /*9500*/  F2FP.BF16.F32.PACK_AB R143, R195, R191 ;  /* 0x000000bfc38f723e */ /* 0x000fe200000010ff */
[----:B--2---:R-:W-:Y:S01]  /*9510*/  FFMA.FTZ R138, R2, R173, R211 ;  /* 0x000000ad028a7223 */ /* 0x004fe200000100d3 */
[----:B------:R-:W-:Y:S01]  /*9520*/  F2FP.BF16.F32.PACK_AB R211, R139, R224 ;  /* 0x000000e08bd3723e */ /* 0x000fe200000010ff */
[----:B------:R-:W2:Y:S01]  /*9530*/  LDL.LU R2, [R1+0x1c] ;  /* 0x00001c0001027983 */ /* 0x000ea20000300800 */
[----:B------:R-:W3:Y:S01]  /*9540*/  MUFU.EX2 R173, R229 ;  /* 0x000000e500ad7308 */ /* 0x000ee20000000800 */
[----:B------:R-:W-:Y:S02]  /*9550*/  FADD.FTZ R132, R251, R138 ;  /* 0x0000008afb847221 */ /* 0x000fe40000010000 */
[----:B------:R-:W4:Y:S02]  /*9560*/  LDL.LU R135, [R1+0x84] ;  /* 0x0000840001877983 */ /* 0x000f240000300800 */
[----:B------:R-:W-:Y:S05]  /*9570*/  FADD.FTZ R138, R248, R132 ;  /* 0x00000084f88a7221 */ /* 0x000fea0000010000 */
[----:B------:R1:W1:Y:S01]  /*9580*/  MUFU.EX2 R229, R168 ;  /* 0x000000a800e57308 */ /* 0x0002620000000800 */
[----:B---3--:R-:W-:Y:S07]  /*9590*/  F2FP.BF16.F32.PACK_AB R140, R189, R173 ;  /* 0x000000adbd8c723e */ /* 0x008fee00000010ff */
[-C--:B-1----:R-:W-:Y:S01]  /*95a0*/  HMMA.16816.F32.BF16 R148, R140, R160.reuse, R4 ;  /* 0x000000a08c94723c */ /* 0x082fe20000041804 */
[----:B------:R-:W1:Y:S02]  /*95b0*/  LDSM.16.MT88.4 R168, [R233+0xd800] ;  /* 0x00d80000e9a8783b */ /* 0x000e640000004200 */
[----:B------:R-:W-:Y:S06]  /*95c0*/  F2FP.BF16.F32.PACK_AB R208, R229, R230 ;  /* 0x000000e6e5d0723e */ /* 0x000fec00000010ff */
[----:B------:R-:W-:Y:S01]  /*95d0*/  LDSM.16.MT88.4 R4, [R234+0xf800] ;  /* 0x00f80000ea04783b */ /* 0x000fe20000004200 */
[C---:B------:R-:W-:Y:S06]  /*95e0*/  HMMA.16816.F32.BF16 R144, R208.reuse, R160, R8 ;  /* 0x000000a0d090723c */ /* 0x040fec0000041808 */
        /* <DEDUP_REMOVED lines=9> */
[----:B------:R-:W-:Y:S02]  /*9680*/  MOV R13, R191 ;  /* 0x000000bf000d7202 */ /* 0x000fe40000000f00 */
[----:B------:R-:W-:Y:S01]  /*9690*/  MOV R19, R189 ;  /* 0x000000bd00137202 */ /* 0x000fe20000000f00 */
[-C--:B-1----:R-:W-:Y:S03]  /*96a0*/  HMMA.16816.F32.BF16 R160, R140, R168.reuse, R20 ;  /* 0x000000a88ca0723c */ /* 0x082fe60000041814 */
[----:B------:R-:W-:Y:S02]  /*96b0*/  MOV R15, R195 ;  /* 0x000000c3000f7202 */ /* 0x000fe40000000f00 */
[----:B------:R-:W-:Y:S01]  /*96c0*/  MOV R14, R194 ;  /* 0x000000c2000e7202 */ /* 0x000fe20000000f00 */
[C---:B------:R-:W-:Y:S05]  /*96d0*/  HMMA.16816.F32.BF16 R164, R208.reuse, R168, R24 ;  /* 0x000000a8d0a4723c */ /* 0x040fea0000041818 */
[----:B------:R-:W-:Y:S02]  /*96e0*/  MOV R20, R199 ;  /* 0x000000c700147202 */ /* 0x000fe40000000f00 */
[----:B------:R-:W-:Y:S04]  /*96f0*/  MOV R24, R192 ;  /* 0x000000c000187202 */ /* 0x000fe80000000f00 */
[----:B------:R-:W-:Y:S02]  /*9700*/  MOV R25, R193 ;  /* 0x000000c100197202 */ /* 0x000fe40000000f00 */
[----:B------:R-:W-:Y:S02]  /*9710*/  MOV R26, R196 ;  /* 0x000000c4001a7202 */ /* 0x000fe40000000f00 */
[----:B------:R-:W-:Y:S02]  /*9720*/  MOV R27, R197 ;  /* 0x000000c5001b7202 */ /* 0x000fe40000000f00 */
[----:B------:R-:W-:Y:S02]  /*9730*/  MOV R21, R204 ;  /* 0x000000cc00157202 */ /* 0x000fe40000000f00 */
[----:B------:R-:W-:Y:S02]  /*9740*/  MOV R22, R205 ;  /* 0x000000cd00167202 */ /* 0x000fe40000000f00 */
[----:B------:R-:W-:Y:S02]  /*9750*/  MOV R23, R206 ;  /* 0x000000ce00177202 */ /* 0x000fe40000000f00 */
[----:B------:R-:W-:Y:S04]  /*9760*/  MOV R11, R198 ;  /* 0x000000c6000b7202 */ /* 0x000fe80000000f00 */
[----:B------:R-:W-:Y:S01]  /*9770*/  IADD3 R11, R11, -0x1, RZ ;  /* 0xffffffff0b0b7810 */ /* 0x000fe20007ffe0ff */
[----:B--2---:R-:W-:Y:S01]  /*9780*/  FFMA.FTZ R0, R0, R2, R220 ;  /* 0x0000000200007223 */ /* 0x004fe200000100dc */
[----:B------:R-:W-:Y:S01]  /*9790*/  FADD.FTZ R2, R136, R137 ;  /* 0x0000008988027221 */ /* 0x000fe20000010000 */
[----:B------:R-:W-:Y:S01]  /*97a0*/  FADD.FTZ R137, R247, R3 ;  /* 0x00000003f7897221 */ /* 0x000fe20000010000 */
[----:B------:R-:W2:Y:S01]  /*97b0*/  LDL.LU R136, [R1+0x80] ;  /* 0x0000800001887983 */ /* 0x000ea20000300800 */
[----:B------:R-:W-:Y:S01]  /*97c0*/  FADD.FTZ R0, R223, R0 ;  /* 0x00000000df007221 */ /* 0x000fe20000010000 */
[----:B------:R-:W-:Y:S02]  /*97d0*/  FADD.FTZ R2, R249, R2 ;  /* 0x00000002f9027221 */ /* 0x000fe40000010000 */
[----:B------:R3:W5:Y:S01]  /*97e0*/  LDL.LU R251, [R1+0x7c] ;  /* 0x00007c0001fb7983 */ /* 0x0007620000300800 */
[----:B------:R-:W-:Y:S01]  /*97f0*/  FADD.FTZ R132, R222, R0 ;  /* 0x00000000de847221 */ /* 0x000fe20000010000 */
[----:B------:R-:W-:Y:S01]  /*9800*/  FADD.FTZ R3, R246, R2 ;  /* 0x00000002f6037221 */ /* 0x000fe20000010000 */
[----:B------:R-:W-:Y:S01]  /*9810*/  MOV R2, R175 ;  /* 0x000000af00027202 */ /* 0x000fe20000000f00 */
[----:B------:R3:W5:Y:S01]  /*9820*/  LDL.LU R250, [R1+0x78] ;  /* 0x0000780001fa7983 */ /* 0x0007620000300800 */
[----:B------:R-:W-:Y:S01]  /*9830*/  MOV R175, R221 ;  /* 0x000000dd00af7202 */ /* 0x000fe20000000f00 */
[----:B------:R-:W-:Y:S02]  /*9840*/  FADD.FTZ R3, R243, R3 ;  /* 0x00000003f3037221 */ /* 0x000fe40000010000 */
[----:B------:R-:W1:Y:S01]  /*9850*/  LDSM.16.MT88.4 R220, [R235+0xf800] ;  /* 0x00f80000ebdc783b */ /* 0x000e620000004200 */
[----:B------:R-:W-:Y:S02]  /*9860*/  MOV R0, R175 ;  /* 0x000000af00007202 */ /* 0x000fe40000000f00 */
[-C--:B------:R-:W-:Y:S03]  /*9870*/  HMMA.16816.F32.BF16 R172, R208, R170.reuse, R28 ;  /* 0x000000aad0ac723c */ /* 0x080fe6000004181c */
[----:B------:R-:W-:Y:S02]  /*9880*/  FADD.FTZ R0, R0, R138 ;  /* 0x0000008a00007221 */ /* 0x000fe40000010000 */
[----:B------:R3:W5:Y:S01]  /*9890*/  LDL.LU R249, [R1+0x74] ;  /* 0x0000740001f97983 */ /* 0x0007620000300800 */
[C---:B------:R-:W-:Y:S03]  /*98a0*/  HMMA.16816.F32.BF16 R168, R140.reuse, R170, R32 ;  /* 0x000000aa8ca8723c */ /* 0x040fe60000041820 */
[----:B------:R3:W5:Y:S02]  /*98b0*/  LDL.LU R248, [R1+0x70] ;  /* 0x0000700001f87983 */ /* 0x0007640000300800 */
[----:B------:R-:W-:Y:S02]  /*98c0*/  MOV R28, R188 ;  /* 0x000000bc001c7202 */ /* 0x000fe40000000f00 */
[----:B------:R-:W-:Y:S01]  /*98d0*/  MOV R32, R179 ;  /* 0x000000b300207202 */ /* 0x000fe20000000f00 */
[----:B------:R3:W5:Y:S03]  /*98e0*/  LDL.LU R247, [R1+0x6c] ;  /* 0x00006c0001f77983 */ /* 0x0007660000300800 */
[----:B------:R-:W-:Y:S01]  /*98f0*/  MOV R33, R178 ;  /* 0x000000b200217202 */ /* 0x000fe20000000f00 */
[----:B------:R3:W5:Y:S01]  /*9900*/  LDL.LU R246, [R1+0x68] ;  /* 0x0000680001f67983 */ /* 0x0007620000300800 */
[----:B------:R-:W-:Y:S02]  /*9910*/  MOV R34, R177 ;  /* 0x000000b100227202 */ /* 0x000fe40000000f00 */
[----:B------:R-:W-:Y:S02]  /*9920*/  MOV R35, R176 ;  /* 0x000000b000237202 */ /* 0x000fe40000000f00 */
[----:B------:R-:W-:Y:S01]  /*9930*/  MOV R29, R183 ;  /* 0x000000b7001d7202 */ /* 0x000fe20000000f00 */
[-C--:B------:R-:W-:Y:S03]  /*9940*/  HMMA.16816.F32.BF16 R176, R140, R184.reuse, R36 ;  /* 0x000000b88cb0723c */ /* 0x080fe60000041824 */
[----:B------:R-:W-:Y:S02]  /*9950*/  MOV R30, R182 ;  /* 0x000000b6001e7202 */ /* 0x000fe40000000f00 */
[----:B------:R-:W-:Y:S02]  /*9960*/  MOV R31, R181 ;  /* 0x000000b5001f7202 */ /* 0x000fe40000000f00 */
[----:B------:R-:W-:Y:S02]  /*9970*/  MOV R39, R180 ;  /* 0x000000b400277202 */ /* 0x000fe40000000f00 */
[C---:B------:R-:W-:Y:S04]  /*9980*/  HMMA.16816.F32.BF16 R180, R208.reuse, R184, R40 ;  /* 0x000000b8d0b4723c */ /* 0x040fe80000041828 */
[----:B------:R-:W-:Y:S02]  /*9990*/  MOV R38, R39 ;  /* 0x0000002700267202 */ /* 0x000fe40000000f00 */
[----:B------:R-:W-:Y:S01]  /*99a0*/  MOV R39, R32 ;  /* 0x0000002000277202 */ /* 0x000fe20000000f00 */
[-C--:B------:R-:W-:Y:S04]  /*99b0*/  HMMA.16816.F32.BF16 R188, R208, R186.reuse, R44 ;  /* 0x000000bad0bc723c */ /* 0x080fe8000004182c */
[----:B------:R-:W-:Y:S02]  /*99c0*/  MOV R32, R33 ;  /* 0x0000002100207202 */ /* 0x000fe40000000f00 */
[----:B------:R-:W-:Y:S01]  /*99d0*/  MOV R33, R34 ;  /* 0x0000002200217202 */ /* 0x000fe20000000f00 */
        /* <DEDUP_REMOVED lines=16> */
[----:B------:R-:W-:Y:S01]  /*9ae0*/  MOV R33, R34 ;  /* 0x0000002200217202 */ /* 0x000fe20000000f00 */
[----:B------:R-:W-:Y:S01]  /*9af0*/  IMAD.MOV.U32 R34, RZ, RZ, R35 ;  /* 0x000000ffff227224 */ /* 0x000fe200078e0023 */
        /* <DEDUP_REMOVED lines=12> */
[----:B------:R-:W-:Y:S01]  /*9bc0*/  FADD.FTZ R0, R36, R0 ;  /* 0x0000000024007221 */ /* 0x000fe20000010000 */
        /* <DEDUP_REMOVED lines=10> */
[-C--:B-1----:R-:W-:Y:S04]  /*9c70*/  HMMA.16816.F32.BF16 R100, R140, R220.reuse, R100 ;  /* 0x000000dc8c64723c */ /* 0x082fe80000041864 */
        /* <DEDUP_REMOVED lines=20> */
[----:B------:R-:W-:Y:S04]  /*9dc0*/  HMMA.16816.F32.BF16 R128, R140, R6, R128 ;  /* 0x000000068c80723c */ /* 0x000fe80000041880 */
[----:B------:R-:W-:Y:S02]  /*9dd0*/  MOV R28, R29 ;  /* 0x0000001d001c7202 */ /* 0x000fe40000000f00 */
[----:B------:R-:W-:Y:S01]  /*9de0*/  MOV R9, R2 ;  /* 0x0000000200097202 */ /* 0x000fe20000000f00 */
[----:B------:R-:W-:Y:S01]  /*9df0*/  FADD.FTZ R2, R245, R132 ;  /* 0x00000084f5027221 */ /* 0x000fe20000010000 */
[----:B------:R-:W-:Y:S01]  /*9e00*/  MOV R21, R22 ;  /* 0x0000001600157202 */ /* 0x000fe20000000f00 */
[----:B------:R3:W5:Y:S02]  /*9e10*/  LDL.LU R245, [R1+0x64] ;  /* 0x0000640001f57983 */ /* 0x0007640000300800 */
[----:B------:R-:W-:Y:S01]  /*9e20*/  MOV R29, R30 ;  /* 0x0000001e001d7202 */ /* 0x000fe20000000f00 */
[----:B------:R-:W-:Y:S01]  /*9e30*/  FADD.FTZ R2, R241, R2 ;  /* 0x00000002f1027221 */ /* 0x000fe20000010000 */
        /* <DEDUP_REMOVED lines=75> */
[----:B------:R3:W5:Y:S01]  /*a2f0*/  LDL.LU R237, [R1+0x44] ;  /* 0x0000440001ed7983 */ /* 0x0007620000300800 */
[----:B------:R-:W-:Y:S01]  /*a300*/  FADD.FTZ R2, R28, R8 ;  /* 0x000000081c027221 */ /* 0x000fe20000010000 */
[----:B------:R-:W-:Y:S01]  /*a310*/  FADD.FTZ R10, R34, R0 ;  /* 0x00000000220a7221 */ /* 0x000fe20000010000 */
[----:B------:R-:W-:Y:S01]  /*a320*/  FADD.FTZ R3, R29, R3 ;  /* 0x000000031d037221 */ /* 0x000fe20000010000 */
[----:B------:R3:W5:Y:S01]  /*a330*/  LDL.LU R236, [R1+0x40] ;  /* 0x0000400001ec7983 */ /* 0x0007620000300800 */
[----:B------:R-:W-:Y:S01]  /*a340*/  FADD.FTZ R9, R43, R9 ;  /* 0x000000092b097221 */ /* 0x000fe20000010000 */
[----:B------:R-:W-:Y:S02]  /*a350*/  MOV R140, R133 ;  /* 0x00000085008c7202 */ /* 0x000fe40000000f00 */
[----:B----4-:R-:W-:Y:S01]  /*a360*/  MOV R132, R135 ;  /* 0x0000008700847202 */ /* 0x010fe20000000f00 */
[----:B------:R-:W-:Y:S04]  /*a370*/  FADD.FTZ R9, R39, R9 ;  /* 0x0000000927097221 */ /* 0x000fe80000010000 */
        /* <DEDUP_REMOVED lines=30> */
[----:B------:R-:W-:Y:S04]  /*a560*/  STL [R1+0x18], R5 ;  /* 0x0000180501007387 */ /* 0x000fe80000100800 */
[----:B------:R2:W-:Y:S04]  /*a570*/  STL [R1+0x14], R3 ;  /* 0x0000140301007387 */ /* 0x0005e80000100800 */
[----:B------:R3:W-:Y:S04]  /*a580*/  STL [R1+0x10], R2 ;  /* 0x0000100201007387 */ /* 0x0007e80000100800 */
[----:B------:R3:W-:Y:S04]  /*a590*/  STL [R1+0x1c], R0 ;  /* 0x00001c0001007387 */ /* 0x0007e80000100800 */
[----:B------:R3:W-:Y:S01]  /*a5a0*/  STL [R1+0x4], R11 ;  /* 0x0000040b01007387 */ /* 0x0007e20000100800 */
[----:B--2---:R-:W-:Y:S01]  /*a5b0*/  MOV R3, R136 ;  /* 0x0000008800037202 */ /* 0x004fe20000000f00 */
[----:B------:R-:W-:Y:S06]  /*a5c0*/  @P0 BRA `(.L_x_128) ;  /* 0xffffffb000a00947 */ /* 0x000fec000383ffff */
.L_x_127:
[----:B---3--:R-:W2:Y:S04]  /*a5d0*/  LDL.LU R2, [R1+0x18] ;  /* 0x0000180001027983 */ /* 0x008ea80000300800 */
        /* <DEDUP_REMOVED lines=183> */
[----:B------:R-:W-:-:S02]  /*b150*/  SHF.L.U32 R0, R3, 0x6, RZ ;  /* 0x0000000603007819 */ /* 0x000fc400000006ff */
[----:B------:R-:W-:Y:S02]  /*b160*/  F2FP.BF16.F32.PACK_AB R49, R49, R33 ;  /* 0x000000213131723e */ /* 0x000fe400000010ff */
[----:B------:R-:W-:Y:S02]  /*b170*/  SHF.R.S32.HI R33, RZ, 0x5, R60 ;  /* 0x00000005ff217819 */ /* 0x000fe4000001143c */
[----:B------:R-:W-:Y:S02]  /*b180*/  LOP3.LUT R0, R0, 0x1c0, RZ, 0xc0, !PT ;  /* 0x000001c000007812 */ /* 0x000fe400078ec0ff */
[----:B------:R-:W-:Y:S02]  /*b190*/  LOP3.LUT R60, R3, 0x1, RZ, 0xc0, !PT ;  /* 0x00000001033c7812 */ /* 0x000fe400078ec0ff */
[----:B------:R-:W-:Y:S02]  /*b1a0*/  LEA R2, R33, R141, 0x9 ;  /* 0x0000008d21027211 */ /* 0x000fe400078e48ff */
[----:B------:R-:W-:-:S02]  /*b1b0*/  LEA.HI R0, R0, R0, RZ, 0x1d ;  /* 0x0000000000007211 */ /* 0x000fc400078fe8ff */
[----:B------:R-:W-:Y:S02]  /*b1c0*/  ISETP.NE.U32.AND P1, PT, R60, 0x1, PT ;  /* 0x000000013c00780c */ /* 0x000fe40003f25070 */
        /* <DEDUP_REMOVED lines=25> */
[----:B------:R-:W-:Y:S01]  /*b360*/  STS [R2+0x2000], R10 ;  /* 0x0020000a02007388 */ /* 0x000fe20000000800 */
[----:B------:R-:W-:-:S02]  /*b370*/  F2FP.BF16.F32.PACK_AB R14, R14, R170 ;  /* 0x000000aa0e0e723e */ /* 0x000fc400000010ff */
[----:B------:R-:W-:Y:S01]  /*b380*/  SEL R6, R6, 0xffffffc0, !P2 ;  /* 0xffffffc006067807 */ /* 0x000fe20005000000 */
[----:B------:R1:W-:Y:S01]  /*b390*/  STS [R2+0x2400], R13 ;  /* 0x0024000d02007388 */ /* 0x0003e20000000800 */
[----:B------:R-:W-:Y:S02]  /*b3a0*/  F2FP.BF16.F32.PACK_AB R16, R16, R164 ;  /* 0x000000a41010723e */ /* 0x000fe400000010ff */
[----:B--2---:R-:W-:Y:S02]  /*b3b0*/  SEL R4, R3, 0xffffffe0, !P1 ;  /* 0xffffffe003047807 */ /* 0x004fe40004800000 */
[----:B------:R-:W-:Y:S02]  /*b3c0*/  ISETP.NE.AND P1, PT, RZ, UR4, PT ;  /* 0x00000004ff007c0c */ /* 0x000fe4000bf25270 */
[----:B------:R-:W-:Y:S02]  /*b3d0*/  IADD3 R3, R0, R4, RZ ;  /* 0x0000000400037210 */ /* 0x000fe40007ffe0ff */
[----:B---3--:R-:W-:-:S02]  /*b3e0*/  IADD3 R7, R4, R2, RZ ;  /* 0x0000000204077210 */ /* 0x008fc40007ffe0ff */
[----:B------:R-:W-:Y:S01]  /*b3f0*/  F2FP.BF16.F32.PACK_AB R18, R167, R18 ;  /* 0x00000012a712723e */ /* 0x000fe200000010ff */
[----:B------:R2:W-:Y:S01]  /*b400*/  STS [R3+0x400], R11 ;  /* 0x0004000b03007388 */ /* 0x0005e20000000800 */
[----:B------:R-:W-:Y:S01]  /*b410*/  F2FP.BF16.F32.PACK_AB R17, R17, R172 ;  /* 0x000000ac1111723e */ /* 0x000fe200000010ff */
[----:B----4-:R-:W3:Y:S01]  /*b420*/  @P4 MUFU.LG2 R9, R137 ;  /* 0x0000008900094308 */ /* 0x010ee20000000c00 */
[----:B------:R-:W-:Y:S01]  /*b430*/  F2FP.BF16.F32.PACK_AB R24, R175, R24 ;  /* 0x00000018af18723e */ /* 0x000fe200000010ff */
[----:B------:R4:W-:Y:S01]  /*b440*/  STS [R3], R12 ;  /* 0x0000000c03007388 */ /* 0x0009e20000000800 */
[----:B------:R-:W-:Y:S02]  /*b450*/  F2FP.BF16.F32.PACK_AB R23, R23, R176 ;  /* 0x000000b01717723e */ /* 0x000fe400000010ff */
[----:B------:R-:W-:Y:S01]  /*b460*/  F2FP.BF16.F32.PACK_AB R22, R22, R178 ;  /* 0x000000b21616723e */ /* 0x000fe200000010ff */
[----:B------:R-:W-:Y:S01]  /*b470*/  STS [R7], R15 ;  /* 0x0000000f07007388 */ /* 0x000fe20000000800 */
[----:B------:R-:W-:-:S02]  /*b480*/  IADD3 R5, R0, R6, RZ ;  /* 0x0000000600057210 */ /* 0x000fc40007ffe0ff */
[----:B------:R-:W-:Y:S01]  /*b490*/  F2FP.BF16.F32.PACK_AB R20, R20, R184 ;  /* 0x000000b81414723e */ /* 0x000fe200000010ff */
[----:B------:R3:W-:Y:S01]  /*b4a0*/  STS [R7+0x400], R14 ;  /* 0x0004000e07007388 */ /* 0x0007e20000000800 */
[----:B------:R-:W-:Y:S01]  /*b4b0*/  F2FP.BF16.F32.PACK_AB R19, R19, R186 ;  /* 0x000000ba1313723e */ /* 0x000fe200000010ff */
[----:B-1----:R-:W1:Y:S01]  /*b4c0*/  @P5 LDC R13, c[0x0][0x2e8] ;  /* 0x0000ba00ff0d5b82 */ /* 0x002e620000000800 */
[----:B------:R-:W-:Y:S01]  /*b4d0*/  IADD3 R8, R6, R2, RZ ;  /* 0x0000000206087210 */ /* 0x000fe20007ffe0ff */
[----:B------:R3:W-:Y:S01]  /*b4e0*/  STS [R3+0x2000], R16 ;  /* 0x0020001003007388 */ /* 0x0007e20000000800 */
[----:B------:R-:W-:Y:S02]  /*b4f0*/  F2FP.BF16.F32.PACK_AB R21, R21, R180 ;  /* 0x000000b41515723e */ /* 0x000fe400000010ff */
[----:B------:R-:W-:Y:S01]  /*b500*/  F2FP.BF16.F32.PACK_AB R25, R183, R25 ;  /* 0x00000019b719723e */ /* 0x000fe200000010ff */
[----:B------:R-:W-:Y:S01]  /*b510*/  STS [R3+0x2400], R18 ;  /* 0x0024001203007388 */ /* 0x000fe20000000800 */
[----:B------:R-:W-:-:S02]  /*b520*/  F2FP.BF16.F32.PACK_AB R32, R32, R188 ;  /* 0x000000bc2020723e */ /* 0x000fc400000010ff */
[----:B------:R-:W-:Y:S01]  /*b530*/  F2FP.BF16.F32.PACK_AB R31, R191, R31 ;  /* 0x0000001fbf1f723e */ /* 0x000fe200000010ff */
[----:B------:R3:W-:Y:S01]  /*b540*/  STS [R7+0x2000], R17 ;  /* 0x0020001107007388 */ /* 0x0007e20000000800 */
[----:B--2---:R-:W2:Y:S01]  /*b550*/  @P1 LDC.64 R10, c[0x0][0x2c0] ;  /* 0x0000b000ff0a1b82 */ /* 0x004ea20000000a00 */
[----:B------:R-:W-:Y:S02]  /*b560*/  F2FP.BF16.F32.PACK_AB R30, R30, R192 ;  /* 0x000000c01e1e723e */ /* 0x000fe400000010ff */
        /* <DEDUP_REMOVED lines=10> */
[----:B---3--:R-:W-:Y:S01]  /*b610*/  @P3 MUFU.LG2 R14, R138 ;  /* 0x0000008a000e3308 */ /* 0x008fe20000000c00 */
[----:B------:R-:W-:Y:S01]  /*b620*/  F2FP.BF16.F32.PACK_AB R52, R199, R52 ;  /* 0x00000034c734723e */ /* 0x000fe200000010ff */
[----:B------:R-:W-:Y:S01]  /*b630*/  STS [R8], R20 ;  /* 0x0000001408007388 */ /* 0x000fe20000000800 */
[----:B------:R-:W-:Y:S01]  /*b640*/  F2FP.BF16.F32.PACK_AB R51, R51, R204 ;  /* 0x000000cc3333723e */ /* 0x000fe200000010ff */
[----:B------:R-:W3:Y:S01]  /*b650*/  @P3 LDC R16, c[0x0][0x2e8] ;  /* 0x0000ba00ff103b82 */ /* 0x000ee20000000800 */
[----:B------:R-:W-:Y:S01]  /*b660*/  F2FP.BF16.F32.PACK_AB R50, R207, R50 ;  /* 0x00000032cf32723e */ /* 0x000fe200000010ff */
[----:B------:R-:W-:Y:S01]  /*b670*/  STS [R8+0x400], R19 ;  /* 0x0004001308007388 */ /* 0x000fe20000000800 */
[----:B------:R-:W-:-:S02]  /*b680*/  F2FP.BF16.F32.PACK_AB R48, R48, R70 ;  /* 0x000000463030723e */ /* 0x000fc400000010ff */
[----:B------:R-:W-:Y:S01]  /*b690*/  F2FP.BF16.F32.PACK_AB R45, R45, R80 ;  /* 0x000000502d2d723e */ /* 0x000fe200000010ff */
[----:B------:R-:W-:Y:S01]  /*b6a0*/  STS [R5+0x2000], R21 ;  /* 0x0020001505007388 */ /* 0x000fe20000000800 */
[----:B------:R-:W-:Y:S01]  /*b6b0*/  F2FP.BF16.F32.PACK_AB R44, R44, R82 ;  /* 0x000000522c2c723e */ /* 0x000fe200000010ff */
[----:B------:R-:W3:Y:S01]  /*b6c0*/  @P0 LDC R17, c[0x0][0x2e8] ;  /* 0x0000ba00ff110b82 */ /* 0x000ee20000000800 */
        /* <DEDUP_REMOVED lines=9> */
[----:B------:R-:W-:Y:S01]  /*b760*/  ISETP.NE.AND P2, PT, RZ, UR5, PT ;  /* 0x00000005ff007c0c */ /* 0x000fe2000bf45270 */
[----:B------:R-:W-:Y:S01]  /*b770*/  STS [R4], R30 ;  /* 0x0000001e04007388 */ /* 0x000fe20000000800 */
        /* <DEDUP_REMOVED lines=9> */
[----:B------:R-:W-:Y:S02]  /*b810*/  ISETP.NE.OR P6, PT, RZ, UR4, !P2 ;  /* 0x00000004ff007c0c */ /* 0x000fe4000d7c5670 */
        /* <DEDUP_REMOVED lines=22> */
[----:B-1----:R-:W-:Y:S01]  /*b980*/  MOV R25, 0x7f800000 ;  /* 0x7f80000000197802 */ /* 0x002fe20000000f00 */
[----:B------:R-:W-:Y:S01]  /*b990*/  STS [R2+0x4400], R44 ;  /* 0x0044002c02007388 */ /* 0x000fe20000000800 */
[----:B------:R-:W-:Y:S02]  /*b9a0*/  F2FP.BF16.F32.PACK_AB R67, R67, R124 ;  /* 0x0000007c4343723e */ /* 0x000fe400000010ff */
[----:B------:R-:W-:Y:S01]  /*b9b0*/  F2FP.BF16.F32.PACK_AB R66, R127, R66 ;  /* 0x000000427f42723e */ /* 0x000fe200000010ff */
[----:B------:R-:W-:Y:S01]  /*b9c0*/  STS [R0+0x6000], R47 ;  /* 0x0060002f00007388 */ /* 0x000fe20000000800 */
[----:B------:R-:W-:Y:S02]  /*b9d0*/  MOV R24, 0x7f800000 ;  /* 0x7f80000000187802 */ /* 0x000fe40000000f00 */
[----:B------:R-:W-:Y:S01]  /*b9e0*/  MOV R22, 0x7f800000 ;  /* 0x7f80000000167802 */ /* 0x000fe20000000f00 */
[----:B------:R1:W-:Y:S01]  /*b9f0*/  STS [R0+0x6400], R46 ;  /* 0x0064002e00007388 */ /* 0x0003e20000000800 */
[----:B------:R-:W-:-:S03]  /*ba00*/  MOV R23, 0x7f800000 ;  /* 0x7f80000000177802 */ /* 0x000fc60000000f00 */
[----:B------:R-:W-:Y:S04]  /*ba10*/  STS [R2+0x6000], R43 ;  /* 0x0060002b02007388 */ /* 0x000fe80000000800 */
[----:B------:R2:W-:Y:S04]  /*ba20*/  STS [R2+0x6400], R42 ;  /* 0x0064002a02007388 */ /* 0x0005e80000000800 */
[----:B------:R-:W-:Y:S04]  /*ba30*/  STS [R3+0x4000], R41 ;  /* 0x0040002903007388 */ /* 0x000fe80000000800 */
[----:B------:R-:W-:Y:S04]  /*ba40*/  STS [R3+0x4400], R40 ;  /* 0x0044002803007388 */ /* 0x000fe80000000800 */
[----:B------:R-:W-:Y:S04]  /*ba50*/  STS [R7+0x4000], R37 ;  /* 0x0040002507007388 */ /* 0x000fe80000000800 */
[----:B------:R-:W-:Y:S01]  /*ba60*/  STS [R7+0x4400], R36 ;  /* 0x0044002407007388 */ /* 0x000fe20000000800 */
[----:B-1----:R-:W1:Y:S03]  /*ba70*/  @!P1 LDC R0, c[0x0][0x270] ;  /* 0x00009c00ff009b82 */ /* 0x002e660000000800 */
        /* <DEDUP_REMOVED lines=10> */
[----:B------:R-:W1:Y:S01]  /*bb20*/  S2R R29, SR_CTAID.X ;  /* 0x00000000001d7919 */ /* 0x000e620000002500 */
[----:B---3--:R-:W-:-:S02]  /*bb30*/  @P1 IMAD R7, R11, R10, RZ ;  /* 0x0000000a0b071224 */ /* 0x008fc400078e02ff */
[----:B------:R-:W2:Y:S01]  /*bb40*/  @!P1 LDC R11, c[0x0][0x2c4] ;  /* 0x0000b100ff0b9b82 */ /* 0x000ea20000000800 */
[----:B------:R-:W-:Y:S01]  /*bb50*/  STS [R5+0x6000], R57 ;  /* 0x0060003905007388 */ /* 0x000fe20000000800 */
[----:B------:R-:W3:Y:S03]  /*bb60*/  @P5 MUFU.LG2 R10, R132 ;  /* 0x00000084000a5308 */ /* 0x000ee60000000c00 */
[----:B------:R3:W-:Y:S04]  /*bb70*/  STS [R5+0x6400], R56 ;  /* 0x0064003805007388 */ /* 0x0007e80000000800 */
        /* <DEDUP_REMOVED lines=9> */
[----:B---3--:R-:W-:Y:S01]  /*bc10*/  @P1 MOV R5, 0x1 ;  /* 0x0000000100051802 */ /* 0x008fe20000000f00 */
[----:B-1----:R-:W-:Y:S02]  /*bc20*/  @!P1 IMAD R5, R7, R0, RZ ;  /* 0x0000000007059224 */ /* 0x002fe400078e02ff */
        /* <DEDUP_REMOVED lines=52> */
[----:B------:R-:W-:Y:S01]  /*bf70*/  @!P4 IMAD R3, R4, R8, RZ ;  /* 0x000000080403c224 */ /* 0x000fe200078e02ff */
[----:B------:R-:W-:Y:S01]  /*bf80*/  @!P6 IADD3 R7, P0, R2, R10, RZ ;  /* 0x0000000a0207e210 */ /* 0x000fe20007f1e0ff */
        /* <DEDUP_REMOVED lines=23> */
.L_x_132:
[----:B------:R-:W-:Y:S05]  /*c100*/  BSYNC B0 ;  /* 0x0000000000007941 */ /* 0x000fea0003800000 */
.L_x_131:
        /* <DEDUP_REMOVED lines=71> */
.L_x_133:
        /* <DEDUP_REMOVED lines=16> */
.L_x_2918:


//--------------------- .text._ZN5flash16flash_fwd_kernelI23Flash_fwd_kernel_traitsILi128ELi128ELi64ELi4ELb0ELb0EN7cutlass10bfloat16_tE19Flash_kernel_traitsILi128ELi128ELi64ELi4ES3_EELb0ELb0ELb0ELb0ELb0ELb0ELb0ELb0EEEvNS_16Flash_fwd_paramsE --------------------------
	.section	.text._ZN5flash16flash_fwd_kernelI23Flash_fwd_kernel_traitsILi128ELi128ELi64ELi4ELb0ELb0EN7cutlass10bfloat16_tE19Flash_kernel_traitsILi128ELi128ELi64ELi4ES3_EELb0ELb0ELb0ELb0ELb0ELb0ELb0ELb0EEEvNS_16Flash_fwd_paramsE,"ax",@progbits
	.align	128
        .global         _ZN5flash16flash_fwd_kernelI23Flash_fwd_kernel_traitsILi128ELi128ELi64ELi4ELb0ELb0EN7cutlass10bfloat16_tE19Flash_kernel_traitsILi128ELi128ELi64ELi4ES3_EELb0ELb0ELb0ELb0ELb0ELb0ELb0ELb0EEEvNS_16Flash_fwd_paramsE
        .type           _ZN5flash16flash_fwd_kernelI23Flash_fwd_kernel_traitsILi128ELi128ELi64ELi4ELb0ELb0EN7cutlass10bfloat16_tE19Flash_kernel_traitsILi128ELi128ELi64ELi4ES3_EELb0ELb0ELb0ELb0ELb0ELb0ELb0ELb0EEEvNS_16Flash_fwd_paramsE,@function
        .size           _ZN5flash16flash_fwd_kernelI23Flash_fwd_kernel_traitsILi128ELi128ELi64ELi4ELb0ELb0EN7cutlass10bfloat16_tE19Flash_kernel_traitsILi128ELi128ELi64ELi4ES3_EELb0ELb0ELb0ELb0ELb0ELb0ELb0ELb0EEEvNS_16Flash_fwd_paramsE,(.L_x_2919 - _ZN5flash16flash_fwd_kernelI23Flash_fwd_kernel_traitsILi128ELi128ELi64ELi4ELb0ELb0EN7cutlass10bfloat16_tE19Flash_kernel_traitsILi128ELi128ELi64ELi4ES3_EELb0ELb0ELb0ELb0ELb0ELb0ELb0ELb0EEEvNS_16Flash_fwd_paramsE)
        .other          _ZN5flash16flash_fwd_kernelI23Flash_fwd_kernel_traitsILi128ELi128ELi64ELi4ELb0ELb0EN7cutlass10bfloat16_tE19Flash_kernel_traitsILi128ELi128ELi64ELi4ES3_EELb0ELb0ELb0ELb0ELb0ELb0ELb0ELb0EEEvNS_16Flash_fwd_paramsE,@"STO_CUDA_ENTRY STV_DEFAULT"
_ZN5flash16flash_fwd_kernelI23Flash_fwd_kernel_traitsILi128ELi128ELi64ELi4ELb0ELb0EN7cutlass10bfloat16_tE19Flash_kernel_traitsILi128ELi128ELi64ELi4ES3_EELb0ELb0ELb0ELb0ELb0ELb0ELb0ELb0EEEvNS_16Flash_fwd_paramsE:
.text._ZN5flash16flash_fwd_kernelI23Flash_fwd_kernel_traitsILi128ELi128ELi64ELi4ELb0ELb0EN7cutlass10bfloat16_tE19Flash_kernel_traitsILi128ELi128ELi64ELi4ES3_EELb0ELb0ELb0ELb0ELb0ELb0ELb0ELb0EEEvNS_16Flash_fwd_paramsE:
        /* <DEDUP_REMOVED lines=55> */
.L_x_134:
[----:B------:R-:W-:-:S05]  /*0370*/  ULDC UR7, c[0x0][0x2c8] ;  /* 0x0000b20000077ab9 */ /* 0x000fca0000000800 */
.L_x_135:
        /* <DEDUP_REMOVED lines=11> */
[----:B------:R-:W-:-:S06]  /*0430*/  UISETP.GT.AND UP0, UPT, UR12, UR14, UPT ;  /* 0x0000000e0c00728c */ /* 0x000fcc000bf04270 */
[----:B------:R-:W-:Y:S01]  /*0440*/  PLOP3.LUT P0, PT, PT, PT, UP0, 0x80, 0x0 ;  /* 0x000000000000781c */ /* 0x000fe20003f0f008 */
[----:B------:R-:W-:-:S04]  /*0450*/  @!UP1 UISETP.NE.U32.AND UP0, UPT, UR4, URZ, UPT ;  /* 0x0000003f0400928c */ /* 0x000fc8000bf05070 */
[----:B------:R-:W-:Y:S01]  /*0460*/  @!UP1 UISETP.NE.AND.EX UP0, UPT, UR5, URZ, UPT, UP0 ;  /* 0x0000003f0500928c */ /* 0x000fe2000bf05300 */
[----:B--2---:R-:W-:-:S07]  /*0470*/  @P1 R2UR UR20, R0 ;  /* 0x00000000001412ca */ /* 0x004fce00000e0000 */
[----:B------:R-:W-:Y:S08]  /*0480*/  @!P0 EXIT ;  /* 0x000000000000894d */ /* 0x000ff00003800000 */
[----:B------:R-:W-:Y:S01]  /*0490*/  @!UP1 ULDC UR4, c[0x0][0x2cc] ;  /* 0x0000b30000049ab9 */ /* 0x000fe20000000800 */
[----:B------:R-:W-:Y:S01]  /*04a0*/  @UP1 UIADD3 UR20, UR20, -UR13, URZ ;  /* 0x8000000d14141290 */ /* 0x000fe2000fffe03f */
[----:B------:R-:W1:Y:S01]  /*04b0*/  S2R R138, SR_TID.X ;  /* 0x00000000008a7919 */ /* 0x000e620000002100 */
[----:B------:R-:W-:-:S04]  /*04c0*/  @!UP1 USEL UR4, UR4, URZ, UP0 ;  /* 0x0000003f04049287 */ /* 0x000fc80008000000 */
[----:B------:R-:W-:-:S04]  /*04d0*/  @!UP1 UIADD3 UR20, UR4, UR7, -UR13 ;  /* 0x0000000704149290 */ /* 0x000fc8000fffe80d */
[----:B------:R-:W-:Y:S02]  /*04e0*/  UISETP.GE.AND UP0, UPT, UR20, 0x1, UPT ;  /* 0x000000011400788c */ /* 0x000fe4000bf06270 */
[----:B------:R-:W-:-:S04]  /*04f0*/  UIADD3 UR4, UR20, 0x3f, URZ ;  /* 0x0000003f14047890 */ /* 0x000fc8000fffe03f */
[----:B------:R-:W-:Y:S01]  /*0500*/  PLOP3.LUT P0, PT, PT, PT, UP0, 0x80, 0x0 ;  /* 0x000000000000781c */ /* 0x000fe20003f0f008 */
[----:B------:R-:W-:-:S04]  /*0510*/  USHF.R.S32.HI UR17, URZ, 0x1f, UR4 ;  /* 0x0000001f3f117899 */ /* 0x000fc80008011404 */
[----:B------:R-:W-:-:S08]  /*0520*/  ULEA.HI UR17, UR17, UR4, URZ, 0x6 ;  /* 0x0000000411117291 */ /* 0x000fd0000f8f303f */
[----:B------:R-:W-:Y:S05]  /*0530*/  @!P0 BRA `(.L_x_136) ;  /* 0x000000e000b48947 */ /* 0x000fea0003800000 */
[----:B------:R-:W2:Y:S01]  /*0540*/  LDC R12, c[0x0][0x278] ;  /* 0x00009e00ff0c7b82 */ /* 0x000ea20000000800 */
[----:B------:R-:W3:Y:S01]  /*0550*/  S2R R4, SR_CTAID.Z ;  /* 0x0000000000047919 */ /* 0x000ee20000002700 */
[----:B-1----:R-:W-:Y:S01]  /*0560*/  SHF.R.S32.HI R28, RZ, 0x1f, R138 ;  /* 0x0000001fff1c7819 */ /* 0x002fe2000001148a */
[----:B------:R-:W-:Y:S01]  /*0570*/  UISETP.NE.AND UP1, UPT, UR15, -0x1, UPT ;  /* 0xffffffff0f00788c */ /* 0x000fe2000bf25270 */
[----:B------:R-:W-:Y:S01]  /*0580*/  IMAD.U32 R8, RZ, RZ, UR16 ;  /* 0x00000010ff087e24 */ /* 0x000fe2000f8e00ff */
[----:B------:R-:W-:Y:S01]  /*0590*/  UISETP.NE.AND UP0, UPT, UR6, -0x1, UPT ;  /* 0xffffffff0600788c */ /* 0x000fe2000bf05270 */
[----:B------:R-:W-:-:S05]  /*05a0*/  LEA.HI R18, R28, R138, RZ, 0x4 ;  /* 0x0000008a1c127211 */ /* 0x000fca00078f20ff */
[----:B------:R-:W-:-:S03]  /*05b0*/  PLOP3.LUT P0, PT, PT, PT, UP0, 0x80, 0x0 ;  /* 0x000000000000781c */ /* 0x000fc60003f0f008 */
[----:B------:R-:W-:Y:S01]  /*05c0*/  @UP1 ULDC.64 UR4, c[0x0][0x240] ;  /* 0x0000900000041ab9 */ /* 0x000fe20000000a00 */
[----:B------:R-:W-:Y:S02]  /*05d0*/  @!UP1 USHF.R.S32.HI UR7, URZ, 0x1f, UR11 ;  /* 0x0000001f3f079899 */ /* 0x000fe4000801140b */
[----:B------:R-:W-:Y:S02]  /*05e0*/  @UP1 UIMAD.WIDE.U32 UR24, UR15, UR4, URZ ;  /* 0x000000040f1812a5 */ /* 0x000fe4000f8e003f */
[----:B------:R-:W-:Y:S02]  /*05f0*/  @UP0 UIADD3 UR23, UR13, UR6, URZ ;  /* 0x000000060d170290 */ /* 0x000fe4000fffe03f */
[----:B------:R-:W-:Y:S01]  /*0600*/  @UP1 UIMAD UR10, UR15, UR5, UR25 ;  /* 0x000000050f0a12a4 */ /* 0x000fe2000f8e0219 */
[----:B------:R-:W-:Y:S01]  /*0610*/  @UP0 ULDC.64 UR8, c[0x0][0x248] ;  /* 0x0000920000080ab9 */ /* 0x000fe20000000a00 */
[----:B--2---:R-:W-:Y:S01]  /*0620*/  IABS R0, R12 ;  /* 0x0000000c00007213 */ /* 0x004fe20000000000 */
[----:B------:R-:W-:Y:S01]  /*0630*/  @!UP1 ULDC.64 UR4, c[0x0][0x228] ;  /* 0x00008a0000049ab9 */ /* 0x000fe20000000a00 */
[----:B------:R-:W-:-:S02]  /*0640*/  @UP0 UIMAD.WIDE.U32 UR26, UR23, UR8, URZ ;  /* 0x00000008171a02a5 */ /* 0x000fc4000f8e003f */
[----:B------:R-:W-:Y:S01]  /*0650*/  @!UP1 UIMAD UR7, UR7, UR4, URZ ;  /* 0x00000004070792a4 */ /* 0x000fe2000f8e023f */
[----:B------:R-:W-:Y:S01]  /*0660*/  IMAD.MOV.U32 R5, RZ, RZ, R0 ;  /* 0x000000ffff057224 */ /* 0x000fe200078e0000 */
[----:B------:R-:W-:Y:S02]  /*0670*/  @!UP1 UIMAD.WIDE.U32 UR28, UR11, UR4, URZ ;  /* 0x000000040b1c92a5 */ /* 0x000fe4000f8e003f */
[----:B------:R-:W-:Y:S01]  /*0680*/  @!UP1 UIMAD UR5, UR11, UR5, UR7 ;  /* 0x000000050b0592a4 */ /* 0x000fe2000f8e0207 */
[----:B------:R-:W1:Y:S01]  /*0690*/  I2F.RP R2, R5 ;  /* 0x0000000500027306 */ /* 0x000e620000209400 */
[----:B---3--:R-:W-:Y:S01]  /*06a0*/  IABS R4, R4 ;  /* 0x0000000400047213 */ /* 0x008fe20000000000 */
[----:B------:R-:W-:Y:S02]  /*06b0*/  @UP0 UIMAD UR23, UR23, UR9, URZ ;  /* 0x00000009171702a4 */ /* 0x000fe4000f8e023f */
[----:B------:R-:W-:Y:S02]  /*06c0*/  @!UP1 UIADD3 UR10, UR29, UR5, URZ ;  /* 0x000000051d0a9290 */ /* 0x000fe4000fffe03f */
[----:B------:R-:W-:Y:S01]  /*06d0*/  @UP0 UIADD3 UR23, UR27, UR23, URZ ;  /* 0x000000171b170290 */ /* 0x000fe2000fffe03f */
[----:B------:R-:W-:Y:S01]  /*06e0*/  @!UP1 UMOV UR24, UR28 ;  /* 0x0000001c00189c82 */ /* 0x000fe20008000000 */
[----:B-1----:R-:W1:Y:S02]  /*06f0*/  MUFU.RCP R2, R2 ;  /* 0x0000000200027308 */ /* 0x002e640000001000 */
[----:B-1----:R-:W-:-:S06]  /*0700*/  VIADD R2, R2, 0xffffffe ;  /* 0x0ffffffe02027836 */ /* 0x002fcc0000000000 */
[----:B------:R-:W1:Y:S02]  /*0710*/  F2I.FTZ.U32.TRUNC.NTZ R3, R2 ;  /* 0x0000000200037305 */ /* 0x000e64000021f000 */
[----:B-1----:R-:W-:Y:S02]  /*0720*/  IMAD.MOV R0, RZ, RZ, -R3 ;  /* 0x000000ffff007224 */ /* 0x002fe400078e0a03 */
[----:B------:R-:W-:Y:S02]  /*0730*/  IMAD.MOV.U32 R2, RZ, RZ, RZ ;  /* 0x000000ffff027224 */ /* 0x000fe400078e00ff */
[----:B------:R-:W-:-:S04]  /*0740*/  IMAD R0, R0, R5, RZ ;  /* 0x0000000500007224 */ /* 0x000fc800078e02ff */
[----:B------:R-:W-:-:S04]  /*0750*/  IMAD.HI.U32 R2, R3, R0, R2 ;  /* 0x0000000003027227 */ /* 0x000fc800078e0002 */
[----:B------:R-:W-:Y:S01]  /*0760*/  IMAD.MOV.U32 R3, RZ, RZ, R4 ;  /* 0x000000ffff037224 */ /* 0x000fe200078e0004 */
[----:B------:R-:W-:-:S03]  /*0770*/  LEA.HI R4, R28, R138, RZ, 0x3 ;  /* 0x0000008a1c047211 */ /* 0x000fc600078f18ff */
[----:B------:R-:W-:Y:S01]  /*0780*/  IMAD.HI.U32 R0, R2, R3, RZ ;  /* 0x0000000302007227 */ /* 0x000fe200078e00ff */
[----:B------:R-:W-:Y:S02]  /*0790*/  SHF.R.S32.HI R6, RZ, 0x3, R4 ;  /* 0x00000003ff067819 */ /* 0x000fe40000011404 */
[----:B------:R-:W-:Y:S01]  /*07a0*/  LOP3.LUT R4, R4, 0xfffffff8, RZ, 0xc0, !PT ;  /* 0xfffffff804047812 */ /* 0x000fe200078ec0ff */
[----:B------:R-:W-:Y:S01]  /*07b0*/  IMAD.MOV R2, RZ, RZ, -R0 ;  /* 0x000000ffff027224 */ /* 0x000fe200078e0a00 */
[----:B------:R-:W-:-:S03]  /*07c0*/  SHF.R.S32.HI R7, RZ, 0x1f, R6 ;  /* 0x0000001fff077819 */ /* 0x000fc60000011406 */
[C---:B------:R-:W-:Y:S02]  /*07d0*/  IMAD R2, R5.reuse, R2, R3 ;  /* 0x0000000205027224 */ /* 0x040fe400078e0203 */
[----:B------:R-:W-:Y:S02]  /*07e0*/  IMAD.SHL.U32 R3, R6, 0x40, RZ ;  /* 0x0000004006037824 */ /* 0x000fe400078e00ff */
[----:B------:R-:W-:Y:S01]  /*07f0*/  IMAD.IADD R36, R138, 0x1, -R4 ;  /* 0x000000018a247824 */ /* 0x000fe200078e0a04 */
[----:B------:R-:W-:Y:S01]  /*0800*/  ISETP.GT.U32.AND P2, PT, R5, R2, PT ;  /* 0x000000020500720c */ /* 0x000fe20003f44070 */
[----:B------:R-:W-:Y:S01]  /*0810*/  IMAD.WIDE R8, R8, 0x80, R6 ;  /* 0x0000008008087825 */ /* 0x000fe200078e0206 */
[----:B------:R-:W-:-:S03]  /*0820*/  LOP3.LUT R3, R3, 0x1c0, RZ, 0xc0, !PT ;  /* 0x000001c003037812 */ /* 0x000fc600078ec0ff */
[----:B------:R-:W-:-:S05]  /*0830*/  IMAD.SHL.U32 R204, R36, 0x8, RZ ;  /* 0x0000000824cc7824 */ /* 0x000fca00078e00ff */
[----:B------:R-:W-:Y:S02]  /*0840*/  LOP3.LUT R4, R3, 0x38, R204, 0xf8, !PT ;  /* 0x0000003803047812 */ /* 0x000fe400078ef8cc */
[----:B------:R-:W-:Y:S01]  /*0850*/  SHF.R.U32.HI R3, RZ, 0x3, R3 ;  /* 0x00000003ff037819 */ /* 0x000fe20000011603 */
[----:B------:R-:W-:-:S03]  /*0860*/  @!P2 IMAD.IADD R2, R2, 0x1, -R5 ;  /* 0x000000010202a824 */ /* 0x000fc600078e0a05 */
[----:B------:R-:W-:Y:S02]  /*0870*/  LOP3.LUT R4, R4, R3, RZ, 0x3c, !PT ;  /* 0x0000000304047212 */ /* 0x000fe400078e3cff */
[----:B------:R-:W-:Y:S02]  /*0880*/  LOP3.LUT R3, R18, 0xfffffff0, RZ, 0xc0, !PT ;  /* 0xfffffff012037812 */ /* 0x000fe400078ec0ff */
[----:B------:R-:W-:-:S03]  /*0890*/  ISETP.GE.U32.AND P1, PT, R2, R5, PT ;  /* 0x000000050200720c */ /* 0x000fc60003f26070 */
[----:B------:R-:W-:Y:S01]  /*08a0*/  IMAD.IADD R2, R138, 0x1, -R3 ;  /* 0x000000018a027824 */ /* 0x000fe200078e0a03 */
[----:B------:R-:W-:-:S04]  /*08b0*/  LEA.HI R3, R28, R138, RZ, 0x6 ;  /* 0x0000008a1c037211 */ /* 0x000fc800078f30ff */
[----:B------:R-:W-:Y:S01]  /*08c0*/  SHF.R.S32.HI R5, RZ, 0x1f, R2 ;  /* 0x0000001fff057819 */ /* 0x000fe20000011402 */
[----:B------:R-:W-:Y:S06]  /*08d0*/  @P0 BRA `(.L_x_137) ;  /* 0x0000000000340947 */ /* 0x000fec0003800000 */
        /* <DEDUP_REMOVED lines=8> */
[----:B------:R-:W-:Y:S01]  /*0960*/  UIMAD UR7, UR7, UR4, URZ ;  /* 0x00000004070772a4 */ /* 0x000fe2000f8e023f */
[----:B------:R-:W-:-:S03]  /*0970*/  UMOV UR22, UR26 ;  /* 0x0000001a00167c82 */ /* 0x000fc60008000000 */
[----:B------:R-:W-:Y:S02]  /*0980*/  UIMAD UR5, UR11, UR5, UR7 ;  /* 0x000000050b0572a4 */ /* 0x000fe4000f8e0207 */
[----:B------:R-:W-:-:S04]  /*0990*/  UIMAD.WIDE.U32 UR26, UR11, UR4, UR22 ;  /* 0x000000040b1a72a5 */ /* 0x000fc8000f8e0016 */
[----:B------:R-:W-:-:S12]  /*09a0*/  UIADD3 UR23, UR27, UR5, URZ ;  /* 0x000000051b177290 */ /* 0x000fd8000fffe03f */
.L_x_137:
[----:B------:R-:W-:Y:S01]  /*09b0*/  @UP0 UIADD3 UR25, UR13, UR6, URZ ;  /* 0x000000060d190290 */ /* 0x000fe2000fffe03f */
[----:B------:R-:W-:Y:S01]  /*09c0*/  IMAD.SHL.U32 R3, R3, 0x8, RZ ;  /* 0x0000000803037824 */ /* 0x000fe200078e00ff */
[----:B------:R-:W-:Y:S01]  /*09d0*/  LEA.HI R25, R5, R2, RZ, 0x3 ;  /* 0x0000000205197211 */ /* 0x000fe200078f18ff */
[----:B------:R-:W-:Y:S01]  /*09e0*/  @UP0 ULDC.64 UR6, c[0x0][0x250] ;  /* 0x0000940000060ab9 */ /* 0x000fe20000000a00 */
[----:B------:R-:W-:Y:S02]  /*09f0*/  USHF.R.S32.HI UR22, URZ, 0x1f, UR21 ;  /* 0x0000001f3f167899 */ /* 0x000fe40008011415 */
[----:B------:R-:W-:Y:S01]  /*0a00*/  @UP0 UIMAD.WIDE.U32 UR28, UR25, UR6, URZ ;  /* 0x00000006191c02a5 */ /* 0x000fe2000f8e003f */
[----:B------:R-:W-:Y:S01]  /*0a10*/  LOP3.LUT R242, R4, 0xfffffe00, R3, 0xf8, !PT ;  /* 0xfffffe0004f27812 */ /* 0x000fe200078ef803 */
[----:B------:R-:W-:Y:S01]  /*0a20*/  @UP0 UIMAD UR25, UR25, UR7, URZ ;  /* 0x00000007191902a4 */ /* 0x000fe2000f8e023f */
[----:B------:R-:W-:Y:S02]  /*0a30*/  LOP3.LUT R4, R12, UR21, RZ, 0x3c, !PT ;  /* 0x000000150c047c12 */ /* 0x000fe4000f8e3cff */
[----:B------:R-:W-:Y:S01]  /*0a40*/  LOP3.LUT R3, R25, 0xfffffff8, RZ, 0xc0, !PT ;  /* 0xfffffff819037812 */ /* 0x000fe200078ec0ff */
[----:B------:R-:W-:Y:S01]  /*0a50*/  @UP0 UIADD3 UR25, UR29, UR25, URZ ;  /* 0x000000191d190290 */ /* 0x000fe2000fffe03f */
[----:B------:R-:W-:Y:S11]  /*0a60*/  @P0 BRA `(.L_x_138) ;  /* 0x0000000000300947 */ /* 0x000ff60003800000 */
        /* <DEDUP_REMOVED lines=12> */
.L_x_138:
[----:B------:R-:W-:Y:S01]  /*0b30*/  UIADD3 UR14, -UR14, UR12, URZ ;  /* 0x0000000c0e0e7290 */ /* 0x000fe2000fffe13f */
[----:B------:R-:W-:Y:S01]  /*0b40*/  IMAD.IADD R24, R2, 0x1, -R3 ;  /* 0x0000000102187824 */ /* 0x000fe200078e0a03 */
[--C-:B------:R-:W-:Y:S01]  /*0b50*/  SHF.R.S32.HI R205, RZ, 0x1f, R204.reuse ;  /* 0x0000001fffcd7819 */ /* 0x100fe200000114cc */
[----:B------:R-:W-:Y:S01]  /*0b60*/  VIADD R2, R6, 0x40 ;  /* 0x0000004006027836 */ /* 0x000fe20000000000 */
[----:B------:R-:W-:Y:S01]  /*0b70*/  ISETP.GE.AND P0, PT, R4, RZ, PT ;  /* 0x000000ff0400720c */ /* 0x000fe20003f06270 */
[----:B------:R-:W-:Y:S01]  /*0b80*/  IMAD R4, R7, UR8, RZ ;  /* 0x0000000807047c24 */ /* 0x000fe2000f8e02ff */
[----:B------:R-:W-:Y:S01]  /*0b90*/  @!P2 IADD3 R0, R0, 0x1, RZ ;  /* 0x000000010000a810 */ /* 0x000fe20007ffe0ff */
[----:B------:R-:W-:Y:S01]  /*0ba0*/  VIADD R11, R6, 0x50 ;  /* 0x00000050060b7836 */ /* 0x000fe20000000000 */
[----:B------:R-:W-:Y:S01]  /*0bb0*/  ISETP.GE.AND P4, PT, R2, UR14, PT ;  /* 0x0000000e02007c0c */ /* 0x000fe2000bf86270 */
[----:B------:R-:W-:Y:S01]  /*0bc0*/  IMAD.WIDE.U32 R2, R6, UR8, R204 ;  /* 0x0000000806027c25 */ /* 0x000fe2000f8e00cc */
[----:B------:R-:W-:Y:S01]  /*0bd0*/  ISETP.NE.AND P2, PT, R12, RZ, PT ;  /* 0x000000ff0c00720c */ /* 0x000fe20003f45270 */
[----:B------:R-:W-:Y:S01]  /*0be0*/  ULDC.64 UR12, c[0x0][0x260] ;  /* 0x00009800000c7ab9 */ /* 0x000fe20000000a00 */
[----:B------:R-:W-:Y:S01]  /*0bf0*/  IADD3 R10, R6, 0x60, RZ ;  /* 0x00000060060a7810 */ /* 0x000fe20007ffe0ff */
[----:B------:R-:W-:Y:S01]  /*0c00*/  @P1 VIADD R0, R0, 0x1 ;  /* 0x0000000100001836 */ /* 0x000fe20000000000 */
[----:B------:R-:W-:Y:S01]  /*0c10*/  ISETP.GE.AND P3, PT, R11, UR14, PT ;  /* 0x0000000e0b007c0c */ /* 0x000fe2000bf66270 */
[----:B------:R-:W-:Y:S01]  /*0c20*/  IMAD R5, R6, UR9, R4 ;  /* 0x0000000906057c24 */ /* 0x000fe2000f8e0204 */
[----:B------:R-:W-:Y:S01]  /*0c30*/  IADD3 R4, P1, R2, UR26, RZ ;  /* 0x0000001a02047c10 */ /* 0x000fe2000ff3e0ff */
[----:B------:R-:W-:Y:S01]  /*0c40*/  @!P0 IMAD.MOV R0, RZ, RZ, -R0 ;  /* 0x000000ffff008224 */ /* 0x000fe200078e0a00 */
[----:B------:R-:W-:Y:S01]  /*0c50*/  ISETP.GE.AND P0, PT, R10, UR14, PT ;  /* 0x0000000e0a007c0c */ /* 0x000fe2000bf06270 */
[----:B------:R-:W-:Y:S01]  /*0c60*/  IMAD R10, R7, UR6, RZ ;  /* 0x00000006070a7c24 */ /* 0x000fe2000f8e02ff */
[----:B------:R-:W-:Y:S01]  /*0c70*/  IADD3.X R5, R3, UR23, R5, P1, !PT ;  /* 0x0000001703057c10 */ /* 0x000fe20008ffe405 */
[----:B------:R-:W-:Y:S01]  /*0c80*/  IMAD.WIDE.U32 R2, R6, UR6, R204 ;  /* 0x0000000606027c25 */ /* 0x000fe2000f8e00cc */
[----:B------:R-:W-:Y:S01]  /*0c90*/  IADD3 R14, P1, R204, UR24, RZ ;  /* 0x00000018cc0e7c10 */ /* 0x000fe2000ff3e0ff */
[----:B------:R-:W1:Y:S01]  /*0ca0*/  S2UR UR23, SR_CgaCtaId ;  /* 0x00000000001779c3 */ /* 0x000e620000008800 */
[----:B------:R-:W-:Y:S01]  /*0cb0*/  @!P2 LOP3.LUT R0, RZ, R12, RZ, 0x33, !PT ;  /* 0x0000000cff00a212 */ /* 0x000fe200078e33ff */
[----:B------:R-:W-:Y:S01]  /*0cc0*/  IMAD R11, R6, UR7, R10 ;  /* 0x00000007060b7c24 */ /* 0x000fe2000f8e020a */
[----:B------:R-:W-:Y:S01]  /*0cd0*/  IADD3 R2, P2, R2, UR28, RZ ;  /* 0x0000001c02027c10 */ /* 0x000fe2000ff5e0ff */
[----:B------:R-:W-:Y:S01]  /*0ce0*/  VIADD R161, R204, 0x40 ;  /* 0x00000040cca17836 */ /* 0x000fe20000000000 */
[----:B------:R-:W-:Y:S01]  /*0cf0*/  IADD3.X R15, R205, UR10, RZ, P1, !PT ;  /* 0x0000000acd0f7c10 */ /* 0x000fe20008ffe4ff */
[----:B------:R-:W-:Y:S01]  /*0d00*/  ULDC.64 UR10, c[0x0][0x268] ;  /* 0x00009a00000a7ab9 */ /* 0x000fe20000000a00 */
[----:B------:R-:W-:Y:S01]  /*0d10*/  IADD3.X R3, R3, UR25, R11, P2, !PT ;  /* 0x0000001903037c10 */ /* 0x000fe200097fe40b */
[----:B------:R-:W-:Y:S01]  /*0d20*/  IMAD.WIDE.U32 R32, R0, UR12, R4 ;  /* 0x0000000c00207c25 */ /* 0x000fe2000f8e0004 */
[----:B------:R-:W-:Y:S01]  /*0d30*/  R2P PR, R24, 0x6 ;  /* 0x0000000618007804 */ /* 0x000fe20000000000 */
[----:B------:R-:W-:Y:S01]  /*0d40*/  ULDC.64 UR4, c[0x0][0x258] ;  /* 0x0000960000047ab9 */ /* 0x000fe20000000a00 */
[----:B------:R-:W-:Y:S01]  /*0d50*/  ISETP.GE.AND P6, PT, R6, UR14, PT ;  /* 0x0000000e06007c0c */ /* 0x000fe2000bfc6270 */
[----:B------:R-:W-:Y:S01]  /*0d60*/  IMAD.WIDE.U32 R30, R0, UR10, R2 ;  /* 0x0000000a001e7c25 */ /* 0x000fe2000f8e0002 */
[----:B------:R2:W-:Y:S01]  /*0d70*/  STL.64 [R1+0x48], R32 ;  /* 0x0000482001007387 */ /* 0x0005e20000100a00 */
[----:B------:R-:W-:Y:S01]  /*0d80*/  SHF.R.S32.HI R10, RZ, 0x1f, R0 ;  /* 0x0000001fff0a7819 */ /* 0x000fe20000011400 */
[----:B------:R-:W-:Y:S01]  /*0d90*/  UIMAD UR22, UR22, UR4, URZ ;  /* 0x00000004161672a4 */ /* 0x000fe2000f8e023f */
[----:B------:R-:W-:Y:S01]  /*0da0*/  IMAD.U32 R12, RZ, RZ, UR4 ;  /* 0x00000004ff0c7e24 */ /* 0x000fe2000f8e00ff */
[----:B------:R2:W-:Y:S01]  /*0db0*/  STL.64 [R1+0x40], R30 ;  /* 0x0000401e01007387 */ /* 0x0005e20000100a00 */
[----:B------:R-:W-:Y:S01]  /*0dc0*/  UMOV UR4, 0x400 ;  /* 0x0000040000047882 */ /* 0x000fe20000000000 */
[----:B------:R-:W-:Y:S01]  /*0dd0*/  IMAD R4, R10, UR10, RZ ;  /* 0x0000000a0a047c24 */ /* 0x000fe2000f8e02ff */
[----:B------:R-:W-:Y:S01]  /*0de0*/  UIMAD UR5, UR21, UR5, UR22 ;  /* 0x00000005150572a4 */ /* 0x000fe2000f8e0216 */
[----:B------:R2:W-:Y:S01]  /*0df0*/  STL [R1+0x10], R161 ;  /* 0x000010a101007387 */ /* 0x0005e20000100800 */
[----:B------:R-:W-:Y:S01]  /*0e00*/  IMAD.WIDE.U32 R14, R12, UR21, R14 ;  /* 0x000000150c0e7c25 */ /* 0x000fe2000f8e000e */
[----:B------:R-:W-:Y:S01]  /*0e10*/  BSSY B0, `(.L_x_139) ;  /* 0x0000029000007945 */ /* 0x000fe20003800000 */
[----:B-1----:R-:W-:Y:S01]  /*0e20*/  ULEA UR4, UR23, UR4, 0x18 ;  /* 0x0000000417047291 */ /* 0x002fe2000f8ec03f */
[----:B------:R-:W-:Y:S01]  /*0e30*/  IADD3 R23, R6, 0x20, RZ ;  /* 0x0000002006177810 */ /* 0x000fe20007ffe0ff */
[----:B------:R-:W-:-:S02]  /*0e40*/  IMAD R11, R10, UR12, RZ ;  /* 0x0000000c0a0b7c24 */ /* 0x000fc4000f8e02ff */
[----:B------:R-:W-:Y:S01]  /*0e50*/  IMAD R27, R0, UR11, R4 ;  /* 0x0000000b001b7c24 */ /* 0x000fe2000f8e0204 */
[----:B------:R-:W-:Y:S01]  /*0e60*/  MOV R4, 0x10 ;  /* 0x0000001000047802 */ /* 0x000fe20000000f00 */
[----:B------:R-:W-:Y:S01]  /*0e70*/  VIADD R22, R6, 0x10 ;  /* 0x0000001006167836 */ /* 0x000fe20000000000 */
[----:B------:R-:W-:Y:S01]  /*0e80*/  LEA R242, R242, UR4, 0x1 ;  /* 0x00000004f2f27c11 */ /* 0x000fe2000f8e08ff */
[----:B------:R-:W-:Y:S01]  /*0e90*/  IMAD.MOV.U32 R2, RZ, RZ, 0x20 ;  /* 0x00000020ff027424 */ /* 0x000fe200078e00ff */
[----:B------:R-:W-:Y:S01]  /*0ea0*/  SEL R4, R4, 0xfffffff0, !P1 ;  /* 0xfffffff004047807 */ /* 0x000fe20004800000 */
[----:B------:R-:W-:Y:S01]  /*0eb0*/  IMAD R26, R0, UR13, R11 ;  /* 0x0000000d001a7c24 */ /* 0x000fe2000f8e020b */
[----:B------:R-:W-:Y:S02]  /*0ec0*/  IADD3 R11, R15, UR5, RZ ;  /* 0x000000050f0b7c10 */ /* 0x000fe4000fffe0ff */
[----:B------:R-:W-:Y:S02]  /*0ed0*/  ISETP.GE.AND P5, PT, R22, UR14, PT ;  /* 0x0000000e16007c0c */ /* 0x000fe4000bfa6270 */
[----:B------:R-:W-:Y:S01]  /*0ee0*/  SEL R2, R2, 0xffffffe0, !P2 ;  /* 0xffffffe002027807 */ /* 0x000fe20005000000 */
[----:B------:R-:W-:Y:S10]  /*0ef0*/  @P6 BRA `(.L_x_140) ;  /* 0x0000000000686947 */ /* 0x000ff40003800000 */
[----:B------:R-:W-:Y:S01]  /*0f00*/  ULDC UR5, c[0x0][0x2d0] ;  /* 0x0000b40000057ab9 */ /* 0x000fe20000000800 */
[----:B------:R-:W-:Y:S01]  /*0f10*/  ULDC.64 UR10, c[0x0][0x240] ;  /* 0x00009000000a7ab9 */ /* 0x000fe20000000a00 */
[----:B------:R-:W-:Y:S01]  /*0f20*/  ISETP.GE.AND P6, PT, R204, UR5, PT ;  /* 0x00000005cc007c0c */ /* 0x000fe2000bfc6270 */
[----:B------:R-:W-:Y:S01]  /*0f30*/  IMAD R0, R9, UR10, RZ ;  /* 0x0000000a09007c24 */ /* 0x000fe2000f8e02ff */
[----:B------:R-:W-:Y:S01]  /*0f40*/  ISETP.GE.AND P2, PT, R161, UR5, PT ;  /* 0x00000005a1007c0c */ /* 0x000fe2000bf46270 */
[----:B------:R-:W-:Y:S02]  /*0f50*/  IMAD.MOV.U32 R10, RZ, RZ, R14 ;  /* 0x000000ffff0a7224 */ /* 0x000fe400078e000e */
[C---:B------:R-:W-:Y:S02]  /*0f60*/  IMAD R0, R8.reuse, UR11, R0 ;  /* 0x0000000b08007c24 */ /* 0x040fe4000f8e0200 */
[----:B------:R-:W-:-:S05]  /*0f70*/  IMAD.WIDE.U32 R12, R8, UR10, R10 ;  /* 0x0000000a080c7c25 */ /* 0x000fca000f8e000a */
[----:B------:R-:W-:Y:S01]  /*0f80*/  IADD3 R0, R13, R0, RZ ;  /* 0x000000000d007210 */ /* 0x000fe20007ffe0ff */
[----:B------:R-:W1:Y:S01]  /*0f90*/  @!P6 LDC.64 R16, c[0x0][0x210] ;  /* 0x00008400ff10eb82 */ /* 0x000e620000000a00 */
[----:B------:R3:W-:Y:S01]  /*0fa0*/  @P6 STS.128 [R242], RZ ;  /* 0x000000fff2006388 */ /* 0x0007e20000000c00 */
[----:B-1----:R-:W-:-:S04]  /*0fb0*/  @!P6 LEA R16, P1, R12, R16, 0x1 ;  /* 0x000000100c10e211 */ /* 0x002fc800078208ff */
[----:B------:R-:W-:-:S05]  /*0fc0*/  @!P6 LEA.HI.X R17, R12, R17, R0, 0x1, P1 ;  /* 0x000000110c11e211 */ /* 0x000fca00008f0c00 */
[----:B------:R-:W-:Y:S01]  /*0fd0*/  @!PT LDS RZ, [RZ] ;  /* 0x00000000fffff984 */ /* 0x000fe20000000800 */
[----:B------:R-:W-:Y:S01]  /*0fe0*/  @!PT LDS RZ, [RZ] ;  /* 0x00000000fffff984 */ /* 0x000fe20000000800 */
[----:B------:R-:W-:Y:S01]  /*0ff0*/  @!PT LDS RZ, [RZ] ;  /* 0x00000000fffff984 */ /* 0x000fe20000000800 */
[----:B------:R3:W-:Y:S04]  /*1000*/  @!P6 LDGSTS.E.BYPASS.LTC128B.128 [R242], desc[UR18][R16.64] ;  /* 0x0000000010f2efae */ /* 0x0007e8000b901d52 */
[----:B------:R3:W-:Y:S01]  /*1010*/  @P2 STS.128 [R242+0x4000], RZ ;  /* 0x004000fff2002388 */ /* 0x0007e20000000c00 */
[----:B------:R-:W-:Y:S05]  /*1020*/  @P2 BRA `(.L_x_140) ;  /* 0x00000000001c2947 */ /* 0x000fea0003800000 */
[----:B------:R-:W-:Y:S02]  /*1030*/  ULDC.64 UR10, c[0x0][0x210] ;  /* 0x00008400000a7ab9 */ /* 0x000fe40000000a00 */
[----:B---3--:R-:W-:-:S04]  /*1040*/  LEA R16, P1, R12, UR10, 0x1 ;  /* 0x0000000a0c107c11 */ /* 0x008fc8000f8208ff */
[----:B------:R-:W-:-:S05]  /*1050*/  LEA.HI.X R17, R12, UR11, R0, 0x1, P1 ;  /* 0x0000000b0c117c11 */ /* 0x000fca00088f0c00 */
[----:B------:R-:W-:Y:S01]  /*1060*/  @!PT LDS RZ, [RZ] ;  /* 0x00000000fffff984 */ /* 0x000fe20000000800 */
[----:B------:R-:W-:Y:S01]  /*1070*/  @!PT LDS RZ, [RZ] ;  /* 0x00000000fffff984 */ /* 0x000fe20000000800 */
[----:B------:R-:W-:Y:S01]  /*1080*/  @!PT LDS RZ, [RZ] ;  /* 0x00000000fffff984 */ /* 0x000fe20000000800 */
[----:B------:R1:W-:Y:S04]  /*1090*/  LDGSTS.E.BYPASS.LTC128B.128 [R242+0x4000], desc[UR18][R16.64+0x80] ;  /* 0x0400008010f27fae */ /* 0x0003e8000b901d52 */
.L_x_140:
[----:B------:R-:W-:Y:S05]  /*10a0*/  BSYNC B0 ;  /* 0x0000000000007941 */ /* 0x000fea0003800000 */
.L_x_139:
[----:B------:R-:W-:Y:S01]  /*10b0*/  BSSY B0, `(.L_x_141) ;  /* 0x0000022000007945 */ /* 0x000fe20003800000 */
[----:B------:R-:W-:Y:S01]  /*10c0*/  ISETP.GE.AND P1, PT, R23, UR14, PT ;  /* 0x0000000e17007c0c */ /* 0x000fe2000bf26270 */
[----:B------:R-:W-:Y:S01]  /*10d0*/  VIADD R5, R6, 0x70 ;  /* 0x0000007006057836 */ /* 0x000fe20000000000 */
[----:B------:R-:W-:Y:S01]  /*10e0*/  SHF.R.S32.HI R20, RZ, 0x4, R18 ;  /* 0x00000004ff147819 */ /* 0x000fe20000011412 */
[----:B------:R-:W-:Y:S05]  /*10f0*/  @P5 BRA `(.L_x_142) ;  /* 0x0000000000745947 */ /* 0x000fea0003800000 */
[----:B------:R-:W-:Y:S01]  /*1100*/  ULDC UR5, c[0x0][0x2d0] ;  /* 0x0000b40000057ab9 */ /* 0x000fe20000000800 */
[----:B------:R-:W-:Y:S01]  /*1110*/  IADD3 R0, P2, R8, 0x10, RZ ;  /* 0x0000001008007810 */ /* 0x000fe20007f5e0ff */
[----:B------:R-:W-:Y:S01]  /*1120*/  ULDC.64 UR10, c[0x0][0x240] ;  /* 0x00009000000a7ab9 */ /* 0x000fe20000000a00 */
[----:B------:R-:W-:Y:S01]  /*1130*/  ISETP.GE.AND P5, PT, R204, UR5, PT ;  /* 0x00000005cc007c0c */ /* 0x000fe2000bfa6270 */
[----:B------:R-:W-:Y:S01]  /*1140*/  IMAD.MOV.U32 R12, RZ, RZ, R14 ;  /* 0x000000ffff0c7224 */ /* 0x000fe200078e000e */
[----:B------:R-:W-:Y:S01]  /*1150*/  MOV R13, R11 ;  /* 0x0000000b000d7202 */ /* 0x000fe20000000f00 */
[----:B------:R-:W-:Y:S01]  /*1160*/  IMAD.X R3, RZ, RZ, R9, P2 ;  /* 0x000000ffff037224 */ /* 0x000fe200010e0609 */
[----:B------:R-:W-:-:S03]  /*1170*/  ISETP.GE.AND P2, PT, R161, UR5, PT ;  /* 0x00000005a1007c0c */ /* 0x000fc6000bf46270 */
[----:B------:R-:W-:Y:S02]  /*1180*/  IMAD R3, R3, UR10, RZ ;  /* 0x0000000a03037c24 */ /* 0x000fe4000f8e02ff */
[----:B------:R-:W-:-:S04]  /*1190*/  IMAD.WIDE.U32 R12, R0, UR10, R12 ;  /* 0x0000000a000c7c25 */ /* 0x000fc8000f8e000c */
[----:B-1-3--:R-:W1:Y:S01]  /*11a0*/  @!P5 LDC.64 R16, c[0x0][0x210] ;  /* 0x00008400ff10db82 */ /* 0x00ae620000000a00 */
[----:B------:R-:W-:Y:S01]  /*11b0*/  IMAD R0, R0, UR11, R3 ;  /* 0x0000000b00007c24 */ /* 0x000fe2000f8e0203 */
[----:B------:R4:W-:Y:S03]  /*11c0*/  @P5 STS.128 [R242+0x800], RZ ;  /* 0x000800fff2005388 */ /* 0x0009e60000000c00 */
[----:B------:R-:W-:Y:S01]  /*11d0*/  IMAD.IADD R0, R13, 0x1, R0 ;  /* 0x000000010d007824 */ /* 0x000fe200078e0200 */
[----:B-1----:R-:W-:-:S04]  /*11e0*/  @!P5 LEA R16, P6, R12, R16, 0x1 ;  /* 0x000000100c10d211 */ /* 0x002fc800078c08ff */
[----:B------:R-:W-:-:S05]  /*11f0*/  @!P5 LEA.HI.X R17, R12, R17, R0, 0x1, P6 ;  /* 0x000000110c11d211 */ /* 0x000fca00030f0c00 */
[----:B------:R-:W-:Y:S01]  /*1200*/  @!PT LDS RZ, [RZ] ;  /* 0x00000000fffff984 */ /* 0x000fe20000000800 */
[----:B------:R-:W-:Y:S01]  /*1210*/  @!PT LDS RZ, [RZ] ;  /* 0x00000000fffff984 */ /* 0x000fe20000000800 */
[----:B------:R-:W-:Y:S01]  /*1220*/  @!PT LDS RZ, [RZ] ;  /* 0x00000000fffff984 */ /* 0x000fe20000000800 */
[----:B------:R4:W-:Y:S04]  /*1230*/  @!P5 LDGSTS.E.BYPASS.LTC128B.128 [R242+0x800], desc[UR18][R16.64] ;  /* 0x0080000010f2dfae */ /* 0x0009e8000b901d52 */
[----:B------:R4:W-:Y:S01]  /*1240*/  @P2 STS.128 [R242+0x4800], RZ ;  /* 0x004800fff2002388 */ /* 0x0009e20000000c00 */
[----:B------:R-:W-:Y:S05]  /*1250*/  @P2 BRA `(.L_x_142) ;  /* 0x00000000001c2947 */ /* 0x000fea0003800000 */
[----:B------:R-:W-:Y:S02]  /*1260*/  ULDC.64 UR10, c[0x0][0x210] ;  /* 0x00008400000a7ab9 */ /* 0x000fe40000000a00 */
[----:B----4-:R-:W-:-:S04]  /*1270*/  LEA R16, P2, R12, UR10, 0x1 ;  /* 0x0000000a0c107c11 */ /* 0x010fc8000f8408ff */
[----:B------:R-:W-:-:S05]  /*1280*/  LEA.HI.X R17, R12, UR11, R0, 0x1, P2 ;  /* 0x0000000b0c117c11 */ /* 0x000fca00090f0c00 */
[----:B------:R-:W-:Y:S01]  /*1290*/  @!PT LDS RZ, [RZ] ;  /* 0x00000000fffff984 */ /* 0x000fe20000000800 */
[----:B------:R-:W-:Y:S01]  /*12a0*/  @!PT LDS RZ, [RZ] ;  /* 0x00000000fffff984 */ /* 0x000fe20000000800 */
[----:B------:R-:W-:Y:S01]  /*12b0*/  @!PT LDS RZ, [RZ] ;  /* 0x00000000fffff984 */ /* 0x000fe20000000800 */
[----:B------:R1:W-:Y:S04]  /*12c0*/  LDGSTS.E.BYPASS.LTC128B.128 [R242+0x4800], desc[UR18][R16.64+0x80] ;  /* 0x0480008010f27fae */ /* 0x0003e8000b901d52 */
.L_x_142:
[----:B------:R-:W-:Y:S05]  /*12d0*/  BSYNC B0 ;  /* 0x0000000000007941 */ /* 0x000fea0003800000 */
.L_x_141:
[----:B------:R-:W-:Y:S01]  /*12e0*/  ISETP.GE.AND P5, PT, R5, UR14, PT ;  /* 0x0000000e05007c0c */ /* 0x000fe2000bfa6270 */
[----:B------:R-:W-:Y:S01]  /*12f0*/  IMAD.SHL.U32 R5, R36, 0x40, RZ ;  /* 0x0000004024057824 */ /* 0x000fe200078e00ff */
[----:B------:R-:W-:Y:S01]  /*1300*/  BSSY B0, `(.L_x_143) ;  /* 0x0000023000007945 */ /* 0x000fe20003800000 */
[----:B------:R-:W-:Y:S01]  /*1310*/  LEA.HI R18, R18, R20, RZ, 0x1 ;  /* 0x0000001412127211 */ /* 0x000fe200078f08ff */
[C---:B------:R-:W-:Y:S02]  /*1320*/  VIADD R21, R6.reuse, 0x30 ;  /* 0x0000003006157836 */ /* 0x040fe40000000000 */
[----:B------:R-:W-:Y:S01]  /*1330*/  IMAD.SHL.U32 R19, R6, 0x8, RZ ;  /* 0x0000000806137824 */ /* 0x000fe200078e00ff */
[----:B------:R-:W-:Y:S01]  /*1340*/  LOP3.LUT R5, R5, 0x1c0, RZ, 0xc0, !PT ;  /* 0x000001c005057812 */ /* 0x000fe200078ec0ff */
        /* <DEDUP_REMOVED lines=11> */
[----:B-1-34-:R-:W1:Y:S01]  /*1400*/  @!P2 LDC.64 R16, c[0x0][0x210] ;  /* 0x00008400ff10ab82 */ /* 0x01ae620000000a00 */
        /* <DEDUP_REMOVED lines=18> */
.L_x_144:
[----:B------:R-:W-:Y:S05]  /*1530*/  BSYNC B0 ;  /* 0x0000000000007941 */ /* 0x000fea0003800000 */
.L_x_143:
[----:B------:R-:W-:Y:S01]  /*1540*/  ISETP.GE.AND P1, PT, R21, UR14, PT ;  /* 0x0000000e15007c0c */ /* 0x000fe2000bf26270 */
[----:B------:R-:W-:Y:S01]  /*1550*/  BSSY B0, `(.L_x_145) ;  /* 0x0000024000007945 */ /* 0x000fe20003800000 */
[----:B------:R-:W-:Y:S02]  /*1560*/  LOP3.LUT R18, R18, 0xfffffffe, RZ, 0xc0, !PT ;  /* 0xfffffffe12127812 */ /* 0x000fe400078ec0ff */
[----:B------:R-:W-:Y:S02]  /*1570*/  LOP3.LUT R0, R5, 0x8, R19, 0xf8, !PT ;  /* 0x0000000805007812 */ /* 0x000fe400078ef813 */
[----:B------:R-:W-:Y:S01]  /*1580*/  SHF.R.U32.HI R5, RZ, 0x3, R5 ;  /* 0x00000003ff057819 */ /* 0x000fe20000011605 */
[----:B------:R-:W-:-:S03]  /*1590*/  IMAD.IADD R18, R20, 0x1, -R18 ;  /* 0x0000000114127824 */ /* 0x000fc600078e0a12 */
[----:B------:R-:W-:-:S03]  /*15a0*/  LOP3.LUT R19, R0, R5, RZ, 0x3c, !PT ;  /* 0x0000000500137212 */ /* 0x000fc600078e3cff */
        /* <DEDUP_REMOVED lines=30> */
.L_x_146:
[----:B------:R-:W-:Y:S05]  /*1790*/  BSYNC B0 ;  /* 0x0000000000007941 */ /* 0x000fea0003800000 */
.L_x_145:
[----:B------:R-:W-:Y:S04]  /*17a0*/  BSSY B0, `(.L_x_147) ;  /* 0x000001f000007945 */ /* 0x000fe80003800000 */
        /* <DEDUP_REMOVED lines=30> */
.L_x_148:
[----:B------:R-:W-:Y:S05]  /*1990*/  BSYNC B0 ;  /* 0x0000000000007941 */ /* 0x000fea0003800000 */
.L_x_147:
        /* <DEDUP_REMOVED lines=31> */
.L_x_150:
[----:B------:R-:W-:Y:S05]  /*1b90*/  BSYNC B0 ;  /* 0x0000000000007941 */ /* 0x000fea0003800000 */
.L_x_149:
        /* <DEDUP_REMOVED lines=31> */
.L_x_152:
[----:B------:R-:W-:Y:S05]  /*1d90*/  BSYNC B0 ;  /* 0x0000000000007941 */ /* 0x000fea0003800000 */
.L_x_151:
[----:B------:R-:W-:Y:S04]  /*1da0*/  BSSY B0, `(.L_x_153) ;  /* 0x000001e000007945 */ /* 0x000fe80003800000 */
[----:B------:R-:W-:Y:S05]  /*1db0*/  @P5 BRA `(.L_x_154) ;  /* 0x0000000000705947 */ /* 0x000fea0003800000 */
[----:B------:R-:W-:Y:S01]  /*1dc0*/  ULDC UR5, c[0x0][0x2d0] ;  /* 0x0000b40000057ab9 */ /* 0x000fe20000000800 */
[----:B------:R-:W-:Y:S01]  /*1dd0*/  IADD3 R0, P0, R8, 0x70, RZ ;  /* 0x0000007008007810 */ /* 0x000fe20007f1e0ff */
[----:B------:R-:W-:Y:S01]  /*1de0*/  ULDC.64 UR10, c[0x0][0x240] ;  /* 0x00009000000a7ab9 */ /* 0x000fe20000000a00 */
[----:B------:R-:W-:Y:S02]  /*1df0*/  ISETP.GE.AND P1, PT, R204, UR5, PT ;  /* 0x00000005cc007c0c */ /* 0x000fe4000bf26270 */
[----:B------:R-:W-:Y:S01]  /*1e00*/  MOV R10, R14 ;  /* 0x0000000e000a7202 */ /* 0x000fe20000000f00 */
[----:B------:R-:W-:Y:S01]  /*1e10*/  IMAD.X R8, RZ, RZ, R9, P0 ;  /* 0x000000ffff087224 */ /* 0x000fe200000e0609 */
[----:B------:R-:W-:-:S03]  /*1e20*/  ISETP.GE.AND P0, PT, R161, UR5, PT ;  /* 0x00000005a1007c0c */ /* 0x000fc6000bf06270 */
[----:B------:R-:W-:Y:S02]  /*1e30*/  IMAD R8, R8, UR10, RZ ;  /* 0x0000000a08087c24 */ /* 0x000fe4000f8e02ff */
[----:B------:R-:W-:-:S04]  /*1e40*/  IMAD.WIDE.U32 R10, R0, UR10, R10 ;  /* 0x0000000a000a7c25 */ /* 0x000fc8000f8e000a */
[----:B------:R-:W5:Y:S01]  /*1e50*/  @!P1 LDC.64 R12, c[0x0][0x210] ;  /* 0x00008400ff0c9b82 */ /* 0x000f620000000a00 */
[----:B------:R-:W-:Y:S01]  /*1e60*/  IMAD R0, R0, UR11, R8 ;  /* 0x0000000b00007c24 */ /* 0x000fe2000f8e0208 */
[----:B------:R1:W-:Y:S03]  /*1e70*/  @P1 STS.128 [R242+0x3800], RZ ;  /* 0x003800fff2001388 */ /* 0x0003e60000000c00 */
[----:B------:R-:W-:Y:S01]  /*1e80*/  IMAD.IADD R0, R11, 0x1, R0 ;  /* 0x000000010b007824 */ /* 0x000fe200078e0200 */
[----:B-----5:R-:W-:-:S04]  /*1e90*/  @!P1 LEA R8, P2, R10, R12, 0x1 ;  /* 0x0000000c0a089211 */ /* 0x020fc800078408ff */
        /* <DEDUP_REMOVED lines=8> */
[----:B-1----:R-:W-:-:S04]  /*1f20*/  LEA R8, P0, R10, UR10, 0x1 ;  /* 0x0000000a0a087c11 */ /* 0x002fc8000f8008ff */
[----:B------:R-:W-:-:S05]  /*1f30*/  LEA.HI.X R9, R10, UR11, R0, 0x1, P0 ;  /* 0x0000000b0a097c11 */ /* 0x000fca00080f0c00 */
[----:B------:R-:W-:Y:S01]  /*1f40*/  @!PT LDS RZ, [RZ] ;  /* 0x00000000fffff984 */ /* 0x000fe20000000800 */
[----:B------:R-:W-:Y:S01]  /*1f50*/  @!PT LDS RZ, [RZ] ;  /* 0x00000000fffff984 */ /* 0x000fe20000000800 */
[----:B------:R-:W-:Y:S01]  /*1f60*/  @!PT LDS RZ, [RZ] ;  /* 0x00000000fffff984 */ /* 0x000fe20000000800 */
[----:B------:R1:W-:Y:S04]  /*1f70*/  LDGSTS.E.BYPASS.LTC128B.128 [R242+0x7800], desc[UR18][R8.64+0x80] ;  /* 0x0780008008f27fae */ /* 0x0003e8000b901d52 */
.L_x_154:
[----:B------:R-:W-:Y:S05]  /*1f80*/  BSYNC B0 ;  /* 0x0000000000007941 */ /* 0x000fea0003800000 */
.L_x_153:
[----:B------:R-:W-:Y:S01]  /*1f90*/  ULEA.HI.SX32 UR5, UR17, 0xffffffff, 0x1a ;  /* 0xffffffff11057891 */ /* 0x000fe2000f8fd23f */
[----:B------:R-:W-:Y:S01]  /*1fa0*/  IMAD.IADD R163, R33, 0x1, R26 ;  /* 0x0000000121a37824 */ /* 0x000fe200078e021a */
[----:B------:R-:W-:Y:S01]  /*1fb0*/  MOV R162, R32 ;  /* 0x0000002000a27202 */ /* 0x000fe20000000f00 */
[----:B------:R-:W-:Y:S01]  /*1fc0*/  USHF.L.U32 UR13, UR8, 0x6, URZ ;  /* 0x00000006080d7899 */ /* 0x000fe2000800063f */
[----:B------:R-:W-:Y:S01]  /*1fd0*/  IMAD.SHL.U32 R3, R24, 0x40, RZ ;  /* 0x0000004018037824 */ /* 0x000fe200078e00ff */
[----:B------:R-:W-:Y:S01]  /*1fe0*/  UIMAD UR23, UR5, -0x40, UR20 ;  /* 0xffffffc0051778a4 */ /* 0x000fe2000f8e0214 */
[----:B------:R-:W-:Y:S01]  /*1ff0*/  IMAD.SHL.U32 R5, R18, 0x8, RZ ;  /* 0x0000000812057824 */ /* 0x000fe200078e00ff */
[----:B------:R2:W-:Y:S01]  /*2000*/  STL.64 [R1+0x38], R162 ;  /* 0x000038a201007387 */ /* 0x0005e20000100a00 */
[----:B------:R-:W-:Y:S01]  /*2010*/  USHF.L.U64.HI UR12, UR8, 0x6, UR9 ;  /* 0x00000006080c7899 */ /* 0x000fe20008010209 */
[----:B------:R-:W-:Y:S01]  /*2020*/  IMAD.U32 R156, RZ, RZ, UR13 ;  /* 0x0000000dff9c7e24 */ /* 0x000fe2000f8e00ff */
[----:B------:R-:W-:Y:S01]  /*2030*/  USHF.R.S32.HI UR24, URZ, 0x1f, UR5 ;  /* 0x0000001f3f187899 */ /* 0x000fe20008011405 */
[----:B------:R-:W-:Y:S01]  /*2040*/  ISETP.GE.AND P0, PT, R6, UR23, PT ;  /* 0x0000001706007c0c */ /* 0x000fe2000bf06270 */
[----:B------:R-:W-:Y:S01]  /*2050*/  UIMAD UR10, UR12, UR5, URZ ;  /* 0x000000050c0a72a4 */ /* 0x000fe2000f8e023f */
[----:B-1----:R-:W-:Y:S01]  /*2060*/  IMAD.WIDE.U32 R8, R156, UR5, R162 ;  /* 0x000000059c087c25 */ /* 0x002fe2000f8e00a2 */
[----:B------:R-:W-:Y:S01]  /*2070*/  LOP3.LUT R3, R3, 0x1c0, RZ, 0xc0, !PT ;  /* 0x000001c003037812 */ /* 0x000fe200078ec0ff */
[----:B------:R-:W-:Y:S01]  /*2080*/  BSSY B0, `(.L_x_155) ;  /* 0x000001e000007945 */ /* 0x000fe20003800000 */
[----:B------:R-:W-:Y:S01]  /*2090*/  UIMAD UR10, UR24, UR13, UR10 ;  /* 0x0000000d180a72a4 */ /* 0x000fe2000f8e020a */
[----:B------:R-:W-:Y:S01]  /*20a0*/  ISETP.GE.AND P5, PT, R22, UR23, PT ;  /* 0x0000001716007c0c */ /* 0x000fe2000bfa6270 */
[----:B------:R-:W-:Y:S01]  /*20b0*/  IMAD R0, R18, 0x200, R19 ;  /* 0x0000020012007824 */ /* 0x000fe200078e0213 */
[----:B------:R-:W-:-:S02]  /*20c0*/  LOP3.LUT R5, R3, 0x8, R5, 0xf8, !PT ;  /* 0x0000000803057812 */ /* 0x000fc400078ef805 */
[----:B------:R-:W-:Y:S02]  /*20d0*/  ISETP.GE.AND P4, PT, R23, UR23, PT ;  /* 0x0000001717007c0c */ /* 0x000fe4000bf86270 */
[----:B------:R-:W-:Y:S02]  /*20e0*/  IADD3 R11, R9, UR10, RZ ;  /* 0x0000000a090b7c10 */ /* 0x000fe4000fffe0ff */
[----:B------:R-:W-:Y:S02]  /*20f0*/  ISETP.GE.AND P3, PT, R21, UR23, PT ;  /* 0x0000001715007c0c */ /* 0x000fe4000bf66270 */
[----:B------:R-:W-:Y:S01]  /*2100*/  SHF.R.U32.HI R3, RZ, 0x3, R3 ;  /* 0x00000003ff037819 */ /* 0x000fe20000011603 */
[----:B------:R-:W-:Y:S10]  /*2110*/  @P0 BRA `(.L_x_156) ;  /* 0x0000000000500947 */ /* 0x000ff40003800000 */
[----:B------:R-:W-:Y:S02]  /*2120*/  ULDC UR10, c[0x0][0x2d0] ;  /* 0x0000b400000a7ab9 */ /* 0x000fe40000000800 */
[----:B------:R-:W-:Y:S02]  /*2130*/  ISETP.GE.AND P1, PT, R204, UR10, PT ;  /* 0x0000000acc007c0c */ /* 0x000fe4000bf26270 */
[----:B------:R-:W-:-:S11]  /*2140*/  ISETP.GE.AND P0, PT, R161, UR10, PT ;  /* 0x0000000aa1007c0c */ /* 0x000fd6000bf06270 */
[----:B------:R-:W1:Y:S01]  /*2150*/  @!P1 LDC.64 R12, c[0x0][0x218] ;  /* 0x00008600ff0c9b82 */ /* 0x000e620000000a00 */
[----:B------:R1:W-:Y:S02]  /*2160*/  @P1 STS.128 [R242+0x8000], RZ ;  /* 0x008000fff2001388 */ /* 0x0003e40000000c00 */
        /* <DEDUP_REMOVED lines=15> */
.L_x_156:
[----:B------:R-:W-:Y:S05]  /*2260*/  BSYNC B0 ;  /* 0x0000000000007941 */ /* 0x000fea0003800000 */
.L_x_155:
[----:B------:R-:W-:Y:S01]  /*2270*/  USHF.L.U64.HI UR21, UR8, 0x4, UR9 ;  /* 0x0000000408157899 */ /* 0x000fe20008010209 */
[----:B------:R-:W-:Y:S01]  /*2280*/  BSSY B0, `(.L_x_157) ;  /* 0x000001a000007945 */ /* 0x000fe20003800000 */
[----:B------:R-:W-:Y:S01]  /*2290*/  USHF.L.U32 UR22, UR8, 0x4, URZ ;  /* 0x0000000408167899 */ /* 0x000fe2000800063f */
[----:B------:R-:W-:Y:S02]  /*22a0*/  LOP3.LUT R137, R5, R3, RZ, 0x3c, !PT ;  /* 0x0000000305897212 */ /* 0x000fe400078e3cff */
[----:B------:R-:W-:Y:S09]  /*22b0*/  @P5 BRA `(.L_x_158) ;  /* 0x0000000000585947 */ /* 0x000ff20003800000 */
[----:B------:R-:W-:Y:S01]  /*22c0*/  ULDC UR10, c[0x0][0x2d0] ;  /* 0x0000b400000a7ab9 */ /* 0x000fe20000000800 */
[----:B------:R-:W-:Y:S02]  /*22d0*/  IADD3 R3, P2, R8, UR22, RZ ;  /* 0x0000001608037c10 */ /* 0x000fe4000ff5e0ff */
[----:B------:R-:W-:Y:S02]  /*22e0*/  ISETP.GE.AND P1, PT, R204, UR10, PT ;  /* 0x0000000acc007c0c */ /* 0x000fe4000bf26270 */
[----:B------:R-:W-:Y:S02]  /*22f0*/  ISETP.GE.AND P0, PT, R161, UR10, PT ;  /* 0x0000000aa1007c0c */ /* 0x000fe4000bf06270 */
[----:B------:R-:W-:-:S09]  /*2300*/  IADD3.X R5, R11, UR21, RZ, P2, !PT ;  /* 0x000000150b057c10 */ /* 0x000fd200097fe4ff */
[----:B-1----:R-:W1:Y:S01]  /*2310*/  @!P1 LDC.64 R12, c[0x0][0x218] ;  /* 0x00008600ff0c9b82 */ /* 0x002e620000000a00 */
        /* <DEDUP_REMOVED lines=16> */
.L_x_158:
[----:B------:R-:W-:Y:S05]  /*2420*/  BSYNC B0 ;  /* 0x0000000000007941 */ /* 0x000fea0003800000 */
.L_x_157:
[----:B------:R-:W-:Y:S04]  /*2430*/  BSSY B0, `(.L_x_159) ;  /* 0x000001a000007945 */ /* 0x000fe80003800000 */
[----:B------:R-:W-:Y:S05]  /*2440*/  @P4 BRA `(.L_x_160) ;  /* 0x0000000000604947 */ /* 0x000fea0003800000 */
[----:B------:R-:W-:Y:S01]  /*2450*/  ULDC UR10, c[0x0][0x2d0] ;  /* 0x0000b400000a7ab9 */ /* 0x000fe20000000800 */
[----:B------:R-:W-:Y:S01]  /*2460*/  IMAD.U32 R5, RZ, RZ, UR8 ;  /* 0x00000008ff057e24 */ /* 0x000fe2000f8e00ff */
[----:B------:R-:W-:Y:S01]  /*2470*/  ISETP.GE.AND P1, PT, R204, UR10, PT ;  /* 0x0000000acc007c0c */ /* 0x000fe2000bf26270 */
[----:B-1----:R-:W-:Y:S01]  /*2480*/  IMAD.U32 R12, RZ, RZ, UR9 ;  /* 0x00000009ff0c7e24 */ /* 0x002fe2000f8e00ff */
[----:B------:R-:W-:Y:S02]  /*2490*/  ISETP.GE.AND P0, PT, R161, UR10, PT ;  /* 0x0000000aa1007c0c */ /* 0x000fe4000bf06270 */
[----:B------:R-:W-:-:S04]  /*24a0*/  LEA R3, P2, R5, R8, 0x5 ;  /* 0x0000000805037211 */ /* 0x000fc800078428ff */
[----:B------:R-:W-:-:S05]  /*24b0*/  LEA.HI.X R5, R5, R11, R12, 0x5, P2 ;  /* 0x0000000b05057211 */ /* 0x000fca00010f2c0c */
        /* <DEDUP_REMOVED lines=17> */
.L_x_160:
[----:B------:R-:W-:Y:S05]  /*25d0*/  BSYNC B0 ;  /* 0x0000000000007941 */ /* 0x000fea0003800000 */
.L_x_159:
[----:B------:R-:W-:Y:S04]  /*25e0*/  BSSY B0, `(.L_x_161) ;  /* 0x000001b000007945 */ /* 0x000fe80003800000 */
[----:B------:R-:W-:Y:S05]  /*25f0*/  @P3 BRA `(.L_x_162) ;  /* 0x0000000000643947 */ /* 0x000fea0003800000 */
[----:B------:R-:W-:Y:S01]  /*2600*/  ULDC UR10, c[0x0][0x2d0] ;  /* 0x0000b400000a7ab9 */ /* 0x000fe20000000800 */
[----:B------:R-:W-:Y:S01]  /*2610*/  IMAD.U32 R3, RZ, RZ, UR8 ;  /* 0x00000008ff037e24 */ /* 0x000fe2000f8e00ff */
[----:B------:R-:W-:Y:S01]  /*2620*/  ISETP.GE.AND P1, PT, R204, UR10, PT ;  /* 0x0000000acc007c0c */ /* 0x000fe2000bf26270 */
[----:B------:R-:W-:Y:S01]  /*2630*/  IMAD.MOV.U32 R10, RZ, RZ, R8 ;  /* 0x000000ffff0a7224 */ /* 0x000fe200078e0008 */
[----:B------:R-:W-:Y:S01]  /*2640*/  UIMAD UR11, UR9, 0x30, URZ ;  /* 0x00000030090b78a4 */ /* 0x000fe2000f8e023f */
[----:B------:R-:W-:Y:S02]  /*2650*/  ISETP.GE.AND P0, PT, R161, UR10, PT ;  /* 0x0000000aa1007c0c */ /* 0x000fe4000bf06270 */
[----:B------:R-:W-:-:S04]  /*2660*/  IMAD.WIDE.U32 R10, R3, 0x30, R10 ;  /* 0x00000030030a7825 */ /* 0x000fc800078e000a */
[----:B------:R-:W-:-:S04]  /*2670*/  VIADD R3, R11, UR11 ;  /* 0x0000000b0b037c36 */ /* 0x000fc80008000000 */
        /* <DEDUP_REMOVED lines=17> */
.L_x_162:
[----:B------:R-:W-:Y:S05]  /*2790*/  BSYNC B0 ;  /* 0x0000000000007941 */ /* 0x000fea0003800000 */
.L_x_161:
[----:B------:R-:W0:Y:S01]  /*27a0*/  LDGDEPBAR ;  /* 0x00000000000079af */ /* 0x000e220000000000 */
[----:B------:R-:W-:Y:S01]  /*27b0*/  ISETP.GE.AND P1, PT, R6, UR23, PT ;  /* 0x0000001706007c0c */ /* 0x000fe2000bf26270 */
[----:B------:R-:W-:Y:S01]  /*27c0*/  IMAD.IADD R10, R31, 0x1, R27 ;  /* 0x000000011f0a7824 */ /* 0x000fe200078e021b */
[----:B------:R-:W-:Y:S01]  /*27d0*/  UIMAD UR8, UR24, UR6, URZ ;  /* 0x00000006180872a4 */ /* 0x000fe2000f8e023f */
[----:B------:R-:W-:Y:S01]  /*27e0*/  IMAD.SHL.U32 R3, R25, 0x40, RZ ;  /* 0x0000004019037824 */ /* 0x000fe200078e00ff */
[----:B------:R-:W-:Y:S01]  /*27f0*/  LEA.HI R5, R28, R138, RZ, 0x5 ;  /* 0x0000008a1c057211 */ /* 0x000fe200078f28ff */
[----:B------:R-:W-:Y:S01]  /*2800*/  UIMAD.WIDE.U32 UR10, UR5, UR6, URZ ;  /* 0x00000006050a72a5 */ /* 0x000fe2000f8e003f */
[----:B------:R2:W-:Y:S01]  /*2810*/  STL [R1+0x50], R10 ;  /* 0x0000500a01007387 */ /* 0x0005e20000100800 */
[----:B------:R-:W-:Y:S01]  /*2820*/  UIMAD UR8, UR5, UR7, UR8 ;  /* 0x00000007050872a4 */ /* 0x000fe2000f8e0208 */
[----:B------:R-:W-:Y:S01]  /*2830*/  SHF.R.S32.HI R5, RZ, 0x5, R5 ;  /* 0x00000005ff057819 */ /* 0x000fe20000011405 */
[----:B------:R-:W-:Y:S01]  /*2840*/  BSSY B0, `(.L_x_163) ;  /* 0x0000028000007945 */ /* 0x000fe20003800000 */
[----:B------:R-:W-:Y:S01]  /*2850*/  LOP3.LUT R136, R3, 0xfffffe00, RZ, 0xc0, !PT ;  /* 0xfffffe0003887812 */ /* 0x000fe200078ec0ff */
[----:B------:R-:W-:Y:S01]  /*2860*/  UIADD3 UR8, UR11, UR8, URZ ;  /* 0x000000080b087290 */ /* 0x000fe2000fffe03f */
[----:B-1----:R-:W-:Y:S01]  /*2870*/  IMAD.U32 R8, RZ, RZ, UR10 ;  /* 0x0000000aff087e24 */ /* 0x002fe2000f8e00ff */
[----:B------:R-:W-:Y:S01]  /*2880*/  ISETP.GE.AND P5, PT, R22, UR23, PT ;  /* 0x0000001716007c0c */ /* 0x000fe2000bfa6270 */
[----:B------:R-:W-:Y:S01]  /*2890*/  IMAD.U32 R9, RZ, RZ, UR11 ;  /* 0x0000000bff097e24 */ /* 0x000fe2000f8e00ff */
[----:B------:R-:W-:Y:S01]  /*28a0*/  ISETP.GE.AND P4, PT, R23, UR23, PT ;  /* 0x0000001717007c0c */ /* 0x000fe2000bf86270 */
[----:B------:R-:W-:Y:S01]  /*28b0*/  IMAD R3, R5, 0x400, R136 ;  /* 0x0000040005037824 */ /* 0x000fe200078e0288 */
[----:B------:R-:W-:Y:S01]  /*28c0*/  LEA R6, P0, R8, R30, 0x6 ;  /* 0x0000001e08067211 */ /* 0x000fe200078030ff */
[----:B------:R-:W-:Y:S01]  /*28d0*/  IMAD.U32 R5, RZ, RZ, UR8 ;  /* 0x00000008ff057e24 */ /* 0x000fe2000f8e00ff */
[----:B------:R-:W-:Y:S01]  /*28e0*/  ISETP.GE.AND P3, PT, R21, UR23, PT ;  /* 0x0000001715007c0c */ /* 0x000fe2000bf66270 */
[----:B------:R-:W-:Y:S01]  /*28f0*/  IMAD.IADD R3, R137, 0x1, R3 ;  /* 0x0000000189037824 */ /* 0x000fe200078e0203 */
[----:B------:R-:W-:Y:S01]  /*2900*/  LEA R139, R0, UR4, 0x1 ;  /* 0x00000004008b7c11 */ /* 0x000fe2000f8e08ff */
[----:B------:R-:W-:-:S04]  /*2910*/  DEPBAR.LE SB0, 0x0 ;  /* 0x000080000000791a */ /* 0x000fc80000000000 */
[----:B------:R-:W-:Y:S01]  /*2920*/  BAR.SYNC.DEFER_BLOCKING 0x0 ;  /* 0x0000000000007b1d */ /* 0x000fe20000010000 */
[----:B------:R-:W-:Y:S02]  /*2930*/  LEA.HI.X R7, R8, R10, R5, 0x6, P0 ;  /* 0x0000000a08077211 */ /* 0x000fe400000f3405 */
[----:B------:R-:W-:-:S03]  /*2940*/  LEA R230, R3, UR4, 0x1 ;  /* 0x0000000403e67c11 */ /* 0x000fc6000f8e08ff */
[----:B------:R2:W-:Y:S04]  /*2950*/  @P1 STS.128 [R242+0xc000], RZ ;  /* 0x00c000fff2001388 */ /* 0x0005e80000000c00 */
[----:B------:R2:W-:Y:S01]  /*2960*/  @P1 STS.128 [R242+0xe000], RZ ;  /* 0x00e000fff2001388 */ /* 0x0005e20000000c00 */
[----:B------:R-:W-:Y:S05]  /*2970*/  @P1 BRA `(.L_x_164) ;  /* 0x0000000000501947 */ /* 0x000fea0003800000 */
        /* <DEDUP_REMOVED lines=20> */
.L_x_164:
[----:B------:R-:W-:Y:S05]  /*2ac0*/  BSYNC B0 ;  /* 0x0000000000007941 */ /* 0x000fea0003800000 */
.L_x_163:
[----:B------:R1:W-:Y:S01]  /*2ad0*/  @P5 STS.128 [R242+0xc800], RZ ;  /* 0x00c800fff2005388 */ /* 0x0003e20000000c00 */
[----:B------:R-:W-:Y:S03]  /*2ae0*/  BSSY B0, `(.L_x_165) ;  /* 0x000001c000007945 */ /* 0x000fe60003800000 */
[----:B------:R1:W-:Y:S01]  /*2af0*/  @P5 STS.128 [R242+0xe800], RZ ;  /* 0x00e800fff2005388 */ /* 0x0003e20000000c00 */
[----:B------:R-:W-:Y:S05]  /*2b00*/  @P5 BRA `(.L_x_166) ;  /* 0x0000000000645947 */ /* 0x000fea0003800000 */
[----:B------:R-:W-:Y:S01]  /*2b10*/  ULDC UR8, c[0x0][0x2d0] ;  /* 0x0000b40000087ab9 */ /* 0x000fe20000000800 */
[----:B------:R-:W-:Y:S01]  /*2b20*/  USHF.L.U32 UR9, UR7, 0x4, URZ ;  /* 0x0000000407097899 */ /* 0x000fe2000800063f */
[----:B------:R-:W-:Y:S01]  /*2b30*/  ISETP.GE.AND P1, PT, R204, UR8, PT ;  /* 0x00000008cc007c0c */ /* 0x000fe2000bf26270 */
[----:B------:R-:W-:Y:S01]  /*2b40*/  UIMAD.WIDE.U32 UR10, UR6, 0x10, URZ ;  /* 0x00000010060a78a5 */ /* 0x000fe2000f8e003f */
[----:B------:R-:W-:-:S03]  /*2b50*/  ISETP.GE.AND P0, PT, R161, UR8, PT ;  /* 0x00000008a1007c0c */ /* 0x000fc6000bf06270 */
[----:B------:R-:W-:Y:S02]  /*2b60*/  IMAD.U32 R3, RZ, RZ, UR9 ;  /* 0x00000009ff037e24 */ /* 0x000fe4000f8e00ff */
[----:B------:R-:W-:-:S04]  /*2b70*/  IADD3 R0, P2, R6, UR10, RZ ;  /* 0x0000000a06007c10 */ /* 0x000fc8000ff5e0ff */
[----:B------:R-:W-:Y:S02]  /*2b80*/  IADD3.X R3, R7, UR11, R3, P2, !PT ;  /* 0x0000000b07037c10 */ /* 0x000fe400097fe403 */
        /* <DEDUP_REMOVED lines=17> */
.L_x_166:
[----:B------:R-:W-:Y:S05]  /*2ca0*/  BSYNC B0 ;  /* 0x0000000000007941 */ /* 0x000fea0003800000 */
.L_x_165:
[----:B------:R1:W-:Y:S01]  /*2cb0*/  @P4 STS.128 [R242+0xd000], RZ ;  /* 0x00d000fff2004388 */ /* 0x0003e20000000c00 */
[----:B------:R-:W-:Y:S03]  /*2cc0*/  BSSY B0, `(.L_x_167) ;  /* 0x000001b000007945 */ /* 0x000fe60003800000 */
[----:B------:R1:W-:Y:S01]  /*2cd0*/  @P4 STS.128 [R242+0xf000], RZ ;  /* 0x00f000fff2004388 */ /* 0x0003e20000000c00 */
[----:B------:R-:W-:Y:S05]  /*2ce0*/  @P4 BRA `(.L_x_168) ;  /* 0x0000000000604947 */ /* 0x000fea0003800000 */
[----:B------:R-:W-:Y:S01]  /*2cf0*/  ULDC UR8, c[0x0][0x2d0] ;  /* 0x0000b40000087ab9 */ /* 0x000fe20000000800 */
[----:B------:R-:W-:Y:S01]  /*2d00*/  IMAD.U32 R3, RZ, RZ, UR6 ;  /* 0x00000006ff037e24 */ /* 0x000fe2000f8e00ff */
[----:B------:R-:W-:Y:S01]  /*2d10*/  ISETP.GE.AND P1, PT, R204, UR8, PT ;  /* 0x00000008cc007c0c */ /* 0x000fe2000bf26270 */
[----:B------:R-:W-:Y:S01]  /*2d20*/  IMAD.U32 R5, RZ, RZ, UR7 ;  /* 0x00000007ff057e24 */ /* 0x000fe2000f8e00ff */
[----:B------:R-:W-:Y:S02]  /*2d30*/  ISETP.GE.AND P0, PT, R161, UR8, PT ;  /* 0x00000008a1007c0c */ /* 0x000fe4000bf06270 */
[----:B------:R-:W-:-:S04]  /*2d40*/  LEA R0, P2, R3, R6, 0x5 ;  /* 0x0000000603007211 */ /* 0x000fc800078428ff */
[----:B------:R-:W-:-:S05]  /*2d50*/  LEA.HI.X R3, R3, R7, R5, 0x5, P2 ;  /* 0x0000000703037211 */ /* 0x000fca00010f2c05 */
        /* <DEDUP_REMOVED lines=17> */
.L_x_168:
[----:B------:R-:W-:Y:S05]  /*2e70*/  BSYNC B0 ;  /* 0x0000000000007941 */ /* 0x000fea0003800000 */
.L_x_167:
[----:B------:R1:W-:Y:S01]  /*2e80*/  @P3 STS.128 [R242+0xd800], RZ ;  /* 0x00d800fff2003388 */ /* 0x0003e20000000c00 */
[----:B------:R-:W-:Y:S03]  /*2e90*/  BSSY B0, `(.L_x_169) ;  /* 0x000001b000007945 */ /* 0x000fe60003800000 */
[----:B------:R1:W-:Y:S01]  /*2ea0*/  @P3 STS.128 [R242+0xf800], RZ ;  /* 0x00f800fff2003388 */ /* 0x0003e20000000c00 */
[----:B------:R-:W-:Y:S05]  /*2eb0*/  @P3 BRA `(.L_x_170) ;  /* 0x0000000000603947 */ /* 0x000fea0003800000 */
[----:B------:R-:W-:Y:S01]  /*2ec0*/  ULDC UR8, c[0x0][0x2d0] ;  /* 0x0000b40000087ab9 */ /* 0x000fe20000000800 */
[----:B------:R-:W-:Y:S01]  /*2ed0*/  IMAD.U32 R0, RZ, RZ, UR6 ;  /* 0x00000006ff007e24 */ /* 0x000fe2000f8e00ff */
[----:B------:R-:W-:Y:S01]  /*2ee0*/  ISETP.GE.AND P1, PT, R204, UR8, PT ;  /* 0x00000008cc007c0c */ /* 0x000fe2000bf26270 */
[----:B------:R-:W-:Y:S01]  /*2ef0*/  UIMAD UR9, UR7, 0x30, URZ ;  /* 0x00000030070978a4 */ /* 0x000fe2000f8e023f */
[----:B------:R-:W-:Y:S01]  /*2f00*/  ISETP.GE.AND P0, PT, R161, UR8, PT ;  /* 0x00000008a1007c0c */ /* 0x000fe2000bf06270 */
[----:B------:R-:W-:-:S04]  /*2f10*/  IMAD.WIDE.U32 R6, R0, 0x30, R6 ;  /* 0x0000003000067825 */ /* 0x000fc800078e0006 */
[----:B------:R-:W-:-:S06]  /*2f20*/  VIADD R0, R7, UR9 ;  /* 0x0000000907007c36 */ /* 0x000fcc0008000000 */
        /* <DEDUP_REMOVED lines=17> */
.L_x_170:
[----:B------:R-:W-:Y:S05]  /*3040*/  BSYNC B0 ;  /* 0x0000000000007941 */ /* 0x000fea0003800000 */
.L_x_169:
[----:B------:R-:W-:Y:S01]  /*3050*/  LDSM.16.M88.4 R12, [R230] ;  /* 0x00000000e60c783b */ /* 0x000fe20000000200 */
[----:B------:R-:W-:Y:S01]  /*3060*/  R2P PR, R36, 0x6 ;  /* 0x0000000624007804 */ /* 0x000fe20000000000 */
[C---:B------:R-:W-:Y:S01]  /*3070*/  VIADD R0, R139.reuse, 0x8000 ;  /* 0x000080008b007836 */ /* 0x040fe20000000000 */
[----:B------:R-:W-:Y:S01]  /*3080*/  UISETP.GE.AND UP0, UPT, UR20, 0x41, UPT ;  /* 0x000000411400788c */ /* 0x000fe2000bf06270 */
[----:B------:R-:W5:Y:S01]  /*3090*/  LDSM.16.M88.4 R20, [R139+0x8000] ;  /* 0x008000008b14783b */ /* 0x000f620000000200 */
[----:B------:R-:W-:Y:S02]  /*30a0*/  VIADD R234, R139, 0x8020 ;  /* 0x000080208bea7836 */ /* 0x000fe40000000000 */
[--C-:B------:R-:W-:Y:S01]  /*30b0*/  IMAD R231, R4, 0x2, R230.reuse ;  /* 0x0000000204e77824 */ /* 0x100fe200078e02e6 */
[----:B-12---:R-:W1:Y:S01]  /*30c0*/  LDSM.16.M88.4 R8, [R230+0x2000] ;  /* 0x00200000e608783b */ /* 0x006e620000000200 */
[C---:B------:R-:W-:Y:S02]  /*30d0*/  IMAD R233, R2.reuse, 0x2, R230 ;  /* 0x0000000202e97824 */ /* 0x040fe400078e02e6 */
[----:B------:R-:W-:Y:S01]  /*30e0*/  IMAD R232, R2, 0x2, R231 ;  /* 0x0000000202e87824 */ /* 0x000fe200078e02e7 */
[----:B------:R-:W2:Y:S01]  /*30f0*/  LDSM.16.M88.4 R32, [R139+0x8800] ;  /* 0x008800008b20783b */ /* 0x000ea20000000200 */
[----:B------:R-:W-:-:S02]  /*3100*/  IMAD.U32 R3, RZ, RZ, UR5 ;  /* 0x00000005ff037e24 */ /* 0x000fc4000f8e00ff */
[----:B------:R-:W-:Y:S01]  /*3110*/  @P1 VIADD R234, R0, 0xffffffe0 ;  /* 0xffffffe000ea1836 */ /* 0x000fe20000000000 */
[----:B------:R-:W2:Y:S01]  /*3120*/  LDSM.16.M88.4 R28, [R139+0x9000] ;  /* 0x009000008b1c783b */ /* 0x000ea20000000200 */
[----:B------:R-:W-:Y:S02]  /*3130*/  IMAD.MOV.U32 R0, RZ, RZ, 0x40 ;  /* 0x00000040ff007424 */ /* 0x000fe400078e00ff */
[C---:B------:R-:W-:Y:S01]  /*3140*/  VIADD R241, R234.reuse, 0x800 ;  /* 0x00000800eaf17836 */ /* 0x040fe20000000000 */
[----:B------:R-:W2:Y:S01]  /*3150*/  LDSM.16.M88.4 R24, [R139+0x9800] ;  /* 0x009800008b18783b */ /* 0x000ea20000000200 */
[----:B------:R-:W-:Y:S01]  /*3160*/  VIADD R240, R234, 0x1000 ;  /* 0x00001000eaf07836 */ /* 0x000fe20000000000 */
[----:B------:R-:W-:Y:S01]  /*3170*/  SEL R0, R0, 0xffffffc0, !P2 ;  /* 0xffffffc000007807 */ /* 0x000fe20005000000 */
[C---:B------:R-:W-:Y:S01]  /*3180*/  VIADD R239, R234.reuse, 0x1800 ;  /* 0x00001800eaef7836 */ /* 0x040fe20000000000 */
[----:B---34-:R-:W-:Y:S01]  /*3190*/  LDSM.16.M88.4 R16, [R231+0x2000] ;  /* 0x00200000e710783b */ /* 0x018fe20000000200 */
[----:B------:R-:W-:-:S02]  /*31a0*/  VIADD R238, R234, 0x2000 ;  /* 0x00002000eaee7836 */ /* 0x000fc40000000000 */
[----:B------:R-:W-:Y:S01]  /*31b0*/  IMAD.IADD R229, R139, 0x1, R0 ;  /* 0x000000018be57824 */ /* 0x000fe200078e0200 */
[----:B------:R-:W3:Y:S01]  /*31c0*/  LDSM.16.M88.4 R48, [R234+0x800] ;  /* 0x00080000ea30783b */ /* 0x000ee20000000200 */
[----:B------:R-:W-:Y:S02]  /*31d0*/  IMAD.IADD R228, R0, 0x1, R234 ;  /* 0x0000000100e47824 */ /* 0x000fe400078e02ea */
[----:B------:R-:W-:Y:S01]  /*31e0*/  IMAD.SHL.U32 R0, R138, 0x2, RZ ;  /* 0x000000028a007824 */ /* 0x000fe200078e00ff */
[----:B------:R-:W4:Y:S01]  /*31f0*/  LDSM.16.M88.4 R40, [R234] ;  /* 0x00000000ea28783b */ /* 0x000f220000000200 */
[C---:B------:R-:W-:Y:S02]  /*3200*/  VIADD R237, R234.reuse, 0x2800 ;  /* 0x00002800eaed7836 */ /* 0x040fe40000000000 */
[----:B------:R-:W-:Y:S01]  /*3210*/  VIADD R236, R234, 0x3000 ;  /* 0x00003000eaec7836 */ /* 0x000fe20000000000 */
[----:B------:R-:W4:Y:S01]  /*3220*/  LDSM.16.M88.4 R44, [R234+0x1000] ;  /* 0x00100000ea2c783b */ /* 0x000f220000000200 */
[----:B------:R-:W-:Y:S01]  /*3230*/  LOP3.LUT R0, R0, 0x6, RZ, 0xc0, !PT ;  /* 0x0000000600007812 */ /* 0x000fe200078ec0ff */
[----:B------:R-:W-:-:S02]  /*3240*/  VIADD R235, R234, 0x3800 ;  /* 0x00003800eaeb7836 */ /* 0x000fc40000000000 */
[----:B------:R-:W4:Y:S02]  /*3250*/  LDSM.16.M88.4 R52, [R234+0x1800] ;  /* 0x00180000ea34783b */ /* 0x000f240000000200 */
[----:B------:R-:W-:Y:S01]  /*3260*/  IMAD R3, R3, 0x40, R0 ;  /* 0x0000004003037824 */ /* 0x000fe200078e0200 */
[----:B------:R-:W-:Y:S01]  /*3270*/  LOP3.LUT R0, R137, R136, RZ, 0xfc, !PT ;  /* 0x0000008889007212 */ /* 0x000fe200078efcff */
[-C--:B-----5:R-:W-:Y:S01]  /*3280*/  HMMA.16816.F32.BF16 R104, R12, R20.reuse, RZ ;  /* 0x000000140c68723c */ /* 0x0a0fe200000418ff */
[----:B------:R-:W0:Y:S01]  /*3290*/  LDGDEPBAR ;  /* 0x00000000000079af */ /* 0x000e220000000000 */
[C---:B------:R-:W-:Y:S01]  /*32a0*/  VIADD R5, R3.reuse, 0x8 ;  /* 0x0000000803057836 */ /* 0x040fe20000000000 */
[C---:B------:R-:W-:Y:S01]  /*32b0*/  ISETP.GE.AND P1, PT, R3.reuse, UR20, PT ;  /* 0x0000001403007c0c */ /* 0x040fe2000bf26270 */
[----:B------:R-:W-:Y:S02]  /*32c0*/  VIADD R6, R3, 0x1 ;  /* 0x0000000103067836 */ /* 0x000fe40000000000 */
[----:B-1----:R-:W-:Y:S01]  /*32d0*/  HMMA.16816.F32.BF16 R36, R8, R20, RZ ;  /* 0x000000140824723c */ /* 0x002fe200000418ff */
[----:B------:R-:W-:Y:S01]  /*32e0*/  ISETP.GE.AND P6, PT, R5, UR20, PT ;  /* 0x0000001405007c0c */ /* 0x000fe2000bfc6270 */
[C---:B------:R-:W-:Y:S01]  /*32f0*/  VIADD R5, R3.reuse, 0x10 ;  /* 0x0000001003057836 */ /* 0x040fe20000000000 */
[----:B------:R-:W-:Y:S01]  /*3300*/  ISETP.GE.AND P0, PT, R6, UR20, PT ;  /* 0x0000001406007c0c */ /* 0x000fe2000bf06270 */
[----:B------:R-:W-:-:S02]  /*3310*/  VIADD R6, R3, 0x9 ;  /* 0x0000000903067836 */ /* 0x000fc40000000000 */
[-C--:B------:R-:W-:Y:S01]  /*3320*/  HMMA.16816.F32.BF16 R96, R8, R22.reuse, RZ ;  /* 0x000000160860723c */ /* 0x080fe200000418ff */
[----:B------:R-:W-:Y:S01]  /*3330*/  ISETP.GE.AND P4, PT, R5, UR20, PT ;  /* 0x0000001405007c0c */ /* 0x000fe2000bf86270 */
[C---:B------:R-:W-:Y:S01]  /*3340*/  VIADD R5, R3.reuse, 0x19 ;  /* 0x0000001903057836 */ /* 0x040fe20000000000 */
[----:B------:R-:W-:Y:S01]  /*3350*/  ISETP.GE.AND P5, PT, R6, UR20, PT ;  /* 0x0000001406007c0c */ /* 0x000fe2000bfa6270 */
[C---:B------:R-:W-:Y:S02]  /*3360*/  VIADD R7, R3.reuse, 0x11 ;  /* 0x0000001103077836 */ /* 0x040fe40000000000 */
[----:B------:R-:W-:Y:S01]  /*3370*/  HMMA.16816.F32.BF16 R92, R12, R22, RZ ;  /* 0x000000160c5c723c */ /* 0x000fe200000418ff */
[----:B------:R-:W1:Y:S01]  /*3380*/  LDSM.16.M88.4 R20, [R231] ;  /* 0x00000000e714783b */ /* 0x000e620000000200 */
[----:B------:R-:W-:Y:S01]  /*3390*/  VIADD R6, R3, 0x18 ;  /* 0x0000001803067836 */ /* 0x000fe20000000000 */
[----:B------:R-:W-:-:S03]  /*33a0*/  ISETP.GE.AND P3, PT, R7, UR20, PT ;  /* 0x0000001407007c0c */ /* 0x000fc6000bf66270 */
[----:B--2---:R-:W-:Y:S01]  /*33b0*/  HMMA.16816.F32.BF16 R60, R8, R32, RZ ;  /* 0x00000020083c723c */ /* 0x004fe200000418ff */
[----:B------:R-:W-:-:S05]  /*33c0*/  ISETP.GE.AND P2, PT, R6, UR20, PT ;  /* 0x0000001406007c0c */ /* 0x000fca000bf46270 */
[C---:B------:R-:W-:Y:S06]  /*33d0*/  HMMA.16816.F32.BF16 R84, R8.reuse, R28, RZ ;  /* 0x0000001c0854723c */ /* 0x040fec00000418ff */
[C---:B------:R-:W-:Y:S06]  /*33e0*/  HMMA.16816.F32.BF16 R76, R8.reuse, R24, RZ ;  /* 0x00000018084c723c */ /* 0x040fec00000418ff */
[C---:B------:R-:W-:Y:S06]  /*33f0*/  HMMA.16816.F32.BF16 R88, R8.reuse, R34, RZ ;  /* 0x000000220858723c */ /* 0x040fec00000418ff */
[C---:B------:R-:W-:Y:S06]  /*3400*/  HMMA.16816.F32.BF16 R80, R8.reuse, R30, RZ ;  /* 0x0000001e0850723c */ /* 0x040fec00000418ff */
[----:B------:R-:W-:Y:S01]  /*3410*/  HMMA.16816.F32.BF16 R72, R8, R26, RZ ;  /* 0x0000001a0848723c */ /* 0x000fe200000418ff */
[----:B------:R-:W-:Y:S05]  /*3420*/  LDSM.16.M88.4 R8, [R233+0x2000] ;  /* 0x00200000e908783b */ /* 0x000fea0000000200 */
[C---:B------:R-:W-:Y:S06]  /*3430*/  HMMA.16816.F32.BF16 R64, R12.reuse, R28, RZ ;  /* 0x0000001c0c40723c */ /* 0x040fec00000418ff */
[C---:B------:R-:W-:Y:S01]  /*3440*/  HMMA.16816.F32.BF16 R108, R12.reuse, R30, RZ ;  /* 0x0000001e0c6c723c */ /* 0x040fe200000418ff */
[----:B------:R-:W2:Y:S05]  /*3450*/  LDSM.16.M88.4 R28, [R229+0x9000] ;  /* 0x00900000e51c783b */ /* 0x000eaa0000000200 */
[C---:B------:R-:W-:Y:S06]  /*3460*/  HMMA.16816.F32.BF16 R56, R12.reuse, R24, RZ ;  /* 0x000000180c38723c */ /* 0x040fec00000418ff */
[----:B------:R-:W-:Y:S01]  /*3470*/  HMMA.16816.F32.BF16 R112, R12, R26, RZ ;  /* 0x0000001a0c70723c */ /* 0x000fe200000418ff */
[----:B------:R-:W-:Y:S05]  /*3480*/  LDSM.16.M88.4 R24, [R229+0x9800] ;  /* 0x00980000e518783b */ /* 0x000fea0000000200 */
[----:B---3--:R-:W-:Y:S06]  /*3490*/  HMMA.16816.F32.BF16 R116, R16, R48, R60 ;  /* 0x000000301074723c */ /* 0x008fec000004183c */
[C---:B------:R-:W-:Y:S06]  /*34a0*/  HMMA.16816.F32.BF16 R68, R12.reuse, R32, RZ ;  /* 0x000000200c44723c */ /* 0x040fec00000418ff */
[----:B------:R-:W-:Y:S01]  /*34b0*/  HMMA.16816.F32.BF16 R100, R12, R34, RZ ;  /* 0x000000220c64723c */ /* 0x000fe200000418ff */
[----:B------:R-:W-:Y:S04]  /*34c0*/  LDSM.16.M88.4 R12, [R233] ;  /* 0x00000000e90c783b */ /* 0x000fe80000000200 */
[----:B------:R-:W-:Y:S01]  /*34d0*/  LDSM.16.M88.4 R32, [R229+0x8800] ;  /* 0x00880000e520783b */ /* 0x000fe20000000200 */
[C---:B----4-:R-:W-:Y:S03]  /*34e0*/  HMMA.16816.F32.BF16 R120, R16.reuse, R40, R36 ;  /* 0x000000281078723c */ /* 0x050fe60000041824 */
[----:B------:R-:W3:Y:S03]  /*34f0*/  LDSM.16.M88.4 R36, [R229+0x8000] ;  /* 0x00800000e524783b */ /* 0x000ee60000000200 */
[C---:B------:R-:W-:Y:S06]  /*3500*/  HMMA.16816.F32.BF16 R60, R16.reuse, R44, R84 ;  /* 0x0000002c103c723c */ /* 0x040fec0000041854 */
[C---:B------:R-:W-:Y:S06]  /*3510*/  HMMA.16816.F32.BF16 R152, R16.reuse, R52, R76 ;  /* 0x000000341098723c */ /* 0x040fec000004184c */
[C---:B------:R-:W-:Y:S06]  /*3520*/  HMMA.16816.F32.BF16 R96, R16.reuse, R42, R96 ;  /* 0x0000002a1060723c */ /* 0x040fec0000041860 */
[C---:B------:R-:W-:Y:S06]  /*3530*/  HMMA.16816.F32.BF16 R132, R16.reuse, R50, R88 ;  /* 0x000000321084723c */ /* 0x040fec0000041858 */
[C---:B------:R-:W-:Y:S06]  /*3540*/  HMMA.16816.F32.BF16 R128, R16.reuse, R46, R80 ;  /* 0x0000002e1080723c */ /* 0x040fec0000041850 */
[----:B------:R-:W-:Y:S01]  /*3550*/  HMMA.16816.F32.BF16 R124, R16, R54, R72 ;  /* 0x00000036107c723c */ /* 0x000fe20000041848 */
[----:B------:R-:W-:Y:S05]  /*3560*/  LDSM.16.M88.4 R16, [R232+0x2000] ;  /* 0x00200000e810783b */ /* 0x000fea0000000200 */
[C---:B-1----:R-:W-:Y:S06]  /*3570*/  HMMA.16816.F32.BF16 R148, R20.reuse, R52, R56 ;  /* 0x000000341494723c */ /* 0x042fec0000041838 */
[C---:B------:R-:W-:Y:S01]  /*3580*/  HMMA.16816.F32.BF16 R76, R20.reuse, R54, R112 ;  /* 0x00000036144c723c */ /* 0x040fe20000041870 */
[----:B------:R-:W1:Y:S05]  /*3590*/  LDSM.16.M88.4 R52, [R228+0x1000] ;  /* 0x00100000e434783b */ /* 0x000e6a0000000200 */
[C---:B------:R-:W-:Y:S06]  /*35a0*/  HMMA.16816.F32.BF16 R80, R20.reuse, R40, R104 ;  /* 0x000000281450723c */ /* 0x040fec0000041868 */
[----:B------:R-:W-:Y:S06]  /*35b0*/  HMMA.16816.F32.BF16 R88, R20, R42, R92 ;  /* 0x0000002a1458723c */ /* 0x000fec000004185c */
[----:B--2---:R-:W-:Y:S01]  /*35c0*/  HMMA.16816.F32.BF16 R40, R8, R28, R60 ;  /* 0x0000001c0828723c */ /* 0x004fe2000004183c */
[----:B------:R-:W2:Y:S05]  /*35d0*/  LDSM.16.M88.4 R60, [R228+0x1800] ;  /* 0x00180000e43c783b */ /* 0x000eaa0000000200 */
[C---:B------:R-:W-:Y:S06]  /*35e0*/  HMMA.16816.F32.BF16 R140, R20.reuse, R48, R68 ;  /* 0x00000030148c723c */ /* 0x040fec0000041844 */
[C---:B------:R-:W-:Y:S06]  /*35f0*/  HMMA.16816.F32.BF16 R144, R20.reuse, R44, R64 ;  /* 0x0000002c1490723c */ /* 0x040fec0000041840 */
[C---:B------:R-:W-:Y:S01]  /*3600*/  HMMA.16816.F32.BF16 R100, R20.reuse, R50, R100 ;  /* 0x000000321464723c */ /* 0x040fe20000041864 */
[----:B------:R-:W4:Y:S05]  /*3610*/  LDSM.16.M88.4 R48, [R228+0x800] ;  /* 0x00080000e430783b */ /* 0x000f2a0000000200 */
[----:B------:R-:W-:Y:S01]  /*3620*/  HMMA.16816.F32.BF16 R84, R20, R46, R108 ;  /* 0x0000002e1454723c */ /* 0x000fe2000004186c */
[----:B------:R-:W-:Y:S04]  /*3630*/  LDSM.16.M88.4 R44, [R228] ;  /* 0x00000000e42c783b */ /* 0x000fe80000000200 */
[----:B------:R-:W5:Y:S01]  /*3640*/  LDSM.16.M88.4 R20, [R232] ;  /* 0x00000000e814783b */ /* 0x000f620000000200 */
[C---:B---3--:R-:W-:Y:S06]  /*3650*/  HMMA.16816.F32.BF16 R72, R8.reuse, R36, R120 ;  /* 0x000000240848723c */ /* 0x048fec0000041878 */
[C---:B------:R-:W-:Y:S06]  /*3660*/  HMMA.16816.F32.BF16 R68, R8.reuse, R38, R96 ;  /* 0x000000260844723c */ /* 0x040fec0000041860 */
[----:B------:R-:W-:Y:S06]  /*3670*/  HMMA.16816.F32.BF16 R92, R8, R26, R124 ;  /* 0x0000001a085c723c */ /* 0x000fec000004187c */
[----:B------:R-:W-:Y:S06]  /*3680*/  HMMA.16816.F32.BF16 R80, R12, R36, R80 ;  /* 0x000000240c50723c */ /* 0x000fec0000041850 */
[----:B------:R-:W-:Y:S06]  /*3690*/  HMMA.16816.F32.BF16 R56, R8, R34, R132 ;  /* 0x000000220838723c */ /* 0x000fec0000041884 */
[----:B------:R-:W-:Y:S06]  /*36a0*/  HMMA.16816.F32.BF16 R36, R12, R38, R88 ;  /* 0x000000260c24723c */ /* 0x000fec0000041858 */
[----:B------:R-:W-:Y:S06]  /*36b0*/  HMMA.16816.F32.BF16 R64, R8, R32, R116 ;  /* 0x000000200840723c */ /* 0x000fec0000041874 */
[C---:B------:R-:W-:Y:S06]  /*36c0*/  HMMA.16816.F32.BF16 R120, R12.reuse, R24, R148 ;  /* 0x000000180c78723c */ /* 0x040fec0000041894 */
[C---:B------:R-:W-:Y:S06]  /*36d0*/  HMMA.16816.F32.BF16 R88, R12.reuse, R32, R140 ;  /* 0x000000200c58723c */ /* 0x040fec000004188c */
[C---:B------:R-:W-:Y:S01]  /*36e0*/  HMMA.16816.F32.BF16 R100, R12.reuse, R34, R100 ;  /* 0x000000220c64723c */ /* 0x040fe20000041864 */
[----:B------:R-:W-:Y:S05]  /*36f0*/  LDSM.16.M88.4 R32, [R139+0xb000] ;  /* 0x00b000008b20783b */ /* 0x000fea0000000200 */
[C---:B------:R-:W-:Y:S06]  /*3700*/  HMMA.16816.F32.BF16 R108, R12.reuse, R28, R144 ;  /* 0x0000001c0c6c723c */ /* 0x040fec0000041890 */
[C---:B------:R-:W-:Y:S06]  /*3710*/  HMMA.16816.F32.BF16 R84, R12.reuse, R30, R84 ;  /* 0x0000001e0c54723c */ /* 0x040fec0000041854 */
[----:B------:R-:W-:Y:S01]  /*3720*/  HMMA.16816.F32.BF16 R116, R12, R26, R76 ;  /* 0x0000001a0c74723c */ /* 0x000fe2000004184c */
[----:B------:R-:W-:Y:S05]  /*3730*/  LDSM.16.M88.4 R12, [R230+0x4000] ;  /* 0x00400000e60c783b */ /* 0x000fea0000000200 */
[----:B-1----:R-:W-:Y:S01]  /*3740*/  HMMA.16816.F32.BF16 R148, R16, R52, R40 ;  /* 0x000000341094723c */ /* 0x002fe20000041828 */
[----:B------:R-:W1:Y:S05]  /*3750*/  LDSM.16.M88.4 R40, [R139+0xa000] ;  /* 0x00a000008b28783b */ /* 0x000e6a0000000200 */
[C---:B------:R-:W-:Y:S01]  /*3760*/  HMMA.16816.F32.BF16 R96, R8.reuse, R30, R128 ;  /* 0x0000001e0860723c */ /* 0x040fe20000041880 */
[----:B------:R-:W-:Y:S05]  /*3770*/  LDSM.16.M88.4 R28, [R139+0xb800] ;  /* 0x00b800008b1c783b */ /* 0x000fea0000000200 */
[----:B------:R-:W-:Y:S01]  /*3780*/  HMMA.16816.F32.BF16 R104, R8, R24, R152 ;  /* 0x000000180868723c */ /* 0x000fe20000041898 */
[----:B------:R-:W3:Y:S04]  /*3790*/  LDSM.16.M88.4 R8, [R230+0x6000] ;  /* 0x00600000e608783b */ /* 0x000ee80000000200 */
[----:B------:R-:W-:Y:S01]  /*37a0*/  LDSM.16.M88.4 R24, [R231+0x4000] ;  /* 0x00400000e718783b */ /* 0x000fe20000000200 */
[C---:B--2---:R-:W-:Y:S06]  /*37b0*/  HMMA.16816.F32.BF16 R124, R16.reuse, R62, R92 ;  /* 0x0000003e107c723c */ /* 0x044fec000004185c */
[----:B----4-:R-:W-:Y:S06]  /*37c0*/  HMMA.16816.F32.BF16 R152, R16, R50, R56 ;  /* 0x000000321098723c */ /* 0x010fec0000041838 */
[C---:B-----5:R-:W-:Y:S01]  /*37d0*/  HMMA.16816.F32.BF16 R92, R20.reuse, R46, R36 ;  /* 0x0000002e145c723c */ /* 0x060fe20000041824 */
[----:B------:R-:W2:Y:S05]  /*37e0*/  LDSM.16.M88.4 R36, [R139+0xa800] ;  /* 0x00a800008b24783b */ /* 0x000eaa0000000200 */
[-C--:B------:R-:W-:Y:S06]  /*37f0*/  HMMA.16816.F32.BF16 R56, R20, R44.reuse, R80 ;  /* 0x0000002c1438723c */ /* 0x080fec0000041850 */
        /* <DEDUP_REMOVED lines=8> */
[----:B------:R-:W4:Y:S05]  /*3880*/  LDSM.16.M88.4 R48, [R234+0x2000] ;  /* 0x00200000ea30783b */ /* 0x000f2a0000000200 */
[C---:B------:R-:W-:Y:S06]  /*3890*/  HMMA.16816.F32.BF16 R76, R20.reuse, R52, R108 ;  /* 0x00000034144c723c */ /* 0x040fec000004186c */
[C---:B------:R-:W-:Y:S01]  /*38a0*/  HMMA.16816.F32.BF16 R72, R20.reuse, R54, R84 ;  /* 0x000000361448723c */ /* 0x040fe20000041854 */
[----:B------:R-:W-:Y:S05]  /*38b0*/  LDSM.16.M88.4 R52, [R234+0x3800] ;  /* 0x00380000ea34783b */ /* 0x000fea0000000200 */
[C---:B------:R-:W-:Y:S06]  /*38c0*/  HMMA.16816.F32.BF16 R68, R20.reuse, R60, R120 ;  /* 0x0000003c1444723c */ /* 0x040fec0000041878 */
[----:B------:R-:W-:Y:S01]  /*38d0*/  HMMA.16816.F32.BF16 R44, R20, R62, R116 ;  /* 0x0000003e142c723c */ /* 0x000fe20000041874 */
[----:B------:R-:W5:Y:S05]  /*38e0*/  LDSM.16.M88.4 R60, [R234+0x2800] ;  /* 0x00280000ea3c783b */ /* 0x000f6a0000000200 */
[-C--:B-1----:R-:W-:Y:S01]  /*38f0*/  HMMA.16816.F32.BF16 R64, R12, R40.reuse, R56 ;  /* 0x000000280c40723c */ /* 0x082fe20000041838 */
[----:B------:R-:W1:Y:S05]  /*3900*/  LDSM.16.M88.4 R56, [R234+0x3000] ;  /* 0x00300000ea38783b */ /* 0x000e6a0000000200 */
[C---:B---3--:R-:W-:Y:S06]  /*3910*/  HMMA.16816.F32.BF16 R20, R8.reuse, R40, R112 ;  /* 0x000000280814723c */ /* 0x048fec0000041870 */
[C---:B------:R-:W-:Y:S06]  /*3920*/  HMMA.16816.F32.BF16 R84, R8.reuse, R42, R128 ;  /* 0x0000002a0854723c */ /* 0x040fec0000041880 */
[C---:B--2---:R-:W-:Y:S06]  /*3930*/  HMMA.16816.F32.BF16 R96, R8.reuse, R36, R132 ;  /* 0x000000240860723c */ /* 0x044fec0000041884 */
[C---:B------:R-:W-:Y:S06]  /*3940*/  HMMA.16816.F32.BF16 R104, R8.reuse, R34, R144 ;  /* 0x000000220868723c */ /* 0x040fec0000041890 */
[C---:B------:R-:W-:Y:S06]  /*3950*/  HMMA.16816.F32.BF16 R108, R8.reuse, R38, R152 ;  /* 0x00000026086c723c */ /* 0x040fec0000041898 */
[C---:B------:R-:W-:Y:S06]  /*3960*/  HMMA.16816.F32.BF16 R100, R8.reuse, R32, R148 ;  /* 0x000000200864723c */ /* 0x040fec0000041894 */
[C---:B------:R-:W-:Y:S06]  /*3970*/  HMMA.16816.F32.BF16 R132, R8.reuse, R28, R140 ;  /* 0x0000001c0884723c */ /* 0x040fec000004188c */
[----:B------:R-:W-:Y:S01]  /*3980*/  HMMA.16816.F32.BF16 R112, R8, R30, R124 ;  /* 0x0000001e0870723c */ /* 0x000fe2000004187c */
[----:B------:R-:W-:Y:S05]  /*3990*/  LDSM.16.M88.4 R8, [R233+0x6000] ;  /* 0x00600000e908783b */ /* 0x000fea0000000200 */
[C---:B------:R-:W-:Y:S01]  /*39a0*/  HMMA.16816.F32.BF16 R144, R12.reuse, R42, R92 ;  /* 0x0000002a0c90723c */ /* 0x040fe2000004185c */
[----:B------:R-:W-:Y:S05]  /*39b0*/  LDSM.16.M88.4 R40, [R229+0xa800] ;  /* 0x00a80000e528783b */ /* 0x000fea0000000200 */
        /* <DEDUP_REMOVED lines=8> */
[----:B------:R-:W2:Y:S04]  /*3a40*/  LDSM.16.M88.4 R44, [R229+0xa000] ;  /* 0x00a00000e52c783b */ /* 0x000ea80000000200 */
[----:B------:R-:W3:Y:S01]  /*3a50*/  LDSM.16.M88.4 R12, [R233+0x4000] ;  /* 0x00400000e90c783b */ /* 0x000ee20000000200 */
[-C--:B----4-:R-:W-:Y:S03]  /*3a60*/  HMMA.16816.F32.BF16 R120, R16, R48.reuse, R20 ;  /* 0x000000301078723c */ /* 0x090fe60000041814 */
[----:B------:R-:W-:Y:S03]  /*3a70*/  LDSM.16.M88.4 R28, [R228+0x2000] ;  /* 0x00200000e41c783b */ /* 0x000fe60000000200 */
[----:B------:R-:W-:Y:S01]  /*3a80*/  HMMA.16816.F32.BF16 R64, R24, R48, R64 ;  /* 0x000000301840723c */ /* 0x000fe20000041840 */
[----:B------:R-:W-:Y:S05]  /*3a90*/  LDSM.16.M88.4 R20, [R232+0x4000] ;  /* 0x00400000e814783b */ /* 0x000fea0000000200 */
[C---:B------:R-:W-:Y:S06]  /*3aa0*/  HMMA.16816.F32.BF16 R68, R16.reuse, R50, R84 ;  /* 0x000000321044723c */ /* 0x040fec0000041854 */
[C---:B-----5:R-:W-:Y:S06]  /*3ab0*/  HMMA.16816.F32.BF16 R80, R16.reuse, R60, R96 ;  /* 0x0000003c1050723c */ /* 0x060fec0000041860 */
[C---:B------:R-:W-:Y:S06]  /*3ac0*/  HMMA.16816.F32.BF16 R108, R16.reuse, R62, R108 ;  /* 0x0000003e106c723c */ /* 0x040fec000004186c */
[C---:B-1----:R-:W-:Y:S06]  /*3ad0*/  HMMA.16816.F32.BF16 R100, R16.reuse, R56, R100 ;  /* 0x000000381064723c */ /* 0x042fec0000041864 */
[C---:B------:R-:W-:Y:S06]  /*3ae0*/  HMMA.16816.F32.BF16 R96, R16.reuse, R58, R104 ;  /* 0x0000003a1060723c */ /* 0x040fec0000041868 */
[C---:B------:R-:W-:Y:S06]  /*3af0*/  HMMA.16816.F32.BF16 R92, R16.reuse, R52, R132 ;  /* 0x00000034105c723c */ /* 0x040fec0000041884 */
[----:B------:R-:W-:Y:S01]  /*3b00*/  HMMA.16816.F32.BF16 R76, R16, R54, R112 ;  /* 0x00000036104c723c */ /* 0x000fe20000041870 */
[----:B------:R-:W1:Y:S05]  /*3b10*/  LDSM.16.M88.4 R16, [R232+0x6000] ;  /* 0x00600000e810783b */ /* 0x000e6a0000000200 */
[C---:B------:R-:W-:Y:S01]  /*3b20*/  HMMA.16816.F32.BF16 R72, R24.reuse, R50, R144 ;  /* 0x000000321848723c */ /* 0x040fe20000041890 */
[----:B------:R-:W4:Y:S05]  /*3b30*/  LDSM.16.M88.4 R48, [R228+0x2800] ;  /* 0x00280000e430783b */ /* 0x000f2a0000000200 */
[C---:B------:R-:W-:Y:S06]  /*3b40*/  HMMA.16816.F32.BF16 R84, R24.reuse, R60, R148 ;  /* 0x0000003c1854723c */ /* 0x040fec0000041894 */
[C---:B------:R-:W-:Y:S06]  /*3b50*/  HMMA.16816.F32.BF16 R104, R24.reuse, R56, R140 ;  /* 0x000000381868723c */ /* 0x040fec000004188c */
[C---:B------:R-:W-:Y:S06]  /*3b60*/  HMMA.16816.F32.BF16 R112, R24.reuse, R58, R128 ;  /* 0x0000003a1870723c */ /* 0x040fec0000041880 */
[C---:B------:R-:W-:Y:S06]  /*3b70*/  HMMA.16816.F32.BF16 R88, R24.reuse, R62, R88 ;  /* 0x0000003e1858723c */ /* 0x040fec0000041858 */
[C---:B------:R-:W-:Y:S06]  /*3b80*/  HMMA.16816.F32.BF16 R116, R24.reuse, R52, R116 ;  /* 0x000000341874723c */ /* 0x040fec0000041874 */
[----:B------:R-:W-:Y:S06]  /*3b90*/  HMMA.16816.F32.BF16 R56, R24, R54, R124 ;  /* 0x000000361838723c */ /* 0x000fec000004187c */
[-C--:B--2---:R-:W-:Y:S06]  /*3ba0*/  HMMA.16816.F32.BF16 R52, R8, R44.reuse, R120 ;  /* 0x0000002c0834723c */ /* 0x084fec0000041878 */
[----:B---3--:R-:W-:Y:S06]  /*3bb0*/  HMMA.16816.F32.BF16 R24, R12, R44, R64 ;  /* 0x0000002c0c18723c */ /* 0x008fec0000041840 */
[C---:B------:R-:W-:Y:S06]  /*3bc0*/  HMMA.16816.F32.BF16 R60, R8.reuse, R46, R68 ;  /* 0x0000002e083c723c */ /* 0x040fec0000041844 */
[C---:B------:R-:W-:Y:S06]  /*3bd0*/  HMMA.16816.F32.BF16 R80, R8.reuse, R40, R80 ;  /* 0x000000280850723c */ /* 0x040fec0000041850 */
        /* <DEDUP_REMOVED lines=12> */
[----:B------:R-:W2:Y:S05]  /*3ca0*/  LDSM.16.M88.4 R12, [R228+0x3000] ;  /* 0x00300000e40c783b */ /* 0x000eaa0000000200 */
[-C--:B-1----:R-:W-:Y:S06]  /*3cb0*/  HMMA.16816.F32.BF16 R52, R16, R28.reuse, R52 ;  /* 0x0000001c1034723c */ /* 0x082fec0000041834 */
[----:B------:R-:W-:Y:S06]  /*3cc0*/  HMMA.16816.F32.BF16 R32, R20, R28, R24 ;  /* 0x0000001c1420723c */ /* 0x000fec0000041818 */
[-C--:B------:R-:W-:Y:S06]  /*3cd0*/  HMMA.16816.F32.BF16 R36, R16, R30.reuse, R60 ;  /* 0x0000001e1024723c */ /* 0x080fec000004183c */
[C---:B------:R-:W-:Y:S06]  /*3ce0*/  HMMA.16816.F32.BF16 R28, R20.reuse, R30, R44 ;  /* 0x0000001e141c723c */ /* 0x040fec000004182c */
[----:B----4-:R-:W-:Y:S01]  /*3cf0*/  HMMA.16816.F32.BF16 R44, R20, R48, R8 ;  /* 0x00000030142c723c */ /* 0x010fe20000041808 */
[----:B------:R-:W1:Y:S01]  /*3d00*/  LDSM.16.M88.4 R8, [R228+0x3800] ;  /* 0x00380000e408783b */ /* 0x000e620000000200 */
[----:B------:R-:W-:Y:S01]  /*3d10*/  FSEL R77, R52, -INF , !P1 ;  /* 0xff800000344d7808 */ /* 0x000fe20004800000 */
[----:B------:R-:W-:-:S04]  /*3d20*/  DEPBAR.LE SB0, 0x0 ;  /* 0x000080000000791a */ /* 0x000fc80000000000 */
[C---:B------:R-:W-:Y:S01]  /*3d30*/  HMMA.16816.F32.BF16 R24, R16.reuse, R48, R80 ;  /* 0x000000301018723c */ /* 0x040fe20000041850 */
[----:B------:R-:W-:Y:S02]  /*3d40*/  FSEL R74, R34, -INF , !P1 ;  /* 0xff800000224a7808 */ /* 0x000fe40004800000 */
[----:B------:R-:W-:Y:S02]  /*3d50*/  FSEL R63, R32, -INF , !P1 ;  /* 0xff800000203f7808 */ /* 0x000fe40004800000 */
[----:B------:R-:W-:Y:S01]  /*3d60*/  FSEL R79, R55, -INF , !P0 ;  /* 0xff800000374f7808 */ /* 0x000fe20004000000 */
[-C--:B------:R-:W-:Y:S01]  /*3d70*/  HMMA.16816.F32.BF16 R56, R16, R50.reuse, R108 ;  /* 0x000000321038723c */ /* 0x080fe2000004186c */
[----:B------:R-:W-:Y:S02]  /*3d80*/  FSEL R81, R54, -INF , !P1 ;  /* 0xff80000036517808 */ /* 0x000fe40004800000 */
[----:B------:R-:W-:Y:S01]  /*3d90*/  ISETP.GE.AND P1, PT, R5, UR20, PT ;  /* 0x0000001405007c0c */ /* 0x000fe2000bf26270 */
[----:B------:R-:W-:Y:S01]  /*3da0*/  VIADD R5, R3, 0x20 ;  /* 0x0000002003057836 */ /* 0x000fe20000000000 */
[----:B------:R-:W-:Y:S01]  /*3db0*/  FSEL R76, R53, -INF , !P0 ;  /* 0xff800000354c7808 */ /* 0x000fe20004000000 */
[----:B------:R-:W-:Y:S01]  /*3dc0*/  HMMA.16816.F32.BF16 R48, R20, R50, R40 ;  /* 0x000000321430723c */ /* 0x000fe20000041828 */
[----:B------:R-:W-:-:S02]  /*3dd0*/  FSEL R72, R35, -INF , !P0 ;  /* 0xff80000023487808 */ /* 0x000fc40004000000 */
[----:B------:R-:W-:Y:S02]  /*3de0*/  FSEL R60, R33, -INF , !P0 ;  /* 0xff800000213c7808 */ /* 0x000fe40004000000 */
[----:B------:R-:W-:Y:S01]  /*3df0*/  ISETP.GE.AND P0, PT, R5, UR20, PT ;  /* 0x0000001405007c0c */ /* 0x000fe2000bf06270 */
[----:B------:R-:W-:Y:S01]  /*3e00*/  VIADD R5, R3, 0x21 ;  /* 0x0000002103057836 */ /* 0x000fe20000000000 */
[-C--:B--2---:R-:W-:Y:S01]  /*3e10*/  HMMA.16816.F32.BF16 R52, R20, R12.reuse, R64 ;  /* 0x0000000c1434723c */ /* 0x084fe20000041840 */
[----:B------:R-:W-:Y:S02]  /*3e20*/  FSEL R80, R38, -INF , !P6 ;  /* 0xff80000026507808 */ /* 0x000fe40007000000 */
[----:B------:R-:W-:Y:S02]  /*3e30*/  FSEL R75, R36, -INF , !P6 ;  /* 0xff800000244b7808 */ /* 0x000fe40007000000 */
[----:B------:R-:W-:Y:S01]  /*3e40*/  FSEL R62, R28, -INF , !P6 ;  /* 0xff8000001c3e7808 */ /* 0x000fe20007000000 */
[----:B------:R-:W-:Y:S01]  /*3e50*/  HMMA.16816.F32.BF16 R40, R16, R12, R100 ;  /* 0x0000000c1028723c */ /* 0x000fe20000041864 */
[----:B------:R-:W-:-:S02]  /*3e60*/  FSEL R66, R30, -INF , !P6 ;  /* 0xff8000001e427808 */ /* 0x000fc40007000000 */
[----:B------:R-:W-:Y:S01]  /*3e70*/  ISETP.GE.AND P6, PT, R5, UR20, PT ;  /* 0x0000001405007c0c */ /* 0x000fe2000bfc6270 */
[----:B------:R-:W-:Y:S01]  /*3e80*/  VIADD R5, R3, 0x28 ;  /* 0x0000002803057836 */ /* 0x000fe20000000000 */
[----:B------:R-:W-:Y:S01]  /*3e90*/  FSEL R78, R39, -INF , !P5 ;  /* 0xff800000274e7808 */ /* 0x000fe20006800000 */
[-C--:B------:R-:W-:Y:S01]  /*3ea0*/  HMMA.16816.F32.BF16 R32, R16, R14.reuse, R96 ;  /* 0x0000000e1020723c */ /* 0x080fe20000041860 */
[----:B------:R-:W-:Y:S02]  /*3eb0*/  FSEL R73, R37, -INF , !P5 ;  /* 0xff80000025497808 */ /* 0x000fe40006800000 */
[----:B------:R-:W-:Y:S02]  /*3ec0*/  FSEL R64, R31, -INF , !P5 ;  /* 0xff8000001f407808 */ /* 0x000fe40006800000 */
[----:B------:R-:W-:Y:S02]  /*3ed0*/  FSEL R61, R29, -INF , !P5 ;  /* 0xff8000001d3d7808 */ /* 0x000fe40006800000 */
[----:B------:R-:W-:Y:S01]  /*3ee0*/  ISETP.GE.AND P5, PT, R5, UR20, PT ;  /* 0x0000001405007c0c */ /* 0x000fe2000bfa6270 */
[----:B------:R-:W-:Y:S01]  /*3ef0*/  VIADD R5, R3, 0x29 ;  /* 0x0000002903057836 */ /* 0x000fe20000000000 */
[----:B------:R-:W-:Y:S01]  /*3f00*/  FSEL R82, R26, -INF , !P4 ;  /* 0xff8000001a527808 */ /* 0x000fe20006000000 */
[----:B------:R-:W-:Y:S01]  /*3f10*/  HMMA.16816.F32.BF16 R28, R20, R14, R68 ;  /* 0x0000000e141c723c */ /* 0x000fe20000041844 */
[----:B------:R-:W-:-:S02]  /*3f20*/  FSEL R67, R24, -INF , !P4 ;  /* 0xff80000018437808 */ /* 0x000fc40006000000 */
[----:B------:R-:W-:Y:S02]  /*3f30*/  FSEL R83, R27, -INF , !P3 ;  /* 0xff8000001b537808 */ /* 0x000fe40005800000 */
[----:B------:R-:W-:Y:S01]  /*3f40*/  FSEL R65, R25, -INF , !P3 ;  /* 0xff80000019417808 */ /* 0x000fe20005800000 */
[-C--:B-1----:R-:W-:Y:S01]  /*3f50*/  HMMA.16816.F32.BF16 R12, R16, R8.reuse, R92 ;  /* 0x00000008100c723c */ /* 0x082fe2000004185c */
[----:B------:R-:W-:Y:S02]  /*3f60*/  FSEL R46, R46, -INF , !P4 ;  /* 0xff8000002e2e7808 */ /* 0x000fe40006000000 */
[----:B------:R-:W-:Y:S02]  /*3f70*/  FSEL R39, R44, -INF , !P4 ;  /* 0xff8000002c277808 */ /* 0x000fe40006000000 */
[----:B------:R-:W-:Y:S01]  /*3f80*/  ISETP.GE.AND P4, PT, R5, UR20, PT ;  /* 0x0000001405007c0c */ /* 0x000fe2000bf86270 */
[----:B------:R-:W-:Y:S01]  /*3f90*/  HMMA.16816.F32.BF16 R24, R20, R8, R116 ;  /* 0x000000081418723c */ /* 0x000fe20000041874 */
[----:B------:R-:W-:Y:S01]  /*3fa0*/  VIADD R5, R3, 0x30 ;  /* 0x0000003003057836 */ /* 0x000fe20000000000 */
[----:B------:R-:W-:-:S02]  /*3fb0*/  FSEL R47, R47, -INF , !P3 ;  /* 0xff8000002f2f7808 */ /* 0x000fc40005800000 */
[----:B------:R-:W-:Y:S02]  /*3fc0*/  FSEL R38, R45, -INF , !P3 ;  /* 0xff8000002d267808 */ /* 0x000fe40005800000 */
[-C--:B------:R-:W-:Y:S01]  /*3fd0*/  HMMA.16816.F32.BF16 R20, R20, R10.reuse, R84 ;  /* 0x0000000a1414723c */ /* 0x080fe20000041854 */
[----:B------:R-:W-:Y:S01]  /*3fe0*/  ISETP.GE.AND P3, PT, R5, UR20, PT ;  /* 0x0000001405007c0c */ /* 0x000fe2000bf66270 */
[----:B------:R-:W-:Y:S01]  /*3ff0*/  VIADD R5, R3, 0x31 ;  /* 0x0000003103057836 */ /* 0x000fe20000000000 */
[----:B------:R-:W-:Y:S02]  /*4000*/  FSEL R88, R58, -INF , !P2 ;  /* 0xff8000003a587808 */ /* 0x000fe40005000000 */
[----:B------:R-:W-:Y:S01]  /*4010*/  FSEL R56, R56, -INF , !P2 ;  /* 0xff80000038387808 */ /* 0x000fe20005000000 */
[----:B------:R-:W-:Y:S01]  /*4020*/  HMMA.16816.F32.BF16 R16, R16, R10, R120 ;  /* 0x0000000a1010723c */ /* 0x000fe20000041878 */
[----:B------:R-:W-:Y:S02]  /*4030*/  FSEL R45, R50, -INF , !P2 ;  /* 0xff800000322d7808 */ /* 0x000fe40005000000 */
[----:B------:R-:W-:-:S02]  /*4040*/  FSEL R37, R48, -INF , !P2 ;  /* 0xff80000030257808 */ /* 0x000fc40005000000 */
[----:B------:R-:W-:Y:S01]  /*4050*/  ISETP.GE.AND P2, PT, R5, UR20, PT ;  /* 0x0000001405007c0c */ /* 0x000fe2000bf46270 */
[----:B------:R-:W-:Y:S01]  /*4060*/  VIADD R5, R3, 0x38 ;  /* 0x0000003803057836 */ /* 0x000fe20000000000 */
[----:B------:R-:W-:Y:S01]  /*4070*/  FSEL R89, R59, -INF , !P1 ;  /* 0xff8000003b597808 */ /* 0x000fe20004800000 */
[----:B------:R-:W-:Y:S01]  /*4080*/  VIADD R3, R3, 0x39 ;  /* 0x0000003903037836 */ /* 0x000fe20000000000 */
[----:B------:R-:W-:Y:S02]  /*4090*/  FSEL R48, R57, -INF , !P1 ;  /* 0xff80000039307808 */ /* 0x000fe40004800000 */
[----:B------:R-:W-:Y:S02]  /*40a0*/  FSEL R44, R51, -INF , !P1 ;  /* 0xff800000332c7808 */ /* 0x000fe40004800000 */
[----:B------:R-:W-:Y:S02]  /*40b0*/  FSEL R36, R49, -INF , !P1 ;  /* 0xff80000031247808 */ /* 0x000fe40004800000 */
[----:B------:R-:W-:-:S02]  /*40c0*/  ISETP.GE.AND P1, PT, R5, UR20, PT ;  /* 0x0000001405007c0c */ /* 0x000fc4000bf26270 */
[----:B------:R-:W-:Y:S02]  /*40d0*/  FSEL R177, R54, -INF , !P0 ;  /* 0xff80000036b17808 */ /* 0x000fe40004000000 */
[----:B------:R-:W-:Y:S02]  /*40e0*/  FSEL R188, R42, -INF , !P0 ;  /* 0xff8000002abc7808 */ /* 0x000fe40004000000 */
[----:B------:R-:W-:Y:S02]  /*40f0*/  FSEL R179, R40, -INF , !P0 ;  /* 0xff80000028b37808 */ /* 0x000fe40004000000 */
[----:B------:R-:W-:Y:S02]  /*4100*/  FSEL R170, R52, -INF , !P0 ;  /* 0xff80000034aa7808 */ /* 0x000fe40004000000 */
[----:B------:R-:W-:Y:S02]  /*4110*/  ISETP.GE.AND P0, PT, R3, UR20, PT ;  /* 0x0000001403007c0c */ /* 0x000fe4000bf06270 */
[----:B------:R-:W-:-:S02]  /*4120*/  FSEL R207, R22, -INF , !P1 ;  /* 0xff80000016cf7808 */ /* 0x000fc40004800000 */
[----:B------:R-:W-:Y:S02]  /*4130*/  FSEL R158, R19, -INF , !P0 ;  /* 0xff800000139e7808 */ /* 0x000fe40004000000 */
[----:B------:R-:W-:Y:S02]  /*4140*/  FSEL R201, R17, -INF , !P0 ;  /* 0xff80000011c97808 */ /* 0x000fe40004000000 */
[----:B------:R-:W-:Y:S02]  /*4150*/  FSEL R23, R23, -INF , !P0 ;  /* 0xff80000017177808 */ /* 0x000fe40004000000 */
[----:B------:R-:W-:Y:S02]  /*4160*/  FSEL R22, R21, -INF , !P0 ;  /* 0xff80000015167808 */ /* 0x000fe40004000000 */
[----:B------:R-:W-:Y:S02]  /*4170*/  PLOP3.LUT P0, PT, PT, PT, UP0, 0x80, 0x0 ;  /* 0x000000000000781c */ /* 0x000fe40003f0f008 */
[----:B------:R-:W-:-:S02]  /*4180*/  FSEL R178, R43, -INF , !P6 ;  /* 0xff8000002bb27808 */ /* 0x000fc40007000000 */
[----:B------:R-:W-:Y:S02]  /*4190*/  FSEL R168, R41, -INF , !P6 ;  /* 0xff80000029a87808 */ /* 0x000fe40007000000 */
[----:B------:R-:W-:Y:S02]  /*41a0*/  FSEL R166, R55, -INF , !P6 ;  /* 0xff80000037a67808 */ /* 0x000fe40007000000 */
[----:B------:R-:W-:Y:S02]  /*41b0*/  FSEL R165, R53, -INF , !P6 ;  /* 0xff80000035a57808 */ /* 0x000fe40007000000 */
[----:B------:R-:W-:Y:S02]  /*41c0*/  FSEL R176, R34, -INF , !P5 ;  /* 0xff80000022b07808 */ /* 0x000fe40006800000 */
[----:B------:R-:W-:Y:S02]  /*41d0*/  FSEL R167, R32, -INF , !P5 ;  /* 0xff80000020a77808 */ /* 0x000fe40006800000 */
        /* <DEDUP_REMOVED lines=16> */
[----:B------:R-:W-:Y:S01]  /*42e0*/  FSEL R206, R20, -INF , !P1 ;  /* 0xff80000014ce7808 */ /* 0x000fe20004800000 */
[----:B------:R-:W-:Y:S06]  /*42f0*/  BAR.SYNC.DEFER_BLOCKING 0x0 ;  /* 0x0000000000007b1d */ /* 0x000fec0000010000 */
[----:B------:R-:W-:Y:S05]  /*4300*/  @!P0 BRA `(.L_x_171) ;  /* 0x00000004004c8947 */ /* 0x000fea0003800000 */
[----:B------:R-:W-:Y:S01]  /*4310*/  ULDC UR5, c[0x0][0x2d0] ;  /* 0x0000b40000057ab9 */ /* 0x000fe20000000800 */
[----:B------:R-:W-:Y:S01]  /*4320*/  ULEA.HI.SX32 UR6, UR17, 0xfffffffe, 0x1a ;  /* 0xfffffffe11067891 */ /* 0x000fe2000f8fd23f */
[----:B------:R-:W-:Y:S01]  /*4330*/  ISETP.GE.AND P3, PT, R204, UR5, PT ;  /* 0x00000005cc007c0c */ /* 0x000fe2000bf66270 */
[----:B------:R-:W-:Y:S01]  /*4340*/  BSSY B0, `(.L_x_172) ;  /* 0x000004e000007945 */ /* 0x000fe20003800000 */
[----:B------:R-:W-:Y:S01]  /*4350*/  ISETP.GE.AND P2, PT, R161, UR5, PT ;  /* 0x00000005a1007c0c */ /* 0x000fe2000bf46270 */
[----:B------:R-:W-:Y:S02]  /*4360*/  USHF.R.S32.HI UR5, URZ, 0x1f, UR6 ;  /* 0x0000001f3f057899 */ /* 0x000fe40008011406 */
[----:B------:R-:W-:Y:S01]  /*4370*/  UIMAD UR12, UR12, UR6, URZ ;  /* 0x000000060c0c72a4 */ /* 0x000fe2000f8e023f */
[----:B------:R-:W-:-:S03]  /*4380*/  IMAD.WIDE.U32 R6, R156, UR6, R162 ;  /* 0x000000069c067c25 */ /* 0x000fc6000f8e00a2 */
[----:B------:R-:W-:Y:S01]  /*4390*/  UIMAD UR5, UR5, UR13, UR12 ;  /* 0x0000000d050572a4 */ /* 0x000fe2000f8e020c */
[----:B------:R-:W-:-:S03]  /*43a0*/  IADD3 R5, P6, R6, UR22, RZ ;  /* 0x0000001606057c10 */ /* 0x000fc6000ffde0ff */
[----:B------:R-:W1:Y:S01]  /*43b0*/  @!P3 LDC.64 R8, c[0x0][0x218] ;  /* 0x00008600ff08bb82 */ /* 0x000e620000000a00 */
[----:B------:R2:W-:Y:S01]  /*43c0*/  @P3 STS.128 [R242+0x8000], RZ ;  /* 0x008000fff2003388 */ /* 0x0005e20000000c00 */
[----:B------:R-:W-:-:S06]  /*43d0*/  VIADD R7, R7, UR5 ;  /* 0x0000000507077c36 */ /* 0x000fcc0008000000 */
[----:B------:R-:W3:Y:S08]  /*43e0*/  @!P2 LDC.64 R10, c[0x0][0x218] ;  /* 0x00008600ff0aab82 */ /* 0x000ef00000000a00 */
[----:B------:R-:W4:Y:S08]  /*43f0*/  @!P3 LDC.64 R16, c[0x0][0x218] ;  /* 0x00008600ff10bb82 */ /* 0x000f300000000a00 */
[----:B------:R-:W5:Y:S01]  /*4400*/  @!P2 LDC.64 R14, c[0x0][0x218] ;  /* 0x00008600ff0eab82 */ /* 0x000f620000000a00 */
[----:B-1----:R-:W-:-:S04]  /*4410*/  @!P3 LEA R8, P1, R6, R8, 0x1 ;  /* 0x000000080608b211 */ /* 0x002fc800078208ff */
[----:B------:R-:W-:-:S03]  /*4420*/  @!P3 LEA.HI.X R9, R6, R9, R7, 0x1, P1 ;  /* 0x000000090609b211 */ /* 0x000fc600008f0c07 */
[----:B------:R-:W1:Y:S01]  /*4430*/  @!P3 LDC.64 R12, c[0x0][0x218] ;  /* 0x00008600ff0cbb82 */ /* 0x000e620000000a00 */
[C---:B---3--:R-:W-:Y:S01]  /*4440*/  @!P2 LEA R10, P1, R6.reuse, R10, 0x1 ;  /* 0x0000000a060aa211 */ /* 0x048fe200078208ff */
[----:B------:R-:W-:Y:S01]  /*4450*/  @!PT LDS RZ, [RZ] ;  /* 0x00000000fffff984 */ /* 0x000fe20000000800 */
[----:B------:R-:W-:Y:S01]  /*4460*/  @!PT LDS RZ, [RZ] ;  /* 0x00000000fffff984 */ /* 0x000fe20000000800 */
[----:B------:R-:W-:Y:S01]  /*4470*/  @!PT LDS RZ, [RZ] ;  /* 0x00000000fffff984 */ /* 0x000fe20000000800 */
[----:B------:R3:W-:Y:S03]  /*4480*/  @!P3 LDGSTS.E.BYPASS.LTC128B.128 [R242+0x8000], desc[UR18][R8.64] ;  /* 0x0800000008f2bfae */ /* 0x0007e6000b901d52 */
[----:B------:R-:W-:Y:S01]  /*4490*/  @!P2 LEA.HI.X R11, R6, R11, R7, 0x1, P1 ;  /* 0x0000000b060ba211 */ /* 0x000fe200008f0c07 */
[----:B------:R2:W-:Y:S01]  /*44a0*/  @P2 STS.128 [R242+0xa000], RZ ;  /* 0x00a000fff2002388 */ /* 0x0005e20000000c00 */
[----:B------:R-:W-:Y:S01]  /*44b0*/  IADD3.X R6, R7, UR21, RZ, P6, !PT ;  /* 0x0000001507067c10 */ /* 0x000fe2000b7fe4ff */
[----:B------:R-:W3:Y:S01]  /*44c0*/  @!P2 LDC.64 R20, c[0x0][0x218] ;  /* 0x00008600ff14ab82 */ /* 0x000ee20000000a00 */
[C---:B----4-:R-:W-:Y:S01]  /*44d0*/  @!P3 LEA R16, P5, R5.reuse, R16, 0x1 ;  /* 0x000000100510b211 */ /* 0x050fe200078a08ff */
[----:B------:R-:W-:Y:S01]  /*44e0*/  @!PT LDS RZ, [RZ] ;  /* 0x00000000fffff984 */ /* 0x000fe20000000800 */
[----:B------:R-:W-:Y:S01]  /*44f0*/  @!PT LDS RZ, [RZ] ;  /* 0x00000000fffff984 */ /* 0x000fe20000000800 */
[----:B------:R-:W-:Y:S01]  /*4500*/  @!PT LDS RZ, [RZ] ;  /* 0x00000000fffff984 */ /* 0x000fe20000000800 */
[----:B------:R4:W-:Y:S01]  /*4510*/  @!P2 LDGSTS.E.BYPASS.LTC128B.128 [R242+0xa000], desc[UR18][R10.64+0x80] ;  /* 0x0a0000800af2afae */ /* 0x0009e2000b901d52 */
[----:B------:R-:W-:-:S02]  /*4520*/  IADD3 R3, P1, R5, UR22, RZ ;  /* 0x0000001605037c10 */ /* 0x000fc4000ff3e0ff */
[C-C-:B------:R-:W-:Y:S01]  /*4530*/  @!P3 LEA.HI.X R17, R5.reuse, R17, R6.reuse, 0x1, P5 ;  /* 0x000000110511b211 */ /* 0x140fe200028f0c06 */
[----:B------:R2:W-:Y:S02]  /*4540*/  @P3 STS.128 [R242+0x8800], RZ ;  /* 0x008800fff2003388 */ /* 0x0005e40000000c00 */
[----:B------:R-:W4:Y:S01]  /*4550*/  @!P3 LDC.64 R18, c[0x0][0x218] ;  /* 0x00008600ff12bb82 */ /* 0x000f220000000a00 */
[C---:B-----5:R-:W-:Y:S01]  /*4560*/  @!P2 LEA R14, P4, R5.reuse, R14, 0x1 ;  /* 0x0000000e050ea211 */ /* 0x060fe200078808ff */
[----:B------:R-:W-:Y:S01]  /*4570*/  @!PT LDS RZ, [RZ] ;  /* 0x00000000fffff984 */ /* 0x000fe20000000800 */
[----:B------:R-:W-:Y:S01]  /*4580*/  @!PT LDS RZ, [RZ] ;  /* 0x00000000fffff984 */ /* 0x000fe20000000800 */
[----:B------:R-:W-:Y:S01]  /*4590*/  @!PT LDS RZ, [RZ] ;  /* 0x00000000fffff984 */ /* 0x000fe20000000800 */
[----:B------:R2:W-:Y:S03]  /*45a0*/  @!P3 LDGSTS.E.BYPASS.LTC128B.128 [R242+0x8800], desc[UR18][R16.64] ;  /* 0x0880000010f2bfae */ /* 0x0005e6000b901d52 */
[----:B------:R-:W-:Y:S01]  /*45b0*/  @!P2 LEA.HI.X R15, R5, R15, R6, 0x1, P4 ;  /* 0x0000000f050fa211 */ /* 0x000fe200020f0c06 */
[----:B------:R2:W-:Y:S01]  /*45c0*/  @P2 STS.128 [R242+0xa800], RZ ;  /* 0x00a800fff2002388 */ /* 0x0005e20000000c00 */
[----:B------:R-:W-:-:S02]  /*45d0*/  IADD3 R5, P5, R3, UR22, RZ ;  /* 0x0000001603057c10 */ /* 0x000fc4000ffbe0ff */
[----:B------:R-:W-:Y:S01]  /*45e0*/  IADD3.X R6, R6, UR21, RZ, P1, !PT ;  /* 0x0000001506067c10 */ /* 0x000fe20008ffe4ff */
[----:B------:R-:W-:Y:S01]  /*45f0*/  @!PT LDS RZ, [RZ] ;  /* 0x00000000fffff984 */ /* 0x000fe20000000800 */
[----:B------:R-:W-:Y:S01]  /*4600*/  @!PT LDS RZ, [RZ] ;  /* 0x00000000fffff984 */ /* 0x000fe20000000800 */
[----:B------:R-:W-:Y:S01]  /*4610*/  @!PT LDS RZ, [RZ] ;  /* 0x00000000fffff984 */ /* 0x000fe20000000800 */
[----:B------:R2:W-:Y:S01]  /*4620*/  @!P2 LDGSTS.E.BYPASS.LTC128B.128 [R242+0xa800], desc[UR18][R14.64+0x80] ;  /* 0x0a8000800ef2afae */ /* 0x0005e2000b901d52 */
[C---:B-1----:R-:W-:Y:S02]  /*4630*/  @!P3 LEA R12, P6, R3.reuse, R12, 0x1 ;  /* 0x0000000c030cb211 */ /* 0x042fe400078c08ff */
[----:B------:R-:W-:Y:S01]  /*4640*/  IADD3.X R7, R6, UR21, RZ, P5, !PT ;  /* 0x0000001506077c10 */ /* 0x000fe2000affe4ff */
[----:B------:R2:W-:Y:S01]  /*4650*/  @P3 STS.128 [R242+0x9000], RZ ;  /* 0x009000fff2003388 */ /* 0x0005e20000000c00 */
[C---:B------:R-:W-:Y:S02]  /*4660*/  @!P3 LEA.HI.X R13, R3.reuse, R13, R6, 0x1, P6 ;  /* 0x0000000d030db211 */ /* 0x040fe400030f0c06 */
[----:B---3--:R-:W-:-:S03]  /*4670*/  @!P2 LEA R8, P1, R3, R20, 0x1 ;  /* 0x000000140308a211 */ /* 0x008fc600078208ff */
[----:B------:R-:W-:Y:S01]  /*4680*/  @!PT LDS RZ, [RZ] ;  /* 0x00000000fffff984 */ /* 0x000fe20000000800 */
[----:B------:R-:W-:Y:S01]  /*4690*/  @!PT LDS RZ, [RZ] ;  /* 0x00000000fffff984 */ /* 0x000fe20000000800 */
[----:B------:R-:W-:Y:S01]  /*46a0*/  @!PT LDS RZ, [RZ] ;  /* 0x00000000fffff984 */ /* 0x000fe20000000800 */
[----:B------:R2:W-:Y:S01]  /*46b0*/  @!P3 LDGSTS.E.BYPASS.LTC128B.128 [R242+0x9000], desc[UR18][R12.64] ;  /* 0x090000000cf2bfae */ /* 0x0005e2000b901d52 */
[----:B------:R-:W-:Y:S02]  /*46c0*/  @!P2 LEA.HI.X R9, R3, R21, R6, 0x1, P1 ;  /* 0x000000150309a211 */ /* 0x000fe400008f0c06 */
[C---:B----4-:R-:W-:Y:S01]  /*46d0*/  @!P3 LEA R10, P4, R5.reuse, R18, 0x1 ;  /* 0x00000012050ab211 */ /* 0x050fe200078808ff */
[----:B------:R2:W-:Y:S03]  /*46e0*/  @P2 STS.128 [R242+0xb000], RZ ;  /* 0x00b000fff2002388 */ /* 0x0005e60000000c00 */
[----:B------:R-:W-:Y:S01]  /*46f0*/  @!P3 LEA.HI.X R11, R5, R19, R7, 0x1, P4 ;  /* 0x00000013050bb211 */ /* 0x000fe200020f0c07 */
[----:B------:R-:W-:Y:S01]  /*4700*/  @!PT LDS RZ, [RZ] ;  /* 0x00000000fffff984 */ /* 0x000fe20000000800 */
[----:B------:R-:W-:Y:S01]  /*4710*/  @!PT LDS RZ, [RZ] ;  /* 0x00000000fffff984 */ /* 0x000fe20000000800 */
[----:B------:R-:W-:Y:S01]  /*4720*/  @!PT LDS RZ, [RZ] ;  /* 0x00000000fffff984 */ /* 0x000fe20000000800 */
[----:B------:R2:W-:Y:S04]  /*4730*/  @!P2 LDGSTS.E.BYPASS.LTC128B.128 [R242+0xb000], desc[UR18][R8.64+0x80] ;  /* 0x0b00008008f2afae */ /* 0x0005e8000b901d52 */
[----:B------:R2:W-:Y:S04]  /*4740*/  @P3 STS.128 [R242+0x9800], RZ ;  /* 0x009800fff2003388 */ /* 0x0005e80000000c00 */
[----:B------:R-:W-:Y:S01]  /*4750*/  @!PT LDS RZ, [RZ] ;  /* 0x00000000fffff984 */ /* 0x000fe20000000800 */
[----:B------:R-:W-:Y:S01]  /*4760*/  @!PT LDS RZ, [RZ] ;  /* 0x00000000fffff984 */ /* 0x000fe20000000800 */
[----:B------:R-:W-:Y:S01]  /*4770*/  @!PT LDS RZ, [RZ] ;  /* 0x00000000fffff984 */ /* 0x000fe20000000800 */
[----:B------:R2:W-:Y:S04]  /*4780*/  @!P3 LDGSTS.E.BYPASS.LTC128B.128 [R242+0x9800], desc[UR18][R10.64] ;  /* 0x098000000af2bfae */ /* 0x0005e8000b901d52 */
[----:B------:R2:W-:Y:S01]  /*4790*/  @P2 STS.128 [R242+0xb800], RZ ;  /* 0x00b800fff2002388 */ /* 0x0005e20000000c00 */
[----:B------:R-:W-:Y:S05]  /*47a0*/  @P2 BRA `(.L_x_173) ;  /* 0x00000000001c2947 */ /* 0x000fea0003800000 */
[----:B------:R-:W-:Y:S02]  /*47b0*/  ULDC.64 UR6, c[0x0][0x218] ;  /* 0x0000860000067ab9 */ /* 0x000fe40000000a00 */
[----:B------:R-:W-:-:S04]  /*47c0*/  LEA R6, P1, R5, UR6, 0x1 ;  /* 0x0000000605067c11 */ /* 0x000fc8000f8208ff */
[----:B------:R-:W-:-:S05]  /*47d0*/  LEA.HI.X R7, R5, UR7, R7, 0x1, P1 ;  /* 0x0000000705077c11 */ /* 0x000fca00088f0c07 */
[----:B------:R-:W-:Y:S01]  /*47e0*/  @!PT LDS RZ, [RZ] ;  /* 0x00000000fffff984 */ /* 0x000fe20000000800 */
[----:B------:R-:W-:Y:S01]  /*47f0*/  @!PT LDS RZ, [RZ] ;  /* 0x00000000fffff984 */ /* 0x000fe20000000800 */
[----:B------:R-:W-:Y:S01]  /*4800*/  @!PT LDS RZ, [RZ] ;  /* 0x00000000fffff984 */ /* 0x000fe20000000800 */
[----:B------:R1:W-:Y:S04]  /*4810*/  LDGSTS.E.BYPASS.LTC128B.128 [R242+0xb800], desc[UR18][R6.64+0x80] ;  /* 0x0b80008006f27fae */ /* 0x0003e8000b901d52 */
.L_x_173:
[----:B------:R-:W-:Y:S05]  /*4820*/  BSYNC B0 ;  /* 0x0000000000007941 */ /* 0x000fea0003800000 */
.L_x_172:
[----:B------:R-:W0:Y:S02]  /*4830*/  LDGDEPBAR ;  /* 0x00000000000079af */ /* 0x000e240000000000 */
.L_x_171:
[----:B------:R-:W-:Y:S01]  /*4840*/  FMNMX.FTZ R3, R63, R60, !PT ;  /* 0x0000003c3f037209 */ /* 0x000fe20007810000 */
[----:B------:R-:W-:Y:S01]  /*4850*/  ULDC UR5, c[0x0][0x2ec] ;  /* 0x0000bb0000057ab9 */ /* 0x000fe20000000800 */
[----:B------:R-:W-:Y:S01]  /*4860*/  STL [R1+0x98], R242 ;  /* 0x000098f201007387 */ /* 0x000fe20000100800 */
[----:B------:R-:W-:Y:S02]  /*4870*/  LEA R224, R0, UR4, 0x1 ;  /* 0x0000000400e07c11 */ /* 0x000fe4000f8e08ff */
[----:B------:R-:W-:Y:S01]  /*4880*/  FMNMX.FTZ R3, R62, R3, !PT ;  /* 0x000000033e037209 */ /* 0x000fe20007810000 */
[----:B------:R-:W-:Y:S01]  /*4890*/  STL [R1+0x94], R241 ;  /* 0x000094f101007387 */ /* 0x000fe20000100800 */
[----:B------:R-:W-:Y:S01]  /*48a0*/  LEA R227, R2, R224, 0x1 ;  /* 0x000000e002e37211 */ /* 0x000fe200078e08ff */
[----:B------:R-:W-:Y:S01]  /*48b0*/  IMAD R225, R4, 0x2, R224 ;  /* 0x0000000204e17824 */ /* 0x000fe200078e02e0 */
[----:B------:R-:W-:Y:S01]  /*48c0*/  FMNMX.FTZ R3, R61, R3, !PT ;  /* 0x000000033d037209 */ /* 0x000fe20007810000 */
[----:B------:R-:W-:Y:S02]  /*48d0*/  STL [R1+0x90], R240 ;  /* 0x000090f001007387 */ /* 0x000fe40000100800 */
[----:B------:R-:W-:Y:S01]  /*48e0*/  IMAD R226, R2, 0x2, R225 ;  /* 0x0000000202e27824 */ /* 0x000fe200078e02e1 */
[----:B------:R-:W-:Y:S01]  /*48f0*/  FMNMX.FTZ R3, R39, R3, !PT ;  /* 0x0000000327037209 */ /* 0x000fe20007810000 */
[----:B------:R-:W-:Y:S03]  /*4900*/  STL [R1+0x8c], R239 ;  /* 0x00008cef01007387 */ /* 0x000fe60000100800 */
[----:B------:R-:W-:Y:S01]  /*4910*/  FMNMX.FTZ R3, R38, R3, !PT ;  /* 0x0000000326037209 */ /* 0x000fe20007810000 */
[----:B------:R-:W-:Y:S03]  /*4920*/  STL [R1+0x88], R238 ;  /* 0x000088ee01007387 */ /* 0x000fe60000100800 */
[----:B------:R-:W-:Y:S01]  /*4930*/  FMNMX.FTZ R3, R37, R3, !PT ;  /* 0x0000000325037209 */ /* 0x000fe20007810000 */
[----:B------:R-:W-:Y:S03]  /*4940*/  STL [R1+0x84], R237 ;  /* 0x000084ed01007387 */ /* 0x000fe60000100800 */
[----:B------:R-:W-:Y:S01]  /*4950*/  FMNMX.FTZ R3, R36, R3, !PT ;  /* 0x0000000324037209 */ /* 0x000fe20007810000 */
[----:B------:R-:W-:Y:S03]  /*4960*/  STL [R1+0x80], R236 ;  /* 0x000080ec01007387 */ /* 0x000fe60000100800 */
[----:B------:R-:W-:Y:S01]  /*4970*/  FMNMX.FTZ R3, R170, R3, !PT ;  /* 0x00000003aa037209 */ /* 0x000fe20007810000 */
[----:B------:R3:W-:Y:S03]  /*4980*/  STL [R1+0x7c], R235 ;  /* 0x00007ceb01007387 */ /* 0x0007e60000100800 */
        /* <DEDUP_REMOVED lines=9> */
[----:B------:R-:W-:Y:S01]  /*4a20*/  STL [R1+0x68], R230 ;  /* 0x000068e601007387 */ /* 0x000fe20000100800 */
[----:B------:R-:W-:-:S02]  /*4a30*/  FMNMX.FTZ R3, R74, R72, !PT ;  /* 0x000000484a037209 */ /* 0x000fc40007810000 */
[----:B------:R-:W-:Y:S01]  /*4a40*/  FMNMX.FTZ R5, R206, R5, !PT ;  /* 0x00000005ce057209 */ /* 0x000fe20007810000 */
[----:B------:R-:W-:Y:S01]  /*4a50*/  STL [R1+0x64], R229 ;  /* 0x000064e501007387 */ /* 0x000fe20000100800 */
[----:B------:R-:W-:Y:S02]  /*4a60*/  FMNMX.FTZ R3, R66, R3, !PT ;  /* 0x0000000342037209 */ /* 0x000fe40007810000 */
[----:B------:R-:W-:Y:S01]  /*4a70*/  FMNMX.FTZ R136, R22, R5, !PT ;  /* 0x0000000516887209 */ /* 0x000fe20007810000 */
[----:B------:R4:W-:Y:S01]  /*4a80*/  STL [R1+0x60], R228 ;  /* 0x000060e401007387 */ /* 0x0009e20000100800 */
[----:B------:R-:W-:Y:S02]  /*4a90*/  FMNMX.FTZ R3, R64, R3, !PT ;  /* 0x0000000340037209 */ /* 0x000fe40007810000 */
[----:B---3--:R-:W-:Y:S01]  /*4aa0*/  MOV R235, R160 ;  /* 0x000000a000eb7202 */ /* 0x008fe20000000f00 */
[----:B------:R-:W3:Y:S01]  /*4ab0*/  SHFL.BFLY PT, R5, R136, 0x2, 0x1f ;  /* 0x0c401f0088057f89 */ /* 0x000ee200000e0000 */
[----:B------:R-:W-:-:S03]  /*4ac0*/  FMNMX.FTZ R3, R46, R3, !PT ;  /* 0x000000032e037209 */ /* 0x000fc60007810000 */
[----:B------:R-:W-:Y:S01]  /*4ad0*/  STL [R1+0x5c], R205 ;  /* 0x00005ccd01007387 */ /* 0x000fe20000100800 */
[----:B------:R-:W-:-:S03]  /*4ae0*/  FMNMX.FTZ R3, R47, R3, !PT ;  /* 0x000000032f037209 */ /* 0x000fc60007810000 */
[----:B------:R-:W-:Y:S01]  /*4af0*/  STL [R1+0x58], R204 ;  /* 0x000058cc01007387 */ /* 0x000fe20000100800 */
[----:B------:R-:W-:-:S03]  /*4b00*/  FMNMX.FTZ R3, R45, R3, !PT ;  /* 0x000000032d037209 */ /* 0x000fc60007810000 */
[----:B------:R-:W-:Y:S01]  /*4b10*/  STL [R1+0x54], R139 ;  /* 0x0000548b01007387 */ /* 0x000fe20000100800 */
[----:B------:R-:W-:-:S03]  /*4b20*/  FMNMX.FTZ R3, R44, R3, !PT ;  /* 0x000000032c037209 */ /* 0x000fc60007810000 */
[----:B------:R-:W-:Y:S01]  /*4b30*/  STL [R1+0xa8], R207 ;  /* 0x0000a8cf01007387 */ /* 0x000fe20000100800 */
[----:B------:R-:W-:-:S03]  /*4b40*/  FMNMX.FTZ R3, R177, R3, !PT ;  /* 0x00000003b1037209 */ /* 0x000fc60007810000 */
[----:B------:R-:W-:Y:S01]  /*4b50*/  LDSM.16.MT88.4 R28, [R225+0xc000] ;  /* 0x00c00000e11c783b */ /* 0x000fe20000004200 */
[----:B------:R-:W-:Y:S01]  /*4b60*/  FMNMX.FTZ R3, R166, R3, !PT ;  /* 0x00000003a6037209 */ /* 0x000fe20007810000 */
[----:B----4-:R-:W-:Y:S01]  /*4b70*/  IMAD.MOV.U32 R228, RZ, RZ, R159 ;  /* 0x000000ffffe47224 */ /* 0x010fe200078e009f */
[----:B---3--:R-:W-:Y:S01]  /*4b80*/  FMNMX.FTZ R136, R136, R5, !PT ;  /* 0x0000000588887209 */ /* 0x008fe20007810000 */
[----:B------:R-:W-:Y:S01]  /*4b90*/  LDSM.16.MT88.4 R52, [R227+0xe000] ;  /* 0x00e00000e334783b */ /* 0x000fe20000004200 */
[----:B------:R-:W-:-:S03]  /*4ba0*/  FMNMX.FTZ R3, R164, R3, !PT ;  /* 0x00000003a4037209 */ /* 0x000fc60007810000 */
[----:B-1----:R-:W1:Y:S01]  /*4bb0*/  SHFL.BFLY PT, R7, R136, 0x1, 0x1f ;  /* 0x0c201f0088077f89 */ /* 0x002e6200000e0000 */
[----:B------:R-:W-:-:S03]  /*4bc0*/  FMNMX.FTZ R3, R138, R3, !PT ;  /* 0x000000038a037209 */ /* 0x000fc60007810000 */
[----:B------:R-:W-:Y:S01]  /*4bd0*/  LDSM.16.MT88.4 R32, [R225+0xe800] ;  /* 0x00e80000e120783b */ /* 0x000fe20000004200 */
[----:B------:R-:W-:Y:S02]  /*4be0*/  FMNMX.FTZ R5, R190, R3, !PT ;  /* 0x00000003be057209 */ /* 0x000fe40007810000 */
[----:B------:R-:W-:Y:S01]  /*4bf0*/  FMNMX.FTZ R3, R77, R76, !PT ;  /* 0x0000004c4d037209 */ /* 0x000fe20007810000 */
[----:B------:R-:W-:Y:S01]  /*4c00*/  LDSM.16.MT88.4 R68, [R224+0xe000] ;  /* 0x00e00000e044783b */ /* 0x000fe20000004200 */
[----:B------:R-:W-:Y:S02]  /*4c10*/  FMNMX.FTZ R5, R191, R5, !PT ;  /* 0x00000005bf057209 */ /* 0x000fe40007810000 */
[----:B------:R-:W-:Y:S01]  /*4c20*/  FMNMX.FTZ R3, R75, R3, !PT ;  /* 0x000000034b037209 */ /* 0x000fe20007810000 */
[----:B------:R-:W-:Y:S01]  /*4c30*/  LDSM.16.MT88.4 R40, [R226+0xc800] ;  /* 0x00c80000e228783b */ /* 0x000fe20000004200 */
[----:B------:R-:W-:Y:S02]  /*4c40*/  FMNMX.FTZ R6, R207, R5, !PT ;  /* 0x00000005cf067209 */ /* 0x000fe40007810000 */
[----:B------:R-:W-:Y:S01]  /*4c50*/  FMNMX.FTZ R5, R73, R3, !PT ;  /* 0x0000000349057209 */ /* 0x000fe20007810000 */
[----:B------:R-:W-:Y:S01]  /*4c60*/  LDSM.16.MT88.4 R24, [R227+0xe800] ;  /* 0x00e80000e318783b */ /* 0x000fe20000004200 */
[----:B------:R-:W-:-:S02]  /*4c70*/  FMNMX.FTZ R3, R23, R6, !PT ;  /* 0x0000000617037209 */ /* 0x000fc40007810000 */
[----:B------:R-:W-:Y:S01]  /*4c80*/  FMNMX.FTZ R5, R67, R5, !PT ;  /* 0x0000000543057209 */ /* 0x000fe20007810000 */
[----:B------:R-:W-:Y:S03]  /*4c90*/  LDSM.16.MT88.4 R84, [R226+0xe800] ;  /* 0x00e80000e254783b */ /* 0x000fe60000004200 */
[----:B------:R-:W-:Y:S01]  /*4ca0*/  FMNMX.FTZ R5, R65, R5, !PT ;  /* 0x0000000541057209 */ /* 0x000fe20007810000 */
[----:B------:R-:W3:Y:S01]  /*4cb0*/  SHFL.BFLY PT, R135, R3, 0x2, 0x1f ;  /* 0x0c401f0003877f89 */ /* 0x000ee200000e0000 */
[----:B-1----:R-:W-:Y:S02]  /*4cc0*/  FMNMX.FTZ R136, R136, R7, !PT ;  /* 0x0000000788887209 */ /* 0x002fe40007810000 */
[----:B------:R-:W-:Y:S02]  /*4cd0*/  FMNMX.FTZ R5, R56, R5, !PT ;  /* 0x0000000538057209 */ /* 0x000fe40007810000 */
[C---:B------:R-:W-:Y:S01]  /*4ce0*/  FSETP.NEU.FTZ.AND P1, PT, R136.reuse, -INF , PT ;  /* 0xff8000008800780b */ /* 0x040fe20003f3d000 */
[----:B------:R-:W-:Y:S01]  /*4cf0*/  FMUL.FTZ R21, R136, UR5 ;  /* 0x0000000588157c20 */ /* 0x000fe20008410000 */
[----:B------:R-:W-:Y:S01]  /*4d00*/  FMNMX.FTZ R5, R48, R5, !PT ;  /* 0x0000000530057209 */ /* 0x000fe20007810000 */
[----:B------:R-:W-:Y:S03]  /*4d10*/  STL [R1+0x9c], R136 ;  /* 0x00009c8801007387 */ /* 0x000fe60000100800 */
[----:B------:R-:W-:-:S02]  /*4d20*/  FSEL R21, R21, RZ, P1 ;  /* 0x000000ff15157208 */ /* 0x000fc40000800000 */
[----:B------:R-:W-:-:S03]  /*4d30*/  FMNMX.FTZ R5, R179, R5, !PT ;  /* 0x00000005b3057209 */ /* 0x000fc60007810000 */
[--C-:B------:R-:W-:Y:S01]  /*4d40*/  FFMA.FTZ R6, R63, UR5, -R21.reuse ;  /* 0x000000053f067c23 */ /* 0x100fe20008010815 */
[----:B------:R-:W-:Y:S01]  /*4d50*/  FMNMX.FTZ R7, R168, R5, !PT ;  /* 0x00000005a8077209 */ /* 0x000fe20007810000 */
[----:B------:R-:W-:Y:S02]  /*4d60*/  FFMA.FTZ R5, R60, UR5, -R21 ;  /* 0x000000053c057c23 */ /* 0x000fe40008010815 */
[----:B------:R1:W-:Y:S01]  /*4d70*/  MUFU.EX2 R189, R6 ;  /* 0x0000000600bd7308 */ /* 0x0003e20000000800 */
[----:B------:R-:W-:Y:S02]  /*4d80*/  FMNMX.FTZ R7, R167, R7, !PT ;  /* 0x00000007a7077209 */ /* 0x000fe40007810000 */
[----:B---3--:R-:W-:Y:S02]  /*4d90*/  FMNMX.FTZ R135, R3, R135, !PT ;  /* 0x0000008703877209 */ /* 0x008fe40007810000 */
[----:B------:R-:W-:-:S03]  /*4da0*/  FMNMX.FTZ R134, R169, R7, !PT ;  /* 0x00000007a9867209 */ /* 0x000fc60007810000 */
[----:B------:R3:W2:Y:S01]  /*4db0*/  MUFU.EX2 R199, R5 ;  /* 0x0000000500c77308 */ /* 0x0006a20000000800 */
[----:B------:R-:W4:Y:S01]  /*4dc0*/  SHFL.BFLY PT, R7, R135, 0x1, 0x1f ;  /* 0x0c201f0087077f89 */ /* 0x000f2200000e0000 */
[----:B------:R-:W-:-:S04]  /*4dd0*/  FMNMX.FTZ R134, R235, R134, !PT ;  /* 0x00000086eb867209 */ /* 0x000fc80007810000 */
[----:B------:R-:W-:Y:S02]  /*4de0*/  FMNMX.FTZ R134, R228, R134, !PT ;  /* 0x00000086e4867209 */ /* 0x000fe40007810000 */
[----:B-1----:R-:W-:Y:S02]  /*4df0*/  FMNMX.FTZ R6, R81, R79, !PT ;  /* 0x0000004f51067209 */ /* 0x002fe40007810000 */
[----:B------:R-:W-:Y:S02]  /*4e00*/  FMNMX.FTZ R134, R203, R134, !PT ;  /* 0x00000086cb867209 */ /* 0x000fe40007810000 */
[----:B------:R-:W-:Y:S02]  /*4e10*/  FMNMX.FTZ R3, R80, R6, !PT ;  /* 0x0000000650037209 */ /* 0x000fe40007810000 */
[----:B------:R-:W-:Y:S02]  /*4e20*/  FMNMX.FTZ R134, R201, R134, !PT ;  /* 0x00000086c9867209 */ /* 0x000fe40007810000 */
[----:B------:R-:W-:Y:S01]  /*4e30*/  FMNMX.FTZ R3, R78, R3, !PT ;  /* 0x000000034e037209 */ /* 0x000fe20007810000 */
[----:B---3--:R-:W-:Y:S01]  /*4e40*/  FFMA.FTZ R5, R62, UR5, -R21 ;  /* 0x000000053e057c23 */ /* 0x008fe20008010815 */
[----:B--2---:R-:W-:Y:S01]  /*4e50*/  F2FP.BF16.F32.PACK_AB R16, R199, R189 ;  /* 0x000000bdc710723e */ /* 0x004fe200000010ff */
[----:B------:R-:W1:Y:S01]  /*4e60*/  SHFL.BFLY PT, R6, R134, 0x2, 0x1f ;  /* 0x0c401f0086067f89 */ /* 0x000e6200000e0000 */
[----:B------:R-:W-:Y:S01]  /*4e70*/  FMNMX.FTZ R3, R82, R3, !PT ;  /* 0x0000000352037209 */ /* 0x000fe20007810000 */
[----:B------:R2:W-:Y:S03]  /*4e80*/  MUFU.EX2 R230, R5 ;  /* 0x0000000500e67308 */ /* 0x0005e60000000800 */
[----:B------:R-:W-:-:S02]  /*4e90*/  FMNMX.FTZ R3, R83, R3, !PT ;  /* 0x0000000353037209 */ /* 0x000fc40007810000 */
[----:B----4-:R-:W-:-:S04]  /*4ea0*/  FMNMX.FTZ R135, R135, R7, !PT ;  /* 0x0000000787877209 */ /* 0x010fc80007810000 */
[C---:B------:R-:W-:Y:S01]  /*4eb0*/  FSETP.NEU.FTZ.AND P1, PT, R135.reuse, -INF , PT ;  /* 0xff8000008700780b */ /* 0x040fe20003f3d000 */
[----:B------:R-:W-:Y:S01]  /*4ec0*/  FMUL.FTZ R20, R135, UR5 ;  /* 0x0000000587147c20 */ /* 0x000fe20008410000 */
[----:B------:R3:W-:Y:S04]  /*4ed0*/  STL [R1+0xa0], R135 ;  /* 0x0000a08701007387 */ /* 0x0007e80000100800 */
[----:B------:R-:W-:Y:S01]  /*4ee0*/  FSEL R20, R20, RZ, P1 ;  /* 0x000000ff14147208 */ /* 0x000fe20000800000 */
[----:B--2---:R-:W-:Y:S02]  /*4ef0*/  FFMA.FTZ R5, R61, UR5, -R21 ;  /* 0x000000053d057c23 */ /* 0x004fe40008010815 */
[----:B------:R-:W-:Y:S02]  /*4f00*/  LDSM.16.MT88.4 R60, [R225+0xe000] ;  /* 0x00e00000e13c783b */ /* 0x000fe40000004200 */
[----:B------:R2:W4:Y:S01]  /*4f10*/  MUFU.EX2 R204, R5 ;  /* 0x0000000500cc7308 */ /* 0x0005220000000800 */
[----:B-1----:R-:W-:-:S02]  /*4f20*/  FMNMX.FTZ R134, R134, R6, !PT ;  /* 0x0000000686867209 */ /* 0x002fc40007810000 */
[----:B---3--:R-:W-:Y:S02]  /*4f30*/  MOV R135, R158 ;  /* 0x0000009e00877202 */ /* 0x008fe40000000f00 */
[----:B--2---:R-:W-:Y:S01]  /*4f40*/  FMNMX.FTZ R5, R88, R3, !PT ;  /* 0x0000000358057209 */ /* 0x004fe20007810000 */
[----:B------:R-:W-:Y:S01]  /*4f50*/  FFMA.FTZ R3, R39, UR5, -R21 ;  /* 0x0000000527037c23 */ /* 0x000fe20008010815 */
[----:B----4-:R-:W-:Y:S02]  /*4f60*/  F2FP.BF16.F32.PACK_AB R18, R204, R230 ;  /* 0x000000e6cc12723e */ /* 0x010fe400000010ff */
[----:B------:R-:W-:Y:S01]  /*4f70*/  FMNMX.FTZ R5, R89, R5, !PT ;  /* 0x0000000559057209 */ /* 0x000fe20007810000 */
[----:B------:R1:W-:Y:S03]  /*4f80*/  MUFU.EX2 R234, R3 ;  /* 0x0000000300ea7308 */ /* 0x0003e60000000800 */
[----:B------:R-:W-:-:S04]  /*4f90*/  FMNMX.FTZ R5, R188, R5, !PT ;  /* 0x00000005bc057209 */ /* 0x000fc80007810000 */
[----:B------:R-:W-:-:S04]  /*4fa0*/  FMNMX.FTZ R5, R178, R5, !PT ;  /* 0x00000005b2057209 */ /* 0x000fc80007810000 */
[----:B------:R-:W-:-:S04]  /*4fb0*/  FMNMX.FTZ R5, R176, R5, !PT ;  /* 0x00000005b0057209 */ /* 0x000fc80007810000 */
[----:B------:R-:W-:Y:S01]  /*4fc0*/  FMNMX.FTZ R5, R171, R5, !PT ;  /* 0x00000005ab057209 */ /* 0x000fe20007810000 */
[----:B-1----:R-:W-:-:S03]  /*4fd0*/  FFMA.FTZ R3, R38, UR5, -R21 ;  /* 0x0000000526037c23 */ /* 0x002fc60008010815 */
[----:B------:R-:W-:Y:S01]  /*4fe0*/  FMNMX.FTZ R5, R208, R5, !PT ;  /* 0x00000005d0057209 */ /* 0x000fe20007810000 */
[----:B------:R1:W2:Y:S03]  /*4ff0*/  MUFU.EX2 R121, R3 ;  /* 0x0000000300797308 */ /* 0x0002a60000000800 */
[----:B------:R-:W-:Y:S02]  /*5000*/  FMNMX.FTZ R132, R192, R5, !PT ;  /* 0x00000005c0847209 */ /* 0x000fe40007810000 */
[----:B------:R-:W3:Y:S02]  /*5010*/  SHFL.BFLY PT, R5, R134, 0x1, 0x1f ;  /* 0x0c201f0086057f89 */ /* 0x000ee400000e0000 */
[----:B------:R-:W-:-:S04]  /*5020*/  FMNMX.FTZ R132, R157, R132, !PT ;  /* 0x000000849d847209 */ /* 0x000fc80007810000 */
[----:B------:R-:W-:-:S05]  /*5030*/  FMNMX.FTZ R132, R135, R132, !PT ;  /* 0x0000008487847209 */ /* 0x000fca0007810000 */
[----:B------:R-:W4:Y:S01]  /*5040*/  SHFL.BFLY PT, R6, R132, 0x2, 0x1f ;  /* 0x0c401f0084067f89 */ /* 0x000f2200000e0000 */
[----:B-1----:R-:W-:Y:S01]  /*5050*/  FFMA.FTZ R3, R37, UR5, -R21 ;  /* 0x0000000525037c23 */ /* 0x002fe20008010815 */
[----:B--2---:R-:W-:-:S03]  /*5060*/  F2FP.BF16.F32.PACK_AB R8, R121, R234 ;  /* 0x000000ea7908723e */ /* 0x004fc600000010ff */
[----:B------:R1:W-:Y:S01]  /*5070*/  MUFU.EX2 R200, R3 ;  /* 0x0000000300c87308 */ /* 0x0003e20000000800 */
[----:B---3--:R-:W-:Y:S01]  /*5080*/  FMNMX.FTZ R134, R134, R5, !PT ;  /* 0x0000000586867209 */ /* 0x008fe20007810000 */
[----:B------:R-:W-:-:S03]  /*5090*/  FFMA.FTZ R5, R45, UR5, -R20 ;  /* 0x000000052d057c23 */ /* 0x000fc60008010814 */
[----:B------:R-:W-:-:S03]  /*50a0*/  FSETP.NEU.FTZ.AND P1, PT, R134, -INF , PT ;  /* 0xff8000008600780b */ /* 0x000fc60003f3d000 */
[----:B------:R2:W-:Y:S01]  /*50b0*/  MUFU.EX2 R186, R5 ;  /* 0x0000000500ba7308 */ /* 0x0005e20000000800 */
[----:B------:R-:W-:Y:S01]  /*50c0*/  STL [R1+0xa4], R134 ;  /* 0x0000a48601007387 */ /* 0x000fe20000100800 */
[----:B-1----:R-:W-:Y:S01]  /*50d0*/  FFMA.FTZ R3, R36, UR5, -R21 ;  /* 0x0000000524037c23 */ /* 0x002fe20008010815 */
[----:B----4-:R-:W-:Y:S02]  /*50e0*/  FMNMX.FTZ R132, R132, R6, !PT ;  /* 0x0000000684847209 */ /* 0x010fe40007810000 */
[----:B------:R-:W-:Y:S03]  /*50f0*/  LDSM.16.MT88.4 R36, [R224+0xe800] ;  /* 0x00e80000e024783b */ /* 0x000fe60000004200 */
[----:B------:R1:W3:Y:S01]  /*5100*/  MUFU.EX2 R202, R3 ;  /* 0x0000000300ca7308 */ /* 0x0002e20000000800 */
[----:B------:R-:W4:Y:S01]  /*5110*/  SHFL.BFLY PT, R6, R132, 0x1, 0x1f ;  /* 0x0c201f0084067f89 */ /* 0x000f2200000e0000 */
[----:B--2---:R-:W-:-:S06]  /*5120*/  FFMA.FTZ R5, R44, UR5, -R20 ;  /* 0x000000052c057c23 */ /* 0x004fcc0008010814 */
[----:B------:R-:W2:Y:S01]  /*5130*/  MUFU.EX2 R242, R5 ;  /* 0x0000000500f27308 */ /* 0x000ea20000000800 */
[----:B-1----:R-:W-:Y:S01]  /*5140*/  FFMA.FTZ R3, R74, UR5, -R20 ;  /* 0x000000054a037c23 */ /* 0x002fe20008010814 */
[----:B---3--:R-:W-:-:S06]  /*5150*/  F2FP.BF16.F32.PACK_AB R10, R202, R200 ;  /* 0x000000c8ca0a723e */ /* 0x008fcc00000010ff */
[----:B------:R1:W-:Y:S01]  /*5160*/  MUFU.EX2 R184, R3 ;  /* 0x0000000300b87308 */ /* 0x0003e20000000800 */
[----:B----4-:R-:W-:Y:S02]  /*5170*/  FMNMX.FTZ R132, R132, R6, !PT ;  /* 0x0000000684847209 */ /* 0x010fe40007810000 */
[----:B--2---:R-:W-:-:S03]  /*5180*/  F2FP.BF16.F32.PACK_AB R11, R242, R186 ;  /* 0x000000baf20b723e */ /* 0x004fc600000010ff */
[----:B------:R-:W-:Y:S01]  /*5190*/  FMUL.FTZ R6, R132, UR5 ;  /* 0x0000000584067c20 */ /* 0x000fe20008410000 */
        /* <DEDUP_REMOVED lines=10> */
[----:B------:R-:W-:Y:S01]  /*5240*/  HMMA.16816.F32.BF16 R108, R16, R28, RZ ;  /* 0x0000001c106c723c */ /* 0x000fe200000418ff */
[----:B-1----:R-:W-:Y:S02]  /*5250*/  FFMA.FTZ R3, R47, UR5, -R20 ;  /* 0x000000052f037c23 */ /* 0x002fe40008010814 */
[----:B------:R-:W1:Y:S03]  /*5260*/  LDSM.16.MT88.4 R44, [R224+0xc000] ;  /* 0x00c00000e02c783b */ /* 0x000e660000004200 */
[----:B------:R2:W3:Y:S02]  /*5270*/  MUFU.EX2 R239, R3 ;  /* 0x0000000300ef7308 */ /* 0x0004e40000000800 */
[----:B--2---:R-:W-:Y:S01]  /*5280*/  FMUL.FTZ R3, R134, UR5 ;  /* 0x0000000586037c20 */ /* 0x004fe20008410000 */
[----:B---3--:R-:W-:-:S04]  /*5290*/  F2FP.BF16.F32.PACK_AB R9, R239, R236 ;  /* 0x000000ecef09723e */ /* 0x008fc800000010ff */
[----:B------:R-:W-:Y:S02]  /*52a0*/  FSEL R3, R3, RZ, P1 ;  /* 0x000000ff03037208 */ /* 0x000fe40000800000 */
[----:B------:R-:W-:-:S03]  /*52b0*/  FSETP.NEU.FTZ.AND P1, PT, R132, -INF , PT ;  /* 0xff8000008400780b */ /* 0x000fc60003f3d000 */
[--C-:B------:R-:W-:Y:S01]  /*52c0*/  FFMA.FTZ R5, R77, UR5, -R3.reuse ;  /* 0x000000054d057c23 */ /* 0x100fe20008010803 */
[----:B------:R-:W-:Y:S01]  /*52d0*/  FSEL R0, R6, RZ, P1 ;  /* 0x000000ff06007208 */ /* 0x000fe20000800000 */
[--C-:B------:R-:W-:Y:S02]  /*52e0*/  FFMA.FTZ R2, R56, UR5, -R3.reuse ;  /* 0x0000000538027c23 */ /* 0x100fe40008010803 */
[----:B------:R2:W-:Y:S01]  /*52f0*/  MUFU.EX2 R232, R5 ;  /* 0x0000000500e87308 */ /* 0x0005e20000000800 */
[----:B------:R-:W-:Y:S01]  /*5300*/  LDSM.16.MT88.4 R56, [R226+0xe000] ;  /* 0x00e00000e238783b */ /* 0x000fe20000004200 */
[----:B------:R-:W-:Y:S01]  /*5310*/  FFMA.FTZ R4, R79, UR5, -R0 ;  /* 0x000000054f047c23 */ /* 0x000fe20008010800 */
[----:B-1----:R-:W-:Y:S05]  /*5320*/  HMMA.16816.F32.BF16 R116, R16, R44, RZ ;  /* 0x0000002c1074723c */ /* 0x002fea00000418ff */
[----:B------:R1:W-:Y:S08]  /*5330*/  MUFU.EX2 R241, R4 ;  /* 0x0000000400f17308 */ /* 0x0003f00000000800 */
[----:B------:R3:W-:Y:S01]  /*5340*/  MUFU.EX2 R187, R2 ;  /* 0x0000000200bb7308 */ /* 0x0007e20000000800 */
[----:B--2---:R-:W-:-:S07]  /*5350*/  FFMA.FTZ R5, R76, UR5, -R3 ;  /* 0x000000054c057c23 */ /* 0x004fce0008010803 */
[----:B------:R2:W4:Y:S01]  /*5360*/  MUFU.EX2 R233, R5 ;  /* 0x0000000500e97308 */ /* 0x0005220000000800 */
[----:B-1----:R-:W-:-:S07]  /*5370*/  FFMA.FTZ R4, R80, UR5, -R0 ;  /* 0x0000000550047c23 */ /* 0x002fce0008010800 */
[----:B------:R1:W-:Y:S01]  /*5380*/  MUFU.EX2 R205, R4 ;  /* 0x0000000400cd7308 */ /* 0x0003e20000000800 */
[--C-:B---3--:R-:W-:Y:S02]  /*5390*/  FFMA.FTZ R2, R48, UR5, -R3.reuse ;  /* 0x0000000530027c23 */ /* 0x108fe40008010803 */
[----:B------:R-:W-:Y:S05]  /*53a0*/  LDSM.16.MT88.4 R48, [R227+0xc800] ;  /* 0x00c80000e330783b */ /* 0x000fea0000004200 */
[----:B------:R3:W3:Y:S01]  /*53b0*/  MUFU.EX2 R196, R2 ;  /* 0x0000000200c47308 */ /* 0x0006e20000000800 */
[----:B--2---:R-:W-:Y:S01]  /*53c0*/  FFMA.FTZ R5, R75, UR5, -R3 ;  /* 0x000000054b057c23 */ /* 0x004fe20008010803 */
[----:B----4-:R-:W-:-:S06]  /*53d0*/  F2FP.BF16.F32.PACK_AB R12, R233, R232 ;  /* 0x000000e8e90c723e */ /* 0x010fcc00000010ff */
[----:B------:R2:W-:Y:S01]  /*53e0*/  MUFU.EX2 R207, R5 ;  /* 0x0000000500cf7308 */ /* 0x0005e20000000800 */
[--C-:B-1----:R-:W-:Y:S02]  /*53f0*/  FFMA.FTZ R4, R78, UR5, -R0.reuse ;  /* 0x000000054e047c23 */ /* 0x102fe40008010800 */
[----:B------:R-:W1:Y:S05]  /*5400*/  LDSM.16.MT88.4 R76, [R225+0xc800] ;  /* 0x00c80000e14c783b */ /* 0x000e6a0000004200 */
[----:B------:R4:W4:Y:S01]  /*5410*/  MUFU.EX2 R197, R4 ;  /* 0x0000000400c57308 */ /* 0x0009220000000800 */
[----:B---3--:R-:W-:Y:S01]  /*5420*/  FFMA.FTZ R2, R83, UR5, -R0 ;  /* 0x0000000553027c23 */ /* 0x008fe20008010800 */
[----:B------:R-:W-:-:S06]  /*5430*/  F2FP.BF16.F32.PACK_AB R6, R196, R187 ;  /* 0x000000bbc406723e */ /* 0x000fcc00000010ff */
[----:B------:R3:W-:Y:S01]  /*5440*/  MUFU.EX2 R240, R2 ;  /* 0x0000000200f07308 */ /* 0x0007e20000000800 */
[----:B--2---:R-:W-:Y:S02]  /*5450*/  FFMA.FTZ R5, R73, UR5, -R3 ;  /* 0x0000000549057c23 */ /* 0x004fe40008010803 */
[----:B------:R-:W-:Y:S05]  /*5460*/  LDSM.16.MT88.4 R72, [R227+0xc000] ;  /* 0x00c00000e348783b */ /* 0x000fea0000004200 */
[----:B------:R2:W2:Y:S01]  /*5470*/  MUFU.EX2 R238, R5 ;  /* 0x0000000500ee7308 */ /* 0x0004a20000000800 */
[----:B----4-:R-:W-:Y:S01]  /*5480*/  FFMA.FTZ R4, R82, UR5, -R0 ;  /* 0x0000000552047c23 */ /* 0x010fe20008010800 */
[----:B------:R-:W-:-:S06]  /*5490*/  F2FP.BF16.F32.PACK_AB R15, R197, R205 ;  /* 0x000000cdc50f723e */ /* 0x000fcc00000010ff */
[----:B------:R-:W-:Y:S01]  /*54a0*/  MUFU.EX2 R134, R4 ;  /* 0x0000000400867308 */ /* 0x000fe20000000800 */
[----:B---3--:R-:W-:-:S07]  /*54b0*/  FFMA.FTZ R2, R88, UR5, -R0 ;  /* 0x0000000558027c23 */ /* 0x008fce0008010800 */
[----:B------:R3:W-:Y:S01]  /*54c0*/  MUFU.EX2 R185, R2 ;  /* 0x0000000200b97308 */ /* 0x0007e20000000800 */
[----:B--2---:R-:W-:Y:S01]  /*54d0*/  FFMA.FTZ R5, R67, UR5, -R3 ;  /* 0x0000000543057c23 */ /* 0x004fe20008010803 */
[----:B------:R-:W-:Y:S01]  /*54e0*/  F2FP.BF16.F32.PACK_AB R14, R238, R207 ;  /* 0x000000cfee0e723e */ /* 0x000fe200000010ff */
[----:B-1----:R-:W-:Y:S05]  /*54f0*/  HMMA.16816.F32.BF16 R180, R8, R76, R108 ;  /* 0x0000004c08b4723c */ /* 0x002fea000004186c */
[----:B------:R1:W-:Y:S01]  /*5500*/  MUFU.EX2 R237, R5 ;  /* 0x0000000500ed7308 */ /* 0x0003e20000000800 */
[----:B---3--:R-:W-:-:S07]  /*5510*/  FFMA.FTZ R2, R89, UR5, -R0 ;  /* 0x0000000559027c23 */ /* 0x008fce0008010800 */
[----:B------:R-:W2:Y:S01]  /*5520*/  MUFU.EX2 R136, R2 ;  /* 0x0000000200887308 */ /* 0x000ea20000000800 */
[----:B-1----:R-:W-:Y:S02]  /*5530*/  FFMA.FTZ R5, R65, UR5, -R3 ;  /* 0x0000000541057c23 */ /* 0x002fe40008010803 */
[----:B------:R-:W1:Y:S05]  /*5540*/  LDSM.16.MT88.4 R64, [R226+0xc000] ;  /* 0x00c00000e240783b */ /* 0x000e6a0000004200 */
[----:B------:R3:W4:Y:S01]  /*5550*/  MUFU.EX2 R120, R5 ;  /* 0x0000000500787308 */ /* 0x0007220000000800 */
[----:B--2---:R-:W-:Y:S02]  /*5560*/  F2FP.BF16.F32.PACK_AB R7, R136, R185 ;  /* 0x000000b98807723e */ /* 0x004fe400000010ff */
[----:B------:R-:W-:Y:S01]  /*5570*/  MOV R2, R157 ;  /* 0x0000009d00027202 */ /* 0x000fe20000000f00 */
[----:B---3--:R-:W-:Y:S01]  /*5580*/  FFMA.FTZ R5, R81, UR5, -R0 ;  /* 0x0000000551057c23 */ /* 0x008fe20008010800 */
[----:B----4-:R-:W-:Y:S01]  /*5590*/  F2FP.BF16.F32.PACK_AB R4, R120, R237 ;  /* 0x000000ed7804723e */ /* 0x010fe200000010ff */
[----:B------:R-:W2:Y:S02]  /*55a0*/  LDSM.16.MT88.4 R80, [R224+0xc800] ;  /* 0x00c80000e050783b */ /* 0x000ea40000004200 */
[----:B------:R-:W3:Y:S02]  /*55b0*/  MUFU.EX2 R231, R5 ;  /* 0x0000000500e77308 */ /* 0x000ee40000000800 */
[----:B---3--:R-:W-:-:S02]  /*55c0*/  F2FP.BF16.F32.PACK_AB R13, R241, R231 ;  /* 0x000000e7f10d723e */ /* 0x008fc400000010ff */
[----:B------:R-:W-:-:S05]  /*55d0*/  F2FP.BF16.F32.PACK_AB R5, R240, R134 ;  /* 0x00000086f005723e */ /* 0x000fca00000010ff */
[C---:B------:R-:W-:Y:S06]  /*55e0*/  HMMA.16816.F32.BF16 R88, R12.reuse, R60, RZ ;  /* 0x0000003c0c58723c */ /* 0x040fec00000418ff */
[C---:B------:R-:W-:Y:S06]  /*55f0*/  HMMA.16816.F32.BF16 R104, R12.reuse, R28, RZ ;  /* 0x0000001c0c68723c */ /* 0x040fec00000418ff */
[C---:B------:R-:W-:Y:S06]  /*5600*/  HMMA.16816.F32.BF16 R112, R12.reuse, R44, RZ ;  /* 0x0000002c0c70723c */ /* 0x040fec00000418ff */
[C---:B-1----:R-:W-:Y:S06]  /*5610*/  HMMA.16816.F32.BF16 R96, R12.reuse, R64, RZ ;  /* 0x000000400c60723c */ /* 0x042fec00000418ff */
[C---:B------:R-:W-:Y:S06]  /*5620*/  HMMA.16816.F32.BF16 R144, R12.reuse, R74, RZ ;  /* 0x0000004a0c90723c */ /* 0x040fec00000418ff */
[----:B------:R-:W-:Y:S06]  /*5630*/  HMMA.16816.F32.BF16 R140, R12, R66, RZ ;  /* 0x000000420c8c723c */ /* 0x000fec00000418ff */
[----:B--2---:R-:W-:Y:S06]  /*5640*/  HMMA.16816.F32.BF16 R156, R8, R80, R116 ;  /* 0x00000050089c723c */ /* 0x004fec0000041874 */
[----:B------:R-:W-:Y:S06]  /*5650*/  HMMA.16816.F32.BF16 R116, R12, R54, RZ ;  /* 0x000000360c74723c */ /* 0x000fec00000418ff */
[----:B------:R-:W-:Y:S06]  /*5660*/  HMMA.16816.F32.BF16 R244, R4, R32, R88 ;  /* 0x0000002004f4723c */ /* 0x000fec0000041858 */
[----:B------:R-:W-:Y:S06]  /*5670*/  HMMA.16816.F32.BF16 R88, R16, R52, RZ ;  /* 0x000000341058723c */ /* 0x000fec00000418ff */
[----:B------:R-:W-:Y:S06]  /*5680*/  HMMA.16816.F32.BF16 R172, R4, R76, R104 ;  /* 0x0000004c04ac723c */ /* 0x000fec0000041868 */
[----:B------:R-:W-:Y:S01]  /*5690*/  HMMA.16816.F32.BF16 R100, R12, R72, RZ ;  /* 0x000000480c64723c */ /* 0x000fe200000418ff */
[----:B------:R-:W-:Y:S01]  /*56a0*/  IMAD.MOV.U32 R76, RZ, RZ, R120 ;  /* 0x000000ffff4c7224 */ /* 0x000fe200078e0078 */
[----:B------:R-:W-:-:S04]  /*56b0*/  MOV R77, R192 ;  /* 0x000000c0004d7202 */ /* 0x000fc80000000f00 */
[----:B------:R-:W-:Y:S06]  /*56c0*/  HMMA.16816.F32.BF16 R104, R16, R72, RZ ;  /* 0x000000481068723c */ /* 0x000fec00000418ff */
[-C--:B------:R-:W-:Y:S06]  /*56d0*/  HMMA.16816.F32.BF16 R148, R12, R30.reuse, RZ ;  /* 0x0000001e0c94723c */ /* 0x080fec00000418ff */
[----:B------:R-:W-:Y:S06]  /*56e0*/  HMMA.16816.F32.BF16 R28, R16, R30, RZ ;  /* 0x0000001e101c723c */ /* 0x000fec00000418ff */
[----:B------:R-:W-:Y:S06]  /*56f0*/  HMMA.16816.F32.BF16 R160, R4, R80, R112 ;  /* 0x0000005004a0723c */ /* 0x000fec0000041870 */
[----:B------:R-:W-:Y:S01]  /*5700*/  HMMA.16816.F32.BF16 R92, R12, R68, RZ ;  /* 0x000000440c5c723c */ /* 0x000fe200000418ff */
[----:B------:R-:W-:-:S02]  /*5710*/  IMAD.MOV.U32 R80, RZ, RZ, R121 ;  /* 0x000000ffff507224 */ /* 0x000fc400078e0079 */
[----:B------:R-:W-:-:S03]  /*5720*/  IMAD.MOV.U32 R81, RZ, RZ, R185 ;  /* 0x000000ffff517224 */ /* 0x000fc600078e00b9 */
[C---:B------:R-:W-:Y:S06]  /*5730*/  HMMA.16816.F32.BF16 R120, R12.reuse, R52, RZ ;  /* 0x000000340c78723c */ /* 0x040fec00000418ff */
[C---:B------:R-:W-:Y:S06]  /*5740*/  HMMA.16816.F32.BF16 R112, R12.reuse, R56, RZ ;  /* 0x000000380c70723c */ /* 0x040fec00000418ff */
[C---:B------:R-:W-:Y:S06]  /*5750*/  HMMA.16816.F32.BF16 R152, R12.reuse, R46, RZ ;  /* 0x0000002e0c98723c */ /* 0x040fec00000418ff */
[C---:B------:R-:W-:Y:S06]  /*5760*/  HMMA.16816.F32.BF16 R128, R12.reuse, R70, RZ ;  /* 0x000000460c80723c */ /* 0x040fec00000418ff */
[C---:B------:R-:W-:Y:S06]  /*5770*/  HMMA.16816.F32.BF16 R124, R12.reuse, R62, RZ ;  /* 0x0000003e0c7c723c */ /* 0x040fec00000418ff */
[----:B------:R-:W-:Y:S06]  /*5780*/  HMMA.16816.F32.BF16 R108, R12, R58, RZ ;  /* 0x0000003a0c6c723c */ /* 0x000fec00000418ff */
[----:B------:R-:W-:Y:S06]  /*5790*/  HMMA.16816.F32.BF16 R216, R4, R40, R96 ;  /* 0x0000002804d8723c */ /* 0x000fec0000041860 */
[C---:B------:R-:W-:Y:S06]  /*57a0*/  HMMA.16816.F32.BF16 R96, R16.reuse, R68, RZ ;  /* 0x000000441060723c */ /* 0x040fec00000418ff */
[----:B------:R-:W-:Y:S01]  /*57b0*/  HMMA.16816.F32.BF16 R12, R16, R56, RZ ;  /* 0x00000038100c723c */ /* 0x000fe200000418ff */
[----:B------:R-:W-:Y:S01]  /*57c0*/  IMAD.MOV.U32 R68, RZ, RZ, R187 ;  /* 0x000000ffff447224 */ /* 0x000fe200078e00bb */
[----:B------:R-:W-:-:S04]  /*57d0*/  MOV R69, R208 ;  /* 0x000000d000457202 */ /* 0x000fc80000000f00 */
[----:B------:R-:W-:Y:S01]  /*57e0*/  HMMA.16816.F32.BF16 R192, R4, R48, R100 ;  /* 0x0000003004c0723c */ /* 0x000fe20000041864 */
[----:B------:R-:W-:Y:S02]  /*57f0*/  MOV R56, R186 ;  /* 0x000000ba00387202 */ /* 0x000fe40000000f00 */
[----:B------:R-:W-:-:S03]  /*5800*/  MOV R57, R184 ;  /* 0x000000b800397202 */ /* 0x000fc60000000f00 */
[----:B------:R-:W-:Y:S06]  /*5810*/  HMMA.16816.F32.BF16 R184, R4, R50, R144 ;  /* 0x0000003204b8723c */ /* 0x000fec0000041890 */
[----:B------:R-:W-:Y:S01]  /*5820*/  HMMA.16816.F32.BF16 R104, R8, R48, R104 ;  /* 0x000000300868723c */ /* 0x000fe20000041868 */
[----:B------:R-:W-:Y:S01]  /*5830*/  IMAD.MOV.U32 R144, RZ, RZ, R203 ;  /* 0x000000ffff907224 */ /* 0x000fe200078e00cb */
[----:B------:R-:W-:Y:S01]  /*5840*/  MOV R145, R202 ;  /* 0x000000ca00917202 */ /* 0x000fe20000000f00 */
[----:B------:R-:W-:Y:S01]  /*5850*/  IMAD.MOV.U32 R146, RZ, RZ, R201 ;  /* 0x000000ffff927224 */ /* 0x000fe200078e00c9 */
[----:B------:R-:W-:-:S02]  /*5860*/  MOV R147, R200 ;  /* 0x000000c800937202 */ /* 0x000fc40000000f00 */
[C---:B------:R-:W-:Y:S06]  /*5870*/  HMMA.16816.F32.BF16 R200, R4.reuse, R42, R140 ;  /* 0x0000002a04c8723c */ /* 0x040fec000004188c */
[----:B------:R-:W-:Y:S01]  /*5880*/  HMMA.16816.F32.BF16 R148, R4, R78, R148 ;  /* 0x0000004e0494723c */ /* 0x000fe20000041894 */
[----:B------:R-:W-:Y:S01]  /*5890*/  IMAD.MOV.U32 R140, RZ, RZ, R199 ;  /* 0x000000ffff8c7224 */ /* 0x000fe200078e00c7 */
[----:B------:R-:W-:Y:S01]  /*58a0*/  MOV R141, R198 ;  /* 0x000000c6008d7202 */ /* 0x000fe20000000f00 */
[----:B------:R-:W-:Y:S01]  /*58b0*/  IMAD.MOV.U32 R142, RZ, RZ, R197 ;  /* 0x000000ffff8e7224 */ /* 0x000fe200078e00c5 */
[----:B------:R-:W-:-:S02]  /*58c0*/  MOV R143, R196 ;  /* 0x000000c4008f7202 */ /* 0x000fc40000000f00 */
[----:B------:R-:W-:Y:S06]  /*58d0*/  HMMA.16816.F32.BF16 R196, R4, R26, R116 ;  /* 0x0000001a04c4723c */ /* 0x000fec0000041874 */
        /* <DEDUP_REMOVED lines=8> */
[----:B------:R-:W-:Y:S01]  /*5960*/  IMAD.MOV.U32 R78, RZ, RZ, R77 ;  /* 0x000000ffff4e7224 */ /* 0x000fe200078e004d */
[----:B------:R-:W-:Y:S01]  /*5970*/  MOV R77, R228 ;  /* 0x000000e4004d7202 */ /* 0x000fe20000000f00 */
[----:B------:R-:W-:Y:S01]  /*5980*/  HMMA.16816.F32.BF16 R72, R16, R74, RZ ;  /* 0x0000004a1048723c */ /* 0x000fe200000418ff */
[----:B------:R-:W-:Y:S01]  /*5990*/  MOV R79, R76 ;  /* 0x0000004c004f7202 */ /* 0x000fe20000000f00 */
[----:B------:R-:W-:-:S04]  /*59a0*/  IMAD.MOV.U32 R76, RZ, RZ, R235 ;  /* 0x000000ffff4c7224 */ /* 0x000fc800078e00eb */
[----:B------:R-:W-:Y:S06]  /*59b0*/  HMMA.16816.F32.BF16 R248, R4, R36, R92 ;  /* 0x0000002404f8723c */ /* 0x000fec000004185c */
[----:B------:R-:W-:Y:S01]  /*59c0*/  HMMA.16816.F32.BF16 R92, R16, R60, RZ ;  /* 0x0000003c105c723c */ /* 0x000fe200000418ff */
[----:B-1----:R-:W-:Y:S01]  /*59d0*/  FFMA.FTZ R2, R165, UR5, -R21 ;  /* 0x00000005a5027c23 */ /* 0x002fe20008010815 */
[----:B------:R-:W-:-:S03]  /*59e0*/  MOV R165, R189 ;  /* 0x000000bd00a57202 */ /* 0x000fc60000000f00 */
[----:B------:R1:W2:Y:S01]  /*59f0*/  MUFU.EX2 R228, R2 ;  /* 0x0000000200e47308 */ /* 0x0002a20000000800 */
[----:B------:R-:W-:Y:S06]  /*5a00*/  HMMA.16816.F32.BF16 R220, R4, R24, R120 ;  /* 0x0000001804dc723c */ /* 0x000fec0000041878 */
[----:B------:R-:W-:Y:S06]  /*5a10*/  HMMA.16816.F32.BF16 R72, R8, R50, R72 ;  /* 0x000000320848723c */ /* 0x000fec0000041848 */
[----:B------:R-:W-:Y:S01]  /*5a20*/  HMMA.16816.F32.BF16 R208, R4, R34, R124 ;  /* 0x0000002204d0723c */ /* 0x000fe2000004187c */
[----:B-1----:R-:W-:-:S05]  /*5a30*/  FFMA.FTZ R2, R137, UR5, -R21 ;  /* 0x0000000589027c23 */ /* 0x002fca0008010815 */
[C---:B------:R-:W-:Y:S01]  /*5a40*/  HMMA.16816.F32.BF16 R120, R4.reuse, R84, R112 ;  /* 0x000000540478723c */ /* 0x040fe20000041870 */
[----:B------:R1:W-:Y:S05]  /*5a50*/  MUFU.EX2 R134, R2 ;  /* 0x0000000200867308 */ /* 0x0003ea0000000800 */
[C---:B------:R-:W-:Y:S06]  /*5a60*/  HMMA.16816.F32.BF16 R152, R4.reuse, R82, R152 ;  /* 0x000000520498723c */ /* 0x040fec0000041898 */
[C---:B------:R-:W-:Y:S06]  /*5a70*/  HMMA.16816.F32.BF16 R212, R4.reuse, R38, R128 ;  /* 0x0000002604d4723c */ /* 0x040fec0000041880 */
[----:B------:R-:W-:Y:S01]  /*5a80*/  HMMA.16816.F32.BF16 R124, R4, R86, R108 ;  /* 0x00000056047c723c */ /* 0x000fe2000004186c */
[----:B-1----:R-:W-:-:S04]  /*5a90*/  FFMA.FTZ R2, R133, UR5, -R21 ;  /* 0x0000000585027c23 */ /* 0x002fc80008010815 */
[----:B------:R1:W-:Y:S01]  /*5aa0*/  MUFU.EX2 R235, R2 ;  /* 0x0000000200eb7308 */ /* 0x0003e20000000800 */
[C---:B------:R-:W-:Y:S01]  /*5ab0*/  HMMA.16816.F32.BF16 R4, R16.reuse, R70, RZ ;  /* 0x000000461004723c */ /* 0x040fe200000418ff */
[----:B------:R-:W-:Y:S01]  /*5ac0*/  MOV R111, R141 ;  /* 0x0000008d006f7202 */ /* 0x000fe20000000f00 */
[----:B------:R-:W-:Y:S01]  /*5ad0*/  IMAD.MOV.U32 R110, RZ, RZ, R142 ;  /* 0x000000ffff6e7224 */ /* 0x000fe200078e008e */
[----:B------:R-:W-:Y:S01]  /*5ae0*/  MOV R109, R143 ;  /* 0x0000008f006d7202 */ /* 0x000fe20000000f00 */
[----:B------:R-:W-:Y:S02]  /*5af0*/  IMAD.MOV.U32 R108, RZ, RZ, R144 ;  /* 0x000000ffff6c7224 */ /* 0x000fe400078e0090 */
[----:B------:R-:W-:Y:S01]  /*5b00*/  HMMA.16816.F32.BF16 R100, R16, R64, RZ ;  /* 0x000000401064723c */ /* 0x000fe200000418ff */
[----:B------:R-:W-:Y:S01]  /*5b10*/  MOV R71, R68 ;  /* 0x0000004400477202 */ /* 0x000fe20000000f00 */
[----:B------:R-:W-:-:S04]  /*5b20*/  IMAD.MOV.U32 R68, RZ, RZ, R190 ;  /* 0x000000ffff447224 */ /* 0x000fc800078e00be */
[----:B------:R-:W-:Y:S01]  /*5b30*/  HMMA.16816.F32.BF16 R44, R16, R46, RZ ;  /* 0x0000002e102c723c */ /* 0x000fe200000418ff */
[----:B-1----:R-:W-:-:S05]  /*5b40*/  FFMA.FTZ R2, R177, UR5, -R20 ;  /* 0x00000005b1027c23 */ /* 0x002fca0008010814 */
[C---:B------:R-:W-:Y:S01]  /*5b50*/  HMMA.16816.F32.BF16 R64, R16.reuse, R66, RZ ;  /* 0x000000421040723c */ /* 0x040fe200000418ff */
[----:B------:R1:W-:Y:S05]  /*5b60*/  MUFU.EX2 R135, R2 ;  /* 0x0000000200877308 */ /* 0x0003ea0000000800 */
[C---:B------:R-:W-:Y:S06]  /*5b70*/  HMMA.16816.F32.BF16 R60, R16.reuse, R62, RZ ;  /* 0x0000003e103c723c */ /* 0x040fec00000418ff */
[C---:B------:R-:W-:Y:S06]  /*5b80*/  HMMA.16816.F32.BF16 R52, R16.reuse, R54, RZ ;  /* 0x000000361034723c */ /* 0x040fec00000418ff */
[----:B------:R-:W-:Y:S01]  /*5b90*/  HMMA.16816.F32.BF16 R16, R16, R58, RZ ;  /* 0x0000003a1010723c */ /* 0x000fe200000418ff */
[----:B-1----:R-:W-:Y:S01]  /*5ba0*/  FFMA.FTZ R2, R166, UR5, -R20 ;  /* 0x00000005a6027c23 */ /* 0x002fe20008010814 */
[----:B------:R-:W-:-:S03]  /*5bb0*/  IMAD.MOV.U32 R166, RZ, RZ, R79 ;  /* 0x000000ffffa67224 */ /* 0x000fc600078e004f */
[----:B------:R1:W3:Y:S01]  /*5bc0*/  MUFU.EX2 R80, R2 ;  /* 0x0000000200507308 */ /* 0x0002e20000000800 */
[C---:B------:R-:W-:Y:S06]  /*5bd0*/  HMMA.16816.F32.BF16 R112, R8.reuse, R32, R92 ;  /* 0x000000200870723c */ /* 0x040fec000004185c */
[C---:B------:R-:W-:Y:S01]  /*5be0*/  HMMA.16816.F32.BF16 R128, R8.reuse, R84, R12 ;  /* 0x000000540880723c */ /* 0x040fe2000004180c */
[----:B------:R-:W-:Y:S01]  /*5bf0*/  IMAD.MOV.U32 R92, RZ, RZ, R56 ;  /* 0x000000ffff5c7224 */ /* 0x000fe200078e0038 */
[----:B------:R-:W4:Y:S01]  /*5c00*/  LDSM.16.MT88.4 R12, [R224+0xd000] ;  /* 0x00d00000e00c783b */ /* 0x000f220000004200 */
[----:B------:R-:W-:Y:S01]  /*5c10*/  MOV R95, R145 ;  /* 0x00000091005f7202 */ /* 0x000fe20000000f00 */
[----:B------:R-:W-:Y:S01]  /*5c20*/  IMAD.MOV.U32 R94, RZ, RZ, R146 ;  /* 0x000000ffff5e7224 */ /* 0x000fe200078e0092 */
[----:B------:R-:W-:Y:S01]  /*5c30*/  MOV R93, R147 ;  /* 0x00000093005d7202 */ /* 0x000fe20000000f00 */
[----:B------:R-:W-:Y:S01]  /*5c40*/  HMMA.16816.F32.BF16 R44, R8, R82, R44 ;  /* 0x00000052082c723c */ /* 0x000fe2000004182c */
[----:B-1----:R-:W-:-:S03]  /*5c50*/  FFMA.FTZ R2, R164, UR5, -R20 ;  /* 0x00000005a4027c23 */ /* 0x002fc60008010814 */
[----:B------:R-:W-:Y:S02]  /*5c60*/  IMAD.MOV.U32 R164, RZ, RZ, R93 ;  /* 0x000000ffffa47224 */ /* 0x000fe400078e005d */
[C---:B------:R-:W-:Y:S01]  /*5c70*/  HMMA.16816.F32.BF16 R96, R8.reuse, R36, R96 ;  /* 0x000000240860723c */ /* 0x040fe20000041860 */
[----:B------:R-:W-:Y:S01]  /*5c80*/  IMAD.MOV.U32 R83, RZ, RZ, R140 ;  /* 0x000000ffff537224 */ /* 0x000fe200078e008c */
[----:B------:R1:W-:Y:S01]  /*5c90*/  MUFU.EX2 R49, R2 ;  /* 0x0000000200317308 */ /* 0x0003e20000000800 */
[----:B------:R-:W-:Y:S01]  /*5ca0*/  IMAD.MOV.U32 R82, RZ, RZ, R69 ;  /* 0x000000ffff527224 */ /* 0x000fe200078e0045 */
[----:B------:R-:W-:Y:S02]  /*5cb0*/  MOV R69, R191 ;  /* 0x000000bf00457202 */ /* 0x000fe40000000f00 */
[C---:B------:R-:W-:Y:S06]  /*5cc0*/  HMMA.16816.F32.BF16 R100, R8.reuse, R40, R100 ;  /* 0x000000280864723c */ /* 0x040fec0000041864 */
[C---:B------:R-:W-:Y:S06]  /*5cd0*/  HMMA.16816.F32.BF16 R64, R8.reuse, R42, R64 ;  /* 0x0000002a0840723c */ /* 0x040fec0000041840 */
[----:B------:R-:W-:Y:S01]  /*5ce0*/  HMMA.16816.F32.BF16 R36, R8, R38, R4 ;  /* 0x000000260824723c */ /* 0x000fe20000041804 */
[----:B-1----:R-:W-:-:S04]  /*5cf0*/  FFMA.FTZ R2, R138, UR5, -R20 ;  /* 0x000000058a027c23 */ /* 0x002fc80008010814 */
[----:B------:R1:W4:Y:S01]  /*5d00*/  MUFU.EX2 R51, R2 ;  /* 0x0000000200337308 */ /* 0x0003220000000800 */
[C---:B------:R-:W-:Y:S06]  /*5d10*/  HMMA.16816.F32.BF16 R60, R8.reuse, R34, R60 ;  /* 0x00000022083c723c */ /* 0x040fec000004183c */
[C---:B------:R-:W-:Y:S01]  /*5d20*/  HMMA.16816.F32.BF16 R52, R8.reuse, R26, R52 ;  /* 0x0000001a0834723c */ /* 0x040fe20000041834 */
[----:B------:R-:W4:Y:S05]  /*5d30*/  LDSM.16.MT88.4 R24, [R225+0xd000] ;  /* 0x00d00000e118783b */ /* 0x000f2a0000004200 */
[----:B------:R-:W-:Y:S01]  /*5d40*/  HMMA.16816.F32.BF16 R84, R8, R86, R16 ;  /* 0x000000560854723c */ /* 0x000fe20000041810 */
[----:B------:R-:W4:Y:S01]  /*5d50*/  LDSM.16.MT88.4 R16, [R227+0xd000] ;  /* 0x00d00000e310783b */ /* 0x000f220000004200 */
[----:B-1----:R-:W-:-:S05]  /*5d60*/  FFMA.FTZ R2, R179, UR5, -R3 ;  /* 0x00000005b3027c23 */ /* 0x002fca0008010803 */
[----:B--2---:R-:W-:Y:S01]  /*5d70*/  F2FP.BF16.F32.PACK_AB R8, R228, R48 ;  /* 0x00000030e408723e */ /* 0x004fe200000010ff */
[----:B------:R1:W-:Y:S01]  /*5d80*/  MUFU.EX2 R70, R2 ;  /* 0x0000000200467308 */ /* 0x0003e20000000800 */
[----:B---3--:R-:W-:Y:S02]  /*5d90*/  F2FP.BF16.F32.PACK_AB R9, R80, R135 ;  /* 0x000000875009723e */ /* 0x008fe400000010ff */
[----:B------:R-:W-:Y:S02]  /*5da0*/  F2FP.BF16.F32.PACK_AB R10, R235, R134 ;  /* 0x00000086eb0a723e */ /* 0x000fe400000010ff */
[----:B----4-:R-:W-:-:S07]  /*5db0*/  F2FP.BF16.F32.PACK_AB R11, R51, R49 ;  /* 0x00000031330b723e */ /* 0x010fce00000010ff */
[----:B------:R-:W-:Y:S01]  /*5dc0*/  HMMA.16816.F32.BF16 R144, R8, R12, R156 ;  /* 0x0000000c0890723c */ /* 0x000fe2000004189c */
[----:B-1----:R-:W-:-:S05]  /*5dd0*/  FFMA.FTZ R2, R168, UR5, -R3 ;  /* 0x00000005a8027c23 */ /* 0x002fca0008010803 */
[C---:B------:R-:W-:Y:S01]  /*5de0*/  HMMA.16816.F32.BF16 R44, R8.reuse, R14, R44 ;  /* 0x0000000e082c723c */ /* 0x040fe2000004182c */
[----:B------:R1:W2:Y:S05]  /*5df0*/  MUFU.EX2 R58, R2 ;  /* 0x00000002003a7308 */ /* 0x0002aa0000000800 */
[C---:B------:R-:W-:Y:S01]  /*5e00*/  HMMA.16816.F32.BF16 R32, R8.reuse, R26, R28 ;  /* 0x0000001a0820723c */ /* 0x040fe2000004181c */
[----:B------:R-:W3:Y:S05]  /*5e10*/  LDSM.16.MT88.4 R28, [R226+0xf000] ;  /* 0x00f00000e21c783b */ /* 0x000eea0000004200 */
[----:B------:R-:W-:Y:S01]  /*5e20*/  HMMA.16816.F32.BF16 R72, R8, R18, R72 ;  /* 0x000000120848723c */ /* 0x000fe20000041848 */
[----:B-1----:R-:W-:Y:S01]  /*5e30*/  FFMA.FTZ R2, R167, UR5, -R3 ;  /* 0x00000005a7027c23 */ /* 0x002fe20008010803 */
[----:B--2---:R-:W-:-:S02]  /*5e40*/  F2FP.BF16.F32.PACK_AB R4, R58, R70 ;  /* 0x000000463a04723e */ /* 0x004fc400000010ff */
[----:B------:R-:W-:Y:S01]  /*5e50*/  MOV R167, R92 ;  /* 0x0000005c00a77202 */ /* 0x000fe20000000f00 */
        /* <DEDUP_REMOVED lines=8> */
[--C-:B-1----:R-:W-:Y:S01]  /*5ee0*/  FFMA.FTZ R2, R176, UR5, -R0.reuse ;  /* 0x00000005b0027c23 */ /* 0x102fe20008010800 */
[----:B--2---:R-:W-:Y:S01]  /*5ef0*/  F2FP.BF16.F32.PACK_AB R5, R133, R59 ;  /* 0x0000003b8505723e */ /* 0x004fe200000010ff */
[----:B------:R-:W-:Y:S04]  /*5f00*/  HMMA.16816.F32.BF16 R176, R8, R16, R104 ;  /* 0x0000001008b0723c */ /* 0x000fe80000041868 */
[----:B------:R1:W-:Y:S02]  /*5f10*/  MUFU.EX2 R137, R2 ;  /* 0x0000000200897308 */ /* 0x0003e40000000800 */
[----:B-1----:R-:W-:-:S06]  /*5f20*/  FFMA.FTZ R2, R171, UR5, -R0 ;  /* 0x00000005ab027c23 */ /* 0x002fcc0008010800 */
[----:B------:R-:W1:Y:S02]  /*5f30*/  MUFU.EX2 R138, R2 ;  /* 0x00000002008a7308 */ /* 0x000e640000000800 */
[----:B-1----:R-:W-:Y:S01]  /*5f40*/  F2FP.BF16.F32.PACK_AB R7, R138, R137 ;  /* 0x000000898a07723e */ /* 0x002fe200000010ff */
[----:B------:R-:W-:-:S06]  /*5f50*/  FFMA.FTZ R2, R252, UR5, -R21 ;  /* 0x00000005fc027c23 */ /* 0x000fcc0008010815 */
[C---:B------:R-:W-:Y:S06]  /*5f60*/  HMMA.16816.F32.BF16 R140, R4.reuse, R12, R160 ;  /* 0x0000000c048c723c */ /* 0x040fec00000418a0 */
[C---:B------:R-:W-:Y:S01]  /*5f70*/  HMMA.16816.F32.BF16 R152, R4.reuse, R14, R152 ;  /* 0x0000000e0498723c */ /* 0x040fe20000041898 */
[----:B------:R-:W1:Y:S05]  /*5f80*/  LDSM.16.MT88.4 R12, [R226+0xd000] ;  /* 0x00d00000e20c783b */ /* 0x000e6a0000004200 */
[C---:B------:R-:W-:Y:S06]  /*5f90*/  HMMA.16816.F32.BF16 R156, R4.reuse, R24, R172 ;  /* 0x00000018049c723c */ /* 0x040fec00000418ac */
[----:B------:R-:W-:Y:S06]  /*5fa0*/  HMMA.16816.F32.BF16 R172, R4, R16, R192 ;  /* 0x0000001004ac723c */ /* 0x000fec00000418c0 */
[----:B------:R-:W-:Y:S06]  /*5fb0*/  HMMA.16816.F32.BF16 R160, R8, R24, R180 ;  /* 0x0000001808a0723c */ /* 0x000fec00000418b4 */
[----:B------:R-:W-:Y:S01]  /*5fc0*/  HMMA.16816.F32.BF16 R168, R4, R26, R148 ;  /* 0x0000001a04a8723c */ /* 0x000fe20000041894 */
[----:B------:R-:W2:Y:S01]  /*5fd0*/  LDSM.16.MT88.4 R24, [R224+0xf000] ;  /* 0x00f00000e018783b */ /* 0x000ea20000004200 */
[----:B------:R-:W-:-:S02]  /*5fe0*/  IMAD.MOV.U32 R183, RZ, RZ, R89 ;  /* 0x000000ffffb77224 */ /* 0x000fc400078e0059 */
[----:B------:R-:W-:Y:S02]  /*5ff0*/  IMAD.MOV.U32 R181, RZ, RZ, R95 ;  /* 0x000000ffffb57224 */ /* 0x000fe400078e005f */
[C---:B------:R-:W-:Y:S01]  /*6000*/  HMMA.16816.F32.BF16 R184, R4.reuse, R18, R184 ;  /* 0x0000001204b8723c */ /* 0x040fe200000418b8 */
[----:B------:R-:W4:Y:S01]  /*6010*/  LDSM.16.MT88.4 R16, [R225+0xf000] ;  /* 0x00f00000e110783b */ /* 0x000f220000004200 */
[----:B------:R-:W-:Y:S01]  /*6020*/  MOV R149, R58 ;  /* 0x0000003a00957202 */ /* 0x000fe20000000f00 */
[----:B------:R-:W-:Y:S02]  /*6030*/  IMAD.MOV.U32 R182, RZ, RZ, R71 ;  /* 0x000000ffffb67224 */ /* 0x000fe400078e0047 */
[----:B------:R-:W-:Y:S01]  /*6040*/  IMAD.MOV.U32 R150, RZ, RZ, R70 ;  /* 0x000000ffff967224 */ /* 0x000fe200078e0046 */
[----:B---3--:R-:W-:Y:S01]  /*6050*/  HMMA.16816.F32.BF16 R120, R4, R28, R120 ;  /* 0x0000001c0478723c */ /* 0x008fe20000041878 */
[----:B------:R-:W-:Y:S02]  /*6060*/  IMAD.MOV.U32 R180, RZ, RZ, R109 ;  /* 0x000000ffffb47224 */ /* 0x000fe400078e006d */
[----:B------:R-:W-:-:S02]  /*6070*/  IMAD.MOV.U32 R148, RZ, RZ, R111 ;  /* 0x000000ffff947224 */ /* 0x000fc400078e006f */
[----:B------:R-:W-:Y:S01]  /*6080*/  IMAD.MOV.U32 R151, RZ, RZ, R48 ;  /* 0x000000ffff977224 */ /* 0x000fe200078e0030 */
[-C--:B-1----:R-:W-:Y:S06]  /*6090*/  HMMA.16816.F32.BF16 R192, R8, R12.reuse, R100 ;  /* 0x0000000c08c0723c */ /* 0x082fec0000041864 */
[C---:B------:R-:W-:Y:S06]  /*60a0*/  HMMA.16816.F32.BF16 R188, R4.reuse, R12, R216 ;  /* 0x0000000c04bc723c */ /* 0x040fec00000418d8 */
[-C--:B------:R-:W-:Y:S01]  /*60b0*/  HMMA.16816.F32.BF16 R200, R4, R14.reuse, R200 ;  /* 0x0000000e04c8723c */ /* 0x080fe200000418c8 */
[----:B------:R-:W-:Y:S01]  /*60c0*/  IMAD.MOV.U32 R216, RZ, RZ, R56 ;  /* 0x000000ffffd87224 */ /* 0x000fe200078e0038 */
[----:B------:R-:W-:Y:S01]  /*60d0*/  MOV R217, R57 ;  /* 0x0000003900d97202 */ /* 0x000fe20000000f00 */
[----:B------:R1:W-:Y:S01]  /*60e0*/  MUFU.EX2 R56, R2 ;  /* 0x0000000200387308 */ /* 0x0003e20000000800 */
[----:B------:R-:W-:Y:S01]  /*60f0*/  MOV R219, R50 ;  /* 0x0000003200db7202 */ /* 0x000fe20000000f00 */
[----:B------:R-:W-:Y:S01]  /*6100*/  IMAD.MOV.U32 R218, RZ, RZ, R51 ;  /* 0x000000ffffda7224 */ /* 0x000fe200078e0033 */
[----:B------:R-:W-:Y:S01]  /*6110*/  HMMA.16816.F32.BF16 R64, R8, R14, R64 ;  /* 0x0000000e0840723c */ /* 0x000fe20000041840 */
[----:B------:R-:W3:Y:S05]  /*6120*/  LDSM.16.MT88.4 R12, [R227+0xf000] ;  /* 0x00f00000e30c783b */ /* 0x000eea0000004200 */
[----:B--2---:R-:W-:Y:S06]  /*6130*/  HMMA.16816.F32.BF16 R40, R4, R24, R248 ;  /* 0x000000180428723c */ /* 0x004fec00000418f8 */
[----:B----4-:R-:W-:Y:S01]  /*6140*/  HMMA.16816.F32.BF16 R60, R8, R18, R60 ;  /* 0x00000012083c723c */ /* 0x010fe2000004183c */
[----:B------:R-:W-:-:S02]  /*6150*/  IMAD.MOV.U32 R250, RZ, RZ, R165 ;  /* 0x000000fffffa7224 */ /* 0x000fc400078e00a5 */
[----:B-1----:R-:W-:Y:S01]  /*6160*/  FFMA.FTZ R2, R243, UR5, -R21 ;  /* 0x00000005f3027c23 */ /* 0x002fe20008010815 */
[----:B------:R-:W-:Y:S01]  /*6170*/  MOV R249, R88 ;  /* 0x0000005800f97202 */ /* 0x000fe20000000f00 */
[----:B------:R-:W-:Y:S01]  /*6180*/  IMAD.MOV.U32 R165, RZ, RZ, R91 ;  /* 0x000000ffffa57224 */ /* 0x000fe200078e005b */
[----:B------:R-:W-:Y:S01]  /*6190*/  MOV R248, R90 ;  /* 0x0000005a00f87202 */ /* 0x000fe20000000f00 */
[----:B------:R1:W2:Y:S01]  /*61a0*/  MUFU.EX2 R57, R2 ;  /* 0x0000000200397308 */ /* 0x0002a20000000800 */
[----:B------:R-:W-:Y:S01]  /*61b0*/  HMMA.16816.F32.BF16 R88, R4, R16, R244 ;  /* 0x000000100458723c */ /* 0x000fe200000418f4 */
[----:B------:R-:W-:-:S05]  /*61c0*/  MOV R251, R49 ;  /* 0x0000003100fb7202 */ /* 0x000fca0000000f00 */
[----:B------:R-:W-:Y:S01]  /*61d0*/  HMMA.16816.F32.BF16 R36, R8, R26, R36 ;  /* 0x0000001a0824723c */ /* 0x000fe20000041824 */
[----:B------:R-:W-:Y:S02]  /*61e0*/  MOV R244, R108 ;  /* 0x0000006c00f47202 */ /* 0x000fe40000000f00 */
[----:B------:R-:W-:Y:S02]  /*61f0*/  MOV R246, R82 ;  /* 0x0000005200f67202 */ /* 0x000fe40000000f00 */
[----:B------:R-:W-:Y:S01]  /*6200*/  MOV R245, R94 ;  /* 0x0000005e00f57202 */ /* 0x000fe20000000f00 */
[----:B------:R-:W-:Y:S01]  /*6210*/  HMMA.16816.F32.BF16 R48, R4, R30, R124 ;  /* 0x0000001e0430723c */ /* 0x000fe2000004187c */
[----:B------:R-:W-:Y:S02]  /*6220*/  MOV R247, R78 ;  /* 0x0000004e00f77202 */ /* 0x000fe40000000f00 */
[----:B------:R-:W-:Y:S01]  /*6230*/  MOV R82, R110 ;  /* 0x0000006e00527202 */ /* 0x000fe20000000f00 */
[----:B-1----:R-:W-:-:S02]  /*6240*/  FFMA.FTZ R2, R206, UR5, -R21 ;  /* 0x00000005ce027c23 */ /* 0x002fc40008010815 */
[C---:B------:R-:W-:Y:S02]  /*6250*/  HMMA.16816.F32.BF16 R92, R4.reuse, R18, R208 ;  /* 0x00000012045c723c */ /* 0x040fe400000418d0 */
[----:B------:R1:W-:Y:S04]  /*6260*/  MUFU.EX2 R58, R2 ;  /* 0x00000002003a7308 */ /* 0x0003e80000000800 */
[C---:B---3--:R-:W-:Y:S06]  /*6270*/  HMMA.16816.F32.BF16 R104, R4.reuse, R12, R220 ;  /* 0x0000000c0468723c */ /* 0x048fec00000418dc */
[----:B------:R-:W-:Y:S01]  /*6280*/  HMMA.16816.F32.BF16 R108, R4, R14, R196 ;  /* 0x0000000e046c723c */ /* 0x000fe200000418c4 */
[----:B------:R-:W-:Y:S01]  /*6290*/  MOV R220, R68 ;  /* 0x0000004400dc7202 */ /* 0x000fe20000000f00 */
[----:B------:R-:W-:Y:S01]  /*62a0*/  IMAD.MOV.U32 R221, RZ, RZ, R69 ;  /* 0x000000ffffdd7224 */ /* 0x000fe200078e0045 */
[----:B------:R-:W-:Y:S01]  /*62b0*/  MOV R222, R76 ;  /* 0x0000004c00de7202 */ /* 0x000fe20000000f00 */
[----:B------:R-:W-:-:S02]  /*62c0*/  IMAD.MOV.U32 R223, RZ, RZ, R77 ;  /* 0x000000ffffdf7224 */ /* 0x000fc400078e004d */
[----:B------:R-:W-:Y:S01]  /*62d0*/  HMMA.16816.F32.BF16 R76, R4, R26, R212 ;  /* 0x0000001a044c723c */ /* 0x000fe200000418d4 */
[----:B-1----:R-:W-:Y:S01]  /*62e0*/  FFMA.FTZ R2, R22, UR5, -R21 ;  /* 0x0000000516027c23 */ /* 0x002fe20008010815 */
[----:B------:R-:W1:Y:S03]  /*62f0*/  LDSM.16.MT88.4 R4, [R226+0xf800] ;  /* 0x00f80000e204783b */ /* 0x000e660000004200 */
[----:B------:R3:W-:Y:S01]  /*6300*/  MUFU.EX2 R22, R2 ;  /* 0x0000000200167308 */ /* 0x0007e20000000800 */
[C---:B------:R-:W-:Y:S06]  /*6310*/  HMMA.16816.F32.BF16 R68, R8.reuse, R24, R96 ;  /* 0x000000180844723c */ /* 0x040fec0000041860 */
[C---:B------:R-:W-:Y:S06]  /*6320*/  HMMA.16816.F32.BF16 R52, R8.reuse, R14, R52 ;  /* 0x0000000e0834723c */ /* 0x040fec0000041834 */
[C---:B------:R-:W-:Y:S01]  /*6330*/  HMMA.16816.F32.BF16 R100, R8.reuse, R12, R116 ;  /* 0x0000000c0864723c */ /* 0x040fe20000041874 */
[----:B------:R-:W-:Y:S01]  /*6340*/  MOV R199, R183 ;  /* 0x000000b700c77202 */ /* 0x000fe20000000f00 */
[----:B------:R-:W-:Y:S01]  /*6350*/  LDSM.16.MT88.4 R96, [R225+0xf800] ;  /* 0x00f80000e160783b */ /* 0x000fe20000004200 */
[----:B---3--:R-:W-:Y:S01]  /*6360*/  FFMA.FTZ R2, R220, UR5, -R20 ;  /* 0x00000005dc027c23 */ /* 0x008fe20008010814 */
        /* <DEDUP_REMOVED lines=13> */
[----:B------:R-:W3:Y:S01]  /*6440*/  LDL.LU R207, [R1+0xa8] ;  /* 0x0000a80001cf7983 */ /* 0x000ee20000300800 */
[----:B------:R4:W-:Y:S03]  /*6450*/  MUFU.EX2 R18, R2 ;  /* 0x0000000200127308 */ /* 0x0009e60000000800 */
[----:B------:R-:W-:Y:S01]  /*6460*/  LDSM.16.MT88.4 R112, [R227+0xf800] ;  /* 0x00f80000e370783b */ /* 0x000fe20000004200 */
[----:B----4-:R-:W-:Y:S01]  /*6470*/  FFMA.FTZ R2, R220, UR5, -R20 ;  /* 0x00000005dc027c23 */ /* 0x010fe20008010814 */
[----:B------:R-:W-:Y:S01]  /*6480*/  MOV R220, R221 ;  /* 0x000000dd00dc7202 */ /* 0x000fe20000000f00 */
[----:B------:R-:W-:Y:S01]  /*6490*/  IMAD.MOV.U32 R221, RZ, RZ, R222 ;  /* 0x000000ffffdd7224 */ /* 0x000fe200078e00de */
[----:B------:R-:W-:Y:S01]  /*64a0*/  MOV R222, R223 ;  /* 0x000000df00de7202 */ /* 0x000fe20000000f00 */
[----:B------:R-:W4:Y:S01]  /*64b0*/  MUFU.EX2 R19, R2 ;  /* 0x0000000200137308 */ /* 0x000f220000000800 */
[----:B------:R-:W-:Y:S01]  /*64c0*/  IMAD.MOV.U32 R223, RZ, RZ, R244 ;  /* 0x000000ffffdf7224 */ /* 0x000fe200078e00f4 */
[----:B------:R-:W-:Y:S01]  /*64d0*/  MOV R244, R245 ;  /* 0x000000f500f47202 */ /* 0x000fe20000000f00 */
[----:B------:R-:W-:Y:S01]  /*64e0*/  IMAD.MOV.U32 R245, RZ, RZ, R246 ;  /* 0x000000fffff57224 */ /* 0x000fe200078e00f6 */
[----:B------:R-:W-:Y:S01]  /*64f0*/  MOV R246, R247 ;  /* 0x000000f700f67202 */ /* 0x000fe20000000f00 */
[----:B------:R-:W-:Y:S01]  /*6500*/  IMAD.MOV.U32 R247, RZ, RZ, R248 ;  /* 0x000000fffff77224 */ /* 0x000fe200078e00f8 */
[----:B------:R-:W-:Y:S01]  /*6510*/  MOV R248, R249 ;  /* 0x000000f900f87202 */ /* 0x000fe20000000f00 */
[----:B------:R-:W-:Y:S01]  /*6520*/  IMAD.MOV.U32 R249, RZ, RZ, R250 ;  /* 0x000000fffff97224 */ /* 0x000fe200078e00fa */
[----:B------:R-:W-:Y:S01]  /*6530*/  HMMA.16816.F32.BF16 R116, R8, R28, R128 ;  /* 0x0000001c0874723c */ /* 0x000fe20000041880 */
[----:B------:R-:W-:-:S02]  /*6540*/  MOV R250, R134 ;  /* 0x0000008600fa7202 */ /* 0x000fc40000000f00 */
[----:B------:R1:W5:Y:S03]  /*6550*/  LDL.LU R134, [R1+0xa4] ;  /* 0x0000a40001867983 */ /* 0x0003660000300800 */
[----:B------:R-:W-:Y:S01]  /*6560*/  HMMA.16816.F32.BF16 R28, R8, R30, R84 ;  /* 0x0000001e081c723c */ /* 0x000fe20000041854 */
[----:B--2---:R-:W-:Y:S02]  /*6570*/  F2FP.BF16.F32.PACK_AB R128, R57, R56 ;  /* 0x000000383980723e */ /* 0x004fe400000010ff */
[----:B----4-:R-:W-:Y:S02]  /*6580*/  F2FP.BF16.F32.PACK_AB R129, R19, R18 ;  /* 0x000000121381723e */ /* 0x010fe400000010ff */
[----:B------:R-:W-:Y:S02]  /*6590*/  F2FP.BF16.F32.PACK_AB R130, R22, R58 ;  /* 0x0000003a1682723e */ /* 0x000fe400000010ff */
[----:B------:R-:W-:Y:S01]  /*65a0*/  MOV R8, R231 ;  /* 0x000000e700087202 */ /* 0x000fe20000000f00 */
[----:B---3--:R-:W-:-:S04]  /*65b0*/  FFMA.FTZ R2, R207, UR5, -R20 ;  /* 0x00000005cf027c23 */ /* 0x008fc80008010814 */
[----:B------:R2:W-:Y:S02]  /*65c0*/  MUFU.EX2 R21, R2 ;  /* 0x0000000200157308 */ /* 0x0005e40000000800 */
[----:B--2---:R-:W-:-:S06]  /*65d0*/  FFMA.FTZ R2, R23, UR5, -R20 ;  /* 0x0000000517027c23 */ /* 0x004fcc0008010814 */
[----:B------:R2:W3:Y:S02]  /*65e0*/  MUFU.EX2 R17, R2 ;  /* 0x0000000200117308 */ /* 0x0004e40000000800 */
[----:B--2---:R-:W-:Y:S01]  /*65f0*/  FFMA.FTZ R2, R220, UR5, -R3 ;  /* 0x00000005dc027c23 */ /* 0x004fe20008010803 */
[----:B------:R-:W-:Y:S01]  /*6600*/  IMAD.MOV.U32 R220, RZ, RZ, R221 ;  /* 0x000000ffffdc7224 */ /* 0x000fe200078e00dd */
        /* <DEDUP_REMOVED lines=14> */
[----:B---3--:R-:W-:Y:S01]  /*66f0*/  F2FP.BF16.F32.PACK_AB R131, R17, R21 ;  /* 0x000000151183723e */ /* 0x008fe200000010ff */
[----:B------:R3:W5:Y:S01]  /*6700*/  LDL.LU R135, [R1+0xa0] ;  /* 0x0000a00001877983 */ /* 0x0007620000300800 */
[----:B--2---:R-:W-:Y:S01]  /*6710*/  FFMA.FTZ R2, R220, UR5, -R3 ;  /* 0x00000005dc027c23 */ /* 0x004fe20008010803 */
[----:B------:R-:W-:Y:S01]  /*6720*/  IMAD.MOV.U32 R220, RZ, RZ, R221 ;  /* 0x000000ffffdc7224 */ /* 0x000fe200078e00dd */
[----:B------:R-:W-:Y:S01]  /*6730*/  MOV R221, R222 ;  /* 0x000000de00dd7202 */ /* 0x000fe20000000f00 */
[----:B------:R-:W-:Y:S01]  /*6740*/  IMAD.MOV.U32 R222, RZ, RZ, R223 ;  /* 0x000000ffffde7224 */ /* 0x000fe200078e00df */
[----:B------:R-:W-:Y:S01]  /*6750*/  MOV R223, R244 ;  /* 0x000000f400df7202 */ /* 0x000fe20000000f00 */
        /* <DEDUP_REMOVED lines=13> */
[----:B------:R-:W-:Y:S01]  /*6830*/  MOV R20, R82 ;  /* 0x0000005200147202 */ /* 0x000fe20000000f00 */
[----:B-1----:R-:W-:Y:S01]  /*6840*/  HMMA.16816.F32.BF16 R116, R128, R4, R116 ;  /* 0x000000048074723c */ /* 0x002fe20000041874 */
[----:B------:R3:W5:Y:S01]  /*6850*/  LDL.LU R136, [R1+0x9c] ;  /* 0x00009c0001887983 */ /* 0x0007620000300800 */
[----:B--2---:R-:W-:Y:S01]  /*6860*/  FFMA.FTZ R2, R220, UR5, -R3 ;  /* 0x00000005dc027c23 */ /* 0x004fe20008010803 */
        /* <DEDUP_REMOVED lines=17> */
[----:B------:R1:W-:Y:S01]  /*6980*/  MUFU.EX2 R14, R2 ;  /* 0x00000002000e7308 */ /* 0x0003e20000000800 */
[----:B------:R-:W-:Y:S01]  /*6990*/  MOV R214, R223 ;  /* 0x000000df00d67202 */ /* 0x000fe20000000f00 */
[----:B------:R-:W-:-:S02]  /*69a0*/  IMAD.MOV.U32 R215, RZ, RZ, R244 ;  /* 0x000000ffffd77224 */ /* 0x000fc400078e00f4 */
[----:B------:R-:W-:Y:S01]  /*69b0*/  FFMA.FTZ R3, R220, UR5, -R3 ;  /* 0x00000005dc037c23 */ /* 0x000fe20008010803 */
[----:B------:R-:W-:Y:S01]  /*69c0*/  MOV R220, R245 ;  /* 0x000000f500dc7202 */ /* 0x000fe20000000f00 */
[----:B------:R-:W-:Y:S01]  /*69d0*/  IMAD.MOV.U32 R221, RZ, RZ, R246 ;  /* 0x000000ffffdd7224 */ /* 0x000fe200078e00f6 */
[----:B------:R-:W-:Y:S01]  /*69e0*/  MOV R245, R149 ;  /* 0x0000009500f57202 */ /* 0x000fe20000000f00 */
[----:B------:R-:W-:Y:S01]  /*69f0*/  IMAD.MOV.U32 R223, RZ, RZ, R248 ;  /* 0x000000ffffdf7224 */ /* 0x000fe200078e00f8 */
[----:B------:R-:W-:Y:S01]  /*6a00*/  MOV R248, R151 ;  /* 0x0000009700f87202 */ /* 0x000fe20000000f00 */
[----:B------:R-:W-:Y:S02]  /*6a10*/  IMAD.MOV.U32 R246, RZ, RZ, R148 ;  /* 0x000000fffff67224 */ /* 0x000fe400078e0094 */
[----:B------:R-:W-:Y:S02]  /*6a20*/  IMAD.MOV.U32 R244, RZ, RZ, R150 ;  /* 0x000000fffff47224 */ /* 0x000fe400078e0096 */
[----:B------:R-:W2:Y:S01]  /*6a30*/  LDSM.16.MT88.4 R148, [R224+0xd800] ;  /* 0x00d80000e094783b */ /* 0x000ea20000004200 */
[----:B------:R-:W-:Y:S01]  /*6a40*/  MOV R222, R247 ;  /* 0x000000f700de7202 */ /* 0x000fe20000000f00 */
[----:B------:R-:W-:-:S02]  /*6a50*/  IMAD.MOV.U32 R180, RZ, RZ, R242 ;  /* 0x000000ffffb47224 */ /* 0x000fc400078e00f2 */
[----:B-1----:R-:W-:Y:S01]  /*6a60*/  FFMA.FTZ R2, R212, UR5, -R0 ;  /* 0x00000005d4027c23 */ /* 0x002fe20008010800 */
        /* <DEDUP_REMOVED lines=9> */
[----:B------:R3:W5:Y:S01]  /*6b00*/  LDL.LU R242, [R1+0x98] ;  /* 0x0000980001f27983 */ /* 0x0007620000300800 */
[----:B------:R-:W-:Y:S01]  /*6b10*/  IMAD.MOV.U32 R217, RZ, RZ, R180 ;  /* 0x000000ffffd97224 */ /* 0x000fe200078e00b4 */
[----:B------:R-:W3:Y:S01]  /*6b20*/  MUFU.EX2 R13, R3 ;  /* 0x00000003000d7308 */ /* 0x000ee20000000800 */
[----:B------:R-:W-:Y:S01]  /*6b30*/  MOV R180, R181 ;  /* 0x000000b500b47202 */ /* 0x000fe20000000f00 */
[----:B------:R-:W-:-:S02]  /*6b40*/  IMAD.MOV.U32 R181, RZ, RZ, R81 ;  /* 0x000000ffffb57224 */ /* 0x000fc400078e0051 */
[----:B-1----:R-:W-:Y:S01]  /*6b50*/  FFMA.FTZ R2, R212, UR5, -R0 ;  /* 0x00000005d4027c23 */ /* 0x002fe20008010800 */
[----:B------:R-:W-:Y:S01]  /*6b60*/  MOV R212, R213 ;  /* 0x000000d500d47202 */ /* 0x000fe20000000f00 */
[----:B------:R-:W-:Y:S01]  /*6b70*/  IMAD.MOV.U32 R213, RZ, RZ, R214 ;  /* 0x000000ffffd57224 */ /* 0x000fe200078e00d6 */
[----:B------:R-:W-:Y:S01]  /*6b80*/  MOV R214, R215 ;  /* 0x000000d700d67202 */ /* 0x000fe20000000f00 */
[----:B------:R1:W2:Y:S01]  /*6b90*/  MUFU.EX2 R11, R2 ;  /* 0x00000002000b7308 */ /* 0x0002a20000000800 */
[----:B------:R-:W-:Y:S01]  /*6ba0*/  MOV R223, R248 ;  /* 0x000000f800df7202 */ /* 0x000fe20000000f00 */
[----:B------:R-:W-:Y:S01]  /*6bb0*/  IMAD.MOV.U32 R208, RZ, RZ, R213 ;  /* 0x000000ffffd07224 */ /* 0x000fe200078e00d5 */
[----:B----4-:R-:W-:Y:S01]  /*6bc0*/  F2FP.BF16.F32.PACK_AB R124, R16, R15 ;  /* 0x0000000f107c723e */ /* 0x010fe200000010ff */
[----:B------:R-:W-:Y:S01]  /*6bd0*/  IMAD.MOV.U32 R215, RZ, RZ, R220 ;  /* 0x000000ffffd77224 */ /* 0x000fe200078e00dc */
[----:B------:R-:W-:Y:S01]  /*6be0*/  MOV R220, R221 ;  /* 0x000000dd00dc7202 */ /* 0x000fe20000000f00 */
[----:B------:R-:W-:Y:S01]  /*6bf0*/  IMAD.MOV.U32 R221, RZ, RZ, R222 ;  /* 0x000000ffffdd7224 */ /* 0x000fe200078e00de */
[----:B------:R-:W-:Y:S01]  /*6c00*/  MOV R209, R214 ;  /* 0x000000d600d17202 */ /* 0x000fe20000000f00 */
[----:B------:R-:W-:Y:S01]  /*6c10*/  IMAD.MOV.U32 R210, RZ, RZ, R215 ;  /* 0x000000ffffd27224 */ /* 0x000fe200078e00d7 */
[----:B------:R-:W-:-:S02]  /*6c20*/  MOV R211, R220 ;  /* 0x000000dc00d37202 */ /* 0x000fc40000000f00 */
[----:B---3--:R-:W-:Y:S02]  /*6c30*/  F2FP.BF16.F32.PACK_AB R126, R13, R14 ;  /* 0x0000000e0d7e723e */ /* 0x008fe400000010ff */
[----:B------:R-:W-:Y:S01]  /*6c40*/  MOV R81, R241 ;  /* 0x000000f100517202 */ /* 0x000fe20000000f00 */
[--C-:B-1----:R-:W-:Y:S01]  /*6c50*/  FFMA.FTZ R2, R212, UR5, -R0.reuse ;  /* 0x00000005d4027c23 */ /* 0x102fe20008010800 */
[----:B------:R-:W-:Y:S01]  /*6c60*/  FFMA.FTZ R0, R208, UR5, -R0 ;  /* 0x00000005d0007c23 */ /* 0x000fe20008010800 */
[----:B------:R-:W-:Y:S01]  /*6c70*/  IMAD.MOV.U32 R212, RZ, RZ, R221 ;  /* 0x000000ffffd47224 */ /* 0x000fe200078e00dd */
[----:B------:R-:W-:Y:S01]  /*6c80*/  MOV R196, R209 ;  /* 0x000000d100c47202 */ /* 0x000fe20000000f00 */
[----:B------:R1:W-:Y:S01]  /*6c90*/  MUFU.EX2 R10, R2 ;  /* 0x00000002000a7308 */ /* 0x0003e20000000800 */
[----:B------:R-:W-:Y:S01]  /*6ca0*/  IMAD.MOV.U32 R248, RZ, RZ, R217 ;  /* 0x000000fffff87224 */ /* 0x000fe200078e00d9 */
[----:B------:R-:W-:Y:S01]  /*6cb0*/  MOV R197, R211 ;  /* 0x000000d300c57202 */ /* 0x000fe20000000f00 */
[----:B------:R-:W-:Y:S01]  /*6cc0*/  IMAD.MOV.U32 R127, RZ, RZ, R210 ;  /* 0x000000ffff7f7224 */ /* 0x000fe200078e00d2 */
[----:B--2---:R-:W-:Y:S01]  /*6cd0*/  F2FP.BF16.F32.PACK_AB R125, R11, R9 ;  /* 0x000000090b7d723e */ /* 0x004fe200000010ff */
[----:B------:R-:W-:Y:S01]  /*6ce0*/  HMMA.16816.F32.BF16 R144, R128, R148, R144 ;  /* 0x000000948090723c */ /* 0x000fe20000041890 */
[----:B------:R2:W5:Y:S01]  /*6cf0*/  LDL.LU R241, [R1+0x94] ;  /* 0x0000940001f17983 */ /* 0x0005620000300800 */
[----:B------:R-:W-:Y:S01]  /*6d00*/  MOV R217, R180 ;  /* 0x000000b400d97202 */ /* 0x000fe20000000f00 */
[----:B------:R-:W3:Y:S01]  /*6d10*/  MUFU.EX2 R12, R0 ;  /* 0x00000000000c7308 */ /* 0x000ee20000000800 */
[----:B------:R-:W-:Y:S01]  /*6d20*/  MOV R198, R212 ;  /* 0x000000d400c67202 */ /* 0x000fe20000000f00 */
[----:B------:R-:W-:Y:S01]  /*6d30*/  IMAD.MOV.U32 R180, RZ, RZ, R181 ;  /* 0x000000ffffb47224 */ /* 0x000fe200078e00b5 */
[----:B------:R-:W-:Y:S01]  /*6d40*/  MOV R181, R182 ;  /* 0x000000b600b57202 */ /* 0x000fe20000000f00 */
[----:B------:R-:W-:-:S02]  /*6d50*/  IMAD.MOV.U32 R182, RZ, RZ, R167 ;  /* 0x000000ffffb67224 */ /* 0x000fc400078e00a7 */
[----:B------:R-:W-:Y:S01]  /*6d60*/  FADD.FTZ R3, R196, R127 ;  /* 0x0000007fc4037221 */ /* 0x000fe20000010000 */
        /* <DEDUP_REMOVED lines=9> */
[----:B------:R-:W-:-:S02]  /*6e00*/  IMAD.MOV.U32 R182, RZ, RZ, R167 ;  /* 0x000000ffffb67224 */ /* 0x000fc400078e00a7 */
[----:B-1----:R-:W-:Y:S01]  /*6e10*/  FADD.FTZ R2, R196, R127 ;  /* 0x0000007fc4027221 */ /* 0x002fe20000010000 */
[----:B------:R-:W-:Y:S01]  /*6e20*/  MOV R167, R164 ;  /* 0x000000a400a77202 */ /* 0x000fe20000000f00 */
[----:B------:R-:W-:Y:S01]  /*6e30*/  IMAD.MOV.U32 R164, RZ, RZ, R166 ;  /* 0x000000ffffa47224 */ /* 0x000fe200078e00a6 */
[----:B---3--:R-:W-:Y:S01]  /*6e40*/  F2FP.BF16.F32.PACK_AB R127, R12, R10 ;  /* 0x0000000a0c7f723e */ /* 0x008fe200000010ff */
[----:B------:R-:W-:Y:S01]  /*6e50*/  FADD.FTZ R0, R232, R233 ;  /* 0x000000e9e8007221 */ /* 0x000fe20000010000 */
[----:B------:R-:W-:Y:S01]  /*6e60*/  MOV R221, R248 ;  /* 0x000000f800dd7202 */ /* 0x000fe20000000f00 */
[----:B------:R-:W-:Y:S01]  /*6e70*/  IMAD.MOV.U32 R248, RZ, RZ, R167 ;  /* 0x000000fffff87224 */ /* 0x000fe200078e00a7 */
[----:B------:R-:W-:Y:S01]  /*6e80*/  MOV R220, R217 ;  /* 0x000000d900dc7202 */ /* 0x000fe20000000f00 */
[----:B------:R-:W-:Y:S01]  /*6e90*/  FADD.FTZ R3, R230, R3 ;  /* 0x00000003e6037221 */ /* 0x000fe20000010000 */
[----:B------:R-:W-:Y:S01]  /*6ea0*/  MOV R217, R164 ;  /* 0x000000a400d97202 */ /* 0x000fe20000000f00 */
[C---:B------:R-:W-:Y:S01]  /*6eb0*/  HMMA.16816.F32.BF16 R140, R124.reuse, R148, R140 ;  /* 0x000000947c8c723c */ /* 0x040fe2000004188c */
[----:B------:R-:W-:Y:S01]  /*6ec0*/  MOV R213, R182 ;  /* 0x000000b600d57202 */ /* 0x000fe20000000f00 */
[----:B------:R-:W-:Y:S01]  /*6ed0*/  IMAD.MOV.U32 R212, RZ, RZ, R248 ;  /* 0x000000ffffd47224 */ /* 0x000fe200078e00f8 */
[----:B------:R-:W-:Y:S01]  /*6ee0*/  MOV R182, R238 ;  /* 0x000000ee00b67202 */ /* 0x000fe20000000f00 */
[----:B------:R2:W5:Y:S01]  /*6ef0*/  LDL.LU R240, [R1+0x90] ;  /* 0x0000900001f07983 */ /* 0x0005620000300800 */
[----:B------:R-:W-:Y:S01]  /*6f00*/  MOV R166, R239 ;  /* 0x000000ef00a67202 */ /* 0x000fe20000000f00 */
[-C--:B------:R-:W-:Y:S01]  /*6f10*/  HMMA.16816.F32.BF16 R152, R124, R150.reuse, R152 ;  /* 0x000000967c98723c */ /* 0x080fe20000041898 */
[----:B------:R-:W-:Y:S01]  /*6f20*/  MOV R211, R217 ;  /* 0x000000d900d37202 */ /* 0x000fe20000000f00 */
[----:B------:R-:W-:Y:S01]  /*6f30*/  IMAD.MOV.U32 R248, RZ, RZ, R237 ;  /* 0x000000fffff87224 */ /* 0x000fe200078e00ed */
[----:B------:R-:W-:Y:S01]  /*6f40*/  MOV R217, R236 ;  /* 0x000000ec00d97202 */ /* 0x000fe20000000f00 */
[----:B------:R-:W-:Y:S01]  /*6f50*/  IMAD.MOV.U32 R215, RZ, RZ, R180 ;  /* 0x000000ffffd77224 */ /* 0x000fe200078e00b4 */
[----:B------:R-:W-:Y:S01]  /*6f60*/  MOV R214, R181 ;  /* 0x000000b500d67202 */ /* 0x000fe20000000f00 */
[----:B------:R-:W-:Y:S01]  /*6f70*/  HMMA.16816.F32.BF16 R148, R128, R150, R44 ;  /* 0x000000968094723c */ /* 0x000fe2000004182c */
[----:B------:R-:W-:-:S02]  /*6f80*/  MOV R208, R182 ;  /* 0x000000b600d07202 */ /* 0x000fc40000000f00 */
[----:B------:R-:W-:Y:S01]  /*6f90*/  MOV R197, R199 ;  /* 0x000000c700c57202 */ /* 0x000fe20000000f00 */
[----:B------:R-:W-:Y:S01]  /*6fa0*/  FADD.FTZ R2, R229, R2 ;  /* 0x00000002e5027221 */ /* 0x000fe20000010000 */
[----:B------:R-:W-:Y:S01]  /*6fb0*/  FADD.FTZ R3, R204, R3 ;  /* 0x00000003cc037221 */ /* 0x000fe20000010000 */
[----:B------:R-:W-:Y:S01]  /*6fc0*/  HMMA.16816.F32.BF16 R120, R124, R4, R120 ;  /* 0x000000047c78723c */ /* 0x000fe20000041878 */
[----:B------:R-:W-:Y:S01]  /*6fd0*/  MOV R47, R81 ;  /* 0x00000051002f7202 */ /* 0x000fe20000000f00 */
[----:B------:R-:W-:Y:S01]  /*6fe0*/  IMAD.MOV.U32 R181, RZ, RZ, R165 ;  /* 0x000000ffffb57224 */ /* 0x000fe200078e00a5 */
[----:B------:R-:W-:Y:S01]  /*6ff0*/  MOV R198, R248 ;  /* 0x000000f800c67202 */ /* 0x000fe20000000f00 */
[----:B------:R-:W-:Y:S01]  /*7000*/  IMAD.MOV.U32 R199, RZ, RZ, R217 ;  /* 0x000000ffffc77224 */ /* 0x000fe200078e00d9 */
[----:B------:R2:W5:Y:S01]  /*7010*/  LDL.LU R239, [R1+0x8c] ;  /* 0x00008c0001ef7983 */ /* 0x0005620000300800 */
[----:B------:R-:W-:Y:S01]  /*7020*/  FADD.FTZ R8, R8, R47 ;  /* 0x0000002f08087221 */ /* 0x000fe20000010000 */
[----:B------:R-:W-:Y:S01]  /*7030*/  IMAD.MOV.U32 R47, RZ, RZ, R23 ;  /* 0x000000ffff2f7224 */ /* 0x000fe200078e0017 */
[----:B------:R-:W-:Y:S01]  /*7040*/  MOV R180, R166 ;  /* 0x000000a600b47202 */ /* 0x000fe20000000f00 */
[----:B------:R-:W-:Y:S01]  /*7050*/  IMAD.MOV.U32 R209, RZ, RZ, R181 ;  /* 0x000000ffffd17224 */ /* 0x000fe200078e00b5 */
[----:B------:R-:W-:Y:S01]  /*7060*/  MOV R248, R234 ;  /* 0x000000ea00f87202 */ /* 0x000fe20000000f00 */
        /* <DEDUP_REMOVED lines=8> */
[----:B------:R-:W-:Y:S01]  /*70f0*/  FADD.FTZ R0, R23, R0 ;  /* 0x0000000017007221 */ /* 0x000fe20000010000 */
[----:B------:R-:W-:Y:S01]  /*7100*/  IMAD.MOV.U32 R252, RZ, RZ, R197 ;  /* 0x000000fffffc7224 */ /* 0x000fe200078e00c5 */
        /* <DEDUP_REMOVED lines=41> */
[----:B------:R-:W-:Y:S01]  /*73a0*/  MOV R217, R235 ;  /* 0x000000eb00d97202 */ /* 0x000fe20000000f00 */
[----:B------:R-:W-:Y:S01]  /*73b0*/  FADD.FTZ R2, R249, R2 ;  /* 0x00000002f9027221 */ /* 0x000fe20000010000 */
[----:B------:R-:W-:Y:S01]  /*73c0*/  FADD.FTZ R4, R250, R4 ;  /* 0x00000004fa047221 */ /* 0x000fe20000010000 */
[----:B------:R-:W1:Y:S01]  /*73d0*/  LDSM.16.MT88.4 R180, [R227+0xd800] ;  /* 0x00d80000e3b4783b */ /* 0x000e620000004200 */
[----:B------:R-:W-:Y:S01]  /*73e0*/  FADD.FTZ R3, R251, R3 ;  /* 0x00000003fb037221 */ /* 0x000fe20000010000 */
[----:B------:R-:W-:Y:S01]  /*73f0*/  FADD.FTZ R0, R137, R0 ;  /* 0x0000000089007221 */ /* 0x000fe20000010000 */
[----:B------:R-:W-:Y:S01]  /*7400*/  FADD.FTZ R2, R216, R2 ;  /* 0x00000002d8027221 */ /* 0x000fe20000010000 */
[----:B------:R-:W3:Y:S01]  /*7410*/  LDSM.16.MT88.4 R164, [R225+0xd800] ;  /* 0x00d80000e1a4783b */ /* 0x000ee20000004200 */
[----:B------:R-:W-:Y:S01]  /*7420*/  FADD.FTZ R4, R217, R4 ;  /* 0x00000004d9047221 */ /* 0x000fe20000010000 */
[----:B------:R-:W-:-:S02]  /*7430*/  FADD.FTZ R3, R218, R3 ;  /* 0x00000003da037221 */ /* 0x000fc40000010000 */
[----:B------:R-:W4:Y:S01]  /*7440*/  LDSM.16.MT88.4 R196, [R226+0xd800] ;  /* 0x00d80000e2c4783b */ /* 0x000f220000004200 */
[----:B------:R-:W-:-:S03]  /*7450*/  FADD.FTZ R0, R138, R0 ;  /* 0x000000008a007221 */ /* 0x000fc60000010000 */
[----:B------:R-:W2:Y:S01]  /*7460*/  LDSM.16.MT88.4 R80, [R224+0xf800] ;  /* 0x00f80000e050783b */ /* 0x000ea20000004200 */
        /* <DEDUP_REMOVED lines=22> */
[----:B------:R-:W-:Y:S01]  /*75d0*/  FADD.FTZ R3, R17, R3 ;  /* 0x0000000311037221 */ /* 0x000fe20000010000 */
[----:B-1----:R-:W-:Y:S02]  /*75e0*/  HMMA.16816.F32.BF16 R176, R128, R180, R176 ;  /* 0x000000b480b0723c */ /* 0x002fe400000418b0 */
[----:B------:R1:W5:Y:S01]  /*75f0*/  LDL.LU R230, [R1+0x68] ;  /* 0x0000680001e67983 */ /* 0x0003620000300800 */
[----:B------:R-:W-:-:S03]  /*7600*/  FADD.FTZ R0, R12, R0 ;  /* 0x000000000c007221 */ /* 0x000fc60000010000 */
[----:B------:R1:W5:Y:S01]  /*7610*/  LDL.LU R229, [R1+0x64] ;  /* 0x0000640001e57983 */ /* 0x0003620000300800 */
[----:B------:R-:W-:Y:S01]  /*7620*/  FADD.FTZ R2, R13, R2 ;  /* 0x000000020d027221 */ /* 0x000fe20000010000 */
[C---:B------:R-:W-:Y:S02]  /*7630*/  HMMA.16816.F32.BF16 R172, R124.reuse, R180, R172 ;  /* 0x000000b47cac723c */ /* 0x040fe400000418ac */
[----:B------:R1:W5:Y:S04]  /*7640*/  LDL.LU R228, [R1+0x60] ;  /* 0x0000600001e47983 */ /* 0x0003680000300800 */
[----:B------:R1:W5:Y:S01]  /*7650*/  LDL.LU R205, [R1+0x5c] ;  /* 0x00005c0001cd7983 */ /* 0x0003620000300800 */
[-C--:B------:R-:W-:Y:S03]  /*7660*/  HMMA.16816.F32.BF16 R184, R124, R182.reuse, R184 ;  /* 0x000000b67cb8723c */ /* 0x080fe600000418b8 */
[----:B------:R1:W5:Y:S03]  /*7670*/  LDL.LU R204, [R1+0x58] ;  /* 0x0000580001cc7983 */ /* 0x0003660000300800 */
[C---:B------:R-:W-:Y:S01]  /*7680*/  HMMA.16816.F32.BF16 R180, R128.reuse, R182, R72 ;  /* 0x000000b680b4723c */ /* 0x040fe20000041848 */
[----:B------:R1:W5:Y:S04]  /*7690*/  LDL.LU R139, [R1+0x54] ;  /* 0x00005400018b7983 */ /* 0x0003680000300800 */
[----:B------:R1:W-:Y:S01]  /*76a0*/  STL [R1], R4 ;  /* 0x0000000401007387 */ /* 0x0003e20000100800 */
[-C--:B---3--:R-:W-:Y:S03]  /*76b0*/  HMMA.16816.F32.BF16 R160, R128, R164.reuse, R160 ;  /* 0x000000a480a0723c */ /* 0x088fe600000418a0 */
[----:B------:R1:W-:Y:S03]  /*76c0*/  STL [R1+0x4], R3 ;  /* 0x0000040301007387 */ /* 0x0003e60000100800 */
[C---:B------:R-:W-:Y:S01]  /*76d0*/  HMMA.16816.F32.BF16 R156, R124.reuse, R164, R156 ;  /* 0x000000a47c9c723c */ /* 0x040fe2000004189c */
[----:B------:R1:W-:Y:S04]  /*76e0*/  STL [R1+0xc], R0 ;  /* 0x00000c0001007387 */ /* 0x0003e80000100800 */
[----:B------:R1:W-:Y:S01]  /*76f0*/  STL [R1+0x8], R2 ;  /* 0x0000080201007387 */ /* 0x0003e20000100800 */
[C---:B------:R-:W-:Y:S06]  /*7700*/  HMMA.16816.F32.BF16 R168, R124.reuse, R166, R168 ;  /* 0x000000a67ca8723c */ /* 0x040fec00000418a8 */
[C---:B----4-:R-:W-:Y:S06]  /*7710*/  HMMA.16816.F32.BF16 R188, R124.reuse, R196, R188 ;  /* 0x000000c47cbc723c */ /* 0x050fec00000418bc */
[C---:B------:R-:W-:Y:S06]  /*7720*/  HMMA.16816.F32.BF16 R200, R124.reuse, R198, R200 ;  /* 0x000000c67cc8723c */ /* 0x040fec00000418c8 */
[C---:B--2---:R-:W-:Y:S06]  /*7730*/  HMMA.16816.F32.BF16 R72, R124.reuse, R80, R40 ;  /* 0x000000507c48723c */ /* 0x044fec0000041828 */
        /* <DEDUP_REMOVED lines=16> */
[----:B------:R-:W-:-:S08]  /*7840*/  NOP ;  /* 0x0000000000007918 */ /* 0x000fd00000000000 */
[----:B-1----:R-:W-:-:S15]  /*7850*/  @!P0 BRA `(.L_x_174) ;  /* 0x0000004400888947 */ /* 0x002fde0003800000 */
[----:B------:R-:W-:Y:S01]  /*7860*/  ULDC UR4, c[0x0][0x2d0] ;  /* 0x0000b40000047ab9 */ /* 0x000fe20000000800 */
[----:B-----5:R-:W-:Y:S01]  /*7870*/  IMAD.MOV.U32 R133, RZ, RZ, R135 ;  /* 0x000000ffff857224 */ /* 0x020fe200078e0087 */
[----:B------:R-:W-:Y:S01]  /*7880*/  ISETP.GE.AND P3, PT, R204, UR4, PT ;  /* 0x00000004cc007c0c */ /* 0x000fe2000bf66270 */
[----:B------:R-:W-:Y:S01]  /*7890*/  ULDC.64 UR8, c[0x0][0x250] ;  /* 0x0000940000087ab9 */ /* 0x000fe20000000a00 */
[----:B------:R-:W-:Y:S01]  /*78a0*/  MOV R138, R132 ;  /* 0x00000084008a7202 */ /* 0x000fe20000000f00 */
[----:B------:R-:W-:Y:S01]  /*78b0*/  ULEA.HI.SX32 UR17, UR17, 0xfffffffe, 0x1a ;  /* 0xfffffffe11117891 */ /* 0x000fe2000f8fd23f */
[----:B------:R-:W-:Y:S01]  /*78c0*/  MOV R137, R134 ;  /* 0x0000008600897202 */ /* 0x000fe20000000f00 */
[----:B------:R-:W-:Y:S02]  /*78d0*/  USHF.L.U64.HI UR11, UR8, 0x4, UR9 ;  /* 0x00000004080b7899 */ /* 0x000fe40008010209 */
[----:B------:R-:W-:Y:S01]  /*78e0*/  USHF.L.U32 UR12, UR8, 0x4, URZ ;  /* 0x00000004080c7899 */ /* 0x000fe2000800063f */
[----:B------:R-:W-:Y:S01]  /*78f0*/  ULDC UR5, c[0x0][0x2d0] ;  /* 0x0000b40000057ab9 */ /* 0x000fe20000000800 */
[----:B------:R-:W-:Y:S01]  /*7900*/  ULDC UR4, c[0x0][0x2ec] ;  /* 0x0000bb0000047ab9 */ /* 0x000fe20000000800 */
[----:B------:R-:W-:-:S03]  /*7910*/  ULDC.64 UR6, c[0x0][0x248] ;  /* 0x0000920000067ab9 */ /* 0x000fc60000000a00 */
[----:B------:R-:W1:Y:S08]  /*7920*/  @!P3 LDC.64 R2, c[0x0][0x220] ;  /* 0x00008800ff02bb82 */ /* 0x000e700000000a00 */
[----:B------:R-:W2:Y:S08]  /*7930*/  @!P3 LDC.64 R6, c[0x0][0x220] ;  /* 0x00008800ff06bb82 */ /* 0x000eb00000000a00 */
[----:B------:R-:W3:Y:S01]  /*7940*/  @!P3 LDC.64 R4, c[0x0][0x220] ;  /* 0x00008800ff04bb82 */ /* 0x000ee20000000a00 */
[----:B-1----:R1:W-:Y:S04]  /*7950*/  @!P3 STL.64 [R1+0x30], R2 ;  /* 0x000030020100b387 */ /* 0x0023e80000100a00 */
[----:B--2---:R-:W-:Y:S04]  /*7960*/  @!P3 STL.64 [R1+0x28], R6 ;  /* 0x000028060100b387 */ /* 0x004fe80000100a00 */
[----:B---3--:R-:W-:Y:S01]  /*7970*/  @!P3 STL.64 [R1+0x20], R4 ;  /* 0x000020040100b387 */ /* 0x008fe20000100a00 */
[----:B-1----:R-:W1:Y:S03]  /*7980*/  @!P3 LDC.64 R2, c[0x0][0x220] ;  /* 0x00008800ff02bb82 */ /* 0x002e660000000a00 */
[----:B-1----:R1:W-:Y:S02]  /*7990*/  @!P3 STL.64 [R1+0x18], R2 ;  /* 0x000018020100b387 */ /* 0x0023e40000100a00 */
[----:B-1----:R-:W-:Y:S01]  /*79a0*/  IMAD.MOV.U32 R3, RZ, RZ, R136 ;  /* 0x000000ffff037224 */ /* 0x002fe200078e0088 */
[----:B------:R-:W-:Y:S06]  /*79b0*/  BRA `(.L_x_175) ;  /* 0x0000000400547947 */ /* 0x000fec0003800000 */
.L_x_177:
[----:B------:R-:W2:Y:S01]  /*79c0*/  LDL.64 R222, [R1+0x48] ;  /* 0x0000480001de7983 */ /* 0x000ea20000100a00 */
[----:B------:R-:W1:Y:S01]  /*79d0*/  @!P3 LDC.64 R206, c[0x0][0x218] ;  /* 0x00008600ffcebb82 */ /* 0x000e620000000a00 */
[----:B------:R-:W-:Y:S02]  /*79e0*/  UIADD3 UR13, UR17, -0x1, URZ ;  /* 0xffffffff110d7890 */ /* 0x000fe4000fffe03f */
[----:B------:R-:W3:Y:S02]  /*79f0*/  LDL.64 R220, [R1+0x38] ;  /* 0x0000380001dc7983 */ /* 0x000ee40000100a00 */
[----:B------:R-:W-:Y:S02]  /*7a00*/  USHF.R.S32.HI UR10, URZ, 0x1f, UR13 ;  /* 0x0000001f3f0a7899 */ /* 0x000fe4000801140d */
[----:B------:R4:W-:Y:S01]  /*7a10*/  @P3 STS.128 [R242+0x8000], RZ ;  /* 0x008000fff2003388 */ /* 0x0009e20000000c00 */
[----:B------:R-:W5:Y:S01]  /*7a20*/  @!P2 LDC.64 R204, c[0x0][0x218] ;  /* 0x00008600ffccab82 */ /* 0x000f620000000a00 */
[----:B------:R-:W-:Y:S02]  /*7a30*/  UIMAD UR10, UR10, UR6, URZ ;  /* 0x000000060a0a72a4 */ /* 0x000fe4000f8e023f */
[----:B------:R-:W-:Y:S02]  /*7a40*/  UIMAD.WIDE.U32 UR24, UR13, UR6, URZ ;  /* 0x000000060d1872a5 */ /* 0x000fe4000f8e003f */
[----:B------:R-:W-:Y:S03]  /*7a50*/  UIMAD UR10, UR13, UR7, UR10 ;  /* 0x000000070d0a72a4 */ /* 0x000fe6000f8e020a */
[----:B------:R-:W4:Y:S01]  /*7a60*/  @!P3 LDC.64 R134, c[0x0][0x218] ;  /* 0x00008600ff86bb82 */ /* 0x000f220000000a00 */
[----:B------:R-:W-:Y:S01]  /*7a70*/  UIADD3 UR10, UR25, UR10, URZ ;  /* 0x0000000a190a7290 */ /* 0x000fe2000fffe03f */
[----:B------:R-:W-:Y:S02]  /*7a80*/  IMAD.U32 R2, RZ, RZ, UR24 ;  /* 0x00000018ff027e24 */ /* 0x000fe4000f8e00ff */
[----:B------:R-:W-:Y:S03]  /*7a90*/  IMAD.U32 R0, RZ, RZ, UR24 ;  /* 0x00000018ff007e24 */ /* 0x000fe6000f8e00ff */
[----:B------:R-:W-:Y:S01]  /*7aa0*/  IMAD.U32 R132, RZ, RZ, UR10 ;  /* 0x0000000aff847e24 */ /* 0x000fe2000f8e00ff */
[----:B------:R-:W4:Y:S08]  /*7ab0*/  @!P2 LDC.64 R212, c[0x0][0x218] ;  /* 0x00008600ffd4ab82 */ /* 0x000f300000000a00 */
[----:B------:R-:W4:Y:S08]  /*7ac0*/  @!P3 LDC.64 R208, c[0x0][0x218] ;  /* 0x00008600ffd0bb82 */ /* 0x000f300000000a00 */
[----:B------:R-:W4:Y:S01]  /*7ad0*/  @!P2 LDC.64 R210, c[0x0][0x218] ;  /* 0x00008600ffd2ab82 */ /* 0x000f220000000a00 */
[----:B--2---:R-:W-:Y:S04]  /*7ae0*/  LEA R2, P0, R2, R222, 0x6 ;  /* 0x000000de02027211 */ /* 0x004fe800078030ff */
[----:B-1----:R-:W-:Y:S02]  /*7af0*/  @!P3 LEA R206, P5, R2, R206, 0x1 ;  /* 0x000000ce02ceb211 */ /* 0x002fe400078a08ff */
[----:B---3--:R-:W-:Y:S02]  /*7b00*/  LEA.HI.X R132, R0, R221, R132, 0x6, P0 ;  /* 0x000000dd00847211 */ /* 0x008fe400000f3484 */
[C---:B-----5:R-:W-:Y:S02]  /*7b10*/  @!P2 LEA R204, P0, R2.reuse, R204, 0x1 ;  /* 0x000000cc02cca211 */ /* 0x060fe400078008ff */
[C-C-:B------:R-:W-:Y:S02]  /*7b20*/  @!P3 LEA.HI.X R207, R2.reuse, R207, R132.reuse, 0x1, P5 ;  /* 0x000000cf02cfb211 */ /* 0x140fe400028f0c84 */
[C---:B------:R-:W-:Y:S02]  /*7b30*/  @!P2 LEA.HI.X R205, R2.reuse, R205, R132, 0x1, P0 ;  /* 0x000000cd02cda211 */ /* 0x040fe400000f0c84 */
[----:B------:R-:W-:Y:S01]  /*7b40*/  IADD3 R0, P1, R2, UR22, RZ ;  /* 0x0000001602007c10 */ /* 0x000fe2000ff3e0ff */
[----:B------:R-:W-:Y:S01]  /*7b50*/  @!PT LDS RZ, [RZ] ;  /* 0x00000000fffff984 */ /* 0x000fe20000000800 */
[----:B------:R-:W-:Y:S01]  /*7b60*/  @!PT LDS RZ, [RZ] ;  /* 0x00000000fffff984 */ /* 0x000fe20000000800 */
[----:B------:R-:W-:Y:S01]  /*7b70*/  @!PT LDS RZ, [RZ] ;  /* 0x00000000fffff984 */ /* 0x000fe20000000800 */
[----:B------:R1:W-:Y:S03]  /*7b80*/  @!P3 LDGSTS.E.BYPASS.LTC128B.128 [R242+0x8000], desc[UR18][R206.64] ;  /* 0x08000000cef2bfae */ /* 0x0003e6000b901d52 */
[----:B----4-:R-:W-:Y:S01]  /*7b90*/  @!P3 LEA R134, P0, R0, R134, 0x1 ;  /* 0x000000860086b211 */ /* 0x010fe200078008ff */
[----:B------:R2:W-:Y:S01]  /*7ba0*/  @P2 STS.128 [R242+0xa000], RZ ;  /* 0x00a000fff2002388 */ /* 0x0005e20000000c00 */
[----:B------:R-:W-:Y:S03]  /*7bb0*/  IADD3.X R132, R132, UR21, RZ, P1, !PT ;  /* 0x0000001584847c10 */ /* 0x000fe60008ffe4ff */
[----:B------:R-:W-:Y:S01]  /*7bc0*/  @!PT LDS RZ, [RZ] ;  /* 0x00000000fffff984 */ /* 0x000fe20000000800 */
[----:B------:R-:W-:Y:S01]  /*7bd0*/  @!PT LDS RZ, [RZ] ;  /* 0x00000000fffff984 */ /* 0x000fe20000000800 */
[----:B------:R-:W-:Y:S01]  /*7be0*/  @!PT LDS RZ, [RZ] ;  /* 0x00000000fffff984 */ /* 0x000fe20000000800 */
[----:B------:R3:W-:Y:S01]  /*7bf0*/  @!P2 LDGSTS.E.BYPASS.LTC128B.128 [R242+0xa000], desc[UR18][R204.64+0x80] ;  /* 0x0a000080ccf2afae */ /* 0x0007e2000b901d52 */
[C-C-:B------:R-:W-:Y:S03]  /*7c00*/  @!P3 LEA.HI.X R135, R0.reuse, R135, R132.reuse, 0x1, P0 ;  /* 0x000000870087b211 */ /* 0x140fe600000f0c84 */
[----:B------:R2:W-:Y:S04]  /*7c10*/  @P3 STS.128 [R242+0x8800], RZ ;  /* 0x008800fff2003388 */ /* 0x0005e80000000c00 */
[----:B------:R-:W-:Y:S01]  /*7c20*/  @!PT LDS RZ, [RZ] ;  /* 0x00000000fffff984 */ /* 0x000fe20000000800 */
[----:B------:R-:W-:Y:S01]  /*7c30*/  @!PT LDS RZ, [RZ] ;  /* 0x00000000fffff984 */ /* 0x000fe20000000800 */
[----:B------:R-:W-:Y:S01]  /*7c40*/  @!PT LDS RZ, [RZ] ;  /* 0x00000000fffff984 */ /* 0x000fe20000000800 */
[----:B------:R4:W-:Y:S04]  /*7c50*/  @!P3 LDGSTS.E.BYPASS.LTC128B.128 [R242+0x8800], desc[UR18][R134.64] ;  /* 0x0880000086f2bfae */ /* 0x0009e8000b901d52 */
[----:B------:R2:W-:Y:S01]  /*7c60*/  @P2 STS.128 [R242+0xa800], RZ ;  /* 0x00a800fff2002388 */ /* 0x0005e20000000c00 */
[----:B-1----:R-:W1:Y:S08]  /*7c70*/  @!P3 LDC.64 R206, c[0x0][0x218] ;  /* 0x00008600ffcebb82 */ /* 0x002e700000000a00 */
[----:B---3--:R-:W3:Y:S01]  /*7c80*/  @!P2 LDC.64 R204, c[0x0][0x218] ;  /* 0x00008600ffccab82 */ /* 0x008ee20000000a00 */
[C---:B----4-:R-:W-:Y:S04]  /*7c90*/  @!P2 LEA R134, P0, R0.reuse, R212, 0x1 ;  /* 0x000000d40086a211 */ /* 0x050fe800078008ff */
[C---:B------:R-:W-:Y:S02]  /*7ca0*/  @!P2 LEA.HI.X R135, R0.reuse, R213, R132, 0x1, P0 ;  /* 0x000000d50087a211 */ /* 0x040fe400000f0c84 */
[----:B------:R-:W-:Y:S03]  /*7cb0*/  IADD3 R0, P0, R0, UR22, RZ ;  /* 0x0000001600007c10 */ /* 0x000fe6000ff1e0ff */
[----:B------:R-:W-:Y:S01]  /*7cc0*/  @!PT LDS RZ, [RZ] ;  /* 0x00000000fffff984 */ /* 0x000fe20000000800 */
[----:B------:R-:W-:Y:S01]  /*7cd0*/  @!PT LDS RZ, [RZ] ;  /* 0x00000000fffff984 */ /* 0x000fe20000000800 */
[----:B------:R-:W-:Y:S01]  /*7ce0*/  @!PT LDS RZ, [RZ] ;  /* 0x00000000fffff984 */ /* 0x000fe20000000800 */
[----:B------:R4:W-:Y:S01]  /*7cf0*/  @!P2 LDGSTS.E.BYPASS.LTC128B.128 [R242+0xa800], desc[UR18][R134.64+0x80] ;  /* 0x0a80008086f2afae */ /* 0x0009e2000b901d52 */
[----:B------:R-:W-:Y:S02]  /*7d00*/  @!P3 LEA R208, P1, R0, R208, 0x1 ;  /* 0x000000d000d0b211 */ /* 0x000fe400078208ff */
[----:B------:R-:W-:Y:S01]  /*7d10*/  IADD3.X R132, R132, UR21, RZ, P0, !PT ;  /* 0x0000001584847c10 */ /* 0x000fe200087fe4ff */
[----:B------:R2:W-:Y:S01]  /*7d20*/  @P3 STS.128 [R242+0x9000], RZ ;  /* 0x009000fff2003388 */ /* 0x0005e20000000c00 */
[C---:B------:R-:W-:Y:S02]  /*7d30*/  IADD3 R2, P0, R0.reuse, UR22, RZ ;  /* 0x0000001600027c10 */ /* 0x040fe4000ff1e0ff */
[C-C-:B------:R-:W-:Y:S02]  /*7d40*/  @!P3 LEA.HI.X R209, R0.reuse, R209, R132.reuse, 0x1, P1 ;  /* 0x000000d100d1b211 */ /* 0x140fe400008f0c84 */
[----:B---3--:R-:W-:Y:S02]  /*7d50*/  @!P2 LEA R204, P1, R0, R204, 0x1 ;  /* 0x000000cc00cca211 */ /* 0x008fe400078208ff */
[----:B-1----:R-:W-:Y:S01]  /*7d60*/  @!P3 LEA R206, P5, R2, R206, 0x1 ;  /* 0x000000ce02ceb211 */ /* 0x002fe200078a08ff */
[----:B------:R-:W-:Y:S01]  /*7d70*/  @!PT LDS RZ, [RZ] ;  /* 0x00000000fffff984 */ /* 0x000fe20000000800 */
[----:B------:R-:W-:Y:S01]  /*7d80*/  @!PT LDS RZ, [RZ] ;  /* 0x00000000fffff984 */ /* 0x000fe20000000800 */
[----:B------:R-:W-:Y:S01]  /*7d90*/  @!PT LDS RZ, [RZ] ;  /* 0x00000000fffff984 */ /* 0x000fe20000000800 */
[----:B------:R2:W-:Y:S01]  /*7da0*/  @!P3 LDGSTS.E.BYPASS.LTC128B.128 [R242+0x9000], desc[UR18][R208.64] ;  /* 0x09000000d0f2bfae */ /* 0x0005e2000b901d52 */
[----:B------:R-:W-:Y:S03]  /*7db0*/  @!P2 LEA.HI.X R205, R0, R205, R132, 0x1, P1 ;  /* 0x000000cd00cda211 */ /* 0x000fe600008f0c84 */
[----:B------:R2:W-:Y:S04]  /*7dc0*/  @P2 STS.128 [R242+0xb000], RZ ;  /* 0x00b000fff2002388 */ /* 0x0005e80000000c00 */
[----:B------:R-:W-:Y:S01]  /*7dd0*/  @!PT LDS RZ, [RZ] ;  /* 0x00000000fffff984 */ /* 0x000fe20000000800 */
[----:B------:R-:W-:Y:S01]  /*7de0*/  @!PT LDS RZ, [RZ] ;  /* 0x00000000fffff984 */ /* 0x000fe20000000800 */
[----:B------:R-:W-:Y:S01]  /*7df0*/  @!PT LDS RZ, [RZ] ;  /* 0x00000000fffff984 */ /* 0x000fe20000000800 */
[----:B------:R2:W-:Y:S04]  /*7e00*/  @!P2 LDGSTS.E.BYPASS.LTC128B.128 [R242+0xb000], desc[UR18][R204.64+0x80] ;  /* 0x0b000080ccf2afae */ /* 0x0005e8000b901d52 */
[----:B------:R2:W-:Y:S01]  /*7e10*/  @P3 STS.128 [R242+0x9800], RZ ;  /* 0x009800fff2003388 */ /* 0x0005e20000000c00 */
[----:B----4-:R-:W-:Y:S02]  /*7e20*/  IADD3.X R135, R132, UR21, RZ, P0, !PT ;  /* 0x0000001584877c10 */ /* 0x010fe400087fe4ff */
[C---:B------:R-:W-:Y:S02]  /*7e30*/  @!P2 LEA R134, P0, R2.reuse, R210, 0x1 ;  /* 0x000000d20286a211 */ /* 0x040fe400078008ff */
[C-C-:B------:R-:W-:Y:S02]  /*7e40*/  @!P3 LEA.HI.X R207, R2.reuse, R207, R135.reuse, 0x1, P5 ;  /* 0x000000cf02cfb211 */ /* 0x140fe400028f0c87 */
[----:B------:R-:W-:Y:S03]  /*7e50*/  @!P2 LEA.HI.X R135, R2, R211, R135, 0x1, P0 ;  /* 0x000000d30287a211 */ /* 0x000fe600000f0c87 */
        /* <DEDUP_REMOVED lines=9> */
[----:B------:R-:W0:Y:S01]  /*7ef0*/  LDGDEPBAR ;  /* 0x00000000000079af */ /* 0x000e220000000000 */
[----:B------:R-:W-:Y:S05]  /*7f00*/  BRA `(.L_x_176) ;  /* 0x0000001000587947 */ /* 0x000fea0003800000 */
.L_x_175:
[----:B-1----:R-:W2:Y:S01]  /*7f10*/  LDL R0, [R1+0x10] ;  /* 0x0000100001007983 */ /* 0x002ea20000100800 */
[----:B------:R-:W-:Y:S01]  /*7f20*/  USHF.R.S32.HI UR10, URZ, 0x1f, UR17 ;  /* 0x0000001f3f0a7899 */ /* 0x000fe20008011411 */
[----:B------:R-:W-:Y:S04]  /*7f30*/  DEPBAR.LE SB0, 0x0 ;  /* 0x000080000000791a */ /* 0x000fe80000000000 */
[----:B------:R-:W3:Y:S01]  /*7f40*/  LDL.64 R14, [R1+0x40] ;  /* 0x00004000010e7983 */ /* 0x000ee20000100a00 */
[----:B------:R-:W-:Y:S02]  /*7f50*/  UIMAD UR10, UR10, UR8, URZ ;  /* 0x000000080a0a72a4 */ /* 0x000fe4000f8e023f */
[----:B------:R-:W-:Y:S02]  /*7f60*/  UIMAD.WIDE.U32 UR24, UR17, UR8, URZ ;  /* 0x00000008111872a5 */ /* 0x000fe4000f8e003f */
[----:B------:R-:W4:Y:S01]  /*7f70*/  LDL R9, [R1+0x50] ;  /* 0x0000500001097983 */ /* 0x000f220000100800 */
[----:B------:R-:W-:Y:S04]  /*7f80*/  UIMAD UR10, UR17, UR9, UR10 ;  /* 0x00000009110a72a4 */ /* 0x000fe8000f8e020a */
[----:B-----5:R-:W5:Y:S01]  /*7f90*/  LDL R8, [R1+0x30] ;  /* 0x0000300001087983 */ /* 0x020f620000100800 */
[----:B------:R-:W-:Y:S01]  /*7fa0*/  UIADD3 UR10, UR25, UR10, URZ ;  /* 0x0000000a190a7290 */ /* 0x000fe2000fffe03f */
[----:B------:R-:W-:Y:S03]  /*7fb0*/  IMAD.U32 R4, RZ, RZ, UR24 ;  /* 0x00000018ff047e24 */ /* 0x000fe6000f8e00ff */
[----:B------:R-:W5:Y:S01]  /*7fc0*/  LDL R7, [R1+0x34] ;  /* 0x0000340001077983 */ /* 0x000f620000100800 */
[----:B------:R-:W-:Y:S02]  /*7fd0*/  IMAD.U32 R5, RZ, RZ, UR25 ;  /* 0x00000019ff057e24 */ /* 0x000fe4000f8e00ff */
[----:B------:R-:W-:Y:S02]  /*7fe0*/  IMAD.U32 R2, RZ, RZ, UR10 ;  /* 0x0000000aff027e24 */ /* 0x000fe4000f8e00ff */
[----:B------:R-:W5:Y:S05]  /*7ff0*/  LDL R6, [R1+0x28] ;  /* 0x0000280001067983 */ /* 0x000f6a0000100800 */
[----:B------:R-:W5:Y:S05]  /*8000*/  LDL R13, [R1+0x2c] ;  /* 0x00002c00010d7983 */ /* 0x000f6a0000100800 */
[----:B------:R-:W5:Y:S05]  /*8010*/  LDL R12, [R1+0x20] ;  /* 0x00002000010c7983 */ /* 0x000f6a0000100800 */
[----:B------:R-:W5:Y:S05]  /*8020*/  LDL R21, [R1+0x24] ;  /* 0x0000240001157983 */ /* 0x000f6a0000100800 */
[----:B------:R-:W5:Y:S05]  /*8030*/  LDL R22, [R1+0x18] ;  /* 0x0000180001167983 */ /* 0x000f6a0000100800 */
[----:B------:R-:W5:Y:S01]  /*8040*/  LDL R20, [R1+0x1c] ;  /* 0x00001c0001147983 */ /* 0x000f620000100800 */
[----:B------:R-:W-:Y:S06]  /*8050*/  BAR.SYNC.DEFER_BLOCKING 0x0 ;  /* 0x0000000000007b1d */ /* 0x000fec0000010000 */
[----:B------:R-:W-:Y:S01]  /*8060*/  @P3 STS.128 [R242+0xc000], RZ ;  /* 0x00c000fff2003388 */ /* 0x000fe20000000c00 */
[----:B--2---:R-:W-:Y:S02]  /*8070*/  ISETP.GE.AND P2, PT, R0, UR5, PT ;  /* 0x0000000500007c0c */ /* 0x004fe4000bf46270 */
[C---:B---3--:R-:W-:Y:S04]  /*8080*/  LEA R0, P1, R4.reuse, R14, 0x6 ;  /* 0x0000000e04007211 */ /* 0x048fe800078230ff */
[----:B----4-:R-:W-:Y:S02]  /*8090*/  LEA.HI.X R4, R4, R9, R2, 0x6, P1 ;  /* 0x0000000904047211 */ /* 0x010fe400008f3402 */
[C---:B------:R-:W-:Y:S05]  /*80a0*/  IADD3 R2, P1, R0.reuse, UR12, RZ ;  /* 0x0000000c00027c10 */ /* 0x040fea000ff3e0ff */
[----:B------:R-:W1:Y:S08]  /*80b0*/  @!P2 LDC.64 R10, c[0x0][0x220] ;  /* 0x00008800ff0aab82 */ /* 0x000e700000000a00 */
[----:B------:R-:W2:Y:S08]  /*80c0*/  @!P2 LDC.64 R14, c[0x0][0x220] ;  /* 0x00008800ff0eab82 */ /* 0x000eb00000000a00 */
[----:B------:R-:W3:Y:S01]  /*80d0*/  @!P2 LDC.64 R16, c[0x0][0x220] ;  /* 0x00008800ff10ab82 */ /* 0x000ee20000000a00 */
[C---:B-1----:R-:W-:Y:S07]  /*80e0*/  @!P2 LEA R10, P0, R0.reuse, R10, 0x1 ;  /* 0x0000000a000aa211 */ /* 0x042fee00078008ff */
[----:B------:R-:W1:Y:S01]  /*80f0*/  @!P2 LDC.64 R18, c[0x0][0x220] ;  /* 0x00008800ff12ab82 */ /* 0x000e620000000a00 */
[C-C-:B------:R-:W-:Y:S02]  /*8100*/  @!P2 LEA.HI.X R11, R0.reuse, R11, R4.reuse, 0x1, P0 ;  /* 0x0000000b000ba211 */ /* 0x140fe400000f0c04 */
[C---:B-----5:R-:W-:Y:S04]  /*8110*/  @!P3 LEA R8, P0, R0.reuse, R8, 0x1 ;  /* 0x000000080008b211 */ /* 0x060fe800078008ff */
[----:B------:R-:W-:Y:S02]  /*8120*/  @!P3 LEA.HI.X R9, R0, R7, R4, 0x1, P0 ;  /* 0x000000070009b211 */ /* 0x000fe400000f0c04 */
[----:B------:R-:W-:Y:S02]  /*8130*/  @!P3 LEA R6, P0, R2, R6, 0x1 ;  /* 0x000000060206b211 */ /* 0x000fe400078008ff */
[----:B------:R-:W-:Y:S01]  /*8140*/  IADD3.X R4, R4, UR11, RZ, P1, !PT ;  /* 0x0000000b04047c10 */ /* 0x000fe20008ffe4ff */
[----:B------:R-:W-:Y:S01]  /*8150*/  @!PT LDS RZ, [RZ] ;  /* 0x00000000fffff984 */ /* 0x000fe20000000800 */
[----:B------:R-:W-:Y:S01]  /*8160*/  @!PT LDS RZ, [RZ] ;  /* 0x00000000fffff984 */ /* 0x000fe20000000800 */
[----:B------:R-:W-:Y:S01]  /*8170*/  @!PT LDS RZ, [RZ] ;  /* 0x00000000fffff984 */ /* 0x000fe20000000800 */
[----:B------:R3:W-:Y:S01]  /*8180*/  @!P3 LDGSTS.E.BYPASS.LTC128B.128 [R242+0xc000], desc[UR18][R8.64] ;  /* 0x0c00000008f2bfae */ /* 0x0007e2000b901d52 */
[C---:B--2---:R-:W-:Y:S02]  /*8190*/  @!P2 LEA R14, P1, R2.reuse, R14, 0x1 ;  /* 0x0000000e020ea211 */ /* 0x044fe400078208ff */
[C-C-:B------:R-:W-:Y:S02]  /*81a0*/  @!P3 LEA.HI.X R7, R2.reuse, R13, R4.reuse, 0x1, P0 ;  /* 0x0000000d0207b211 */ /* 0x140fe400000f0c04 */
[----:B------:R-:W-:Y:S01]  /*81b0*/  @P2 STS.128 [R242+0xe000], RZ ;  /* 0x00e000fff2002388 */ /* 0x000fe20000000c00 */
[C---:B------:R-:W-:Y:S02]  /*81c0*/  @!P2 LEA.HI.X R15, R2.reuse, R15, R4, 0x1, P1 ;  /* 0x0000000f020fa211 */ /* 0x040fe400008f0c04 */
[----:B------:R-:W-:Y:S02]  /*81d0*/  IADD3 R0, P0, R2, UR12, RZ ;  /* 0x0000000c02007c10 */ /* 0x000fe4000ff1e0ff */
[----:B------:R-:W-:Y:S01]  /*81e0*/  @!PT LDS RZ, [RZ] ;  /* 0x00000000fffff984 */ /* 0x000fe20000000800 */
[----:B------:R-:W-:Y:S01]  /*81f0*/  @!PT LDS RZ, [RZ] ;  /* 0x00000000fffff984 */ /* 0x000fe20000000800 */
[----:B------:R-:W-:Y:S01]  /*8200*/  @!PT LDS RZ, [RZ] ;  /* 0x00000000fffff984 */ /* 0x000fe20000000800 */
[----:B------:R2:W-:Y:S02]  /*8210*/  @!P2 LDGSTS.E.BYPASS.LTC128B.128 [R242+0xe000], desc[UR18][R10.64+0x80] ;  /* 0x0e0000800af2afae */ /* 0x0005e4000b901d52 */
[----:B------:R-:W-:Y:S03]  /*8220*/  @!P3 LEA R12, P6, R0, R12, 0x1 ;  /* 0x0000000c000cb211 */ /* 0x000fe600078c08ff */
[----:B------:R-:W-:Y:S01]  /*8230*/  @P3 STS.128 [R242+0xc800], RZ ;  /* 0x00c800fff2003388 */ /* 0x000fe20000000c00 */
[----:B------:R-:W-:Y:S02]  /*8240*/  IADD3.X R4, R4, UR11, RZ, P0, !PT ;  /* 0x0000000b04047c10 */ /* 0x000fe400087fe4ff */
[C---:B------:R-:W-:Y:S02]  /*8250*/  IADD3 R2, P5, R0.reuse, UR12, RZ ;  /* 0x0000000c00027c10 */ /* 0x040fe4000ffbe0ff */
[----:B------:R-:W-:Y:S01]  /*8260*/  @!PT LDS RZ, [RZ] ;  /* 0x00000000fffff984 */ /* 0x000fe20000000800 */
[----:B------:R-:W-:Y:S01]  /*8270*/  @!PT LDS RZ, [RZ] ;  /* 0x00000000fffff984 */ /* 0x000fe20000000800 */
[----:B------:R-:W-:Y:S01]  /*8280*/  @!PT LDS RZ, [RZ] ;  /* 0x00000000fffff984 */ /* 0x000fe20000000800 */
[----:B------:R1:W-:Y:S01]  /*8290*/  @!P3 LDGSTS.E.BYPASS.LTC128B.128 [R242+0xc800], desc[UR18][R6.64] ;  /* 0x0c80000006f2bfae */ /* 0x0003e2000b901d52 */
[--C-:B------:R-:W-:Y:S02]  /*82a0*/  @!P3 LEA.HI.X R13, R0, R21, R4.reuse, 0x1, P6 ;  /* 0x00000015000db211 */ /* 0x100fe400030f0c04 */
[----:B------:R-:W-:Y:S02]  /*82b0*/  IADD3.X R5, R4, UR11, RZ, P5, !PT ;  /* 0x0000000b04057c10 */ /* 0x000fe4000affe4ff */
[----:B------:R-:W-:Y:S05]  /*82c0*/  @P2 STS.128 [R242+0xe800], RZ ;  /* 0x00e800fff2002388 */ /* 0x000fea0000000c00 */
[----:B------:R-:W-:Y:S01]  /*82d0*/  @!PT LDS RZ, [RZ] ;  /* 0x00000000fffff984 */ /* 0x000fe20000000800 */
[----:B------:R-:W-:Y:S01]  /*82e0*/  @!PT LDS RZ, [RZ] ;  /* 0x00000000fffff984 */ /* 0x000fe20000000800 */
[----:B------:R-:W-:Y:S01]  /*82f0*/  @!PT LDS RZ, [RZ] ;  /* 0x00000000fffff984 */ /* 0x000fe20000000800 */
[----:B------:R-:W-:Y:S01]  /*8300*/  @!P2 LDGSTS.E.BYPASS.LTC128B.128 [R242+0xe800], desc[UR18][R14.64+0x80] ;  /* 0x0e8000800ef2afae */ /* 0x000fe2000b901d52 */
[C---:B---3--:R-:W-:Y:S04]  /*8310*/  @!P2 LEA R8, P1, R0.reuse, R16, 0x1 ;  /* 0x000000100008a211 */ /* 0x048fe800078208ff */
[----:B------:R-:W-:Y:S01]  /*8320*/  @P3 STS.128 [R242+0xd000], RZ ;  /* 0x00d000fff2003388 */ /* 0x000fe20000000c00 */
[----:B------:R-:W-:Y:S04]  /*8330*/  @!P2 LEA.HI.X R9, R0, R17, R4, 0x1, P1 ;  /* 0x000000110009a211 */ /* 0x000fe800008f0c04 */
[----:B------:R-:W-:Y:S01]  /*8340*/  @!PT LDS RZ, [RZ] ;  /* 0x00000000fffff984 */ /* 0x000fe20000000800 */
[----:B------:R-:W-:Y:S01]  /*8350*/  @!PT LDS RZ, [RZ] ;  /* 0x00000000fffff984 */ /* 0x000fe20000000800 */
[----:B------:R-:W-:Y:S01]  /*8360*/  @!PT LDS RZ, [RZ] ;  /* 0x00000000fffff984 */ /* 0x000fe20000000800 */
[----:B------:R-:W-:Y:S01]  /*8370*/  @!P3 LDGSTS.E.BYPASS.LTC128B.128 [R242+0xd000], desc[UR18][R12.64] ;  /* 0x0d0000000cf2bfae */ /* 0x000fe2000b901d52 */
[C---:B--2---:R-:W-:Y:S04]  /*8380*/  @!P3 LEA R10, P4, R2.reuse, R22, 0x1 ;  /* 0x00000016020ab211 */ /* 0x044fe800078808ff */
[----:B------:R-:W-:Y:S01]  /*8390*/  @P2 STS.128 [R242+0xf000], RZ ;  /* 0x00f000fff2002388 */ /* 0x000fe20000000c00 */
[C-C-:B------:R-:W-:Y:S04]  /*83a0*/  @!P3 LEA.HI.X R11, R2.reuse, R20, R5.reuse, 0x1, P4 ;  /* 0x00000014020bb211 */ /* 0x140fe800020f0c05 */
[----:B------:R-:W-:Y:S01]  /*83b0*/  @!PT LDS RZ, [RZ] ;  /* 0x00000000fffff984 */ /* 0x000fe20000000800 */
[----:B------:R-:W-:Y:S01]  /*83c0*/  @!PT LDS RZ, [RZ] ;  /* 0x00000000fffff984 */ /* 0x000fe20000000800 */
[----:B------:R-:W-:Y:S01]  /*83d0*/  @!PT LDS RZ, [RZ] ;  /* 0x00000000fffff984 */ /* 0x000fe20000000800 */
[----:B------:R-:W-:Y:S01]  /*83e0*/  @!P2 LDGSTS.E.BYPASS.LTC128B.128 [R242+0xf000], desc[UR18][R8.64+0x80] ;  /* 0x0f00008008f2afae */ /* 0x000fe2000b901d52 */
[----:B------:R-:W-:Y:S02]  /*83f0*/  ISETP.LT.AND P4, PT, RZ, UR17, PT ;  /* 0x00000011ff007c0c */ /* 0x000fe4000bf81270 */
[C---:B-1----:R-:W-:Y:S02]  /*8400*/  @!P2 LEA R6, P0, R2.reuse, R18, 0x1 ;  /* 0x000000120206a211 */ /* 0x042fe400078008ff */
[----:B------:R-:W-:Y:S02]  /*8410*/  @P3 STS.128 [R242+0xd800], RZ ;  /* 0x00d800fff2003388 */ /* 0x000fe40000000c00 */
[----:B------:R-:W-:Y:S03]  /*8420*/  @!P2 LEA.HI.X R7, R2, R19, R5, 0x1, P0 ;  /* 0x000000130207a211 */ /* 0x000fe600000f0c05 */
[----:B------:R-:W-:Y:S01]  /*8430*/  @!PT LDS RZ, [RZ] ;  /* 0x00000000fffff984 */ /* 0x000fe20000000800 */
[----:B------:R-:W-:Y:S01]  /*8440*/  @!PT LDS RZ, [RZ] ;  /* 0x00000000fffff984 */ /* 0x000fe20000000800 */
[----:B------:R-:W-:Y:S01]  /*8450*/  @!PT LDS RZ, [RZ] ;  /* 0x00000000fffff984 */ /* 0x000fe20000000800 */
[----:B------:R-:W-:Y:S05]  /*8460*/  @!P3 LDGSTS.E.BYPASS.LTC128B.128 [R242+0xd800], desc[UR18][R10.64] ;  /* 0x0d8000000af2bfae */ /* 0x000fea000b901d52 */
[----:B------:R-:W-:Y:S05]  /*8470*/  @P2 STS.128 [R242+0xf800], RZ ;  /* 0x00f800fff2002388 */ /* 0x000fea0000000c00 */
[----:B------:R-:W-:Y:S01]  /*8480*/  @!PT LDS RZ, [RZ] ;  /* 0x00000000fffff984 */ /* 0x000fe20000000800 */
[----:B------:R-:W-:Y:S01]  /*8490*/  @!PT LDS RZ, [RZ] ;  /* 0x00000000fffff984 */ /* 0x000fe20000000800 */
[----:B------:R-:W-:Y:S01]  /*84a0*/  @!PT LDS RZ, [RZ] ;  /* 0x00000000fffff984 */ /* 0x000fe20000000800 */
[----:B------:R1:W-:Y:S05]  /*84b0*/  @!P2 LDGSTS.E.BYPASS.LTC128B.128 [R242+0xf800], desc[UR18][R6.64+0x80] ;  /* 0x0f80008006f2afae */ /* 0x0003ea000b901d52 */
[----:B------:R-:W-:Y:S05]  /*84c0*/  LDSM.16.M88.4 R64, [R230] ;  /* 0x00000000e640783b */ /* 0x000fea0000000200 */
[----:B------:R-:W1:Y:S05]  /*84d0*/  LDSM.16.M88.4 R16, [R139+0x8000] ;  /* 0x008000008b10783b */ /* 0x000e6a0000000200 */
[----:B------:R-:W2:Y:S05]  /*84e0*/  LDSM.16.M88.4 R60, [R230+0x2000] ;  /* 0x00200000e63c783b */ /* 0x000eaa0000000200 */
[----:B------:R-:W3:Y:S05]  /*84f0*/  LDSM.16.M88.4 R32, [R139+0x8800] ;  /* 0x008800008b20783b */ /* 0x000eea0000000200 */
[----:B------:R-:W0:Y:S05]  /*8500*/  LDGDEPBAR ;  /* 0x00000000000079af */ /* 0x000e2a0000000000 */
[----:B------:R-:W4:Y:S05]  /*8510*/  LDSM.16.M88.4 R48, [R139+0x9000] ;  /* 0x009000008b30783b */ /* 0x000f2a0000000200 */
[----:B------:R-:W5:Y:S05]  /*8520*/  LDSM.16.M88.4 R204, [R139+0x9800] ;  /* 0x009800008bcc783b */ /* 0x000f6a0000000200 */
[----:B------:R-:W-:Y:S05]  /*8530*/  LDSM.16.M88.4 R208, [R231] ;  /* 0x00000000e7d0783b */ /* 0x000fea0000000200 */
[----:B------:R-:W5:Y:S05]  /*8540*/  LDSM.16.M88.4 R212, [R234] ;  /* 0x00000000ead4783b */ /* 0x000f6a0000000200 */
[----:B------:R-:W5:Y:S01]  /*8550*/  LDSM.16.M88.4 R216, [R231+0x2000] ;  /* 0x00200000e7d8783b */ /* 0x000f620000000200 */
[-C--:B-1----:R-:W-:Y:S06]  /*8560*/  HMMA.16816.F32.BF16 R4, R64, R16.reuse, RZ ;  /* 0x000000104004723c */ /* 0x082fec00000418ff */
[C---:B--2---:R-:W-:Y:S06]  /*8570*/  HMMA.16816.F32.BF16 R8, R60.reuse, R16, RZ ;  /* 0x000000103c08723c */ /* 0x044fec00000418ff */
[-C--:B------:R-:W-:Y:S06]  /*8580*/  HMMA.16816.F32.BF16 R12, R60, R18.reuse, RZ ;  /* 0x000000123c0c723c */ /* 0x080fec00000418ff */
[C---:B------:R-:W-:Y:S06]  /*8590*/  HMMA.16816.F32.BF16 R16, R64.reuse, R18, RZ ;  /* 0x000000124010723c */ /* 0x040fec00000418ff */
        /* <DEDUP_REMOVED lines=12> */
[----:B------:R-:W1:Y:S05]  /*8660*/  LDSM.16.M88.4 R204, [R241] ;  /* 0x00000000f1cc783b */ /* 0x000e6a0000000200 */
[-C--:B------:R-:W-:Y:S06]  /*8670*/  HMMA.16816.F32.BF16 R4, R208, R212.reuse, R4 ;  /* 0x000000d4d004723c */ /* 0x080fec0000041804 */
[C---:B------:R-:W-:Y:S06]  /*8680*/  HMMA.16816.F32.BF16 R8, R216.reuse, R212, R8 ;  /* 0x000000d4d808723c */ /* 0x040fec0000041808 */
[-C--:B------:R-:W-:Y:S06]  /*8690*/  HMMA.16816.F32.BF16 R12, R216, R214.reuse, R12 ;  /* 0x000000d6d80c723c */ /* 0x080fec000004180c */
[C---:B------:R-:W-:Y:S01]  /*86a0*/  HMMA.16816.F32.BF16 R16, R208.reuse, R214, R16 ;  /* 0x000000d6d010723c */ /* 0x040fe20000041810 */
[----:B------:R-:W2:Y:S05]  /*86b0*/  LDSM.16.M88.4 R212, [R240] ;  /* 0x00000000f0d4783b */ /* 0x000eaa0000000200 */
[-C--:B-1----:R-:W-:Y:S06]  /*86c0*/  HMMA.16816.F32.BF16 R20, R208, R204.reuse, R20 ;  /* 0x000000ccd014723c */ /* 0x082fec0000041814 */
[C---:B------:R-:W-:Y:S06]  /*86d0*/  HMMA.16816.F32.BF16 R24, R216.reuse, R204, R24 ;  /* 0x000000ccd818723c */ /* 0x040fec0000041818 */
[-C--:B------:R-:W-:Y:S06]  /*86e0*/  HMMA.16816.F32.BF16 R28, R216, R206.reuse, R28 ;  /* 0x000000ced81c723c */ /* 0x080fec000004181c */
[C---:B------:R-:W-:Y:S01]  /*86f0*/  HMMA.16816.F32.BF16 R32, R208.reuse, R206, R32 ;  /* 0x000000ced020723c */ /* 0x040fe20000041820 */
[----:B------:R-:W1:Y:S05]  /*8700*/  LDSM.16.M88.4 R204, [R239] ;  /* 0x00000000efcc783b */ /* 0x000e6a0000000200 */
[-C--:B--2---:R-:W-:Y:S06]  /*8710*/  HMMA.16816.F32.BF16 R36, R208, R212.reuse, R36 ;  /* 0x000000d4d024723c */ /* 0x084fec0000041824 */
[C---:B------:R-:W-:Y:S06]  /*8720*/  HMMA.16816.F32.BF16 R40, R216.reuse, R212, R40 ;  /* 0x000000d4d828723c */ /* 0x040fec0000041828 */
[-C--:B------:R-:W-:Y:S06]  /*8730*/  HMMA.16816.F32.BF16 R44, R216, R214.reuse, R44 ;  /* 0x000000d6d82c723c */ /* 0x080fec000004182c */
[C---:B------:R-:W-:Y:S01]  /*8740*/  HMMA.16816.F32.BF16 R48, R208.reuse, R214, R48 ;  /* 0x000000d6d030723c */ /* 0x040fe20000041830 */
[----:B------:R-:W-:Y:S05]  /*8750*/  LDSM.16.M88.4 R212, [R233] ;  /* 0x00000000e9d4783b */ /* 0x000fea0000000200 */
[-C--:B-1----:R-:W-:Y:S06]  /*8760*/  HMMA.16816.F32.BF16 R52, R208, R204.reuse, R52 ;  /* 0x000000ccd034723c */ /* 0x082fec0000041834 */
[C---:B------:R-:W-:Y:S06]  /*8770*/  HMMA.16816.F32.BF16 R56, R216.reuse, R204, R56 ;  /* 0x000000ccd838723c */ /* 0x040fec0000041838 */
[-C--:B------:R-:W-:Y:S01]  /*8780*/  HMMA.16816.F32.BF16 R60, R216, R206.reuse, R60 ;  /* 0x000000ced83c723c */ /* 0x080fe2000004183c */
[----:B------:R-:W1:Y:S05]  /*8790*/  LDSM.16.M88.4 R216, [R229+0x8000] ;  /* 0x00800000e5d8783b */ /* 0x000e6a0000000200 */
[----:B------:R-:W-:Y:S01]  /*87a0*/  HMMA.16816.F32.BF16 R64, R208, R206, R64 ;  /* 0x000000ced040723c */ /* 0x000fe20000041840 */
[----:B------:R-:W2:Y:S05]  /*87b0*/  LDSM.16.M88.4 R204, [R233+0x2000] ;  /* 0x00200000e9cc783b */ /* 0x000eaa0000000200 */
[----:B------:R-:W3:Y:S01]  /*87c0*/  LDSM.16.M88.4 R208, [R229+0x8800] ;  /* 0x00880000e5d0783b */ /* 0x000ee20000000200 */
[-C--:B-1----:R-:W-:Y:S06]  /*87d0*/  HMMA.16816.F32.BF16 R4, R212, R216.reuse, R4 ;  /* 0x000000d8d404723c */ /* 0x082fec0000041804 */
[C---:B--2---:R-:W-:Y:S06]  /*87e0*/  HMMA.16816.F32.BF16 R8, R204.reuse, R216, R8 ;  /* 0x000000d8cc08723c */ /* 0x044fec0000041808 */
[-C--:B------:R-:W-:Y:S06]  /*87f0*/  HMMA.16816.F32.BF16 R12, R204, R218.reuse, R12 ;  /* 0x000000dacc0c723c */ /* 0x080fec000004180c */
[C---:B------:R-:W-:Y:S01]  /*8800*/  HMMA.16816.F32.BF16 R16, R212.reuse, R218, R16 ;  /* 0x000000dad410723c */ /* 0x040fe20000041810 */
[----:B------:R-:W1:Y:S05]  /*8810*/  LDSM.16.M88.4 R216, [R229+0x9000] ;  /* 0x00900000e5d8783b */ /* 0x000e6a0000000200 */
[-C--:B---3--:R-:W-:Y:S06]  /*8820*/  HMMA.16816.F32.BF16 R20, R212, R208.reuse, R20 ;  /* 0x000000d0d414723c */ /* 0x088fec0000041814 */
[C---:B------:R-:W-:Y:S06]  /*8830*/  HMMA.16816.F32.BF16 R24, R204.reuse, R208, R24 ;  /* 0x000000d0cc18723c */ /* 0x040fec0000041818 */
[-C--:B------:R-:W-:Y:S06]  /*8840*/  HMMA.16816.F32.BF16 R28, R204, R210.reuse, R28 ;  /* 0x000000d2cc1c723c */ /* 0x080fec000004181c */
[C---:B------:R-:W-:Y:S01]  /*8850*/  HMMA.16816.F32.BF16 R32, R212.reuse, R210, R32 ;  /* 0x000000d2d420723c */ /* 0x040fe20000041820 */
[----:B------:R-:W2:Y:S05]  /*8860*/  LDSM.16.M88.4 R208, [R229+0x9800] ;  /* 0x00980000e5d0783b */ /* 0x000eaa0000000200 */
[-C--:B-1----:R-:W-:Y:S06]  /*8870*/  HMMA.16816.F32.BF16 R36, R212, R216.reuse, R36 ;  /* 0x000000d8d424723c */ /* 0x082fec0000041824 */
[C---:B------:R-:W-:Y:S06]  /*8880*/  HMMA.16816.F32.BF16 R40, R204.reuse, R216, R40 ;  /* 0x000000d8cc28723c */ /* 0x040fec0000041828 */
[-C--:B------:R-:W-:Y:S06]  /*8890*/  HMMA.16816.F32.BF16 R44, R204, R218.reuse, R44 ;  /* 0x000000dacc2c723c */ /* 0x080fec000004182c */
[C---:B------:R-:W-:Y:S01]  /*88a0*/  HMMA.16816.F32.BF16 R48, R212.reuse, R218, R48 ;  /* 0x000000dad430723c */ /* 0x040fe20000041830 */
[----:B------:R-:W-:Y:S05]  /*88b0*/  LDSM.16.M88.4 R216, [R228] ;  /* 0x00000000e4d8783b */ /* 0x000fea0000000200 */
[-C--:B--2---:R-:W-:Y:S06]  /*88c0*/  HMMA.16816.F32.BF16 R52, R212, R208.reuse, R52 ;  /* 0x000000d0d434723c */ /* 0x084fec0000041834 */
[C---:B------:R-:W-:Y:S06]  /*88d0*/  HMMA.16816.F32.BF16 R56, R204.reuse, R208, R56 ;  /* 0x000000d0cc38723c */ /* 0x040fec0000041838 */
[-C--:B------:R-:W-:Y:S01]  /*88e0*/  HMMA.16816.F32.BF16 R60, R204, R210.reuse, R60 ;  /* 0x000000d2cc3c723c */ /* 0x080fe2000004183c */
[----:B------:R-:W1:Y:S05]  /*88f0*/  LDSM.16.M88.4 R204, [R232] ;  /* 0x00000000e8cc783b */ /* 0x000e6a0000000200 */
        /* <DEDUP_REMOVED lines=17> */
[----:B------:R-:W-:Y:S05]  /*8a10*/  LDSM.16.M88.4 R216, [R139+0xa000] ;  /* 0x00a000008bd8783b */ /* 0x000fea0000000200 */
[-C--:B--2---:R-:W-:Y:S06]  /*8a20*/  HMMA.16816.F32.BF16 R52, R204, R212.reuse, R52 ;  /* 0x000000d4cc34723c */ /* 0x084fec0000041834 */
        /* <DEDUP_REMOVED lines=24> */
[----:B------:R-:W1:Y:S05]  /*8bb0*/  LDSM.16.M88.4 R204, [R231+0x4000] ;  /* 0x00400000e7cc783b */ /* 0x000e6a0000000200 */
[----:B------:R-:W-:Y:S01]  /*8bc0*/  HMMA.16816.F32.BF16 R64, R208, R214, R64 ;  /* 0x000000d6d040723c */ /* 0x000fe20000041840 */
[----:B------:R-:W2:Y:S05]  /*8bd0*/  LDSM.16.M88.4 R208, [R231+0x6000] ;  /* 0x00600000e7d0783b */ /* 0x000eaa0000000200 */
[----:B------:R-:W3:Y:S01]  /*8be0*/  LDSM.16.M88.4 R212, [R237] ;  /* 0x00000000edd4783b */ /* 0x000ee20000000200 */
[-C--:B-1----:R-:W-:Y:S06]  /*8bf0*/  HMMA.16816.F32.BF16 R4, R204, R216.reuse, R4 ;  /* 0x000000d8cc04723c */ /* 0x082fec0000041804 */
[C---:B--2---:R-:W-:Y:S06]  /*8c00*/  HMMA.16816.F32.BF16 R8, R208.reuse, R216, R8 ;  /* 0x000000d8d008723c */ /* 0x044fec0000041808 */
[-C--:B------:R-:W-:Y:S06]  /*8c10*/  HMMA.16816.F32.BF16 R12, R208, R218.reuse, R12 ;  /* 0x000000dad00c723c */ /* 0x080fec000004180c */
[C---:B------:R-:W-:Y:S01]  /*8c20*/  HMMA.16816.F32.BF16 R16, R204.reuse, R218, R16 ;  /* 0x000000dacc10723c */ /* 0x040fe20000041810 */
[----:B------:R-:W1:Y:S05]  /*8c30*/  LDSM.16.M88.4 R216, [R236] ;  /* 0x00000000ecd8783b */ /* 0x000e6a0000000200 */
[-C--:B---3--:R-:W-:Y:S06]  /*8c40*/  HMMA.16816.F32.BF16 R20, R204, R212.reuse, R20 ;  /* 0x000000d4cc14723c */ /* 0x088fec0000041814 */
        /* <DEDUP_REMOVED lines=43> */
[-C--:B---3--:R-:W-:Y:S05]  /*8f00*/  HMMA.16816.F32.BF16 R20, R204, R212.reuse, R20 ;  /* 0x000000d4cc14723c */ /* 0x088fea0000041814 */
[----:B------:R-:W-:Y:S01]  /*8f10*/  FMNMX.FTZ R0, R4, R3, !PT ;  /* 0x0000000304007209 */ /* 0x000fe20007810000 */
[C---:B------:R-:W-:Y:S05]  /*8f20*/  HMMA.16816.F32.BF16 R24, R208.reuse, R212, R24 ;  /* 0x000000d4d018723c */ /* 0x040fea0000041818 */
[----:B------:R-:W-:Y:S01]  /*8f30*/  FMNMX.FTZ R2, R5, R0, !PT ;  /* 0x0000000005027209 */ /* 0x000fe20007810000 */
[-C--:B------:R-:W-:Y:S05]  /*8f40*/  HMMA.16816.F32.BF16 R28, R208, R214.reuse, R28 ;  /* 0x000000d6d01c723c */ /* 0x080fea000004181c */
[----:B------:R-:W-:Y:S01]  /*8f50*/  FMNMX.FTZ R0, R6, R133, !PT ;  /* 0x0000008506007209 */ /* 0x000fe20007810000 */
[C---:B------:R-:W-:Y:S01]  /*8f60*/  HMMA.16816.F32.BF16 R32, R204.reuse, R214, R32 ;  /* 0x000000d6cc20723c */ /* 0x040fe20000041820 */
[----:B------:R-:W2:Y:S01]  /*8f70*/  LDSM.16.M88.4 R212, [R228+0x3800] ;  /* 0x00380000e4d4783b */ /* 0x000ea20000000200 */
[----:B------:R-:W-:Y:S04]  /*8f80*/  DEPBAR.LE SB0, 0x0 ;  /* 0x000080000000791a */ /* 0x000fe80000000000 */
[----:B------:R-:W-:Y:S01]  /*8f90*/  BAR.SYNC.DEFER_BLOCKING 0x0 ;  /* 0x0000000000007b1d */ /* 0x000fe20000010000 */
[----:B------:R-:W-:Y:S04]  /*8fa0*/  FMNMX.FTZ R2, R16, R2, !PT ;  /* 0x0000000210027209 */ /* 0x000fe80007810000 */
[----:B------:R-:W-:Y:S01]  /*8fb0*/  FMNMX.FTZ R136, R7, R0, !PT ;  /* 0x0000000007887209 */ /* 0x000fe20007810000 */
[-C--:B-1----:R-:W-:Y:S06]  /*8fc0*/  HMMA.16816.F32.BF16 R36, R204, R216.reuse, R36 ;  /* 0x000000d8cc24723c */ /* 0x082fec0000041824 */
[C---:B------:R-:W-:Y:S06]  /*8fd0*/  HMMA.16816.F32.BF16 R40, R208.reuse, R216, R40 ;  /* 0x000000d8d028723c */ /* 0x040fec0000041828 */
[-C--:B------:R-:W-:Y:S06]  /*8fe0*/  HMMA.16816.F32.BF16 R44, R208, R218.reuse, R44 ;  /* 0x000000dad02c723c */ /* 0x080fec000004182c */
[C---:B------:R-:W-:Y:S06]  /*8ff0*/  HMMA.16816.F32.BF16 R48, R204.reuse, R218, R48 ;  /* 0x000000dacc30723c */ /* 0x040fec0000041830 */
[-C--:B--2---:R-:W-:Y:S06]  /*9000*/  HMMA.16816.F32.BF16 R52, R204, R212.reuse, R52 ;  /* 0x000000d4cc34723c */ /* 0x084fec0000041834 */
[C---:B------:R-:W-:Y:S06]  /*9010*/  HMMA.16816.F32.BF16 R56, R208.reuse, R212, R56 ;  /* 0x000000d4d038723c */ /* 0x040fec0000041838 */
[-C--:B------:R-:W-:Y:S06]  /*9020*/  HMMA.16816.F32.BF16 R60, R208, R214.reuse, R60 ;  /* 0x000000d6d03c723c */ /* 0x080fec000004183c */
[----:B------:R-:W-:Y:S07]  /*9030*/  HMMA.16816.F32.BF16 R64, R204, R214, R64 ;  /* 0x000000d6cc40723c */ /* 0x000fee0000041840 */
[----:B------:R-:W-:Y:S01]  /*9040*/  FMNMX.FTZ R214, R17, R2, !PT ;  /* 0x0000000211d67209 */ /* 0x000fe20007810000 */
[----:B------:R-:W-:Y:S05]  /*9050*/  @!UPT UIADD3 URZ, URZ, URZ, URZ ;  /* 0x0000003f3f3ff290 */ /* 0x000fea000fffe03f */
[----:B------:R-:W-:Y:S11]  /*9060*/  @P4 BRA `(.L_x_177) ;  /* 0xffffffe800544947 */ /* 0x000ff6000383ffff */
.L_x_176:
[----:B------:R-:W-:Y:S01]  /*9070*/  FMNMX.FTZ R132, R18, R136, !PT ;  /* 0x0000008812847209 */ /* 0x000fe20007810000 */
[----:B------:R-:W-:Y:S01]  /*9080*/  STL [R1+0x80], R238 ;  /* 0x000080ee01007387 */ /* 0x000fe20000100800 */
[----:B--2---:R-:W-:Y:S01]  /*9090*/  FMNMX.FTZ R134, R20, R214, !PT ;  /* 0x000000d614867209 */ /* 0x004fe20007810000 */
[----:B------:R-:W-:Y:S01]  /*90a0*/  UIADD3 UR17, UR17, -0x1, URZ ;  /* 0xffffffff11117890 */ /* 0x000fe2000fffe03f */
        /* <DEDUP_REMOVED lines=52> */
[----:B------:R-:W-:Y:S01]  /*93f0*/  SHFL.BFLY PT, R205, R136, 0x2, 0x1f ;  /* 0x0c401f0088cd7f89 */ /* 0x000fe200000e0000 */
[----:B------:R-:W-:Y:S02]  /*9400*/  FMNMX.FTZ R132, R66, R132, !PT ;  /* 0x0000008442847209 */ /* 0x000fe40007810000 */
[----:B------:R-:W-:Y:S02]  /*9410*/  FMNMX.FTZ R0, R43, R0, !PT ;  /* 0x000000002b007209 */ /* 0x000fe40007810000 */
[----:B------:R-:W-:Y:S02]  /*9420*/  FMNMX.FTZ R2, R44, R2, !PT ;  /* 0x000000022c027209 */ /* 0x000fe40007810000 */
[----:B------:R-:W-:Y:S02]  /*9430*/  FMNMX.FTZ R132, R67, R132, !PT ;  /* 0x0000008443847209 */ /* 0x000fe40007810000 */
[----:B------:R-:W-:Y:S02]  /*9440*/  FMNMX.FTZ R134, R46, R0, !PT ;  /* 0x000000002e867209 */ /* 0x000fe40007810000 */
[----:B------:R-:W-:Y:S01]  /*9450*/  FMNMX.FTZ R0, R45, R2, !PT ;  /* 0x000000022d007209 */ /* 0x000fe20007810000 */
[----:B------:R-:W-:Y:S03]  /*9460*/  SHFL.BFLY PT, R135, R132, 0x2, 0x1f ;  /* 0x0c401f0084877f89 */ /* 0x000fe600000e0000 */
[----:B------:R-:W-:Y:S02]  /*9470*/  FMNMX.FTZ R2, R56, R0, !PT ;  /* 0x0000000038027209 */ /* 0x000fe40007810000 */
[----:B------:R-:W-:Y:S02]  /*9480*/  FMNMX.FTZ R0, R47, R134, !PT ;  /* 0x000000862f007209 */ /* 0x000fe40007810000 */
[----:B------:R-:W-:Y:S02]  /*9490*/  FMNMX.FTZ R2, R57, R2, !PT ;  /* 0x0000000239027209 */ /* 0x000fe40007810000 */
[----:B------:R-:W-:Y:S02]  /*94a0*/  FMNMX.FTZ R0, R58, R0, !PT ;  /* 0x000000003a007209 */ /* 0x000fe40007810000 */
        /* <DEDUP_REMOVED lines=22> */
[----:B----4-:R-:W-:Y:S02]  /*9610*/  FMNMX.FTZ R132, R2, R132, !PT ;  /* 0x0000008402847209 */ /* 0x010fe40007810000 */
[----:B------:R1:W2:Y:S01]  /*9620*/  MUFU.EX2 R133, R3 ;  /* 0x0000000300857308 */ /* 0x0002a20000000800 */
[----:B------:R-:W-:Y:S01]  /*9630*/  FSETP.NEU.FTZ.AND P1, PT, R134, -INF , PT ;  /* 0xff8000008600780b */ /* 0x000fe20003f3d000 */
[----:B-1----:R-:W-:Y:S01]  /*9640*/  FMUL.FTZ R3, R0, UR4 ;  /* 0x0000000400037c20 */ /* 0x002fe20008410000 */
[----:B------:R-:W-:Y:S01]  /*9650*/  FADD.FTZ R0, -R134, R137 ;  /* 0x0000008986007221 */ /* 0x000fe20000010100 */
[----:B------:R-:W-:Y:S01]  /*9660*/  FMUL.FTZ R137, R135, UR4 ;  /* 0x0000000487897c20 */ /* 0x000fe20008410000 */
[C---:B--2---:R-:W-:Y:S01]  /*9670*/  FMUL.FTZ R68, R133.reuse, R68 ;  /* 0x0000004485447220 */ /* 0x044fe20000410000 */
[C---:B------:R-:W-:Y:S01]  /*9680*/  FMUL.FTZ R69, R133.reuse, R69 ;  /* 0x0000004585457220 */ /* 0x040fe20000410000 */
[----:B------:R-:W-:Y:S01]  /*9690*/  FMUL.FTZ R2, R0, UR4 ;  /* 0x0000000400027c20 */ /* 0x000fe20008410000 */
[----:B------:R-:W-:Y:S01]  /*96a0*/  FADD.FTZ R0, -R132, R138 ;  /* 0x0000008a84007221 */ /* 0x000fe20000010100 */
[----:B------:R-:W-:Y:S01]  /*96b0*/  FMUL.FTZ R138, R136, UR4 ;  /* 0x00000004888a7c20 */ /* 0x000fe20008410000 */
[----:B------:R-:W-:Y:S01]  /*96c0*/  MUFU.EX2 R3, R3 ;  /* 0x0000000300037308 */ /* 0x000fe20000000800 */
[C---:B------:R-:W-:Y:S01]  /*96d0*/  FMUL.FTZ R80, R133.reuse, R80 ;  /* 0x0000005085507220 */ /* 0x040fe20000410000 */
[----:B------:R-:W-:Y:S01]  /*96e0*/  FMUL.FTZ R0, R0, UR4 ;  /* 0x0000000400007c20 */ /* 0x000fe20008410000 */
[C---:B------:R-:W-:Y:S01]  /*96f0*/  FMUL.FTZ R81, R133.reuse, R81 ;  /* 0x0000005185517220 */ /* 0x040fe20000410000 */
[----:B------:R-:W-:Y:S01]  /*9700*/  FSEL R138, R138, RZ, P0 ;  /* 0x000000ff8a8a7208 */ /* 0x000fe20000000000 */
[----:B------:R-:W-:Y:S01]  /*9710*/  FMUL.FTZ R84, R133, R84 ;  /* 0x0000005485547220 */ /* 0x000fe20000410000 */
[----:B------:R-:W-:Y:S01]  /*9720*/  FSETP.NEU.FTZ.AND P0, PT, R135, -INF , PT ;  /* 0xff8000008700780b */ /* 0x000fe20003f1d000 */
[----:B------:R-:W-:Y:S03]  /*9730*/  FMUL.FTZ R85, R133, R85 ;  /* 0x0000005585557220 */ /* 0x000fe60000410000 */
[----:B------:R-:W-:Y:S01]  /*9740*/  MUFU.EX2 R2, R2 ;  /* 0x0000000200027308 */ /* 0x000fe20000000800 */
[--C-:B------:R-:W-:Y:S01]  /*9750*/  FFMA.FTZ R4, R4, UR4, -R138.reuse ;  /* 0x0000000404047c23 */ /* 0x100fe2000801088a */
[----:B------:R-:W-:Y:S01]  /*9760*/  FSEL R137, R137, RZ, P0 ;  /* 0x000000ff89897208 */ /* 0x000fe20000000000 */
[--C-:B------:R-:W-:Y:S01]  /*9770*/  FFMA.FTZ R5, R5, UR4, -R138.reuse ;  /* 0x0000000405057c23 */ /* 0x100fe2000801088a */
[--C-:B------:R-:W-:Y:S01]  /*9780*/  FFMA.FTZ R219, R20, UR4, -R138.reuse ;  /* 0x0000000414db7c23 */ /* 0x100fe2000801088a */
[--C-:B------:R-:W-:Y:S01]  /*9790*/  FFMA.FTZ R218, R21, UR4, -R138.reuse ;  /* 0x0000000415da7c23 */ /* 0x100fe2000801088a */
[--C-:B------:R-:W-:Y:S01]  /*97a0*/  FFMA.FTZ R215, R33, UR4, -R138.reuse ;  /* 0x0000000421d77c23 */ /* 0x100fe2000801088a */
[--C-:B------:R-:W-:Y:S03]  /*97b0*/  FFMA.FTZ R18, R18, UR4, -R137.reuse ;  /* 0x0000000412127c23 */ /* 0x100fe60008010889 */
[----:B------:R-:W1:Y:S01]  /*97c0*/  MUFU.EX2 R209, R4 ;  /* 0x0000000400d17308 */ /* 0x000e620000000800 */
[--C-:B------:R-:W-:Y:S01]  /*97d0*/  FFMA.FTZ R207, R36, UR4, -R138.reuse ;  /* 0x0000000424cf7c23 */ /* 0x100fe2000801088a */
[--C-:B------:R-:W-:Y:S01]  /*97e0*/  FFMA.FTZ R251, R37, UR4, -R138.reuse ;  /* 0x0000000425fb7c23 */ /* 0x100fe2000801088a */
[--C-:B------:R-:W-:Y:S01]  /*97f0*/  FFMA.FTZ R52, R52, UR4, -R138.reuse ;  /* 0x0000000434347c23 */ /* 0x100fe2000801088a */
[--C-:B------:R-:W-:Y:S01]  /*9800*/  FFMA.FTZ R53, R53, UR4, -R138.reuse ;  /* 0x0000000435357c23 */ /* 0x100fe2000801088a */
[--C-:B------:R-:W-:Y:S01]  /*9810*/  FFMA.FTZ R17, R17, UR4, -R138.reuse ;  /* 0x0000000411117c23 */ /* 0x100fe2000801088a */
[--C-:B------:R-:W-:Y:S01]  /*9820*/  FFMA.FTZ R217, R32, UR4, -R138.reuse ;  /* 0x0000000420d97c23 */ /* 0x100fe2000801088a */
[--C-:B------:R-:W-:Y:S03]  /*9830*/  FFMA.FTZ R249, R49, UR4, -R138.reuse ;  /* 0x0000000431f97c23 */ /* 0x100fe6000801088a */
[----:B------:R-:W2:Y:S01]  /*9840*/  MUFU.EX2 R208, R18 ;  /* 0x0000001200d07308 */ /* 0x000ea20000000800 */
[--C-:B------:R-:W-:Y:S01]  /*9850*/  FFMA.FTZ R64, R64, UR4, -R138.reuse ;  /* 0x0000000440407c23 */ /* 0x100fe2000801088a */
[--C-:B------:R-:W-:Y:S01]  /*9860*/  FFMA.FTZ R16, R16, UR4, -R138.reuse ;  /* 0x0000000410107c23 */ /* 0x100fe2000801088a */
[--C-:B------:R-:W-:Y:S01]  /*9870*/  FFMA.FTZ R250, R48, UR4, -R138.reuse ;  /* 0x0000000430fa7c23 */ /* 0x100fe2000801088a */
[----:B------:R-:W-:Y:S01]  /*9880*/  FFMA.FTZ R138, R65, UR4, -R138 ;  /* 0x00000004418a7c23 */ /* 0x000fe2000801088a */
[----:B------:R-:W-:Y:S01]  /*9890*/  FSETP.NEU.FTZ.AND P0, PT, R132, -INF , PT ;  /* 0xff8000008400780b */ /* 0x000fe20003f1d000 */
[--C-:B------:R-:W-:Y:S01]  /*98a0*/  FFMA.FTZ R6, R6, UR4, -R137.reuse ;  /* 0x0000000406067c23 */ /* 0x100fe20008010889 */
[--C-:B------:R-:W-:Y:S03]  /*98b0*/  FFMA.FTZ R7, R7, UR4, -R137.reuse ;  /* 0x0000000407077c23 */ /* 0x100fe60008010889 */
[----:B------:R3:W4:Y:S01]  /*98c0*/  MUFU.EX2 R211, R5 ;  /* 0x0000000500d37308 */ /* 0x0007220000000800 */
[----:B-1----:R-:W-:Y:S01]  /*98d0*/  MOV R48, R209 ;  /* 0x000000d100307202 */ /* 0x002fe20000000f00 */
[--C-:B------:R-:W-:Y:S01]  /*98e0*/  FFMA.FTZ R209, R22, UR4, -R137.reuse ;  /* 0x0000000416d17c23 */ /* 0x100fe20008010889 */
[----:B------:R-:W-:Y:S01]  /*98f0*/  FMUL.FTZ R4, R132, UR4 ;  /* 0x0000000484047c20 */ /* 0x000fe20008410000 */
[--C-:B------:R-:W-:Y:S01]  /*9900*/  FFMA.FTZ R19, R19, UR4, -R137.reuse ;  /* 0x0000000413137c23 */ /* 0x100fe20008010889 */
[--C-:B------:R-:W-:Y:S01]  /*9910*/  FFMA.FTZ R33, R54, UR4, -R137.reuse ;  /* 0x0000000436217c23 */ /* 0x100fe20008010889 */
[--C-:B------:R-:W-:Y:S01]  /*9920*/  FFMA.FTZ R210, R34, UR4, -R137.reuse ;  /* 0x0000000422d27c23 */ /* 0x100fe20008010889 */
[--C-:B------:R-:W-:Y:S01]  /*9930*/  FFMA.FTZ R244, R50, UR4, -R137.reuse ;  /* 0x0000000432f47c23 */ /* 0x100fe20008010889 */
[----:B------:R-:W-:Y:S02]  /*9940*/  FSEL R4, R4, RZ, P0 ;  /* 0x000000ff04047208 */ /* 0x000fe40000000000 */
[----:B------:R-:W1:Y:S01]  /*9950*/  MUFU.EX2 R213, R6 ;  /* 0x0000000600d57308 */ /* 0x000e620000000800 */
[----:B--2---:R-:W-:Y:S01]  /*9960*/  MOV R65, R208 ;  /* 0x000000d000417202 */ /* 0x004fe20000000f00 */
[--C-:B------:R-:W-:Y:S01]  /*9970*/  FFMA.FTZ R208, R23, UR4, -R137.reuse ;  /* 0x0000000417d07c23 */ /* 0x100fe20008010889 */
[--C-:B------:R-:W-:Y:S01]  /*9980*/  FFMA.FTZ R243, R51, UR4, -R137.reuse ;  /* 0x0000000433f37c23 */ /* 0x100fe20008010889 */
[----:B------:R-:W2:Y:S01]  /*9990*/  LDSM.16.MT88.4 R20, [R224+0xc000] ;  /* 0x00c00000e014783b */ /* 0x000ea20000004200 */
[--C-:B------:R-:W-:Y:S01]  /*99a0*/  FFMA.FTZ R10, R10, UR4, -R4.reuse ;  /* 0x000000040a0a7c23 */ /* 0x100fe20008010804 */
[--C-:B------:R-:W-:Y:S01]  /*99b0*/  FFMA.FTZ R11, R11, UR4, -R4.reuse ;  /* 0x000000040b0b7c23 */ /* 0x100fe20008010804 */
[--C-:B------:R-:W-:Y:S01]  /*99c0*/  FFMA.FTZ R14, R14, UR4, -R4.reuse ;  /* 0x000000040e0e7c23 */ /* 0x100fe20008010804 */
[----:B---3--:R-:W-:Y:S02]  /*99d0*/  FMUL.FTZ R5, R134, UR4 ;  /* 0x0000000486057c20 */ /* 0x008fe40008410000 */
[----:B------:R-:W3:Y:S01]  /*99e0*/  MUFU.EX2 R212, R7 ;  /* 0x0000000700d47308 */ /* 0x000ee20000000800 */
[--C-:B------:R-:W-:Y:S01]  /*99f0*/  FFMA.FTZ R15, R15, UR4, -R4.reuse ;  /* 0x000000040f0f7c23 */ /* 0x100fe20008010804 */
[----:B----4-:R-:W-:Y:S01]  /*9a00*/  MOV R34, R211 ;  /* 0x000000d300227202 */ /* 0x010fe20000000f00 */
[----:B------:R-:W-:Y:S01]  /*9a10*/  FFMA.FTZ R211, R35, UR4, -R137 ;  /* 0x0000000423d37c23 */ /* 0x000fe20008010889 */
[----:B------:R-:W-:Y:S01]  /*9a20*/  FSEL R5, R5, RZ, P1 ;  /* 0x000000ff05057208 */ /* 0x000fe20000800000 */
[--C-:B------:R-:W-:Y:S01]  /*9a30*/  FFMA.FTZ R220, R42, UR4, -R4.reuse ;  /* 0x000000042adc7c23 */ /* 0x100fe20008010804 */
[----:B------:R-:W-:Y:S01]  /*9a40*/  MOV R49, R207 ;  /* 0x000000cf00317202 */ /* 0x000fe20000000f00 */
[--C-:B------:R-:W-:Y:S03]  /*9a50*/  FFMA.FTZ R222, R43, UR4, -R4.reuse ;  /* 0x000000042bde7c23 */ /* 0x100fe60008010804 */
[----:B------:R-:W-:Y:S01]  /*9a60*/  MUFU.EX2 R232, R17 ;  /* 0x0000001100e87308 */ /* 0x000fe20000000800 */
[--C-:B------:R-:W-:Y:S01]  /*9a70*/  FFMA.FTZ R8, R8, UR4, -R5.reuse ;  /* 0x0000000408087c23 */ /* 0x100fe20008010805 */
[--C-:B------:R-:W-:Y:S01]  /*9a80*/  FFMA.FTZ R9, R9, UR4, -R5.reuse ;  /* 0x0000000409097c23 */ /* 0x100fe20008010805 */
[--C-:B------:R-:W-:Y:S01]  /*9a90*/  FFMA.FTZ R12, R12, UR4, -R5.reuse ;  /* 0x000000040c0c7c23 */ /* 0x100fe20008010805 */
[--C-:B------:R-:W-:Y:S01]  /*9aa0*/  FFMA.FTZ R13, R13, UR4, -R5.reuse ;  /* 0x000000040d0d7c23 */ /* 0x100fe20008010805 */
[----:B-1----:R-:W-:Y:S01]  /*9ab0*/  MOV R35, R213 ;  /* 0x000000d500237202 */ /* 0x002fe20000000f00 */
[--C-:B------:R-:W-:Y:S01]  /*9ac0*/  FFMA.FTZ R216, R25, UR4, -R5.reuse ;  /* 0x0000000419d87c23 */ /* 0x100fe20008010805 */
[--C-:B------:R-:W-:Y:S03]  /*9ad0*/  FFMA.FTZ R214, R28, UR4, -R5.reuse ;  /* 0x000000041cd67c23 */ /* 0x100fe60008010805 */
[----:B------:R-:W-:Y:S01]  /*9ae0*/  MUFU.EX2 R54, R11 ;  /* 0x0000000b00367308 */ /* 0x000fe20000000800 */
[----:B---3--:R-:W-:Y:S01]  /*9af0*/  MOV R50, R212 ;  /* 0x000000d400327202 */ /* 0x008fe20000000f00 */
[--C-:B------:R-:W-:Y:S01]  /*9b00*/  FFMA.FTZ R213, R29, UR4, -R5.reuse ;  /* 0x000000041dd57c23 */ /* 0x100fe20008010805 */
        /* <DEDUP_REMOVED lines=13> */
[----:B------:R3:W-:Y:S01]  /*9be0*/  MUFU.EX2 R17, R8 ;  /* 0x0000000800117308 */ /* 0x0007e20000000800 */
[----:B------:R-:W-:Y:S01]  /*9bf0*/  FFMA.FTZ R57, R57, UR4, -R5 ;  /* 0x0000000439397c23 */ /* 0x000fe20008010805 */
[--C-:B------:R-:W-:Y:S01]  /*9c00*/  FFMA.FTZ R207, R26, UR4, -R4.reuse ;  /* 0x000000041acf7c23 */ /* 0x100fe20008010804 */
[--C-:B------:R-:W-:Y:S01]  /*9c10*/  FFMA.FTZ R206, R27, UR4, -R4.reuse ;  /* 0x000000041bce7c23 */ /* 0x100fe20008010804 */
[--C-:B------:R-:W-:Y:S01]  /*9c20*/  FFMA.FTZ R205, R30, UR4, -R4.reuse ;  /* 0x000000041ecd7c23 */ /* 0x100fe20008010804 */
[--C-:B------:R-:W-:Y:S01]  /*9c30*/  FFMA.FTZ R204, R31, UR4, -R4.reuse ;  /* 0x000000041fcc7c23 */ /* 0x100fe20008010804 */
[--C-:B------:R-:W-:Y:S01]  /*9c40*/  FFMA.FTZ R248, R46, UR4, -R4.reuse ;  /* 0x000000042ef87c23 */ /* 0x100fe20008010804 */
[----:B------:R-:W-:Y:S03]  /*9c50*/  FFMA.FTZ R247, R47, UR4, -R4 ;  /* 0x000000042ff77c23 */ /* 0x000fe60008010804 */
[----:B------:R4:W2:Y:S01]  /*9c60*/  MUFU.EX2 R6, R9 ;  /* 0x0000000900067308 */ /* 0x0008a20000000800 */
[----:B-1----:R-:W-:Y:S01]  /*9c70*/  FMUL.FTZ R11, R0, R143 ;  /* 0x0000008f000b7220 */ /* 0x002fe20000410000 */
[C---:B------:R-:W-:Y:S01]  /*9c80*/  FMUL.FTZ R4, R133.reuse, R144 ;  /* 0x0000009085047220 */ /* 0x040fe20000410000 */
[----:B------:R-:W-:Y:S01]  /*9c90*/  FMUL.FTZ R5, R133, R145 ;  /* 0x0000009185057220 */ /* 0x000fe20000410000 */
[----:B------:R-:W-:Y:S01]  /*9ca0*/  FMUL.FTZ R7, R3, R147 ;  /* 0x0000009303077220 */ /* 0x000fe20000410000 */
[--C-:B------:R-:W-:Y:S01]  /*9cb0*/  FFMA.FTZ R246, R38, UR4, -R137.reuse ;  /* 0x0000000426f67c23 */ /* 0x100fe20008010889 */
[--C-:B------:R-:W-:Y:S01]  /*9cc0*/  FFMA.FTZ R245, R39, UR4, -R137.reuse ;  /* 0x0000000427f57c23 */ /* 0x100fe20008010889 */
[----:B------:R-:W-:Y:S03]  /*9cd0*/  FMUL.FTZ R18, R3, R150 ;  /* 0x0000009603127220 */ /* 0x000fe60000410000 */
[----:B------:R1:W1:Y:S01]  /*9ce0*/  MUFU.EX2 R32, R10 ;  /* 0x0000000a00207308 */ /* 0x0002620000000800 */
[----:B---3--:R-:W-:Y:S01]  /*9cf0*/  FMUL.FTZ R8, R2, R140 ;  /* 0x0000008c02087220 */ /* 0x008fe20000410000 */
[----:B------:R-:W-:Y:S01]  /*9d00*/  F2FP.BF16.F32.PACK_AB R140, R34, R48 ;  /* 0x00000030228c723e */ /* 0x000fe200000010ff */
[----:B------:R-:W3:Y:S01]  /*9d10*/  LDSM.16.MT88.4 R36, [R225+0xc000] ;  /* 0x00c00000e124783b */ /* 0x000ee20000004200 */
[--C-:B------:R-:W-:Y:S01]  /*9d20*/  FFMA.FTZ R55, R55, UR4, -R137.reuse ;  /* 0x0000000437377c23 */ /* 0x100fe20008010889 */
[C---:B------:R-:W-:Y:S01]  /*9d30*/  FMUL.FTZ R28, R2.reuse, R168 ;  /* 0x000000a8021c7220 */ /* 0x040fe20000410000 */
[C---:B------:R-:W-:Y:S01]  /*9d40*/  FMUL.FTZ R24, R2.reuse, R156 ;  /* 0x0000009c02187220 */ /* 0x040fe20000410000 */
[C---:B------:R-:W-:Y:S03]  /*9d50*/  FMUL.FTZ R25, R2.reuse, R157 ;  /* 0x0000009d02197220 */ /* 0x040fe60000410000 */
[----:B------:R-:W1:Y:S01]  /*9d60*/  MUFU.EX2 R230, R19 ;  /* 0x0000001300e67308 */ /* 0x000e620000000800 */
[----:B----4-:R-:W-:Y:S01]  /*9d70*/  FMUL.FTZ R9, R2, R141 ;  /* 0x0000008d02097220 */ /* 0x010fe20000410000 */
[----:B--2---:R-:W-:Y:S01]  /*9d80*/  MOV R51, R6 ;  /* 0x0000000600337202 */ /* 0x004fe20000000f00 */
[----:B------:R-:W-:Y:S01]  /*9d90*/  FMUL.FTZ R6, R3, R146 ;  /* 0x0000009203067220 */ /* 0x000fe20000410000 */
[----:B------:R-:W-:Y:S01]  /*9da0*/  F2FP.BF16.F32.PACK_AB R141, R50, R35 ;  /* 0x00000023328d723e */ /* 0x000fe200000010ff */
[C---:B------:R-:W-:Y:S01]  /*9db0*/  FMUL.FTZ R26, R0.reuse, R158 ;  /* 0x0000009e001a7220 */ /* 0x040fe20000410000 */
[----:B------:R-:W-:Y:S01]  /*9dc0*/  F2FP.BF16.F32.PACK_AB R144, R51, R17 ;  /* 0x000000113390723e */ /* 0x000fe200000010ff */
[C---:B------:R-:W-:Y:S03]  /*9dd0*/  FMUL.FTZ R27, R0.reuse, R159 ;  /* 0x0000009f001b7220 */ /* 0x040fe60000410000 */
[----:B------:R-:W2:Y:S01]  /*9de0*/  MUFU.EX2 R16, R16 ;  /* 0x0000001000107308 */ /* 0x000ea20000000800 */
[----:B-1----:R-:W-:Y:S01]  /*9df0*/  FMUL.FTZ R10, R0, R142 ;  /* 0x0000008e000a7220 */ /* 0x002fe20000410000 */
[----:B------:R-:W-:Y:S01]  /*9e00*/  F2FP.BF16.F32.PACK_AB R145, R54, R32 ;  /* 0x000000203691723e */ /* 0x000fe200000010ff */
[----:B------:R-:W-:Y:S01]  /*9e10*/  FMUL.FTZ R29, R2, R169 ;  /* 0x000000a9021d7220 */ /* 0x000fe20000410000 */
[----:B------:R-:W-:Y:S01]  /*9e20*/  MOV R168, R55 ;  /* 0x0000003700a87202 */ /* 0x000fe20000000f00 */
[C---:B------:R-:W-:Y:S01]  /*9e30*/  FMUL.FTZ R30, R0.reuse, R170 ;  /* 0x000000aa001e7220 */ /* 0x040fe20000410000 */
[----:B------:R-:W-:Y:S01]  /*9e40*/  FMUL.FTZ R31, R0, R171 ;  /* 0x000000ab001f7220 */ /* 0x000fe20000410000 */
[----:B------:R-:W-:Y:S03]  /*9e50*/  FMUL.FTZ R40, R2, R172 ;  /* 0x000000ac02287220 */ /* 0x000fe60000410000 */
[----:B------:R1:W-:Y:S01]  /*9e60*/  MUFU.EX2 R234, R12 ;  /* 0x0000000c00ea7308 */ /* 0x0003e20000000800 */
[----:B------:R-:W-:Y:S01]  /*9e70*/  F2FP.BF16.F32.PACK_AB R143, R230, R65 ;  /* 0x00000041e68f723e */ /* 0x000fe200000010ff */
[----:B------:R-:W-:Y:S01]  /*9e80*/  FMUL.FTZ R19, R3, R151 ;  /* 0x0000009703137220 */ /* 0x000fe20000410000 */
[----:B------:R-:W-:Y:S01]  /*9e90*/  FMUL.FTZ R41, R2, R173 ;  /* 0x000000ad02297220 */ /* 0x000fe20000410000 */
[C---:B------:R-:W-:Y:S01]  /*9ea0*/  FMUL.FTZ R42, R0.reuse, R174 ;  /* 0x000000ae002a7220 */ /* 0x040fe20000410000 */
[----:B------:R-:W-:Y:S01]  /*9eb0*/  FMUL.FTZ R43, R0, R175 ;  /* 0x000000af002b7220 */ /* 0x000fe20000410000 */
[----:B------:R-:W-:Y:S01]  /*9ec0*/  MOV R156, R65 ;  /* 0x00000041009c7202 */ /* 0x000fe20000000f00 */
[C---:B------:R-:W-:Y:S03]  /*9ed0*/  FMUL.FTZ R65, R133.reuse, R197 ;  /* 0x000000c585417220 */ /* 0x040fe60000410000 */
[----:B------:R-:W4:Y:S01]  /*9ee0*/  MUFU.EX2 R229, R13 ;  /* 0x0000000d00e57308 */ /* 0x000f220000000800 */
[----:B--2---:R-:W-:Y:S01]  /*9ef0*/  F2FP.BF16.F32.PACK_AB R142, R232, R16 ;  /* 0x00000010e88e723e */ /* 0x004fe200000010ff */
[C---:B------:R-:W-:Y:S01]  /*9f00*/  FMUL.FTZ R96, R133.reuse, R96 ;  /* 0x0000006085607220 */ /* 0x040fe20000410000 */
[C---:B------:R-:W-:Y:S01]  /*9f10*/  FMUL.FTZ R97, R133.reuse, R97 ;  /* 0x0000006185617220 */ /* 0x040fe20000410000 */
[C---:B------:R-:W-:Y:S01]  /*9f20*/  FMUL.FTZ R100, R133.reuse, R100 ;  /* 0x0000006485647220 */ /* 0x040fe20000410000 */
[C---:B------:R-:W-:Y:S01]  /*9f30*/  FMUL.FTZ R101, R133.reuse, R101 ;  /* 0x0000006585657220 */ /* 0x040fe20000410000 */
[C---:B------:R-:W-:Y:S01]  /*9f40*/  FMUL.FTZ R112, R133.reuse, R112 ;  /* 0x0000007085707220 */ /* 0x040fe20000410000 */
[----:B------:R-:W-:Y:S01]  /*9f50*/  FMUL.FTZ R113, R133, R113 ;  /* 0x0000007185717220 */ /* 0x000fe20000410000 */
[-C--:B------:R-:W-:Y:S02]  /*9f60*/  HMMA.16816.F32.BF16 R4, R140, R20.reuse, R4 ;  /* 0x000000148c04723c */ /* 0x080fe40000041804 */
[----:B------:R2:W-:Y:S03]  /*9f70*/  MUFU.EX2 R233, R14 ;  /* 0x0000000e00e97308 */ /* 0x0005e60000000800 */
[C---:B-1----:R-:W-:Y:S01]  /*9f80*/  FMUL.FTZ R12, R2.reuse, R152 ;  /* 0x00000098020c7220 */ /* 0x042fe20000410000 */
[----:B------:R-:W-:Y:S01]  /*9f90*/  MOV R152, R35 ;  /* 0x0000002300987202 */ /* 0x000fe20000000f00 */
[----:B------:R-:W-:Y:S01]  /*9fa0*/  FMUL.FTZ R35, R3, R167 ;  /* 0x000000a703237220 */ /* 0x000fe20000410000 */
[----:B------:R-:W-:Y:S04]  /*9fb0*/  MOV R167, R52 ;  /* 0x0000003400a77202 */ /* 0x000fe80000000f00 */
[----:B------:R1:W3:Y:S01]  /*9fc0*/  MUFU.EX2 R228, R15 ;  /* 0x0000000f00e47308 */ /* 0x0002e20000000800 */
[----:B----4-:R-:W-:Y:S01]  /*9fd0*/  F2FP.BF16.F32.PACK_AB R146, R229, R234 ;  /* 0x000000eae592723e */ /* 0x010fe200000010ff */
[----:B------:R-:W-:Y:S01]  /*9fe0*/  FMUL.FTZ R13, R2, R153 ;  /* 0x00000099020d7220 */ /* 0x000fe20000410000 */
[----:B------:R-:W-:Y:S01]  /*9ff0*/  MOV R153, R34 ;  /* 0x0000002200997202 */ /* 0x000fe20000000f00 */
[----:B------:R-:W-:Y:S01]  /*a000*/  FMUL.FTZ R34, R3, R166 ;  /* 0x000000a603227220 */ /* 0x000fe20000410000 */
[----:B------:R-:W-:Y:S01]  /*a010*/  MOV R166, R53 ;  /* 0x0000003500a67202 */ /* 0x000fe20000000f00 */
[C---:B------:R-:W-:Y:S01]  /*a020*/  FMUL.FTZ R116, R133.reuse, R116 ;  /* 0x0000007485747220 */ /* 0x040fe20000410000 */
[----:B------:R-:W-:Y:S01]  /*a030*/  MOV R173, R153 ;  /* 0x0000009900ad7202 */ /* 0x000fe20000000f00 */
[C---:B--2---:R-:W-:Y:S01]  /*a040*/  FMUL.FTZ R14, R0.reuse, R154 ;  /* 0x0000009a000e7220 */ /* 0x044fe20000410000 */
[----:B------:R-:W-:Y:S01]  /*a050*/  MOV R154, R17 ;  /* 0x00000011009a7202 */ /* 0x000fe20000000f00 */
[C---:B------:R-:W-:Y:S01]  /*a060*/  FMUL.FTZ R17, R133.reuse, R149 ;  /* 0x0000009585117220 */ /* 0x040fe20000410000 */
[----:B------:R-:W-:Y:S01]  /*a070*/  MOV R153, R152 ;  /* 0x0000009800997202 */ /* 0x000fe20000000f00 */
[C---:B------:R-:W-:Y:S01]  /*a080*/  FMUL.FTZ R117, R133.reuse, R117 ;  /* 0x0000007585757220 */ /* 0x040fe20000410000 */
[----:B------:R-:W-:Y:S01]  /*a090*/  MOV R171, R64 ;  /* 0x0000004000ab7202 */ /* 0x000fe20000000f00 */
[C---:B------:R-:W-:Y:S01]  /*a0a0*/  FMUL.FTZ R64, R133.reuse, R196 ;  /* 0x000000c485407220 */ /* 0x040fe20000410000 */
[----:B------:R-:W-:Y:S01]  /*a0b0*/  MOV R169, R49 ;  /* 0x0000003100a97202 */ /* 0x000fe20000000f00 */
[----:B-1----:R-:W-:Y:S01]  /*a0c0*/  FMUL.FTZ R15, R0, R155 ;  /* 0x0000009b000f7220 */ /* 0x002fe20000410000 */
[----:B---3--:R-:W-:Y:S01]  /*a0d0*/  F2FP.BF16.F32.PACK_AB R147, R228, R233 ;  /* 0x000000e9e493723e */ /* 0x008fe200000010ff */
[C---:B------:R-:W-:Y:S01]  /*a0e0*/  FMUL.FTZ R49, R133.reuse, R181 ;  /* 0x000000b585317220 */ /* 0x040fe20000410000 */
[----:B------:R-:W-:Y:S01]  /*a0f0*/  MOV R155, R16 ;  /* 0x00000010009b7202 */ /* 0x000fe20000000f00 */
[C---:B------:R-:W-:Y:S01]  /*a100*/  FMUL.FTZ R16, R133.reuse, R148 ;  /* 0x0000009485107220 */ /* 0x040fe20000410000 */
[C---:B------:R-:W-:Y:S01]  /*a110*/  FMUL.FTZ R128, R133.reuse, R128 ;  /* 0x0000008085807220 */ /* 0x040fe20000410000 */
[----:B------:R-:W-:Y:S01]  /*a120*/  LDSM.16.MT88.4 R148, [R226+0xc000] ;  /* 0x00c00000e294783b */ /* 0x000fe20000004200 */
[C---:B------:R-:W-:Y:S01]  /*a130*/  FMUL.FTZ R129, R133.reuse, R129 ;  /* 0x0000008185817220 */ /* 0x040fe20000410000 */
[C---:B------:R-:W-:Y:S01]  /*a140*/  HMMA.16816.F32.BF16 R8, R144.reuse, R20, R8 ;  /* 0x000000149008723c */ /* 0x040fe20000041808 */
[----:B------:R-:W1:Y:S03]  /*a150*/  MUFU.EX2 R219, R219 ;  /* 0x000000db00db7308 */ /* 0x000e660000000800 */
[----:B------:R-:W-:Y:S01]  /*a160*/  MOV R158, R45 ;  /* 0x0000002d009e7202 */ /* 0x000fe20000000f00 */
[C---:B------:R-:W-:Y:S01]  /*a170*/  FMUL.FTZ R44, R2.reuse, R184 ;  /* 0x000000b8022c7220 */ /* 0x040fe20000410000 */
[-C--:B------:R-:W-:Y:S05]  /*a180*/  HMMA.16816.F32.BF16 R12, R144, R22.reuse, R12 ;  /* 0x00000016900c723c */ /* 0x080fea000004180c */
[----:B------:R-:W-:Y:S01]  /*a190*/  MUFU.EX2 R218, R218 ;  /* 0x000000da00da7308 */ /* 0x000fe20000000800 */
[C---:B------:R-:W-:Y:S01]  /*a1a0*/  FMUL.FTZ R20, R133.reuse, R160 ;  /* 0x000000a085147220 */ /* 0x040fe20000410000 */
[C---:B------:R-:W-:Y:S04]  /*a1b0*/  HMMA.16816.F32.BF16 R16, R140.reuse, R22, R16 ;  /* 0x000000168c10723c */ /* 0x040fe80000041810 */
[----:B------:R-:W-:Y:S01]  /*a1c0*/  MOV R160, R32 ;  /* 0x0000002000a07202 */ /* 0x000fe20000000f00 */
[C---:B------:R-:W-:Y:S01]  /*a1d0*/  FMUL.FTZ R32, R133.reuse, R164 ;  /* 0x000000a485207220 */ /* 0x040fe20000410000 */
[----:B------:R-:W-:Y:S01]  /*a1e0*/  MOV R164, R33 ;  /* 0x0000002100a47202 */ /* 0x000fe20000000f00 */
[C---:B------:R-:W-:Y:S01]  /*a1f0*/  FMUL.FTZ R33, R133.reuse, R165 ;  /* 0x000000a585217220 */ /* 0x040fe20000410000 */
[----:B------:R-:W-:Y:S01]  /*a200*/  MUFU.EX2 R212, R212 ;  /* 0x000000d400d47308 */ /* 0x000fe20000000800 */
[----:B------:R-:W2:Y:S02]  /*a210*/  LDL.LU R165, [R1] ;  /* 0x0000000001a57983 */ /* 0x000ea40000300800 */
[----:B------:R-:W-:Y:S01]  /*a220*/  FMUL.FTZ R21, R133, R161 ;  /* 0x000000a185157220 */ /* 0x000fe20000410000 */
[----:B------:R-:W-:Y:S01]  /*a230*/  MOV R161, R54 ;  /* 0x0000003600a17202 */ /* 0x000fe20000000f00 */
[C---:B------:R-:W-:Y:S01]  /*a240*/  FMUL.FTZ R22, R3.reuse, R162 ;  /* 0x000000a203167220 */ /* 0x040fe20000410000 */
[----:B------:R-:W3:Y:S01]  /*a250*/  LDSM.16.MT88.4 R52, [R227+0xc000] ;  /* 0x00c00000e334783b */ /* 0x000ee20000004200 */
[----:B------:R-:W-:Y:S01]  /*a260*/  FMUL.FTZ R23, R3, R163 ;  /* 0x000000a303177220 */ /* 0x000fe20000410000 */
[C---:B------:R-:W-:Y:S01]  /*a270*/  FMUL.FTZ R45, R2.reuse, R185 ;  /* 0x000000b9022d7220 */ /* 0x040fe20000410000 */
[----:B------:R-:W-:Y:S01]  /*a280*/  MOV R157, R57 ;  /* 0x00000039009d7202 */ /* 0x000fe20000000f00 */
[C---:B------:R-:W-:Y:S01]  /*a290*/  FMUL.FTZ R57, R2.reuse, R189 ;  /* 0x000000bd02397220 */ /* 0x040fe20000410000 */
[----:B------:R-:W-:Y:S01]  /*a2a0*/  MOV R159, R56 ;  /* 0x00000038009f7202 */ /* 0x000fe20000000f00 */
[C---:B------:R-:W-:Y:S01]  /*a2b0*/  FMUL.FTZ R56, R2.reuse, R188 ;  /* 0x000000bc02387220 */ /* 0x040fe20000410000 */
[C---:B------:R-:W-:Y:S01]  /*a2c0*/  FMUL.FTZ R60, R2.reuse, R200 ;  /* 0x000000c8023c7220 */ /* 0x040fe20000410000 */
[-C--:B------:R-:W-:Y:S01]  /*a2d0*/  HMMA.16816.F32.BF16 R20, R140, R36.reuse, R20 ;  /* 0x000000248c14723c */ /* 0x080fe20000041814 */
[----:B------:R-:W4:Y:S01]  /*a2e0*/  LDL.LU R152, [R1+0x4] ;  /* 0x0000040001987983 */ /* 0x000f220000300800 */
[----:B------:R-:W-:Y:S01]  /*a2f0*/  MUFU.EX2 R181, R204 ;  /* 0x000000cc00b57308 */ /* 0x000fe20000000800 */
[C---:B------:R-:W-:Y:S01]  /*a300*/  FMUL.FTZ R61, R2.reuse, R201 ;  /* 0x000000c9023d7220 */ /* 0x040fe20000410000 */
[C---:B------:R-:W-:Y:S01]  /*a310*/  FMUL.FTZ R72, R2.reuse, R72 ;  /* 0x0000004802487220 */ /* 0x040fe20000410000 */
[C---:B------:R-:W-:Y:S01]  /*a320*/  FMUL.FTZ R73, R2.reuse, R73 ;  /* 0x0000004902497220 */ /* 0x040fe20000410000 */
[C---:B------:R-:W-:Y:S06]  /*a330*/  HMMA.16816.F32.BF16 R24, R144.reuse, R36, R24 ;  /* 0x000000249018723c */ /* 0x040fec0000041818 */
[----:B------:R1:W-:Y:S01]  /*a340*/  MUFU.EX2 R184, R217 ;  /* 0x000000d900b87308 */ /* 0x0003e20000000800 */
[C---:B------:R-:W-:Y:S01]  /*a350*/  FMUL.FTZ R76, R2.reuse, R76 ;  /* 0x0000004c024c7220 */ /* 0x040fe20000410000 */
[-C--:B------:R-:W-:Y:S03]  /*a360*/  HMMA.16816.F32.BF16 R28, R144, R38.reuse, R28 ;  /* 0x00000026901c723c */ /* 0x080fe6000004181c */
[C---:B------:R-:W-:Y:S03]  /*a370*/  FMUL.FTZ R36, R133.reuse, R176 ;  /* 0x000000b085247220 */ /* 0x040fe60000410000 */
[C---:B------:R-:W-:Y:S02]  /*a380*/  HMMA.16816.F32.BF16 R32, R140.reuse, R38, R32 ;  /* 0x000000268c20723c */ /* 0x040fe40000041820 */
[----:B------:R-:W-:Y:S03]  /*a390*/  MUFU.EX2 R201, R249 ;  /* 0x000000f900c97308 */ /* 0x000fe60000000800 */
[----:B------:R-:W-:Y:S01]  /*a3a0*/  FMUL.FTZ R37, R133, R177 ;  /* 0x000000b185257220 */ /* 0x000fe20000410000 */
[----:B------:R-:W-:Y:S01]  /*a3b0*/  MOV R176, R48 ;  /* 0x0000003000b07202 */ /* 0x000fe20000000f00 */
[C---:B------:R-:W-:Y:S01]  /*a3c0*/  FMUL.FTZ R38, R3.reuse, R178 ;  /* 0x000000b203267220 */ /* 0x040fe20000410000 */
[----:B------:R-:W-:Y:S04]  /*a3d0*/  FMUL.FTZ R39, R3, R179 ;  /* 0x000000b303277220 */ /* 0x000fe80000410000 */
[----:B------:R-:W-:Y:S01]  /*a3e0*/  MUFU.EX2 R178, R215 ;  /* 0x000000d700b27308 */ /* 0x000fe20000000800 */
[C---:B------:R-:W-:Y:S01]  /*a3f0*/  FMUL.FTZ R48, R133.reuse, R180 ;  /* 0x000000b485307220 */ /* 0x040fe20000410000 */
[C---:B------:R-:W-:Y:S01]  /*a400*/  FMUL.FTZ R77, R2.reuse, R77 ;  /* 0x0000004d024d7220 */ /* 0x040fe20000410000 */
[C---:B------:R-:W-:Y:S01]  /*a410*/  FMUL.FTZ R88, R2.reuse, R88 ;  /* 0x0000005802587220 */ /* 0x040fe20000410000 */
[C---:B------:R-:W-:Y:S01]  /*a420*/  FMUL.FTZ R89, R2.reuse, R89 ;  /* 0x0000005902597220 */ /* 0x040fe20000410000 */
[-C--:B---3--:R-:W-:Y:S05]  /*a430*/  HMMA.16816.F32.BF16 R36, R140, R52.reuse, R36 ;  /* 0x000000348c24723c */ /* 0x088fea0000041824 */
[----:B------:R-:W-:Y:S01]  /*a440*/  MUFU.EX2 R180, R213 ;  /* 0x000000d500b47308 */ /* 0x000fe20000000800 */
[C---:B------:R-:W-:Y:S01]  /*a450*/  FMUL.FTZ R92, R2.reuse, R92 ;  /* 0x0000005c025c7220 */ /* 0x040fe20000410000 */
[C---:B------:R-:W-:Y:S01]  /*a460*/  FMUL.FTZ R93, R2.reuse, R93 ;  /* 0x0000005d025d7220 */ /* 0x040fe20000410000 */
[----:B------:R-:W-:Y:S01]  /*a470*/  FMUL.FTZ R104, R2, R104 ;  /* 0x0000006802687220 */ /* 0x000fe20000410000 */
[C---:B------:R-:W-:Y:S06]  /*a480*/  HMMA.16816.F32.BF16 R40, R144.reuse, R52, R40 ;  /* 0x000000349028723c */ /* 0x040fec0000041828 */
[----:B------:R-:W-:Y:S01]  /*a490*/  MUFU.EX2 R204, R247 ;  /* 0x000000f700cc7308 */ /* 0x000fe20000000800 */
[C---:B------:R-:W-:Y:S01]  /*a4a0*/  FMUL.FTZ R46, R0.reuse, R186 ;  /* 0x000000ba002e7220 */ /* 0x040fe20000410000 */
[----:B------:R-:W-:Y:S03]  /*a4b0*/  FMUL.FTZ R47, R0, R187 ;  /* 0x000000bb002f7220 */ /* 0x000fe60000410000 */
[C---:B------:R-:W-:Y:S01]  /*a4c0*/  FMUL.FTZ R52, R133.reuse, R192 ;  /* 0x000000c085347220 */ /* 0x040fe20000410000 */
[----:B------:R-:W-:Y:S01]  /*a4d0*/  FMUL.FTZ R53, R133, R193 ;  /* 0x000000c185357220 */ /* 0x000fe20000410000 */
[----:B------:R-:W-:Y:S01]  /*a4e0*/  MOV R162, R51 ;  /* 0x0000003300a27202 */ /* 0x000fe20000000f00 */
[C---:B------:R-:W-:Y:S01]  /*a4f0*/  FMUL.FTZ R51, R3.reuse, R183 ;  /* 0x000000b703337220 */ /* 0x040fe20000410000 */
[-C--:B------:R-:W-:Y:S01]  /*a500*/  HMMA.16816.F32.BF16 R44, R144, R54.reuse, R44 ;  /* 0x00000036902c723c */ /* 0x080fe2000004182c */
[----:B------:R-:W3:Y:S02]  /*a510*/  MUFU.EX2 R193, R216 ;  /* 0x000000d800c17308 */ /* 0x000ee40000000800 */
[----:B------:R-:W-:Y:S01]  /*a520*/  MOV R163, R50 ;  /* 0x0000003200a37202 */ /* 0x000fe20000000f00 */
[C---:B------:R-:W-:Y:S01]  /*a530*/  FMUL.FTZ R50, R3.reuse, R182 ;  /* 0x000000b603327220 */ /* 0x040fe20000410000 */
[C---:B------:R-:W-:Y:S01]  /*a540*/  FMUL.FTZ R105, R2.reuse, R105 ;  /* 0x0000006902697220 */ /* 0x040fe20000410000 */
[C---:B------:R-:W-:Y:S01]  /*a550*/  FMUL.FTZ R108, R2.reuse, R108 ;  /* 0x0000006c026c7220 */ /* 0x040fe20000410000 */
[----:B------:R-:W-:Y:S01]  /*a560*/  FMUL.FTZ R109, R2, R109 ;  /* 0x0000006d026d7220 */ /* 0x000fe20000410000 */
[----:B------:R-:W-:Y:S03]  /*a570*/  MOV R182, R154 ;  /* 0x0000009a00b67202 */ /* 0x000fe60000000f00 */
[----:B------:R-:W-:Y:S01]  /*a580*/  MUFU.EX2 R247, R238 ;  /* 0x000000ee00f77308 */ /* 0x000fe20000000800 */
[C---:B------:R-:W-:Y:S04]  /*a590*/  HMMA.16816.F32.BF16 R48, R140.reuse, R54, R48 ;  /* 0x000000368c30723c */ /* 0x040fe80000041830 */
[C---:B------:R-:W-:Y:S01]  /*a5a0*/  FMUL.FTZ R58, R0.reuse, R190 ;  /* 0x000000be003a7220 */ /* 0x040fe20000410000 */
[C---:B------:R-:W-:Y:S01]  /*a5b0*/  FMUL.FTZ R59, R0.reuse, R191 ;  /* 0x000000bf003b7220 */ /* 0x040fe20000410000 */
[----:B------:R-:W-:Y:S01]  /*a5c0*/  FMUL.FTZ R62, R0, R202 ;  /* 0x000000ca003e7220 */ /* 0x000fe20000410000 */
[C---:B------:R-:W-:Y:S01]  /*a5d0*/  FMUL.FTZ R54, R3.reuse, R194 ;  /* 0x000000c203367220 */ /* 0x040fe20000410000 */
[----:B------:R-:W-:Y:S01]  /*a5e0*/  FMUL.FTZ R55, R3, R195 ;  /* 0x000000c303377220 */ /* 0x000fe20000410000 */
[----:B------:R-:W-:Y:S02]  /*a5f0*/  MUFU.EX2 R190, R221 ;  /* 0x000000dd00be7308 */ /* 0x000fe40000000800 */
[C---:B------:R-:W-:Y:S01]  /*a600*/  FMUL.FTZ R120, R2.reuse, R120 ;  /* 0x0000007802787220 */ /* 0x040fe20000410000 */
[C---:B------:R-:W-:Y:S01]  /*a610*/  FMUL.FTZ R121, R2.reuse, R121 ;  /* 0x0000007902797220 */ /* 0x040fe20000410000 */
[C---:B------:R-:W-:Y:S01]  /*a620*/  FMUL.FTZ R124, R2.reuse, R124 ;  /* 0x0000007c027c7220 */ /* 0x040fe20000410000 */
[----:B------:R-:W-:Y:S01]  /*a630*/  FMUL.FTZ R125, R2, R125 ;  /* 0x0000007d027d7220 */ /* 0x000fe20000410000 */
[-C--:B------:R-:W-:Y:S04]  /*a640*/  HMMA.16816.F32.BF16 R52, R140, R148.reuse, R52 ;  /* 0x000000948c34723c */ /* 0x080fe80000041834 */
[----:B------:R-:W-:Y:S01]  /*a650*/  MUFU.EX2 R191, R246 ;  /* 0x000000f600bf7308 */ /* 0x000fe20000000800 */
[----:B------:R-:W-:Y:S01]  /*a660*/  FMUL.FTZ R63, R0, R203 ;  /* 0x000000cb003f7220 */ /* 0x000fe20000410000 */
[--C-:B------:R-:W-:Y:S01]  /*a670*/  FFMA.FTZ R66, R66, UR4, -R137.reuse ;  /* 0x0000000442427c23 */ /* 0x100fe20008010889 */
[----:B------:R-:W-:Y:S01]  /*a680*/  MOV R175, R158 ;  /* 0x0000009e00af7202 */ /* 0x000fe20000000f00 */
[C---:B------:R-:W-:Y:S06]  /*a690*/  HMMA.16816.F32.BF16 R56, R144.reuse, R148, R56 ;  /* 0x000000949038723c */ /* 0x040fec0000041838 */
[----:B------:R-:W-:Y:S01]  /*a6a0*/  MUFU.EX2 R246, R237 ;  /* 0x000000ed00f67308 */ /* 0x000fe20000000800 */
[----:B------:R-:W-:Y:S01]  /*a6b0*/  FFMA.FTZ R137, R67, UR4, -R137 ;  /* 0x0000000443897c23 */ /* 0x000fe20008010889 */
[-C--:B------:R-:W-:Y:S03]  /*a6c0*/  HMMA.16816.F32.BF16 R60, R144, R150.reuse, R60 ;  /* 0x00000096903c723c */ /* 0x080fe6000004183c */
[----:B------:R-:W-:Y:S01]  /*a6d0*/  MOV R170, R66 ;  /* 0x0000004200aa7202 */ /* 0x000fe20000000f00 */
[C---:B------:R-:W-:Y:S01]  /*a6e0*/  FMUL.FTZ R66, R3.reuse, R198 ;  /* 0x000000c603427220 */ /* 0x040fe20000410000 */
[C---:B------:R-:W-:Y:S01]  /*a6f0*/  FMUL.FTZ R67, R3.reuse, R199 ;  /* 0x000000c703437220 */ /* 0x040fe20000410000 */
[----:B------:R-:W-:Y:S02]  /*a700*/  MOV R174, R156 ;  /* 0x0000009c00ae7202 */ /* 0x000fe40000000f00 */
[----:B------:R-:W-:Y:S03]  /*a710*/  MUFU.EX2 R202, R243 ;  /* 0x000000f300ca7308 */ /* 0x000fe60000000800 */
[----:B-1----:R-:W-:Y:S01]  /*a720*/  MOV R217, R173 ;  /* 0x000000ad00d97202 */ /* 0x002fe20000000f00 */
[C---:B------:R-:W-:Y:S01]  /*a730*/  FMUL.FTZ R70, R3.reuse, R70 ;  /* 0x0000004603467220 */ /* 0x040fe20000410000 */
[C---:B------:R-:W-:Y:S01]  /*a740*/  FMUL.FTZ R71, R3.reuse, R71 ;  /* 0x0000004703477220 */ /* 0x040fe20000410000 */
[C---:B------:R-:W-:Y:S01]  /*a750*/  HMMA.16816.F32.BF16 R64, R140.reuse, R150, R64 ;  /* 0x000000968c40723c */ /* 0x040fe20000041840 */
[----:B------:R-:W1:Y:S03]  /*a760*/  LDSM.16.MT88.4 R148, [R224+0xe000] ;  /* 0x00e00000e094783b */ /* 0x000e660000004200 */
[----:B------:R-:W-:Y:S01]  /*a770*/  MUFU.EX2 R243, R231 ;  /* 0x000000e700f37308 */ /* 0x000fe20000000800 */
[C---:B------:R-:W-:Y:S01]  /*a780*/  FMUL.FTZ R74, R0.reuse, R74 ;  /* 0x0000004a004a7220 */ /* 0x040fe20000410000 */
[C---:B------:R-:W-:Y:S01]  /*a790*/  FMUL.FTZ R75, R0.reuse, R75 ;  /* 0x0000004b004b7220 */ /* 0x040fe20000410000 */
[C---:B------:R-:W-:Y:S01]  /*a7a0*/  FMUL.FTZ R78, R0.reuse, R78 ;  /* 0x0000004e004e7220 */ /* 0x040fe20000410000 */
[C---:B------:R-:W-:Y:S03]  /*a7b0*/  FMUL.FTZ R79, R0.reuse, R79 ;  /* 0x0000004f004f7220 */ /* 0x040fe60000410000 */
        /* <DEDUP_REMOVED lines=18> */
[----:B------:R-:W-:Y:S01]  /*a8e0*/  MOV R172, R163 ;  /* 0x000000a300ac7202 */ /* 0x000fe20000000f00 */
        /* <DEDUP_REMOVED lines=10> */
[----:B------:R-:W-:Y:S01]  /*a990*/  FMUL.FTZ R127, R0, R127 ;  /* 0x0000007f007f7220 */ /* 0x000fe20000410000 */
[----:B------:R-:W-:Y:S01]  /*a9a0*/  MOV R197, R162 ;  /* 0x000000a200c57202 */ /* 0x000fe20000000f00 */
[-C--:B-1----:R-:W-:Y:S01]  /*a9b0*/  HMMA.16816.F32.BF16 R68, R140, R148.reuse, R68 ;  /* 0x000000948c44723c */ /* 0x082fe20000041844 */
[----:B------:R-:W-:Y:S02]  /*a9c0*/  MUFU.EX2 R172, R244 ;  /* 0x000000f400ac7308 */ /* 0x000fe40000000800 */
[----:B------:R-:W-:Y:S01]  /*a9d0*/  MOV R196, R161 ;  /* 0x000000a100c47202 */ /* 0x000fe20000000f00 */
[C---:B------:R-:W-:Y:S01]  /*a9e0*/  FMUL.FTZ R130, R3.reuse, R130 ;  /* 0x0000008203827220 */ /* 0x040fe20000410000 */
[----:B------:R-:W-:Y:S01]  /*a9f0*/  MOV R185, R164 ;  /* 0x000000a400b97202 */ /* 0x000fe20000000f00 */
[C---:B------:R-:W-:Y:S05]  /*aa00*/  HMMA.16816.F32.BF16 R72, R144.reuse, R148, R72 ;  /* 0x000000949048723c */ /* 0x040fea0000041848 */
[----:B------:R-:W-:Y:S01]  /*aa10*/  MUFU.EX2 R244, R235 ;  /* 0x000000eb00f47308 */ /* 0x000fe20000000800 */
[----:B------:R-:W-:Y:S01]  /*aa20*/  FMUL.FTZ R131, R3, R131 ;  /* 0x0000008303837220 */ /* 0x000fe20000410000 */
[-C--:B------:R-:W-:Y:S04]  /*aa30*/  HMMA.16816.F32.BF16 R76, R144, R150.reuse, R76 ;  /* 0x00000096904c723c */ /* 0x080fe8000004184c */
[----:B------:R-:W-:Y:S02]  /*aa40*/  MOV R177, R171 ;  /* 0x000000ab00b17202 */ /* 0x000fe40000000f00 */
[C---:B------:R-:W-:Y:S01]  /*aa50*/  HMMA.16816.F32.BF16 R80, R140.reuse, R150, R80 ;  /* 0x000000968c50723c */ /* 0x040fe20000041850 */
[----:B------:R-:W1:Y:S01]  /*aa60*/  LDSM.16.MT88.4 R148, [R225+0xe000] ;  /* 0x00e00000e194783b */ /* 0x000e620000004200 */
[----:B------:R-:W-:Y:S03]  /*aa70*/  MUFU.EX2 R171, R214 ;  /* 0x000000d600ab7308 */ /* 0x000fe60000000800 */
[----:B------:R-:W-:Y:S02]  /*aa80*/  MOV R187, R167 ;  /* 0x000000a700bb7202 */ /* 0x000fe40000000f00 */
[----:B------:R-:W-:Y:S05]  /*aa90*/  MOV R167, R159 ;  /* 0x0000009f00a77202 */ /* 0x000fea0000000f00 */
[----:B------:R-:W-:Y:S01]  /*aaa0*/  MUFU.EX2 R194, R252 ;  /* 0x000000fc00c27308 */ /* 0x000fe20000000800 */
[----:B------:R-:W-:Y:S02]  /*aab0*/  MOV R186, R166 ;  /* 0x000000a600ba7202 */ /* 0x000fe40000000f00 */
[----:B------:R-:W-:Y:S02]  /*aac0*/  MOV R166, R157 ;  /* 0x0000009d00a67202 */ /* 0x000fe40000000f00 */
[----:B------:R-:W-:Y:S01]  /*aad0*/  LDSM.16.MT88.4 R156, [R225+0xc800] ;  /* 0x00c80000e19c783b */ /* 0x000fe20000004200 */
[----:B------:R-:W-:Y:S04]  /*aae0*/  MOV R183, R186 ;  /* 0x000000ba00b77202 */ /* 0x000fe80000000f00 */
[----:B------:R-:W-:Y:S01]  /*aaf0*/  MUFU.EX2 R249, R167 ;  /* 0x000000a700f97308 */ /* 0x000fe20000000800 */
[----:B------:R-:W-:Y:S02]  /*ab00*/  MOV R200, R175 ;  /* 0x000000af00c87202 */ /* 0x000fe40000000f00 */
[----:B------:R-:W-:Y:S02]  /*ab10*/  MOV R188, R187 ;  /* 0x000000bb00bc7202 */ /* 0x000fe40000000f00 */
[----:B------:R-:W-:Y:S05]  /*ab20*/  MOV R189, R174 ;  /* 0x000000ae00bd7202 */ /* 0x000fea0000000f00 */
[----:B------:R-:W-:Y:S10]  /*ab30*/  MUFU.EX2 R175, R223 ;  /* 0x000000df00af7308 */ /* 0x000ff40000000800 */
[----:B------:R-:W-:Y:S01]  /*ab40*/  MUFU.EX2 R187, R220 ;  /* 0x000000dc00bb7308 */ /* 0x000fe20000000800 */
[-C--:B-1----:R-:W-:Y:S09]  /*ab50*/  HMMA.16816.F32.BF16 R84, R140, R148.reuse, R84 ;  /* 0x000000948c54723c */ /* 0x082ff20000041854 */
[----:B------:R1:W-:Y:S01]  /*ab60*/  MUFU.EX2 R174, R222 ;  /* 0x000000de00ae7308 */ /* 0x0003e20000000800 */
[C---:B------:R-:W-:Y:S09]  /*ab70*/  HMMA.16816.F32.BF16 R88, R144.reuse, R148, R88 ;  /* 0x000000949058723c */ /* 0x040ff20000041858 */
[----:B------:R-:W-:Y:S01]  /*ab80*/  MUFU.EX2 R252, R183 ;  /* 0x000000b700fc7308 */ /* 0x000fe20000000800 */
[-C--:B------:R-:W-:Y:S09]  /*ab90*/  HMMA.16816.F32.BF16 R92, R144, R150.reuse, R92 ;  /* 0x00000096905c723c */ /* 0x080ff2000004185c */
[----:B------:R-:W-:Y:S01]  /*aba0*/  MUFU.EX2 R186, R251 ;  /* 0x000000fb00ba7308 */ /* 0x000fe20000000800 */
[C---:B------:R-:W-:Y:S01]  /*abb0*/  HMMA.16816.F32.BF16 R96, R140.reuse, R150, R96 ;  /* 0x000000968c60723c */ /* 0x040fe20000041860 */
[----:B------:R-:W3:Y:S08]  /*abc0*/  LDSM.16.MT88.4 R148, [R227+0xe000] ;  /* 0x00e00000e394783b */ /* 0x000ef00000004200 */
[----:B------:R-:W-:Y:S01]  /*abd0*/  MUFU.EX2 R209, R209 ;  /* 0x000000d100d17308 */ /* 0x000fe20000000800 */
[----:B-1----:R-:W-:Y:S09]  /*abe0*/  LDSM.16.MT88.4 R220, [R227+0xf800] ;  /* 0x00f80000e3dc783b */ /* 0x002ff20000004200 */
[----:B------:R-:W1:Y:S10]  /*abf0*/  MUFU.EX2 R208, R208 ;  /* 0x000000d000d07308 */ /* 0x000e740000000800 */
[----:B------:R-:W-:Y:S10]  /*ac00*/  MUFU.EX2 R195, R210 ;  /* 0x000000d200c37308 */ /* 0x000ff40000000800 */
[----:B------:R-:W1:Y:S10]  /*ac10*/  MUFU.EX2 R179, R211 ;  /* 0x000000d300b37308 */ /* 0x000e740000000800 */
[----:B------:R-:W-:Y:S01]  /*ac20*/  MUFU.EX2 R207, R207 ;  /* 0x000000cf00cf7308 */ /* 0x000fe20000000800 */
[-C--:B---3--:R-:W-:Y:S06]  /*ac30*/  HMMA.16816.F32.BF16 R100, R140, R148.reuse, R100 ;  /* 0x000000948c64723c */ /* 0x088fec0000041864 */
[C---:B------:R-:W-:Y:S03]  /*ac40*/  HMMA.16816.F32.BF16 R104, R144.reuse, R148, R104 ;  /* 0x000000949068723c */ /* 0x040fe60000041868 */
[----:B------:R-:W-:Y:S03]  /*ac50*/  MUFU.EX2 R192, R206 ;  /* 0x000000ce00c07308 */ /* 0x000fe60000000800 */
[-C--:B------:R-:W-:Y:S07]  /*ac60*/  HMMA.16816.F32.BF16 R108, R144, R150.reuse, R108 ;  /* 0x00000096906c723c */ /* 0x080fee000004186c */
[----:B------:R-:W-:Y:S01]  /*ac70*/  MUFU.EX2 R169, R169 ;  /* 0x000000a900a97308 */ /* 0x000fe20000000800 */
[C---:B------:R-:W-:Y:S01]  /*ac80*/  HMMA.16816.F32.BF16 R112, R140.reuse, R150, R112 ;  /* 0x000000968c70723c */ /* 0x040fe20000041870 */
[----:B------:R-:W3:Y:S08]  /*ac90*/  LDSM.16.MT88.4 R148, [R226+0xe000] ;  /* 0x00e00000e294783b */ /* 0x000ef00000004200 */
[----:B------:R-:W-:Y:S02]  /*aca0*/  MUFU.EX2 R173, R250 ;  /* 0x000000fa00ad7308 */ /* 0x000fe40000000800 */
[----:B--2---:R-:W-:Y:S02]  /*acb0*/  FFMA.FTZ R165, R133, R165, R176 ;  /* 0x000000a585a57223 */ /* 0x004fe400000100b0 */
[----:B------:R-:W2:Y:S06]  /*acc0*/  LDL.LU R133, [R1+0x8] ;  /* 0x0000080001857983 */ /* 0x000eac0000300800 */
[----:B------:R-:W1:Y:S01]  /*acd0*/  MUFU.EX2 R176, R205 ;  /* 0x000000cd00b07308 */ /* 0x000e620000000800 */
[----:B----4-:R-:W-:Y:S01]  /*ace0*/  FFMA.FTZ R164, R3, R152, R153 ;  /* 0x0000009803a47223 */ /* 0x010fe20000010099 */
[----:B------:R-:W-:Y:S01]  /*acf0*/  FADD.FTZ R3, R217, R165 ;  /* 0x000000a5d9037221 */ /* 0x000fe20000010000 */
[----:B------:R-:W4:Y:S07]  /*ad00*/  LDSM.16.MT88.4 R152, [R224+0xc800] ;  /* 0x00c80000e098783b */ /* 0x000f2e0000004200 */
[----:B------:R-:W4:Y:S01]  /*ad10*/  MUFU.EX2 R203, R200 ;  /* 0x000000c800cb7308 */ /* 0x000f220000000800 */
[----:B------:R-:W-:Y:S04]  /*ad20*/  FADD.FTZ R3, R196, R3 ;  /* 0x00000003c4037221 */ /* 0x000fe80000010000 */
[----:B------:R-:W-:Y:S05]  /*ad30*/  FADD.FTZ R3, R232, R3 ;  /* 0x00000003e8037221 */ /* 0x000fea0000010000 */
[----:B------:R-:W4:Y:S01]  /*ad40*/  MUFU.EX2 R200, R248 ;  /* 0x000000f800c87308 */ /* 0x000f220000000800 */
[----:B------:R-:W-:Y:S09]  /*ad50*/  FADD.FTZ R3, R219, R3 ;  /* 0x00000003db037221 */ /* 0x000ff20000010000 */
[----:B------:R-:W-:Y:S01]  /*ad60*/  MUFU.EX2 R248, R166 ;  /* 0x000000a600f87308 */ /* 0x000fe20000000800 */
[-C--:B---3--:R-:W-:Y:S06]  /*ad70*/  HMMA.16816.F32.BF16 R116, R140, R148.reuse, R116 ;  /* 0x000000948c74723c */ /* 0x088fec0000041874 */
[C---:B------:R-:W-:Y:S03]  /*ad80*/  HMMA.16816.F32.BF16 R120, R144.reuse, R148, R120 ;  /* 0x000000949078723c */ /* 0x040fe60000041878 */
[----:B------:R-:W3:Y:S03]  /*ad90*/  MUFU.EX2 R250, R188 ;  /* 0x000000bc00fa7308 */ /* 0x000ee60000000800 */
[-C--:B------:R-:W-:Y:S07]  /*ada0*/  HMMA.16816.F32.BF16 R124, R144, R150.reuse, R124 ;  /* 0x00000096907c723c */ /* 0x080fee000004187c */
[----:B------:R4:W-:Y:S01]  /*adb0*/  MUFU.EX2 R188, R137 ;  /* 0x0000008900bc7308 */ /* 0x0009e20000000800 */
[----:B------:R-:W-:Y:S01]  /*adc0*/  HMMA.16816.F32.BF16 R128, R140, R150, R128 ;  /* 0x000000968c80723c */ /* 0x000fe20000041880 */
[----:B------:R-:W3:Y:S03]  /*add0*/  LDSM.16.MT88.4 R148, [R227+0xc800] ;  /* 0x00c80000e394783b */ /* 0x000ee60000004200 */
[----:B------:R-:W-:Y:S05]  /*ade0*/  F2FP.BF16.F32.PACK_AB R144, R193, R212 ;  /* 0x000000d4c190723e */ /* 0x000fea00000010ff */
[----:B------:R-:W-:Y:S02]  /*adf0*/  MUFU.EX2 R168, R168 ;  /* 0x000000a800a87308 */ /* 0x000fe40000000800 */
[----:B------:R-:W-:Y:S02]  /*ae00*/  F2FP.BF16.F32.PACK_AB R140, R218, R219 ;  /* 0x000000dbda8c723e */ /* 0x000fe400000010ff */
[----:B-1----:R-:W-:Y:S02]  /*ae10*/  F2FP.BF16.F32.PACK_AB R141, R208, R209 ;  /* 0x000000d1d08d723e */ /* 0x002fe400000010ff */
[----:B------:R-:W-:Y:S01]  /*ae20*/  F2FP.BF16.F32.PACK_AB R142, R178, R184 ;  /* 0x000000b8b28e723e */ /* 0x000fe200000010ff */
[----:B----4-:R-:W-:Y:S01]  /*ae30*/  FADD.FTZ R137, R218, R3 ;  /* 0x00000003da897221 */ /* 0x010fe20000010000 */
[----:B------:R-:W-:Y:S01]  /*ae40*/  F2FP.BF16.F32.PACK_AB R143, R179, R195 ;  /* 0x000000c3b38f723e */ /* 0x000fe200000010ff */
[----:B------:R-:W-:Y:S01]  /*ae50*/  LDSM.16.MT88.4 R216, [R225+0xf800] ;  /* 0x00f80000e1d8783b */ /* 0x000fe20000004200 */
[----:B------:R-:W-:Y:S01]  /*ae60*/  F2FP.BF16.F32.PACK_AB R146, R180, R171 ;  /* 0x000000abb492723e */ /* 0x000fe200000010ff */
[----:B------:R-:W-:Y:S01]  /*ae70*/  MUFU.EX2 R177, R177 ;  /* 0x000000b100b17308 */ /* 0x000fe20000000800 */
[----:B------:R-:W-:Y:S02]  /*ae80*/  F2FP.BF16.F32.PACK_AB R147, R181, R176 ;  /* 0x000000b0b593723e */ /* 0x000fe400000010ff */
[----:B------:R-:W-:Y:S01]  /*ae90*/  F2FP.BF16.F32.PACK_AB R145, R192, R207 ;  /* 0x000000cfc091723e */ /* 0x000fe200000010ff */
[-C--:B------:R-:W-:Y:S03]  /*aea0*/  HMMA.16816.F32.BF16 R4, R140, R152.reuse, R4 ;  /* 0x000000988c04723c */ /* 0x080fe60000041804 */
[----:B------:R-:W-:Y:S03]  /*aeb0*/  MOV R3, R204 ;  /* 0x000000cc00037202 */ /* 0x000fe60000000f00 */
[----:B------:R-:W-:Y:S01]  /*aec0*/  MUFU.EX2 R170, R170 ;  /* 0x000000aa00aa7308 */ /* 0x000fe20000000800 */
        /* <DEDUP_REMOVED lines=8> */
[----:B------:R-:W-:Y:S05]  /*af50*/  LDSM.16.MT88.4 R156, [R225+0xd000] ;  /* 0x00d00000e19c783b */ /* 0x000fea0000004200 */
[-C--:B---3--:R-:W-:Y:S06]  /*af60*/  HMMA.16816.F32.BF16 R36, R140, R148.reuse, R36 ;  /* 0x000000948c24723c */ /* 0x088fec0000041824 */
[C---:B------:R-:W-:Y:S06]  /*af70*/  HMMA.16816.F32.BF16 R40, R144.reuse, R148, R40 ;  /* 0x000000949028723c */ /* 0x040fec0000041828 */
[-C--:B------:R-:W-:Y:S06]  /*af80*/  HMMA.16816.F32.BF16 R44, R144, R150.reuse, R44 ;  /* 0x00000096902c723c */ /* 0x080fec000004182c */
[C---:B------:R-:W-:Y:S01]  /*af90*/  HMMA.16816.F32.BF16 R48, R140.reuse, R150, R48 ;  /* 0x000000968c30723c */ /* 0x040fe20000041830 */
[----:B------:R-:W3:Y:S05]  /*afa0*/  LDSM.16.MT88.4 R148, [R224+0xe800] ;  /* 0x00e80000e094783b */ /* 0x000eea0000004200 */
[-C--:B-1----:R-:W-:Y:S06]  /*afb0*/  HMMA.16816.F32.BF16 R52, R140, R152.reuse, R52 ;  /* 0x000000988c34723c */ /* 0x082fec0000041834 */
        /* <DEDUP_REMOVED lines=22> */
[----:B------:R-:W-:Y:S01]  /*b120*/  HMMA.16816.F32.BF16 R128, R140, R154, R128 ;  /* 0x0000009a8c80723c */ /* 0x000fe20000041880 */
[----:B------:R-:W-:Y:S04]  /*b130*/  LDSM.16.MT88.4 R152, [R226+0xd000] ;  /* 0x00d00000e298783b */ /* 0x000fe80000004200 */
[----:B------:R-:W-:Y:S02]  /*b140*/  F2FP.BF16.F32.PACK_AB R144, R175, R190 ;  /* 0x000000beaf90723e */ /* 0x000fe400000010ff */
[----:B------:R-:W-:Y:S04]  /*b150*/  F2FP.BF16.F32.PACK_AB R140, R186, R169 ;  /* 0x000000a9ba8c723e */ /* 0x000fe800000010ff */
[----:B------:R-:W-:Y:S02]  /*b160*/  F2FP.BF16.F32.PACK_AB R142, R201, R173 ;  /* 0x000000adc98e723e */ /* 0x000fe400000010ff */
[----:B------:R-:W-:Y:S02]  /*b170*/  F2FP.BF16.F32.PACK_AB R143, R202, R172 ;  /* 0x000000acca8f723e */ /* 0x000fe400000010ff */
[----:B------:R-:W-:Y:S02]  /*b180*/  F2FP.BF16.F32.PACK_AB R145, R174, R187 ;  /* 0x000000bbae91723e */ /* 0x000fe400000010ff */
[----:B------:R-:W-:Y:S02]  /*b190*/  F2FP.BF16.F32.PACK_AB R146, R203, R194 ;  /* 0x000000c2cb92723e */ /* 0x000fe400000010ff */
[----:B------:R-:W-:Y:S01]  /*b1a0*/  F2FP.BF16.F32.PACK_AB R147, R204, R200 ;  /* 0x000000c8cc93723e */ /* 0x000fe200000010ff */
[----:B--2---:R-:W-:Y:S01]  /*b1b0*/  FFMA.FTZ R133, R2, R133, R182 ;  /* 0x0000008502857223 */ /* 0x004fe200000100b6 */
[----:B------:R-:W-:Y:S01]  /*b1c0*/  MOV R182, R185 ;  /* 0x000000b900b67202 */ /* 0x000fe20000000f00 */
[----:B------:R-:W2:Y:S01]  /*b1d0*/  LDL.LU R2, [R1+0xc] ;  /* 0x00000c0001027983 */ /* 0x000ea20000300800 */
[----:B------:R-:W1:Y:S01]  /*b1e0*/  MUFU.EX2 R185, R245 ;  /* 0x000000f500b97308 */ /* 0x000e620000000800 */
[----:B------:R-:W-:Y:S01]  /*b1f0*/  FADD.FTZ R133, R198, R133 ;  /* 0x00000085c6857221 */ /* 0x000fe20000010000 */
[----:B------:R-:W-:Y:S01]  /*b200*/  F2FP.BF16.F32.PACK_AB R204, R252, R250 ;  /* 0x000000fafccc723e */ /* 0x000fe200000010ff */
[----:B------:R4:W5:Y:S02]  /*b210*/  LDL.LU R238, [R1+0x80] ;  /* 0x0000800001ee7983 */ /* 0x0009640000300800 */
[----:B------:R-:W-:Y:S02]  /*b220*/  FADD.FTZ R133, R234, R133 ;  /* 0x00000085ea857221 */ /* 0x000fe40000010000 */
[----:B------:R4:W5:Y:S03]  /*b230*/  LDL.LU R237, [R1+0x7c] ;  /* 0x00007c0001ed7983 */ /* 0x0009660000300800 */
[----:B------:R3:W3:Y:S01]  /*b240*/  MUFU.EX2 R245, R236 ;  /* 0x000000ec00f57308 */ /* 0x0006e20000000800 */
[----:B------:R-:W-:Y:S04]  /*b250*/  FADD.FTZ R133, R229, R133 ;  /* 0x00000085e5857221 */ /* 0x000fe80000010000 */
[----:B------:R-:W-:Y:S02]  /*b260*/  FADD.FTZ R133, R212, R133 ;  /* 0x00000085d4857221 */ /* 0x000fe40000010000 */
[----:B------:R-:W-:Y:S03]  /*b270*/  LDSM.16.MT88.4 R212, [R224+0xf800] ;  /* 0x00f80000e0d4783b */ /* 0x000fe60000004200 */
[----:B------:R-:W4:Y:S01]  /*b280*/  MUFU.EX2 R251, R182 ;  /* 0x000000b600fb7308 */ /* 0x000f220000000800 */
[----:B-1----:R-:W-:Y:S07]  /*b290*/  F2FP.BF16.F32.PACK_AB R141, R185, R191 ;  /* 0x000000bfb98d723e */ /* 0x002fee00000010ff */
[-C--:B---3--:R-:W-:Y:S01]  /*b2a0*/  HMMA.16816.F32.BF16 R4, R140, R148.reuse, R4 ;  /* 0x000000948c04723c */ /* 0x088fe20000041804 */
[----:B------:R1:W5:Y:S02]  /*b2b0*/  LDL.LU R236, [R1+0x78] ;  /* 0x0000780001ec7983 */ /* 0x0003640000300800 */
[----:B------:R-:W-:Y:S02]  /*b2c0*/  F2FP.BF16.F32.PACK_AB R210, R244, R245 ;  /* 0x000000f5f4d2723e */ /* 0x000fe400000010ff */
[----:B------:R1:W5:Y:S01]  /*b2d0*/  LDL.LU R235, [R1+0x74] ;  /* 0x0000740001eb7983 */ /* 0x0003620000300800 */
[C---:B------:R-:W-:Y:S03]  /*b2e0*/  HMMA.16816.F32.BF16 R8, R144.reuse, R148, R8 ;  /* 0x000000949008723c */ /* 0x040fe60000041808 */
[----:B------:R1:W5:Y:S02]  /*b2f0*/  LDL.LU R234, [R1+0x70] ;  /* 0x0000700001ea7983 */ /* 0x0003640000300800 */
[----:B----4-:R-:W-:Y:S01]  /*b300*/  F2FP.BF16.F32.PACK_AB R205, R168, R251 ;  /* 0x000000fba8cd723e */ /* 0x010fe200000010ff */
[-C--:B------:R-:W-:Y:S06]  /*b310*/  HMMA.16816.F32.BF16 R12, R144, R150.reuse, R12 ;  /* 0x00000096900c723c */ /* 0x080fec000004180c */
[C---:B------:R-:W-:Y:S01]  /*b320*/  HMMA.16816.F32.BF16 R16, R140.reuse, R150, R16 ;  /* 0x000000968c10723c */ /* 0x040fe20000041810 */
[----:B------:R-:W-:Y:S05]  /*b330*/  LDSM.16.MT88.4 R148, [R224+0xf000] ;  /* 0x00f00000e094783b */ /* 0x000fea0000004200 */
[-C--:B------:R-:W-:Y:S06]  /*b340*/  HMMA.16816.F32.BF16 R20, R140, R156.reuse, R20 ;  /* 0x0000009c8c14723c */ /* 0x080fec0000041814 */
[C---:B------:R-:W-:Y:S06]  /*b350*/  HMMA.16816.F32.BF16 R24, R144.reuse, R156, R24 ;  /* 0x0000009c9018723c */ /* 0x040fec0000041818 */
[-C--:B------:R-:W-:Y:S06]  /*b360*/  HMMA.16816.F32.BF16 R28, R144, R158.reuse, R28 ;  /* 0x0000009e901c723c */ /* 0x080fec000004181c */
[C---:B------:R-:W-:Y:S01]  /*b370*/  HMMA.16816.F32.BF16 R32, R140.reuse, R158, R32 ;  /* 0x0000009e8c20723c */ /* 0x040fe20000041820 */
[----:B------:R-:W-:Y:S04]  /*b380*/  LDSM.16.MT88.4 R156, [R225+0xf000] ;  /* 0x00f00000e19c783b */ /* 0x000fe80000004200 */
[----:B--2---:R-:W-:Y:S01]  /*b390*/  FFMA.FTZ R0, R0, R2, R160 ;  /* 0x0000000200007223 */ /* 0x004fe200000100a0 */
[----:B------:R-:W-:Y:S03]  /*b3a0*/  FADD.FTZ R2, R199, R164 ;  /* 0x000000a4c7027221 */ /* 0x000fe60000010000 */
[----:B------:R-:W2:Y:S02]  /*b3b0*/  LDSM.16.MT88.4 R160, [R227+0xd000] ;  /* 0x00d00000e3a0783b */ /* 0x000ea40000004200 */
[----:B------:R-:W-:Y:S01]  /*b3c0*/  FADD.FTZ R0, R197, R0 ;  /* 0x00000000c5007221 */ /* 0x000fe20000010000 */
[----:B------:R-:W-:Y:S02]  /*b3d0*/  FADD.FTZ R2, R189, R2 ;  /* 0x00000002bd027221 */ /* 0x000fe40000010000 */
[----:B------:R-:W3:Y:S01]  /*b3e0*/  MUFU.EX2 R189, R138 ;  /* 0x0000008a00bd7308 */ /* 0x000ee20000000800 */
[----:B------:R-:W-:Y:S01]  /*b3f0*/  FADD.FTZ R0, R233, R0 ;  /* 0x00000000e9007221 */ /* 0x000fe20000010000 */
[----:B------:R-:W-:Y:S01]  /*b400*/  FADD.FTZ R2, R230, R2 ;  /* 0x00000002e6027221 */ /* 0x000fe20000010000 */
[----:B------:R-:W-:Y:S02]  /*b410*/  LDSM.16.MT88.4 R164, [R225+0xd800] ;  /* 0x00d80000e1a4783b */ /* 0x000fe40000004200 */
[----:B------:R-:W-:Y:S01]  /*b420*/  FADD.FTZ R0, R228, R0 ;  /* 0x00000000e4007221 */ /* 0x000fe20000010000 */
[----:B------:R-:W-:Y:S01]  /*b430*/  FADD.FTZ R2, R209, R2 ;  /* 0x00000002d1027221 */ /* 0x000fe20000010000 */
[----:B------:R-:W-:Y:S03]  /*b440*/  F2FP.BF16.F32.PACK_AB R209, R246, R247 ;  /* 0x000000f7f6d1723e */ /* 0x000fe600000010ff */
[----:B------:R-:W4:Y:S01]  /*b450*/  MUFU.EX2 R138, R139 ;  /* 0x0000008b008a7308 */ /* 0x000f220000000800 */
[----:B------:R-:W-:Y:S01]  /*b460*/  FADD.FTZ R0, R207, R0 ;  /* 0x00000000cf007221 */ /* 0x000fe20000010000 */
[----:B------:R-:W-:Y:S01]  /*b470*/  F2FP.BF16.F32.PACK_AB R207, R188, R170 ;  /* 0x000000aabccf723e */ /* 0x000fe200000010ff */
[----:B------:R-:W-:Y:S01]  /*b480*/  LDSM.16.MT88.4 R196, [R226+0xd800] ;  /* 0x00d80000e2c4783b */ /* 0x000fe20000004200 */
[----:B------:R-:W-:Y:S01]  /*b490*/  FADD.FTZ R2, R208, R2 ;  /* 0x00000002d0027221 */ /* 0x000fe20000010000 */
[----:B------:R-:W-:Y:S02]  /*b4a0*/  F2FP.BF16.F32.PACK_AB R208, R248, R249 ;  /* 0x000000f9f8d0723e */ /* 0x000fe400000010ff */
[----:B---3--:R-:W-:Y:S04]  /*b4b0*/  F2FP.BF16.F32.PACK_AB R206, R189, R177 ;  /* 0x000000b1bdce723e */ /* 0x008fe800000010ff */
[----:B------:R1:W5:Y:S04]  /*b4c0*/  LDL.LU R233, [R1+0x6c] ;  /* 0x00006c0001e97983 */ /* 0x0003680000300800 */
[----:B------:R1:W5:Y:S01]  /*b4d0*/  LDL.LU R232, [R1+0x68] ;  /* 0x0000680001e87983 */ /* 0x0003620000300800 */
[----:B----4-:R-:W-:Y:S03]  /*b4e0*/  F2FP.BF16.F32.PACK_AB R211, R138, R243 ;  /* 0x000000f38ad3723e */ /* 0x010fe600000010ff */
[----:B------:R1:W5:Y:S04]  /*b4f0*/  LDL.LU R231, [R1+0x64] ;  /* 0x0000640001e77983 */ /* 0x0003680000300800 */
[----:B------:R1:W5:Y:S01]  /*b500*/  LDL.LU R230, [R1+0x60] ;  /* 0x0000600001e67983 */ /* 0x0003620000300800 */
[-C--:B--2---:R-:W-:Y:S03]  /*b510*/  HMMA.16816.F32.BF16 R36, R140, R160.reuse, R36 ;  /* 0x000000a08c24723c */ /* 0x084fe60000041824 */
[----:B------:R1:W5:Y:S04]  /*b520*/  LDL.LU R229, [R1+0x5c] ;  /* 0x00005c0001e57983 */ /* 0x0003680000300800 */
[----:B------:R1:W5:Y:S01]  /*b530*/  LDL.LU R228, [R1+0x58] ;  /* 0x0000580001e47983 */ /* 0x0003620000300800 */
[C---:B------:R-:W-:Y:S03]  /*b540*/  HMMA.16816.F32.BF16 R40, R144.reuse, R160, R40 ;  /* 0x000000a09028723c */ /* 0x040fe60000041828 */
[----:B------:R1:W5:Y:S03]  /*b550*/  LDL.LU R139, [R1+0x54] ;  /* 0x00005400018b7983 */ /* 0x0003660000300800 */
[-C--:B------:R-:W-:Y:S06]  /*b560*/  HMMA.16816.F32.BF16 R44, R144, R162.reuse, R44 ;  /* 0x000000a2902c723c */ /* 0x080fec000004182c */
[C---:B------:R-:W-:Y:S01]  /*b570*/  HMMA.16816.F32.BF16 R48, R140.reuse, R162, R48 ;  /* 0x000000a28c30723c */ /* 0x040fe20000041830 */
[----:B------:R-:W2:Y:S05]  /*b580*/  LDSM.16.MT88.4 R160, [R227+0xf000] ;  /* 0x00f00000e3a0783b */ /* 0x000eaa0000004200 */
        /* <DEDUP_REMOVED lines=12> */
[-C--:B------:R-:W-:Y:S05]  /*b650*/  HMMA.16816.F32.BF16 R92, R144, R158.reuse, R92 ;  /* 0x0000009e905c723c */ /* 0x080fea000004185c */
[----:B------:R-:W-:Y:S01]  /*b660*/  MOV R156, R181 ;  /* 0x000000b5009c7202 */ /* 0x000fe20000000f00 */
[C---:B------:R-:W-:Y:S05]  /*b670*/  HMMA.16816.F32.BF16 R96, R140.reuse, R158, R96 ;  /* 0x0000009e8c60723c */ /* 0x040fea0000041860 */
[----:B------:R-:W-:Y:S01]  /*b680*/  MOV R157, R180 ;  /* 0x000000b4009d7202 */ /* 0x000fe20000000f00 */
[-C--:B--2---:R-:W-:Y:S01]  /*b690*/  HMMA.16816.F32.BF16 R100, R140, R160.reuse, R100 ;  /* 0x000000a08c64723c */ /* 0x084fe20000041864 */
[----:B------:R-:W2:Y:S05]  /*b6a0*/  LDSM.16.MT88.4 R180, [R227+0xd800] ;  /* 0x00d80000e3b4783b */ /* 0x000eaa0000004200 */
[C---:B------:R-:W-:Y:S06]  /*b6b0*/  HMMA.16816.F32.BF16 R104, R144.reuse, R160, R104 ;  /* 0x000000a09068723c */ /* 0x040fec0000041868 */
[-C--:B------:R-:W-:Y:S06]  /*b6c0*/  HMMA.16816.F32.BF16 R108, R144, R162.reuse, R108 ;  /* 0x000000a2906c723c */ /* 0x080fec000004186c */
[C---:B------:R-:W-:Y:S06]  /*b6d0*/  HMMA.16816.F32.BF16 R112, R140.reuse, R162, R112 ;  /* 0x000000a28c70723c */ /* 0x040fec0000041870 */
[-C--:B---3--:R-:W-:Y:S06]  /*b6e0*/  HMMA.16816.F32.BF16 R116, R140, R152.reuse, R116 ;  /* 0x000000988c74723c */ /* 0x088fec0000041874 */
[C---:B------:R-:W-:Y:S06]  /*b6f0*/  HMMA.16816.F32.BF16 R120, R144.reuse, R152, R120 ;  /* 0x000000989078723c */ /* 0x040fec0000041878 */
[-C--:B------:R-:W-:Y:S06]  /*b700*/  HMMA.16816.F32.BF16 R124, R144, R154.reuse, R124 ;  /* 0x0000009a907c723c */ /* 0x080fec000004187c */
[----:B------:R-:W-:Y:S06]  /*b710*/  HMMA.16816.F32.BF16 R128, R140, R154, R128 ;  /* 0x0000009a8c80723c */ /* 0x000fec0000041880 */
[-C--:B----4-:R-:W-:Y:S06]  /*b720*/  HMMA.16816.F32.BF16 R144, R204, R148.reuse, R4 ;  /* 0x00000094cc90723c */ /* 0x090fec0000041804 */
[C---:B------:R-:W-:Y:S05]  /*b730*/  HMMA.16816.F32.BF16 R140, R208.reuse, R148, R8 ;  /* 0x00000094d08c723c */ /* 0x040fea0000041808 */
[----:B------:R-:W-:Y:S01]  /*b740*/  MOV R5, R156 ;  /* 0x0000009c00057202 */ /* 0x000fe20000000f00 */
[-C--:B------:R-:W-:Y:S05]  /*b750*/  HMMA.16816.F32.BF16 R152, R208, R150.reuse, R12 ;  /* 0x00000096d098723c */ /* 0x080fea000004180c */
[----:B------:R-:W-:Y:S01]  /*b760*/  MOV R6, R157 ;  /* 0x0000009d00067202 */ /* 0x000fe20000000f00 */
[C---:B------:R-:W-:Y:S05]  /*b770*/  HMMA.16816.F32.BF16 R148, R204.reuse, R150, R16 ;  /* 0x00000096cc94723c */ /* 0x040fea0000041810 */
[----:B------:R-:W-:Y:S01]  /*b780*/  MOV R7, R171 ;  /* 0x000000ab00077202 */ /* 0x000fe20000000f00 */
[-C--:B------:R-:W-:Y:S05]  /*b790*/  HMMA.16816.F32.BF16 R160, R204, R164.reuse, R20 ;  /* 0x000000a4cca0723c */ /* 0x080fea0000041814 */
[----:B------:R-:W-:Y:S01]  /*b7a0*/  MOV R15, R189 ;  /* 0x000000bd000f7202 */ /* 0x000fe20000000f00 */
[C---:B------:R-:W-:Y:S05]  /*b7b0*/  HMMA.16816.F32.BF16 R156, R208.reuse, R164, R24 ;  /* 0x000000a4d09c723c */ /* 0x040fea0000041818 */
[----:B------:R-:W-:Y:S02]  /*b7c0*/  MOV R14, R170 ;  /* 0x000000aa000e7202 */ /* 0x000fe40000000f00 */
[----:B------:R-:W-:Y:S04]  /*b7d0*/  MOV R10, R169 ;  /* 0x000000a9000a7202 */ /* 0x000fe80000000f00 */
[----:B------:R-:W-:Y:S02]  /*b7e0*/  MOV R12, R168 ;  /* 0x000000a8000c7202 */ /* 0x000fe40000000f00 */
[-C--:B------:R-:W-:Y:S03]  /*b7f0*/  HMMA.16816.F32.BF16 R168, R208, R166.reuse, R28 ;  /* 0x000000a6d0a8723c */ /* 0x080fe6000004181c */
[----:B------:R-:W-:Y:S02]  /*b800*/  MOV R11, R188 ;  /* 0x000000bc000b7202 */ /* 0x000fe40000000f00 */
[----:B------:R-:W-:Y:S01]  /*b810*/  MOV R13, R177 ;  /* 0x000000b1000d7202 */ /* 0x000fe20000000f00 */
[C---:B------:R-:W-:Y:S05]  /*b820*/  HMMA.16816.F32.BF16 R164, R204.reuse, R166, R32 ;  /* 0x000000a6cca4723c */ /* 0x040fea0000041820 */
[----:B------:R-:W-:Y:S02]  /*b830*/  MOV R21, R172 ;  /* 0x000000ac00157202 */ /* 0x000fe40000000f00 */
[----:B------:R-:W-:Y:S04]  /*b840*/  MOV R34, R179 ;  /* 0x000000b300227202 */ /* 0x000fe80000000f00 */
[----:B------:R-:W-:Y:S02]  /*b850*/  MOV R33, R178 ;  /* 0x000000b200217202 */ /* 0x000fe40000000f00 */
[----:B------:R-:W-:Y:S02]  /*b860*/  MOV R32, R176 ;  /* 0x000000b000207202 */ /* 0x000fe40000000f00 */
[-C--:B--2---:R-:W-:Y:S03]  /*b870*/  HMMA.16816.F32.BF16 R176, R204, R180.reuse, R36 ;  /* 0x000000b4ccb0723c */ /* 0x084fe60000041824 */
        /* <DEDUP_REMOVED lines=8> */
[-C--:B------:R-:W-:Y:S03]  /*b900*/  HMMA.16816.F32.BF16 R184, R208, R182.reuse, R44 ;  /* 0x000000b6d0b8723c */ /* 0x080fe6000004182c */
[----:B------:R-:W-:Y:S01]  /*b910*/  MOV R28, R5 ;  /* 0x00000005001c7202 */ /* 0x000fe20000000f00 */
[----:B------:R-:W-:Y:S01]  /*b920*/  FADD.FTZ R8, R8, R137 ;  /* 0x0000008908087221 */ /* 0x000fe20000010000 */
[----:B------:R-:W-:Y:S01]  /*b930*/  MOV R35, R6 ;  /* 0x0000000600237202 */ /* 0x000fe20000000f00 */
[C---:B------:R-:W-:Y:S05]  /*b940*/  HMMA.16816.F32.BF16 R180, R204.reuse, R182, R48 ;  /* 0x000000b6ccb4723c */ /* 0x040fea0000041830 */
[----:B------:R-:W-:Y:S02]  /*b950*/  MOV R19, R3 ;  /* 0x0000000300137202 */ /* 0x000fe40000000f00 */
        /* <DEDUP_REMOVED lines=8> */
[----:B------:R-:W-:Y:S01]  /*b9e0*/  MOV R30, R190 ;  /* 0x000000be001e7202 */ /* 0x000fe20000000f00 */
[----:B------:R-:W-:Y:S01]  /*b9f0*/  FADD.FTZ R3, R3, R133 ;  /* 0x0000008503037221 */ /* 0x000fe20000010000 */
[C---:B------:R-:W-:Y:S04]  /*ba00*/  HMMA.16816.F32.BF16 R188, R208.reuse, R196, R56 ;  /* 0x000000c4d0bc723c */ /* 0x040fe80000041838 */
[----:B------:R-:W-:Y:S01]  /*ba10*/  MOV R18, R203 ;  /* 0x000000cb00127202 */ /* 0x000fe20000000f00 */
[----:B------:R-:W-:Y:S01]  /*ba20*/  FADD.FTZ R0, R38, R0 ;  /* 0x0000000026007221 */ /* 0x000fe20000010000 */
[----:B------:R-:W-:Y:S02]  /*ba30*/  MOV R17, R202 ;  /* 0x000000ca00117202 */ /* 0x000fe40000000f00 */
[----:B------:R-:W-:Y:S03]  /*ba40*/  MOV R16, R201 ;  /* 0x000000c900107202 */ /* 0x000fe60000000f00 */
[----:B------:R-:W-:Y:S01]  /*ba50*/  MOV R23, R200 ;  /* 0x000000c800177202 */ /* 0x000fe20000000f00 */
[----:B------:R-:W-:Y:S01]  /*ba60*/  FADD.FTZ R2, R32, R0 ;  /* 0x0000000020027221 */ /* 0x000fe20000010000 */
[-C--:B------:R-:W-:Y:S03]  /*ba70*/  HMMA.16816.F32.BF16 R200, R208, R198.reuse, R60 ;  /* 0x000000c6d0c8723c */ /* 0x080fe6000004183c */
[----:B------:R-:W-:Y:S01]  /*ba80*/  MOV R39, R7 ;  /* 0x0000000700277202 */ /* 0x000fe20000000f00 */
[----:B------:R-:W-:Y:S01]  /*ba90*/  FADD.FTZ R0, R33, R8 ;  /* 0x0000000821007221 */ /* 0x000fe20000010000 */
[----:B------:R-:W2:Y:S01]  /*baa0*/  LDSM.16.MT88.4 R4, [R226+0xf800] ;  /* 0x00f80000e204783b */ /* 0x000ea20000004200 */
        /* <DEDUP_REMOVED lines=30> */
[----:B------:R-:W-:Y:S01]  /*bc90*/  FADD.FTZ R9, R24, R10 ;  /* 0x0000000a18097221 */ /* 0x000fe20000010000 */
[----:B------:R-:W-:Y:S01]  /*bca0*/  FADD.FTZ R5, R17, R8 ;  /* 0x0000000811057221 */ /* 0x000fe20000010000 */
[----:B------:R-:W-:Y:S01]  /*bcb0*/  MOV R133, R135 ;  /* 0x0000008700857202 */ /* 0x000fe20000000f00 */
[-C--:B------:R-:W-:Y:S03]  /*bcc0*/  HMMA.16816.F32.BF16 R124, R208, R6.reuse, R124 ;  /* 0x00000006d07c723c */ /* 0x080fe6000004187c */
[----:B------:R-:W-:Y:S01]  /*bcd0*/  FADD.FTZ R4, R19, R0 ;  /* 0x0000000013047221 */ /* 0x000fe20000010000 */
[----:B------:R-:W-:Y:S01]  /*bce0*/  FADD.FTZ R9, R20, R9 ;  /* 0x0000000914097221 */ /* 0x000fe20000010000 */
[----:B------:R-:W-:Y:S01]  /*bcf0*/  MOV R137, R134 ;  /* 0x0000008600897202 */ /* 0x000fe20000000f00 */
[----:B------:R-:W-:Y:S05]  /*bd00*/  HMMA.16816.F32.BF16 R128, R204, R6, R128 ;  /* 0x00000006cc80723c */ /* 0x000fea0000041880 */
[----:B------:R-:W-:Y:S01]  /*bd10*/  FADD.FTZ R4, R247, R4 ;  /* 0x00000004f7047221 */ /* 0x000fe20000010000 */
[----:B------:R-:W-:Y:S05]  /*bd20*/  FADD.FTZ R2, R16, R9 ;  /* 0x0000000910027221 */ /* 0x000fea0000010000 */
        /* <DEDUP_REMOVED lines=15> */
[----:B------:R-:W-:Y:S04]  /*be20*/  STL [R1], R5 ;  /* 0x0000000501007387 */ /* 0x000fe80000100800 */
[----:B------:R2:W-:Y:S04]  /*be30*/  STL [R1+0x4], R3 ;  /* 0x0000040301007387 */ /* 0x0005e80000100800 */
[----:B------:R1:W-:Y:S04]  /*be40*/  STL [R1+0x8], R2 ;  /* 0x0000080201007387 */ /* 0x0003e80000100800 */
[----:B------:R1:W-:Y:S01]  /*be50*/  STL [R1+0xc], R0 ;  /* 0x00000c0001007387 */ /* 0x0003e20000100800 */
[----:B--2---:R-:W-:Y:S01]  /*be60*/  MOV R3, R136 ;  /* 0x0000008800037202 */ /* 0x004fe20000000f00 */
[----:B------:R-:W-:Y:S06]  /*be70*/  @P4 BRA `(.L_x_175) ;  /* 0xffffffc000244947 */ /* 0x000fec000383ffff */
.L_x_174:
[----:B------:R-:W2:Y:S04]  /*be80*/  LDL.LU R8, [R1] ;  /* 0x0000000001087983 */ /* 0x000ea80000300800 */
[----:B------:R-:W3:Y:S04]  /*be90*/  LDL.LU R7, [R1+0x4] ;  /* 0x0000040001077983 */ /* 0x000ee80000300800 */
[----:B------:R-:W1:Y:S04]  /*bea0*/  LDL.LU R6, [R1+0x8] ;  /* 0x0000080001067983 */ /* 0x000e680000300800 */
[----:B------:R-:W4:Y:S01]  /*beb0*/  LDL.LU R5, [R1+0xc] ;  /* 0x00000c0001057983 */ /* 0x000f220000300800 */
[----:B------:R-:W2:Y:S01]  /*bec0*/  S2UR UR7, SR_CgaCtaId ;  /* 0x00000000000779c3 */ /* 0x000ea20000008800 */
[----:B------:R-:W-:Y:S01]  /*bed0*/  UISETP.NE.AND UP0, UPT, UR15, -0x1, UPT ;  /* 0xffffffff0f00788c */ /* 0x000fe2000bf05270 */
[----:B-----5:R-:W-:Y:S01]  /*bee0*/  MOV R205, 0x20 ;  /* 0x0000002000cd7802 */ /* 0x020fe20000000f00 */
[----:B------:R-:W2:Y:S01]  /*bef0*/  S2R R13, SR_TID.X ;  /* 0x00000000000d7919 */ /* 0x000ea20000002100 */
[----:B------:R-:W-:Y:S01]  /*bf00*/  MOV R133, 0x40 ;  /* 0x0000004000857802 */ /* 0x000fe20000000f00 */
[----:B------:R-:W2:Y:S07]  /*bf10*/  S2R R207, SR_TID.X ;  /* 0x0000000000cf7919 */ /* 0x000eae0000002100 */
[----:B------:R-:W-:-:S02]  /*bf20*/  @UP0 ULDC.64 UR4, c[0x0][0x298] ;  /* 0x0000a60000040ab9 */ /* 0x000fc40000000a00 */
[----:B------:R-:W-:-:S03]  /*bf30*/  @UP0 UIMAD.WIDE.U32 UR8, UR15, UR4, URZ ;  /* 0x000000040f0802a5 */ /* 0x000fc6000f8e003f */
[----:B------:R-:W-:Y:S01]  /*bf40*/  UMOV UR4, 0x400 ;  /* 0x0000040000047882 */ /* 0x000fe20000000000 */
[----:B------:R-:W-:Y:S02]  /*bf50*/  @UP0 UIMAD UR6, UR15, UR5, UR9 ;  /* 0x000000050f0602a4 */ /* 0x000fe4000f8e0209 */
[----:B--2---:R-:W-:Y:S01]  /*bf60*/  ULEA UR7, UR7, UR4, 0x18 ;  /* 0x0000000407077291 */ /* 0x004fe2000f8ec03f */
[----:B------:R-:W-:-:S04]  /*bf70*/  SHF.R.S32.HI R12, RZ, 0x1f, R13 ;  /* 0x0000001fff0c7819 */ /* 0x000fc8000001140d */
[----:B------:R-:W-:Y:S02]  /*bf80*/  LEA.HI R10, R12, R13, RZ, 0x2 ;  /* 0x0000000d0c0a7211 */ /* 0x000fe400078f10ff */
[----:B------:R-:W-:Y:S02]  /*bf90*/  SHF.R.S32.HI R58, RZ, 0x1f, R207 ;  /* 0x0000001fff3a7819 */ /* 0x000fe400000114cf */
[--C-:B------:R-:W-:Y:S02]  /*bfa0*/  SHF.R.S32.HI R9, RZ, 0x2, R10.reuse ;  /* 0x00000002ff097819 */ /* 0x100fe4000001140a */
[CC--:B------:R-:W-:Y:S02]  /*bfb0*/  LEA.HI R206, R58.reuse, R207.reuse, RZ, 0x5 ;  /* 0x000000cf3ace7211 */ /* 0x0c0fe400078f28ff */
[----:B------:R-:W-:Y:S02]  /*bfc0*/  LEA.HI R58, R58, R207, RZ, 0x3 ;  /* 0x000000cf3a3a7211 */ /* 0x000fe400078f18ff */
[----:B------:R-:W-:-:S02]  /*bfd0*/  SHF.R.S32.HI R11, RZ, 0x1f, R10 ;  /* 0x0000001fff0b7819 */ /* 0x000fc4000001140a */
[----:B------:R-:W-:-:S05]  /*bfe0*/  LOP3.LUT R137, R206, 0xffffffe0, RZ, 0xc0, !PT ;  /* 0xffffffe0ce897812 */ /* 0x000fca00078ec0ff */
[----:B------:R-:W-:Y:S01]  /*bff0*/  IMAD.IADD R137, R207, 0x1, -R137 ;  /* 0x00000001cf897824 */ /* 0x000fe200078e0a89 */
[----:B------:R-:W2:Y:S04]  /*c000*/  SHFL.BFLY PT, R4, R8, 0x2, 0x1f ;  /* 0x0c401f0008047f89 */ /* 0x000ea800000e0000 */
[----:B---3--:R-:W3:Y:S04]  /*c010*/  SHFL.BFLY PT, R3, R7, 0x2, 0x1f ;  /* 0x0c401f0007037f89 */ /* 0x008ee800000e0000 */
[----:B-1----:R-:W1:Y:S04]  /*c020*/  SHFL.BFLY PT, R2, R6, 0x2, 0x1f ;  /* 0x0c401f0006027f89 */ /* 0x002e6800000e0000 */
[----:B----4-:R-:W4:Y:S01]  /*c030*/  SHFL.BFLY PT, R0, R5, 0x2, 0x1f ;  /* 0x0c401f0005007f89 */ /* 0x010f2200000e0000 */
[----:B--2---:R-:W-:Y:S01]  /*c040*/  FADD.FTZ R4, R4, R8 ;  /* 0x0000000804047221 */ /* 0x004fe20000010000 */
[----:B---3--:R-:W-:Y:S01]  /*c050*/  FADD.FTZ R3, R3, R7 ;  /* 0x0000000703037221 */ /* 0x008fe20000010000 */
[----:B-1----:R-:W-:-:S03]  /*c060*/  FADD.FTZ R2, R2, R6 ;  /* 0x0000000602027221 */ /* 0x002fc60000010000 */
[----:B------:R-:W1:Y:S01]  /*c070*/  SHFL.BFLY PT, R6, R4, 0x1, 0x1f ;  /* 0x0c201f0004067f89 */ /* 0x000e6200000e0000 */
[----:B----4-:R-:W-:-:S03]  /*c080*/  FADD.FTZ R0, R0, R5 ;  /* 0x0000000500007221 */ /* 0x010fc60000010000 */
[----:B------:R-:W2:Y:S04]  /*c090*/  SHFL.BFLY PT, R5, R3, 0x1, 0x1f ;  /* 0x0c201f0003057f89 */ /* 0x000ea800000e0000 */
[----:B------:R-:W3:Y:S04]  /*c0a0*/  SHFL.BFLY PT, R7, R0, 0x1, 0x1f ;  /* 0x0c201f0000077f89 */ /* 0x000ee800000e0000 */
[----:B------:R-:W4:Y:S01]  /*c0b0*/  SHFL.BFLY PT, R8, R2, 0x1, 0x1f ;  /* 0x0c201f0002087f89 */ /* 0x000f2200000e0000 */
[----:B-1----:R-:W-:Y:S01]  /*c0c0*/  FADD.FTZ R138, R4, R6 ;  /* 0x00000006048a7221 */ /* 0x002fe20000010000 */
[----:B------:R-:W-:Y:S01]  /*c0d0*/  LEA.HI R4, R12, R13, RZ, 0x5 ;  /* 0x0000000d0c047211 */ /* 0x000fe200078f28ff */
[----:B--2---:R-:W-:Y:S01]  /*c0e0*/  FADD.FTZ R59, R3, R5 ;  /* 0x00000005033b7221 */ /* 0x004fe20000010000 */
[----:B------:R-:W-:-:S02]  /*c0f0*/  LEA.HI R3, R11, R9, RZ, 0x3 ;  /* 0x000000090b037211 */ /* 0x000fc400078f18ff */
[----:B------:R-:W-:Y:S01]  /*c100*/  FSETP.NE.FTZ.AND P3, PT, R138, RZ, PT ;  /* 0x000000ff8a00720b */ /* 0x000fe20003f75000 */
[----:B---3--:R-:W-:Y:S01]  /*c110*/  FADD.FTZ R204, R0, R7 ;  /* 0x0000000700cc7221 */ /* 0x008fe20000010000 */
[----:B------:R-:W-:Y:S02]  /*c120*/  LOP3.LUT R0, R10, 0x3ffffffc, RZ, 0xc0, !PT ;  /* 0x3ffffffc0a007812 */ /* 0x000fe400078ec0ff */
[----:B------:R-:W-:Y:S01]  /*c130*/  SHF.R.S32.HI R4, RZ, 0x5, R4 ;  /* 0x00000005ff047819 */ /* 0x000fe20000011404 */
[----:B----4-:R-:W-:Y:S01]  /*c140*/  FADD.FTZ R139, R2, R8 ;  /* 0x00000008028b7221 */ /* 0x010fe20000010000 */
[----:B------:R-:W-:Y:S01]  /*c150*/  LOP3.LUT R2, R3, 0xfffffff8, RZ, 0xc0, !PT ;  /* 0xfffffff803027812 */ /* 0x000fe200078ec0ff */
[----:B------:R-:W-:Y:S01]  /*c160*/  IMAD.IADD R5, R13, 0x1, -R0 ;  /* 0x000000010d057824 */ /* 0x000fe200078e0a00 */
[----:B------:R-:W-:Y:S02]  /*c170*/  LOP3.LUT R0, R58, 0xfffffff8, RZ, 0xc0, !PT ;  /* 0xfffffff83a007812 */ /* 0x000fe400078ec0ff */
[----:B------:R-:W-:Y:S01]  /*c180*/  SHF.R.S32.HI R58, RZ, 0x3, R58 ;  /* 0x00000003ff3a7819 */ /* 0x000fe2000001143a */
[----:B------:R-:W-:Y:S01]  /*c190*/  IMAD.IADD R2, R9, 0x1, -R2 ;  /* 0x0000000109027824 */ /* 0x000fe200078e0a02 */
[----:B------:R-:W-:Y:S01]  /*c1a0*/  IADD3 R207, -R0, R207, RZ ;  /* 0x000000cf00cf7210 */ /* 0x000fe20007ffe1ff */
[----:B------:R-:W-:-:S02]  /*c1b0*/  IMAD.MOV.U32 R0, RZ, RZ, 0x3f800000 ;  /* 0x3f800000ff007424 */ /* 0x000fc400078e00ff */
[----:B------:R-:W-:Y:S02]  /*c1c0*/  VIADD R3, R58, 0x10 ;  /* 0x000000103a037836 */ /* 0x000fe40000000000 */
[----:B------:R-:W-:Y:S01]  /*c1d0*/  IMAD R5, R4, 0x200, R5 ;  /* 0x0000020004057824 */ /* 0x000fe200078e0205 */
[C---:B------:R-:W-:Y:S01]  /*c1e0*/  SHF.L.U32 R4, R2.reuse, 0x6, RZ ;  /* 0x0000000602047819 */ /* 0x040fe200000006ff */
[----:B------:R-:W1:Y:S01]  /*c1f0*/  @P3 MUFU.RCP R0, R138 ;  /* 0x0000008a00003308 */ /* 0x000e620000001000 */
[----:B------:R-:W-:Y:S02]  /*c200*/  ISETP.GE.AND P0, PT, R3, UR14, PT ;  /* 0x0000000e03007c0c */ /* 0x000fe4000bf06270 */
[C---:B------:R-:W-:Y:S02]  /*c210*/  LOP3.LUT R3, R2.reuse, 0x1, RZ, 0xc0, !PT ;  /* 0x0000000102037812 */ /* 0x040fe400078ec0ff */
[----:B------:R-:W-:Y:S02]  /*c220*/  R2P PR, R2, 0x6 ;  /* 0x0000000602007804 */ /* 0x000fe40000000000 */
[----:B------:R-:W-:-:S02]  /*c230*/  FSETP.NE.FTZ.AND P4, PT, R59, RZ, PT ;  /* 0x000000ff3b00720b */ /* 0x000fc40003f95000 */
[----:B------:R-:W-:Y:S01]  /*c240*/  ISETP.NE.U32.AND P5, PT, R3, 0x1, PT ;  /* 0x000000010300780c */ /* 0x000fe20003fa5070 */
[----:B------:R-:W-:Y:S01]  /*c250*/  IMAD.MOV.U32 R3, RZ, RZ, 0x3f800000 ;  /* 0x3f800000ff037424 */ /* 0x000fe200078e00ff */
[----:B------:R-:W-:Y:S02]  /*c260*/  LOP3.LUT R4, R4, 0x1c0, RZ, 0xc0, !PT ;  /* 0x000001c004047812 */ /* 0x000fe400078ec0ff */
[----:B------:R-:W-:Y:S02]  /*c270*/  SEL R205, R205, 0xffffffe0, !P1 ;  /* 0xffffffe0cdcd7807 */ /* 0x000fe40004800000 */
[----:B------:R-:W-:Y:S02]  /*c280*/  PLOP3.LUT P1, PT, PT, PT, UP0, 0x80, 0x0 ;  /* 0x000000000000781c */ /* 0x000fe40003f2f008 */
[----:B------:R-:W-:Y:S01]  /*c290*/  LEA.HI R2, R4, R4, RZ, 0x1d ;  /* 0x0000000404027211 */ /* 0x000fe200078fe8ff */
[C---:B-1----:R-:W-:Y:S01]  /*c2a0*/  FMUL.FTZ R144, R0.reuse, R144 ;  /* 0x0000009000907220 */ /* 0x042fe20000410000 */
[----:B------:R-:W-:Y:S01]  /*c2b0*/  PLOP3.LUT P6, PT, PT, PT, PT, 0x8, 0x0 ;  /* 0x000000000000781c */ /* 0x000fe20003fce170 */
[----:B------:R1:W2:Y:S01]  /*c2c0*/  @P4 MUFU.RCP R3, R59 ;  /* 0x0000003b00034308 */ /* 0x0002a20000001000 */
[C---:B------:R-:W-:Y:S01]  /*c2d0*/  FMUL.FTZ R148, R0.reuse, R148 ;  /* 0x0000009400947220 */ /* 0x040fe20000410000 */
[----:B------:R-:W-:Y:S01]  /*c2e0*/  IMAD.U32 R2, R5, 0x2, R2 ;  /* 0x0000000205027824 */ /* 0x000fe200078e0002 */
[----:B------:R-:W-:Y:S01]  /*c2f0*/  P2R R4, PR, RZ, 0x40 ;  /* 0x00000040ff047803 */ /* 0x000fe20000000000 */
        /* <DEDUP_REMOVED lines=14> */
[----:B-12---:R-:W-:Y:S06]  /*c3e0*/  @P1 BRA `(.L_x_178) ;  /* 0x00000000001c1947 */ /* 0x006fec0003800000 */
[----:B------:R-:W1:Y:S01]  /*c3f0*/  S2UR UR7, SR_CTAID.Y ;  /* 0x00000000000779c3 */ /* 0x000e620000002600 */
[----:B------:R-:W-:Y:S01]  /*c400*/  ULDC.64 UR4, c[0x0][0x290] ;  /* 0x0000a40000047ab9 */ /* 0x000fe20000000a00 */
[----:B-1----:R-:W-:Y:S02]  /*c410*/  USHF.R.S32.HI UR6, URZ, 0x1f, UR7 ;  /* 0x0000001f3f067899 */ /* 0x002fe40008011407 */
[----:B------:R-:W-:Y:S02]  /*c420*/  UIMAD.WIDE.U32 UR8, UR7, UR4, URZ ;  /* 0x00000004070872a5 */ /* 0x000fe4000f8e003f */
[----:B------:R-:W-:-:S04]  /*c430*/  UIMAD UR6, UR6, UR4, URZ ;  /* 0x00000004060672a4 */ /* 0x000fc8000f8e023f */
[----:B------:R-:W-:-:S04]  /*c440*/  UIMAD UR6, UR7, UR5, UR6 ;  /* 0x00000005070672a4 */ /* 0x000fc8000f8e0206 */
[----:B------:R-:W-:-:S12]  /*c450*/  UIADD3 UR6, UR9, UR6, URZ ;  /* 0x0000000609067290 */ /* 0x000fd8000fffe03f */
.L_x_178:
        /* <DEDUP_REMOVED lines=18> */
[----:B------:R-:W-:-:S04]  /*c580*/  PLOP3.LUT P1, PT, PT, PT, PT, 0x80, 0x0 ;  /* 0x000000000000781c */ /* 0x000fc80003f2f070 */
[----:B------:R-:W-:Y:S01]  /*c590*/  P2R R4, PR, RZ, 0x2 ;  /* 0x00000002ff047803 */ /* 0x000fe20000000000 */
[----:B-1----:R-:W-:-:S04]  /*c5a0*/  UIMAD UR4, UR4, UR5, URZ ;  /* 0x00000005040472a4 */ /* 0x002fc8000f8e023f */
[----:B------:R-:W-:-:S04]  /*c5b0*/  USEL UR15, UR4, UR15, !UP0 ;  /* 0x0000000f040f7287 */ /* 0x000fc8000c000000 */
[----:B------:R-:W-:Y:S02]  /*c5c0*/  USHF.R.S32.HI UR4, URZ, 0x1f, UR15 ;  /* 0x0000001f3f047899 */ /* 0x000fe4000801140f */
[----:B------:R-:W-:-:S04]  /*c5d0*/  IMAD.U32 R80, RZ, RZ, UR15 ;  /* 0x0000000fff507e24 */ /* 0x000fc8000f8e00ff */
[----:B------:R-:W-:-:S07]  /*c5e0*/  IMAD.U32 R81, RZ, RZ, UR4 ;  /* 0x00000004ff517e24 */ /* 0x000fce000f8e00ff */
.L_x_179:
[----:B------:R-:W-:Y:S01]  /*c5f0*/  ISETP.NE.AND P1, PT, RZ, UR7, PT ;  /* 0x00000007ff007c0c */ /* 0x000fe2000bf25270 */
[----:B------:R-:W-:Y:S01]  /*c600*/  FMUL.FTZ R100, R0, R100 ;  /* 0x0000006400647220 */ /* 0x000fe20000410000 */
[----:B------:R-:W-:Y:S01]  /*c610*/  IADD3 R22, R24, -0x10, RZ ;  /* 0xfffffff018167810 */ /* 0x000fe20007ffe0ff */
[----:B------:R-:W-:Y:S01]  /*c620*/  FMUL.FTZ R33, R0, R101 ;  /* 0x0000006500217220 */ /* 0x000fe20000410000 */
[----:B------:R-:W-:Y:S01]  /*c630*/  @P5 IADD3 R22, R24, 0x10, RZ ;  /* 0x0000001018165810 */ /* 0x000fe20007ffe0ff */
[----:B------:R-:W-:Y:S01]  /*c640*/  FMUL.FTZ R112, R0, R112 ;  /* 0x0000007000707220 */ /* 0x000fe20000410000 */
[----:B------:R-:W-:Y:S01]  /*c650*/  FSETP.NE.FTZ.AND P5, PT, R204, RZ, PT ;  /* 0x000000ffcc00720b */ /* 0x000fe20003fb5000 */
[C---:B------:R-:W-:Y:S01]  /*c660*/  FMUL.FTZ R113, R0.reuse, R113 ;  /* 0x0000007100717220 */ /* 0x040fe20000410000 */
[----:B------:R-:W-:Y:S01]  /*c670*/  PLOP3.LUT P2, PT, PT, PT, PT, 0x8, 0x0 ;  /* 0x000000000000781c */ /* 0x000fe20003f4e170 */
[C---:B------:R-:W-:Y:S01]  /*c680*/  FMUL.FTZ R116, R0.reuse, R116 ;  /* 0x0000007400747220 */ /* 0x040fe20000410000 */
[C---:B------:R-:W-:Y:S01]  /*c690*/  FMUL.FTZ R117, R0.reuse, R117 ;  /* 0x0000007500757220 */ /* 0x040fe20000410000 */
[C---:B------:R-:W-:Y:S01]  /*c6a0*/  FMUL.FTZ R128, R0.reuse, R128 ;  /* 0x0000008000807220 */ /* 0x040fe20000410000 */
[----:B------:R-:W-:Y:S01]  /*c6b0*/  FMUL.FTZ R65, R0, R129 ;  /* 0x0000008100417220 */ /* 0x000fe20000410000 */
[----:B------:R-:W-:Y:S01]  /*c6c0*/  @!P1 PLOP3.LUT P2, PT, P6, PT, PT, 0x80, 0x0 ;  /* 0x000000000000981c */ /* 0x000fe2000374f070 */
[----:B------:R-:W1:Y:S01]  /*c6d0*/  @!P1 LDC R69, c[0x0][0x2c4] ;  /* 0x0000b100ff459b82 */ /* 0x000e620000000800 */
[----:B------:R-:W-:Y:S01]  /*c6e0*/  FSETP.NE.FTZ.AND P6, PT, R139, RZ, PT ;  /* 0x000000ff8b00720b */ /* 0x000fe20003fd5000 */
[C---:B------:R-:W-:Y:S01]  /*c6f0*/  FMUL.FTZ R146, R3.reuse, R146 ;  /* 0x0000009203927220 */ /* 0x040fe20000410000 */
[----:B------:R-:W-:Y:S01]  /*c700*/  MOV R0, 0x3f800000 ;  /* 0x3f80000000007802 */ /* 0x000fe20000000f00 */
[C---:B------:R-:W-:Y:S01]  /*c710*/  FMUL.FTZ R147, R3.reuse, R147 ;  /* 0x0000009303937220 */ /* 0x040fe20000410000 */
[----:B------:R-:W-:Y:S01]  /*c720*/  MOV R2, 0x3f800000 ;  /* 0x3f80000000027802 */ /* 0x000fe20000000f00 */
        /* <DEDUP_REMOVED lines=12> */
[C---:B------:R-:W-:Y:S01]  /*c7f0*/  FMUL.FTZ R194, R3.reuse, R194 ;  /* 0x000000c203c27220 */ /* 0x040fe20000410000 */
[C---:B------:R-:W-:Y:S01]  /*c800*/  FMUL.FTZ R56, R3.reuse, R195 ;  /* 0x000000c303387220 */ /* 0x040fe20000410000 */
[C---:B------:R-:W-:Y:S01]  /*c810*/  FMUL.FTZ R198, R3.reuse, R198 ;  /* 0x000000c603c67220 */ /* 0x040fe20000410000 */
[C---:B------:R-:W-:Y:S01]  /*c820*/  FMUL.FTZ R52, R3.reuse, R199 ;  /* 0x000000c703347220 */ /* 0x040fe20000410000 */
[C---:B------:R-:W-:Y:S01]  /*c830*/  FMUL.FTZ R70, R3.reuse, R70 ;  /* 0x0000004603467220 */ /* 0x040fe20000410000 */
[C---:B------:R-:W-:Y:S01]  /*c840*/  FMUL.FTZ R48, R3.reuse, R71 ;  /* 0x0000004703307220 */ /* 0x040fe20000410000 */
[----:B-1----:R-:W1:Y:S01]  /*c850*/  @P2 LDC R69, c[0x0][0x2e4] ;  /* 0x0000b900ff452b82 */ /* 0x002e620000000800 */
[C---:B------:R-:W-:Y:S01]  /*c860*/  FMUL.FTZ R82, R3.reuse, R82 ;  /* 0x0000005203527220 */ /* 0x040fe20000410000 */
[C---:B--2---:R-:W-:Y:S01]  /*c870*/  FMUL.FTZ R143, R0.reuse, R143 ;  /* 0x0000008f008f7220 */ /* 0x044fe20000410000 */
[----:B------:R-:W-:Y:S01]  /*c880*/  FMUL.FTZ R6, R0, R142 ;  /* 0x0000008e00067220 */ /* 0x000fe20000410000 */
[C---:B------:R-:W-:Y:S01]  /*c890*/  FMUL.FTZ R44, R3.reuse, R83 ;  /* 0x00000053032c7220 */ /* 0x040fe20000410000 */
[----:B------:R-:W-:Y:S01]  /*c8a0*/  ISETP.NE.AND P2, PT, R4, RZ, PT ;  /* 0x000000ff0400720c */ /* 0x000fe20003f45270 */
        /* <DEDUP_REMOVED lines=97> */
[----:B------:R2:W-:Y:S01]  /*cec0*/  STS [R22+0x2000], R13 ;  /* 0x0020000d16007388 */ /* 0x0005e20000000800 */
        /* <DEDUP_REMOVED lines=12> */
[-C--:B-1----:R-:W-:Y:S01]  /*cf90*/  IADD3 R3, R24, R133.reuse, RZ ;  /* 0x0000008518037210 */ /* 0x082fe20007ffe0ff */
[----:B------:R1:W-:Y:S01]  /*cfa0*/  STS [R0+0x400], R10 ;  /* 0x0004000a00007388 */ /* 0x0003e20000000800 */
[----:B------:R-:W-:Y:S02]  /*cfb0*/  F2FP.BF16.F32.PACK_AB R61, R61, R184 ;  /* 0x000000b83d3d723e */ /* 0x000fe400000010ff */
[----:B------:R-:W-:Y:S01]  /*cfc0*/  F2FP.BF16.F32.PACK_AB R60, R187, R60 ;  /* 0x0000003cbb3c723e */ /* 0x000fe200000010ff */
[----:B------:R-:W-:Y:S01]  /*cfd0*/  STS [R6], R8 ;  /* 0x0000000806007388 */ /* 0x000fe20000000800 */
[----:B------:R-:W-:Y:S01]  /*cfe0*/  F2FP.BF16.F32.PACK_AB R57, R57, R192 ;  /* 0x000000c03939723e */ /* 0x000fe200000010ff */
[----:B--2---:R-:W2:Y:S01]  /*cff0*/  @P6 LDC R13, c[0x0][0x2e8] ;  /* 0x0000ba00ff0d6b82 */ /* 0x004ea20000000800 */
[----:B------:R-:W-:Y:S01]  /*d000*/  F2FP.BF16.F32.PACK_AB R56, R56, R194 ;  /* 0x000000c23838723e */ /* 0x000fe200000010ff */
[----:B------:R4:W-:Y:S01]  /*d010*/  STS [R6+0x400], R7 ;  /* 0x0004000706007388 */ /* 0x0009e20000000800 */
[----:B------:R-:W-:Y:S01]  /*d020*/  IADD3 R2, R0, R133, RZ ;  /* 0x0000008500027210 */ /* 0x000fe20007ffe0ff */
[----:B------:R-:W-:Y:S01]  /*d030*/  @P6 MUFU.LG2 R12, R139 ;  /* 0x0000008b000c6308 */ /* 0x000fe20000000c00 */
[----:B------:R-:W-:Y:S01]  /*d040*/  F2FP.BF16.F32.PACK_AB R53, R53, R196 ;  /* 0x000000c43535723e */ /* 0x000fe200000010ff */
[----:B------:R5:W-:Y:S01]  /*d050*/  STS [R0+0x2000], R9 ;  /* 0x0020000900007388 */ /* 0x000be20000000800 */
[----:B------:R-:W-:-:S02]  /*d060*/  F2FP.BF16.F32.PACK_AB R52, R52, R198 ;  /* 0x000000c63434723e */ /* 0x000fc400000010ff */
[----:B------:R-:W-:Y:S01]  /*d070*/  IADD3 R4, R6, R133, RZ ;  /* 0x0000008506047210 */ /* 0x000fe20007ffe0ff */
[----:B------:R-:W-:Y:S01]  /*d080*/  STS [R0+0x2400], R14 ;  /* 0x0024000e00007388 */ /* 0x000fe20000000800 */
[----:B------:R-:W-:Y:S02]  /*d090*/  F2FP.BF16.F32.PACK_AB R55, R55, R188 ;  /* 0x000000bc3737723e */ /* 0x000fe400000010ff */
[----:B------:R-:W-:Y:S01]  /*d0a0*/  F2FP.BF16.F32.PACK_AB R54, R191, R54 ;  /* 0x00000036bf36723e */ /* 0x000fe200000010ff */
[----:B------:R-:W-:Y:S01]  /*d0b0*/  STS [R6+0x2000], R21 ;  /* 0x0020001506007388 */ /* 0x000fe20000000800 */
[----:B------:R-:W-:Y:S01]  /*d0c0*/  F2FP.BF16.F32.PACK_AB R51, R51, R200 ;  /* 0x000000c83333723e */ /* 0x000fe200000010ff */
[----:B---3--:R-:W3:Y:S01]  /*d0d0*/  @P4 LDC R11, c[0x0][0x2e8] ;  /* 0x0000ba00ff0b4b82 */ /* 0x008ee20000000800 */
[----:B------:R-:W-:Y:S01]  /*d0e0*/  F2FP.BF16.F32.PACK_AB R50, R203, R50 ;  /* 0x00000032cb32723e */ /* 0x000fe200000010ff */
[----:B------:R-:W-:Y:S01]  /*d0f0*/  STS [R6+0x2400], R20 ;  /* 0x0024001406007388 */ /* 0x000fe20000000800 */
[----:B------:R-:W-:Y:S01]  /*d100*/  F2FP.BF16.F32.PACK_AB R49, R49, R25 ;  /* 0x000000193131723e */ /* 0x000fe200000010ff */
[----:B-1----:R-:W-:Y:S01]  /*d110*/  @P4 MUFU.LG2 R10, R59 ;  /* 0x0000003b000a4308 */ /* 0x002fe20000000c00 */
[----:B------:R-:W-:Y:S01]  /*d120*/  F2FP.BF16.F32.PACK_AB R48, R48, R70 ;  /* 0x000000463030723e */ /* 0x000fe200000010ff */
[----:B------:R1:W-:Y:S01]  /*d130*/  STS [R3], R19 ;  /* 0x0000001303007388 */ /* 0x0003e20000000800 */
[----:B------:R-:W-:-:S02]  /*d140*/  F2FP.BF16.F32.PACK_AB R45, R45, R29 ;  /* 0x0000001d2d2d723e */ /* 0x000fc400000010ff */
[----:B------:R-:W-:Y:S01]  /*d150*/  F2FP.BF16.F32.PACK_AB R44, R44, R82 ;  /* 0x000000522c2c723e */ /* 0x000fe200000010ff */
[----:B------:R-:W-:Y:S01]  /*d160*/  STS [R3+0x400], R18 ;  /* 0x0004001203007388 */ /* 0x000fe20000000800 */
[----:B------:R-:W-:Y:S01]  /*d170*/  F2FP.BF16.F32.PACK_AB R47, R47, R72 ;  /* 0x000000482f2f723e */ /* 0x000fe200000010ff */
[----:B----4-:R-:W4:Y:S01]  /*d180*/  @!P1 LDC R7, c[0x0][0x270] ;  /* 0x00009c00ff079b82 */ /* 0x010f220000000800 */
[----:B------:R-:W-:Y:S01]  /*d190*/  F2FP.BF16.F32.PACK_AB R46, R75, R46 ;  /* 0x0000002e4b2e723e */ /* 0x000fe200000010ff */
[----:B------:R-:W-:Y:S01]  /*d1a0*/  STS [R5], R16 ;  /* 0x0000001005007388 */ /* 0x000fe20000000800 */
[----:B------:R-:W-:Y:S02]  /*d1b0*/  F2FP.BF16.F32.PACK_AB R43, R43, R76 ;  /* 0x0000004c2b2b723e */ /* 0x000fe400000010ff */
[----:B------:R-:W-:Y:S01]  /*d1c0*/  F2FP.BF16.F32.PACK_AB R42, R79, R42 ;  /* 0x0000002a4f2a723e */ /* 0x000fe200000010ff */
[----:B------:R-:W-:Y:S01]  /*d1d0*/  STS [R5+0x400], R15 ;  /* 0x0004000f05007388 */ /* 0x000fe20000000800 */
[----:B------:R-:W-:Y:S01]  /*d1e0*/  F2FP.BF16.F32.PACK_AB R41, R41, R84 ;  /* 0x000000542929723e */ /* 0x000fe200000010ff */
[----:B-----5:R-:W5:Y:S01]  /*d1f0*/  @P1 LDC.64 R8, c[0x0][0x2c0] ;  /* 0x0000b000ff081b82 */ /* 0x020f620000000a00 */
[----:B------:R-:W-:Y:S01]  /*d200*/  F2FP.BF16.F32.PACK_AB R40, R40, R86 ;  /* 0x000000562828723e */ /* 0x000fe200000010ff */
[----:B------:R2:W-:Y:S01]  /*d210*/  STS [R3+0x2000], R17 ;  /* 0x0020001103007388 */ /* 0x0005e20000000800 */
        /* <DEDUP_REMOVED lines=33> */
[----:B-1----:R-:W-:Y:S02]  /*d430*/  MOV R19, 0x7f800000 ;  /* 0x7f80000000137802 */ /* 0x002fe40000000f00 */
[----:B--2---:R-:W-:Y:S01]  /*d440*/  MOV R17, 0x7f800000 ;  /* 0x7f80000000117802 */ /* 0x004fe20000000f00 */
[----:B------:R-:W-:Y:S01]  /*d450*/  STS [R24+0x4000], R49 ;  /* 0x0040003118007388 */ /* 0x000fe20000000800 */
[----:B------:R-:W-:-:S02]  /*d460*/  MOV R16, 0x7f800000 ;  /* 0x7f80000000107802 */ /* 0x000fc40000000f00 */
[----:B------:R-:W-:Y:S01]  /*d470*/  SHF.L.U32 R21, R207, 0x3, RZ ;  /* 0x00000003cf157819 */ /* 0x000fe200000006ff */
        /* <DEDUP_REMOVED lines=15> */
[----:B------:R1:W-:Y:S04]  /*d570*/  STS [R6+0x6400], R34 ;  /* 0x0064002206007388 */ /* 0x0003e80000000800 */
[----:B------:R-:W-:Y:S04]  /*d580*/  STS [R3+0x4000], R33 ;  /* 0x0040002103007388 */ /* 0x000fe80000000800 */
[----:B------:R-:W-:Y:S04]  /*d590*/  STS [R3+0x4400], R32 ;  /* 0x0044002003007388 */ /* 0x000fe80000000800 */
[----:B------:R-:W-:Y:S04]  /*d5a0*/  STS [R5+0x4000], R29 ;  /* 0x0040001d05007388 */ /* 0x000fe80000000800 */
[----:B------:R-:W-:Y:S01]  /*d5b0*/  STS [R5+0x4400], R28 ;  /* 0x0044001c05007388 */ /* 0x000fe20000000800 */
[----:B--2---:R-:W2:Y:S03]  /*d5c0*/  @P3 MUFU.LG2 R0, R138 ;  /* 0x0000008a00003308 */ /* 0x004ea60000000c00 */
[----:B------:R-:W-:Y:S04]  /*d5d0*/  STS [R3+0x6000], R31 ;  /* 0x0060001f03007388 */ /* 0x000fe80000000800 */
[----:B------:R3:W-:Y:S01]  /*d5e0*/  STS [R3+0x6400], R30 ;  /* 0x0064001e03007388 */ /* 0x0007e20000000800 */
[----:B-1----:R-:W1:Y:S03]  /*d5f0*/  @P1 LDC R6, c[0x0][0x2c0] ;  /* 0x0000b000ff061b82 */ /* 0x002e660000000800 */
[----:B------:R-:W-:Y:S04]  /*d600*/  STS [R5+0x6000], R27 ;  /* 0x0060001b05007388 */ /* 0x000fe80000000800 */
[----:B------:R4:W-:Y:S04]  /*d610*/  STS [R5+0x6400], R26 ;  /* 0x0064001a05007388 */ /* 0x0009e80000000800 */
[----:B------:R-:W-:Y:S04]  /*d620*/  STS [R2+0x4000], R25 ;  /* 0x0040001902007388 */ /* 0x000fe80000000800 */
[----:B------:R-:W-:Y:S04]  /*d630*/  STS [R2+0x4400], R62 ;  /* 0x0044003e02007388 */ /* 0x000fe80000000800 */
[----:B------:R-:W-:Y:S04]  /*d640*/  STS [R4+0x4000], R65 ;  /* 0x0040004104007388 */ /* 0x000fe80000000800 */
[----:B------:R-:W-:Y:S01]  /*d650*/  STS [R4+0x4400], R64 ;  /* 0x0044004004007388 */ /* 0x000fe20000000800 */
[----:B---3--:R-:W-:-:S02]  /*d660*/  IADD3 R3, R58, 0x20, RZ ;  /* 0x000000203a037810 */ /* 0x008fc40007ffe0ff */
[----:B------:R-:W-:Y:S01]  /*d670*/  @!P1 MOV R6, 0x1 ;  /* 0x0000000100069802 */ /* 0x000fe20000000f00 */
[----:B------:R-:W-:Y:S04]  /*d680*/  STS [R2+0x6000], R67 ;  /* 0x0060004302007388 */ /* 0x000fe80000000800 */
[----:B------:R3:W-:Y:S01]  /*d690*/  STS [R2+0x6400], R66 ;  /* 0x0064004202007388 */ /* 0x0007e20000000800 */
[----:B----4-:R-:W4:Y:S03]  /*d6a0*/  @P3 LDC R5, c[0x0][0x2e8] ;  /* 0x0000ba00ff053b82 */ /* 0x010f260000000800 */
[----:B------:R-:W-:Y:S04]  /*d6b0*/  STS [R4+0x6000], R63 ;  /* 0x0060003f04007388 */ /* 0x000fe80000000800 */
[----:B------:R2:W-:Y:S01]  /*d6c0*/  STS [R4+0x6400], R68 ;  /* 0x0064004404007388 */ /* 0x0005e20000000800 */
[----:B------:R-:W-:Y:S06]  /*d6d0*/  BAR.SYNC.DEFER_BLOCKING 0x0 ;  /* 0x0000000000007b1d */ /* 0x000fec0000010000 */
[----:B------:R-:W1:Y:S01]  /*d6e0*/  S2R R14, SR_CTAID.Y ;  /* 0x00000000000e7919 */ /* 0x000e620000002600 */
[----:B------:R-:W1:Y:S01]  /*d6f0*/  S2R R23, SR_CTAID.Z ;  /* 0x0000000000177919 */ /* 0x000e620000002700 */
[----:B---3--:R-:W-:Y:S01]  /*d700*/  @P1 MOV R2, 0x1 ;  /* 0x0000000100021802 */ /* 0x008fe20000000f00 */
[----:B------:R-:W-:-:S02]  /*d710*/  @!P1 IMAD R2, R69, R7, RZ ;  /* 0x0000000745029224 */ /* 0x000fc400078e02ff */
[----:B------:R-:W3:Y:S01]  /*d720*/  @P5 MUFU.LG2 R7, R204 ;  /* 0x000000cc00075308 */ /* 0x000ee20000000c00 */
[----:B--2---:R-:W-:Y:S01]  /*d730*/  @P3 FMUL.FTZ R4, R0, 0.69314718246459960938 ;  /* 0x3f31721800043820 */ /* 0x004fe20000410000 */
[----:B-----5:R-:W-:Y:S01]  /*d740*/  @P1 IMAD R0, R9, R8, RZ ;  /* 0x0000000809001224 */ /* 0x020fe200078e02ff */
[----:B------:R-:W-:Y:S01]  /*d750*/  @!P1 MOV R0, R69 ;  /* 0x0000004500009202 */ /* 0x000fe20000000f00 */
[----:B------:R2:W2:Y:S01]  /*d760*/  LDS.128 R24, [R242+0x3800] ;  /* 0x00380000f2187984 */ /* 0x0004a20000000c00 */
[----:B------:R-:W5:Y:S01]  /*d770*/  @P5 LDC R8, c[0x0][0x2e8] ;  /* 0x0000ba00ff085b82 */ /* 0x000f620000000800 */
[----:B----4-:R-:W-:Y:S01]  /*d780*/  @P3 FFMA.FTZ R22, R136, R5, R4 ;  /* 0x0000000588163223 */ /* 0x010fe20000010004 */
[----:B------:R-:W-:Y:S01]  /*d790*/  @P4 FMUL.FTZ R5, R10, 0.69314718246459960938 ;  /* 0x3f3172180a054820 */ /* 0x000fe20000410000 */
[----:B------:R-:W-:Y:S02]  /*d7a0*/  ISETP.GE.AND P3, PT, R3, UR14, PT ;  /* 0x0000000e03007c0c */ /* 0x000fe4000bf66270 */
[----:B------:R-:W-:Y:S01]  /*d7b0*/  IADD3 R3, R58, 0x30, RZ ;  /* 0x000000303a037810 */ /* 0x000fe20007ffe0ff */
[----:B------:R-:W-:Y:S01]  /*d7c0*/  @P4 FFMA.FTZ R19, R135, R11, R5 ;  /* 0x0000000b87134223 */ /* 0x000fe20000010005 */
[----:B------:R-:W-:Y:S01]  /*d7d0*/  LOP3.LUT P4, RZ, R137, 0x3, RZ, 0xc0, !PT ;  /* 0x0000000389ff7812 */ /* 0x000fe2000788c0ff */
[----:B-1----:R-:W-:Y:S01]  /*d7e0*/  IMAD R4, R14, R2, RZ ;  /* 0x000000020e047224 */ /* 0x002fe200078e02ff */
[----:B------:R-:W-:-:S04]  /*d7f0*/  IADD3 R2, R58, 0x40, RZ ;  /* 0x000000403a027810 */ /* 0x000fc80007ffe0ff */
[----:B------:R-:W-:Y:S02]  /*d800*/  SEL R4, R4, RZ, !P2 ;  /* 0x000000ff04047207 */ /* 0x000fe40005000000 */
[----:B------:R-:W-:Y:S01]  /*d810*/  ISETP.GE.AND P1, PT, R2, UR14, PT ;  /* 0x0000000e02007c0c */ /* 0x000fe2000bf26270 */
[----:B------:R-:W-:Y:S01]  /*d820*/  IMAD R2, R6, UR4, RZ ;  /* 0x0000000406027c24 */ /* 0x000fe2000f8e02ff */
[----:B------:R-:W-:Y:S01]  /*d830*/  ISETP.GE.AND P2, PT, R3, UR14, PT ;  /* 0x0000000e03007c0c */ /* 0x000fe2000bf46270 */
[----:B------:R-:W-:Y:S02]  /*d840*/  IMAD R0, R23, R0, R4 ;  /* 0x0000000017007224 */ /* 0x000fe400078e0204 */
[----:B------:R-:W-:Y:S01]  /*d850*/  @P6 FMUL.FTZ R4, R12, 0.69314718246459960938 ;  /* 0x3f3172180c046820 */ /* 0x000fe20000410000 */
[----:B---3--:R-:W-:Y:S01]  /*d860*/  @P5 FMUL.FTZ R3, R7, 0.69314718246459960938 ;  /* 0x3f31721807035820 */ /* 0x008fe20000410000 */
[----:B------:R-:W-:Y:S02]  /*d870*/  SHF.L.U32 R5, R2, 0x7, RZ ;  /* 0x0000000702057819 */ /* 0x000fe400000006ff */
[----:B------:R-:W-:Y:S01]  /*d880*/  @P6 FFMA.FTZ R17, R134, R13, R4 ;  /* 0x0000000d86116223 */ /* 0x000fe20000010004 */
[----:B-----5:R-:W-:Y:S01]  /*d890*/  @P5 FFMA.FTZ R16, R132, R8, R3 ;  /* 0x0000000884105223 */ /* 0x020fe20000010003 */
[----:B------:R-:W-:-:S02]  /*d8a0*/  SHF.R.S32.HI R2, RZ, 0x1f, R5 ;  /* 0x0000001fff027819 */ /* 0x000fc40000011405 */
[--C-:B------:R-:W-:Y:S02]  /*d8b0*/  IADD3 R5, P6, P5, R5, R80, R0.reuse ;  /* 0x0000005005057210 */ /* 0x100fe40007dde000 */
[----:B------:R-:W-:-:S04]  /*d8c0*/  SHF.R.S32.HI R0, RZ, 0x1f, R0 ;  /* 0x0000001fff007819 */ /* 0x000fc80000011400 */
[----:B------:R-:W-:Y:S01]  /*d8d0*/  IADD3.X R4, R2, R81, R0, P6, P5 ;  /* 0x0000005102047210 */ /* 0x000fe200037ea400 */
[----:B--2---:R-:W-:Y:S06]  /*d8e0*/  @P4 BRA `(.L_x_181) ;  /* 0x0000000000c44947 */ /* 0x004fec0003800000 */
[----:B------:R-:W-:Y:S02]  /*d8f0*/  SHF.R.S32.HI R3, RZ, 0x5, R206 ;  /* 0x00000005ff037819 */ /* 0x000fe400000114ce */
[----:B------:R-:W-:Y:S02]  /*d900*/  SHF.R.S32.HI R2, RZ, 0x1f, R137 ;  /* 0x0000001fff027819 */ /* 0x000fe40000011489 */
[----:B------:R-:W-:Y:S02]  /*d910*/  SHF.R.S32.HI R0, RZ, 0x1f, R3 ;  /* 0x0000001fff007819 */ /* 0x000fe40000011403 */
[----:B------:R-:W-:Y:S02]  /*d920*/  LEA.HI R2, R2, R137, RZ, 0x2 ;  /* 0x0000008902027211 */ /* 0x000fe400078f10ff */
[----:B------:R-:W-:Y:S02]  /*d930*/  LEA.HI R0, R0, R3, RZ, 0x2 ;  /* 0x0000000300007211 */ /* 0x000fe400078f10ff */
[----:B------:R-:W-:-:S02]  /*d940*/  SHF.R.S32.HI R2, RZ, 0x2, R2 ;  /* 0x00000002ff027819 */ /* 0x000fc40000011402 */
[----:B------:R-:W-:Y:S02]  /*d950*/  LOP3.LUT R0, R0, 0xfffffffc, RZ, 0xc0, !PT ;  /* 0xfffffffc00007812 */ /* 0x000fe400078ec0ff */
[----:B------:R-:W-:Y:S02]  /*d960*/  P2R R20, PR, RZ, 0x1 ;  /* 0x00000001ff147803 */ /* 0x000fe40000000000 */
[----:B------:R-:W-:Y:S01]  /*d970*/  P2R R18, PR, RZ, 0x2 ;  /* 0x00000002ff127803 */ /* 0x000fe20000000000 */
[----:B------:R-:W-:-:S04]  /*d980*/  IMAD.IADD R0, R3, 0x1, -R0 ;  /* 0x0000000103007824 */ /* 0x000fc800078e0a00 */
[----:B------:R-:W-:-:S04]  /*d990*/  IMAD R2, R0, 0x10, R2 ;  /* 0x0000001000027824 */ /* 0x000fc800078e0202 */
[C---:B------:R-:W-:Y:S01]  /*d9a0*/  VIADD R12, R2.reuse, 0x8 ;  /* 0x00000008020c7836 */ /* 0x040fe20000000000 */
[----:B------:R-:W-:-:S04]  /*d9b0*/  ISETP.GE.AND P0, PT, R2, UR14, PT ;  /* 0x0000000e02007c0c */ /* 0x000fc8000bf06270 */
[----:B------:R-:W-:-:S09]  /*d9c0*/  ISETP.GE.AND P1, PT, R12, UR14, PT ;  /* 0x0000000e0c007c0c */ /* 0x000fd2000bf26270 */
[----:B------:R-:W-:-:S04]  /*d9d0*/  @!P0 IMAD R0, R2, R6, RZ ;  /* 0x0000000602008224 */ /* 0x000fc800078e02ff */
[----:B------:R-:W-:Y:S01]  /*d9e0*/  @!P1 IMAD R3, R12, R6, RZ ;  /* 0x000000060c039224 */ /* 0x000fe200078e02ff */
[----:B------:R-:W-:-:S04]  /*d9f0*/  @!P0 IADD3 R7, P4, R0, R5, RZ ;  /* 0x0000000500078210 */ /* 0x000fc80007f9e0ff */
[----:B------:R-:W-:Y:S01]  /*da00*/  @!P0 LEA.HI.X.SX32 R9, R0, R4, 0x1, P4 ;  /* 0x0000000400098211 */ /* 0x000fe200020f0eff */
[----:B------:R-:W-:Y:S01]  /*da10*/  VIADD R0, R2, 0x40 ;  /* 0x0000004002007836 */ /* 0x000fe20000000000 */
[----:B------:R-:W-:-:S04]  /*da20*/  @!P1 IADD3 R10, P4, R3, R5, RZ ;  /* 0x00000005030a9210 */ /* 0x000fc80007f9e0ff */
[----:B------:R-:W-:Y:S02]  /*da30*/  ISETP.GE.AND P6, PT, R0, UR14, PT ;  /* 0x0000000e00007c0c */ /* 0x000fe4000bfc6270 */
[----:B------:R-:W-:-:S11]  /*da40*/  @!P1 LEA.HI.X.SX32 R14, R3, R4, 0x1, P4 ;  /* 0x00000004030e9211 */ /* 0x000fd600020f0eff */
        /* <DEDUP_REMOVED lines=20> */
[----:B------:R-:W1:Y:S02]  /*db90*/  @!P5 LDC.64 R2, c[0x0][0x2b0] ;  /* 0x0000ac00ff02db82 */ /* 0x000e640000000a00 */
[----:B-1----:R-:W-:-:S04]  /*dba0*/  @!P5 LEA R2, P4, R11, R2, 0x2 ;  /* 0x000000020b02d211 */ /* 0x002fc800078810ff */
[----:B------:R-:W-:Y:S02]  /*dbb0*/  @!P5 LEA.HI.X R3, R11, R3, R0, 0x2, P4 ;  /* 0x000000030b03d211 */ /* 0x000fe400020f1400 */
[----:B------:R-:W-:-:S13]  /*dbc0*/  ISETP.GE.AND P4, PT, R12, UR14, PT ;  /* 0x0000000e0c007c0c */ /* 0x000fda000bf86270 */
[----:B------:R2:W-:Y:S04]  /*dbd0*/  @!P4 STG.E desc[UR18][R6.64], R19 ;  /* 0x000000130600c986 */ /* 0x0005e8000c101912 */
[----:B------:R2:W-:Y:S04]  /*dbe0*/  @!P6 STG.E desc[UR18][R4.64], R17 ;  /* 0x000000110400e986 */ /* 0x0005e8000c101912 */
[----:B------:R2:W-:Y:S02]  /*dbf0*/  @!P5 STG.E desc[UR18][R2.64], R16 ;  /* 0x000000100200d986 */ /* 0x0005e4000c101912 */
.L_x_181:
[----:B------:R-:W-:Y:S05]  /*dc00*/  BSYNC B0 ;  /* 0x0000000000007941 */ /* 0x000fea0003800000 */
.L_x_180:
[----:B------:R1:W5:Y:S01]  /*dc10*/  LDL R28, [R1+0x10] ;  /* 0x00001000011c7983 */ /* 0x0003620000100800 */
[----:B--2---:R-:W-:Y:S01]  /*dc20*/  SHF.R.S32.HI R3, RZ, 0x1f, R21 ;  /* 0x0000001fff037819 */ /* 0x004fe20000011415 */
[C---:B------:R-:W-:Y:S01]  /*dc30*/  VIADD R0, R58.reuse, 0x50 ;  /* 0x000000503a007836 */ /* 0x040fe20000000000 */
[----:B------:R-:W-:Y:S01]  /*dc40*/  IADD3 R2, P4, R21, UR8, RZ ;  /* 0x0000000815027c10 */ /* 0x000fe2000ff9e0ff */
[----:B------:R1:W2:Y:S01]  /*dc50*/  LDS.128 R16, [R242] ;  /* 0x00000000f2107984 */ /* 0x0002a20000000c00 */
[----:B------:R-:W-:Y:S01]  /*dc60*/  SHF.R.S32.HI R4, RZ, 0x1f, R23 ;  /* 0x0000001fff047819 */ /* 0x000fe20000011417 */
[----:B------:R-:W-:Y:S01]  /*dc70*/  ULDC.64 UR4, c[0x0][0x2a0] ;  /* 0x0000a80000047ab9 */ /* 0x000fe20000000a00 */
[----:B------:R-:W-:Y:S01]  /*dc80*/  IADD3.X R3, R3, UR6, RZ, P4, !PT ;  /* 0x0000000603037c10 */ /* 0x000fe2000a7fe4ff */
[----:B------:R1:W3:Y:S01]  /*dc90*/  LDS.128 R12, [R242+0x4000] ;  /* 0x00400000f20c7984 */ /* 0x0002e20000000c00 */
        /* <DEDUP_REMOVED lines=13> */
[----:B------:R-:W-:Y:S02]  /*dd70*/  IMAD.MOV.U32 R8, RZ, RZ, R10 ;  /* 0x000000ffff087224 */ /* 0x000fe400078e000a */
[----:B------:R-:W-:Y:S02]  /*dd80*/  IMAD R0, R7, UR4, RZ ;  /* 0x0000000407007c24 */ /* 0x000fe4000f8e02ff */
[----:B------:R-:W-:-:S04]  /*dd90*/  IMAD.WIDE.U32 R4, R6, UR4, R8 ;  /* 0x0000000406047c25 */ /* 0x000fc8000f8e0008 */
[----:B------:R-:W-:Y:S01]  /*dda0*/  IMAD R0, R6, UR5, R0 ;  /* 0x0000000506007c24 */ /* 0x000fe2000f8e0200 */
[----:B------:R-:W-:Y:S02]  /*ddb0*/  ULDC.64 UR4, c[0x0][0x280] ;  /* 0x0000a00000047ab9 */ /* 0x000fe40000000a00 */
[C---:B------:R-:W-:Y:S01]  /*ddc0*/  LEA R2, P4, R4.reuse, UR4, 0x1 ;  /* 0x0000000404027c11 */ /* 0x040fe2000f8808ff */
[----:B------:R-:W-:Y:S01]  /*ddd0*/  ULDC UR4, c[0x0][0x2d0] ;  /* 0x0000b40000047ab9 */ /* 0x000fe20000000800 */
[----:B------:R-:W-:Y:S02]  /*dde0*/  IADD3 R0, R5, R0, RZ ;  /* 0x0000000005007210 */ /* 0x000fe40007ffe0ff */
[----:B------:R-:W-:Y:S02]  /*ddf0*/  ISETP.GE.AND P6, PT, R21, UR4, PT ;  /* 0x0000000415007c0c */ /* 0x000fe4000bfc6270 */
[----:B------:R-:W-:Y:S02]  /*de00*/  LEA.HI.X R3, R4, UR5, R0, 0x1, P4 ;  /* 0x0000000504037c11 */ /* 0x000fe4000a0f0c00 */
[----:B-----5:R-:W-:-:S09]  /*de10*/  ISETP.GE.AND P4, PT, R28, UR4, PT ;  /* 0x000000041c007c0c */ /* 0x020fd2000bf86270 */
[----:B--2---:R4:W-:Y:S04]  /*de20*/  @!P6 STG.E.128 desc[UR18][R2.64], R16 ;  /* 0x000000100200e986 */ /* 0x0049e8000c101d12 */
[----:B---3--:R4:W-:Y:S02]  /*de30*/  @!P4 STG.E.128 desc[UR18][R2.64+0x80], R12 ;  /* 0x0000800c0200c986 */ /* 0x0089e4000c101d12 */
.L_x_183:
[----:B------:R-:W-:Y:S05]  /*de40*/  BSYNC B0 ;  /* 0x0000000000007941 */ /* 0x000fea0003800000 */
.L_x_182:
[----:B--2-4-:R2:W4:Y:S01]  /*de50*/  LDS.128 R16, [R242+0x800] ;  /* 0x00080000f2107984 */ /* 0x0145220000000c00 */
[----:B------:R-:W-:Y:S01]  /*de60*/  BSSY B0, `(.L_x_184) ;  /* 0x0000016000007945 */ /* 0x000fe20003800000 */
[----:B------:R-:W-:Y:S02]  /*de70*/  ISETP.GE.AND P4, PT, R20, UR14, PT ;  /* 0x0000000e14007c0c */ /* 0x000fe4000bf86270 */
[----:B---3--:R2:W3:Y:S01]  /*de80*/  LDS.128 R12, [R242+0x4800] ;  /* 0x00480000f20c7984 */ /* 0x0084e20000000c00 */
[----:B------:R-:W-:Y:S01]  /*de90*/  IADD3 R20, R58, 0x70, RZ ;  /* 0x000000703a147810 */ /* 0x000fe20007ffe0ff */
        /* <DEDUP_REMOVED lines=10> */
[C---:B------:R-:W-:Y:S01]  /*df40*/  LEA R2, P0, R4.reuse, UR4, 0x1 ;  /* 0x0000000404027c11 */ /* 0x040fe2000f8008ff */
[----:B------:R-:W-:Y:S01]  /*df50*/  IMAD.IADD R0, R5, 0x1, R0 ;  /* 0x0000000105007824 */ /* 0x000fe200078e0200 */
[----:B------:R-:W-:Y:S02]  /*df60*/  ULDC UR4, c[0x0][0x2d0] ;  /* 0x0000b40000047ab9 */ /* 0x000fe40000000800 */
[----:B------:R-:W-:Y:S02]  /*df70*/  ISETP.GE.AND P6, PT, R21, UR4, PT ;  /* 0x0000000415007c0c */ /* 0x000fe4000bfc6270 */
[----:B------:R-:W-:Y:S02]  /*df80*/  LEA.HI.X R3, R4, UR5, R0, 0x1, P0 ;  /* 0x0000000504037c11 */ /* 0x000fe400080f0c00 */
[----:B-----5:R-:W-:-:S09]  /*df90*/  ISETP.GE.AND P0, PT, R28, UR4, PT ;  /* 0x000000041c007c0c */ /* 0x020fd2000bf06270 */
[----:B----4-:R4:W-:Y:S04]  /*dfa0*/  @!P6 STG.E.128 desc[UR18][R2.64], R16 ;  /* 0x000000100200e986 */ /* 0x0109e8000c101d12 */
[----:B---3--:R4:W-:Y:S02]  /*dfb0*/  @!P0 STG.E.128 desc[UR18][R2.64+0x80], R12 ;  /* 0x0000800c02008986 */ /* 0x0089e4000c101d12 */
.L_x_185:
[----:B------:R-:W-:Y:S05]  /*dfc0*/  BSYNC B0 ;  /* 0x0000000000007941 */ /* 0x000fea0003800000 */
.L_x_184:
[----:B----4-:R4:W1:Y:S01]  /*dfd0*/  LDS.128 R16, [R242+0x1000] ;  /* 0x00100000f2107984 */ /* 0x0108620000000c00 */
[----:B------:R-:W-:Y:S01]  /*dfe0*/  BSSY B0, `(.L_x_186) ;  /* 0x0000015000007945 */ /* 0x000fe20003800000 */
[----:B------:R-:W-:Y:S02]  /*dff0*/  ISETP.GE.AND P0, PT, R20, UR14, PT ;  /* 0x0000000e14007c0c */ /* 0x000fe4000bf06270 */
[----:B---3--:R4:W3:Y:S01]  /*e000*/  LDS.128 R12, [R242+0x5000] ;  /* 0x00500000f20c7984 */ /* 0x0088e20000000c00 */
[----:B------:R-:W-:Y:S10]  /*e010*/  @P3 BRA `(.L_x_187) ;  /* 0x0000000000443947 */ /* 0x000ff40003800000 */
        /* <DEDUP_REMOVED lines=15> */
[----:B-1----:R1:W-:Y:S04]  /*e110*/  @!P6 STG.E.128 desc[UR18][R2.64], R16 ;  /* 0x000000100200e986 */ /* 0x0023e8000c101d12 */
[----:B---3--:R1:W-:Y:S02]  /*e120*/  @!P3 STG.E.128 desc[UR18][R2.64+0x80], R12 ;  /* 0x0000800c0200b986 */ /* 0x0083e4000c101d12 */
.L_x_187:
[----:B------:R-:W-:Y:S05]  /*e130*/  BSYNC B0 ;  /* 0x0000000000007941 */ /* 0x000fea0003800000 */
.L_x_186:
[----:B-1----:R1:W1:Y:S01]  /*e140*/  LDS.128 R16, [R242+0x1800] ;  /* 0x00180000f2107984 */ /* 0x0022620000000c00 */
[----:B------:R-:W-:Y:S03]  /*e150*/  BSSY B0, `(.L_x_188) ;  /* 0x0000014000007945 */ /* 0x000fe60003800000 */
[----:B---3--:R3:W1:Y:S01]  /*e160*/  LDS.128 R12, [R242+0x5800] ;  /* 0x00580000f20c7984 */ /* 0x0086620000000c00 */
[----:B------:R-:W-:Y:S05]  /*e170*/  @P2 BRA `(.L_x_189) ;  /* 0x0000000000442947 */ /* 0x000fea0003800000 */
[----:B------:R-:W-:Y:S01]  /*e180*/  IADD3 R0, P2, R6, 0x30, RZ ;  /* 0x0000003006007810 */ /* 0x000fe20007f5e0ff */
[----:B------:R-:W-:Y:S01]  /*e190*/  ULDC.64 UR4, c[0x0][0x298] ;  /* 0x0000a60000047ab9 */ /* 0x000fe20000000a00 */
[----:B------:R-:W-:Y:S01]  /*e1a0*/  MOV R3, R9 ;  /* 0x0000000900037202 */ /* 0x000fe20000000f00 */
[----:B------:R-:W-:Y:S02]  /*e1b0*/  ULDC UR6, c[0x0][0x2d0] ;  /* 0x0000b40000067ab9 */ /* 0x000fe40000000800 */
[----:B------:R-:W-:Y:S01]  /*e1c0*/  IMAD.X R2, RZ, RZ, R7, P2 ;  /* 0x000000ffff027224 */ /* 0x000fe200010e0607 */
[----:B------:R-:W-:Y:S02]  /*e1d0*/  ISETP.GE.AND P3, PT, R21, UR6, PT ;  /* 0x0000000615007c0c */ /* 0x000fe4000bf66270 */
[----:B-----5:R-:W-:Y:S01]  /*e1e0*/  ISETP.GE.AND P2, PT, R28, UR6, PT ;  /* 0x000000061c007c0c */ /* 0x020fe2000bf46270 */
[----:B------:R-:W-:Y:S02]  /*e1f0*/  IMAD R20, R2, UR4, RZ ;  /* 0x0000000402147c24 */ /* 0x000fe4000f8e02ff */
[----:B------:R-:W-:-:S04]  /*e200*/  IMAD.MOV.U32 R2, RZ, RZ, R10 ;  /* 0x000000ffff027224 */ /* 0x000fc800078e000a */
[----:B------:R-:W-:-:S04]  /*e210*/  IMAD.WIDE.U32 R4, R0, UR4, R2 ;  /* 0x0000000400047c25 */ /* 0x000fc8000f8e0002 */
[----:B------:R-:W-:Y:S01]  /*e220*/  IMAD R0, R0, UR5, R20 ;  /* 0x0000000500007c24 */ /* 0x000fe2000f8e0214 */
[----:B------:R-:W-:Y:S02]  /*e230*/  ULDC.64 UR4, c[0x0][0x280] ;  /* 0x0000a00000047ab9 */ /* 0x000fe40000000a00 */
[----:B------:R-:W-:Y:S01]  /*e240*/  LEA R2, P6, R4, UR4, 0x1 ;  /* 0x0000000404027c11 */ /* 0x000fe2000f8c08ff */
[----:B------:R-:W-:-:S05]  /*e250*/  IMAD.IADD R0, R5, 0x1, R0 ;  /* 0x0000000105007824 */ /* 0x000fca00078e0200 */
[----:B------:R-:W-:-:S05]  /*e260*/  LEA.HI.X R3, R4, UR5, R0, 0x1, P6 ;  /* 0x0000000504037c11 */ /* 0x000fca000b0f0c00 */
[----:B-1----:R1:W-:Y:S04]  /*e270*/  @!P3 STG.E.128 desc[UR18][R2.64], R16 ;  /* 0x000000100200b986 */ /* 0x0023e8000c101d12 */
[----:B------:R1:W-:Y:S02]  /*e280*/  @!P2 STG.E.128 desc[UR18][R2.64+0x80], R12 ;  /* 0x0000800c0200a986 */ /* 0x0003e4000c101d12 */
.L_x_189:
[----:B------:R-:W-:Y:S05]  /*e290*/  BSYNC B0 ;  /* 0x0000000000007941 */ /* 0x000fea0003800000 */
.L_x_188:
[----:B-1----:R1:W1:Y:S01]  /*e2a0*/  LDS.128 R16, [R242+0x2000] ;  /* 0x00200000f2107984 */ /* 0x0022620000000c00 */
[----:B------:R-:W-:Y:S03]  /*e2b0*/  BSSY B0, `(.L_x_190) ;  /* 0x0000014000007945 */ /* 0x000fe60003800000 */
[----:B------:R1:W1:Y:S01]  /*e2c0*/  LDS.128 R12, [R242+0x6000] ;  /* 0x00600000f20c7984 */ /* 0x0002620000000c00 */
        /* <DEDUP_REMOVED lines=18> */
.L_x_191:
[----:B------:R-:W-:Y:S05]  /*e3f0*/  BSYNC B0 ;  /* 0x0000000000007941 */ /* 0x000fea0003800000 */
.L_x_190:
        /* <DEDUP_REMOVED lines=21> */
.L_x_193:
[----:B------:R-:W-:Y:S05]  /*e550*/  BSYNC B0 ;  /* 0x0000000000007941 */ /* 0x000fea0003800000 */
.L_x_192:
        /* <DEDUP_REMOVED lines=21> */
.L_x_195:
[----:B------:R-:W-:Y:S05]  /*e6b0*/  BSYNC B0 ;  /* 0x0000000000007941 */ /* 0x000fea0003800000 */
.L_x_194:
[----:B-1234-:R-:W1:Y:S01]  /*e6c0*/  LDS.128 R240, [R242+0x7800] ;  /* 0x00780000f2f07984 */ /* 0x01ee620000000c00 */
[----:B------:R-:W-:Y:S05]  /*e6d0*/  @P0 EXIT ;  /* 0x000000000000094d */ /* 0x000fea0003800000 */
[----:B------:R-:W-:Y:S01]  /*e6e0*/  IADD3 R6, P0, R6, 0x70, RZ ;  /* 0x0000007006067810 */ /* 0x000fe20007f1e0ff */
[----:B------:R-:W-:Y:S01]  /*e6f0*/  ULDC.64 UR4, c[0x0][0x298] ;  /* 0x0000a60000047ab9 */ /* 0x000fe20000000a00 */
[----:B------:R-:W-:Y:S01]  /*e700*/  MOV R3, R9 ;  /* 0x0000000900037202 */ /* 0x000fe20000000f00 */
[----:B------:R-:W-:Y:S01]  /*e710*/  IMAD.MOV.U32 R2, RZ, RZ, R10 ;  /* 0x000000ffff027224 */ /* 0x000fe200078e000a */
[----:B------:R-:W-:Y:S01]  /*e720*/  ULDC UR6, c[0x0][0x2d0] ;  /* 0x0000b40000067ab9 */ /* 0x000fe20000000800 */
[----:B------:R-:W-:Y:S01]  /*e730*/  IMAD.X R0, RZ, RZ, R7, P0 ;  /* 0x000000ffff007224 */ /* 0x000fe200000e0607 */
[----:B------:R-:W-:Y:S01]  /*e740*/  ISETP.GE.AND P1, PT, R21, UR6, PT ;  /* 0x0000000615007c0c */ /* 0x000fe2000bf26270 */
[----:B------:R-:W-:Y:S01]  /*e750*/  IMAD.WIDE.U32 R4, R6, UR4, R2 ;  /* 0x0000000406047c25 */ /* 0x000fe2000f8e0002 */
[----:B-----5:R-:W-:-:S03]  /*e760*/  ISETP.GE.AND P0, PT, R28, UR6, PT ;  /* 0x000000061c007c0c */ /* 0x020fc6000bf06270 */
[----:B------:R-:W-:-:S04]  /*e770*/  IMAD R0, R0, UR4, RZ ;  /* 0x0000000400007c24 */ /* 0x000fc8000f8e02ff */
[----:B------:R-:W-:Y:S01]  /*e780*/  IMAD R0, R6, UR5, R0 ;  /* 0x0000000506007c24 */ /* 0x000fe2000f8e0200 */
[----:B------:R-:W-:Y:S02]  /*e790*/  ULDC.64 UR4, c[0x0][0x280] ;  /* 0x0000a00000047ab9 */ /* 0x000fe40000000a00 */
[----:B------:R-:W-:Y:S01]  /*e7a0*/  LEA R2, P2, R4, UR4, 0x1 ;  /* 0x0000000404027c11 */ /* 0x000fe2000f8408ff */
[----:B------:R-:W-:-:S05]  /*e7b0*/  IMAD.IADD R0, R5, 0x1, R0 ;  /* 0x0000000105007824 */ /* 0x000fca00078e0200 */
[----:B------:R-:W-:-:S05]  /*e7c0*/  LEA.HI.X R3, R4, UR5, R0, 0x1, P2 ;  /* 0x0000000504037c11 */ /* 0x000fca00090f0c00 */
[----:B------:R2:W-:Y:S01]  /*e7d0*/  @!P1 STG.E.128 desc[UR18][R2.64], R24 ;  /* 0x0000001802009986 */ /* 0x0005e2000c101d12 */
[----:B------:R-:W-:Y:S05]  /*e7e0*/  @P0 EXIT ;  /* 0x000000000000094d */ /* 0x000fea0003800000 */
[----:B-1----:R-:W-:Y:S01]  /*e7f0*/  STG.E.128 desc[UR18][R2.64+0x80], R240 ;  /* 0x000080f002007986 */ /* 0x002fe2000c101d12 */
[----:B------:R-:W-:Y:S05]  /*e800*/  EXIT ;  /* 0x000000000000794d */ /* 0x000fea0003800000 */
.L_x_136:
[----:B------:R-:W-:Y:S01]  /*e810*/  UISETP.NE.AND UP0, UPT, UR15, -0x1, UPT ;  /* 0xffffffff0f00788c */ /* 0x000fe2000bf05270 */
[----:B-1----:R-:W-:Y:S01]  /*e820*/  SHF.R.S32.HI R8, RZ, 0x1f, R138 ;  /* 0x0000001fff087819 */ /* 0x002fe2000001148a */
[----:B------:R-:W-:Y:S01]  /*e830*/  ULDC.U8 UR8, c[0x0][0x3d9] ;  /* 0x0000f64000087ab9 */ /* 0x000fe20000000000 */
[----:B------:R-:W-:Y:S01]  /*e840*/  ULDC.U8 UR10, c[0x0][0x3d8] ;  /* 0x0000f600000a7ab9 */ /* 0x000fe20000000000 */
[----:B------:R-:W-:Y:S01]  /*e850*/  UISETP.NE.AND UP2, UPT, UR8, URZ, UPT ;  /* 0x0000003f0800728c */ /* 0x000fe2000bf45270 */
[----:B------:R-:W-:Y:S01]  /*e860*/  LEA.HI R8, R8, R138, RZ, 0x3 ;  /* 0x0000008a08087211 */ /* 0x000fe200078f18ff */
[----:B------:R-:W-:Y:S01]  /*e870*/  UISETP.NE.AND UP3, UPT, UR10, URZ, UPT ;  /* 0x0000003f0a00728c */ /* 0x000fe2000bf65270 */
[----:B------:R-:W-:Y:S01]  /*e880*/  IMAD.U32 R6, RZ, RZ, UR16 ;  /* 0x00000010ff067e24 */ /* 0x000fe2000f8e00ff */
[----:B------:R-:W-:Y:S01]  /*e890*/  UIADD3 UR12, -UR14, UR12, URZ ;  /* 0x0000000c0e0c7290 */ /* 0x000fe2000fffe13f */
[----:B------:R-:W-:Y:S01]  /*e8a0*/  LOP3.LUT R0, R8, 0xfffffff8, RZ, 0xc0, !PT ;  /* 0xfffffff808007812 */ /* 0x000fe200078ec0ff */
[----:B------:R-:W-:Y:S01]  /*e8b0*/  UISETP.NE.OR UP3, UPT, UR8, URZ, !UP3 ;  /* 0x0000003f0800728c */ /* 0x000fe2000df65670 */
[----:B------:R-:W-:Y:S01]  /*e8c0*/  SHF.R.S32.HI R8, RZ, 0x3, R8 ;  /* 0x00000003ff087819 */ /* 0x000fe20000011408 */
[----:B------:R-:W-:Y:S01]  /*e8d0*/  @!UP0 USHF.R.S32.HI UR9, URZ, 0x1f, UR11 ;  /* 0x0000001f3f098899 */ /* 0x000fe2000801140b */
[----:B------:R-:W-:Y:S01]  /*e8e0*/  BSSY B0, `(.L_x_196) ;  /* 0x000004a000007945 */ /* 0x000fe20003800000 */
[----:B------:R-:W-:Y:S01]  /*e8f0*/  @UP0 ULDC.64 UR6, c[0x0][0x298] ;  /* 0x0000a60000060ab9 */ /* 0x000fe20000000a00 */
[----:B------:R-:W-:Y:S01]  /*e900*/  @!UP0 ULDC.64 UR4, c[0x0][0x290] ;  /* 0x0000a40000048ab9 */ /* 0x000fe20000000a00 */
[----:B------:R-:W-:Y:S01]  /*e910*/  @UP0 UIMAD.WIDE.U32 UR22, UR15, UR6, URZ ;  /* 0x000000060f1602a5 */ /* 0x000fe2000f8e003f */
[----:B------:R-:W-:Y:S01]  /*e920*/  IMAD.IADD R0, R138, 0x1, -R0 ;  /* 0x000000018a007824 */ /* 0x000fe200078e0a00 */
[----:B------:R-:W-:Y:S01]  /*e930*/  @!UP0 UIMAD UR6, UR9, UR4, URZ ;  /* 0x00000004090682a4 */ /* 0x000fe2000f8e023f */
[----:B------:R-:W-:Y:S01]  /*e940*/  ISETP.GE.AND P4, PT, R8, UR12, PT ;  /* 0x0000000c08007c0c */ /* 0x000fe2000bf86270 */
[----:B------:R-:W-:Y:S01]  /*e950*/  @!UP0 UIMAD.WIDE.U32 UR24, UR11, UR4, URZ ;  /* 0x000000040b1882a5 */ /* 0x000fe2000f8e003f */
[----:B------:R-:W-:Y:S01]  /*e960*/  IMAD.SHL.U32 R14, R0, 0x8, RZ ;  /* 0x00000008000e7824 */ /* 0x000fe200078e00ff */
[----:B------:R-:W-:Y:S01]  /*e970*/  @!UP0 UIMAD UR6, UR11, UR5, UR6 ;  /* 0x000000050b0682a4 */ /* 0x000fe2000f8e0206 */
[----:B------:R-:W-:Y:S01]  /*e980*/  SHF.R.S32.HI R9, RZ, 0x1f, R8 ;  /* 0x0000001fff097819 */ /* 0x000fe20000011408 */
[----:B------:R-:W-:Y:S01]  /*e990*/  @UP0 UIMAD UR7, UR15, UR7, UR23 ;  /* 0x000000070f0702a4 */ /* 0x000fe2000f8e0217 */
[C---:B------:R-:W-:Y:S01]  /*e9a0*/  VIADD R17, R8.reuse, 0x10 ;  /* 0x0000001008117836 */ /* 0x040fe20000000000 */
[----:B------:R-:W-:Y:S01]  /*e9b0*/  @!UP0 UIADD3 UR7, UR25, UR6, URZ ;  /* 0x0000000619078290 */ /* 0x000fe2000fffe03f */
[----:B------:R-:W-:Y:S01]  /*e9c0*/  VIADD R18, R8, 0x20 ;  /* 0x0000002008127836 */ /* 0x000fe20000000000 */
[----:B------:R-:W-:Y:S01]  /*e9d0*/  @!UP0 UMOV UR22, UR24 ;  /* 0x0000001800168c82 */ /* 0x000fe20008000000 */
[----:B------:R-:W-:Y:S01]  /*e9e0*/  UISETP.NE.AND UP0, UPT, UR10, URZ, !UP2 ;  /* 0x0000003f0a00728c */ /* 0x000fe2000d705270 */
[----:B------:R-:W-:Y:S01]  /*e9f0*/  IADD3 R2, P0, R14, UR22, RZ ;  /* 0x000000160e027c10 */ /* 0x000fe2000ff1e0ff */
[----:B------:R-:W-:Y:S01]  /*ea00*/  @UP2 ULDC.64 UR4, c[0x0][0x2c0] ;  /* 0x0000b00000042ab9 */ /* 0x000fe20000000a00 */
[----:B------:R-:W-:Y:S01]  /*ea10*/  USHF.R.S32.HI UR9, URZ, 0x1f, UR21 ;  /* 0x0000001f3f097899 */ /* 0x000fe20008011415 */
[----:B------:R-:W-:Y:S01]  /*ea20*/  VIADD R20, R8, 0x30 ;  /* 0x0000003008147836 */ /* 0x000fe20000000000 */
[----:B------:R-:W-:Y:S01]  /*ea30*/  @UP2 UIMAD UR13, UR5, UR4, URZ ;  /* 0x00000004050d22a4 */ /* 0x000fe2000f8e023f */
[----:B------:R-:W-:Y:S01]  /*ea40*/  LEA.HI.X.SX32 R3, R14, UR7, 0x1, P0 ;  /* 0x000000070e037c11 */ /* 0x000fe200080f0eff */
[----:B------:R-:W-:Y:S01]  /*ea50*/  UISETP.NE.OR UP1, UPT, UR15, -0x1, UP3 ;  /* 0xffffffff0f00788c */ /* 0x000fe20009f25670 */
[----:B------:R-:W-:Y:S01]  /*ea60*/  ISETP.NE.AND P1, PT, R0, RZ, PT ;  /* 0x000000ff0000720c */ /* 0x000fe20003f25270 */
        /* <DEDUP_REMOVED lines=10> */
[----:B------:R-:W-:Y:S01]  /*eb10*/  UIMAD UR5, UR21, UR5, UR9 ;  /* 0x00000005150572a4 */ /* 0x000fe2000f8e0209 */
[----:B------:R-:W-:Y:S01]  /*eb20*/  ISETP.GE.AND P0, PT, R17, UR12, PT ;  /* 0x0000000c11007c0c */ /* 0x000fe2000bf06270 */
[----:B------:R-:W-:Y:S01]  /*eb30*/  UIMAD UR8, UR11, UR8, URZ ;  /* 0x000000080b0872a4 */ /* 0x000fe2000f8e023f */
[----:B------:R-:W-:Y:S01]  /*eb40*/  ISETP.GE.AND P3, PT, R18, UR12, PT ;  /* 0x0000000c12007c0c */ /* 0x000fe2000bf66270 */
[----:B------:R-:W-:Y:S01]  /*eb50*/  @!UP1 UIMAD UR15, UR11, UR7, URZ ;  /* 0x000000070b0f92a4 */ /* 0x000fe2000f8e023f */
[----:B------:R-:W-:Y:S01]  /*eb60*/  ISETP.GE.AND P2, PT, R20, UR12, PT ;  /* 0x0000000c14007c0c */ /* 0x000fe2000bf46270 */
[----:B------:R-:W-:Y:S01]  /*eb70*/  @UP2 ULDC UR9, c[0x0][0x2c0] ;  /* 0x0000b00000092ab9 */ /* 0x000fe20000000800 */
[----:B------:R-:W-:Y:S01]  /*eb80*/  USEL UR8, UR8, URZ, UP3 ;  /* 0x0000003f08087287 */ /* 0x000fe20009800000 */
[----:B------:R-:W-:Y:S01]  /*eb90*/  VIADD R11, R13, UR5 ;  /* 0x000000050d0b7c36 */ /* 0x000fe20008000000 */
[----:B------:R-:W-:Y:S01]  /*eba0*/  @!UP2 UMOV UR9, 0x1 ;  /* 0x000000010009a882 */ /* 0x000fe20000000000 */
[----:B------:R-:W-:Y:S01]  /*ebb0*/  @!UP2 UMOV UR13, UR4 ;  /* 0x00000004000dac82 */ /* 0x000fe20008000000 */
[----:B------:R-:W-:Y:S01]  /*ebc0*/  UIMAD UR6, UR14, UR9, URZ ;  /* 0x000000090e0672a4 */ /* 0x000fe2000f8e023f */
[----:B------:R-:W-:Y:S01]  /*ebd0*/  IMAD.WIDE R6, R6, 0x80, R8 ;  /* 0x0000008006067825 */ /* 0x000fe200078e0208 */
[----:B------:R-:W-:Y:S01]  /*ebe0*/  UIMAD UR13, UR21, UR13, UR8 ;  /* 0x0000000d150d72a4 */ /* 0x000fe2000f8e0208 */
[----:B------:R-:W-:Y:S01]  /*ebf0*/  UMOV UR26, URZ ;  /* 0x0000003f001a7c82 */ /* 0x000fe20008000000 */
[----:B------:R-:W-:Y:S01]  /*ec00*/  @!UP3 UMOV UR26, UR15 ;  /* 0x0000000f001abc82 */ /* 0x000fe20008000000 */
[----:B------:R-:W-:Y:S01]  /*ec10*/  UMOV UR27, URZ ;  /* 0x0000003f001b7c82 */ /* 0x000fe20008000000 */
[----:B------:R-:W-:Y:S01]  /*ec20*/  USHF.R.S32.HI UR4, URZ, 0x1f, UR6 ;  /* 0x0000001f3f047899 */ /* 0x000fe20008011406 */
[----:B------:R-:W-:Y:S01]  /*ec30*/  VIADD R22, R8, 0x40 ;  /* 0x0000004008167836 */ /* 0x000fe20000000000 */
[----:B------:R-:W-:Y:S01]  /*ec40*/  @!UP3 USHF.R.S32.HI UR27, URZ, 0x1f, UR15 ;  /* 0x0000001f3f1bb899 */ /* 0x000fe2000801140f */
[----:B------:R-:W-:Y:S01]  /*ec50*/  VIADD R15, R14, 0x40 ;  /* 0x000000400e0f7836 */ /* 0x000fe20000000000 */
[----:B------:R-:W-:-:S02]  /*ec60*/  USHF.R.S32.HI UR7, URZ, 0x1f, UR13 ;  /* 0x0000001f3f077899 */ /* 0x000fc4000801140d */
[----:B------:R-:W-:-:S04]  /*ec70*/  UIADD3 UR6, UP1, UP0, UR6, UR26, UR13 ;  /* 0x0000001a06067290 */ /* 0x000fc8000f83e00d */
[----:B------:R-:W-:Y:S01]  /*ec80*/  UIADD3.X UR26, UR4, UR27, UR7, UP1, UP0 ;  /* 0x0000001b041a7290 */ /* 0x000fe20008fe0407 */
[----:B------:R-:W-:Y:S11]  /*ec90*/  @P4 BRA `(.L_x_197) ;  /* 0x0000000000384947 */ /* 0x000ff60003800000 */
[----:B------:R-:W-:Y:S01]  /*eca0*/  ULDC.64 UR4, c[0x0][0x298] ;  /* 0x0000a60000047ab9 */ /* 0x000fe20000000a00 */
[----:B------:R-:W-:Y:S01]  /*ecb0*/  IMAD.MOV.U32 R10, RZ, RZ, R12 ;  /* 0x000000ffff0a7224 */ /* 0x000fe200078e000c */
[----:B------:R-:W-:Y:S01]  /*ecc0*/  ULDC UR7, c[0x0][0x2d0] ;  /* 0x0000b40000077ab9 */ /* 0x000fe20000000800 */
[----:B------:R-:W-:Y:S01]  /*ecd0*/  IMAD R0, R7, UR4, RZ ;  /* 0x0000000407007c24 */ /* 0x000fe2000f8e02ff */
[----:B------:R-:W-:Y:S01]  /*ece0*/  ISETP.GE.AND P5, PT, R14, UR7, PT ;  /* 0x000000070e007c0c */ /* 0x000fe2000bfa6270 */
[----:B------:R-:W-:Y:S01]  /*ecf0*/  IMAD.WIDE.U32 R4, R6, UR4, R10 ;  /* 0x0000000406047c25 */ /* 0x000fe2000f8e000a */
[----:B------:R-:W-:-:S03]  /*ed00*/  ISETP.GE.AND P4, PT, R15, UR7, PT ;  /* 0x000000070f007c0c */ /* 0x000fc6000bf86270 */
[----:B------:R-:W-:Y:S01]  /*ed10*/  IMAD R0, R6, UR5, R0 ;  /* 0x0000000506007c24 */ /* 0x000fe2000f8e0200 */
[----:B------:R-:W-:Y:S02]  /*ed20*/  ULDC.64 UR4, c[0x0][0x280] ;  /* 0x0000a00000047ab9 */ /* 0x000fe40000000a00 */
[----:B------:R-:W-:Y:S02]  /*ed30*/  LEA R2, P6, R4, UR4, 0x1 ;  /* 0x0000000404027c11 */ /* 0x000fe4000f8c08ff */
[----:B------:R-:W-:-:S04]  /*ed40*/  IADD3 R0, R5, R0, RZ ;  /* 0x0000000005007210 */ /* 0x000fc80007ffe0ff */
[----:B------:R-:W-:-:S05]  /*ed50*/  LEA.HI.X R3, R4, UR5, R0, 0x1, P6 ;  /* 0x0000000504037c11 */ /* 0x000fca000b0f0c00 */
[----:B------:R1:W-:Y:S04]  /*ed60*/  @!P5 STG.E.128 desc[UR18][R2.64], RZ ;  /* 0x000000ff0200d986 */ /* 0x0003e8000c101d12 */
[----:B------:R1:W-:Y:S02]  /*ed70*/  @!P4 STG.E.128 desc[UR18][R2.64+0x80], RZ ;  /* 0x000080ff0200c986 */ /* 0x0003e4000c101d12 */
.L_x_197:
[----:B------:R-:W-:Y:S05]  /*ed80*/  BSYNC B0 ;  /* 0x0000000000007941 */ /* 0x000fea0003800000 */
.L_x_196:
[----:B------:R-:W-:Y:S01]  /*ed90*/  BSSY B0, `(.L_x_198) ;  /* 0x0000015000007945 */ /* 0x000fe20003800000 */
[----:B------:R-:W-:Y:S02]  /*eda0*/  ISETP.GE.AND P4, PT, R22, UR12, PT ;  /* 0x0000000c16007c0c */ /* 0x000fe4000bf86270 */
[----:B------:R-:W-:Y:S01]  /*edb0*/  IADD3 R21, R8, 0x50, RZ ;  /* 0x0000005008157810 */ /* 0x000fe20007ffe0ff */
[----:B------:R-:W-:Y:S05]  /*edc0*/  @P0 BRA `(.L_x_199) ;  /* 0x0000000000440947 */ /* 0x000fea0003800000 */
[----:B------:R-:W-:Y:S01]  /*edd0*/  IADD3 R0, P0, R6, 0x10, RZ ;  /* 0x0000001006007810 */ /* 0x000fe20007f1e0ff */
[----:B------:R-:W-:Y:S01]  /*ede0*/  ULDC.64 UR4, c[0x0][0x298] ;  /* 0x0000a60000047ab9 */ /* 0x000fe20000000a00 */
[----:B------:R-:W-:Y:S01]  /*edf0*/  MOV R5, R11 ;  /* 0x0000000b00057202 */ /* 0x000fe20000000f00 */
[----:B------:R-:W-:Y:S01]  /*ee00*/  IMAD.MOV.U32 R4, RZ, RZ, R12 ;  /* 0x000000ffff047224 */ /* 0x000fe200078e000c */
[----:B------:R-:W-:Y:S01]  /*ee10*/  ULDC UR7, c[0x0][0x2d0] ;  /* 0x0000b40000077ab9 */ /* 0x000fe20000000800 */
[----:B-1----:R-:W-:Y:S01]  /*ee20*/  IMAD.X R2, RZ, RZ, R7, P0 ;  /* 0x000000ffff027224 */ /* 0x002fe200000e0607 */
[----:B------:R-:W-:Y:S01]  /*ee30*/  ISETP.GE.AND P5, PT, R14, UR7, PT ;  /* 0x000000070e007c0c */ /* 0x000fe2000bfa6270 */
[----:B------:R-:W-:Y:S01]  /*ee40*/  IMAD.WIDE.U32 R4, R0, UR4, R4 ;  /* 0x0000000400047c25 */ /* 0x000fe2000f8e0004 */
[----:B------:R-:W-:-:S03]  /*ee50*/  ISETP.GE.AND P0, PT, R15, UR7, PT ;  /* 0x000000070f007c0c */ /* 0x000fc6000bf06270 */
[----:B------:R-:W-:-:S04]  /*ee60*/  IMAD R2, R2, UR4, RZ ;  /* 0x0000000402027c24 */ /* 0x000fc8000f8e02ff */
[----:B------:R-:W-:Y:S01]  /*ee70*/  IMAD R0, R0, UR5, R2 ;  /* 0x0000000500007c24 */ /* 0x000fe2000f8e0202 */
[----:B------:R-:W-:Y:S02]  /*ee80*/  ULDC.64 UR4, c[0x0][0x280] ;  /* 0x0000a00000047ab9 */ /* 0x000fe40000000a00 */
[----:B------:R-:W-:Y:S01]  /*ee90*/  LEA R2, P6, R4, UR4, 0x1 ;  /* 0x0000000404027c11 */ /* 0x000fe2000f8c08ff */
[----:B------:R-:W-:-:S05]  /*eea0*/  IMAD.IADD R0, R5, 0x1, R0 ;  /* 0x0000000105007824 */ /* 0x000fca00078e0200 */
[----:B------:R-:W-:-:S05]  /*eeb0*/  LEA.HI.X R3, R4, UR5, R0, 0x1, P6 ;  /* 0x0000000504037c11 */ /* 0x000fca000b0f0c00 */
[----:B------:R2:W-:Y:S04]  /*eec0*/  @!P5 STG.E.128 desc[UR18][R2.64], RZ ;  /* 0x000000ff0200d986 */ /* 0x0005e8000c101d12 */
[----:B------:R2:W-:Y:S02]  /*eed0*/  @!P0 STG.E.128 desc[UR18][R2.64+0x80], RZ ;  /* 0x000080ff02008986 */ /* 0x0005e4000c101d12 */
.L_x_199:
[----:B------:R-:W-:Y:S05]  /*eee0*/  BSYNC B0 ;  /* 0x0000000000007941 */ /* 0x000fea0003800000 */
.L_x_198:
        /* <DEDUP_REMOVED lines=9> */
[----:B-12---:R-:W-:Y:S01]  /*ef80*/  IMAD.X R2, RZ, RZ, R7, P3 ;  /* 0x000000ffff027224 */ /* 0x006fe200018e0607 */
        /* <DEDUP_REMOVED lines=11> */
.L_x_201:
[----:B------:R-:W-:Y:S05]  /*f040*/  BSYNC B0 ;  /* 0x0000000000007941 */ /* 0x000fea0003800000 */
.L_x_200:
        /* <DEDUP_REMOVED lines=9> */
[----:B-123--:R-:W-:Y:S01]  /*f0e0*/  IMAD.X R2, RZ, RZ, R7, P2 ;  /* 0x000000ffff027224 */ /* 0x00efe200010e0607 */
        /* <DEDUP_REMOVED lines=11> */
.L_x_203:
[----:B------:R-:W-:Y:S05]  /*f1a0*/  BSYNC B0 ;  /* 0x0000000000007941 */ /* 0x000fea0003800000 */
.L_x_202:
[----:B------:R-:W-:Y:S01]  /*f1b0*/  BSSY B0, `(.L_x_204) ;  /* 0x0000014000007945 */ /* 0x000fe20003800000 */
[----:B------:R-:W-:-:S03]  /*f1c0*/  ISETP.GE.AND P2, PT, R16, UR12, PT ;  /* 0x0000000c10007c0c */ /* 0x000fc6000bf46270 */
[----:B------:R-:W-:Y:S10]  /*f1d0*/  @P4 BRA `(.L_x_205) ;  /* 0x0000000000444947 */ /* 0x000ff40003800000 */
[----:B------:R-:W-:Y:S01]  /*f1e0*/  IADD3 R0, P4, R6, 0x40, RZ ;  /* 0x0000004006007810 */ /* 0x000fe20007f9e0ff */
[----:B------:R-:W-:Y:S01]  /*f1f0*/  ULDC.64 UR4, c[0x0][0x298] ;  /* 0x0000a60000047ab9 */ /* 0x000fe20000000a00 */
[----:B------:R-:W-:Y:S01]  /*f200*/  MOV R5, R11 ;  /* 0x0000000b00057202 */ /* 0x000fe20000000f00 */
[----:B------:R-:W-:Y:S01]  /*f210*/  IMAD.MOV.U32 R4, RZ, RZ, R12 ;  /* 0x000000ffff047224 */ /* 0x000fe200078e000c */
[----:B------:R-:W-:Y:S01]  /*f220*/  ULDC UR7, c[0x0][0x2d0] ;  /* 0x0000b40000077ab9 */ /* 0x000fe20000000800 */
[----:B-1234-:R-:W-:Y:S01]  /*f230*/  IMAD.X R2, RZ, RZ, R7, P4 ;  /* 0x000000ffff027224 */ /* 0x01efe200020e0607 */
        /* <DEDUP_REMOVED lines=11> */
.L_x_205:
[----:B------:R-:W-:Y:S05]  /*f2f0*/  BSYNC B0 ;  /* 0x0000000000007941 */ /* 0x000fea0003800000 */
.L_x_204:
[----:B------:R-:W-:Y:S01]  /*f300*/  BSSY B0, `(.L_x_206) ;  /* 0x0000014000007945 */ /* 0x000fe20003800000 */
[----:B------:R-:W-:-:S03]  /*f310*/  ISETP.GE.OR P5, PT, R8, UR12, P1 ;  /* 0x0000000c08007c0c */ /* 0x000fc60008fa6670 */
        /* <DEDUP_REMOVED lines=18> */
.L_x_207:
[----:B------:R-:W-:Y:S05]  /*f440*/  BSYNC B0 ;  /* 0x0000000000007941 */ /* 0x000fea0003800000 */
.L_x_206:
        /* <DEDUP_REMOVED lines=20> */
.L_x_209:
[----:B------:R-:W-:Y:S05]  /*f590*/  BSYNC B0 ;  /* 0x0000000000007941 */ /* 0x000fea0003800000 */
.L_x_208:
[----:B------:R-:W-:Y:S01]  /*f5a0*/  BSSY B0, `(.L_x_210) ;  /* 0x0000014000007945 */ /* 0x000fe20003800000 */
[----:B------:R-:W-:-:S03]  /*f5b0*/  ISETP.GE.OR P6, PT, R18, UR12, P1 ;  /* 0x0000000c12007c0c */ /* 0x000fc60008fc6670 */
[----:B------:R-:W-:Y:S10]  /*f5c0*/  @P2 BRA `(.L_x_211) ;  /* 0x0000000000442947 */ /* 0x000ff40003800000 */
[----:B------:R-:W-:Y:S01]  /*f5d0*/  IADD3 R0, P2, R6, 0x70, RZ ;  /* 0x0000007006007810 */ /* 0x000fe20007f5e0ff */
[----:B------:R-:W-:Y:S01]  /*f5e0*/  ULDC.64 UR4, c[0x0][0x298] ;  /* 0x0000a60000047ab9 */ /* 0x000fe20000000a00 */
[----:B-1234-:R-:W-:Y:S01]  /*f5f0*/  MOV R3, R11 ;  /* 0x0000000b00037202 */ /* 0x01efe20000000f00 */
[----:B------:R-:W-:Y:S01]  /*f600*/  IMAD.MOV.U32 R2, RZ, RZ, R12 ;  /* 0x000000ffff027224 */ /* 0x000fe200078e000c */
[----:B------:R-:W-:Y:S01]  /*f610*/  ULDC UR7, c[0x0][0x2d0] ;  /* 0x0000b40000077ab9 */ /* 0x000fe20000000800 */
[----:B------:R-:W-:Y:S01]  /*f620*/  IMAD.X R6, RZ, RZ, R7, P2 ;  /* 0x000000ffff067224 */ /* 0x000fe200010e0607 */
        /* <DEDUP_REMOVED lines=11> */
.L_x_211:
[----:B------:R-:W-:Y:S05]  /*f6e0*/  BSYNC B0 ;  /* 0x0000000000007941 */ /* 0x000fea0003800000 */
.L_x_210:
[----:B------:R-:W-:Y:S04]  /*f6f0*/  BSSY B0, `(.L_x_212) ;  /* 0x000000a000007945 */ /* 0x000fe80003800000 */
[----:B------:R-:W-:Y:S05]  /*f700*/  @P5 BRA `(.L_x_213) ;  /* 0x0000000000205947 */ /* 0x000fea0003800000 */
[----:B------:R-:W-:Y:S01]  /*f710*/  IMAD R0, R8, UR9, RZ ;  /* 0x0000000908007c24 */ /* 0x000fe2000f8e02ff */
[----:B------:R-:W-:-:S04]  /*f720*/  ULDC.64 UR4, c[0x0][0x2b0] ;  /* 0x0000ac0000047ab9 */ /* 0x000fc80000000a00 */
[----:B-1234-:R-:W-:-:S04]  /*f730*/  IADD3 R3, P2, R0, UR6, RZ ;  /* 0x0000000600037c10 */ /* 0x01efc8000ff5e0ff */
[----:B------:R-:W-:Y:S02]  /*f740*/  LEA.HI.X.SX32 R0, R0, UR26, 0x1, P2 ;  /* 0x0000001a00007c11 */ /* 0x000fe400090f0eff */
[----:B------:R-:W-:-:S04]  /*f750*/  LEA R2, P2, R3, UR4, 0x2 ;  /* 0x0000000403027c11 */ /* 0x000fc8000f8410ff */
[----:B------:R-:W-:Y:S01]  /*f760*/  LEA.HI.X R3, R3, UR5, R0, 0x2, P2 ;  /* 0x0000000503037c11 */ /* 0x000fe200090f1400 */
[----:B------:R-:W-:-:S05]  /*f770*/  IMAD.MOV.U32 R0, RZ, RZ, 0x7f800000 ;  /* 0x7f800000ff007424 */ /* 0x000fca00078e00ff */
[----:B------:R1:W-:Y:S03]  /*f780*/  STG.E desc[UR18][R2.64], R0 ;  /* 0x0000000002007986 */ /* 0x0003e6000c101912 */
.L_x_213:
[----:B------:R-:W-:Y:S05]  /*f790*/  BSYNC B0 ;  /* 0x0000000000007941 */ /* 0x000fea0003800000 */
.L_x_212:
        /* <DEDUP_REMOVED lines=9> */
[----:B--234-:R-:W-:-:S04]  /*f830*/  IADD3 R3, P0, R0, UR6, RZ ;  /* 0x0000000600037c10 */ /* 0x01cfc8000ff1e0ff */
[----:B------:R-:W-:Y:S02]  /*f840*/  LEA.HI.X.SX32 R0, R0, UR26, 0x1, P0 ;  /* 0x0000001a00007c11 */ /* 0x000fe400080f0eff */
[----:B------:R-:W-:-:S04]  /*f850*/  LEA R2, P0, R3, UR4, 0x2 ;  /* 0x0000000403027c11 */ /* 0x000fc8000f8010ff */
[----:B------:R-:W-:Y:S01]  /*f860*/  LEA.HI.X R3, R3, UR5, R0, 0x2, P0 ;  /* 0x0000000503037c11 */ /* 0x000fe200080f1400 */
[----:B------:R-:W-:-:S05]  /*f870*/  IMAD.MOV.U32 R0, RZ, RZ, 0x7f800000 ;  /* 0x7f800000ff007424 */ /* 0x000fca00078e00ff */
[----:B------:R1:W-:Y:S03]  /*f880*/  STG.E desc[UR18][R2.64], R0 ;  /* 0x0000000002007986 */ /* 0x0003e6000c101912 */
.L_x_215:
[----:B------:R-:W-:Y:S05]  /*f890*/  BSYNC B0 ;  /* 0x0000000000007941 */ /* 0x000fea0003800000 */
.L_x_214:
[----:B------:R-:W-:Y:S04]  /*f8a0*/  BSSY B0, `(.L_x_216) ;  /* 0x000000a000007945 */ /* 0x000fe80003800000 */
[----:B------:R-:W-:Y:S05]  /*f8b0*/  @P6 BRA `(.L_x_217) ;  /* 0x0000000000206947 */ /* 0x000fea0003800000 */
        /* <DEDUP_REMOVED lines=8> */
.L_x_217:
[----:B------:R-:W-:Y:S05]  /*f940*/  BSYNC B0 ;  /* 0x0000000000007941 */ /* 0x000fea0003800000 */
.L_x_216:
        /* <DEDUP_REMOVED lines=10> */
.L_x_219:
[----:B------:R-:W-:Y:S05]  /*f9f0*/  BSYNC B0 ;  /* 0x0000000000007941 */ /* 0x000fea0003800000 */
.L_x_218:
        /* <DEDUP_REMOVED lines=10> */
.L_x_221:
[----:B------:R-:W-:Y:S05]  /*faa0*/  BSYNC B0 ;  /* 0x0000000000007941 */ /* 0x000fea0003800000 */
.L_x_220:
        /* <DEDUP_REMOVED lines=10> */
.L_x_223:
[----:B------:R-:W-:Y:S05]  /*fb50*/  BSYNC B0 ;  /* 0x0000000000007941 */ /* 0x000fea0003800000 */
.L_x_222:
        /* <DEDUP_REMOVED lines=10> */
.L_x_225:
[----:B------:R-:W-:Y:S05]  /*fc00*/  BSYNC B0 ;  /* 0x0000000000007941 */ /* 0x000fea0003800000 */
.L_x_224:
[----:B------:R-:W-:Y:S05]  /*fc10*/  @P1 EXIT ;  /* 0x000000000000194d */ /* 0x000fea0003800000 */
[----:B-1----:R-:W-:Y:S01]  /*fc20*/  IMAD R0, R16, UR9, RZ ;  /* 0x0000000910007c24 */ /* 0x002fe2000f8e02ff */
[----:B------:R-:W-:-:S04]  /*fc30*/  ULDC.64 UR4, c[0x0][0x2b0] ;  /* 0x0000ac0000047ab9 */ /* 0x000fc80000000a00 */
[----:B--234-:R-:W-:-:S04]  /*fc40*/  IADD3 R3, P0, R0, UR6, RZ ;  /* 0x0000000600037c10 */ /* 0x01cfc8000ff1e0ff */
[----:B------:R-:W-:Y:S02]  /*fc50*/  LEA.HI.X.SX32 R0, R0, UR26, 0x1, P0 ;  /* 0x0000001a00007c11 */ /* 0x000fe400080f0eff */
[----:B------:R-:W-:-:S04]  /*fc60*/  LEA R2, P0, R3, UR4, 0x2 ;  /* 0x0000000403027c11 */ /* 0x000fc8000f8010ff */
[----:B------:R-:W-:Y:S01]  /*fc70*/  LEA.HI.X R3, R3, UR5, R0, 0x2, P0 ;  /* 0x0000000503037c11 */ /* 0x000fe200080f1400 */
[----:B------:R-:W-:-:S05]  /*fc80*/  IMAD.MOV.U32 R0, RZ, RZ, 0x7f800000 ;  /* 0x7f800000ff007424 */ /* 0x000fca00078e00ff */
[----:B------:R-:W-:Y:S01]  /*fc90*/  STG.E desc[UR18][R2.64], R0 ;  /* 0x0000000002007986 */ /* 0x000fe2000c101912 */
[----:B------:R-:W-:Y:S05]  /*fca0*/  EXIT ;  /* 0x000000000000794d */ /* 0x000fea0003800000 */
.L_x_226:
        /* <DEDUP_REMOVED lines=13> */
.L_x_2919:


//--------------------- .text._ZN5flash16flash_fwd_kernelI23Flash_fwd_kernel_traitsILi128ELi128ELi64ELi4ELb0ELb0EN7cutlass10bfloat16_tE19Flash_kernel_traitsILi128ELi128ELi64ELi4ES3_EELb0ELb0ELb0ELb0ELb0ELb0ELb1ELb0EEEvNS_16Flash_fwd_paramsE --------------------------
	.section	.text._ZN5flash16flash_fwd_kernelI23Flash_fwd_kernel_traitsILi128ELi128ELi64ELi4ELb0ELb0EN7cutlass10bfloat16_tE19Flash_kernel_traitsILi128ELi128ELi64ELi4ES3_EELb0ELb0ELb0ELb0ELb0ELb0ELb1ELb0EEEvNS_16Flash_fwd_paramsE,"ax",@progbits
	.align	128
        .global         _ZN5flash16flash_fwd_kernelI23Flash_fwd_kernel_traitsILi128ELi128ELi64ELi4ELb0ELb0EN7cutlass10bfloat16_tE19Flash_kernel_traitsILi128ELi128ELi64ELi4ES3_EELb0ELb0ELb0ELb0ELb0ELb0ELb1ELb0EEEvNS_16Flash_fwd_paramsE
        .type           _ZN5flash16flash_fwd_kernelI23Flash_fwd_kernel_traitsILi128ELi128ELi64ELi4ELb0ELb0EN7cutlass10bfloat16_tE19Flash_kernel_traitsILi128ELi128ELi64ELi4ES3_EELb0ELb0ELb0ELb0ELb0ELb0ELb1ELb0EEEvNS_16Flash_fwd_paramsE,@function
        .size           _ZN5flash16flash_fwd_kernelI23Flash_fwd_kernel_traitsILi128ELi128ELi64ELi4ELb0ELb0EN7cutlass10bfloat16_tE19Flash_kernel_traitsILi128ELi128ELi64ELi4ES3_EELb0ELb0ELb0ELb0ELb0ELb0ELb1ELb0EEEvNS_16Flash_fwd_paramsE,(.L_x_2920 - _ZN5flash16flash_fwd_kernelI23Flash_fwd_kernel_traitsILi128ELi128ELi64ELi4ELb0ELb0EN7cutlass10bfloat16_tE19Flash_kernel_traitsILi128ELi128ELi64ELi4ES3_EELb0ELb0ELb0ELb0ELb0ELb0ELb1ELb0EEEvNS_16Flash_fwd_paramsE)
        .other          _ZN5flash16flash_fwd_kernelI23Flash_fwd_kernel_traitsILi128ELi128ELi64ELi4ELb0ELb0EN7cutlass10bfloat16_tE19Flash_kernel_traitsILi128ELi128ELi64ELi4ES3_EELb0ELb0ELb0ELb0ELb0ELb0ELb1ELb0EEEvNS_16Flash_fwd_paramsE,@"STO_CUDA_ENTRY STV_DEFAULT"
_ZN5flash16flash_fwd_kernelI23Flash_fwd_kernel_traitsILi128ELi128ELi64ELi4ELb0ELb0EN7cutlass10bfloat16_tE19Flash_kernel_traitsILi128ELi128ELi64ELi4ES3_EELb0ELb0ELb0ELb0ELb0ELb0ELb1ELb0EEEvNS_16Flash_fwd_paramsE:
.text._ZN5flash16flash_fwd_kernelI23Flash_fwd_kernel_traitsILi128ELi128ELi64ELi4ELb0ELb0EN7cutlass10bfloat16_tE19Flash_kernel_traitsILi128ELi128ELi64ELi4ES3_EELb0ELb0ELb0ELb0ELb0ELb0ELb1ELb0EEEvNS_16Flash_fwd_paramsE:
        /* <DEDUP_REMOVED lines=55> */
.L_x_227:
[----:B------:R-:W-:-:S05]  /*0370*/  ULDC UR7, c[0x0][0x2c8] ;  /* 0x0000b20000077ab9 */ /* 0x000fca0000000800 */
.L_x_228:
        /* <DEDUP_REMOVED lines=99> */
.L_x_230:
        /* <DEDUP_REMOVED lines=24> */
.L_x_231:
        /* <DEDUP_REMOVED lines=87> */
.L_x_233:
[----:B------:R-:W-:Y:S05]  /*10a0*/  BSYNC B0 ;  /* 0x0000000000007941 */ /* 0x000fea0003800000 */
.L_x_232:
        /* <DEDUP_REMOVED lines=34> */
.L_x_235:
[----:B------:R-:W-:Y:S05]  /*12d0*/  BSYNC B0 ;  /* 0x0000000000007941 */ /* 0x000fea0003800000 */
.L_x_234:
        /* <DEDUP_REMOVED lines=37> */
.L_x_237:
[----:B------:R-:W-:Y:S05]  /*1530*/  BSYNC B0 ;  /* 0x0000000000007941 */ /* 0x000fea0003800000 */
.L_x_236:
        /* <DEDUP_REMOVED lines=37> */
.L_x_239:
[----:B------:R-:W-:Y:S05]  /*1790*/  BSYNC B0 ;  /* 0x0000000000007941 */ /* 0x000fea0003800000 */
.L_x_238:
        /* <DEDUP_REMOVED lines=31> */
.L_x_241:
[----:B------:R-:W-:Y:S05]  /*1990*/  BSYNC B0 ;  /* 0x0000000000007941 */ /* 0x000fea0003800000 */
.L_x_240:
        /* <DEDUP_REMOVED lines=31> */
.L_x_243:
[----:B------:R-:W-:Y:S05]  /*1b90*/  BSYNC B0 ;  /* 0x0000000000007941 */ /* 0x000fea0003800000 */
.L_x_242:
        /* <DEDUP_REMOVED lines=31> */
.L_x_245:
[----:B------:R-:W-:Y:S05]  /*1d90*/  BSYNC B0 ;  /* 0x0000000000007941 */ /* 0x000fea0003800000 */
.L_x_244:
        /* <DEDUP_REMOVED lines=30> */
.L_x_247:
[----:B------:R-:W-:Y:S05]  /*1f80*/  BSYNC B0 ;  /* 0x0000000000007941 */ /* 0x000fea0003800000 */
.L_x_246:
        /* <DEDUP_REMOVED lines=45> */
.L_x_249:
[----:B------:R-:W-:Y:S05]  /*2260*/  BSYNC B0 ;  /* 0x0000000000007941 */ /* 0x000fea0003800000 */
.L_x_248:
        /* <DEDUP_REMOVED lines=27> */
.L_x_251:
[----:B------:R-:W-:Y:S05]  /*2420*/  BSYNC B0 ;  /* 0x0000000000007941 */ /* 0x000fea0003800000 */
.L_x_250:
        /* <DEDUP_REMOVED lines=26> */
.L_x_253:
[----:B------:R-:W-:Y:S05]  /*25d0*/  BSYNC B0 ;  /* 0x0000000000007941 */ /* 0x000fea0003800000 */
.L_x_252:
        /* <DEDUP_REMOVED lines=27> */
.L_x_255:
[----:B------:R-:W-:Y:S05]  /*2790*/  BSYNC B0 ;  /* 0x0000000000007941 */ /* 0x000fea0003800000 */
.L_x_254:
        /* <DEDUP_REMOVED lines=50> */
.L_x_257:
[----:B------:R-:W-:Y:S05]  /*2ac0*/  BSYNC B0 ;  /* 0x0000000000007941 */ /* 0x000fea0003800000 */
.L_x_256:
        /* <DEDUP_REMOVED lines=29> */
.L_x_259:
[----:B------:R-:W-:Y:S05]  /*2ca0*/  BSYNC B0 ;  /* 0x0000000000007941 */ /* 0x000fea0003800000 */
.L_x_258:
        /* <DEDUP_REMOVED lines=28> */
.L_x_261:
[----:B------:R-:W-:Y:S05]  /*2e70*/  BSYNC B0 ;  /* 0x0000000000007941 */ /* 0x000fea0003800000 */
.L_x_260:
        /* <DEDUP_REMOVED lines=28> */
.L_x_263:
[----:B------:R-:W-:Y:S05]  /*3040*/  BSYNC B0 ;  /* 0x0000000000007941 */ /* 0x000fea0003800000 */
.L_x_262:
[----:B------:R-:W-:Y:S01]  /*3050*/  LDSM.16.M88.4 R12, [R230] ;  /* 0x00000000e60c783b */ /* 0x000fe20000000200 */
[----:B------:R-:W-:Y:S01]  /*3060*/  R2P PR, R40, 0x6 ;  /* 0x0000000628007804 */ /* 0x000fe20000000000 */
[C---:B------:R-:W-:Y:S01]  /*3070*/  VIADD R0, R139.reuse, 0x8000 ;  /* 0x000080008b007836 */ /* 0x040fe20000000000 */
[----:B------:R-:W-:Y:S01]  /*3080*/  ULDC UR6, c[0x0][0x39c] ;  /* 0x0000e70000067ab9 */ /* 0x000fe20000000800 */
[----:B------:R-:W5:Y:S01]  /*3090*/  LDSM.16.M88.4 R24, [R139+0x8000] ;  /* 0x008000008b18783b */ /* 0x000f620000000200 */
[----:B------:R-:W-:Y:S01]  /*30a0*/  VIADD R234, R139, 0x8020 ;  /* 0x000080208bea7836 */ /* 0x000fe20000000000 */
[----:B------:R-:W-:Y:S01]  /*30b0*/  UISETP.GE.AND UP0, UPT, UR20, 0x41, UPT ;  /* 0x000000411400788c */ /* 0x000fe2000bf06270 */
[--C-:B------:R-:W-:Y:S01]  /*30c0*/  IMAD R231, R4, 0x2, R230.reuse ;  /* 0x0000000204e77824 */ /* 0x100fe200078e02e6 */
[----:B-12---:R-:W1:Y:S01]  /*30d0*/  LDSM.16.M88.4 R8, [R230+0x2000] ;  /* 0x00200000e608783b */ /* 0x006e620000000200 */
[C---:B------:R-:W-:Y:S02]  /*30e0*/  IMAD R233, R2.reuse, 0x2, R230 ;  /* 0x0000000202e97824 */ /* 0x040fe400078e02e6 */
[----:B------:R-:W-:Y:S01]  /*30f0*/  IMAD R232, R2, 0x2, R231 ;  /* 0x0000000202e87824 */ /* 0x000fe200078e02e7 */
[----:B------:R-:W2:Y:S01]  /*3100*/  LDSM.16.M88.4 R36, [R139+0x9000] ;  /* 0x009000008b24783b */ /* 0x000ea20000000200 */
[----:B------:R-:W-:-:S02]  /*3110*/  IMAD.SHL.U32 R5, R168, 0x2, RZ ;  /* 0x00000002a8057824 */ /* 0x000fc400078e00ff */
[----:B------:R-:W-:Y:S01]  /*3120*/  @P1 VIADD R234, R0, 0xffffffe0 ;  /* 0xffffffe000ea1836 */ /* 0x000fe20000000000 */
[----:B------:R-:W2:Y:S01]  /*3130*/  LDSM.16.M88.4 R28, [R139+0x8800] ;  /* 0x008800008b1c783b */ /* 0x000ea20000000200 */
[----:B------:R-:W-:Y:S01]  /*3140*/  MOV R0, 0x40 ;  /* 0x0000004000007802 */ /* 0x000fe20000000f00 */
[----:B------:R-:W-:Y:S01]  /*3150*/  IMAD.U32 R3, RZ, RZ, UR5 ;  /* 0x00000005ff037e24 */ /* 0x000fe2000f8e00ff */
[----:B------:R-:W-:Y:S01]  /*3160*/  LOP3.LUT R5, R5, 0x6, RZ, 0xc0, !PT ;  /* 0x0000000605057812 */ /* 0x000fe200078ec0ff */
[----:B------:R-:W2:Y:S01]  /*3170*/  LDSM.16.M88.4 R32, [R139+0x9800] ;  /* 0x009800008b20783b */ /* 0x000ea20000000200 */
[----:B------:R-:W-:Y:S01]  /*3180*/  SEL R0, R0, 0xffffffc0, !P2 ;  /* 0xffffffc000007807 */ /* 0x000fe20005000000 */
[C---:B------:R-:W-:Y:S01]  /*3190*/  VIADD R241, R234.reuse, 0x800 ;  /* 0x00000800eaf17836 */ /* 0x040fe20000000000 */
[----:B------:R-:W-:Y:S01]  /*31a0*/  IADD3 R240, R234, 0x1000, RZ ;  /* 0x00001000eaf07810 */ /* 0x000fe20007ffe0ff */
[----:B------:R-:W-:Y:S01]  /*31b0*/  LDSM.16.M88.4 R20, [R231] ;  /* 0x00000000e714783b */ /* 0x000fe20000000200 */
[----:B------:R-:W-:Y:S01]  /*31c0*/  IADD3 R228, R0, R234, RZ ;  /* 0x000000ea00e47210 */ /* 0x000fe20007ffe0ff */
[----:B------:R-:W-:Y:S01]  /*31d0*/  IMAD.IADD R229, R139, 0x1, R0 ;  /* 0x000000018be57824 */ /* 0x000fe200078e0200 */
[----:B------:R-:W-:Y:S01]  /*31e0*/  IADD3 R236, R234, 0x3000, RZ ;  /* 0x00003000eaec7810 */ /* 0x000fe20007ffe0ff */
[----:B------:R-:W2:Y:S01]  /*31f0*/  LDSM.16.M88.4 R52, [R234] ;  /* 0x00000000ea34783b */ /* 0x000ea20000000200 */
[----:B------:R-:W-:-:S02]  /*3200*/  IMAD R3, R3, 0x40, R5 ;  /* 0x0000004003037824 */ /* 0x000fc400078e0205 */
[C---:B------:R-:W-:Y:S01]  /*3210*/  VIADD R239, R234.reuse, 0x1800 ;  /* 0x00001800eaef7836 */ /* 0x040fe20000000000 */
[----:B---34-:R-:W-:Y:S01]  /*3220*/  LDSM.16.M88.4 R16, [R231+0x2000] ;  /* 0x00200000e710783b */ /* 0x018fe20000000200 */
[C---:B------:R-:W-:Y:S01]  /*3230*/  VIADD R5, R3.reuse, 0x9 ;  /* 0x0000000903057836 */ /* 0x040fe20000000000 */
[C---:B------:R-:W-:Y:S01]  /*3240*/  ISETP.GE.AND P2, PT, R3.reuse, UR20, PT ;  /* 0x0000001403007c0c */ /* 0x040fe2000bf46270 */
[C---:B------:R-:W-:Y:S01]  /*3250*/  VIADD R6, R3.reuse, 0x8 ;  /* 0x0000000803067836 */ /* 0x040fe20000000000 */
[----:B------:R-:W3:Y:S01]  /*3260*/  LDSM.16.M88.4 R60, [R234+0x1000] ;  /* 0x00100000ea3c783b */ /* 0x000ee20000000200 */
[----:B------:R-:W-:Y:S01]  /*3270*/  IADD3 R7, R3, 0x1, RZ ;  /* 0x0000000103077810 */ /* 0x000fe20007ffe0ff */
[C---:B------:R-:W-:Y:S01]  /*3280*/  VIADD R238, R234.reuse, 0x2000 ;  /* 0x00002000eaee7836 */ /* 0x040fe20000000000 */
[----:B------:R-:W-:Y:S01]  /*3290*/  ISETP.GE.AND P6, PT, R5, UR20, PT ;  /* 0x0000001405007c0c */ /* 0x000fe2000bfc6270 */
[----:B------:R-:W4:Y:S01]  /*32a0*/  LDSM.16.M88.4 R64, [R234+0x800] ;  /* 0x00080000ea40783b */ /* 0x000f220000000200 */
[----:B------:R-:W-:Y:S01]  /*32b0*/  VIADD R5, R3, 0x18 ;  /* 0x0000001803057836 */ /* 0x000fe20000000000 */
[----:B------:R-:W-:Y:S01]  /*32c0*/  ISETP.GE.AND P1, PT, R7, UR20, PT ;  /* 0x0000001407007c0c */ /* 0x000fe2000bf26270 */
[----:B------:R-:W-:Y:S01]  /*32d0*/  VIADD R7, R3, 0x10 ;  /* 0x0000001003077836 */ /* 0x000fe20000000000 */
[-C--:B-----5:R-:W-:Y:S01]  /*32e0*/  HMMA.16816.F32.BF16 R72, R12, R24.reuse, RZ ;  /* 0x000000180c48723c */ /* 0x0a0fe200000418ff */
[----:B------:R-:W-:Y:S01]  /*32f0*/  LDSM.16.M88.4 R48, [R233] ;  /* 0x00000000e930783b */ /* 0x000fe20000000200 */
[----:B------:R-:W-:Y:S01]  /*3300*/  ISETP.GE.AND P3, PT, R5, UR20, PT ;  /* 0x0000001405007c0c */ /* 0x000fe2000bf66270 */
[----:B------:R-:W-:Y:S01]  /*3310*/  VIADD R237, R234, 0x2800 ;  /* 0x00002800eaed7836 */ /* 0x000fe20000000000 */
[----:B------:R-:W-:Y:S01]  /*3320*/  ISETP.GE.AND P0, PT, R6, UR20, PT ;  /* 0x0000001406007c0c */ /* 0x000fe2000bf06270 */
[----:B------:R-:W-:Y:S01]  /*3330*/  LDSM.16.M88.4 R56, [R234+0x1800] ;  /* 0x00180000ea38783b */ /* 0x000fe20000000200 */
[----:B-1----:R-:W-:Y:S01]  /*3340*/  HMMA.16816.F32.BF16 R84, R8, R24, RZ ;  /* 0x000000180854723c */ /* 0x002fe200000418ff */
[----:B------:R-:W-:Y:S01]  /*3350*/  ISETP.GE.AND P5, PT, R7, UR20, PT ;  /* 0x0000001407007c0c */ /* 0x000fe2000bfa6270 */
[----:B------:R-:W-:Y:S01]  /*3360*/  VIADD R235, R234, 0x3800 ;  /* 0x00003800eaeb7836 */ /* 0x000fe20000000000 */
[----:B------:R-:W-:Y:S01]  /*3370*/  LDSM.16.M88.4 R108, [R229+0x9800] ;  /* 0x00980000e56c783b */ /* 0x000fe20000000200 */
[----:B------:R-:W-:-:S02]  /*3380*/  IADD3 R6, R3, 0x11, RZ ;  /* 0x0000001103067810 */ /* 0x000fc40007ffe0ff */
[----:B------:R-:W-:Y:S01]  /*3390*/  HMMA.16816.F32.BF16 R80, R8, R26, RZ ;  /* 0x0000001a0850723c */ /* 0x000fe200000418ff */
[----:B------:R-:W0:Y:S01]  /*33a0*/  LDGDEPBAR ;  /* 0x00000000000079af */ /* 0x000e220000000000 */
[----:B------:R-:W-:-:S04]  /*33b0*/  ISETP.GE.AND P4, PT, R6, UR20, PT ;  /* 0x0000001406007c0c */ /* 0x000fc8000bf86270 */
[----:B------:R-:W-:Y:S01]  /*33c0*/  HMMA.16816.F32.BF16 R144, R12, R26, RZ ;  /* 0x0000001a0c90723c */ /* 0x000fe200000418ff */
[----:B------:R-:W1:Y:S05]  /*33d0*/  LDSM.16.M88.4 R24, [R229+0x8000] ;  /* 0x00800000e518783b */ /* 0x000e6a0000000200 */
[C---:B--2---:R-:W-:Y:S06]  /*33e0*/  HMMA.16816.F32.BF16 R44, R8.reuse, R36, RZ ;  /* 0x00000024082c723c */ /* 0x044fec00000418ff */
[C---:B------:R-:W-:Y:S06]  /*33f0*/  HMMA.16816.F32.BF16 R68, R8.reuse, R28, RZ ;  /* 0x0000001c0844723c */ /* 0x040fec00000418ff */
[----:B------:R-:W-:Y:S06]  /*3400*/  HMMA.16816.F32.BF16 R76, R8, R30, RZ ;  /* 0x0000001e084c723c */ /* 0x000fec00000418ff */
[C---:B------:R-:W-:Y:S06]  /*3410*/  HMMA.16816.F32.BF16 R104, R12.reuse, R28, RZ ;  /* 0x0000001c0c68723c */ /* 0x040fec00000418ff */
[C---:B------:R-:W-:Y:S06]  /*3420*/  HMMA.16816.F32.BF16 R152, R12.reuse, R30, RZ ;  /* 0x0000001e0c98723c */ /* 0x040fec00000418ff */
[C---:B------:R-:W-:Y:S06]  /*3430*/  HMMA.16816.F32.BF16 R96, R12.reuse, R36, RZ ;  /* 0x000000240c60723c */ /* 0x040fec00000418ff */
[C---:B------:R-:W-:Y:S06]  /*3440*/  HMMA.16816.F32.BF16 R148, R12.reuse, R38, RZ ;  /* 0x000000260c94723c */ /* 0x040fec00000418ff */
[C---:B------:R-:W-:Y:S06]  /*3450*/  HMMA.16816.F32.BF16 R28, R12.reuse, R32, RZ ;  /* 0x000000200c1c723c */ /* 0x040fec00000418ff */
[----:B------:R-:W-:Y:S06]  /*3460*/  HMMA.16816.F32.BF16 R140, R12, R34, RZ ;  /* 0x000000220c8c723c */ /* 0x000fec00000418ff */
[----:B------:R-:W-:Y:S01]  /*3470*/  HMMA.16816.F32.BF16 R12, R20, R52, R72 ;  /* 0x00000034140c723c */ /* 0x000fe20000041848 */
[----:B------:R-:W-:Y:S05]  /*3480*/  LDSM.16.M88.4 R72, [R228] ;  /* 0x00000000e448783b */ /* 0x000fea0000000200 */
[C---:B------:R-:W-:Y:S06]  /*3490*/  HMMA.16816.F32.BF16 R40, R8.reuse, R32, RZ ;  /* 0x000000200828723c */ /* 0x040fec00000418ff */
[C---:B------:R-:W-:Y:S01]  /*34a0*/  HMMA.16816.F32.BF16 R88, R8.reuse, R38, RZ ;  /* 0x000000260858723c */ /* 0x040fe200000418ff */
[----:B------:R-:W-:Y:S05]  /*34b0*/  LDSM.16.M88.4 R36, [R230+0x4000] ;  /* 0x00400000e624783b */ /* 0x000fea0000000200 */
[----:B------:R-:W-:Y:S01]  /*34c0*/  HMMA.16816.F32.BF16 R100, R8, R34, RZ ;  /* 0x000000220864723c */ /* 0x000fe200000418ff */
[----:B------:R-:W2:Y:S05]  /*34d0*/  LDSM.16.M88.4 R8, [R233+0x2000] ;  /* 0x00200000e908783b */ /* 0x000eaa0000000200 */
[C---:B---3--:R-:W-:Y:S01]  /*34e0*/  HMMA.16816.F32.BF16 R120, R16.reuse, R60, R44 ;  /* 0x0000003c1078723c */ /* 0x048fe2000004182c */
[----:B------:R-:W3:Y:S05]  /*34f0*/  LDSM.16.M88.4 R44, [R232] ;  /* 0x00000000e82c783b */ /* 0x000eea0000000200 */
[C---:B----4-:R-:W-:Y:S01]  /*3500*/  HMMA.16816.F32.BF16 R32, R16.reuse, R64, R68 ;  /* 0x000000401020723c */ /* 0x050fe20000041844 */
[----:B------:R-:W4:Y:S05]  /*3510*/  LDSM.16.M88.4 R68, [R229+0x8800] ;  /* 0x00880000e544783b */ /* 0x000f2a0000000200 */
[----:B------:R-:W-:Y:S01]  /*3520*/  HMMA.16816.F32.BF16 R112, R16, R52, R84 ;  /* 0x000000341070723c */ /* 0x000fe20000041854 */
[----:B------:R-:W-:Y:S05]  /*3530*/  LDSM.16.M88.4 R84, [R229+0x9000] ;  /* 0x00900000e554783b */ /* 0x000fea0000000200 */
[----:B-1----:R-:W-:Y:S06]  /*3540*/  HMMA.16816.F32.BF16 R12, R48, R24, R12 ;  /* 0x00000018300c723c */ /* 0x002fec000004180c */
[C---:B------:R-:W-:Y:S01]  /*3550*/  HMMA.16816.F32.BF16 R116, R16.reuse, R56, R40 ;  /* 0x000000381074723c */ /* 0x040fe20000041828 */
[----:B------:R-:W1:Y:S05]  /*3560*/  LDSM.16.M88.4 R40, [R232+0x2000] ;  /* 0x00200000e828783b */ /* 0x000e6a0000000200 */
[C---:B------:R-:W-:Y:S01]  /*3570*/  HMMA.16816.F32.BF16 R128, R16.reuse, R54, R80 ;  /* 0x000000361080723c */ /* 0x040fe20000041850 */
[----:B------:R-:W5:Y:S05]  /*3580*/  LDSM.16.M88.4 R80, [R139+0xa000] ;  /* 0x00a000008b50783b */ /* 0x000f6a0000000200 */
[C---:B------:R-:W-:Y:S06]  /*3590*/  HMMA.16816.F32.BF16 R92, R16.reuse, R62, R88 ;  /* 0x0000003e105c723c */ /* 0x040fec0000041858 */
[C---:B------:R-:W-:Y:S01]  /*35a0*/  HMMA.16816.F32.BF16 R124, R16.reuse, R66, R76 ;  /* 0x00000042107c723c */ /* 0x040fe2000004184c */
[----:B------:R-:W-:Y:S05]  /*35b0*/  LDSM.16.M88.4 R76, [R234+0x2000] ;  /* 0x00200000ea4c783b */ /* 0x000fea0000000200 */
[----:B------:R-:W-:Y:S06]  /*35c0*/  HMMA.16816.F32.BF16 R88, R16, R58, R100 ;  /* 0x0000003a1058723c */ /* 0x000fec0000041864 */
[----:B--2---:R-:W-:Y:S06]  /*35d0*/  HMMA.16816.F32.BF16 R16, R8, R24, R112 ;  /* 0x000000180810723c */ /* 0x004fec0000041870 */
[----:B---3--:R-:W-:Y:S06]  /*35e0*/  HMMA.16816.F32.BF16 R12, R44, R72, R12 ;  /* 0x000000482c0c723c */ /* 0x008fec000004180c */
[C---:B------:R-:W-:Y:S06]  /*35f0*/  HMMA.16816.F32.BF16 R52, R20.reuse, R54, R144 ;  /* 0x000000361434723c */ /* 0x040fec0000041890 */
[----:B------:R-:W-:Y:S06]  /*3600*/  HMMA.16816.F32.BF16 R144, R20, R62, R148 ;  /* 0x0000003e1490723c */ /* 0x000fec0000041894 */
[----:B----4-:R-:W-:Y:S01]  /*3610*/  HMMA.16816.F32.BF16 R148, R8, R68, R32 ;  /* 0x000000440894723c */ /* 0x010fe20000041820 */
[----:B------:R-:W2:Y:S05]  /*3620*/  LDSM.16.M88.4 R32, [R230+0x6000] ;  /* 0x00600000e620783b */ /* 0x000eaa0000000200 */
[C---:B------:R-:W-:Y:S01]  /*3630*/  HMMA.16816.F32.BF16 R164, R20.reuse, R56, R28 ;  /* 0x0000003814a4723c */ /* 0x040fe2000004181c */
[----:B------:R-:W3:Y:S05]  /*3640*/  LDSM.16.M88.4 R28, [R231+0x4000] ;  /* 0x00400000e71c783b */ /* 0x000eea0000000200 */
[C---:B------:R-:W-:Y:S06]  /*3650*/  HMMA.16816.F32.BF16 R100, R20.reuse, R64, R104 ;  /* 0x000000401464723c */ /* 0x040fec0000041868 */
[C---:B------:R-:W-:Y:S06]  /*3660*/  HMMA.16816.F32.BF16 R64, R20.reuse, R66, R152 ;  /* 0x000000421440723c */ /* 0x040fec0000041898 */
[C---:B------:R-:W-:Y:S01]  /*3670*/  HMMA.16816.F32.BF16 R104, R20.reuse, R60, R96 ;  /* 0x0000003c1468723c */ /* 0x040fe20000041860 */
[----:B------:R-:W-:Y:S05]  /*3680*/  LDSM.16.M88.4 R60, [R229+0xa000] ;  /* 0x00a00000e53c783b */ /* 0x000fea0000000200 */
[----:B------:R-:W-:Y:S01]  /*3690*/  HMMA.16816.F32.BF16 R152, R20, R58, R140 ;  /* 0x0000003a1498723c */ /* 0x000fe2000004188c */
[----:B------:R-:W-:Y:S05]  /*36a0*/  LDSM.16.M88.4 R56, [R228+0x800] ;  /* 0x00080000e438783b */ /* 0x000fea0000000200 */
[----:B-1----:R-:W-:Y:S06]  /*36b0*/  HMMA.16816.F32.BF16 R20, R40, R72, R16 ;  /* 0x000000482814723c */ /* 0x002fec0000041810 */
[----:B------:R-:W-:Y:S06]  /*36c0*/  HMMA.16816.F32.BF16 R96, R8, R26, R128 ;  /* 0x0000001a0860723c */ /* 0x000fec0000041880 */
[----:B-----5:R-:W-:Y:S01]  /*36d0*/  HMMA.16816.F32.BF16 R16, R36, R80, R12 ;  /* 0x000000502410723c */ /* 0x020fe2000004180c */
[----:B------:R-:W1:Y:S05]  /*36e0*/  LDSM.16.M88.4 R12, [R231+0x6000] ;  /* 0x00600000e70c783b */ /* 0x000e6a0000000200 */
[----:B------:R-:W-:Y:S01]  /*36f0*/  HMMA.16816.F32.BF16 R24, R48, R26, R52 ;  /* 0x0000001a3018723c */ /* 0x000fe20000041834 */
[----:B------:R-:W-:Y:S05]  /*3700*/  LDSM.16.M88.4 R52, [R228+0x1000] ;  /* 0x00100000e434783b */ /* 0x000fea0000000200 */
[C---:B------:R-:W-:Y:S06]  /*3710*/  HMMA.16816.F32.BF16 R128, R8.reuse, R70, R124 ;  /* 0x000000460880723c */ /* 0x040fec000004187c */
[C---:B------:R-:W-:Y:S06]  /*3720*/  HMMA.16816.F32.BF16 R156, R8.reuse, R84, R120 ;  /* 0x00000054089c723c */ /* 0x040fec0000041878 */
[C---:B------:R-:W-:Y:S06]  /*3730*/  HMMA.16816.F32.BF16 R160, R8.reuse, R108, R116 ;  /* 0x0000006c08a0723c */ /* 0x040fec0000041874 */
[C---:B------:R-:W-:Y:S06]  /*3740*/  HMMA.16816.F32.BF16 R124, R8.reuse, R86, R92 ;  /* 0x00000056087c723c */ /* 0x040fec000004185c */
[----:B------:R-:W-:Y:S01]  /*3750*/  HMMA.16816.F32.BF16 R140, R8, R110, R88 ;  /* 0x0000006e088c723c */ /* 0x000fe20000041858 */
[----:B------:R-:W4:Y:S05]  /*3760*/  LDSM.16.M88.4 R8, [R233+0x4000] ;  /* 0x00400000e908783b */ /* 0x000f2a0000000200 */
[----:B------:R-:W-:Y:S06]  /*3770*/  HMMA.16816.F32.BF16 R116, R48, R70, R64 ;  /* 0x000000463074723c */ /* 0x000fec0000041840 */
[----:B--2---:R-:W-:Y:S01]  /*3780*/  HMMA.16816.F32.BF16 R92, R32, R80, R20 ;  /* 0x00000050205c723c */ /* 0x004fe20000041814 */
[----:B------:R-:W-:Y:S05]  /*3790*/  LDSM.16.M88.4 R20, [R232+0x4000] ;  /* 0x00400000e814783b */ /* 0x000fea0000000200 */
[----:B---3--:R-:W-:Y:S01]  /*37a0*/  HMMA.16816.F32.BF16 R64, R28, R76, R16 ;  /* 0x0000004c1c40723c */ /* 0x008fe20000041810 */
[----:B------:R-:W-:Y:S05]  /*37b0*/  LDSM.16.M88.4 R16, [R232+0x6000] ;  /* 0x00600000e810783b */ /* 0x000fea0000000200 */
[----:B------:R-:W-:Y:S01]  /*37c0*/  HMMA.16816.F32.BF16 R88, R44, R74, R24 ;  /* 0x0000004a2c58723c */ /* 0x000fe20000041818 */
[----:B------:R-:W2:Y:S05]  /*37d0*/  LDSM.16.M88.4 R24, [R233+0x6000] ;  /* 0x00600000e918783b */ /* 0x000eaa0000000200 */
[----:B------:R-:W-:Y:S01]  /*37e0*/  HMMA.16816.F32.BF16 R100, R48, R68, R100 ;  /* 0x000000443064723c */ /* 0x000fe20000041864 */
[----:B------:R-:W3:Y:S05]  /*37f0*/  LDSM.16.M88.4 R68, [R228+0x2000] ;  /* 0x00200000e444783b */ /* 0x000eea0000000200 */
[----:B------:R-:W-:Y:S01]  /*3800*/  HMMA.16816.F32.BF16 R96, R40, R74, R96 ;  /* 0x0000004a2860723c */ /* 0x000fe20000041860 */
[----:B------:R-:W5:Y:S05]  /*3810*/  LDSM.16.M88.4 R72, [R139+0xa800] ;  /* 0x00a800008b48783b */ /* 0x000f6a0000000200 */
[----:B-1----:R-:W-:Y:S06]  /*3820*/  HMMA.16816.F32.BF16 R92, R12, R76, R92 ;  /* 0x0000004c0c5c723c */ /* 0x002fec000004185c */
[C---:B------:R-:W-:Y:S06]  /*3830*/  HMMA.16816.F32.BF16 R120, R48.reuse, R84, R104 ;  /* 0x000000543078723c */ /* 0x040fec0000041868 */
[----:B------:R-:W-:Y:S01]  /*3840*/  HMMA.16816.F32.BF16 R112, R48, R86, R144 ;  /* 0x000000563070723c */ /* 0x000fe20000041890 */
[----:B------:R-:W1:Y:S05]  /*3850*/  LDSM.16.M88.4 R144, [R228+0x1800] ;  /* 0x00180000e490783b */ /* 0x000e6a0000000200 */
[----:B----4-:R-:W-:Y:S06]  /*3860*/  HMMA.16816.F32.BF16 R64, R8, R60, R64 ;  /* 0x0000003c0840723c */ /* 0x010fec0000041840 */
[----:B------:R-:W-:Y:S06]  /*3870*/  HMMA.16816.F32.BF16 R84, R36, R82, R88 ;  /* 0x000000522454723c */ /* 0x000fec0000041858 */
[----:B------:R-:W-:Y:S06]  /*3880*/  HMMA.16816.F32.BF16 R100, R44, R56, R100 ;  /* 0x000000382c64723c */ /* 0x000fec0000041864 */
[----:B------:R-:W-:Y:S06]  /*3890*/  HMMA.16816.F32.BF16 R80, R32, R82, R96 ;  /* 0x000000522050723c */ /* 0x000fec0000041860 */
[C---:B------:R-:W-:Y:S06]  /*38a0*/  HMMA.16816.F32.BF16 R164, R48.reuse, R108, R164 ;  /* 0x0000006c30a4723c */ /* 0x040fec00000418a4 */
[----:B------:R-:W-:Y:S06]  /*38b0*/  HMMA.16816.F32.BF16 R152, R48, R110, R152 ;  /* 0x0000006e3098723c */ /* 0x000fec0000041898 */
[----:B--2---:R-:W-:Y:S06]  /*38c0*/  HMMA.16816.F32.BF16 R48, R24, R60, R92 ;  /* 0x0000003c1830723c */ /* 0x004fec000004185c */
[----:B------:R-:W-:Y:S06]  /*38d0*/  HMMA.16816.F32.BF16 R104, R40, R56, R148 ;  /* 0x000000382868723c */ /* 0x000fec0000041894 */
[----:B---3--:R-:W-:Y:S01]  /*38e0*/  HMMA.16816.F32.BF16 R92, R20, R68, R64 ;  /* 0x00000044145c723c */ /* 0x008fe20000041840 */
[----:B------:R-:W2:Y:S05]  /*38f0*/  LDSM.16.M88.4 R64, [R234+0x2800] ;  /* 0x00280000ea40783b */ /* 0x000eaa0000000200 */
[----:B------:R-:W-:Y:S06]  /*3900*/  HMMA.16816.F32.BF16 R84, R28, R78, R84 ;  /* 0x0000004e1c54723c */ /* 0x000fec0000041854 */
[-C--:B------:R-:W-:Y:S06]  /*3910*/  HMMA.16816.F32.BF16 R108, R40, R58.reuse, R128 ;  /* 0x0000003a286c723c */ /* 0x080fec0000041880 */
[----:B------:R-:W-:Y:S06]  /*3920*/  HMMA.16816.F32.BF16 R96, R44, R58, R116 ;  /* 0x0000003a2c60723c */ /* 0x000fec0000041874 */
[----:B------:R-:W-:Y:S01]  /*3930*/  HMMA.16816.F32.BF16 R76, R12, R78, R80 ;  /* 0x0000004e0c4c723c */ /* 0x000fe20000041850 */
[----:B------:R-:W-:-:S04]  /*3940*/  FMUL.FTZ R0, R92, UR6 ;  /* 0x000000065c007c20 */ /* 0x000fc80008410000 */
[----:B------:R3:W-:Y:S01]  /*3950*/  MUFU.TANH R149, R0 ;  /* 0x0000000000957308 */ /* 0x0007e20000002400 */
[----:B-----5:R-:W-:Y:S06]  /*3960*/  HMMA.16816.F32.BF16 R56, R36, R72, R100 ;  /* 0x000000482438723c */ /* 0x020fec0000041864 */
[C---:B------:R-:W-:Y:S06]  /*3970*/  HMMA.16816.F32.BF16 R156, R40.reuse, R52, R156 ;  /* 0x00000034289c723c */ /* 0x040fec000004189c */
[----:B------:R-:W-:Y:S01]  /*3980*/  HMMA.16816.F32.BF16 R124, R40, R54, R124 ;  /* 0x00000036287c723c */ /* 0x000fe2000004187c */
[----:B---3--:R-:W-:-:S05]  /*3990*/  FMUL.FTZ R0, R93, UR6 ;  /* 0x000000065d007c20 */ /* 0x008fca0008410000 */
[C---:B-1----:R-:W-:Y:S01]  /*39a0*/  HMMA.16816.F32.BF16 R160, R40.reuse, R144, R160 ;  /* 0x0000009028a0723c */ /* 0x042fe200000418a0 */
[----:B------:R1:W-:Y:S05]  /*39b0*/  MUFU.TANH R148, R0 ;  /* 0x0000000000947308 */ /* 0x0003ea0000002400 */
[----:B------:R-:W-:Y:S06]  /*39c0*/  HMMA.16816.F32.BF16 R140, R40, R146, R140 ;  /* 0x00000092288c723c */ /* 0x000fec000004188c */
[C---:B------:R-:W-:Y:S06]  /*39d0*/  HMMA.16816.F32.BF16 R120, R44.reuse, R52, R120 ;  /* 0x000000342c78723c */ /* 0x040fec0000041878 */
[----:B------:R-:W-:Y:S01]  /*39e0*/  HMMA.16816.F32.BF16 R112, R44, R54, R112 ;  /* 0x000000362c70723c */ /* 0x000fe20000041870 */
[----:B-1----:R-:W-:-:S04]  /*39f0*/  FMUL.FTZ R0, R94, UR6 ;  /* 0x000000065e007c20 */ /* 0x002fc80008410000 */
[----:B------:R1:W-:Y:S01]  /*3a00*/  MUFU.TANH R138, R0 ;  /* 0x00000000008a7308 */ /* 0x0003e20000002400 */
[----:B------:R-:W-:Y:S01]  /*3a10*/  HMMA.16816.F32.BF16 R88, R16, R68, R48 ;  /* 0x000000441058723c */ /* 0x000fe20000041830 */
[----:B------:R-:W3:Y:S05]  /*3a20*/  LDSM.16.M88.4 R48, [R229+0xa800] ;  /* 0x00a80000e530783b */ /* 0x000eea0000000200 */
[----:B------:R-:W-:Y:S06]  /*3a30*/  HMMA.16816.F32.BF16 R40, R32, R72, R104 ;  /* 0x000000482028723c */ /* 0x000fec0000041868 */
[----:B------:R-:W-:Y:S01]  /*3a40*/  HMMA.16816.F32.BF16 R52, R8, R62, R84 ;  /* 0x0000003e0834723c */ /* 0x000fe20000041854 */
[----:B-1----:R-:W-:-:S05]  /*3a50*/  FMUL.FTZ R0, R95, UR6 ;  /* 0x000000065f007c20 */ /* 0x002fca0008410000 */
[----:B------:R-:W-:Y:S01]  /*3a60*/  HMMA.16816.F32.BF16 R76, R24, R62, R76 ;  /* 0x0000003e184c723c */ /* 0x000fe2000004184c */
[----:B------:R1:W-:Y:S05]  /*3a70*/  MUFU.TANH R137, R0 ;  /* 0x0000000000897308 */ /* 0x0003ea0000002400 */
[-C--:B--2---:R-:W-:Y:S06]  /*3a80*/  HMMA.16816.F32.BF16 R56, R28, R64.reuse, R56 ;  /* 0x000000401c38723c */ /* 0x084fec0000041838 */
[----:B------:R-:W-:Y:S01]  /*3a90*/  HMMA.16816.F32.BF16 R60, R12, R64, R40 ;  /* 0x000000400c3c723c */ /* 0x000fe20000041828 */
[----:B------:R-:W-:Y:S05]  /*3aa0*/  LDSM.16.M88.4 R40, [R228+0x2800] ;  /* 0x00280000e428783b */ /* 0x000fea0000000200 */
[----:B------:R-:W-:Y:S01]  /*3ab0*/  HMMA.16816.F32.BF16 R80, R20, R70, R52 ;  /* 0x000000461450723c */ /* 0x000fe20000041834 */
[----:B-1----:R-:W-:-:S04]  /*3ac0*/  FMUL.FTZ R0, R88, UR6 ;  /* 0x0000000658007c20 */ /* 0x002fc80008410000 */
[----:B------:R1:W-:Y:S01]  /*3ad0*/  MUFU.TANH R131, R0 ;  /* 0x0000000000837308 */ /* 0x0003e20000002400 */
[----:B------:R-:W-:Y:S06]  /*3ae0*/  HMMA.16816.F32.BF16 R92, R16, R70, R76 ;  /* 0x00000046105c723c */ /* 0x000fec000004184c */
[----:B---3--:R-:W-:Y:S01]  /*3af0*/  HMMA.16816.F32.BF16 R52, R8, R48, R56 ;  /* 0x000000300834723c */ /* 0x008fe20000041838 */
[----:B------:R-:W2:Y:S05]  /*3b00*/  LDSM.16.M88.4 R56, [R139+0xb000] ;  /* 0x00b000008b38783b */ /* 0x000eaa0000000200 */
[----:B------:R-:W-:Y:S01]  /*3b10*/  HMMA.16816.F32.BF16 R68, R36, R74, R96 ;  /* 0x0000004a2444723c */ /* 0x000fe20000041860 */
[----:B-1----:R-:W-:-:S05]  /*3b20*/  FMUL.FTZ R0, R89, UR6 ;  /* 0x0000000659007c20 */ /* 0x002fca0008410000 */
[----:B------:R-:W-:Y:S01]  /*3b30*/  HMMA.16816.F32.BF16 R72, R32, R74, R108 ;  /* 0x0000004a2048723c */ /* 0x000fe2000004186c */
[----:B------:R1:W-:Y:S05]  /*3b40*/  MUFU.TANH R130, R0 ;  /* 0x0000000000827308 */ /* 0x0003ea0000002400 */
[----:B------:R-:W-:-:S12]  /*3b50*/  HMMA.16816.F32.BF16 R60, R24, R48, R60 ;  /* 0x00000030183c723c */ /* 0x000fd8000004183c */
[----:B------:R-:W-:Y:S01]  /*3b60*/  HMMA.16816.F32.BF16 R68, R28, R66, R68 ;  /* 0x000000421c44723c */ /* 0x000fe20000041844 */
[----:B-1----:R-:W-:-:S04]  /*3b70*/  FMUL.FTZ R0, R90, UR6 ;  /* 0x000000065a007c20 */ /* 0x002fc80008410000 */
[----:B------:R1:W-:Y:S01]  /*3b80*/  MUFU.TANH R119, R0 ;  /* 0x0000000000777308 */ /* 0x0003e20000002400 */
[----:B------:R-:W-:Y:S01]  /*3b90*/  HMMA.16816.F32.BF16 R72, R12, R66, R72 ;  /* 0x000000420c48723c */ /* 0x000fe20000041848 */
[----:B------:R-:W-:Y:S05]  /*3ba0*/  LDSM.16.M88.4 R64, [R229+0xb000] ;  /* 0x00b00000e540783b */ /* 0x000fea0000000200 */
[----:B--2---:R-:W-:Y:S06]  /*3bb0*/  HMMA.16816.F32.BF16 R76, R36, R56, R120 ;  /* 0x00000038244c723c */ /* 0x004fec0000041878 */
[----:B------:R-:W-:Y:S01]  /*3bc0*/  HMMA.16816.F32.BF16 R84, R16, R40, R60 ;  /* 0x000000281054723c */ /* 0x000fe2000004183c */
[----:B-1----:R-:W-:-:S05]  /*3bd0*/  FMUL.FTZ R0, R91, UR6 ;  /* 0x000000065b007c20 */ /* 0x002fca0008410000 */
[----:B------:R-:W-:Y:S01]  /*3be0*/  HMMA.16816.F32.BF16 R60, R32, R56, R156 ;  /* 0x00000038203c723c */ /* 0x000fe2000004189c */
[----:B------:R1:W-:Y:S05]  /*3bf0*/  MUFU.TANH R118, R0 ;  /* 0x0000000000767308 */ /* 0x0003ea0000002400 */
[-C--:B------:R-:W-:Y:S06]  /*3c00*/  HMMA.16816.F32.BF16 R68, R8, R50.reuse, R68 ;  /* 0x000000320844723c */ /* 0x080fec0000041844 */
[----:B------:R-:W-:Y:S01]  /*3c10*/  HMMA.16816.F32.BF16 R72, R24, R50, R72 ;  /* 0x000000321848723c */ /* 0x000fe20000041848 */
[----:B-1----:R-:W-:-:S04]  /*3c20*/  FMUL.FTZ R0, R80, UR6 ;  /* 0x0000000650007c20 */ /* 0x002fc80008410000 */
[----:B------:R1:W-:-:S15]  /*3c30*/  MUFU.TANH R129, R0 ;  /* 0x0000000000817308 */ /* 0x0003de0000002400 */
[----:B------:R-:W-:-:S04]  /*3c40*/  NOP ;  /* 0x0000000000007918 */ /* 0x000fc80000000000 */
[----:B------:R-:W-:Y:S01]  /*3c50*/  HMMA.16816.F32.BF16 R88, R16, R42, R72 ;  /* 0x0000002a1058723c */ /* 0x000fe20000041848 */
[----:B-1----:R-:W-:-:S05]  /*3c60*/  FMUL.FTZ R0, R81, UR6 ;  /* 0x0000000651007c20 */ /* 0x002fca0008410000 */
[----:B------:R-:W-:Y:S01]  /*3c70*/  HMMA.16816.F32.BF16 R72, R32, R58, R124 ;  /* 0x0000003a2048723c */ /* 0x000fe2000004187c */
[----:B------:R1:W-:Y:S02]  /*3c80*/  MUFU.TANH R128, R0 ;  /* 0x0000000000807308 */ /* 0x0003e40000002400 */
[----:B-1----:R-:W-:-:S06]  /*3c90*/  FMUL.FTZ R0, R82, UR6 ;  /* 0x0000000652007c20 */ /* 0x002fcc0008410000 */
[----:B------:R1:W-:Y:S02]  /*3ca0*/  MUFU.TANH R116, R0 ;  /* 0x0000000000747308 */ /* 0x0003e40000002400 */
[----:B-1----:R-:W-:Y:S02]  /*3cb0*/  FMUL.FTZ R0, R83, UR6 ;  /* 0x0000000653007c20 */ /* 0x002fe40008410000 */
[----:B------:R-:W-:Y:S01]  /*3cc0*/  HMMA.16816.F32.BF16 R80, R20, R40, R52 ;  /* 0x000000281450723c */ /* 0x000fe20000041834 */
[----:B------:R-:W1:Y:S03]  /*3cd0*/  LDSM.16.M88.4 R52, [R234+0x3000] ;  /* 0x00300000ea34783b */ /* 0x000e660000000200 */
[----:B------:R2:W-:Y:S02]  /*3ce0*/  MUFU.TANH R117, R0 ;  /* 0x0000000000757308 */ /* 0x0005e40000002400 */
[----:B--2---:R-:W-:-:S06]  /*3cf0*/  FMUL.FTZ R0, R92, UR6 ;  /* 0x000000065c007c20 */ /* 0x004fcc0008410000 */
[----:B------:R2:W-:Y:S02]  /*3d00*/  MUFU.TANH R111, R0 ;  /* 0x00000000006f7308 */ /* 0x0005e40000002400 */
[----:B--2---:R-:W-:Y:S01]  /*3d10*/  FMUL.FTZ R0, R93, UR6 ;  /* 0x000000065d007c20 */ /* 0x004fe20008410000 */
[-C--:B-1----:R-:W-:Y:S05]  /*3d20*/  HMMA.16816.F32.BF16 R76, R28, R52.reuse, R76 ;  /* 0x000000341c4c723c */ /* 0x082fea000004184c */
[----:B------:R1:W-:Y:S01]  /*3d30*/  MUFU.TANH R110, R0 ;  /* 0x00000000006e7308 */ /* 0x0003e20000002400 */
[C---:B------:R-:W-:Y:S01]  /*3d40*/  HMMA.16816.F32.BF16 R48, R12.reuse, R52, R60 ;  /* 0x000000340c30723c */ /* 0x040fe2000004183c */
[----:B------:R-:W2:Y:S05]  /*3d50*/  LDSM.16.M88.4 R60, [R228+0x3000] ;  /* 0x00300000e43c783b */ /* 0x000eaa0000000200 */
[----:B------:R-:W-:Y:S01]  /*3d60*/  HMMA.16816.F32.BF16 R72, R12, R54, R72 ;  /* 0x000000360c48723c */ /* 0x000fe20000041848 */
[----:B-1----:R-:W-:-:S04]  /*3d70*/  FMUL.FTZ R0, R94, UR6 ;  /* 0x000000065e007c20 */ /* 0x002fc80008410000 */
[----:B------:R1:W-:-:S15]  /*3d80*/  MUFU.TANH R106, R0 ;  /* 0x00000000006a7308 */ /* 0x0003de0000002400 */
[----:B------:R-:W-:-:S04]  /*3d90*/  NOP ;  /* 0x0000000000007918 */ /* 0x000fc80000000000 */
[----:B------:R-:W-:Y:S01]  /*3da0*/  HMMA.16816.F32.BF16 R72, R24, R66, R72 ;  /* 0x000000421848723c */ /* 0x000fe20000041848 */
[----:B-1----:R-:W-:-:S04]  /*3db0*/  FMUL.FTZ R0, R95, UR6 ;  /* 0x000000065f007c20 */ /* 0x002fc80008410000 */
[----:B------:R1:W-:-:S15]  /*3dc0*/  MUFU.TANH R107, R0 ;  /* 0x00000000006b7308 */ /* 0x0003de0000002400 */
[----:B------:R-:W-:-:S04]  /*3dd0*/  NOP ;  /* 0x0000000000007918 */ /* 0x000fc80000000000 */
[----:B--2---:R-:W-:Y:S01]  /*3de0*/  HMMA.16816.F32.BF16 R72, R16, R62, R72 ;  /* 0x0000003e1048723c */ /* 0x004fe20000041848 */
[----:B-1----:R-:W-:-:S04]  /*3df0*/  FMUL.FTZ R0, R80, UR6 ;  /* 0x0000000650007c20 */ /* 0x002fc80008410000 */
[----:B------:R1:W-:Y:S02]  /*3e00*/  MUFU.TANH R109, R0 ;  /* 0x00000000006d7308 */ /* 0x0003e40000002400 */
[----:B-1----:R-:W-:-:S15]  /*3e10*/  FMUL.FTZ R0, R81, UR6 ;  /* 0x0000000651007c20 */ /* 0x002fde0008410000 */
[----:B------:R-:W-:-:S02]  /*3e20*/  NOP ;  /* 0x0000000000007918 */ /* 0x000fc40000000000 */
[----:B------:R-:W-:Y:S01]  /*3e30*/  FMUL.FTZ R72, R72, UR6 ;  /* 0x0000000648487c20 */ /* 0x000fe20008410000 */
[----:B------:R-:W-:Y:S01]  /*3e40*/  FMUL.FTZ R73, R73, UR6 ;  /* 0x0000000649497c20 */ /* 0x000fe20008410000 */
[----:B------:R-:W-:Y:S01]  /*3e50*/  FMUL.FTZ R74, R74, UR6 ;  /* 0x000000064a4a7c20 */ /* 0x000fe20008410000 */
[----:B------:R1:W-:Y:S08]  /*3e60*/  MUFU.TANH R108, R0 ;  /* 0x00000000006c7308 */ /* 0x0003f00000002400 */
[----:B------:R-:W-:Y:S08]  /*3e70*/  MUFU.TANH R72, R72 ;  /* 0x0000004800487308 */ /* 0x000ff00000002400 */
[----:B------:R-:W-:Y:S01]  /*3e80*/  MUFU.TANH R73, R73 ;  /* 0x0000004900497308 */ /* 0x000fe20000002400 */
[----:B-1----:R-:W-:-:S07]  /*3e90*/  FMUL.FTZ R0, R82, UR6 ;  /* 0x0000000652007c20 */ /* 0x002fce0008410000 */
[----:B------:R1:W2:Y:S08]  /*3ea0*/  MUFU.TANH R104, R0 ;  /* 0x0000000000687308 */ /* 0x0002b00000002400 */
[----:B------:R-:W-:Y:S01]  /*3eb0*/  MUFU.TANH R74, R74 ;  /* 0x0000004a004a7308 */ /* 0x000fe20000002400 */
[----:B-1----:R-:W-:Y:S02]  /*3ec0*/  FMUL.FTZ R0, R83, UR6 ;  /* 0x0000000653007c20 */ /* 0x002fe40008410000 */
[----:B------:R-:W-:Y:S05]  /*3ed0*/  HMMA.16816.F32.BF16 R80, R20, R42, R68 ;  /* 0x0000002a1450723c */ /* 0x000fea0000041844 */
[----:B------:R1:W3:Y:S01]  /*3ee0*/  MUFU.TANH R105, R0 ;  /* 0x0000000000697308 */ /* 0x0002e20000002400 */
[----:B------:R-:W-:Y:S06]  /*3ef0*/  HMMA.16816.F32.BF16 R40, R36, R58, R112 ;  /* 0x0000003a2428723c */ /* 0x000fec0000041870 */
[-C--:B------:R-:W-:Y:S06]  /*3f00*/  HMMA.16816.F32.BF16 R68, R8, R64.reuse, R76 ;  /* 0x000000400844723c */ /* 0x080fec000004184c */
[----:B------:R-:W-:Y:S01]  /*3f10*/  HMMA.16816.F32.BF16 R76, R24, R64, R48 ;  /* 0x00000040184c723c */ /* 0x000fe20000041830 */
[----:B-1----:R-:W-:Y:S01]  /*3f20*/  FMUL.FTZ R0, R84, UR6 ;  /* 0x0000000654007c20 */ /* 0x002fe20008410000 */
[----:B------:R-:W1:Y:S03]  /*3f30*/  LDSM.16.M88.4 R48, [R139+0xb800] ;  /* 0x00b800008b30783b */ /* 0x000e660000000200 */
[----:B------:R4:W-:Y:S07]  /*3f40*/  MUFU.TANH R103, R0 ;  /* 0x0000000000677308 */ /* 0x0009ee0000002400 */
[----:B------:R-:W-:Y:S01]  /*3f50*/  HMMA.16816.F32.BF16 R56, R28, R54, R40 ;  /* 0x000000361c38723c */ /* 0x000fe20000041828 */
[----:B------:R-:W5:Y:S04]  /*3f60*/  LDSM.16.M88.4 R40, [R234+0x3800] ;  /* 0x00380000ea28783b */ /* 0x000f680000000200 */
[----:B------:R-:W3:Y:S01]  /*3f70*/  LDSM.16.M88.4 R52, [R229+0xb800] ;  /* 0x00b80000e534783b */ /* 0x000ee20000000200 */
[----:B----4-:R-:W-:-:S04]  /*3f80*/  FMUL.FTZ R0, R85, UR6 ;  /* 0x0000000655007c20 */ /* 0x010fc80008410000 */
[----:B------:R4:W-:-:S14]  /*3f90*/  MUFU.TANH R102, R0 ;  /* 0x0000000000667308 */ /* 0x0009dc0000002400 */
[----:B------:R-:W-:Y:S01]  /*3fa0*/  HMMA.16816.F32.BF16 R56, R8, R66, R56 ;  /* 0x000000420838723c */ /* 0x000fe20000041838 */
[----:B----4-:R-:W-:-:S04]  /*3fb0*/  FMUL.FTZ R0, R86, UR6 ;  /* 0x0000000656007c20 */ /* 0x010fc80008410000 */
[----:B------:R4:W-:Y:S02]  /*3fc0*/  MUFU.TANH R98, R0 ;  /* 0x0000000000627308 */ /* 0x0009e40000002400 */
[----:B----4-:R-:W-:Y:S02]  /*3fd0*/  FMUL.FTZ R0, R87, UR6 ;  /* 0x0000000657007c20 */ /* 0x010fe40008410000 */
[----:B------:R-:W-:Y:S04]  /*3fe0*/  HMMA.16816.F32.BF16 R84, R16, R60, R76 ;  /* 0x0000003c1054723c */ /* 0x000fe8000004184c */
[----:B------:R4:W-:Y:S02]  /*3ff0*/  MUFU.TANH R99, R0 ;  /* 0x0000000000637308 */ /* 0x0009e40000002400 */
[C---:B-1----:R-:W-:Y:S06]  /*4000*/  HMMA.16816.F32.BF16 R76, R32.reuse, R48, R160 ;  /* 0x00000030204c723c */ /* 0x042fec00000418a0 */
[----:B------:R-:W-:Y:S01]  /*4010*/  HMMA.16816.F32.BF16 R32, R32, R50, R140 ;  /* 0x000000322020723c */ /* 0x000fe2000004188c */
[----:B----4-:R-:W-:-:S04]  /*4020*/  FMUL.FTZ R0, R80, UR6 ;  /* 0x0000000650007c20 */ /* 0x010fc80008410000 */
[----:B------:R1:W-:-:S13]  /*4030*/  MUFU.TANH R101, R0 ;  /* 0x0000000000657308 */ /* 0x0003da0000002400 */
[C---:B-----5:R-:W-:Y:S06]  /*4040*/  HMMA.16816.F32.BF16 R64, R12.reuse, R40, R76 ;  /* 0x000000280c40723c */ /* 0x060fec000004184c */
[----:B------:R-:W-:Y:S01]  /*4050*/  HMMA.16816.F32.BF16 R12, R12, R42, R32 ;  /* 0x0000002a0c0c723c */ /* 0x000fe20000041820 */
[----:B-1----:R-:W-:-:S06]  /*4060*/  FMUL.FTZ R0, R81, UR6 ;  /* 0x0000000651007c20 */ /* 0x002fcc0008410000 */
[----:B--2---:R-:W-:Y:S01]  /*4070*/  FSEL R35, R104, -INF , !P5 ;  /* 0xff80000068237808 */ /* 0x004fe20006800000 */
[----:B------:R1:W-:Y:S01]  /*4080*/  MUFU.TANH R100, R0 ;  /* 0x0000000000647308 */ /* 0x0003e20000002400 */
[----:B---3--:R-:W-:Y:S01]  /*4090*/  FSEL R34, R105, -INF , !P4 ;  /* 0xff80000069227808 */ /* 0x008fe20006000000 */
[----:B-1----:R-:W-:-:S06]  /*40a0*/  FMUL.FTZ R0, R82, UR6 ;  /* 0x0000000652007c20 */ /* 0x002fcc0008410000 */
[----:B------:R1:W2:Y:S02]  /*40b0*/  MUFU.TANH R96, R0 ;  /* 0x0000000000607308 */ /* 0x0002a40000002400 */
[----:B-1----:R-:W-:Y:S01]  /*40c0*/  FMUL.FTZ R0, R83, UR6 ;  /* 0x0000000653007c20 */ /* 0x002fe20008410000 */
[----:B--2---:R-:W-:Y:S01]  /*40d0*/  FSEL R33, R96, -INF , !P3 ;  /* 0xff80000060217808 */ /* 0x004fe20005800000 */
[----:B------:R-:W-:Y:S04]  /*40e0*/  HMMA.16816.F32.BF16 R80, R20, R60, R68 ;  /* 0x0000003c1450723c */ /* 0x000fe80000041844 */
[----:B------:R1:W-:Y:S02]  /*40f0*/  MUFU.TANH R97, R0 ;  /* 0x0000000000617308 */ /* 0x0003e40000002400 */
[----:B------:R-:W-:Y:S01]  /*4100*/  HMMA.16816.F32.BF16 R68, R44, R144, R164 ;  /* 0x000000902c44723c */ /* 0x000fe200000418a4 */
[----:B-1----:R-:W-:-:S05]  /*4110*/  FMUL.FTZ R0, R88, UR6 ;  /* 0x0000000658007c20 */ /* 0x002fca0008410000 */
[----:B------:R1:W2:-:S15]  /*4120*/  MUFU.TANH R95, R0 ;  /* 0x00000000005f7308 */ /* 0x00029e0000002400 */
[----:B------:R-:W-:-:S03]  /*4130*/  NOP ;  /* 0x0000000000007918 */ /* 0x000fc60000000000 */
[----:B------:R-:W-:Y:S07]  /*4140*/  HMMA.16816.F32.BF16 R68, R36, R48, R68 ;  /* 0x000000302444723c */ /* 0x000fee0000041844 */
[----:B------:R-:W-:Y:S01]  /*4150*/  FSEL R49, R107, -INF , !P6 ;  /* 0xff8000006b317808 */ /* 0x000fe20007000000 */
[----:B-1----:R-:W-:Y:S01]  /*4160*/  FMUL.FTZ R0, R89, UR6 ;  /* 0x0000000659007c20 */ /* 0x002fe20008410000 */
[----:B--2---:R-:W-:-:S03]  /*4170*/  FSEL R48, R95, -INF , !P3 ;  /* 0xff8000005f307808 */ /* 0x004fc60005800000 */
[----:B------:R1:W-:-:S12]  /*4180*/  MUFU.TANH R94, R0 ;  /* 0x00000000005e7308 */ /* 0x0003d80000002400 */
[----:B------:R-:W-:Y:S01]  /*4190*/  HMMA.16816.F32.BF16 R68, R28, R40, R68 ;  /* 0x000000281c44723c */ /* 0x000fe20000041844 */
[----:B-1----:R-:W-:-:S06]  /*41a0*/  FMUL.FTZ R0, R90, UR6 ;  /* 0x000000065a007c20 */ /* 0x002fcc0008410000 */
[----:B------:R-:W-:Y:S02]  /*41b0*/  FSEL R41, R103, -INF , !P5 ;  /* 0xff80000067297808 */ /* 0x000fe40006800000 */
[----:B------:R-:W-:Y:S01]  /*41c0*/  FSEL R40, R102, -INF , !P4 ;  /* 0xff80000066287808 */ /* 0x000fe20006000000 */
[----:B------:R1:W2:-:S14]  /*41d0*/  MUFU.TANH R93, R0 ;  /* 0x00000000005d7308 */ /* 0x00029c0000002400 */
[----:B------:R-:W-:Y:S01]  /*41e0*/  HMMA.16816.F32.BF16 R68, R8, R52, R68 ;  /* 0x000000340844723c */ /* 0x000fe20000041844 */
[----:B-1----:R-:W-:-:S04]  /*41f0*/  FMUL.FTZ R0, R91, UR6 ;  /* 0x000000065b007c20 */ /* 0x002fc80008410000 */
[----:B------:R1:W3:Y:S02]  /*4200*/  MUFU.TANH R92, R0 ;  /* 0x00000000005c7308 */ /* 0x0002e40000002400 */
[----:B-1----:R-:W-:-:S06]  /*4210*/  FMUL.FTZ R0, R80, UR6 ;  /* 0x0000000650007c20 */ /* 0x002fcc0008410000 */
[----:B------:R1:W-:Y:S02]  /*4220*/  MUFU.TANH R167, R0 ;  /* 0x0000000000a77308 */ /* 0x0003e40000002400 */
[----:B-1----:R-:W-:-:S06]  /*4230*/  FMUL.FTZ R0, R81, UR6 ;  /* 0x0000000651007c20 */ /* 0x002fcc0008410000 */
[----:B------:R1:W-:Y:S02]  /*4240*/  MUFU.TANH R165, R0 ;  /* 0x0000000000a57308 */ /* 0x0003e40000002400 */
[----:B-1----:R-:W-:-:S06]  /*4250*/  FMUL.FTZ R0, R82, UR6 ;  /* 0x0000000652007c20 */ /* 0x002fcc0008410000 */
[----:B------:R1:W-:Y:S02]  /*4260*/  MUFU.TANH R91, R0 ;  /* 0x00000000005b7308 */ /* 0x0003e40000002400 */
[----:B-1----:R-:W-:Y:S02]  /*4270*/  FMUL.FTZ R0, R83, UR6 ;  /* 0x0000000653007c20 */ /* 0x002fe40008410000 */
[----:B------:R-:W-:Y:S04]  /*4280*/  HMMA.16816.F32.BF16 R80, R20, R62, R56 ;  /* 0x0000003e1450723c */ /* 0x000fe80000041838 */
[----:B------:R1:W-:Y:S02]  /*4290*/  MUFU.TANH R90, R0 ;  /* 0x00000000005a7308 */ /* 0x0003e40000002400 */
[----:B------:R-:W-:Y:S01]  /*42a0*/  HMMA.16816.F32.BF16 R56, R44, R146, R152 ;  /* 0x000000922c38723c */ /* 0x000fe20000041898 */
[----:B------:R-:W4:Y:S01]  /*42b0*/  LDSM.16.M88.4 R44, [R228+0x3800] ;  /* 0x00380000e42c783b */ /* 0x000f220000000200 */
[----:B------:R-:W-:-:S04]  /*42c0*/  DEPBAR.LE SB0, 0x0 ;  /* 0x000080000000791a */ /* 0x000fc80000000000 */
[----:B-1----:R-:W-:Y:S01]  /*42d0*/  FMUL.FTZ R0, R84, UR6 ;  /* 0x0000000654007c20 */ /* 0x002fe20008410000 */
[----:B--2---:R-:W-:-:S03]  /*42e0*/  FSEL R84, R93, -INF , !P3 ;  /* 0xff8000005d547808 */ /* 0x004fc60005800000 */
[----:B------:R1:W-:-:S14]  /*42f0*/  MUFU.TANH R88, R0 ;  /* 0x0000000000587308 */ /* 0x0003dc0000002400 */
[----:B------:R-:W-:Y:S06]  /*4300*/  HMMA.16816.F32.BF16 R36, R36, R50, R56 ;  /* 0x000000322424723c */ /* 0x000fec0000041838 */
[----:B------:R-:W-:Y:S01]  /*4310*/  HMMA.16816.F32.BF16 R56, R24, R52, R64 ;  /* 0x000000341838723c */ /* 0x000fe20000041840 */
[----:B------:R-:W-:Y:S01]  /*4320*/  FSEL R50, R106, -INF , !P0 ;  /* 0xff8000006a327808 */ /* 0x000fe20004000000 */
[----:B-1----:R-:W-:-:S04]  /*4330*/  FMUL.FTZ R0, R85, UR6 ;  /* 0x0000000655007c20 */ /* 0x002fc80008410000 */
[----:B------:R-:W-:Y:S01]  /*4340*/  HMMA.16816.F32.BF16 R24, R24, R54, R12 ;  /* 0x000000361818723c */ /* 0x000fe2000004180c */
[----:B------:R-:W-:Y:S01]  /*4350*/  FSEL R53, R119, -INF , !P2 ;  /* 0xff80000077357808 */ /* 0x000fe20005000000 */
[----:B------:R1:W-:Y:S01]  /*4360*/  MUFU.TANH R89, R0 ;  /* 0x0000000000597308 */ /* 0x0003e20000002400 */
[----:B------:R-:W-:-:S03]  /*4370*/  FSEL R52, R118, -INF , !P1 ;  /* 0xff80000076347808 */ /* 0x000fc60004800000 */
[----:B----4-:R-:W-:Y:S06]  /*4380*/  HMMA.16816.F32.BF16 R68, R20, R44, R68 ;  /* 0x0000002c1444723c */ /* 0x010fec0000041844 */
[----:B------:R-:W-:Y:S06]  /*4390*/  HMMA.16816.F32.BF16 R28, R28, R42, R36 ;  /* 0x0000002a1c1c723c */ /* 0x000fec0000041824 */
[----:B------:R-:W-:Y:S01]  /*43a0*/  HMMA.16816.F32.BF16 R56, R16, R44, R56 ;  /* 0x0000002c1038723c */ /* 0x000fe20000041838 */
[----:B------:R-:W-:Y:S01]  /*43b0*/  FSEL R38, R138, -INF , !P2 ;  /* 0xff8000008a267808 */ /* 0x000fe20005000000 */
[----:B-1----:R-:W-:Y:S01]  /*43c0*/  FMUL.FTZ R0, R86, UR6 ;  /* 0x0000000656007c20 */ /* 0x002fe20008410000 */
[----:B------:R-:W-:-:S02]  /*43d0*/  FSEL R39, R137, -INF , !P1 ;  /* 0xff80000089277808 */ /* 0x000fc40004800000 */
[----:B------:R-:W-:Y:S01]  /*43e0*/  FSEL R43, R111, -INF , !P0 ;  /* 0xff8000006f2b7808 */ /* 0x000fe20004000000 */
[----:B------:R1:W2:Y:S01]  /*43f0*/  MUFU.TANH R86, R0 ;  /* 0x0000000000567308 */ /* 0x0002a20000002400 */
[----:B------:R-:W-:Y:S01]  /*4400*/  FSEL R45, R131, -INF , !P2 ;  /* 0xff800000832d7808 */ /* 0x000fe20005000000 */
[----:B------:R-:W-:Y:S01]  /*4410*/  HMMA.16816.F32.BF16 R16, R16, R46, R24 ;  /* 0x0000002e1010723c */ /* 0x000fe20000041818 */
[----:B------:R-:W-:Y:S02]  /*4420*/  FSEL R44, R130, -INF , !P1 ;  /* 0xff800000822c7808 */ /* 0x000fe40004800000 */
[----:B------:R-:W-:Y:S01]  /*4430*/  FSEL R37, R116, -INF , !P0 ;  /* 0xff80000074257808 */ /* 0x000fe20004000000 */
[----:B------:R-:W-:Y:S01]  /*4440*/  FMUL.FTZ R5, R69, UR6 ;  /* 0x0000000645057c20 */ /* 0x000fe20008410000 */
[----:B------:R-:W-:Y:S01]  /*4450*/  FSEL R42, R110, -INF , !P6 ;  /* 0xff8000006e2a7808 */ /* 0x000fe20007000000 */
[----:B------:R-:W-:Y:S01]  /*4460*/  FMUL.FTZ R6, R71, UR6 ;  /* 0x0000000647067c20 */ /* 0x000fe20008410000 */
[----:B------:R-:W-:-:S02]  /*4470*/  FSEL R24, R129, -INF , !P0 ;  /* 0xff80000081187808 */ /* 0x000fc40004000000 */
[----:B------:R-:W-:Y:S01]  /*4480*/  FSEL R36, R117, -INF , !P6 ;  /* 0xff80000075247808 */ /* 0x000fe20007000000 */
[----:B------:R-:W-:Y:S01]  /*4490*/  HMMA.16816.F32.BF16 R8, R8, R54, R28 ;  /* 0x000000360808723c */ /* 0x000fe2000004181c */
[----:B------:R-:W-:Y:S02]  /*44a0*/  FSEL R25, R128, -INF , !P6 ;  /* 0xff80000080197808 */ /* 0x000fe40007000000 */
[----:B------:R-:W-:Y:S01]  /*44b0*/  FSEL R26, R109, -INF , !P5 ;  /* 0xff8000006d1a7808 */ /* 0x000fe20006800000 */
[----:B-1----:R-:W-:Y:S01]  /*44c0*/  FMUL.FTZ R0, R87, UR6 ;  /* 0x0000000657007c20 */ /* 0x002fe20008410000 */
[----:B------:R-:W-:Y:S02]  /*44d0*/  FSEL R27, R108, -INF , !P4 ;  /* 0xff8000006c1b7808 */ /* 0x000fe40006000000 */
[----:B------:R-:W-:Y:S01]  /*44e0*/  FMUL.FTZ R28, R56, UR6 ;  /* 0x00000006381c7c20 */ /* 0x000fe20008410000 */
[----:B------:R-:W-:Y:S01]  /*44f0*/  FSEL R29, R148, -INF , !P1 ;  /* 0xff800000941d7808 */ /* 0x000fe20004800000 */
[----:B------:R1:W4:Y:S01]  /*4500*/  MUFU.TANH R77, R0 ;  /* 0x00000000004d7308 */ /* 0x0003220000002400 */
[----:B------:R-:W-:Y:S01]  /*4510*/  FSEL R54, R98, -INF , !P5 ;  /* 0xff80000062367808 */ /* 0x000fe20006800000 */
[----:B------:R-:W-:Y:S01]  /*4520*/  FMUL.FTZ R7, R57, UR6 ;  /* 0x0000000639077c20 */ /* 0x000fe20008410000 */
[----:B------:R-:W-:Y:S01]  /*4530*/  FSEL R55, R99, -INF , !P4 ;  /* 0xff80000063377808 */ /* 0x000fe20006000000 */
[----:B------:R-:W-:Y:S01]  /*4540*/  FMUL.FTZ R12, R58, UR6 ;  /* 0x000000063a0c7c20 */ /* 0x000fe20008410000 */
[----:B------:R-:W-:Y:S01]  /*4550*/  FSEL R31, R101, -INF , !P3 ;  /* 0xff800000651f7808 */ /* 0x000fe20005800000 */
[----:B------:R-:W-:Y:S01]  /*4560*/  FMUL.FTZ R16, R16, UR6 ;  /* 0x0000000610107c20 */ /* 0x000fe20008410000 */
[----:B------:R-:W-:Y:S01]  /*4570*/  FMUL.FTZ R18, R18, UR6 ;  /* 0x0000000612127c20 */ /* 0x000fe20008410000 */
[----:B------:R5:W-:Y:S01]  /*4580*/  MUFU.TANH R56, R28 ;  /* 0x0000001c00387308 */ /* 0x000be20000002400 */
[----:B------:R-:W-:-:S06]  /*4590*/  FMUL.FTZ R19, R19, UR6 ;  /* 0x0000000613137c20 */ /* 0x000fcc0008410000 */
[----:B------:R-:W-:Y:S01]  /*45a0*/  HMMA.16816.F32.BF16 R20, R20, R46, R8 ;  /* 0x0000002e1414723c */ /* 0x000fe20000041808 */
[----:B------:R3:W-:Y:S01]  /*45b0*/  MUFU.TANH R11, R5 ;  /* 0x00000005000b7308 */ /* 0x0007e20000002400 */
[----:B-1----:R-:W-:-:S07]  /*45c0*/  FMUL.FTZ R0, R80, UR6 ;  /* 0x0000000650007c20 */ /* 0x002fce0008410000 */
[----:B------:R1:W-:Y:S01]  /*45d0*/  MUFU.TANH R79, R0 ;  /* 0x00000000004f7308 */ /* 0x0003e20000002400 */
[----:B-----5:R-:W-:-:S07]  /*45e0*/  FSEL R28, R149, -INF , !P2 ;  /* 0xff800000951c7808 */ /* 0x020fce0005000000 */
[----:B------:R5:W-:Y:S01]  /*45f0*/  MUFU.TANH R10, R6 ;  /* 0x00000006000a7308 */ /* 0x000be20000002400 */
[----:B---3--:R-:W-:-:S05]  /*4600*/  VIADD R5, R3, 0x19 ;  /* 0x0000001903057836 */ /* 0x008fca0000000000 */
[----:B------:R-:W-:Y:S01]  /*4610*/  ISETP.GE.AND P2, PT, R5, UR20, PT ;  /* 0x0000001405007c0c */ /* 0x000fe2000bf46270 */
[----:B------:R-:W-:Y:S02]  /*4620*/  VIADD R5, R3, 0x20 ;  /* 0x0000002003057836 */ /* 0x000fe40000000000 */
[----:B------:R-:W-:Y:S01]  /*4630*/  FMUL.FTZ R20, R20, UR6 ;  /* 0x0000000614147c20 */ /* 0x000fe20008410000 */
[----:B-1----:R-:W-:Y:S01]  /*4640*/  FMUL.FTZ R0, R81, UR6 ;  /* 0x0000000651007c20 */ /* 0x002fe20008410000 */
[----:B------:R-:W-:Y:S01]  /*4650*/  FSEL R85, R92, -INF , !P2 ;  /* 0xff8000005c557808 */ /* 0x000fe20005000000 */
[----:B------:R-:W-:Y:S01]  /*4660*/  FMUL.FTZ R22, R22, UR6 ;  /* 0x0000000616167c20 */ /* 0x000fe20008410000 */
[----:B------:R-:W-:Y:S01]  /*4670*/  ISETP.GE.AND P1, PT, R5, UR20, PT ;  /* 0x0000001405007c0c */ /* 0x000fe2000bf26270 */
[----:B------:R1:W-:Y:S01]  /*4680*/  MUFU.TANH R78, R0 ;  /* 0x00000000004e7308 */ /* 0x0003e20000002400 */
[----:B------:R-:W-:Y:S02]  /*4690*/  IADD3 R5, R3, 0x21, RZ ;  /* 0x0000002103057810 */ /* 0x000fe40007ffe0ff */
[----:B------:R-:W-:Y:S01]  /*46a0*/  FSEL R51, R94, -INF , !P2 ;  /* 0xff8000005e337808 */ /* 0x000fe20005000000 */
[----:B-----5:R-:W-:Y:S01]  /*46b0*/  FMUL.FTZ R6, R59, UR6 ;  /* 0x000000063b067c20 */ /* 0x020fe20008410000 */
[----:B------:R-:W-:Y:S01]  /*46c0*/  ISETP.GE.AND P0, PT, R5, UR20, PT ;  /* 0x0000001405007c0c */ /* 0x000fe2000bf06270 */
[----:B------:R-:W-:Y:S01]  /*46d0*/  VIADD R5, R3, 0x28 ;  /* 0x0000002803057836 */ /* 0x000fe20000000000 */
[----:B------:R-:W-:Y:S01]  /*46e0*/  FSEL R32, R97, -INF , !P2 ;  /* 0xff80000061207808 */ /* 0x000fe20005000000 */
[----:B------:R3:W-:Y:S01]  /*46f0*/  MUFU.TANH R8, R6 ;  /* 0x0000000600087308 */ /* 0x0007e20000002400 */
[----:B------:R-:W-:-:S02]  /*4700*/  FSEL R30, R100, -INF , !P2 ;  /* 0xff800000641e7808 */ /* 0x000fc40005000000 */
[----:B------:R-:W-:Y:S01]  /*4710*/  ISETP.GE.AND P6, PT, R5, UR20, PT ;  /* 0x0000001405007c0c */ /* 0x000fe2000bfc6270 */
[----:B------:R-:W-:Y:S01]  /*4720*/  VIADD R5, R3, 0x29 ;  /* 0x0000002903057836 */ /* 0x000fe20000000000 */
[----:B--2---:R-:W-:Y:S02]  /*4730*/  FSEL R188, R86, -INF , !P1 ;  /* 0xff80000056bc7808 */ /* 0x004fe40004800000 */
[----:B------:R-:W-:Y:S01]  /*4740*/  FSEL R172, R88, -INF , !P1 ;  /* 0xff80000058ac7808 */ /* 0x000fe20004800000 */
[----:B------:R-:W-:Y:S01]  /*4750*/  MUFU.TANH R9, R7 ;  /* 0x0000000700097308 */ /* 0x000fe20000002400 */
[----:B------:R-:W-:Y:S01]  /*4760*/  ISETP.GE.AND P5, PT, R5, UR20, PT ;  /* 0x0000001405007c0c */ /* 0x000fe2000bfa6270 */
[----:B-1----:R-:W-:Y:S01]  /*4770*/  FMUL.FTZ R0, R82, UR6 ;  /* 0x0000000652007c20 */ /* 0x002fe20008410000 */
[----:B------:R-:W-:Y:S01]  /*4780*/  VIADD R5, R3, 0x30 ;  /* 0x0000003003057836 */ /* 0x000fe20000000000 */
[----:B------:R-:W-:Y:S02]  /*4790*/  FSEL R170, R91, -INF , !P1 ;  /* 0xff8000005baa7808 */ /* 0x000fe40004800000 */
[----:B------:R-:W-:-:S02]  /*47a0*/  FSEL R167, R167, -INF , !P1 ;  /* 0xff800000a7a77808 */ /* 0x000fc40004800000 */
[----:B------:R1:W2:Y:S01]  /*47b0*/  MUFU.TANH R76, R0 ;  /* 0x00000000004c7308 */ /* 0x0002a20000002400 */
[----:B------:R-:W-:Y:S01]  /*47c0*/  ISETP.GE.AND P4, PT, R5, UR20, PT ;  /* 0x0000001405007c0c */ /* 0x000fe2000bf86270 */
[----:B---3--:R-:W-:Y:S01]  /*47d0*/  FMUL.FTZ R6, R21, UR6 ;  /* 0x0000000615067c20 */ /* 0x008fe20008410000 */
[----:B------:R-:W-:Y:S02]  /*47e0*/  IADD3 R5, R3, 0x31, RZ ;  /* 0x0000003103057810 */ /* 0x000fe40007ffe0ff */
[----:B----4-:R-:W-:Y:S02]  /*47f0*/  FSEL R175, R77, -INF , !P0 ;  /* 0xff8000004daf7808 */ /* 0x010fe40004000000 */
[----:B------:R-:W-:Y:S01]  /*4800*/  ISETP.GE.AND P3, PT, R5, UR20, PT ;  /* 0x0000001405007c0c */ /* 0x000fe2000bf66270 */
[C---:B------:R-:W-:Y:S01]  /*4810*/  VIADD R5, R3.reuse, 0x38 ;  /* 0x0000003803057836 */ /* 0x040fe20000000000 */
[----:B------:R-:W-:Y:S01]  /*4820*/  MUFU.TANH R7, R6 ;  /* 0x0000000600077308 */ /* 0x000fe20000002400 */
[----:B------:R-:W-:Y:S01]  /*4830*/  VIADD R3, R3, 0x39 ;  /* 0x0000003903037836 */ /* 0x000fe20000000000 */
[----:B------:R-:W-:-:S02]  /*4840*/  FSEL R169, R89, -INF , !P0 ;  /* 0xff80000059a97808 */ /* 0x000fc40004000000 */
[----:B------:R-:W-:Y:S01]  /*4850*/  ISETP.GE.AND P2, PT, R5, UR20, PT ;  /* 0x0000001405007c0c */ /* 0x000fe2000bf46270 */
[----:B------:R-:W-:Y:S01]  /*4860*/  FMUL.FTZ R5, R17, UR6 ;  /* 0x0000000611057c20 */ /* 0x000fe20008410000 */
[----:B------:R-:W-:Y:S01]  /*4870*/  ISETP.GE.AND P1, PT, R3, UR20, PT ;  /* 0x0000001403007c0c */ /* 0x000fe2000bf26270 */
[----:B------:R-:W-:Y:S01]  /*4880*/  FMUL.FTZ R3, R23, UR6 ;  /* 0x0000000617037c20 */ /* 0x000fe20008410000 */
[----:B-1----:R-:W-:Y:S01]  /*4890*/  FMUL.FTZ R0, R83, UR6 ;  /* 0x0000000653007c20 */ /* 0x002fe20008410000 */
[----:B------:R-:W1:Y:S01]  /*48a0*/  MUFU.TANH R12, R12 ;  /* 0x0000000c000c7308 */ /* 0x000e620000002400 */
[----:B------:R-:W-:Y:S02]  /*48b0*/  FSEL R166, R90, -INF , !P0 ;  /* 0xff8000005aa67808 */ /* 0x000fe40004000000 */
[----:B------:R-:W-:Y:S02]  /*48c0*/  FSEL R165, R165, -INF , !P0 ;  /* 0xff800000a5a57808 */ /* 0x000fe40004000000 */
[----:B------:R-:W-:-:S02]  /*48d0*/  PLOP3.LUT P0, PT, PT, PT, UP0, 0x80, 0x0 ;  /* 0x000000000000781c */ /* 0x000fc40003f0f008 */
[----:B------:R-:W-:Y:S01]  /*48e0*/  FSEL R174, R74, -INF , !P6 ;  /* 0xff8000004aae7808 */ /* 0x000fe20007000000 */
[----:B------:R3:W4:Y:S01]  /*48f0*/  MUFU.TANH R63, R0 ;  /* 0x00000000003f7308 */ /* 0x0007220000002400 */
[----:B------:R-:W-:Y:S02]  /*4900*/  FSEL R168, R72, -INF , !P6 ;  /* 0xff80000048a87808 */ /* 0x000fe40007000000 */
[----:B--2---:R-:W-:Y:S02]  /*4910*/  FSEL R164, R76, -INF , !P6 ;  /* 0xff8000004ca47808 */ /* 0x004fe40007000000 */
[----:B------:R-:W-:Y:S02]  /*4920*/  FSEL R137, R79, -INF , !P6 ;  /* 0xff8000004f897808 */ /* 0x000fe40007000000 */
[----:B------:R-:W-:Y:S01]  /*4930*/  FSEL R171, R73, -INF , !P5 ;  /* 0xff80000049ab7808 */ /* 0x000fe20006800000 */
[----:B------:R-:W2:Y:S01]  /*4940*/  MUFU.TANH R6, R3 ;  /* 0x0000000300067308 */ /* 0x000ea20000002400 */
[----:B------:R-:W-:-:S02]  /*4950*/  FSEL R23, R78, -INF , !P5 ;  /* 0xff8000004e177808 */ /* 0x000fc40006800000 */
[----:B-1----:R-:W-:Y:S02]  /*4960*/  FSEL R184, R12, -INF , !P4 ;  /* 0xff8000000cb87808 */ /* 0x002fe40006000000 */
[----:B------:R-:W-:Y:S02]  /*4970*/  FSEL R176, R56, -INF , !P4 ;  /* 0xff80000038b07808 */ /* 0x000fe40006000000 */
[----:B------:R-:W-:Y:S01]  /*4980*/  FSEL R202, R8, -INF , !P3 ;  /* 0xff80000008ca7808 */ /* 0x000fe20005800000 */
[----:B------:R-:W1:Y:S01]  /*4990*/  MUFU.TANH R20, R20 ;  /* 0x0000001400147308 */ /* 0x000e620000002400 */
[----:B---3--:R-:W-:Y:S01]  /*49a0*/  FMUL.FTZ R0, R75, UR6 ;  /* 0x000000064b007c20 */ /* 0x008fe20008410000 */
[----:B----4-:R-:W-:Y:S02]  /*49b0*/  FSEL R138, R63, -INF , !P5 ;  /* 0xff8000003f8a7808 */ /* 0x010fe40006800000 */
[----:B------:R-:W-:Y:S02]  /*49c0*/  FSEL R191, R9, -INF , !P3 ;  /* 0xff80000009bf7808 */ /* 0x000fe40005800000 */
[----:B------:R-:W-:-:S02]  /*49d0*/  FSEL R199, R10, -INF , !P3 ;  /* 0xff8000000ac77808 */ /* 0x000fc40005800000 */
[----:B------:R3:W4:Y:S01]  /*49e0*/  MUFU.TANH R62, R0 ;  /* 0x00000000003e7308 */ /* 0x0007220000002400 */
[----:B------:R-:W-:Y:S02]  /*49f0*/  FSEL R249, R11, -INF , !P3 ;  /* 0xff8000000bf97808 */ /* 0x000fe40005800000 */
[----:B--2---:R-:W-:Y:S02]  /*4a00*/  FSEL R250, R6, -INF , !P1 ;  /* 0xff80000006fa7808 */ /* 0x004fe40004800000 */
[----:B------:R-:W-:-:S03]  /*4a10*/  FSEL R243, R7, -INF , !P1 ;  /* 0xff80000007f37808 */ /* 0x000fc60004800000 */
[----:B------:R-:W2:Y:S01]  /*4a20*/  MUFU.TANH R22, R22 ;  /* 0x0000001600167308 */ /* 0x000ea20000002400 */
[----:B-1----:R-:W-:-:S07]  /*4a30*/  FSEL R248, R20, -INF , !P2 ;  /* 0xff80000014f87808 */ /* 0x002fce0005000000 */
[----:B------:R-:W1:Y:S01]  /*4a40*/  MUFU.TANH R16, R16 ;  /* 0x0000001000107308 */ /* 0x000e620000002400 */
[----:B---3--:R-:W-:Y:S01]  /*4a50*/  FMUL.FTZ R0, R68, UR6 ;  /* 0x0000000644007c20 */ /* 0x008fe20008410000 */
[----:B----4-:R-:W-:-:S06]  /*4a60*/  FSEL R173, R62, -INF , !P5 ;  /* 0xff8000003ead7808 */ /* 0x010fcc0006800000 */
[----:B------:R3:W4:Y:S01]  /*4a70*/  MUFU.TANH R61, R0 ;  /* 0x00000000003d7308 */ /* 0x0007220000002400 */
[----:B--2---:R-:W-:-:S07]  /*4a80*/  FSEL R252, R22, -INF , !P2 ;  /* 0xff80000016fc7808 */ /* 0x004fce0005000000 */
        /* <DEDUP_REMOVED lines=8> */
[----:B-1----:R-:W-:Y:S02]  /*4b10*/  FSEL R201, R5, -INF , !P1 ;  /* 0xff80000005c97808 */ /* 0x002fe40004800000 */
[----:B---3--:R-:W-:Y:S02]  /*4b20*/  LOP3.LUT R0, R135, R134, RZ, 0xfc, !PT ;  /* 0x0000008687007212 */ /* 0x008fe400078efcff */
[----:B----4-:R-:W-:Y:S02]  /*4b30*/  FSEL R190, R60, -INF , !P4 ;  /* 0xff8000003cbe7808 */ /* 0x010fe40006000000 */
[----:B--2---:R-:W-:Y:S01]  /*4b40*/  FSEL R187, R3, -INF , !P1 ;  /* 0xff80000003bb7808 */ /* 0x004fe20004800000 */
        /* <DEDUP_REMOVED lines=83> */
.L_x_266:
[----:B------:R-:W-:Y:S05]  /*5080*/  BSYNC B0 ;  /* 0x0000000000007941 */ /* 0x000fea0003800000 */
.L_x_265:
[----:B------:R-:W0:Y:S02]  /*5090*/  LDGDEPBAR ;  /* 0x00000000000079af */ /* 0x000e240000000000 */
.L_x_264:
[----:B------:R-:W-:Y:S01]  /*50a0*/  FMNMX.FTZ R3, R28, R29, !PT ;  /* 0x0000001d1c037209 */ /* 0x000fe20007810000 */
[----:B------:R-:W-:Y:S01]  /*50b0*/  ULDC UR5, c[0x0][0x2ec] ;  /* 0x0000bb0000057ab9 */ /* 0x000fe20000000800 */
[----:B------:R1:W-:Y:S02]  /*50c0*/  STL [R1+0xc4], R242 ;  /* 0x0000c4f201007387 */ /* 0x0003e40000100800 */
[----:B------:R-:W-:Y:S02]  /*50d0*/  FMNMX.FTZ R3, R24, R3, !PT ;  /* 0x0000000318037209 */ /* 0x000fe40007810000 */
[----:B------:R-:W-:Y:S02]  /*50e0*/  STL [R1+0xc0], R241 ;  /* 0x0000c0f101007387 */ /* 0x000fe40000100800 */
[----:B------:R-:W-:Y:S02]  /*50f0*/  FMNMX.FTZ R3, R25, R3, !PT ;  /* 0x0000000319037209 */ /* 0x000fe40007810000 */
[----:B------:R-:W-:Y:S02]  /*5100*/  STL [R1+0xbc], R240 ;  /* 0x0000bcf001007387 */ /* 0x000fe40000100800 */
[----:B------:R-:W-:-:S02]  /*5110*/  FMNMX.FTZ R3, R26, R3, !PT ;  /* 0x000000031a037209 */ /* 0x000fc40007810000 */
[----:B------:R-:W-:Y:S02]  /*5120*/  STL [R1+0xb8], R239 ;  /* 0x0000b8ef01007387 */ /* 0x000fe40000100800 */
[----:B------:R-:W-:Y:S02]  /*5130*/  FMNMX.FTZ R3, R27, R3, !PT ;  /* 0x000000031b037209 */ /* 0x000fe40007810000 */
[----:B------:R-:W-:Y:S02]  /*5140*/  STL [R1+0xb4], R238 ;  /* 0x0000b4ee01007387 */ /* 0x000fe40000100800 */
[----:B------:R-:W-:Y:S02]  /*5150*/  FMNMX.FTZ R3, R31, R3, !PT ;  /* 0x000000031f037209 */ /* 0x000fe40007810000 */
[----:B------:R-:W-:Y:S02]  /*5160*/  STL [R1+0xb0], R237 ;  /* 0x0000b0ed01007387 */ /* 0x000fe40000100800 */
[----:B------:R-:W-:-:S02]  /*5170*/  FMNMX.FTZ R3, R30, R3, !PT ;  /* 0x000000031e037209 */ /* 0x000fc40007810000 */
[----:B------:R-:W-:Y:S01]  /*5180*/  STL [R1+0xac], R236 ;  /* 0x0000acec01007387 */ /* 0x000fe20000100800 */
[----:B-12---:R-:W-:Y:S02]  /*5190*/  MOV R242, R176 ;  /* 0x000000b000f27202 */ /* 0x006fe40000000f00 */
        /* <DEDUP_REMOVED lines=17> */
[----:B------:R-:W-:Y:S01]  /*52b0*/  STL [R1+0x8c], R228 ;  /* 0x00008ce401007387 */ /* 0x000fe20000100800 */
[----:B------:R-:W-:-:S03]  /*52c0*/  FMNMX.FTZ R3, R36, R3, !PT ;  /* 0x0000000324037209 */ /* 0x000fc60007810000 */
[----:B------:R-:W1:Y:S01]  /*52d0*/  SHFL.BFLY PT, R5, R136, 0x2, 0x1f ;  /* 0x0c401f0088057f89 */ /* 0x000e6200000e0000 */
        /* <DEDUP_REMOVED lines=8> */
[----:B------:R-:W-:-:S04]  /*5360*/  FMNMX.FTZ R3, R170, R3, !PT ;  /* 0x00000003aa037209 */ /* 0x000fc80007810000 */
[----:B------:R-:W-:Y:S02]  /*5370*/  FMNMX.FTZ R3, R166, R3, !PT ;  /* 0x00000003a6037209 */ /* 0x000fe40007810000 */
[----:B-1----:R-:W-:Y:S02]  /*5380*/  FMNMX.FTZ R136, R136, R5, !PT ;  /* 0x0000000588887209 */ /* 0x002fe40007810000 */
[----:B------:R-:W-:-:S03]  /*5390*/  FMNMX.FTZ R3, R164, R3, !PT ;  /* 0x00000003a4037209 */ /* 0x000fc60007810000 */
[----:B------:R-:W1:Y:S01]  /*53a0*/  SHFL.BFLY PT, R7, R136, 0x1, 0x1f ;  /* 0x0c201f0088077f89 */ /* 0x000e6200000e0000 */
        /* <DEDUP_REMOVED lines=8> */
[----:B------:R-:W-:-:S03]  /*5430*/  FMNMX.FTZ R5, R41, R5, !PT ;  /* 0x0000000529057209 */ /* 0x000fc60007810000 */
[----:B------:R-:W2:Y:S01]  /*5440*/  SHFL.BFLY PT, R135, R3, 0x2, 0x1f ;  /* 0x0c401f0003877f89 */ /* 0x000ea200000e0000 */
[----:B------:R-:W-:Y:S02]  /*5450*/  FMNMX.FTZ R5, R40, R5, !PT ;  /* 0x0000000528057209 */ /* 0x000fe40007810000 */
[----:B-1----:R-:W-:Y:S02]  /*5460*/  FMNMX.FTZ R136, R136, R7, !PT ;  /* 0x0000000788887209 */ /* 0x002fe40007810000 */
[----:B------:R-:W-:Y:S02]  /*5470*/  FMNMX.FTZ R5, R48, R5, !PT ;  /* 0x0000000530057209 */ /* 0x000fe40007810000 */
[C---:B------:R-:W-:Y:S01]  /*5480*/  FSETP.NEU.FTZ.AND P1, PT, R136.reuse, -INF , PT ;  /* 0xff8000008800780b */ /* 0x040fe20003f3d000 */
[----:B------:R-:W-:Y:S01]  /*5490*/  FMUL.FTZ R22, R136, UR5 ;  /* 0x0000000588167c20 */ /* 0x000fe20008410000 */
[----:B------:R-:W-:Y:S01]  /*54a0*/  FMNMX.FTZ R5, R51, R5, !PT ;  /* 0x0000000533057209 */ /* 0x000fe20007810000 */
[----:B------:R-:W-:Y:S03]  /*54b0*/  STL [R1+0xc8], R136 ;  /* 0x0000c88801007387 */ /* 0x000fe60000100800 */
[----:B------:R-:W-:-:S02]  /*54c0*/  FMNMX.FTZ R5, R172, R5, !PT ;  /* 0x00000005ac057209 */ /* 0x000fc40007810000 */
[----:B------:R-:W-:Y:S02]  /*54d0*/  FSEL R22, R22, RZ, P1 ;  /* 0x000000ff16167208 */ /* 0x000fe40000800000 */
[----:B------:R-:W-:-:S03]  /*54e0*/  FMNMX.FTZ R7, R169, R5, !PT ;  /* 0x00000005a9077209 */ /* 0x000fc60007810000 */
[--C-:B------:R-:W-:Y:S01]  /*54f0*/  FFMA.FTZ R6, R28, UR5, -R22.reuse ;  /* 0x000000051c067c23 */ /* 0x100fe20008010816 */
[----:B------:R-:W-:Y:S01]  /*5500*/  FMNMX.FTZ R7, R168, R7, !PT ;  /* 0x00000007a8077209 */ /* 0x000fe20007810000 */
[----:B------:R-:W-:Y:S02]  /*5510*/  FFMA.FTZ R5, R29, UR5, -R22 ;  /* 0x000000051d057c23 */ /* 0x000fe40008010816 */
[----:B------:R1:W-:Y:S01]  /*5520*/  MUFU.EX2 R231, R6 ;  /* 0x0000000600e77308 */ /* 0x0003e20000000800 */
[----:B------:R-:W-:Y:S02]  /*5530*/  FMNMX.FTZ R134, R171, R7, !PT ;  /* 0x00000007ab867209 */ /* 0x000fe40007810000 */
[----:B--2---:R-:W-:Y:S02]  /*5540*/  FMNMX.FTZ R135, R3, R135, !PT ;  /* 0x0000008703877209 */ /* 0x004fe40007810000 */
[----:B------:R-:W-:-:S03]  /*5550*/  FMNMX.FTZ R134, R242, R134, !PT ;  /* 0x00000086f2867209 */ /* 0x000fc60007810000 */
[----:B------:R2:W-:Y:S01]  /*5560*/  MUFU.EX2 R189, R5 ;  /* 0x0000000500bd7308 */ /* 0x0005e20000000800 */
[----:B------:R-:W-:Y:S01]  /*5570*/  FMNMX.FTZ R134, R191, R134, !PT ;  /* 0x00000086bf867209 */ /* 0x000fe20007810000 */
[----:B------:R-:W3:Y:S03]  /*5580*/  SHFL.BFLY PT, R7, R135, 0x1, 0x1f ;  /* 0x0c201f0087077f89 */ /* 0x000ee600000e0000 */
[----:B------:R-:W-:Y:S02]  /*5590*/  FMNMX.FTZ R134, R205, R134, !PT ;  /* 0x00000086cd867209 */ /* 0x000fe40007810000 */
[----:B-1----:R-:W-:Y:S02]  /*55a0*/  FMNMX.FTZ R6, R53, R52, !PT ;  /* 0x0000003435067209 */ /* 0x002fe40007810000 */
[----:B------:R-:W-:Y:S02]  /*55b0*/  FMNMX.FTZ R134, R201, R134, !PT ;  /* 0x00000086c9867209 */ /* 0x000fe40007810000 */
[----:B------:R-:W-:-:S03]  /*55c0*/  FMNMX.FTZ R3, R50, R6, !PT ;  /* 0x0000000632037209 */ /* 0x000fc60007810000 */
[----:B------:R-:W1:Y:S01]  /*55d0*/  SHFL.BFLY PT, R6, R134, 0x2, 0x1f ;  /* 0x0c401f0086067f89 */ /* 0x000e6200000e0000 */
[----:B------:R-:W-:Y:S01]  /*55e0*/  FMNMX.FTZ R3, R49, R3, !PT ;  /* 0x0000000331037209 */ /* 0x000fe20007810000 */
[----:B--2---:R-:W-:-:S03]  /*55f0*/  FFMA.FTZ R5, R24, UR5, -R22 ;  /* 0x0000000518057c23 */ /* 0x004fc60008010816 */
[----:B------:R-:W-:Y:S01]  /*5600*/  FMNMX.FTZ R3, R54, R3, !PT ;  /* 0x0000000336037209 */ /* 0x000fe20007810000 */
[----:B------:R2:W-:Y:S03]  /*5610*/  MUFU.EX2 R233, R5 ;  /* 0x0000000500e97308 */ /* 0x0005e60000000800 */
[----:B------:R-:W-:Y:S02]  /*5620*/  FMNMX.FTZ R3, R55, R3, !PT ;  /* 0x0000000337037209 */ /* 0x000fe40007810000 */
[----:B---3--:R-:W-:-:S04]  /*5630*/  FMNMX.FTZ R135, R135, R7, !PT ;  /* 0x0000000787877209 */ /* 0x008fc80007810000 */
[C---:B------:R-:W-:Y:S01]  /*5640*/  FSETP.NEU.FTZ.AND P1, PT, R135.reuse, -INF , PT ;  /* 0xff8000008700780b */ /* 0x040fe20003f3d000 */
[----:B------:R-:W-:Y:S01]  /*5650*/  FMUL.FTZ R21, R135, UR5 ;  /* 0x0000000587157c20 */ /* 0x000fe20008410000 */
[----:B------:R-:W-:Y:S04]  /*5660*/  STL [R1+0xcc], R135 ;  /* 0x0000cc8701007387 */ /* 0x000fe80000100800 */
[----:B------:R-:W-:Y:S01]  /*5670*/  FSEL R21, R21, RZ, P1 ;  /* 0x000000ff15157208 */ /* 0x000fe20000800000 */
[----:B--2---:R-:W-:Y:S01]  /*5680*/  FFMA.FTZ R5, R25, UR5, -R22 ;  /* 0x0000000519057c23 */ /* 0x004fe20008010816 */
[----:B-1----:R-:W-:-:S03]  /*5690*/  FMNMX.FTZ R134, R134, R6, !PT ;  /* 0x0000000686867209 */ /* 0x002fc60007810000 */
[----:B------:R1:W-:Y:S02]  /*56a0*/  MUFU.EX2 R229, R5 ;  /* 0x0000000500e57308 */ /* 0x0003e40000000800 */
[----:B------:R-:W2:Y:S01]  /*56b0*/  SHFL.BFLY PT, R6, R134, 0x1, 0x1f ;  /* 0x0c201f0086067f89 */ /* 0x000ea200000e0000 */
[----:B-1----:R-:W-:Y:S01]  /*56c0*/  FMNMX.FTZ R5, R84, R3, !PT ;  /* 0x0000000354057209 */ /* 0x002fe20007810000 */
[----:B------:R-:W-:-:S03]  /*56d0*/  FFMA.FTZ R3, R26, UR5, -R22 ;  /* 0x000000051a037c23 */ /* 0x000fc60008010816 */
[----:B------:R-:W-:Y:S01]  /*56e0*/  FMNMX.FTZ R5, R85, R5, !PT ;  /* 0x0000000555057209 */ /* 0x000fe20007810000 */
[----:B------:R1:W-:Y:S03]  /*56f0*/  MUFU.EX2 R132, R3 ;  /* 0x0000000300847308 */ /* 0x0003e60000000800 */
[----:B------:R-:W-:Y:S02]  /*5700*/  FMNMX.FTZ R5, R188, R5, !PT ;  /* 0x00000005bc057209 */ /* 0x000fe40007810000 */
[----:B--2---:R-:W-:Y:S02]  /*5710*/  FMNMX.FTZ R134, R134, R6, !PT ;  /* 0x0000000686867209 */ /* 0x004fe40007810000 */
[----:B------:R-:W-:Y:S02]  /*5720*/  FMNMX.FTZ R5, R175, R5, !PT ;  /* 0x00000005af057209 */ /* 0x000fe40007810000 */
[C---:B------:R-:W-:Y:S01]  /*5730*/  FSETP.NEU.FTZ.AND P1, PT, R134.reuse, -INF , PT ;  /* 0xff8000008600780b */ /* 0x040fe20003f3d000 */
[----:B------:R-:W-:Y:S01]  /*5740*/  FMUL.FTZ R20, R134, UR5 ;  /* 0x0000000586147c20 */ /* 0x000fe20008410000 */
[----:B------:R-:W-:-:S04]  /*5750*/  FMNMX.FTZ R5, R174, R5, !PT ;  /* 0x00000005ae057209 */ /* 0x000fc80007810000 */
[----:B------:R-:W-:Y:S01]  /*5760*/  FMNMX.FTZ R5, R173, R5, !PT ;  /* 0x00000005ad057209 */ /* 0x000fe20007810000 */
[----:B-1----:R-:W-:-:S03]  /*5770*/  FFMA.FTZ R3, R27, UR5, -R22 ;  /* 0x000000051b037c23 */ /* 0x002fc60008010816 */
[----:B------:R-:W-:Y:S01]  /*5780*/  FMNMX.FTZ R5, R184, R5, !PT ;  /* 0x00000005b8057209 */ /* 0x000fe20007810000 */
[----:B------:R1:W-:Y:S02]  /*5790*/  MUFU.EX2 R8, R3 ;  /* 0x0000000300087308 */ /* 0x0003e40000000800 */
[----:B-1----:R-:W-:-:S06]  /*57a0*/  FFMA.FTZ R3, R31, UR5, -R22 ;  /* 0x000000051f037c23 */ /* 0x002fcc0008010816 */
[----:B------:R1:W-:Y:S02]  /*57b0*/  MUFU.EX2 R238, R3 ;  /* 0x0000000300ee7308 */ /* 0x0003e40000000800 */
[----:B-1----:R-:W-:-:S06]  /*57c0*/  FFMA.FTZ R3, R30, UR5, -R22 ;  /* 0x000000051e037c23 */ /* 0x002fcc0008010816 */
[----:B------:R1:W-:Y:S02]  /*57d0*/  MUFU.EX2 R240, R3 ;  /* 0x0000000300f07308 */ /* 0x0003e40000000800 */
[----:B-1----:R-:W-:Y:S01]  /*57e0*/  FMNMX.FTZ R3, R202, R5, !PT ;  /* 0x00000005ca037209 */ /* 0x002fe20007810000 */
[----:B------:R-:W-:-:S03]  /*57f0*/  FFMA.FTZ R5, R38, UR5, -R21 ;  /* 0x0000000526057c23 */ /* 0x000fc60008010815 */
[----:B------:R-:W-:-:S03]  /*5800*/  FMNMX.FTZ R3, R185, R3, !PT ;  /* 0x00000003b9037209 */ /* 0x000fc60007810000 */
[----:B------:R-:W1:Y:S01]  /*5810*/  MUFU.EX2 R5, R5 ;  /* 0x0000000500057308 */ /* 0x000e620000000800 */
[----:B------:R-:W-:-:S05]  /*5820*/  FMNMX.FTZ R3, R187, R3, !PT ;  /* 0x00000003bb037209 */ /* 0x000fca0007810000 */
[----:B------:R-:W2:Y:S04]  /*5830*/  SHFL.BFLY PT, R7, R3, 0x2, 0x1f ;  /* 0x0c401f0003077f89 */ /* 0x000ea800000e0000 */
[----:B-1----:R1:W-:Y:S04]  /*5840*/  STL [R1+0x34], R5 ;  /* 0x0000340501007387 */ /* 0x0023e80000100800 */
[----:B------:R3:W-:Y:S01]  /*5850*/  STL [R1+0xd0], R134 ;  /* 0x0000d08601007387 */ /* 0x0007e20000100800 */
[----:B--2---:R-:W-:Y:S01]  /*5860*/  FMNMX.FTZ R3, R3, R7, !PT ;  /* 0x0000000703037209 */ /* 0x004fe20007810000 */
[----:B-1----:R-:W-:-:S02]  /*5870*/  FFMA.FTZ R5, R39, UR5, -R21 ;  /* 0x0000000527057c23 */ /* 0x002fc40008010815 */
[----:B---3--:R-:W2:Y:S02]  /*5880*/  LDL.LU R134, [R1+0x34] ;  /* 0x0000340001867983 */ /* 0x008ea40000300800 */
[----:B------:R1:W-:Y:S02]  /*5890*/  MUFU.EX2 R136, R5 ;  /* 0x0000000500887308 */ /* 0x0003e40000000800 */
[----:B------:R-:W3:Y:S01]  /*58a0*/  SHFL.BFLY PT, R6, R3, 0x1, 0x1f ;  /* 0x0c201f0003067f89 */ /* 0x000ee200000e0000 */
[----:B-1----:R-:W-:-:S05]  /*58b0*/  FFMA.FTZ R5, R37, UR5, -R21 ;  /* 0x0000000525057c23 */ /* 0x002fca0008010815 */
[----:B------:R1:W-:Y:S02]  /*58c0*/  MUFU.EX2 R232, R5 ;  /* 0x0000000500e87308 */ /* 0x0003e40000000800 */
[----:B-1----:R-:W-:-:S06]  /*58d0*/  FFMA.FTZ R5, R36, UR5, -R21 ;  /* 0x0000000524057c23 */ /* 0x002fcc0008010815 */
[----:B------:R1:W4:Y:S01]  /*58e0*/  MUFU.EX2 R228, R5 ;  /* 0x0000000500e47308 */ /* 0x0003220000000800 */
[----:B------:R-:W-:Y:S01]  /*58f0*/  FSEL R20, R20, RZ, P1 ;  /* 0x000000ff14147208 */ /* 0x000fe20000800000 */
[----:B-1----:R-:W-:-:S06]  /*5900*/  FFMA.FTZ R5, R35, UR5, -R21 ;  /* 0x0000000523057c23 */ /* 0x002fcc0008010815 */
[----:B------:R1:W-:Y:S02]  /*5910*/  MUFU.EX2 R200, R5 ;  /* 0x0000000500c87308 */ /* 0x0003e40000000800 */
[----:B-1----:R-:W-:-:S06]  /*5920*/  FFMA.FTZ R5, R34, UR5, -R21 ;  /* 0x0000000522057c23 */ /* 0x002fcc0008010815 */
[----:B------:R1:W-:Y:S01]  /*5930*/  MUFU.EX2 R252, R5 ;  /* 0x0000000500fc7308 */ /* 0x0003e20000000800 */
[----:B---3--:R-:W-:Y:S01]  /*5940*/  FMNMX.FTZ R3, R3, R6, !PT ;  /* 0x0000000603037209 */ /* 0x008fe20007810000 */
[----:B-1----:R-:W-:-:S06]  /*5950*/  FFMA.FTZ R5, R33, UR5, -R21 ;  /* 0x0000000521057c23 */ /* 0x002fcc0008010815 */
[----:B------:R1:W-:Y:S01]  /*5960*/  MUFU.EX2 R120, R5 ;  /* 0x0000000500787308 */ /* 0x0003e20000000800 */
[----:B------:R-:W-:Y:S01]  /*5970*/  LEA R224, R0, UR4, 0x1 ;  /* 0x0000000400e07c11 */ /* 0x000fe2000f8e08ff */
[C---:B------:R-:W-:Y:S01]  /*5980*/  FMUL.FTZ R6, R3.reuse, UR5 ;  /* 0x0000000503067c20 */ /* 0x040fe20008410000 */
[----:B-1----:R-:W-:Y:S01]  /*5990*/  FFMA.FTZ R5, R32, UR5, -R21 ;  /* 0x0000000520057c23 */ /* 0x002fe20008010815 */
[----:B------:R-:W-:Y:S02]  /*59a0*/  FSETP.NEU.FTZ.AND P1, PT, R3, -INF , PT ;  /* 0xff8000000300780b */ /* 0x000fe40003f3d000 */
[----:B------:R-:W-:Y:S02]  /*59b0*/  LDSM.16.MT88.4 R80, [R224+0xc800] ;  /* 0x00c80000e050783b */ /* 0x000fe40000004200 */
[----:B------:R1:W-:Y:S01]  /*59c0*/  MUFU.EX2 R186, R5 ;  /* 0x0000000500ba7308 */ /* 0x0003e20000000800 */
[----:B------:R-:W-:Y:S01]  /*59d0*/  IMAD R225, R4, 0x2, R224 ;  /* 0x0000000204e17824 */ /* 0x000fe200078e02e0 */
[----:B------:R-:W-:Y:S01]  /*59e0*/  FSEL R0, R6, RZ, P1 ;  /* 0x000000ff06007208 */ /* 0x000fe20000800000 */
[----:B------:R-:W-:Y:S04]  /*59f0*/  LDSM.16.MT88.4 R68, [R224+0xe000] ;  /* 0x00e00000e044783b */ /* 0x000fe80000004200 */
[----:B------:R-:W-:Y:S01]  /*5a00*/  LDSM.16.MT88.4 R28, [R225+0xc000] ;  /* 0x00c00000e11c783b */ /* 0x000fe20000004200 */
[----:B------:R-:W-:-:S02]  /*5a10*/  F2FP.BF16.F32.PACK_AB R16, R189, R231 ;  /* 0x000000e7bd10723e */ /* 0x000fc400000010ff */
[----:B------:R-:W-:Y:S01]  /*5a20*/  F2FP.BF16.F32.PACK_AB R18, R229, R233 ;  /* 0x000000e9e512723e */ /* 0x000fe200000010ff */
[----:B------:R-:W-:Y:S01]  /*5a30*/  LDSM.16.MT88.4 R36, [R224+0xe800] ;  /* 0x00e80000e024783b */ /* 0x000fe20000004200 */
[----:B-1----:R-:W-:Y:S01]  /*5a40*/  FFMA.FTZ R5, R45, UR5, -R20 ;  /* 0x000000052d057c23 */ /* 0x002fe20008010814 */
[----:B------:R-:W-:Y:S02]  /*5a50*/  LEA R227, R2, R224, 0x1 ;  /* 0x000000e002e37211 */ /* 0x000fe400078e08ff */
[----:B------:R-:W-:Y:S01]  /*5a60*/  LDSM.16.MT88.4 R76, [R225+0xc800] ;  /* 0x00c80000e14c783b */ /* 0x000fe20000004200 */
[----:B------:R1:W-:Y:S01]  /*5a70*/  MUFU.EX2 R204, R5 ;  /* 0x0000000500cc7308 */ /* 0x0003e20000000800 */
[----:B------:R-:W-:Y:S01]  /*5a80*/  FFMA.FTZ R4, R52, UR5, -R0 ;  /* 0x0000000534047c23 */ /* 0x000fe20008010800 */
[----:B------:R-:W-:Y:S01]  /*5a90*/  IMAD R226, R2, 0x2, R225 ;  /* 0x0000000202e27824 */ /* 0x000fe200078e02e1 */
[----:B------:R-:W-:Y:S04]  /*5aa0*/  LDSM.16.MT88.4 R72, [R227+0xc000] ;  /* 0x00c00000e348783b */ /* 0x000fe80000004200 */
[----:B------:R-:W-:Y:S01]  /*5ab0*/  LDSM.16.MT88.4 R60, [R225+0xe000] ;  /* 0x00e00000e13c783b */ /* 0x000fe20000004200 */
[----:B----4-:R-:W-:-:S03]  /*5ac0*/  F2FP.BF16.F32.PACK_AB R19, R228, R232 ;  /* 0x000000e8e413723e */ /* 0x010fc600000010ff */
[----:B------:R-:W-:Y:S04]  /*5ad0*/  LDSM.16.MT88.4 R32, [R225+0xe800] ;  /* 0x00e80000e120783b */ /* 0x000fe80000004200 */
[----:B------:R-:W-:Y:S01]  /*5ae0*/  LDSM.16.MT88.4 R24, [R227+0xe800] ;  /* 0x00e80000e318783b */ /* 0x000fe20000004200 */
[----:B-1----:R-:W-:-:S03]  /*5af0*/  FFMA.FTZ R5, R44, UR5, -R20 ;  /* 0x000000052c057c23 */ /* 0x002fc60008010814 */
[----:B------:R-:W1:Y:S01]  /*5b00*/  LDSM.16.MT88.4 R44, [R224+0xc000] ;  /* 0x00c00000e02c783b */ /* 0x000e620000004200 */
[----:B------:R3:W4:Y:S08]  /*5b10*/  MUFU.EX2 R135, R5 ;  /* 0x0000000500877308 */ /* 0x0007300000000800 */
[----:B------:R4:W-:Y:S01]  /*5b20*/  MUFU.EX2 R234, R4 ;  /* 0x0000000400ea7308 */ /* 0x0009e20000000800 */
[--C-:B------:R-:W-:Y:S01]  /*5b30*/  FFMA.FTZ R2, R48, UR5, -R20.reuse ;  /* 0x0000000530027c23 */ /* 0x100fe20008010814 */
[----:B------:R-:W1:Y:S04]  /*5b40*/  LDSM.16.MT88.4 R64, [R226+0xc000] ;  /* 0x00c00000e240783b */ /* 0x000e680000004200 */
[----:B------:R-:W-:Y:S01]  /*5b50*/  LDSM.16.MT88.4 R56, [R226+0xe000] ;  /* 0x00e00000e238783b */ /* 0x000fe20000004200 */
[----:B---3--:R-:W-:-:S04]  /*5b60*/  FFMA.FTZ R5, R43, UR5, -R20 ;  /* 0x000000052b057c23 */ /* 0x008fc80008010814 */
[----:B------:R3:W-:Y:S01]  /*5b70*/  MUFU.EX2 R198, R5 ;  /* 0x0000000500c67308 */ /* 0x0007e20000000800 */
[----:B----4-:R-:W-:Y:S01]  /*5b80*/  FFMA.FTZ R4, R50, UR5, -R0 ;  /* 0x0000000532047c23 */ /* 0x010fe20008010800 */
[----:B---3--:R-:W-:-:S06]  /*5b90*/  FFMA.FTZ R5, R42, UR5, -R20 ;  /* 0x000000052a057c23 */ /* 0x008fcc0008010814 */
[----:B------:R3:W4:Y:S08]  /*5ba0*/  MUFU.EX2 R139, R5 ;  /* 0x00000005008b7308 */ /* 0x0007300000000800 */
[----:B------:R1:W-:Y:S01]  /*5bb0*/  MUFU.EX2 R230, R4 ;  /* 0x0000000400e67308 */ /* 0x0003e20000000800 */
[----:B---3--:R-:W-:-:S07]  /*5bc0*/  FFMA.FTZ R5, R41, UR5, -R20 ;  /* 0x0000000529057c23 */ /* 0x008fce0008010814 */
[----:B------:R3:W-:Y:S01]  /*5bd0*/  MUFU.EX2 R133, R5 ;  /* 0x0000000500857308 */ /* 0x0007e20000000800 */
[----:B-1----:R-:W-:-:S07]  /*5be0*/  FFMA.FTZ R4, R49, UR5, -R0 ;  /* 0x0000000531047c23 */ /* 0x002fce0008010800 */
[----:B------:R1:W4:Y:S01]  /*5bf0*/  MUFU.EX2 R196, R4 ;  /* 0x0000000400c47308 */ /* 0x0003220000000800 */
[----:B---3--:R-:W-:-:S07]  /*5c00*/  FFMA.FTZ R5, R40, UR5, -R20 ;  /* 0x0000000528057c23 */ /* 0x008fce0008010814 */
[----:B------:R-:W-:Y:S01]  /*5c10*/  MUFU.EX2 R121, R2 ;  /* 0x0000000200797308 */ /* 0x000fe20000000800 */
[----:B------:R-:W-:Y:S01]  /*5c20*/  F2FP.BF16.F32.PACK_AB R12, R135, R204 ;  /* 0x000000cc870c723e */ /* 0x000fe200000010ff */
[----:B------:R-:W-:Y:S06]  /*5c30*/  LDSM.16.MT88.4 R40, [R226+0xc800] ;  /* 0x00c80000e228783b */ /* 0x000fec0000004200 */
[----:B------:R3:W-:Y:S01]  /*5c40*/  MUFU.EX2 R236, R5 ;  /* 0x0000000500ec7308 */ /* 0x0007e20000000800 */
[--C-:B-1----:R-:W-:Y:S01]  /*5c50*/  FFMA.FTZ R4, R54, UR5, -R0.reuse ;  /* 0x0000000536047c23 */ /* 0x102fe20008010800 */
[----:B---3--:R-:W-:-:S06]  /*5c60*/  FFMA.FTZ R5, R53, UR5, -R0 ;  /* 0x0000000535057c23 */ /* 0x008fcc0008010800 */
[----:B------:R-:W1:Y:S01]  /*5c70*/  MUFU.EX2 R235, R5 ;  /* 0x0000000500eb7308 */ /* 0x000e620000000800 */
[----:B------:R-:W-:Y:S01]  /*5c80*/  FFMA.FTZ R2, R51, UR5, -R20 ;  /* 0x0000000533027c23 */ /* 0x000fe20008010814 */
[----:B----4-:R-:W-:Y:S01]  /*5c90*/  F2FP.BF16.F32.PACK_AB R14, R139, R198 ;  /* 0x000000c68b0e723e */ /* 0x010fe200000010ff */
[----:B------:R-:W-:Y:S05]  /*5ca0*/  LDSM.16.MT88.4 R48, [R227+0xc800] ;  /* 0x00c80000e330783b */ /* 0x000fea0000004200 */
[----:B------:R3:W-:Y:S01]  /*5cb0*/  MUFU.EX2 R241, R2 ;  /* 0x0000000200f17308 */ /* 0x0007e20000000800 */
[----:B------:R-:W-:Y:S02]  /*5cc0*/  F2FP.BF16.F32.PACK_AB R15, R196, R230 ;  /* 0x000000e6c40f723e */ /* 0x000fe400000010ff */
[----:B-1----:R-:W-:Y:S01]  /*5cd0*/  F2FP.BF16.F32.PACK_AB R13, R234, R235 ;  /* 0x000000ebea0d723e */ /* 0x002fe200000010ff */
[----:B---3--:R-:W-:-:S02]  /*5ce0*/  FFMA.FTZ R2, R55, UR5, -R0 ;  /* 0x0000000537027c23 */ /* 0x008fc40008010800 */
[----:B------:R-:W1:Y:S02]  /*5cf0*/  LDSM.16.MT88.4 R52, [R227+0xe000] ;  /* 0x00e00000e334783b */ /* 0x000e640000004200 */
[----:B------:R3:W-:Y:S01]  /*5d00*/  MUFU.EX2 R237, R2 ;  /* 0x0000000200ed7308 */ /* 0x0007e20000000800 */
[----:B--2---:R-:W-:Y:S01]  /*5d10*/  F2FP.BF16.F32.PACK_AB R17, R136, R134 ;  /* 0x000000868811723e */ /* 0x004fe200000010ff */
[-C--:B------:R-:W-:Y:S06]  /*5d20*/  HMMA.16816.F32.BF16 R112, R12, R44.reuse, RZ ;  /* 0x0000002c0c70723c */ /* 0x080fec00000418ff */
[----:B------:R-:W-:Y:S01]  /*5d30*/  HMMA.16816.F32.BF16 R116, R16, R44, RZ ;  /* 0x0000002c1074723c */ /* 0x000fe200000418ff */
[----:B---3--:R-:W-:-:S04]  /*5d40*/  FFMA.FTZ R2, R84, UR5, -R0 ;  /* 0x0000000554027c23 */ /* 0x008fc80008010800 */
[----:B------:R2:W-:Y:S01]  /*5d50*/  MUFU.EX2 R239, R2 ;  /* 0x0000000200ef7308 */ /* 0x0005e20000000800 */
[-C--:B------:R-:W-:Y:S06]  /*5d60*/  HMMA.16816.F32.BF16 R108, R16, R28.reuse, RZ ;  /* 0x0000001c106c723c */ /* 0x080fec00000418ff */
[----:B------:R-:W-:Y:S01]  /*5d70*/  HMMA.16816.F32.BF16 R104, R12, R28, RZ ;  /* 0x0000001c0c68723c */ /* 0x000fe200000418ff */
[----:B------:R3:W4:Y:S01]  /*5d80*/  MUFU.EX2 R197, R4 ;  /* 0x0000000400c57308 */ /* 0x0007220000000800 */
[----:B--2---:R-:W-:Y:S02]  /*5d90*/  FFMA.FTZ R2, R85, UR5, -R0 ;  /* 0x0000000555027c23 */ /* 0x004fe40008010800 */
[----:B------:R-:W2:Y:S05]  /*5da0*/  LDSM.16.MT88.4 R84, [R226+0xe800] ;  /* 0x00e80000e254783b */ /* 0x000eaa0000004200 */
[----:B------:R-:W1:Y:S01]  /*5db0*/  MUFU.EX2 R44, R2 ;  /* 0x00000002002c7308 */ /* 0x000e620000000800 */
[----:B------:R-:W-:-:S02]  /*5dc0*/  MOV R45, R8 ;  /* 0x00000008002d7202 */ /* 0x000fc40000000f00 */
[----:B------:R-:W-:Y:S02]  /*5dd0*/  F2FP.BF16.F32.PACK_AB R9, R252, R200 ;  /* 0x000000c8fc09723e */ /* 0x000fe400000010ff */
[----:B------:R-:W-:Y:S02]  /*5de0*/  F2FP.BF16.F32.PACK_AB R8, R45, R132 ;  /* 0x000000842d08723e */ /* 0x000fe400000010ff */
[----:B---3--:R-:W-:Y:S02]  /*5df0*/  F2FP.BF16.F32.PACK_AB R4, R236, R133 ;  /* 0x00000085ec04723e */ /* 0x008fe400000010ff */
[----:B----4-:R-:W-:Y:S02]  /*5e00*/  F2FP.BF16.F32.PACK_AB R5, R237, R197 ;  /* 0x000000c5ed05723e */ /* 0x010fe400000010ff */
[----:B------:R-:W-:Y:S02]  /*5e10*/  F2FP.BF16.F32.PACK_AB R10, R240, R238 ;  /* 0x000000eef00a723e */ /* 0x000fe400000010ff */
[----:B------:R-:W-:-:S02]  /*5e20*/  F2FP.BF16.F32.PACK_AB R11, R186, R120 ;  /* 0x00000078ba0b723e */ /* 0x000fc400000010ff */
[----:B------:R-:W-:Y:S02]  /*5e30*/  F2FP.BF16.F32.PACK_AB R6, R241, R121 ;  /* 0x00000079f106723e */ /* 0x000fe400000010ff */
[----:B-1----:R-:W-:Y:S01]  /*5e40*/  F2FP.BF16.F32.PACK_AB R7, R44, R239 ;  /* 0x000000ef2c07723e */ /* 0x002fe200000010ff */
[C---:B------:R-:W-:Y:S06]  /*5e50*/  HMMA.16816.F32.BF16 R96, R12.reuse, R64, RZ ;  /* 0x000000400c60723c */ /* 0x040fec00000418ff */
[----:B------:R-:W-:Y:S06]  /*5e60*/  HMMA.16816.F32.BF16 R144, R12, R74, RZ ;  /* 0x0000004a0c90723c */ /* 0x000fec00000418ff */
[-C--:B------:R-:W-:Y:S06]  /*5e70*/  HMMA.16816.F32.BF16 R156, R8, R80.reuse, R116 ;  /* 0x00000050089c723c */ /* 0x080fec0000041874 */
[----:B------:R-:W-:Y:S06]  /*5e80*/  HMMA.16816.F32.BF16 R160, R4, R80, R112 ;  /* 0x0000005004a0723c */ /* 0x000fec0000041870 */
[----:B------:R-:W-:Y:S01]  /*5e90*/  HMMA.16816.F32.BF16 R180, R8, R76, R108 ;  /* 0x0000004c08b4723c */ /* 0x000fe2000004186c */
[----:B------:R-:W-:-:S05]  /*5ea0*/  IMAD.MOV.U32 R81, RZ, RZ, R121 ;  /* 0x000000ffff517224 */ /* 0x000fca00078e0079 */
        /* <DEDUP_REMOVED lines=13> */
[----:B------:R-:W-:Y:S01]  /*5f80*/  HMMA.16816.F32.BF16 R108, R12, R58, RZ ;  /* 0x0000003a0c6c723c */ /* 0x000fe200000418ff */
[----:B------:R-:W-:-:S05]  /*5f90*/  IMAD.MOV.U32 R76, RZ, RZ, R187 ;  /* 0x000000ffff4c7224 */ /* 0x000fca00078e00bb */
[----:B------:R-:W-:Y:S06]  /*5fa0*/  HMMA.16816.F32.BF16 R104, R16, R72, RZ ;  /* 0x000000481068723c */ /* 0x000fec00000418ff */
[----:B------:R-:W-:Y:S06]  /*5fb0*/  HMMA.16816.F32.BF16 R212, R4, R40, R96 ;  /* 0x0000002804d4723c */ /* 0x000fec0000041860 */
[C---:B------:R-:W-:Y:S06]  /*5fc0*/  HMMA.16816.F32.BF16 R96, R16.reuse, R68, RZ ;  /* 0x000000441060723c */ /* 0x040fec00000418ff */
[----:B------:R-:W-:Y:S01]  /*5fd0*/  HMMA.16816.F32.BF16 R12, R16, R56, RZ ;  /* 0x00000038100c723c */ /* 0x000fe200000418ff */
[----:B------:R-:W-:Y:S01]  /*5fe0*/  MOV R69, R186 ;  /* 0x000000ba00457202 */ /* 0x000fe20000000f00 */
[----:B------:R-:W-:-:S05]  /*5ff0*/  IMAD.MOV.U32 R68, RZ, RZ, R185 ;  /* 0x000000ffff447224 */ /* 0x000fca00078e00b9 */
[----:B------:R-:W-:Y:S01]  /*6000*/  MOV R57, R184 ;  /* 0x000000b800397202 */ /* 0x000fe20000000f00 */
[----:B------:R-:W-:Y:S01]  /*6010*/  HMMA.16816.F32.BF16 R72, R16, R74, RZ ;  /* 0x0000004a1048723c */ /* 0x000fe200000418ff */
[----:B------:R-:W-:-:S05]  /*6020*/  MOV R56, R204 ;  /* 0x000000cc00387202 */ /* 0x000fca0000000f00 */
[----:B------:R-:W-:Y:S01]  /*6030*/  HMMA.16816.F32.BF16 R184, R4, R50, R144 ;  /* 0x0000003204b8723c */ /* 0x000fe20000041890 */
[----:B------:R-:W-:-:S06]  /*6040*/  MOV R80, R198 ;  /* 0x000000c600507202 */ /* 0x000fcc0000000f00 */
[----:B------:R-:W-:Y:S01]  /*6050*/  IMAD.MOV.U32 R147, RZ, RZ, R202 ;  /* 0x000000ffff937224 */ /* 0x000fe200078e00ca */
[----:B------:R-:W-:Y:S01]  /*6060*/  MOV R144, R200 ;  /* 0x000000c800907202 */ /* 0x000fe20000000f00 */
[----:B------:R-:W-:Y:S02]  /*6070*/  IMAD.MOV.U32 R145, RZ, RZ, R201 ;  /* 0x000000ffff917224 */ /* 0x000fe400078e00c9 */
[----:B------:R-:W-:Y:S01]  /*6080*/  HMMA.16816.F32.BF16 R200, R4, R42, R140 ;  /* 0x0000002a04c8723c */ /* 0x000fe2000004188c */
[----:B------:R-:W-:-:S05]  /*6090*/  FFMA.FTZ R2, R167, UR5, -R22 ;  /* 0x00000005a7027c23 */ /* 0x000fca0008010816 */
[C---:B------:R-:W-:Y:S01]  /*60a0*/  HMMA.16816.F32.BF16 R216, R4.reuse, R24, R120 ;  /* 0x0000001804d8723c */ /* 0x040fe20000041878 */
[----:B------:R-:W-:Y:S01]  /*60b0*/  IMAD.MOV.U32 R143, RZ, RZ, R205 ;  /* 0x000000ffff8f7224 */ /* 0x000fe200078e00cd */
[----:B------:R-:W-:Y:S01]  /*60c0*/  MOV R140, R196 ;  /* 0x000000c4008c7202 */ /* 0x000fe20000000f00 */
[----:B------:R-:W-:Y:S02]  /*60d0*/  IMAD.MOV.U32 R142, RZ, RZ, R199 ;  /* 0x000000ffff8e7224 */ /* 0x000fe400078e00c7 */
[----:B------:R-:W-:Y:S01]  /*60e0*/  IMAD.MOV.U32 R141, RZ, RZ, R197 ;  /* 0x000000ffff8d7224 */ /* 0x000fe200078e00c5 */
[C---:B------:R-:W-:Y:S06]  /*60f0*/  HMMA.16816.F32.BF16 R204, R4.reuse, R34, R124 ;  /* 0x0000002204cc723c */ /* 0x040fec000004187c */
[C---:B------:R-:W-:Y:S06]  /*6100*/  HMMA.16816.F32.BF16 R192, R4.reuse, R48, R100 ;  /* 0x0000003004c0723c */ /* 0x040fec0000041864 */
[C---:B------:R-:W-:Y:S06]  /*6110*/  HMMA.16816.F32.BF16 R244, R4.reuse, R36, R92 ;  /* 0x0000002404f4723c */ /* 0x040fec000004185c */
[C---:B------:R-:W-:Y:S06]  /*6120*/  HMMA.16816.F32.BF16 R220, R4.reuse, R32, R88 ;  /* 0x0000002004dc723c */ /* 0x040fec0000041858 */
[C---:B--2---:R-:W-:Y:S06]  /*6130*/  HMMA.16816.F32.BF16 R120, R4.reuse, R84, R112 ;  /* 0x000000540478723c */ /* 0x044fec0000041870 */
[C---:B------:R-:W-:Y:S06]  /*6140*/  HMMA.16816.F32.BF16 R152, R4.reuse, R82, R152 ;  /* 0x000000520498723c */ /* 0x040fec0000041898 */
[C---:B------:R-:W-:Y:S06]  /*6150*/  HMMA.16816.F32.BF16 R148, R4.reuse, R78, R148 ;  /* 0x0000004e0494723c */ /* 0x040fec0000041894 */
[C---:B------:R-:W-:Y:S06]  /*6160*/  HMMA.16816.F32.BF16 R208, R4.reuse, R38, R128 ;  /* 0x0000002604d0723c */ /* 0x040fec0000041880 */
[C---:B------:R-:W-:Y:S06]  /*6170*/  HMMA.16816.F32.BF16 R196, R4.reuse, R26, R116 ;  /* 0x0000001a04c4723c */ /* 0x040fec0000041874 */
[----:B------:R-:W-:Y:S01]  /*6180*/  HMMA.16816.F32.BF16 R124, R4, R86, R108 ;  /* 0x00000056047c723c */ /* 0x000fe2000004186c */
[----:B------:R1:W-:Y:S05]  /*6190*/  MUFU.EX2 R108, R2 ;  /* 0x00000002006c7308 */ /* 0x0003ea0000000800 */
[C---:B------:R-:W-:Y:S06]  /*61a0*/  HMMA.16816.F32.BF16 R4, R16.reuse, R70, RZ ;  /* 0x000000461004723c */ /* 0x040fec00000418ff */
[----:B------:R-:W-:Y:S01]  /*61b0*/  HMMA.16816.F32.BF16 R88, R16, R52, RZ ;  /* 0x000000341058723c */ /* 0x000fe200000418ff */
[----:B-1----:R-:W-:-:S05]  /*61c0*/  FFMA.FTZ R2, R165, UR5, -R22 ;  /* 0x00000005a5027c23 */ /* 0x002fca0008010816 */
[----:B------:R-:W-:Y:S01]  /*61d0*/  HMMA.16816.F32.BF16 R92, R16, R60, RZ ;  /* 0x0000003c105c723c */ /* 0x000fe200000418ff */
[----:B------:R1:W-:Y:S05]  /*61e0*/  MUFU.EX2 R70, R2 ;  /* 0x0000000200467308 */ /* 0x0003ea0000000800 */
[C---:B------:R-:W-:Y:S06]  /*61f0*/  HMMA.16816.F32.BF16 R104, R8.reuse, R48, R104 ;  /* 0x000000300868723c */ /* 0x040fec0000041868 */
[----:B------:R-:W-:Y:S01]  /*6200*/  HMMA.16816.F32.BF16 R72, R8, R50, R72 ;  /* 0x000000320848723c */ /* 0x000fe20000041848 */
[----:B-1----:R-:W-:-:S04]  /*6210*/  FFMA.FTZ R2, R137, UR5, -R22 ;  /* 0x0000000589027c23 */ /* 0x002fc80008010816 */
[----:B------:R1:W-:Y:S01]  /*6220*/  MUFU.EX2 R49, R2 ;  /* 0x0000000200317308 */ /* 0x0003e20000000800 */
[C---:B------:R-:W-:Y:S06]  /*6230*/  HMMA.16816.F32.BF16 R96, R8.reuse, R36, R96 ;  /* 0x000000240860723c */ /* 0x040fec0000041860 */
[----:B------:R-:W-:Y:S01]  /*6240*/  HMMA.16816.F32.BF16 R36, R8, R38, R4 ;  /* 0x000000260824723c */ /* 0x000fe20000041804 */
[----:B-1----:R-:W-:-:S04]  /*6250*/  FFMA.FTZ R2, R23, UR5, -R22 ;  /* 0x0000000517027c23 */ /* 0x002fc80008010816 */
[----:B------:R1:W-:Y:S01]  /*6260*/  MUFU.EX2 R51, R2 ;  /* 0x0000000200337308 */ /* 0x0003e20000000800 */
[----:B------:R-:W-:Y:S07]  /*6270*/  HMMA.16816.F32.BF16 R116, R8, R24, R88 ;  /* 0x000000180874723c */ /* 0x000fee0000041858 */
[----:B------:R-:W-:Y:S01]  /*6280*/  MOV R90, R76 ;  /* 0x0000004c005a7202 */ /* 0x000fe20000000f00 */
[----:B-1----:R-:W-:-:S04]  /*6290*/  FFMA.FTZ R2, R170, UR5, -R21 ;  /* 0x00000005aa027c23 */ /* 0x002fc80008010815 */
[----:B------:R1:W2:Y:S01]  /*62a0*/  MUFU.EX2 R4, R2 ;  /* 0x0000000200047308 */ /* 0x0002a20000000800 */
[----:B------:R-:W-:Y:S01]  /*62b0*/  MOV R76, R242 ;  /* 0x000000f2004c7202 */ /* 0x000fe20000000f00 */
[----:B------:R-:W-:Y:S07]  /*62c0*/  HMMA.16816.F32.BF16 R112, R8, R32, R92 ;  /* 0x000000200870723c */ /* 0x000fee000004185c */
[----:B------:R-:W-:Y:S02]  /*62d0*/  IMAD.MOV.U32 R93, RZ, RZ, R57 ;  /* 0x000000ffff5d7224 */ /* 0x000fe400078e0039 */
[----:B-1----:R-:W-:-:S04]  /*62e0*/  FFMA.FTZ R2, R166, UR5, -R21 ;  /* 0x00000005a6027c23 */ /* 0x002fc80008010815 */
[----:B------:R1:W-:Y:S01]  /*62f0*/  MUFU.EX2 R242, R2 ;  /* 0x0000000200f27308 */ /* 0x0003e20000000800 */
[----:B------:R-:W-:Y:S01]  /*6300*/  MOV R57, R135 ;  /* 0x0000008700397202 */ /* 0x000fe20000000f00 */
[----:B-1----:R-:W-:-:S06]  /*6310*/  FFMA.FTZ R2, R164, UR5, -R21 ;  /* 0x00000005a4027c23 */ /* 0x002fcc0008010815 */
[----:B------:R1:W-:Y:S01]  /*6320*/  MUFU.EX2 R135, R2 ;  /* 0x0000000200877308 */ /* 0x0003e20000000800 */
[----:B------:R-:W-:Y:S01]  /*6330*/  HMMA.16816.F32.BF16 R100, R16, R64, RZ ;  /* 0x000000401064723c */ /* 0x000fe200000418ff */
[----:B-1----:R-:W-:-:S06]  /*6340*/  FFMA.FTZ R2, R138, UR5, -R21 ;  /* 0x000000058a027c23 */ /* 0x002fcc0008010815 */
[----:B------:R1:W-:Y:S01]  /*6350*/  MUFU.EX2 R50, R2 ;  /* 0x0000000200327308 */ /* 0x0003e20000000800 */
[----:B------:R-:W-:Y:S01]  /*6360*/  MOV R146, R44 ;  /* 0x0000002c00927202 */ /* 0x000fe20000000f00 */
[----:B------:R-:W-:Y:S01]  /*6370*/  IMAD.MOV.U32 R111, RZ, RZ, R45 ;  /* 0x000000ffff6f7224 */ /* 0x000fe200078e002d */
[----:B------:R-:W-:Y:S01]  /*6380*/  HMMA.16816.F32.BF16 R28, R16, R30, RZ ;  /* 0x0000001e101c723c */ /* 0x000fe200000418ff */
[----:B-1----:R-:W-:-:S04]  /*6390*/  FFMA.FTZ R2, R172, UR5, -R20 ;  /* 0x00000005ac027c23 */ /* 0x002fc80008010814 */
[----:B------:R1:W-:Y:S01]  /*63a0*/  MUFU.EX2 R164, R2 ;  /* 0x0000000200a47308 */ /* 0x0003e20000000800 */
[C---:B------:R-:W-:Y:S06]  /*63b0*/  HMMA.16816.F32.BF16 R44, R16.reuse, R46, RZ ;  /* 0x0000002e102c723c */ /* 0x040fec00000418ff */
[----:B------:R-:W-:Y:S01]  /*63c0*/  HMMA.16816.F32.BF16 R64, R16, R66, RZ ;  /* 0x000000421040723c */ /* 0x000fe200000418ff */
[----:B-1----:R-:W-:-:S05]  /*63d0*/  FFMA.FTZ R2, R169, UR5, -R20 ;  /* 0x00000005a9027c23 */ /* 0x002fca0008010814 */
[C---:B------:R-:W-:Y:S01]  /*63e0*/  HMMA.16816.F32.BF16 R60, R16.reuse, R62, RZ ;  /* 0x0000003e103c723c */ /* 0x040fe200000418ff */
[----:B------:R1:W3:Y:S05]  /*63f0*/  MUFU.EX2 R48, R2 ;  /* 0x0000000200307308 */ /* 0x0002ea0000000800 */
[----:B------:R-:W-:Y:S01]  /*6400*/  HMMA.16816.F32.BF16 R52, R16, R54, RZ ;  /* 0x000000361034723c */ /* 0x000fe200000418ff */
[----:B------:R-:W-:-:S05]  /*6410*/  IMAD.MOV.U32 R71, RZ, RZ, R231 ;  /* 0x000000ffff477224 */ /* 0x000fca00078e00e7 */
[----:B------:R-:W-:Y:S01]  /*6420*/  HMMA.16816.F32.BF16 R16, R16, R58, RZ ;  /* 0x0000003a1010723c */ /* 0x000fe200000418ff */
[----:B-1----:R-:W-:-:S04]  /*6430*/  FFMA.FTZ R2, R168, UR5, -R20 ;  /* 0x00000005a8027c23 */ /* 0x002fc80008010814 */
[----:B------:R1:W-:Y:S01]  /*6440*/  MUFU.EX2 R59, R2 ;  /* 0x00000002003b7308 */ /* 0x0003e20000000800 */
[----:B------:R-:W-:Y:S01]  /*6450*/  HMMA.16816.F32.BF16 R128, R8, R84, R12 ;  /* 0x000000540880723c */ /* 0x000fe2000004180c */
[----:B------:R-:W4:Y:S01]  /*6460*/  LDSM.16.MT88.4 R12, [R224+0xd000] ;  /* 0x00d00000e00c783b */ /* 0x000f220000004200 */
[----:B------:R-:W-:Y:S01]  /*6470*/  MOV R92, R68 ;  /* 0x00000044005c7202 */ /* 0x000fe20000000f00 */
[----:B------:R-:W-:Y:S02]  /*6480*/  IMAD.MOV.U32 R68, RZ, RZ, R136 ;  /* 0x000000ffff447224 */ /* 0x000fe400078e0088 */
[----:B-1----:R-:W-:-:S04]  /*6490*/  FFMA.FTZ R2, R171, UR5, -R20 ;  /* 0x00000005ab027c23 */ /* 0x002fc80008010814 */
[----:B------:R1:W-:Y:S02]  /*64a0*/  MUFU.EX2 R231, R2 ;  /* 0x0000000200e77308 */ /* 0x0003e40000000800 */
[----:B-1----:R-:W-:-:S06]  /*64b0*/  FFMA.FTZ R2, R188, UR5, -R0 ;  /* 0x00000005bc027c23 */ /* 0x002fcc0008010800 */
[----:B------:R1:W-:Y:S01]  /*64c0*/  MUFU.EX2 R138, R2 ;  /* 0x00000002008a7308 */ /* 0x0003e20000000800 */
[----:B------:R-:W-:Y:S01]  /*64d0*/  MOV R88, R81 ;  /* 0x0000005100587202 */ /* 0x000fe20000000f00 */
[----:B------:R-:W-:Y:S01]  /*64e0*/  HMMA.16816.F32.BF16 R44, R8, R82, R44 ;  /* 0x00000052082c723c */ /* 0x000fe2000004182c */
[----:B-1----:R-:W-:-:S05]  /*64f0*/  FFMA.FTZ R2, R175, UR5, -R0 ;  /* 0x00000005af027c23 */ /* 0x002fca0008010800 */
[----:B------:R1:W4:Y:S02]  /*6500*/  MUFU.EX2 R136, R2 ;  /* 0x0000000200887308 */ /* 0x0003240000000800 */
[----:B-1----:R-:W-:-:S06]  /*6510*/  FFMA.FTZ R2, R174, UR5, -R0 ;  /* 0x00000005ae027c23 */ /* 0x002fcc0008010800 */
[----:B------:R1:W-:Y:S01]  /*6520*/  MUFU.EX2 R58, R2 ;  /* 0x00000002003a7308 */ /* 0x0003e20000000800 */
[----:B--2---:R-:W-:Y:S02]  /*6530*/  IMAD.MOV.U32 R166, RZ, RZ, R4 ;  /* 0x000000ffffa67224 */ /* 0x004fe400078e0004 */
[----:B-1----:R-:W-:-:S05]  /*6540*/  FFMA.FTZ R2, R173, UR5, -R0 ;  /* 0x00000005ad027c23 */ /* 0x002fca0008010800 */
[----:B------:R-:W1:Y:S01]  /*6550*/  MUFU.EX2 R81, R2 ;  /* 0x0000000200517308 */ /* 0x000e620000000800 */
[----:B------:R-:W-:Y:S01]  /*6560*/  MOV R165, R108 ;  /* 0x0000006c00a57202 */ /* 0x000fe20000000f00 */
[C---:B------:R-:W-:Y:S01]  /*6570*/  HMMA.16816.F32.BF16 R100, R8.reuse, R40, R100 ;  /* 0x000000280864723c */ /* 0x040fe20000041864 */
[----:B---3--:R-:W-:Y:S02]  /*6580*/  F2FP.BF16.F32.PACK_AB R4, R48, R164 ;  /* 0x000000a43004723e */ /* 0x008fe400000010ff */
[----:B----4-:R-:W-:Y:S02]  /*6590*/  F2FP.BF16.F32.PACK_AB R5, R136, R138 ;  /* 0x0000008a8805723e */ /* 0x010fe400000010ff */
[----:B------:R-:W-:Y:S01]  /*65a0*/  F2FP.BF16.F32.PACK_AB R6, R231, R59 ;  /* 0x0000003be706723e */ /* 0x000fe200000010ff */
[C---:B------:R-:W-:Y:S06]  /*65b0*/  HMMA.16816.F32.BF16 R28, R8.reuse, R78, R28 ;  /* 0x0000004e081c723c */ /* 0x040fec000004181c */
[----:B------:R-:W-:Y:S01]  /*65c0*/  HMMA.16816.F32.BF16 R64, R8, R42, R64 ;  /* 0x0000002a0840723c */ /* 0x000fe20000041840 */
[----:B-1----:R-:W-:-:S05]  /*65d0*/  F2FP.BF16.F32.PACK_AB R7, R81, R58 ;  /* 0x0000003a5107723e */ /* 0x002fca00000010ff */
[C---:B------:R-:W-:Y:S06]  /*65e0*/  HMMA.16816.F32.BF16 R60, R8.reuse, R34, R60 ;  /* 0x00000022083c723c */ /* 0x040fec000004183c */
[C---:B------:R-:W-:Y:S06]  /*65f0*/  HMMA.16816.F32.BF16 R52, R8.reuse, R26, R52 ;  /* 0x0000001a0834723c */ /* 0x040fec0000041834 */
[----:B------:R-:W-:Y:S01]  /*6600*/  HMMA.16816.F32.BF16 R84, R8, R86, R16 ;  /* 0x000000560854723c */ /* 0x000fe20000041810 */
[----:B------:R-:W-:Y:S01]  /*6610*/  MOV R23, R111 ;  /* 0x0000006f00177202 */ /* 0x000fe20000000f00 */
[----:B------:R-:W-:Y:S01]  /*6620*/  IMAD.MOV.U32 R82, RZ, RZ, R140 ;  /* 0x000000ffff527224 */ /* 0x000fe200078e008c */
[----:B------:R-:W-:Y:S01]  /*6630*/  MOV R83, R141 ;  /* 0x0000008d00537202 */ /* 0x000fe20000000f00 */
[----:B------:R-:W-:Y:S01]  /*6640*/  IMAD.MOV.U32 R109, RZ, RZ, R144 ;  /* 0x000000ffff6d7224 */ /* 0x000fe200078e0090 */
[----:B------:R-:W-:Y:S01]  /*6650*/  MOV R110, R143 ;  /* 0x0000008f006e7202 */ /* 0x000fe20000000f00 */
[----:B------:R-:W-:Y:S01]  /*6660*/  IMAD.MOV.U32 R95, RZ, RZ, R146 ;  /* 0x000000ffff5f7224 */ /* 0x000fe200078e0092 */
[----:B------:R-:W-:Y:S01]  /*6670*/  F2FP.BF16.F32.PACK_AB R8, R70, R165 ;  /* 0x000000a54608723e */ /* 0x000fe200000010ff */
[----:B------:R-:W-:Y:S01]  /*6680*/  HMMA.16816.F32.BF16 R152, R4, R14, R152 ;  /* 0x0000000e0498723c */ /* 0x000fe20000041898 */
[----:B------:R-:W-:Y:S01]  /*6690*/  F2FP.BF16.F32.PACK_AB R9, R242, R166 ;  /* 0x000000a6f209723e */ /* 0x000fe200000010ff */
[----:B------:R-:W1:Y:S01]  /*66a0*/  LDSM.16.MT88.4 R24, [R225+0xd000] ;  /* 0x00d00000e118783b */ /* 0x000e620000004200 */
[----:B------:R-:W-:-:S02]  /*66b0*/  F2FP.BF16.F32.PACK_AB R10, R51, R49 ;  /* 0x00000031330a723e */ /* 0x000fc400000010ff */
[----:B------:R-:W-:Y:S01]  /*66c0*/  F2FP.BF16.F32.PACK_AB R11, R50, R135 ;  /* 0x00000087320b723e */ /* 0x000fe200000010ff */
[----:B------:R-:W-:Y:S01]  /*66d0*/  IMAD.MOV.U32 R111, RZ, RZ, R142 ;  /* 0x000000ffff6f7224 */ /* 0x000fe200078e008e */
[----:B------:R-:W-:Y:S01]  /*66e0*/  MOV R108, R145 ;  /* 0x00000091006c7202 */ /* 0x000fe20000000f00 */
[-C--:B------:R-:W-:Y:S01]  /*66f0*/  HMMA.16816.F32.BF16 R140, R4, R12.reuse, R160 ;  /* 0x0000000c048c723c */ /* 0x080fe200000418a0 */
[----:B------:R-:W-:Y:S01]  /*6700*/  MOV R94, R147 ;  /* 0x00000093005e7202 */ /* 0x000fe20000000f00 */
[----:B------:R-:W2:Y:S04]  /*6710*/  LDSM.16.MT88.4 R16, [R227+0xd000] ;  /* 0x00d00000e310783b */ /* 0x000ea80000004200 */
[C---:B------:R-:W-:Y:S06]  /*6720*/  HMMA.16816.F32.BF16 R144, R8.reuse, R12, R156 ;  /* 0x0000000c0890723c */ /* 0x040fec000004189c */
[----:B------:R-:W-:Y:S01]  /*6730*/  HMMA.16816.F32.BF16 R44, R8, R14, R44 ;  /* 0x0000000e082c723c */ /* 0x000fe2000004182c */
[----:B------:R-:W3:Y:S01]  /*6740*/  LDSM.16.MT88.4 R12, [R226+0xd000] ;  /* 0x00d00000e20c783b */ /* 0x000ee20000004200 */
[----:B------:R-:W-:Y:S01]  /*6750*/  IMAD.MOV.U32 R91, RZ, RZ, R69 ;  /* 0x000000ffff5b7224 */ /* 0x000fe200078e0045 */
[----:B------:R-:W-:Y:S01]  /*6760*/  MOV R69, R190 ;  /* 0x000000be00457202 */ /* 0x000fe20000000f00 */
[----:B------:R-:W-:-:S02]  /*6770*/  IMAD.MOV.U32 R89, RZ, RZ, R77 ;  /* 0x000000ffff597224 */ /* 0x000fc400078e004d */
[----:B------:R-:W-:Y:S02]  /*6780*/  IMAD.MOV.U32 R77, RZ, RZ, R191 ;  /* 0x000000ffff4d7224 */ /* 0x000fe400078e00bf */
[----:B------:R-:W-:Y:S01]  /*6790*/  IMAD.MOV.U32 R41, RZ, RZ, R189 ;  /* 0x000000ffff297224 */ /* 0x000fe200078e00bd */
[----:B-1----:R-:W-:Y:S06]  /*67a0*/  HMMA.16816.F32.BF16 R160, R8, R24, R180 ;  /* 0x0000001808a0723c */ /* 0x002fec00000418b4 */
[C---:B--2---:R-:W-:Y:S06]  /*67b0*/  HMMA.16816.F32.BF16 R172, R4.reuse, R16, R192 ;  /* 0x0000001004ac723c */ /* 0x044fec00000418c0 */
[----:B------:R-:W-:Y:S06]  /*67c0*/  HMMA.16816.F32.BF16 R156, R4, R24, R176 ;  /* 0x00000018049c723c */ /* 0x000fec00000418b0 */
[-C--:B---3--:R-:W-:Y:S06]  /*67d0*/  HMMA.16816.F32.BF16 R192, R8, R12.reuse, R100 ;  /* 0x0000000c08c0723c */ /* 0x088fec0000041864 */
[C---:B------:R-:W-:Y:S06]  /*67e0*/  HMMA.16816.F32.BF16 R188, R4.reuse, R12, R212 ;  /* 0x0000000c04bc723c */ /* 0x040fec00000418d4 */
[-C--:B------:R-:W-:Y:S06]  /*67f0*/  HMMA.16816.F32.BF16 R200, R4, R14.reuse, R200 ;  /* 0x0000000e04c8723c */ /* 0x080fec00000418c8 */
[----:B------:R-:W-:Y:S01]  /*6800*/  HMMA.16816.F32.BF16 R64, R8, R14, R64 ;  /* 0x0000000e0840723c */ /* 0x000fe20000041840 */
[----:B------:R-:W1:Y:S05]  /*6810*/  LDSM.16.MT88.4 R12, [R227+0xf000] ;  /* 0x00f00000e30c783b */ /* 0x000e6a0000004200 */
[-C--:B------:R-:W-:Y:S06]  /*6820*/  HMMA.16816.F32.BF16 R168, R4, R26.reuse, R148 ;  /* 0x0000001a04a8723c */ /* 0x080fec0000041894 */
[C---:B------:R-:W-:Y:S01]  /*6830*/  HMMA.16816.F32.BF16 R32, R8.reuse, R26, R28 ;  /* 0x0000001a0820723c */ /* 0x040fe2000004181c */
[----:B------:R-:W2:Y:S05]  /*6840*/  LDSM.16.MT88.4 R24, [R224+0xf000] ;  /* 0x00f00000e018783b */ /* 0x000eaa0000004200 */
[----:B------:R-:W-:Y:S06]  /*6850*/  HMMA.16816.F32.BF16 R176, R8, R16, R104 ;  /* 0x0000001008b0723c */ /* 0x000fec0000041868 */
[-C--:B------:R-:W-:Y:S06]  /*6860*/  HMMA.16816.F32.BF16 R184, R4, R18.reuse, R184 ;  /* 0x0000001204b8723c */ /* 0x080fec00000418b8 */
[----:B------:R-:W-:Y:S01]  /*6870*/  HMMA.16816.F32.BF16 R72, R8, R18, R72 ;  /* 0x000000120848723c */ /* 0x000fe20000041848 */
[----:B------:R-:W3:Y:S01]  /*6880*/  LDSM.16.MT88.4 R16, [R225+0xf000] ;  /* 0x00f00000e110783b */ /* 0x000ee20000004200 */
[--C-:B------:R-:W-:Y:S01]  /*6890*/  FFMA.FTZ R2, R251, UR5, -R22.reuse ;  /* 0x00000005fb027c23 */ /* 0x100fe20008010816 */
[----:B------:R-:W-:Y:S01]  /*68a0*/  MOV R149, R58 ;  /* 0x0000003a00957202 */ /* 0x000fe20000000f00 */
[----:B------:R-:W-:Y:S01]  /*68b0*/  IMAD.MOV.U32 R150, RZ, RZ, R59 ;  /* 0x000000ffff967224 */ /* 0x000fe200078e003b */
[----:B------:R-:W-:Y:S01]  /*68c0*/  MOV R215, R41 ;  /* 0x0000002900d77202 */ /* 0x000fe20000000f00 */
[----:B------:R4:W-:Y:S01]  /*68d0*/  MUFU.EX2 R58, R2 ;  /* 0x00000002003a7308 */ /* 0x0009e20000000800 */
[----:B------:R-:W-:Y:S01]  /*68e0*/  IMAD.MOV.U32 R213, RZ, RZ, R57 ;  /* 0x000000ffffd57224 */ /* 0x000fe200078e0039 */
[----:B------:R-:W3:Y:S01]  /*68f0*/  LDSM.16.MT88.4 R28, [R226+0xf000] ;  /* 0x00f00000e21c783b */ /* 0x000ee20000004200 */
[----:B-1----:R-:W-:Y:S01]  /*6900*/  HMMA.16816.F32.BF16 R104, R4, R12, R216 ;  /* 0x0000000c0468723c */ /* 0x002fe200000418d8 */
[----:B----4-:R-:W-:-:S04]  /*6910*/  FFMA.FTZ R2, R249, UR5, -R22 ;  /* 0x00000005f9027c23 */ /* 0x010fc80008010816 */
[----:B------:R1:W4:Y:S02]  /*6920*/  MUFU.EX2 R59, R2 ;  /* 0x00000002003b7308 */ /* 0x0003240000000800 */
[----:B------:R-:W-:Y:S02]  /*6930*/  IMAD.MOV.U32 R217, RZ, RZ, R76 ;  /* 0x000000ffffd97224 */ /* 0x000fe400078e004c */
[----:B------:R-:W-:Y:S02]  /*6940*/  IMAD.MOV.U32 R218, RZ, RZ, R77 ;  /* 0x000000ffffda7224 */ /* 0x000fe400078e004d */
[----:B--2---:R-:W-:Y:S01]  /*6950*/  HMMA.16816.F32.BF16 R76, R4, R26, R208 ;  /* 0x0000001a044c723c */ /* 0x004fe200000418d0 */
[----:B------:R-:W-:Y:S01]  /*6960*/  MOV R216, R111 ;  /* 0x0000006f00d87202 */ /* 0x000fe20000000f00 */
[----:B------:R-:W-:Y:S02]  /*6970*/  IMAD.MOV.U32 R183, RZ, RZ, R91 ;  /* 0x000000ffffb77224 */ /* 0x000fe400078e005b */
[----:B-1----:R-:W-:-:S03]  /*6980*/  FFMA.FTZ R2, R248, UR5, -R22 ;  /* 0x00000005f8027c23 */ /* 0x002fc60008010816 */
[----:B------:R-:W-:Y:S01]  /*6990*/  IMAD.MOV.U32 R211, RZ, RZ, R69 ;  /* 0x000000ffffd37224 */ /* 0x000fe200078e0045 */
[----:B------:R1:W-:Y:S01]  /*69a0*/  MUFU.EX2 R137, R2 ;  /* 0x0000000200897308 */ /* 0x0003e20000000800 */
[----:B------:R-:W-:Y:S01]  /*69b0*/  HMMA.16816.F32.BF16 R40, R4, R24, R244 ;  /* 0x000000180428723c */ /* 0x000fe200000418f4 */
[----:B------:R-:W-:-:S06]  /*69c0*/  IMAD.MOV.U32 R219, RZ, RZ, R110 ;  /* 0x000000ffffdb7224 */ /* 0x000fcc00078e006e */
[----:B------:R-:W-:Y:S01]  /*69d0*/  MOV R246, R88 ;  /* 0x0000005800f67202 */ /* 0x000fe20000000f00 */
[----:B------:R-:W-:Y:S01]  /*69e0*/  IMAD.MOV.U32 R245, RZ, RZ, R89 ;  /* 0x000000fffff57224 */ /* 0x000fe200078e0059 */
[----:B------:R-:W-:Y:S02]  /*69f0*/  MOV R244, R90 ;  /* 0x0000005a00f47202 */ /* 0x000fe40000000f00 */
[----:B---3--:R-:W-:Y:S01]  /*6a00*/  HMMA.16816.F32.BF16 R88, R4, R16, R220 ;  /* 0x000000100458723c */ /* 0x008fe200000418dc */
[----:B-1----:R-:W-:-:S06]  /*6a10*/  FFMA.FTZ R2, R243, UR5, -R22 ;  /* 0x00000005f3027c23 */ /* 0x002fcc0008010816 */
[----:B------:R-:W-:Y:S01]  /*6a20*/  MOV R221, R94 ;  /* 0x0000005e00dd7202 */ /* 0x000fe20000000f00 */
[----:B------:R1:W-:Y:S01]  /*6a30*/  MUFU.EX2 R57, R2 ;  /* 0x0000000200397308 */ /* 0x0003e20000000800 */
        /* <DEDUP_REMOVED lines=20> */
[----:B------:R-:W2:Y:S01]  /*6b80*/  LDL.LU R252, [R1+0xd4] ;  /* 0x0000d40001fc7983 */ /* 0x000ea20000300800 */
[----:B------:R1:W-:Y:S01]  /*6b90*/  MUFU.EX2 R22, R2 ;  /* 0x0000000200167308 */ /* 0x0003e20000000800 */
        /* <DEDUP_REMOVED lines=9> */
[----:B-1----:R-:W-:-:S04]  /*6c30*/  FFMA.FTZ R2, R211, UR5, -R21 ;  /* 0x00000005d3027c23 */ /* 0x002fc80008010815 */
[----:B------:R-:W1:Y:S01]  /*6c40*/  MUFU.EX2 R23, R2 ;  /* 0x0000000200177308 */ /* 0x000e620000000800 */
[----:B------:R-:W-:Y:S01]  /*6c50*/  MOV R246, R56 ;  /* 0x0000003800f67202 */ /* 0x000fe20000000f00 */
[----:B------:R-:W-:Y:S01]  /*6c60*/  IMAD.MOV.U32 R167, RZ, RZ, R95 ;  /* 0x000000ffffa77224 */ /* 0x000fe200078e005f */
[----:B------:R-:W-:Y:S01]  /*6c70*/  HMMA.16816.F32.BF16 R60, R8, R18, R60 ;  /* 0x00000012083c723c */ /* 0x000fe2000004183c */
[----:B------:R-:W-:Y:S01]  /*6c80*/  IMAD.MOV.U32 R211, RZ, RZ, R218 ;  /* 0x000000ffffd37224 */ /* 0x000fe200078e00da */
[----:B------:R-:W-:-:S04]  /*6c90*/  MOV R218, R221 ;  /* 0x000000dd00da7202 */ /* 0x000fc80000000f00 */
[----:B------:R-:W-:Y:S01]  /*6ca0*/  HMMA.16816.F32.BF16 R92, R4, R18, R204 ;  /* 0x00000012045c723c */ /* 0x000fe200000418cc */
[----:B------:R-:W-:Y:S01]  /*6cb0*/  IMAD.MOV.U32 R181, RZ, RZ, R70 ;  /* 0x000000ffffb57224 */ /* 0x000fe200078e0046 */
[----:B------:R-:W-:-:S04]  /*6cc0*/  MOV R212, R68 ;  /* 0x0000004400d47202 */ /* 0x000fc80000000f00 */
[----:B------:R-:W-:Y:S01]  /*6cd0*/  HMMA.16816.F32.BF16 R68, R8, R24, R96 ;  /* 0x000000180844723c */ /* 0x000fe20000041860 */
[----:B------:R-:W-:-:S05]  /*6ce0*/  IMAD.MOV.U32 R221, RZ, RZ, R244 ;  /* 0x000000ffffdd7224 */ /* 0x000fca00078e00f4 */
[----:B------:R-:W-:Y:S01]  /*6cf0*/  HMMA.16816.F32.BF16 R36, R8, R26, R36 ;  /* 0x0000001a0824723c */ /* 0x000fe20000041824 */
[----:B------:R-:W-:Y:S01]  /*6d00*/  IMAD.MOV.U32 R148, RZ, RZ, R51 ;  /* 0x000000ffff947224 */ /* 0x000fe200078e0033 */
[----:B------:R-:W-:-:S04]  /*6d10*/  MOV R182, R109 ;  /* 0x0000006d00b67202 */ /* 0x000fc80000000f00 */
[C---:B------:R-:W-:Y:S01]  /*6d20*/  HMMA.16816.F32.BF16 R52, R8.reuse, R14, R52 ;  /* 0x0000000e0834723c */ /* 0x040fe20000041834 */
[----:B------:R-:W-:Y:S02]  /*6d30*/  MOV R214, R50 ;  /* 0x0000003200d67202 */ /* 0x000fe40000000f00 */
[----:B------:R-:W-:Y:S02]  /*6d40*/  MOV R151, R49 ;  /* 0x0000003100977202 */ /* 0x000fe40000000f00 */
[----:B------:R-:W-:Y:S01]  /*6d50*/  MOV R180, R48 ;  /* 0x0000003000b47202 */ /* 0x000fe20000000f00 */
[----:B------:R-:W-:Y:S01]  /*6d60*/  HMMA.16816.F32.BF16 R24, R8, R16, R112 ;  /* 0x000000100818723c */ /* 0x000fe20000041870 */
[----:B------:R-:W-:Y:S01]  /*6d70*/  MOV R244, R247 ;  /* 0x000000f700f47202 */ /* 0x000fe20000000f00 */
[----:B------:R-:W-:-:S04]  /*6d80*/  IMAD.MOV.U32 R247, RZ, RZ, R134 ;  /* 0x000000fffff77224 */ /* 0x000fc800078e0086 */
[----:B------:R-:W-:Y:S06]  /*6d90*/  HMMA.16816.F32.BF16 R100, R8, R12, R116 ;  /* 0x0000000c0864723c */ /* 0x000fec0000041874 */
[C---:B------:R-:W-:Y:S01]  /*6da0*/  HMMA.16816.F32.BF16 R120, R4.reuse, R28, R120 ;  /* 0x0000001c0478723c */ /* 0x040fe20000041878 */
[----:B------:R-:W-:Y:S01]  /*6db0*/  IMAD.MOV.U32 R248, RZ, RZ, R215 ;  /* 0x000000fffff87224 */ /* 0x000fe200078e00d7 */
[----:B------:R-:W-:Y:S01]  /*6dc0*/  MOV R243, R83 ;  /* 0x0000005300f37202 */ /* 0x000fe20000000f00 */
[----:B------:R-:W-:Y:S03]  /*6dd0*/  LDSM.16.MT88.4 R96, [R225+0xf800] ;  /* 0x00f80000e160783b */ /* 0x000fe60000004200 */
[C---:B------:R-:W-:Y:S01]  /*6de0*/  HMMA.16816.F32.BF16 R108, R4.reuse, R14, R196 ;  /* 0x0000000e046c723c */ /* 0x040fe200000418c4 */
[----:B------:R-:W-:Y:S04]  /*6df0*/  LDSM.16.MT88.4 R112, [R227+0xf800] ;  /* 0x00f80000e370783b */ /* 0x000fe80000004200 */
[----:B------:R3:W5:Y:S01]  /*6e00*/  LDL.LU R134, [R1+0xd0] ;  /* 0x0000d00001867983 */ /* 0x0007620000300800 */
[----:B------:R-:W-:Y:S03]  /*6e10*/  HMMA.16816.F32.BF16 R48, R4, R30, R124 ;  /* 0x0000001e0430723c */ /* 0x000fe6000004187c */
[----:B------:R-:W3:Y:S03]  /*6e20*/  LDSM.16.MT88.4 R4, [R226+0xf800] ;  /* 0x00f80000e204783b */ /* 0x000ee60000004200 */
[C---:B------:R-:W-:Y:S06]  /*6e30*/  HMMA.16816.F32.BF16 R116, R8.reuse, R28, R128 ;  /* 0x0000001c0874723c */ /* 0x040fec0000041880 */
[----:B------:R-:W-:Y:S01]  /*6e40*/  HMMA.16816.F32.BF16 R28, R8, R30, R84 ;  /* 0x0000001e081c723c */ /* 0x000fe20000041854 */
[----:B------:R-:W-:-:S02]  /*6e50*/  MOV R215, R81 ;  /* 0x0000005100d77202 */ /* 0x000fc40000000f00 */
[----:B----4-:R-:W-:Y:S02]  /*6e60*/  F2FP.BF16.F32.PACK_AB R128, R59, R58 ;  /* 0x0000003a3b80723e */ /* 0x010fe400000010ff */
[----:B-1----:R-:W-:Y:S02]  /*6e70*/  F2FP.BF16.F32.PACK_AB R129, R23, R22 ;  /* 0x000000161781723e */ /* 0x002fe400000010ff */
[----:B------:R-:W-:Y:S01]  /*6e80*/  F2FP.BF16.F32.PACK_AB R130, R57, R137 ;  /* 0x000000893982723e */ /* 0x000fe200000010ff */
[----:B--2---:R-:W-:-:S04]  /*6e90*/  FFMA.FTZ R2, R252, UR5, -R21 ;  /* 0x00000005fc027c23 */ /* 0x004fc80008010815 */
[----:B------:R1:W-:Y:S02]  /*6ea0*/  MUFU.EX2 R56, R2 ;  /* 0x0000000200387308 */ /* 0x0003e40000000800 */
[----:B-1----:R-:W-:-:S06]  /*6eb0*/  FFMA.FTZ R2, R250, UR5, -R21 ;  /* 0x00000005fa027c23 */ /* 0x002fcc0008010815 */
[----:B------:R1:W2:Y:S02]  /*6ec0*/  MUFU.EX2 R19, R2 ;  /* 0x0000000200137308 */ /* 0x0002a40000000800 */
[----:B-1----:R-:W-:Y:S01]  /*6ed0*/  FFMA.FTZ R2, R209, UR5, -R20 ;  /* 0x00000005d1027c23 */ /* 0x002fe20008010814 */
[----:B------:R-:W-:Y:S01]  /*6ee0*/  MOV R209, R210 ;  /* 0x000000d200d17202 */ /* 0x000fe20000000f00 */
[----:B------:R-:W-:Y:S01]  /*6ef0*/  IMAD.MOV.U32 R210, RZ, RZ, R211 ;  /* 0x000000ffffd27224 */ /* 0x000fe200078e00d3 */
[----:B------:R-:W-:Y:S01]  /*6f00*/  MOV R211, R216 ;  /* 0x000000d800d37202 */ /* 0x000fe20000000f00 */
[----:B------:R-:W-:Y:S01]  /*6f10*/  IMAD.MOV.U32 R216, RZ, RZ, R217 ;  /* 0x000000ffffd87224 */ /* 0x000fe200078e00d9 */
[----:B------:R-:W-:Y:S01]  /*6f20*/  MOV R217, R218 ;  /* 0x000000da00d97202 */ /* 0x000fe20000000f00 */
[----:B------:R1:W-:Y:S01]  /*6f30*/  MUFU.EX2 R17, R2 ;  /* 0x0000000200117308 */ /* 0x0003e20000000800 */
[----:B------:R-:W-:Y:S01]  /*6f40*/  IMAD.MOV.U32 R218, RZ, RZ, R219 ;  /* 0x000000ffffda7224 */ /* 0x000fe200078e00db */
[----:B------:R-:W-:Y:S01]  /*6f50*/  MOV R219, R220 ;  /* 0x000000dc00db7202 */ /* 0x000fe20000000f00 */
[----:B------:R-:W-:Y:S01]  /*6f60*/  IMAD.MOV.U32 R220, RZ, RZ, R221 ;  /* 0x000000ffffdc7224 */ /* 0x000fe200078e00dd */
[----:B------:R-:W-:Y:S01]  /*6f70*/  MOV R221, R222 ;  /* 0x000000de00dd7202 */ /* 0x000fe20000000f00 */
[----:B------:R-:W-:Y:S01]  /*6f80*/  IMAD.MOV.U32 R222, RZ, RZ, R223 ;  /* 0x000000ffffde7224 */ /* 0x000fe200078e00df */
[----:B------:R-:W-:Y:S01]  /*6f90*/  MOV R223, R244 ;  /* 0x000000f400df7202 */ /* 0x000fe20000000f00 */
[----:B------:R-:W-:-:S02]  /*6fa0*/  IMAD.MOV.U32 R244, RZ, RZ, R245 ;  /* 0x000000fffff47224 */ /* 0x000fc400078e00f5 */
[----:B-1----:R-:W-:Y:S01]  /*6fb0*/  FFMA.FTZ R2, R209, UR5, -R20 ;  /* 0x00000005d1027c23 */ /* 0x002fe20008010814 */
[----:B------:R-:W-:Y:S01]  /*6fc0*/  MOV R209, R210 ;  /* 0x000000d200d17202 */ /* 0x000fe20000000f00 */
[----:B------:R-:W-:Y:S01]  /*6fd0*/  IMAD.MOV.U32 R210, RZ, RZ, R211 ;  /* 0x000000ffffd27224 */ /* 0x000fe200078e00d3 */
[----:B------:R-:W-:Y:S01]  /*6fe0*/  MOV R211, R216 ;  /* 0x000000d800d37202 */ /* 0x000fe20000000f00 */
[----:B------:R-:W-:Y:S01]  /*6ff0*/  IMAD.MOV.U32 R216, RZ, RZ, R217 ;  /* 0x000000ffffd87224 */ /* 0x000fe200078e00d9 */
[----:B------:R1:W4:Y:S01]  /*7000*/  MUFU.EX2 R18, R2 ;  /* 0x0000000200127308 */ /* 0x0003220000000800 */
        /* <DEDUP_REMOVED lines=10> */
[--C-:B-1----:R-:W-:Y:S01]  /*70b0*/  FFMA.FTZ R2, R209, UR5, -R20.reuse ;  /* 0x00000005d1027c23 */ /* 0x102fe20008010814 */
        /* <DEDUP_REMOVED lines=49> */
[----:B-1----:R-:W-:Y:S01]  /*73d0*/  FFMA.FTZ R2, R207, UR5, -R0 ;  /* 0x00000005cf027c23 */ /* 0x002fe20008010800 */
[----:B------:R-:W-:Y:S01]  /*73e0*/  MOV R222, R246 ;  /* 0x000000f600de7202 */ /* 0x000fe20000000f00 */
[----:B------:R-:W-:Y:S01]  /*73f0*/  IMAD.MOV.U32 R221, RZ, RZ, R245 ;  /* 0x000000ffffdd7224 */ /* 0x000fe200078e00f5 */
[----:B------:R-:W-:Y:S01]  /*7400*/  MOV R149, R150 ;  /* 0x0000009600957202 */ /* 0x000fe20000000f00 */
[----:B------:R1:W3:Y:S01]  /*7410*/  MUFU.EX2 R13, R2 ;  /* 0x00000002000d7308 */ /* 0x0002e20000000800 */
        /* <DEDUP_REMOVED lines=10> */
[----:B------:R-:W3:Y:S01]  /*74c0*/  LDSM.16.MT88.4 R80, [R224+0xf800] ;  /* 0x00f80000e050783b */ /* 0x000ee20000004200 */
[----:B------:R-:W-:Y:S01]  /*74d0*/  IMAD.MOV.U32 R204, RZ, RZ, R209 ;  /* 0x000000ffffcc7224 */ /* 0x000fe200078e00d1 */
[----:B------:R-:W-:-:S02]  /*74e0*/  MOV R250, R235 ;  /* 0x000000eb00fa7202 */ /* 0x000fc40000000f00 */
[----:B--2---:R-:W-:Y:S01]  /*74f0*/  F2FP.BF16.F32.PACK_AB R131, R19, R56 ;  /* 0x000000381383723e */ /* 0x004fe200000010ff */
[----:B------:R2:W5:Y:S01]  /*7500*/  LDL.LU R136, [R1+0xc8] ;  /* 0x0000c80001887983 */ /* 0x0005620000300800 */
[----:B-1----:R-:W-:Y:S01]  /*7510*/  FFMA.FTZ R2, R208, UR5, -R0 ;  /* 0x00000005d0027c23 */ /* 0x002fe20008010800 */
[----:B------:R-:W-:Y:S02]  /*7520*/  IMAD.MOV.U32 R208, RZ, RZ, R217 ;  /* 0x000000ffffd07224 */ /* 0x000fe400078e00d9 */
        /* <DEDUP_REMOVED lines=19> */
[----:B------:R-:W-:Y:S01]  /*7660*/  FFMA.FTZ R0, R204, UR5, -R0 ;  /* 0x00000005cc007c23 */ /* 0x000fe20008010800 */
[----:B------:R-:W-:Y:S01]  /*7670*/  MOV R204, R216 ;  /* 0x000000d800cc7202 */ /* 0x000fe20000000f00 */
[----:B------:R-:W-:Y:S01]  /*7680*/  IMAD.MOV.U32 R211, RZ, RZ, R182 ;  /* 0x000000ffffd37224 */ /* 0x000fe200078e00b6 */
[----:B------:R-:W-:Y:S01]  /*7690*/  MOV R217, R180 ;  /* 0x000000b400d97202 */ /* 0x000fe20000000f00 */
[----:B------:R-:W-:Y:S01]  /*76a0*/  IMAD.MOV.U32 R244, RZ, RZ, R150 ;  /* 0x000000fffff47224 */ /* 0x000fe200078e0096 */
[----:B------:R-:W-:Y:S02]  /*76b0*/  MOV R216, R181 ;  /* 0x000000b500d87202 */ /* 0x000fe40000000f00 */
[----:B------:R-:W-:Y:S02]  /*76c0*/  MOV R245, R149 ;  /* 0x0000009500f57202 */ /* 0x000fe40000000f00 */
[----:B------:R-:W-:Y:S01]  /*76d0*/  MOV R223, R151 ;  /* 0x0000009700df7202 */ /* 0x000fe20000000f00 */
[----:B------:R-:W-:Y:S01]  /*76e0*/  FADD.FTZ R9, R250, R20 ;  /* 0x00000014fa097221 */ /* 0x000fe20000010000 */
[----:B------:R-:W-:Y:S01]  /*76f0*/  MOV R210, R183 ;  /* 0x000000b700d27202 */ /* 0x000fe20000000f00 */
[----:B------:R-:W-:Y:S01]  /*7700*/  FADD.FTZ R10, R197, R196 ;  /* 0x000000c4c50a7221 */ /* 0x000fe20000010000 */
[----:B------:R-:W1:Y:S01]  /*7710*/  LDSM.16.MT88.4 R180, [R227+0xd800] ;  /* 0x00d80000e3b4783b */ /* 0x000e620000004200 */
[----:B------:R-:W-:-:S02]  /*7720*/  MOV R219, R164 ;  /* 0x000000a400db7202 */ /* 0x000fc40000000f00 */
[----:B------:R-:W-:Y:S01]  /*7730*/  MOV R218, R166 ;  /* 0x000000a600da7202 */ /* 0x000fe20000000f00 */
[----:B------:R-:W2:Y:S01]  /*7740*/  LDSM.16.MT88.4 R148, [R224+0xd800] ;  /* 0x00d80000e094783b */ /* 0x000ea20000004200 */
[----:B------:R-:W-:Y:S02]  /*7750*/  MOV R251, R198 ;  /* 0x000000c600fb7202 */ /* 0x000fe40000000f00 */
[----:B------:R-:W-:Y:S01]  /*7760*/  MOV R249, R199 ;  /* 0x000000c700f97202 */ /* 0x000fe20000000f00 */
[----:B------:R-:W2:Y:S04]  /*7770*/  LDSM.16.MT88.4 R164, [R225+0xd800] ;  /* 0x00d80000e1a4783b */ /* 0x000ea80000004200 */
[----:B------:R-:W2:Y:S01]  /*7780*/  LDSM.16.MT88.4 R196, [R226+0xd800] ;  /* 0x00d80000e2c4783b */ /* 0x000ea20000004200 */
[----:B------:R1:W-:Y:S01]  /*7790*/  MUFU.EX2 R12, R2 ;  /* 0x00000002000c7308 */ /* 0x0003e20000000800 */
[----:B----4-:R-:W-:-:S02]  /*77a0*/  F2FP.BF16.F32.PACK_AB R124, R18, R17 ;  /* 0x00000011127c723e */ /* 0x010fc400000010ff */
[----:B---3--:R-:W-:Y:S01]  /*77b0*/  F2FP.BF16.F32.PACK_AB R125, R13, R11 ;  /* 0x0000000b0d7d723e */ /* 0x008fe200000010ff */
[C---:B------:R-:W-:Y:S01]  /*77c0*/  HMMA.16816.F32.BF16 R116, R128.reuse, R4, R116 ;  /* 0x000000048074723c */ /* 0x040fe20000041874 */
[----:B------:R3:W5:Y:S03]  /*77d0*/  LDL.LU R242, [R1+0xc4] ;  /* 0x0000c40001f27983 */ /* 0x0007660000300800 */
[----:B------:R4:W4:Y:S01]  /*77e0*/  MUFU.EX2 R14, R0 ;  /* 0x00000000000e7308 */ /* 0x0009220000000800 */
[----:B------:R-:W-:Y:S02]  /*77f0*/  MOV R126, R204 ;  /* 0x000000cc007e7202 */ /* 0x000fe40000000f00 */
[----:B------:R-:W-:Y:S01]  /*7800*/  MOV R250, R21 ;  /* 0x0000001500fa7202 */ /* 0x000fe20000000f00 */
[----:B------:R-:W-:Y:S01]  /*7810*/  FADD.FTZ R9, R230, R9 ;  /* 0x00000009e6097221 */ /* 0x000fe20000010000 */
[----:B------:R-:W-:Y:S01]  /*7820*/  MOV R21, R252 ;  /* 0x000000fc00157202 */ /* 0x000fe20000000f00 */
[----:B------:R-:W-:Y:S01]  /*7830*/  IMAD.MOV.U32 R252, RZ, RZ, R220 ;  /* 0x000000fffffc7224 */ /* 0x000fe200078e00dc */
[----:B------:R-:W-:Y:S01]  /*7840*/  MOV R205, R238 ;  /* 0x000000ee00cd7202 */ /* 0x000fe20000000f00 */
[----:B------:R-:W-:Y:S01]  /*7850*/  HMMA.16816.F32.BF16 R68, R128, R80, R68 ;  /* 0x000000508044723c */ /* 0x000fe20000041844 */
[----:B-1----:R-:W-:Y:S01]  /*7860*/  FADD.FTZ R2, R127, R126 ;  /* 0x0000007e7f027221 */ /* 0x002fe20000010000 */
[----:B------:R-:W-:Y:S01]  /*7870*/  F2FP.BF16.F32.PACK_AB R126, R15, R16 ;  /* 0x000000100f7e723e */ /* 0x000fe200000010ff */
[----:B------:R-:W-:-:S03]  /*7880*/  IMAD.MOV.U32 R208, RZ, RZ, R239 ;  /* 0x000000ffffd07224 */ /* 0x000fc600078e00ef */
[----:B------:R-:W-:Y:S01]  /*7890*/  HMMA.16816.F32.BF16 R84, R128, R96, R24 ;  /* 0x000000608054723c */ /* 0x000fe20000041818 */
[----:B------:R-:W-:Y:S01]  /*78a0*/  FADD.FTZ R2, R232, R2 ;  /* 0x00000002e8027221 */ /* 0x000fe20000010000 */
[----:B------:R-:W-:Y:S01]  /*78b0*/  MOV R209, R240 ;  /* 0x000000f000d17202 */ /* 0x000fe20000000f00 */
[----:B----4-:R-:W-:Y:S01]  /*78c0*/  FADD.FTZ R0, R233, R8 ;  /* 0x00000008e9007221 */ /* 0x010fe20000010000 */
[----:B------:R-:W-:Y:S01]  /*78d0*/  F2FP.BF16.F32.PACK_AB R127, R14, R12 ;  /* 0x0000000c0e7f723e */ /* 0x000fe200000010ff */
[----:B------:R-:W-:Y:S01]  /*78e0*/  FADD.FTZ R8, R250, R10 ;  /* 0x0000000afa087221 */ /* 0x000fe20000010000 */
[----:B------:R-:W-:Y:S02]  /*78f0*/  IMAD.MOV.U32 R250, RZ, RZ, R21 ;  /* 0x000000fffffa7224 */ /* 0x000fe400078e0015 */
[----:B------:R-:W-:Y:S01]  /*7900*/  FADD.FTZ R0, R229, R0 ;  /* 0x00000000e5007221 */ /* 0x000fe20000010000 */
[----:B------:R-:W-:Y:S01]  /*7910*/  MOV R21, R252 ;  /* 0x000000fc00157202 */ /* 0x000fe20000000f00 */
[----:B------:R-:W-:Y:S01]  /*7920*/  FADD.FTZ R2, R228, R2 ;  /* 0x00000002e4027221 */ /* 0x000fe20000010000 */
[----:B------:R-:W-:Y:S01]  /*7930*/  MOV R252, R133 ;  /* 0x0000008500fc7202 */ /* 0x000fe20000000f00 */
[----:B------:R-:W-:Y:S01]  /*7940*/  HMMA.16816.F32.BF16 R120, R124, R4, R120 ;  /* 0x000000047c78723c */ /* 0x000fe20000041878 */
[----:B------:R-:W-:Y:S01]  /*7950*/  FADD.FTZ R8, R139, R8 ;  /* 0x000000088b087221 */ /* 0x000fe20000010000 */
[----:B------:R-:W-:Y:S01]  /*7960*/  FADD.FTZ R0, R132, R0 ;  /* 0x0000000084007221 */ /* 0x000fe20000010000 */
[----:B------:R-:W-:Y:S01]  /*7970*/  FADD.FTZ R2, R21, R2 ;  /* 0x0000000215027221 */ /* 0x000fe20000010000 */
[----:B------:R-:W-:Y:S01]  /*7980*/  MOV R204, R237 ;  /* 0x000000ed00cc7202 */ /* 0x000fe20000000f00 */
[----:B------:R3:W5:Y:S02]  /*7990*/  LDL.LU R241, [R1+0xc0] ;  /* 0x0000c00001f17983 */ /* 0x0007640000300800 */
[----:B------:R-:W-:Y:S01]  /*79a0*/  FADD.FTZ R4, R250, R9 ;  /* 0x00000009fa047221 */ /* 0x000fe20000010000 */
[----:B------:R-:W-:Y:S01]  /*79b0*/  FADD.FTZ R5, R252, R8 ;  /* 0x00000008fc057221 */ /* 0x000fe20000010000 */
[----:B------:R-:W-:Y:S01]  /*79c0*/  HMMA.16816.F32.BF16 R176, R128, R180, R176 ;  /* 0x000000b480b0723c */ /* 0x000fe200000418b0 */
[----:B------:R-:W-:Y:S01]  /*79d0*/  FADD.FTZ R2, R249, R2 ;  /* 0x00000002f9027221 */ /* 0x000fe20000010000 */
[----:B------:R-:W-:Y:S01]  /*79e0*/  FADD.FTZ R8, R243, R4 ;  /* 0x00000004f3087221 */ /* 0x000fe20000010000 */
[----:B------:R-:W-:-:S03]  /*79f0*/  FADD.FTZ R4, R248, R0 ;  /* 0x00000000f8047221 */ /* 0x000fc60000010000 */
[----:B------:R-:W-:Y:S01]  /*7a00*/  HMMA.16816.F32.BF16 R172, R124, R180, R172 ;  /* 0x000000b47cac723c */ /* 0x000fe200000418ac */
[----:B------:R-:W-:Y:S01]  /*7a10*/  FADD.FTZ R0, R251, R5 ;  /* 0x00000005fb007221 */ /* 0x000fe20000010000 */
[----:B------:R-:W-:-:S04]  /*7a20*/  FADD.FTZ R5, R204, R8 ;  /* 0x00000008cc057221 */ /* 0x000fc80000010000 */
[C---:B--2---:R-:W-:Y:S06]  /*7a30*/  HMMA.16816.F32.BF16 R144, R128.reuse, R148, R144 ;  /* 0x000000948090723c */ /* 0x044fec0000041890 */
[C---:B------:R-:W-:Y:S06]  /*7a40*/  HMMA.16816.F32.BF16 R160, R128.reuse, R164, R160 ;  /* 0x000000a480a0723c */ /* 0x040fec00000418a0 */
[C---:B------:R-:W-:Y:S06]  /*7a50*/  HMMA.16816.F32.BF16 R192, R128.reuse, R196, R192 ;  /* 0x000000c480c0723c */ /* 0x040fec00000418c0 */
[----:B------:R-:W-:Y:S01]  /*7a60*/  HMMA.16816.F32.BF16 R100, R128, R112, R100 ;  /* 0x000000708064723c */ /* 0x000fe20000041864 */
[----:B------:R-:W-:Y:S01]  /*7a70*/  MOV R220, R221 ;  /* 0x000000dd00dc7202 */ /* 0x000fe20000000f00 */
[----:B------:R3:W5:Y:S04]  /*7a80*/  LDL.LU R240, [R1+0xbc] ;  /* 0x0000bc0001f07983 */ /* 0x0007680000300800 */
        /* <DEDUP_REMOVED lines=19> */
[----:B------:R-:W-:Y:S01]  /*7bc0*/  HMMA.16816.F32.BF16 R112, R128, R114, R52 ;  /* 0x000000728070723c */ /* 0x000fe20000041834 */
[----:B------:R-:W-:Y:S01]  /*7bd0*/  IMAD.MOV.U32 R222, RZ, RZ, R223 ;  /* 0x000000ffffde7224 */ /* 0x000fe200078e00df */
[----:B------:R3:W5:Y:S04]  /*7be0*/  LDL.LU R238, [R1+0xb4] ;  /* 0x0000b40001ee7983 */ /* 0x0007680000300800 */
[----:B------:R-:W-:Y:S01]  /*7bf0*/  HMMA.16816.F32.BF16 R72, R124, R80, R40 ;  /* 0x000000507c48723c */ /* 0x000fe20000041828 */
[----:B------:R-:W-:Y:S01]  /*7c00*/  MOV R223, R244 ;  /* 0x000000f400df7202 */ /* 0x000fe20000000f00 */
[----:B------:R3:W5:Y:S04]  /*7c10*/  LDL.LU R237, [R1+0xb0] ;  /* 0x0000b00001ed7983 */ /* 0x0007680000300800 */
[----:B------:R-:W-:Y:S06]  /*7c20*/  HMMA.16816.F32.BF16 R80, R128, R82, R36 ;  /* 0x000000528050723c */ /* 0x000fec0000041824 */
[-C--:B------:R-:W-:Y:S01]  /*7c30*/  HMMA.16816.F32.BF16 R124, R124, R6.reuse, R48 ;  /* 0x000000067c7c723c */ /* 0x080fe20000041830 */
[----:B------:R-:W-:Y:S01]  /*7c40*/  MOV R244, R245 ;  /* 0x000000f500f47202 */ /* 0x000fe20000000f00 */
[----:B------:R3:W5:Y:S04]  /*7c50*/  LDL.LU R236, [R1+0xac] ;  /* 0x0000ac0001ec7983 */ /* 0x0007680000300800 */
[----:B------:R-:W-:Y:S01]  /*7c60*/  HMMA.16816.F32.BF16 R128, R128, R6, R28 ;  /* 0x000000068080723c */ /* 0x000fe2000004181c */
[----:B------:R-:W-:Y:S01]  /*7c70*/  IMAD.MOV.U32 R245, RZ, RZ, R246 ;  /* 0x000000fffff57224 */ /* 0x000fe200078e00f6 */
[----:B------:R3:W5:Y:S05]  /*7c80*/  LDL.LU R235, [R1+0xa8] ;  /* 0x0000a80001eb7983 */ /* 0x00076a0000300800 */
        /* <DEDUP_REMOVED lines=59> */
[----:B------:R-:W-:Y:S05]  /*8040*/  @!P0 BRA `(.L_x_267) ;  /* 0x0000004c00e88947 */ /* 0x000fea0003800000 */
[----:B------:R-:W-:Y:S01]  /*8050*/  ULDC UR4, c[0x0][0x2d0] ;  /* 0x0000b40000047ab9 */ /* 0x000fe20000000800 */
[----:B-----5:R-:W-:Y:S01]  /*8060*/  IMAD.MOV.U32 R133, RZ, RZ, R135 ;  /* 0x000000ffff857224 */ /* 0x020fe200078e0087 */
[----:B------:R-:W-:Y:S01]  /*8070*/  ISETP.GE.AND P3, PT, R132, UR4, PT ;  /* 0x0000000484007c0c */ /* 0x000fe2000bf66270 */
[----:B------:R-:W-:Y:S01]  /*8080*/  IMAD.MOV.U32 R132, RZ, RZ, R136 ;  /* 0x000000ffff847224 */ /* 0x000fe200078e0088 */
[----:B------:R-:W-:Y:S01]  /*8090*/  MOV R138, R3 ;  /* 0x00000003008a7202 */ /* 0x000fe20000000f00 */
[----:B------:R-:W-:Y:S01]  /*80a0*/  ULDC.64 UR8, c[0x0][0x250] ;  /* 0x0000940000087ab9 */ /* 0x000fe20000000a00 */
[----:B------:R-:W-:Y:S01]  /*80b0*/  MOV R137, R134 ;  /* 0x0000008600897202 */ /* 0x000fe20000000f00 */
[----:B------:R-:W-:Y:S02]  /*80c0*/  ULEA.HI.SX32 UR20, UR17, 0xfffffffe, 0x1a ;  /* 0xfffffffe11147891 */ /* 0x000fe4000f8fd23f */
[----:B------:R-:W-:Y:S02]  /*80d0*/  USHF.L.U64.HI UR12, UR8, 0x4, UR9 ;  /* 0x00000004080c7899 */ /* 0x000fe40008010209 */
[----:B------:R-:W-:Y:S01]  /*80e0*/  USHF.L.U32 UR13, UR8, 0x4, URZ ;  /* 0x00000004080d7899 */ /* 0x000fe2000800063f */
[----:B------:R-:W-:Y:S01]  /*80f0*/  ULDC UR10, c[0x0][0x2d0] ;  /* 0x0000b400000a7ab9 */ /* 0x000fe20000000800 */
[----:B------:R-:W-:-:S02]  /*8100*/  ULDC UR5, c[0x0][0x39c] ;  /* 0x0000e70000057ab9 */ /* 0x000fc40000000800 */
[----:B---3--:R-:W1:Y:S01]  /*8110*/  @!P3 LDC.64 R4, c[0x0][0x220] ;  /* 0x00008800ff04bb82 */ /* 0x008e620000000a00 */
[----:B------:R-:W-:Y:S01]  /*8120*/  ULDC UR4, c[0x0][0x2ec] ;  /* 0x0000bb0000047ab9 */ /* 0x000fe20000000800 */
[----:B------:R-:W-:-:S06]  /*8130*/  ULDC.64 UR6, c[0x0][0x248] ;  /* 0x0000920000067ab9 */ /* 0x000fcc0000000a00 */
[----:B------:R-:W2:Y:S08]  /*8140*/  @!P3 LDC.64 R8, c[0x0][0x220] ;  /* 0x00008800ff08bb82 */ /* 0x000eb00000000a00 */
[----:B------:R-:W3:Y:S01]  /*8150*/  @!P3 LDC.64 R6, c[0x0][0x220] ;  /* 0x00008800ff06bb82 */ /* 0x000ee20000000a00 */
[----:B-1----:R1:W-:Y:S04]  /*8160*/  @!P3 STL.64 [R1+0x60], R4 ;  /* 0x000060040100b387 */ /* 0x0023e80000100a00 */
[----:B--2---:R2:W-:Y:S04]  /*8170*/  @!P3 STL.64 [R1+0x58], R8 ;  /* 0x000058080100b387 */ /* 0x0045e80000100a00 */
[----:B---3--:R2:W-:Y:S01]  /*8180*/  @!P3 STL.64 [R1+0x50], R6 ;  /* 0x000050060100b387 */ /* 0x0085e20000100a00 */
[----:B-1----:R-:W1:Y:S03]  /*8190*/  @!P3 LDC.64 R4, c[0x0][0x220] ;  /* 0x00008800ff04bb82 */ /* 0x002e660000000a00 */
[----:B-1----:R2:W-:Y:S01]  /*81a0*/  @!P3 STL.64 [R1+0x48], R4 ;  /* 0x000048040100b387 */ /* 0x0025e20000100a00 */
[----:B------:R-:W-:Y:S05]  /*81b0*/  BRA `(.L_x_268) ;  /* 0x0000000400547947 */ /* 0x000fea0003800000 */
.L_x_270:
        /* <DEDUP_REMOVED lines=15> */
[----:B------:R-:W4:Y:S01]  /*82b0*/  @!P2 LDC.64 R16, c[0x0][0x218] ;  /* 0x00008600ff10ab82 */ /* 0x000f220000000a00 */
[----:B--2---:R-:W-:Y:S07]  /*82c0*/  LEA R3, P0, R3, R14, 0x6 ;  /* 0x0000000e03037211 */ /* 0x004fee00078030ff */
[----:B------:R-:W2:Y:S01]  /*82d0*/  @!P2 LDC.64 R14, c[0x0][0x218] ;  /* 0x00008600ff0eab82 */ /* 0x000ea20000000a00 */
[----:B---3--:R-:W-:Y:S02]  /*82e0*/  LEA.HI.X R4, R2, R13, R4, 0x6, P0 ;  /* 0x0000000d02047211 */ /* 0x008fe400000f3404 */
[C---:B-1----:R-:W-:Y:S02]  /*82f0*/  @!P3 LEA R10, P5, R3.reuse, R10, 0x1 ;  /* 0x0000000a030ab211 */ /* 0x042fe400078a08ff */
[C---:B-----5:R-:W-:Y:S02]  /*8300*/  @!P2 LEA R8, P0, R3.reuse, R8, 0x1 ;  /* 0x000000080308a211 */ /* 0x060fe400078008ff */
[C-C-:B------:R-:W-:Y:S01]  /*8310*/  @!P3 LEA.HI.X R11, R3.reuse, R11, R4.reuse, 0x1, P5 ;  /* 0x0000000b030bb211 */ /* 0x140fe200028f0c04 */
[----:B------:R-:W1:Y:S01]  /*8320*/  @!P3 LDC.64 R12, c[0x0][0x218] ;  /* 0x00008600ff0cbb82 */ /* 0x000e620000000a00 */
        /* <DEDUP_REMOVED lines=20> */
[----:B---3--:R-:W3:Y:S08]  /*8470*/  @!P3 LDC.64 R10, c[0x0][0x218] ;  /* 0x00008600ff0abb82 */ /* 0x008ef00000000a00 */
[----:B-----5:R-:W5:Y:S01]  /*8480*/  @!P2 LDC.64 R8, c[0x0][0x218] ;  /* 0x00008600ff08ab82 */ /* 0x020f620000000a00 */
[C---:B----4-:R-:W-:Y:S04]  /*8490*/  @!P2 LEA R6, P0, R2.reuse, R16, 0x1 ;  /* 0x000000100206a211 */ /* 0x050fe800078008ff */
[C---:B------:R-:W-:Y:S02]  /*84a0*/  @!P2 LEA.HI.X R7, R2.reuse, R17, R4, 0x1, P0 ;  /* 0x000000110207a211 */ /* 0x040fe400000f0c04 */
[----:B------:R-:W-:Y:S03]  /*84b0*/  IADD3 R2, P0, R2, UR22, RZ ;  /* 0x0000001602027c10 */ /* 0x000fe6000ff1e0ff */
[----:B------:R-:W-:Y:S01]  /*84c0*/  @!PT LDS RZ, [RZ] ;  /* 0x00000000fffff984 */ /* 0x000fe20000000800 */
[----:B------:R-:W-:Y:S01]  /*84d0*/  @!PT LDS RZ, [RZ] ;  /* 0x00000000fffff984 */ /* 0x000fe20000000800 */
[----:B------:R-:W-:Y:S01]  /*84e0*/  @!PT LDS RZ, [RZ] ;  /* 0x00000000fffff984 */ /* 0x000fe20000000800 */
[----:B------:R2:W-:Y:S01]  /*84f0*/  @!P2 LDGSTS.E.BYPASS.LTC128B.128 [R242+0xa800], desc[UR18][R6.64+0x80] ;  /* 0x0a80008006f2afae */ /* 0x0005e2000b901d52 */
[----:B-1----:R-:W-:Y:S02]  /*8500*/  @!P3 LEA R12, P1, R2, R12, 0x1 ;  /* 0x0000000c020cb211 */ /* 0x002fe400078208ff */
[----:B------:R-:W-:Y:S01]  /*8510*/  IADD3.X R4, R4, UR21, RZ, P0, !PT ;  /* 0x0000001504047c10 */ /* 0x000fe200087fe4ff */
[----:B------:R1:W-:Y:S01]  /*8520*/  @P3 STS.128 [R242+0x9000], RZ ;  /* 0x009000fff2003388 */ /* 0x0003e20000000c00 */
[C---:B------:R-:W-:Y:S02]  /*8530*/  IADD3 R3, P0, R2.reuse, UR22, RZ ;  /* 0x0000001602037c10 */ /* 0x040fe4000ff1e0ff */
[C-C-:B------:R-:W-:Y:S02]  /*8540*/  @!P3 LEA.HI.X R13, R2.reuse, R13, R4.reuse, 0x1, P1 ;  /* 0x0000000d020db211 */ /* 0x140fe400008f0c04 */
[C---:B-----5:R-:W-:Y:S02]  /*8550*/  @!P2 LEA R8, P1, R2.reuse, R8, 0x1 ;  /* 0x000000080208a211 */ /* 0x060fe400078208ff */
[C---:B---3--:R-:W-:Y:S01]  /*8560*/  @!P3 LEA R10, P5, R3.reuse, R10, 0x1 ;  /* 0x0000000a030ab211 */ /* 0x048fe200078a08ff */
[----:B------:R-:W-:Y:S01]  /*8570*/  @!PT LDS RZ, [RZ] ;  /* 0x00000000fffff984 */ /* 0x000fe20000000800 */
[----:B------:R-:W-:Y:S01]  /*8580*/  @!PT LDS RZ, [RZ] ;  /* 0x00000000fffff984 */ /* 0x000fe20000000800 */
[----:B------:R-:W-:Y:S01]  /*8590*/  @!PT LDS RZ, [RZ] ;  /* 0x00000000fffff984 */ /* 0x000fe20000000800 */
[----:B------:R1:W-:Y:S01]  /*85a0*/  @!P3 LDGSTS.E.BYPASS.LTC128B.128 [R242+0x9000], desc[UR18][R12.64] ;  /* 0x090000000cf2bfae */ /* 0x0003e2000b901d52 */
[----:B------:R-:W-:Y:S02]  /*85b0*/  @!P2 LEA.HI.X R9, R2, R9, R4, 0x1, P1 ;  /* 0x000000090209a211 */ /* 0x000fe400008f0c04 */
[----:B------:R-:W-:Y:S01]  /*85c0*/  IADD3.X R5, R4, UR21, RZ, P0, !PT ;  /* 0x0000001504057c10 */ /* 0x000fe200087fe4ff */
[----:B------:R1:W-:Y:S03]  /*85d0*/  @P2 STS.128 [R242+0xb000], RZ ;  /* 0x00b000fff2002388 */ /* 0x0003e60000000c00 */
[C-C-:B------:R-:W-:Y:S01]  /*85e0*/  @!P3 LEA.HI.X R11, R3.reuse, R11, R5.reuse, 0x1, P5 ;  /* 0x0000000b030bb211 */ /* 0x140fe200028f0c05 */
[----:B------:R-:W-:Y:S01]  /*85f0*/  @!PT LDS RZ, [RZ] ;  /* 0x00000000fffff984 */ /* 0x000fe20000000800 */
[----:B------:R-:W-:Y:S01]  /*8600*/  @!PT LDS RZ, [RZ] ;  /* 0x00000000fffff984 */ /* 0x000fe20000000800 */
[----:B------:R-:W-:Y:S01]  /*8610*/  @!PT LDS RZ, [RZ] ;  /* 0x00000000fffff984 */ /* 0x000fe20000000800 */
[----:B------:R1:W-:Y:S04]  /*8620*/  @!P2 LDGSTS.E.BYPASS.LTC128B.128 [R242+0xb000], desc[UR18][R8.64+0x80] ;  /* 0x0b00008008f2afae */ /* 0x0003e8000b901d52 */
[----:B------:R1:W-:Y:S01]  /*8630*/  @P3 STS.128 [R242+0x9800], RZ ;  /* 0x009800fff2003388 */ /* 0x0003e20000000c00 */
[C---:B--2---:R-:W-:Y:S03]  /*8640*/  @!P2 LEA R6, P0, R3.reuse, R14, 0x1 ;  /* 0x0000000e0306a211 */ /* 0x044fe600078008ff */
        /* <DEDUP_REMOVED lines=10> */
[----:B------:R-:W0:Y:S01]  /*86f0*/  LDGDEPBAR ;  /* 0x00000000000079af */ /* 0x000e220000000000 */
[----:B------:R-:W-:Y:S05]  /*8700*/  BRA `(.L_x_269) ;  /* 0x0000001800647947 */ /* 0x000fea0003800000 */
.L_x_268:
[----:B-1----:R-:W3:Y:S01]  /*8710*/  LDL R0, [R1+0x3c] ;  /* 0x00003c0001007983 */ /* 0x002ee20000100800 */
[----:B------:R-:W-:Y:S01]  /*8720*/  USHF.R.S32.HI UR11, URZ, 0x1f, UR20 ;  /* 0x0000001f3f0b7899 */ /* 0x000fe20008011414 */
[----:B------:R-:W-:Y:S04]  /*8730*/  DEPBAR.LE SB0, 0x0 ;  /* 0x000080000000791a */ /* 0x000fe80000000000 */
[----:B------:R-:W4:Y:S01]  /*8740*/  LDL.64 R12, [R1+0x70] ;  /* 0x00007000010c7983 */ /* 0x000f220000100a00 */
[----:B------:R-:W-:Y:S02]  /*8750*/  UIMAD UR11, UR11, UR8, URZ ;  /* 0x000000080b0b72a4 */ /* 0x000fe4000f8e023f */
[----:B------:R-:W-:Y:S02]  /*8760*/  UIMAD.WIDE.U32 UR24, UR20, UR8, URZ ;  /* 0x00000008141872a5 */ /* 0x000fe4000f8e003f */
[----:B--2---:R-:W2:Y:S01]  /*8770*/  LDL R7, [R1+0x40] ;  /* 0x0000400001077983 */ /* 0x004ea20000100800 */
[----:B------:R-:W-:Y:S04]  /*8780*/  UIMAD UR11, UR20, UR9, UR11 ;  /* 0x00000009140b72a4 */ /* 0x000fe8000f8e020b */
[----:B-----5:R-:W5:Y:S01]  /*8790*/  LDL R6, [R1+0x60] ;  /* 0x0000600001067983 */ /* 0x020f620000100800 */
[----:B------:R-:W-:Y:S01]  /*87a0*/  UIADD3 UR11, UR25, UR11, URZ ;  /* 0x0000000b190b7290 */ /* 0x000fe2000fffe03f */
[----:B------:R-:W-:Y:S03]  /*87b0*/  MOV R2, UR24 ;  /* 0x0000001800027c02 */ /* 0x000fe60008000f00 */
[----:B------:R-:W5:Y:S01]  /*87c0*/  LDL R5, [R1+0x64] ;  /* 0x0000640001057983 */ /* 0x000f620000100800 */
[----:B------:R-:W-:Y:S02]  /*87d0*/  MOV R3, UR25 ;  /* 0x0000001900037c02 */ /* 0x000fe40008000f00 */
[----:B------:R-:W-:Y:S02]  /*87e0*/  MOV R3, UR11 ;  /* 0x0000000b00037c02 */ /* 0x000fe40008000f00 */
        /* <DEDUP_REMOVED lines=8> */
[----:B---3--:R-:W-:Y:S02]  /*8870*/  ISETP.GE.AND P2, PT, R0, UR10, PT ;  /* 0x0000000a00007c0c */ /* 0x008fe4000bf46270 */
[C---:B----4-:R-:W-:Y:S04]  /*8880*/  LEA R0, P1, R2.reuse, R12, 0x6 ;  /* 0x0000000c02007211 */ /* 0x050fe800078230ff */
[----:B--2---:R-:W-:Y:S02]  /*8890*/  LEA.HI.X R3, R2, R7, R3, 0x6, P1 ;  /* 0x0000000702037211 */ /* 0x004fe400008f3403 */
        /* <DEDUP_REMOVED lines=9> */
[C---:B------:R-:W-:Y:S02]  /*8930*/  @!P3 LEA R4, P0, R2.reuse, R4, 0x1 ;  /* 0x000000040204b211 */ /* 0x040fe400078008ff */
        /* <DEDUP_REMOVED lines=14> */
[C---:B------:R-:W-:Y:S03]  /*8a20*/  @!P3 LEA R10, P6, R0.reuse, R10, 0x1 ;  /* 0x0000000a000ab211 */ /* 0x040fe600078c08ff */
[----:B------:R-:W-:Y:S01]  /*8a30*/  @P3 STS.128 [R242+0xc800], RZ ;  /* 0x00c800fff2003388 */ /* 0x000fe20000000c00 */
[----:B------:R-:W-:Y:S02]  /*8a40*/  IADD3.X R3, R3, UR12, RZ, P0, !PT ;  /* 0x0000000c03037c10 */ /* 0x000fe400087fe4ff */
[C---:B------:R-:W-:Y:S02]  /*8a50*/  IADD3 R2, P5, R0.reuse, UR13, RZ ;  /* 0x0000000d00027c10 */ /* 0x040fe4000ffbe0ff */
[----:B------:R-:W-:Y:S01]  /*8a60*/  @!PT LDS RZ, [RZ] ;  /* 0x00000000fffff984 */ /* 0x000fe20000000800 */
[----:B------:R-:W-:Y:S01]  /*8a70*/  @!PT LDS RZ, [RZ] ;  /* 0x00000000fffff984 */ /* 0x000fe20000000800 */
[----:B------:R-:W-:Y:S01]  /*8a80*/  @!PT LDS RZ, [RZ] ;  /* 0x00000000fffff984 */ /* 0x000fe20000000800 */
[----:B------:R4:W-:Y:S01]  /*8a90*/  @!P3 LDGSTS.E.BYPASS.LTC128B.128 [R242+0xc800], desc[UR18][R4.64] ;  /* 0x0c80000004f2bfae */ /* 0x0009e2000b901d52 */
[C-C-:B------:R-:W-:Y:S04]  /*8aa0*/  @!P3 LEA.HI.X R11, R0.reuse, R19, R3.reuse, 0x1, P6 ;  /* 0x00000013000bb211 */ /* 0x140fe800030f0c03 */
        /* <DEDUP_REMOVED lines=13> */
[----:B------:R-:W-:Y:S05]  /*8b80*/  @P2 STS.128 [R242+0xf000], RZ ;  /* 0x00f000fff2002388 */ /* 0x000fea0000000c00 */
[----:B------:R-:W-:Y:S01]  /*8b90*/  @!PT LDS RZ, [RZ] ;  /* 0x00000000fffff984 */ /* 0x000fe20000000800 */
[----:B------:R-:W-:Y:S01]  /*8ba0*/  @!PT LDS RZ, [RZ] ;  /* 0x00000000fffff984 */ /* 0x000fe20000000800 */
[----:B------:R-:W-:Y:S01]  /*8bb0*/  @!PT LDS RZ, [RZ] ;  /* 0x00000000fffff984 */ /* 0x000fe20000000800 */
[----:B------:R-:W-:Y:S01]  /*8bc0*/  @!P2 LDGSTS.E.BYPASS.LTC128B.128 [R242+0xf000], desc[UR18][R6.64+0x80] ;  /* 0x0f00008006f2afae */ /* 0x000fe2000b901d52 */
[----:B----4-:R-:W-:Y:S04]  /*8bd0*/  IADD3.X R5, R3, UR12, RZ, P5, !PT ;  /* 0x0000000c03057c10 */ /* 0x010fe8000affe4ff */
[----:B------:R-:W-:Y:S01]  /*8be0*/  @P3 STS.128 [R242+0xd800], RZ ;  /* 0x00d800fff2003388 */ /* 0x000fe20000000c00 */
[C---:B-1----:R-:W-:Y:S02]  /*8bf0*/  @!P2 LEA R4, P0, R2.reuse, R16, 0x1 ;  /* 0x000000100204a211 */ /* 0x042fe400078008ff */
[C-C-:B------:R-:W-:Y:S02]  /*8c00*/  @!P3 LEA.HI.X R9, R2.reuse, R18, R5.reuse, 0x1, P4 ;  /* 0x000000120209b211 */ /* 0x140fe400020f0c05 */
[----:B------:R-:W-:Y:S02]  /*8c10*/  @!P2 LEA.HI.X R5, R2, R17, R5, 0x1, P0 ;  /* 0x000000110205a211 */ /* 0x000fe400000f0c05 */
[----:B------:R-:W-:Y:S01]  /*8c20*/  ISETP.LT.AND P4, PT, RZ, UR20, PT ;  /* 0x00000014ff007c0c */ /* 0x000fe2000bf81270 */
        /* <DEDUP_REMOVED lines=167> */
[-C--:B-1----:R-:W-:Y:S06]  /*96a0*/  HMMA.16816.F32.BF16 R4, R216, R204.reuse, R4 ;  /* 0x000000ccd804723c */ /* 0x082fec0000041804 */
[C---:B--2---:R-:W-:Y:S06]  /*96b0*/  HMMA.16816.F32.BF16 R8, R208.reuse, R204, R8 ;  /* 0x000000ccd008723c */ /* 0x044fec0000041808 */
[-C--:B------:R-:W-:Y:S06]  /*96c0*/  HMMA.16816.F32.BF16 R12, R208, R206.reuse, R12 ;  /* 0x000000ced00c723c */ /* 0x080fec000004180c */
[C---:B------:R-:W-:Y:S06]  /*96d0*/  HMMA.16816.F32.BF16 R16, R216.reuse, R206, R16 ;  /* 0x000000ced810723c */ /* 0x040fec0000041810 */
[----:B------:R-:W-:Y:S01]  /*96e0*/  FMUL.FTZ R4, R4, UR5 ;  /* 0x0000000504047c20 */ /* 0x000fe20008410000 */
[----:B------:R-:W-:Y:S01]  /*96f0*/  FMUL.FTZ R6, R6, UR5 ;  /* 0x0000000506067c20 */ /* 0x000fe20008410000 */
[----:B------:R-:W-:Y:S02]  /*9700*/  FMUL.FTZ R5, R5, UR5 ;  /* 0x0000000505057c20 */ /* 0x000fe40008410000 */
[----:B------:R-:W1:Y:S01]  /*9710*/  MUFU.TANH R2, R4 ;  /* 0x0000000400027308 */ /* 0x000e620000002400 */
[----:B------:R-:W-:Y:S01]  /*9720*/  FMUL.FTZ R7, R7, UR5 ;  /* 0x0000000507077c20 */ /* 0x000fe20008410000 */
[----:B------:R-:W-:Y:S01]  /*9730*/  FMUL.FTZ R8, R8, UR5 ;  /* 0x0000000508087c20 */ /* 0x000fe20008410000 */
[----:B------:R-:W-:Y:S01]  /*9740*/  FMUL.FTZ R10, R10, UR5 ;  /* 0x000000050a0a7c20 */ /* 0x000fe20008410000 */
[----:B------:R-:W-:Y:S01]  /*9750*/  FMUL.FTZ R9, R9, UR5 ;  /* 0x0000000509097c20 */ /* 0x000fe20008410000 */
[----:B------:R-:W-:Y:S05]  /*9760*/  FMUL.FTZ R11, R11, UR5 ;  /* 0x000000050b0b7c20 */ /* 0x000fea0008410000 */
[----:B------:R-:W2:Y:S01]  /*9770*/  MUFU.TANH R0, R6 ;  /* 0x0000000600007308 */ /* 0x000ea20000002400 */
[----:B------:R-:W-:Y:S01]  /*9780*/  FMUL.FTZ R12, R12, UR5 ;  /* 0x000000050c0c7c20 */ /* 0x000fe20008410000 */
[----:B------:R-:W-:Y:S01]  /*9790*/  FMUL.FTZ R14, R14, UR5 ;  /* 0x000000050e0e7c20 */ /* 0x000fe20008410000 */
[----:B------:R-:W-:Y:S01]  /*97a0*/  FMUL.FTZ R13, R13, UR5 ;  /* 0x000000050d0d7c20 */ /* 0x000fe20008410000 */
[----:B------:R-:W-:Y:S01]  /*97b0*/  FMUL.FTZ R15, R15, UR5 ;  /* 0x000000050f0f7c20 */ /* 0x000fe20008410000 */
[----:B------:R-:W-:Y:S01]  /*97c0*/  FMUL.FTZ R19, R19, UR5 ;  /* 0x0000000513137c20 */ /* 0x000fe20008410000 */
[----:B------:R-:W-:Y:S04]  /*97d0*/  FMUL.FTZ R16, R16, UR5 ;  /* 0x0000000510107c20 */ /* 0x000fe80008410000 */
[----:B------:R-:W-:Y:S01]  /*97e0*/  MUFU.TANH R135, R14 ;  /* 0x0000000e00877308 */ /* 0x000fe20000002400 */
[----:B-1----:R1:W-:Y:S01]  /*97f0*/  STL [R1+0x4], R2 ;  /* 0x0000040201007387 */ /* 0x0023e20000100800 */
[----:B------:R-:W-:Y:S01]  /*9800*/  FMUL.FTZ R18, R18, UR5 ;  /* 0x0000000512127c20 */ /* 0x000fe20008410000 */
[----:B------:R-:W-:Y:S07]  /*9810*/  FMUL.FTZ R17, R17, UR5 ;  /* 0x0000000511117c20 */ /* 0x000fee0008410000 */
[----:B------:R-:W-:Y:S01]  /*9820*/  MUFU.TANH R136, R13 ;  /* 0x0000000d00887308 */ /* 0x000fe20000002400 */
[----:B--2---:R2:W-:Y:S09]  /*9830*/  STL [R1+0x8], R0 ;  /* 0x0000080001007387 */ /* 0x0045f20000100800 */
[----:B------:R-:W-:Y:S10]  /*9840*/  MUFU.TANH R134, R15 ;  /* 0x0000000f00867308 */ /* 0x000ff40000002400 */
[----:B------:R-:W-:Y:S10]  /*9850*/  MUFU.TANH R250, R16 ;  /* 0x0000001000fa7308 */ /* 0x000ff40000002400 */
[----:B-1----:R-:W1:Y:S10]  /*9860*/  MUFU.TANH R2, R5 ;  /* 0x0000000500027308 */ /* 0x002e740000002400 */
[----:B--2---:R-:W2:Y:S10]  /*9870*/  MUFU.TANH R0, R7 ;  /* 0x0000000700007308 */ /* 0x004eb40000002400 */
[----:B------:R-:W-:Y:S01]  /*9880*/  MUFU.TANH R252, R18 ;  /* 0x0000001200fc7308 */ /* 0x000fe20000002400 */
[----:B-1----:R1:W-:Y:S09]  /*9890*/  STL [R1+0x14], R2 ;  /* 0x0000140201007387 */ /* 0x0023f20000100800 */
[----:B------:R-:W-:Y:S01]  /*98a0*/  MUFU.TANH R246, R17 ;  /* 0x0000001100f67308 */ /* 0x000fe20000002400 */
[----:B--2---:R2:W-:Y:S05]  /*98b0*/  STL [R1+0x18], R0 ;  /* 0x0000180001007387 */ /* 0x0045ea0000100800 */
[----:B------:R-:W3:Y:S04]  /*98c0*/  LDSM.16.M88.4 R4, [R228+0x2800] ;  /* 0x00280000e404783b */ /* 0x000ee80000000200 */
[----:B-1----:R-:W-:Y:S10]  /*98d0*/  MUFU.TANH R2, R9 ;  /* 0x0000000900027308 */ /* 0x002ff40000002400 */
[----:B--2---:R-:W1:Y:S02]  /*98e0*/  MUFU.TANH R0, R8 ;  /* 0x0000000800007308 */ /* 0x004e640000002400 */
[----:B-1----:R1:W-:Y:S01]  /*98f0*/  STL [R1+0xc], R0 ;  /* 0x00000c0001007387 */ /* 0x0023e20000100800 */
[-C--:B---3--:R-:W-:Y:S06]  /*9900*/  HMMA.16816.F32.BF16 R20, R216, R4.reuse, R20 ;  /* 0x00000004d814723c */ /* 0x088fec0000041814 */
[C---:B------:R-:W-:Y:S06]  /*9910*/  HMMA.16816.F32.BF16 R24, R208.reuse, R4, R24 ;  /* 0x00000004d018723c */ /* 0x040fec0000041818 */
[-C--:B------:R-:W-:Y:S06]  /*9920*/  HMMA.16816.F32.BF16 R28, R208, R6.reuse, R28 ;  /* 0x00000006d01c723c */ /* 0x080fec000004181c */
[C---:B------:R-:W-:Y:S01]  /*9930*/  HMMA.16816.F32.BF16 R32, R216.reuse, R6, R32 ;  /* 0x00000006d820723c */ /* 0x040fe20000041820 */
[----:B------:R-:W-:Y:S01]  /*9940*/  LDSM.16.M88.4 R4, [R228+0x3800] ;  /* 0x00380000e404783b */ /* 0x000fe20000000200 */
[----:B-1----:R-:W1:Y:S04]  /*9950*/  MUFU.TANH R0, R10 ;  /* 0x0000000a00007308 */ /* 0x002e680000002400 */
[----:B------:R-:W-:Y:S01]  /*9960*/  FMUL.FTZ R20, R20, UR5 ;  /* 0x0000000514147c20 */ /* 0x000fe20008410000 */
[----:B------:R-:W-:Y:S01]  /*9970*/  FMUL.FTZ R21, R21, UR5 ;  /* 0x0000000515157c20 */ /* 0x000fe20008410000 */
[----:B------:R-:W-:Y:S03]  /*9980*/  FMUL.FTZ R22, R22, UR5 ;  /* 0x0000000516167c20 */ /* 0x000fe60008410000 */
[----:B------:R-:W-:Y:S01]  /*9990*/  FMUL.FTZ R23, R23, UR5 ;  /* 0x0000000517177c20 */ /* 0x000fe20008410000 */
[----:B------:R-:W-:Y:S01]  /*99a0*/  FMUL.FTZ R24, R24, UR5 ;  /* 0x0000000518187c20 */ /* 0x000fe20008410000 */
[----:B------:R-:W-:Y:S01]  /*99b0*/  MUFU.TANH R249, R20 ;  /* 0x0000001400f97308 */ /* 0x000fe20000002400 */
[----:B------:R-:W-:Y:S01]  /*99c0*/  FMUL.FTZ R26, R26, UR5 ;  /* 0x000000051a1a7c20 */ /* 0x000fe20008410000 */
[----:B------:R-:W-:Y:S01]  /*99d0*/  FMUL.FTZ R25, R25, UR5 ;  /* 0x0000000519197c20 */ /* 0x000fe20008410000 */
[----:B------:R-:W-:Y:S02]  /*99e0*/  FMUL.FTZ R27, R27, UR5 ;  /* 0x000000051b1b7c20 */ /* 0x000fe40008410000 */
[----:B------:R-:W-:Y:S01]  /*99f0*/  FMUL.FTZ R31, R31, UR5 ;  /* 0x000000051f1f7c20 */ /* 0x000fe20008410000 */
[----:B------:R-:W-:Y:S01]  /*9a00*/  FMUL.FTZ R28, R28, UR5 ;  /* 0x000000051c1c7c20 */ /* 0x000fe20008410000 */
[----:B------:R-:W-:Y:S03]  /*9a10*/  FMUL.FTZ R30, R30, UR5 ;  /* 0x000000051e1e7c20 */ /* 0x000fe60008410000 */
[----:B------:R-:W-:Y:S01]  /*9a20*/  MUFU.TANH R245, R21 ;  /* 0x0000001500f57308 */ /* 0x000fe20000002400 */
[----:B-1----:R1:W-:Y:S01]  /*9a30*/  STL [R1+0x10], R0 ;  /* 0x0000100001007387 */ /* 0x0023e20000100800 */
[----:B------:R-:W-:Y:S01]  /*9a40*/  FMUL.FTZ R29, R29, UR5 ;  /* 0x000000051d1d7c20 */ /* 0x000fe20008410000 */
[----:B------:R-:W-:Y:S01]  /*9a50*/  FMUL.FTZ R32, R32, UR5 ;  /* 0x0000000520207c20 */ /* 0x000fe20008410000 */
[----:B------:R-:W-:Y:S02]  /*9a60*/  FMUL.FTZ R34, R34, UR5 ;  /* 0x0000000522227c20 */ /* 0x000fe40008410000 */
[----:B------:R-:W-:Y:S01]  /*9a70*/  STL [R1+0x20], R2 ;  /* 0x0000200201007387 */ /* 0x000fe20000100800 */
[----:B------:R-:W-:Y:S01]  /*9a80*/  FMUL.FTZ R33, R33, UR5 ;  /* 0x0000000521217c20 */ /* 0x000fe20008410000 */
[----:B------:R-:W-:Y:S02]  /*9a90*/  FMUL.FTZ R35, R35, UR5 ;  /* 0x0000000523237c20 */ /* 0x000fe40008410000 */
[----:B------:R-:W-:Y:S10]  /*9aa0*/  MUFU.TANH R215, R31 ;  /* 0x0000001f00d77308 */ /* 0x000ff40000002400 */
[----:B------:R-:W-:Y:S10]  /*9ab0*/  MUFU.TANH R214, R32 ;  /* 0x0000002000d67308 */ /* 0x000ff40000002400 */
[----:B------:R-:W-:Y:S10]  /*9ac0*/  MUFU.TANH R213, R34 ;  /* 0x0000002200d57308 */ /* 0x000ff40000002400 */
[----:B-1----:R-:W1:Y:S10]  /*9ad0*/  MUFU.TANH R0, R11 ;  /* 0x0000000b00007308 */ /* 0x002e740000002400 */
[----:B------:R-:W-:Y:S10]  /*9ae0*/  MUFU.TANH R248, R22 ;  /* 0x0000001600f87308 */ /* 0x000ff40000002400 */
[----:B------:R-:W-:Y:S01]  /*9af0*/  MUFU.TANH R243, R23 ;  /* 0x0000001700f37308 */ /* 0x000fe20000002400 */
[----:B-1----:R1:W-:Y:S05]  /*9b00*/  STL [R1+0x24], R0 ;  /* 0x0000240001007387 */ /* 0x0023ea0000100800 */
[----:B------:R-:W2:Y:S01]  /*9b10*/  LDSM.16.M88.4 R8, [R228+0x3000] ;  /* 0x00300000e408783b */ /* 0x000ea20000000200 */
[----:B------:R-:W-:Y:S04]  /*9b20*/  DEPBAR.LE SB0, 0x0 ;  /* 0x000080000000791a */ /* 0x000fe80000000000 */
[----:B------:R-:W-:Y:S01]  /*9b30*/  MUFU.TANH R247, R24 ;  /* 0x0000001800f77308 */ /* 0x000fe20000002400 */
[----:B------:R-:W-:Y:S09]  /*9b40*/  BAR.SYNC.DEFER_BLOCKING 0x0 ;  /* 0x0000000000007b1d */ /* 0x000ff20000010000 */
[----:B------:R-:W-:Y:S10]  /*9b50*/  MUFU.TANH R251, R26 ;  /* 0x0000001a00fb7308 */ /* 0x000ff40000002400 */
[----:B-1----:R-:W1:Y:S10]  /*9b60*/  MUFU.TANH R0, R12 ;  /* 0x0000000c00007308 */ /* 0x002e740000002400 */
[----:B------:R-:W-:Y:S10]  /*9b70*/  MUFU.TANH R244, R25 ;  /* 0x0000001900f47308 */ /* 0x000ff40000002400 */
[----:B------:R-:W-:Y:S01]  /*9b80*/  MUFU.TANH R223, R27 ;  /* 0x0000001b00df7308 */ /* 0x000fe20000002400 */
[----:B-1----:R1:W-:Y:S01]  /*9b90*/  STL [R1+0x1c], R0 ;  /* 0x00001c0001007387 */ /* 0x0023e20000100800 */
[-C--:B--2---:R-:W-:Y:S08]  /*9ba0*/  HMMA.16816.F32.BF16 R36, R216, R8.reuse, R36 ;  /* 0x00000008d824723c */ /* 0x084ff00000041824 */
[----:B------:R-:W-:Y:S01]  /*9bb0*/  MUFU.TANH R221, R28 ;  /* 0x0000001c00dd7308 */ /* 0x000fe20000002400 */
[C---:B------:R-:W-:Y:S06]  /*9bc0*/  HMMA.16816.F32.BF16 R40, R208.reuse, R8, R40 ;  /* 0x00000008d028723c */ /* 0x040fec0000041828 */
[-C--:B------:R-:W-:Y:S03]  /*9bd0*/  HMMA.16816.F32.BF16 R44, R208, R10.reuse, R44 ;  /* 0x0000000ad02c723c */ /* 0x080fe6000004182c */
[----:B------:R-:W-:Y:S03]  /*9be0*/  MUFU.TANH R222, R30 ;  /* 0x0000001e00de7308 */ /* 0x000fe60000002400 */
[C---:B------:R-:W-:Y:S07]  /*9bf0*/  HMMA.16816.F32.BF16 R48, R216.reuse, R10, R48 ;  /* 0x0000000ad830723c */ /* 0x040fee0000041830 */
[----:B------:R2:W-:Y:S01]  /*9c00*/  MUFU.TANH R220, R29 ;  /* 0x0000001d00dc7308 */ /* 0x0005e20000002400 */
[----:B------:R-:W-:Y:S01]  /*9c10*/  FMUL.FTZ R36, R36, UR5 ;  /* 0x0000000524247c20 */ /* 0x000fe20008410000 */
[-C--:B------:R-:W-:Y:S08]  /*9c20*/  HMMA.16816.F32.BF16 R52, R216, R4.reuse, R52 ;  /* 0x00000004d834723c */ /* 0x080ff00000041834 */
[----:B------:R3:W-:Y:S03]  /*9c30*/  MUFU.TANH R206, R36 ;  /* 0x0000002400ce7308 */ /* 0x0007e60000002400 */
[----:B------:R-:W-:Y:S01]  /*9c40*/  FMUL.FTZ R38, R38, UR5 ;  /* 0x0000000526267c20 */ /* 0x000fe20008410000 */
[C---:B------:R-:W-:Y:S04]  /*9c50*/  HMMA.16816.F32.BF16 R56, R208.reuse, R4, R56 ;  /* 0x00000004d038723c */ /* 0x040fe80000041838 */
[----:B------:R-:W-:Y:S02]  /*9c60*/  FMUL.FTZ R34, R44, UR5 ;  /* 0x000000052c227c20 */ /* 0x000fe40008410000 */
[----:B-1----:R-:W1:Y:S01]  /*9c70*/  MUFU.TANH R0, R19 ;  /* 0x0000001300007308 */ /* 0x002e620000002400 */
[----:B------:R-:W-:Y:S01]  /*9c80*/  FMUL.FTZ R32, R45, UR5 ;  /* 0x000000052d207c20 */ /* 0x000fe20008410000 */
[----:B------:R-:W-:Y:S01]  /*9c90*/  FMUL.FTZ R37, R37, UR5 ;  /* 0x0000000525257c20 */ /* 0x000fe20008410000 */
[-C--:B------:R-:W-:Y:S03]  /*9ca0*/  HMMA.16816.F32.BF16 R60, R208, R6.reuse, R60 ;  /* 0x00000006d03c723c */ /* 0x080fe6000004183c */
[----:B------:R-:W-:Y:S01]  /*9cb0*/  FMUL.FTZ R31, R48, UR5 ;  /* 0x00000005301f7c20 */ /* 0x000fe20008410000 */
[----:B--2---:R-:W-:Y:S03]  /*9cc0*/  FMUL.FTZ R29, R49, UR5 ;  /* 0x00000005311d7c20 */ /* 0x004fe60008410000 */
[----:B------:R2:W4:Y:S01]  /*9cd0*/  MUFU.TANH R205, R38 ;  /* 0x0000002600cd7308 */ /* 0x0005220000002400 */
[----:B---3--:R-:W-:Y:S03]  /*9ce0*/  FMUL.FTZ R36, R41, UR5 ;  /* 0x0000000529247c20 */ /* 0x008fe60008410000 */
[----:B------:R-:W-:Y:S01]  /*9cf0*/  FMUL.FTZ R30, R50, UR5 ;  /* 0x00000005321e7c20 */ /* 0x000fe20008410000 */
[----:B------:R-:W-:Y:S01]  /*9d00*/  FMUL.FTZ R28, R51, UR5 ;  /* 0x00000005331c7c20 */ /* 0x000fe20008410000 */
[----:B------:R-:W-:Y:S04]  /*9d10*/  HMMA.16816.F32.BF16 R64, R216, R6, R64 ;  /* 0x00000006d840723c */ /* 0x000fe80000041840 */
[----:B------:R3:W3:Y:S01]  /*9d20*/  MUFU.TANH R212, R33 ;  /* 0x0000002100d47308 */ /* 0x0006e20000002400 */
[----:B-1----:R1:W-:Y:S01]  /*9d30*/  STL [R1], R0 ;  /* 0x0000000001007387 */ /* 0x0023e20000100800 */
[----:B------:R-:W-:Y:S01]  /*9d40*/  FMUL.FTZ R23, R52, UR5 ;  /* 0x0000000534177c20 */ /* 0x000fe20008410000 */
[----:B------:R-:W-:Y:S01]  /*9d50*/  FMUL.FTZ R21, R53, UR5 ;  /* 0x0000000535157c20 */ /* 0x000fe20008410000 */
[----:B------:R-:W-:Y:S02]  /*9d60*/  FMUL.FTZ R22, R54, UR5 ;  /* 0x0000000536167c20 */ /* 0x000fe40008410000 */
[----:B------:R-:W5:Y:S01]  /*9d70*/  LDL R41, [R1+0x4] ;  /* 0x0000040001297983 */ /* 0x000f620000100800 */
[----:B------:R-:W-:Y:S03]  /*9d80*/  FMUL.FTZ R20, R55, UR5 ;  /* 0x0000000537147c20 */ /* 0x000fe60008410000 */
[----:B------:R4:W1:Y:S01]  /*9d90*/  MUFU.TANH R207, R35 ;  /* 0x0000002300cf7308 */ /* 0x0008620000002400 */
[----:B------:R-:W5:Y:S01]  /*9da0*/  LDL R48, [R1+0x8] ;  /* 0x0000080001307983 */ /* 0x000f620000100800 */
[----:B--2---:R-:W-:Y:S01]  /*9db0*/  FMUL.FTZ R38, R39, UR5 ;  /* 0x0000000527267c20 */ /* 0x004fe20008410000 */
[----:B------:R-:W-:Y:S01]  /*9dc0*/  FMUL.FTZ R39, R40, UR5 ;  /* 0x0000000528277c20 */ /* 0x000fe20008410000 */
[----:B------:R-:W-:Y:S02]  /*9dd0*/  FMUL.FTZ R40, R42, UR5 ;  /* 0x000000052a287c20 */ /* 0x000fe40008410000 */
[----:B------:R-:W2:Y:S01]  /*9de0*/  LDL R44, [R1+0x14] ;  /* 0x00001400012c7983 */ /* 0x000ea20000100800 */
[----:B------:R-:W-:Y:S01]  /*9df0*/  FMUL.FTZ R27, R56, UR5 ;  /* 0x00000005381b7c20 */ /* 0x000fe20008410000 */
[----:B------:R-:W-:Y:S02]  /*9e00*/  FMUL.FTZ R25, R57, UR5 ;  /* 0x0000000539197c20 */ /* 0x000fe40008410000 */
[----:B------:R1:W2:Y:S01]  /*9e10*/  MUFU.TANH R204, R37 ;  /* 0x0000002500cc7308 */ /* 0x0002a20000002400 */
[----:B------:R-:W2:Y:S01]  /*9e20*/  LDL R45, [R1+0x18] ;  /* 0x00001800012d7983 */ /* 0x000ea20000100800 */
[----:B---3--:R-:W-:Y:S01]  /*9e30*/  FMUL.FTZ R33, R47, UR5 ;  /* 0x000000052f217c20 */ /* 0x008fe20008410000 */
[----:B------:R-:W-:Y:S01]  /*9e40*/  FMUL.FTZ R26, R58, UR5 ;  /* 0x000000053a1a7c20 */ /* 0x000fe20008410000 */
[----:B------:R-:W-:Y:S01]  /*9e50*/  FMUL.FTZ R24, R59, UR5 ;  /* 0x000000053b187c20 */ /* 0x000fe20008410000 */
[----:B------:R-:W-:Y:S01]  /*9e60*/  FMUL.FTZ R60, R60, UR5 ;  /* 0x000000053c3c7c20 */ /* 0x000fe20008410000 */
[----:B------:R-:W-:Y:S01]  /*9e70*/  FMUL.FTZ R61, R61, UR5 ;  /* 0x000000053d3d7c20 */ /* 0x000fe20008410000 */
[----:B------:R-:W-:Y:S03]  /*9e80*/  FMUL.FTZ R62, R62, UR5 ;  /* 0x000000053e3e7c20 */ /* 0x000fe60008410000 */
[----:B------:R-:W3:Y:S01]  /*9e90*/  MUFU.TANH R38, R38 ;  /* 0x0000002600267308 */ /* 0x000ee20000002400 */
[----:B----4-:R-:W-:Y:S01]  /*9ea0*/  FMUL.FTZ R35, R46, UR5 ;  /* 0x000000052e237c20 */ /* 0x010fe20008410000 */
[----:B-1----:R-:W-:Y:S01]  /*9eb0*/  FMUL.FTZ R0, R63, UR5 ;  /* 0x000000053f007c20 */ /* 0x002fe20008410000 */
[----:B------:R-:W-:Y:S01]  /*9ec0*/  FMUL.FTZ R64, R64, UR5 ;  /* 0x0000000540407c20 */ /* 0x000fe20008410000 */
[----:B------:R-:W-:Y:S01]  /*9ed0*/  FMUL.FTZ R65, R65, UR5 ;  /* 0x0000000541417c20 */ /* 0x000fe20008410000 */
[----:B------:R-:W-:Y:S01]  /*9ee0*/  FMUL.FTZ R66, R66, UR5 ;  /* 0x0000000542427c20 */ /* 0x000fe20008410000 */
[----:B------:R-:W-:Y:S04]  /*9ef0*/  FMUL.FTZ R67, R67, UR5 ;  /* 0x0000000543437c20 */ /* 0x000fe80008410000 */
[----:B------:R-:W1:Y:S01]  /*9f00*/  MUFU.TANH R39, R39 ;  /* 0x0000002700277308 */ /* 0x000e620000002400 */
[----:B------:R-:W-:Y:S09]  /*9f10*/  FMUL.FTZ R37, R43, UR5 ;  /* 0x000000052b257c20 */ /* 0x000ff20008410000 */
[----:B------:R-:W4:Y:S10]  /*9f20*/  MUFU.TANH R40, R40 ;  /* 0x0000002800287308 */ /* 0x000f340000002400 */
[----:B------:R-:W1:Y:S10]  /*9f30*/  MUFU.TANH R36, R36 ;  /* 0x0000002400247308 */ /* 0x000e740000002400 */
        /* <DEDUP_REMOVED lines=16> */
[----:B------:R-:W1:Y:S01]  /*a040*/  MUFU.TANH R24, R24 ;  /* 0x0000001800187308 */ /* 0x000e620000002400 */
[----:B-----5:R-:W-:Y:S02]  /*a050*/  FMNMX.FTZ R3, R41, R132, !PT ;  /* 0x0000008429037209 */ /* 0x020fe40007810000 */
[----:B------:R-:W-:Y:S02]  /*a060*/  FMNMX.FTZ R2, R48, R133, !PT ;  /* 0x0000008530027209 */ /* 0x000fe40007810000 */
[----:B--2---:R-:W-:Y:S02]  /*a070*/  FMNMX.FTZ R18, R44, R3, !PT ;  /* 0x000000032c127209 */ /* 0x004fe40007810000 */
[----:B------:R-:W-:Y:S01]  /*a080*/  FMNMX.FTZ R19, R45, R2, !PT ;  /* 0x000000022d137209 */ /* 0x000fe20007810000 */
[----:B-1-34-:R-:W-:Y:S06]  /*a090*/  @P4 BRA `(.L_x_270) ;  /* 0xffffffe000484947 */ /* 0x01afec000383ffff */
.L_x_269:
[----:B------:R-:W2:Y:S01]  /*a0a0*/  LDL.LU R15, [R1+0xc] ;  /* 0x00000c00010f7983 */ /* 0x000ea20000300800 */
[----:B------:R-:W-:Y:S01]  /*a0b0*/  FMNMX.FTZ R4, R250, R18, !PT ;  /* 0x00000012fa047209 */ /* 0x000fe20007810000 */
[----:B-1----:R-:W1:Y:S01]  /*a0c0*/  MUFU.TANH R13, R64 ;  /* 0x00000040000d7308 */ /* 0x002e620000002400 */
[----:B------:R-:W-:Y:S01]  /*a0d0*/  MOV R56, R135 ;  /* 0x0000008700387202 */ /* 0x000fe20000000f00 */
[----:B------:R-:W3:Y:S01]  /*a0e0*/  LDL.LU R46, [R1+0x20] ;  /* 0x00002000012e7983 */ /* 0x000ee20000300800 */
[----:B------:R-:W-:Y:S01]  /*a0f0*/  FMNMX.FTZ R4, R246, R4, !PT ;  /* 0x00000004f6047209 */ /* 0x000fe20007810000 */
[----:B------:R-:W-:Y:S01]  /*a100*/  UIADD3 UR20, UR20, -0x1, URZ ;  /* 0xffffffff14147890 */ /* 0x000fe2000fffe03f */
[----:B------:R-:W-:Y:S01]  /*a110*/  MOV R55, R134 ;  /* 0x0000008600377202 */ /* 0x000fe20000000f00 */
[----:B------:R-:W4:Y:S01]  /*a120*/  LDL.LU R50, [R1] ;  /* 0x0000000001327983 */ /* 0x000f220000300800 */
[----:B------:R-:W-:Y:S03]  /*a130*/  FMNMX.FTZ R4, R249, R4, !PT ;  /* 0x00000004f9047209 */ /* 0x000fe60007810000 */
[----:B------:R-:W1:Y:S01]  /*a140*/  MUFU.TANH R12, R65 ;  /* 0x00000041000c7308 */ /* 0x000e620000002400 */
[----:B------:R-:W-:Y:S01]  /*a150*/  FMNMX.FTZ R5, R252, R19, !PT ;  /* 0x00000013fc057209 */ /* 0x000fe20007810000 */
[----:B------:R-:W4:Y:S01]  /*a160*/  LDL.LU R47, [R1+0x10] ;  /* 0x00001000012f7983 */ /* 0x000f220000300800 */
[----:B------:R-:W-:Y:S03]  /*a170*/  MOV R43, R136 ;  /* 0x00000088002b7202 */ /* 0x000fe60000000f00 */
[----:B------:R-:W4:Y:S04]  /*a180*/  LDL.LU R42, [R1+0x24] ;  /* 0x00002400012a7983 */ /* 0x000f280000300800 */
[----:B------:R-:W1:Y:S01]  /*a190*/  MUFU.TANH R11, R66 ;  /* 0x00000042000b7308 */ /* 0x000e620000002400 */
[----:B------:R-:W4:Y:S04]  /*a1a0*/  LDL.LU R57, [R1+0x1c] ;  /* 0x00001c0001397983 */ /* 0x000f280000300800 */
[----:B------:R-:W-:Y:S05]  /*a1b0*/  STL [R1+0xac], R238 ;  /* 0x0000acee01007387 */ /* 0x000fea0000100800 */
[----:B------:R-:W1:Y:S01]  /*a1c0*/  MUFU.TANH R10, R67 ;  /* 0x00000043000a7308 */ /* 0x000e620000002400 */
[----:B------:R-:W-:Y:S04]  /*a1d0*/  STL [R1+0xa8], R237 ;  /* 0x0000a8ed01007387 */ /* 0x000fe80000100800 */
[----:B------:R-:W-:Y:S05]  /*a1e0*/  STL [R1+0xa4], R236 ;  /* 0x0000a4ec01007387 */ /* 0x000fea0000100800 */
[----:B------:R-:W-:Y:S01]  /*a1f0*/  MUFU.TANH R17, R60 ;  /* 0x0000003c00117308 */ /* 0x000fe20000002400 */
[----:B------:R-:W-:Y:S04]  /*a200*/  STL [R1+0xa0], R235 ;  /* 0x0000a0eb01007387 */ /* 0x000fe80000100800 */
[----:B------:R-:W-:Y:S05]  /*a210*/  STL [R1+0x9c], R234 ;  /* 0x00009cea01007387 */ /* 0x000fea0000100800 */
[----:B------:R-:W-:Y:S01]  /*a220*/  MUFU.TANH R16, R61 ;  /* 0x0000003d00107308 */ /* 0x000fe20000002400 */
[----:B------:R-:W-:Y:S04]  /*a230*/  STL [R1+0x98], R233 ;  /* 0x000098e901007387 */ /* 0x000fe80000100800 */
[----:B------:R-:W-:Y:S04]  /*a240*/  STL [R1+0x94], R232 ;  /* 0x000094e801007387 */ /* 0x000fe80000100800 */
[----:B------:R-:W-:Y:S04]  /*a250*/  STL [R1+0x90], R231 ;  /* 0x000090e701007387 */ /* 0x000fe80000100800 */
[----:B------:R-:W-:Y:S04]  /*a260*/  STL [R1+0x8c], R230 ;  /* 0x00008ce601007387 */ /* 0x000fe80000100800 */
[----:B------:R-:W-:Y:S04]  /*a270*/  STL [R1+0x88], R229 ;  /* 0x000088e501007387 */ /* 0x000fe80000100800 */
[----:B------:R-:W-:Y:S04]  /*a280*/  STL [R1+0x84], R228 ;  /* 0x000084e401007387 */ /* 0x000fe80000100800 */
[----:B------:R-:W-:Y:S01]  /*a290*/  STL [R1+0x80], R139 ;  /* 0x0000808b01007387 */ /* 0x000fe20000100800 */
[----:B--2---:R-:W-:Y:S04]  /*a2a0*/  FMNMX.FTZ R3, R15, R137, !PT ;  /* 0x000000890f037209 */ /* 0x004fe80007810000 */
[----:B---3--:R-:W-:Y:S02]  /*a2b0*/  FMNMX.FTZ R3, R46, R3, !PT ;  /* 0x000000032e037209 */ /* 0x008fe40007810000 */
[----:B----4-:R-:W-:Y:S02]  /*a2c0*/  FMNMX.FTZ R5, R50, R5, !PT ;  /* 0x0000000532057209 */ /* 0x010fe40007810000 */
[----:B------:R-:W-:Y:S02]  /*a2d0*/  FMNMX.FTZ R2, R47, R138, !PT ;  /* 0x0000008a2f027209 */ /* 0x000fe40007810000 */
        /* <DEDUP_REMOVED lines=31> */
[----:B-1----:R-:W-:Y:S02]  /*a4d0*/  FMNMX.FTZ R14, R13, R4, !PT ;  /* 0x000000040d0e7209 */ /* 0x002fe40007810000 */
[----:B------:R-:W-:Y:S02]  /*a4e0*/  FMNMX.FTZ R3, R28, R3, !PT ;  /* 0x000000031c037209 */ /* 0x000fe40007810000 */
[----:B------:R-:W-:Y:S02]  /*a4f0*/  FMNMX.FTZ R4, R35, R5, !PT ;  /* 0x0000000523047209 */ /* 0x000fe40007810000 */
[----:B------:R1:W-:Y:S01]  /*a500*/  MUFU.TANH R5, R0 ;  /* 0x0000000000057308 */ /* 0x0003e20000002400 */
[----:B------:R-:W-:Y:S02]  /*a510*/  FMNMX.FTZ R14, R12, R14, !PT ;  /* 0x0000000e0c0e7209 */ /* 0x000fe40007810000 */
[----:B------:R-:W-:Y:S02]  /*a520*/  FMNMX.FTZ R3, R22, R3, !PT ;  /* 0x0000000316037209 */ /* 0x000fe40007810000 */
[----:B------:R-:W-:Y:S01]  /*a530*/  FMNMX.FTZ R4, R33, R4, !PT ;  /* 0x0000000421047209 */ /* 0x000fe20007810000 */
[----:B------:R-:W2:Y:S01]  /*a540*/  SHFL.BFLY PT, R7, R14, 0x2, 0x1f ;  /* 0x0c401f000e077f89 */ /* 0x000ea200000e0000 */
[----:B------:R-:W-:Y:S02]  /*a550*/  FMNMX.FTZ R3, R20, R3, !PT ;  /* 0x0000000314037209 */ /* 0x000fe40007810000 */
[----:B------:R-:W-:Y:S02]  /*a560*/  FMNMX.FTZ R6, R39, R6, !PT ;  /* 0x0000000627067209 */ /* 0x000fe40007810000 */
[----:B------:R-:W-:Y:S02]  /*a570*/  FMNMX.FTZ R3, R11, R3, !PT ;  /* 0x000000030b037209 */ /* 0x000fe40007810000 */
[----:B------:R-:W-:Y:S02]  /*a580*/  FMNMX.FTZ R2, R36, R6, !PT ;  /* 0x0000000624027209 */ /* 0x000fe40007810000 */
[----:B------:R-:W-:Y:S01]  /*a590*/  FMNMX.FTZ R8, R10, R3, !PT ;  /* 0x000000030a087209 */ /* 0x000fe20007810000 */
[----:B------:R-:W3:Y:S01]  /*a5a0*/  MUFU.TANH R6, R62 ;  /* 0x0000003e00067308 */ /* 0x000ee20000002400 */
[----:B-1----:R-:W-:Y:S02]  /*a5b0*/  FMNMX.FTZ R0, R26, R4, !PT ;  /* 0x000000041a007209 */ /* 0x002fe40007810000 */
[----:B------:R-:W-:Y:S01]  /*a5c0*/  FMNMX.FTZ R2, R34, R2, !PT ;  /* 0x0000000222027209 */ /* 0x000fe20007810000 */
[----:B------:R-:W1:Y:S01]  /*a5d0*/  SHFL.BFLY PT, R4, R8, 0x2, 0x1f ;  /* 0x0c401f0008047f89 */ /* 0x000e6200000e0000 */
[----:B------:R-:W-:Y:S02]  /*a5e0*/  FMNMX.FTZ R0, R24, R0, !PT ;  /* 0x0000000018007209 */ /* 0x000fe40007810000 */
[----:B------:R-:W-:Y:S04]  /*a5f0*/  FMNMX.FTZ R2, R32, R2, !PT ;  /* 0x0000000220027209 */ /* 0x000fe80007810000 */
[----:B------:R-:W-:Y:S02]  /*a600*/  FMNMX.FTZ R2, R27, R2, !PT ;  /* 0x000000021b027209 */ /* 0x000fe40007810000 */
[----:B--2---:R-:W-:Y:S02]  /*a610*/  FMNMX.FTZ R7, R14, R7, !PT ;  /* 0x000000070e077209 */ /* 0x004fe40007810000 */
[----:B------:R-:W-:Y:S02]  /*a620*/  FMNMX.FTZ R2, R25, R2, !PT ;  /* 0x0000000219027209 */ /* 0x000fe40007810000 */
[----:B---3--:R-:W-:Y:S01]  /*a630*/  FMNMX.FTZ R0, R6, R0, !PT ;  /* 0x0000000006007209 */ /* 0x008fe20007810000 */
[----:B------:R-:W2:Y:S01]  /*a640*/  SHFL.BFLY PT, R136, R7, 0x1, 0x1f ;  /* 0x0c201f0007887f89 */ /* 0x000ea200000e0000 */
[----:B------:R-:W-:Y:S04]  /*a650*/  FMNMX.FTZ R2, R17, R2, !PT ;  /* 0x0000000211027209 */ /* 0x000fe80007810000 */
[----:B------:R-:W-:Y:S02]  /*a660*/  FMNMX.FTZ R9, R16, R2, !PT ;  /* 0x0000000210097209 */ /* 0x000fe40007810000 */
[----:B------:R-:W-:Y:S02]  /*a670*/  FMNMX.FTZ R2, R5, R0, !PT ;  /* 0x0000000005027209 */ /* 0x000fe40007810000 */
[----:B-1----:R-:W-:Y:S01]  /*a680*/  FMNMX.FTZ R8, R8, R4, !PT ;  /* 0x0000000408087209 */ /* 0x002fe20007810000 */
[----:B------:R-:W1:Y:S08]  /*a690*/  SHFL.BFLY PT, R3, R9, 0x2, 0x1f ;  /* 0x0c401f0009037f89 */ /* 0x000e7000000e0000 */
[----:B------:R-:W3:Y:S08]  /*a6a0*/  SHFL.BFLY PT, R135, R8, 0x1, 0x1f ;  /* 0x0c201f0008877f89 */ /* 0x000ef000000e0000 */
[----:B------:R-:W4:Y:S01]  /*a6b0*/  SHFL.BFLY PT, R0, R2, 0x2, 0x1f ;  /* 0x0c401f0002007f89 */ /* 0x000f2200000e0000 */
[----:B--2---:R-:W-:Y:S04]  /*a6c0*/  FMNMX.FTZ R136, R7, R136, !PT ;  /* 0x0000008807887209 */ /* 0x004fe80007810000 */
[C---:B------:R-:W-:Y:S01]  /*a6d0*/  FSETP.NEU.FTZ.AND P0, PT, R136.reuse, -INF , PT ;  /* 0xff8000008800780b */ /* 0x040fe20003f1d000 */
[----:B------:R-:W-:Y:S05]  /*a6e0*/  FMUL.FTZ R7, R136, UR4 ;  /* 0x0000000488077c20 */ /* 0x000fea0008410000 */
[----:B------:R-:W-:Y:S02]  /*a6f0*/  FSEL R7, R7, RZ, P0 ;  /* 0x000000ff07077208 */ /* 0x000fe40000000000 */
[----:B-1----:R-:W-:Y:S02]  /*a700*/  FMNMX.FTZ R9, R9, R3, !PT ;  /* 0x0000000309097209 */ /* 0x002fe40007810000 */
[----:B---3--:R-:W-:Y:S01]  /*a710*/  FMNMX.FTZ R135, R8, R135, !PT ;  /* 0x0000008708877209 */ /* 0x008fe20007810000 */
[--C-:B------:R-:W-:Y:S01]  /*a720*/  FFMA.FTZ R8, R41, UR4, -R7.reuse ;  /* 0x0000000429087c23 */ /* 0x100fe20008010807 */
[--C-:B------:R-:W-:Y:S01]  /*a730*/  FFMA.FTZ R212, R212, UR4, -R7.reuse ;  /* 0x00000004d4d47c23 */ /* 0x100fe20008010807 */
[----:B------:R-:W1:Y:S01]  /*a740*/  SHFL.BFLY PT, R134, R9, 0x1, 0x1f ;  /* 0x0c201f0009867f89 */ /* 0x000e6200000e0000 */
[----:B----4-:R-:W-:Y:S01]  /*a750*/  FMNMX.FTZ R4, R2, R0, !PT ;  /* 0x0000000002047209 */ /* 0x010fe20007810000 */
[----:B------:R2:W-:Y:S01]  /*a760*/  MUFU.EX2 R41, R8 ;  /* 0x0000000800297308 */ /* 0x0005e20000000800 */
[----:B------:R-:W-:Y:S01]  /*a770*/  FADD.FTZ R0, -R136, R132 ;  /* 0x0000008488007221 */ /* 0x000fe20000010100 */
[----:B------:R-:W-:Y:S01]  /*a780*/  FSETP.NEU.FTZ.AND P0, PT, R135, -INF , PT ;  /* 0xff8000008700780b */ /* 0x000fe20003f1d000 */
[----:B------:R-:W-:Y:S03]  /*a790*/  FFMA.FTZ R219, R31, UR4, -R7 ;  /* 0x000000041fdb7c23 */ /* 0x000fe60008010807 */
[----:B------:R-:W3:Y:S01]  /*a7a0*/  SHFL.BFLY PT, R3, R4, 0x1, 0x1f ;  /* 0x0c201f0004037f89 */ /* 0x000ee200000e0000 */
[----:B------:R-:W-:Y:S01]  /*a7b0*/  FMUL.FTZ R2, R0, UR4 ;  /* 0x0000000400027c20 */ /* 0x000fe20008410000 */
[----:B------:R-:W-:Y:S01]  /*a7c0*/  FADD.FTZ R0, -R135, R133 ;  /* 0x0000008587007221 */ /* 0x000fe20000010100 */
[--C-:B------:R-:W-:Y:S01]  /*a7d0*/  FFMA.FTZ R218, R29, UR4, -R7.reuse ;  /* 0x000000041dda7c23 */ /* 0x100fe20008010807 */
[--C-:B------:R-:W-:Y:S01]  /*a7e0*/  FFMA.FTZ R19, R23, UR4, -R7.reuse ;  /* 0x0000000417137c23 */ /* 0x100fe20008010807 */
[----:B------:R4:W3:Y:S01]  /*a7f0*/  MUFU.EX2 R132, R2 ;  /* 0x0000000200847308 */ /* 0x0008e20000000800 */
[--C-:B------:R-:W-:Y:S01]  /*a800*/  FFMA.FTZ R18, R21, UR4, -R7.reuse ;  /* 0x0000000415127c23 */ /* 0x100fe20008010807 */
[--C-:B------:R-:W-:Y:S01]  /*a810*/  FFMA.FTZ R52, R13, UR4, -R7.reuse ;  /* 0x000000040d347c23 */ /* 0x100fe20008010807 */
[--C-:B------:R-:W-:Y:S01]  /*a820*/  FFMA.FTZ R214, R214, UR4, -R7.reuse ;  /* 0x00000004d6d67c23 */ /* 0x100fe20008010807 */
[--C-:B------:R-:W-:Y:S01]  /*a830*/  FFMA.FTZ R51, R12, UR4, -R7.reuse ;  /* 0x000000040c337c23 */ /* 0x100fe20008010807 */
[--C-:B------:R-:W-:Y:S01]  /*a840*/  FFMA.FTZ R249, R249, UR4, -R7.reuse ;  /* 0x00000004f9f97c23 */ /* 0x100fe20008010807 */
[--C-:B------:R-:W-:Y:S01]  /*a850*/  FFMA.FTZ R245, R245, UR4, -R7.reuse ;  /* 0x00000004f5f57c23 */ /* 0x100fe20008010807 */
[----:B--2---:R-:W-:Y:S04]  /*a860*/  FFMA.FTZ R8, R44, UR4, -R7 ;  /* 0x000000042c087c23 */ /* 0x004fe80008010807 */
[----:B------:R2:W-:Y:S01]  /*a870*/  MUFU.EX2 R44, R8 ;  /* 0x00000008002c7308 */ /* 0x0005e20000000800 */
[----:B-1----:R-:W-:Y:S01]  /*a880*/  FMNMX.FTZ R134, R9, R134, !PT ;  /* 0x0000008609867209 */ /* 0x002fe20007810000 */
[----:B----4-:R-:W-:Y:S04]  /*a890*/  FMUL.FTZ R2, R0, UR4 ;  /* 0x0000000400027c20 */ /* 0x010fe80008410000 */
[----:B------:R-:W-:Y:S01]  /*a8a0*/  FADD.FTZ R0, -R134, R137 ;  /* 0x0000008986007221 */ /* 0x000fe20000010100 */
[----:B---3--:R-:W-:Y:S01]  /*a8b0*/  FMNMX.FTZ R3, R4, R3, !PT ;  /* 0x0000000304037209 */ /* 0x008fe20007810000 */
[----:B------:R-:W-:Y:S02]  /*a8c0*/  FMUL.FTZ R4, R135, UR4 ;  /* 0x0000000487047c20 */ /* 0x000fe40008410000 */
[----:B------:R1:W3:Y:S01]  /*a8d0*/  MUFU.EX2 R133, R2 ;  /* 0x0000000200857308 */ /* 0x0002e20000000800 */
[C---:B------:R-:W-:Y:S01]  /*a8e0*/  FMUL.FTZ R9, R134.reuse, UR4 ;  /* 0x0000000486097c20 */ /* 0x040fe20008410000 */
[----:B------:R-:W-:Y:S01]  /*a8f0*/  FSETP.NEU.FTZ.AND P1, PT, R134, -INF , PT ;  /* 0xff8000008600780b */ /* 0x000fe20003f3d000 */
[----:B------:R-:W-:Y:S01]  /*a900*/  FMUL.FTZ R64, R132, R196 ;  /* 0x000000c484407220 */ /* 0x000fe20000410000 */
[----:B------:R-:W-:Y:S01]  /*a910*/  FSEL R4, R4, RZ, P0 ;  /* 0x000000ff04047208 */ /* 0x000fe20000000000 */
[C---:B------:R-:W-:Y:S01]  /*a920*/  FMUL.FTZ R65, R132.reuse, R197 ;  /* 0x000000c584417220 */ /* 0x040fe20000410000 */
[----:B------:R-:W-:Y:S01]  /*a930*/  FSETP.NEU.FTZ.AND P0, PT, R3, -INF , PT ;  /* 0xff8000000300780b */ /* 0x000fe20003f1d000 */
[----:B------:R-:W-:Y:S01]  /*a940*/  FMUL.FTZ R68, R132, R68 ;  /* 0x0000004484447220 */ /* 0x000fe20000410000 */
[----:B------:R-:W-:Y:S01]  /*a950*/  FSEL R9, R9, RZ, P1 ;  /* 0x000000ff09097208 */ /* 0x000fe20000800000 */
[--C-:B--2---:R-:W-:Y:S01]  /*a960*/  FFMA.FTZ R8, R48, UR4, -R4.reuse ;  /* 0x0000000430087c23 */ /* 0x104fe20008010804 */
[--C-:B------:R-:W-:Y:S01]  /*a970*/  FFMA.FTZ R14, R50, UR4, -R4.reuse ;  /* 0x00000004320e7c23 */ /* 0x100fe20008010804 */
[--C-:B------:R-:W-:Y:S01]  /*a980*/  FFMA.FTZ R210, R38, UR4, -R4.reuse ;  /* 0x0000000426d27c23 */ /* 0x100fe20008010804 */
[--C-:B------:R-:W-:Y:S01]  /*a990*/  FFMA.FTZ R54, R22, UR4, -R4.reuse ;  /* 0x0000000416367c23 */ /* 0x100fe20008010804 */
[----:B------:R2:W-:Y:S01]  /*a9a0*/  MUFU.EX2 R137, R8 ;  /* 0x0000000800897308 */ /* 0x0005e20000000800 */
[--C-:B------:R-:W-:Y:S01]  /*a9b0*/  FFMA.FTZ R53, R20, UR4, -R4.reuse ;  /* 0x0000000414357c23 */ /* 0x100fe20008010804 */
        /* <DEDUP_REMOVED lines=8> */
[----:B------:R-:W-:Y:S01]  /*aa40*/  FFMA.FTZ R209, R30, UR4, -R4 ;  /* 0x000000041ed17c23 */ /* 0x000fe20008010804 */
[----:B-1----:R-:W-:Y:S01]  /*aa50*/  FMUL.FTZ R2, R0, UR4 ;  /* 0x0000000400027c20 */ /* 0x002fe20008410000 */
[----:B------:R-:W-:Y:S01]  /*aa60*/  FADD.FTZ R0, -R3, R138 ;  /* 0x0000008a03007221 */ /* 0x000fe20000010100 */
[----:B------:R-:W1:Y:S01]  /*aa70*/  LDSM.16.MT88.4 R20, [R224+0xc000] ;  /* 0x00c00000e014783b */ /* 0x000e620000004200 */
[----:B------:R4:W-:Y:S01]  /*aa80*/  MUFU.EX2 R230, R14 ;  /* 0x0000000e00e67308 */ /* 0x0009e20000000800 */
[--C-:B------:R-:W-:Y:S01]  /*aa90*/  FFMA.FTZ R15, R15, UR4, -R9.reuse ;  /* 0x000000040f0f7c23 */ /* 0x100fe20008010809 */
[----:B------:R-:W-:Y:S01]  /*aaa0*/  FMUL.FTZ R0, R0, UR4 ;  /* 0x0000000400007c20 */ /* 0x000fe20008410000 */
[--C-:B--2---:R-:W-:Y:S01]  /*aab0*/  FFMA.FTZ R8, R45, UR4, -R4.reuse ;  /* 0x000000042d087c23 */ /* 0x104fe20008010804 */
[--C-:B------:R-:W-:Y:S01]  /*aac0*/  FFMA.FTZ R30, R27, UR4, -R9.reuse ;  /* 0x000000041b1e7c23 */ /* 0x100fe20008010809 */
[--C-:B------:R-:W-:Y:S01]  /*aad0*/  FFMA.FTZ R221, R221, UR4, -R9.reuse ;  /* 0x00000004dddd7c23 */ /* 0x100fe20008010809 */
[--C-:B------:R-:W-:Y:S01]  /*aae0*/  FFMA.FTZ R220, R220, UR4, -R9.reuse ;  /* 0x00000004dcdc7c23 */ /* 0x100fe20008010809 */
[--C-:B------:R-:W-:Y:S03]  /*aaf0*/  FFMA.FTZ R236, R17, UR4, -R9.reuse ;  /* 0x0000000411ec7c23 */ /* 0x100fe60008010809 */
[----:B------:R2:W-:Y:S01]  /*ab00*/  MUFU.EX2 R45, R8 ;  /* 0x00000008002d7308 */ /* 0x0005e20000000800 */
[--C-:B------:R-:W-:Y:S01]  /*ab10*/  FFMA.FTZ R235, R16, UR4, -R9.reuse ;  /* 0x0000000410eb7c23 */ /* 0x100fe20008010809 */
[--C-:B------:R-:W-:Y:S01]  /*ab20*/  FFMA.FTZ R247, R247, UR4, -R9.reuse ;  /* 0x00000004f7f77c23 */ /* 0x100fe20008010809 */
[--C-:B------:R-:W-:Y:S01]  /*ab30*/  FFMA.FTZ R244, R244, UR4, -R9.reuse ;  /* 0x00000004f4f47c23 */ /* 0x100fe20008010809 */
[--C-:B------:R-:W-:Y:S01]  /*ab40*/  FFMA.FTZ R31, R25, UR4, -R9.reuse ;  /* 0x00000004191f7c23 */ /* 0x100fe20008010809 */
[C---:B------:R-:W-:Y:S01]  /*ab50*/  FMUL.FTZ R16, R132.reuse, R148 ;  /* 0x0000009484107220 */ /* 0x040fe20000410000 */
[----:B------:R-:W-:Y:S01]  /*ab60*/  FMUL.FTZ R17, R132, R149 ;  /* 0x0000009584117220 */ /* 0x000fe20000410000 */
[C---:B---3--:R-:W-:Y:S03]  /*ab70*/  FMUL.FTZ R66, R133.reuse, R198 ;  /* 0x000000c685427220 */ /* 0x048fe60000410000 */
[----:B------:R-:W3:Y:S01]  /*ab80*/  MUFU.EX2 R2, R2 ;  /* 0x0000000200027308 */ /* 0x000ee20000000800 */
[----:B----4-:R-:W-:Y:S01]  /*ab90*/  FFMA.FTZ R14, R46, UR4, -R9 ;  /* 0x000000042e0e7c23 */ /* 0x010fe20008010809 */
[C---:B------:R-:W-:Y:S01]  /*aba0*/  FMUL.FTZ R67, R133.reuse, R199 ;  /* 0x000000c785437220 */ /* 0x040fe20000410000 */
[C---:B------:R-:W-:Y:S01]  /*abb0*/  FMUL.FTZ R69, R132.reuse, R69 ;  /* 0x0000004584457220 */ /* 0x040fe20000410000 */
[C---:B------:R-:W-:Y:S01]  /*abc0*/  FMUL.FTZ R70, R133.reuse, R70 ;  /* 0x0000004685467220 */ /* 0x040fe20000410000 */
[C---:B------:R-:W-:Y:S01]  /*abd0*/  FMUL.FTZ R71, R133.reuse, R71 ;  /* 0x0000004785477220 */ /* 0x040fe20000410000 */
[C---:B------:R-:W-:Y:S01]  /*abe0*/  FMUL.FTZ R80, R132.reuse, R80 ;  /* 0x0000005084507220 */ /* 0x040fe20000410000 */
[----:B------:R-:W-:Y:S03]  /*abf0*/  FMUL.FTZ R81, R132, R81 ;  /* 0x0000005184517220 */ /* 0x000fe60000410000 */
[----:B------:R-:W4:Y:S01]  /*ac00*/  MUFU.EX2 R0, R0 ;  /* 0x0000000000007308 */ /* 0x000f220000000800 */
[----:B--2---:R-:W-:Y:S01]  /*ac10*/  FFMA.FTZ R8, R250, UR4, -R7 ;  /* 0x00000004fa087c23 */ /* 0x004fe20008010807 */
[----:B------:R-:W-:Y:S01]  /*ac20*/  FFMA.FTZ R250, R34, UR4, -R9 ;  /* 0x0000000422fa7c23 */ /* 0x000fe20008010809 */
[C---:B------:R-:W-:Y:S01]  /*ac30*/  FMUL.FTZ R34, R133.reuse, R166 ;  /* 0x000000a685227220 */ /* 0x040fe20000410000 */
[C---:B------:R-:W-:Y:S01]  /*ac40*/  FMUL.FTZ R82, R133.reuse, R82 ;  /* 0x0000005285527220 */ /* 0x040fe20000410000 */
[C---:B------:R-:W-:Y:S01]  /*ac50*/  FMUL.FTZ R83, R133.reuse, R83 ;  /* 0x0000005385537220 */ /* 0x040fe20000410000 */
[C---:B------:R-:W-:Y:S01]  /*ac60*/  FMUL.FTZ R84, R132.reuse, R84 ;  /* 0x0000005484547220 */ /* 0x040fe20000410000 */
[----:B------:R-:W-:Y:S03]  /*ac70*/  FMUL.FTZ R85, R132, R85 ;  /* 0x0000005584557220 */ /* 0x000fe60000410000 */
[----:B------:R2:W-:Y:S01]  /*ac80*/  MUFU.EX2 R48, R8 ;  /* 0x0000000800307308 */ /* 0x0005e20000000800 */
[C---:B---3--:R-:W-:Y:S01]  /*ac90*/  FMUL.FTZ R13, R2.reuse, R153 ;  /* 0x00000099020d7220 */ /* 0x048fe20000410000 */
[C---:B------:R-:W-:Y:S01]  /*aca0*/  FMUL.FTZ R25, R2.reuse, R157 ;  /* 0x0000009d02197220 */ /* 0x040fe20000410000 */
[----:B------:R-:W-:Y:S01]  /*acb0*/  MOV R157, R53 ;  /* 0x00000035009d7202 */ /* 0x000fe20000000f00 */
[C---:B------:R-:W-:Y:S01]  /*acc0*/  FMUL.FTZ R28, R2.reuse, R168 ;  /* 0x000000a8021c7220 */ /* 0x040fe20000410000 */
[----:B------:R-:W-:Y:S01]  /*acd0*/  MOV R168, R29 ;  /* 0x0000001d00a87202 */ /* 0x000fe20000000f00 */
[----:B------:R-:W-:Y:S01]  /*ace0*/  FMUL.FTZ R29, R2, R169 ;  /* 0x000000a9021d7220 */ /* 0x000fe20000410000 */
[----:B------:R-:W-:Y:S03]  /*acf0*/  MOV R169, R30 ;  /* 0x0000001e00a97202 */ /* 0x000fe60000000f00 */
[----:B------:R-:W3:Y:S01]  /*ad00*/  MUFU.EX2 R15, R15 ;  /* 0x0000000f000f7308 */ /* 0x000ee20000000800 */
[C---:B----4-:R-:W-:Y:S01]  /*ad10*/  FMUL.FTZ R10, R0.reuse, R142 ;  /* 0x0000008e000a7220 */ /* 0x050fe20000410000 */
[C---:B------:R-:W-:Y:S01]  /*ad20*/  FMUL.FTZ R27, R0.reuse, R159 ;  /* 0x0000009f001b7220 */ /* 0x040fe20000410000 */
[----:B------:R-:W-:Y:S01]  /*ad30*/  MOV R159, R50 ;  /* 0x00000032009f7202 */ /* 0x000fe20000000f00 */
[----:B------:R-:W-:Y:S01]  /*ad40*/  FMUL.FTZ R50, R133, R182 ;  /* 0x000000b685327220 */ /* 0x000fe20000410000 */
[C---:B------:R-:W-:Y:S01]  /*ad50*/  FMUL.FTZ R11, R0.reuse, R143 ;  /* 0x0000008f000b7220 */ /* 0x040fe20000410000 */
[----:B------:R-:W-:Y:S01]  /*ad60*/  FMUL.FTZ R30, R0, R170 ;  /* 0x000000aa001e7220 */ /* 0x000fe20000410000 */
[----:B------:R-:W-:Y:S03]  /*ad70*/  MOV R170, R31 ;  /* 0x0000001f00aa7202 */ /* 0x000fe60000000f00 */
[----:B------:R4:W1:Y:S01]  /*ad80*/  MUFU.EX2 R46, R14 ;  /* 0x0000000e002e7308 */ /* 0x0008620000000800 */
[--C-:B--2---:R-:W-:Y:S01]  /*ad90*/  FFMA.FTZ R8, R246, UR4, -R7.reuse ;  /* 0x00000004f6087c23 */ /* 0x104fe20008010807 */
[----:B------:R-:W-:Y:S01]  /*ada0*/  FFMA.FTZ R246, R204, UR4, -R7 ;  /* 0x00000004ccf67c23 */ /* 0x000fe20008010807 */
[----:B------:R-:W-:Y:S01]  /*adb0*/  FFMA.FTZ R204, R39, UR4, -R9 ;  /* 0x0000000427cc7c23 */ /* 0x000fe20008010809 */
[C---:B------:R-:W-:Y:S01]  /*adc0*/  FMUL.FTZ R31, R0.reuse, R171 ;  /* 0x000000ab001f7220 */ /* 0x040fe20000410000 */
[C---:B------:R-:W-:Y:S01]  /*add0*/  FMUL.FTZ R58, R0.reuse, R190 ;  /* 0x000000be003a7220 */ /* 0x040fe20000410000 */
[----:B------:R-:W-:Y:S01]  /*ade0*/  FMUL.FTZ R59, R0, R191 ;  /* 0x000000bf003b7220 */ /* 0x000fe20000410000 */
[C---:B------:R-:W-:Y:S03]  /*adf0*/  FMUL.FTZ R60, R2.reuse, R200 ;  /* 0x000000c8023c7220 */ /* 0x040fe60000410000 */
[----:B------:R2:W2:Y:S01]  /*ae00*/  MUFU.EX2 R232, R8 ;  /* 0x0000000800e87308 */ /* 0x0004a20000000800 */
[----:B---3--:R-:W-:Y:S01]  /*ae10*/  MOV R153, R15 ;  /* 0x0000000f00997202 */ /* 0x008fe20000000f00 */
[----:B------:R-:W-:Y:S01]  /*ae20*/  FMUL.FTZ R61, R2, R201 ;  /* 0x000000c9023d7220 */ /* 0x000fe20000410000 */
[C---:B------:R-:W-:Y:S01]  /*ae30*/  FMUL.FTZ R62, R0.reuse, R202 ;  /* 0x000000ca003e7220 */ /* 0x040fe20000410000 */
[----:B------:R-:W-:Y:S01]  /*ae40*/  FMUL.FTZ R63, R0, R203 ;  /* 0x000000cb003f7220 */ /* 0x000fe20000410000 */
[C---:B------:R-:W-:Y:S01]  /*ae50*/  FMUL.FTZ R72, R2.reuse, R72 ;  /* 0x0000004802487220 */ /* 0x040fe20000410000 */
[----:B------:R-:W-:Y:S01]  /*ae60*/  FMUL.FTZ R73, R2, R73 ;  /* 0x0000004902497220 */ /* 0x000fe20000410000 */
[C---:B------:R-:W-:Y:S01]  /*ae70*/  FMUL.FTZ R74, R0.reuse, R74 ;  /* 0x0000004a004a7220 */ /* 0x040fe20000410000 */
[C---:B------:R-:W-:Y:S01]  /*ae80*/  FMUL.FTZ R75, R0.reuse, R75 ;  /* 0x0000004b004b7220 */ /* 0x040fe20000410000 */
[----:B----4-:R-:W-:Y:S01]  /*ae90*/  FMUL.FTZ R14, R0, R154 ;  /* 0x0000009a000e7220 */ /* 0x010fe20000410000 */
[----:B------:R-:W-:Y:S01]  /*aea0*/  MOV R154, R19 ;  /* 0x00000013009a7202 */ /* 0x000fe20000000f00 */
[----:B------:R-:W-:Y:S01]  /*aeb0*/  FMUL.FTZ R19, R133, R151 ;  /* 0x0000009785137220 */ /* 0x000fe20000410000 */
[----:B-1----:R-:W-:Y:S01]  /*aec0*/  MOV R166, R46 ;  /* 0x0000002e00a67202 */ /* 0x002fe20000000f00 */
[C---:B------:R-:W-:Y:S01]  /*aed0*/  FMUL.FTZ R76, R2.reuse, R76 ;  /* 0x0000004c024c7220 */ /* 0x040fe20000410000 */
[----:B------:R-:W-:Y:S01]  /*aee0*/  FMUL.FTZ R77, R2, R77 ;  /* 0x0000004d024d7220 */ /* 0x000fe20000410000 */
[C---:B------:R-:W-:Y:S01]  /*aef0*/  FMUL.FTZ R78, R0.reuse, R78 ;  /* 0x0000004e004e7220 */ /* 0x040fe20000410000 */
[----:B------:R-:W-:Y:S01]  /*af00*/  FMUL.FTZ R79, R0, R79 ;  /* 0x0000004f004f7220 */ /* 0x000fe20000410000 */
[----:B--2---:R-:W-:Y:S01]  /*af10*/  FFMA.FTZ R8, R252, UR4, -R4 ;  /* 0x00000004fc087c23 */ /* 0x004fe20008010804 */
[----:B------:R-:W-:Y:S01]  /*af20*/  FFMA.FTZ R252, R206, UR4, -R7 ;  /* 0x00000004cefc7c23 */ /* 0x000fe20008010807 */
[--C-:B------:R-:W-:Y:S01]  /*af30*/  FFMA.FTZ R4, R43, UR4, -R9.reuse ;  /* 0x000000042b047c23 */ /* 0x100fe20008010809 */
[--C-:B------:R-:W-:Y:S01]  /*af40*/  FFMA.FTZ R43, R32, UR4, -R9.reuse ;  /* 0x00000004202b7c23 */ /* 0x100fe20008010809 */
[----:B------:R1:W2:Y:S01]  /*af50*/  MUFU.EX2 R49, R8 ;  /* 0x0000000800317308 */ /* 0x0002a20000000800 */
[----:B------:R-:W-:Y:S01]  /*af60*/  FMUL.FTZ R32, R132, R164 ;  /* 0x000000a484207220 */ /* 0x000fe20000410000 */
[-C--:B------:R-:W-:Y:S01]  /*af70*/  F2FP.BF16.F32.PACK_AB R142, R232, R48.reuse ;  /* 0x00000030e88e723e */ /* 0x080fe200000010ff */
[--C-:B------:R-:W-:Y:S01]  /*af80*/  FFMA.FTZ R206, R36, UR4, -R9.reuse ;  /* 0x0000000424ce7c23 */ /* 0x100fe20008010809 */
[----:B------:R-:W-:Y:S01]  /*af90*/  MOV R164, R48 ;  /* 0x0000003000a47202 */ /* 0x000fe20000000f00 */
[----:B------:R-:W-:Y:S01]  /*afa0*/  FMUL.FTZ R48, R132, R180 ;  /* 0x000000b484307220 */ /* 0x000fe20000410000 */
[C---:B------:R-:W-:Y:S01]  /*afb0*/  FMUL.FTZ R86, R133.reuse, R86 ;  /* 0x0000005685567220 */ /* 0x040fe20000410000 */
[----:B------:R-:W-:Y:S03]  /*afc0*/  FMUL.FTZ R87, R133, R87 ;  /* 0x0000005785577220 */ /* 0x000fe60000410000 */
[----:B------:R3:W-:Y:S01]  /*afd0*/  MUFU.EX2 R229, R4 ;  /* 0x0000000400e57308 */ /* 0x0007e20000000800 */
        /* <DEDUP_REMOVED lines=8> */
[----:B-1----:R-:W-:Y:S01]  /*b060*/  FMUL.FTZ R8, R3, UR4 ;  /* 0x0000000403087c20 */ /* 0x002fe20008410000 */
[-C--:B--2---:R-:W-:Y:S01]  /*b070*/  F2FP.BF16.F32.PACK_AB R143, R230, R49.reuse ;  /* 0x00000031e68f723e */ /* 0x084fe200000010ff */
[C---:B------:R-:W-:Y:S01]  /*b080*/  FMUL.FTZ R96, R132.reuse, R96 ;  /* 0x0000006084607220 */ /* 0x040fe20000410000 */
[----:B------:R-:W-:Y:S01]  /*b090*/  MOV R171, R49 ;  /* 0x0000003100ab7202 */ /* 0x000fe20000000f00 */
[----:B------:R-:W-:Y:S01]  /*b0a0*/  FMUL.FTZ R49, R132, R181 ;  /* 0x000000b584317220 */ /* 0x000fe20000410000 */
[----:B------:R-:W-:Y:S01]  /*b0b0*/  FSEL R8, R8, RZ, P0 ;  /* 0x000000ff08087208 */ /* 0x000fe20000000000 */
[C---:B------:R-:W-:Y:S01]  /*b0c0*/  FMUL.FTZ R97, R132.reuse, R97 ;  /* 0x0000006184617220 */ /* 0x040fe20000410000 */
[C---:B------:R-:W-:Y:S01]  /*b0d0*/  FMUL.FTZ R98, R133.reuse, R98 ;  /* 0x0000006285627220 */ /* 0x040fe20000410000 */
[----:B------:R-:W-:Y:S01]  /*b0e0*/  FMUL.FTZ R99, R133, R99 ;  /* 0x0000006385637220 */ /* 0x000fe20000410000 */
[----:B------:R-:W-:Y:S01]  /*b0f0*/  FMUL.FTZ R100, R132, R100 ;  /* 0x0000006484647220 */ /* 0x000fe20000410000 */
[--C-:B------:R-:W-:Y:S01]  /*b100*/  FFMA.FTZ R7, R42, UR4, -R8.reuse ;  /* 0x000000042a077c23 */ /* 0x100fe20008010808 */
[--C-:B------:R-:W-:Y:S01]  /*b110*/  FFMA.FTZ R12, R47, UR4, -R8.reuse ;  /* 0x000000042f0c7c23 */ /* 0x100fe20008010808 */
[--C-:B---3--:R-:W-:Y:S01]  /*b120*/  FFMA.FTZ R4, R55, UR4, -R8.reuse ;  /* 0x0000000437047c23 */ /* 0x108fe20008010808 */
[--C-:B------:R-:W-:Y:S01]  /*b130*/  FFMA.FTZ R217, R35, UR4, -R8.reuse ;  /* 0x0000000423d97c23 */ /* 0x100fe20008010808 */
[----:B------:R1:W-:Y:S01]  /*b140*/  MUFU.EX2 R47, R7 ;  /* 0x00000007002f7308 */ /* 0x0003e20000000800 */
[----:B------:R-:W-:Y:S01]  /*b150*/  FMUL.FTZ R35, R133, R167 ;  /* 0x000000a785237220 */ /* 0x000fe20000410000 */
[--C-:B------:R-:W-:Y:S01]  /*b160*/  FFMA.FTZ R205, R37, UR4, -R8.reuse ;  /* 0x0000000425cd7c23 */ /* 0x100fe20008010808 */
[----:B------:R-:W2:Y:S01]  /*b170*/  LDL.LU R167, [R1+0x28] ;  /* 0x0000280001a77983 */ /* 0x000ea20000300800 */
[--C-:B------:R-:W-:Y:S01]  /*b180*/  FFMA.FTZ R223, R223, UR4, -R8.reuse ;  /* 0x00000004dfdf7c23 */ /* 0x100fe20008010808 */
[--C-:B------:R-:W-:Y:S01]  /*b190*/  FFMA.FTZ R222, R222, UR4, -R8.reuse ;  /* 0x00000004dede7c23 */ /* 0x100fe20008010808 */
[--C-:B------:R-:W-:Y:S01]  /*b1a0*/  FFMA.FTZ R215, R215, UR4, -R8.reuse ;  /* 0x00000004d7d77c23 */ /* 0x100fe20008010808 */
[--C-:B------:R-:W-:Y:S03]  /*b1b0*/  FFMA.FTZ R216, R33, UR4, -R8.reuse ;  /* 0x0000000421d87c23 */ /* 0x100fe60008010808 */
[----:B------:R3:W4:Y:S01]  /*b1c0*/  MUFU.EX2 R42, R12 ;  /* 0x0000000c002a7308 */ /* 0x0007220000000800 */
[--C-:B------:R-:W-:Y:S01]  /*b1d0*/  FFMA.FTZ R238, R26, UR4, -R8.reuse ;  /* 0x000000041aee7c23 */ /* 0x100fe20008010808 */
[--C-:B------:R-:W-:Y:S01]  /*b1e0*/  FFMA.FTZ R237, R24, UR4, -R8.reuse ;  /* 0x0000000418ed7c23 */ /* 0x100fe20008010808 */
[--C-:B------:R-:W-:Y:S01]  /*b1f0*/  FFMA.FTZ R231, R6, UR4, -R8.reuse ;  /* 0x0000000406e77c23 */ /* 0x100fe20008010808 */
[--C-:B------:R-:W-:Y:S01]  /*b200*/  FFMA.FTZ R139, R5, UR4, -R8.reuse ;  /* 0x00000004058b7c23 */ /* 0x100fe20008010808 */
[--C-:B------:R-:W-:Y:S01]  /*b210*/  FFMA.FTZ R251, R251, UR4, -R8.reuse ;  /* 0x00000004fbfb7c23 */ /* 0x100fe20008010808 */
[--C-:B------:R-:W-:Y:S01]  /*b220*/  FFMA.FTZ R138, R40, UR4, -R8.reuse ;  /* 0x00000004288a7c23 */ /* 0x100fe20008010808 */
[----:B------:R-:W4:Y:S03]  /*b230*/  LDSM.16.MT88.4 R36, [R225+0xc000] ;  /* 0x00c00000e124783b */ /* 0x000f260000004200 */
[----:B------:R4:W-:Y:S01]  /*b240*/  MUFU.EX2 R228, R4 ;  /* 0x0000000400e47308 */ /* 0x0009e20000000800 */
[----:B-1----:R-:W-:Y:S01]  /*b250*/  FFMA.FTZ R7, R57, UR4, -R9 ;  /* 0x0000000439077c23 */ /* 0x002fe20008010809 */
[----:B------:R-:W-:Y:S01]  /*b260*/  FMUL.FTZ R9, R2, R141 ;  /* 0x0000008d02097220 */ /* 0x000fe20000410000 */
[----:B------:R-:W-:Y:S01]  /*b270*/  FMUL.FTZ R6, R133, R146 ;  /* 0x0000009285067220 */ /* 0x000fe20000410000 */
[----:B------:R-:W-:Y:S01]  /*b280*/  F2FP.BF16.F32.PACK_AB R141, R45, R137 ;  /* 0x000000892d8d723e */ /* 0x000fe200000010ff */
[----:B------:R-:W-:Y:S01]  /*b290*/  FMUL.FTZ R5, R132, R145 ;  /* 0x0000009184057220 */ /* 0x000fe20000410000 */
[C---:B------:R-:W-:Y:S01]  /*b2a0*/  FMUL.FTZ R24, R2.reuse, R156 ;  /* 0x0000009c02187220 */ /* 0x040fe20000410000 */
[----:B------:R-:W-:Y:S03]  /*b2b0*/  MOV R156, R54 ;  /* 0x00000036009c7202 */ /* 0x000fe60000000f00 */
[----:B------:R1:W1:Y:S01]  /*b2c0*/  MUFU.EX2 R234, R7 ;  /* 0x0000000700ea7308 */ /* 0x0002620000000800 */
[----:B---3--:R-:W-:Y:S01]  /*b2d0*/  FMUL.FTZ R12, R2, R152 ;  /* 0x00000098020c7220 */ /* 0x008fe20000410000 */
[----:B------:R-:W-:Y:S01]  /*b2e0*/  MOV R152, R52 ;  /* 0x0000003400987202 */ /* 0x000fe20000000f00 */
[----:B------:R-:W-:Y:S01]  /*b2f0*/  FMUL.FTZ R26, R0, R158 ;  /* 0x0000009e001a7220 */ /* 0x000fe20000410000 */
[----:B----4-:R-:W-:Y:S01]  /*b300*/  F2FP.BF16.F32.PACK_AB R145, R47, R42 ;  /* 0x0000002a2f91723e */ /* 0x010fe200000010ff */
[----:B------:R-:W3:Y:S01]  /*b310*/  LDSM.16.MT88.4 R52, [R227+0xc000] ;  /* 0x00c00000e334783b */ /* 0x000ee20000004200 */
[----:B------:R-:W-:Y:S01]  /*b320*/  MOV R180, R152 ;  /* 0x0000009800b47202 */ /* 0x000fe20000000f00 */
[----:B------:R-:W-:Y:S01]  /*b330*/  FMUL.FTZ R33, R132, R165 ;  /* 0x000000a584217220 */ /* 0x000fe20000410000 */
[----:B------:R-:W-:Y:S01]  /*b340*/  FMUL.FTZ R40, R2, R172 ;  /* 0x000000ac02287220 */ /* 0x000fe20000410000 */
[----:B------:R-:W-:Y:S01]  /*b350*/  FMUL.FTZ R4, R132, R144 ;  /* 0x0000009084047220 */ /* 0x000fe20000410000 */
[----:B------:R-:W-:Y:S01]  /*b360*/  F2FP.BF16.F32.PACK_AB R144, R46, R15 ;  /* 0x0000000f2e90723e */ /* 0x000fe200000010ff */
[C---:B------:R-:W-:Y:S01]  /*b370*/  FMUL.FTZ R15, R0.reuse, R155 ;  /* 0x0000009b000f7220 */ /* 0x040fe20000410000 */
[----:B------:R-:W-:Y:S01]  /*b380*/  MOV R155, R18 ;  /* 0x00000012009b7202 */ /* 0x000fe20000000f00 */
[----:B------:R-:W4:Y:S01]  /*b390*/  LDL.LU R152, [R1+0x2c] ;  /* 0x00002c0001987983 */ /* 0x000f220000300800 */
[----:B------:R-:W-:Y:S01]  /*b3a0*/  FMUL.FTZ R18, R133, R150 ;  /* 0x0000009685127220 */ /* 0x000fe20000410000 */
[----:B------:R-:W-:Y:S01]  /*b3b0*/  MOV R165, R47 ;  /* 0x0000002f00a57202 */ /* 0x000fe20000000f00 */
[----:B------:R-:W-:Y:S01]  /*b3c0*/  FMUL.FTZ R46, R0, R186 ;  /* 0x000000ba002e7220 */ /* 0x000fe20000410000 */
[----:B-1----:R-:W-:Y:S01]  /*b3d0*/  FFMA.FTZ R7, R56, UR4, -R8 ;  /* 0x0000000438077c23 */ /* 0x002fe20008010808 */
[----:B------:R-:W-:Y:S01]  /*b3e0*/  FMUL.FTZ R8, R2, R140 ;  /* 0x0000008c02087220 */ /* 0x000fe20000410000 */
[----:B------:R-:W4:Y:S01]  /*b3f0*/  LDL.LU R182, [R1+0x30] ;  /* 0x0000300001b67983 */ /* 0x000f220000300800 */
[----:B------:R-:W-:Y:S01]  /*b400*/  F2FP.BF16.F32.PACK_AB R140, R44, R41 ;  /* 0x000000292c8c723e */ /* 0x000fe200000010ff */
[----:B------:R1:W1:Y:S01]  /*b410*/  MUFU.EX2 R233, R7 ;  /* 0x0000000700e97308 */ /* 0x0002620000000800 */
[----:B------:R-:W-:Y:S01]  /*b420*/  F2FP.BF16.F32.PACK_AB R146, R229, R234 ;  /* 0x000000eae592723e */ /* 0x000fe200000010ff */
[----:B------:R-:W3:Y:S01]  /*b430*/  LDSM.16.MT88.4 R148, [R226+0xc000] ;  /* 0x00c00000e294783b */ /* 0x000ee20000004200 */
[----:B------:R-:W-:Y:S01]  /*b440*/  FMUL.FTZ R47, R0, R187 ;  /* 0x000000bb002f7220 */ /* 0x000fe20000410000 */
[----:B------:R-:W-:Y:S01]  /*b450*/  MOV R158, R51 ;  /* 0x00000033009e7202 */ /* 0x000fe20000000f00 */
[C---:B------:R-:W-:Y:S01]  /*b460*/  FMUL.FTZ R51, R133.reuse, R183 ;  /* 0x000000b785337220 */ /* 0x040fe20000410000 */
[C---:B------:R-:W-:Y:S01]  /*b470*/  FMUL.FTZ R56, R2.reuse, R188 ;  /* 0x000000bc02387220 */ /* 0x040fe20000410000 */
[----:B------:R-:W-:Y:S01]  /*b480*/  FMUL.FTZ R57, R2, R189 ;  /* 0x000000bd02397220 */ /* 0x000fe20000410000 */
        /* <DEDUP_REMOVED lines=9> */
[C---:B-1----:R-:W-:Y:S01]  /*b520*/  FMUL.FTZ R7, R133.reuse, R147 ;  /* 0x0000009385077220 */ /* 0x042fe20000410000 */
[----:B------:R-:W-:Y:S01]  /*b530*/  F2FP.BF16.F32.PACK_AB R147, R228, R233 ;  /* 0x000000e9e493723e */ /* 0x000fe200000010ff */
[C---:B------:R-:W-:Y:S01]  /*b540*/  FMUL.FTZ R120, R2.reuse, R120 ;  /* 0x0000007802787220 */ /* 0x040fe20000410000 */
[----:B------:R-:W-:Y:S01]  /*b550*/  MOV R183, R153 ;  /* 0x0000009900b77202 */ /* 0x000fe20000000f00 */
[C---:B------:R-:W-:Y:S01]  /*b560*/  FMUL.FTZ R121, R2.reuse, R121 ;  /* 0x0000007902797220 */ /* 0x040fe20000410000 */
[C---:B------:R-:W-:Y:S01]  /*b570*/  FMUL.FTZ R124, R2.reuse, R124 ;  /* 0x0000007c027c7220 */ /* 0x040fe20000410000 */
[----:B------:R-:W-:Y:S01]  /*b580*/  FMUL.FTZ R125, R2, R125 ;  /* 0x0000007d027d7220 */ /* 0x000fe20000410000 */
[-C--:B------:R-:W-:Y:S01]  /*b590*/  HMMA.16816.F32.BF16 R4, R140, R20.reuse, R4 ;  /* 0x000000148c04723c */ /* 0x080fe20000041804 */
[----:B------:R-:W-:Y:S04]  /*b5a0*/  MUFU.EX2 R213, R213 ;  /* 0x000000d500d57308 */ /* 0x000fe80000000800 */
[----:B------:R-:W-:Y:S01]  /*b5b0*/  MOV R187, R158 ;  /* 0x0000009e00bb7202 */ /* 0x000fe20000000f00 */
[C---:B------:R-:W-:Y:S05]  /*b5c0*/  HMMA.16816.F32.BF16 R8, R144.reuse, R20, R8 ;  /* 0x000000149008723c */ /* 0x040fea0000041808 */
[----:B------:R-:W-:Y:S01]  /*b5d0*/  MUFU.EX2 R196, R221 ;  /* 0x000000dd00c47308 */ /* 0x000fe20000000800 */
[----:B------:R-:W-:Y:S01]  /*b5e0*/  MOV R181, R156 ;  /* 0x0000009c00b57202 */ /* 0x000fe20000000f00 */
[-C--:B------:R-:W-:Y:S08]  /*b5f0*/  HMMA.16816.F32.BF16 R12, R144, R22.reuse, R12 ;  /* 0x00000016900c723c */ /* 0x080ff0000004180c */
[----:B------:R-:W-:Y:S01]  /*b600*/  MUFU.EX2 R191, R215 ;  /* 0x000000d700bf7308 */ /* 0x000fe20000000800 */
[C---:B------:R-:W-:Y:S04]  /*b610*/  HMMA.16816.F32.BF16 R16, R140.reuse, R22, R16 ;  /* 0x000000168c10723c */ /* 0x040fe80000041810 */
[C---:B------:R-:W-:Y:S01]  /*b620*/  FMUL.FTZ R20, R132.reuse, R160 ;  /* 0x000000a084147220 */ /* 0x040fe20000410000 */
[----:B------:R-:W-:Y:S02]  /*b630*/  FMUL.FTZ R21, R132, R161 ;  /* 0x000000a184157220 */ /* 0x000fe40000410000 */
[C---:B------:R-:W-:Y:S01]  /*b640*/  FMUL.FTZ R22, R133.reuse, R162 ;  /* 0x000000a285167220 */ /* 0x040fe20000410000 */
[C---:B------:R-:W-:Y:S01]  /*b650*/  FMUL.FTZ R23, R133.reuse, R163 ;  /* 0x000000a385177220 */ /* 0x040fe20000410000 */
[----:B------:R-:W-:Y:S02]  /*b660*/  MUFU.EX2 R200, R219 ;  /* 0x000000db00c87308 */ /* 0x000fe40000000800 */
[----:B------:R-:W-:Y:S01]  /*b670*/  MOV R161, R43 ;  /* 0x0000002b00a17202 */ /* 0x000fe20000000f00 */
[C---:B------:R-:W-:Y:S01]  /*b680*/  FMUL.FTZ R43, R0.reuse, R175 ;  /* 0x000000af002b7220 */ /* 0x040fe20000410000 */
[----:B------:R-:W-:Y:S01]  /*b690*/  MOV R160, R42 ;  /* 0x0000002a00a07202 */ /* 0x000fe20000000f00 */
[----:B------:R-:W-:Y:S01]  /*b6a0*/  FMUL.FTZ R42, R0, R174 ;  /* 0x000000ae002a7220 */ /* 0x000fe20000410000 */
[-C--:B------:R-:W-:Y:S04]  /*b6b0*/  HMMA.16816.F32.BF16 R20, R140, R36.reuse, R20 ;  /* 0x000000248c14723c */ /* 0x080fe80000041814 */
[----:B------:R-:W-:Y:S01]  /*b6c0*/  MUFU.EX2 R175, R223 ;  /* 0x000000df00af7308 */ /* 0x000fe20000000800 */
[----:B------:R-:W-:Y:S01]  /*b6d0*/  MOV R163, R45 ;  /* 0x0000002d00a37202 */ /* 0x000fe20000000f00 */
[C---:B------:R-:W-:Y:S01]  /*b6e0*/  FMUL.FTZ R45, R2.reuse, R185 ;  /* 0x000000b9022d7220 */ /* 0x040fe20000410000 */
[----:B------:R-:W-:Y:S01]  /*b6f0*/  MOV R162, R44 ;  /* 0x0000002c00a27202 */ /* 0x000fe20000000f00 */
[C---:B------:R-:W-:Y:S06]  /*b700*/  HMMA.16816.F32.BF16 R24, R144.reuse, R36, R24 ;  /* 0x000000249018723c */ /* 0x040fec0000041818 */
[----:B------:R-:W-:Y:S01]  /*b710*/  MUFU.EX2 R197, R208 ;  /* 0x000000d000c57308 */ /* 0x000fe20000000800 */
[----:B------:R-:W-:Y:S01]  /*b720*/  FMUL.FTZ R44, R2, R184 ;  /* 0x000000b8022c7220 */ /* 0x000fe20000410000 */
[-C--:B------:R-:W-:Y:S03]  /*b730*/  HMMA.16816.F32.BF16 R28, R144, R38.reuse, R28 ;  /* 0x00000026901c723c */ /* 0x080fe6000004181c */
[----:B------:R-:W-:Y:S03]  /*b740*/  MOV R198, R161 ;  /* 0x000000a100c67202 */ /* 0x000fe60000000f00 */
[C---:B------:R-:W-:Y:S02]  /*b750*/  HMMA.16816.F32.BF16 R32, R140.reuse, R38, R32 ;  /* 0x000000268c20723c */ /* 0x040fe40000041820 */
[----:B------:R-:W-:Y:S03]  /*b760*/  MUFU.EX2 R199, R216 ;  /* 0x000000d800c77308 */ /* 0x000fe60000000800 */
[C---:B------:R-:W-:Y:S01]  /*b770*/  FMUL.FTZ R37, R132.reuse, R177 ;  /* 0x000000b184257220 */ /* 0x040fe20000410000 */
[----:B------:R-:W-:Y:S01]  /*b780*/  FMUL.FTZ R36, R132, R176 ;  /* 0x000000b084247220 */ /* 0x000fe20000410000 */
[C---:B------:R-:W-:Y:S01]  /*b790*/  FMUL.FTZ R38, R133.reuse, R178 ;  /* 0x000000b285267220 */ /* 0x040fe20000410000 */
[C---:B------:R-:W-:Y:S04]  /*b7a0*/  FMUL.FTZ R39, R133.reuse, R179 ;  /* 0x000000b385277220 */ /* 0x040fe80000410000 */
[----:B------:R-:W-:Y:S01]  /*b7b0*/  MUFU.EX2 R198, R198 ;  /* 0x000000c600c67308 */ /* 0x000fe20000000800 */
[----:B------:R-:W-:Y:S01]  /*b7c0*/  MOV R176, R41 ;  /* 0x0000002900b07202 */ /* 0x000fe20000000f00 */
[----:B------:R-:W-:Y:S01]  /*b7d0*/  FMUL.FTZ R41, R2, R173 ;  /* 0x000000ad02297220 */ /* 0x000fe20000410000 */
[----:B------:R-:W-:Y:S01]  /*b7e0*/  MOV R177, R155 ;  /* 0x0000009b00b17202 */ /* 0x000fe20000000f00 */
[C---:B------:R-:W-:Y:S01]  /*b7f0*/  FMUL.FTZ R110, R0.reuse, R110 ;  /* 0x0000006e006e7220 */ /* 0x040fe20000410000 */
[-C--:B---3--:R-:W-:Y:S05]  /*b800*/  HMMA.16816.F32.BF16 R36, R140, R52.reuse, R36 ;  /* 0x000000348c24723c */ /* 0x088fea0000041824 */
[----:B------:R1:W-:Y:S01]  /*b810*/  MUFU.EX2 R173, R243 ;  /* 0x000000f300ad7308 */ /* 0x0003e20000000800 */
[----:B------:R-:W-:Y:S01]  /*b820*/  MOV R179, R154 ;  /* 0x0000009a00b37202 */ /* 0x000fe20000000f00 */
[----:B------:R-:W-:Y:S01]  /*b830*/  FMUL.FTZ R111, R0, R111 ;  /* 0x0000006f006f7220 */ /* 0x000fe20000410000 */
[----:B------:R-:W-:Y:S01]  /*b840*/  MOV R178, R157 ;  /* 0x0000009d00b27202 */ /* 0x000fe20000000f00 */
[C---:B------:R-:W-:Y:S06]  /*b850*/  HMMA.16816.F32.BF16 R40, R144.reuse, R52, R40 ;  /* 0x000000349028723c */ /* 0x040fec0000041828 */
[----:B------:R3:W-:Y:S01]  /*b860*/  MUFU.EX2 R203, R214 ;  /* 0x000000d600cb7308 */ /* 0x0007e20000000800 */
[C---:B------:R-:W-:Y:S01]  /*b870*/  FMUL.FTZ R112, R132.reuse, R112 ;  /* 0x0000007084707220 */ /* 0x040fe20000410000 */
[-C--:B------:R-:W-:Y:S03]  /*b880*/  HMMA.16816.F32.BF16 R44, R144, R54.reuse, R44 ;  /* 0x00000036902c723c */ /* 0x080fe6000004182c */
[C---:B------:R-:W-:Y:S03]  /*b890*/  FMUL.FTZ R52, R132.reuse, R192 ;  /* 0x000000c084347220 */ /* 0x040fe60000410000 */
[C---:B------:R-:W-:Y:S02]  /*b8a0*/  HMMA.16816.F32.BF16 R48, R140.reuse, R54, R48 ;  /* 0x000000368c30723c */ /* 0x040fe40000041830 */
[----:B------:R3:W-:Y:S03]  /*b8b0*/  MUFU.EX2 R172, R245 ;  /* 0x000000f500ac7308 */ /* 0x0007e60000000800 */
[C---:B------:R-:W-:Y:S01]  /*b8c0*/  FMUL.FTZ R53, R132.reuse, R193 ;  /* 0x000000c184357220 */ /* 0x040fe20000410000 */
[C---:B------:R-:W-:Y:S01]  /*b8d0*/  FMUL.FTZ R113, R132.reuse, R113 ;  /* 0x0000007184717220 */ /* 0x040fe20000410000 */
[C---:B------:R-:W-:Y:S01]  /*b8e0*/  FMUL.FTZ R54, R133.reuse, R194 ;  /* 0x000000c285367220 */ /* 0x040fe20000410000 */
[C---:B------:R-:W-:Y:S04]  /*b8f0*/  FMUL.FTZ R55, R133.reuse, R195 ;  /* 0x000000c385377220 */ /* 0x040fe80000410000 */
[----:B------:R-:W-:Y:S01]  /*b900*/  MUFU.EX2 R194, R212 ;  /* 0x000000d400c27308 */ /* 0x000fe20000000800 */
[----:B-1----:R-:W-:Y:S01]  /*b910*/  MOV R243, R163 ;  /* 0x000000a300f37202 */ /* 0x002fe20000000f00 */
[C---:B------:R-:W-:Y:S01]  /*b920*/  FMUL.FTZ R114, R133.reuse, R114 ;  /* 0x0000007285727220 */ /* 0x040fe20000410000 */
[----:B---3--:R-:W-:Y:S01]  /*b930*/  MOV R214, R162 ;  /* 0x000000a200d67202 */ /* 0x008fe20000000f00 */
[C---:B------:R-:W-:Y:S01]  /*b940*/  FMUL.FTZ R115, R133.reuse, R115 ;  /* 0x0000007385737220 */ /* 0x040fe20000410000 */
[-C--:B------:R-:W-:Y:S05]  /*b950*/  HMMA.16816.F32.BF16 R52, R140, R148.reuse, R52 ;  /* 0x000000948c34723c */ /* 0x080fea0000041834 */
[----:B------:R-:W-:Y:S01]  /*b960*/  MUFU.EX2 R192, R220 ;  /* 0x000000dc00c07308 */ /* 0x000fe20000000800 */
[C---:B------:R-:W-:Y:S01]  /*b970*/  FMUL.FTZ R118, R133.reuse, R118 ;  /* 0x0000007685767220 */ /* 0x040fe20000410000 */
[C---:B------:R-:W-:Y:S01]  /*b980*/  FMUL.FTZ R119, R133.reuse, R119 ;  /* 0x0000007785777220 */ /* 0x040fe20000410000 */
[C---:B------:R-:W-:Y:S01]  /*b990*/  FMUL.FTZ R130, R133.reuse, R130 ;  /* 0x0000008285827220 */ /* 0x040fe20000410000 */
[C---:B------:R-:W-:Y:S06]  /*b9a0*/  HMMA.16816.F32.BF16 R56, R144.reuse, R148, R56 ;  /* 0x000000949038723c */ /* 0x040fec0000041838 */
[----:B------:R-:W-:Y:S01]  /*b9b0*/  MUFU.EX2 R193, R207 ;  /* 0x000000cf00c17308 */ /* 0x000fe20000000800 */
[----:B------:R-:W-:Y:S01]  /*b9c0*/  FMUL.FTZ R131, R133, R131 ;  /* 0x0000008385837220 */ /* 0x000fe20000410000 */
[-C--:B------:R-:W-:Y:S03]  /*b9d0*/  HMMA.16816.F32.BF16 R60, R144, R150.reuse, R60 ;  /* 0x00000096903c723c */ /* 0x080fe6000004183c */
[C---:B------:R-:W-:Y:S03]  /*b9e0*/  FMUL.FTZ R116, R132.reuse, R116 ;  /* 0x0000007484747220 */ /* 0x040fe60000410000 */
[C---:B------:R-:W-:Y:S01]  /*b9f0*/  HMMA.16816.F32.BF16 R64, R140.reuse, R150, R64 ;  /* 0x000000968c40723c */ /* 0x040fe20000041840 */
[----:B------:R-:W1:Y:S01]  /*ba00*/  LDSM.16.MT88.4 R148, [R224+0xe000] ;  /* 0x00e00000e094783b */ /* 0x000e620000004200 */
[----:B------:R-:W-:Y:S03]  /*ba10*/  MUFU.EX2 R207, R218 ;  /* 0x000000da00cf7308 */ /* 0x000fe60000000800 */
[----:B------:R-:W-:Y:S01]  /*ba20*/  FMUL.FTZ R117, R132, R117 ;  /* 0x0000007584757220 */ /* 0x000fe20000410000 */
[C---:B------:R-:W-:Y:S01]  /*ba30*/  FMUL.FTZ R122, R0.reuse, R122 ;  /* 0x0000007a007a7220 */ /* 0x040fe20000410000 */
[C---:B------:R-:W-:Y:S01]  /*ba40*/  FMUL.FTZ R123, R0.reuse, R123 ;  /* 0x0000007b007b7220 */ /* 0x040fe20000410000 */
[----:B------:R-:W-:Y:S04]  /*ba50*/  MOV R185, R164 ;  /* 0x000000a400b97202 */ /* 0x000fe80000000f00 */
[----:B------:R-:W-:Y:S01]  /*ba60*/  MUFU.EX2 R195, R244 ;  /* 0x000000f400c37308 */ /* 0x000fe20000000800 */
[----:B------:R-:W-:Y:S01]  /*ba70*/  MOV R164, R170 ;  /* 0x000000aa00a47202 */ /* 0x000fe20000000f00 */
[C---:B------:R-:W-:Y:S01]  /*ba80*/  FMUL.FTZ R126, R0.reuse, R126 ;  /* 0x0000007e007e7220 */ /* 0x040fe20000410000 */
[----:B------:R-:W-:Y:S01]  /*ba90*/  FMUL.FTZ R127, R0, R127 ;  /* 0x0000007f007f7220 */ /* 0x000fe20000410000 */
[----:B------:R-:W-:Y:S01]  /*baa0*/  MOV R186, R171 ;  /* 0x000000ab00ba7202 */ /* 0x000fe20000000f00 */
[C---:B------:R-:W-:Y:S01]  /*bab0*/  FMUL.FTZ R128, R132.reuse, R128 ;  /* 0x0000008084807220 */ /* 0x040fe20000410000 */
[C---:B------:R-:W-:Y:S01]  /*bac0*/  FMUL.FTZ R129, R132.reuse, R129 ;  /* 0x0000008184817220 */ /* 0x040fe20000410000 */
[----:B------:R-:W-:Y:S03]  /*bad0*/  MOV R174, R166 ;  /* 0x000000a600ae7202 */ /* 0x000fe60000000f00 */
[----:B------:R-:W-:Y:S01]  /*bae0*/  MUFU.EX2 R244, R236 ;  /* 0x000000ec00f47308 */ /* 0x000fe20000000800 */
[----:B------:R-:W-:Y:S02]  /*baf0*/  MOV R166, R168 ;  /* 0x000000a800a67202 */ /* 0x000fe40000000f00 */
[----:B------:R-:W-:Y:S02]  /*bb00*/  MOV R184, R165 ;  /* 0x000000a500b87202 */ /* 0x000fe40000000f00 */
[----:B------:R-:W-:Y:S02]  /*bb10*/  MOV R165, R169 ;  /* 0x000000a900a57202 */ /* 0x000fe40000000f00 */
[----:B------:R-:W-:Y:S03]  /*bb20*/  MOV R245, R184 ;  /* 0x000000b800f57202 */ /* 0x000fe60000000f00 */
[----:B------:R-:W-:Y:S10]  /*bb30*/  MUFU.EX2 R169, R247 ;  /* 0x000000f700a97308 */ /* 0x000ff40000000800 */
[----:B------:R-:W-:Y:S01]  /*bb40*/  MUFU.EX2 R247, R166 ;  /* 0x000000a600f77308 */ /* 0x000fe20000000800 */
[-C--:B-1----:R-:W-:Y:S09]  /*bb50*/  HMMA.16816.F32.BF16 R68, R140, R148.reuse, R68 ;  /* 0x000000948c44723c */ /* 0x082ff20000041844 */
[----:B------:R-:W-:Y:S01]  /*bb60*/  MUFU.EX2 R168, R251 ;  /* 0x000000fb00a87308 */ /* 0x000fe20000000800 */
[C---:B------:R-:W-:Y:S09]  /*bb70*/  HMMA.16816.F32.BF16 R72, R144.reuse, R148, R72 ;  /* 0x000000949048723c */ /* 0x040ff20000041848 */
[----:B------:R-:W-:Y:S01]  /*bb80*/  MUFU.EX2 R251, R164 ;  /* 0x000000a400fb7308 */ /* 0x000fe20000000800 */
[-C--:B------:R-:W-:Y:S09]  /*bb90*/  HMMA.16816.F32.BF16 R76, R144, R150.reuse, R76 ;  /* 0x00000096904c723c */ /* 0x080ff2000004184c */
[----:B------:R-:W-:Y:S01]  /*bba0*/  MUFU.EX2 R190, R252 ;  /* 0x000000fc00be7308 */ /* 0x000fe20000000800 */
[C---:B------:R-:W-:Y:S01]  /*bbb0*/  HMMA.16816.F32.BF16 R80, R140.reuse, R150, R80 ;  /* 0x000000968c50723c */ /* 0x040fe20000041850 */
[----:B------:R-:W1:Y:S08]  /*bbc0*/  LDSM.16.MT88.4 R148, [R225+0xe000] ;  /* 0x00e00000e194783b */ /* 0x000e700000004200 */
[----:B------:R-:W3:Y:S10]  /*bbd0*/  MUFU.EX2 R252, R165 ;  /* 0x000000a500fc7308 */ /* 0x000ef40000000800 */
[----:B------:R-:W-:Y:S10]  /*bbe0*/  MUFU.EX2 R201, R209 ;  /* 0x000000d100c97308 */ /* 0x000ff40000000800 */
[----:B------:R-:W-:Y:S01]  /*bbf0*/  MUFU.EX2 R202, R250 ;  /* 0x000000fa00ca7308 */ /* 0x000fe20000000800 */
[----:B---3--:R-:W-:Y:S09]  /*bc00*/  F2FP.BF16.F32.PACK_AB R208, R251, R252 ;  /* 0x000000fcfbd0723e */ /* 0x008ff200000010ff */
[----:B------:R-:W-:Y:S10]  /*bc10*/  MUFU.EX2 R250, R238 ;  /* 0x000000ee00fa7308 */ /* 0x000ff40000000800 */
[----:B------:R3:W4:Y:S01]  /*bc20*/  MUFU.EX2 R171, R249 ;  /* 0x000000f900ab7308 */ /* 0x0007220000000800 */
[-C--:B-1----:R-:W-:Y:S06]  /*bc30*/  HMMA.16816.F32.BF16 R84, R140, R148.reuse, R84 ;  /* 0x000000948c54723c */ /* 0x082fec0000041854 */
[C---:B------:R-:W-:Y:S03]  /*bc40*/  HMMA.16816.F32.BF16 R88, R144.reuse, R148, R88 ;  /* 0x000000949058723c */ /* 0x040fe60000041858 */
[----:B------:R1:W-:Y:S03]  /*bc50*/  MUFU.EX2 R170, R248 ;  /* 0x000000f800aa7308 */ /* 0x0003e60000000800 */
[-C--:B------:R-:W-:Y:S07]  /*bc60*/  HMMA.16816.F32.BF16 R92, R144, R150.reuse, R92 ;  /* 0x00000096905c723c */ /* 0x080fee000004185c */
[----:B------:R-:W-:Y:S01]  /*bc70*/  MUFU.EX2 R188, R211 ;  /* 0x000000d300bc7308 */ /* 0x000fe20000000800 */
[----:B--2---:R-:W-:Y:S01]  /*bc80*/  FFMA.FTZ R132, R132, R167, R176 ;  /* 0x000000a784847223 */ /* 0x004fe200000100b0 */
[C---:B------:R-:W-:Y:S01]  /*bc90*/  HMMA.16816.F32.BF16 R96, R140.reuse, R150, R96 ;  /* 0x000000968c60723c */ /* 0x040fe20000041860 */
[----:B------:R-:W2:Y:S03]  /*bca0*/  LDSM.16.MT88.4 R148, [R227+0xe000] ;  /* 0x00e00000e394783b */ /* 0x000ea60000004200 */
[----:B------:R-:W-:Y:S04]  /*bcb0*/  MOV R167, R159 ;  /* 0x0000009f00a77202 */ /* 0x000fe80000000f00 */
[----:B------:R4:W-:Y:S03]  /*bcc0*/  MUFU.EX2 R176, R222 ;  /* 0x000000de00b07308 */ /* 0x0009e60000000800 */
[----:B------:R-:W-:Y:S01]  /*bcd0*/  FADD.FTZ R132, R214, R132 ;  /* 0x00000084d6847221 */ /* 0x000fe20000010000 */
[----:B---3--:R-:W-:Y:S01]  /*bce0*/  MOV R249, R185 ;  /* 0x000000b900f97202 */ /* 0x008fe20000000f00 */
[----:B------:R-:W-:Y:S01]  /*bcf0*/  LDSM.16.MT88.4 R156, [R225+0xc800] ;  /* 0x00c80000e19c783b */ /* 0x000fe20000004200 */
[----:B-1----:R-:W-:Y:S03]  /*bd00*/  MOV R248, R174 ;  /* 0x000000ae00f87202 */ /* 0x002fe60000000f00 */
[----:B------:R-:W-:Y:S01]  /*bd10*/  FADD.FTZ R132, R249, R132 ;  /* 0x00000084f9847221 */ /* 0x000fe20000010000 */
[----:B------:R-:W-:Y:S03]  /*bd20*/  MUFU.EX2 R185, R246 ;  /* 0x000000f600b97308 */ /* 0x000fe60000000800 */
[----:B------:R-:W-:Y:S04]  /*bd30*/  FADD.FTZ R132, R232, R132 ;  /* 0x00000084e8847221 */ /* 0x000fe80000010000 */
[----:B----4-:R-:W-:Y:S03]  /*bd40*/  FADD.FTZ R132, R171, R132 ;  /* 0x00000084ab847221 */ /* 0x010fe60000010000 */
[----:B------:R-:W1:Y:S01]  /*bd50*/  MUFU.EX2 R249, R237 ;  /* 0x000000ed00f97308 */ /* 0x000e620000000800 */
[----:B------:R-:W-:Y:S01]  /*bd60*/  LDSM.16.MT88.4 R220, [R227+0xf800] ;  /* 0x00f80000e3dc783b */ /* 0x000fe20000004200 */
[----:B------:R-:W-:Y:S08]  /*bd70*/  FADD.FTZ R132, R172, R132 ;  /* 0x00000084ac847221 */ /* 0x000ff00000010000 */
[----:B------:R3:W-:Y:S01]  /*bd80*/  MUFU.EX2 R246, R167 ;  /* 0x000000a700f67308 */ /* 0x0007e20000000800 */
[----:B------:R-:W-:Y:S02]  /*bd90*/  FFMA.FTZ R137, R133, R152, R137 ;  /* 0x0000009885897223 */ /* 0x000fe40000010089 */
[----:B------:R-:W-:Y:S07]  /*bda0*/  LDSM.16.MT88.4 R152, [R224+0xc800] ;  /* 0x00c80000e098783b */ /* 0x000fee0000004200 */
[----:B------:R-:W-:Y:S01]  /*bdb0*/  MUFU.EX2 R189, R210 ;  /* 0x000000d200bd7308 */ /* 0x000fe20000000800 */
[----:B------:R-:W-:Y:S01]  /*bdc0*/  FFMA.FTZ R133, R2, R182, R183 ;  /* 0x000000b602857223 */ /* 0x000fe200000100b7 */
[----:B------:R-:W-:Y:S01]  /*bdd0*/  MOV R182, R181 ;  /* 0x000000b500b67202 */ /* 0x000fe20000000f00 */
[-C--:B--2---:R-:W-:Y:S01]  /*bde0*/  HMMA.16816.F32.BF16 R100, R140, R148.reuse, R100 ;  /* 0x000000948c64723c */ /* 0x084fe20000041864 */
[----:B------:R-:W2:Y:S02]  /*bdf0*/  LDL.LU R2, [R1+0x38] ;  /* 0x0000380001027983 */ /* 0x000ea40000300800 */
[----:B------:R-:W-:Y:S01]  /*be00*/  MOV R181, R180 ;  /* 0x000000b400b57202 */ /* 0x000fe20000000f00 */
[----:B------:R-:W-:Y:S01]  /*be10*/  FADD.FTZ R133, R248, R133 ;  /* 0x00000085f8857221 */ /* 0x000fe20000010000 */
[----:B------:R-:W-:Y:S01]  /*be20*/  MOV R180, R187 ;  /* 0x000000bb00b47202 */ /* 0x000fe20000000f00 */
[C---:B------:R-:W-:Y:S01]  /*be30*/  HMMA.16816.F32.BF16 R104, R144.reuse, R148, R104 ;  /* 0x000000949068723c */ /* 0x040fe20000041868 */
[----:B---3--:R-:W-:Y:S01]  /*be40*/  LDSM.16.MT88.4 R164, [R225+0xd800] ;  /* 0x00d80000e1a4783b */ /* 0x008fe20000004200 */
[----:B------:R-:W-:Y:S03]  /*be50*/  MUFU.EX2 R187, R204 ;  /* 0x000000cc00bb7308 */ /* 0x000fe60000000800 */
[----:B------:R-:W-:Y:S01]  /*be60*/  MOV R183, R186 ;  /* 0x000000ba00b77202 */ /* 0x000fe20000000f00 */
[-C--:B------:R-:W-:Y:S03]  /*be70*/  HMMA.16816.F32.BF16 R108, R144, R150.reuse, R108 ;  /* 0x00000096906c723c */ /* 0x080fe6000004186c */
[----:B------:R4:W5:Y:S03]  /*be80*/  LDL.LU R238, [R1+0xac] ;  /* 0x0000ac0001ee7983 */ /* 0x0009660000300800 */
[----:B------:R3:W4:Y:S01]  /*be90*/  MUFU.EX2 R204, R217 ;  /* 0x000000d900cc7308 */ /* 0x0007220000000800 */
[----:B------:R-:W-:Y:S01]  /*bea0*/  FADD.FTZ R133, R234, R133 ;  /* 0x00000085ea857221 */ /* 0x000fe20000010000 */
[C---:B------:R-:W-:Y:S01]  /*beb0*/  HMMA.16816.F32.BF16 R112, R140.reuse, R150, R112 ;  /* 0x000000968c70723c */ /* 0x040fe20000041870 */
[----:B------:R-:W4:Y:S03]  /*bec0*/  LDSM.16.MT88.4 R148, [R226+0xe000] ;  /* 0x00e00000e294783b */ /* 0x000f260000004200 */
[----:B------:R-:W-:Y:S04]  /*bed0*/  FADD.FTZ R133, R229, R133 ;  /* 0x00000085e5857221 */ /* 0x000fe80000010000 */
[----:B------:R-:W-:Y:S03]  /*bee0*/  MUFU.EX2 R248, R180 ;  /* 0x000000b400f87308 */ /* 0x000fe60000000800 */
[----:B-1----:R-:W-:Y:S01]  /*bef0*/  F2FP.BF16.F32.PACK_AB R209, R249, R250 ;  /* 0x000000faf9d1723e */ /* 0x002fe200000010ff */
[----:B------:R1:W5:Y:S01]  /*bf00*/  LDL.LU R237, [R1+0xa8] ;  /* 0x0000a80001ed7983 */ /* 0x0003620000300800 */
[----:B------:R-:W-:Y:S03]  /*bf10*/  FADD.FTZ R133, R169, R133 ;  /* 0x00000085a9857221 */ /* 0x000fe60000010000 */
[----:B------:R1:W5:Y:S02]  /*bf20*/  LDL.LU R236, [R1+0xa4] ;  /* 0x0000a40001ec7983 */ /* 0x0003640000300800 */
[----:B------:R-:W-:Y:S02]  /*bf30*/  MUFU.EX2 R186, R138 ;  /* 0x0000008a00ba7308 */ /* 0x000fe40000000800 */
[----:B---3--:R-:W-:Y:S08]  /*bf40*/  LDSM.16.MT88.4 R216, [R225+0xf800] ;  /* 0x00f80000e1d8783b */ /* 0x008ff00000004200 */
[----:B------:R-:W-:Y:S10]  /*bf50*/  MUFU.EX2 R138, R231 ;  /* 0x000000e7008a7308 */ /* 0x000ff40000000800 */
[----:B------:R-:W3:Y:S10]  /*bf60*/  MUFU.EX2 R174, R206 ;  /* 0x000000ce00ae7308 */ /* 0x000ef40000000800 */
[----:B------:R-:W1:Y:S01]  /*bf70*/  MUFU.EX2 R184, R205 ;  /* 0x000000cd00b87308 */ /* 0x000e620000000800 */
[-C--:B----4-:R-:W-:Y:S09]  /*bf80*/  HMMA.16816.F32.BF16 R116, R140, R148.reuse, R116 ;  /* 0x000000948c74723c */ /* 0x090ff20000041874 */
[----:B------:R-:W-:Y:S01]  /*bf90*/  MUFU.EX2 R179, R179 ;  /* 0x000000b300b37308 */ /* 0x000fe20000000800 */
[C---:B------:R-:W-:Y:S06]  /*bfa0*/  HMMA.16816.F32.BF16 R120, R144.reuse, R148, R120 ;  /* 0x000000949078723c */ /* 0x040fec0000041878 */
[-C--:B------:R-:W-:Y:S03]  /*bfb0*/  HMMA.16816.F32.BF16 R124, R144, R150.reuse, R124 ;  /* 0x00000096907c723c */ /* 0x080fe6000004187c */
[----:B------:R-:W4:Y:S03]  /*bfc0*/  MUFU.EX2 R177, R177 ;  /* 0x000000b100b17308 */ /* 0x000f260000000800 */
[----:B------:R-:W-:Y:S01]  /*bfd0*/  HMMA.16816.F32.BF16 R128, R140, R150, R128 ;  /* 0x000000968c80723c */ /* 0x000fe20000041880 */
[----:B------:R-:W3:Y:S06]  /*bfe0*/  LDSM.16.MT88.4 R148, [R227+0xc800] ;  /* 0x00c80000e394783b */ /* 0x000eec0000004200 */
[----:B------:R-:W-:Y:S01]  /*bff0*/  MUFU.EX2 R178, R178 ;  /* 0x000000b200b27308 */ /* 0x000fe20000000800 */
[----:B------:R-:W-:Y:S03]  /*c000*/  F2FP.BF16.F32.PACK_AB R146, R192, R196 ;  /* 0x000000c4c092723e */ /* 0x000fe600000010ff */
[----:B------:R-:W-:Y:S02]  /*c010*/  F2FP.BF16.F32.PACK_AB R143, R193, R213 ;  /* 0x000000d5c18f723e */ /* 0x000fe400000010ff */
[----:B------:R-:W-:Y:S02]  /*c020*/  F2FP.BF16.F32.PACK_AB R140, R172, R171 ;  /* 0x000000abac8c723e */ /* 0x000fe400000010ff */
[----:B------:R-:W-:Y:S02]  /*c030*/  F2FP.BF16.F32.PACK_AB R141, R173, R170 ;  /* 0x000000aaad8d723e */ /* 0x000fe400000010ff */
[----:B------:R-:W-:Y:S02]  /*c040*/  F2FP.BF16.F32.PACK_AB R142, R194, R203 ;  /* 0x000000cbc28e723e */ /* 0x000fe400000010ff */
[----:B------:R-:W-:Y:S02]  /*c050*/  F2FP.BF16.F32.PACK_AB R144, R195, R169 ;  /* 0x000000a9c390723e */ /* 0x000fe400000010ff */
[----:B------:R-:W-:Y:S02]  /*c060*/  F2FP.BF16.F32.PACK_AB R145, R175, R168 ;  /* 0x000000a8af91723e */ /* 0x000fe400000010ff */
[----:B------:R-:W-:Y:S01]  /*c070*/  F2FP.BF16.F32.PACK_AB R147, R191, R176 ;  /* 0x000000b0bf93723e */ /* 0x000fe200000010ff */
[-C--:B------:R-:W-:Y:S03]  /*c080*/  HMMA.16816.F32.BF16 R4, R140, R152.reuse, R4 ;  /* 0x000000988c04723c */ /* 0x080fe60000041804 */
[----:B------:R-:W-:Y:S03]  /*c090*/  MOV R172, R204 ;  /* 0x000000cc00ac7202 */ /* 0x000fe60000000f00 */
        /* <DEDUP_REMOVED lines=37> */
[----:B--2---:R-:W-:Y:S01]  /*c2f0*/  FFMA.FTZ R0, R0, R2, R160 ;  /* 0x0000000200007223 */ /* 0x004fe200000100a0 */
[----:B------:R-:W-:Y:S01]  /*c300*/  HMMA.16816.F32.BF16 R128, R140, R154, R128 ;  /* 0x0000009a8c80723c */ /* 0x000fe20000041880 */
[----:B------:R-:W1:Y:S04]  /*c310*/  LDSM.16.MT88.4 R160, [R227+0xd000] ;  /* 0x00d00000e3a0783b */ /* 0x000e680000004200 */
[----:B------:R-:W-:Y:S01]  /*c320*/  F2FP.BF16.F32.PACK_AB R146, R198, R202 ;  /* 0x000000cac692723e */ /* 0x000fe200000010ff */
[----:B------:R-:W-:Y:S01]  /*c330*/  FADD.FTZ R2, R243, R137 ;  /* 0x00000089f3027221 */ /* 0x000fe20000010000 */
[----:B------:R-:W-:Y:S01]  /*c340*/  F2FP.BF16.F32.PACK_AB R143, R197, R201 ;  /* 0x000000c9c58f723e */ /* 0x000fe200000010ff */
[----:B------:R2:W4:Y:S01]  /*c350*/  MUFU.EX2 R243, R235 ;  /* 0x000000eb00f37308 */ /* 0x0005220000000800 */
[----:B------:R-:W1:Y:S02]  /*c360*/  LDSM.16.MT88.4 R152, [R226+0xd000] ;  /* 0x00d00000e298783b */ /* 0x000e640000004200 */
[----:B------:R-:W-:Y:S01]  /*c370*/  F2FP.BF16.F32.PACK_AB R140, R185, R190 ;  /* 0x000000beb98c723e */ /* 0x000fe200000010ff */
[----:B------:R-:W-:Y:S01]  /*c380*/  FADD.FTZ R2, R183, R2 ;  /* 0x00000002b7027221 */ /* 0x000fe20000010000 */
[----:B------:R-:W-:Y:S01]  /*c390*/  F2FP.BF16.F32.PACK_AB R141, R189, R188 ;  /* 0x000000bcbd8d723e */ /* 0x000fe200000010ff */
[----:B------:R-:W-:Y:S01]  /*c3a0*/  FADD.FTZ R0, R245, R0 ;  /* 0x00000000f5007221 */ /* 0x000fe20000010000 */
[----:B------:R-:W-:Y:S03]  /*c3b0*/  F2FP.BF16.F32.PACK_AB R142, R207, R200 ;  /* 0x000000c8cf8e723e */ /* 0x000fe600000010ff */
[----:B------:R-:W-:Y:S01]  /*c3c0*/  MUFU.EX2 R137, R182 ;  /* 0x000000b600897308 */ /* 0x000fe20000000800 */
[----:B------:R-:W-:Y:S01]  /*c3d0*/  F2FP.BF16.F32.PACK_AB R147, R199, R204 ;  /* 0x000000ccc793723e */ /* 0x000fe200000010ff */
[----:B------:R-:W-:Y:S01]  /*c3e0*/  FADD.FTZ R2, R230, R2 ;  /* 0x00000002e6027221 */ /* 0x000fe20000010000 */
[----:B------:R-:W-:Y:S01]  /*c3f0*/  F2FP.BF16.F32.PACK_AB R144, R174, R187 ;  /* 0x000000bbae90723e */ /* 0x000fe200000010ff */
[----:B------:R-:W-:Y:S01]  /*c400*/  FADD.FTZ R0, R233, R0 ;  /* 0x00000000e9007221 */ /* 0x000fe20000010000 */
[----:B------:R-:W-:Y:S01]  /*c410*/  F2FP.BF16.F32.PACK_AB R145, R184, R186 ;  /* 0x000000bab891723e */ /* 0x000fe200000010ff */
[-C--:B---3--:R-:W-:Y:S04]  /*c420*/  HMMA.16816.F32.BF16 R4, R140, R148.reuse, R4 ;  /* 0x000000948c04723c */ /* 0x088fe80000041804 */
[----:B------:R-:W3:Y:S01]  /*c430*/  MUFU.EX2 R245, R181 ;  /* 0x000000b500f57308 */ /* 0x000ee20000000800 */
[----:B--2---:R2:W5:Y:S01]  /*c440*/  LDL.LU R235, [R1+0xa0] ;  /* 0x0000a00001eb7983 */ /* 0x0045620000300800 */
[----:B------:R-:W-:Y:S01]  /*c450*/  FADD.FTZ R0, R228, R0 ;  /* 0x00000000e4007221 */ /* 0x000fe20000010000 */
[----:B----4-:R-:W-:Y:S01]  /*c460*/  F2FP.BF16.F32.PACK_AB R204, R177, R179 ;  /* 0x000000b3b1cc723e */ /* 0x010fe200000010ff */
[C---:B------:R-:W-:Y:S01]  /*c470*/  HMMA.16816.F32.BF16 R8, R144.reuse, R148, R8 ;  /* 0x000000949008723c */ /* 0x040fe20000041808 */
[----:B------:R2:W5:Y:S04]  /*c480*/  LDL.LU R234, [R1+0x9c] ;  /* 0x00009c0001ea7983 */ /* 0x0005680000300800 */
[----:B------:R2:W5:Y:S01]  /*c490*/  LDL.LU R233, [R1+0x98] ;  /* 0x0000980001e97983 */ /* 0x0005620000300800 */
[-C--:B------:R-:W-:Y:S03]  /*c4a0*/  HMMA.16816.F32.BF16 R12, R144, R150.reuse, R12 ;  /* 0x00000096900c723c */ /* 0x080fe6000004180c */
[----:B------:R2:W5:Y:S02]  /*c4b0*/  LDL.LU R232, [R1+0x94] ;  /* 0x0000940001e87983 */ /* 0x0005640000300800 */
[----:B------:R-:W-:Y:S01]  /*c4c0*/  F2FP.BF16.F32.PACK_AB R210, R243, R244 ;  /* 0x000000f4f3d2723e */ /* 0x000fe200000010ff */
[C---:B------:R-:W-:Y:S01]  /*c4d0*/  HMMA.16816.F32.BF16 R16, R140.reuse, R150, R16 ;  /* 0x000000968c10723c */ /* 0x040fe20000041810 */
[----:B------:R-:W4:Y:S04]  /*c4e0*/  LDSM.16.MT88.4 R148, [R224+0xf000] ;  /* 0x00f00000e094783b */ /* 0x000f280000004200 */
[----:B---3--:R-:W-:Y:S01]  /*c4f0*/  F2FP.BF16.F32.PACK_AB R206, R248, R245 ;  /* 0x000000f5f8ce723e */ /* 0x008fe200000010ff */
[-C--:B------:R-:W-:Y:S03]  /*c500*/  HMMA.16816.F32.BF16 R20, R140, R156.reuse, R20 ;  /* 0x0000009c8c14723c */ /* 0x080fe60000041814 */
[----:B------:R-:W-:Y:S02]  /*c510*/  LDSM.16.MT88.4 R180, [R227+0xd800] ;  /* 0x00d80000e3b4783b */ /* 0x000fe40000004200 */
[----:B------:R-:W-:Y:S01]  /*c520*/  FADD.FTZ R2, R170, R2 ;  /* 0x00000002aa027221 */ /* 0x000fe20000010000 */
[C---:B------:R-:W-:Y:S05]  /*c530*/  HMMA.16816.F32.BF16 R24, R144.reuse, R156, R24 ;  /* 0x0000009c9018723c */ /* 0x040fea0000041818 */
[----:B------:R2:W5:Y:S01]  /*c540*/  LDL.LU R231, [R1+0x90] ;  /* 0x0000900001e77983 */ /* 0x0005620000300800 */
[-C--:B------:R-:W-:Y:S03]  /*c550*/  HMMA.16816.F32.BF16 R28, R144, R158.reuse, R28 ;  /* 0x0000009e901c723c */ /* 0x080fe6000004181c */
[----:B------:R2:W5:Y:S02]  /*c560*/  LDL.LU R230, [R1+0x8c] ;  /* 0x00008c0001e67983 */ /* 0x0005640000300800 */
[----:B------:R-:W-:Y:S01]  /*c570*/  FADD.FTZ R2, R173, R2 ;  /* 0x00000002ad027221 */ /* 0x000fe20000010000 */
[C---:B------:R-:W-:Y:S01]  /*c580*/  HMMA.16816.F32.BF16 R32, R140.reuse, R158, R32 ;  /* 0x0000009e8c20723c */ /* 0x040fe20000041820 */
[----:B------:R-:W3:Y:S04]  /*c590*/  LDSM.16.MT88.4 R156, [R225+0xf000] ;  /* 0x00f00000e19c783b */ /* 0x000ee80000004200 */
[----:B------:R-:W-:Y:S01]  /*c5a0*/  MOV R173, R207 ;  /* 0x000000cf00ad7202 */ /* 0x000fe20000000f00 */
[-C--:B-1----:R-:W-:Y:S03]  /*c5b0*/  HMMA.16816.F32.BF16 R36, R140, R160.reuse, R36 ;  /* 0x000000a08c24723c */ /* 0x082fe60000041824 */
[----:B------:R2:W5:Y:S02]  /*c5c0*/  LDL.LU R229, [R1+0x88] ;  /* 0x0000880001e57983 */ /* 0x0005640000300800 */
[----:B------:R-:W-:Y:S01]  /*c5d0*/  F2FP.BF16.F32.PACK_AB R207, R247, R246 ;  /* 0x000000f6f7cf723e */ /* 0x000fe200000010ff */
[C---:B------:R-:W-:Y:S01]  /*c5e0*/  HMMA.16816.F32.BF16 R40, R144.reuse, R160, R40 ;  /* 0x000000a09028723c */ /* 0x040fe20000041828 */
[----:B------:R2:W5:Y:S04]  /*c5f0*/  LDL.LU R228, [R1+0x84] ;  /* 0x0000840001e47983 */ /* 0x0005680000300800 */
[----:B------:R-:W-:Y:S01]  /*c600*/  FADD.FTZ R0, R168, R0 ;  /* 0x00000000a8007221 */ /* 0x000fe20000010000 */
[-C--:B------:R-:W-:Y:S06]  /*c610*/  HMMA.16816.F32.BF16 R44, R144, R162.reuse, R44 ;  /* 0x000000a2902c723c */ /* 0x080fec000004182c */
[C---:B------:R-:W-:Y:S01]  /*c620*/  HMMA.16816.F32.BF16 R48, R140.reuse, R162, R48 ;  /* 0x000000a28c30723c */ /* 0x040fe20000041830 */
[----:B------:R-:W1:Y:S05]  /*c630*/  LDSM.16.MT88.4 R160, [R227+0xf000] ;  /* 0x00f00000e3a0783b */ /* 0x000e6a0000004200 */
[-C--:B------:R-:W-:Y:S06]  /*c640*/  HMMA.16816.F32.BF16 R52, R140, R152.reuse, R52 ;  /* 0x000000988c34723c */ /* 0x080fec0000041834 */
[C---:B------:R-:W-:Y:S06]  /*c650*/  HMMA.16816.F32.BF16 R56, R144.reuse, R152, R56 ;  /* 0x000000989038723c */ /* 0x040fec0000041838 */
[-C--:B------:R-:W-:Y:S06]  /*c660*/  HMMA.16816.F32.BF16 R60, R144, R154.reuse, R60 ;  /* 0x0000009a903c723c */ /* 0x080fec000004183c */
[C---:B------:R-:W-:Y:S01]  /*c670*/  HMMA.16816.F32.BF16 R64, R140.reuse, R154, R64 ;  /* 0x0000009a8c40723c */ /* 0x040fe20000041840 */
[----:B------:R-:W2:Y:S05]  /*c680*/  LDSM.16.MT88.4 R152, [R226+0xf000] ;  /* 0x00f00000e298783b */ /* 0x000eaa0000004200 */
[-C--:B----4-:R-:W-:Y:S06]  /*c690*/  HMMA.16816.F32.BF16 R68, R140, R148.reuse, R68 ;  /* 0x000000948c44723c */ /* 0x090fec0000041844 */
[C---:B------:R-:W-:Y:S06]  /*c6a0*/  HMMA.16816.F32.BF16 R72, R144.reuse, R148, R72 ;  /* 0x000000949048723c */ /* 0x040fec0000041848 */
[-C--:B------:R-:W-:Y:S06]  /*c6b0*/  HMMA.16816.F32.BF16 R76, R144, R150.reuse, R76 ;  /* 0x00000096904c723c */ /* 0x080fec000004184c */
[C---:B------:R-:W-:Y:S01]  /*c6c0*/  HMMA.16816.F32.BF16 R80, R140.reuse, R150, R80 ;  /* 0x000000968c50723c */ /* 0x040fe20000041850 */
[----:B------:R-:W4:Y:S05]  /*c6d0*/  LDSM.16.MT88.4 R148, [R224+0xd800] ;  /* 0x00d80000e094783b */ /* 0x000f2a0000004200 */
[-C--:B---3--:R-:W-:Y:S06]  /*c6e0*/  HMMA.16816.F32.BF16 R84, R140, R156.reuse, R84 ;  /* 0x0000009c8c54723c */ /* 0x088fec0000041854 */
[C---:B------:R-:W-:Y:S06]  /*c6f0*/  HMMA.16816.F32.BF16 R88, R144.reuse, R156, R88 ;  /* 0x0000009c9058723c */ /* 0x040fec0000041858 */
[-C--:B------:R-:W-:Y:S05]  /*c700*/  HMMA.16816.F32.BF16 R92, R144, R158.reuse, R92 ;  /* 0x0000009e905c723c */ /* 0x080fea000004185c */
[----:B------:R-:W-:Y:S01]  /*c710*/  MOV R157, R137 ;  /* 0x00000089009d7202 */ /* 0x000fe20000000f00 */
[C---:B------:R-:W-:Y:S01]  /*c720*/  HMMA.16816.F32.BF16 R96, R140.reuse, R158, R96 ;  /* 0x0000009e8c60723c */ /* 0x040fe20000041860 */
[----:B------:R3:W4:Y:S04]  /*c730*/  MUFU.EX2 R137, R139 ;  /* 0x0000008b00897308 */ /* 0x0007280000000800 */
[----:B------:R-:W-:Y:S01]  /*c740*/  MOV R156, R196 ;  /* 0x000000c4009c7202 */ /* 0x000fe20000000f00 */
[-C--:B-1----:R-:W-:Y:S05]  /*c750*/  HMMA.16816.F32.BF16 R100, R140, R160.reuse, R100 ;  /* 0x000000a08c64723c */ /* 0x082fea0000041864 */
[----:B------:R-:W-:Y:S01]  /*c760*/  MOV R158, R198 ;  /* 0x000000c6009e7202 */ /* 0x000fe20000000f00 */
[C---:B------:R-:W-:Y:S05]  /*c770*/  HMMA.16816.F32.BF16 R104, R144.reuse, R160, R104 ;  /* 0x000000a09068723c */ /* 0x040fea0000041868 */
[----:B------:R-:W-:Y:S01]  /*c780*/  MOV R159, R197 ;  /* 0x000000c5009f7202 */ /* 0x000fe20000000f00 */
[-C--:B------:R-:W-:Y:S01]  /*c790*/  HMMA.16816.F32.BF16 R108, R144, R162.reuse, R108 ;  /* 0x000000a2906c723c */ /* 0x080fe2000004186c */
[----:B---3--:R1:W5:Y:S04]  /*c7a0*/  LDL.LU R139, [R1+0x80] ;  /* 0x00008000018b7983 */ /* 0x0083680000300800 */
[----:B------:R-:W-:Y:S01]  /*c7b0*/  MOV R160, R213 ;  /* 0x000000d500a07202 */ /* 0x000fe20000000f00 */
[C---:B------:R-:W-:Y:S01]  /*c7c0*/  HMMA.16816.F32.BF16 R112, R140.reuse, R162, R112 ;  /* 0x000000a28c70723c */ /* 0x040fe20000041870 */
[----:B------:R-:W-:Y:S04]  /*c7d0*/  LDSM.16.MT88.4 R212, [R224+0xf800] ;  /* 0x00f80000e0d4783b */ /* 0x000fe80000004200 */
[----:B------:R-:W-:Y:S01]  /*c7e0*/  MOV R161, R199 ;  /* 0x000000c700a17202 */ /* 0x000fe20000000f00 */
[-C--:B--2---:R-:W-:Y:S03]  /*c7f0*/  HMMA.16816.F32.BF16 R116, R140, R152.reuse, R116 ;  /* 0x000000988c74723c */ /* 0x084fe60000041874 */
[----:B------:R-:W2:Y:S02]  /*c800*/  LDSM.16.MT88.4 R196, [R226+0xd800] ;  /* 0x00d80000e2c4783b */ /* 0x000ea40000004200 */
[----:B------:R-:W-:Y:S01]  /*c810*/  F2FP.BF16.F32.PACK_AB R205, R178, R157 ;  /* 0x0000009db2cd723e */ /* 0x000fe200000010ff */
[C---:B------:R-:W-:Y:S05]  /*c820*/  HMMA.16816.F32.BF16 R120, R144.reuse, R152, R120 ;  /* 0x000000989078723c */ /* 0x040fea0000041878 */
[----:B----4-:R-:W-:Y:S01]  /*c830*/  F2FP.BF16.F32.PACK_AB R211, R137, R138 ;  /* 0x0000008a89d3723e */ /* 0x010fe200000010ff */
[-C--:B------:R-:W-:Y:S06]  /*c840*/  HMMA.16816.F32.BF16 R124, R144, R154.reuse, R124 ;  /* 0x0000009a907c723c */ /* 0x080fec000004187c */
[----:B------:R-:W-:Y:S06]  /*c850*/  HMMA.16816.F32.BF16 R128, R140, R154, R128 ;  /* 0x0000009a8c80723c */ /* 0x000fec0000041880 */
[-C--:B------:R-:W-:Y:S06]  /*c860*/  HMMA.16816.F32.BF16 R144, R204, R148.reuse, R4 ;  /* 0x00000094cc90723c */ /* 0x080fec0000041804 */
[C---:B------:R-:W-:Y:S05]  /*c870*/  HMMA.16816.F32.BF16 R140, R208.reuse, R148, R8 ;  /* 0x00000094d08c723c */ /* 0x040fea0000041808 */
[----:B------:R-:W-:Y:S01]  /*c880*/  MOV R4, R160 ;  /* 0x000000a000047202 */ /* 0x000fe20000000f00 */
[-C--:B------:R-:W-:Y:S05]  /*c890*/  HMMA.16816.F32.BF16 R152, R208, R150.reuse, R12 ;  /* 0x00000096d098723c */ /* 0x080fea000004180c */
[----:B------:R-:W-:Y:S01]  /*c8a0*/  MOV R5, R161 ;  /* 0x000000a100057202 */ /* 0x000fe20000000f00 */
[C---:B------:R-:W-:Y:S05]  /*c8b0*/  HMMA.16816.F32.BF16 R148, R204.reuse, R150, R16 ;  /* 0x00000096cc94723c */ /* 0x040fea0000041810 */
[----:B------:R-:W-:Y:S01]  /*c8c0*/  MOV R6, R158 ;  /* 0x0000009e00067202 */ /* 0x000fe20000000f00 */
[-C--:B------:R-:W-:Y:S05]  /*c8d0*/  HMMA.16816.F32.BF16 R160, R204, R164.reuse, R20 ;  /* 0x000000a4cca0723c */ /* 0x080fea0000041814 */
[----:B------:R-:W-:Y:S02]  /*c8e0*/  MOV R7, R159 ;  /* 0x0000009f00077202 */ /* 0x000fe40000000f00 */
[----:B------:R-:W-:Y:S04]  /*c8f0*/  MOV R10, R157 ;  /* 0x0000009d000a7202 */ /* 0x000fe80000000f00 */
[----:B------:R-:W-:Y:S02]  /*c900*/  MOV R9, R156 ;  /* 0x0000009c00097202 */ /* 0x000fe40000000f00 */
[C---:B------:R-:W-:Y:S04]  /*c910*/  HMMA.16816.F32.BF16 R156, R208.reuse, R164, R24 ;  /* 0x000000a4d09c723c */ /* 0x040fe80000041818 */
[----:B------:R-:W-:Y:S02]  /*c920*/  MOV R19, R5 ;  /* 0x0000000500137202 */ /* 0x000fe40000000f00 */
[-C--:B------:R-:W-:Y:S05]  /*c930*/  HMMA.16816.F32.BF16 R168, R208, R166.reuse, R28 ;  /* 0x000000a6d0a8723c */ /* 0x080fea000004181c */
[----:B------:R-:W-:Y:S01]  /*c940*/  MOV R18, R6 ;  /* 0x0000000600127202 */ /* 0x000fe20000000f00 */
[C---:B------:R-:W-:Y:S05]  /*c950*/  HMMA.16816.F32.BF16 R164, R204.reuse, R166, R32 ;  /* 0x000000a6cca4723c */ /* 0x040fea0000041820 */
[----:B------:R-:W-:Y:S02]  /*c960*/  MOV R15, R178 ;  /* 0x000000b2000f7202 */ /* 0x000fe40000000f00 */
[----:B------:R-:W-:Y:S04]  /*c970*/  MOV R14, R177 ;  /* 0x000000b1000e7202 */ /* 0x000fe80000000f00 */
[----:B------:R-:W-:Y:S02]  /*c980*/  MOV R11, R179 ;  /* 0x000000b3000b7202 */ /* 0x000fe40000000f00 */
[----:B------:R-:W-:Y:S02]  /*c990*/  MOV R32, R176 ;  /* 0x000000b000207202 */ /* 0x000fe40000000f00 */
[-C--:B------:R-:W-:Y:S03]  /*c9a0*/  HMMA.16816.F32.BF16 R176, R204, R180.reuse, R36 ;  /* 0x000000b4ccb0723c */ /* 0x080fe60000041824 */
[----:B------:R-:W-:Y:S02]  /*c9b0*/  MOV R16, R173 ;  /* 0x000000ad00107202 */ /* 0x000fe40000000f00 */
[----:B------:R-:W-:Y:S02]  /*c9c0*/  MOV R23, R172 ;  /* 0x000000ac00177202 */ /* 0x000fe40000000f00 */
[----:B------:R-:W-:Y:S04]  /*c9d0*/  MOV R26, R174 ;  /* 0x000000ae001a7202 */ /* 0x000fe80000000f00 */
[----:B------:R-:W-:Y:S02]  /*c9e0*/  MOV R38, R175 ;  /* 0x000000af00267202 */ /* 0x000fe40000000f00 */
[C---:B------:R-:W-:Y:S04]  /*c9f0*/  HMMA.16816.F32.BF16 R172, R208.reuse, R180, R40 ;  /* 0x000000b4d0ac723c */ /* 0x040fe80000041828 */
[----:B------:R-:W-:Y:S01]  /*ca00*/  MOV R31, R186 ;  /* 0x000000ba001f7202 */ /* 0x000fe20000000f00 */
[----:B------:R-:W-:Y:S01]  /*ca10*/  FADD.FTZ R0, R38, R0 ;  /* 0x0000000026007221 */ /* 0x000fe20000010000 */
[----:B------:R-:W-:Y:S02]  /*ca20*/  MOV R27, R184 ;  /* 0x000000b8001b7202 */ /* 0x000fe40000000f00 */
[----:B------:R-:W-:Y:S03]  /*ca30*/  MOV R30, R187 ;  /* 0x000000bb001e7202 */ /* 0x000fe60000000f00 */
        /* <DEDUP_REMOVED lines=10> */
[----:B------:R-:W-:Y:S01]  /*cae0*/  MOV R12, R11 ;  /* 0x0000000b000c7202 */ /* 0x000fe20000000f00 */
[----:B------:R-:W-:Y:S01]  /*caf0*/  FADD.FTZ R8, R8, R133 ;  /* 0x0000008508087221 */ /* 0x000fe20000010000 */
[----:B------:R-:W-:Y:S02]  /*cb00*/  MOV R28, R191 ;  /* 0x000000bf001c7202 */ /* 0x000fe40000000f00 */
[----:B------:R-:W-:Y:S04]  /*cb10*/  MOV R25, R189 ;  /* 0x000000bd00197202 */ /* 0x000fe80000000f00 */
[----:B------:R-:W-:Y:S02]  /*cb20*/  MOV R29, R188 ;  /* 0x000000bc001d7202 */ /* 0x000fe40000000f00 */
[----:B------:R-:W-:Y:S02]  /*cb30*/  MOV R11, R190 ;  /* 0x000000be000b7202 */ /* 0x000fe40000000f00 */
[C---:B------:R-:W-:Y:S04]  /*cb40*/  HMMA.16816.F32.BF16 R188, R208.reuse, R196, R56 ;  /* 0x000000c4d0bc723c */ /* 0x040fe80000041838 */
[----:B------:R-:W-:Y:S02]  /*cb50*/  MOV R39, R9 ;  /* 0x0000000900277202 */ /* 0x000fe40000000f00 */
[----:B------:R-:W-:Y:S02]  /*cb60*/  MOV R22, R202 ;  /* 0x000000ca00167202 */ /* 0x000fe40000000f00 */
[----:B------:R-:W-:Y:S03]  /*cb70*/  MOV R21, R201 ;  /* 0x000000c900157202 */ /* 0x000fe60000000f00 */
[----:B------:R-:W-:Y:S01]  /*cb80*/  MOV R20, R200 ;  /* 0x000000c800147202 */ /* 0x000fe20000000f00 */
[----:B------:R-:W-:Y:S01]  /*cb90*/  FADD.FTZ R8, R39, R8 ;  /* 0x0000000827087221 */ /* 0x000fe20000010000 */
[----:B------:R-:W-:Y:S02]  /*cba0*/  MOV R9, R203 ;  /* 0x000000cb00097202 */ /* 0x000fe40000000f00 */
        /* <DEDUP_REMOVED lines=44> */
[----:B------:R-:W-:Y:S02]  /*ce70*/  MOV R133, R135 ;  /* 0x0000008700857202 */ /* 0x000fe40000000f00 */
[----:B------:R-:W-:Y:S01]  /*ce80*/  MOV R132, R136 ;  /* 0x0000008800847202 */ /* 0x000fe20000000f00 */
        /* <DEDUP_REMOVED lines=16> */
[----:B------:R1:W-:Y:S01]  /*cf90*/  STL [R1+0x28], R6 ;  /* 0x0000280601007387 */ /* 0x0003e20000100800 */
[----:B------:R-:W-:Y:S03]  /*cfa0*/  MOV R137, R134 ;  /* 0x0000008600897202 */ /* 0x000fe60000000f00 */
[----:B------:R1:W-:Y:S04]  /*cfb0*/  STL [R1+0x2c], R4 ;  /* 0x00002c0401007387 */ /* 0x0003e80000100800 */
[----:B------:R1:W-:Y:S04]  /*cfc0*/  STL [R1+0x30], R2 ;  /* 0x0000300201007387 */ /* 0x0003e80000100800 */
[----:B------:R1:W-:Y:S01]  /*cfd0*/  STL [R1+0x38], R0 ;  /* 0x0000380001007387 */ /* 0x0003e20000100800 */
[----:B------:R-:W-:Y:S05]  /*cfe0*/  @P4 BRA `(.L_x_268) ;  /* 0xffffffb400c84947 */ /* 0x000fea000383ffff */
.L_x_267:
[----:B------:R-:W3:Y:S04]  /*cff0*/  LDL.LU R9, [R1+0x28] ;  /* 0x0000280001097983 */ /* 0x000ee80000300800 */
[----:B------:R-:W2:Y:S04]  /*d000*/  LDL.LU R8, [R1+0x2c] ;  /* 0x00002c0001087983 */ /* 0x000ea80000300800 */
[----:B------:R-:W4:Y:S04]  /*d010*/  LDL.LU R7, [R1+0x30] ;  /* 0x0000300001077983 */ /* 0x000f280000300800 */
[----:B-1----:R-:W4:Y:S01]  /*d020*/  LDL.LU R6, [R1+0x38] ;  /* 0x0000380001067983 */ /* 0x002f220000300800 */
[----:B------:R-:W1:Y:S01]  /*d030*/  S2UR UR7, SR_CgaCtaId ;  /* 0x00000000000779c3 */ /* 0x000e620000008800 */
[----:B------:R-:W-:Y:S01]  /*d040*/  UISETP.NE.AND UP0, UPT, UR15, -0x1, UPT ;  /* 0xffffffff0f00788c */ /* 0x000fe2000bf05270 */
[----:B------:R-:W-:Y:S01]  /*d050*/  MOV R204, 0x20 ;  /* 0x0000002000cc7802 */ /* 0x000fe20000000f00 */
[----:B------:R-:W1:Y:S01]  /*d060*/  S2R R14, SR_TID.X ;  /* 0x00000000000e7919 */ /* 0x000e620000002100 */
[----:B-----5:R-:W-:Y:S01]  /*d070*/  MOV R132, 0x40 ;  /* 0x0000004000847802 */ /* 0x020fe20000000f00 */
[----:B------:R-:W1:Y:S07]  /*d080*/  S2R R206, SR_TID.X ;  /* 0x0000000000ce7919 */ /* 0x000e6e0000002100 */
[----:B------:R-:W-:-:S02]  /*d090*/  @UP0 ULDC.64 UR4, c[0x0][0x298] ;  /* 0x0000a60000040ab9 */ /* 0x000fc40000000a00 */
[----:B------:R-:W-:-:S03]  /*d0a0*/  @UP0 UIMAD.WIDE.U32 UR8, UR15, UR4, URZ ;  /* 0x000000040f0802a5 */ /* 0x000fc6000f8e003f */
[----:B------:R-:W-:Y:S01]  /*d0b0*/  UMOV UR4, 0x400 ;  /* 0x0000040000047882 */ /* 0x000fe20000000000 */
[----:B------:R-:W-:Y:S02]  /*d0c0*/  @UP0 UIMAD UR6, UR15, UR5, UR9 ;  /* 0x000000050f0602a4 */ /* 0x000fe4000f8e0209 */
[----:B-1----:R-:W-:Y:S01]  /*d0d0*/  ULEA UR7, UR7, UR4, 0x18 ;  /* 0x0000000407077291 */ /* 0x002fe2000f8ec03f */
        /* <DEDUP_REMOVED lines=9> */
[----:B---3--:R-:W1:Y:S04]  /*d170*/  SHFL.BFLY PT, R5, R9, 0x2, 0x1f ;  /* 0x0c401f0009057f89 */ /* 0x008e6800000e0000 */
[----:B--2---:R-:W2:Y:S04]  /*d180*/  SHFL.BFLY PT, R4, R8, 0x2, 0x1f ;  /* 0x0c401f0008047f89 */ /* 0x004ea800000e0000 */
[----:B----4-:R-:W3:Y:S04]  /*d190*/  SHFL.BFLY PT, R2, R7, 0x2, 0x1f ;  /* 0x0c401f0007027f89 */ /* 0x010ee800000e0000 */
[----:B------:R-:W4:Y:S01]  /*d1a0*/  SHFL.BFLY PT, R0, R6, 0x2, 0x1f ;  /* 0x0c401f0006007f89 */ /* 0x000f2200000e0000 */
[----:B-1----:R-:W-:Y:S01]  /*d1b0*/  FADD.FTZ R5, R5, R9 ;  /* 0x0000000905057221 */ /* 0x002fe20000010000 */
[----:B--2---:R-:W-:Y:S01]  /*d1c0*/  FADD.FTZ R4, R4, R8 ;  /* 0x0000000804047221 */ /* 0x004fe20000010000 */
[----:B---3--:R-:W-:-:S03]  /*d1d0*/  FADD.FTZ R2, R2, R7 ;  /* 0x0000000702027221 */ /* 0x008fc60000010000 */
        /* <DEDUP_REMOVED lines=23> */
[----:B------:R-:W-:Y:S01]  /*d350*/  SHF.L.U32 R5, R2, 0x6, RZ ;  /* 0x0000000602057819 */ /* 0x000fe200000006ff */
        /* <DEDUP_REMOVED lines=14> */
[----:B------:R-:W-:Y:S01]  /*d440*/  FMUL.FTZ R148, R0, R148 ;  /* 0x0000009400947220 */ /* 0x000fe20000410000 */
        /* <DEDUP_REMOVED lines=24> */
.L_x_271:
        /* <DEDUP_REMOVED lines=25> */
.L_x_272:
[----:B------:R-:W-:Y:S01]  /*d760*/  ISETP.NE.AND P1, PT, RZ, UR7, PT ;  /* 0x00000007ff007c0c */ /* 0x000fe2000bf25270 */
[C---:B------:R-:W-:Y:S01]  /*d770*/  FMUL.FTZ R100, R0.reuse, R100 ;  /* 0x0000006400647220 */ /* 0x040fe20000410000 */
[C---:B------:R-:W-:Y:S01]  /*d780*/  IADD3 R23, R25.reuse, -0x10, RZ ;  /* 0xfffffff019177810 */ /* 0x040fe20007ffe0ff */
[C---:B------:R-:W-:Y:S01]  /*d790*/  FMUL.FTZ R101, R0.reuse, R101 ;  /* 0x0000006500657220 */ /* 0x040fe20000410000 */
[----:B------:R-:W-:Y:S01]  /*d7a0*/  @P5 IADD3 R23, R25, 0x10, RZ ;  /* 0x0000001019175810 */ /* 0x000fe20007ffe0ff */
[C---:B------:R-:W-:Y:S01]  /*d7b0*/  FMUL.FTZ R112, R0.reuse, R112 ;  /* 0x0000007000707220 */ /* 0x040fe20000410000 */
        /* <DEDUP_REMOVED lines=33> */
[----:B------:R-:W-:Y:S01]  /*d9d0*/  FMUL.FTZ R82, R4, R82 ;  /* 0x0000005204527220 */ /* 0x000fe20000410000 */
        /* <DEDUP_REMOVED lines=123> */
[----:B--2---:R-:W2:Y:S01]  /*e190*/  @P6 LDC R13, c[0x0][0x2e8] ;  /* 0x0000ba00ff0d6b82 */ /* 0x004ea20000000800 */
[----:B------:R-:W-:Y:S01]  /*e1a0*/  F2FP.BF16.F32.PACK_AB R54, R54, R196 ;  /* 0x000000c43636723e */ /* 0x000fe200000010ff */
[----:B------:R5:W-:Y:S01]  /*e1b0*/  STS [R0+0x2000], R10 ;  /* 0x0020000a00007388 */ /* 0x000be20000000800 */
[----:B------:R-:W-:Y:S02]  /*e1c0*/  F2FP.BF16.F32.PACK_AB R53, R53, R198 ;  /* 0x000000c63535723e */ /* 0x000fe400000010ff */
[----:B------:R-:W-:Y:S01]  /*e1d0*/  IADD3 R5, R7, R132, RZ ;  /* 0x0000008407057210 */ /* 0x000fe20007ffe0ff */
[----:B------:R-:W-:Y:S01]  /*e1e0*/  STS [R0+0x2400], R15 ;  /* 0x0024000f00007388 */ /* 0x000fe20000000800 */
[----:B------:R-:W-:-:S02]  /*e1f0*/  F2FP.BF16.F32.PACK_AB R56, R56, R188 ;  /* 0x000000bc3838723e */ /* 0x000fc400000010ff */
[----:B------:R-:W-:Y:S01]  /*e200*/  F2FP.BF16.F32.PACK_AB R55, R191, R55 ;  /* 0x00000037bf37723e */ /* 0x000fe200000010ff */
[----:B------:R2:W-:Y:S01]  /*e210*/  STS [R7+0x2000], R22 ;  /* 0x0020001607007388 */ /* 0x0005e20000000800 */
[----:B------:R-:W-:Y:S01]  /*e220*/  F2FP.BF16.F32.PACK_AB R52, R52, R200 ;  /* 0x000000c83434723e */ /* 0x000fe200000010ff */
[----:B---3--:R-:W3:Y:S01]  /*e230*/  @!P1 LDC R12, c[0x0][0x270] ;  /* 0x00009c00ff0c9b82 */ /* 0x008ee20000000800 */
[----:B------:R-:W-:Y:S01]  /*e240*/  F2FP.BF16.F32.PACK_AB R51, R203, R51 ;  /* 0x00000033cb33723e */ /* 0x000fe200000010ff */
[----:B------:R-:W-:Y:S01]  /*e250*/  STS [R7+0x2400], R21 ;  /* 0x0024001507007388 */ /* 0x000fe20000000800 */
[----:B------:R-:W-:Y:S02]  /*e260*/  F2FP.BF16.F32.PACK_AB R50, R50, R26 ;  /* 0x0000001a3232723e */ /* 0x000fe400000010ff */
[----:B------:R-:W-:Y:S01]  /*e270*/  F2FP.BF16.F32.PACK_AB R49, R49, R70 ;  /* 0x000000463131723e */ /* 0x000fe200000010ff */
[----:B------:R-:W-:Y:S01]  /*e280*/  STS [R4], R20 ;  /* 0x0000001404007388 */ /* 0x000fe20000000800 */
[----:B------:R-:W-:Y:S01]  /*e290*/  F2FP.BF16.F32.PACK_AB R46, R46, R30 ;  /* 0x0000001e2e2e723e */ /* 0x000fe200000010ff */
[----:B-1----:R-:W1:Y:S01]  /*e2a0*/  @P4 LDC R11, c[0x0][0x2e8] ;  /* 0x0000ba00ff0b4b82 */ /* 0x002e620000000800 */
[----:B------:R-:W-:Y:S01]  /*e2b0*/  F2FP.BF16.F32.PACK_AB R45, R45, R82 ;  /* 0x000000522d2d723e */ /* 0x000fe200000010ff */
[----:B------:R2:W-:Y:S01]  /*e2c0*/  STS [R4+0x400], R19 ;  /* 0x0004001304007388 */ /* 0x0005e20000000800 */
[----:B------:R-:W-:-:S02]  /*e2d0*/  F2FP.BF16.F32.PACK_AB R48, R48, R72 ;  /* 0x000000483030723e */ /* 0x000fc400000010ff */
[----:B------:R-:W-:Y:S01]  /*e2e0*/  F2FP.BF16.F32.PACK_AB R47, R75, R47 ;  /* 0x0000002f4b2f723e */ /* 0x000fe200000010ff */
[----:B------:R2:W-:Y:S01]  /*e2f0*/  STS [R6], R17 ;  /* 0x0000001106007388 */ /* 0x0005e20000000800 */
[----:B------:R-:W-:Y:S01]  /*e300*/  F2FP.BF16.F32.PACK_AB R44, R44, R76 ;  /* 0x0000004c2c2c723e */ /* 0x000fe200000010ff */
[----:B----4-:R-:W4:Y:S01]  /*e310*/  @P1 LDC.64 R8, c[0x0][0x2c0] ;  /* 0x0000b000ff081b82 */ /* 0x010f220000000a00 */
[----:B------:R-:W-:Y:S01]  /*e320*/  F2FP.BF16.F32.PACK_AB R43, R79, R43 ;  /* 0x0000002b4f2b723e */ /* 0x000fe200000010ff */
[----:B------:R3:W-:Y:S01]  /*e330*/  STS [R6+0x400], R16 ;  /* 0x0004001006007388 */ /* 0x0007e20000000800 */
[----:B------:R-:W-:Y:S01]  /*e340*/  F2FP.BF16.F32.PACK_AB R42, R42, R34 ;  /* 0x000000222a2a723e */ /* 0x000fe200000010ff */
[----:B-----5:R-:W-:Y:S01]  /*e350*/  @P4 MUFU.LG2 R10, R61 ;  /* 0x0000003d000a4308 */ /* 0x020fe20000000c00 */
        /* <DEDUP_REMOVED lines=35> */
[----:B--2---:R-:W-:Y:S02]  /*e590*/  MOV R22, 0x7f800000 ;  /* 0x7f80000000167802 */ /* 0x004fe40000000f00 */
[----:B------:R-:W-:Y:S01]  /*e5a0*/  MOV R19, 0x7f800000 ;  /* 0x7f80000000137802 */ /* 0x000fe20000000f00 */
[----:B------:R-:W-:Y:S01]  /*e5b0*/  STS [R25+0x4000], R50 ;  /* 0x0040003219007388 */ /* 0x000fe20000000800 */
[----:B------:R-:W-:-:S02]  /*e5c0*/  MOV R17, 0x7f800000 ;  /* 0x7f80000000117802 */ /* 0x000fc40000000f00 */
[----:B---3--:R-:W-:Y:S01]  /*e5d0*/  MOV R16, 0x7f800000 ;  /* 0x7f80000000107802 */ /* 0x008fe20000000f00 */
[----:B------:R-:W-:Y:S01]  /*e5e0*/  STS [R25+0x4400], R49 ;  /* 0x0044003119007388 */ /* 0x000fe20000000800 */
[----:B------:R-:W-:-:S03]  /*e5f0*/  SHF.L.U32 R21, R206, 0x3, RZ ;  /* 0x00000003ce157819 */ /* 0x000fc600000006ff */
[----:B------:R-:W-:Y:S04]  /*e600*/  STS [R23+0x4000], R46 ;  /* 0x0040002e17007388 */ /* 0x000fe80000000800 */
        /* <DEDUP_REMOVED lines=20> */
[----:B---3--:R-:W3:Y:S03]  /*e750*/  @P3 LDC R7, c[0x0][0x2e8] ;  /* 0x0000ba00ff073b82 */ /* 0x008ee60000000800 */
[----:B------:R-:W-:Y:S04]  /*e760*/  STS [R6+0x6000], R28 ;  /* 0x0060001c06007388 */ /* 0x000fe80000000800 */
[----:B------:R1:W-:Y:S04]  /*e770*/  STS [R6+0x6400], R27 ;  /* 0x0064001b06007388 */ /* 0x0003e80000000800 */
[----:B------:R-:W-:Y:S04]  /*e780*/  STS [R2+0x4000], R26 ;  /* 0x0040001a02007388 */ /* 0x000fe80000000800 */
[----:B------:R-:W-:Y:S04]  /*e790*/  STS [R2+0x4400], R63 ;  /* 0x0044003f02007388 */ /* 0x000fe80000000800 */
[----:B------:R-:W-:Y:S04]  /*e7a0*/  STS [R5+0x4000], R66 ;  /* 0x0040004205007388 */ /* 0x000fe80000000800 */
[----:B------:R-:W-:Y:S01]  /*e7b0*/  STS [R5+0x4400], R65 ;  /* 0x0044004105007388 */ /* 0x000fe20000000800 */
[----:B-----5:R-:W-:-:S03]  /*e7c0*/  IADD3 R4, R60, 0x20, RZ ;  /* 0x000000203c047810 */ /* 0x020fc60007ffe0ff */
[----:B------:R-:W-:Y:S04]  /*e7d0*/  STS [R2+0x6000], R68 ;  /* 0x0060004402007388 */ /* 0x000fe80000000800 */
[----:B------:R5:W-:Y:S01]  /*e7e0*/  STS [R2+0x6400], R67 ;  /* 0x0064004302007388 */ /* 0x000be20000000800 */
[----:B-1----:R-:W1:Y:S03]  /*e7f0*/  @P1 LDC R6, c[0x0][0x2c0] ;  /* 0x0000b000ff061b82 */ /* 0x002e660000000800 */
[----:B------:R-:W-:Y:S04]  /*e800*/  STS [R5+0x6000], R64 ;  /* 0x0060004005007388 */ /* 0x000fe80000000800 */
[----:B------:R2:W-:Y:S01]  /*e810*/  STS [R5+0x6400], R69 ;  /* 0x0064004505007388 */ /* 0x0005e20000000800 */
[----:B------:R-:W-:Y:S06]  /*e820*/  BAR.SYNC.DEFER_BLOCKING 0x0 ;  /* 0x0000000000007b1d */ /* 0x000fec0000010000 */
[----:B------:R-:W1:Y:S01]  /*e830*/  S2R R14, SR_CTAID.Y ;  /* 0x00000000000e7919 */ /* 0x000e620000002600 */
[----:B------:R-:W1:Y:S01]  /*e840*/  S2R R23, SR_CTAID.Z ;  /* 0x0000000000177919 */ /* 0x000e620000002700 */
[----:B-----5:R-:W-:Y:S01]  /*e850*/  @P1 MOV R2, 0x1 ;  /* 0x0000000100021802 */ /* 0x020fe20000000f00 */
[----:B------:R-:W-:Y:S01]  /*e860*/  @!P1 IMAD R2, R84, R12, RZ ;  /* 0x0000000c54029224 */ /* 0x000fe200078e02ff */
[----:B------:R-:W-:Y:S01]  /*e870*/  @!P1 MOV R6, 0x1 ;  /* 0x0000000100069802 */ /* 0x000fe20000000f00 */
[----:B------:R-:W5:Y:S01]  /*e880*/  @P6 MUFU.LG2 R12, R138 ;  /* 0x0000008a000c6308 */ /* 0x000f620000000c00 */
[----:B--2---:R-:W-:Y:S01]  /*e890*/  @P3 FMUL.FTZ R5, R0, 0.69314718246459960938 ;  /* 0x3f31721800053820 */ /* 0x004fe20000410000 */
[----:B----4-:R-:W-:Y:S01]  /*e8a0*/  @P1 IMAD R0, R9, R8, RZ ;  /* 0x0000000809001224 */ /* 0x010fe200078e02ff */
[----:B------:R-:W-:Y:S01]  /*e8b0*/  @!P1 MOV R0, R84 ;  /* 0x0000005400009202 */ /* 0x000fe20000000f00 */
[----:B------:R2:W4:Y:S01]  /*e8c0*/  LDS.128 R24, [R242+0x3800] ;  /* 0x00380000f2187984 */ /* 0x0005220000000c00 */
[----:B------:R-:W2:Y:S03]  /*e8d0*/  @P5 LDC R9, c[0x0][0x2e8] ;  /* 0x0000ba00ff095b82 */ /* 0x000ea60000000800 */
[----:B------:R-:W5:Y:S01]  /*e8e0*/  @P5 MUFU.LG2 R8, R139 ;  /* 0x0000008b00085308 */ /* 0x000f620000000c00 */
[----:B---3--:R-:W-:Y:S01]  /*e8f0*/  @P3 FFMA.FTZ R22, R136, R7, R5 ;  /* 0x0000000788163223 */ /* 0x008fe20000010005 */
[----:B------:R-:W-:Y:S01]  /*e900*/  @P4 FMUL.FTZ R7, R10, 0.69314718246459960938 ;  /* 0x3f3172180a074820 */ /* 0x000fe20000410000 */
[----:B------:R-:W-:-:S02]  /*e910*/  ISETP.GE.AND P3, PT, R4, UR14, PT ;  /* 0x0000000e04007c0c */ /* 0x000fc4000bf66270 */
        /* <DEDUP_REMOVED lines=10> */
[----:B-----5:R-:W-:Y:S01]  /*e9c0*/  @P6 FMUL.FTZ R5, R12, 0.69314718246459960938 ;  /* 0x3f3172180c056820 */ /* 0x020fe20000410000 */
[----:B------:R-:W-:Y:S01]  /*e9d0*/  @P5 FMUL.FTZ R4, R8, 0.69314718246459960938 ;  /* 0x3f31721808045820 */ /* 0x000fe20000410000 */
[----:B------:R-:W-:Y:S02]  /*e9e0*/  SHF.L.U32 R7, R2, 0x7, RZ ;  /* 0x0000000702077819 */ /* 0x000fe400000006ff */
[----:B------:R-:W-:Y:S01]  /*e9f0*/  @P6 FFMA.FTZ R17, R134, R13, R5 ;  /* 0x0000000d86116223 */ /* 0x000fe20000010005 */
[----:B--2---:R-:W-:Y:S01]  /*ea00*/  @P5 FFMA.FTZ R16, R3, R9, R4 ;  /* 0x0000000903105223 */ /* 0x004fe20000010004 */
[----:B------:R-:W-:-:S02]  /*ea10*/  IADD3 R5, P6, P5, R7, R80, R0 ;  /* 0x0000005007057210 */ /* 0x000fc40007dde000 */
[----:B------:R-:W-:Y:S02]  /*ea20*/  SHF.R.S32.HI R2, RZ, 0x1f, R7 ;  /* 0x0000001fff027819 */ /* 0x000fe40000011407 */
[----:B------:R-:W-:-:S04]  /*ea30*/  SHF.R.S32.HI R0, RZ, 0x1f, R0 ;  /* 0x0000001fff007819 */ /* 0x000fc80000011400 */
[----:B------:R-:W-:Y:S01]  /*ea40*/  IADD3.X R4, R2, R81, R0, P6, P5 ;  /* 0x0000005102047210 */ /* 0x000fe200037ea400 */
[----:B----4-:R-:W-:Y:S06]  /*ea50*/  @P4 BRA `(.L_x_274) ;  /* 0x0000000000c44947 */ /* 0x010fec0003800000 */
        /* <DEDUP_REMOVED lines=49> */
.L_x_274:
[----:B------:R-:W-:Y:S05]  /*ed70*/  BSYNC B0 ;  /* 0x0000000000007941 */ /* 0x000fea0003800000 */
.L_x_273:
        /* <DEDUP_REMOVED lines=35> */
.L_x_276:
[----:B------:R-:W-:Y:S05]  /*efb0*/  BSYNC B0 ;  /* 0x0000000000007941 */ /* 0x000fea0003800000 */
.L_x_275:
        /* <DEDUP_REMOVED lines=23> */
.L_x_278:
[----:B------:R-:W-:Y:S05]  /*f130*/  BSYNC B0 ;  /* 0x0000000000007941 */ /* 0x000fea0003800000 */
.L_x_277:
        /* <DEDUP_REMOVED lines=22> */
.L_x_280:
[----:B------:R-:W-:Y:S05]  /*f2a0*/  BSYNC B0 ;  /* 0x0000000000007941 */ /* 0x000fea0003800000 */
.L_x_279:
        /* <DEDUP_REMOVED lines=21> */
.L_x_282:
[----:B------:R-:W-:Y:S05]  /*f400*/  BSYNC B0 ;  /* 0x0000000000007941 */ /* 0x000fea0003800000 */
.L_x_281:
        /* <DEDUP_REMOVED lines=21> */
.L_x_284:
[----:B------:R-:W-:Y:S05]  /*f560*/  BSYNC B0 ;  /* 0x0000000000007941 */ /* 0x000fea0003800000 */
.L_x_283:
        /* <DEDUP_REMOVED lines=21> */
.L_x_286:
[----:B------:R-:W-:Y:S05]  /*f6c0*/  BSYNC B0 ;  /* 0x0000000000007941 */ /* 0x000fea0003800000 */
.L_x_285:
        /* <DEDUP_REMOVED lines=21> */
.L_x_288:
[----:B------:R-:W-:Y:S05]  /*f820*/  BSYNC B0 ;  /* 0x0000000000007941 */ /* 0x000fea0003800000 */
.L_x_287:
        /* <DEDUP_REMOVED lines=21> */
.L_x_229:
        /* <DEDUP_REMOVED lines=87> */
.L_x_290:
[----:B------:R-:W-:Y:S05]  /*fef0*/  BSYNC B0 ;  /* 0x0000000000007941 */ /* 0x000fea0003800000 */
.L_x_289:
        /* <DEDUP_REMOVED lines=21> */
.L_x_292:
[----:B------:R-:W-:Y:S05]  /*10050*/  BSYNC B0 ;  /* 0x0000000000007941 */ /* 0x000fea0003800000 */
.L_x_291:
        /* <DEDUP_REMOVED lines=21> */
.L_x_294:
[----:B------:R-:W-:Y:S05]  /*101b0*/  BSYNC B0 ;  /* 0x0000000000007941 */ /* 0x000fea0003800000 */
.L_x_293:
        /* <DEDUP_REMOVED lines=21> */
.L_x_296:
[----:B------:R-:W-:Y:S05]  /*10310*/  BSYNC B0 ;  /* 0x0000000000007941 */ /* 0x000fea0003800000 */
.L_x_295:
        /* <DEDUP_REMOVED lines=20> */
.L_x_298:
[----:B------:R-:W-:Y:S05]  /*10460*/  BSYNC B0 ;  /* 0x0000000000007941 */ /* 0x000fea0003800000 */
.L_x_297:
        /* <DEDUP_REMOVED lines=20> */
.L_x_300:
[----:B------:R-:W-:Y:S05]  /*105b0*/  BSYNC B0 ;  /* 0x0000000000007941 */ /* 0x000fea0003800000 */
.L_x_299:
        /* <DEDUP_REMOVED lines=20> */
.L_x_302:
[----:B------:R-:W-:Y:S05]  /*10700*/  BSYNC B0 ;  /* 0x0000000000007941 */ /* 0x000fea0003800000 */
.L_x_301:
        /* <DEDUP_REMOVED lines=20> */
.L_x_304:
[----:B------:R-:W-:Y:S05]  /*10850*/  BSYNC B0 ;  /* 0x0000000000007941 */ /* 0x000fea0003800000 */
.L_x_303:
        /* <DEDUP_REMOVED lines=10> */
.L_x_306:
[----:B------:R-:W-:Y:S05]  /*10900*/  BSYNC B0 ;  /* 0x0000000000007941 */ /* 0x000fea0003800000 */
.L_x_305:
        /* <DEDUP_REMOVED lines=15> */
.L_x_308:
[----:B------:R-:W-:Y:S05]  /*10a00*/  BSYNC B0 ;  /* 0x0000000000007941 */ /* 0x000fea0003800000 */
.L_x_307:
        /* <DEDUP_REMOVED lines=10> */
.L_x_310:
[----:B------:R-:W-:Y:S05]  /*10ab0*/  BSYNC B0 ;  /* 0x0000000000007941 */ /* 0x000fea0003800000 */
.L_x_309:
        /* <DEDUP_REMOVED lines=10> */
.L_x_312:
[----:B------:R-:W-:Y:S05]  /*10b60*/  BSYNC B0 ;  /* 0x0000000000007941 */ /* 0x000fea0003800000 */
.L_x_311:
        /* <DEDUP_REMOVED lines=10> */
.L_x_314:
[----:B------:R-:W-:Y:S05]  /*10c10*/  BSYNC B0 ;  /* 0x0000000000007941 */ /* 0x000fea0003800000 */
.L_x_313:
        /* <DEDUP_REMOVED lines=10> */
.L_x_316:
[----:B------:R-:W-:Y:S05]  /*10cc0*/  BSYNC B0 ;  /* 0x0000000000007941 */ /* 0x000fea0003800000 */
.L_x_315:
        /* <DEDUP_REMOVED lines=10> */
.L_x_318:
[----:B------:R-:W-:Y:S05]  /*10d70*/  BSYNC B0 ;  /* 0x0000000000007941 */ /* 0x000fea0003800000 */
.L_x_317:
        /* <DEDUP_REMOVED lines=10> */
.L_x_319:
        /* <DEDUP_REMOVED lines=14> */
.L_x_2920:


//--------------------- .text._ZN5flash16flash_fwd_kernelI23Flash_fwd_kernel_traitsILi128ELi128ELi64ELi4ELb0ELb0EN7cutlass10bfloat16_tE19Flash_kernel_traitsILi128ELi128ELi64ELi4ES3_EELb0ELb0ELb0ELb1ELb0ELb0ELb0ELb0EEEvNS_16Flash_fwd_paramsE --------------------------
	.section	.text._ZN5flash16flash_fwd_kernelI23Flash_fwd_kernel_traitsILi128ELi128ELi64ELi4ELb0ELb0EN7cutlass10bfloat16_tE19Flash_kernel_traitsILi128ELi128ELi64ELi4ES3_EELb0ELb0ELb0ELb1ELb0ELb0ELb0ELb0EEEvNS_16Flash_fwd_paramsE,"ax",@progbits
	.align	128
        .global         _ZN5flash16flash_fwd_kernelI23Flash_fwd_kernel_traitsILi128ELi128ELi64ELi4ELb0ELb0EN7cutlass10bfloat16_tE19Flash_kernel_traitsILi128ELi128ELi64ELi4ES3_EELb0ELb0ELb0ELb1ELb0ELb0ELb0ELb0EEEvNS_16Flash_fwd_paramsE
        .type           _ZN5flash16flash_fwd_kernelI23Flash_fwd_kernel_traitsILi128ELi128ELi64ELi4ELb0ELb0EN7cutlass10bfloat16_tE19Flash_kernel_traitsILi128ELi128ELi64ELi4ES3_EELb0ELb0ELb0ELb1ELb0ELb0ELb0ELb0EEEvNS_16Flash_fwd_paramsE,@function
        .size           _ZN5flash16flash_fwd_kernelI23Flash_fwd_kernel_traitsILi128ELi128ELi64ELi4ELb0ELb0EN7cutlass10bfloat16_tE19Flash_kernel_traitsILi128ELi128ELi64ELi4ES3_EELb0ELb0ELb0ELb1ELb0ELb0ELb0ELb0EEEvNS_16Flash_fwd_paramsE,(.L_x_2921 - _ZN5flash16flash_fwd_kernelI23Flash_fwd_kernel_traitsILi128ELi128ELi64ELi4ELb0ELb0EN7cutlass10bfloat16_tE19Flash_kernel_traitsILi128ELi128ELi64ELi4ES3_EELb0ELb0ELb0ELb1ELb0ELb0ELb0ELb0EEEvNS_16Flash_fwd_paramsE)
        .other          _ZN5flash16flash_fwd_kernelI23Flash_fwd_kernel_traitsILi128ELi128ELi64ELi4ELb0ELb0EN7cutlass10bfloat16_tE19Flash_kernel_traitsILi128ELi128ELi64ELi4ES3_EELb0ELb0ELb0ELb1ELb0ELb0ELb0ELb0EEEvNS_16Flash_fwd_paramsE,@"STO_CUDA_ENTRY STV_DEFAULT"
_ZN5flash16flash_fwd_kernelI23Flash_fwd_kernel_traitsILi128ELi128ELi64ELi4ELb0ELb0EN7cutlass10bfloat16_tE19Flash_kernel_traitsILi128ELi128ELi64ELi4ES3_EELb0ELb0ELb0ELb1ELb0ELb0ELb0ELb0EEEvNS_16Flash_fwd_paramsE:
.text._ZN5flash16flash_fwd_kernelI23Flash_fwd_kernel_traitsILi128ELi128ELi64ELi4ELb0ELb0EN7cutlass10bfloat16_tE19Flash_kernel_traitsILi128ELi128ELi64ELi4ES3_EELb0ELb0ELb0ELb1ELb0ELb0ELb0ELb0EEEvNS_16Flash_fwd_paramsE:
        /* <DEDUP_REMOVED lines=55> */
.L_x_320:
[----:B------:R-:W-:-:S05]  /*0370*/  ULDC UR6, c[0x0][0x2c8] ;  /* 0x0000b20000067ab9 */ /* 0x000fca0000000800 */
.L_x_321:
        /* <DEDUP_REMOVED lines=22> */
[----:B------:R-:W-:-:S06]  /*04e0*/  UISETP.GE.AND UP0, UPT, UR23, 0x1, UPT ;  /* 0x000000011700788c */ /* 0x000fcc000bf06270 */
[----:B------:R-:W-:-:S13]  /*04f0*/  PLOP3.LUT P0, PT, PT, PT, UP0, 0x80, 0x0 ;  /* 0x000000000000781c */ /* 0x000fda0003f0f008 */
[----:B------:R-:W-:Y:S05]  /*0500*/  @!P0 BRA `(.L_x_322) ;  /* 0x000000fc00cc8947 */ /* 0x000fea0003800000 */
[----:B------:R-:W2:Y:S01]  /*0510*/  LDC R11, c[0x0][0x278] ;  /* 0x00009e00ff0b7b82 */ /* 0x000ea20000000800 */
[----:B------:R-:W3:Y:S01]  /*0520*/  S2R R4, SR_CTAID.Z ;  /* 0x0000000000047919 */ /* 0x000ee20000002700 */
[----:B-1----:R-:W-:Y:S01]  /*0530*/  SHF.R.S32.HI R27, RZ, 0x1f, R153 ;  /* 0x0000001fff1b7819 */ /* 0x002fe20000011499 */
[----:B------:R-:W-:Y:S01]  /*0540*/  UISETP.NE.AND UP1, UPT, UR13, -0x1, UPT ;  /* 0xffffffff0d00788c */ /* 0x000fe2000bf25270 */
[----:B------:R-:W-:Y:S01]  /*0550*/  IMAD.U32 R8, RZ, RZ, UR14 ;  /* 0x0000000eff087e24 */ /* 0x000fe2000f8e00ff */
[----:B------:R-:W-:Y:S01]  /*0560*/  UIADD3 UR12, -UR22, UR24, URZ ;  /* 0x00000018160c7290 */ /* 0x000fe2000fffe13f */
[CC--:B------:R-:W-:Y:S01]  /*0570*/  LEA.HI R5, R27.reuse, R153.reuse, RZ, 0x3 ;  /* 0x000000991b057211 */ /* 0x0c0fe200078f18ff */
[----:B------:R-:W-:Y:S01]  /*0580*/  UISETP.NE.AND UP0, UPT, UR9, -0x1, UPT ;  /* 0xffffffff0900788c */ /* 0x000fe2000bf05270 */
[----:B------:R-:W-:Y:S02]  /*0590*/  LEA.HI R26, R27, R153, RZ, 0x4 ;  /* 0x000000991b1a7211 */ /* 0x000fe400078f20ff */
[----:B------:R-:W-:-:S03]  /*05a0*/  SHF.R.S32.HI R12, RZ, 0x3, R5 ;  /* 0x00000003ff0c7819 */ /* 0x000fc60000011405 */
[----:B------:R-:W-:Y:S01]  /*05b0*/  PLOP3.LUT P1, PT, PT, PT, UP0, 0x80, 0x0 ;  /* 0x000000000000781c */ /* 0x000fe20003f2f008 */
[----:B------:R-:W-:Y:S01]  /*05c0*/  @UP1 ULDC.64 UR4, c[0x0][0x240] ;  /* 0x0000900000041ab9 */ /* 0x000fe20000000a00 */
[----:B------:R-:W-:Y:S01]  /*05d0*/  @!UP1 USHF.R.S32.HI UR6, URZ, 0x1f, UR27 ;  /* 0x0000001f3f069899 */ /* 0x000fe2000801141b */
[----:B------:R-:W-:Y:S01]  /*05e0*/  SHF.R.S32.HI R13, RZ, 0x1f, R12 ;  /* 0x0000001fff0d7819 */ /* 0x000fe2000001140c */
[----:B------:R-:W-:Y:S01]  /*05f0*/  @UP1 UIMAD.WIDE.U32 UR16, UR13, UR4, URZ ;  /* 0x000000040d1012a5 */ /* 0x000fe2000f8e003f */
[----:B------:R-:W-:-:S03]  /*0600*/  @UP0 ULDC.64 UR10, c[0x0][0x248] ;  /* 0x00009200000a0ab9 */ /* 0x000fc60000000a00 */
[----:B------:R-:W-:Y:S01]  /*0610*/  @UP1 UIMAD UR15, UR13, UR5, UR17 ;  /* 0x000000050d0f12a4 */ /* 0x000fe2000f8e0211 */
[----:B------:R-:W-:Y:S01]  /*0620*/  IMAD.WIDE R8, R8, 0x80, R12 ;  /* 0x0000008008087825 */ /* 0x000fe200078e020c */
[----:B--2---:R-:W-:Y:S01]  /*0630*/  IABS R0, R11 ;  /* 0x0000000b00007213 */ /* 0x004fe20000000000 */
[----:B------:R-:W-:Y:S02]  /*0640*/  @!UP1 ULDC.64 UR4, c[0x0][0x228] ;  /* 0x00008a0000049ab9 */ /* 0x000fe40000000a00 */
[----:B------:R-:W-:Y:S02]  /*0650*/  @!UP1 UIMAD UR6, UR6, UR4, URZ ;  /* 0x00000004060692a4 */ /* 0x000fe4000f8e023f */
[----:B------:R-:W-:Y:S01]  /*0660*/  IMAD.MOV.U32 R6, RZ, RZ, R0 ;  /* 0x000000ffff067224 */ /* 0x000fe200078e0000 */
[----:B------:R-:W-:Y:S02]  /*0670*/  @!UP1 UIMAD.WIDE.U32 UR18, UR27, UR4, URZ ;  /* 0x000000041b1292a5 */ /* 0x000fe4000f8e003f */
[----:B------:R-:W-:Y:S01]  /*0680*/  @UP0 UIADD3 UR4, UR8, UR9, URZ ;  /* 0x0000000908040290 */ /* 0x000fe2000fffe03f */
[----:B------:R-:W1:Y:S01]  /*0690*/  I2F.RP R2, R6 ;  /* 0x0000000600027306 */ /* 0x000e620000209400 */
[----:B---3--:R-:W-:Y:S01]  /*06a0*/  IABS R4, R4 ;  /* 0x0000000400047213 */ /* 0x008fe20000000000 */
[----:B------:R-:W-:-:S02]  /*06b0*/  @!UP1 UIMAD UR6, UR27, UR5, UR6 ;  /* 0x000000051b0692a4 */ /* 0x000fc4000f8e0206 */
[----:B------:R-:W-:Y:S02]  /*06c0*/  @UP0 UIMAD.WIDE.U32 UR30, UR4, UR10, URZ ;  /* 0x0000000a041e02a5 */ /* 0x000fe4000f8e003f */
[----:B------:R-:W-:Y:S02]  /*06d0*/  @UP0 UIMAD UR4, UR4, UR11, URZ ;  /* 0x0000000b040402a4 */ /* 0x000fe4000f8e023f */
[----:B------:R-:W-:Y:S02]  /*06e0*/  USHF.R.S32.HI UR5, URZ, 0x1f, UR28 ;  /* 0x0000001f3f057899 */ /* 0x000fe4000801141c */
[----:B------:R-:W-:Y:S01]  /*06f0*/  @UP0 UIADD3 UR4, UR31, UR4, URZ ;  /* 0x000000041f040290 */ /* 0x000fe2000fffe03f */
[----:B------:R-:W-:Y:S01]  /*0700*/  @UP0 UMOV UR26, UR30 ;  /* 0x0000001e001a0c82 */ /* 0x000fe20008000000 */
[----:B------:R-:W-:Y:S01]  /*0710*/  @!UP1 UIADD3 UR15, UR19, UR6, URZ ;  /* 0x00000006130f9290 */ /* 0x000fe2000fffe03f */
[----:B-1----:R-:W1:Y:S01]  /*0720*/  MUFU.RCP R2, R2 ;  /* 0x0000000200027308 */ /* 0x002e620000001000 */
[----:B------:R-:W-:Y:S01]  /*0730*/  @!UP1 UMOV UR16, UR18 ;  /* 0x0000001200109c82 */ /* 0x000fe20008000000 */
[----:B-1----:R-:W-:-:S06]  /*0740*/  VIADD R2, R2, 0xffffffe ;  /* 0x0ffffffe02027836 */ /* 0x002fcc0000000000 */
[----:B------:R-:W1:Y:S02]  /*0750*/  F2I.FTZ.U32.TRUNC.NTZ R3, R2 ;  /* 0x0000000200037305 */ /* 0x000e64000021f000 */
[----:B-1----:R-:W-:Y:S02]  /*0760*/  IMAD.MOV R0, RZ, RZ, -R3 ;  /* 0x000000ffff007224 */ /* 0x002fe400078e0a03 */
[----:B------:R-:W-:Y:S02]  /*0770*/  IMAD.MOV.U32 R2, RZ, RZ, RZ ;  /* 0x000000ffff027224 */ /* 0x000fe400078e00ff */
[----:B------:R-:W-:-:S04]  /*0780*/  IMAD R0, R0, R6, RZ ;  /* 0x0000000600007224 */ /* 0x000fc800078e02ff */
[----:B------:R-:W-:-:S04]  /*0790*/  IMAD.HI.U32 R2, R3, R0, R2 ;  /* 0x0000000003027227 */ /* 0x000fc800078e0002 */
[----:B------:R-:W-:-:S04]  /*07a0*/  IMAD.MOV.U32 R3, RZ, RZ, R4 ;  /* 0x000000ffff037224 */ /* 0x000fc800078e0004 */
[----:B------:R-:W-:-:S04]  /*07b0*/  IMAD.HI.U32 R4, R2, R3, RZ ;  /* 0x0000000302047227 */ /* 0x000fc800078e00ff */
[----:B------:R-:W-:Y:S02]  /*07c0*/  IMAD.MOV R0, RZ, RZ, -R4 ;  /* 0x000000ffff007224 */ /* 0x000fe400078e0a04 */
[----:B------:R-:W-:Y:S02]  /*07d0*/  VIADD R2, R12, 0x40 ;  /* 0x000000400c027836 */ /* 0x000fe40000000000 */
[----:B------:R-:W-:Y:S02]  /*07e0*/  IMAD R0, R6, R0, R3 ;  /* 0x0000000006007224 */ /* 0x000fe400078e0203 */
[----:B------:R-:W-:Y:S01]  /*07f0*/  VIADD R3, R12, 0x50 ;  /* 0x000000500c037836 */ /* 0x000fe20000000000 */
[----:B------:R-:W-:Y:S01]  /*0800*/  ISETP.GE.AND P4, PT, R2, UR12, PT ;  /* 0x0000000c02007c0c */ /* 0x000fe2000bf86270 */
[----:B------:R-:W-:Y:S01]  /*0810*/  VIADD R2, R12, 0x60 ;  /* 0x000000600c027836 */ /* 0x000fe20000000000 */
[----:B------:R-:W-:Y:S02]  /*0820*/  ISETP.GT.U32.AND P5, PT, R6, R0, PT ;  /* 0x000000000600720c */ /* 0x000fe40003fa4070 */
[----:B------:R-:W-:-:S02]  /*0830*/  ISETP.GE.AND P3, PT, R3, UR12, PT ;  /* 0x0000000c03007c0c */ /* 0x000fc4000bf66270 */
[----:B------:R-:W-:Y:S02]  /*0840*/  ISETP.GE.AND P0, PT, R2, UR12, PT ;  /* 0x0000000c02007c0c */ /* 0x000fe4000bf06270 */
[----:B------:R-:W-:-:S04]  /*0850*/  LOP3.LUT R2, R11, UR28, RZ, 0x3c, !PT ;  /* 0x0000001c0b027c12 */ /* 0x000fc8000f8e3cff */
[----:B------:R-:W-:Y:S02]  /*0860*/  ISETP.GE.AND P2, PT, R2, RZ, PT ;  /* 0x000000ff0200720c */ /* 0x000fe40003f46270 */
[----:B------:R-:W-:Y:S01]  /*0870*/  LOP3.LUT R2, R26, 0xfffffff0, RZ, 0xc0, !PT ;  /* 0xfffffff01a027812 */ /* 0x000fe200078ec0ff */
[----:B------:R-:W-:Y:S02]  /*0880*/  @!P5 IMAD.IADD R0, R0, 0x1, -R6 ;  /* 0x000000010000d824 */ /* 0x000fe400078e0a06 */
[----:B------:R-:W-:Y:S01]  /*0890*/  @!P5 VIADD R4, R4, 0x1 ;  /* 0x000000010404d836 */ /* 0x000fe20000000000 */
[----:B------:R-:W-:Y:S02]  /*08a0*/  ISETP.NE.AND P5, PT, R11, RZ, PT ;  /* 0x000000ff0b00720c */ /* 0x000fe40003fa5270 */
[----:B------:R-:W-:Y:S02]  /*08b0*/  ISETP.GE.U32.AND P6, PT, R0, R6, PT ;  /* 0x000000060000720c */ /* 0x000fe40003fc6070 */
[----:B------:R-:W-:Y:S01]  /*08c0*/  LOP3.LUT R0, R5, 0xfffffff8, RZ, 0xc0, !PT ;  /* 0xfffffff805007812 */ /* 0x000fe200078ec0ff */
[----:B------:R-:W-:-:S04]  /*08d0*/  IMAD.IADD R5, R153, 0x1, -R2 ;  /* 0x0000000199057824 */ /* 0x000fc800078e0a02 */
[----:B------:R-:W-:Y:S01]  /*08e0*/  IMAD.IADD R24, R153, 0x1, -R0 ;  /* 0x0000000199187824 */ /* 0x000fe200078e0a00 */
[----:B------:R-:W-:Y:S01]  /*08f0*/  SHF.R.S32.HI R3, RZ, 0x1f, R5 ;  /* 0x0000001fff037819 */ /* 0x000fe20000011405 */
[----:B------:R-:W-:Y:S02]  /*0900*/  IMAD.SHL.U32 R0, R12, 0x40, RZ ;  /* 0x000000400c007824 */ /* 0x000fe400078e00ff */
[----:B------:R-:W-:-:S03]  /*0910*/  IMAD.SHL.U32 R204, R24, 0x8, RZ ;  /* 0x0000000818cc7824 */ /* 0x000fc600078e00ff */
[----:B------:R-:W-:-:S04]  /*0920*/  LOP3.LUT R0, R0, 0x1c0, RZ, 0xc0, !PT ;  /* 0x000001c000007812 */ /* 0x000fc800078ec0ff */
[----:B------:R-:W-:Y:S01]  /*0930*/  LOP3.LUT R2, R0, 0x38, R204, 0xf8, !PT ;  /* 0x0000003800027812 */ /* 0x000fe200078ef8cc */
[----:B------:R-:W-:Y:S06]  /*0940*/  @P1 BRA `(.L_x_323) ;  /* 0x0000000000341947 */ /* 0x000fec0003800000 */
[----:B------:R-:W-:Y:S01]  /*0950*/  USHF.R.S32.HI UR17, URZ, 0x1f, UR8 ;  /* 0x0000001f3f117899 */ /* 0x000fe20008011408 */
[----:B------:R-:W-:Y:S01]  /*0960*/  ULDC.64 UR10, c[0x0][0x248] ;  /* 0x00009200000a7ab9 */ /* 0x000fe20000000a00 */
[----:B------:R-:W-:Y:S02]  /*0970*/  USHF.R.S32.HI UR4, URZ, 0x1f, UR27 ;  /* 0x0000001f3f047899 */ /* 0x000fe4000801141b */
[----:B------:R-:W-:Y:S02]  /*0980*/  UIMAD UR17, UR17, UR10, URZ ;  /* 0x0000000a111172a4 */ /* 0x000fe4000f8e023f */
[----:B------:R-:W-:Y:S02]  /*0990*/  UIMAD.WIDE.U32 UR18, UR8, UR10, URZ ;  /* 0x0000000a081272a5 */ /* 0x000fe4000f8e003f */
[----:B------:R-:W-:Y:S01]  /*09a0*/  UIMAD UR17, UR8, UR11, UR17 ;  /* 0x0000000b081172a4 */ /* 0x000fe2000f8e0211 */
[----:B------:R-:W-:Y:S02]  /*09b0*/  ULDC.64 UR6, c[0x0][0x230] ;  /* 0x00008c0000067ab9 */ /* 0x000fe40000000a00 */
[----:B------:R-:W-:-:S02]  /*09c0*/  UIMAD UR4, UR4, UR6, URZ ;  /* 0x00000006040472a4 */ /* 0x000fc4000f8e023f */
[----:B------:R-:W-:Y:S02]  /*09d0*/  UIADD3 UR19, UR19, UR17, URZ ;  /* 0x0000001113137290 */ /* 0x000fe4000fffe03f */
[----:B------:R-:W-:Y:S02]  /*09e0*/  UIMAD UR4, UR27, UR7, UR4 ;  /* 0x000000071b0472a4 */ /* 0x000fe4000f8e0204 */
[----:B------:R-:W-:-:S04]  /*09f0*/  UIMAD.WIDE.U32 UR6, UR27, UR6, UR18 ;  /* 0x000000061b0672a5 */ /* 0x000fc8000f8e0012 */
[----:B------:R-:W-:-:S03]  /*0a00*/  UIADD3 UR4, UR7, UR4, URZ ;  /* 0x0000000407047290 */ /* 0x000fc6000fffe03f */
[----:B------:R-:W-:-:S09]  /*0a10*/  UMOV UR26, UR6 ;  /* 0x00000006001a7c82 */ /* 0x000fd20008000000 */
.L_x_323:
[----:B------:R-:W-:Y:S01]  /*0a20*/  @UP0 UIADD3 UR9, UR8, UR9, URZ ;  /* 0x0000000908090290 */ /* 0x000fe2000fffe03f */
[----:B------:R-:W-:Y:S01]  /*0a30*/  SHF.R.U32.HI R0, RZ, 0x3, R0 ;  /* 0x00000003ff007819 */ /* 0x000fe20000011600 */
[----:B------:R-:W-:Y:S01]  /*0a40*/  @UP0 ULDC.64 UR6, c[0x0][0x250] ;  /* 0x0000940000060ab9 */ /* 0x000fe20000000a00 */
[----:B------:R-:W-:Y:S01]  /*0a50*/  SHF.R.S32.HI R205, RZ, 0x1f, R204 ;  /* 0x0000001fffcd7819 */ /* 0x000fe200000114cc */
[----:B------:R-:W-:Y:S01]  /*0a60*/  @UP0 UIMAD.WIDE.U32 UR18, UR9, UR6, URZ ;  /* 0x00000006091202a5 */ /* 0x000fe2000f8e003f */
[----:B------:R-:W-:Y:S01]  /*0a70*/  LOP3.LUT R10, R2, R0, RZ, 0x3c, !PT ;  /* 0x00000000020a7212 */ /* 0x000fe200078e3cff */
[----:B------:R-:W-:Y:S01]  /*0a80*/  @UP0 UIMAD UR9, UR9, UR7, URZ ;  /* 0x00000007090902a4 */ /* 0x000fe2000f8e023f */
[----:B------:R-:W-:Y:S02]  /*0a90*/  LEA.HI R0, R27, R153, RZ, 0x6 ;  /* 0x000000991b007211 */ /* 0x000fe400078f30ff */
[----:B------:R-:W-:Y:S01]  /*0aa0*/  LEA.HI R23, R3, R5, RZ, 0x3 ;  /* 0x0000000503177211 */ /* 0x000fe200078f18ff */
[----:B------:R-:W-:Y:S01]  /*0ab0*/  @UP0 UIADD3 UR17, UR19, UR9, URZ ;  /* 0x0000000913110290 */ /* 0x000fe2000fffe03f */
[----:B------:R-:W-:Y:S11]  /*0ac0*/  @P1 BRA `(.L_x_324) ;  /* 0x0000000000341947 */ /* 0x000ff60003800000 */
[----:B------:R-:W-:Y:S01]  /*0ad0*/  USHF.R.S32.HI UR18, URZ, 0x1f, UR8 ;  /* 0x0000001f3f127899 */ /* 0x000fe20008011408 */
[----:B------:R-:W-:Y:S01]  /*0ae0*/  ULDC.64 UR6, c[0x0][0x250] ;  /* 0x0000940000067ab9 */ /* 0x000fe20000000a00 */
[----:B------:R-:W-:Y:S02]  /*0af0*/  USHF.R.S32.HI UR17, URZ, 0x1f, UR27 ;  /* 0x0000001f3f117899 */ /* 0x000fe4000801141b */
[----:B------:R-:W-:Y:S02]  /*0b00*/  UIMAD UR18, UR18, UR6, URZ ;  /* 0x00000006121272a4 */ /* 0x000fe4000f8e023f */
[----:B------:R-:W-:Y:S02]  /*0b10*/  UIMAD.WIDE.U32 UR30, UR8, UR6, URZ ;  /* 0x00000006081e72a5 */ /* 0x000fe4000f8e003f */
[----:B------:R-:W-:-:S03]  /*0b20*/  UIMAD UR18, UR8, UR7, UR18 ;  /* 0x00000007081272a4 */ /* 0x000fc6000f8e0212 */
[----:B------:R-:W-:Y:S01]  /*0b30*/  ULDC.64 UR8, c[0x0][0x238] ;  /* 0x00008e0000087ab9 */ /* 0x000fe20000000a00 */
[----:B------:R-:W-:Y:S02]  /*0b40*/  UIADD3 UR19, UR31, UR18, URZ ;  /* 0x000000121f137290 */ /* 0x000fe4000fffe03f */
[----:B------:R-:W-:Y:S01]  /*0b50*/  UIMAD UR17, UR17, UR8, URZ ;  /* 0x00000008111172a4 */ /* 0x000fe2000f8e023f */
[----:B------:R-:W-:-:S03]  /*0b60*/  UMOV UR18, UR30 ;  /* 0x0000001e00127c82 */ /* 0x000fc60008000000 */
[----:B------:R-:W-:Y:S02]  /*0b70*/  UIMAD UR17, UR27, UR9, UR17 ;  /* 0x000000091b1172a4 */ /* 0x000fe4000f8e0211 */
[----:B------:R-:W-:-:S04]  /*0b80*/  UIMAD.WIDE.U32 UR18, UR27, UR8, UR18 ;  /* 0x000000081b1272a5 */ /* 0x000fc8000f8e0012 */
[----:B------:R-:W-:-:S12]  /*0b90*/  UIADD3 UR17, UR19, UR17, URZ ;  /* 0x0000001113117290 */ /* 0x000fd8000fffe03f */
.L_x_324:
[----:B------:R-:W-:Y:S01]  /*0ba0*/  @P6 VIADD R4, R4, 0x1 ;  /* 0x0000000104046836 */ /* 0x000fe20000000000 */
[----:B------:R-:W-:Y:S01]  /*0bb0*/  LOP3.LUT R7, R23, 0xfffffff8, RZ, 0xc0, !PT ;  /* 0xfffffff817077812 */ /* 0x000fe200078ec0ff */
[----:B------:R-:W-:Y:S01]  /*0bc0*/  IMAD R6, R13, UR10, RZ ;  /* 0x0000000a0d067c24 */ /* 0x000fe2000f8e02ff */
[----:B------:R-:W-:Y:S01]  /*0bd0*/  IADD3 R154, R204, 0x40, RZ ;  /* 0x00000040cc9a7810 */ /* 0x000fe20007ffe0ff */
[C---:B------:R-:W-:Y:S01]  /*0be0*/  IMAD.WIDE.U32 R2, R12.reuse, UR10, R204 ;  /* 0x0000000a0c027c25 */ /* 0x040fe2000f8e00cc */
[----:B------:R-:W-:Y:S01]  /*0bf0*/  IADD3 R21, R5, -R7, RZ ;  /* 0x8000000705157210 */ /* 0x000fe20007ffe0ff */
[----:B------:R-:W-:Y:S01]  /*0c00*/  ULDC.64 UR8, c[0x0][0x258] ;  /* 0x0000960000087ab9 */ /* 0x000fe20000000a00 */
[----:B------:R-:W-:Y:S01]  /*0c10*/  ISETP.GE.AND P6, PT, R12, UR12, PT ;  /* 0x0000000c0c007c0c */ /* 0x000fe2000bfc6270 */
[----:B------:R-:W-:Y:S01]  /*0c20*/  IMAD.SHL.U32 R234, R0, 0x8, RZ ;  /* 0x0000000800ea7824 */ /* 0x000fe200078e00ff */
[----:B------:R-:W-:Y:S01]  /*0c30*/  MOV R0, R4 ;  /* 0x0000000400007202 */ /* 0x000fe20000000f00 */
[----:B------:R-:W-:Y:S01]  /*0c40*/  IMAD R4, R12, UR11, R6 ;  /* 0x0000000b0c047c24 */ /* 0x000fe2000f8e0206 */
[----:B------:R-:W-:Y:S01]  /*0c50*/  IADD3 R6, P1, R2, UR26, RZ ;  /* 0x0000001a02067c10 */ /* 0x000fe2000ff3e0ff */
[----:B------:R-:W-:Y:S01]  /*0c60*/  IMAD R5, R13, UR6, RZ ;  /* 0x000000060d057c24 */ /* 0x000fe2000f8e02ff */
[----:B------:R-:W-:Y:S01]  /*0c70*/  LOP3.LUT R234, R10, 0xfffffe00, R234, 0xf8, !PT ;  /* 0xfffffe000aea7812 */ /* 0x000fe200078ef8ea */
[----:B------:R-:W-:Y:S01]  /*0c80*/  @!P2 IMAD.MOV R0, RZ, RZ, -R0 ;  /* 0x000000ffff00a224 */ /* 0x000fe200078e0a00 */
[----:B------:R-:W-:Y:S01]  /*0c90*/  IADD3.X R7, R3, UR4, R4, P1, !PT ;  /* 0x0000000403077c10 */ /* 0x000fe20008ffe404 */
[----:B------:R-:W-:Y:S01]  /*0ca0*/  IMAD.WIDE.U32 R2, R12, UR6, R204 ;  /* 0x000000060c027c25 */ /* 0x000fe2000f8e00cc */
[----:B------:R-:W-:Y:S01]  /*0cb0*/  @!P5 LOP3.LUT R0, RZ, R11, RZ, 0x33, !PT ;  /* 0x0000000bff00d212 */ /* 0x000fe200078e33ff */
[----:B------:R-:W1:Y:S01]  /*0cc0*/  S2UR UR4, SR_CgaCtaId ;  /* 0x00000000000479c3 */ /* 0x000e620000008800 */
[----:B------:R-:W-:Y:S01]  /*0cd0*/  IADD3 R4, P1, R204, UR16, RZ ;  /* 0x00000010cc047c10 */ /* 0x000fe2000ff3e0ff */
[----:B------:R-:W-:Y:S01]  /*0ce0*/  IMAD R11, R12, UR7, R5 ;  /* 0x000000070c0b7c24 */ /* 0x000fe2000f8e0205 */
[----:B------:R-:W-:Y:S01]  /*0cf0*/  IADD3 R2, P2, R2, UR18, RZ ;  /* 0x0000001202027c10 */ /* 0x000fe2000ff5e0ff */
[----:B------:R-:W-:Y:S01]  /*0d00*/  ULDC.64 UR18, c[0x0][0x260] ;  /* 0x0000980000127ab9 */ /* 0x000fe20000000a00 */
[----:B------:R-:W-:Y:S01]  /*0d10*/  IADD3.X R5, R205, UR15, RZ, P1, !PT ;  /* 0x0000000fcd057c10 */ /* 0x000fe20008ffe4ff */
[C---:B------:R-:W-:Y:S01]  /*0d20*/  IMAD.WIDE.U32 R30, R0.reuse, UR18, R6 ;  /* 0x00000012001e7c25 */ /* 0x040fe2000f8e0006 */
[----:B------:R-:W-:Y:S01]  /*0d30*/  IADD3.X R3, R3, UR17, R11, P2, !PT ;  /* 0x0000001103037c10 */ /* 0x000fe200097fe40b */
[----:B------:R-:W-:Y:S01]  /*0d40*/  ULDC.64 UR16, c[0x0][0x268] ;  /* 0x00009a0000107ab9 */ /* 0x000fe20000000a00 */
[----:B------:R-:W-:Y:S01]  /*0d50*/  SHF.R.S32.HI R10, RZ, 0x1f, R0 ;  /* 0x0000001fff0a7819 */ /* 0x000fe20000011400 */
[----:B------:R-:W-:Y:S01]  /*0d60*/  IMAD.U32 R14, RZ, RZ, UR8 ;  /* 0x00000008ff0e7e24 */ /* 0x000fe2000f8e00ff */
[----:B------:R2:W-:Y:S01]  /*0d70*/  STL.64 [R1+0x48], R30 ;  /* 0x0000481e01007387 */ /* 0x0005e20000100a00 */
[----:B------:R-:W-:Y:S01]  /*0d80*/  IMAD.WIDE.U32 R28, R0, UR16, R2 ;  /* 0x00000010001c7c25 */ /* 0x000fe2000f8e0002 */
[----:B------:R-:W-:Y:S01]  /*0d90*/  UIMAD UR8, UR5, UR8, URZ ;  /* 0x00000008050872a4 */ /* 0x000fe2000f8e023f */
[----:B------:R-:W-:Y:S01]  /*0da0*/  IADD3 R19, R12, 0x10, RZ ;  /* 0x000000100c137810 */ /* 0x000fe20007ffe0ff */
[----:B------:R-:W-:Y:S01]  /*0db0*/  BSSY B0, `(.L_x_325) ;  /* 0x000002f000007945 */ /* 0x000fe20003800000 */
[----:B------:R-:W-:Y:S01]  /*0dc0*/  IMAD.WIDE.U32 R14, R14, UR28, R4 ;  /* 0x0000001c0e0e7c25 */ /* 0x000fe2000f8e0004 */
[----:B------:R2:W-:Y:S01]  /*0dd0*/  STL.64 [R1+0x40], R28 ;  /* 0x0000401c01007387 */ /* 0x0005e20000100a00 */
[----:B------:R-:W-:Y:S01]  /*0de0*/  UIMAD UR8, UR28, UR9, UR8 ;  /* 0x000000091c0872a4 */ /* 0x000fe2000f8e0208 */
[----:B------:R-:W-:Y:S01]  /*0df0*/  ISETP.GE.AND P5, PT, R19, UR12, PT ;  /* 0x0000000c13007c0c */ /* 0x000fe2000bfa6270 */
[----:B------:R-:W-:Y:S01]  /*0e00*/  IMAD R4, R10, UR18, RZ ;  /* 0x000000120a047c24 */ /* 0x000fe2000f8e02ff */
[----:B------:R2:W-:Y:S01]  /*0e10*/  STL [R1+0x10], R154 ;  /* 0x0000109a01007387 */ /* 0x0005e20000100800 */
[----:B------:R-:W-:Y:S01]  /*0e20*/  UMOV UR9, 0x400 ;  /* 0x0000040000097882 */ /* 0x000fe20000000000 */
[----:B------:R-:W-:Y:S01]  /*0e30*/  R2P PR, R21, 0x6 ;  /* 0x0000000615007804 */ /* 0x000fe20000000000 */
[----:B------:R-:W-:Y:S01]  /*0e40*/  IMAD R22, R0, UR19, R4 ;  /* 0x0000001300167c24 */ /* 0x000fe2000f8e0204 */
[----:B-1----:R-:W-:Y:S01]  /*0e50*/  ULEA UR4, UR4, UR9, 0x18 ;  /* 0x0000000904047291 */ /* 0x002fe2000f8ec03f */
[----:B------:R-:W-:-:S02]  /*0e60*/  IMAD R4, R10, UR16, RZ ;  /* 0x000000100a047c24 */ /* 0x000fc4000f8e02ff */
[----:B------:R-:W-:Y:S02]  /*0e70*/  VIADD R11, R15, UR8 ;  /* 0x000000080f0b7c36 */ /* 0x000fe40008000000 */
[----:B------:R-:W-:Y:S01]  /*0e80*/  IMAD R25, R0, UR17, R4 ;  /* 0x0000001100197c24 */ /* 0x000fe2000f8e0204 */
[----:B------:R-:W-:Y:S01]  /*0e90*/  MOV R0, 0x20 ;  /* 0x0000002000007802 */ /* 0x000fe20000000f00 */
[----:B------:R-:W-:Y:S01]  /*0ea0*/  IMAD.MOV.U32 R4, RZ, RZ, 0x10 ;  /* 0x00000010ff047424 */ /* 0x000fe200078e00ff */
[----:B------:R-:W-:Y:S01]  /*0eb0*/  LEA R234, R234, UR4, 0x1 ;  /* 0x00000004eaea7c11 */ /* 0x000fe2000f8e08ff */
[----:B------:R-:W-:Y:S01]  /*0ec0*/  VIADD R20, R12, 0x20 ;  /* 0x000000200c147836 */ /* 0x000fe20000000000 */
[----:B------:R-:W-:Y:S02]  /*0ed0*/  SEL R0, R0, 0xffffffe0, !P2 ;  /* 0xffffffe000007807 */ /* 0x000fe40005000000 */
[----:B------:R-:W-:Y:S01]  /*0ee0*/  SEL R4, R4, 0xfffffff0, !P1 ;  /* 0xfffffff004047807 */ /* 0x000fe20004800000 */
[----:B------:R-:W-:Y:S06]  /*0ef0*/  @P6 BRA `(.L_x_326) ;  /* 0x0000000000686947 */ /* 0x000fec0003800000 */
        /* <DEDUP_REMOVED lines=26> */
.L_x_326:
[----:B------:R-:W-:Y:S05]  /*10a0*/  BSYNC B0 ;  /* 0x0000000000007941 */ /* 0x000fea0003800000 */
.L_x_325:
[----:B------:R-:W-:Y:S01]  /*10b0*/  BSSY B0, `(.L_x_327) ;  /* 0x0000021000007945 */ /* 0x000fe20003800000 */
[----:B------:R-:W-:Y:S02]  /*10c0*/  ISETP.GE.AND P2, PT, R20, UR12, PT ;  /* 0x0000000c14007c0c */ /* 0x000fe4000bf46270 */
[----:B------:R-:W-:Y:S01]  /*10d0*/  IADD3 R18, R12, 0x30, RZ ;  /* 0x000000300c127810 */ /* 0x000fe20007ffe0ff */
[----:B------:R-:W-:Y:S05]  /*10e0*/  @P5 BRA `(.L_x_328) ;  /* 0x0000000000745947 */ /* 0x000fea0003800000 */
[----:B------:R-:W-:Y:S01]  /*10f0*/  ULDC UR15, c[0x0][0x2d0] ;  /* 0x0000b400000f7ab9 */ /* 0x000fe20000000800 */
[----:B------:R-:W-:Y:S01]  /*1100*/  IADD3 R5, P1, R8, 0x10, RZ ;  /* 0x0000001008057810 */ /* 0x000fe20007f3e0ff */
[----:B------:R-:W-:Y:S01]  /*1110*/  ULDC.64 UR8, c[0x0][0x240] ;  /* 0x0000900000087ab9 */ /* 0x000fe20000000a00 */
[----:B------:R-:W-:Y:S02]  /*1120*/  ISETP.GE.AND P5, PT, R204, UR15, PT ;  /* 0x0000000fcc007c0c */ /* 0x000fe4000bfa6270 */
[----:B-1-3--:R-:W-:Y:S01]  /*1130*/  MOV R3, R11 ;  /* 0x0000000b00037202 */ /* 0x00afe20000000f00 */
[----:B------:R-:W-:Y:S01]  /*1140*/  IMAD.X R2, RZ, RZ, R9, P1 ;  /* 0x000000ffff027224 */ /* 0x000fe200008e0609 */
[----:B------:R-:W-:-:S03]  /*1150*/  ISETP.GE.AND P1, PT, R154, UR15, PT ;  /* 0x0000000f9a007c0c */ /* 0x000fc6000bf26270 */
[----:B------:R-:W-:Y:S02]  /*1160*/  IMAD R16, R2, UR8, RZ ;  /* 0x0000000802107c24 */ /* 0x000fe4000f8e02ff */
[----:B------:R-:W-:-:S04]  /*1170*/  IMAD.MOV.U32 R2, RZ, RZ, R14 ;  /* 0x000000ffff027224 */ /* 0x000fc800078e000e */
[----:B------:R-:W1:Y:S01]  /*1180*/  @!P5 LDC.64 R6, c[0x0][0x210] ;  /* 0x00008400ff06db82 */ /* 0x000e620000000a00 */
[C---:B------:R-:W-:Y:S01]  /*1190*/  IMAD.WIDE.U32 R2, R5.reuse, UR8, R2 ;  /* 0x0000000805027c25 */ /* 0x040fe2000f8e0002 */
[----:B------:R4:W-:Y:S03]  /*11a0*/  @P5 STS.128 [R234+0x800], RZ ;  /* 0x000800ffea005388 */ /* 0x0009e60000000c00 */
[----:B------:R-:W-:-:S04]  /*11b0*/  IMAD R5, R5, UR9, R16 ;  /* 0x0000000905057c24 */ /* 0x000fc8000f8e0210 */
        /* <DEDUP_REMOVED lines=16> */
.L_x_328:
[----:B------:R-:W-:Y:S05]  /*12c0*/  BSYNC B0 ;  /* 0x0000000000007941 */ /* 0x000fea0003800000 */
.L_x_327:
        /* <DEDUP_REMOVED lines=13> */
[----:B----4-:R-:W1:Y:S01]  /*13a0*/  @!P5 LDC.64 R6, c[0x0][0x210] ;  /* 0x00008400ff06db82 */ /* 0x010e620000000a00 */
        /* <DEDUP_REMOVED lines=19> */
.L_x_330:
[----:B------:R-:W-:Y:S05]  /*14e0*/  BSYNC B0 ;  /* 0x0000000000007941 */ /* 0x000fea0003800000 */
.L_x_329:
[----:B------:R-:W-:Y:S01]  /*14f0*/  BSSY B0, `(.L_x_331) ;  /* 0x0000020000007945 */ /* 0x000fe20003800000 */
[----:B------:R-:W-:-:S03]  /*1500*/  ISETP.GE.AND P5, PT, R16, UR12, PT ;  /* 0x0000000c10007c0c */ /* 0x000fc6000bfa6270 */
[----:B------:R-:W-:Y:S10]  /*1510*/  @P1 BRA `(.L_x_332) ;  /* 0x0000000000741947 */ /* 0x000ff40003800000 */
        /* <DEDUP_REMOVED lines=29> */
.L_x_332:
[----:B------:R-:W-:Y:S05]  /*16f0*/  BSYNC B0 ;  /* 0x0000000000007941 */ /* 0x000fea0003800000 */
.L_x_331:
[----:B------:R-:W-:Y:S04]  /*1700*/  BSSY B0, `(.L_x_333) ;  /* 0x000001f000007945 */ /* 0x000fe80003800000 */
        /* <DEDUP_REMOVED lines=30> */
.L_x_334:
[----:B------:R-:W-:Y:S05]  /*18f0*/  BSYNC B0 ;  /* 0x0000000000007941 */ /* 0x000fea0003800000 */
.L_x_333:
        /* <DEDUP_REMOVED lines=31> */
.L_x_336:
[----:B------:R-:W-:Y:S05]  /*1af0*/  BSYNC B0 ;  /* 0x0000000000007941 */ /* 0x000fea0003800000 */
.L_x_335:
        /* <DEDUP_REMOVED lines=31> */
.L_x_338:
[----:B------:R-:W-:Y:S05]  /*1cf0*/  BSYNC B0 ;  /* 0x0000000000007941 */ /* 0x000fea0003800000 */
.L_x_337:
[----:B------:R-:W-:Y:S01]  /*1d00*/  UIADD3 UR8, UR23, 0x3f, URZ ;  /* 0x0000003f17087890 */ /* 0x000fe2000fffe03f */
[----:B------:R-:W-:Y:S03]  /*1d10*/  BSSY B0, `(.L_x_339) ;  /* 0x0000021000007945 */ /* 0x000fe60003800000 */
[----:B------:R-:W-:-:S04]  /*1d20*/  USHF.R.S32.HI UR17, URZ, 0x1f, UR8 ;  /* 0x0000001f3f117899 */ /* 0x000fc80008011408 */
[----:B------:R-:W-:Y:S01]  /*1d30*/  ULEA.HI UR17, UR17, UR8, URZ, 0x6 ;  /* 0x0000000811117291 */ /* 0x000fe2000f8f303f */
[----:B------:R-:W-:Y:S11]  /*1d40*/  @P5 BRA `(.L_x_340) ;  /* 0x0000000000745947 */ /* 0x000ff60003800000 */
[----:B------:R-:W-:Y:S01]  /*1d50*/  ULDC UR15, c[0x0][0x2d0] ;  /* 0x0000b400000f7ab9 */ /* 0x000fe20000000800 */
[----:B------:R-:W-:Y:S01]  /*1d60*/  IADD3 R5, P0, R8, 0x70, RZ ;  /* 0x0000007008057810 */ /* 0x000fe20007f1e0ff */
[----:B------:R-:W-:Y:S01]  /*1d70*/  ULDC.64 UR8, c[0x0][0x240] ;  /* 0x0000900000087ab9 */ /* 0x000fe20000000a00 */
[----:B------:R-:W-:Y:S01]  /*1d80*/  ISETP.GE.AND P1, PT, R204, UR15, PT ;  /* 0x0000000fcc007c0c */ /* 0x000fe2000bf26270 */
[----:B-1-3--:R-:W-:Y:S01]  /*1d90*/  IMAD.MOV.U32 R2, RZ, RZ, R14 ;  /* 0x000000ffff027224 */ /* 0x00afe200078e000e */
[----:B------:R-:W-:Y:S01]  /*1da0*/  MOV R3, R11 ;  /* 0x0000000b00037202 */ /* 0x000fe20000000f00 */
[----:B------:R-:W-:Y:S01]  /*1db0*/  IMAD.X R8, RZ, RZ, R9, P0 ;  /* 0x000000ffff087224 */ /* 0x000fe200000e0609 */
[----:B------:R-:W-:-:S03]  /*1dc0*/  ISETP.GE.AND P0, PT, R154, UR15, PT ;  /* 0x0000000f9a007c0c */ /* 0x000fc6000bf06270 */
[----:B------:R-:W-:Y:S02]  /*1dd0*/  IMAD R8, R8, UR8, RZ ;  /* 0x0000000808087c24 */ /* 0x000fe4000f8e02ff */
[----:B----4-:R-:W-:-:S04]  /*1de0*/  IMAD.WIDE.U32 R6, R5, UR8, R2 ;  /* 0x0000000805067c25 */ /* 0x010fc8000f8e0002 */
[----:B------:R-:W1:Y:S01]  /*1df0*/  @!P1 LDC.64 R16, c[0x0][0x210] ;  /* 0x00008400ff109b82 */ /* 0x000e620000000a00 */
        /* <DEDUP_REMOVED lines=18> */
.L_x_340:
[----:B------:R-:W-:Y:S05]  /*1f20*/  BSYNC B0 ;  /* 0x0000000000007941 */ /* 0x000fea0003800000 */
.L_x_339:
[----:B------:R-:W-:Y:S01]  /*1f30*/  ULEA.HI.SX32 UR16, UR17, 0xffffffff, 0x1a ;  /* 0xffffffff11107891 */ /* 0x000fe2000f8fd23f */
[----:B------:R-:W-:Y:S01]  /*1f40*/  IMAD.IADD R181, R31, 0x1, R22 ;  /* 0x000000011fb57824 */ /* 0x000fe200078e0216 */
[----:B------:R-:W-:Y:S01]  /*1f50*/  USHF.L.U32 UR19, UR10, 0x6, URZ ;  /* 0x000000060a137899 */ /* 0x000fe2000800063f */
[----:B------:R-:W-:Y:S01]  /*1f60*/  IMAD.MOV.U32 R180, RZ, RZ, R30 ;  /* 0x000000ffffb47224 */ /* 0x000fe200078e001e */
[----:B------:R-:W-:Y:S01]  /*1f70*/  UIMAD UR15, UR16, -0x40, UR23 ;  /* 0xffffffc0100f78a4 */ /* 0x000fe2000f8e0217 */
[----:B------:R-:W-:Y:S01]  /*1f80*/  BSSY B0, `(.L_x_341) ;  /* 0x0000022000007945 */ /* 0x000fe20003800000 */
[----:B------:R-:W-:Y:S02]  /*1f90*/  USHF.L.U64.HI UR18, UR10, 0x6, UR11 ;  /* 0x000000060a127899 */ /* 0x000fe4000801020b */
[----:B------:R2:W-:Y:S01]  /*1fa0*/  STL.64 [R1+0x38], R180 ;  /* 0x000038b401007387 */ /* 0x0005e20000100a00 */
[----:B------:R-:W-:Y:S01]  /*1fb0*/  USHF.R.S32.HI UR29, URZ, 0x1f, UR16 ;  /* 0x0000001f3f1d7899 */ /* 0x000fe20008011410 */
[----:B------:R-:W-:Y:S01]  /*1fc0*/  ISETP.GE.AND P0, PT, R12, UR15, PT ;  /* 0x0000000f0c007c0c */ /* 0x000fe2000bf06270 */
[----:B------:R-:W-:Y:S01]  /*1fd0*/  UIMAD UR8, UR18, UR16, URZ ;  /* 0x00000010120872a4 */ /* 0x000fe2000f8e023f */
[----:B------:R-:W-:-:S02]  /*1fe0*/  MOV R152, UR19 ;  /* 0x0000001300987c02 */ /* 0x000fc40008000f00 */
[----:B------:R-:W-:Y:S01]  /*1ff0*/  ISETP.GE.AND P5, PT, R19, UR15, PT ;  /* 0x0000000f13007c0c */ /* 0x000fe2000bfa6270 */
[----:B------:R-:W-:Y:S01]  /*2000*/  UIMAD UR8, UR29, UR19, UR8 ;  /* 0x000000131d0872a4 */ /* 0x000fe2000f8e0208 */
[----:B------:R-:W-:Y:S01]  /*2010*/  ISETP.GE.AND P4, PT, R20, UR15, PT ;  /* 0x0000000f14007c0c */ /* 0x000fe2000bf86270 */
[----:B-1-3--:R-:W-:Y:S01]  /*2020*/  IMAD.WIDE.U32 R2, R152, UR16, R180 ;  /* 0x0000001098027c25 */ /* 0x00afe2000f8e00b4 */
[----:B------:R-:W-:-:S03]  /*2030*/  ISETP.GE.AND P3, PT, R18, UR15, PT ;  /* 0x0000000f12007c0c */ /* 0x000fc6000bf66270 */
[----:B----4-:R-:W-:Y:S02]  /*2040*/  VIADD R7, R3, UR8 ;  /* 0x0000000803077c36 */ /* 0x010fe40008000000 */
[----:B------:R-:W-:Y:S08]  /*2050*/  @P0 BRA `(.L_x_342) ;  /* 0x0000000000500947 */ /* 0x000ff00003800000 */
[----:B------:R-:W-:Y:S02]  /*2060*/  ULDC UR8, c[0x0][0x2d0] ;  /* 0x0000b40000087ab9 */ /* 0x000fe40000000800 */
[----:B------:R-:W-:Y:S02]  /*2070*/  ISETP.GE.AND P1, PT, R204, UR8, PT ;  /* 0x00000008cc007c0c */ /* 0x000fe4000bf26270 */
[----:B------:R-:W-:-:S11]  /*2080*/  ISETP.GE.AND P0, PT, R154, UR8, PT ;  /* 0x000000089a007c0c */ /* 0x000fd6000bf06270 */
[----:B------:R-:W1:Y:S01]  /*2090*/  @!P1 LDC.64 R8, c[0x0][0x218] ;  /* 0x00008600ff089b82 */ /* 0x000e620000000a00 */
[----:B------:R3:W-:Y:S01]  /*20a0*/  @P1 STS.128 [R234+0x8000], RZ ;  /* 0x008000ffea001388 */ /* 0x0007e20000000c00 */
        /* <DEDUP_REMOVED lines=15> */
.L_x_342:
[----:B------:R-:W-:Y:S05]  /*21a0*/  BSYNC B0 ;  /* 0x0000000000007941 */ /* 0x000fea0003800000 */
.L_x_341:
[----:B------:R-:W-:Y:S01]  /*21b0*/  USHF.L.U64.HI UR25, UR10, 0x4, UR11 ;  /* 0x000000040a197899 */ /* 0x000fe2000801020b */
[----:B------:R-:W-:Y:S01]  /*21c0*/  BSSY B0, `(.L_x_343) ;  /* 0x0000019000007945 */ /* 0x000fe20003800000 */
[----:B------:R-:W-:-:S03]  /*21d0*/  USHF.L.U32 UR26, UR10, 0x4, URZ ;  /* 0x000000040a1a7899 */ /* 0x000fc6000800063f */
[----:B------:R-:W-:Y:S09]  /*21e0*/  @P5 BRA `(.L_x_344) ;  /* 0x0000000000585947 */ /* 0x000ff20003800000 */
[----:B------:R-:W-:Y:S01]  /*21f0*/  ULDC UR8, c[0x0][0x2d0] ;  /* 0x0000b40000087ab9 */ /* 0x000fe20000000800 */
[----:B------:R-:W-:Y:S02]  /*2200*/  IADD3 R5, P2, R2, UR26, RZ ;  /* 0x0000001a02057c10 */ /* 0x000fe4000ff5e0ff */
[----:B------:R-:W-:Y:S02]  /*2210*/  ISETP.GE.AND P1, PT, R204, UR8, PT ;  /* 0x00000008cc007c0c */ /* 0x000fe4000bf26270 */
[----:B------:R-:W-:Y:S02]  /*2220*/  ISETP.GE.AND P0, PT, R154, UR8, PT ;  /* 0x000000089a007c0c */ /* 0x000fe4000bf06270 */
[----:B------:R-:W-:-:S09]  /*2230*/  IADD3.X R10, R7, UR25, RZ, P2, !PT ;  /* 0x00000019070a7c10 */ /* 0x000fd200097fe4ff */
[----:B-1-3--:R-:W1:Y:S01]  /*2240*/  @!P1 LDC.64 R8, c[0x0][0x218] ;  /* 0x00008600ff089b82 */ /* 0x00ae620000000a00 */
        /* <DEDUP_REMOVED lines=16> */
.L_x_344:
[----:B------:R-:W-:Y:S05]  /*2350*/  BSYNC B0 ;  /* 0x0000000000007941 */ /* 0x000fea0003800000 */
.L_x_343:
[----:B------:R-:W-:Y:S04]  /*2360*/  BSSY B0, `(.L_x_345) ;  /* 0x000001a000007945 */ /* 0x000fe80003800000 */
[----:B------:R-:W-:Y:S05]  /*2370*/  @P4 BRA `(.L_x_346) ;  /* 0x0000000000604947 */ /* 0x000fea0003800000 */
[----:B------:R-:W-:Y:S01]  /*2380*/  ULDC UR8, c[0x0][0x2d0] ;  /* 0x0000b40000087ab9 */ /* 0x000fe20000000800 */
[----:B-1-34-:R-:W-:Y:S01]  /*2390*/  IMAD.U32 R8, RZ, RZ, UR10 ;  /* 0x0000000aff087e24 */ /* 0x01afe2000f8e00ff */
[----:B------:R-:W-:Y:S01]  /*23a0*/  ISETP.GE.AND P1, PT, R204, UR8, PT ;  /* 0x00000008cc007c0c */ /* 0x000fe2000bf26270 */
[----:B------:R-:W-:Y:S01]  /*23b0*/  IMAD.U32 R10, RZ, RZ, UR11 ;  /* 0x0000000bff0a7e24 */ /* 0x000fe2000f8e00ff */
[----:B------:R-:W-:Y:S02]  /*23c0*/  ISETP.GE.AND P0, PT, R154, UR8, PT ;  /* 0x000000089a007c0c */ /* 0x000fe4000bf06270 */
[----:B------:R-:W-:-:S04]  /*23d0*/  LEA R5, P2, R8, R2, 0x5 ;  /* 0x0000000208057211 */ /* 0x000fc800078428ff */
[----:B------:R-:W-:-:S05]  /*23e0*/  LEA.HI.X R10, R8, R7, R10, 0x5, P2 ;  /* 0x00000007080a7211 */ /* 0x000fca00010f2c0a */
        /* <DEDUP_REMOVED lines=17> */
.L_x_346:
[----:B------:R-:W-:Y:S05]  /*2500*/  BSYNC B0 ;  /* 0x0000000000007941 */ /* 0x000fea0003800000 */
.L_x_345:
        /* <DEDUP_REMOVED lines=10> */
[----:B-1-34-:R-:W1:Y:S01]  /*25b0*/  @!P1 LDC.64 R8, c[0x0][0x218] ;  /* 0x00008600ff089b82 */ /* 0x01ae620000000a00 */
        /* <DEDUP_REMOVED lines=16> */
.L_x_348:
[----:B------:R-:W-:Y:S05]  /*26c0*/  BSYNC B0 ;  /* 0x0000000000007941 */ /* 0x000fea0003800000 */
.L_x_347:
[----:B------:R-:W-:Y:S01]  /*26d0*/  ULDC.64 UR10, c[0x0][0x3c8] ;  /* 0x0000f200000a7ab9 */ /* 0x000fe20000000a00 */
[----:B------:R-:W0:Y:S01]  /*26e0*/  LDGDEPBAR ;  /* 0x00000000000079af */ /* 0x000e220000000000 */
[----:B------:R-:W-:-:S04]  /*26f0*/  UISETP.NE.U32.AND UP1, UPT, UR10, URZ, UPT ;  /* 0x0000003f0a00728c */ /* 0x000fc8000bf25070 */
[----:B------:R-:W-:-:S06]  /*2700*/  UISETP.NE.AND.EX UP1, UPT, UR11, URZ, UPT, UP1 ;  /* 0x0000003f0b00728c */ /* 0x000fcc000bf25310 */
[----:B------:R-:W-:-:S05]  /*2710*/  PLOP3.LUT P2, PT, PT, PT, UP1, 0x80, 0x0 ;  /* 0x000000000000781c */ /* 0x000fca0003f4f018 */
[----:B------:R-:W-:Y:S01]  /*2720*/  @UP1 USHF.R.S32.HI UR30, URZ, 0x1f, UR27 ;  /* 0x0000001f3f1e1899 */ /* 0x000fe2000801141b */
[----:B------:R-:W-:Y:S01]  /*2730*/  @UP1 ULDC.64 UR8, c[0x0][0x3d0] ;  /* 0x0000f40000081ab9 */ /* 0x000fe20000000a00 */
[----:B------:R-:W-:Y:S02]  /*2740*/  @UP1 UMOV UR32, UR28 ;  /* 0x0000001c00201c82 */ /* 0x000fe40008000000 */
[----:B------:R-:W-:Y:S01]  /*2750*/  @UP1 UIMAD UR30, UR30, UR8, URZ ;  /* 0x000000081e1e12a4 */ /* 0x000fe2000f8e023f */
[----:B------:R-:W-:Y:S01]  /*2760*/  @UP1 UMOV UR33, UR5 ;  /* 0x0000000500211c82 */ /* 0x000fe20008000000 */
[----:B-1-3--:R-:W-:Y:S01]  /*2770*/  SHF.R.S32.HI R6, RZ, 0x4, R26 ;  /* 0x00000004ff067819 */ /* 0x00afe2000001141a */
[----:B------:R-:W-:Y:S01]  /*2780*/  @UP1 UIMAD.WIDE.U32 UR32, UR27, UR8, UR32 ;  /* 0x000000081b2012a5 */ /* 0x000fe2000f8e0020 */
[----:B------:R-:W-:-:S04]  /*2790*/  DEPBAR.LE SB0, 0x0 ;  /* 0x000080000000791a */ /* 0x000fc80000000000 */
[----:B------:R-:W-:Y:S02]  /*27a0*/  @UP1 UIMAD UR9, UR27, UR9, UR30 ;  /* 0x000000091b0912a4 */ /* 0x000fe4000f8e021e */
[----:B------:R-:W-:Y:S02]  /*27b0*/  @UP1 ULEA UR10, UP0, UR32, UR10, 0x2 ;  /* 0x0000000a200a1291 */ /* 0x000fe4000f80103f */
[----:B------:R-:W-:Y:S01]  /*27c0*/  @UP1 UIADD3 UR9, UR33, UR9, URZ ;  /* 0x0000000921091290 */ /* 0x000fe2000fffe03f */
[----:B------:R-:W-:Y:S01]  /*27d0*/  IMAD.SHL.U32 R5, R12, 0x8, RZ ;  /* 0x000000080c057824 */ /* 0x000fe200078e00ff */
[----:B------:R-:W-:Y:S02]  /*27e0*/  @UP1 ULDC UR5, c[0x0][0x2e8] ;  /* 0x0000ba0000051ab9 */ /* 0x000fe40000000800 */
[----:B------:R-:W-:Y:S01]  /*27f0*/  @UP1 ULEA.HI.X UR11, UR32, UR11, UR9, 0x2, UP0 ;  /* 0x0000000b200b1291 */ /* 0x000fe200080f1409 */
[----:B------:R-:W-:-:S05]  /*2800*/  IMAD.U32 R2, RZ, RZ, UR10 ;  /* 0x0000000aff027e24 */ /* 0x000fca000f8e00ff */
[----:B------:R-:W-:-:S05]  /*2810*/  IMAD.U32 R3, RZ, RZ, UR11 ;  /* 0x0000000bff037e24 */ /* 0x000fca000f8e00ff */
[----:B------:R1:W3:Y:S01]  /*2820*/  @P2 LDG.E R11, desc[UR20][R2.64] ;  /* 0x00000014020b2981 */ /* 0x0002e2000c1e1900 */
[----:B----4-:R-:W-:Y:S01]  /*2830*/  IMAD.SHL.U32 R8, R21, 0x40, RZ ;  /* 0x0000004015087824 */ /* 0x010fe200078e00ff */
[----:B------:R-:W3:Y:S01]  /*2840*/  @P2 MUFU.RCP R10, UR5 ;  /* 0x00000005000a2d08 */ /* 0x000ee20008001000 */
[----:B------:R-:W-:Y:S01]  /*2850*/  ISETP.GE.AND P1, PT, R12, UR15, PT ;  /* 0x0000000f0c007c0c */ /* 0x000fe2000bf26270 */
[----:B------:R-:W-:Y:S01]  /*2860*/  BAR.SYNC.DEFER_BLOCKING 0x0 ;  /* 0x0000000000007b1d */ /* 0x000fe20000010000 */
[----:B------:R-:W-:Y:S01]  /*2870*/  IMAD.IADD R14, R29, 0x1, R25 ;  /* 0x000000011d0e7824 */ /* 0x000fe200078e0219 */
[----:B------:R-:W-:Y:S01]  /*2880*/  UIMAD.WIDE.U32 UR8, UR16, UR6, URZ ;  /* 0x00000006100872a5 */ /* 0x000fe2000f8e003f */
[----:B------:R-:W-:Y:S01]  /*2890*/  LEA.HI R151, R27, R153, RZ, 0x5 ;  /* 0x000000991b977211 */ /* 0x000fe200078f28ff */
[----:B------:R-:W-:Y:S01]  /*28a0*/  UIMAD UR5, UR29, UR6, URZ ;  /* 0x000000061d0572a4 */ /* 0x000fe2000f8e023f */
[----:B------:R-:W-:Y:S01]  /*28b0*/  ISETP.GE.AND P5, PT, R19, UR15, PT ;  /* 0x0000000f13007c0c */ /* 0x000fe2000bfa6270 */
[----:B------:R-:W-:Y:S01]  /*28c0*/  BSSY B0, `(.L_x_349) ;  /* 0x000003b000007945 */ /* 0x000fe20003800000 */
[----:B------:R-:W-:Y:S01]  /*28d0*/  SHF.R.S32.HI R150, RZ, 0x5, R151 ;  /* 0x00000005ff967819 */ /* 0x000fe20000011497 */
[----:B------:R4:W-:Y:S01]  /*28e0*/  STL [R1+0x50], R14 ;  /* 0x0000500e01007387 */ /* 0x0009e20000100800 */
[----:B------:R-:W-:Y:S01]  /*28f0*/  UIMAD UR5, UR16, UR7, UR5 ;  /* 0x00000007100572a4 */ /* 0x000fe2000f8e0205 */
[----:B------:R-:W-:Y:S01]  /*2900*/  IMAD.U32 R9, RZ, RZ, UR9 ;  /* 0x00000009ff097e24 */ /* 0x000fe2000f8e00ff */
[----:B------:R-:W-:-:S02]  /*2910*/  ISETP.GE.AND P4, PT, R20, UR15, PT ;  /* 0x0000000f14007c0c */ /* 0x000fc4000bf86270 */
[----:B------:R-:W-:Y:S01]  /*2920*/  UIADD3 UR5, UR9, UR5, URZ ;  /* 0x0000000509057290 */ /* 0x000fe2000fffe03f */
[----:B------:R-:W-:Y:S02]  /*2930*/  ISETP.GE.AND P3, PT, R18, UR15, PT ;  /* 0x0000000f12007c0c */ /* 0x000fe4000bf66270 */
[----:B-1----:R-:W-:Y:S01]  /*2940*/  LEA.HI R3, R26, R6, RZ, 0x1 ;  /* 0x000000061a037211 */ /* 0x002fe200078f08ff */
[----:B------:R-:W-:Y:S01]  /*2950*/  IMAD.SHL.U32 R2, R24, 0x40, RZ ;  /* 0x0000004018027824 */ /* 0x000fe200078e00ff */
[----:B------:R4:W-:Y:S02]  /*2960*/  @P1 STS.128 [R234+0xc000], RZ ;  /* 0x00c000ffea001388 */ /* 0x0009e40000000c00 */
[----:B------:R-:W-:Y:S02]  /*2970*/  LOP3.LUT R3, R3, 0xfffffffe, RZ, 0xc0, !PT ;  /* 0xfffffffe03037812 */ /* 0x000fe400078ec0ff */
[----:B------:R-:W-:Y:S01]  /*2980*/  LOP3.LUT R2, R2, 0x1c0, RZ, 0xc0, !PT ;  /* 0x000001c002027812 */ /* 0x000fe200078ec0ff */
[----:B------:R4:W-:Y:S02]  /*2990*/  @P1 STS.128 [R234+0xe000], RZ ;  /* 0x00e000ffea001388 */ /* 0x0009e40000000c00 */
[----:B------:R-:W-:Y:S01]  /*29a0*/  IMAD.IADD R3, R6, 0x1, -R3 ;  /* 0x0000000106037824 */ /* 0x000fe200078e0a03 */
[----:B------:R-:W-:-:S02]  /*29b0*/  LOP3.LUT R6, R2, 0x8, R5, 0xf8, !PT ;  /* 0x0000000802067812 */ /* 0x000fc400078ef805 */
[----:B------:R-:W-:Y:S01]  /*29c0*/  SHF.R.U32.HI R5, RZ, 0x3, R2 ;  /* 0x00000003ff057819 */ /* 0x000fe20000011602 */
[C---:B------:R-:W-:Y:S01]  /*29d0*/  IMAD.SHL.U32 R7, R3.reuse, 0x8, RZ ;  /* 0x0000000803077824 */ /* 0x040fe200078e00ff */
[----:B------:R-:W-:Y:S01]  /*29e0*/  LOP3.LUT R2, R8, 0x1c0, RZ, 0xc0, !PT ;  /* 0x000001c008027812 */ /* 0x000fe200078ec0ff */
[----:B------:R-:W-:Y:S01]  /*29f0*/  IMAD.U32 R8, RZ, RZ, UR8 ;  /* 0x00000008ff087e24 */ /* 0x000fe2000f8e00ff */
[----:B------:R-:W-:Y:S02]  /*2a00*/  LOP3.LUT R5, R6, R5, RZ, 0x3c, !PT ;  /* 0x0000000506057212 */ /* 0x000fe400078e3cff */
[----:B------:R-:W-:Y:S02]  /*2a10*/  LOP3.LUT R7, R2, 0x8, R7, 0xf8, !PT ;  /* 0x0000000802077812 */ /* 0x000fe400078ef807 */
[----:B------:R-:W-:Y:S01]  /*2a20*/  SHF.R.U32.HI R6, RZ, 0x3, R2 ;  /* 0x00000003ff067819 */ /* 0x000fe20000011602 */
[----:B------:R-:W-:Y:S02]  /*2a30*/  IMAD R2, R3, 0x200, R5 ;  /* 0x0000020003027824 */ /* 0x000fe400078e0205 */
[----:B------:R-:W-:Y:S01]  /*2a40*/  IMAD.SHL.U32 R3, R23, 0x40, RZ ;  /* 0x0000004017037824 */ /* 0x000fe200078e00ff */
[----:B------:R-:W-:Y:S01]  /*2a50*/  LOP3.LUT R149, R7, R6, RZ, 0x3c, !PT ;  /* 0x0000000607957212 */ /* 0x000fe200078e3cff */
[----:B------:R-:W-:Y:S01]  /*2a60*/  IMAD.U32 R7, RZ, RZ, UR5 ;  /* 0x00000005ff077e24 */ /* 0x000fe2000f8e00ff */
[----:B------:R-:W-:Y:S01]  /*2a70*/  LEA R6, P0, R8, R28, 0x6 ;  /* 0x0000001c08067211 */ /* 0x000fe200078030ff */
[----:B------:R-:W-:Y:S01]  /*2a80*/  UMOV UR5, URZ ;  /* 0x0000003f00057c82 */ /* 0x000fe20008000000 */
[----:B------:R-:W-:-:S02]  /*2a90*/  LOP3.LUT R148, R3, 0xfffffe00, RZ, 0xc0, !PT ;  /* 0xfffffe0003947812 */ /* 0x000fc400078ec0ff */
[----:B------:R-:W-:Y:S02]  /*2aa0*/  LEA.HI.X R7, R8, R14, R7, 0x6, P0 ;  /* 0x0000000e08077211 */ /* 0x000fe400000f3407 */
[----:B------:R-:W-:Y:S01]  /*2ab0*/  LEA R159, R2, UR4, 0x1 ;  /* 0x00000004029f7c11 */ /* 0x000fe2000f8e08ff */
[----:B------:R-:W-:Y:S02]  /*2ac0*/  IMAD R5, R150, 0x400, R148 ;  /* 0x0000040096057824 */ /* 0x000fe400078e0294 */
[----:B---3--:R-:W-:-:S05]  /*2ad0*/  @P2 FMUL.FTZ R3, R11, R10 ;  /* 0x0000000a0b032220 */ /* 0x008fca0000410000 */
[----:B------:R-:W-:Y:S01]  /*2ae0*/  @P2 R2UR UR8, R3 ;  /* 0x00000000030822ca */ /* 0x000fe200000e0000 */
[----:B------:R-:W-:-:S05]  /*2af0*/  IMAD.IADD R3, R149, 0x1, R5 ;  /* 0x0000000195037824 */ /* 0x000fca00078e0205 */
[----:B------:R-:W-:-:S07]  /*2b00*/  LEA R222, R3, UR4, 0x1 ;  /* 0x0000000403de7c11 */ /* 0x000fce000f8e08ff */
[----:B------:R-:W-:Y:S01]  /*2b10*/  @UP1 UMOV UR5, UR8 ;  /* 0x0000000800051c82 */ /* 0x000fe20008000000 */
[----:B----4-:R-:W-:Y:S05]  /*2b20*/  @P1 BRA `(.L_x_350) ;  /* 0x0000000000501947 */ /* 0x010fea0003800000 */
        /* <DEDUP_REMOVED lines=20> */
.L_x_350:
[----:B------:R-:W-:Y:S05]  /*2c70*/  BSYNC B0 ;  /* 0x0000000000007941 */ /* 0x000fea0003800000 */
.L_x_349:
        /* <DEDUP_REMOVED lines=9> */
[----:B-1-3--:R-:W-:Y:S02]  /*2d10*/  IMAD.U32 R3, RZ, RZ, UR9 ;  /* 0x00000009ff037e24 */ /* 0x00afe4000f8e00ff */
[----:B------:R-:W-:-:S04]  /*2d20*/  IADD3 R2, P2, R6, UR10, RZ ;  /* 0x0000000a06027c10 */ /* 0x000fc8000ff5e0ff */
[----:B------:R-:W-:Y:S02]  /*2d30*/  IADD3.X R3, R7, UR11, R3, P2, !PT ;  /* 0x0000000b07037c10 */ /* 0x000fe400097fe403 */
        /* <DEDUP_REMOVED lines=17> */
.L_x_352:
[----:B------:R-:W-:Y:S05]  /*2e50*/  BSYNC B0 ;  /* 0x0000000000007941 */ /* 0x000fea0003800000 */
.L_x_351:
[----:B------:R1:W-:Y:S01]  /*2e60*/  @P4 STS.128 [R234+0xd000], RZ ;  /* 0x00d000ffea004388 */ /* 0x0003e20000000c00 */
[----:B------:R-:W-:Y:S03]  /*2e70*/  BSSY B0, `(.L_x_353) ;  /* 0x000001b000007945 */ /* 0x000fe60003800000 */
[----:B------:R1:W-:Y:S01]  /*2e80*/  @P4 STS.128 [R234+0xf000], RZ ;  /* 0x00f000ffea004388 */ /* 0x0003e20000000c00 */
[----:B------:R-:W-:Y:S05]  /*2e90*/  @P4 BRA `(.L_x_354) ;  /* 0x0000000000604947 */ /* 0x000fea0003800000 */
[----:B------:R-:W-:Y:S01]  /*2ea0*/  ULDC UR8, c[0x0][0x2d0] ;  /* 0x0000b40000087ab9 */ /* 0x000fe20000000800 */
[----:B-1-3--:R-:W-:Y:S01]  /*2eb0*/  IMAD.U32 R3, RZ, RZ, UR6 ;  /* 0x00000006ff037e24 */ /* 0x00afe2000f8e00ff */
        /* <DEDUP_REMOVED lines=22> */
.L_x_354:
[----:B------:R-:W-:Y:S05]  /*3020*/  BSYNC B0 ;  /* 0x0000000000007941 */ /* 0x000fea0003800000 */
.L_x_353:
[----:B------:R1:W-:Y:S01]  /*3030*/  @P3 STS.128 [R234+0xd800], RZ ;  /* 0x00d800ffea003388 */ /* 0x0003e20000000c00 */
[----:B------:R-:W-:Y:S03]  /*3040*/  BSSY B0, `(.L_x_355) ;  /* 0x000001b000007945 */ /* 0x000fe60003800000 */
[----:B------:R1:W-:Y:S01]  /*3050*/  @P3 STS.128 [R234+0xf800], RZ ;  /* 0x00f800ffea003388 */ /* 0x0003e20000000c00 */
[----:B------:R-:W-:Y:S05]  /*3060*/  @P3 BRA `(.L_x_356) ;  /* 0x0000000000603947 */ /* 0x000fea0003800000 */
[----:B------:R-:W-:Y:S01]  /*3070*/  ULDC UR8, c[0x0][0x2d0] ;  /* 0x0000b40000087ab9 */ /* 0x000fe20000000800 */
[----:B-1-3--:R-:W-:Y:S01]  /*3080*/  IMAD.U32 R2, RZ, RZ, UR6 ;  /* 0x00000006ff027e24 */ /* 0x00afe2000f8e00ff */
[----:B------:R-:W-:Y:S01]  /*3090*/  ISETP.GE.AND P1, PT, R204, UR8, PT ;  /* 0x00000008cc007c0c */ /* 0x000fe2000bf26270 */
[----:B------:R-:W-:Y:S01]  /*30a0*/  UIMAD UR9, UR7, 0x30, URZ ;  /* 0x00000030070978a4 */ /* 0x000fe2000f8e023f */
[----:B------:R-:W-:Y:S01]  /*30b0*/  ISETP.GE.AND P0, PT, R154, UR8, PT ;  /* 0x000000089a007c0c */ /* 0x000fe2000bf06270 */
[----:B------:R-:W-:-:S04]  /*30c0*/  IMAD.WIDE.U32 R6, R2, 0x30, R6 ;  /* 0x0000003002067825 */ /* 0x000fc800078e0006 */
[----:B------:R-:W-:-:S06]  /*30d0*/  VIADD R5, R7, UR9 ;  /* 0x0000000907057c36 */ /* 0x000fcc0008000000 */
        /* <DEDUP_REMOVED lines=17> */
.L_x_356:
[----:B------:R-:W-:Y:S05]  /*31f0*/  BSYNC B0 ;  /* 0x0000000000007941 */ /* 0x000fea0003800000 */
.L_x_355:
[----:B------:R-:W-:Y:S01]  /*3200*/  LDSM.16.M88.4 R12, [R222] ;  /* 0x00000000de0c783b */ /* 0x000fe20000000200 */
[----:B------:R-:W-:Y:S01]  /*3210*/  R2P PR, R24, 0x6 ;  /* 0x0000000618007804 */ /* 0x000fe20000000000 */
[C---:B-1-3--:R-:W-:Y:S01]  /*3220*/  VIADD R2, R159.reuse, 0x8000 ;  /* 0x000080009f027836 */ /* 0x04afe20000000000 */
[----:B------:R-:W-:Y:S01]  /*3230*/  UISETP.GE.AND UP0, UPT, UR23, 0x41, UPT ;  /* 0x000000411700788c */ /* 0x000fe2000bf06270 */
[----:B------:R-:W1:Y:S01]  /*3240*/  LDSM.16.M88.4 R20, [R159+0x8000] ;  /* 0x008000009f14783b */ /* 0x000e620000000200 */
[----:B------:R-:W-:Y:S02]  /*3250*/  VIADD R226, R159, 0x8020 ;  /* 0x000080209fe27836 */ /* 0x000fe40000000000 */
[--C-:B------:R-:W-:Y:S01]  /*3260*/  IMAD R223, R4, 0x2, R222.reuse ;  /* 0x0000000204df7824 */ /* 0x100fe200078e02de */
[----:B------:R-:W3:Y:S01]  /*3270*/  LDSM.16.M88.4 R8, [R222+0x2000] ;  /* 0x00200000de08783b */ /* 0x000ee20000000200 */
[C---:B------:R-:W-:Y:S02]  /*3280*/  IMAD R225, R0.reuse, 0x2, R222 ;  /* 0x0000000200e17824 */ /* 0x040fe400078e02de */
[----:B------:R-:W-:Y:S01]  /*3290*/  IMAD R224, R0, 0x2, R223 ;  /* 0x0000000200e07824 */ /* 0x000fe200078e02df */
[----:B------:R-:W5:Y:S02]  /*32a0*/  LDSM.16.M88.4 R36, [R159+0x8800] ;  /* 0x008800009f24783b */ /* 0x000f640000000200 */
[----:B------:R-:W-:-:S02]  /*32b0*/  @P1 VIADD R226, R2, 0xffffffe0 ;  /* 0xffffffe002e21836 */ /* 0x000fc40000000000 */
[----:B------:R-:W4:Y:S01]  /*32c0*/  LDSM.16.M88.4 R32, [R159+0x9000] ;  /* 0x009000009f20783b */ /* 0x000f220000000200 */
[----:B------:R-:W-:Y:S02]  /*32d0*/  IMAD.MOV.U32 R2, RZ, RZ, 0x40 ;  /* 0x00000040ff027424 */ /* 0x000fe400078e00ff */
[C---:B------:R-:W-:Y:S01]  /*32e0*/  VIADD R233, R226.reuse, 0x800 ;  /* 0x00000800e2e97836 */ /* 0x040fe20000000000 */
[----:B--2---:R-:W2:Y:S01]  /*32f0*/  LDSM.16.M88.4 R28, [R159+0x9800] ;  /* 0x009800009f1c783b */ /* 0x004ea20000000200 */
[----:B------:R-:W-:Y:S01]  /*3300*/  VIADD R232, R226, 0x1000 ;  /* 0x00001000e2e87836 */ /* 0x000fe20000000000 */
[----:B------:R-:W-:Y:S01]  /*3310*/  SEL R2, R2, 0xffffffc0, !P2 ;  /* 0xffffffc002027807 */ /* 0x000fe20005000000 */
[C---:B------:R-:W-:Y:S01]  /*3320*/  VIADD R231, R226.reuse, 0x1800 ;  /* 0x00001800e2e77836 */ /* 0x040fe20000000000 */
[----:B------:R-:W-:Y:S01]  /*3330*/  LDSM.16.M88.4 R16, [R223+0x2000] ;  /* 0x00200000df10783b */ /* 0x000fe20000000200 */
[----:B------:R-:W-:Y:S02]  /*3340*/  VIADD R230, R226, 0x2000 ;  /* 0x00002000e2e67836 */ /* 0x000fe40000000000 */
[----:B------:R-:W-:Y:S01]  /*3350*/  IMAD.IADD R221, R159, 0x1, R2 ;  /* 0x000000019fdd7824 */ /* 0x000fe200078e0202 */
[----:B------:R-:W2:Y:S01]  /*3360*/  LDSM.16.M88.4 R40, [R226] ;  /* 0x00000000e228783b */ /* 0x000ea20000000200 */
[----:B------:R-:W-:Y:S01]  /*3370*/  IMAD.IADD R220, R2, 0x1, R226 ;  /* 0x0000000102dc7824 */ /* 0x000fe200078e02e2 */
[----:B------:R-:W-:Y:S01]  /*3380*/  LOP3.LUT R2, R151, 0xffffffe0, RZ, 0xc0, !PT ;  /* 0xffffffe097027812 */ /* 0x000fe200078ec0ff */
[C---:B------:R-:W-:Y:S01]  /*3390*/  VIADD R229, R226.reuse, 0x2800 ;  /* 0x00002800e2e57836 */ /* 0x040fe20000000000 */
[----:B------:R-:W2:Y:S01]  /*33a0*/  LDSM.16.M88.4 R48, [R226+0x800] ;  /* 0x00080000e230783b */ /* 0x000ea20000000200 */
[----:B------:R-:W-:-:S02]  /*33b0*/  VIADD R228, R226, 0x3000 ;  /* 0x00003000e2e47836 */ /* 0x000fc40000000000 */
[----:B------:R-:W-:Y:S01]  /*33c0*/  IMAD.IADD R2, R153, 0x1, -R2 ;  /* 0x0000000199027824 */ /* 0x000fe200078e0a02 */
[----:B------:R-:W2:Y:S01]  /*33d0*/  LDSM.16.M88.4 R44, [R226+0x1000] ;  /* 0x00100000e22c783b */ /* 0x000ea20000000200 */
[----:B------:R-:W-:-:S03]  /*33e0*/  VIADD R227, R226, 0x3800 ;  /* 0x00003800e2e37836 */ /* 0x000fc60000000000 */
[----:B------:R-:W2:Y:S01]  /*33f0*/  LDSM.16.M88.4 R52, [R226+0x1800] ;  /* 0x00180000e234783b */ /* 0x000ea20000000200 */
[----:B------:R-:W-:Y:S01]  /*3400*/  SHF.R.S32.HI R3, RZ, 0x1f, R2 ;  /* 0x0000001fff037819 */ /* 0x000fe20000011402 */
[-C--:B-1----:R-:W-:Y:S02]  /*3410*/  HMMA.16816.F32.BF16 R104, R12, R20.reuse, RZ ;  /* 0x000000140c68723c */ /* 0x082fe400000418ff */
[----:B------:R-:W1:Y:S01]  /*3420*/  LDSM.16.M88.4 R24, [R223] ;  /* 0x00000000df18783b */ /* 0x000e620000000200 */
[----:B------:R-:W-:Y:S01]  /*3430*/  LEA.HI R2, R3, R2, RZ, 0x2 ;  /* 0x0000000203027211 */ /* 0x000fe200078f10ff */
[----:B------:R-:W-:Y:S02]  /*3440*/  IMAD.U32 R3, RZ, RZ, UR23 ;  /* 0x00000017ff037e24 */ /* 0x000fe4000f8e00ff */
[----:B------:R-:W0:Y:S01]  /*3450*/  LDGDEPBAR ;  /* 0x00000000000079af */ /* 0x000e220000000000 */
[----:B---3--:R-:W-:Y:S01]  /*3460*/  HMMA.16816.F32.BF16 R56, R8, R20, RZ ;  /* 0x000000140838723c */ /* 0x008fe200000418ff */
[----:B------:R-:W-:-:S05]  /*3470*/  SHF.R.S32.HI R2, RZ, 0x2, R2 ;  /* 0x00000002ff027819 */ /* 0x000fca0000011402 */
[-C--:B------:R-:W-:Y:S01]  /*3480*/  HMMA.16816.F32.BF16 R96, R8, R22.reuse, RZ ;  /* 0x000000160860723c */ /* 0x080fe200000418ff */
[----:B------:R-:W-:Y:S02]  /*3490*/  IMAD R5, R150, 0x10, R2 ;  /* 0x0000001096057824 */ /* 0x000fe400078e0202 */
[----:B------:R-:W-:Y:S02]  /*34a0*/  IMAD.U32 R2, RZ, RZ, UR16 ;  /* 0x00000010ff027e24 */ /* 0x000fe4000f8e00ff */
[----:B------:R-:W-:Y:S01]  /*34b0*/  VIADD R6, R5, UR22 ;  /* 0x0000001605067c36 */ /* 0x000fe20008000000 */
[----:B------:R-:W-:Y:S04]  /*34c0*/  HMMA.16816.F32.BF16 R92, R12, R22, RZ ;  /* 0x000000160c5c723c */ /* 0x000fe800000418ff */
[----:B------:R-:W-:Y:S01]  /*34d0*/  IADD3 R3, R3, -UR24, R6 ;  /* 0x8000001803037c10 */ /* 0x000fe2000fffe006 */
[----:B------:R-:W-:Y:S01]  /*34e0*/  STL [R1+0x54], R6 ;  /* 0x0000540601007387 */ /* 0x000fe20000100800 */
[C---:B-----5:R-:W-:Y:S06]  /*34f0*/  HMMA.16816.F32.BF16 R20, R8.reuse, R36, RZ ;  /* 0x000000240814723c */ /* 0x060fec00000418ff */
[C---:B----4-:R-:W-:Y:S06]  /*3500*/  HMMA.16816.F32.BF16 R60, R8.reuse, R32, RZ ;  /* 0x00000020083c723c */ /* 0x050fec00000418ff */
[C---:B--2---:R-:W-:Y:S06]  /*3510*/  HMMA.16816.F32.BF16 R76, R8.reuse, R28, RZ ;  /* 0x0000001c084c723c */ /* 0x044fec00000418ff */
[C---:B------:R-:W-:Y:S06]  /*3520*/  HMMA.16816.F32.BF16 R88, R8.reuse, R38, RZ ;  /* 0x000000260858723c */ /* 0x040fec00000418ff */
[C---:B------:R-:W-:Y:S06]  /*3530*/  HMMA.16816.F32.BF16 R80, R8.reuse, R34, RZ ;  /* 0x000000220850723c */ /* 0x040fec00000418ff */
[----:B------:R-:W-:Y:S06]  /*3540*/  HMMA.16816.F32.BF16 R72, R8, R30, RZ ;  /* 0x0000001e0848723c */ /* 0x000fec00000418ff */
[----:B------:R-:W-:Y:S06]  /*3550*/  HMMA.16816.F32.BF16 R112, R16, R40, R56 ;  /* 0x000000281070723c */ /* 0x000fec0000041838 */
[C---:B------:R-:W-:Y:S06]  /*3560*/  HMMA.16816.F32.BF16 R68, R12.reuse, R36, RZ ;  /* 0x000000240c44723c */ /* 0x040fec00000418ff */
[C---:B------:R-:W-:Y:S01]  /*3570*/  HMMA.16816.F32.BF16 R84, R12.reuse, R38, RZ ;  /* 0x000000260c54723c */ /* 0x040fe200000418ff */
[----:B------:R-:W-:Y:S05]  /*3580*/  LDSM.16.M88.4 R36, [R221+0x8000] ;  /* 0x00800000dd24783b */ /* 0x000fea0000000200 */
[C---:B------:R-:W-:Y:S06]  /*3590*/  HMMA.16816.F32.BF16 R64, R12.reuse, R32, RZ ;  /* 0x000000200c40723c */ /* 0x040fec00000418ff */
[C---:B------:R-:W-:Y:S01]  /*35a0*/  HMMA.16816.F32.BF16 R100, R12.reuse, R34, RZ ;  /* 0x000000220c64723c */ /* 0x040fe200000418ff */
[----:B------:R-:W-:Y:S05]  /*35b0*/  LDSM.16.M88.4 R32, [R221+0x8800] ;  /* 0x00880000dd20783b */ /* 0x000fea0000000200 */
[----:B------:R-:W-:Y:S06]  /*35c0*/  HMMA.16816.F32.BF16 R8, R12, R28, RZ ;  /* 0x0000001c0c08723c */ /* 0x000fec00000418ff */
[----:B------:R-:W-:Y:S01]  /*35d0*/  HMMA.16816.F32.BF16 R56, R16, R48, R20 ;  /* 0x000000301038723c */ /* 0x000fe20000041814 */
[----:B------:R-:W2:Y:S05]  /*35e0*/  LDSM.16.M88.4 R20, [R225+0x2000] ;  /* 0x00200000e114783b */ /* 0x000eaa0000000200 */
[----:B------:R-:W-:Y:S01]  /*35f0*/  HMMA.16816.F32.BF16 R108, R12, R30, RZ ;  /* 0x0000001e0c6c723c */ /* 0x000fe200000418ff */
[----:B------:R-:W3:Y:S04]  /*3600*/  LDSM.16.M88.4 R28, [R221+0x9000] ;  /* 0x00900000dd1c783b */ /* 0x000ee80000000200 */
[----:B------:R-:W-:Y:S01]  /*3610*/  LDSM.16.M88.4 R12, [R225] ;  /* 0x00000000e10c783b */ /* 0x000fe20000000200 */
[C---:B------:R-:W-:Y:S06]  /*3620*/  HMMA.16816.F32.BF16 R60, R16.reuse, R44, R60 ;  /* 0x0000002c103c723c */ /* 0x040fec000004183c */
[C---:B------:R-:W-:Y:S06]  /*3630*/  HMMA.16816.F32.BF16 R140, R16.reuse, R52, R76 ;  /* 0x00000034108c723c */ /* 0x040fec000004184c */
[C---:B------:R-:W-:Y:S06]  /*3640*/  HMMA.16816.F32.BF16 R96, R16.reuse, R42, R96 ;  /* 0x0000002a1060723c */ /* 0x040fec0000041860 */
[C---:B------:R-:W-:Y:S06]  /*3650*/  HMMA.16816.F32.BF16 R120, R16.reuse, R50, R88 ;  /* 0x000000321078723c */ /* 0x040fec0000041858 */
[C---:B------:R-:W-:Y:S06]  /*3660*/  HMMA.16816.F32.BF16 R136, R16.reuse, R46, R80 ;  /* 0x0000002e1088723c */ /* 0x040fec0000041850 */
[----:B------:R-:W-:Y:S01]  /*3670*/  HMMA.16816.F32.BF16 R116, R16, R54, R72 ;  /* 0x000000361074723c */ /* 0x000fe20000041848 */
[----:B------:R-:W4:Y:S05]  /*3680*/  LDSM.16.M88.4 R16, [R221+0x9800] ;  /* 0x00980000dd10783b */ /* 0x000f2a0000000200 */
[C---:B-1----:R-:W-:Y:S06]  /*3690*/  HMMA.16816.F32.BF16 R124, R24.reuse, R48, R68 ;  /* 0x00000030187c723c */ /* 0x042fec0000041844 */
[C---:B------:R-:W-:Y:S01]  /*36a0*/  HMMA.16816.F32.BF16 R132, R24.reuse, R52, R8 ;  /* 0x000000341884723c */ /* 0x040fe20000041808 */
[----:B------:R-:W-:Y:S05]  /*36b0*/  LDSM.16.M88.4 R8, [R224+0x2000] ;  /* 0x00200000e008783b */ /* 0x000fea0000000200 */
[C---:B------:R-:W-:Y:S01]  /*36c0*/  HMMA.16816.F32.BF16 R76, R24.reuse, R50, R84 ;  /* 0x00000032184c723c */ /* 0x040fe20000041854 */
[----:B------:R-:W1:Y:S05]  /*36d0*/  LDSM.16.M88.4 R48, [R220+0x800] ;  /* 0x00080000dc30783b */ /* 0x000e6a0000000200 */
[C---:B------:R-:W-:Y:S06]  /*36e0*/  HMMA.16816.F32.BF16 R88, R24.reuse, R40, R104 ;  /* 0x000000281858723c */ /* 0x040fec0000041868 */
[C---:B------:R-:W-:Y:S01]  /*36f0*/  HMMA.16816.F32.BF16 R72, R24.reuse, R42, R92 ;  /* 0x0000002a1848723c */ /* 0x040fe2000004185c */
[----:B------:R-:W5:Y:S05]  /*3700*/  LDSM.16.M88.4 R40, [R220] ;  /* 0x00000000dc28783b */ /* 0x000f6a0000000200 */
[C---:B------:R-:W-:Y:S06]  /*3710*/  HMMA.16816.F32.BF16 R128, R24.reuse, R44, R64 ;  /* 0x0000002c1880723c */ /* 0x040fec0000041840 */
[C---:B------:R-:W-:Y:S06]  /*3720*/  HMMA.16816.F32.BF16 R80, R24.reuse, R46, R100 ;  /* 0x0000002e1850723c */ /* 0x040fec0000041864 */
[----:B------:R-:W-:Y:S01]  /*3730*/  HMMA.16816.F32.BF16 R68, R24, R54, R108 ;  /* 0x000000361844723c */ /* 0x000fe2000004186c */
[----:B------:R-:W5:Y:S04]  /*3740*/  LDSM.16.M88.4 R52, [R220+0x1000] ;  /* 0x00100000dc34783b */ /* 0x000f680000000200 */
[----:B------:R-:W-:Y:S01]  /*3750*/  LDSM.16.M88.4 R24, [R224] ;  /* 0x00000000e018783b */ /* 0x000fe20000000200 */
[C---:B--2---:R-:W-:Y:S06]  /*3760*/  HMMA.16816.F32.BF16 R44, R20.reuse, R32, R56 ;  /* 0x00000020142c723c */ /* 0x044fec0000041838 */
[C---:B------:R-:W-:Y:S06]  /*3770*/  HMMA.16816.F32.BF16 R64, R20.reuse, R36, R112 ;  /* 0x000000241440723c */ /* 0x040fec0000041870 */
[C---:B---3--:R-:W-:Y:S01]  /*3780*/  HMMA.16816.F32.BF16 R112, R20.reuse, R28, R60 ;  /* 0x0000001c1470723c */ /* 0x048fe2000004183c */
[----:B------:R-:W2:Y:S05]  /*3790*/  LDSM.16.M88.4 R60, [R220+0x1800] ;  /* 0x00180000dc3c783b */ /* 0x000eaa0000000200 */
[C---:B------:R-:W-:Y:S06]  /*37a0*/  HMMA.16816.F32.BF16 R56, R20.reuse, R38, R96 ;  /* 0x000000261438723c */ /* 0x040fec0000041860 */
[C---:B------:R-:W-:Y:S06]  /*37b0*/  HMMA.16816.F32.BF16 R92, R20.reuse, R34, R120 ;  /* 0x00000022145c723c */ /* 0x040fec0000041878 */
[C---:B----4-:R-:W-:Y:S06]  /*37c0*/  HMMA.16816.F32.BF16 R104, R20.reuse, R16, R140 ;  /* 0x000000101468723c */ /* 0x050fec000004188c */
[C---:B------:R-:W-:Y:S06]  /*37d0*/  HMMA.16816.F32.BF16 R108, R20.reuse, R30, R136 ;  /* 0x0000001e146c723c */ /* 0x040fec0000041888 */
[----:B------:R-:W-:Y:S06]  /*37e0*/  HMMA.16816.F32.BF16 R84, R20, R18, R116 ;  /* 0x000000121454723c */ /* 0x000fec0000041874 */
[C---:B------:R-:W-:Y:S06]  /*37f0*/  HMMA.16816.F32.BF16 R100, R12.reuse, R36, R88 ;  /* 0x000000240c64723c */ /* 0x040fec0000041858 */
        /* <DEDUP_REMOVED lines=10> */
[----:B------:R-:W-:Y:S04]  /*38a0*/  LDSM.16.M88.4 R16, [R222+0x6000] ;  /* 0x00600000de10783b */ /* 0x000fe80000000200 */
[----:B------:R-:W-:Y:S01]  /*38b0*/  LDSM.16.M88.4 R12, [R222+0x4000] ;  /* 0x00400000de0c783b */ /* 0x000fe20000000200 */
[C---:B-1----:R-:W-:Y:S03]  /*38c0*/  HMMA.16816.F32.BF16 R144, R8.reuse, R48, R44 ;  /* 0x000000300890723c */ /* 0x042fe6000004182c */
[----:B------:R-:W1:Y:S03]  /*38d0*/  LDSM.16.M88.4 R44, [R159+0xa000] ;  /* 0x00a000009f2c783b */ /* 0x000e660000000200 */
[C---:B-----5:R-:W-:Y:S06]  /*38e0*/  HMMA.16816.F32.BF16 R64, R8.reuse, R40, R64 ;  /* 0x000000280840723c */ /* 0x060fec0000041840 */
[C---:B------:R-:W-:Y:S06]  /*38f0*/  HMMA.16816.F32.BF16 R56, R8.reuse, R42, R56 ;  /* 0x0000002a0838723c */ /* 0x040fec0000041838 */
[C---:B------:R-:W-:Y:S06]  /*3900*/  HMMA.16816.F32.BF16 R140, R8.reuse, R50, R92 ;  /* 0x00000032088c723c */ /* 0x040fec000004185c */
[C---:B------:R-:W-:Y:S06]  /*3910*/  HMMA.16816.F32.BF16 R136, R8.reuse, R52, R112 ;  /* 0x000000340888723c */ /* 0x040fec0000041870 */
[C---:B------:R-:W-:Y:S06]  /*3920*/  HMMA.16816.F32.BF16 R132, R8.reuse, R54, R108 ;  /* 0x000000360884723c */ /* 0x040fec000004186c */
[----:B--2---:R-:W-:Y:S06]  /*3930*/  HMMA.16816.F32.BF16 R92, R8, R60, R104 ;  /* 0x0000003c085c723c */ /* 0x004fec0000041868 */
[C---:B------:R-:W-:Y:S01]  /*3940*/  HMMA.16816.F32.BF16 R120, R24.reuse, R42, R20 ;  /* 0x0000002a1878723c */ /* 0x040fe20000041814 */
[----:B------:R-:W-:Y:S05]  /*3950*/  LDSM.16.M88.4 R20, [R223+0x4000] ;  /* 0x00400000df14783b */ /* 0x000fea0000000200 */
[C---:B------:R-:W-:Y:S06]  /*3960*/  HMMA.16816.F32.BF16 R116, R24.reuse, R48, R96 ;  /* 0x000000301874723c */ /* 0x040fec0000041860 */
[C---:B------:R-:W-:Y:S01]  /*3970*/  HMMA.16816.F32.BF16 R112, R24.reuse, R50, R88 ;  /* 0x000000321870723c */ /* 0x040fe20000041858 */
[----:B------:R-:W-:Y:S05]  /*3980*/  LDSM.16.M88.4 R48, [R226+0x2800] ;  /* 0x00280000e230783b */ /* 0x000fea0000000200 */
[C---:B------:R-:W-:Y:S06]  /*3990*/  HMMA.16816.F32.BF16 R108, R24.reuse, R52, R76 ;  /* 0x00000034186c723c */ /* 0x040fec000004184c */
[----:B------:R-:W-:Y:S01]  /*39a0*/  HMMA.16816.F32.BF16 R104, R24, R54, R72 ;  /* 0x000000361868723c */ /* 0x000fe20000041848 */
[----:B------:R-:W-:Y:S05]  /*39b0*/  LDSM.16.M88.4 R52, [R226+0x3800] ;  /* 0x00380000e234783b */ /* 0x000fea0000000200 */
[----:B------:R-:W-:Y:S01]  /*39c0*/  HMMA.16816.F32.BF16 R128, R8, R62, R84 ;  /* 0x0000003e0880723c */ /* 0x000fe20000041854 */
[----:B------:R-:W-:Y:S05]  /*39d0*/  LDSM.16.M88.4 R8, [R223+0x6000] ;  /* 0x00600000df08783b */ /* 0x000fea0000000200 */
[C---:B------:R-:W-:Y:S01]  /*39e0*/  HMMA.16816.F32.BF16 R124, R24.reuse, R40, R100 ;  /* 0x00000028187c723c */ /* 0x040fe20000041864 */
[----:B------:R-:W2:Y:S05]  /*39f0*/  LDSM.16.M88.4 R40, [R226+0x2000] ;  /* 0x00200000e228783b */ /* 0x000eaa0000000200 */
[C---:B------:R-:W-:Y:S06]  /*3a00*/  HMMA.16816.F32.BF16 R88, R24.reuse, R60, R80 ;  /* 0x0000003c1858723c */ /* 0x040fec0000041850 */
[----:B------:R-:W-:Y:S01]  /*3a10*/  HMMA.16816.F32.BF16 R72, R24, R62, R68 ;  /* 0x0000003e1848723c */ /* 0x000fe20000041844 */
[----:B------:R-:W3:Y:S05]  /*3a20*/  LDSM.16.M88.4 R24, [R226+0x3000] ;  /* 0x00300000e218783b */ /* 0x000eea0000000200 */
[C---:B-1----:R-:W-:Y:S06]  /*3a30*/  HMMA.16816.F32.BF16 R68, R16.reuse, R44, R64 ;  /* 0x0000002c1044723c */ /* 0x042fec0000041840 */
[C---:B------:R-:W-:Y:S06]  /*3a40*/  HMMA.16816.F32.BF16 R64, R16.reuse, R46, R56 ;  /* 0x0000002e1040723c */ /* 0x040fec0000041838 */
[C---:B------:R-:W-:Y:S06]  /*3a50*/  HMMA.16816.F32.BF16 R56, R16.reuse, R36, R144 ;  /* 0x000000241038723c */ /* 0x040fec0000041890 */
[----:B------:R-:W-:Y:S06]  /*3a60*/  HMMA.16816.F32.BF16 R84, R16, R38, R140 ;  /* 0x000000261054723c */ /* 0x000fec000004188c */
[C---:B------:R-:W-:Y:S06]  /*3a70*/  HMMA.16816.F32.BF16 R60, R12.reuse, R46, R120 ;  /* 0x0000002e0c3c723c */ /* 0x040fec0000041878 */
[C---:B------:R-:W-:Y:S06]  /*3a80*/  HMMA.16816.F32.BF16 R116, R12.reuse, R36, R116 ;  /* 0x000000240c74723c */ /* 0x040fec0000041874 */
[----:B------:R-:W-:Y:S06]  /*3a90*/  HMMA.16816.F32.BF16 R112, R12, R38, R112 ;  /* 0x000000260c70723c */ /* 0x000fec0000041870 */
[C---:B------:R-:W-:Y:S06]  /*3aa0*/  HMMA.16816.F32.BF16 R100, R16.reuse, R32, R136 ;  /* 0x000000201064723c */ /* 0x040fec0000041888 */
[----:B------:R-:W-:Y:S06]  /*3ab0*/  HMMA.16816.F32.BF16 R96, R16, R34, R132 ;  /* 0x000000221060723c */ /* 0x000fec0000041884 */
[C---:B------:R-:W-:Y:S06]  /*3ac0*/  HMMA.16816.F32.BF16 R108, R12.reuse, R32, R108 ;  /* 0x000000200c6c723c */ /* 0x040fec000004186c */
[C---:B------:R-:W-:Y:S01]  /*3ad0*/  HMMA.16816.F32.BF16 R104, R12.reuse, R34, R104 ;  /* 0x000000220c68723c */ /* 0x040fe20000041868 */
[----:B------:R-:W-:Y:S05]  /*3ae0*/  LDSM.16.M88.4 R32, [R221+0xa800] ;  /* 0x00a80000dd20783b */ /* 0x000fea0000000200 */
[----:B------:R-:W-:Y:S01]  /*3af0*/  HMMA.16816.F32.BF16 R76, R12, R44, R124 ;  /* 0x0000002c0c4c723c */ /* 0x000fe2000004187c */
[----:B------:R-:W-:Y:S05]  /*3b00*/  LDSM.16.M88.4 R44, [R221+0xa000] ;  /* 0x00a00000dd2c783b */ /* 0x000fea0000000200 */
[C---:B------:R-:W-:Y:S06]  /*3b10*/  HMMA.16816.F32.BF16 R92, R16.reuse, R28, R92 ;  /* 0x0000001c105c723c */ /* 0x040fec000004185c */
[----:B------:R-:W-:Y:S01]  /*3b20*/  HMMA.16816.F32.BF16 R80, R16, R30, R128 ;  /* 0x0000001e1050723c */ /* 0x000fe20000041880 */
[----:B------:R-:W1:Y:S05]  /*3b30*/  LDSM.16.M88.4 R16, [R225+0x4000] ;  /* 0x00400000e110783b */ /* 0x000e6a0000000200 */
[C---:B------:R-:W-:Y:S06]  /*3b40*/  HMMA.16816.F32.BF16 R88, R12.reuse, R28, R88 ;  /* 0x0000001c0c58723c */ /* 0x040fec0000041858 */
[----:B------:R-:W-:Y:S01]  /*3b50*/  HMMA.16816.F32.BF16 R36, R12, R30, R72 ;  /* 0x0000001e0c24723c */ /* 0x000fe20000041848 */
[----:B------:R-:W4:Y:S04]  /*3b60*/  LDSM.16.M88.4 R28, [R221+0xb000] ;  /* 0x00b00000dd1c783b */ /* 0x000f280000000200 */
[----:B------:R-:W-:Y:S01]  /*3b70*/  LDSM.16.M88.4 R12, [R225+0x6000] ;  /* 0x00600000e10c783b */ /* 0x000fe20000000200 */
[C---:B--2---:R-:W-:Y:S06]  /*3b80*/  HMMA.16816.F32.BF16 R144, R8.reuse, R40, R68 ;  /* 0x000000280890723c */ /* 0x044fec0000041844 */
[C---:B------:R-:W-:Y:S06]  /*3b90*/  HMMA.16816.F32.BF16 R140, R8.reuse, R42, R64 ;  /* 0x0000002a088c723c */ /* 0x040fec0000041840 */
[C---:B------:R-:W-:Y:S06]  /*3ba0*/  HMMA.16816.F32.BF16 R136, R8.reuse, R48, R56 ;  /* 0x000000300888723c */ /* 0x040fec0000041838 */
[----:B------:R-:W-:Y:S06]  /*3bb0*/  HMMA.16816.F32.BF16 R132, R8, R50, R84 ;  /* 0x000000320884723c */ /* 0x000fec0000041854 */
[C---:B------:R-:W-:Y:S06]  /*3bc0*/  HMMA.16816.F32.BF16 R72, R20.reuse, R42, R60 ;  /* 0x0000002a1448723c */ /* 0x040fec000004183c */
[C---:B------:R-:W-:Y:S06]  /*3bd0*/  HMMA.16816.F32.BF16 R68, R20.reuse, R48, R116 ;  /* 0x000000301444723c */ /* 0x040fec0000041874 */
[----:B------:R-:W-:Y:S06]  /*3be0*/  HMMA.16816.F32.BF16 R64, R20, R50, R112 ;  /* 0x000000321440723c */ /* 0x000fec0000041870 */
[C---:B---3--:R-:W-:Y:S06]  /*3bf0*/  HMMA.16816.F32.BF16 R128, R8.reuse, R24, R100 ;  /* 0x000000180880723c */ /* 0x048fec0000041864 */
[----:B------:R-:W-:Y:S01]  /*3c00*/  HMMA.16816.F32.BF16 R124, R8, R26, R96 ;  /* 0x0000001a087c723c */ /* 0x000fe20000041860 */
[----:B------:R-:W-:Y:S05]  /*3c10*/  LDSM.16.M88.4 R96, [R220+0x3800] ;  /* 0x00380000dc60783b */ /* 0x000fea0000000200 */
[C---:B------:R-:W-:Y:S06]  /*3c20*/  HMMA.16816.F32.BF16 R48, R20.reuse, R24, R108 ;  /* 0x000000181430723c */ /* 0x040fec000004186c */
[C---:B------:R-:W-:Y:S01]  /*3c30*/  HMMA.16816.F32.BF16 R60, R20.reuse, R26, R104 ;  /* 0x0000001a143c723c */ /* 0x040fe20000041868 */
[----:B------:R-:W2:Y:S05]  /*3c40*/  LDSM.16.M88.4 R24, [R221+0xb800] ;  /* 0x00b80000dd18783b */ /* 0x000eaa0000000200 */
[----:B------:R-:W-:Y:S01]  /*3c50*/  HMMA.16816.F32.BF16 R76, R20, R40, R76 ;  /* 0x00000028144c723c */ /* 0x000fe2000004184c */
[----:B------:R-:W-:Y:S05]  /*3c60*/  LDSM.16.M88.4 R40, [R220+0x3000] ;  /* 0x00300000dc28783b */ /* 0x000fea0000000200 */
[C---:B------:R-:W-:Y:S06]  /*3c70*/  HMMA.16816.F32.BF16 R120, R8.reuse, R52, R92 ;  /* 0x000000340878723c */ /* 0x040fec000004185c */
[----:B------:R-:W-:Y:S01]  /*3c80*/  HMMA.16816.F32.BF16 R100, R8, R54, R80 ;  /* 0x000000360864723c */ /* 0x000fe20000041850 */
[----:B------:R-:W-:Y:S05]  /*3c90*/  LDSM.16.M88.4 R8, [R224+0x4000] ;  /* 0x00400000e008783b */ /* 0x000fea0000000200 */
[C---:B------:R-:W-:Y:S06]  /*3ca0*/  HMMA.16816.F32.BF16 R56, R20.reuse, R52, R88 ;  /* 0x000000341438723c */ /* 0x040fec0000041858 */
[----:B------:R-:W-:Y:S01]  /*3cb0*/  HMMA.16816.F32.BF16 R52, R20, R54, R36 ;  /* 0x000000361434723c */ /* 0x000fe20000041824 */
[----:B------:R-:W3:Y:S04]  /*3cc0*/  LDSM.16.M88.4 R20, [R220+0x2000] ;  /* 0x00200000dc14783b */ /* 0x000ee80000000200 */
[----:B------:R-:W-:Y:S01]  /*3cd0*/  LDSM.16.M88.4 R36, [R220+0x2800] ;  /* 0x00280000dc24783b */ /* 0x000fe20000000200 */
[C---:B-1----:R-:W-:Y:S06]  /*3ce0*/  HMMA.16816.F32.BF16 R92, R16.reuse, R44, R76 ;  /* 0x0000002c105c723c */ /* 0x042fec000004184c */
[----:B----4-:R-:W-:Y:S01]  /*3cf0*/  HMMA.16816.F32.BF16 R76, R16, R28, R48 ;  /* 0x0000001c104c723c */ /* 0x010fe20000041830 */
[----:B------:R-:W1:Y:S01]  /*3d00*/  LDSM.16.M88.4 R48, [R224+0x6000] ;  /* 0x00600000e030783b */ /* 0x000e620000000200 */
[----:B------:R-:W-:-:S04]  /*3d10*/  DEPBAR.LE SB0, 0x0 ;  /* 0x000080000000791a */ /* 0x000fc80000000000 */
[C---:B------:R-:W-:Y:S06]  /*3d20*/  HMMA.16816.F32.BF16 R84, R16.reuse, R32, R68 ;  /* 0x000000201054723c */ /* 0x040fec0000041844 */
[C---:B------:R-:W-:Y:S06]  /*3d30*/  HMMA.16816.F32.BF16 R88, R16.reuse, R46, R72 ;  /* 0x0000002e1058723c */ /* 0x040fec0000041848 */
[C---:B--2---:R-:W-:Y:S06]  /*3d40*/  HMMA.16816.F32.BF16 R68, R16.reuse, R24, R56 ;  /* 0x000000181044723c */ /* 0x044fec0000041838 */
        /* <DEDUP_REMOVED lines=11> */
[----:B---3--:R-:W-:Y:S01]  /*3e00*/  HMMA.16816.F32.BF16 R92, R8, R20, R92 ;  /* 0x00000014085c723c */ /* 0x008fe2000004185c */
[----:B------:R-:W-:-:S05]  /*3e10*/  IMAD.SHL.U32 R15, R153, 0x2, RZ ;  /* 0x00000002990f7824 */ /* 0x000fca00078e00ff */
[----:B------:R-:W-:Y:S01]  /*3e20*/  LOP3.LUT R15, R15, 0x6, RZ, 0xc0, !PT ;  /* 0x000000060f0f7812 */ /* 0x000fe200078ec0ff */
[----:B------:R-:W-:Y:S04]  /*3e30*/  HMMA.16816.F32.BF16 R128, R8, R96, R68 ;  /* 0x000000600880723c */ /* 0x000fe80000041844 */
[----:B------:R-:W-:Y:S02]  /*3e40*/  IMAD R15, R2, 0x40, R15 ;  /* 0x00000040020f7824 */ /* 0x000fe400078e020f */
[----:B-1----:R-:W-:Y:S02]  /*3e50*/  HMMA.16816.F32.BF16 R68, R48, R36, R16 ;  /* 0x000000243044723c */ /* 0x002fe40000041810 */
[C---:B------:R-:W-:Y:S01]  /*3e60*/  VIADD R14, R15.reuse, 0x1 ;  /* 0x000000010f0e7836 */ /* 0x040fe20000000000 */
[----:B------:R-:W-:Y:S01]  /*3e70*/  ISETP.GE.AND P2, PT, R15, UR23, PT ;  /* 0x000000170f007c0c */ /* 0x000fe2000bf46270 */
[----:B------:R-:W-:-:S02]  /*3e80*/  IMAD.IADD R2, R3, 0x1, -R15 ;  /* 0x0000000103027824 */ /* 0x000fc400078e0a0f */
[----:B------:R-:W-:Y:S01]  /*3e90*/  IMAD.IADD R6, R3, 0x1, -R14 ;  /* 0x0000000103067824 */ /* 0x000fe200078e0a0e */
[C---:B------:R-:W-:Y:S01]  /*3ea0*/  HMMA.16816.F32.BF16 R84, R8.reuse, R36, R84 ;  /* 0x000000240854723c */ /* 0x040fe20000041854 */
[C---:B------:R-:W-:Y:S01]  /*3eb0*/  VIADD R16, R15.reuse, 0x8 ;  /* 0x000000080f107836 */ /* 0x040fe20000000000 */
[----:B------:R-:W-:Y:S01]  /*3ec0*/  IABS R5, R2 ;  /* 0x0000000200057213 */ /* 0x000fe20000000000 */
[C---:B------:R-:W-:Y:S01]  /*3ed0*/  VIADD R17, R15.reuse, 0x9 ;  /* 0x000000090f117836 */ /* 0x040fe20000000000 */
[----:B------:R-:W-:Y:S01]  /*3ee0*/  IABS R2, R6 ;  /* 0x0000000600027213 */ /* 0x000fe20000000000 */
[C---:B------:R-:W-:Y:S01]  /*3ef0*/  VIADD R18, R15.reuse, 0x10 ;  /* 0x000000100f127836 */ /* 0x040fe20000000000 */
[----:B------:R-:W-:Y:S01]  /*3f00*/  I2FP.F32.S32 R6, R5 ;  /* 0x0000000500067245 */ /* 0x000fe20000201400 */
[----:B------:R-:W-:Y:S01]  /*3f10*/  HMMA.16816.F32.BF16 R124, R8, R98, R56 ;  /* 0x00000062087c723c */ /* 0x000fe20000041838 */
[----:B------:R-:W-:Y:S01]  /*3f20*/  I2FP.F32.S32 R5, R2 ;  /* 0x0000000200057245 */ /* 0x000fe20000201400 */
[----:B------:R-:W-:Y:S01]  /*3f30*/  VIADD R19, R15, 0x11 ;  /* 0x000000110f137836 */ /* 0x000fe20000000000 */
[----:B------:R-:W-:-:S02]  /*3f40*/  ISETP.GE.AND P1, PT, R14, UR23, PT ;  /* 0x000000170e007c0c */ /* 0x000fc4000bf26270 */
[----:B------:R-:W-:Y:S01]  /*3f50*/  ISETP.GE.AND P5, PT, R18, UR23, PT ;  /* 0x0000001712007c0c */ /* 0x000fe2000bfa6270 */
[-C--:B------:R-:W-:Y:S01]  /*3f60*/  HMMA.16816.F32.BF16 R56, R48, R22.reuse, R44 ;  /* 0x000000163038723c */ /* 0x080fe2000004182c */
[----:B------:R-:W-:Y:S02]  /*3f70*/  ISETP.GE.AND P4, PT, R19, UR23, PT ;  /* 0x0000001713007c0c */ /* 0x000fe4000bf86270 */
[----:B------:R-:W-:Y:S02]  /*3f80*/  ISETP.GE.AND P0, PT, R16, UR23, PT ;  /* 0x0000001710007c0c */ /* 0x000fe4000bf06270 */
[----:B------:R-:W-:Y:S01]  /*3f90*/  ISETP.GE.AND P6, PT, R17, UR23, PT ;  /* 0x0000001711007c0c */ /* 0x000fe2000bfc6270 */
[C---:B------:R-:W-:Y:S01]  /*3fa0*/  HMMA.16816.F32.BF16 R88, R8.reuse, R22, R88 ;  /* 0x000000160858723c */ /* 0x040fe20000041858 */
[----:B------:R-:W-:Y:S01]  /*3fb0*/  FFMA.FTZ R46, R6, -UR5, R92 ;  /* 0x80000005062e7c23 */ /* 0x000fe2000801005c */
[----:B------:R-:W-:Y:S01]  /*3fc0*/  FFMA.FTZ R45, R5, -UR5, R93 ;  /* 0x80000005052d7c23 */ /* 0x000fe2000801005d */
[----:B------:R-:W-:Y:S01]  /*3fd0*/  IMAD.IADD R6, R3, 0x1, -R16 ;  /* 0x0000000103067824 */ /* 0x000fe200078e0a10 */
[----:B------:R-:W-:Y:S01]  /*3fe0*/  LOP3.LUT R2, R149, R148, RZ, 0xfc, !PT ;  /* 0x0000009495027212 */ /* 0x000fe200078efcff */
[----:B------:R-:W-:Y:S01]  /*3ff0*/  IMAD.IADD R5, R3, 0x1, -R17 ;  /* 0x0000000103057824 */ /* 0x000fe200078e0a11 */
[----:B------:R-:W-:Y:S01]  /*4000*/  HMMA.16816.F32.BF16 R80, R8, R38, R80 ;  /* 0x000000260850723c */ /* 0x000fe20000041850 */
[----:B------:R-:W-:Y:S01]  /*4010*/  VIADD R22, R15, 0x20 ;  /* 0x000000200f167836 */ /* 0x000fe20000000000 */
[----:B------:R-:W-:-:S02]  /*4020*/  FSEL R168, R45, -INF , !P1 ;  /* 0xff8000002da87808 */ /* 0x000fc40004800000 */
[----:B------:R-:W-:Y:S02]  /*4030*/  IABS R7, R5 ;  /* 0x0000000500077213 */ /* 0x000fe40000000000 */
[----:B------:R-:W-:Y:S01]  /*4040*/  HMMA.16816.F32.BF16 R104, R8, R40, R76 ;  /* 0x000000280868723c */ /* 0x000fe2000004184c */
[----:B------:R-:W-:-:S05]  /*4050*/  FSEL R166, R46, -INF , !P2 ;  /* 0xff8000002ea67808 */ /* 0x000fca0005000000 */
[----:B------:R-:W-:Y:S06]  /*4060*/  HMMA.16816.F32.BF16 R120, R8, R42, R72 ;  /* 0x0000002a0878723c */ /* 0x000fec0000041848 */
[----:B------:R-:W-:Y:S01]  /*4070*/  HMMA.16816.F32.BF16 R52, R48, R20, R52 ;  /* 0x000000143034723c */ /* 0x000fe20000041834 */
[C---:B------:R-:W-:Y:S01]  /*4080*/  IMAD.IADD R8, R3.reuse, 0x1, -R18 ;  /* 0x0000000103087824 */ /* 0x040fe200078e0a12 */
[----:B------:R-:W-:Y:S01]  /*4090*/  IABS R10, R6 ;  /* 0x00000006000a7213 */ /* 0x000fe20000000000 */
[----:B------:R-:W-:-:S03]  /*40a0*/  IMAD.IADD R9, R3, 0x1, -R19 ;  /* 0x0000000103097824 */ /* 0x000fc600078e0a13 */
[----:B------:R-:W-:Y:S01]  /*40b0*/  IABS R6, R8 ;  /* 0x0000000800067213 */ /* 0x000fe20000000000 */
[----:B------:R-:W-:Y:S01]  /*40c0*/  VIADD R20, R15, 0x18 ;  /* 0x000000180f147836 */ /* 0x000fe20000000000 */
[----:B------:R-:W-:Y:S01]  /*40d0*/  IABS R5, R9 ;  /* 0x0000000900057213 */ /* 0x000fe20000000000 */
[----:B------:R-:W-:Y:S01]  /*40e0*/  IMAD.MOV.U32 R9, RZ, RZ, R7 ;  /* 0x000000ffff097224 */ /* 0x000fe200078e0007 */
[C---:B------:R-:W-:Y:S01]  /*40f0*/  HMMA.16816.F32.BF16 R112, R48.reuse, R96, R64 ;  /* 0x000000603070723c */ /* 0x040fe20000041840 */
[----:B------:R-:W-:Y:S01]  /*4100*/  IMAD.IADD R11, R3, 0x1, -R20 ;  /* 0x00000001030b7824 */ /* 0x000fe200078e0a14 */
[----:B------:R-:W-:Y:S01]  /*4110*/  I2FP.F32.S32 R10, R10 ;  /* 0x0000000a000a7245 */ /* 0x000fe20000201400 */
[----:B------:R-:W-:Y:S01]  /*4120*/  IMAD.MOV.U32 R7, RZ, RZ, R6 ;  /* 0x000000ffff077224 */ /* 0x000fe200078e0006 */
[----:B------:R-:W-:Y:S01]  /*4130*/  I2FP.F32.S32 R9, R9 ;  /* 0x0000000900097245 */ /* 0x000fe20000201400 */
[----:B------:R-:W-:Y:S01]  /*4140*/  IMAD.MOV.U32 R6, RZ, RZ, R5 ;  /* 0x000000ffff067224 */ /* 0x000fe200078e0005 */
[----:B------:R-:W-:Y:S01]  /*4150*/  IABS R8, R11 ;  /* 0x0000000b00087213 */ /* 0x000fe20000000000 */
[----:B------:R-:W-:Y:S01]  /*4160*/  VIADD R21, R15, 0x19 ;  /* 0x000000190f157836 */ /* 0x000fe20000000000 */
[----:B------:R-:W-:Y:S01]  /*4170*/  I2FP.F32.S32 R7, R7 ;  /* 0x0000000700077245 */ /* 0x000fe20000201400 */
[----:B------:R-:W-:Y:S01]  /*4180*/  FFMA.FTZ R47, R10, -UR5, R88 ;  /* 0x800000050a2f7c23 */ /* 0x000fe20008010058 */
[----:B------:R-:W-:Y:S01]  /*4190*/  I2FP.F32.S32 R6, R6 ;  /* 0x0000000600067245 */ /* 0x000fe20000201400 */
[----:B------:R-:W-:Y:S01]  /*41a0*/  IMAD.MOV.U32 R5, RZ, RZ, R8 ;  /* 0x000000ffff057224 */ /* 0x000fe200078e0008 */
[----:B------:R-:W-:Y:S01]  /*41b0*/  HMMA.16816.F32.BF16 R100, R48, R40, R60 ;  /* 0x000000283064723c */ /* 0x000fe2000004183c */
[----:B------:R-:W-:Y:S01]  /*41c0*/  FFMA.FTZ R65, R7, -UR5, R84 ;  /* 0x8000000507417c23 */ /* 0x000fe20008010054 */
[----:B------:R-:W-:-:S02]  /*41d0*/  VIADD R7, R3, 0x8 ;  /* 0x0000000803077836 */ /* 0x000fc40000000000 */
[----:B------:R-:W-:Y:S01]  /*41e0*/  FFMA.FTZ R66, R6, -UR5, R85 ;  /* 0x8000000506427c23 */ /* 0x000fe20008010055 */
[----:B------:R-:W-:Y:S01]  /*41f0*/  I2FP.F32.S32 R5, R5 ;  /* 0x0000000500057245 */ /* 0x000fe20000201400 */
[C---:B------:R-:W-:Y:S01]  /*4200*/  VIADD R6, R3.reuse, 0x40 ;  /* 0x0000004003067836 */ /* 0x040fe20000000000 */
[C---:B------:R-:W-:Y:S01]  /*4210*/  HMMA.16816.F32.BF16 R108, R48.reuse, R42, R28 ;  /* 0x0000002a306c723c */ /* 0x040fe2000004181c */
[----:B------:R-:W-:Y:S02]  /*4220*/  IMAD.IADD R8, R3, 0x1, -R21 ;  /* 0x0000000103087824 */ /* 0x000fe400078e0a15 */
[----:B------:R-:W-:Y:S01]  /*4230*/  FFMA.FTZ R61, R9, -UR5, R89 ;  /* 0x80000005093d7c23 */ /* 0x000fe20008010059 */
[----:B------:R-:W-:Y:S01]  /*4240*/  FFMA.FTZ R76, R5, -UR5, R80 ;  /* 0x80000005054c7c23 */ /* 0x000fe20008010050 */
[--C-:B------:R-:W-:Y:S01]  /*4250*/  IMAD.IADD R5, R7, 0x1, -R15.reuse ;  /* 0x0000000107057824 */ /* 0x100fe200078e0a0f */
[----:B------:R-:W-:Y:S01]  /*4260*/  ISETP.GE.AND P3, PT, R20, UR23, PT ;  /* 0x0000001714007c0c */ /* 0x000fe2000bf66270 */
[----:B------:R-:W-:Y:S01]  /*4270*/  IMAD.IADD R11, R6, 0x1, -R15 ;  /* 0x00000001060b7824 */ /* 0x000fe200078e0a0f */
[----:B------:R-:W-:Y:S01]  /*4280*/  IABS R10, R8 ;  /* 0x00000008000a7213 */ /* 0x000fe20000000000 */
[----:B------:R-:W-:Y:S01]  /*4290*/  IMAD.IADD R9, R3, 0x1, -R22 ;  /* 0x0000000103097824 */ /* 0x000fe200078e0a16 */
[----:B------:R-:W-:Y:S01]  /*42a0*/  IABS R8, R5 ;  /* 0x0000000500087213 */ /* 0x000fe20000000000 */
[----:B------:R-:W-:Y:S01]  /*42b0*/  HMMA.16816.F32.BF16 R72, R48, R38, R32 ;  /* 0x000000263048723c */ /* 0x000fe20000041820 */
[----:B------:R-:W-:-:S02]  /*42c0*/  IABS R5, R11 ;  /* 0x0000000b00057213 */ /* 0x000fc40000000000 */
[----:B------:R-:W-:Y:S01]  /*42d0*/  IABS R9, R9 ;  /* 0x0000000900097213 */ /* 0x000fe20000000000 */
[----:B------:R-:W-:Y:S01]  /*42e0*/  IMAD.MOV.U32 R13, RZ, RZ, R8 ;  /* 0x000000ffff0d7224 */ /* 0x000fe200078e0008 */
[----:B------:R-:W-:Y:S01]  /*42f0*/  I2FP.F32.S32 R12, R10 ;  /* 0x0000000a000c7245 */ /* 0x000fe20000201400 */
[----:B------:R-:W-:Y:S01]  /*4300*/  IMAD.MOV.U32 R8, RZ, RZ, R5 ;  /* 0x000000ffff087224 */ /* 0x000fe200078e0005 */
[----:B------:R-:W-:Y:S01]  /*4310*/  I2FP.F32.S32 R11, R9 ;  /* 0x00000009000b7245 */ /* 0x000fe20000201400 */
[----:B------:R-:W-:Y:S01]  /*4320*/  VIADD R5, R3, 0x48 ;  /* 0x0000004803057836 */ /* 0x000fe20000000000 */
[----:B------:R-:W-:Y:S01]  /*4330*/  I2FP.F32.S32 R10, R13 ;  /* 0x0000000d000a7245 */ /* 0x000fe20000201400 */
[----:B------:R-:W-:Y:S01]  /*4340*/  FFMA.FTZ R64, R12, -UR5, R81 ;  /* 0x800000050c407c23 */ /* 0x000fe20008010051 */
[----:B------:R-:W-:Y:S01]  /*4350*/  I2FP.F32.S32 R9, R8 ;  /* 0x0000000800097245 */ /* 0x000fe20000201400 */
[----:B------:R-:W-:Y:S02]  /*4360*/  IMAD.IADD R8, R5, 0x1, -R15 ;  /* 0x0000000105087824 */ /* 0x000fe400078e0a0f */
[----:B------:R-:W-:Y:S01]  /*4370*/  FFMA.FTZ R67, R11, -UR5, R104 ;  /* 0x800000050b437c23 */ /* 0x000fe20008010068 */
[----:B------:R-:W-:Y:S01]  /*4380*/  FFMA.FTZ R43, R10, -UR5, R94 ;  /* 0x800000050a2b7c23 */ /* 0x000fe2000801005e */
[----:B------:R-:W-:-:S02]  /*4390*/  IMAD.IADD R10, R6, 0x1, -R14 ;  /* 0x00000001060a7824 */ /* 0x000fc400078e0a0e */
[----:B------:R-:W-:Y:S01]  /*43a0*/  FFMA.FTZ R41, R9, -UR5, R52 ;  /* 0x8000000509297c23 */ /* 0x000fe20008010034 */
[----:B------:R-:W-:Y:S01]  /*43b0*/  IABS R8, R8 ;  /* 0x0000000800087213 */ /* 0x000fe20000000000 */
[--C-:B------:R-:W-:Y:S01]  /*43c0*/  IMAD.IADD R9, R7, 0x1, -R14.reuse ;  /* 0x0000000107097824 */ /* 0x100fe200078e0a0e */
[----:B------:R-:W-:Y:S01]  /*43d0*/  FSEL R172, R43, -INF , !P2 ;  /* 0xff8000002bac7808 */ /* 0x000fe20005000000 */
[----:B------:R-:W-:Y:S01]  /*43e0*/  IMAD.IADD R11, R5, 0x1, -R14 ;  /* 0x00000001050b7824 */ /* 0x000fe200078e0a0e */
[----:B------:R-:W-:Y:S01]  /*43f0*/  FSEL R144, R66, -INF , !P4 ;  /* 0xff80000042907808 */ /* 0x000fe20006000000 */
[----:B------:R-:W-:Y:S01]  /*4400*/  IMAD.IADD R13, R7, 0x1, -R16 ;  /* 0x00000001070d7824 */ /* 0x000fe200078e0a10 */
[----:B------:R-:W-:Y:S01]  /*4410*/  IABS R9, R9 ;  /* 0x0000000900097213 */ /* 0x000fe20000000000 */
[----:B------:R-:W-:Y:S01]  /*4420*/  IMAD.MOV.U32 R12, RZ, RZ, R8 ;  /* 0x000000ffff0c7224 */ /* 0x000fe200078e0008 */
[----:B------:R-:W-:Y:S01]  /*4430*/  IABS R8, R10 ;  /* 0x0000000a00087213 */ /* 0x000fe20000000000 */
[----:B------:R-:W-:Y:S01]  /*4440*/  HMMA.16816.F32.BF16 R48, R48, R98, R116 ;  /* 0x000000623030723c */ /* 0x000fe20000041874 */
[----:B------:R-:W-:-:S02]  /*4450*/  IABS R10, R11 ;  /* 0x0000000b000a7213 */ /* 0x000fc40000000000 */
[----:B------:R-:W-:Y:S02]  /*4460*/  IABS R11, R13 ;  /* 0x0000000d000b7213 */ /* 0x000fe40000000000 */
[----:B------:R-:W-:Y:S01]  /*4470*/  I2FP.F32.S32 R13, R12 ;  /* 0x0000000c000d7245 */ /* 0x000fe20000201400 */
[----:B------:R-:W-:Y:S01]  /*4480*/  IMAD.MOV.U32 R12, RZ, RZ, R9 ;  /* 0x000000ffff0c7224 */ /* 0x000fe200078e0009 */
[----:B------:R-:W-:Y:S01]  /*4490*/  FSEL R155, R47, -INF , !P0 ;  /* 0xff8000002f9b7808 */ /* 0x000fe20004000000 */
[----:B------:R-:W-:Y:S01]  /*44a0*/  IMAD.MOV.U32 R9, RZ, RZ, R8 ;  /* 0x000000ffff097224 */ /* 0x000fe200078e0008 */
[----:B------:R-:W-:Y:S01]  /*44b0*/  FSEL R142, R76, -INF , !P3 ;  /* 0xff8000004c8e7808 */ /* 0x000fe20005800000 */
[----:B------:R-:W-:Y:S01]  /*44c0*/  IMAD.MOV.U32 R8, RZ, RZ, R10 ;  /* 0x000000ffff087224 */ /* 0x000fe200078e000a */
[----:B------:R-:W-:Y:S01]  /*44d0*/  I2FP.F32.S32 R12, R12 ;  /* 0x0000000c000c7245 */ /* 0x000fe20000201400 */
[----:B------:R-:W-:Y:S01]  /*44e0*/  IMAD.MOV.U32 R10, RZ, RZ, R11 ;  /* 0x000000ffff0a7224 */ /* 0x000fe200078e000b */
[----:B------:R-:W-:Y:S01]  /*44f0*/  I2FP.F32.S32 R11, R9 ;  /* 0x00000009000b7245 */ /* 0x000fe20000201400 */
[----:B------:R-:W-:Y:S01]  /*4500*/  FFMA.FTZ R24, R13, -UR5, R54 ;  /* 0x800000050d187c23 */ /* 0x000fe20008010036 */
[----:B------:R-:W-:Y:S01]  /*4510*/  I2FP.F32.S32 R8, R8 ;  /* 0x0000000800087245 */ /* 0x000fe20000201400 */
[----:B------:R-:W-:Y:S01]  /*4520*/  IMAD.IADD R13, R5, 0x1, -R17 ;  /* 0x00000001050d7824 */ /* 0x000fe200078e0a11 */
[----:B------:R-:W-:Y:S01]  /*4530*/  I2FP.F32.S32 R9, R10 ;  /* 0x0000000a00097245 */ /* 0x000fe20000201400 */
[----:B------:R-:W-:Y:S01]  /*4540*/  FFMA.FTZ R25, R11, -UR5, R53 ;  /* 0x800000050b197c23 */ /* 0x000fe20008010035 */
[----:B------:R-:W-:-:S02]  /*4550*/  IMAD.IADD R11, R6, 0x1, -R17 ;  /* 0x00000001060b7824 */ /* 0x000fc400078e0a11 */
[----:B------:R-:W-:Y:S01]  /*4560*/  FFMA.FTZ R23, R8, -UR5, R55 ;  /* 0x8000000508177c23 */ /* 0x000fe20008010037 */
[----:B------:R-:W-:Y:S02]  /*4570*/  IMAD.IADD R8, R5, 0x1, -R16 ;  /* 0x0000000105087824 */ /* 0x000fe400078e0a10 */
[----:B------:R-:W-:Y:S01]  /*4580*/  FFMA.FTZ R44, R9, -UR5, R90 ;  /* 0x80000005092c7c23 */ /* 0x000fe2000801005a */
[----:B------:R-:W-:Y:S02]  /*4590*/  IMAD.IADD R9, R6, 0x1, -R16 ;  /* 0x0000000106097824 */ /* 0x000fe400078e0a10 */
[----:B------:R-:W-:Y:S01]  /*45a0*/  FFMA.FTZ R26, R12, -UR5, R95 ;  /* 0x800000050c1a7c23 */ /* 0x000fe2000801005f */
[----:B------:R-:W-:Y:S01]  /*45b0*/  IMAD.IADD R10, R7, 0x1, -R17 ;  /* 0x00000001070a7824 */ /* 0x000fe200078e0a11 */
[----:B------:R-:W-:Y:S02]  /*45c0*/  IABS R8, R8 ;  /* 0x0000000800087213 */ /* 0x000fe40000000000 */
[----:B------:R-:W-:-:S02]  /*45d0*/  IABS R12, R9 ;  /* 0x00000009000c7213 */ /* 0x000fc40000000000 */
[----:B------:R-:W-:Y:S02]  /*45e0*/  IABS R9, R11 ;  /* 0x0000000b00097213 */ /* 0x000fe40000000000 */
[----:B------:R-:W-:Y:S01]  /*45f0*/  IABS R11, R13 ;  /* 0x0000000d000b7213 */ /* 0x000fe20000000000 */
[----:B------:R-:W-:Y:S01]  /*4600*/  IMAD.MOV.U32 R13, RZ, RZ, R12 ;  /* 0x000000ffff0d7224 */ /* 0x000fe200078e000c */
[----:B------:R-:W-:Y:S01]  /*4610*/  IABS R10, R10 ;  /* 0x0000000a000a7213 */ /* 0x000fe20000000000 */
[----:B------:R-:W-:Y:S01]  /*4620*/  IMAD.MOV.U32 R12, RZ, RZ, R8 ;  /* 0x000000ffff0c7224 */ /* 0x000fe200078e0008 */
[----:B------:R-:W-:Y:S01]  /*4630*/  I2FP.F32.S32 R9, R9 ;  /* 0x0000000900097245 */ /* 0x000fe20000201400 */
[----:B------:R-:W-:Y:S01]  /*4640*/  IMAD.MOV.U32 R8, RZ, RZ, R11 ;  /* 0x000000ffff087224 */ /* 0x000fe200078e000b */
[----:B------:R-:W-:Y:S02]  /*4650*/  I2FP.F32.S32 R10, R10 ;  /* 0x0000000a000a7245 */ /* 0x000fe40000201400 */
[----:B------:R-:W-:Y:S01]  /*4660*/  I2FP.F32.S32 R11, R12 ;  /* 0x0000000c000b7245 */ /* 0x000fe20000201400 */
[----:B------:R-:W-:Y:S01]  /*4670*/  FFMA.FTZ R34, R9, -UR5, R57 ;  /* 0x8000000509227c23 */ /* 0x000fe20008010039 */
[----:B------:R-:W-:Y:S01]  /*4680*/  I2FP.F32.S32 R8, R8 ;  /* 0x0000000800087245 */ /* 0x000fe20000201400 */
[----:B------:R-:W-:Y:S01]  /*4690*/  IMAD.IADD R9, R7, 0x1, -R18 ;  /* 0x0000000107097824 */ /* 0x000fe200078e0a12 */
[----:B------:R-:W-:Y:S01]  /*46a0*/  I2FP.F32.S32 R13, R13 ;  /* 0x0000000d000d7245 */ /* 0x000fe20000201400 */
[----:B------:R-:W-:Y:S01]  /*46b0*/  FFMA.FTZ R42, R10, -UR5, R91 ;  /* 0x800000050a2a7c23 */ /* 0x000fe2000801005b */
[----:B------:R-:W-:Y:S01]  /*46c0*/  FFMA.FTZ R27, R11, -UR5, R58 ;  /* 0x800000050b1b7c23 */ /* 0x000fe2000801003a */
[----:B------:R-:W-:Y:S01]  /*46d0*/  FFMA.FTZ R32, R8, -UR5, R59 ;  /* 0x8000000508207c23 */ /* 0x000fe2000801003b */
[----:B------:R-:W-:-:S02]  /*46e0*/  IMAD.IADD R8, R6, 0x1, -R18 ;  /* 0x0000000106087824 */ /* 0x000fc400078e0a12 */
[----:B------:R-:W-:Y:S01]  /*46f0*/  FFMA.FTZ R30, R13, -UR5, R56 ;  /* 0x800000050d1e7c23 */ /* 0x000fe20008010038 */
[----:B------:R-:W-:Y:S01]  /*4700*/  IMAD.IADD R10, R5, 0x1, -R18 ;  /* 0x00000001050a7824 */ /* 0x000fe200078e0a12 */
[----:B------:R-:W-:Y:S01]  /*4710*/  IABS R12, R9 ;  /* 0x00000009000c7213 */ /* 0x000fe20000000000 */
[--C-:B------:R-:W-:Y:S01]  /*4720*/  IMAD.IADD R11, R7, 0x1, -R19.reuse ;  /* 0x00000001070b7824 */ /* 0x100fe200078e0a13 */
[----:B------:R-:W-:Y:S01]  /*4730*/  IABS R9, R8 ;  /* 0x0000000800097213 */ /* 0x000fe20000000000 */
[----:B------:R-:W-:Y:S01]  /*4740*/  IMAD.IADD R13, R6, 0x1, -R19 ;  /* 0x00000001060d7824 */ /* 0x000fe200078e0a13 */
[----:B------:R-:W-:Y:S02]  /*4750*/  IABS R8, R10 ;  /* 0x0000000a00087213 */ /* 0x000fe40000000000 */
[----:B------:R-:W-:Y:S02]  /*4760*/  IABS R10, R11 ;  /* 0x0000000b000a7213 */ /* 0x000fe40000000000 */
[----:B------:R-:W-:Y:S01]  /*4770*/  IABS R11, R13 ;  /* 0x0000000d000b7213 */ /* 0x000fe20000000000 */
[----:B------:R-:W-:Y:S01]  /*4780*/  IMAD.MOV.U32 R13, RZ, RZ, R12 ;  /* 0x000000ffff0d7224 */ /* 0x000fe200078e000c */
[----:B------:R-:W-:Y:S01]  /*4790*/  FSEL R171, R26, -INF , !P1 ;  /* 0xff8000001aab7808 */ /* 0x000fe20004800000 */
[----:B------:R-:W-:Y:S01]  /*47a0*/  IMAD.MOV.U32 R12, RZ, RZ, R9 ;  /* 0x000000ffff0c7224 */ /* 0x000fe200078e0009 */
[----:B------:R-:W-:Y:S01]  /*47b0*/  FSEL R58, R25, -INF , !P1 ;  /* 0xff800000193a7808 */ /* 0x000fe20004800000 */
[----:B------:R-:W-:Y:S01]  /*47c0*/  IMAD.MOV.U32 R9, RZ, RZ, R10 ;  /* 0x000000ffff097224 */ /* 0x000fe200078e000a */
[----:B------:R-:W-:Y:S01]  /*47d0*/  I2FP.F32.S32 R13, R13 ;  /* 0x0000000d000d7245 */ /* 0x000fe20000201400 */
[----:B------:R-:W-:Y:S01]  /*47e0*/  IMAD.MOV.U32 R10, RZ, RZ, R11 ;  /* 0x000000ffff0a7224 */ /* 0x000fe200078e000b */
[----:B------:R-:W-:-:S02]  /*47f0*/  I2FP.F32.S32 R11, R8 ;  /* 0x00000008000b7245 */ /* 0x000fc40000201400 */
[----:B------:R-:W-:Y:S01]  /*4800*/  I2FP.F32.S32 R9, R9 ;  /* 0x0000000900097245 */ /* 0x000fe20000201400 */
[----:B------:R-:W-:Y:S01]  /*4810*/  FFMA.FTZ R38, R13, -UR5, R86 ;  /* 0x800000050d267c23 */ /* 0x000fe20008010056 */
[----:B------:R-:W-:Y:S01]  /*4820*/  I2FP.F32.S32 R8, R10 ;  /* 0x0000000a00087245 */ /* 0x000fe20000201400 */
[----:B------:R-:W-:Y:S01]  /*4830*/  FFMA.FTZ R36, R11, -UR5, R70 ;  /* 0x800000050b247c23 */ /* 0x000fe20008010046 */
[----:B------:R-:W-:Y:S01]  /*4840*/  I2FP.F32.S32 R12, R12 ;  /* 0x0000000c000c7245 */ /* 0x000fe20000201400 */
[----:B------:R-:W-:Y:S01]  /*4850*/  FFMA.FTZ R40, R9, -UR5, R87 ;  /* 0x8000000509287c23 */ /* 0x000fe20008010057 */
[----:B------:R-:W-:Y:S02]  /*4860*/  IMAD.IADD R9, R7, 0x1, -R20 ;  /* 0x0000000107097824 */ /* 0x000fe400078e0a14 */
[----:B------:R-:W-:Y:S01]  /*4870*/  FFMA.FTZ R39, R8, -UR5, R69 ;  /* 0x8000000508277c23 */ /* 0x000fe20008010045 */
[C---:B------:R-:W-:Y:S02]  /*4880*/  IMAD.IADD R8, R5.reuse, 0x1, -R19 ;  /* 0x0000000105087824 */ /* 0x040fe400078e0a13 */
[----:B------:R-:W-:Y:S01]  /*4890*/  FFMA.FTZ R37, R12, -UR5, R68 ;  /* 0x800000050c257c23 */ /* 0x000fe20008010044 */
[--C-:B------:R-:W-:Y:S01]  /*48a0*/  IMAD.IADD R10, R6, 0x1, -R20.reuse ;  /* 0x00000001060a7824 */ /* 0x100fe200078e0a14 */
[----:B------:R-:W-:Y:S01]  /*48b0*/  IABS R9, R9 ;  /* 0x0000000900097213 */ /* 0x000fe20000000000 */
[----:B------:R-:W-:Y:S01]  /*48c0*/  IMAD.IADD R11, R5, 0x1, -R20 ;  /* 0x00000001050b7824 */ /* 0x000fe200078e0a14 */
[----:B------:R-:W-:Y:S01]  /*48d0*/  IABS R8, R8 ;  /* 0x0000000800087213 */ /* 0x000fe20000000000 */
[----:B------:R-:W-:Y:S01]  /*48e0*/  IMAD.IADD R12, R7, 0x1, -R21 ;  /* 0x00000001070c7824 */ /* 0x000fe200078e0a15 */
[----:B------:R-:W-:Y:S01]  /*48f0*/  IABS R14, R10 ;  /* 0x0000000a000e7213 */ /* 0x000fe20000000000 */
[----:B------:R-:W-:Y:S01]  /*4900*/  IMAD.MOV.U32 R13, RZ, RZ, R9 ;  /* 0x000000ffff0d7224 */ /* 0x000fe200078e0009 */
[----:B------:R-:W-:-:S02]  /*4910*/  IABS R11, R11 ;  /* 0x0000000b000b7213 */ /* 0x000fc40000000000 */
[----:B------:R-:W-:Y:S01]  /*4920*/  IABS R12, R12 ;  /* 0x0000000c000c7213 */ /* 0x000fe20000000000 */
[----:B------:R-:W-:Y:S01]  /*4930*/  IMAD.MOV.U32 R9, RZ, RZ, R14 ;  /* 0x000000ffff097224 */ /* 0x000fe200078e000e */
[----:B------:R-:W-:Y:S01]  /*4940*/  I2FP.F32.S32 R10, R8 ;  /* 0x00000008000a7245 */ /* 0x000fe20000201400 */
[----:B------:R-:W-:Y:S01]  /*4950*/  VIADD R14, R15, 0x39 ;  /* 0x000000390f0e7836 */ /* 0x000fe20000000000 */
[----:B------:R-:W-:Y:S01]  /*4960*/  MOV R8, R11 ;  /* 0x0000000b00087202 */ /* 0x000fe20000000f00 */
[----:B------:R-:W-:Y:S01]  /*4970*/  IMAD.MOV.U32 R11, RZ, RZ, R12 ;  /* 0x000000ffff0b7224 */ /* 0x000fe200078e000c */
[----:B------:R-:W-:Y:S01]  /*4980*/  I2FP.F32.S32 R13, R13 ;  /* 0x0000000d000d7245 */ /* 0x000fe20000201400 */
[----:B------:R-:W-:Y:S01]  /*4990*/  FFMA.FTZ R35, R10, -UR5, R71 ;  /* 0x800000050a237c23 */ /* 0x000fe20008010047 */
[----:B------:R-:W-:Y:S01]  /*49a0*/  I2FP.F32.S32 R10, R9 ;  /* 0x00000009000a7245 */ /* 0x000fe20000201400 */
[C---:B------:R-:W-:Y:S01]  /*49b0*/  IMAD.IADD R54, R6.reuse, 0x1, -R14 ;  /* 0x0000000106367824 */ /* 0x040fe200078e0a0e */
[----:B------:R-:W-:Y:S01]  /*49c0*/  I2FP.F32.S32 R9, R11 ;  /* 0x0000000b00097245 */ /* 0x000fe20000201400 */
[----:B------:R-:W-:Y:S01]  /*49d0*/  FFMA.FTZ R33, R13, -UR5, R82 ;  /* 0x800000050d217c23 */ /* 0x000fe20008010052 */
[----:B------:R-:W-:Y:S01]  /*49e0*/  I2FP.F32.S32 R8, R8 ;  /* 0x0000000800087245 */ /* 0x000fe20000201400 */
[----:B------:R-:W-:-:S02]  /*49f0*/  IMAD.IADD R11, R6, 0x1, -R22 ;  /* 0x00000001060b7824 */ /* 0x000fc400078e0a16 */
[----:B------:R-:W-:Y:S01]  /*4a00*/  FFMA.FTZ R31, R10, -UR5, R72 ;  /* 0x800000050a1f7c23 */ /* 0x000fe20008010048 */
[----:B------:R-:W-:Y:S01]  /*4a10*/  FFMA.FTZ R28, R9, -UR5, R83 ;  /* 0x80000005091c7c23 */ /* 0x000fe20008010053 */
[--C-:B------:R-:W-:Y:S02]  /*4a20*/  IMAD.IADD R9, R6, 0x1, -R21.reuse ;  /* 0x0000000106097824 */ /* 0x100fe400078e0a15 */
[----:B------:R-:W-:Y:S01]  /*4a30*/  FFMA.FTZ R29, R8, -UR5, R74 ;  /* 0x80000005081d7c23 */ /* 0x000fe2000801004a */
[----:B------:R-:W-:Y:S01]  /*4a40*/  IMAD.IADD R8, R5, 0x1, -R21 ;  /* 0x0000000105087824 */ /* 0x000fe200078e0a15 */
[----:B------:R-:W-:Y:S01]  /*4a50*/  FSEL R62, R23, -INF , !P1 ;  /* 0xff800000173e7808 */ /* 0x000fe20004800000 */
[--C-:B------:R-:W-:Y:S01]  /*4a60*/  IMAD.IADD R13, R5, 0x1, -R22.reuse ;  /* 0x00000001050d7824 */ /* 0x100fe200078e0a16 */
[----:B------:R-:W-:Y:S01]  /*4a70*/  IABS R12, R9 ;  /* 0x00000009000c7213 */ /* 0x000fe20000000000 */
[----:B------:R-:W-:Y:S01]  /*4a80*/  IMAD.IADD R10, R7, 0x1, -R22 ;  /* 0x00000001070a7824 */ /* 0x000fe200078e0a16 */
[----:B------:R-:W-:Y:S01]  /*4a90*/  IABS R8, R8 ;  /* 0x0000000800087213 */ /* 0x000fe20000000000 */
[----:B------:R-:W-:Y:S01]  /*4aa0*/  IMAD.IADD R25, R3, 0x1, -R14 ;  /* 0x0000000103197824 */ /* 0x000fe200078e0a0e */
[----:B------:R-:W-:-:S02]  /*4ab0*/  IABS R9, R11 ;  /* 0x0000000b00097213 */ /* 0x000fc40000000000 */
        /* <DEDUP_REMOVED lines=8> */
[----:B------:R-:W-:Y:S01]  /*4b40*/  VIADD R12, R15, 0x21 ;  /* 0x000000210f0c7836 */ /* 0x000fe20000000000 */
[----:B------:R-:W-:-:S02]  /*4b50*/  I2FP.F32.S32 R13, R13 ;  /* 0x0000000d000d7245 */ /* 0x000fc40000201400 */
[----:B------:R-:W-:Y:S01]  /*4b60*/  I2FP.F32.S32 R8, R8 ;  /* 0x0000000800087245 */ /* 0x000fe20000201400 */
[----:B------:R-:W-:Y:S01]  /*4b70*/  FFMA.FTZ R18, R11, -UR5, R75 ;  /* 0x800000050b127c23 */ /* 0x000fe2000801004b */
[----:B------:R-:W-:Y:S01]  /*4b80*/  FSEL R59, R41, -INF , !P2 ;  /* 0xff800000293b7808 */ /* 0x000fe20005000000 */
[----:B------:R-:W-:Y:S01]  /*4b90*/  VIADD R11, R15, 0x28 ;  /* 0x000000280f0b7836 */ /* 0x000fe20000000000 */
[----:B------:R-:W-:Y:S01]  /*4ba0*/  FSEL R63, R24, -INF , !P2 ;  /* 0xff800000183f7808 */ /* 0x000fe20005000000 */
[----:B------:R-:W-:Y:S01]  /*4bb0*/  FFMA.FTZ R19, R13, -UR5, R73 ;  /* 0x800000050d137c23 */ /* 0x000fe20008010049 */
[----:B------:R-:W-:Y:S01]  /*4bc0*/  ISETP.GE.AND P1, PT, R22, UR23, PT ;  /* 0x0000001716007c0c */ /* 0x000fe2000bf26270 */
[----:B------:R-:W-:Y:S01]  /*4bd0*/  FFMA.FTZ R22, R10, -UR5, R106 ;  /* 0x800000050a167c23 */ /* 0x000fe2000801006a */
[----:B------:R-:W-:Y:S01]  /*4be0*/  ISETP.GE.AND P2, PT, R21, UR23, PT ;  /* 0x0000001715007c0c */ /* 0x000fe2000bf46270 */
[----:B------:R-:W-:Y:S01]  /*4bf0*/  FFMA.FTZ R21, R9, -UR5, R100 ;  /* 0x8000000509157c23 */ /* 0x000fe20008010064 */
[----:B------:R-:W-:Y:S01]  /*4c00*/  FFMA.FTZ R20, R8, -UR5, R102 ;  /* 0x8000000508147c23 */ /* 0x000fe20008010066 */
[C---:B------:R-:W-:Y:S01]  /*4c10*/  VIADD R10, R15.reuse, 0x29 ;  /* 0x000000290f0a7836 */ /* 0x040fe20000000000 */
[----:B------:R-:W-:Y:S01]  /*4c20*/  FSEL R170, R44, -INF , !P0 ;  /* 0xff8000002caa7808 */ /* 0x000fe20004000000 */
[C---:B------:R-:W-:Y:S01]  /*4c30*/  VIADD R9, R15.reuse, 0x30 ;  /* 0x000000300f097836 */ /* 0x040fe20000000000 */
[----:B------:R-:W-:Y:S01]  /*4c40*/  FSEL R57, R30, -INF , !P0 ;  /* 0xff8000001e397808 */ /* 0x000fe20004000000 */
[C---:B------:R-:W-:Y:S01]  /*4c50*/  VIADD R8, R15.reuse, 0x31 ;  /* 0x000000310f087836 */ /* 0x040fe20000000000 */
[----:B------:R-:W-:Y:S01]  /*4c60*/  FSEL R56, R34, -INF , !P6 ;  /* 0xff80000022387808 */ /* 0x000fe20007000000 */
[----:B------:R-:W-:Y:S01]  /*4c70*/  VIADD R13, R15, 0x38 ;  /* 0x000000380f0d7836 */ /* 0x000fe20000000000 */
[----:B------:R-:W-:Y:S01]  /*4c80*/  FSEL R167, R38, -INF , !P5 ;  /* 0xff80000026a77808 */ /* 0x000fe20006800000 */
[----:B------:R-:W-:Y:S01]  /*4c90*/  IMAD.IADD R15, R3, 0x1, -R12 ;  /* 0x00000001030f7824 */ /* 0x000fe200078e0a0c */
[----:B------:R-:W-:Y:S01]  /*4ca0*/  FSEL R66, R39, -INF , !P4 ;  /* 0xff80000027427808 */ /* 0x000fe20006000000 */
[--C-:B------:R-:W-:Y:S01]  /*4cb0*/  IMAD.IADD R16, R3, 0x1, -R11.reuse ;  /* 0x0000000103107824 */ /* 0x100fe200078e0a0b */
[----:B------:R-:W-:Y:S01]  /*4cc0*/  IADD3 R55, -R13, R6, RZ ;  /* 0x000000060d377210 */ /* 0x000fe20007ffe1ff */
[----:B------:R-:W-:Y:S01]  /*4cd0*/  IMAD.IADD R17, R3, 0x1, -R10 ;  /* 0x0000000103117824 */ /* 0x000fe200078e0a0a */
[----:B------:R-:W-:Y:S01]  /*4ce0*/  FSEL R161, R33, -INF , !P3 ;  /* 0xff80000021a17808 */ /* 0x000fe20005800000 */
[C---:B------:R-:W-:Y:S01]  /*4cf0*/  IMAD.IADD R30, R6.reuse, 0x1, -R12 ;  /* 0x00000001061e7824 */ /* 0x040fe200078e0a0c */
[----:B------:R-:W-:Y:S01]  /*4d00*/  FSEL R84, R31, -INF , !P3 ;  /* 0xff8000001f547808 */ /* 0x000fe20005800000 */
[C---:B------:R-:W-:Y:S01]  /*4d10*/  IMAD.IADD R34, R6.reuse, 0x1, -R11 ;  /* 0x0000000106227824 */ /* 0x040fe200078e0a0b */
[----:B------:R-:W-:Y:S01]  /*4d20*/  FSEL R87, R29, -INF , !P3 ;  /* 0xff8000001d577808 */ /* 0x000fe20005800000 */
[----:B------:R-:W-:Y:S01]  /*4d30*/  IMAD.IADD R38, R6, 0x1, -R10 ;  /* 0x0000000106267824 */ /* 0x000fe200078e0a0a */
[----:B------:R-:W-:Y:S01]  /*4d40*/  ISETP.GE.AND P3, PT, R8, UR23, PT ;  /* 0x0000001708007c0c */ /* 0x000fe2000bf66270 */
[C-C-:B------:R-:W-:Y:S01]  /*4d50*/  IMAD.IADD R39, R6.reuse, 0x1, -R9.reuse ;  /* 0x0000000106277824 */ /* 0x140fe200078e0a09 */
[----:B------:R-:W-:Y:S01]  /*4d60*/  FSEL R150, R61, -INF , !P6 ;  /* 0xff8000003d967808 */ /* 0x000fe20007000000 */
[--C-:B------:R-:W-:Y:S01]  /*4d70*/  IMAD.IADD R44, R6, 0x1, -R8.reuse ;  /* 0x00000001062c7824 */ /* 0x100fe200078e0a08 */
[----:B------:R-:W-:Y:S01]  /*4d80*/  IABS R6, R15 ;  /* 0x0000000f00067213 */ /* 0x000fe20000000000 */
[----:B------:R-:W-:Y:S01]  /*4d90*/  IMAD.IADD R23, R3, 0x1, -R9 ;  /* 0x0000000103177824 */ /* 0x000fe200078e0a09 */
[----:B------:R-:W-:Y:S01]  /*4da0*/  FSEL R60, R27, -INF , !P0 ;  /* 0xff8000001b3c7808 */ /* 0x000fe20004000000 */
[C-C-:B------:R-:W-:Y:S01]  /*4db0*/  IMAD.IADD R24, R3.reuse, 0x1, -R8.reuse ;  /* 0x0000000103187824 */ /* 0x140fe200078e0a08 */
[----:B------:R-:W-:Y:S01]  /*4dc0*/  FSEL R169, R42, -INF , !P6 ;  /* 0xff8000002aa97808 */ /* 0x000fe20007000000 */
[----:B------:R-:W-:Y:S01]  /*4dd0*/  IMAD.IADD R26, R3, 0x1, -R13 ;  /* 0x00000001031a7824 */ /* 0x000fe200078e0a0d */
[----:B------:R-:W-:Y:S01]  /*4de0*/  IABS R3, R16 ;  /* 0x0000001000037213 */ /* 0x000fe20000000000 */
[--C-:B------:R-:W-:Y:S01]  /*4df0*/  IMAD.IADD R41, R7, 0x1, -R8.reuse ;  /* 0x0000000107297824 */ /* 0x100fe200078e0a08 */
[----:B------:R-:W-:Y:S01]  /*4e00*/  FSEL R61, R32, -INF , !P6 ;  /* 0xff800000203d7808 */ /* 0x000fe20007000000 */
[----:B------:R-:W-:Y:S01]  /*4e10*/  IMAD.IADD R47, R5, 0x1, -R8 ;  /* 0x00000001052f7824 */ /* 0x000fe200078e0a08 */
[----:B------:R-:W-:Y:S01]  /*4e20*/  IABS R8, R17 ;  /* 0x0000001100087213 */ /* 0x000fe20000000000 */
[C---:B------:R-:W-:Y:S01]  /*4e30*/  IMAD.IADD R27, R7.reuse, 0x1, -R12 ;  /* 0x00000001071b7824 */ /* 0x040fe200078e0a0c */
[----:B------:R-:W-:Y:S01]  /*4e40*/  FSEL R85, R36, -INF , !P5 ;  /* 0xff80000024557808 */ /* 0x000fe20006800000 */
[----:B------:R-:W-:Y:S01]  /*4e50*/  IMAD.IADD R32, R7, 0x1, -R11 ;  /* 0x0000000107207824 */ /* 0x000fe200078e0a0b */
[----:B------:R-:W-:Y:S01]  /*4e60*/  FSEL R86, R35, -INF , !P4 ;  /* 0xff80000023567808 */ /* 0x000fe20006000000 */
[----:B------:R-:W-:Y:S01]  /*4e70*/  IMAD.IADD R36, R7, 0x1, -R10 ;  /* 0x0000000107247824 */ /* 0x000fe200078e0a0a */
[----:B------:R-:W-:Y:S01]  /*4e80*/  FSEL R147, R65, -INF , !P5 ;  /* 0xff80000041937808 */ /* 0x000fe20006800000 */
[C---:B------:R-:W-:Y:S01]  /*4e90*/  IMAD.IADD R35, R7.reuse, 0x1, -R9 ;  /* 0x0000000107237824 */ /* 0x040fe200078e0a09 */
[----:B------:R-:W-:Y:S01]  /*4ea0*/  ISETP.GE.AND P0, PT, R12, UR23, PT ;  /* 0x000000170c007c0c */ /* 0x000fe2000bf06270 */
[----:B------:R-:W-:Y:S01]  /*4eb0*/  IMAD.IADD R43, R7, 0x1, -R13 ;  /* 0x00000001072b7824 */ /* 0x000fe200078e0a0d */
[----:B------:R-:W-:Y:S01]  /*4ec0*/  ISETP.GE.AND P6, PT, R11, UR23, PT ;  /* 0x000000170b007c0c */ /* 0x000fe2000bfc6270 */
[----:B------:R-:W-:Y:S01]  /*4ed0*/  IMAD.IADD R42, R7, 0x1, -R14 ;  /* 0x00000001072a7824 */ /* 0x000fe200078e0a0e */
[----:B------:R-:W-:Y:S01]  /*4ee0*/  FSEL R65, R37, -INF , !P5 ;  /* 0xff80000025417808 */ /* 0x000fe20006800000 */
[----:B------:R-:W-:Y:S01]  /*4ef0*/  IMAD.MOV.U32 R7, RZ, RZ, R6 ;  /* 0x000000ffff077224 */ /* 0x000fe200078e0006 */
[----:B------:R-:W-:Y:S01]  /*4f00*/  FSEL R164, R40, -INF , !P4 ;  /* 0xff80000028a47808 */ /* 0x000fe20006000000 */
[----:B------:R-:W-:Y:S01]  /*4f10*/  IMAD.MOV.U32 R6, RZ, RZ, R3 ;  /* 0x000000ffff067224 */ /* 0x000fe200078e0003 */
[----:B------:R-:W-:Y:S01]  /*4f20*/  ISETP.GE.AND P4, PT, R9, UR23, PT ;  /* 0x0000001709007c0c */ /* 0x000fe2000bf86270 */
[----:B------:R-:W-:Y:S01]  /*4f30*/  IMAD.MOV.U32 R3, RZ, RZ, R8 ;  /* 0x000000ffff037224 */ /* 0x000fe200078e0008 */
[----:B------:R-:W-:Y:S01]  /*4f40*/  I2FP.F32.S32 R7, R7 ;  /* 0x0000000700077245 */ /* 0x000fe20000201400 */
[C---:B------:R-:W-:Y:S01]  /*4f50*/  IMAD.IADD R12, R5.reuse, 0x1, -R12 ;  /* 0x00000001050c7824 */ /* 0x040fe200078e0a0c */
[----:B------:R-:W-:Y:S01]  /*4f60*/  I2FP.F32.S32 R6, R6 ;  /* 0x0000000600067245 */ /* 0x000fe20000201400 */
[C---:B------:R-:W-:Y:S01]  /*4f70*/  IMAD.IADD R11, R5.reuse, 0x1, -R11 ;  /* 0x00000001050b7824 */ /* 0x040fe200078e0a0b */
[----:B------:R-:W-:Y:S01]  /*4f80*/  I2FP.F32.S32 R3, R3 ;  /* 0x0000000300037245 */ /* 0x000fe20000201400 */
[----:B------:R-:W-:-:S02]  /*4f90*/  IMAD.IADD R37, R5, 0x1, -R10 ;  /* 0x0000000105257824 */ /* 0x000fc400078e0a0a */
[----:B------:R-:W-:Y:S01]  /*4fa0*/  FFMA.FTZ R46, R7, -UR5, R105 ;  /* 0x80000005072e7c23 */ /* 0x000fe20008010069 */
[C---:B------:R-:W-:Y:S02]  /*4fb0*/  IMAD.IADD R40, R5.reuse, 0x1, -R9 ;  /* 0x0000000105287824 */ /* 0x040fe400078e0a09 */
[----:B------:R-:W-:Y:S01]  /*4fc0*/  FFMA.FTZ R53, R6, -UR5, R120 ;  /* 0x8000000506357c23 */ /* 0x000fe20008010078 */
[----:B------:R-:W-:Y:S02]  /*4fd0*/  IMAD.IADD R45, R5, 0x1, -R13 ;  /* 0x00000001052d7824 */ /* 0x000fe400078e0a0d */
[----:B------:R-:W-:Y:S01]  /*4fe0*/  FFMA.FTZ R52, R3, -UR5, R121 ;  /* 0x8000000503347c23 */ /* 0x000fe20008010079 */
[----:B------:R-:W-:Y:S01]  /*4ff0*/  IMAD.IADD R31, R5, 0x1, -R14 ;  /* 0x00000001051f7824 */ /* 0x000fe200078e0a0e */
[----:B------:R-:W-:Y:S02]  /*5000*/  IABS R5, R24 ;  /* 0x0000001800057213 */ /* 0x000fe40000000000 */
[----:B------:R-:W-:-:S02]  /*5010*/  IABS R3, R26 ;  /* 0x0000001a00037213 */ /* 0x000fc40000000000 */
[----:B------:R-:W-:Y:S01]  /*5020*/  IABS R6, R23 ;  /* 0x0000001700067213 */ /* 0x000fe20000000000 */
[----:B------:R-:W-:Y:S01]  /*5030*/  IMAD.MOV.U32 R8, RZ, RZ, R5 ;  /* 0x000000ffff087224 */ /* 0x000fe200078e0005 */
[----:B------:R-:W-:Y:S01]  /*5040*/  IABS R7, R25 ;  /* 0x0000001900077213 */ /* 0x000fe20000000000 */
[----:B------:R-:W-:Y:S01]  /*5050*/  IMAD.MOV.U32 R5, RZ, RZ, R3 ;  /* 0x000000ffff057224 */ /* 0x000fe200078e0003 */
[----:B------:R-:W-:Y:S02]  /*5060*/  IABS R9, R27 ;  /* 0x0000001b00097213 */ /* 0x000fe40000000000 */
[----:B------:R-:W-:Y:S01]  /*5070*/  ISETP.GE.AND P5, PT, R10, UR23, PT ;  /* 0x000000170a007c0c */ /* 0x000fe2000bfa6270 */
        /* <DEDUP_REMOVED lines=12> */
[----:B------:R-:W-:Y:S01]  /*5140*/  IABS R5, R30 ;  /* 0x0000001e00057213 */ /* 0x000fe20000000000 */
[----:B------:R-:W-:Y:S01]  /*5150*/  FFMA.FTZ R26, R3, -UR5, R107 ;  /* 0x80000005031a7c23 */ /* 0x000fe2000801006b */
[----:B------:R-:W-:Y:S01]  /*5160*/  IABS R3, R12 ;  /* 0x0000000c00037213 */ /* 0x000fe20000000000 */
[----:B------:R-:W-:Y:S01]  /*5170*/  FFMA.FTZ R29, R8, -UR5, R129 ;  /* 0x80000005081d7c23 */ /* 0x000fe20008010081 */
[----:B------:R-:W-:Y:S01]  /*5180*/  IABS R6, R32 ;  /* 0x0000002000067213 */ /* 0x000fe20000000000 */
[----:B------:R-:W-:Y:S01]  /*5190*/  IMAD.MOV.U32 R10, RZ, RZ, R5 ;  /* 0x000000ffff0a7224 */ /* 0x000fe200078e0005 */
[----:B------:R-:W-:Y:S01]  /*51a0*/  IABS R7, R34 ;  /* 0x0000002200077213 */ /* 0x000fe20000000000 */
[----:B------:R-:W-:Y:S01]  /*51b0*/  IMAD.MOV.U32 R8, RZ, RZ, R3 ;  /* 0x000000ffff087224 */ /* 0x000fe200078e0003 */
[----:B------:R-:W-:Y:S01]  /*51c0*/  IABS R9, R11 ;  /* 0x0000000b00097213 */ /* 0x000fe20000000000 */
[----:B------:R-:W-:Y:S01]  /*51d0*/  IMAD.MOV.U32 R5, RZ, RZ, R6 ;  /* 0x000000ffff057224 */ /* 0x000fe200078e0006 */
[----:B------:R-:W-:Y:S01]  /*51e0*/  I2FP.F32.S32 R10, R10 ;  /* 0x0000000a000a7245 */ /* 0x000fe20000201400 */
[----:B------:R-:W-:Y:S01]  /*51f0*/  IMAD.MOV.U32 R3, RZ, RZ, R7 ;  /* 0x000000ffff037224 */ /* 0x000fe200078e0007 */
[----:B------:R-:W-:Y:S01]  /*5200*/  I2FP.F32.S32 R8, R8 ;  /* 0x0000000800087245 */ /* 0x000fe20000201400 */
[----:B------:R-:W-:Y:S01]  /*5210*/  IMAD.MOV.U32 R6, RZ, RZ, R9 ;  /* 0x000000ffff067224 */ /* 0x000fe200078e0009 */
[----:B------:R-:W-:-:S02]  /*5220*/  I2FP.F32.S32 R7, R5 ;  /* 0x0000000500077245 */ /* 0x000fc40000201400 */
[----:B------:R-:W-:Y:S02]  /*5230*/  I2FP.F32.S32 R5, R3 ;  /* 0x0000000300057245 */ /* 0x000fe40000201400 */
[----:B------:R-:W-:Y:S01]  /*5240*/  I2FP.F32.S32 R3, R6 ;  /* 0x0000000600037245 */ /* 0x000fe20000201400 */
[----:B------:R-:W-:Y:S01]  /*5250*/  FFMA.FTZ R25, R7, -UR5, R122 ;  /* 0x8000000507197c23 */ /* 0x000fe2000801007a */
[----:B------:R-:W-:Y:S01]  /*5260*/  IABS R6, R36 ;  /* 0x0000002400067213 */ /* 0x000fe20000000000 */
[----:B------:R-:W-:Y:S01]  /*5270*/  FFMA.FTZ R24, R5, -UR5, R108 ;  /* 0x8000000505187c23 */ /* 0x000fe2000801006c */
[----:B------:R-:W-:Y:S01]  /*5280*/  IABS R9, R39 ;  /* 0x0000002700097213 */ /* 0x000fe20000000000 */
[----:B------:R-:W-:Y:S01]  /*5290*/  FFMA.FTZ R23, R3, -UR5, R110 ;  /* 0x8000000503177c23 */ /* 0x000fe2000801006e */
[----:B------:R-:W-:Y:S01]  /*52a0*/  FSEL R185, R22, -INF , !P1 ;  /* 0xff80000016b97808 */ /* 0x000fe20004800000 */
[----:B------:R-:W-:Y:S01]  /*52b0*/  FFMA.FTZ R22, R10, -UR5, R101 ;  /* 0x800000050a167c23 */ /* 0x000fe20008010065 */
[----:B------:R-:W-:Y:S01]  /*52c0*/  IABS R5, R38 ;  /* 0x0000002600057213 */ /* 0x000fe20000000000 */
[----:B------:R-:W-:Y:S01]  /*52d0*/  IMAD.MOV.U32 R10, RZ, RZ, R6 ;  /* 0x000000ffff0a7224 */ /* 0x000fe200078e0006 */
[----:B------:R-:W-:Y:S01]  /*52e0*/  IABS R7, R35 ;  /* 0x0000002300077213 */ /* 0x000fe20000000000 */
[----:B------:R-:W-:Y:S01]  /*52f0*/  IMAD.MOV.U32 R6, RZ, RZ, R9 ;  /* 0x000000ffff067224 */ /* 0x000fe200078e0009 */
[----:B------:R-:W-:Y:S01]  /*5300*/  FSEL R186, R21, -INF , !P1 ;  /* 0xff80000015ba7808 */ /* 0x000fe20004800000 */
[----:B------:R-:W-:Y:S01]  /*5310*/  FFMA.FTZ R21, R8, -UR5, R103 ;  /* 0x8000000508157c23 */ /* 0x000fe20008010067 */
[----:B------:R-:W-:Y:S01]  /*5320*/  IABS R3, R37 ;  /* 0x0000002500037213 */ /* 0x000fe20000000000 */
[----:B------:R-:W-:Y:S01]  /*5330*/  IMAD.MOV.U32 R8, RZ, RZ, R5 ;  /* 0x000000ffff087224 */ /* 0x000fe200078e0005 */
[----:B------:R-:W-:Y:S01]  /*5340*/  FSEL R140, R18, -INF , !P2 ;  /* 0xff800000128c7808 */ /* 0x000fe20005000000 */
[----:B------:R-:W-:Y:S01]  /*5350*/  IMAD.MOV.U32 R5, RZ, RZ, R7 ;  /* 0x000000ffff057224 */ /* 0x000fe200078e0007 */
[----:B------:R-:W-:-:S02]  /*5360*/  I2FP.F32.S32 R7, R3 ;  /* 0x0000000300077245 */ /* 0x000fc40000201400 */
[----:B------:R-:W-:Y:S02]  /*5370*/  I2FP.F32.S32 R3, R6 ;  /* 0x0000000600037245 */ /* 0x000fe40000201400 */
[----:B------:R-:W-:Y:S01]  /*5380*/  I2FP.F32.S32 R10, R10 ;  /* 0x0000000a000a7245 */ /* 0x000fe20000201400 */
[----:B------:R-:W-:Y:S01]  /*5390*/  FFMA.FTZ R18, R7, -UR5, R111 ;  /* 0x8000000507127c23 */ /* 0x000fe2000801006f */
[----:B------:R-:W-:Y:S01]  /*53a0*/  I2FP.F32.S32 R8, R8 ;  /* 0x0000000800087245 */ /* 0x000fe20000201400 */
[----:B------:R-:W-:Y:S01]  /*53b0*/  FFMA.FTZ R16, R3, -UR5, R112 ;  /* 0x8000000503107c23 */ /* 0x000fe20008010070 */
[----:B------:R-:W-:Y:S02]  /*53c0*/  I2FP.F32.S32 R5, R5 ;  /* 0x0000000500057245 */ /* 0x000fe40000201400 */
[----:B------:R-:W-:Y:S02]  /*53d0*/  IABS R3, R40 ;  /* 0x0000002800037213 */ /* 0x000fe40000000000 */
[----:B------:R-:W-:Y:S01]  /*53e0*/  IABS R6, R41 ;  /* 0x0000002900067213 */ /* 0x000fe20000000000 */
[----:B------:R-:W-:Y:S01]  /*53f0*/  FFMA.FTZ R17, R5, -UR5, R130 ;  /* 0x8000000505117c23 */ /* 0x000fe20008010082 */
[----:B------:R-:W-:-:S02]  /*5400*/  IABS R7, R42 ;  /* 0x0000002a00077213 */ /* 0x000fc40000000000 */
[----:B------:R-:W-:Y:S02]  /*5410*/  IABS R9, R44 ;  /* 0x0000002c00097213 */ /* 0x000fe40000000000 */
[----:B------:R-:W-:Y:S02]  /*5420*/  FSEL R141, R64, -INF , !P2 ;  /* 0xff800000408d7808 */ /* 0x000fe40005000000 */
[----:B------:R-:W-:Y:S01]  /*5430*/  FSEL R187, R20, -INF , !P1 ;  /* 0xff80000014bb7808 */ /* 0x000fe20004800000 */
[----:B------:R-:W-:Y:S01]  /*5440*/  FFMA.FTZ R20, R10, -UR5, R123 ;  /* 0x800000050a147c23 */ /* 0x000fe2000801007b */
[----:B------:R-:W-:Y:S01]  /*5450*/  FSEL R64, R19, -INF , !P2 ;  /* 0xff80000013407808 */ /* 0x000fe20005000000 */
[----:B------:R-:W-:Y:S01]  /*5460*/  FFMA.FTZ R19, R8, -UR5, R109 ;  /* 0x8000000508137c23 */ /* 0x000fe2000801006d */
[----:B------:R-:W-:Y:S01]  /*5470*/  IMAD.MOV.U32 R10, RZ, RZ, R3 ;  /* 0x000000ffff0a7224 */ /* 0x000fe200078e0003 */
[----:B------:R-:W-:Y:S01]  /*5480*/  IABS R5, R43 ;  /* 0x0000002b00057213 */ /* 0x000fe20000000000 */
[----:B------:R-:W-:Y:S01]  /*5490*/  IMAD.MOV.U32 R8, RZ, RZ, R6 ;  /* 0x000000ffff087224 */ /* 0x000fe200078e0006 */
[----:B------:R-:W-:Y:S01]  /*54a0*/  ISETP.GE.AND P2, PT, R13, UR23, PT ;  /* 0x000000170d007c0c */ /* 0x000fe2000bf46270 */
[----:B------:R-:W-:Y:S01]  /*54b0*/  IMAD.MOV.U32 R3, RZ, RZ, R7 ;  /* 0x000000ffff037224 */ /* 0x000fe200078e0007 */
[----:B------:R-:W-:Y:S01]  /*54c0*/  I2FP.F32.S32 R7, R5 ;  /* 0x0000000500077245 */ /* 0x000fe20000201400 */
[----:B------:R-:W-:Y:S01]  /*54d0*/  IMAD.MOV.U32 R6, RZ, RZ, R9 ;  /* 0x000000ffff067224 */ /* 0x000fe200078e0009 */
[----:B------:R-:W-:-:S02]  /*54e0*/  I2FP.F32.S32 R8, R8 ;  /* 0x0000000800087245 */ /* 0x000fc40000201400 */
[----:B------:R-:W-:Y:S01]  /*54f0*/  I2FP.F32.S32 R5, R3 ;  /* 0x0000000300057245 */ /* 0x000fe20000201400 */
[----:B------:R-:W-:Y:S01]  /*5500*/  FFMA.FTZ R13, R7, -UR5, R126 ;  /* 0x80000005070d7c23 */ /* 0x000fe2000801007e */
[----:B------:R-:W-:Y:S02]  /*5510*/  I2FP.F32.S32 R3, R6 ;  /* 0x0000000600037245 */ /* 0x000fe40000201400 */
[----:B------:R-:W-:Y:S01]  /*5520*/  I2FP.F32.S32 R10, R10 ;  /* 0x0000000a000a7245 */ /* 0x000fe20000201400 */
[----:B------:R-:W-:Y:S01]  /*5530*/  FFMA.FTZ R12, R5, -UR5, R127 ;  /* 0x80000005050c7c23 */ /* 0x000fe2000801007f */
[----:B------:R-:W-:Y:S01]  /*5540*/  IABS R5, R54 ;  /* 0x0000003600057213 */ /* 0x000fe20000000000 */
[----:B------:R-:W-:Y:S01]  /*5550*/  FFMA.FTZ R11, R3, -UR5, R113 ;  /* 0x80000005030b7c23 */ /* 0x000fe20008010071 */
[----:B------:R-:W-:Y:S01]  /*5560*/  IABS R3, R47 ;  /* 0x0000002f00037213 */ /* 0x000fe20000000000 */
[----:B------:R-:W-:Y:S01]  /*5570*/  FFMA.FTZ R15, R10, -UR5, R114 ;  /* 0x800000050a0f7c23 */ /* 0x000fe20008010072 */
[----:B------:R-:W-:-:S02]  /*5580*/  FSEL R184, R67, -INF , !P1 ;  /* 0xff80000043b87808 */ /* 0x000fc40004800000 */
[----:B------:R-:W-:Y:S02]  /*5590*/  IABS R6, R55 ;  /* 0x0000003700067213 */ /* 0x000fe40000000000 */
[----:B------:R-:W-:Y:S02]  /*55a0*/  IABS R7, R45 ;  /* 0x0000002d00077213 */ /* 0x000fe40000000000 */
[----:B------:R-:W-:Y:S01]  /*55b0*/  ISETP.GE.AND P1, PT, R14, UR23, PT ;  /* 0x000000170e007c0c */ /* 0x000fe2000bf26270 */
[----:B------:R-:W-:Y:S01]  /*55c0*/  FFMA.FTZ R14, R8, -UR5, R131 ;  /* 0x80000005080e7c23 */ /* 0x000fe20008010083 */
[----:B------:R-:W-:Y:S01]  /*55d0*/  IABS R9, R31 ;  /* 0x0000001f00097213 */ /* 0x000fe20000000000 */
[----:B------:R-:W-:Y:S01]  /*55e0*/  IMAD.MOV.U32 R8, RZ, RZ, R5 ;  /* 0x000000ffff087224 */ /* 0x000fe200078e0005 */
[----:B------:R-:W-:Y:S01]  /*55f0*/  FSEL R149, R46, -INF , !P0 ;  /* 0xff8000002e957808 */ /* 0x000fe20004000000 */
[----:B------:R-:W-:Y:S01]  /*5600*/  IMAD.MOV.U32 R5, RZ, RZ, R3 ;  /* 0x000000ffff057224 */ /* 0x000fe200078e0003 */
[----:B------:R-:W-:Y:S01]  /*5610*/  FSEL R153, R26, -INF , !P0 ;  /* 0xff8000001a997808 */ /* 0x000fe20004000000 */
[----:B------:R-:W-:Y:S01]  /*5620*/  IMAD.MOV.U32 R10, RZ, RZ, R6 ;  /* 0x000000ffff0a7224 */ /* 0x000fe200078e0006 */
[----:B------:R-:W-:Y:S01]  /*5630*/  FSEL R158, R22, -INF , !P0 ;  /* 0xff800000169e7808 */ /* 0x000fe20004000000 */
[----:B------:R-:W-:Y:S01]  /*5640*/  IMAD.MOV.U32 R3, RZ, RZ, R7 ;  /* 0x000000ffff037224 */ /* 0x000fe200078e0007 */
[----:B------:R-:W-:Y:S01]  /*5650*/  FSEL R165, R21, -INF , !P0 ;  /* 0xff80000015a57808 */ /* 0x000fe20004000000 */
[----:B------:R-:W-:Y:S01]  /*5660*/  IMAD.MOV.U32 R6, RZ, RZ, R9 ;  /* 0x000000ffff067224 */ /* 0x000fe200078e0009 */
[----:B------:R-:W-:-:S02]  /*5670*/  PLOP3.LUT P0, PT, PT, PT, UP0, 0x80, 0x0 ;  /* 0x000000000000781c */ /* 0x000fc40003f0f008 */
[----:B------:R-:W-:Y:S02]  /*5680*/  I2FP.F32.S32 R7, R5 ;  /* 0x0000000500077245 */ /* 0x000fe40000201400 */
[----:B------:R-:W-:Y:S02]  /*5690*/  I2FP.F32.S32 R5, R3 ;  /* 0x0000000300057245 */ /* 0x000fe40000201400 */
[----:B------:R-:W-:Y:S01]  /*56a0*/  I2FP.F32.S32 R10, R10 ;  /* 0x0000000a000a7245 */ /* 0x000fe20000201400 */
[----:B------:R-:W-:Y:S01]  /*56b0*/  FFMA.FTZ R7, R7, -UR5, R115 ;  /* 0x8000000507077c23 */ /* 0x000fe20008010073 */
[----:B------:R-:W-:Y:S01]  /*56c0*/  I2FP.F32.S32 R8, R8 ;  /* 0x0000000800087245 */ /* 0x000fe20000201400 */
[----:B------:R-:W-:Y:S01]  /*56d0*/  FFMA.FTZ R5, R5, -UR5, R50 ;  /* 0x8000000505057c23 */ /* 0x000fe20008010032 */
[----:B------:R-:W-:Y:S01]  /*56e0*/  I2FP.F32.S32 R3, R6 ;  /* 0x0000000600037245 */ /* 0x000fe20000201400 */
[----:B------:R-:W-:Y:S01]  /*56f0*/  FFMA.FTZ R10, R10, -UR5, R48 ;  /* 0x800000050a0a7c23 */ /* 0x000fe20008010030 */
[----:B------:R-:W-:Y:S01]  /*5700*/  FSEL R146, R53, -INF , !P6 ;  /* 0xff80000035927808 */ /* 0x000fe20007000000 */
[----:B------:R-:W-:Y:S01]  /*5710*/  FFMA.FTZ R8, R8, -UR5, R49 ;  /* 0x8000000508087c23 */ /* 0x000fe20008010031 */
[----:B------:R-:W-:Y:S01]  /*5720*/  FSEL R148, R25, -INF , !P6 ;  /* 0xff80000019947808 */ /* 0x000fe20007000000 */
[----:B------:R-:W-:Y:S01]  /*5730*/  FFMA.FTZ R3, R3, -UR5, R51 ;  /* 0x8000000503037c23 */ /* 0x000fe20008010033 */
        /* <DEDUP_REMOVED lines=105> */
.L_x_359:
[----:B------:R-:W-:Y:S05]  /*5dd0*/  BSYNC B0 ;  /* 0x0000000000007941 */ /* 0x000fea0003800000 */
.L_x_358:
[----:B------:R-:W0:Y:S02]  /*5de0*/  LDGDEPBAR ;  /* 0x00000000000079af */ /* 0x000e240000000000 */
.L_x_357:
[----:B------:R-:W-:Y:S01]  /*5df0*/  FMNMX.FTZ R3, R59, R58, !PT ;  /* 0x0000003a3b037209 */ /* 0x000fe20007810000 */
[----:B------:R-:W-:Y:S01]  /*5e00*/  STL [R1+0x8c], R230 ;  /* 0x00008ce601007387 */ /* 0x000fe20000100800 */
[----:B--2---:R-:W-:Y:S01]  /*5e10*/  MOV R15, R31 ;  /* 0x0000001f000f7202 */ /* 0x004fe20000000f00 */
[----:B------:R-:W-:Y:S01]  /*5e20*/  ULDC UR6, c[0x0][0x2ec] ;  /* 0x0000bb0000067ab9 */ /* 0x000fe20000000800 */
[----:B------:R-:W-:Y:S01]  /*5e30*/  FMNMX.FTZ R3, R57, R3, !PT ;  /* 0x0000000339037209 */ /* 0x000fe20007810000 */
[----:B------:R-:W-:Y:S01]  /*5e40*/  STL [R1+0x88], R229 ;  /* 0x000088e501007387 */ /* 0x000fe20000100800 */
[----:B------:R-:W-:Y:S02]  /*5e50*/  LEA R216, R2, UR4, 0x1 ;  /* 0x0000000402d87c11 */ /* 0x000fe4000f8e08ff */
[----:B------:R-:W-:Y:S01]  /*5e60*/  FMNMX.FTZ R3, R56, R3, !PT ;  /* 0x0000000338037209 */ /* 0x000fe20007810000 */
[----:B------:R-:W-:Y:S01]  /*5e70*/  STL [R1+0x84], R228 ;  /* 0x000084e401007387 */ /* 0x000fe20000100800 */
[----:B------:R-:W-:Y:S01]  /*5e80*/  LEA R217, R4, R216, 0x1 ;  /* 0x000000d804d97211 */ /* 0x000fe200078e08ff */
[C---:B------:R-:W-:Y:S01]  /*5e90*/  IMAD R219, R0.reuse, 0x2, R216 ;  /* 0x0000000200db7824 */ /* 0x040fe200078e02d8 */
[----:B------:R-:W-:Y:S01]  /*5ea0*/  FMNMX.FTZ R3, R65, R3, !PT ;  /* 0x0000000341037209 */ /* 0x000fe20007810000 */
[----:B------:R-:W-:Y:S01]  /*5eb0*/  STL [R1+0x80], R227 ;  /* 0x000080e301007387 */ /* 0x000fe20000100800 */
[----:B------:R-:W-:-:S02]  /*5ec0*/  LEA R218, R0, R217, 0x1 ;  /* 0x000000d900da7211 */ /* 0x000fc400078e08ff */
        /* <DEDUP_REMOVED lines=8> */
[----:B------:R-:W-:-:S02]  /*5f50*/  FMNMX.FTZ R3, R60, R3, !PT ;  /* 0x000000033c037209 */ /* 0x000fc40007810000 */
[----:B------:R-:W-:Y:S01]  /*5f60*/  FMNMX.FTZ R154, R186, R5, !PT ;  /* 0x00000005ba9a7209 */ /* 0x000fe20007810000 */
[----:B------:R2:W-:Y:S01]  /*5f70*/  STL [R1+0x70], R223 ;  /* 0x000070df01007387 */ /* 0x0005e20000100800 */
        /* <DEDUP_REMOVED lines=17> */
[----:B------:R-:W-:Y:S01]  /*6090*/  LDSM.16.MT88.4 R68, [R216+0xc000] ;  /* 0x00c00000d844783b */ /* 0x000fe20000004200 */
[----:B------:R-:W-:Y:S01]  /*60a0*/  FMNMX.FTZ R3, R165, R3, !PT ;  /* 0x00000003a5037209 */ /* 0x000fe20007810000 */
[----:B--2---:R-:W-:Y:S01]  /*60b0*/  IMAD.MOV.U32 R223, RZ, RZ, R30 ;  /* 0x000000ffffdf7224 */ /* 0x004fe200078e001e */
[----:B------:R-:W-:Y:S01]  /*60c0*/  FMNMX.FTZ R154, R252, R154, !PT ;  /* 0x0000009afc9a7209 */ /* 0x000fe20007810000 */
[----:B------:R-:W-:Y:S01]  /*60d0*/  LDSM.16.MT88.4 R76, [R217+0xc000] ;  /* 0x00c00000d94c783b */ /* 0x000fe20000004200 */
[----:B------:R-:W-:-:S03]  /*60e0*/  FMNMX.FTZ R3, R163, R3, !PT ;  /* 0x00000003a3037209 */ /* 0x000fc60007810000 */
[----:B------:R-:W2:Y:S01]  /*60f0*/  SHFL.BFLY PT, R5, R154, 0x2, 0x1f ;  /* 0x0c401f009a057f89 */ /* 0x000ea200000e0000 */
[----:B------:R-:W-:-:S03]  /*6100*/  FMNMX.FTZ R3, R162, R3, !PT ;  /* 0x00000003a2037209 */ /* 0x000fc60007810000 */
[----:B------:R-:W-:Y:S01]  /*6110*/  LDSM.16.MT88.4 R72, [R219+0xc000] ;  /* 0x00c00000db48783b */ /* 0x000fe20000004200 */
        /* <DEDUP_REMOVED lines=8> */
[----:B--2---:R-:W-:-:S03]  /*61a0*/  FMNMX.FTZ R154, R154, R5, !PT ;  /* 0x000000059a9a7209 */ /* 0x004fc60007810000 */
[----:B------:R-:W-:Y:S04]  /*61b0*/  LDSM.16.MT88.4 R104, [R218+0xe000] ;  /* 0x00e00000da68783b */ /* 0x000fe80000004200 */
[----:B-1----:R-:W1:Y:S04]  /*61c0*/  SHFL.BFLY PT, R6, R154, 0x1, 0x1f ;  /* 0x0c201f009a067f89 */ /* 0x002e6800000e0000 */
[----:B------:R-:W2:Y:S04]  /*61d0*/  SHFL.BFLY PT, R5, R3, 0x2, 0x1f ;  /* 0x0c401f0003057f89 */ /* 0x000ea800000e0000 */
[----:B------:R-:W-:Y:S04]  /*61e0*/  LDSM.16.MT88.4 R36, [R216+0xc800] ;  /* 0x00c80000d824783b */ /* 0x000fe80000004200 */
[----:B------:R-:W-:Y:S04]  /*61f0*/  LDSM.16.MT88.4 R52, [R219+0xe800] ;  /* 0x00e80000db34783b */ /* 0x000fe80000004200 */
[----:B------:R-:W-:Y:S04]  /*6200*/  STL [R1+0x58], R159 ;  /* 0x0000589f01007387 */ /* 0x000fe80000100800 */
[----:B------:R-:W-:Y:S01]  /*6210*/  LDSM.16.MT88.4 R48, [R219+0xc800] ;  /* 0x00c80000db30783b */ /* 0x000fe20000004200 */
[----:B-1----:R-:W-:-:S03]  /*6220*/  FMNMX.FTZ R154, R154, R6, !PT ;  /* 0x000000069a9a7209 */ /* 0x002fc60007810000 */
[----:B------:R-:W-:Y:S01]  /*6230*/  LDSM.16.MT88.4 R40, [R218+0xc800] ;  /* 0x00c80000da28783b */ /* 0x000fe20000004200 */
[----:B------:R-:W-:Y:S02]  /*6240*/  FMNMX.FTZ R6, R166, R168, !PT ;  /* 0x000000a8a6067209 */ /* 0x000fe40007810000 */
[C---:B------:R-:W-:Y:S01]  /*6250*/  FSETP.NEU.FTZ.AND P1, PT, R154.reuse, -INF , PT ;  /* 0xff8000009a00780b */ /* 0x040fe20003f3d000 */
[----:B------:R-:W-:Y:S01]  /*6260*/  FMUL.FTZ R12, R154, UR6 ;  /* 0x000000069a0c7c20 */ /* 0x000fe20008410000 */
[----:B--2---:R-:W-:-:S04]  /*6270*/  FMNMX.FTZ R3, R3, R5, !PT ;  /* 0x0000000503037209 */ /* 0x004fc80007810000 */
[----:B------:R-:W-:Y:S01]  /*6280*/  FSEL R12, R12, RZ, P1 ;  /* 0x000000ff0c0c7208 */ /* 0x000fe20000800000 */
[----:B------:R-:W1:Y:S04]  /*6290*/  SHFL.BFLY PT, R152, R3, 0x1, 0x1f ;  /* 0x0c201f0003987f89 */ /* 0x000e6800000e0000 */
[----:B------:R-:W-:-:S04]  /*62a0*/  FFMA.FTZ R5, R59, UR6, -R12 ;  /* 0x000000063b057c23 */ /* 0x000fc8000801080c */
[----:B------:R2:W-:Y:S01]  /*62b0*/  MUFU.EX2 R229, R5 ;  /* 0x0000000500e57308 */ /* 0x0005e20000000800 */
[----:B-1----:R-:W-:Y:S01]  /*62c0*/  FMNMX.FTZ R152, R3, R152, !PT ;  /* 0x0000009803987209 */ /* 0x002fe20007810000 */
[--C-:B--2---:R-:W-:Y:S01]  /*62d0*/  FFMA.FTZ R5, R58, UR6, -R12.reuse ;  /* 0x000000063a057c23 */ /* 0x104fe2000801080c */
[----:B------:R-:W-:Y:S02]  /*62e0*/  FFMA.FTZ R3, R57, UR6, -R12 ;  /* 0x0000000639037c23 */ /* 0x000fe4000801080c */
[----:B------:R-:W-:-:S03]  /*62f0*/  FSETP.NEU.FTZ.AND P1, PT, R152, -INF , PT ;  /* 0xff8000009800780b */ /* 0x000fc60003f3d000 */
[----:B------:R1:W2:Y:S08]  /*6300*/  MUFU.EX2 R230, R5 ;  /* 0x0000000500e67308 */ /* 0x0002b00000000800 */
[----:B------:R3:W-:Y:S01]  /*6310*/  MUFU.EX2 R173, R3 ;  /* 0x0000000300ad7308 */ /* 0x0007e20000000800 */
[----:B-1----:R-:W-:Y:S02]  /*6320*/  FFMA.FTZ R5, R56, UR6, -R12 ;  /* 0x0000000638057c23 */ /* 0x002fe4000801080c */
[----:B------:R-:W-:Y:S05]  /*6330*/  LDSM.16.MT88.4 R56, [R217+0xc800] ;  /* 0x00c80000d938783b */ /* 0x000fea0000004200 */
[----:B------:R1:W-:Y:S01]  /*6340*/  MUFU.EX2 R205, R5 ;  /* 0x0000000500cd7308 */ /* 0x0003e20000000800 */
[----:B---3--:R-:W-:-:S05]  /*6350*/  FMUL.FTZ R3, R152, UR6 ;  /* 0x0000000698037c20 */ /* 0x008fca0008410000 */
[----:B------:R-:W-:-:S05]  /*6360*/  FSEL R3, R3, RZ, P1 ;  /* 0x000000ff03037208 */ /* 0x000fca0000800000 */
[--C-:B------:R-:W-:Y:S01]  /*6370*/  FFMA.FTZ R4, R60, UR6, -R3.reuse ;  /* 0x000000063c047c23 */ /* 0x100fe20008010803 */
[----:B-1----:R-:W-:Y:S01]  /*6380*/  FMNMX.FTZ R5, R155, R6, !PT ;  /* 0x000000069b057209 */ /* 0x002fe20007810000 */
[----:B------:R-:W-:Y:S02]  /*6390*/  FFMA.FTZ R6, R63, UR6, -R3 ;  /* 0x000000063f067c23 */ /* 0x000fe40008010803 */
[----:B------:R2:W-:Y:S01]  /*63a0*/  MUFU.EX2 R222, R4 ;  /* 0x0000000400de7308 */ /* 0x0005e20000000800 */
[----:B------:R-:W-:-:S04]  /*63b0*/  FMNMX.FTZ R5, R150, R5, !PT ;  /* 0x0000000596057209 */ /* 0x000fc80007810000 */
[----:B------:R-:W-:-:S03]  /*63c0*/  FMNMX.FTZ R5, R147, R5, !PT ;  /* 0x0000000593057209 */ /* 0x000fc60007810000 */
[----:B------:R1:W-:Y:S01]  /*63d0*/  MUFU.EX2 R193, R6 ;  /* 0x0000000600c17308 */ /* 0x0003e20000000800 */
[----:B------:R-:W-:-:S04]  /*63e0*/  FMNMX.FTZ R2, R144, R5, !PT ;  /* 0x0000000590027209 */ /* 0x000fc80007810000 */
[----:B------:R-:W-:Y:S02]  /*63f0*/  FMNMX.FTZ R2, R142, R2, !PT ;  /* 0x000000028e027209 */ /* 0x000fe40007810000 */
[----:B--2---:R-:W-:Y:S02]  /*6400*/  F2FP.BF16.F32.PACK_AB R4, R230, R229 ;  /* 0x000000e5e604723e */ /* 0x004fe400000010ff */
[----:B------:R-:W-:-:S04]  /*6410*/  FMNMX.FTZ R2, R141, R2, !PT ;  /* 0x000000028d027209 */ /* 0x000fc80007810000 */
[----:B------:R-:W-:Y:S01]  /*6420*/  FMNMX.FTZ R0, R184, R2, !PT ;  /* 0x00000002b8007209 */ /* 0x000fe20007810000 */
[--C-:B------:R-:W-:Y:S01]  /*6430*/  FFMA.FTZ R2, R61, UR6, -R3.reuse ;  /* 0x000000063d027c23 */ /* 0x100fe20008010803 */
[----:B-1----:R-:W-:Y:S02]  /*6440*/  FFMA.FTZ R6, R62, UR6, -R3 ;  /* 0x000000063e067c23 */ /* 0x002fe40008010803 */
[----:B------:R-:W-:Y:S01]  /*6450*/  FMNMX.FTZ R0, R149, R0, !PT ;  /* 0x0000000095007209 */ /* 0x000fe20007810000 */
[----:B------:R1:W2:Y:S01]  /*6460*/  MUFU.EX2 R226, R2 ;  /* 0x0000000200e27308 */ /* 0x0002a20000000800 */
[----:B------:R-:W-:Y:S02]  /*6470*/  LDSM.16.MT88.4 R60, [R217+0xe800] ;  /* 0x00e80000d93c783b */ /* 0x000fe40000004200 */
[----:B------:R-:W-:-:S04]  /*6480*/  FMNMX.FTZ R0, R146, R0, !PT ;  /* 0x0000000092007209 */ /* 0x000fc80007810000 */
[----:B------:R-:W-:Y:S01]  /*6490*/  FMNMX.FTZ R0, R143, R0, !PT ;  /* 0x000000008f007209 */ /* 0x000fe20007810000 */
[----:B------:R3:W4:Y:S03]  /*64a0*/  MUFU.EX2 R179, R6 ;  /* 0x0000000600b37308 */ /* 0x0007260000000800 */
[----:B------:R-:W-:-:S04]  /*64b0*/  FMNMX.FTZ R0, R245, R0, !PT ;  /* 0x00000000f5007209 */ /* 0x000fc80007810000 */
[----:B------:R-:W-:Y:S01]  /*64c0*/  FMNMX.FTZ R0, R235, R0, !PT ;  /* 0x00000000eb007209 */ /* 0x000fe20007810000 */
[----:B-1----:R-:W-:Y:S01]  /*64d0*/  FFMA.FTZ R2, R65, UR6, -R12 ;  /* 0x0000000641027c23 */ /* 0x002fe2000801080c */
[----:B--2---:R-:W-:Y:S02]  /*64e0*/  F2FP.BF16.F32.PACK_AB R7, R226, R222 ;  /* 0x000000dee207723e */ /* 0x004fe400000010ff */
[----:B------:R-:W-:Y:S01]  /*64f0*/  FMNMX.FTZ R0, R207, R0, !PT ;  /* 0x00000000cf007209 */ /* 0x000fe20007810000 */
[----:B------:R1:W-:Y:S03]  /*6500*/  MUFU.EX2 R204, R2 ;  /* 0x0000000200cc7308 */ /* 0x0003e60000000800 */
[----:B------:R-:W-:Y:S02]  /*6510*/  FMNMX.FTZ R0, R206, R0, !PT ;  /* 0x00000000ce007209 */ /* 0x000fe40007810000 */
[----:B---3--:R-:W-:-:S02]  /*6520*/  F2FP.BF16.F32.PACK_AB R6, R205, R173 ;  /* 0x000000adcd06723e */ /* 0x008fc400000010ff */
[----:B----4-:R-:W-:Y:S01]  /*6530*/  F2FP.BF16.F32.PACK_AB R5, R179, R193 ;  /* 0x000000c1b305723e */ /* 0x010fe200000010ff */
[----:B------:R-:W2:Y:S06]  /*6540*/  SHFL.BFLY PT, R9, R0, 0x2, 0x1f ;  /* 0x0c401f0000097f89 */ /* 0x000eac00000e0000 */
[----:B------:R-:W-:Y:S01]  /*6550*/  HMMA.16816.F32.BF16 R44, R4, R68, RZ ;  /* 0x00000044042c723c */ /* 0x000fe200000418ff */
[----:B-1----:R-:W-:Y:S01]  /*6560*/  FMNMX.FTZ R2, R170, R8, !PT ;  /* 0x00000008aa027209 */ /* 0x002fe20007810000 */
[----:B------:R-:W-:-:S04]  /*6570*/  FFMA.FTZ R8, R66, UR6, -R12 ;  /* 0x0000000642087c23 */ /* 0x000fc8000801080c */
[C---:B------:R-:W-:Y:S01]  /*6580*/  HMMA.16816.F32.BF16 R136, R4.reuse, R76, RZ ;  /* 0x0000004c0488723c */ /* 0x040fe200000418ff */
[----:B------:R-:W-:Y:S01]  /*6590*/  FMNMX.FTZ R2, R169, R2, !PT ;  /* 0x00000002a9027209 */ /* 0x000fe20007810000 */
[----:B------:R1:W-:Y:S03]  /*65a0*/  MUFU.EX2 R224, R8 ;  /* 0x0000000800e07308 */ /* 0x0003e60000000800 */
[----:B------:R-:W-:Y:S01]  /*65b0*/  FMNMX.FTZ R2, R167, R2, !PT ;  /* 0x00000002a7027209 */ /* 0x000fe20007810000 */
[C---:B------:R-:W-:Y:S03]  /*65c0*/  HMMA.16816.F32.BF16 R132, R4.reuse, R72, RZ ;  /* 0x000000480484723c */ /* 0x040fe600000418ff */
[----:B------:R-:W-:Y:S02]  /*65d0*/  FMNMX.FTZ R2, R164, R2, !PT ;  /* 0x00000002a4027209 */ /* 0x000fe40007810000 */
[----:B--2---:R-:W-:Y:S01]  /*65e0*/  FMNMX.FTZ R0, R0, R9, !PT ;  /* 0x0000000900007209 */ /* 0x004fe20007810000 */
[C---:B------:R-:W-:Y:S04]  /*65f0*/  HMMA.16816.F32.BF16 R128, R4.reuse, R80, RZ ;  /* 0x000000500480723c */ /* 0x040fe800000418ff */
[----:B------:R-:W2:Y:S01]  /*6600*/  SHFL.BFLY PT, R9, R0, 0x1, 0x1f ;  /* 0x0c201f0000097f89 */ /* 0x000ea200000e0000 */
[--C-:B-1----:R-:W-:Y:S01]  /*6610*/  FFMA.FTZ R8, R84, UR6, -R12.reuse ;  /* 0x0000000654087c23 */ /* 0x102fe2000801080c */
[C---:B------:R-:W-:Y:S03]  /*6620*/  HMMA.16816.F32.BF16 R124, R4.reuse, R88, RZ ;  /* 0x00000058047c723c */ /* 0x040fe600000418ff */
[----:B------:R1:W-:Y:S03]  /*6630*/  MUFU.EX2 R227, R8 ;  /* 0x0000000800e37308 */ /* 0x0003e60000000800 */
[C---:B------:R-:W-:Y:S06]  /*6640*/  HMMA.16816.F32.BF16 R120, R4.reuse, R92, RZ ;  /* 0x0000005c0478723c */ /* 0x040fec00000418ff */
[C---:B------:R-:W-:Y:S06]  /*6650*/  HMMA.16816.F32.BF16 R116, R4.reuse, R96, RZ ;  /* 0x000000600474723c */ /* 0x040fec00000418ff */
[C---:B------:R-:W-:Y:S01]  /*6660*/  HMMA.16816.F32.BF16 R108, R4.reuse, R104, RZ ;  /* 0x00000068046c723c */ /* 0x040fe200000418ff */
[----:B-1----:R-:W-:Y:S01]  /*6670*/  FMNMX.FTZ R8, R161, R2, !PT ;  /* 0x00000002a1087209 */ /* 0x002fe20007810000 */
[----:B------:R-:W-:Y:S01]  /*6680*/  FFMA.FTZ R2, R64, UR6, -R12 ;  /* 0x0000000640027c23 */ /* 0x000fe2000801080c */
[----:B--2---:R-:W-:Y:S01]  /*6690*/  FMNMX.FTZ R156, R0, R9, !PT ;  /* 0x00000009009c7209 */ /* 0x004fe20007810000 */
[----:B------:R-:W-:Y:S01]  /*66a0*/  LDSM.16.MT88.4 R64, [R216+0xe800] ;  /* 0x00e80000d840783b */ /* 0x000fe20000004200 */
[----:B------:R-:W-:Y:S01]  /*66b0*/  FMNMX.FTZ R8, R160, R8, !PT ;  /* 0x00000008a0087209 */ /* 0x000fe20007810000 */
[----:B------:R1:W2:Y:S01]  /*66c0*/  MUFU.EX2 R196, R2 ;  /* 0x0000000200c47308 */ /* 0x0002a20000000800 */
[----:B------:R-:W-:Y:S01]  /*66d0*/  FSETP.NEU.FTZ.AND P1, PT, R156, -INF , PT ;  /* 0xff8000009c00780b */ /* 0x000fe20003f3d000 */
[C---:B------:R-:W-:Y:S06]  /*66e0*/  HMMA.16816.F32.BF16 R112, R4.reuse, R70, RZ ;  /* 0x000000460470723c */ /* 0x040fec00000418ff */
[C---:B------:R-:W-:Y:S06]  /*66f0*/  HMMA.16816.F32.BF16 R100, R4.reuse, R78, RZ ;  /* 0x0000004e0464723c */ /* 0x040fec00000418ff */
[----:B------:R-:W-:Y:S01]  /*6700*/  HMMA.16816.F32.BF16 R32, R4, R82, RZ ;  /* 0x000000520420723c */ /* 0x000fe200000418ff */
[----:B-1----:R-:W-:Y:S01]  /*6710*/  FMNMX.FTZ R2, R185, R8, !PT ;  /* 0x00000008b9027209 */ /* 0x002fe20007810000 */
[----:B------:R-:W-:Y:S01]  /*6720*/  FFMA.FTZ R8, R85, UR6, -R3 ;  /* 0x0000000655087c23 */ /* 0x000fe20008010803 */
[----:B--2---:R-:W-:-:S03]  /*6730*/  F2FP.BF16.F32.PACK_AB R10, R196, R227 ;  /* 0x000000e3c40a723e */ /* 0x004fc600000010ff */
[C---:B------:R-:W-:Y:S01]  /*6740*/  HMMA.16816.F32.BF16 R28, R4.reuse, R90, RZ ;  /* 0x0000005a041c723c */ /* 0x040fe200000418ff */
[----:B------:R-:W-:Y:S01]  /*6750*/  FMNMX.FTZ R2, R153, R2, !PT ;  /* 0x0000000299027209 */ /* 0x000fe20007810000 */
[----:B------:R1:W-:Y:S03]  /*6760*/  MUFU.EX2 R174, R8 ;  /* 0x0000000800ae7308 */ /* 0x0003e60000000800 */
[----:B------:R-:W-:Y:S01]  /*6770*/  FMNMX.FTZ R2, R148, R2, !PT ;  /* 0x0000000294027209 */ /* 0x000fe20007810000 */
[----:B------:R-:W-:Y:S03]  /*6780*/  HMMA.16816.F32.BF16 R24, R4, R94, RZ ;  /* 0x0000005e0418723c */ /* 0x000fe600000418ff */
[----:B------:R-:W-:-:S03]  /*6790*/  FMNMX.FTZ R2, R145, R2, !PT ;  /* 0x0000000291027209 */ /* 0x000fc60007810000 */
[----:B------:R-:W-:Y:S01]  /*67a0*/  HMMA.16816.F32.BF16 R20, R4, R98, RZ ;  /* 0x000000620414723c */ /* 0x000fe200000418ff */
[----:B------:R-:W-:-:S04]  /*67b0*/  FMNMX.FTZ R2, R177, R2, !PT ;  /* 0x00000002b1027209 */ /* 0x000fc80007810000 */
[----:B------:R-:W-:Y:S01]  /*67c0*/  FMNMX.FTZ R2, R247, R2, !PT ;  /* 0x00000002f7027209 */ /* 0x000fe20007810000 */
[----:B------:R-:W-:Y:S01]  /*67d0*/  HMMA.16816.F32.BF16 R16, R4, R106, RZ ;  /* 0x0000006a0410723c */ /* 0x000fe200000418ff */
[----:B-1----:R-:W-:Y:S02]  /*67e0*/  FFMA.FTZ R8, R86, UR6, -R3 ;  /* 0x0000000656087c23 */ /* 0x002fe40008010803 */
[----:B------:R-:W-:Y:S02]  /*67f0*/  FMNMX.FTZ R2, R246, R2, !PT ;  /* 0x00000002f6027209 */ /* 0x000fe40007810000 */
[----:B------:R1:W2:Y:S02]  /*6800*/  MUFU.EX2 R225, R8 ;  /* 0x0000000800e17308 */ /* 0x0002a40000000800 */
[----:B------:R-:W-:Y:S01]  /*6810*/  FMNMX.FTZ R13, R244, R2, !PT ;  /* 0x00000002f40d7209 */ /* 0x000fe20007810000 */
[----:B------:R-:W-:-:S04]  /*6820*/  FMUL.FTZ R2, R156, UR6 ;  /* 0x000000069c027c20 */ /* 0x000fc80008410000 */
[----:B------:R-:W3:Y:S01]  /*6830*/  SHFL.BFLY PT, R14, R13, 0x2, 0x1f ;  /* 0x0c401f000d0e7f89 */ /* 0x000ee200000e0000 */
[----:B------:R-:W-:-:S05]  /*6840*/  FSEL R2, R2, RZ, P1 ;  /* 0x000000ff02027208 */ /* 0x000fca0000800000 */
[----:B------:R-:W-:-:S04]  /*6850*/  FFMA.FTZ R0, R166, UR6, -R2 ;  /* 0x00000006a6007c23 */ /* 0x000fc80008010802 */
[----:B------:R3:W-:Y:S01]  /*6860*/  MUFU.EX2 R192, R0 ;  /* 0x0000000000c07308 */ /* 0x0007e20000000800 */
[----:B-1----:R-:W-:Y:S01]  /*6870*/  FFMA.FTZ R8, R87, UR6, -R3 ;  /* 0x0000000657087c23 */ /* 0x002fe20008010803 */
[----:B--2---:R-:W-:Y:S01]  /*6880*/  F2FP.BF16.F32.PACK_AB R9, R225, R174 ;  /* 0x000000aee109723e */ /* 0x004fe200000010ff */
[----:B------:R-:W-:Y:S05]  /*6890*/  HMMA.16816.F32.BF16 R84, R4, R74, RZ ;  /* 0x0000004a0454723c */ /* 0x000fea00000418ff */
[----:B------:R1:W-:Y:S02]  /*68a0*/  MUFU.EX2 R228, R8 ;  /* 0x0000000800e47308 */ /* 0x0003e40000000800 */
[----:B------:R-:W-:Y:S01]  /*68b0*/  FFMA.FTZ R4, R168, UR6, -R2 ;  /* 0x00000006a8047c23 */ /* 0x000fe20008010802 */
[----:B------:R-:W-:-:S05]  /*68c0*/  IMAD.MOV.U32 R168, RZ, RZ, R193 ;  /* 0x000000ffffa87224 */ /* 0x000fca00078e00c1 */
[----:B------:R2:W-:Y:S01]  /*68d0*/  MUFU.EX2 R166, R4 ;  /* 0x0000000400a67308 */ /* 0x0005e20000000800 */
[----:B---3--:R-:W-:-:S05]  /*68e0*/  FMNMX.FTZ R0, R13, R14, !PT ;  /* 0x0000000e0d007209 */ /* 0x008fca0007810000 */
[----:B------:R-:W3:Y:S01]  /*68f0*/  SHFL.BFLY PT, R5, R0, 0x1, 0x1f ;  /* 0x0c201f0000057f89 */ /* 0x000ee200000e0000 */
[----:B-1----:R-:W-:-:S04]  /*6900*/  FFMA.FTZ R8, R140, UR6, -R3 ;  /* 0x000000068c087c23 */ /* 0x002fc80008010803 */
[----:B------:R1:W4:Y:S01]  /*6910*/  MUFU.EX2 R197, R8 ;  /* 0x0000000800c57308 */ /* 0x0003220000000800 */
[----:B--2---:R-:W-:-:S07]  /*6920*/  FFMA.FTZ R4, R155, UR6, -R2 ;  /* 0x000000069b047c23 */ /* 0x004fce0008010802 */
[----:B------:R2:W2:Y:S01]  /*6930*/  MUFU.EX2 R208, R4 ;  /* 0x0000000400d07308 */ /* 0x0004a20000000800 */
[----:B-1----:R-:W-:Y:S02]  /*6940*/  F2FP.BF16.F32.PACK_AB R8, R224, R204 ;  /* 0x000000cce008723e */ /* 0x002fe400000010ff */
[----:B----4-:R-:W-:Y:S02]  /*6950*/  F2FP.BF16.F32.PACK_AB R11, R197, R228 ;  /* 0x000000e4c50b723e */ /* 0x010fe400000010ff */
[----:B---3--:R-:W-:Y:S01]  /*6960*/  FMNMX.FTZ R155, R0, R5, !PT ;  /* 0x00000005009b7209 */ /* 0x008fe20007810000 */
[--C-:B------:R-:W-:Y:S01]  /*6970*/  FFMA.FTZ R0, R142, UR6, -R2.reuse ;  /* 0x000000068e007c23 */ /* 0x100fe20008010802 */
[----:B--2---:R-:W-:-:S03]  /*6980*/  FFMA.FTZ R4, R150, UR6, -R2 ;  /* 0x0000000696047c23 */ /* 0x004fc60008010802 */
[----:B------:R-:W-:Y:S01]  /*6990*/  HMMA.16816.F32.BF16 R180, R8, R36, R44 ;  /* 0x0000002408b4723c */ /* 0x000fe2000004182c */
[----:B------:R1:W-:Y:S01]  /*69a0*/  MUFU.EX2 R150, R0 ;  /* 0x0000000000967308 */ /* 0x0003e20000000800 */
[----:B------:R-:W2:Y:S01]  /*69b0*/  LDSM.16.MT88.4 R44, [R218+0xe800] ;  /* 0x00e80000da2c783b */ /* 0x000ea20000004200 */
[----:B------:R-:W-:-:S03]  /*69c0*/  FSETP.NEU.FTZ.AND P1, PT, R155, -INF , PT ;  /* 0xff8000009b00780b */ /* 0x000fc60003f3d000 */
[C---:B------:R-:W-:Y:S03]  /*69d0*/  HMMA.16816.F32.BF16 R188, R8.reuse, R56, R136 ;  /* 0x0000003808bc723c */ /* 0x040fe60000041888 */
[----:B------:R3:W4:Y:S03]  /*69e0*/  MUFU.EX2 R221, R4 ;  /* 0x0000000400dd7308 */ /* 0x0007260000000800 */
[----:B------:R-:W-:Y:S01]  /*69f0*/  HMMA.16816.F32.BF16 R212, R8, R60, R120 ;  /* 0x0000003c08d4723c */ /* 0x000fe20000041878 */
[----:B------:R-:W-:Y:S01]  /*6a00*/  MOV R137, R226 ;  /* 0x000000e200897202 */ /* 0x000fe20000000f00 */
[----:B------:R-:W-:Y:S02]  /*6a10*/  IMAD.MOV.U32 R138, RZ, RZ, R168 ;  /* 0x000000ffff8a7224 */ /* 0x000fe400078e00a8 */
[----:B-1----:R-:W-:-:S02]  /*6a20*/  FMUL.FTZ R0, R155, UR6 ;  /* 0x000000069b007c20 */ /* 0x002fc40008410000 */
[----:B------:R-:W-:Y:S03]  /*6a30*/  HMMA.16816.F32.BF16 R116, R8, R52, R116 ;  /* 0x000000340874723c */ /* 0x000fe60000041874 */
[----:B------:R-:W-:-:S03]  /*6a40*/  FSEL R0, R0, RZ, P1 ;  /* 0x000000ff00007208 */ /* 0x000fc60000800000 */
[C---:B------:R-:W-:Y:S01]  /*6a50*/  HMMA.16816.F32.BF16 R200, R8.reuse, R64, R124 ;  /* 0x0000004008c8723c */ /* 0x040fe2000004187c */
[----:B---3--:R-:W-:Y:S01]  /*6a60*/  FFMA.FTZ R4, R147, UR6, -R2 ;  /* 0x0000000693047c23 */ /* 0x008fe20008010802 */
[----:B------:R-:W-:Y:S01]  /*6a70*/  FFMA.FTZ R5, R164, UR6, -R0 ;  /* 0x00000006a4057c23 */ /* 0x000fe20008010800 */
[----:B------:R-:W-:Y:S02]  /*6a80*/  IMAD.MOV.U32 R164, RZ, RZ, R208 ;  /* 0x000000ffffa47224 */ /* 0x000fe400078e00d0 */
[----:B------:R1:W-:Y:S01]  /*6a90*/  MUFU.EX2 R159, R4 ;  /* 0x00000004009f7308 */ /* 0x0003e20000000800 */
[C---:B------:R-:W-:Y:S06]  /*6aa0*/  HMMA.16816.F32.BF16 R132, R8.reuse, R48, R132 ;  /* 0x000000300884723c */ /* 0x040fec0000041884 */
[----:B------:R-:W-:Y:S01]  /*6ab0*/  IMAD.MOV.U32 R7, RZ, RZ, R215 ;  /* 0x000000ffff077224 */ /* 0x000fe200078e00d7 */
[----:B------:R-:W-:Y:S01]  /*6ac0*/  MOV R123, R212 ;  /* 0x000000d4007b7202 */ /* 0x000fe20000000f00 */
[----:B------:R-:W-:Y:S01]  /*6ad0*/  IMAD.MOV.U32 R122, RZ, RZ, R213 ;  /* 0x000000ffff7a7224 */ /* 0x000fe200078e00d5 */
[----:B------:R-:W-:Y:S01]  /*6ae0*/  MOV R121, R214 ;  /* 0x000000d600797202 */ /* 0x000fe20000000f00 */
[----:B------:R-:W-:Y:S02]  /*6af0*/  HMMA.16816.F32.BF16 R128, R8, R40, R128 ;  /* 0x000000280880723c */ /* 0x000fe40000041880 */
[----:B------:R-:W-:Y:S01]  /*6b00*/  IMAD.MOV.U32 R142, RZ, RZ, R119 ;  /* 0x000000ffff8e7224 */ /* 0x000fe200078e0077 */
[----:B------:R-:W-:Y:S01]  /*6b10*/  MOV R140, R116 ;  /* 0x00000074008c7202 */ /* 0x000fe20000000f00 */
[----:B------:R-:W-:-:S02]  /*6b20*/  IMAD.MOV.U32 R136, RZ, RZ, R117 ;  /* 0x000000ffff887224 */ /* 0x000fc400078e0075 */
[----:B--2---:R-:W-:Y:S01]  /*6b30*/  HMMA.16816.F32.BF16 R248, R8, R44, R108 ;  /* 0x0000002c08f8723c */ /* 0x004fe2000004186c */
[----:B-1----:R-:W-:Y:S01]  /*6b40*/  FFMA.FTZ R4, R144, UR6, -R2 ;  /* 0x0000000690047c23 */ /* 0x002fe20008010802 */
[----:B------:R-:W-:-:S03]  /*6b50*/  MOV R120, R118 ;  /* 0x0000007600787202 */ /* 0x000fc60000000f00 */
[----:B------:R1:W-:Y:S01]  /*6b60*/  MUFU.EX2 R139, R4 ;  /* 0x00000004008b7308 */ /* 0x0003e20000000800 */
[C---:B------:R-:W-:Y:S01]  /*6b70*/  HMMA.16816.F32.BF16 R112, R8.reuse, R38, R112 ;  /* 0x000000260870723c */ /* 0x040fe20000041870 */
[----:B------:R-:W-:Y:S01]  /*6b80*/  MOV R110, R192 ;  /* 0x000000c0006e7202 */ /* 0x000fe20000000f00 */
[----:B------:R-:W-:Y:S01]  /*6b90*/  IMAD.MOV.U32 R111, RZ, RZ, R7 ;  /* 0x000000ffff6f7224 */ /* 0x000fe200078e0007 */
[----:B------:R-:W-:Y:S01]  /*6ba0*/  MOV R108, R177 ;  /* 0x000000b1006c7202 */ /* 0x000fe20000000f00 */
[----:B------:R-:W-:Y:S02]  /*6bb0*/  IMAD.MOV.U32 R109, RZ, RZ, R176 ;  /* 0x000000ffff6d7224 */ /* 0x000fe400078e00b0 */
[C---:B------:R-:W-:Y:S06]  /*6bc0*/  HMMA.16816.F32.BF16 R192, R8.reuse, R58, R100 ;  /* 0x0000003a08c0723c */ /* 0x040fec0000041864 */
[----:B------:R-:W-:Y:S01]  /*6bd0*/  HMMA.16816.F32.BF16 R116, R8, R50, R84 ;  /* 0x000000320874723c */ /* 0x000fe20000041854 */
[----:B------:R-:W-:Y:S01]  /*6be0*/  IMAD.MOV.U32 R102, RZ, RZ, R142 ;  /* 0x000000ffff667224 */ /* 0x000fe200078e008e */
[----:B------:R-:W-:Y:S01]  /*6bf0*/  MOV R103, R140 ;  /* 0x0000008c00677202 */ /* 0x000fe20000000f00 */
[----:B------:R-:W-:-:S02]  /*6c00*/  IMAD.MOV.U32 R101, RZ, RZ, R179 ;  /* 0x000000ffff657224 */ /* 0x000fc400078e00b3 */
[----:B-1----:R-:W-:Y:S01]  /*6c10*/  FFMA.FTZ R4, R141, UR6, -R2 ;  /* 0x000000068d047c23 */ /* 0x002fe20008010802 */
[----:B------:R-:W-:Y:S01]  /*6c20*/  IMAD.MOV.U32 R141, RZ, RZ, R136 ;  /* 0x000000ffff8d7224 */ /* 0x000fe200078e0088 */
[C---:B------:R-:W-:Y:S01]  /*6c30*/  HMMA.16816.F32.BF16 R124, R8.reuse, R42, R32 ;  /* 0x0000002a087c723c */ /* 0x040fe20000041820 */
[----:B------:R-:W-:Y:S01]  /*6c40*/  MUFU.EX2 R32, R5 ;  /* 0x0000000500207308 */ /* 0x000fe20000000800 */
[----:B------:R-:W-:Y:S01]  /*6c50*/  MOV R142, R175 ;  /* 0x000000af008e7202 */ /* 0x000fe20000000f00 */
[----:B------:R-:W-:Y:S01]  /*6c60*/  IMAD.MOV.U32 R136, RZ, RZ, R174 ;  /* 0x000000ffff887224 */ /* 0x000fe200078e00ae */
[----:B------:R-:W-:Y:S02]  /*6c70*/  MOV R140, R173 ;  /* 0x000000ad008c7202 */ /* 0x000fe40000000f00 */
[C---:B------:R-:W-:Y:S03]  /*6c80*/  HMMA.16816.F32.BF16 R240, R8.reuse, R66, R28 ;  /* 0x0000004208f0723c */ /* 0x040fe6000004181c */
[----:B------:R1:W-:Y:S03]  /*6c90*/  MUFU.EX2 R14, R4 ;  /* 0x00000004000e7308 */ /* 0x0003e60000000800 */
[C---:B------:R-:W-:Y:S06]  /*6ca0*/  HMMA.16816.F32.BF16 R236, R8.reuse, R62, R24 ;  /* 0x0000003e08ec723c */ /* 0x040fec0000041818 */
[C---:B------:R-:W-:Y:S06]  /*6cb0*/  HMMA.16816.F32.BF16 R212, R8.reuse, R54, R20 ;  /* 0x0000003608d4723c */ /* 0x040fec0000041814 */
[----:B------:R-:W-:Y:S01]  /*6cc0*/  HMMA.16816.F32.BF16 R208, R8, R46, R16 ;  /* 0x0000002e08d0723c */ /* 0x000fe20000041810 */
[----:B-1----:R-:W-:-:S04]  /*6cd0*/  FFMA.FTZ R4, R172, UR6, -R0 ;  /* 0x00000006ac047c23 */ /* 0x002fc80008010800 */
[----:B------:R1:W-:Y:S02]  /*6ce0*/  MUFU.EX2 R144, R4 ;  /* 0x0000000400907308 */ /* 0x0003e40000000800 */
[----:B------:R-:W-:Y:S02]  /*6cf0*/  F2FP.BF16.F32.PACK_AB R8, R166, R110 ;  /* 0x0000006ea608723e */ /* 0x000fe400000010ff */
[----:B----4-:R-:W-:Y:S01]  /*6d00*/  F2FP.BF16.F32.PACK_AB R10, R221, R164 ;  /* 0x000000a4dd0a723e */ /* 0x010fe200000010ff */
        /* <DEDUP_REMOVED lines=8> */
[----:B--2---:R-:W-:Y:S01]  /*6d90*/  F2FP.BF16.F32.PACK_AB R11, R220, R147 ;  /* 0x00000093dc0b723e */ /* 0x004fe200000010ff */
[----:B------:R-:W-:-:S04]  /*6da0*/  IMAD.MOV.U32 R167, RZ, RZ, R121 ;  /* 0x000000ffffa77224 */ /* 0x000fc800078e0079 */
[----:B------:R1:W2:Y:S02]  /*6db0*/  MUFU.EX2 R6, R4 ;  /* 0x0000000400067308 */ /* 0x0002a40000000800 */
[C---:B------:R-:W-:Y:S06]  /*6dc0*/  HMMA.16816.F32.BF16 R24, R8.reuse, R76, RZ ;  /* 0x0000004c0818723c */ /* 0x040fec00000418ff */
[----:B------:R-:W-:Y:S01]  /*6dd0*/  HMMA.16816.F32.BF16 R28, R8, R68, RZ ;  /* 0x00000044081c723c */ /* 0x000fe200000418ff */
[----:B------:R-:W-:-:S05]  /*6de0*/  MOV R77, R122 ;  /* 0x0000007a004d7202 */ /* 0x000fca0000000f00 */
[C---:B------:R-:W-:Y:S01]  /*6df0*/  HMMA.16816.F32.BF16 R20, R8.reuse, R72, RZ ;  /* 0x000000480814723c */ /* 0x040fe200000418ff */
[----:B-1----:R-:W-:Y:S01]  /*6e00*/  FFMA.FTZ R4, R161, UR6, -R0 ;  /* 0x00000006a1047c23 */ /* 0x002fe20008010800 */
[----:B------:R-:W-:Y:S02]  /*6e10*/  MOV R161, R14 ;  /* 0x0000000e00a17202 */ /* 0x000fe40000000f00 */
[----:B--2---:R-:W-:Y:S01]  /*6e20*/  MOV R76, R6 ;  /* 0x00000006004c7202 */ /* 0x004fe20000000f00 */
[----:B------:R1:W-:Y:S01]  /*6e30*/  MUFU.EX2 R226, R4 ;  /* 0x0000000400e27308 */ /* 0x0003e20000000800 */
[----:B------:R-:W-:Y:S01]  /*6e40*/  HMMA.16816.F32.BF16 R16, R8, R80, RZ ;  /* 0x000000500810723c */ /* 0x000fe200000418ff */
[----:B------:R-:W-:Y:S01]  /*6e50*/  F2FP.BF16.F32.PACK_AB R6, R161, R150 ;  /* 0x00000096a106723e */ /* 0x000fe200000010ff */
[----:B------:R-:W-:Y:S01]  /*6e60*/  IMAD.MOV.U32 R73, RZ, RZ, R123 ;  /* 0x000000ffff497224 */ /* 0x000fe200078e007b */
[----:B------:R-:W-:Y:S02]  /*6e70*/  F2FP.BF16.F32.PACK_AB R5, R32, R76 ;  /* 0x0000004c2005723e */ /* 0x000fe400000010ff */
[----:B------:R-:W-:-:S02]  /*6e80*/  MOV R14, R178 ;  /* 0x000000b2000e7202 */ /* 0x000fc40000000f00 */
[----:B------:R-:W-:Y:S01]  /*6e90*/  IMAD.MOV.U32 R80, RZ, RZ, R108 ;  /* 0x000000ffff507224 */ /* 0x000fe200078e006c */
[----:B------:R-:W-:Y:S01]  /*6ea0*/  MOV R72, R111 ;  /* 0x0000006f00487202 */ /* 0x000fe20000000f00 */
[----:B------:R-:W-:Y:S02]  /*6eb0*/  IMAD.MOV.U32 R81, RZ, RZ, R110 ;  /* 0x000000ffff517224 */ /* 0x000fe400078e006e */
[----:B-1----:R-:W-:-:S04]  /*6ec0*/  FFMA.FTZ R4, R160, UR6, -R0 ;  /* 0x00000006a0047c23 */ /* 0x002fc80008010800 */
[----:B------:R1:W2:Y:S02]  /*6ed0*/  MUFU.EX2 R160, R4 ;  /* 0x0000000400a07308 */ /* 0x0002a40000000800 */
[----:B-1----:R-:W-:Y:S02]  /*6ee0*/  F2FP.BF16.F32.PACK_AB R4, R139, R159 ;  /* 0x0000009f8b04723e */ /* 0x002fe400000010ff */
[----:B--2---:R-:W-:-:S07]  /*6ef0*/  F2FP.BF16.F32.PACK_AB R7, R160, R226 ;  /* 0x000000e2a007723e */ /* 0x004fce00000010ff */
[----:B------:R-:W-:Y:S06]  /*6f00*/  HMMA.16816.F32.BF16 R172, R4, R56, R24 ;  /* 0x0000003804ac723c */ /* 0x000fec0000041818 */
[----:B------:R-:W-:Y:S01]  /*6f10*/  HMMA.16816.F32.BF16 R24, R8, R92, RZ ;  /* 0x0000005c0818723c */ /* 0x000fe200000418ff */
[----:B------:R-:W-:Y:S02]  /*6f20*/  MOV R57, R141 ;  /* 0x0000008d00397202 */ /* 0x000fe40000000f00 */
[----:B------:R-:W-:Y:S02]  /*6f30*/  MOV R56, R102 ;  /* 0x0000006600387202 */ /* 0x000fe40000000f00 */
[----:B------:R-:W-:Y:S01]  /*6f40*/  MOV R141, R109 ;  /* 0x0000006d008d7202 */ /* 0x000fe20000000f00 */
[----:B------:R-:W-:Y:S01]  /*6f50*/  HMMA.16816.F32.BF16 R176, R4, R36, R28 ;  /* 0x0000002404b0723c */ /* 0x000fe2000004181c */
[----:B------:R-:W-:Y:S01]  /*6f60*/  MOV R92, R32 ;  /* 0x00000020005c7202 */ /* 0x000fe20000000f00 */
[----:B------:R-:W-:-:S04]  /*6f70*/  IMAD.MOV.U32 R93, RZ, RZ, R139 ;  /* 0x000000ffff5d7224 */ /* 0x000fc800078e008b */
[C---:B------:R-:W-:Y:S06]  /*6f80*/  HMMA.16816.F32.BF16 R168, R4.reuse, R48, R20 ;  /* 0x0000003004a8723c */ /* 0x040fec0000041814 */
[----:B------:R-:W-:Y:S01]  /*6f90*/  HMMA.16816.F32.BF16 R84, R4, R40, R16 ;  /* 0x000000280454723c */ /* 0x000fe20000041810 */
[----:B------:R-:W-:Y:S02]  /*6fa0*/  IMAD.MOV.U32 R48, RZ, RZ, R101 ;  /* 0x000000ffff307224 */ /* 0x000fe400078e0065 */
[----:B------:R-:W-:-:S03]  /*6fb0*/  IMAD.MOV.U32 R49, RZ, RZ, R103 ;  /* 0x000000ffff317224 */ /* 0x000fc600078e0067 */
[----:B------:R-:W-:Y:S01]  /*6fc0*/  HMMA.16816.F32.BF16 R28, R8, R88, RZ ;  /* 0x00000058081c723c */ /* 0x000fe200000418ff */
[----:B------:R-:W-:Y:S01]  /*6fd0*/  MOV R40, R136 ;  /* 0x0000008800287202 */ /* 0x000fe20000000f00 */
[----:B------:R-:W-:-:S04]  /*6fe0*/  IMAD.MOV.U32 R41, RZ, RZ, R120 ;  /* 0x000000ffff297224 */ /* 0x000fc800078e0078 */
[----:B------:R-:W-:Y:S01]  /*6ff0*/  HMMA.16816.F32.BF16 R20, R8, R96, RZ ;  /* 0x000000600814723c */ /* 0x000fe200000418ff */
[----:B------:R-:W-:Y:S01]  /*7000*/  MOV R88, R137 ;  /* 0x0000008900587202 */ /* 0x000fe20000000f00 */
[----:B------:R-:W-:-:S04]  /*7010*/  IMAD.MOV.U32 R89, RZ, RZ, R138 ;  /* 0x000000ffff597224 */ /* 0x000fc800078e008a */
[----:B------:R-:W-:Y:S01]  /*7020*/  HMMA.16816.F32.BF16 R16, R8, R104, RZ ;  /* 0x000000680810723c */ /* 0x000fe200000418ff */
[----:B------:R-:W-:-:S05]  /*7030*/  IMAD.MOV.U32 R96, RZ, RZ, R40 ;  /* 0x000000ffff607224 */ /* 0x000fca00078e0028 */
[----:B------:R-:W-:Y:S01]  /*7040*/  HMMA.16816.F32.BF16 R32, R8, R70, RZ ;  /* 0x000000460820723c */ /* 0x000fe200000418ff */
[----:B------:R-:W-:Y:S01]  /*7050*/  MOV R105, R88 ;  /* 0x0000005800697202 */ /* 0x000fe20000000f00 */
[----:B------:R-:W-:Y:S01]  /*7060*/  IMAD.MOV.U32 R104, RZ, RZ, R93 ;  /* 0x000000ffff687224 */ /* 0x000fe200078e005d */
[----:B------:R-:W-:Y:S02]  /*7070*/  MOV R88, R41 ;  /* 0x0000002900587202 */ /* 0x000fe40000000f00 */
[----:B------:R-:W-:Y:S01]  /*7080*/  MOV R93, R57 ;  /* 0x00000039005d7202 */ /* 0x000fe20000000f00 */
[C---:B------:R-:W-:Y:S01]  /*7090*/  HMMA.16816.F32.BF16 R100, R4.reuse, R64, R28 ;  /* 0x000000400464723c */ /* 0x040fe2000004181c */
[----:B------:R-:W-:Y:S02]  /*70a0*/  IMAD.MOV.U32 R57, RZ, RZ, R80 ;  /* 0x000000ffff397224 */ /* 0x000fe400078e0050 */
[----:B------:R-:W-:Y:S02]  /*70b0*/  IMAD.MOV.U32 R80, RZ, RZ, R77 ;  /* 0x000000ffff507224 */ /* 0x000fe400078e004d */
[----:B------:R-:W-:Y:S01]  /*70c0*/  IMAD.MOV.U32 R77, RZ, RZ, R166 ;  /* 0x000000ffff4d7224 */ /* 0x000fe200078e00a6 */
[C---:B------:R-:W-:Y:S06]  /*70d0*/  HMMA.16816.F32.BF16 R120, R4.reuse, R60, R24 ;  /* 0x0000003c0478723c */ /* 0x040fec0000041818 */
[C---:B------:R-:W-:Y:S06]  /*70e0*/  HMMA.16816.F32.BF16 R108, R4.reuse, R52, R20 ;  /* 0x00000034046c723c */ /* 0x040fec0000041814 */
[C---:B------:R-:W-:Y:S06]  /*70f0*/  HMMA.16816.F32.BF16 R136, R4.reuse, R44, R16 ;  /* 0x0000002c0488723c */ /* 0x040fec0000041810 */
[----:B------:R-:W-:Y:S06]  /*7100*/  HMMA.16816.F32.BF16 R68, R4, R38, R32 ;  /* 0x000000260444723c */ /* 0x000fec0000041820 */
[C---:B------:R-:W-:Y:S06]  /*7110*/  HMMA.16816.F32.BF16 R36, R8.reuse, R78, RZ ;  /* 0x0000004e0824723c */ /* 0x040fec00000418ff */
[----:B------:R-:W-:Y:S01]  /*7120*/  HMMA.16816.F32.BF16 R32, R8, R74, RZ ;  /* 0x0000004a0820723c */ /* 0x000fe200000418ff */
[----:B------:R-:W-:Y:S01]  /*7130*/  MOV R79, R92 ;  /* 0x0000005c004f7202 */ /* 0x000fe20000000f00 */
[----:B------:R-:W-:Y:S01]  /*7140*/  IMAD.MOV.U32 R92, RZ, RZ, R49 ;  /* 0x000000ffff5c7224 */ /* 0x000fe200078e0031 */
[----:B------:R-:W-:-:S02]  /*7150*/  MOV R49, R81 ;  /* 0x0000005100317202 */ /* 0x000fc40000000f00 */
[----:B------:R-:W-:Y:S01]  /*7160*/  MOV R81, R167 ;  /* 0x000000a700517202 */ /* 0x000fe20000000f00 */
[C---:B------:R-:W-:Y:S06]  /*7170*/  HMMA.16816.F32.BF16 R28, R8.reuse, R82, RZ ;  /* 0x00000052081c723c */ /* 0x040fec00000418ff */
[----:B------:R-:W-:Y:S01]  /*7180*/  HMMA.16816.F32.BF16 R24, R8, R90, RZ ;  /* 0x0000005a0818723c */ /* 0x000fe200000418ff */
[----:B------:R-:W-:Y:S02]  /*7190*/  MOV R83, R79 ;  /* 0x0000004f00537202 */ /* 0x000fe40000000f00 */
[----:B------:R-:W-:-:S02]  /*71a0*/  MOV R79, R48 ;  /* 0x00000030004f7202 */ /* 0x000fc40000000f00 */
[----:B------:R-:W-:Y:S01]  /*71b0*/  MOV R48, R223 ;  /* 0x000000df00307202 */ /* 0x000fe20000000f00 */
[----:B------:R-:W-:Y:S01]  /*71c0*/  HMMA.16816.F32.BF16 R20, R8, R94, RZ ;  /* 0x0000005e0814723c */ /* 0x000fe200000418ff */
[----:B------:R-:W-:-:S05]  /*71d0*/  MOV R91, R83 ;  /* 0x00000053005b7202 */ /* 0x000fca0000000f00 */
[----:B------:R-:W-:Y:S01]  /*71e0*/  HMMA.16816.F32.BF16 R16, R8, R98, RZ ;  /* 0x000000620810723c */ /* 0x000fe200000418ff */
[----:B------:R-:W-:-:S05]  /*71f0*/  MOV R95, R79 ;  /* 0x0000004f005f7202 */ /* 0x000fca0000000f00 */
[----:B------:R-:W-:Y:S01]  /*7200*/  HMMA.16816.F32.BF16 R8, R8, R106, RZ ;  /* 0x0000006a0808723c */ /* 0x000fe200000418ff */
[----:B------:R-:W-:Y:S01]  /*7210*/  MOV R99, R48 ;  /* 0x0000003000637202 */ /* 0x000fe20000000f00 */
[----:B------:R-:W-:-:S04]  /*7220*/  IMAD.MOV.U32 R98, RZ, RZ, R49 ;  /* 0x000000ffff627224 */ /* 0x000fc800078e0031 */
[----:B------:R-:W-:Y:S01]  /*7230*/  HMMA.16816.F32.BF16 R36, R4, R58, R36 ;  /* 0x0000003a0424723c */ /* 0x000fe20000041824 */
[----:B------:R-:W-:Y:S01]  /*7240*/  MOV R107, R72 ;  /* 0x00000048006b7202 */ /* 0x000fe20000000f00 */
[----:B------:R-:W-:Y:S01]  /*7250*/  IMAD.MOV.U32 R106, RZ, RZ, R81 ;  /* 0x000000ffff6a7224 */ /* 0x000fe200078e0051 */
[----:B------:R-:W-:-:S03]  /*7260*/  MOV R72, R197 ;  /* 0x000000c500487202 */ /* 0x000fc60000000f00 */
[----:B------:R-:W-:Y:S01]  /*7270*/  HMMA.16816.F32.BF16 R32, R4, R50, R32 ;  /* 0x000000320420723c */ /* 0x000fe20000041820 */
[----:B------:R-:W-:Y:S01]  /*7280*/  IMAD.MOV.U32 R58, RZ, RZ, R73 ;  /* 0x000000ffff3a7224 */ /* 0x000fe200078e0049 */
[----:B------:R-:W-:Y:S01]  /*7290*/  MOV R59, R80 ;  /* 0x00000050003b7202 */ /* 0x000fe20000000f00 */
[----:B------:R-:W-:-:S03]  /*72a0*/  IMAD.MOV.U32 R73, RZ, RZ, R196 ;  /* 0x000000ffff497224 */ /* 0x000fc600078e00c4 */
[C---:B------:R-:W-:Y:S01]  /*72b0*/  HMMA.16816.F32.BF16 R40, R4.reuse, R42, R28 ;  /* 0x0000002a0428723c */ /* 0x040fe2000004181c */
[----:B------:R-:W-:Y:S05]  /*72c0*/  LDSM.16.MT88.4 R28, [R219+0xd000] ;  /* 0x00d00000db1c783b */ /* 0x000fea0000004200 */
[C---:B------:R-:W-:Y:S01]  /*72d0*/  HMMA.16816.F32.BF16 R64, R4.reuse, R66, R24 ;  /* 0x000000420440723c */ /* 0x040fe20000041818 */
[----:B------:R-:W-:Y:S05]  /*72e0*/  LDSM.16.MT88.4 R24, [R216+0xf000] ;  /* 0x00f00000d818783b */ /* 0x000fea0000004200 */
[C---:B------:R-:W-:Y:S01]  /*72f0*/  HMMA.16816.F32.BF16 R60, R4.reuse, R62, R20 ;  /* 0x0000003e043c723c */ /* 0x040fe20000041814 */
[----:B------:R-:W-:Y:S05]  /*7300*/  LDSM.16.MT88.4 R20, [R216+0xd000] ;  /* 0x00d00000d814783b */ /* 0x000fea0000004200 */
[C---:B------:R-:W-:Y:S01]  /*7310*/  HMMA.16816.F32.BF16 R52, R4.reuse, R54, R16 ;  /* 0x000000360434723c */ /* 0x040fe20000041810 */
[----:B------:R-:W1:Y:S05]  /*7320*/  LDSM.16.MT88.4 R16, [R217+0xd000] ;  /* 0x00d00000d910783b */ /* 0x000e6a0000004200 */
[----:B------:R-:W-:Y:S07]  /*7330*/  HMMA.16816.F32.BF16 R44, R4, R46, R8 ;  /* 0x0000002e042c723c */ /* 0x000fee0000041808 */
[----:B------:R-:W-:-:S04]  /*7340*/  FFMA.FTZ R4, R184, UR6, -R2 ;  /* 0x00000006b8047c23 */ /* 0x000fc80008010802 */
[----:B------:R2:W-:Y:S02]  /*7350*/  MUFU.EX2 R75, R4 ;  /* 0x00000004004b7308 */ /* 0x0005e40000000800 */
[----:B--2---:R-:W-:Y:S01]  /*7360*/  FFMA.FTZ R4, R149, UR6, -R2 ;  /* 0x0000000695047c23 */ /* 0x004fe20008010802 */
[----:B------:R-:W-:-:S05]  /*7370*/  IMAD.MOV.U32 R149, RZ, RZ, R77 ;  /* 0x000000ffff957224 */ /* 0x000fca00078e004d */
[----:B------:R2:W-:Y:S02]  /*7380*/  MUFU.EX2 R167, R4 ;  /* 0x0000000400a77308 */ /* 0x0005e40000000800 */
[----:B--2---:R-:W-:-:S06]  /*7390*/  FFMA.FTZ R4, R146, UR6, -R2 ;  /* 0x0000000692047c23 */ /* 0x004fcc0008010802 */
[----:B------:R2:W-:Y:S02]  /*73a0*/  MUFU.EX2 R97, R4 ;  /* 0x0000000400617308 */ /* 0x0005e40000000800 */
[----:B--2---:R-:W-:Y:S01]  /*73b0*/  FFMA.FTZ R4, R143, UR6, -R2 ;  /* 0x000000068f047c23 */ /* 0x004fe20008010802 */
[----:B------:R-:W-:-:S05]  /*73c0*/  MOV R143, R199 ;  /* 0x000000c7008f7202 */ /* 0x000fca0000000f00 */
[----:B------:R2:W3:Y:S02]  /*73d0*/  MUFU.EX2 R166, R4 ;  /* 0x0000000400a67308 */ /* 0x0004e40000000800 */
[----:B--2---:R-:W-:Y:S01]  /*73e0*/  FFMA.FTZ R4, R185, UR6, -R0 ;  /* 0x00000006b9047c23 */ /* 0x004fe20008010800 */
[----:B---3--:R-:W-:-:S05]  /*73f0*/  F2FP.BF16.F32.PACK_AB R10, R166, R97 ;  /* 0x00000061a60a723e */ /* 0x008fca00000010ff */
[----:B------:R2:W-:Y:S02]  /*7400*/  MUFU.EX2 R74, R4 ;  /* 0x00000004004a7308 */ /* 0x0005e40000000800 */
[----:B--2---:R-:W-:-:S06]  /*7410*/  FFMA.FTZ R4, R153, UR6, -R0 ;  /* 0x0000000699047c23 */ /* 0x004fcc0008010800 */
[----:B------:R2:W-:Y:S02]  /*7420*/  MUFU.EX2 R78, R4 ;  /* 0x00000004004e7308 */ /* 0x0005e40000000800 */
[----:B--2---:R-:W-:Y:S01]  /*7430*/  FFMA.FTZ R4, R148, UR6, -R0 ;  /* 0x0000000694047c23 */ /* 0x004fe20008010800 */
[----:B------:R-:W-:-:S05]  /*7440*/  MOV R148, R76 ;  /* 0x0000004c00947202 */ /* 0x000fca0000000f00 */
[----:B------:R2:W-:Y:S02]  /*7450*/  MUFU.EX2 R153, R4 ;  /* 0x0000000400997308 */ /* 0x0005e40000000800 */
[----:B--2---:R-:W-:Y:S01]  /*7460*/  FFMA.FTZ R4, R145, UR6, -R0 ;  /* 0x0000000691047c23 */ /* 0x004fe20008010800 */
[----:B------:R-:W-:-:S05]  /*7470*/  MOV R145, R167 ;  /* 0x000000a700917202 */ /* 0x000fca0000000f00 */
[----:B------:R2:W3:Y:S01]  /*7480*/  MUFU.EX2 R167, R4 ;  /* 0x0000000400a77308 */ /* 0x0004e20000000800 */
[----:B------:R-:W-:Y:S01]  /*7490*/  F2FP.BF16.F32.PACK_AB R8, R145, R75 ;  /* 0x0000004b9108723e */ /* 0x000fe200000010ff */
[----:B--2---:R-:W-:Y:S01]  /*74a0*/  FFMA.FTZ R4, R186, UR6, -R12 ;  /* 0x00000006ba047c23 */ /* 0x004fe2000801080c */
[----:B---3--:R-:W-:-:S05]  /*74b0*/  F2FP.BF16.F32.PACK_AB R11, R167, R153 ;  /* 0x00000099a70b723e */ /* 0x008fca00000010ff */
[----:B------:R2:W-:Y:S02]  /*74c0*/  MUFU.EX2 R146, R4 ;  /* 0x0000000400927308 */ /* 0x0005e40000000800 */
[----:B--2---:R-:W-:-:S06]  /*74d0*/  FFMA.FTZ R4, R158, UR6, -R12 ;  /* 0x000000069e047c23 */ /* 0x004fcc000801080c */
[----:B------:R2:W-:Y:S02]  /*74e0*/  MUFU.EX2 R7, R4 ;  /* 0x0000000400077308 */ /* 0x0005e40000000800 */
[----:B--2---:R-:W-:Y:S01]  /*74f0*/  FFMA.FTZ R4, R151, UR6, -R12 ;  /* 0x0000000697047c23 */ /* 0x004fe2000801080c */
[----:B------:R-:W-:Y:S02]  /*7500*/  IMAD.MOV.U32 R151, RZ, RZ, R78 ;  /* 0x000000ffff977224 */ /* 0x000fe400078e004e */
[----:B------:R-:W-:-:S03]  /*7510*/  IMAD.MOV.U32 R78, RZ, RZ, R89 ;  /* 0x000000ffff4e7224 */ /* 0x000fc600078e0059 */
[----:B------:R2:W3:Y:S01]  /*7520*/  MUFU.EX2 R5, R4 ;  /* 0x0000000400057308 */ /* 0x0004e20000000800 */
[----:B------:R-:W-:Y:S01]  /*7530*/  IMAD.MOV.U32 R89, RZ, RZ, R164 ;  /* 0x000000ffff597224 */ /* 0x000fe200078e00a4 */
[----:B------:R-:W-:Y:S01]  /*7540*/  F2FP.BF16.F32.PACK_AB R9, R151, R74 ;  /* 0x0000004a9709723e */ /* 0x000fe200000010ff */
[----:B------:R-:W-:Y:S02]  /*7550*/  IMAD.MOV.U32 R90, RZ, RZ, R78 ;  /* 0x000000ffff5a7224 */ /* 0x000fe400078e004e */
[----:B------:R-:W-:-:S04]  /*7560*/  IMAD.MOV.U32 R94, RZ, RZ, R89 ;  /* 0x000000ffff5e7224 */ /* 0x000fc800078e0059 */
[C---:B-1----:R-:W-:Y:S06]  /*7570*/  HMMA.16816.F32.BF16 R172, R8.reuse, R16, R172 ;  /* 0x0000001008ac723c */ /* 0x042fec00000418ac */
[----:B------:R-:W-:Y:S01]  /*7580*/  HMMA.16816.F32.BF16 R36, R8, R18, R36 ;  /* 0x000000120824723c */ /* 0x000fe20000041824 */
[----:B--2---:R-:W-:Y:S01]  /*7590*/  FFMA.FTZ R4, R157, UR6, -R12 ;  /* 0x000000069d047c23 */ /* 0x004fe2000801080c */
[----:B---3--:R-:W-:-:S03]  /*75a0*/  IMAD.MOV.U32 R157, RZ, RZ, R5 ;  /* 0x000000ffff9d7224 */ /* 0x008fc600078e0005 */
[----:B------:R1:W-:Y:S01]  /*75b0*/  MUFU.EX2 R223, R4 ;  /* 0x0000000400df7308 */ /* 0x0003e20000000800 */
[C---:B------:R-:W-:Y:S06]  /*75c0*/  HMMA.16816.F32.BF16 R48, R8.reuse, R22, R68 ;  /* 0x000000160830723c */ /* 0x040fec0000041844 */
[C---:B------:R-:W-:Y:S06]  /*75d0*/  HMMA.16816.F32.BF16 R168, R8.reuse, R28, R168 ;  /* 0x0000001c08a8723c */ /* 0x040fec00000418a8 */
[----:B------:R-:W-:Y:S01]  /*75e0*/  HMMA.16816.F32.BF16 R32, R8, R30, R32 ;  /* 0x0000001e0820723c */ /* 0x000fe20000041820 */
[----:B-1----:R-:W-:-:S05]  /*75f0*/  FFMA.FTZ R4, R187, UR6, -R3 ;  /* 0x00000006bb047c23 */ /* 0x002fca0008010803 */
[----:B------:R-:W-:Y:S01]  /*7600*/  HMMA.16816.F32.BF16 R176, R8, R20, R176 ;  /* 0x0000001408b0723c */ /* 0x000fe200000418b0 */
[----:B------:R1:W-:Y:S02]  /*7610*/  MUFU.EX2 R158, R4 ;  /* 0x00000004009e7308 */ /* 0x0003e40000000800 */
[----:B-1----:R-:W-:Y:S01]  /*7620*/  FFMA.FTZ R4, R165, UR6, -R3 ;  /* 0x00000006a5047c23 */ /* 0x002fe20008010803 */
[----:B------:R-:W-:-:S05]  /*7630*/  IMAD.MOV.U32 R165, RZ, RZ, R198 ;  /* 0x000000ffffa57224 */ /* 0x000fca00078e00c6 */
[----:B------:R1:W2:Y:S02]  /*7640*/  MUFU.EX2 R6, R4 ;  /* 0x0000000400067308 */ /* 0x0002a40000000800 */
[----:B-1----:R-:W-:Y:S01]  /*7650*/  FFMA.FTZ R4, R163, UR6, -R3 ;  /* 0x00000006a3047c23 */ /* 0x002fe20008010803 */
[----:B------:R-:W-:-:S05]  /*7660*/  IMAD.MOV.U32 R163, RZ, RZ, R7 ;  /* 0x000000ffffa37224 */ /* 0x000fca00078e0007 */
[----:B------:R1:W-:Y:S02]  /*7670*/  MUFU.EX2 R164, R4 ;  /* 0x0000000400a47308 */ /* 0x0003e40000000800 */
[----:B-1----:R-:W-:Y:S01]  /*7680*/  FFMA.FTZ R4, R162, UR6, -R3 ;  /* 0x00000006a2047c23 */ /* 0x002fe20008010803 */
[----:B--2---:R-:W-:Y:S02]  /*7690*/  MOV R162, R6 ;  /* 0x0000000600a27202 */ /* 0x004fe40000000f00 */
[----:B------:R-:W-:-:S03]  /*76a0*/  F2FP.BF16.F32.PACK_AB R6, R223, R157 ;  /* 0x0000009ddf06723e */ /* 0x000fc600000010ff */
[----:B------:R1:W2:Y:S01]  /*76b0*/  MUFU.EX2 R89, R4 ;  /* 0x0000000400597308 */ /* 0x0002a20000000800 */
[----:B------:R-:W-:Y:S02]  /*76c0*/  F2FP.BF16.F32.PACK_AB R5, R162, R158 ;  /* 0x0000009ea205723e */ /* 0x000fe400000010ff */
[----:B-1----:R-:W-:Y:S02]  /*76d0*/  F2FP.BF16.F32.PACK_AB R4, R163, R146 ;  /* 0x00000092a304723e */ /* 0x002fe400000010ff */
[----:B--2---:R-:W-:-:S07]  /*76e0*/  F2FP.BF16.F32.PACK_AB R7, R89, R164 ;  /* 0x000000a45907723e */ /* 0x004fce00000010ff */
[C---:B------:R-:W-:Y:S06]  /*76f0*/  HMMA.16816.F32.BF16 R188, R4.reuse, R16, R188 ;  /* 0x0000001004bc723c */ /* 0x040fec00000418bc */
[C---:B------:R-:W-:Y:S01]  /*7700*/  HMMA.16816.F32.BF16 R192, R4.reuse, R18, R192 ;  /* 0x0000001204c0723c */ /* 0x040fe200000418c0 */
[----:B------:R-:W1:Y:S05]  /*7710*/  LDSM.16.MT88.4 R16, [R218+0xd000] ;  /* 0x00d00000da10783b */ /* 0x000e6a0000004200 */
[C---:B------:R-:W-:Y:S06]  /*7720*/  HMMA.16816.F32.BF16 R196, R4.reuse, R28, R132 ;  /* 0x0000001c04c4723c */ /* 0x040fec0000041884 */
[C---:B------:R-:W-:Y:S01]  /*7730*/  HMMA.16816.F32.BF16 R68, R4.reuse, R30, R116 ;  /* 0x0000001e0444723c */ /* 0x040fe20000041874 */
[----:B------:R-:W-:Y:S01]  /*7740*/  LDSM.16.MT88.4 R28, [R218+0xf000] ;  /* 0x00f00000da1c783b */ /* 0x000fe20000004200 */
        /* <DEDUP_REMOVED lines=14> */
[----:B------:R-:W-:Y:S01]  /*7830*/  MOV R104, R105 ;  /* 0x0000006900687202 */ /* 0x000fe20000000f00 */
[----:B------:R-:W-:Y:S01]  /*7840*/  IMAD.MOV.U32 R105, RZ, RZ, R96 ;  /* 0x000000ffff697224 */ /* 0x000fe200078e0060 */
[----:B------:R-:W-:Y:S01]  /*7850*/  HMMA.16816.F32.BF16 R64, R8, R26, R64 ;  /* 0x0000001a0840723c */ /* 0x000fe20000041840 */
[----:B------:R-:W-:Y:S01]  /*7860*/  IMAD.MOV.U32 R112, RZ, RZ, R58 ;  /* 0x000000ffff707224 */ /* 0x000fe200078e003a */
[----:B------:R-:W-:Y:S01]  /*7870*/  MOV R113, R59 ;  /* 0x0000003b00717202 */ /* 0x000fe20000000f00 */
[----:B------:R-:W-:Y:S01]  /*7880*/  IMAD.MOV.U32 R114, RZ, RZ, R106 ;  /* 0x000000ffff727224 */ /* 0x000fe200078e006a */
[----:B------:R-:W-:-:S02]  /*7890*/  MOV R115, R107 ;  /* 0x0000006b00737202 */ /* 0x000fc40000000f00 */
[----:B-1----:R-:W-:Y:S01]  /*78a0*/  HMMA.16816.F32.BF16 R80, R4, R16, R128 ;  /* 0x000000100450723c */ /* 0x002fe20000041880 */
[----:B------:R-:W-:Y:S02]  /*78b0*/  MOV R157, R141 ;  /* 0x0000008d009d7202 */ /* 0x000fe40000000f00 */
[----:B------:R-:W-:-:S03]  /*78c0*/  MOV R142, R230 ;  /* 0x000000e6008e7202 */ /* 0x000fc60000000f00 */
[----:B------:R-:W-:Y:S01]  /*78d0*/  HMMA.16816.F32.BF16 R76, R8, R16, R84 ;  /* 0x00000010084c723c */ /* 0x000fe20000041854 */
[----:B------:R-:W-:Y:S01]  /*78e0*/  MOV R131, R56 ;  /* 0x0000003800837202 */ /* 0x000fe20000000f00 */
[----:B------:R-:W-:Y:S01]  /*78f0*/  IMAD.MOV.U32 R128, RZ, RZ, R92 ;  /* 0x000000ffff807224 */ /* 0x000fe200078e005c */
[----:B------:R-:W-:Y:S01]  /*7900*/  MOV R129, R93 ;  /* 0x0000005d00817202 */ /* 0x000fe20000000f00 */
[----:B------:R-:W-:Y:S02]  /*7910*/  IMAD.MOV.U32 R130, RZ, RZ, R88 ;  /* 0x000000ffff827224 */ /* 0x000fe400078e0058 */
[C---:B------:R-:W-:Y:S06]  /*7920*/  HMMA.16816.F32.BF16 R96, R4.reuse, R24, R200 ;  /* 0x000000180460723c */ /* 0x040fec00000418c8 */
[----:B--2---:R-:W-:Y:S06]  /*7930*/  HMMA.16816.F32.BF16 R112, R4, R20, R112 ;  /* 0x000000140470723c */ /* 0x004fec0000041870 */
[----:B------:R-:W-:Y:S01]  /*7940*/  HMMA.16816.F32.BF16 R60, R8, R22, R60 ;  /* 0x00000016083c723c */ /* 0x000fe2000004183c */
[----:B------:R-:W-:-:S05]  /*7950*/  IMAD.MOV.U32 R141, RZ, RZ, R229 ;  /* 0x000000ffff8d7224 */ /* 0x000fca00078e00e5 */
[----:B------:R-:W-:Y:S01]  /*7960*/  HMMA.16816.F32.BF16 R44, R8, R30, R44 ;  /* 0x0000001e082c723c */ /* 0x000fe2000004182c */
[----:B------:R-:W-:Y:S01]  /*7970*/  MOV R107, R226 ;  /* 0x000000e2006b7202 */ /* 0x000fe20000000f00 */
[----:B------:R-:W-:Y:S01]  /*7980*/  IMAD.MOV.U32 R106, RZ, RZ, R227 ;  /* 0x000000ffff6a7224 */ /* 0x000fe200078e00e3 */
[----:B------:R1:W5:Y:S03]  /*7990*/  LDL.LU R230, [R1+0x8c] ;  /* 0x00008c0001e67983 */ /* 0x0003660000300800 */
[-C--:B------:R-:W-:Y:S06]  /*79a0*/  HMMA.16816.F32.BF16 R84, R4, R18.reuse, R124 ;  /* 0x000000120454723c */ /* 0x080fec000004187c */
[C---:B------:R-:W-:Y:S01]  /*79b0*/  HMMA.16816.F32.BF16 R56, R8.reuse, R18, R40 ;  /* 0x000000120838723c */ /* 0x040fe20000041828 */
[----:B------:R-:W2:Y:S01]  /*79c0*/  LDSM.16.MT88.4 R16, [R219+0xf000] ;  /* 0x00f00000db10783b */ /* 0x000ea20000004200 */
[----:B------:R-:W-:Y:S01]  /*79d0*/  MOV R127, R165 ;  /* 0x000000a5007f7202 */ /* 0x000fe20000000f00 */
[----:B------:R-:W-:Y:S01]  /*79e0*/  IMAD.MOV.U32 R165, RZ, RZ, R94 ;  /* 0x000000ffffa57224 */ /* 0x000fe200078e005e */
[----:B------:R-:W-:Y:S01]  /*79f0*/  MOV R88, R228 ;  /* 0x000000e400587202 */ /* 0x000fe20000000f00 */
[----:B------:R1:W5:Y:S01]  /*7a00*/  LDL.LU R229, [R1+0x88] ;  /* 0x0000880001e57983 */ /* 0x0003620000300800 */
[----:B------:R-:W-:Y:S03]  /*7a10*/  HMMA.16816.F32.BF16 R92, R8, R24, R100 ;  /* 0x00000018085c723c */ /* 0x000fe60000041864 */
[----:B------:R1:W5:Y:S03]  /*7a20*/  LDL.LU R228, [R1+0x84] ;  /* 0x0000840001e47983 */ /* 0x0003660000300800 */
[C---:B------:R-:W-:Y:S01]  /*7a30*/  HMMA.16816.F32.BF16 R200, R4.reuse, R28, R248 ;  /* 0x0000001c04c8723c */ /* 0x040fe200000418f8 */
[----:B------:R1:W5:Y:S04]  /*7a40*/  LDL.LU R227, [R1+0x80] ;  /* 0x0000800001e37983 */ /* 0x0003680000300800 */
[----:B------:R1:W5:Y:S01]  /*7a50*/  LDL.LU R226, [R1+0x7c] ;  /* 0x00007c0001e27983 */ /* 0x0003620000300800 */
[----:B------:R-:W-:Y:S01]  /*7a60*/  HMMA.16816.F32.BF16 R100, R4, R26, R240 ;  /* 0x0000001a0464723c */ /* 0x000fe200000418f0 */
[----:B------:R-:W-:Y:S01]  /*7a70*/  MOV R250, R118 ;  /* 0x0000007600fa7202 */ /* 0x000fe20000000f00 */
[----:B------:R-:W-:Y:S01]  /*7a80*/  IMAD.MOV.U32 R249, RZ, RZ, R119 ;  /* 0x000000fffff97224 */ /* 0x000fe200078e0077 */
[----:B------:R-:W-:-:S04]  /*7a90*/  MOV R251, R132 ;  /* 0x0000008400fb7202 */ /* 0x000fc80000000f00 */
[----:B------:R-:W-:Y:S01]  /*7aa0*/  MOV R241, R116 ;  /* 0x0000007400f17202 */ /* 0x000fe20000000f00 */
[----:B------:R-:W-:Y:S01]  /*7ab0*/  IMAD.MOV.U32 R240, RZ, RZ, R117 ;  /* 0x000000fffff07224 */ /* 0x000fe200078e0075 */
[----:B------:R-:W-:Y:S01]  /*7ac0*/  MOV R243, R134 ;  /* 0x0000008600f37202 */ /* 0x000fe20000000f00 */
[----:B------:R-:W-:Y:S01]  /*7ad0*/  HMMA.16816.F32.BF16 R116, R4, R22, R236 ;  /* 0x000000160474723c */ /* 0x000fe200000418ec */
[----:B------:R-:W-:-:S05]  /*7ae0*/  IMAD.MOV.U32 R242, RZ, RZ, R133 ;  /* 0x000000fffff27224 */ /* 0x000fca00078e0085 */
[----:B------:R-:W-:Y:S01]  /*7af0*/  HMMA.16816.F32.BF16 R40, R4, R30, R208 ;  /* 0x0000001e0428723c */ /* 0x000fe200000418d0 */
[----:B------:R-:W-:-:S05]  /*7b00*/  IMAD.MOV.U32 R237, RZ, RZ, R135 ;  /* 0x000000ffffed7224 */ /* 0x000fca00078e0087 */
[C---:B--2---:R-:W-:Y:S06]  /*7b10*/  HMMA.16816.F32.BF16 R128, R4.reuse, R16, R128 ;  /* 0x000000100480723c */ /* 0x044fec0000041880 */
[----:B------:R-:W-:Y:S07]  /*7b20*/  HMMA.16816.F32.BF16 R132, R4, R18, R212 ;  /* 0x000000120484723c */ /* 0x000fee00000418d4 */
[----:B------:R-:W-:-:S04]  /*7b30*/  FFMA.FTZ R4, R245, UR6, -R2 ;  /* 0x00000006f5047c23 */ /* 0x000fc80008010802 */
[----:B------:R2:W-:Y:S01]  /*7b40*/  MUFU.EX2 R23, R4 ;  /* 0x0000000400177308 */ /* 0x0005e20000000800 */
[----:B------:R-:W-:Y:S01]  /*7b50*/  IMAD.MOV.U32 R239, RZ, RZ, R153 ;  /* 0x000000ffffef7224 */ /* 0x000fe200078e0099 */
[----:B------:R-:W-:Y:S01]  /*7b60*/  HMMA.16816.F32.BF16 R52, R8, R18, R52 ;  /* 0x000000120834723c */ /* 0x000fe20000041834 */
[----:B--2---:R-:W-:-:S05]  /*7b70*/  FFMA.FTZ R4, R235, UR6, -R2 ;  /* 0x00000006eb047c23 */ /* 0x004fca0008010802 */
[----:B------:R2:W3:Y:S01]  /*7b80*/  MUFU.EX2 R153, R4 ;  /* 0x0000000400997308 */ /* 0x0004e20000000800 */
[----:B------:R-:W-:Y:S01]  /*7b90*/  HMMA.16816.F32.BF16 R24, R8, R20, R120 ;  /* 0x000000140818723c */ /* 0x000fe20000041878 */
[----:B------:R-:W-:Y:S01]  /*7ba0*/  MOV R238, R157 ;  /* 0x0000009d00ee7202 */ /* 0x000fe20000000f00 */
[----:B------:R-:W-:Y:S01]  /*7bb0*/  IMAD.MOV.U32 R248, RZ, RZ, R127 ;  /* 0x000000fffff87224 */ /* 0x000fe200078e007f */
[----:B------:R-:W-:Y:S01]  /*7bc0*/  MOV R236, R240 ;  /* 0x000000f000ec7202 */ /* 0x000fe20000000f00 */
[----:B------:R-:W-:Y:S02]  /*7bd0*/  IMAD.MOV.U32 R215, RZ, RZ, R239 ;  /* 0x000000ffffd77224 */ /* 0x000fe400078e00ef */
[--C-:B--2---:R-:W-:Y:S01]  /*7be0*/  FFMA.FTZ R4, R207, UR6, -R2.reuse ;  /* 0x00000006cf047c23 */ /* 0x104fe20008010802 */
[----:B------:R-:W-:Y:S01]  /*7bf0*/  FFMA.FTZ R2, R206, UR6, -R2 ;  /* 0x00000006ce027c23 */ /* 0x000fe20008010802 */
[----:B------:R-:W-:Y:S01]  /*7c00*/  IMAD.MOV.U32 R31, RZ, RZ, R147 ;  /* 0x000000ffff1f7224 */ /* 0x000fe200078e0093 */
[----:B------:R-:W-:Y:S02]  /*7c10*/  LDSM.16.MT88.4 R120, [R217+0xf800] ;  /* 0x00f80000d978783b */ /* 0x000fe40000004200 */
[----:B------:R2:W-:Y:S02]  /*7c20*/  MUFU.EX2 R22, R2 ;  /* 0x0000000200167308 */ /* 0x0005e40000000800 */
[----:B--2---:R-:W-:-:S06]  /*7c30*/  FFMA.FTZ R2, R237, UR6, -R0 ;  /* 0x00000006ed027c23 */ /* 0x004fcc0008010800 */
[----:B------:R2:W-:Y:S01]  /*7c40*/  MUFU.EX2 R19, R2 ;  /* 0x0000000200137308 */ /* 0x0005e20000000800 */
[----:B------:R-:W-:Y:S01]  /*7c50*/  MOV R214, R238 ;  /* 0x000000ee00d67202 */ /* 0x000fe20000000f00 */
[----:B--2---:R-:W-:-:S06]  /*7c60*/  FFMA.FTZ R2, R247, UR6, -R0 ;  /* 0x00000006f7027c23 */ /* 0x004fcc0008010800 */
[----:B------:R2:W4:Y:S02]  /*7c70*/  MUFU.EX2 R20, R2 ;  /* 0x0000000200147308 */ /* 0x0005240000000800 */
[--C-:B--2---:R-:W-:Y:S01]  /*7c80*/  FFMA.FTZ R2, R246, UR6, -R0.reuse ;  /* 0x00000006f6027c23 */ /* 0x104fe20008010800 */
[----:B------:R-:W-:-:S05]  /*7c90*/  FFMA.FTZ R0, R244, UR6, -R0 ;  /* 0x00000006f4007c23 */ /* 0x000fca0008010800 */
[----:B------:R2:W-:Y:S01]  /*7ca0*/  MUFU.EX2 R18, R0 ;  /* 0x0000000000127308 */ /* 0x0005e20000000800 */
[----:B------:R-:W-:Y:S01]  /*7cb0*/  HMMA.16816.F32.BF16 R124, R8, R16, R108 ;  /* 0x00000010087c723c */ /* 0x000fe2000004186c */
[----:B--2---:R-:W-:-:S06]  /*7cc0*/  FFMA.FTZ R0, R14, UR6, -R12 ;  /* 0x000000060e007c23 */ /* 0x004fcc000801080c */
[----:B------:R2:W-:Y:S01]  /*7cd0*/  MUFU.EX2 R14, R0 ;  /* 0x00000000000e7308 */ /* 0x0005e20000000800 */
[----:B------:R-:W-:Y:S01]  /*7ce0*/  IMAD.MOV.U32 R211, RZ, RZ, R215 ;  /* 0x000000ffffd37224 */ /* 0x000fe200078e00d7 */
[----:B------:R-:W-:Y:S01]  /*7cf0*/  MOV R240, R149 ;  /* 0x0000009500f07202 */ /* 0x000fe20000000f00 */
[----:B--2---:R-:W-:-:S05]  /*7d00*/  FFMA.FTZ R0, R15, UR6, -R12 ;  /* 0x000000060f007c23 */ /* 0x004fca000801080c */
[----:B------:R2:W-:Y:S01]  /*7d10*/  MUFU.EX2 R15, R0 ;  /* 0x00000000000f7308 */ /* 0x0005e20000000800 */
[----:B------:R-:W-:Y:S01]  /*7d20*/  IMAD.MOV.U32 R237, RZ, RZ, R241 ;  /* 0x000000ffffed7224 */ /* 0x000fe200078e00f1 */
[----:B------:R-:W-:Y:S01]  /*7d30*/  MOV R212, R236 ;  /* 0x000000ec00d47202 */ /* 0x000fe20000000f00 */
[----:B------:R-:W-:Y:S01]  /*7d40*/  IMAD.MOV.U32 R149, RZ, RZ, R88 ;  /* 0x000000ffff957224 */ /* 0x000fe200078e0058 */
[----:B------:R-:W-:Y:S01]  /*7d50*/  MOV R238, R248 ;  /* 0x000000f800ee7202 */ /* 0x000fe20000000f00 */
[----:B------:R-:W-:Y:S01]  /*7d60*/  IMAD.MOV.U32 R239, RZ, RZ, R143 ;  /* 0x000000ffffef7224 */ /* 0x000fe200078e008f */
[----:B------:R-:W-:Y:S01]  /*7d70*/  MOV R241, R141 ;  /* 0x0000008d00f17202 */ /* 0x000fe20000000f00 */
[----:B--2---:R-:W-:-:S04]  /*7d80*/  FFMA.FTZ R0, R214, UR6, -R12 ;  /* 0x00000006d6007c23 */ /* 0x004fc8000801080c */
[----:B------:R2:W-:Y:S01]  /*7d90*/  MUFU.EX2 R16, R0 ;  /* 0x0000000000107308 */ /* 0x0005e20000000800 */
[----:B------:R-:W-:Y:S01]  /*7da0*/  IMAD.MOV.U32 R248, RZ, RZ, R142 ;  /* 0x000000fffff87224 */ /* 0x000fe200078e008e */
[----:B------:R-:W-:Y:S02]  /*7db0*/  MOV R88, R140 ;  /* 0x0000008c00587202 */ /* 0x000fe40000000f00 */
[----:B------:R-:W-:Y:S01]  /*7dc0*/  HMMA.16816.F32.BF16 R140, R8, R28, R136 ;  /* 0x0000001c088c723c */ /* 0x000fe20000041888 */
[----:B------:R-:W-:Y:S01]  /*7dd0*/  IMAD.MOV.U32 R236, RZ, RZ, R237 ;  /* 0x000000ffffec7224 */ /* 0x000fe200078e00ed */
[----:B------:R-:W-:Y:S01]  /*7de0*/  MOV R213, R238 ;  /* 0x000000ee00d57202 */ /* 0x000fe20000000f00 */
[----:B--2---:R-:W-:Y:S01]  /*7df0*/  FFMA.FTZ R0, R252, UR6, -R12 ;  /* 0x00000006fc007c23 */ /* 0x004fe2000801080c */
[----:B------:R-:W-:Y:S01]  /*7e00*/  IMAD.MOV.U32 R214, RZ, RZ, R239 ;  /* 0x000000ffffd67224 */ /* 0x000fe200078e00ef */
[----:B------:R-:W-:Y:S01]  /*7e10*/  MOV R215, R240 ;  /* 0x000000f000d77202 */ /* 0x000fe20000000f00 */
[----:B------:R-:W-:Y:S01]  /*7e20*/  MUFU.EX2 R21, R2 ;  /* 0x0000000200157308 */ /* 0x000fe20000000800 */
[----:B------:R-:W-:-:S02]  /*7e30*/  IMAD.MOV.U32 R237, RZ, RZ, R241 ;  /* 0x000000ffffed7224 */ /* 0x000fc400078e00f1 */
[----:B------:R-:W-:-:S05]  /*7e40*/  FADD.FTZ R8, R144, R13 ;  /* 0x0000000d90087221 */ /* 0x000fca0000010000 */
[----:B------:R-:W2:Y:S01]  /*7e50*/  MUFU.EX2 R157, R4 ;  /* 0x00000004009d7308 */ /* 0x000ea20000000800 */
[----:B------:R-:W-:Y:S02]  /*7e60*/  MOV R28, R104 ;  /* 0x00000068001c7202 */ /* 0x000fe40000000f00 */
[----:B------:R-:W-:Y:S01]  /*7e70*/  MOV R208, R149 ;  /* 0x0000009500d07202 */ /* 0x000fe20000000f00 */
[----:B------:R-:W-:Y:S01]  /*7e80*/  IMAD.MOV.U32 R29, RZ, RZ, R105 ;  /* 0x000000ffff1d7224 */ /* 0x000fe200078e0069 */
[----:B------:R-:W-:Y:S01]  /*7e90*/  MOV R244, R91 ;  /* 0x0000005b00f47202 */ /* 0x000fe20000000f00 */
[----:B------:R-:W-:Y:S01]  /*7ea0*/  IMAD.MOV.U32 R246, RZ, RZ, R90 ;  /* 0x000000fffff67224 */ /* 0x000fe200078e005a */
[----:B------:R-:W-:Y:S01]  /*7eb0*/  LDSM.16.MT88.4 R136, [R219+0xf800] ;  /* 0x00f80000db88783b */ /* 0x000fe20000004200 */
[----:B------:R1:W-:Y:S01]  /*7ec0*/  MUFU.EX2 R17, R0 ;  /* 0x0000000000117308 */ /* 0x0003e20000000800 */
[----:B------:R-:W-:Y:S01]  /*7ed0*/  IMAD.MOV.U32 R239, RZ, RZ, R249 ;  /* 0x000000ffffef7224 */ /* 0x000fe200078e00f9 */
[----:B------:R-:W-:Y:S01]  /*7ee0*/  MOV R240, R250 ;  /* 0x000000fa00f07202 */ /* 0x000fe20000000f00 */
[----:B------:R-:W-:-:S02]  /*7ef0*/  IMAD.MOV.U32 R241, RZ, RZ, R165 ;  /* 0x000000fffff17224 */ /* 0x000fc400078e00a5 */
[----:B-1----:R-:W-:-:S04]  /*7f00*/  FFMA.FTZ R0, R211, UR6, -R3 ;  /* 0x00000006d3007c23 */ /* 0x002fc80008010803 */
[----:B------:R1:W-:Y:S01]  /*7f10*/  MUFU.EX2 R10, R0 ;  /* 0x00000000000a7308 */ /* 0x0003e20000000800 */
[----:B------:R-:W-:Y:S02]  /*7f20*/  IMAD.MOV.U32 R211, RZ, RZ, R239 ;  /* 0x000000ffffd37224 */ /* 0x000fe400078e00ef */
[----:B------:R-:W-:-:S03]  /*7f30*/  FADD.FTZ R2, R236, R215 ;  /* 0x000000d7ec027221 */ /* 0x000fc60000010000 */
[----:B------:R-:W-:Y:S01]  /*7f40*/  MOV R6, R211 ;  /* 0x000000d300067202 */ /* 0x000fe20000000f00 */
[----:B-1----:R-:W-:Y:S01]  /*7f50*/  FFMA.FTZ R0, R212, UR6, -R3 ;  /* 0x00000006d4007c23 */ /* 0x002fe20008010803 */
[----:B------:R-:W-:-:S03]  /*7f60*/  MOV R212, R240 ;  /* 0x000000f000d47202 */ /* 0x000fc60000000f00 */
[----:B------:R1:W2:Y:S02]  /*7f70*/  MUFU.EX2 R12, R0 ;  /* 0x00000000000c7308 */ /* 0x0002a40000000800 */
[----:B------:R-:W-:-:S04]  /*7f80*/  IMAD.MOV.U32 R5, RZ, RZ, R212 ;  /* 0x000000ffff057224 */ /* 0x000fc800078e00d4 */
[----:B------:R-:W-:Y:S01]  /*7f90*/  FADD.FTZ R9, R6, R5 ;  /* 0x0000000506097221 */ /* 0x000fe20000010000 */
[----:B-1----:R-:W-:Y:S01]  /*7fa0*/  FFMA.FTZ R0, R213, UR6, -R3 ;  /* 0x00000006d5007c23 */ /* 0x002fe20008010803 */
[----:B------:R-:W-:Y:S02]  /*7fb0*/  IMAD.MOV.U32 R213, RZ, RZ, R241 ;  /* 0x000000ffffd57224 */ /* 0x000fe400078e00f1 */
[----:B------:R-:W-:-:S03]  /*7fc0*/  FFMA.FTZ R3, R214, UR6, -R3 ;  /* 0x00000006d6037c23 */ /* 0x000fc60008010803 */
[----:B------:R-:W-:Y:S01]  /*7fd0*/  MOV R7, R213 ;  /* 0x000000d500077202 */ /* 0x000fe20000000f00 */
[----:B------:R1:W-:Y:S04]  /*7fe0*/  MUFU.EX2 R13, R3 ;  /* 0x00000003000d7308 */ /* 0x0003e80000000800 */
[----:B-1----:R-:W-:Y:S02]  /*7ff0*/  FADD.FTZ R3, R7, R2 ;  /* 0x0000000207037221 */ /* 0x002fe40000010000 */
[----:B------:R-:W1:Y:S01]  /*8000*/  LDSM.16.MT88.4 R4, [R218+0xf800] ;  /* 0x00f80000da04783b */ /* 0x000e620000004200 */
[----:B------:R-:W-:Y:S01]  /*8010*/  MOV R238, R248 ;  /* 0x000000f800ee7202 */ /* 0x000fe20000000f00 */
[----:B------:R3:W2:Y:S01]  /*8020*/  MUFU.EX2 R11, R0 ;  /* 0x00000000000b7308 */ /* 0x0006a20000000800 */
[----:B------:R-:W-:Y:S01]  /*8030*/  IMAD.MOV.U32 R210, RZ, RZ, R237 ;  /* 0x000000ffffd27224 */ /* 0x000fe200078e00ed */
[----:B------:R-:W-:-:S02]  /*8040*/  MOV R215, R146 ;  /* 0x0000009200d77202 */ /* 0x000fc40000000f00 */
[----:B------:R-:W-:Y:S02]  /*8050*/  MOV R209, R238 ;  /* 0x000000ee00d17202 */ /* 0x000fe40000000f00 */
[----:B------:R-:W-:Y:S02]  /*8060*/  MOV R237, R145 ;  /* 0x0000009100ed7202 */ /* 0x000fe40000000f00 */
[----:B------:R-:W-:Y:S02]  /*8070*/  MOV R146, R161 ;  /* 0x000000a100927202 */ /* 0x000fe40000000f00 */
[----:B------:R-:W-:Y:S01]  /*8080*/  MOV R145, R73 ;  /* 0x0000004900917202 */ /* 0x000fe20000000f00 */
[----:B------:R-:W-:Y:S01]  /*8090*/  IMAD.MOV.U32 R236, RZ, RZ, R148 ;  /* 0x000000ffffec7224 */ /* 0x000fe200078e0094 */
[----:B------:R-:W-:Y:S01]  /*80a0*/  MOV R238, R151 ;  /* 0x0000009700ee7202 */ /* 0x000fe20000000f00 */
[----:B------:R-:W-:Y:S01]  /*80b0*/  IMAD.MOV.U32 R148, RZ, RZ, R160 ;  /* 0x000000ffff947224 */ /* 0x000fe200078e00a0 */
[----:B------:R-:W-:Y:S01]  /*80c0*/  MOV R211, R145 ;  /* 0x0000009100d37202 */ /* 0x000fe20000000f00 */
[----:B------:R-:W-:-:S02]  /*80d0*/  IMAD.MOV.U32 R145, RZ, RZ, R107 ;  /* 0x000000ffff917224 */ /* 0x000fc400078e006b */
[----:B---3--:R-:W-:Y:S01]  /*80e0*/  FADD.FTZ R0, R210, R209 ;  /* 0x000000d1d2007221 */ /* 0x008fe20000010000 */
[----:B------:R-:W-:Y:S01]  /*80f0*/  IMAD.MOV.U32 R209, RZ, RZ, R146 ;  /* 0x000000ffffd17224 */ /* 0x000fe200078e0092 */
[----:B------:R-:W-:Y:S02]  /*8100*/  MOV R151, R72 ;  /* 0x0000004800977202 */ /* 0x000fe40000000f00 */
[----:B------:R-:W-:Y:S02]  /*8110*/  MOV R146, R150 ;  /* 0x0000009600927202 */ /* 0x000fe40000000f00 */
        /* <DEDUP_REMOVED lines=11> */
[----:B------:R-:W-:Y:S02]  /*81d0*/  F2FP.BF16.F32.PACK_AB R148, R153, R23 ;  /* 0x000000179994723e */ /* 0x000fe400000010ff */
[----:B----4-:R-:W-:Y:S02]  /*81e0*/  F2FP.BF16.F32.PACK_AB R149, R20, R19 ;  /* 0x000000131495723e */ /* 0x010fe400000010ff */
[----:B--2---:R-:W-:Y:S02]  /*81f0*/  F2FP.BF16.F32.PACK_AB R150, R22, R157 ;  /* 0x0000009d1696723e */ /* 0x004fe400000010ff */
[----:B------:R-:W-:Y:S02]  /*8200*/  F2FP.BF16.F32.PACK_AB R151, R18, R21 ;  /* 0x000000151297723e */ /* 0x000fe400000010ff */
[----:B------:R-:W-:-:S02]  /*8210*/  F2FP.BF16.F32.PACK_AB R144, R15, R14 ;  /* 0x0000000e0f90723e */ /* 0x000fc400000010ff */
[----:B------:R-:W-:Y:S02]  /*8220*/  F2FP.BF16.F32.PACK_AB R145, R12, R10 ;  /* 0x0000000a0c91723e */ /* 0x000fe400000010ff */
[----:B------:R-:W-:Y:S02]  /*8230*/  F2FP.BF16.F32.PACK_AB R146, R17, R16 ;  /* 0x000000101192723e */ /* 0x000fe400000010ff */
[----:B------:R-:W-:Y:S01]  /*8240*/  F2FP.BF16.F32.PACK_AB R147, R13, R11 ;  /* 0x0000000b0d93723e */ /* 0x000fe200000010ff */
[----:B------:R-:W-:Y:S01]  /*8250*/  FADD.FTZ R0, R31, R0 ;  /* 0x000000001f007221 */ /* 0x000fe20000010000 */
[----:B------:R-:W-:Y:S01]  /*8260*/  FADD.FTZ R8, R222, R9 ;  /* 0x00000009de087221 */ /* 0x000fe20000010000 */
[----:B------:R-:W-:Y:S01]  /*8270*/  IMAD.MOV.U32 R31, RZ, RZ, R252 ;  /* 0x000000ffff1f7224 */ /* 0x000fe200078e00fc */
[----:B------:R-:W-:Y:S01]  /*8280*/  MOV R213, R251 ;  /* 0x000000fb00d57202 */ /* 0x000fe20000000f00 */
[----:B------:R-:W-:Y:S02]  /*8290*/  IMAD.MOV.U32 R107, RZ, RZ, R224 ;  /* 0x000000ffff6b7224 */ /* 0x000fe400078e00e0 */
[----:B------:R-:W-:Y:S01]  /*82a0*/  FADD.FTZ R3, R221, R3 ;  /* 0x00000003dd037221 */ /* 0x000fe20000010000 */
[----:B------:R-:W-:Y:S01]  /*82b0*/  MOV R252, R28 ;  /* 0x0000001c00fc7202 */ /* 0x000fe20000000f00 */
[----:B------:R-:W-:Y:S01]  /*82c0*/  FADD.FTZ R2, R220, R2 ;  /* 0x00000002dc027221 */ /* 0x000fe20000010000 */
[----:B------:R-:W-:Y:S01]  /*82d0*/  MOV R251, R106 ;  /* 0x0000006a00fb7202 */ /* 0x000fe20000000f00 */
[----:B-1----:R-:W-:Y:S01]  /*82e0*/  HMMA.16816.F32.BF16 R200, R144, R4, R200 ;  /* 0x0000000490c8723c */ /* 0x002fe200000418c8 */
[----:B------:R-:W-:Y:S01]  /*82f0*/  MOV R28, R204 ;  /* 0x000000cc001c7202 */ /* 0x000fe20000000f00 */
[----:B------:R-:W-:Y:S01]  /*8300*/  FADD.FTZ R0, R205, R0 ;  /* 0x00000000cd007221 */ /* 0x000fe20000010000 */
[----:B------:R-:W-:Y:S01]  /*8310*/  MOV R106, R225 ;  /* 0x000000e1006a7202 */ /* 0x000fe20000000f00 */
[----:B------:R-:W-:-:S02]  /*8320*/  FADD.FTZ R3, R159, R3 ;  /* 0x000000039f037221 */ /* 0x000fc40000010000 */
[----:B------:R-:W-:Y:S01]  /*8330*/  HMMA.16816.F32.BF16 R140, R148, R4, R140 ;  /* 0x00000004948c723c */ /* 0x000fe2000004188c */
[----:B------:R-:W-:Y:S01]  /*8340*/  MOV R247, R107 ;  /* 0x0000006b00f77202 */ /* 0x000fe20000000f00 */
[----:B------:R-:W-:Y:S01]  /*8350*/  FADD.FTZ R2, R252, R2 ;  /* 0x00000002fc027221 */ /* 0x000fe20000010000 */
[----:B------:R-:W-:Y:S01]  /*8360*/  MOV R206, R106 ;  /* 0x0000006a00ce7202 */ /* 0x000fe20000000f00 */
[----:B------:R-:W-:Y:S01]  /*8370*/  FADD.FTZ R0, R28, R0 ;  /* 0x000000001c007221 */ /* 0x000fe20000010000 */
[----:B------:R-:W-:Y:S01]  /*8380*/  FADD.FTZ R3, R244, R3 ;  /* 0x00000003f4037221 */ /* 0x000fe20000010000 */
[----:B------:R-:W-:Y:S01]  /*8390*/  MOV R245, R251 ;  /* 0x000000fb00f57202 */ /* 0x000fe20000000f00 */
[----:B------:R-:W-:Y:S01]  /*83a0*/  FADD.FTZ R4, R31, R8 ;  /* 0x000000081f047221 */ /* 0x000fe20000010000 */
[----:B------:R-:W-:Y:S01]  /*83b0*/  FADD.FTZ R2, R246, R2 ;  /* 0x00000002f6027221 */ /* 0x000fe20000010000 */
[----:B------:R-:W-:Y:S01]  /*83c0*/  IMAD.MOV.U32 R239, RZ, RZ, R163 ;  /* 0x000000ffffef7224 */ /* 0x000fe200078e00a3 */
[----:B------:R-:W-:Y:S01]  /*83d0*/  MOV R214, R74 ;  /* 0x0000004a00d67202 */ /* 0x000fe20000000f00 */
[----:B------:R-:W-:Y:S01]  /*83e0*/  FADD.FTZ R4, R29, R4 ;  /* 0x000000041d047221 */ /* 0x000fe20000010000 */
[----:B------:R-:W-:Y:S01]  /*83f0*/  FADD.FTZ R0, R247, R0 ;  /* 0x00000000f7007221 */ /* 0x000fe20000010000 */
[----:B------:R-:W-:Y:S01]  /*8400*/  FADD.FTZ R5, R207, R3 ;  /* 0x00000003cf057221 */ /* 0x000fe20000010000 */
        /* <DEDUP_REMOVED lines=15> */
[----:B------:R-:W-:Y:S01]  /*8500*/  MOV R239, R240 ;  /* 0x000000f000ef7202 */ /* 0x000fe20000000f00 */
[----:B------:R-:W-:Y:S01]  /*8510*/  FADD.FTZ R0, R158, R0 ;  /* 0x000000009e007221 */ /* 0x000fe20000010000 */
[----:B------:R-:W-:Y:S01]  /*8520*/  MOV R240, R241 ;  /* 0x000000f100f07202 */ /* 0x000fe20000000f00 */
[----:B------:R-:W-:Y:S02]  /*8530*/  IMAD.MOV.U32 R249, RZ, RZ, R166 ;  /* 0x000000fffff97224 */ /* 0x000fe400078e00a6 */
[----:B------:R-:W-:Y:S01]  /*8540*/  FADD.FTZ R2, R215, R2 ;  /* 0x00000002d7027221 */ /* 0x000fe20000010000 */
[----:B------:R-:W-:Y:S01]  /*8550*/  IMAD.MOV.U32 R241, RZ, RZ, R242 ;  /* 0x000000fffff17224 */ /* 0x000fe200078e00f2 */
[----:B------:R-:W-:Y:S01]  /*8560*/  MOV R250, R167 ;  /* 0x000000a700fa7202 */ /* 0x000fe20000000f00 */
        /* <DEDUP_REMOVED lines=12> */
[----:B------:R-:W-:Y:S01]  /*8630*/  FADD.FTZ R0, R243, R0 ;  /* 0x00000000f3007221 */ /* 0x000fe20000010000 */
[----:B------:R-:W1:Y:S01]  /*8640*/  LDSM.16.MT88.4 R164, [R216+0xd800] ;  /* 0x00d80000d8a4783b */ /* 0x000e620000004200 */
[----:B------:R-:W-:Y:S01]  /*8650*/  FADD.FTZ R2, R242, R2 ;  /* 0x00000002f2027221 */ /* 0x000fe20000010000 */
[----:B------:R-:W-:Y:S02]  /*8660*/  FADD.FTZ R4, R248, R4 ;  /* 0x00000004f8047221 */ /* 0x000fe40000010000 */
[----:B------:R-:W2:Y:S01]  /*8670*/  LDSM.16.MT88.4 R160, [R217+0xd800] ;  /* 0x00d80000d9a0783b */ /* 0x000ea20000004200 */
[----:B------:R-:W-:-:S03]  /*8680*/  FADD.FTZ R3, R249, R3 ;  /* 0x00000003f9037221 */ /* 0x000fc60000010000 */
[----:B------:R-:W3:Y:S01]  /*8690*/  LDSM.16.MT88.4 R72, [R219+0xd800] ;  /* 0x00d80000db48783b */ /* 0x000ee20000004200 */
[----:B------:R-:W-:-:S03]  /*86a0*/  FADD.FTZ R0, R251, R0 ;  /* 0x00000000fb007221 */ /* 0x000fc60000010000 */
[----:B------:R-:W4:Y:S04]  /*86b0*/  LDSM.16.MT88.4 R88, [R218+0xd800] ;  /* 0x00d80000da58783b */ /* 0x000f280000004200 */
        /* <DEDUP_REMOVED lines=27> */
[----:B------:R2:W-:Y:S04]  /*8870*/  STL [R1], R4 ;  /* 0x0000000401007387 */ /* 0x0005e80000100800 */
[----:B------:R2:W-:Y:S04]  /*8880*/  STL [R1+0x4], R3 ;  /* 0x0000040301007387 */ /* 0x0005e80000100800 */
[----:B------:R3:W-:Y:S04]  /*8890*/  STL [R1+0xc], R0 ;  /* 0x00000c0001007387 */ /* 0x0007e80000100800 */
[----:B------:R3:W-:Y:S01]  /*88a0*/  STL [R1+0x8], R2 ;  /* 0x0000080201007387 */ /* 0x0007e20000100800 */
[-C--:B-1----:R-:W-:Y:S06]  /*88b0*/  HMMA.16816.F32.BF16 R176, R148, R164.reuse, R176 ;  /* 0x000000a494b0723c */ /* 0x082fec00000418b0 */
[C---:B------:R-:W-:Y:S06]  /*88c0*/  HMMA.16816.F32.BF16 R180, R144.reuse, R164, R180 ;  /* 0x000000a490b4723c */ /* 0x040fec00000418b4 */
[----:B------:R-:W-:Y:S06]  /*88d0*/  HMMA.16816.F32.BF16 R184, R144, R166, R184 ;  /* 0x000000a690b8723c */ /* 0x000fec00000418b8 */
[-C--:B--2---:R-:W-:Y:S06]  /*88e0*/  HMMA.16816.F32.BF16 R172, R148, R160.reuse, R172 ;  /* 0x000000a094ac723c */ /* 0x084fec00000418ac */
[C---:B------:R-:W-:Y:S06]  /*88f0*/  HMMA.16816.F32.BF16 R188, R144.reuse, R160, R188 ;  /* 0x000000a090bc723c */ /* 0x040fec00000418bc */
[----:B------:R-:W-:Y:S06]  /*8900*/  HMMA.16816.F32.BF16 R192, R144, R162, R192 ;  /* 0x000000a290c0723c */ /* 0x000fec00000418c0 */
[-C--:B---3--:R-:W-:Y:S06]  /*8910*/  HMMA.16816.F32.BF16 R168, R148, R72.reuse, R168 ;  /* 0x0000004894a8723c */ /* 0x088fec00000418a8 */
[C---:B------:R-:W-:Y:S06]  /*8920*/  HMMA.16816.F32.BF16 R196, R144.reuse, R72, R196 ;  /* 0x0000004890c4723c */ /* 0x040fec00000418c4 */
[C---:B------:R-:W-:Y:S06]  /*8930*/  HMMA.16816.F32.BF16 R68, R144.reuse, R74, R68 ;  /* 0x0000004a9044723c */ /* 0x040fec0000041844 */
[C---:B----4-:R-:W-:Y:S06]  /*8940*/  HMMA.16816.F32.BF16 R80, R144.reuse, R88, R80 ;  /* 0x000000589050723c */ /* 0x050fec0000041850 */
        /* <DEDUP_REMOVED lines=21> */
[----:B------:R-:W-:-:S15]  /*8aa0*/  @!P0 BRA `(.L_x_360) ;  /* 0x0000004c00f88947 */ /* 0x000fde0003800000 */
[----:B------:R-:W2:Y:S01]  /*8ab0*/  LDL.LU R250, [R1+0x54] ;  /* 0x0000540001fa7983 */ /* 0x000ea20000300800 */
[----:B------:R-:W-:Y:S01]  /*8ac0*/  ULDC UR4, c[0x0][0x2d0] ;  /* 0x0000b40000047ab9 */ /* 0x000fe20000000800 */
[----:B------:R-:W-:Y:S01]  /*8ad0*/  IMAD.U32 R0, RZ, RZ, UR23 ;  /* 0x00000017ff007e24 */ /* 0x000fe2000f8e00ff */
[----:B-----5:R-:W-:Y:S01]  /*8ae0*/  ISETP.GE.AND P3, PT, R204, UR4, PT ;  /* 0x00000004cc007c0c */ /* 0x020fe2000bf66270 */
[----:B------:R-:W1:Y:S01]  /*8af0*/  S2R R251, SR_TID.X ;  /* 0x0000000000fb7919 */ /* 0x000e620000002100 */
[----:B------:R-:W-:Y:S01]  /*8b00*/  MOV R153, R155 ;  /* 0x0000009b00997202 */ /* 0x000fe20000000f00 */
[----:B------:R-:W-:Y:S01]  /*8b10*/  IMAD.MOV.U32 R157, RZ, RZ, R154 ;  /* 0x000000ffff9d7224 */ /* 0x000fe200078e009a */
[----:B------:R-:W-:Y:S01]  /*8b20*/  MOV R158, R152 ;  /* 0x00000098009e7202 */ /* 0x000fe20000000f00 */
[----:B------:R-:W-:Y:S01]  /*8b30*/  ULDC.64 UR8, c[0x0][0x250] ;  /* 0x0000940000087ab9 */ /* 0x000fe20000000a00 */
[----:B------:R-:W-:Y:S02]  /*8b40*/  ULEA.HI.SX32 UR19, UR17, 0xfffffffe, 0x1a ;  /* 0xfffffffe11137891 */ /* 0x000fe4000f8fd23f */
[----:B------:R-:W-:-:S02]  /*8b50*/  USHF.L.U64.HI UR16, UR8, 0x4, UR9 ;  /* 0x0000000408107899 */ /* 0x000fc40008010209 */
[----:B------:R-:W-:Y:S01]  /*8b60*/  USHF.L.U32 UR17, UR8, 0x4, URZ ;  /* 0x0000000408117899 */ /* 0x000fe2000800063f */
[----:B------:R-:W-:Y:S02]  /*8b70*/  ULDC UR11, c[0x0][0x2d0] ;  /* 0x0000b400000b7ab9 */ /* 0x000fe40000000800 */
[----:B------:R-:W3:Y:S01]  /*8b80*/  @!P3 LDC.64 R2, c[0x0][0x220] ;  /* 0x00008800ff02bb82 */ /* 0x000ee20000000a00 */
[----:B------:R-:W-:Y:S01]  /*8b90*/  ULDC UR4, c[0x0][0x2ec] ;  /* 0x0000bb0000047ab9 */ /* 0x000fe20000000800 */
[----:B------:R-:W-:Y:S01]  /*8ba0*/  UMOV UR10, 0x40 ;  /* 0x00000040000a7882 */ /* 0x000fe20000000000 */
[----:B------:R-:W-:-:S05]  /*8bb0*/  ULDC.64 UR6, c[0x0][0x248] ;  /* 0x0000920000067ab9 */ /* 0x000fca0000000a00 */
[----:B------:R-:W4:Y:S08]  /*8bc0*/  @!P3 LDC.64 R6, c[0x0][0x220] ;  /* 0x00008800ff06bb82 */ /* 0x000f300000000a00 */
[----:B------:R-:W4:Y:S01]  /*8bd0*/  @!P3 LDC.64 R4, c[0x0][0x220] ;  /* 0x00008800ff04bb82 */ /* 0x000f220000000a00 */
[----:B-1----:R-:W-:Y:S01]  /*8be0*/  LOP3.LUT R251, R251, 0x3, RZ, 0xc0, !PT ;  /* 0x00000003fbfb7812 */ /* 0x002fe200078ec0ff */
[----:B---3--:R1:W-:Y:S06]  /*8bf0*/  @!P3 STL.64 [R1+0x30], R2 ;  /* 0x000030020100b387 */ /* 0x0083ec0000100a00 */
[----:B-1----:R-:W1:Y:S02]  /*8c00*/  @!P3 LDC.64 R2, c[0x0][0x220] ;  /* 0x00008800ff02bb82 */ /* 0x002e640000000a00 */
[----:B-1----:R1:W-:Y:S04]  /*8c10*/  @!P3 STL.64 [R1+0x28], R2 ;  /* 0x000028020100b387 */ /* 0x0023e80000100a00 */
[----:B----4-:R3:W-:Y:S04]  /*8c20*/  @!P3 STL.64 [R1+0x20], R6 ;  /* 0x000020060100b387 */ /* 0x0107e80000100a00 */
[----:B------:R3:W-:Y:S01]  /*8c30*/  @!P3 STL.64 [R1+0x18], R4 ;  /* 0x000018040100b387 */ /* 0x0007e20000100a00 */
[----:B-1----:R-:W-:-:S02]  /*8c40*/  IMAD.MOV.U32 R3, RZ, RZ, R156 ;  /* 0x000000ffff037224 */ /* 0x002fc400078e009c */
[----:B--2---:R-:W-:-:S05]  /*8c50*/  IMAD R2, R251, -0x2, R250 ;  /* 0xfffffffefb027824 */ /* 0x004fca00078e02fa */
[----:B------:R-:W-:-:S05]  /*8c60*/  IADD3 R0, R0, -UR24, R2 ;  /* 0x8000001800007c10 */ /* 0x000fca000fffe002 */
[----:B------:R3:W-:Y:S01]  /*8c70*/  STL [R1+0x14], R0 ;  /* 0x0000140001007387 */ /* 0x0007e20000100800 */
[----:B------:R-:W-:Y:S05]  /*8c80*/  BRA `(.L_x_361) ;  /* 0x0000000400547947 */ /* 0x000fea0003800000 */
.L_x_363:
[----:B------:R-:W2:Y:S01]  /*8c90*/  LDL.64 R154, [R1+0x48] ;  /* 0x00004800019a7983 */ /* 0x000ea20000100a00 */
[----:B------:R-:W1:Y:S01]  /*8ca0*/  @!P3 LDC.64 R208, c[0x0][0x218] ;  /* 0x00008600ffd0bb82 */ /* 0x000e620000000a00 */
[----:B------:R-:W-:Y:S02]  /*8cb0*/  UIADD3 UR18, UR19, -0x1, URZ ;  /* 0xffffffff13127890 */ /* 0x000fe4000fffe03f */
[----:B------:R-:W3:Y:S02]  /*8cc0*/  LDL.64 R236, [R1+0x38] ;  /* 0x0000380001ec7983 */ /* 0x000ee40000100a00 */
[----:B------:R-:W-:Y:S02]  /*8cd0*/  USHF.R.S32.HI UR15, URZ, 0x1f, UR18 ;  /* 0x0000001f3f0f7899 */ /* 0x000fe40008011412 */
[----:B------:R4:W-:Y:S01]  /*8ce0*/  @P3 STS.128 [R234+0x8000], RZ ;  /* 0x008000ffea003388 */ /* 0x0009e20000000c00 */
[----:B------:R-:W-:Y:S01]  /*8cf0*/  UIMAD.WIDE.U32 UR22, UR18, UR6, URZ ;  /* 0x00000006121672a5 */ /* 0x000fe2000f8e003f */
[----:B------:R-:W5:Y:S01]  /*8d00*/  @!P2 LDC.64 R206, c[0x0][0x218] ;  /* 0x00008600ffceab82 */ /* 0x000f620000000a00 */
[----:B------:R-:W-:Y:S04]  /*8d10*/  UIMAD UR15, UR15, UR6, URZ ;  /* 0x000000060f0f72a4 */ /* 0x000fe8000f8e023f */
[----:B------:R-:W-:Y:S01]  /*8d20*/  UIMAD UR15, UR18, UR7, UR15 ;  /* 0x00000007120f72a4 */ /* 0x000fe2000f8e020f */
[----:B------:R-:W-:Y:S02]  /*8d30*/  IMAD.U32 R152, RZ, RZ, UR22 ;  /* 0x00000016ff987e24 */ /* 0x000fe4000f8e00ff */
[----:B------:R-:W4:Y:S01]  /*8d40*/  @!P3 LDC.64 R204, c[0x0][0x218] ;  /* 0x00008600ffccbb82 */ /* 0x000f220000000a00 */
[----:B------:R-:W-:Y:S01]  /*8d50*/  UIADD3 UR15, UR23, UR15, URZ ;  /* 0x0000000f170f7290 */ /* 0x000fe2000fffe03f */
[----:B------:R-:W-:Y:S06]  /*8d60*/  IMAD.U32 R2, RZ, RZ, UR22 ;  /* 0x00000016ff027e24 */ /* 0x000fec000f8e00ff */
[----:B------:R-:W4:Y:S08]  /*8d70*/  @!P2 LDC.64 R214, c[0x0][0x218] ;  /* 0x00008600ffd6ab82 */ /* 0x000f300000000a00 */
[----:B------:R-:W4:Y:S08]  /*8d80*/  @!P3 LDC.64 R210, c[0x0][0x218] ;  /* 0x00008600ffd2bb82 */ /* 0x000f300000000a00 */
[----:B------:R-:W4:Y:S01]  /*8d90*/  @!P2 LDC.64 R212, c[0x0][0x218] ;  /* 0x00008600ffd4ab82 */ /* 0x000f220000000a00 */
[----:B--2---:R-:W-:Y:S01]  /*8da0*/  LEA R152, P1, R152, R154, 0x6 ;  /* 0x0000009a98987211 */ /* 0x004fe200078230ff */
[----:B------:R-:W-:Y:S03]  /*8db0*/  IMAD.U32 R154, RZ, RZ, UR15 ;  /* 0x0000000fff9a7e24 */ /* 0x000fe6000f8e00ff */
        /* <DEDUP_REMOVED lines=53> */
[C---:B----4-:R-:W-:Y:S03]  /*9110*/  @!P2 LEA R204, P1, R152.reuse, R212, 0x1 ;  /* 0x000000d498cca211 */ /* 0x050fe600078208ff */
        /* <DEDUP_REMOVED lines=12> */
.L_x_361:
[----:B--23--:R-:W2:Y:S01]  /*91e0*/  LDL R0, [R1+0x10] ;  /* 0x0000100001007983 */ /* 0x00cea20000100800 */
[----:B------:R-:W-:Y:S01]  /*91f0*/  USHF.R.S32.HI UR15, URZ, 0x1f, UR19 ;  /* 0x0000001f3f0f7899 */ /* 0x000fe20008011413 */
[----:B------:R-:W-:Y:S04]  /*9200*/  DEPBAR.LE SB0, 0x0 ;  /* 0x000080000000791a */ /* 0x000fe80000000000 */
[----:B------:R-:W3:Y:S01]  /*9210*/  LDL.64 R14, [R1+0x40] ;  /* 0x00004000010e7983 */ /* 0x000ee20000100a00 */
[----:B------:R-:W-:Y:S02]  /*9220*/  UIMAD UR15, UR15, UR8, URZ ;  /* 0x000000080f0f72a4 */ /* 0x000fe4000f8e023f */
[----:B------:R-:W-:Y:S02]  /*9230*/  UIMAD.WIDE.U32 UR22, UR19, UR8, URZ ;  /* 0x00000008131672a5 */ /* 0x000fe4000f8e003f */
[----:B------:R-:W4:Y:S01]  /*9240*/  LDL R9, [R1+0x50] ;  /* 0x0000500001097983 */ /* 0x000f220000100800 */
[----:B------:R-:W-:Y:S04]  /*9250*/  UIMAD UR15, UR19, UR9, UR15 ;  /* 0x00000009130f72a4 */ /* 0x000fe8000f8e020f */
[----:B------:R-:W5:Y:S01]  /*9260*/  LDL R8, [R1+0x30] ;  /* 0x0000300001087983 */ /* 0x000f620000100800 */
        /* <DEDUP_REMOVED lines=12> */
[----:B------:R-:W-:Y:S05]  /*9330*/  @P3 STS.128 [R234+0xc000], RZ ;  /* 0x00c000ffea003388 */ /* 0x000fea0000000c00 */
[----:B------:R-:W5:Y:S01]  /*9340*/  LDL R235, [R1+0x14] ;  /* 0x0000140001eb7983 */ /* 0x000f620000100800 */
        /* <DEDUP_REMOVED lines=49> */
[----:B------:R-:W-:Y:S01]  /*9660*/  IMAD.U32 R0, RZ, RZ, UR19 ;  /* 0x00000013ff007e24 */ /* 0x000fe2000f8e00ff */
[----:B--2---:R-:W-:Y:S03]  /*9670*/  @!P3 LEA R10, P4, R2, R22, 0x1 ;  /* 0x00000016020ab211 */ /* 0x004fe600078808ff */
[----:B------:R-:W-:Y:S01]  /*9680*/  @P2 STS.128 [R234+0xf000], RZ ;  /* 0x00f000ffea002388 */ /* 0x000fe20000000c00 */
[----:B------:R-:W-:Y:S01]  /*9690*/  IMAD R0, R0, -0x40, R235 ;  /* 0xffffffc000007824 */ /* 0x000fe200078e02eb */
[C-C-:B------:R-:W-:Y:S03]  /*96a0*/  @!P3 LEA.HI.X R11, R2.reuse, R20, R5.reuse, 0x1, P4 ;  /* 0x00000014020bb211 */ /* 0x140fe600020f0c05 */
[----:B------:R-:W-:Y:S01]  /*96b0*/  @!PT LDS RZ, [RZ] ;  /* 0x00000000fffff984 */ /* 0x000fe20000000800 */
[----:B------:R-:W-:Y:S01]  /*96c0*/  @!PT LDS RZ, [RZ] ;  /* 0x00000000fffff984 */ /* 0x000fe20000000800 */
[----:B------:R-:W-:Y:S01]  /*96d0*/  @!PT LDS RZ, [RZ] ;  /* 0x00000000fffff984 */ /* 0x000fe20000000800 */
[----:B------:R-:W-:Y:S01]  /*96e0*/  @!P2 LDGSTS.E.BYPASS.LTC128B.128 [R234+0xf000], desc[UR20][R8.64+0x80] ;  /* 0x0f00008008eaafae */ /* 0x000fe2000b901d54 */
[C---:B-1----:R-:W-:Y:S04]  /*96f0*/  @!P2 LEA R6, P0, R2.reuse, R18, 0x1 ;  /* 0x000000120206a211 */ /* 0x042fe800078008ff */
[----:B------:R-:W-:Y:S01]  /*9700*/  @P3 STS.128 [R234+0xd800], RZ ;  /* 0x00d800ffea003388 */ /* 0x000fe20000000c00 */
[----:B------:R-:W-:Y:S04]  /*9710*/  @!P2 LEA.HI.X R7, R2, R19, R5, 0x1, P0 ;  /* 0x000000130207a211 */ /* 0x000fe800000f0c05 */
[----:B------:R-:W-:Y:S01]  /*9720*/  @!PT LDS RZ, [RZ] ;  /* 0x00000000fffff984 */ /* 0x000fe20000000800 */
[----:B------:R-:W-:Y:S01]  /*9730*/  @!PT LDS RZ, [RZ] ;  /* 0x00000000fffff984 */ /* 0x000fe20000000800 */
[----:B------:R-:W-:Y:S01]  /*9740*/  @!PT LDS RZ, [RZ] ;  /* 0x00000000fffff984 */ /* 0x000fe20000000800 */
[----:B------:R-:W-:Y:S01]  /*9750*/  @!P3 LDGSTS.E.BYPASS.LTC128B.128 [R234+0xd800], desc[UR20][R10.64] ;  /* 0x0d8000000aeabfae */ /* 0x000fe2000b901d54 */
[----:B------:R-:W-:Y:S04]  /*9760*/  ISETP.LT.AND P0, PT, RZ, UR19, PT ;  /* 0x00000013ff007c0c */ /* 0x000fe8000bf01270 */
        /* <DEDUP_REMOVED lines=13> */
[----:B------:R-:W5:Y:S01]  /*9840*/  LDSM.16.M88.4 R212, [R226] ;  /* 0x00000000e2d4783b */ /* 0x000f620000000200 */
        /* <DEDUP_REMOVED lines=16> */
[----:B------:R-:W1:Y:S05]  /*9950*/  LDSM.16.M88.4 R204, [R223+0x2000] ;  /* 0x00200000dfcc783b */ /* 0x000e6a0000000200 */
[-C--:B------:R-:W-:Y:S06]  /*9960*/  HMMA.16816.F32.BF16 R4, R208, R212.reuse, R4 ;  /* 0x000000d4d004723c */ /* 0x080fec0000041804 */
[C---:B-1----:R-:W-:Y:S06]  /*9970*/  HMMA.16816.F32.BF16 R8, R204.reuse, R212, R8 ;  /* 0x000000d4cc08723c */ /* 0x042fec0000041808 */
[-C--:B------:R-:W-:Y:S06]  /*9980*/  HMMA.16816.F32.BF16 R12, R204, R214.reuse, R12 ;  /* 0x000000d6cc0c723c */ /* 0x080fec000004180c */
[C---:B------:R-:W-:Y:S01]  /*9990*/  HMMA.16816.F32.BF16 R16, R208.reuse, R214, R16 ;  /* 0x000000d6d010723c */ /* 0x040fe20000041810 */
[----:B------:R-:W1:Y:S05]  /*99a0*/  LDSM.16.M88.4 R212, [R233] ;  /* 0x00000000e9d4783b */ /* 0x000e6a0000000200 */
[-C--:B-1----:R-:W-:Y:S06]  /*99b0*/  HMMA.16816.F32.BF16 R20, R208, R212.reuse, R20 ;  /* 0x000000d4d014723c */ /* 0x082fec0000041814 */
[C---:B------:R-:W-:Y:S06]  /*99c0*/  HMMA.16816.F32.BF16 R24, R204.reuse, R212, R24 ;  /* 0x000000d4cc18723c */ /* 0x040fec0000041818 */
        /* <DEDUP_REMOVED lines=10> */
[-C--:B------:R-:W-:Y:S01]  /*9a70*/  HMMA.16816.F32.BF16 R60, R204, R214.reuse, R60 ;  /* 0x000000d6cc3c723c */ /* 0x080fe2000004183c */
[----:B------:R-:W-:Y:S05]  /*9a80*/  LDSM.16.M88.4 R204, [R225] ;  /* 0x00000000e1cc783b */ /* 0x000fea0000000200 */
[----:B------:R-:W-:Y:S01]  /*9a90*/  HMMA.16816.F32.BF16 R64, R208, R214, R64 ;  /* 0x000000d6d040723c */ /* 0x000fe20000041840 */
[----:B------:R-:W1:Y:S05]  /*9aa0*/  LDSM.16.M88.4 R208, [R221+0x8000] ;  /* 0x00800000ddd0783b */ /* 0x000e6a0000000200 */
[----:B------:R-:W2:Y:S01]  /*9ab0*/  LDSM.16.M88.4 R212, [R225+0x2000] ;  /* 0x00200000e1d4783b */ /* 0x000ea20000000200 */
[-C--:B-1----:R-:W-:Y:S06]  /*9ac0*/  HMMA.16816.F32.BF16 R4, R204, R208.reuse, R4 ;  /* 0x000000d0cc04723c */ /* 0x082fec0000041804 */
[C---:B--2---:R-:W-:Y:S06]  /*9ad0*/  HMMA.16816.F32.BF16 R8, R212.reuse, R208, R8 ;  /* 0x000000d0d408723c */ /* 0x044fec0000041808 */
[-C--:B------:R-:W-:Y:S06]  /*9ae0*/  HMMA.16816.F32.BF16 R12, R212, R210.reuse, R12 ;  /* 0x000000d2d40c723c */ /* 0x080fec000004180c */
[C---:B------:R-:W-:Y:S01]  /*9af0*/  HMMA.16816.F32.BF16 R16, R204.reuse, R210, R16 ;  /* 0x000000d2cc10723c */ /* 0x040fe20000041810 */
[----:B------:R-:W1:Y:S05]  /*9b00*/  LDSM.16.M88.4 R208, [R221+0x8800] ;  /* 0x00880000ddd0783b */ /* 0x000e6a0000000200 */
[-C--:B-1----:R-:W-:Y:S06]  /*9b10*/  HMMA.16816.F32.BF16 R20, R204, R208.reuse, R20 ;  /* 0x000000d0cc14723c */ /* 0x082fec0000041814 */
[C---:B------:R-:W-:Y:S06]  /*9b20*/  HMMA.16816.F32.BF16 R24, R212.reuse, R208, R24 ;  /* 0x000000d0d418723c */ /* 0x040fec0000041818 */
        /* <DEDUP_REMOVED lines=10> */
[-C--:B------:R-:W-:Y:S01]  /*9bd0*/  HMMA.16816.F32.BF16 R60, R212, R210.reuse, R60 ;  /* 0x000000d2d43c723c */ /* 0x080fe2000004183c */
[----:B------:R-:W-:Y:S05]  /*9be0*/  LDSM.16.M88.4 R212, [R224] ;  /* 0x00000000e0d4783b */ /* 0x000fea0000000200 */
[----:B------:R-:W-:Y:S01]  /*9bf0*/  HMMA.16816.F32.BF16 R64, R204, R210, R64 ;  /* 0x000000d2cc40723c */ /* 0x000fe20000041840 */
[----:B------:R-:W1:Y:S05]  /*9c00*/  LDSM.16.M88.4 R204, [R220] ;  /* 0x00000000dccc783b */ /* 0x000e6a0000000200 */
        /* <DEDUP_REMOVED lines=19> */
[----:B------:R-:W-:Y:S05]  /*9d40*/  LDSM.16.M88.4 R208, [R222+0x4000] ;  /* 0x00400000ded0783b */ /* 0x000fea0000000200 */
        /* <DEDUP_REMOVED lines=23> */
[----:B------:R-:W1:Y:S05]  /*9ec0*/  LDSM.16.M88.4 R204, [R230] ;  /* 0x00000000e6cc783b */ /* 0x000e6a0000000200 */
[----:B------:R-:W2:Y:S01]  /*9ed0*/  LDSM.16.M88.4 R208, [R223+0x6000] ;  /* 0x00600000dfd0783b */ /* 0x000ea20000000200 */
[-C--:B-1----:R-:W-:Y:S06]  /*9ee0*/  HMMA.16816.F32.BF16 R4, R212, R204.reuse, R4 ;  /* 0x000000ccd404723c */ /* 0x082fec0000041804 */
[C---:B--2---:R-:W-:Y:S06]  /*9ef0*/  HMMA.16816.F32.BF16 R8, R208.reuse, R204, R8 ;  /* 0x000000ccd008723c */ /* 0x044fec0000041808 */
        /* <DEDUP_REMOVED lines=56> */
[----:B------:R-:W1:Y:S01]  /*a280*/  LDSM.16.M88.4 R204, [R220+0x3800] ;  /* 0x00380000dccc783b */ /* 0x000e620000000200 */
[----:B------:R-:W-:Y:S04]  /*a290*/  DEPBAR.LE SB0, 0x0 ;  /* 0x000080000000791a */ /* 0x000fe80000000000 */
[----:B------:R-:W-:Y:S01]  /*a2a0*/  BAR.SYNC.DEFER_BLOCKING 0x0 ;  /* 0x0000000000007b1d */ /* 0x000fe20000010000 */
[-C--:B-1----:R-:W-:Y:S06]  /*a2b0*/  HMMA.16816.F32.BF16 R52, R212, R204.reuse, R52 ;  /* 0x000000ccd434723c */ /* 0x082fec0000041834 */
[C---:B------:R-:W-:Y:S06]  /*a2c0*/  HMMA.16816.F32.BF16 R56, R208.reuse, R204, R56 ;  /* 0x000000ccd038723c */ /* 0x040fec0000041838 */
[-C--:B------:R-:W-:Y:S06]  /*a2d0*/  HMMA.16816.F32.BF16 R60, R208, R206.reuse, R60 ;  /* 0x000000ced03c723c */ /* 0x080fec000004183c */
[----:B------:R-:W-:Y:S01]  /*a2e0*/  HMMA.16816.F32.BF16 R64, R212, R206, R64 ;  /* 0x000000ced440723c */ /* 0x000fe20000041840 */
[----:B------:R-:W-:Y:S11]  /*a2f0*/  @!UPT UIADD3 URZ, URZ, URZ, URZ ;  /* 0x0000003f3f3ff290 */ /* 0x000ff6000fffe03f */
[----:B------:R-:W-:Y:S01]  /*a300*/  @!UPT UIADD3 URZ, URZ, URZ, URZ ;  /* 0x0000003f3f3ff290 */ /* 0x000fe2000fffe03f */
[----:B------:R-:W-:Y:S11]  /*a310*/  @P0 BRA `(.L_x_363) ;  /* 0xffffffe8005c0947 */ /* 0x000ff6000383ffff */
.L_x_362:
[C---:B------:R-:W-:Y:S01]  /*a320*/  IADD3 R154, R0.reuse, 0x8, RZ ;  /* 0x00000008009a7810 */ /* 0x040fe20007ffe0ff */
[----:B------:R-:W-:Y:S01]  /*a330*/  UIMAD UR15, UR19, -0x40, UR10 ;  /* 0xffffffc0130f78a4 */ /* 0x000fe2000f8e020a */
[----:B------:R-:W-:Y:S01]  /*a340*/  IADD3 R2, -R0, -0x8, RZ ;  /* 0xfffffff800027810 */ /* 0x000fe20007ffe1ff */
[----:B------:R-:W-:Y:S01]  /*a350*/  UIADD3 UR19, UR19, -0x1, URZ ;  /* 0xffffffff13137890 */ /* 0x000fe2000fffe03f */
[----:B------:R-:W-:Y:S02]  /*a360*/  ISETP.GE.AND P6, PT, R154, RZ, PT ;  /* 0x000000ff9a00720c */ /* 0x000fe40003fc6270 */
[C---:B------:R-:W-:Y:S02]  /*a370*/  IADD3 R155, R0.reuse, 0x3f, RZ ;  /* 0x0000003f009b7810 */ /* 0x040fe40007ffe0ff */
[C---:B------:R-:W-:Y:S02]  /*a380*/  IADD3 R156, R0.reuse, -0x1, RZ ;  /* 0xffffffff009c7810 */ /* 0x040fe40007ffe0ff */
[----:B--2---:R-:W-:Y:S02]  /*a390*/  IADD3 R205, R0, -0x8, RZ ;  /* 0xfffffff800cd7810 */ /* 0x004fe40007ffe0ff */
[----:B------:R-:W-:Y:S02]  /*a3a0*/  SEL R2, R2, R154, !P6 ;  /* 0x0000009a02027207 */ /* 0x000fe40007000000 */
[----:B------:R-:W-:Y:S02]  /*a3b0*/  ISETP.GE.AND P2, PT, R155, RZ, PT ;  /* 0x000000ff9b00720c */ /* 0x000fe40003f46270 */
[----:B------:R-:W-:Y:S02]  /*a3c0*/  ISETP.GE.AND P1, PT, R205, RZ, PT ;  /* 0x000000ffcd00720c */ /* 0x000fe40003f26270 */
[----:B------:R-:W-:Y:S02]  /*a3d0*/  ISETP.GE.AND P4, PT, R156, RZ, PT ;  /* 0x000000ff9c00720c */ /* 0x000fe40003f86270 */
[----:B------:R-:W-:Y:S02]  /*a3e0*/  I2FP.F32.S32 R2, R2 ;  /* 0x0000000200027245 */ /* 0x000fe40000201400 */
[C---:B------:R-:W-:Y:S02]  /*a3f0*/  IADD3 R152, R0.reuse, 0x7, RZ ;  /* 0x0000000700987810 */ /* 0x040fe40007ffe0ff */
[----:B------:R-:W-:Y:S01]  /*a400*/  IADD3 R210, R0, -0x10, RZ ;  /* 0xfffffff000d27810 */ /* 0x000fe20007ffe0ff */
[----:B------:R-:W-:Y:S01]  /*a410*/  FFMA.FTZ R6, R2, -UR5, R6 ;  /* 0x8000000502067c23 */ /* 0x000fe20008010006 */
[----:B------:R-:W-:Y:S02]  /*a420*/  IADD3 R2, R235, UR15, RZ ;  /* 0x0000000feb027c10 */ /* 0x000fe4000fffe0ff */
[----:B------:R-:W-:Y:S02]  /*a430*/  IADD3 R209, R0, -0x11, RZ ;  /* 0xffffffef00d17810 */ /* 0x000fe40007ffe0ff */
[----:B------:R-:W-:Y:S02]  /*a440*/  ISETP.GE.AND P5, PT, R152, RZ, PT ;  /* 0x000000ff9800720c */ /* 0x000fe40003fa6270 */
[C---:B------:R-:W-:Y:S02]  /*a450*/  IADD3 R207, -R0.reuse, -0x7, RZ ;  /* 0xfffffff900cf7810 */ /* 0x040fe40007ffe1ff */
[----:B------:R-:W-:Y:S02]  /*a460*/  IADD3 R204, R0, -0x9, RZ ;  /* 0xfffffff700cc7810 */ /* 0x000fe40007ffe0ff */
[----:B------:R-:W-:Y:S02]  /*a470*/  @!P2 IADD3 R155, -R2, 0x1, RZ ;  /* 0x00000001029ba810 */ /* 0x000fe40007ffe1ff */
[C---:B------:R-:W-:Y:S02]  /*a480*/  @!P4 IADD3 R156, -R0.reuse, 0x1, RZ ;  /* 0x00000001009cc810 */ /* 0x040fe40007ffe1ff */
[----:B------:R-:W-:Y:S02]  /*a490*/  @!P1 IADD3 R205, -R0, 0x8, RZ ;  /* 0x0000000800cd9810 */ /* 0x000fe40007ffe1ff */
[----:B------:R-:W-:Y:S02]  /*a4a0*/  SEL R207, R207, R152, !P5 ;  /* 0x00000098cfcf7207 */ /* 0x000fe40006800000 */
[----:B------:R-:W-:Y:S02]  /*a4b0*/  ISETP.GE.AND P2, PT, R210, RZ, PT ;  /* 0x000000ffd200720c */ /* 0x000fe40003f46270 */
[----:B------:R-:W-:Y:S02]  /*a4c0*/  ISETP.GE.AND P1, PT, R209, RZ, PT ;  /* 0x000000ffd100720c */ /* 0x000fe40003f26270 */
[----:B------:R-:W-:Y:S02]  /*a4d0*/  ISETP.GE.AND P4, PT, R204, RZ, PT ;  /* 0x000000ffcc00720c */ /* 0x000fe40003f86270 */
[----:B------:R-:W-:Y:S02]  /*a4e0*/  I2FP.F32.S32 R207, R207 ;  /* 0x000000cf00cf7245 */ /* 0x000fe40000201400 */
[----:B------:R-:W-:Y:S02]  /*a4f0*/  I2FP.F32.S32 R155, R155 ;  /* 0x0000009b009b7245 */ /* 0x000fe40000201400 */
[C---:B------:R-:W-:Y:S01]  /*a500*/  IADD3 R208, R0.reuse, 0x37, RZ ;  /* 0x0000003700d07810 */ /* 0x040fe20007ffe0ff */
[----:B------:R-:W-:Y:S01]  /*a510*/  FFMA.FTZ R7, R207, -UR5, R7 ;  /* 0x80000005cf077c23 */ /* 0x000fe20008010007 */
[C---:B------:R-:W-:Y:S01]  /*a520*/  IADD3 R207, R0.reuse, 0x30, RZ ;  /* 0x0000003000cf7810 */ /* 0x040fe20007ffe0ff */
[C---:B------:R-:W-:Y:S01]  /*a530*/  FFMA.FTZ R15, R155.reuse, -UR5, R15 ;  /* 0x800000059b0f7c23 */ /* 0x040fe2000801000f */
[----:B------:R-:W-:Y:S01]  /*a540*/  FFMA.FTZ R9, R155, -UR5, R9 ;  /* 0x800000059b097c23 */ /* 0x000fe20008010009 */
[C---:B------:R-:W-:Y:S02]  /*a550*/  IADD3 R155, R0.reuse, 0x38, RZ ;  /* 0x00000038009b7810 */ /* 0x040fe40007ffe0ff */
[C---:B------:R-:W-:Y:S02]  /*a560*/  @!P2 IADD3 R210, -R0.reuse, 0x10, RZ ;  /* 0x0000001000d2a810 */ /* 0x040fe40007ffe1ff */
[C---:B------:R-:W-:Y:S02]  /*a570*/  @!P1 IADD3 R209, -R0.reuse, 0x11, RZ ;  /* 0x0000001100d19810 */ /* 0x040fe40007ffe1ff */
[----:B------:R-:W-:Y:S02]  /*a580*/  @!P4 IADD3 R204, -R0, 0x9, RZ ;  /* 0x0000000900ccc810 */ /* 0x000fe40007ffe1ff */
[----:B------:R-:W-:Y:S02]  /*a590*/  IABS R206, R0 ;  /* 0x0000000000ce7213 */ /* 0x000fe40000000000 */
[----:B------:R-:W-:Y:S02]  /*a5a0*/  ISETP.GE.AND P4, PT, R155, RZ, PT ;  /* 0x000000ff9b00720c */ /* 0x000fe40003f86270 */
[----:B------:R-:W-:Y:S02]  /*a5b0*/  ISETP.GE.AND P2, PT, R208, RZ, PT ;  /* 0x000000ffd000720c */ /* 0x000fe40003f46270 */
[----:B------:R-:W-:Y:S02]  /*a5c0*/  ISETP.GE.AND P1, PT, R207, RZ, PT ;  /* 0x000000ffcf00720c */ /* 0x000fe40003f26270 */
[----:B------:R-:W-:Y:S02]  /*a5d0*/  I2FP.F32.S32 R206, R206 ;  /* 0x000000ce00ce7245 */ /* 0x000fe40000201400 */
[----:B------:R-:W-:Y:S02]  /*a5e0*/  I2FP.F32.S32 R156, R156 ;  /* 0x0000009c009c7245 */ /* 0x000fe40000201400 */
[----:B------:R-:W-:Y:S01]  /*a5f0*/  I2FP.F32.S32 R205, R205 ;  /* 0x000000cd00cd7245 */ /* 0x000fe20000201400 */
[C---:B------:R-:W-:Y:S01]  /*a600*/  FFMA.FTZ R4, R206.reuse, -UR5, R4 ;  /* 0x80000005ce047c23 */ /* 0x040fe20008010004 */
[----:B------:R-:W-:Y:S01]  /*a610*/  FFMA.FTZ R18, R206, -UR5, R18 ;  /* 0x80000005ce127c23 */ /* 0x000fe20008010012 */
[C---:B------:R-:W-:Y:S01]  /*a620*/  FFMA.FTZ R5, R156.reuse, -UR5, R5 ;  /* 0x800000059c057c23 */ /* 0x040fe20008010005 */
[----:B------:R-:W-:Y:S01]  /*a630*/  FFMA.FTZ R19, R156, -UR5, R19 ;  /* 0x800000059c137c23 */ /* 0x000fe20008010013 */
[C---:B------:R-:W-:Y:S01]  /*a640*/  FFMA.FTZ R16, R205.reuse, -UR5, R16 ;  /* 0x80000005cd107c23 */ /* 0x040fe20008010010 */
[----:B------:R-:W-:Y:S01]  /*a650*/  FFMA.FTZ R22, R205, -UR5, R22 ;  /* 0x80000005cd167c23 */ /* 0x000fe20008010016 */
[C---:B------:R-:W-:Y:S02]  /*a660*/  IADD3 R206, R0.reuse, 0x2f, RZ ;  /* 0x0000002f00ce7810 */ /* 0x040fe40007ffe0ff */
[C---:B------:R-:W-:Y:S02]  /*a670*/  IADD3 R205, R0.reuse, 0x28, RZ ;  /* 0x0000002800cd7810 */ /* 0x040fe40007ffe0ff */
[----:B------:R-:W-:Y:S02]  /*a680*/  IADD3 R156, R0, 0x27, RZ ;  /* 0x00000027009c7810 */ /* 0x000fe40007ffe0ff */
[C---:B------:R-:W-:Y:S02]  /*a690*/  @!P4 IADD3 R155, -R2.reuse, 0x8, RZ ;  /* 0x00000008029bc810 */ /* 0x040fe40007ffe1ff */
[C---:B------:R-:W-:Y:S02]  /*a6a0*/  @!P2 IADD3 R208, -R2.reuse, 0x9, RZ ;  /* 0x0000000902d0a810 */ /* 0x040fe40007ffe1ff */
[----:B------:R-:W-:Y:S02]  /*a6b0*/  @!P1 IADD3 R207, -R2, 0x10, RZ ;  /* 0x0000001002cf9810 */ /* 0x000fe40007ffe1ff */
        /* <DEDUP_REMOVED lines=10> */
[C---:B------:R-:W-:Y:S01]  /*a760*/  IADD3 R204, R0.reuse, -0x18, RZ ;  /* 0xffffffe800cc7810 */ /* 0x040fe20007ffe0ff */
[C---:B------:R-:W-:Y:S01]  /*a770*/  FFMA.FTZ R35, R211.reuse, -UR5, R35 ;  /* 0x80000005d3237c23 */ /* 0x040fe20008010023 */
[----:B------:R-:W-:Y:S01]  /*a780*/  IADD3 R155, R0, -0x19, RZ ;  /* 0xffffffe7009b7810 */ /* 0x000fe20007ffe0ff */
[----:B------:R-:W-:Y:S01]  /*a790*/  FFMA.FTZ R21, R211, -UR5, R21 ;  /* 0x80000005d3157c23 */ /* 0x000fe20008010015 */
[C---:B------:R-:W-:Y:S02]  /*a7a0*/  @!P4 IADD3 R206, -R2.reuse, 0x11, RZ ;  /* 0x0000001102cec810 */ /* 0x040fe40007ffe1ff */
[C---:B------:R-:W-:Y:S02]  /*a7b0*/  @!P2 IADD3 R205, -R2.reuse, 0x18, RZ ;  /* 0x0000001802cda810 */ /* 0x040fe40007ffe1ff */
[----:B------:R-:W-:Y:S02]  /*a7c0*/  @!P1 IADD3 R156, -R2, 0x19, RZ ;  /* 0x00000019029c9810 */ /* 0x000fe40007ffe1ff */
[----:B------:R-:W-:Y:S02]  /*a7d0*/  ISETP.GE.AND P4, PT, R204, RZ, PT ;  /* 0x000000ffcc00720c */ /* 0x000fe40003f86270 */
[----:B------:R-:W-:Y:S02]  /*a7e0*/  ISETP.GE.AND P2, PT, R155, RZ, PT ;  /* 0x000000ff9b00720c */ /* 0x000fe40003f46270 */
[----:B------:R-:W-:Y:S02]  /*a7f0*/  I2FP.F32.S32 R209, R156 ;  /* 0x0000009c00d17245 */ /* 0x000fe40000201400 */
[----:B------:R-:W-:Y:S02]  /*a800*/  IADD3 R156, R0, 0x20, RZ ;  /* 0x00000020009c7810 */ /* 0x000fe40007ffe0ff */
[----:B------:R-:W-:Y:S01]  /*a810*/  I2FP.F32.S32 R208, R208 ;  /* 0x000000d000d07245 */ /* 0x000fe20000201400 */
[C---:B------:R-:W-:Y:S01]  /*a820*/  FFMA.FTZ R29, R209.reuse, -UR5, R29 ;  /* 0x80000005d11d7c23 */ /* 0x040fe2000801001d */
[----:B------:R-:W-:Y:S01]  /*a830*/  ISETP.GE.AND P1, PT, R156, RZ, PT ;  /* 0x000000ff9c00720c */ /* 0x000fe20003f26270 */
[----:B------:R-:W-:Y:S01]  /*a840*/  FFMA.FTZ R43, R209, -UR5, R43 ;  /* 0x80000005d12b7c23 */ /* 0x000fe2000801002b */
[----:B------:R-:W-:Y:S01]  /*a850*/  I2FP.F32.S32 R207, R207 ;  /* 0x000000cf00cf7245 */ /* 0x000fe20000201400 */
[C---:B------:R-:W-:Y:S01]  /*a860*/  FFMA.FTZ R27, R208.reuse, -UR5, R27 ;  /* 0x80000005d01b7c23 */ /* 0x040fe2000801001b */
[----:B------:R-:W-:Y:S01]  /*a870*/  I2FP.F32.S32 R206, R206 ;  /* 0x000000ce00ce7245 */ /* 0x000fe20000201400 */
[----:B------:R-:W-:Y:S01]  /*a880*/  FFMA.FTZ R13, R208, -UR5, R13 ;  /* 0x80000005d00d7c23 */ /* 0x000fe2000801000d */
[C---:B------:R-:W-:Y:S01]  /*a890*/  @!P4 IADD3 R204, -R0.reuse, 0x18, RZ ;  /* 0x0000001800ccc810 */ /* 0x040fe20007ffe1ff */
[C---:B------:R-:W-:Y:S01]  /*a8a0*/  FFMA.FTZ R24, R207.reuse, -UR5, R24 ;  /* 0x80000005cf187c23 */ /* 0x040fe20008010018 */
[----:B------:R-:W-:Y:S01]  /*a8b0*/  @!P2 IADD3 R155, -R0, 0x19, RZ ;  /* 0x00000019009ba810 */ /* 0x000fe20007ffe1ff */
[----:B------:R-:W-:Y:S01]  /*a8c0*/  FFMA.FTZ R25, R206, -UR5, R25 ;  /* 0x80000005ce197c23 */ /* 0x000fe20008010019 */
[----:B------:R-:W-:Y:S01]  /*a8d0*/  I2FP.F32.S32 R208, R205 ;  /* 0x000000cd00d07245 */ /* 0x000fe20000201400 */
[----:B------:R-:W-:Y:S01]  /*a8e0*/  FFMA.FTZ R30, R207, -UR5, R30 ;  /* 0x80000005cf1e7c23 */ /* 0x000fe2000801001e */
[----:B------:R-:W-:Y:S01]  /*a8f0*/  IADD3 R205, R0, -0x20, RZ ;  /* 0xffffffe000cd7810 */ /* 0x000fe20007ffe0ff */
[----:B------:R-:W-:Y:S01]  /*a900*/  FFMA.FTZ R31, R206, -UR5, R31 ;  /* 0x80000005ce1f7c23 */ /* 0x000fe2000801001f */
[----:B------:R-:W-:Y:S01]  /*a910*/  I2FP.F32.S32 R207, R204 ;  /* 0x000000cc00cf7245 */ /* 0x000fe20000201400 */
[C---:B------:R-:W-:Y:S01]  /*a920*/  FFMA.FTZ R42, R208.reuse, -UR5, R42 ;  /* 0x80000005d02a7c23 */ /* 0x040fe2000801002a */
[----:B------:R-:W-:Y:S01]  /*a930*/  I2FP.F32.S32 R206, R155 ;  /* 0x0000009b00ce7245 */ /* 0x000fe20000201400 */
[----:B------:R-:W-:Y:S01]  /*a940*/  FFMA.FTZ R28, R208, -UR5, R28 ;  /* 0x80000005d01c7c23 */ /* 0x000fe2000801001c */
[C---:B------:R-:W-:Y:S01]  /*a950*/  IADD3 R155, R0.reuse, 0x1f, RZ ;  /* 0x0000001f009b7810 */ /* 0x040fe20007ffe0ff */
[C---:B------:R-:W-:Y:S01]  /*a960*/  FFMA.FTZ R32, R207.reuse, -UR5, R32 ;  /* 0x80000005cf207c23 */ /* 0x040fe20008010020 */
[----:B------:R-:W-:Y:S01]  /*a970*/  IADD3 R204, R0, -0x21, RZ ;  /* 0xffffffdf00cc7810 */ /* 0x000fe20007ffe0ff */
[----:B------:R-:W-:Y:S01]  /*a980*/  FFMA.FTZ R38, R207, -UR5, R38 ;  /* 0x80000005cf267c23 */ /* 0x000fe20008010026 */
[----:B------:R-:W-:Y:S01]  /*a990*/  ISETP.GE.AND P4, PT, R205, RZ, PT ;  /* 0x000000ffcd00720c */ /* 0x000fe20003f86270 */
[----:B------:R-:W-:Y:S01]  /*a9a0*/  FFMA.FTZ R33, R206, -UR5, R33 ;  /* 0x80000005ce217c23 */ /* 0x000fe20008010021 */
[----:B------:R-:W-:Y:S01]  /*a9b0*/  @!P1 IADD3 R156, -R2, 0x20, RZ ;  /* 0x00000020029c9810 */ /* 0x000fe20007ffe1ff */
[----:B------:R-:W-:Y:S01]  /*a9c0*/  FFMA.FTZ R39, R206, -UR5, R39 ;  /* 0x80000005ce277c23 */ /* 0x000fe20008010027 */
[----:B------:R-:W-:Y:S02]  /*a9d0*/  ISETP.GE.AND P1, PT, R155, RZ, PT ;  /* 0x000000ff9b00720c */ /* 0x000fe40003f26270 */
[----:B------:R-:W-:Y:S02]  /*a9e0*/  ISETP.GE.AND P2, PT, R204, RZ, PT ;  /* 0x000000ffcc00720c */ /* 0x000fe40003f46270 */
[----:B------:R-:W-:Y:S02]  /*a9f0*/  I2FP.F32.S32 R210, R210 ;  /* 0x000000d200d27245 */ /* 0x000fe40000201400 */
[C---:B------:R-:W-:Y:S02]  /*aa00*/  IADD3 R211, R0.reuse, 0x48, RZ ;  /* 0x0000004800d37810 */ /* 0x040fe40007ffe0ff */
[----:B------:R-:W-:Y:S01]  /*aa10*/  IADD3 R212, R0, -0x28, RZ ;  /* 0xffffffd800d47810 */ /* 0x000fe20007ffe0ff */
[C---:B------:R-:W-:Y:S01]  /*aa20*/  FFMA.FTZ R34, R210.reuse, -UR5, R34 ;  /* 0x80000005d2227c23 */ /* 0x040fe20008010022 */
[----:B------:R-:W-:Y:S01]  /*aa30*/  FFMA.FTZ R20, R210, -UR5, R20 ;  /* 0x80000005d2147c23 */ /* 0x000fe20008010014 */
[C---:B------:R-:W-:Y:S02]  /*aa40*/  @!P4 IADD3 R205, -R0.reuse, 0x20, RZ ;  /* 0x0000002000cdc810 */ /* 0x040fe40007ffe1ff */
[----:B------:R-:W-:Y:S02]  /*aa50*/  IADD3 R210, R0, -0x29, RZ ;  /* 0xffffffd700d27810 */ /* 0x000fe40007ffe0ff */
[----:B------:R-:W-:Y:S02]  /*aa60*/  ISETP.GE.AND P4, PT, R211, RZ, PT ;  /* 0x000000ffd300720c */ /* 0x000fe40003f86270 */
[----:B------:R-:W-:Y:S02]  /*aa70*/  @!P1 IADD3 R155, -R2, 0x21, RZ ;  /* 0x00000021029b9810 */ /* 0x000fe40007ffe1ff */
[----:B------:R-:W-:Y:S02]  /*aa80*/  @!P2 IADD3 R204, -R0, 0x21, RZ ;  /* 0x0000002100cca810 */ /* 0x000fe40007ffe1ff */
[----:B------:R-:W-:Y:S02]  /*aa90*/  ISETP.GE.AND P1, PT, R210, RZ, PT ;  /* 0x000000ffd200720c */ /* 0x000fe40003f26270 */
[----:B------:R-:W-:Y:S02]  /*aaa0*/  ISETP.GE.AND P2, PT, R212, RZ, PT ;  /* 0x000000ffd400720c */ /* 0x000fe40003f46270 */
[C---:B------:R-:W-:Y:S02]  /*aab0*/  IADD3 R208, R0.reuse, -0x30, RZ ;  /* 0xffffffd000d07810 */ /* 0x040fe40007ffe0ff */
[----:B------:R-:W-:Y:S02]  /*aac0*/  IADD3 R207, R0, -0x31, RZ ;  /* 0xffffffcf00cf7810 */ /* 0x000fe40007ffe0ff */
[----:B------:R-:W-:Y:S02]  /*aad0*/  @!P4 IADD3 R211, -R2, -0x8, RZ ;  /* 0xfffffff802d3c810 */ /* 0x000fe40007ffe1ff */
[----:B------:R-:W-:Y:S02]  /*aae0*/  ISETP.GE.AND P4, PT, R208, RZ, PT ;  /* 0x000000ffd000720c */ /* 0x000fe40003f86270 */
[C---:B------:R-:W-:Y:S02]  /*aaf0*/  IADD3 R209, R0.reuse, -0x38, RZ ;  /* 0xffffffc800d17810 */ /* 0x040fe40007ffe0ff */
[C---:B------:R-:W-:Y:S02]  /*ab00*/  @!P1 IADD3 R210, -R0.reuse, 0x29, RZ ;  /* 0x0000002900d29810 */ /* 0x040fe40007ffe1ff */
[C---:B------:R-:W-:Y:S02]  /*ab10*/  @!P2 IADD3 R212, -R0.reuse, 0x28, RZ ;  /* 0x0000002800d4a810 */ /* 0x040fe40007ffe1ff */
[----:B------:R-:W-:Y:S02]  /*ab20*/  ISETP.GE.AND P2, PT, R207, RZ, PT ;  /* 0x000000ffcf00720c */ /* 0x000fe40003f46270 */
[----:B------:R-:W-:Y:S02]  /*ab30*/  ISETP.GE.AND P1, PT, R209, RZ, PT ;  /* 0x000000ffd100720c */ /* 0x000fe40003f26270 */
[----:B------:R-:W-:Y:S02]  /*ab40*/  I2FP.F32.S32 R205, R205 ;  /* 0x000000cd00cd7245 */ /* 0x000fe40000201400 */
[----:B------:R-:W-:Y:S02]  /*ab50*/  I2FP.F32.S32 R204, R204 ;  /* 0x000000cc00cc7245 */ /* 0x000fe40000201400 */
[----:B------:R-:W-:Y:S01]  /*ab60*/  IADD3 R206, R0, -0x39, RZ ;  /* 0xffffffc700ce7810 */ /* 0x000fe20007ffe0ff */
[C---:B------:R-:W-:Y:S01]  /*ab70*/  FFMA.FTZ R50, R205.reuse, -UR5, R50 ;  /* 0x80000005cd327c23 */ /* 0x040fe20008010032 */
[----:B------:R-:W-:Y:S01]  /*ab80*/  FFMA.FTZ R36, R205, -UR5, R36 ;  /* 0x80000005cd247c23 */ /* 0x000fe20008010024 */
[C---:B------:R-:W-:Y:S01]  /*ab90*/  FFMA.FTZ R51, R204.reuse, -UR5, R51 ;  /* 0x80000005cc337c23 */ /* 0x040fe20008010033 */
[----:B------:R-:W-:Y:S01]  /*aba0*/  FFMA.FTZ R37, R204, -UR5, R37 ;  /* 0x80000005cc257c23 */ /* 0x000fe20008010025 */
[C---:B------:R-:W-:Y:S02]  /*abb0*/  @!P4 IADD3 R208, -R0.reuse, 0x30, RZ ;  /* 0x0000003000d0c810 */ /* 0x040fe40007ffe1ff */
[----:B------:R-:W-:Y:S02]  /*abc0*/  IADD3 R205, R0, 0x18, RZ ;  /* 0x0000001800cd7810 */ /* 0x000fe40007ffe0ff */
[----:B------:R-:W-:Y:S02]  /*abd0*/  ISETP.GE.AND P4, PT, R206, RZ, PT ;  /* 0x000000ffce00720c */ /* 0x000fe40003f86270 */
[C---:B------:R-:W-:Y:S02]  /*abe0*/  IADD3 R204, R0.reuse, 0x17, RZ ;  /* 0x0000001700cc7810 */ /* 0x040fe40007ffe0ff */
[C---:B------:R-:W-:Y:S02]  /*abf0*/  @!P2 IADD3 R207, -R0.reuse, 0x31, RZ ;  /* 0x0000003100cfa810 */ /* 0x040fe40007ffe1ff */
[----:B------:R-:W-:Y:S02]  /*ac00*/  @!P1 IADD3 R209, -R0, 0x38, RZ ;  /* 0x0000003800d19810 */ /* 0x000fe40007ffe1ff */
[----:B------:R-:W-:Y:S02]  /*ac10*/  ISETP.GE.AND P2, PT, R205, RZ, PT ;  /* 0x000000ffcd00720c */ /* 0x000fe40003f46270 */
[----:B------:R-:W-:Y:S02]  /*ac20*/  ISETP.GE.AND P1, PT, R204, RZ, PT ;  /* 0x000000ffcc00720c */ /* 0x000fe40003f26270 */
[----:B------:R-:W-:Y:S02]  /*ac30*/  I2FP.F32.S32 R156, R156 ;  /* 0x0000009c009c7245 */ /* 0x000fe40000201400 */
[----:B------:R-:W-:Y:S02]  /*ac40*/  I2FP.F32.S32 R155, R155 ;  /* 0x0000009b009b7245 */ /* 0x000fe40000201400 */
[----:B------:R-:W-:Y:S01]  /*ac50*/  @!P4 IADD3 R206, -R0, 0x39, RZ ;  /* 0x0000003900cec810 */ /* 0x000fe20007ffe1ff */
        /* <DEDUP_REMOVED lines=8> */
[----:B------:R-:W-:Y:S02]  /*ace0*/  @!P1 IADD3 R204, -R2, 0x29, RZ ;  /* 0x0000002902cc9810 */ /* 0x000fe40007ffe1ff */
[----:B------:R-:W-:Y:S02]  /*acf0*/  ISETP.GE.AND P4, PT, R156, RZ, PT ;  /* 0x000000ff9c00720c */ /* 0x000fe40003f86270 */
[----:B------:R-:W-:Y:S02]  /*ad00*/  ISETP.GE.AND P2, PT, R155, RZ, PT ;  /* 0x000000ff9b00720c */ /* 0x000fe40003f46270 */
[----:B------:R-:W-:Y:S02]  /*ad10*/  ISETP.GE.AND P1, PT, R0, RZ, PT ;  /* 0x000000ff0000720c */ /* 0x000fe40003f26270 */
[----:B------:R-:W-:Y:S02]  /*ad20*/  I2FP.F32.S32 R211, R211 ;  /* 0x000000d300d37245 */ /* 0x000fe40000201400 */
[----:B------:R-:W-:Y:S02]  /*ad30*/  I2FP.F32.S32 R204, R204 ;  /* 0x000000cc00cc7245 */ /* 0x000fe40000201400 */
[----:B------:R-:W-:Y:S01]  /*ad40*/  @!P5 IADD3 R152, -R2, 0x39, RZ ;  /* 0x000000390298d810 */ /* 0x000fe20007ffe1ff */
[----:B------:R-:W-:Y:S01]  /*ad50*/  FFMA.FTZ R10, R211, -UR5, R10 ;  /* 0x80000005d30a7c23 */ /* 0x000fe2000801000a */
[----:B------:R-:W-:Y:S01]  /*ad60*/  IABS R211, R2 ;  /* 0x0000000200d37213 */ /* 0x000fe20000000000 */
[----:B------:R-:W-:Y:S01]  /*ad70*/  FFMA.FTZ R59, R204, -UR5, R59 ;  /* 0x80000005cc3b7c23 */ /* 0x000fe2000801003b */
[----:B------:R-:W-:Y:S01]  /*ad80*/  @!P4 IADD3 R156, -R2, 0x30, RZ ;  /* 0x00000030029cc810 */ /* 0x000fe20007ffe1ff */
[----:B------:R-:W-:Y:S01]  /*ad90*/  FFMA.FTZ R45, R204, -UR5, R45 ;  /* 0x80000005cc2d7c23 */ /* 0x000fe2000801002d */
[C---:B------:R-:W-:Y:S02]  /*ada0*/  @!P2 IADD3 R155, -R2.reuse, 0x31, RZ ;  /* 0x00000031029ba810 */ /* 0x040fe40007ffe1ff */
[C---:B------:R-:W-:Y:S02]  /*adb0*/  @!P6 IADD3 R154, -R2.reuse, 0x38, RZ ;  /* 0x00000038029ae810 */ /* 0x040fe40007ffe1ff */
[----:B------:R-:W-:Y:S02]  /*adc0*/  @!P1 IADD3 R0, -R2, -0x7, RZ ;  /* 0xfffffff902009810 */ /* 0x000fe40007ffe1ff */
[----:B------:R-:W-:Y:S02]  /*add0*/  MOV R2, R211 ;  /* 0x000000d300027202 */ /* 0x000fe40000000f00 */
[----:B------:R-:W-:Y:S02]  /*ade0*/  FMNMX.FTZ R204, R4, R3, !PT ;  /* 0x0000000304cc7209 */ /* 0x000fe40007810000 */
[----:B------:R-:W-:Y:S02]  /*adf0*/  I2FP.F32.S32 R211, R0 ;  /* 0x0000000000d37245 */ /* 0x000fe40000201400 */
[----:B------:R-:W-:Y:S02]  /*ae00*/  I2FP.F32.S32 R0, R2 ;  /* 0x0000000200007245 */ /* 0x000fe40000201400 */
[----:B------:R-:W-:Y:S01]  /*ae10*/  FMNMX.FTZ R204, R5, R204, !PT ;  /* 0x000000cc05cc7209 */ /* 0x000fe20007810000 */
[----:B------:R-:W-:Y:S01]  /*ae20*/  FFMA.FTZ R11, R211, -UR5, R11 ;  /* 0x80000005d30b7c23 */ /* 0x000fe2000801000b */
[----:B------:R-:W-:Y:S01]  /*ae30*/  I2FP.F32.S32 R2, R156 ;  /* 0x0000009c00027245 */ /* 0x000fe20000201400 */
[----:B------:R-:W-:Y:S01]  /*ae40*/  FFMA.FTZ R8, R0, -UR5, R8 ;  /* 0x8000000500087c23 */ /* 0x000fe20008010008 */
[----:B------:R-:W-:Y:S01]  /*ae50*/  FMNMX.FTZ R156, R6, R153, !PT ;  /* 0x00000099069c7209 */ /* 0x000fe20007810000 */
[----:B------:R-:W-:Y:S01]  /*ae60*/  FFMA.FTZ R14, R0, -UR5, R14 ;  /* 0x80000005000e7c23 */ /* 0x000fe2000801000e */
[----:B------:R-:W-:Y:S01]  /*ae70*/  FMNMX.FTZ R204, R16, R204, !PT ;  /* 0x000000cc10cc7209 */ /* 0x000fe20007810000 */
[C---:B------:R-:W-:Y:S01]  /*ae80*/  FFMA.FTZ R56, R2.reuse, -UR5, R56 ;  /* 0x8000000502387c23 */ /* 0x040fe20008010038 */
[----:B------:R-:W-:Y:S01]  /*ae90*/  I2FP.F32.S32 R154, R154 ;  /* 0x0000009a009a7245 */ /* 0x000fe20000201400 */
[----:B------:R-:W-:Y:S01]  /*aea0*/  FFMA.FTZ R62, R2, -UR5, R62 ;  /* 0x80000005023e7c23 */ /* 0x000fe2000801003e */
[----:B------:R-:W-:Y:S02]  /*aeb0*/  FMNMX.FTZ R156, R7, R156, !PT ;  /* 0x0000009c079c7209 */ /* 0x000fe40007810000 */
[----:B------:R-:W-:Y:S01]  /*aec0*/  I2FP.F32.S32 R0, R155 ;  /* 0x0000009b00007245 */ /* 0x000fe20000201400 */
[----:B------:R-:W-:Y:S01]  /*aed0*/  FFMA.FTZ R60, R154, -UR5, R60 ;  /* 0x800000059a3c7c23 */ /* 0x000fe2000801003c */
[----:B------:R-:W-:Y:S02]  /*aee0*/  FMNMX.FTZ R204, R17, R204, !PT ;  /* 0x000000cc11cc7209 */ /* 0x000fe40007810000 */
[----:B------:R-:W-:Y:S01]  /*aef0*/  FMNMX.FTZ R155, R8, R157, !PT ;  /* 0x0000009d089b7209 */ /* 0x000fe20007810000 */
[----:B------:R-:W-:Y:S01]  /*af00*/  FFMA.FTZ R57, R0, -UR5, R57 ;  /* 0x8000000500397c23 */ /* 0x000fe20008010039 */
[----:B------:R-:W-:Y:S01]  /*af10*/  FMNMX.FTZ R156, R18, R156, !PT ;  /* 0x0000009c129c7209 */ /* 0x000fe20007810000 */
[----:B------:R-:W-:Y:S01]  /*af20*/  FFMA.FTZ R63, R0, -UR5, R63 ;  /* 0x80000005003f7c23 */ /* 0x000fe2000801003f */
        /* <DEDUP_REMOVED lines=16> */
[----:B------:R-:W-:Y:S02]  /*b030*/  I2FP.F32.S32 R212, R212 ;  /* 0x000000d400d47245 */ /* 0x000fe40000201400 */
[----:B------:R-:W-:Y:S02]  /*b040*/  FMNMX.FTZ R204, R36, R204, !PT ;  /* 0x000000cc24cc7209 */ /* 0x000fe40007810000 */
[----:B------:R-:W-:Y:S01]  /*b050*/  FMNMX.FTZ R154, R26, R154, !PT ;  /* 0x0000009a1a9a7209 */ /* 0x000fe20007810000 */
[C---:B------:R-:W-:Y:S01]  /*b060*/  FFMA.FTZ R48, R212.reuse, -UR5, R48 ;  /* 0x80000005d4307c23 */ /* 0x040fe20008010030 */
[----:B------:R-:W-:Y:S01]  /*b070*/  FMNMX.FTZ R155, R25, R155, !PT ;  /* 0x0000009b199b7209 */ /* 0x000fe20007810000 */
[----:B------:R-:W-:Y:S01]  /*b080*/  FFMA.FTZ R54, R212, -UR5, R54 ;  /* 0x80000005d4367c23 */ /* 0x000fe20008010036 */
[----:B------:R-:W-:Y:S02]  /*b090*/  FMNMX.FTZ R156, R35, R156, !PT ;  /* 0x0000009c239c7209 */ /* 0x000fe40007810000 */
[----:B------:R-:W-:Y:S02]  /*b0a0*/  I2FP.F32.S32 R210, R210 ;  /* 0x000000d200d27245 */ /* 0x000fe40000201400 */
[----:B------:R-:W-:Y:S02]  /*b0b0*/  FMNMX.FTZ R204, R37, R204, !PT ;  /* 0x000000cc25cc7209 */ /* 0x000fe40007810000 */
[----:B------:R-:W-:Y:S01]  /*b0c0*/  FMNMX.FTZ R154, R27, R154, !PT ;  /* 0x0000009a1b9a7209 */ /* 0x000fe20007810000 */
[----:B------:R-:W-:Y:S01]  /*b0d0*/  FFMA.FTZ R49, R210, -UR5, R49 ;  /* 0x80000005d2317c23 */ /* 0x000fe20008010031 */
[----:B------:R-:W-:Y:S01]  /*b0e0*/  FMNMX.FTZ R155, R28, R155, !PT ;  /* 0x0000009b1c9b7209 */ /* 0x000fe20007810000 */
[----:B------:R-:W-:Y:S01]  /*b0f0*/  FFMA.FTZ R55, R210, -UR5, R55 ;  /* 0x80000005d2377c23 */ /* 0x000fe20008010037 */
[----:B------:R-:W-:Y:S02]  /*b100*/  I2FP.F32.S32 R208, R208 ;  /* 0x000000d000d07245 */ /* 0x000fe40000201400 */
[----:B------:R-:W-:Y:S02]  /*b110*/  FMNMX.FTZ R156, R38, R156, !PT ;  /* 0x0000009c269c7209 */ /* 0x000fe40007810000 */
[----:B------:R-:W-:Y:S01]  /*b120*/  FMNMX.FTZ R204, R48, R204, !PT ;  /* 0x000000cc30cc7209 */ /* 0x000fe20007810000 */
[----:B------:R-:W-:Y:S01]  /*b130*/  FFMA.FTZ R52, R208, -UR5, R52 ;  /* 0x80000005d0347c23 */ /* 0x000fe20008010034 */
[----:B------:R-:W-:Y:S01]  /*b140*/  FMNMX.FTZ R154, R30, R154, !PT ;  /* 0x0000009a1e9a7209 */ /* 0x000fe20007810000 */
[----:B------:R-:W-:Y:S01]  /*b150*/  FFMA.FTZ R66, R208, -UR5, R66 ;  /* 0x80000005d0427c23 */ /* 0x000fe20008010042 */
[----:B------:R-:W-:Y:S02]  /*b160*/  FMNMX.FTZ R155, R29, R155, !PT ;  /* 0x0000009b1d9b7209 */ /* 0x000fe40007810000 */
[----:B------:R-:W-:Y:S02]  /*b170*/  I2FP.F32.S32 R207, R207 ;  /* 0x000000cf00cf7245 */ /* 0x000fe40000201400 */
[----:B------:R-:W-:Y:S02]  /*b180*/  FMNMX.FTZ R156, R39, R156, !PT ;  /* 0x0000009c279c7209 */ /* 0x000fe40007810000 */
[----:B------:R-:W-:Y:S01]  /*b190*/  I2FP.F32.S32 R205, R205 ;  /* 0x000000cd00cd7245 */ /* 0x000fe20000201400 */
[----:B------:R-:W-:Y:S01]  /*b1a0*/  FFMA.FTZ R53, R207, -UR5, R53 ;  /* 0x80000005cf357c23 */ /* 0x000fe20008010035 */
[----:B------:R-:W-:Y:S01]  /*b1b0*/  FMNMX.FTZ R204, R49, R204, !PT ;  /* 0x000000cc31cc7209 */ /* 0x000fe20007810000 */
[----:B------:R-:W-:Y:S01]  /*b1c0*/  FFMA.FTZ R67, R207, -UR5, R67 ;  /* 0x80000005cf437c23 */ /* 0x000fe20008010043 */
        /* <DEDUP_REMOVED lines=25> */
[----:B------:R-:W-:Y:S01]  /*b360*/  FFMA.FTZ R61, R205, -UR5, R61 ;  /* 0x80000005cd3d7c23 */ /* 0x000fe2000801003d */
[----:B------:R-:W-:Y:S02]  /*b370*/  FMNMX.FTZ R154, R47, R206, !PT ;  /* 0x000000ce2f9a7209 */ /* 0x000fe40007810000 */
[----:B------:R-:W-:Y:S01]  /*b380*/  SHFL.BFLY PT, R206, R156, 0x2, 0x1f ;  /* 0x0c401f009cce7f89 */ /* 0x000fe200000e0000 */
[----:B------:R-:W-:Y:S02]  /*b390*/  FMNMX.FTZ R155, R67, R155, !PT ;  /* 0x0000009b439b7209 */ /* 0x000fe40007810000 */
        /* <DEDUP_REMOVED lines=26> */
[----:B------:R1:W2:Y:S03]  /*b540*/  MUFU.EX2 R153, R3 ;  /* 0x0000000300997308 */ /* 0x0002a60000000800 */
[----:B------:R-:W-:Y:S01]  /*b550*/  FMUL.FTZ R204, R152, UR4 ;  /* 0x0000000498cc7c20 */ /* 0x000fe20008410000 */
        /* <DEDUP_REMOVED lines=19> */
[C---:B------:R-:W-:Y:S01]  /*b690*/  FMUL.FTZ R4, R154.reuse, UR4 ;  /* 0x000000049a047c20 */ /* 0x040fe20008410000 */
[----:B------:R-:W-:Y:S01]  /*b6a0*/  FSETP.NEU.FTZ.AND P1, PT, R154, -INF , PT ;  /* 0xff8000009a00780b */ /* 0x000fe20003f3d000 */
[--C-:B------:R-:W-:Y:S01]  /*b6b0*/  FFMA.FTZ R5, R5, UR4, -R158.reuse ;  /* 0x0000000405057c23 */ /* 0x100fe2000801089e */
[----:B------:R-:W-:Y:S01]  /*b6c0*/  FFMA.FTZ R16, R16, UR4, -R158 ;  /* 0x0000000410107c23 */ /* 0x000fe2000801089e */
[--C-:B------:R-:W-:Y:S01]  /*b6d0*/  FFMA.FTZ R6, R6, UR4, -R157.reuse ;  /* 0x0000000406067c23 */ /* 0x100fe2000801089d */
[--C-:B------:R-:W-:Y:S01]  /*b6e0*/  FFMA.FTZ R7, R7, UR4, -R157.reuse ;  /* 0x0000000407077c23 */ /* 0x100fe2000801089d */
[----:B------:R-:W-:Y:S01]  /*b6f0*/  FSEL R4, R4, RZ, P1 ;  /* 0x000000ff04047208 */ /* 0x000fe20000800000 */
[--C-:B------:R-:W-:Y:S01]  /*b700*/  FFMA.FTZ R19, R19, UR4, -R157.reuse ;  /* 0x0000000413137c23 */ /* 0x100fe2000801089d */
[----:B------:R-:W-:Y:S01]  /*b710*/  MUFU.EX2 R246, R6 ;  /* 0x0000000600f67308 */ /* 0x000fe20000000800 */
[----:B------:R-:W-:Y:S01]  /*b720*/  FSETP.NEU.FTZ.AND P1, PT, R152, -INF , PT ;  /* 0xff8000009800780b */ /* 0x000fe20003f3d000 */
[--C-:B------:R-:W-:Y:S01]  /*b730*/  FFMA.FTZ R18, R18, UR4, -R157.reuse ;  /* 0x0000000412127c23 */ /* 0x100fe2000801089d */
[--C-:B------:R-:W-:Y:S01]  /*b740*/  FFMA.FTZ R248, R41, UR4, -R4.reuse ;  /* 0x0000000429f87c23 */ /* 0x100fe20008010804 */
[--C-:B------:R-:W-:Y:S01]  /*b750*/  FFMA.FTZ R41, R44, UR4, -R4.reuse ;  /* 0x000000042c297c23 */ /* 0x100fe20008010804 */
[----:B------:R-:W-:Y:S01]  /*b760*/  FFMA.FTZ R249, R40, UR4, -R4 ;  /* 0x0000000428f97c23 */ /* 0x000fe20008010804 */
[----:B------:R-:W-:Y:S01]  /*b770*/  FSEL R204, R204, RZ, P1 ;  /* 0x000000ffcccc7208 */ /* 0x000fe20000800000 */
[--C-:B------:R-:W-:Y:S03]  /*b780*/  FFMA.FTZ R237, R32, UR4, -R158.reuse ;  /* 0x0000000420ed7c23 */ /* 0x100fe6000801089e */
[----:B------:R-:W1:Y:S01]  /*b790*/  MUFU.EX2 R6, R7 ;  /* 0x0000000700067308 */ /* 0x000e620000000800 */
[--C-:B------:R-:W-:Y:S01]  /*b7a0*/  FFMA.FTZ R236, R33, UR4, -R158.reuse ;  /* 0x0000000421ec7c23 */ /* 0x100fe2000801089e */
[--C-:B------:R-:W-:Y:S01]  /*b7b0*/  FFMA.FTZ R210, R34, UR4, -R157.reuse ;  /* 0x0000000422d27c23 */ /* 0x100fe2000801089d */
[--C-:B------:R-:W-:Y:S01]  /*b7c0*/  FFMA.FTZ R208, R35, UR4, -R157.reuse ;  /* 0x0000000423d07c23 */ /* 0x100fe2000801089d */
[----:B------:R-:W-:Y:S01]  /*b7d0*/  FFMA.FTZ R17, R17, UR4, -R158 ;  /* 0x0000000411117c23 */ /* 0x000fe2000801089e */
[----:B------:R-:W-:Y:S01]  /*b7e0*/  FFMA.FTZ R14, R14, UR4, -R204 ;  /* 0x000000040e0e7c23 */ /* 0x000fe200080108cc */
[--C-:B------:R-:W-:Y:S01]  /*b7f0*/  FFMA.FTZ R8, R8, UR4, -R4.reuse ;  /* 0x0000000408087c23 */ /* 0x100fe20008010804 */
[----:B------:R-:W-:Y:S01]  /*b800*/  FFMA.FTZ R12, R12, UR4, -R4 ;  /* 0x000000040c0c7c23 */ /* 0x000fe20008010804 */
[----:B------:R-:W2:Y:S02]  /*b810*/  LDSM.16.MT88.4 R32, [R216+0xc000] ;  /* 0x00c00000d820783b */ /* 0x000ea40000004200 */
[----:B------:R3:W-:Y:S01]  /*b820*/  MUFU.EX2 R213, R19 ;  /* 0x0000001300d57308 */ /* 0x0007e20000000800 */
[----:B------:R-:W-:Y:S01]  /*b830*/  FFMA.FTZ R15, R15, UR4, -R204 ;  /* 0x000000040f0f7c23 */ /* 0x000fe200080108cc */
[----:B------:R-:W-:Y:S01]  /*b840*/  FFMA.FTZ R13, R13, UR4, -R4 ;  /* 0x000000040d0d7c23 */ /* 0x000fe20008010804 */
[--C-:B------:R-:W-:Y:S01]  /*b850*/  FFMA.FTZ R10, R10, UR4, -R204.reuse ;  /* 0x000000040a0a7c23 */ /* 0x100fe200080108cc */
[----:B------:R-:W-:Y:S01]  /*b860*/  FFMA.FTZ R11, R11, UR4, -R204 ;  /* 0x000000040b0b7c23 */ /* 0x000fe200080108cc */
[----:B------:R-:W-:Y:S01]  /*b870*/  FFMA.FTZ R9, R9, UR4, -R4 ;  /* 0x0000000409097c23 */ /* 0x000fe20008010804 */
[--C-:B------:R-:W-:Y:S01]  /*b880*/  FFMA.FTZ R250, R36, UR4, -R158.reuse ;  /* 0x0000000424fa7c23 */ /* 0x100fe2000801089e */
[----:B------:R-:W-:Y:S01]  /*b890*/  FFMA.FTZ R252, R37, UR4, -R158 ;  /* 0x0000000425fc7c23 */ /* 0x000fe2000801089e */
[----:B-1----:R-:W-:Y:S02]  /*b8a0*/  MOV R44, R6 ;  /* 0x00000006002c7202 */ /* 0x002fe40000000f00 */
[----:B------:R-:W-:Y:S01]  /*b8b0*/  MUFU.EX2 R239, R16 ;  /* 0x0000001000ef7308 */ /* 0x000fe20000000800 */
[----:B------:R-:W4:Y:S01]  /*b8c0*/  LDL.LU R6, [R1] ;  /* 0x0000000001067983 */ /* 0x000f220000300800 */
[----:B------:R-:W-:Y:S01]  /*b8d0*/  FFMA.FTZ R247, R45, UR4, -R4 ;  /* 0x000000042df77c23 */ /* 0x000fe20008010804 */
[--C-:B------:R-:W-:Y:S01]  /*b8e0*/  FFMA.FTZ R64, R64, UR4, -R158.reuse ;  /* 0x0000000440407c23 */ /* 0x100fe2000801089e */
[--C-:B------:R-:W-:Y:S01]  /*b8f0*/  FFMA.FTZ R66, R66, UR4, -R157.reuse ;  /* 0x0000000442427c23 */ /* 0x100fe2000801089d */
[----:B------:R-:W5:Y:S01]  /*b900*/  LDL.LU R40, [R1+0x4] ;  /* 0x0000040001287983 */ /* 0x000f620000300800 */
[--C-:B------:R-:W-:Y:S01]  /*b910*/  FFMA.FTZ R235, R20, UR4, -R158.reuse ;  /* 0x0000000414eb7c23 */ /* 0x100fe2000801089e */
[----:B------:R-:W-:Y:S03]  /*b920*/  FFMA.FTZ R215, R21, UR4, -R158 ;  /* 0x0000000415d77c23 */ /* 0x000fe6000801089e */
[----:B------:R1:W-:Y:S01]  /*b930*/  MUFU.EX2 R238, R18 ;  /* 0x0000001200ee7308 */ /* 0x0003e20000000800 */
[--C-:B---3--:R-:W-:Y:S01]  /*b940*/  FFMA.FTZ R19, R56, UR4, -R4.reuse ;  /* 0x0000000438137c23 */ /* 0x108fe20008010804 */
[----:B------:R-:W-:Y:S01]  /*b950*/  FFMA.FTZ R56, R61, UR4, -R4 ;  /* 0x000000043d387c23 */ /* 0x000fe20008010804 */
[--C-:B------:R-:W-:Y:S01]  /*b960*/  FFMA.FTZ R245, R48, UR4, -R158.reuse ;  /* 0x0000000430f57c23 */ /* 0x100fe2000801089e */
[--C-:B------:R-:W-:Y:S01]  /*b970*/  FFMA.FTZ R244, R49, UR4, -R158.reuse ;  /* 0x0000000431f47c23 */ /* 0x100fe2000801089e */
[--C-:B------:R-:W-:Y:S01]  /*b980*/  FFMA.FTZ R37, R52, UR4, -R158.reuse ;  /* 0x0000000434257c23 */ /* 0x100fe2000801089e */
[----:B------:R-:W-:Y:S01]  /*b990*/  FFMA.FTZ R36, R53, UR4, -R158 ;  /* 0x0000000435247c23 */ /* 0x000fe2000801089e */
[--C-:B------:R-:W-:Y:S03]  /*b9a0*/  FFMA.FTZ R24, R24, UR4, -R4.reuse ;  /* 0x0000000418187c23 */ /* 0x100fe60008010804 */
[----:B------:R-:W-:Y:S01]  /*b9b0*/  MUFU.EX2 R214, R5 ;  /* 0x0000000500d67308 */ /* 0x000fe20000000800 */
[--C-:B------:R-:W-:Y:S01]  /*b9c0*/  FFMA.FTZ R25, R25, UR4, -R4.reuse ;  /* 0x0000000419197c23 */ /* 0x100fe20008010804 */
[--C-:B------:R-:W-:Y:S01]  /*b9d0*/  FFMA.FTZ R28, R28, UR4, -R4.reuse ;  /* 0x000000041c1c7c23 */ /* 0x100fe20008010804 */
[--C-:B------:R-:W-:Y:S01]  /*b9e0*/  FFMA.FTZ R29, R29, UR4, -R4.reuse ;  /* 0x000000041d1d7c23 */ /* 0x100fe20008010804 */
[C---:B------:R-:W-:Y:S01]  /*b9f0*/  FMUL.FTZ R48, R153.reuse, R160 ;  /* 0x000000a099307220 */ /* 0x040fe20000410000 */
[C---:B------:R-:W-:Y:S01]  /*ba00*/  FMUL.FTZ R49, R153.reuse, R161 ;  /* 0x000000a199317220 */ /* 0x040fe20000410000 */
[C---:B------:R-:W-:Y:S01]  /*ba10*/  FMUL.FTZ R52, R153.reuse, R168 ;  /* 0x000000a899347220 */ /* 0x040fe20000410000 */
[----:B------:R-:W-:Y:S03]  /*ba20*/  FMUL.FTZ R53, R153, R169 ;  /* 0x000000a999357220 */ /* 0x000fe60000410000 */
[----:B------:R-:W3:Y:S01]  /*ba30*/  MUFU.EX2 R16, R17 ;  /* 0x0000001100107308 */ /* 0x000ee20000000800 */
[--C-:B-1----:R-:W-:Y:S01]  /*ba40*/  FFMA.FTZ R18, R57, UR4, -R4.reuse ;  /* 0x0000000439127c23 */ /* 0x102fe20008010804 */
[----:B------:R-:W-:Y:S01]  /*ba50*/  FFMA.FTZ R57, R60, UR4, -R4 ;  /* 0x000000043c397c23 */ /* 0x000fe20008010804 */
[C---:B------:R-:W-:Y:S01]  /*ba60*/  FMUL.FTZ R92, R153.reuse, R92 ;  /* 0x0000005c995c7220 */ /* 0x040fe20000410000 */
[C---:B------:R-:W-:Y:S01]  /*ba70*/  FMUL.FTZ R93, R153.reuse, R93 ;  /* 0x0000005d995d7220 */ /* 0x040fe20000410000 */
[C---:B------:R-:W-:Y:S01]  /*ba80*/  FMUL.FTZ R104, R153.reuse, R104 ;  /* 0x0000006899687220 */ /* 0x040fe20000410000 */
[C---:B------:R-:W-:Y:S01]  /*ba90*/  FMUL.FTZ R105, R153.reuse, R105 ;  /* 0x0000006999697220 */ /* 0x040fe20000410000 */
[C---:B------:R-:W-:Y:S03]  /*baa0*/  FMUL.FTZ R108, R153.reuse, R108 ;  /* 0x0000006c996c7220 */ /* 0x040fe60000410000 */
[----:B------:R1:W-:Y:S01]  /*bab0*/  MUFU.EX2 R206, R8 ;  /* 0x0000000800ce7308 */ /* 0x0003e20000000800 */
[C---:B------:R-:W-:Y:S01]  /*bac0*/  FMUL.FTZ R109, R153.reuse, R109 ;  /* 0x0000006d996d7220 */ /* 0x040fe20000410000 */
[C---:B------:R-:W-:Y:S01]  /*bad0*/  FMUL.FTZ R120, R153.reuse, R120 ;  /* 0x0000007899787220 */ /* 0x040fe20000410000 */
[C---:B------:R-:W-:Y:S01]  /*bae0*/  FMUL.FTZ R121, R153.reuse, R121 ;  /* 0x0000007999797220 */ /* 0x040fe20000410000 */
[C---:B------:R-:W-:Y:S01]  /*baf0*/  FMUL.FTZ R124, R153.reuse, R124 ;  /* 0x0000007c997c7220 */ /* 0x040fe20000410000 */
[C---:B------:R-:W-:Y:S01]  /*bb00*/  FMUL.FTZ R125, R153.reuse, R125 ;  /* 0x0000007d997d7220 */ /* 0x040fe20000410000 */
[C---:B------:R-:W-:Y:S01]  /*bb10*/  FMUL.FTZ R136, R153.reuse, R136 ;  /* 0x0000008899887220 */ /* 0x040fe20000410000 */
[C---:B------:R-:W-:Y:S03]  /*bb20*/  FMUL.FTZ R137, R153.reuse, R137 ;  /* 0x0000008999897220 */ /* 0x040fe60000410000 */
[----:B------:R-:W2:Y:S01]  /*bb30*/  MUFU.EX2 R5, R14 ;  /* 0x0000000e00057308 */ /* 0x000ea20000000800 */
[----:B---3--:R-:W-:Y:S01]  /*bb40*/  MOV R61, R16 ;  /* 0x00000010003d7202 */ /* 0x008fe20000000f00 */
[C---:B------:R-:W-:Y:S01]  /*bb50*/  FMUL.FTZ R16, R153.reuse, R164 ;  /* 0x000000a499107220 */ /* 0x040fe20000410000 */
[C---:B------:R-:W-:Y:S01]  /*bb60*/  FMUL.FTZ R17, R153.reuse, R165 ;  /* 0x000000a599117220 */ /* 0x040fe20000410000 */
[C---:B------:R-:W-:Y:S01]  /*bb70*/  FMUL.FTZ R4, R153.reuse, R176 ;  /* 0x000000b099047220 */ /* 0x040fe20000410000 */
[C---:B------:R-:W-:Y:S01]  /*bb80*/  FMUL.FTZ R20, R153.reuse, R172 ;  /* 0x000000ac99147220 */ /* 0x040fe20000410000 */
[C---:B------:R-:W-:Y:S01]  /*bb90*/  FMUL.FTZ R21, R153.reuse, R173 ;  /* 0x000000ad99157220 */ /* 0x040fe20000410000 */
[C---:B------:R-:W-:Y:S03]  /*bba0*/  FMUL.FTZ R140, R153.reuse, R140 ;  /* 0x0000008c998c7220 */ /* 0x040fe60000410000 */
[----:B------:R-:W3:Y:S01]  /*bbb0*/  MUFU.EX2 R205, R205 ;  /* 0x000000cd00cd7308 */ /* 0x000ee20000000800 */
[----:B-1----:R-:W-:Y:S01]  /*bbc0*/  MOV R8, R213 ;  /* 0x000000d500087202 */ /* 0x002fe20000000f00 */
[C---:B------:R-:W-:Y:S01]  /*bbd0*/  FMUL.FTZ R141, R153.reuse, R141 ;  /* 0x0000008d998d7220 */ /* 0x040fe20000410000 */
[C---:B------:R-:W-:Y:S01]  /*bbe0*/  FMUL.FTZ R148, R153.reuse, R148 ;  /* 0x0000009499947220 */ /* 0x040fe20000410000 */
[----:B------:R-:W-:Y:S01]  /*bbf0*/  FMUL.FTZ R149, R153, R149 ;  /* 0x0000009599957220 */ /* 0x000fe20000410000 */
[--C-:B------:R-:W-:Y:S01]  /*bc00*/  FFMA.FTZ R211, R22, UR4, -R157.reuse ;  /* 0x0000000416d37c23 */ /* 0x100fe2000801089d */
[--C-:B------:R-:W-:Y:S01]  /*bc10*/  FFMA.FTZ R241, R23, UR4, -R157.reuse ;  /* 0x0000000417f17c23 */ /* 0x100fe2000801089d */
[--C-:B------:R-:W-:Y:S03]  /*bc20*/  FFMA.FTZ R251, R38, UR4, -R157.reuse ;  /* 0x0000000426fb7c23 */ /* 0x100fe6000801089d */
[----:B------:R-:W-:Y:S01]  /*bc30*/  MUFU.EX2 R209, R12 ;  /* 0x0000000c00d17308 */ /* 0x000fe20000000800 */
[----:B--2---:R-:W-:Y:S01]  /*bc40*/  MOV R45, R5 ;  /* 0x00000005002d7202 */ /* 0x004fe20000000f00 */
[----:B------:R-:W-:Y:S01]  /*bc50*/  FMUL.FTZ R5, R153, R177 ;  /* 0x000000b199057220 */ /* 0x000fe20000410000 */
[--C-:B------:R-:W-:Y:S01]  /*bc60*/  FFMA.FTZ R240, R39, UR4, -R157.reuse ;  /* 0x0000000427f07c23 */ /* 0x100fe2000801089d */
[--C-:B------:R-:W-:Y:S01]  /*bc70*/  FFMA.FTZ R243, R50, UR4, -R157.reuse ;  /* 0x0000000432f37c23 */ /* 0x100fe2000801089d */
[--C-:B------:R-:W-:Y:S01]  /*bc80*/  FFMA.FTZ R242, R51, UR4, -R157.reuse ;  /* 0x0000000433f27c23 */ /* 0x100fe2000801089d */
[--C-:B------:R-:W-:Y:S01]  /*bc90*/  FFMA.FTZ R54, R54, UR4, -R157.reuse ;  /* 0x0000000436367c23 */ /* 0x100fe2000801089d */
[--C-:B------:R-:W-:Y:S03]  /*bca0*/  FFMA.FTZ R55, R55, UR4, -R157.reuse ;  /* 0x0000000437377c23 */ /* 0x100fe6000801089d */
[----:B------:R-:W-:Y:S01]  /*bcb0*/  MUFU.EX2 R12, R15 ;  /* 0x0000000f000c7308 */ /* 0x000fe20000000800 */
[----:B---3--:R-:W-:Y:S01]  /*bcc0*/  F2FP.BF16.F32.PACK_AB R176, R214, R205 ;  /* 0x000000cdd6b0723e */ /* 0x008fe200000010ff */
[----:B------:R-:W-:Y:S01]  /*bcd0*/  FFMA.FTZ R158, R65, UR4, -R158 ;  /* 0x00000004419e7c23 */ /* 0x000fe2000801089e */
[----:B------:R-:W-:Y:S01]  /*bce0*/  FFMA.FTZ R157, R67, UR4, -R157 ;  /* 0x00000004439d7c23 */ /* 0x000fe2000801089d */
[----:B------:R-:W-:Y:S01]  /*bcf0*/  MOV R169, R64 ;  /* 0x0000004000a97202 */ /* 0x000fe20000000f00 */
[C---:B------:R-:W-:Y:S01]  /*bd00*/  FMUL.FTZ R50, R3.reuse, R162 ;  /* 0x000000a203327220 */ /* 0x040fe20000410000 */
[----:B------:R-:W-:Y:S01]  /*bd10*/  MOV R168, R8 ;  /* 0x0000000800a87202 */ /* 0x000fe20000000f00 */
[----:B------:R-:W-:Y:S03]  /*bd20*/  FMUL.FTZ R8, R2, R180 ;  /* 0x000000b402087220 */ /* 0x000fe60000410000 */
[----:B------:R-:W1:Y:S01]  /*bd30*/  MUFU.EX2 R7, R13 ;  /* 0x0000000d00077308 */ /* 0x000e620000000800 */
[----:B------:R-:W-:Y:S01]  /*bd40*/  F2FP.BF16.F32.PACK_AB R177, R44, R246 ;  /* 0x000000f62cb1723e */ /* 0x000fe200000010ff */
[C---:B------:R-:W-:Y:S01]  /*bd50*/  FMUL.FTZ R51, R3.reuse, R163 ;  /* 0x000000a303337220 */ /* 0x040fe20000410000 */
[C---:B------:R-:W-:Y:S01]  /*bd60*/  FMUL.FTZ R22, R3.reuse, R174 ;  /* 0x000000ae03167220 */ /* 0x040fe20000410000 */
[----:B------:R-:W-:Y:S01]  /*bd70*/  LDSM.16.MT88.4 R160, [R219+0xc000] ;  /* 0x00c00000dba0783b */ /* 0x000fe20000004200 */
[C---:B------:R-:W-:Y:S01]  /*bd80*/  FMUL.FTZ R23, R3.reuse, R175 ;  /* 0x000000af03177220 */ /* 0x040fe20000410000 */
[----:B------:R-:W-:Y:S01]  /*bd90*/  MOV R164, R54 ;  /* 0x0000003600a47202 */ /* 0x000fe20000000f00 */
[C---:B------:R-:W-:Y:S03]  /*bda0*/  FMUL.FTZ R54, R3.reuse, R170 ;  /* 0x000000aa03367220 */ /* 0x040fe60000410000 */
[----:B------:R-:W2:Y:S01]  /*bdb0*/  MUFU.EX2 R0, R0 ;  /* 0x0000000000007308 */ /* 0x000ea20000000800 */
[----:B------:R-:W-:Y:S01]  /*bdc0*/  MOV R60, R37 ;  /* 0x00000025003c7202 */ /* 0x000fe20000000f00 */
[C---:B------:R-:W-:Y:S01]  /*bdd0*/  FMUL.FTZ R37, R2.reuse, R193 ;  /* 0x000000c102257220 */ /* 0x040fe20000410000 */
[----:B------:R-:W-:Y:S01]  /*bde0*/  MOV R165, R36 ;  /* 0x0000002400a57202 */ /* 0x000fe20000000f00 */
[C---:B------:R-:W-:Y:S01]  /*bdf0*/  FMUL.FTZ R36, R2.reuse, R192 ;  /* 0x000000c002247220 */ /* 0x040fe20000410000 */
[----:B------:R-:W-:Y:S01]  /*be00*/  MOV R172, R55 ;  /* 0x0000003700ac7202 */ /* 0x000fe20000000f00 */
[C---:B------:R-:W-:Y:S01]  /*be10*/  FMUL.FTZ R55, R3.reuse, R171 ;  /* 0x000000ab03377220 */ /* 0x040fe20000410000 */
[----:B------:R-:W-:Y:S03]  /*be20*/  FMUL.FTZ R68, R2, R68 ;  /* 0x0000004402447220 */ /* 0x000fe60000410000 */
[----:B------:R3:W3:Y:S01]  /*be30*/  MUFU.EX2 R213, R9 ;  /* 0x0000000900d57308 */ /* 0x0006e20000000800 */
[----:B-1----:R-:W-:Y:S01]  /*be40*/  MOV R173, R7 ;  /* 0x0000000700ad7202 */ /* 0x002fe20000000f00 */
[C---:B------:R-:W-:Y:S01]  /*be50*/  FMUL.FTZ R7, R3.reuse, R179 ;  /* 0x000000b303077220 */ /* 0x040fe20000410000 */
[----:B------:R-:W-:Y:S01]  /*be60*/  F2FP.BF16.F32.PACK_AB R179, R168, R238 ;  /* 0x000000eea8b3723e */ /* 0x000fe200000010ff */
[C---:B------:R-:W-:Y:S01]  /*be70*/  FMUL.FTZ R13, R2.reuse, R185 ;  /* 0x000000b9020d7220 */ /* 0x040fe20000410000 */
[----:B------:R-:W-:Y:S01]  /*be80*/  MOV R185, R19 ;  /* 0x0000001300b97202 */ /* 0x000fe20000000f00 */
[C---:B------:R-:W-:Y:S01]  /*be90*/  FMUL.FTZ R19, R3.reuse, R167 ;  /* 0x000000a703137220 */ /* 0x040fe20000410000 */
[----:B------:R-:W-:Y:S03]  /*bea0*/  FMUL.FTZ R69, R2, R69 ;  /* 0x0000004502457220 */ /* 0x000fe60000410000 */
[----:B------:R1:W-:Y:S01]  /*beb0*/  MUFU.EX2 R207, R10 ;  /* 0x0000000a00cf7308 */ /* 0x0003e20000000800 */
[C---:B--2---:R-:W-:Y:S01]  /*bec0*/  FMUL.FTZ R14, R0.reuse, R186 ;  /* 0x000000ba000e7220 */ /* 0x044fe20000410000 */
[C---:B------:R-:W-:Y:S01]  /*bed0*/  FMUL.FTZ R15, R0.reuse, R187 ;  /* 0x000000bb000f7220 */ /* 0x040fe20000410000 */
[----:B------:R-:W-:Y:S01]  /*bee0*/  MOV R186, R18 ;  /* 0x0000001200ba7202 */ /* 0x000fe20000000f00 */
[----:B------:R-:W-:Y:S01]  /*bef0*/  FMUL.FTZ R18, R3, R166 ;  /* 0x000000a603127220 */ /* 0x000fe20000410000 */
[C---:B------:R-:W-:Y:S01]  /*bf00*/  FMUL.FTZ R38, R0.reuse, R194 ;  /* 0x000000c200267220 */ /* 0x040fe20000410000 */
[C---:B------:R-:W-:Y:S01]  /*bf10*/  FMUL.FTZ R39, R0.reuse, R195 ;  /* 0x000000c300277220 */ /* 0x040fe20000410000 */
[----:B------:R-:W-:Y:S03]  /*bf20*/  FMUL.FTZ R70, R0, R70 ;  /* 0x0000004600467220 */ /* 0x000fe60000410000 */
[----:B------:R2:W2:Y:S01]  /*bf30*/  MUFU.EX2 R212, R11 ;  /* 0x0000000b00d47308 */ /* 0x0004a20000000800 */
[----:B---3--:R-:W-:Y:S01]  /*bf40*/  FMUL.FTZ R9, R2, R181 ;  /* 0x000000b502097220 */ /* 0x008fe20000410000 */
[----:B------:R-:W-:Y:S01]  /*bf50*/  F2FP.BF16.F32.PACK_AB R180, R213, R206 ;  /* 0x000000ced5b4723e */ /* 0x000fe200000010ff */
[----:B------:R-:W-:Y:S01]  /*bf60*/  FMUL.FTZ R71, R0, R71 ;  /* 0x0000004700477220 */ /* 0x000fe20000410000 */
[C---:B------:R-:W-:Y:S01]  /*bf70*/  FMUL.FTZ R74, R3.reuse, R74 ;  /* 0x0000004a034a7220 */ /* 0x040fe20000410000 */
[C---:B------:R-:W-:Y:S01]  /*bf80*/  FMUL.FTZ R75, R3.reuse, R75 ;  /* 0x0000004b034b7220 */ /* 0x040fe20000410000 */
[C---:B------:R-:W-:Y:S01]  /*bf90*/  FMUL.FTZ R78, R3.reuse, R78 ;  /* 0x0000004e034e7220 */ /* 0x040fe20000410000 */
[----:B------:R-:W-:Y:S01]  /*bfa0*/  FMUL.FTZ R79, R3, R79 ;  /* 0x0000004f034f7220 */ /* 0x000fe20000410000 */
[----:B------:R-:W-:Y:S01]  /*bfb0*/  FMUL.FTZ R80, R2, R80 ;  /* 0x0000005002507220 */ /* 0x000fe20000410000 */
[----:B-1----:R-:W-:Y:S01]  /*bfc0*/  FMUL.FTZ R10, R0, R182 ;  /* 0x000000b6000a7220 */ /* 0x002fe20000410000 */
[----:B------:R-:W-:Y:S01]  /*bfd0*/  F2FP.BF16.F32.PACK_AB R182, R173, R209 ;  /* 0x000000d1adb6723e */ /* 0x000fe200000010ff */
[----:B------:R-:W-:Y:S01]  /*bfe0*/  FMUL.FTZ R81, R2, R81 ;  /* 0x0000005102517220 */ /* 0x000fe20000410000 */
[C---:B------:R-:W-:Y:S01]  /*bff0*/  FMUL.FTZ R82, R0.reuse, R82 ;  /* 0x0000005200527220 */ /* 0x040fe20000410000 */
[----:B------:R-:W-:Y:S01]  /*c000*/  FMUL.FTZ R83, R0, R83 ;  /* 0x0000005300537220 */ /* 0x000fe20000410000 */
[C---:B------:R-:W-:Y:S01]  /*c010*/  FMUL.FTZ R84, R2.reuse, R84 ;  /* 0x0000005402547220 */ /* 0x040fe20000410000 */
[----:B------:R-:W-:Y:S01]  /*c020*/  FMUL.FTZ R85, R2, R85 ;  /* 0x0000005502557220 */ /* 0x000fe20000410000 */
[C---:B------:R-:W-:Y:S01]  /*c030*/  FMUL.FTZ R86, R0.reuse, R86 ;  /* 0x0000005600567220 */ /* 0x040fe20000410000 */
[----:B--2---:R-:W-:Y:S01]  /*c040*/  FMUL.FTZ R11, R0, R183 ;  /* 0x000000b7000b7220 */ /* 0x004fe20000410000 */
[----:B------:R-:W-:Y:S01]  /*c050*/  F2FP.BF16.F32.PACK_AB R181, R212, R207 ;  /* 0x000000cfd4b5723e */ /* 0x000fe200000010ff */
[----:B------:R-:W-:Y:S01]  /*c060*/  FMUL.FTZ R87, R0, R87 ;  /* 0x0000005700577220 */ /* 0x000fe20000410000 */
[C---:B------:R-:W-:Y:S01]  /*c070*/  FMUL.FTZ R90, R3.reuse, R90 ;  /* 0x0000005a035a7220 */ /* 0x040fe20000410000 */
[C---:B------:R-:W-:Y:S01]  /*c080*/  FMUL.FTZ R91, R3.reuse, R91 ;  /* 0x0000005b035b7220 */ /* 0x040fe20000410000 */
        /* <DEDUP_REMOVED lines=37> */
[----:B------:R1:W-:Y:S01]  /*c2e0*/  MUFU.EX2 R174, R24 ;  /* 0x0000001800ae7308 */ /* 0x0003e20000000800 */
[--C-:B------:R-:W-:Y:S01]  /*c2f0*/  FFMA.FTZ R30, R30, UR4, -R204.reuse ;  /* 0x000000041e1e7c23 */ /* 0x100fe200080108cc */
[--C-:B------:R-:W-:Y:S01]  /*c300*/  FFMA.FTZ R31, R31, UR4, -R204.reuse ;  /* 0x000000041f1f7c23 */ /* 0x100fe200080108cc */
[C---:B------:R-:W-:Y:S01]  /*c310*/  FMUL.FTZ R146, R0.reuse, R146 ;  /* 0x0000009200927220 */ /* 0x040fe20000410000 */
[----:B------:R-:W-:Y:S01]  /*c320*/  FMUL.FTZ R147, R0, R147 ;  /* 0x0000009300937220 */ /* 0x000fe20000410000 */
[--C-:B------:R-:W-:Y:S01]  /*c330*/  FFMA.FTZ R42, R42, UR4, -R204.reuse ;  /* 0x000000042a2a7c23 */ /* 0x100fe200080108cc */
[--C-:B------:R-:W-:Y:S01]  /*c340*/  FFMA.FTZ R43, R43, UR4, -R204.reuse ;  /* 0x000000042b2b7c23 */ /* 0x100fe200080108cc */
[----:B------:R-:W-:Y:S03]  /*c350*/  MOV R187, R185 ;  /* 0x000000b900bb7202 */ /* 0x000fe60000000f00 */
[----:B------:R2:W-:Y:S01]  /*c360*/  MUFU.EX2 R175, R26 ;  /* 0x0000001a00af7308 */ /* 0x0005e20000000800 */
[C---:B------:R-:W-:Y:S01]  /*c370*/  FMUL.FTZ R142, R3.reuse, R142 ;  /* 0x0000008e038e7220 */ /* 0x040fe20000410000 */
[C---:B------:R-:W-:Y:S01]  /*c380*/  FMUL.FTZ R143, R3.reuse, R143 ;  /* 0x0000008f038f7220 */ /* 0x040fe20000410000 */
[C---:B------:R-:W-:Y:S01]  /*c390*/  FMUL.FTZ R150, R3.reuse, R150 ;  /* 0x0000009603967220 */ /* 0x040fe20000410000 */
[----:B------:R-:W-:Y:S01]  /*c3a0*/  FMUL.FTZ R151, R3, R151 ;  /* 0x0000009703977220 */ /* 0x000fe20000410000 */
[C---:B------:R-:W-:Y:S01]  /*c3b0*/  FMUL.FTZ R144, R2.reuse, R144 ;  /* 0x0000009002907220 */ /* 0x040fe20000410000 */
[C---:B------:R-:W-:Y:S04]  /*c3c0*/  FMUL.FTZ R145, R2.reuse, R145 ;  /* 0x0000009102917220 */ /* 0x040fe80000410000 */
[----:B------:R3:W-:Y:S01]  /*c3d0*/  MUFU.EX2 R185, R25 ;  /* 0x0000001900b97308 */ /* 0x0007e20000000800 */
[----:B-1----:R-:W-:Y:S09]  /*c3e0*/  FMUL.FTZ R24, R2, R200 ;  /* 0x000000c802187220 */ /* 0x002ff20000410000 */
[----:B------:R1:W-:Y:S01]  /*c3f0*/  MUFU.EX2 R193, R210 ;  /* 0x000000d200c17308 */ /* 0x0003e20000000800 */
[----:B--2---:R-:W-:Y:S09]  /*c400*/  FMUL.FTZ R26, R0, R202 ;  /* 0x000000ca001a7220 */ /* 0x004ff20000410000 */
[----:B------:R-:W-:Y:S01]  /*c410*/  MUFU.EX2 R195, R28 ;  /* 0x0000001c00c37308 */ /* 0x000fe20000000800 */
[C---:B---3--:R-:W-:Y:S09]  /*c420*/  FMUL.FTZ R25, R2.reuse, R201 ;  /* 0x000000c902197220 */ /* 0x048ff20000410000 */
[----:B------:R-:W-:Y:S01]  /*c430*/  MUFU.EX2 R192, R30 ;  /* 0x0000001e00c07308 */ /* 0x000fe20000000800 */
[----:B-1----:R-:W-:Y:S09]  /*c440*/  FFMA.FTZ R210, R59, UR4, -R204 ;  /* 0x000000043bd27c23 */ /* 0x002ff200080108cc */
[----:B------:R-:W-:Y:S10]  /*c450*/  MUFU.EX2 R241, R241 ;  /* 0x000000f100f17308 */ /* 0x000ff40000000800 */
[----:B------:R-:W-:Y:S10]  /*c460*/  MUFU.EX2 R250, R250 ;  /* 0x000000fa00fa7308 */ /* 0x000ff40000000800 */
[----:B------:R-:W-:Y:S10]  /*c470*/  MUFU.EX2 R252, R252 ;  /* 0x000000fc00fc7308 */ /* 0x000ff40000000800 */
[----:B------:R-:W-:Y:S10]  /*c480*/  MUFU.EX2 R251, R251 ;  /* 0x000000fb00fb7308 */ /* 0x000ff40000000800 */
[----:B------:R-:W-:Y:S10]  /*c490*/  MUFU.EX2 R249, R249 ;  /* 0x000000f900f97308 */ /* 0x000ff40000000800 */
[----:B------:R-:W-:Y:S10]  /*c4a0*/  MUFU.EX2 R248, R248 ;  /* 0x000000f800f87308 */ /* 0x000ff40000000800 */
[----:B------:R-:W-:Y:S10]  /*c4b0*/  MUFU.EX2 R247, R247 ;  /* 0x000000f700f77308 */ /* 0x000ff40000000800 */
[----:B------:R-:W-:Y:S01]  /*c4c0*/  MUFU.EX2 R210, R210 ;  /* 0x000000d200d27308 */ /* 0x000fe20000000800 */
[----:B----4-:R-:W-:Y:S01]  /*c4d0*/  FFMA.FTZ R153, R153, R6, R205 ;  /* 0x0000000699997223 */ /* 0x010fe200000100cd */
[----:B------:R-:W-:Y:S01]  /*c4e0*/  MOV R205, R12 ;  /* 0x0000000c00cd7202 */ /* 0x000fe20000000f00 */
[----:B------:R-:W-:Y:S01]  /*c4f0*/  FMUL.FTZ R12, R2, R184 ;  /* 0x000000b8020c7220 */ /* 0x000fe20000410000 */
[----:B------:R-:W-:Y:S01]  /*c500*/  MOV R184, R66 ;  /* 0x0000004200b87202 */ /* 0x000fe20000000f00 */
[----:B------:R-:W-:Y:S01]  /*c510*/  FMUL.FTZ R6, R3, R178 ;  /* 0x000000b203067220 */ /* 0x000fe20000410000 */
[----:B------:R-:W1:Y:S01]  /*c520*/  LDSM.16.MT88.4 R64, [R217+0xc000] ;  /* 0x00c00000d940783b */ /* 0x000e620000004200 */
[----:B------:R-:W-:Y:S01]  /*c530*/  F2FP.BF16.F32.PACK_AB R178, R61, R239 ;  /* 0x000000ef3db2723e */ /* 0x000fe200000010ff */
[----:B-----5:R-:W-:Y:S01]  /*c540*/  FFMA.FTZ R40, R3, R40, R246 ;  /* 0x0000002803287223 */ /* 0x020fe200000100f6 */
[----:B------:R-:W-:Y:S01]  /*c550*/  F2FP.BF16.F32.PACK_AB R183, R205, R45 ;  /* 0x0000002dcdb7723e */ /* 0x000fe200000010ff */
[--C-:B------:R-:W-:Y:S01]  /*c560*/  FFMA.FTZ R3, R27, UR4, -R204.reuse ;  /* 0x000000041b037c23 */ /* 0x100fe200080108cc */
[----:B------:R-:W-:Y:S01]  /*c570*/  MOV R246, R164 ;  /* 0x000000a400f67202 */ /* 0x000fe20000000f00 */
[----:B------:R-:W-:Y:S01]  /*c580*/  FMUL.FTZ R27, R0, R203 ;  /* 0x000000cb001b7220 */ /* 0x000fe20000410000 */
[----:B------:R-:W-:Y:S01]  /*c590*/  MOV R203, R45 ;  /* 0x0000002d00cb7202 */ /* 0x000fe20000000f00 */
[-C--:B------:R-:W-:Y:S01]  /*c5a0*/  HMMA.16816.F32.BF16 R4, R176, R32.reuse, R4 ;  /* 0x00000020b004723c */ /* 0x080fe20000041804 */
[----:B------:R-:W2:Y:S01]  /*c5b0*/  LDL.LU R164, [R1+0x8] ;  /* 0x0000080001a47983 */ /* 0x000ea20000300800 */
[----:B------:R3:W-:Y:S04]  /*c5c0*/  MUFU.EX2 R194, R3 ;  /* 0x0000000300c27308 */ /* 0x0007e80000000800 */
[C---:B------:R-:W-:Y:S06]  /*c5d0*/  HMMA.16816.F32.BF16 R8, R180.reuse, R32, R8 ;  /* 0x00000020b408723c */ /* 0x040fec0000041808 */
[-C--:B------:R-:W-:Y:S05]  /*c5e0*/  HMMA.16816.F32.BF16 R12, R180, R34.reuse, R12 ;  /* 0x00000022b40c723c */ /* 0x080fea000004180c */
[C---:B------:R-:W-:Y:S01]  /*c5f0*/  FMUL.FTZ R32, R2.reuse, R188 ;  /* 0x000000bc02207220 */ /* 0x040fe20000410000 */
[C---:B------:R-:W-:Y:S01]  /*c600*/  HMMA.16816.F32.BF16 R16, R176.reuse, R34, R16 ;  /* 0x00000022b010723c */ /* 0x040fe20000041810 */
[----:B------:R4:W-:Y:S04]  /*c610*/  MUFU.EX2 R188, R237 ;  /* 0x000000ed00bc7308 */ /* 0x0009e80000000800 */
[----:B------:R-:W-:Y:S01]  /*c620*/  FMUL.FTZ R33, R2, R189 ;  /* 0x000000bd02217220 */ /* 0x000fe20000410000 */
[--C-:B---3--:R-:W-:Y:S01]  /*c630*/  FFMA.FTZ R3, R46, UR4, -R204.reuse ;  /* 0x000000042e037c23 */ /* 0x108fe200080108cc */
[C---:B------:R-:W-:Y:S01]  /*c640*/  FMUL.FTZ R34, R0.reuse, R190 ;  /* 0x000000be00227220 */ /* 0x040fe20000410000 */
[----:B------:R-:W-:Y:S03]  /*c650*/  FMUL.FTZ R35, R0, R191 ;  /* 0x000000bf00237220 */ /* 0x000fe60000410000 */
[----:B------:R3:W-:Y:S01]  /*c660*/  MUFU.EX2 R189, R208 ;  /* 0x000000d000bd7308 */ /* 0x0007e20000000800 */
[-C--:B-1----:R-:W-:Y:S09]  /*c670*/  HMMA.16816.F32.BF16 R20, R176, R64.reuse, R20 ;  /* 0x00000040b014723c */ /* 0x082ff20000041814 */
[----:B------:R-:W-:Y:S01]  /*c680*/  MUFU.EX2 R191, R29 ;  /* 0x0000001d00bf7308 */ /* 0x000fe20000000800 */
[----:B----4-:R-:W4:Y:S01]  /*c690*/  LDL.LU R237, [R1+0xc] ;  /* 0x00000c0001ed7983 */ /* 0x010f220000300800 */
[C---:B------:R-:W-:Y:S08]  /*c6a0*/  HMMA.16816.F32.BF16 R32, R180.reuse, R64, R32 ;  /* 0x00000040b420723c */ /* 0x040ff00000041820 */
[----:B------:R-:W1:Y:S01]  /*c6b0*/  MUFU.EX2 R190, R236 ;  /* 0x000000ec00be7308 */ /* 0x000e620000000800 */
[-C--:B------:R-:W-:Y:S03]  /*c6c0*/  HMMA.16816.F32.BF16 R36, R180, R66.reuse, R36 ;  /* 0x00000042b424723c */ /* 0x080fe60000041824 */
[----:B---3--:R-:W-:Y:S03]  /*c6d0*/  MOV R208, R56 ;  /* 0x0000003800d07202 */ /* 0x008fe60000000f00 */
[C---:B------:R-:W-:Y:S05]  /*c6e0*/  HMMA.16816.F32.BF16 R48, R176.reuse, R66, R48 ;  /* 0x00000042b030723c */ /* 0x040fea0000041830 */
[C---:B------:R-:W-:Y:S01]  /*c6f0*/  FMUL.FTZ R64, R2.reuse, R196 ;  /* 0x000000c402407220 */ /* 0x040fe20000410000 */
[-C--:B------:R-:W-:Y:S01]  /*c700*/  HMMA.16816.F32.BF16 R52, R176, R160.reuse, R52 ;  /* 0x000000a0b034723c */ /* 0x080fe20000041834 */
[----:B------:R3:W-:Y:S04]  /*c710*/  MUFU.EX2 R196, R31 ;  /* 0x0000001f00c47308 */ /* 0x0007e80000000800 */
[----:B------:R-:W-:Y:S01]  /*c720*/  FMUL.FTZ R65, R2, R197 ;  /* 0x000000c502417220 */ /* 0x000fe20000410000 */
[C---:B------:R-:W-:Y:S01]  /*c730*/  FMUL.FTZ R66, R0.reuse, R198 ;  /* 0x000000c600427220 */ /* 0x040fe20000410000 */
[----:B------:R-:W-:Y:S01]  /*c740*/  FMUL.FTZ R67, R0, R199 ;  /* 0x000000c700437220 */ /* 0x000fe20000410000 */
[----:B------:R-:W-:Y:S03]  /*c750*/  MOV R198, R169 ;  /* 0x000000a900c67202 */ /* 0x000fe60000000f00 */
[----:B------:R-:W-:Y:S01]  /*c760*/  MUFU.EX2 R208, R208 ;  /* 0x000000d000d07308 */ /* 0x000fe20000000800 */
[----:B-1----:R-:W-:Y:S02]  /*c770*/  F2FP.BF16.F32.PACK_AB R30, R190, R188 ;  /* 0x000000bcbe1e723e */ /* 0x002fe400000010ff */
[----:B------:R-:W-:Y:S01]  /*c780*/  MOV R199, R172 ;  /* 0x000000ac00c77202 */ /* 0x000fe20000000f00 */
[C---:B------:R-:W-:Y:S06]  /*c790*/  HMMA.16816.F32.BF16 R64, R180.reuse, R160, R64 ;  /* 0x000000a0b440723c */ /* 0x040fec0000041840 */
[----:B------:R1:W-:Y:S01]  /*c7a0*/  MUFU.EX2 R172, R235 ;  /* 0x000000eb00ac7308 */ /* 0x0003e20000000800 */
[----:B---3--:R-:W-:Y:S01]  /*c7b0*/  F2FP.BF16.F32.PACK_AB R31, R189, R193 ;  /* 0x000000c1bd1f723e */ /* 0x008fe200000010ff */
[-C--:B------:R-:W-:Y:S03]  /*c7c0*/  HMMA.16816.F32.BF16 R68, R180, R162.reuse, R68 ;  /* 0x000000a2b444723c */ /* 0x080fe60000041844 */
[----:B------:R-:W-:Y:S03]  /*c7d0*/  MOV R197, R184 ;  /* 0x000000b800c57202 */ /* 0x000fe60000000f00 */
[C---:B------:R-:W-:Y:S01]  /*c7e0*/  HMMA.16816.F32.BF16 R72, R176.reuse, R162, R72 ;  /* 0x000000a2b048723c */ /* 0x040fe20000041848 */
[----:B------:R-:W3:Y:S01]  /*c7f0*/  LDSM.16.MT88.4 R160, [R218+0xc000] ;  /* 0x00c00000daa0783b */ /* 0x000ee20000004200 */
[----:B------:R5:W5:Y:S03]  /*c800*/  MUFU.EX2 R184, R215 ;  /* 0x000000d700b87308 */ /* 0x000b660000000800 */
[----:B------:R-:W-:Y:S02]  /*c810*/  MOV R202, R197 ;  /* 0x000000c500ca7202 */ /* 0x000fe40000000f00 */
[----:B------:R-:W-:Y:S05]  /*c820*/  MOV R236, R199 ;  /* 0x000000c700ec7202 */ /* 0x000fea0000000f00 */
[----:B------:R-:W-:Y:S01]  /*c830*/  MUFU.EX2 R197, R240 ;  /* 0x000000f000c57308 */ /* 0x000fe20000000800 */
[----:B-1----:R-:W-:Y:S09]  /*c840*/  MOV R235, R165 ;  /* 0x000000a500eb7202 */ /* 0x002ff20000000f00 */
[----:B------:R-:W-:Y:S01]  /*c850*/  MUFU.EX2 R240, R158 ;  /* 0x0000009e00f07308 */ /* 0x000fe20000000800 */
[----:B-----5:R-:W-:Y:S02]  /*c860*/  MOV R215, R173 ;  /* 0x000000ad00d77202 */ /* 0x020fe40000000f00 */
[----:B------:R-:W-:Y:S02]  /*c870*/  F2FP.BF16.F32.PACK_AB R28, R184, R172 ;  /* 0x000000acb81c723e */ /* 0x000fe400000010ff */
[----:B------:R-:W-:Y:S02]  /*c880*/  MOV R200, R215 ;  /* 0x000000d700c87202 */ /* 0x000fe40000000f00 */
[----:B------:R-:W-:Y:S03]  /*c890*/  MOV R215, R246 ;  /* 0x000000f600d77202 */ /* 0x000fe60000000f00 */
[----:B------:R1:W5:Y:S10]  /*c8a0*/  MUFU.EX2 R173, R211 ;  /* 0x000000d300ad7308 */ /* 0x0003740000000800 */
[----:B------:R-:W-:Y:S01]  /*c8b0*/  MUFU.EX2 R199, R243 ;  /* 0x000000f300c77308 */ /* 0x000fe20000000800 */
[-C--:B---3--:R-:W-:Y:S09]  /*c8c0*/  HMMA.16816.F32.BF16 R76, R176, R160.reuse, R76 ;  /* 0x000000a0b04c723c */ /* 0x088ff2000004184c */
[----:B------:R3:W-:Y:S02]  /*c8d0*/  MUFU.EX2 R243, R3 ;  /* 0x0000000300f37308 */ /* 0x0007e40000000800 */
[----:B-1----:R-:W-:Y:S02]  /*c8e0*/  MOV R211, R168 ;  /* 0x000000a800d37202 */ /* 0x002fe40000000f00 */
[----:B------:R-:W-:Y:S01]  /*c8f0*/  LDSM.16.MT88.4 R168, [R217+0xc800] ;  /* 0x00c80000d9a8783b */ /* 0x000fe20000004200 */
[C---:B------:R-:W-:Y:S05]  /*c900*/  HMMA.16816.F32.BF16 R80, R180.reuse, R160, R80 ;  /* 0x000000a0b450723c */ /* 0x040fea0000041850 */
[----:B------:R-:W-:Y:S01]  /*c910*/  MUFU.EX2 R246, R43 ;  /* 0x0000002b00f67308 */ /* 0x000fe20000000800 */
[----:B------:R-:W-:Y:S01]  /*c920*/  MOV R201, R211 ;  /* 0x000000d300c97202 */ /* 0x000fe20000000f00 */
[-C--:B------:R-:W-:Y:S04]  /*c930*/  HMMA.16816.F32.BF16 R84, R180, R162.reuse, R84 ;  /* 0x000000a2b454723c */ /* 0x080fe80000041854 */
[----:B------:R-:W-:Y:S02]  /*c940*/  FFMA.FTZ R211, R58, UR4, -R204 ;  /* 0x000000043ad37c23 */ /* 0x000fe400080108cc */
[C---:B------:R-:W-:Y:S01]  /*c950*/  HMMA.16816.F32.BF16 R88, R176.reuse, R162, R88 ;  /* 0x000000a2b058723c */ /* 0x040fe20000041858 */
[----:B------:R-:W1:Y:S01]  /*c960*/  LDSM.16.MT88.4 R160, [R216+0xe000] ;  /* 0x00e00000d8a0783b */ /* 0x000e620000004200 */
[----:B------:R-:W-:Y:S03]  /*c970*/  MUFU.EX2 R235, R235 ;  /* 0x000000eb00eb7308 */ /* 0x000fe60000000800 */
[----:B-----5:R-:W-:Y:S07]  /*c980*/  F2FP.BF16.F32.PACK_AB R29, R241, R173 ;  /* 0x000000adf11d723e */ /* 0x020fee00000010ff */
[----:B------:R-:W-:Y:S10]  /*c990*/  MUFU.EX2 R215, R215 ;  /* 0x000000d700d77308 */ /* 0x000ff40000000800 */
[----:B------:R-:W-:Y:S10]  /*c9a0*/  MUFU.EX2 R236, R236 ;  /* 0x000000ec00ec7308 */ /* 0x000ff40000000800 */
[----:B------:R-:W-:Y:S01]  /*c9b0*/  MUFU.EX2 R211, R211 ;  /* 0x000000d300d37308 */ /* 0x000fe20000000800 */
[-C--:B-1----:R-:W-:Y:S06]  /*c9c0*/  HMMA.16816.F32.BF16 R92, R176, R160.reuse, R92 ;  /* 0x000000a0b05c723c */ /* 0x082fec000004185c */
[C---:B------:R-:W-:Y:S06]  /*c9d0*/  HMMA.16816.F32.BF16 R96, R180.reuse, R160, R96 ;  /* 0x000000a0b460723c */ /* 0x040fec0000041860 */
[-C--:B------:R-:W-:Y:S06]  /*c9e0*/  HMMA.16816.F32.BF16 R100, R180, R162.reuse, R100 ;  /* 0x000000a2b464723c */ /* 0x080fec0000041864 */
[C---:B------:R-:W-:Y:S01]  /*c9f0*/  HMMA.16816.F32.BF16 R104, R176.reuse, R162, R104 ;  /* 0x000000a2b068723c */ /* 0x040fe20000041868 */
[----:B------:R-:W1:Y:S05]  /*ca00*/  LDSM.16.MT88.4 R160, [R217+0xe000] ;  /* 0x00e00000d9a0783b */ /* 0x000e6a0000004200 */
[-C--:B-1----:R-:W-:Y:S06]  /*ca10*/  HMMA.16816.F32.BF16 R108, R176, R160.reuse, R108 ;  /* 0x000000a0b06c723c */ /* 0x082fec000004186c */
[C---:B------:R-:W-:Y:S06]  /*ca20*/  HMMA.16816.F32.BF16 R112, R180.reuse, R160, R112 ;  /* 0x000000a0b470723c */ /* 0x040fec0000041870 */
[-C--:B------:R-:W-:Y:S06]  /*ca30*/  HMMA.16816.F32.BF16 R116, R180, R162.reuse, R116 ;  /* 0x000000a2b474723c */ /* 0x080fec0000041874 */
[C---:B------:R-:W-:Y:S01]  /*ca40*/  HMMA.16816.F32.BF16 R120, R176.reuse, R162, R120 ;  /* 0x000000a2b078723c */ /* 0x040fe20000041878 */
[----:B------:R-:W1:Y:S05]  /*ca50*/  LDSM.16.MT88.4 R160, [R219+0xe000] ;  /* 0x00e00000dba0783b */ /* 0x000e6a0000004200 */
[-C--:B-1----:R-:W-:Y:S05]  /*ca60*/  HMMA.16816.F32.BF16 R124, R176, R160.reuse, R124 ;  /* 0x000000a0b07c723c */ /* 0x082fea000004187c */
[----:B--2---:R-:W-:Y:S01]  /*ca70*/  FFMA.FTZ R206, R2, R164, R206 ;  /* 0x000000a402ce7223 */ /* 0x004fe200000100ce */
[----:B------:R-:W-:Y:S01]  /*ca80*/  FADD.FTZ R2, R214, R153 ;  /* 0x00000099d6027221 */ /* 0x000fe20000010000 */
[----:B------:R-:W-:Y:S01]  /*ca90*/  LDSM.16.MT88.4 R164, [R216+0xc800] ;  /* 0x00c80000d8a4783b */ /* 0x000fe20000004200 */
[C---:B------:R-:W-:Y:S04]  /*caa0*/  HMMA.16816.F32.BF16 R128, R180.reuse, R160, R128 ;  /* 0x000000a0b480723c */ /* 0x040fe80000041880 */
[----:B------:R-:W-:Y:S02]  /*cab0*/  FADD.FTZ R2, R239, R2 ;  /* 0x00000002ef027221 */ /* 0x000fe40000010000 */
[-C--:B------:R-:W-:Y:S01]  /*cac0*/  HMMA.16816.F32.BF16 R132, R180, R162.reuse, R132 ;  /* 0x000000a2b484723c */ /* 0x080fe20000041884 */
[----:B------:R-:W-:Y:S05]  /*cad0*/  MUFU.EX2 R239, R157 ;  /* 0x0000009d00ef7308 */ /* 0x000fea0000000800 */
[C---:B------:R-:W-:Y:S01]  /*cae0*/  HMMA.16816.F32.BF16 R136, R176.reuse, R162, R136 ;  /* 0x000000a2b088723c */ /* 0x040fe20000041888 */
[----:B------:R-:W1:Y:S04]  /*caf0*/  LDSM.16.MT88.4 R160, [R218+0xe000] ;  /* 0x00e00000daa0783b */ /* 0x000e680000004200 */
[----:B----4-:R-:W-:Y:S01]  /*cb00*/  FFMA.FTZ R207, R0, R237, R207 ;  /* 0x000000ed00cf7223 */ /* 0x010fe200000100cf */
[----:B------:R-:W-:Y:S01]  /*cb10*/  FFMA.FTZ R0, R47, UR4, -R204 ;  /* 0x000000042f007c23 */ /* 0x000fe200080108cc */
[----:B------:R-:W-:Y:S04]  /*cb20*/  MOV R237, R198 ;  /* 0x000000c600ed7202 */ /* 0x000fe80000000f00 */
[----:B------:R-:W-:Y:S01]  /*cb30*/  FADD.FTZ R153, R212, R207 ;  /* 0x000000cfd4997221 */ /* 0x000fe20000010000 */
[----:B------:R-:W-:Y:S10]  /*cb40*/  MUFU.EX2 R198, R245 ;  /* 0x000000f500c67308 */ /* 0x000ff40000000800 */
[----:B------:R-:W-:Y:S10]  /*cb50*/  MUFU.EX2 R245, R42 ;  /* 0x0000002a00f57308 */ /* 0x000ff40000000800 */
[----:B------:R-:W-:Y:S01]  /*cb60*/  MUFU.EX2 R237, R237 ;  /* 0x000000ed00ed7308 */ /* 0x000fe20000000800 */
[-C--:B-1----:R-:W-:Y:S06]  /*cb70*/  HMMA.16816.F32.BF16 R140, R176, R160.reuse, R140 ;  /* 0x000000a0b08c723c */ /* 0x082fec000004188c */
[C---:B------:R-:W-:Y:S06]  /*cb80*/  HMMA.16816.F32.BF16 R24, R180.reuse, R160, R24 ;  /* 0x000000a0b418723c */ /* 0x040fec0000041818 */
[-C--:B------:R-:W-:Y:S05]  /*cb90*/  HMMA.16816.F32.BF16 R144, R180, R162.reuse, R144 ;  /* 0x000000a2b490723c */ /* 0x080fea0000041890 */
[----:B------:R-:W-:Y:S01]  /*cba0*/  F2FP.BF16.F32.PACK_AB R160, R185, R174 ;  /* 0x000000aeb9a0723e */ /* 0x000fe200000010ff */
[----:B------:R-:W-:Y:S05]  /*cbb0*/  HMMA.16816.F32.BF16 R148, R176, R162, R148 ;  /* 0x000000a2b094723c */ /* 0x000fea0000041894 */
[----:B------:R-:W-:Y:S01]  /*cbc0*/  F2FP.BF16.F32.PACK_AB R161, R194, R175 ;  /* 0x000000afc2a1723e */ /* 0x000fe200000010ff */
[-C--:B------:R-:W-:Y:S05]  /*cbd0*/  HMMA.16816.F32.BF16 R4, R28, R164.reuse, R4 ;  /* 0x000000a41c04723c */ /* 0x080fea0000041804 */
[----:B------:R-:W-:Y:S02]  /*cbe0*/  F2FP.BF16.F32.PACK_AB R162, R191, R195 ;  /* 0x000000c3bfa2723e */ /* 0x000fe400000010ff */
[----:B------:R-:W-:Y:S04]  /*cbf0*/  F2FP.BF16.F32.PACK_AB R163, R196, R192 ;  /* 0x000000c0c4a3723e */ /* 0x000fe800000010ff */
[----:B------:R-:W-:Y:S02]  /*cc00*/  MOV R180, R44 ;  /* 0x0000002c00b47202 */ /* 0x000fe40000000f00 */
[----:B------:R-:W-:Y:S01]  /*cc10*/  LDSM.16.MT88.4 R44, [R217+0xd000] ;  /* 0x00d00000d92c783b */ /* 0x000fe20000004200 */
[C---:B------:R-:W-:Y:S04]  /*cc20*/  HMMA.16816.F32.BF16 R8, R160.reuse, R164, R8 ;  /* 0x000000a4a008723c */ /* 0x040fe80000041808 */
[----:B------:R-:W-:Y:S01]  /*cc30*/  MOV R183, R57 ;  /* 0x0000003900b77202 */ /* 0x000fe20000000f00 */
[----:B---3--:R-:W-:Y:S01]  /*cc40*/  FADD.FTZ R3, R180, R40 ;  /* 0x00000028b4037221 */ /* 0x008fe20000010000 */
[-C--:B------:R-:W-:Y:S01]  /*cc50*/  HMMA.16816.F32.BF16 R12, R160, R166.reuse, R12 ;  /* 0x000000a6a00c723c */ /* 0x080fe2000004180c */
[----:B------:R-:W-:Y:S04]  /*cc60*/  LDSM.16.MT88.4 R56, [R219+0xd000] ;  /* 0x00d00000db38783b */ /* 0x000fe80000004200 */
[----:B------:R-:W-:Y:S01]  /*cc70*/  MOV R179, R60 ;  /* 0x0000003c00b37202 */ /* 0x000fe20000000f00 */
[C---:B------:R-:W-:Y:S03]  /*cc80*/  HMMA.16816.F32.BF16 R16, R28.reuse, R166, R16 ;  /* 0x000000a61c10723c */ /* 0x040fe60000041810 */
[----:B------:R-:W1:Y:S01]  /*cc90*/  LDSM.16.MT88.4 R164, [R219+0xc800] ;  /* 0x00c80000dba4783b */ /* 0x000e620000004200 */
[----:B------:R-:W-:Y:S01]  /*cca0*/  MUFU.EX2 R214, R179 ;  /* 0x000000b300d67308 */ /* 0x000fe20000000800 */
[----:B------:R-:W-:Y:S01]  /*ccb0*/  F2FP.BF16.F32.PACK_AB R40, R248, R249 ;  /* 0x000000f9f828723e */ /* 0x000fe200000010ff */
[-C--:B------:R-:W-:Y:S05]  /*ccc0*/  HMMA.16816.F32.BF16 R20, R28, R168.reuse, R20 ;  /* 0x000000a81c14723c */ /* 0x080fea0000041814 */
[----:B------:R-:W-:Y:S01]  /*ccd0*/  MOV R180, R202 ;  /* 0x000000ca00b47202 */ /* 0x000fe20000000f00 */
[C---:B------:R-:W-:Y:S05]  /*cce0*/  HMMA.16816.F32.BF16 R32, R160.reuse, R168, R32 ;  /* 0x000000a8a020723c */ /* 0x040fea0000041820 */
[----:B------:R-:W-:Y:S01]  /*ccf0*/  MOV R202, R61 ;  /* 0x0000003d00ca7202 */ /* 0x000fe20000000f00 */
[-C--:B------:R-:W-:Y:S05]  /*cd00*/  HMMA.16816.F32.BF16 R36, R160, R170.reuse, R36 ;  /* 0x000000aaa024723c */ /* 0x080fea0000041824 */
[----:B------:R-:W-:Y:S01]  /*cd10*/  FADD.FTZ R2, R202, R2 ;  /* 0x00000002ca027221 */ /* 0x000fe20000010000 */
[C---:B------:R-:W-:Y:S01]  /*cd20*/  HMMA.16816.F32.BF16 R48, R28.reuse, R170, R48 ;  /* 0x000000aa1c30723c */ /* 0x040fe20000041830 */
[----:B------:R-:W2:Y:S04]  /*cd30*/  LDSM.16.MT88.4 R168, [R218+0xc800] ;  /* 0x00c80000daa8783b */ /* 0x000ea80000004200 */
[----:B------:R-:W-:Y:S01]  /*cd40*/  MOV R181, R187 ;  /* 0x000000bb00b57202 */ /* 0x000fe20000000f00 */
[----:B------:R-:W-:Y:S01]  /*cd50*/  FADD.FTZ R2, R172, R2 ;  /* 0x00000002ac027221 */ /* 0x000fe20000010000 */
[----:B------:R-:W-:Y:S01]  /*cd60*/  MUFU.EX2 R187, R242 ;  /* 0x000000f200bb7308 */ /* 0x000fe20000000800 */
[----:B------:R-:W-:Y:S03]  /*cd70*/  MOV R182, R186 ;  /* 0x000000ba00b67202 */ /* 0x000fe60000000f00 */
[----:B------:R-:W-:Y:S06]  /*cd80*/  FADD.FTZ R2, R184, R2 ;  /* 0x00000002b8027221 */ /* 0x000fec0000010000 */
[----:B------:R-:W-:Y:S01]  /*cd90*/  MUFU.EX2 R186, R244 ;  /* 0x000000f400ba7308 */ /* 0x000fe20000000800 */
[-C--:B-1----:R-:W-:Y:S09]  /*cda0*/  HMMA.16816.F32.BF16 R52, R28, R164.reuse, R52 ;  /* 0x000000a41c34723c */ /* 0x082ff20000041834 */
[----:B------:R1:W3:Y:S01]  /*cdb0*/  MUFU.EX2 R244, R0 ;  /* 0x0000000000f47308 */ /* 0x0002e20000000800 */
[C---:B------:R-:W-:Y:S06]  /*cdc0*/  HMMA.16816.F32.BF16 R64, R160.reuse, R164, R64 ;  /* 0x000000a4a040723c */ /* 0x040fec0000041840 */
[-C--:B------:R-:W-:Y:S03]  /*cdd0*/  HMMA.16816.F32.BF16 R68, R160, R166.reuse, R68 ;  /* 0x000000a6a044723c */ /* 0x080fe60000041844 */
[----:B------:R4:W5:Y:S03]  /*cde0*/  MUFU.EX2 R242, R41 ;  /* 0x0000002900f27308 */ /* 0x0009660000000800 */
[C---:B------:R-:W-:Y:S01]  /*cdf0*/  HMMA.16816.F32.BF16 R72, R28.reuse, R166, R72 ;  /* 0x000000a61c48723c */ /* 0x040fe20000041848 */
[----:B------:R-:W5:Y:S06]  /*ce00*/  LDSM.16.MT88.4 R164, [R216+0xe800] ;  /* 0x00e80000d8a4783b */ /* 0x000f6c0000004200 */
[----:B------:R-:W-:Y:S01]  /*ce10*/  MUFU.EX2 R212, R182 ;  /* 0x000000b600d47308 */ /* 0x000fe20000000800 */
[----:B-1----:R-:W-:Y:S01]  /*ce20*/  FADD.FTZ R0, R213, R206 ;  /* 0x000000ced5007221 */ /* 0x002fe20000010000 */
[-C--:B--2---:R-:W-:Y:S03]  /*ce30*/  HMMA.16816.F32.BF16 R76, R28, R168.reuse, R76 ;  /* 0x000000a81c4c723c */ /* 0x084fe6000004184c */
[----:B---3--:R-:W-:Y:S03]  /*ce40*/  F2FP.BF16.F32.PACK_AB R43, R244, R243 ;  /* 0x000000f3f42b723e */ /* 0x008fe600000010ff */
[C---:B------:R-:W-:Y:S02]  /*ce50*/  HMMA.16816.F32.BF16 R80, R160.reuse, R168, R80 ;  /* 0x000000a8a050723c */ /* 0x040fe40000041850 */
[----:B------:R-:W1:Y:S03]  /*ce60*/  MUFU.EX2 R213, R181 ;  /* 0x000000b500d57308 */ /* 0x000e660000000800 */
[----:B----4-:R-:W-:Y:S01]  /*ce70*/  F2FP.BF16.F32.PACK_AB R41, R246, R245 ;  /* 0x000000f5f629723e */ /* 0x010fe200000010ff */
[-C--:B------:R-:W-:Y:S05]  /*ce80*/  HMMA.16816.F32.BF16 R84, R160, R170.reuse, R84 ;  /* 0x000000aaa054723c */ /* 0x080fea0000041854 */
[----:B-----5:R-:W-:Y:S01]  /*ce90*/  F2FP.BF16.F32.PACK_AB R42, R247, R242 ;  /* 0x000000f2f72a723e */ /* 0x020fe200000010ff */
[C---:B------:R-:W-:Y:S01]  /*cea0*/  HMMA.16816.F32.BF16 R88, R28.reuse, R170, R88 ;  /* 0x000000aa1c58723c */ /* 0x040fe20000041858 */
[----:B------:R-:W2:Y:S05]  /*ceb0*/  LDSM.16.MT88.4 R168, [R217+0xe800] ;  /* 0x00e80000d9a8783b */ /* 0x000eaa0000004200 */
[-C--:B------:R-:W-:Y:S06]  /*cec0*/  HMMA.16816.F32.BF16 R92, R28, R164.reuse, R92 ;  /* 0x000000a41c5c723c */ /* 0x080fec000004185c */
[C---:B------:R-:W-:Y:S06]  /*ced0*/  HMMA.16816.F32.BF16 R96, R160.reuse, R164, R96 ;  /* 0x000000a4a060723c */ /* 0x040fec0000041860 */
[-C--:B------:R-:W-:Y:S06]  /*cee0*/  HMMA.16816.F32.BF16 R100, R160, R166.reuse, R100 ;  /* 0x000000a6a064723c */ /* 0x080fec0000041864 */
[C---:B------:R-:W-:Y:S01]  /*cef0*/  HMMA.16816.F32.BF16 R104, R28.reuse, R166, R104 ;  /* 0x000000a61c68723c */ /* 0x040fe20000041868 */
[----:B------:R-:W3:Y:S05]  /*cf00*/  LDSM.16.MT88.4 R164, [R219+0xe800] ;  /* 0x00e80000dba4783b */ /* 0x000eea0000004200 */
[-C--:B--2---:R-:W-:Y:S06]  /*cf10*/  HMMA.16816.F32.BF16 R108, R28, R168.reuse, R108 ;  /* 0x000000a81c6c723c */ /* 0x084fec000004186c */
[C---:B------:R-:W-:Y:S06]  /*cf20*/  HMMA.16816.F32.BF16 R112, R160.reuse, R168, R112 ;  /* 0x000000a8a070723c */ /* 0x040fec0000041870 */
[-C--:B------:R-:W-:Y:S06]  /*cf30*/  HMMA.16816.F32.BF16 R116, R160, R170.reuse, R116 ;  /* 0x000000aaa074723c */ /* 0x080fec0000041874 */
[C---:B------:R-:W-:Y:S01]  /*cf40*/  HMMA.16816.F32.BF16 R120, R28.reuse, R170, R120 ;  /* 0x000000aa1c78723c */ /* 0x040fe20000041878 */
[----:B------:R-:W2:Y:S05]  /*cf50*/  LDSM.16.MT88.4 R168, [R218+0xe800] ;  /* 0x00e80000daa8783b */ /* 0x000eaa0000004200 */
[-C--:B---3--:R-:W-:Y:S06]  /*cf60*/  HMMA.16816.F32.BF16 R124, R28, R164.reuse, R124 ;  /* 0x000000a41c7c723c */ /* 0x088fec000004187c */
[C---:B------:R-:W-:Y:S06]  /*cf70*/  HMMA.16816.F32.BF16 R128, R160.reuse, R164, R128 ;  /* 0x000000a4a080723c */ /* 0x040fec0000041880 */
[-C--:B------:R-:W-:Y:S06]  /*cf80*/  HMMA.16816.F32.BF16 R132, R160, R166.reuse, R132 ;  /* 0x000000a6a084723c */ /* 0x080fec0000041884 */
[C---:B------:R-:W-:Y:S01]  /*cf90*/  HMMA.16816.F32.BF16 R136, R28.reuse, R166, R136 ;  /* 0x000000a61c88723c */ /* 0x040fe20000041888 */
[----:B------:R-:W3:Y:S05]  /*cfa0*/  LDSM.16.MT88.4 R164, [R216+0xd000] ;  /* 0x00d00000d8a4783b */ /* 0x000eea0000004200 */
[-C--:B--2---:R-:W-:Y:S06]  /*cfb0*/  HMMA.16816.F32.BF16 R140, R28, R168.reuse, R140 ;  /* 0x000000a81c8c723c */ /* 0x084fec000004188c */
[C---:B------:R-:W-:Y:S06]  /*cfc0*/  HMMA.16816.F32.BF16 R24, R160.reuse, R168, R24 ;  /* 0x000000a8a018723c */ /* 0x040fec0000041818 */
[-C--:B------:R-:W-:Y:S01]  /*cfd0*/  HMMA.16816.F32.BF16 R144, R160, R170.reuse, R144 ;  /* 0x000000aaa090723c */ /* 0x080fe20000041890 */
[----:B------:R-:W-:Y:S04]  /*cfe0*/  LDSM.16.MT88.4 R160, [R217+0xf000] ;  /* 0x00f00000d9a0783b */ /* 0x000fe80000004200 */
[--C-:B------:R-:W-:Y:S01]  /*cff0*/  FFMA.FTZ R169, R62, UR4, -R204.reuse ;  /* 0x000000043ea97c23 */ /* 0x100fe200080108cc */
[----:B------:R-:W-:Y:S03]  /*d000*/  HMMA.16816.F32.BF16 R148, R28, R170, R148 ;  /* 0x000000aa1c94723c */ /* 0x000fe60000041894 */
[----:B------:R-:W-:Y:S02]  /*d010*/  MUFU.EX2 R158, R169 ;  /* 0x000000a9009e7308 */ /* 0x000fe40000000800 */
[----:B------:R-:W-:Y:S01]  /*d020*/  FFMA.FTZ R204, R63, UR4, -R204 ;  /* 0x000000043fcc7c23 */ /* 0x000fe200080108cc */
[----:B------:R-:W-:Y:S01]  /*d030*/  FADD.FTZ R168, R238, R3 ;  /* 0x00000003eea87221 */ /* 0x000fe20000010000 */
[----:B------:R-:W-:Y:S01]  /*d040*/  F2FP.BF16.F32.PACK_AB R28, R252, R250 ;  /* 0x000000fafc1c723e */ /* 0x000fe200000010ff */
[----:B------:R-:W2:Y:S03]  /*d050*/  LDSM.16.MT88.4 R60, [R218+0xd000] ;  /* 0x00d00000da3c783b */ /* 0x000ea60000004200 */
[----:B------:R-:W-:Y:S02]  /*d060*/  F2FP.BF16.F32.PACK_AB R29, R197, R251 ;  /* 0x000000fbc51d723e */ /* 0x000fe400000010ff */
[----:B------:R4:W-:Y:S01]  /*d070*/  MUFU.EX2 R157, R204 ;  /* 0x000000cc009d7308 */ /* 0x0009e20000000800 */
[----:B------:R-:W-:Y:S01]  /*d080*/  F2FP.BF16.F32.PACK_AB R30, R186, R198 ;  /* 0x000000c6ba1e723e */ /* 0x000fe200000010ff */
[----:B------:R-:W-:Y:S01]  /*d090*/  FADD.FTZ R3, R209, R0 ;  /* 0x00000000d1037221 */ /* 0x000fe20000010000 */
[----:B------:R-:W-:Y:S01]  /*d0a0*/  F2FP.BF16.F32.PACK_AB R31, R187, R199 ;  /* 0x000000c7bb1f723e */ /* 0x000fe200000010ff */
[----:B------:R-:W-:Y:S02]  /*d0b0*/  FADD.FTZ R0, R203, R153 ;  /* 0x00000099cb007221 */ /* 0x000fe40000010000 */
[----:B------:R-:W-:Y:S02]  /*d0c0*/  FADD.FTZ R3, R200, R3 ;  /* 0x00000003c8037221 */ /* 0x000fe40000010000 */
[----:B------:R-:W-:Y:S02]  /*d0d0*/  FADD.FTZ R153, R205, R0 ;  /* 0x00000000cd997221 */ /* 0x000fe40000010000 */
[----:B------:R-:W5:Y:S01]  /*d0e0*/  MUFU.EX2 R238, R180 ;  /* 0x000000b400ee7308 */ /* 0x000f620000000800 */
[-C--:B---3--:R-:W-:Y:S03]  /*d0f0*/  HMMA.16816.F32.BF16 R4, R28, R164.reuse, R4 ;  /* 0x000000a41c04723c */ /* 0x088fe60000041804 */
[----:B------:R-:W-:Y:S01]  /*d100*/  FADD.FTZ R3, R174, R3 ;  /* 0x00000003ae037221 */ /* 0x000fe20000010000 */
[----:B------:R-:W-:Y:S02]  /*d110*/  FADD.FTZ R153, R175, R153 ;  /* 0x00000099af997221 */ /* 0x000fe40000010000 */
[C---:B------:R-:W-:Y:S01]  /*d120*/  HMMA.16816.F32.BF16 R8, R40.reuse, R164, R8 ;  /* 0x000000a42808723c */ /* 0x040fe20000041808 */
[----:B----4-:R-:W-:Y:S02]  /*d130*/  LDSM.16.MT88.4 R204, [R219+0xf800] ;  /* 0x00f80000dbcc783b */ /* 0x010fe40000004200 */
[----:B------:R-:W3:Y:S02]  /*d140*/  MUFU.EX2 R209, R183 ;  /* 0x000000b700d17308 */ /* 0x000ee40000000800 */
[----:B------:R-:W-:Y:S01]  /*d150*/  FADD.FTZ R3, R185, R3 ;  /* 0x00000003b9037221 */ /* 0x000fe20000010000 */
[-C--:B------:R-:W-:Y:S06]  /*d160*/  HMMA.16816.F32.BF16 R12, R40, R166.reuse, R12 ;  /* 0x000000a6280c723c */ /* 0x080fec000004180c */
[C---:B------:R-:W-:Y:S01]  /*d170*/  HMMA.16816.F32.BF16 R16, R28.reuse, R166, R16 ;  /* 0x000000a61c10723c */ /* 0x040fe20000041810 */
[----:B------:R-:W-:Y:S05]  /*d180*/  LDSM.16.MT88.4 R164, [R216+0xd800] ;  /* 0x00d80000d8a4783b */ /* 0x000fea0000004200 */
        /* <DEDUP_REMOVED lines=9> */
[----:B------:R-:W1:Y:S05]  /*d220*/  LDSM.16.MT88.4 R56, [R219+0xf000] ;  /* 0x00f00000db38783b */ /* 0x000e6a0000004200 */
[-C--:B--2---:R-:W-:Y:S06]  /*d230*/  HMMA.16816.F32.BF16 R76, R28, R60.reuse, R76 ;  /* 0x0000003c1c4c723c */ /* 0x084fec000004184c */
        /* <DEDUP_REMOVED lines=14> */
[-C--:B-1----:R-:W-:Y:S06]  /*d320*/  HMMA.16816.F32.BF16 R124, R28, R56.reuse, R124 ;  /* 0x000000381c7c723c */ /* 0x082fec000004187c */
[C---:B------:R-:W-:Y:S06]  /*d330*/  HMMA.16816.F32.BF16 R128, R40.reuse, R56, R128 ;  /* 0x000000382880723c */ /* 0x040fec0000041880 */
[-C--:B------:R-:W-:Y:S05]  /*d340*/  HMMA.16816.F32.BF16 R132, R40, R58.reuse, R132 ;  /* 0x0000003a2884723c */ /* 0x080fea0000041884 */
[----:B------:R-:W-:Y:S01]  /*d350*/  FADD.FTZ R56, R201, R168 ;  /* 0x000000a8c9387221 */ /* 0x000fe20000010000 */
[C---:B------:R-:W-:Y:S01]  /*d360*/  HMMA.16816.F32.BF16 R136, R28.reuse, R58, R136 ;  /* 0x0000003a1c88723c */ /* 0x040fe20000041888 */
[----:B------:R-:W-:Y:S04]  /*d370*/  LDSM.16.MT88.4 R200, [R216+0xf800] ;  /* 0x00f80000d8c8783b */ /* 0x000fe80000004200 */
[----:B------:R-:W-:Y:S01]  /*d380*/  FADD.FTZ R0, R173, R56 ;  /* 0x00000038ad007221 */ /* 0x000fe20000010000 */
[-C--:B--2---:R-:W-:Y:S03]  /*d390*/  HMMA.16816.F32.BF16 R140, R28, R60.reuse, R140 ;  /* 0x0000003c1c8c723c */ /* 0x084fe6000004188c */
[----:B------:R-:W1:Y:S02]  /*d3a0*/  LDSM.16.MT88.4 R56, [R218+0xd800] ;  /* 0x00d80000da38783b */ /* 0x000e640000004200 */
[----:B------:R-:W-:Y:S01]  /*d3b0*/  FADD.FTZ R241, R241, R0 ;  /* 0x00000000f1f17221 */ /* 0x000fe20000010000 */
[C---:B------:R-:W-:Y:S05]  /*d3c0*/  HMMA.16816.F32.BF16 R24, R40.reuse, R60, R24 ;  /* 0x0000003c2818723c */ /* 0x040fea0000041818 */
[----:B------:R-:W-:Y:S01]  /*d3d0*/  MOV R0, R194 ;  /* 0x000000c200007202 */ /* 0x000fe20000000f00 */
[-C--:B------:R-:W-:Y:S05]  /*d3e0*/  HMMA.16816.F32.BF16 R144, R40, R62.reuse, R144 ;  /* 0x0000003e2890723c */ /* 0x080fea0000041890 */
[----:B------:R-:W-:Y:S01]  /*d3f0*/  FADD.FTZ R0, R0, R153 ;  /* 0x0000009900007221 */ /* 0x000fe20000010000 */
[----:B------:R-:W-:Y:S01]  /*d400*/  HMMA.16816.F32.BF16 R148, R28, R62, R148 ;  /* 0x0000003e1c94723c */ /* 0x000fe20000041894 */
[----:B------:R-:W2:Y:S04]  /*d410*/  LDSM.16.MT88.4 R60, [R217+0xf800] ;  /* 0x00f80000d93c783b */ /* 0x000ea80000004200 */
[----:B------:R-:W-:Y:S02]  /*d420*/  F2FP.BF16.F32.PACK_AB R40, R212, R213 ;  /* 0x000000d5d428723e */ /* 0x000fe400000010ff */
[----:B------:R-:W-:Y:S04]  /*d430*/  F2FP.BF16.F32.PACK_AB R28, R235, R214 ;  /* 0x000000d6eb1c723e */ /* 0x000fe800000010ff */
[----:B------:R-:W-:Y:S02]  /*d440*/  F2FP.BF16.F32.PACK_AB R29, R236, R215 ;  /* 0x000000d7ec1d723e */ /* 0x000fe400000010ff */
[----:B------:R-:W-:Y:S02]  /*d450*/  F2FP.BF16.F32.PACK_AB R30, R240, R237 ;  /* 0x000000edf01e723e */ /* 0x000fe400000010ff */
[----:B-----5:R-:W-:Y:S02]  /*d460*/  F2FP.BF16.F32.PACK_AB R31, R239, R238 ;  /* 0x000000eeef1f723e */ /* 0x020fe400000010ff */
[----:B------:R-:W-:Y:S02]  /*d470*/  F2FP.BF16.F32.PACK_AB R41, R210, R211 ;  /* 0x000000d3d229723e */ /* 0x000fe400000010ff */
[----:B---3--:R-:W-:Y:S02]  /*d480*/  F2FP.BF16.F32.PACK_AB R42, R208, R209 ;  /* 0x000000d1d02a723e */ /* 0x008fe400000010ff */
[----:B------:R-:W-:Y:S01]  /*d490*/  F2FP.BF16.F32.PACK_AB R43, R157, R158 ;  /* 0x0000009e9d2b723e */ /* 0x000fe200000010ff */
[-C--:B------:R-:W-:Y:S01]  /*d4a0*/  HMMA.16816.F32.BF16 R176, R28, R164.reuse, R4 ;  /* 0x000000a41cb0723c */ /* 0x080fe20000041804 */
[----:B------:R-:W3:Y:S02]  /*d4b0*/  LDSM.16.MT88.4 R4, [R218+0xf800] ;  /* 0x00f80000da04783b */ /* 0x000ee40000004200 */
[----:B------:R-:W-:Y:S03]  /*d4c0*/  MOV R153, R155 ;  /* 0x0000009b00997202 */ /* 0x000fe60000000f00 */
[C---:B------:R-:W-:Y:S07]  /*d4d0*/  HMMA.16816.F32.BF16 R180, R40.reuse, R164, R8 ;  /* 0x000000a428b4723c */ /* 0x040fee0000041808 */
[----:B------:R-:W-:Y:S04]  /*d4e0*/  MOV R11, R187 ;  /* 0x000000bb000b7202 */ /* 0x000fe80000000f00 */
[----:B------:R-:W-:Y:S02]  /*d4f0*/  MOV R10, R186 ;  /* 0x000000ba000a7202 */ /* 0x000fe40000000f00 */
[-C--:B------:R-:W-:Y:S03]  /*d500*/  HMMA.16816.F32.BF16 R184, R40, R166.reuse, R12 ;  /* 0x000000a628b8723c */ /* 0x080fe6000004180c */
[----:B------:R-:W-:Y:S02]  /*d510*/  MOV R9, R195 ;  /* 0x000000c300097202 */ /* 0x000fe40000000f00 */
[----:B------:R-:W-:Y:S01]  /*d520*/  MOV R8, R193 ;  /* 0x000000c100087202 */ /* 0x000fe20000000f00 */
[C---:B------:R-:W-:Y:S05]  /*d530*/  HMMA.16816.F32.BF16 R164, R28.reuse, R166, R16 ;  /* 0x000000a61ca4723c */ /* 0x040fea0000041810 */
[----:B------:R-:W-:Y:S01]  /*d540*/  MOV R15, R199 ;  /* 0x000000c7000f7202 */ /* 0x000fe20000000f00 */
[-C--:B----4-:R-:W-:Y:S05]  /*d550*/  HMMA.16816.F32.BF16 R172, R28, R160.reuse, R20 ;  /* 0x000000a01cac723c */ /* 0x090fea0000041814 */
[----:B------:R-:W-:Y:S01]  /*d560*/  MOV R19, R191 ;  /* 0x000000bf00137202 */ /* 0x000fe20000000f00 */
[----:B------:R-:W-:Y:S01]  /*d570*/  FADD.FTZ R8, R8, R241 ;  /* 0x000000f108087221 */ /* 0x000fe20000010000 */
[----:B------:R-:W-:Y:S01]  /*d580*/  MOV R17, R190 ;  /* 0x000000be00117202 */ /* 0x000fe20000000f00 */
[----:B------:R-:W-:Y:S03]  /*d590*/  FADD.FTZ R9, R9, R3 ;  /* 0x0000000309097221 */ /* 0x000fe60000010000 */
[----:B------:R-:W-:Y:S02]  /*d5a0*/  MOV R18, R189 ;  /* 0x000000bd00127202 */ /* 0x000fe40000000f00 */
[----:B------:R-:W-:Y:S02]  /*d5b0*/  MOV R23, R188 ;  /* 0x000000bc00177202 */ /* 0x000fe40000000f00 */
[C---:B------:R-:W-:Y:S04]  /*d5c0*/  HMMA.16816.F32.BF16 R188, R40.reuse, R160, R32 ;  /* 0x000000a028bc723c */ /* 0x040fe80000041820 */
[----:B------:R-:W-:Y:S01]  /*d5d0*/  MOV R16, R192 ;  /* 0x000000c000107202 */ /* 0x000fe20000000f00 */
[----:B------:R-:W-:Y:S01]  /*d5e0*/  FADD.FTZ R2, R23, R2 ;  /* 0x0000000217027221 */ /* 0x000fe20000010000 */
[-C--:B------:R-:W-:Y:S05]  /*d5f0*/  HMMA.16816.F32.BF16 R192, R40, R162.reuse, R36 ;  /* 0x000000a228c0723c */ /* 0x080fea0000041824 */
[----:B------:R-:W-:Y:S01]  /*d600*/  MOV R14, R198 ;  /* 0x000000c6000e7202 */ /* 0x000fe20000000f00 */
[C---:B------:R-:W-:Y:S05]  /*d610*/  HMMA.16816.F32.BF16 R160, R28.reuse, R162, R48 ;  /* 0x000000a21ca0723c */ /* 0x040fea0000041830 */
[----:B------:R-:W-:Y:S01]  /*d620*/  MOV R13, R197 ;  /* 0x000000c5000d7202 */ /* 0x000fe20000000f00 */
[-C--:B------:R-:W-:Y:S05]  /*d630*/  HMMA.16816.F32.BF16 R168, R28, R44.reuse, R52 ;  /* 0x0000002c1ca8723c */ /* 0x080fea0000041834 */
[----:B------:R-:W-:Y:S01]  /*d640*/  MOV R12, R196 ;  /* 0x000000c4000c7202 */ /* 0x000fe20000000f00 */
[----:B------:R-:W-:Y:S01]  /*d650*/  FADD.FTZ R3, R16, R0 ;  /* 0x0000000010037221 */ /* 0x000fe20000010000 */
[C---:B------:R-:W-:Y:S04]  /*d660*/  HMMA.16816.F32.BF16 R196, R40.reuse, R44, R64 ;  /* 0x0000002c28c4723c */ /* 0x040fe80000041840 */
[----:B------:R-:W-:Y:S01]  /*d670*/  FADD.FTZ R3, R12, R3 ;  /* 0x000000030c037221 */ /* 0x000fe20000010000 */
        /* <DEDUP_REMOVED lines=36> */
[-C--:B---3--:R-:W-:Y:S06]  /*d8c0*/  HMMA.16816.F32.BF16 R140, R28, R4.reuse, R140 ;  /* 0x000000041c8c723c */ /* 0x088fec000004188c */
        /* <DEDUP_REMOVED lines=20> */
[----:B------:R-:W-:Y:S01]  /*da10*/  STL [R1], R5 ;  /* 0x0000000501007387 */ /* 0x000fe20000100800 */
[----:B------:R-:W-:Y:S01]  /*da20*/  FADD.FTZ R0, R157, R0 ;  /* 0x000000009d007221 */ /* 0x000fe20000010000 */
[----:B------:R-:W-:Y:S02]  /*da30*/  MOV R157, R154 ;  /* 0x0000009a009d7202 */ /* 0x000fe40000000f00 */
[----:B------:R1:W-:Y:S04]  /*da40*/  STL [R1+0x4], R3 ;  /* 0x0000040301007387 */ /* 0x0003e80000100800 */
[----:B------:R2:W-:Y:S04]  /*da50*/  STL [R1+0x8], R2 ;  /* 0x0000080201007387 */ /* 0x0005e80000100800 */
[----:B------:R2:W-:Y:S01]  /*da60*/  STL [R1+0xc], R0 ;  /* 0x00000c0001007387 */ /* 0x0005e20000100800 */
[----:B-1----:R-:W-:Y:S01]  /*da70*/  MOV R3, R156 ;  /* 0x0000009c00037202 */ /* 0x002fe20000000f00 */
[----:B------:R-:W-:Y:S06]  /*da80*/  @P0 BRA `(.L_x_361) ;  /* 0xffffffb400d40947 */ /* 0x000fec000383ffff */
.L_x_360:
[----:B------:R-:W2:Y:S04]  /*da90*/  LDL.LU R8, [R1] ;  /* 0x0000000001087983 */ /* 0x000ea80000300800 */
[----:B------:R-:W3:Y:S04]  /*daa0*/  LDL.LU R7, [R1+0x4] ;  /* 0x0000040001077983 */ /* 0x000ee80000300800 */
[----:B------:R-:W4:Y:S04]  /*dab0*/  LDL.LU R6, [R1+0x8] ;  /* 0x0000080001067983 */ /* 0x000f280000300800 */
[----:B------:R-:W4:Y:S01]  /*dac0*/  LDL.LU R5, [R1+0xc] ;  /* 0x00000c0001057983 */ /* 0x000f220000300800 */
[----:B------:R-:W1:Y:S01]  /*dad0*/  S2UR UR6, SR_CgaCtaId ;  /* 0x00000000000679c3 */ /* 0x000e620000008800 */
[----:B------:R-:W-:Y:S01]  /*dae0*/  UISETP.NE.AND UP0, UPT, UR13, -0x1, UPT ;  /* 0xffffffff0d00788c */ /* 0x000fe2000bf05270 */
[----:B------:R-:W-:Y:S01]  /*daf0*/  MOV R67, 0x40 ;  /* 0x0000004000437802 */ /* 0x000fe20000000f00 */
[----:B------:R-:W4:Y:S01]  /*db00*/  S2R R11, SR_TID.X ;  /* 0x00000000000b7919 */ /* 0x000f220000002100 */
[----:B-----5:R-:W1:Y:S08]  /*db10*/  S2R R204, SR_TID.X ;  /* 0x0000000000cc7919 */ /* 0x020e700000002100 */
[----:B------:R-:W-:-:S02]  /*db20*/  @UP0 ULDC.64 UR4, c[0x0][0x298] ;  /* 0x0000a60000040ab9 */ /* 0x000fc40000000a00 */
[----:B------:R-:W-:-:S03]  /*db30*/  @UP0 UIMAD.WIDE.U32 UR8, UR13, UR4, URZ ;  /* 0x000000040d0802a5 */ /* 0x000fc6000f8e003f */
[----:B------:R-:W-:Y:S02]  /*db40*/  UMOV UR4, 0x400 ;  /* 0x0000040000047882 */ /* 0x000fe40000000000 */
[----:B-1----:R-:W-:Y:S02]  /*db50*/  ULEA UR4, UR6, UR4, 0x18 ;  /* 0x0000000406047291 */ /* 0x002fe4000f8ec03f */
[----:B------:R-:W-:Y:S01]  /*db60*/  @UP0 UIMAD UR6, UR13, UR5, UR9 ;  /* 0x000000050d0602a4 */ /* 0x000fe2000f8e0209 */
[----:B------:R-:W-:-:S04]  /*db70*/  SHF.R.S32.HI R159, RZ, 0x1f, R204 ;  /* 0x0000001fff9f7819 */ /* 0x000fc800000114cc */
[----:B------:R-:W-:Y:S01]  /*db80*/  LEA.HI R159, R159, R204, RZ, 0x3 ;  /* 0x000000cc9f9f7211 */ /* 0x000fe200078f18ff */
[----:B--2---:R-:W1:Y:S04]  /*db90*/  SHFL.BFLY PT, R2, R8, 0x2, 0x1f ;  /* 0x0c401f0008027f89 */ /* 0x004e6800000e0000 */
[----:B---3--:R-:W2:Y:S04]  /*dba0*/  SHFL.BFLY PT, R4, R7, 0x2, 0x1f ;  /* 0x0c401f0007047f89 */ /* 0x008ea800000e0000 */
[----:B----4-:R-:W3:Y:S04]  /*dbb0*/  SHFL.BFLY PT, R0, R6, 0x2, 0x1f ;  /* 0x0c401f0006007f89 */ /* 0x010ee800000e0000 */
[----:B------:R-:W4:Y:S01]  /*dbc0*/  SHFL.BFLY PT, R3, R5, 0x2, 0x1f ;  /* 0x0c401f0005037f89 */ /* 0x000f2200000e0000 */
[----:B-1----:R-:W-:Y:S01]  /*dbd0*/  FADD.FTZ R2, R2, R8 ;  /* 0x0000000802027221 */ /* 0x002fe20000010000 */
[----:B--2---:R-:W-:-:S04]  /*dbe0*/  FADD.FTZ R4, R4, R7 ;  /* 0x0000000704047221 */ /* 0x004fc80000010000 */
[----:B------:R-:W1:Y:S01]  /*dbf0*/  SHFL.BFLY PT, R8, R2, 0x1, 0x1f ;  /* 0x0c201f0002087f89 */ /* 0x000e6200000e0000 */
[----:B---3--:R-:W-:-:S03]  /*dc00*/  FADD.FTZ R0, R0, R6 ;  /* 0x0000000600007221 */ /* 0x008fc60000010000 */
[----:B------:R-:W2:Y:S01]  /*dc10*/  SHFL.BFLY PT, R6, R4, 0x1, 0x1f ;  /* 0x0c201f0004067f89 */ /* 0x000ea200000e0000 */
[----:B----4-:R-:W-:-:S03]  /*dc20*/  FADD.FTZ R3, R3, R5 ;  /* 0x0000000503037221 */ /* 0x010fc60000010000 */
[----:B------:R-:W3:Y:S04]  /*dc30*/  SHFL.BFLY PT, R5, R0, 0x1, 0x1f ;  /* 0x0c201f0000057f89 */ /* 0x000ee800000e0000 */
[----:B------:R-:W4:Y:S01]  /*dc40*/  SHFL.BFLY PT, R7, R3, 0x1, 0x1f ;  /* 0x0c201f0003077f89 */ /* 0x000f2200000e0000 */
[----:B-1----:R-:W-:Y:S01]  /*dc50*/  FADD.FTZ R2, R2, R8 ;  /* 0x0000000802027221 */ /* 0x002fe20000010000 */
[----:B------:R-:W-:-:S04]  /*dc60*/  LOP3.LUT R8, R159, 0xfffffff8, RZ, 0xc0, !PT ;  /* 0xfffffff89f087812 */ /* 0x000fc800078ec0ff */
[----:B------:R-:W-:Y:S01]  /*dc70*/  FSETP.NE.FTZ.AND P5, PT, R2, RZ, PT ;  /* 0x000000ff0200720b */ /* 0x000fe20003fb5000 */
[----:B--2---:R-:W-:Y:S01]  /*dc80*/  FADD.FTZ R153, R4, R6 ;  /* 0x0000000604997221 */ /* 0x004fe20000010000 */
[----:B------:R-:W-:Y:S01]  /*dc90*/  IADD3 R204, -R8, R204, RZ ;  /* 0x000000cc08cc7210 */ /* 0x000fe20007ffe1ff */
[----:B---3--:R-:W-:Y:S01]  /*dca0*/  FADD.FTZ R157, R0, R5 ;  /* 0x00000005009d7221 */ /* 0x008fe20000010000 */
[----:B------:R-:W-:Y:S02]  /*dcb0*/  MOV R0, 0x3f800000 ;  /* 0x3f80000000007802 */ /* 0x000fe40000000f00 */
[----:B------:R-:W-:Y:S01]  /*dcc0*/  SHF.R.S32.HI R5, RZ, 0x1f, R11 ;  /* 0x0000001fff057819 */ /* 0x000fe2000001140b */
[----:B----4-:R-:W-:Y:S01]  /*dcd0*/  FADD.FTZ R158, R3, R7 ;  /* 0x00000007039e7221 */ /* 0x010fe20000010000 */
[----:B------:R-:W-:Y:S02]  /*dce0*/  FSETP.NE.FTZ.AND P0, PT, R153, RZ, PT ;  /* 0x000000ff9900720b */ /* 0x000fe40003f15000 */
[----:B------:R-:W-:-:S03]  /*dcf0*/  LEA.HI R7, R5, R11, RZ, 0x2 ;  /* 0x0000000b05077211 */ /* 0x000fc600078f10ff */
[----:B------:R-:W1:Y:S01]  /*dd00*/  @P5 MUFU.RCP R0, R2 ;  /* 0x0000000200005308 */ /* 0x000e620000001000 */
[-C--:B------:R-:W-:Y:S02]  /*dd10*/  LEA.HI R5, R5, R11.reuse, RZ, 0x5 ;  /* 0x0000000b05057211 */ /* 0x080fe400078f28ff */
[--C-:B------:R-:W-:Y:S02]  /*dd20*/  SHF.R.S32.HI R4, RZ, 0x2, R7.reuse ;  /* 0x00000002ff047819 */ /* 0x100fe40000011407 */
[----:B------:R-:W-:Y:S02]  /*dd30*/  LOP3.LUT R3, R7, 0x3ffffffc, RZ, 0xc0, !PT ;  /* 0x3ffffffc07037812 */ /* 0x000fe400078ec0ff */
[----:B------:R-:W-:Y:S02]  /*dd40*/  LOP3.LUT R6, R5, 0xffffffe0, RZ, 0xc0, !PT ;  /* 0xffffffe005067812 */ /* 0x000fe400078ec0ff */
[----:B------:R-:W-:Y:S02]  /*dd50*/  SHF.R.S32.HI R7, RZ, 0x1f, R7 ;  /* 0x0000001fff077819 */ /* 0x000fe40000011407 */
[----:B------:R-:W-:-:S02]  /*dd60*/  IADD3 R6, -R6, R11, RZ ;  /* 0x0000000b06067210 */ /* 0x000fc40007ffe1ff */
[----:B------:R-:W-:Y:S02]  /*dd70*/  LEA.HI R7, R7, R4, RZ, 0x3 ;  /* 0x0000000407077211 */ /* 0x000fe400078f18ff */
[----:B------:R-:W-:Y:S02]  /*dd80*/  LOP3.LUT P4, RZ, R6, 0x3, RZ, 0xc0, !PT ;  /* 0x0000000306ff7812 */ /* 0x000fe4000788c0ff */
[----:B------:R-:W-:Y:S01]  /*dd90*/  LOP3.LUT R6, R7, 0xfffffff8, RZ, 0xc0, !PT ;  /* 0xfffffff807067812 */ /* 0x000fe200078ec0ff */
[C---:B-1----:R-:W-:Y:S01]  /*dda0*/  FMUL.FTZ R176, R0.reuse, R176 ;  /* 0x000000b000b07220 */ /* 0x042fe20000410000 */
[----:B------:R-:W-:Y:S01]  /*ddb0*/  IADD3 R9, -R3, R11, RZ ;  /* 0x0000000b03097210 */ /* 0x000fe20007ffe1ff */
        /* <DEDUP_REMOVED lines=31> */
[----:B------:R-:W-:-:S02]  /*dfb0*/  MOV R3, 0x3f800000 ;  /* 0x3f80000000037802 */ /* 0x000fc40000000f00 */
[----:B------:R-:W-:Y:S02]  /*dfc0*/  IADD3 R0, R4, -R6, RZ ;  /* 0x8000000604007210 */ /* 0x000fe40007ffe0ff */
[----:B------:R-:W-:Y:S01]  /*dfd0*/  P2R R10, PR, RZ, 0x20 ;  /* 0x00000020ff0a7803 */ /* 0x000fe20000000000 */
[----:B------:R-:W1:Y:S01]  /*dfe0*/  @P5 LDC R6, c[0x0][0x2e8] ;  /* 0x0000ba00ff065b82 */ /* 0x000e620000000800 */
[C---:B------:R-:W-:Y:S01]  /*dff0*/  SHF.L.U32 R21, R0.reuse, 0x6, RZ ;  /* 0x0000000600157819 */ /* 0x040fe200000006ff */
[----:B------:R-:W2:Y:S01]  /*e000*/  @P0 MUFU.RCP R3, R153 ;  /* 0x0000009900030308 */ /* 0x000ea20000001000 */
[C---:B------:R-:W-:Y:S02]  /*e010*/  LOP3.LUT R4, R0.reuse, 0x1, RZ, 0xc0, !PT ;  /* 0x0000000100047812 */ /* 0x040fe400078ec0ff */
[----:B------:R-:W-:Y:S02]  /*e020*/  R2P PR, R0, 0x6 ;  /* 0x0000000600007804 */ /* 0x000fe40000000000 */
[----:B------:R-:W-:-:S02]  /*e030*/  SHF.R.S32.HI R76, RZ, 0x5, R5 ;  /* 0x00000005ff4c7819 */ /* 0x000fc40000011405 */
[----:B------:R-:W-:Y:S01]  /*e040*/  LOP3.LUT R21, R21, 0x1c0, RZ, 0xc0, !PT ;  /* 0x000001c015157812 */ /* 0x000fe200078ec0ff */
[----:B------:R3:W4:Y:S01]  /*e050*/  @P5 MUFU.LG2 R0, R2 ;  /* 0x0000000200005308 */ /* 0x0007220000000c00 */
[----:B------:R-:W-:Y:S02]  /*e060*/  PLOP3.LUT P5, PT, PT, PT, UP0, 0x80, 0x0 ;  /* 0x000000000000781c */ /* 0x000fe40003faf008 */
[----:B------:R-:W-:Y:S02]  /*e070*/  LEA R5, R76, R9, 0x9 ;  /* 0x000000094c057211 */ /* 0x000fe400078e48ff */
[----:B------:R-:W-:Y:S02]  /*e080*/  LEA.HI R21, R21, R21, RZ, 0x1d ;  /* 0x0000001515157211 */ /* 0x000fe400078fe8ff */
[----:B------:R-:W-:Y:S02]  /*e090*/  MOV R77, 0x20 ;  /* 0x00000020004d7802 */ /* 0x000fe40000000f00 */
[----:B------:R-:W-:Y:S01]  /*e0a0*/  LEA R21, R5, R21, 0x1 ;  /* 0x0000001505157211 */ /* 0x000fe200078e08ff */
[C---:B--2---:R-:W-:Y:S01]  /*e0b0*/  FMUL.FTZ R178, R3.reuse, R178 ;  /* 0x000000b203b27220 */ /* 0x044fe20000410000 */
[C---:B------:R-:W-:Y:S01]  /*e0c0*/  FMUL.FTZ R179, R3.reuse, R179 ;  /* 0x000000b303b37220 */ /* 0x040fe20000410000 */
[----:B------:R-:W-:Y:S01]  /*e0d0*/  FMUL.FTZ R166, R3, R166 ;  /* 0x000000a603a67220 */ /* 0x000fe20000410000 */
[----:B------:R-:W-:Y:S01]  /*e0e0*/  LEA R21, R21, UR4, 0x1 ;  /* 0x0000000415157c11 */ /* 0x000fe2000f8e08ff */
[C---:B------:R-:W-:Y:S01]  /*e0f0*/  FMUL.FTZ R167, R3.reuse, R167 ;  /* 0x000000a703a77220 */ /* 0x040fe20000410000 */
[C---:B------:R-:W-:Y:S01]  /*e100*/  FMUL.FTZ R174, R3.reuse, R174 ;  /* 0x000000ae03ae7220 */ /* 0x040fe20000410000 */
[C---:B------:R-:W-:Y:S01]  /*e110*/  FMUL.FTZ R175, R3.reuse, R175 ;  /* 0x000000af03af7220 */ /* 0x040fe20000410000 */
[C---:B------:R-:W-:Y:S01]  /*e120*/  FMUL.FTZ R162, R3.reuse, R162 ;  /* 0x000000a203a27220 */ /* 0x040fe20000410000 */
[----:B------:R-:W-:Y:S01]  /*e130*/  FMUL.FTZ R163, R3, R163 ;  /* 0x000000a303a37220 */ /* 0x000fe20000410000 */
[----:B------:R-:W-:-:S02]  /*e140*/  ISETP.NE.U32.AND P3, PT, R4, 0x1, PT ;  /* 0x000000010400780c */ /* 0x000fc40003f65070 */
[----:B------:R-:W-:Y:S02]  /*e150*/  SEL R77, R77, 0xffffffe0, !P1 ;  /* 0xffffffe04d4d7807 */ /* 0x000fe40004800000 */
[----:B------:R-:W-:Y:S01]  /*e160*/  SEL R67, R67, 0xffffffc0, !P2 ;  /* 0xffffffc043437807 */ /* 0x000fe20005000000 */
[----:B---34-:R-:W-:Y:S08]  /*e170*/  @P5 BRA `(.L_x_364) ;  /* 0x00000000001c5947 */ /* 0x018ff00003800000 */
[----:B------:R-:W2:Y:S01]  /*e180*/  S2UR UR7, SR_CTAID.Y ;  /* 0x00000000000779c3 */ /* 0x000ea20000002600 */
[----:B------:R-:W-:Y:S01]  /*e190*/  ULDC.64 UR4, c[0x0][0x290] ;  /* 0x0000a40000047ab9 */ /* 0x000fe20000000a00 */
[----:B--2---:R-:W-:Y:S02]  /*e1a0*/  USHF.R.S32.HI UR6, URZ, 0x1f, UR7 ;  /* 0x0000001f3f067899 */ /* 0x004fe40008011407 */
[----:B------:R-:W-:Y:S02]  /*e1b0*/  UIMAD.WIDE.U32 UR8, UR7, UR4, URZ ;  /* 0x00000004070872a5 */ /* 0x000fe4000f8e003f */
[----:B------:R-:W-:-:S04]  /*e1c0*/  UIMAD UR6, UR6, UR4, URZ ;  /* 0x00000004060672a4 */ /* 0x000fc8000f8e023f */
[----:B------:R-:W-:-:S04]  /*e1d0*/  UIMAD UR6, UR7, UR5, UR6 ;  /* 0x00000005070672a4 */ /* 0x000fc8000f8e0206 */
[----:B------:R-:W-:-:S12]  /*e1e0*/  UIADD3 UR6, UR9, UR6, URZ ;  /* 0x0000000609067290 */ /* 0x000fd8000fffe03f */
.L_x_364:
[----:B------:R-:W-:Y:S01]  /*e1f0*/  ULDC.U8 UR4, c[0x0][0x3d8] ;  /* 0x0000f60000047ab9 */ /* 0x000fe20000000000 */
[----:B------:R-:W-:Y:S01]  /*e200*/  ISETP.NE.AND P2, PT, R10, RZ, PT ;  /* 0x000000ff0a00720c */ /* 0x000fe20003f45270 */
[----:B------:R-:W-:Y:S01]  /*e210*/  ULDC.U8 UR7, c[0x0][0x3d9] ;  /* 0x0000f64000077ab9 */ /* 0x000fe20000000000 */
[----:B------:R-:W-:Y:S01]  /*e220*/  ISETP.NE.AND P5, PT, RZ, UR4, PT ;  /* 0x00000004ff007c0c */ /* 0x000fe2000bfa5270 */
[C---:B------:R-:W-:Y:S01]  /*e230*/  FMUL.FTZ R170, R3.reuse, R170 ;  /* 0x000000aa03aa7220 */ /* 0x040fe20000410000 */
[----:B------:R-:W-:Y:S01]  /*e240*/  MOV R88, 0x7f800000 ;  /* 0x7f80000000587802 */ /* 0x000fe20000000f00 */
[C---:B------:R-:W-:Y:S01]  /*e250*/  FMUL.FTZ R18, R3.reuse, R171 ;  /* 0x000000ab03127220 */ /* 0x040fe20000410000 */
[----:B------:R-:W-:Y:S01]  /*e260*/  ISETP.NE.OR P1, PT, RZ, UR7, !P5 ;  /* 0x00000007ff007c0c */ /* 0x000fe2000ef25670 */
[----:B------:R-:W-:Y:S01]  /*e270*/  FMUL.FTZ R74, R3, R74 ;  /* 0x0000004a034a7220 */ /* 0x000fe20000410000 */
[----:B------:R-:W-:Y:S01]  /*e280*/  FSETP.NE.FTZ.AND P6, PT, R157, RZ, PT ;  /* 0x000000ff9d00720b */ /* 0x000fe20003fd5000 */
[C---:B------:R-:W-:Y:S01]  /*e290*/  FMUL.FTZ R15, R3.reuse, R75 ;  /* 0x0000004b030f7220 */ /* 0x040fe20000410000 */
[----:B------:R-:W-:Y:S01]  /*e2a0*/  FMUL.FTZ R78, R3, R78 ;  /* 0x0000004e034e7220 */ /* 0x000fe20000410000 */
[----:B------:R-:W-:-:S02]  /*e2b0*/  CS2R R72, SRZ ;  /* 0x0000000000487805 */ /* 0x000fc4000001ff00 */
[----:B------:R-:W-:-:S04]  /*e2c0*/  @P2 FMUL.FTZ R0, R0, 0.69314718246459960938 ;  /* 0x3f31721800002820 */ /* 0x000fc80000410000 */
[----:B-1----:R-:W-:Y:S01]  /*e2d0*/  @P2 FFMA.FTZ R88, R156, R6, R0 ;  /* 0x000000069c582223 */ /* 0x002fe20000010000 */
[----:B------:R-:W-:Y:S01]  /*e2e0*/  PLOP3.LUT P2, PT, PT, PT, PT, 0x8, 0x0 ;  /* 0x000000000000781c */ /* 0x000fe20003f4e170 */
[----:B------:R-:W-:-:S12]  /*e2f0*/  @P1 BRA `(.L_x_365) ;  /* 0x0000000000201947 */ /* 0x000fd80003800000 */
        /* <DEDUP_REMOVED lines=8> */
.L_x_365:
[----:B------:R-:W-:Y:S01]  /*e380*/  ISETP.NE.AND P1, PT, RZ, UR7, PT ;  /* 0x00000007ff007c0c */ /* 0x000fe2000bf25270 */
[----:B------:R-:W-:Y:S01]  /*e390*/  FMUL.FTZ R27, R3, R79 ;  /* 0x0000004f031b7220 */ /* 0x000fe20000410000 */
[----:B------:R-:W-:Y:S01]  /*e3a0*/  IADD3 R20, R21, -0x10, RZ ;  /* 0xfffffff015147810 */ /* 0x000fe20007ffe0ff */
[----:B------:R-:W-:Y:S01]  /*e3b0*/  FMUL.FTZ R90, R3, R90 ;  /* 0x0000005a035a7220 */ /* 0x000fe20000410000 */
[----:B------:R-:W-:Y:S01]  /*e3c0*/  @P3 IADD3 R20, R21, 0x10, RZ ;  /* 0x0000001015143810 */ /* 0x000fe20007ffe0ff */
[C---:B------:R-:W-:Y:S01]  /*e3d0*/  FMUL.FTZ R25, R3.reuse, R91 ;  /* 0x0000005b03197220 */ /* 0x040fe20000410000 */
[----:B------:R-:W-:Y:S01]  /*e3e0*/  PLOP3.LUT P3, PT, PT, PT, PT, 0x8, 0x0 ;  /* 0x000000000000781c */ /* 0x000fe20003f6e170 */
[C---:B------:R-:W-:Y:S01]  /*e3f0*/  FMUL.FTZ R94, R3.reuse, R94 ;  /* 0x0000005e035e7220 */ /* 0x040fe20000410000 */
[----:B------:R-:W-:Y:S01]  /*e400*/  MOV R0, 0x3f800000 ;  /* 0x3f80000000007802 */ /* 0x000fe20000000f00 */
[C---:B------:R-:W-:Y:S01]  /*e410*/  FMUL.FTZ R50, R3.reuse, R95 ;  /* 0x0000005f03327220 */ /* 0x040fe20000410000 */
[----:B------:R-:W-:Y:S01]  /*e420*/  MOV R2, 0x3f800000 ;  /* 0x3f80000000027802 */ /* 0x000fe20000000f00 */
[C---:B------:R-:W-:Y:S01]  /*e430*/  FMUL.FTZ R106, R3.reuse, R106 ;  /* 0x0000006a036a7220 */ /* 0x040fe20000410000 */
[C---:B------:R-:W-:Y:S01]  /*e440*/  FMUL.FTZ R46, R3.reuse, R107 ;  /* 0x0000006b032e7220 */ /* 0x040fe20000410000 */
[----:B------:R-:W-:Y:S01]  /*e450*/  @!P1 PLOP3.LUT P3, PT, P5, PT, PT, 0x80, 0x0 ;  /* 0x000000000000981c */ /* 0x000fe20002f6f070 */
[C---:B------:R-:W-:Y:S01]  /*e460*/  FMUL.FTZ R110, R3.reuse, R110 ;  /* 0x0000006e036e7220 */ /* 0x040fe20000410000 */
[----:B------:R-:W-:Y:S01]  /*e470*/  FSETP.NE.FTZ.AND P5, PT, R158, RZ, PT ;  /* 0x000000ff9e00720b */ /* 0x000fe20003fb5000 */
        /* <DEDUP_REMOVED lines=12> */
[----:B------:R-:W2:Y:S01]  /*e540*/  @P5 MUFU.RCP R0, R158 ;  /* 0x0000009e00005308 */ /* 0x000ea20000001000 */
[----:B------:R-:W-:Y:S01]  /*e550*/  F2FP.BF16.F32.PACK_AB R5, R177, R176 ;  /* 0x000000b0b105723e */ /* 0x000fe200000010ff */
[----:B------:R-:W3:Y:S01]  /*e560*/  S2UR UR4, SR_CTAID.X ;  /* 0x00000000000479c3 */ /* 0x000ee20000002500 */
[----:B------:R-:W-:Y:S01]  /*e570*/  F2FP.BF16.F32.PACK_AB R4, R179, R178 ;  /* 0x000000b2b304723e */ /* 0x000fe200000010ff */
[----:B------:R-:W-:Y:S01]  /*e580*/  BSSY B0, `(.L_x_366) ;  /* 0x000012b000007945 */ /* 0x000fe20003800000 */
[C---:B-1----:R-:W-:Y:S01]  /*e590*/  FMUL.FTZ R180, R2.reuse, R180 ;  /* 0x000000b402b47220 */ /* 0x042fe20000410000 */
        /* <DEDUP_REMOVED lines=89> */
[----:B-1----:R-:W-:Y:S02]  /*eb30*/  IADD3 R5, R67, R20, RZ ;  /* 0x0000001443057210 */ /* 0x002fe40007ffe0ff */
[----:B--2---:R-:W-:-:S02]  /*eb40*/  IADD3 R0, R21, R77, RZ ;  /* 0x0000004d15007210 */ /* 0x004fc40007ffe0ff */
[----:B------:R-:W-:Y:S02]  /*eb50*/  F2FP.BF16.F32.PACK_AB R17, R17, R196 ;  /* 0x000000c41111723e */ /* 0x000fe400000010ff */
[----:B----4-:R-:W-:Y:S01]  /*eb60*/  IADD3 R13, R77, R20, RZ ;  /* 0x000000144d0d7210 */ /* 0x010fe20007ffe0ff */
[----:B------:R1:W-:Y:S01]  /*eb70*/  STS [R0], R10 ;  /* 0x0000000a00007388 */ /* 0x0003e20000000800 */
[----:B------:R-:W-:Y:S01]  /*eb80*/  F2FP.BF16.F32.PACK_AB R24, R199, R24 ;  /* 0x00000018c718723e */ /* 0x000fe200000010ff */
[----:B-----5:R-:W-:Y:S02]  /*eb90*/  IMAD.IADD R3, R21, 0x1, R67 ;  /* 0x0000000115037824 */ /* 0x020fe400078e0243 */
[----:B------:R-:W-:Y:S01]  /*eba0*/  STS [R0+0x400], R9 ;  /* 0x0004000900007388 */ /* 0x000fe20000000800 */
[----:B------:R-:W-:Y:S02]  /*ebb0*/  F2FP.BF16.F32.PACK_AB R30, R30, R68 ;  /* 0x000000441e1e723e */ /* 0x000fe400000010ff */
[----:B------:R-:W-:Y:S01]  /*ebc0*/  F2FP.BF16.F32.PACK_AB R29, R71, R29 ;  /* 0x0000001d471d723e */ /* 0x000fe200000010ff */
[----:B------:R2:W-:Y:S01]  /*ebd0*/  STS [R13], R7 ;  /* 0x000000070d007388 */ /* 0x0005e20000000800 */
[----:B------:R-:W-:-:S02]  /*ebe0*/  F2FP.BF16.F32.PACK_AB R28, R28, R32 ;  /* 0x000000201c1c723e */ /* 0x000fc400000010ff */
[----:B------:R-:W-:Y:S01]  /*ebf0*/  F2FP.BF16.F32.PACK_AB R27, R27, R78 ;  /* 0x0000004e1b1b723e */ /* 0x000fe200000010ff */
[----:B------:R4:W-:Y:S01]  /*ec00*/  STS [R13+0x400], R6 ;  /* 0x000400060d007388 */ /* 0x0009e20000000800 */
[----:B------:R-:W-:Y:S01]  /*ec10*/  IADD3 R2, R0, R67, RZ ;  /* 0x0000004300027210 */ /* 0x000fe20007ffe0ff */
[----:B---3--:R-:W-:Y:S01]  /*ec20*/  @P6 MUFU.LG2 R11, R157 ;  /* 0x0000009d000b6308 */ /* 0x008fe20000000c00 */
[----:B------:R-:W-:Y:S01]  /*ec30*/  F2FP.BF16.F32.PACK_AB R26, R89, R35 ;  /* 0x00000023591a723e */ /* 0x000fe200000010ff */
[----:B------:R3:W-:Y:S01]  /*ec40*/  STS [R0+0x2000], R8 ;  /* 0x0020000800007388 */ /* 0x0007e20000000800 */
[----:B------:R-:W-:Y:S02]  /*ec50*/  F2FP.BF16.F32.PACK_AB R25, R25, R90 ;  /* 0x0000005a1919723e */ /* 0x000fe400000010ff */
[----:B------:R-:W-:Y:S01]  /*ec60*/  IADD3 R4, R13, R67, RZ ;  /* 0x000000430d047210 */ /* 0x000fe20007ffe0ff */
[----:B------:R5:W-:Y:S01]  /*ec70*/  STS [R0+0x2400], R14 ;  /* 0x0024000e00007388 */ /* 0x000be20000000800 */
[----:B------:R-:W-:-:S02]  /*ec80*/  F2FP.BF16.F32.PACK_AB R55, R55, R80 ;  /* 0x000000503737723e */ /* 0x000fc400000010ff */
[----:B------:R-:W-:Y:S01]  /*ec90*/  F2FP.BF16.F32.PACK_AB R54, R83, R54 ;  /* 0x000000365336723e */ /* 0x000fe200000010ff */
[----:B------:R-:W-:Y:S01]  /*eca0*/  STS [R13+0x2000], R23 ;  /* 0x002000170d007388 */ /* 0x000fe20000000800 */
[----:B------:R-:W-:Y:S01]  /*ecb0*/  F2FP.BF16.F32.PACK_AB R53, R53, R84 ;  /* 0x000000543535723e */ /* 0x000fe200000010ff */
[----:B-1----:R-:W1:Y:S01]  /*ecc0*/  @P0 LDC R10, c[0x0][0x2e8] ;  /* 0x0000ba00ff0a0b82 */ /* 0x002e620000000800 */
[----:B------:R-:W-:Y:S01]  /*ecd0*/  F2FP.BF16.F32.PACK_AB R52, R87, R52 ;  /* 0x000000345734723e */ /* 0x000fe200000010ff */
[----:B------:R-:W-:Y:S01]  /*ece0*/  STS [R13+0x2400], R22 ;  /* 0x002400160d007388 */ /* 0x000fe20000000800 */
[----:B------:R-:W-:Y:S02]  /*ecf0*/  F2FP.BF16.F32.PACK_AB R51, R51, R92 ;  /* 0x0000005c3333723e */ /* 0x000fe400000010ff */
[----:B------:R-:W-:Y:S01]  /*ed00*/  F2FP.BF16.F32.PACK_AB R50, R50, R94 ;  /* 0x0000005e3232723e */ /* 0x000fe200000010ff */
[----:B------:R-:W-:Y:S01]  /*ed10*/  STS [R3], R19 ;  /* 0x0000001303007388 */ /* 0x000fe20000000800 */
[----:B------:R-:W-:Y:S01]  /*ed20*/  F2FP.BF16.F32.PACK_AB R47, R47, R104 ;  /* 0x000000682f2f723e */ /* 0x000fe200000010ff */
[----:B--2---:R-:W2:Y:S01]  /*ed30*/  @P0 MUFU.LG2 R7, R153 ;  /* 0x0000009900070308 */ /* 0x004ea20000000c00 */
[----:B------:R-:W-:Y:S01]  /*ed40*/  F2FP.BF16.F32.PACK_AB R46, R46, R106 ;  /* 0x0000006a2e2e723e */ /* 0x000fe200000010ff */
[----:B------:R2:W-:Y:S01]  /*ed50*/  STS [R3+0x400], R18 ;  /* 0x0004001203007388 */ /* 0x0005e20000000800 */
[----:B----4-:R-:W4:Y:S01]  /*ed60*/  @!P1 LDC R6, c[0x0][0x2c4] ;  /* 0x0000b100ff069b82 */ /* 0x010f220000000800 */
[----:B------:R-:W-:-:S02]  /*ed70*/  F2FP.BF16.F32.PACK_AB R49, R49, R96 ;  /* 0x000000603131723e */ /* 0x000fc400000010ff */
[----:B------:R-:W-:Y:S01]  /*ed80*/  STS [R5], R16 ;  /* 0x0000001005007388 */ /* 0x000fe20000000800 */
[----:B------:R-:W-:Y:S02]  /*ed90*/  F2FP.BF16.F32.PACK_AB R48, R99, R48 ;  /* 0x000000306330723e */ /* 0x000fe400000010ff */
[----:B------:R-:W-:Y:S01]  /*eda0*/  F2FP.BF16.F32.PACK_AB R45, R45, R100 ;  /* 0x000000642d2d723e */ /* 0x000fe200000010ff */
[----:B------:R-:W-:Y:S01]  /*edb0*/  STS [R5+0x400], R15 ;  /* 0x0004000f05007388 */ /* 0x000fe20000000800 */
[----:B------:R-:W-:Y:S01]  /*edc0*/  F2FP.BF16.F32.PACK_AB R44, R103, R44 ;  /* 0x0000002c672c723e */ /* 0x000fe200000010ff */
[----:B---3--:R-:W3:Y:S01]  /*edd0*/  @P1 LDC.64 R8, c[0x0][0x2c0] ;  /* 0x0000b000ff081b82 */ /* 0x008ee20000000a00 */
[----:B------:R-:W-:Y:S01]  /*ede0*/  F2FP.BF16.F32.PACK_AB R43, R43, R108 ;  /* 0x0000006c2b2b723e */ /* 0x000fe200000010ff */
[----:B------:R-:W-:Y:S01]  /*edf0*/  STS [R3+0x2000], R17 ;  /* 0x0020001103007388 */ /* 0x000fe20000000800 */
[----:B------:R-:W-:Y:S02]  /*ee00*/  F2FP.BF16.F32.PACK_AB R42, R42, R110 ;  /* 0x0000006e2a2a723e */ /* 0x000fe400000010ff */
[----:B------:R-:W-:Y:S01]  /*ee10*/  F2FP.BF16.F32.PACK_AB R39, R39, R120 ;  /* 0x000000782727723e */ /* 0x000fe200000010ff */
[----:B------:R1:W-:Y:S01]  /*ee20*/  STS [R3+0x2400], R24 ;  /* 0x0024001803007388 */ /* 0x0003e20000000800 */
[----:B------:R-:W-:Y:S01]  /*ee30*/  F2FP.BF16.F32.PACK_AB R38, R38, R122 ;  /* 0x0000007a2626723e */ /* 0x000fe200000010ff */
[----:B-----5:R-:W5:Y:S01]  /*ee40*/  @P5 LDC R14, c[0x0][0x2e8] ;  /* 0x0000ba00ff0e5b82 */ /* 0x020f620000000800 */
[----:B------:R-:W-:Y:S01]  /*ee50*/  F2FP.BF16.F32.PACK_AB R41, R41, R112 ;  /* 0x000000702929723e */ /* 0x000fe200000010ff */
[----:B------:R-:W-:Y:S01]  /*ee60*/  STS [R5+0x2000], R30 ;  /* 0x0020001e05007388 */ /* 0x000fe20000000800 */
[----:B------:R-:W-:-:S02]  /*ee70*/  F2FP.BF16.F32.PACK_AB R40, R115, R40 ;  /* 0x000000287328723e */ /* 0x000fc400000010ff */
[----:B------:R-:W-:Y:S01]  /*ee80*/  F2FP.BF16.F32.PACK_AB R37, R37, R116 ;  /* 0x000000742525723e */ /* 0x000fe200000010ff */
[----:B------:R-:W-:Y:S01]  /*ee90*/  STS [R5+0x2400], R29 ;  /* 0x0024001d05007388 */ /* 0x000fe20000000800 */
[----:B------:R-:W-:Y:S01]  /*eea0*/  F2FP.BF16.F32.PACK_AB R36, R119, R36 ;  /* 0x000000247724723e */ /* 0x000fe200000010ff */
[----:B----4-:R-:W4:Y:S01]  /*eeb0*/  @P3 LDC R6, c[0x0][0x2e4] ;  /* 0x0000b900ff063b82 */ /* 0x010f220000000800 */
[----:B------:R-:W-:Y:S01]  /*eec0*/  F2FP.BF16.F32.PACK_AB R35, R125, R124 ;  /* 0x0000007c7d23723e */ /* 0x000fe200000010ff */
        /* <DEDUP_REMOVED lines=23> */
[----:B------:R-:W-:Y:S01]  /*f040*/  SHF.R.S32.HI R12, RZ, 0x3, R159 ;  /* 0x00000003ff0c7819 */ /* 0x000fe2000001149f */
[----:B------:R-:W-:Y:S01]  /*f050*/  STS [R21+0x4000], R51 ;  /* 0x0040003315007388 */ /* 0x000fe20000000800 */
[----:B--2---:R-:W-:Y:S02]  /*f060*/  MOV R18, 0x7f800000 ;  /* 0x7f80000000127802 */ /* 0x004fe40000000f00 */
[----:B------:R-:W-:Y:S01]  /*f070*/  MOV R19, 0x7f800000 ;  /* 0x7f80000000137802 */ /* 0x000fe20000000f00 */
[----:B------:R-:W-:Y:S01]  /*f080*/  STS [R21+0x4400], R50 ;  /* 0x0044003215007388 */ /* 0x000fe20000000800 */
[----:B-1----:R-:W-:-:S03]  /*f090*/  SHF.L.U32 R24, R204, 0x3, RZ ;  /* 0x00000003cc187819 */ /* 0x002fc600000006ff */
        /* <DEDUP_REMOVED lines=9> */
[----:B------:R-:W-:Y:S01]  /*f130*/  STS [R13+0x4400], R38 ;  /* 0x004400260d007388 */ /* 0x000fe20000000800 */
[----:B-1----:R-:W-:-:S03]  /*f140*/  MOV R21, 0x7f800000 ;  /* 0x7f80000000157802 */ /* 0x002fc60000000f00 */
        /* <DEDUP_REMOVED lines=8> */
[----:B-1----:R-:W4:Y:S03]  /*f1d0*/  @!P1 LDC R0, c[0x0][0x270] ;  /* 0x00009c00ff009b82 */ /* 0x002f260000000800 */
        /* <DEDUP_REMOVED lines=8> */
[----:B-1----:R-:W-:-:S03]  /*f260*/  VIADD R3, R12, 0x10 ;  /* 0x000000100c037836 */ /* 0x002fc60000000000 */
[----:B------:R-:W-:Y:S02]  /*f270*/  STS [R2+0x6000], R59 ;  /* 0x0060003b02007388 */ /* 0x000fe40000000800 */
[----:B------:R-:W-:Y:S02]  /*f280*/  ISETP.GE.AND P3, PT, R3, UR12, PT ;  /* 0x0000000c03007c0c */ /* 0x000fe4000bf66270 */
[----:B------:R1:W-:Y:S01]  /*f290*/  STS [R2+0x6400], R58 ;  /* 0x0064003a02007388 */ /* 0x0003e20000000800 */
[----:B--2---:R-:W2:Y:S01]  /*f2a0*/  @P1 LDC R5, c[0x0][0x2c0] ;  /* 0x0000b000ff051b82 */ /* 0x004ea20000000800 */
[----:B------:R-:W-:Y:S02]  /*f2b0*/  IADD3 R3, R12, 0x20, RZ ;  /* 0x000000200c037810 */ /* 0x000fe40007ffe0ff */
[----:B------:R-:W-:Y:S04]  /*f2c0*/  STS [R4+0x6000], R65 ;  /* 0x0060004104007388 */ /* 0x000fe80000000800 */
[----:B------:R5:W-:Y:S01]  /*f2d0*/  STS [R4+0x6400], R66 ;  /* 0x0064004204007388 */ /* 0x000be20000000800 */
[----:B------:R-:W-:Y:S06]  /*f2e0*/  BAR.SYNC.DEFER_BLOCKING 0x0 ;  /* 0x0000000000007b1d */ /* 0x000fec0000010000 */
[----:B------:R-:W5:Y:S01]  /*f2f0*/  S2R R13, SR_CTAID.Y ;  /* 0x00000000000d7919 */ /* 0x000f620000002600 */
[----:B------:R-:W2:Y:S01]  /*f300*/  S2R R23, SR_CTAID.Z ;  /* 0x0000000000177919 */ /* 0x000ea20000002700 */
[----:B-1----:R-:W-:Y:S01]  /*f310*/  @P1 MOV R2, 0x1 ;  /* 0x0000000100021802 */ /* 0x002fe20000000f00 */
[----:B----4-:R-:W-:-:S02]  /*f320*/  @!P1 IMAD R2, R6, R0, RZ ;  /* 0x0000000006029224 */ /* 0x010fc400078e02ff */
[----:B---3--:R-:W-:Y:S01]  /*f330*/  @P1 IMAD R0, R9, R8, RZ ;  /* 0x0000000809001224 */ /* 0x008fe200078e02ff */
[----:B------:R-:W-:Y:S01]  /*f340*/  @!P1 MOV R0, R6 ;  /* 0x0000000600009202 */ /* 0x000fe20000000f00 */
[----:B------:R-:W1:Y:S01]  /*f350*/  @P6 LDC R9, c[0x0][0x2e8] ;  /* 0x0000ba00ff096b82 */ /* 0x000e620000000800 */
[----:B------:R-:W3:Y:S01]  /*f360*/  @P5 MUFU.LG2 R8, R158 ;  /* 0x0000009e00085308 */ /* 0x000ee20000000c00 */
[----:B------:R-:W-:Y:S02]  /*f370*/  @!P1 IMAD.MOV.U32 R5, RZ, RZ, 0x1 ;  /* 0x00000001ff059424 */ /* 0x000fe400078e00ff */
[----:B------:R-:W-:Y:S01]  /*f380*/  @P0 FMUL.FTZ R6, R7, 0.69314718246459960938 ;  /* 0x3f31721807060820 */ /* 0x000fe20000410000 */
[----:B------:R4:W4:Y:S03]  /*f390*/  LDS.128 R28, [R234+0x3800] ;  /* 0x00380000ea1c7984 */ /* 0x0009260000000c00 */
[----:B------:R-:W-:Y:S01]  /*f3a0*/  @P0 FFMA.FTZ R21, R155, R10, R6 ;  /* 0x0000000a9b150223 */ /* 0x000fe20000010006 */
[----:B---3--:R-:W-:Y:S01]  /*f3b0*/  @P5 FMUL.FTZ R6, R8, 0.69314718246459960938 ;  /* 0x3f31721808065820 */ /* 0x008fe20000410000 */
[----:B-----5:R-:W-:Y:S01]  /*f3c0*/  IMAD R4, R13, R2, RZ ;  /* 0x000000020d047224 */ /* 0x020fe200078e02ff */
[----:B------:R-:W-:-:S02]  /*f3d0*/  IADD3 R2, R12, 0x30, RZ ;  /* 0x000000300c027810 */ /* 0x000fc40007ffe0ff */
[----:B------:R-:W-:Y:S02]  /*f3e0*/  @P5 FFMA.FTZ R19, R152, R14, R6 ;  /* 0x0000000e98135223 */ /* 0x000fe40000010006 */
[----:B------:R-:W-:Y:S02]  /*f3f0*/  SEL R4, R4, RZ, !P2 ;  /* 0x000000ff04047207 */ /* 0x000fe40005000000 */
[----:B------:R-:W-:Y:S01]  /*f400*/  ISETP.GE.AND P2, PT, R3, UR12, PT ;  /* 0x0000000c03007c0c */ /* 0x000fe2000bf46270 */
[----:B--2---:R-:W-:Y:S01]  /*f410*/  IMAD R3, R5, UR4, RZ ;  /* 0x0000000405037c24 */ /* 0x004fe2000f8e02ff */
[----:B------:R-:W-:Y:S01]  /*f420*/  ISETP.GE.AND P1, PT, R2, UR12, PT ;  /* 0x0000000c02007c0c */ /* 0x000fe2000bf26270 */
[----:B------:R-:W-:Y:S02]  /*f430*/  IMAD R0, R23, R0, R4 ;  /* 0x0000000017007224 */ /* 0x000fe400078e0204 */
[----:B------:R-:W-:Y:S01]  /*f440*/  @P6 FMUL.FTZ R4, R11, 0.69314718246459960938 ;  /* 0x3f3172180b046820 */ /* 0x000fe20000410000 */
[----:B------:R-:W-:-:S02]  /*f450*/  IADD3 R2, R12, 0x40, RZ ;  /* 0x000000400c027810 */ /* 0x000fc40007ffe0ff */
[----:B------:R-:W-:Y:S01]  /*f460*/  SHF.L.U32 R3, R3, 0x7, RZ ;  /* 0x0000000703037819 */ /* 0x000fe200000006ff */
[----:B-1----:R-:W-:Y:S01]  /*f470*/  @P6 FFMA.FTZ R18, R154, R9, R4 ;  /* 0x000000099a126223 */ /* 0x002fe20000010004 */
[----:B------:R-:W-:Y:S02]  /*f480*/  ISETP.GE.AND P0, PT, R2, UR12, PT ;  /* 0x0000000c02007c0c */ /* 0x000fe4000bf06270 */
[--C-:B------:R-:W-:Y:S02]  /*f490*/  IADD3 R6, P6, P5, R3, R72, R0.reuse ;  /* 0x0000004803067210 */ /* 0x100fe40007dde000 */
[----:B------:R-:W-:Y:S02]  /*f4a0*/  SHF.R.S32.HI R2, RZ, 0x1f, R3 ;  /* 0x0000001fff027819 */ /* 0x000fe40000011403 */
[----:B------:R-:W-:-:S04]  /*f4b0*/  SHF.R.S32.HI R0, RZ, 0x1f, R0 ;  /* 0x0000001fff007819 */ /* 0x000fc80000011400 */
[----:B------:R-:W-:Y:S01]  /*f4c0*/  IADD3.X R4, R2, R73, R0, P6, P5 ;  /* 0x0000004902047210 */ /* 0x000fe200037ea400 */
[----:B------:R-:W-:Y:S06]  /*f4d0*/  @P4 BRA `(.L_x_367) ;  /* 0x0000000000d44947 */ /* 0x000fec0003800000 */
[----:B------:R-:W1:Y:S01]  /*f4e0*/  S2R R3, SR_TID.X ;  /* 0x0000000000037919 */ /* 0x000e620000002100 */
[----:B------:R-:W-:Y:S02]  /*f4f0*/  SHF.R.S32.HI R2, RZ, 0x1f, R76 ;  /* 0x0000001fff027819 */ /* 0x000fe4000001144c */
[----:B------:R-:W-:Y:S02]  /*f500*/  P2R R22, PR, RZ, 0x1 ;  /* 0x00000001ff167803 */ /* 0x000fe40000000000 */
[----:B------:R-:W-:Y:S02]  /*f510*/  LEA.HI R2, R2, R76, RZ, 0x2 ;  /* 0x0000004c02027211 */ /* 0x000fe400078f10ff */
[----:B------:R-:W-:Y:S02]  /*f520*/  P2R R20, PR, RZ, 0x2 ;  /* 0x00000002ff147803 */ /* 0x000fe40000000000 */
[----:B------:R-:W-:-:S05]  /*f530*/  LOP3.LUT R2, R2, 0xffffffc, RZ, 0xc0, !PT ;  /* 0x0ffffffc02027812 */ /* 0x000fca00078ec0ff */
[----:B------:R-:W-:Y:S01]  /*f540*/  IMAD.IADD R2, R76, 0x1, -R2 ;  /* 0x000000014c027824 */ /* 0x000fe200078e0a02 */
[----:B-1----:R-:W-:-:S04]  /*f550*/  SHF.R.S32.HI R0, RZ, 0x1f, R3 ;  /* 0x0000001fff007819 */ /* 0x002fc80000011403 */
[----:B------:R-:W-:-:S04]  /*f560*/  LEA.HI R0, R0, R3, RZ, 0x5 ;  /* 0x0000000300007211 */ /* 0x000fc800078f28ff */
[----:B------:R-:W-:-:S05]  /*f570*/  LOP3.LUT R0, R0, 0xffffffe0, RZ, 0xc0, !PT ;  /* 0xffffffe000007812 */ /* 0x000fca00078ec0ff */
[----:B------:R-:W-:-:S05]  /*f580*/  IMAD.IADD R0, R3, 0x1, -R0 ;  /* 0x0000000103007824 */ /* 0x000fca00078e0a00 */
[----:B------:R-:W-:-:S04]  /*f590*/  SHF.R.S32.HI R3, RZ, 0x1f, R0 ;  /* 0x0000001fff037819 */ /* 0x000fc80000011400 */
[----:B------:R-:W-:-:S04]  /*f5a0*/  LEA.HI R0, R3, R0, RZ, 0x2 ;  /* 0x0000000003007211 */ /* 0x000fc800078f10ff */
[----:B------:R-:W-:-:S05]  /*f5b0*/  SHF.R.S32.HI R0, RZ, 0x2, R0 ;  /* 0x00000002ff007819 */ /* 0x000fca0000011400 */
        /* <DEDUP_REMOVED lines=39> */
.L_x_367:
[----:B------:R-:W-:Y:S05]  /*f830*/  BSYNC B0 ;  /* 0x0000000000007941 */ /* 0x000fea0003800000 */
.L_x_366:
[----:B------:R1:W5:Y:S01]  /*f840*/  LDL R25, [R1+0x10] ;  /* 0x0000100001197983 */ /* 0x0003620000100800 */
[----:B------:R-:W-:Y:S01]  /*f850*/  VIADD R0, R12, 0x50 ;  /* 0x000000500c007836 */ /* 0x000fe20000000000 */
[----:B--2---:R-:W-:Y:S01]  /*f860*/  SHF.R.S32.HI R3, RZ, 0x1f, R24 ;  /* 0x0000001fff037819 */ /* 0x004fe20000011418 */
[----:B------:R-:W-:Y:S01]  /*f870*/  ULDC.64 UR4, c[0x0][0x2a0] ;  /* 0x0000a80000047ab9 */ /* 0x000fe20000000a00 */
[----:B------:R-:W-:Y:S01]  /*f880*/  IADD3 R2, P4, R24, UR8, RZ ;  /* 0x0000000818027c10 */ /* 0x000fe2000ff9e0ff */
[----:B------:R1:W2:Y:S01]  /*f890*/  LDS.128 R16, [R234+0x4000] ;  /* 0x00400000ea107984 */ /* 0x0002a20000000c00 */
[----:B------:R-:W-:Y:S01]  /*f8a0*/  SHF.R.S32.HI R4, RZ, 0x1f, R23 ;  /* 0x0000001fff047819 */ /* 0x000fe20000011417 */
[----:B------:R-:W-:Y:S01]  /*f8b0*/  IMAD.U32 R6, RZ, RZ, UR14 ;  /* 0x0000000eff067e24 */ /* 0x000fe2000f8e00ff */
[----:B------:R-:W-:Y:S01]  /*f8c0*/  ISETP.GE.AND P5, PT, R0, UR12, PT ;  /* 0x0000000c00007c0c */ /* 0x000fe2000bfa6270 */
[----:B------:R-:W-:Y:S01]  /*f8d0*/  BSSY B0, `(.L_x_368) ;  /* 0x000001a000007945 */ /* 0x000fe20003800000 */
[----:B------:R-:W-:Y:S01]  /*f8e0*/  IADD3.X R3, R3, UR6, RZ, P4, !PT ;  /* 0x0000000603037c10 */ /* 0x000fe2000a7fe4ff */
[----:B------:R-:W-:Y:S01]  /*f8f0*/  IMAD R0, R4, UR4, RZ ;  /* 0x0000000404007c24 */ /* 0x000fe2000f8e02ff */
[----:B------:R-:W-:-:S02]  /*f900*/  ISETP.GE.AND P4, PT, R12, UR12, PT ;  /* 0x0000000c0c007c0c */ /* 0x000fc4000bf86270 */
[----:B------:R-:W-:Y:S01]  /*f910*/  SHF.R.S32.HI R13, RZ, 0x1f, R12 ;  /* 0x0000001fff0d7819 */ /* 0x000fe2000001140c */
[C---:B------:R-:W-:Y:S01]  /*f920*/  IMAD R0, R23.reuse, UR5, R0 ;  /* 0x0000000517007c24 */ /* 0x040fe2000f8e0200 */
[----:B------:R-:W-:Y:S01]  /*f930*/  IADD3 R14, R12, 0x60, RZ ;  /* 0x000000600c0e7810 */ /* 0x000fe20007ffe0ff */
[----:B------:R-:W-:Y:S02]  /*f940*/  IMAD.WIDE.U32 R10, R23, UR4, R2 ;  /* 0x00000004170a7c25 */ /* 0x000fe4000f8e0002 */
[----:B------:R1:W3:Y:S02]  /*f950*/  LDS.128 R20, [R234] ;  /* 0x00000000ea147984 */ /* 0x0002e40000000c00 */
        /* <DEDUP_REMOVED lines=9> */
[----:B------:R-:W-:Y:S01]  /*f9f0*/  LEA R2, P4, R4, UR4, 0x1 ;  /* 0x0000000404027c11 */ /* 0x000fe2000f8808ff */
[----:B------:R-:W-:Y:S01]  /*fa00*/  ULDC UR4, c[0x0][0x2d0] ;  /* 0x0000b40000047ab9 */ /* 0x000fe20000000800 */
[----:B------:R-:W-:Y:S02]  /*fa10*/  IADD3 R0, R5, R0, RZ ;  /* 0x0000000005007210 */ /* 0x000fe40007ffe0ff */
[----:B------:R-:W-:Y:S02]  /*fa20*/  ISETP.GE.AND P6, PT, R24, UR4, PT ;  /* 0x0000000418007c0c */ /* 0x000fe4000bfc6270 */
[----:B------:R-:W-:Y:S02]  /*fa30*/  LEA.HI.X R3, R4, UR5, R0, 0x1, P4 ;  /* 0x0000000504037c11 */ /* 0x000fe4000a0f0c00 */
[----:B-----5:R-:W-:-:S09]  /*fa40*/  ISETP.GE.AND P4, PT, R25, UR4, PT ;  /* 0x0000000419007c0c */ /* 0x020fd2000bf86270 */
[----:B---3--:R3:W-:Y:S04]  /*fa50*/  @!P6 STG.E.128 desc[UR20][R2.64], R20 ;  /* 0x000000140200e986 */ /* 0x0087e8000c101d14 */
[----:B--2---:R3:W-:Y:S02]  /*fa60*/  @!P4 STG.E.128 desc[UR20][R2.64+0x80], R16 ;  /* 0x000080100200c986 */ /* 0x0047e4000c101d14 */
.L_x_369:
[----:B------:R-:W-:Y:S05]  /*fa70*/  BSYNC B0 ;  /* 0x0000000000007941 */ /* 0x000fea0003800000 */
.L_x_368:
[----:B------:R-:W-:Y:S01]  /*fa80*/  ISETP.GE.AND P4, PT, R14, UR12, PT ;  /* 0x0000000c0e007c0c */ /* 0x000fe2000bf86270 */
[----:B--23--:R2:W3:Y:S01]  /*fa90*/  LDS.128 R16, [R234+0x800] ;  /* 0x00080000ea107984 */ /* 0x00c4e20000000c00 */
[----:B------:R-:W-:Y:S01]  /*faa0*/  IADD3 R20, R12, 0x70, RZ ;  /* 0x000000700c147810 */ /* 0x000fe20007ffe0ff */
[----:B------:R-:W-:Y:S02]  /*fab0*/  BSSY B0, `(.L_x_370) ;  /* 0x0000014000007945 */ /* 0x000fe40003800000 */
[----:B------:R2:W1:Y:S02]  /*fac0*/  LDS.128 R12, [R234+0x4800] ;  /* 0x00480000ea0c7984 */ /* 0x0004640000000c00 */
        /* <DEDUP_REMOVED lines=10> */
[----:B------:R-:W-:Y:S01]  /*fb70*/  LEA R2, P3, R4, UR4, 0x1 ;  /* 0x0000000404027c11 */ /* 0x000fe2000f8608ff */
[----:B------:R-:W-:Y:S01]  /*fb80*/  IMAD.IADD R0, R5, 0x1, R0 ;  /* 0x0000000105007824 */ /* 0x000fe200078e0200 */
[----:B------:R-:W-:Y:S02]  /*fb90*/  ULDC UR4, c[0x0][0x2d0] ;  /* 0x0000b40000047ab9 */ /* 0x000fe40000000800 */
[----:B------:R-:W-:Y:S02]  /*fba0*/  ISETP.GE.AND P6, PT, R24, UR4, PT ;  /* 0x0000000418007c0c */ /* 0x000fe4000bfc6270 */
[----:B------:R-:W-:Y:S02]  /*fbb0*/  LEA.HI.X R3, R4, UR5, R0, 0x1, P3 ;  /* 0x0000000504037c11 */ /* 0x000fe400098f0c00 */
[----:B-----5:R-:W-:-:S09]  /*fbc0*/  ISETP.GE.AND P3, PT, R25, UR4, PT ;  /* 0x0000000419007c0c */ /* 0x020fd2000bf66270 */
[----:B---3--:R3:W-:Y:S04]  /*fbd0*/  @!P6 STG.E.128 desc[UR20][R2.64], R16 ;  /* 0x000000100200e986 */ /* 0x0087e8000c101d14 */
[----:B-1----:R3:W-:Y:S02]  /*fbe0*/  @!P3 STG.E.128 desc[UR20][R2.64+0x80], R12 ;  /* 0x0000800c0200b986 */ /* 0x0027e4000c101d14 */
.L_x_371:
[----:B------:R-:W-:Y:S05]  /*fbf0*/  BSYNC B0 ;  /* 0x0000000000007941 */ /* 0x000fea0003800000 */
.L_x_370:
[----:B---3--:R3:W2:Y:S01]  /*fc00*/  LDS.128 R16, [R234+0x1000] ;  /* 0x00100000ea107984 */ /* 0x0086a20000000c00 */
[----:B------:R-:W-:Y:S01]  /*fc10*/  BSSY B0, `(.L_x_372) ;  /* 0x0000015000007945 */ /* 0x000fe20003800000 */
[----:B------:R-:W-:Y:S02]  /*fc20*/  ISETP.GE.AND P3, PT, R20, UR12, PT ;  /* 0x0000000c14007c0c */ /* 0x000fe4000bf66270 */
[----:B-1----:R3:W1:Y:S01]  /*fc30*/  LDS.128 R12, [R234+0x5000] ;  /* 0x00500000ea0c7984 */ /* 0x0026620000000c00 */
        /* <DEDUP_REMOVED lines=16> */
[----:B--2---:R2:W-:Y:S04]  /*fd40*/  @!P6 STG.E.128 desc[UR20][R2.64], R16 ;  /* 0x000000100200e986 */ /* 0x0045e8000c101d14 */
[----:B-1----:R2:W-:Y:S02]  /*fd50*/  @!P2 STG.E.128 desc[UR20][R2.64+0x80], R12 ;  /* 0x0000800c0200a986 */ /* 0x0025e4000c101d14 */
.L_x_373:
[----:B------:R-:W-:Y:S05]  /*fd60*/  BSYNC B0 ;  /* 0x0000000000007941 */ /* 0x000fea0003800000 */
.L_x_372:
[----:B--2---:R2:W2:Y:S01]  /*fd70*/  LDS.128 R16, [R234+0x1800] ;  /* 0x00180000ea107984 */ /* 0x0044a20000000c00 */
[----:B------:R-:W-:Y:S03]  /*fd80*/  BSSY B0, `(.L_x_374) ;  /* 0x0000014000007945 */ /* 0x000fe60003800000 */
[----:B-1----:R1:W1:Y:S01]  /*fd90*/  LDS.128 R12, [R234+0x5800] ;  /* 0x00580000ea0c7984 */ /* 0x0022620000000c00 */
        /* <DEDUP_REMOVED lines=16> */
[----:B--2---:R2:W-:Y:S04]  /*fea0*/  @!P2 STG.E.128 desc[UR20][R2.64], R16 ;  /* 0x000000100200a986 */ /* 0x0045e8000c101d14 */
[----:B-1----:R2:W-:Y:S02]  /*feb0*/  @!P1 STG.E.128 desc[UR20][R2.64+0x80], R12 ;  /* 0x0000800c02009986 */ /* 0x0025e4000c101d14 */
.L_x_375:
[----:B------:R-:W-:Y:S05]  /*fec0*/  BSYNC B0 ;  /* 0x0000000000007941 */ /* 0x000fea0003800000 */
.L_x_374:
        /* <DEDUP_REMOVED lines=21> */
.L_x_377:
[----:B------:R-:W-:Y:S05]  /*10020*/  BSYNC B0 ;  /* 0x0000000000007941 */ /* 0x000fea0003800000 */
.L_x_376:
        /* <DEDUP_REMOVED lines=21> */
.L_x_379:
[----:B------:R-:W-:Y:S05]  /*10180*/  BSYNC B0 ;  /* 0x0000000000007941 */ /* 0x000fea0003800000 */
.L_x_378:
        /* <DEDUP_REMOVED lines=21> */
.L_x_381:
[----:B------:R-:W-:Y:S05]  /*102e0*/  BSYNC B0 ;  /* 0x0000000000007941 */ /* 0x000fea0003800000 */
.L_x_380:
        /* <DEDUP_REMOVED lines=21> */
.L_x_322:
[----:B------:R-:W-:Y:S01]  /*10440*/  UISETP.NE.AND UP0, UPT, UR13, -0x1, UPT ;  /* 0xffffffff0d00788c */ /* 0x000fe2000bf05270 */
[----:B-1----:R-:W-:Y:S01]  /*10450*/  SHF.R.S32.HI R8, RZ, 0x1f, R153 ;  /* 0x0000001fff087819 */ /* 0x002fe20000011499 */
[----:B------:R-:W-:Y:S01]  /*10460*/  ULDC.U8 UR8, c[0x0][0x3d9] ;  /* 0x0000f64000087ab9 */ /* 0x000fe20000000000 */
[----:B------:R-:W-:Y:S01]  /*10470*/  UIADD3 UR24, -UR22, UR24, URZ ;  /* 0x0000001816187290 */ /* 0x000fe2000fffe13f */
[----:B------:R-:W-:Y:S01]  /*10480*/  IMAD.U32 R6, RZ, RZ, UR14 ;  /* 0x0000000eff067e24 */ /* 0x000fe2000f8e00ff */
[----:B------:R-:W-:Y:S01]  /*10490*/  UISETP.NE.AND UP2, UPT, UR8, URZ, UPT ;  /* 0x0000003f0800728c */ /* 0x000fe2000bf45270 */
[----:B------:R-:W-:Y:S01]  /*104a0*/  LEA.HI R8, R8, R153, RZ, 0x3 ;  /* 0x0000009908087211 */ /* 0x000fe200078f18ff */
[----:B------:R-:W-:Y:S01]  /*104b0*/  UMOV UR18, URZ ;  /* 0x0000003f00127c82 */ /* 0x000fe20008000000 */
[----:B------:R-:W-:Y:S01]  /*104c0*/  UMOV UR19, URZ ;  /* 0x0000003f00137c82 */ /* 0x000fe20008000000 */
[----:B------:R-:W-:Y:S01]  /*104d0*/  BSSY B0, `(.L_x_382) ;  /* 0x000004e000007945 */ /* 0x000fe20003800000 */
        /* <DEDUP_REMOVED lines=17> */
[----:B------:R-:W-:Y:S01]  /*105f0*/  ULDC.U8 UR11, c[0x0][0x3d8] ;  /* 0x0000f600000b7ab9 */ /* 0x000fe20000000000 */
        /* <DEDUP_REMOVED lines=9> */
[----:B------:R-:W-:Y:S01]  /*10690*/  ISETP.NE.AND P1, PT, R0, RZ, PT ;  /* 0x000000ff0000720c */ /* 0x000fe20003f25270 */
[----:B------:R-:W-:Y:S01]  /*106a0*/  @UP2 UIMAD UR12, UR5, UR4, URZ ;  /* 0x00000004050c22a4 */ /* 0x000fe2000f8e023f */
[----:B------:R-:W-:Y:S01]  /*106b0*/  ISETP.GE.AND P0, PT, R17, UR24, PT ;  /* 0x0000001811007c0c */ /* 0x000fe2000bf06270 */
[----:B------:R-:W-:Y:S01]  /*106c0*/  UISETP.NE.OR UP1, UPT, UR13, -0x1, UP3 ;  /* 0xffffffff0d00788c */ /* 0x000fe20009f25670 */
[----:B------:R-:W-:Y:S01]  /*106d0*/  ISETP.GE.AND P3, PT, R18, UR24, PT ;  /* 0x0000001812007c0c */ /* 0x000fe2000bf66270 */
        /* <DEDUP_REMOVED lines=13> */
[----:B------:R-:W-:Y:S01]  /*107b0*/  IMAD.WIDE R6, R6, 0x80, R8 ;  /* 0x0000008006067825 */ /* 0x000fe200078e0208 */
[----:B------:R-:W-:Y:S01]  /*107c0*/  @!UP1 UIMAD UR13, UR27, UR7, URZ ;  /* 0x000000071b0d92a4 */ /* 0x000fe2000f8e023f */
[----:B------:R-:W-:Y:S01]  /*107d0*/  @UP2 ULDC UR9, c[0x0][0x2c0] ;  /* 0x0000b00000092ab9 */ /* 0x000fe20000000800 */
[----:B------:R-:W-:Y:S01]  /*107e0*/  USEL UR8, UR8, URZ, UP3 ;  /* 0x0000003f08087287 */ /* 0x000fe20009800000 */
[----:B------:R-:W-:Y:S01]  /*107f0*/  VIADD R11, R13, UR5 ;  /* 0x000000050d0b7c36 */ /* 0x000fe20008000000 */
[----:B------:R-:W-:Y:S01]  /*10800*/  @!UP2 UMOV UR9, 0x1 ;  /* 0x000000010009a882 */ /* 0x000fe20000000000 */
[----:B------:R-:W-:Y:S01]  /*10810*/  @!UP2 UMOV UR12, UR4 ;  /* 0x00000004000cac82 */ /* 0x000fe20008000000 */
[----:B------:R-:W-:Y:S01]  /*10820*/  UIMAD UR6, UR22, UR9, URZ ;  /* 0x00000009160672a4 */ /* 0x000fe2000f8e023f */
[----:B------:R-:W-:Y:S01]  /*10830*/  VIADD R22, R8, 0x40 ;  /* 0x0000004008167836 */ /* 0x000fe20000000000 */
[----:B------:R-:W-:Y:S01]  /*10840*/  UIMAD UR12, UR28, UR12, UR8 ;  /* 0x0000000c1c0c72a4 */ /* 0x000fe2000f8e0208 */
[----:B------:R-:W-:Y:S01]  /*10850*/  VIADD R15, R14, 0x40 ;  /* 0x000000400e0f7836 */ /* 0x000fe20000000000 */
[----:B------:R-:W-:Y:S01]  /*10860*/  @!UP3 UMOV UR18, UR13 ;  /* 0x0000000d0012bc82 */ /* 0x000fe20008000000 */
[----:B------:R-:W-:-:S02]  /*10870*/  USHF.R.S32.HI UR4, URZ, 0x1f, UR6 ;  /* 0x0000001f3f047899 */ /* 0x000fc40008011406 */
[----:B------:R-:W-:Y:S02]  /*10880*/  @!UP3 USHF.R.S32.HI UR19, URZ, 0x1f, UR13 ;  /* 0x0000001f3f13b899 */ /* 0x000fe4000801140d */
[----:B------:R-:W-:Y:S02]  /*10890*/  USHF.R.S32.HI UR7, URZ, 0x1f, UR12 ;  /* 0x0000001f3f077899 */ /* 0x000fe4000801140c */
        /* <DEDUP_REMOVED lines=17> */
.L_x_383:
[----:B------:R-:W-:Y:S05]  /*109b0*/  BSYNC B0 ;  /* 0x0000000000007941 */ /* 0x000fea0003800000 */
.L_x_382:
        /* <DEDUP_REMOVED lines=21> */
.L_x_385:
[----:B------:R-:W-:Y:S05]  /*10b10*/  BSYNC B0 ;  /* 0x0000000000007941 */ /* 0x000fea0003800000 */
.L_x_384:
        /* <DEDUP_REMOVED lines=21> */
.L_x_387:
[----:B------:R-:W-:Y:S05]  /*10c70*/  BSYNC B0 ;  /* 0x0000000000007941 */ /* 0x000fea0003800000 */
.L_x_386:
        /* <DEDUP_REMOVED lines=21> */
.L_x_389:
[----:B------:R-:W-:Y:S05]  /*10dd0*/  BSYNC B0 ;  /* 0x0000000000007941 */ /* 0x000fea0003800000 */
.L_x_388:
        /* <DEDUP_REMOVED lines=20> */
.L_x_391:
[----:B------:R-:W-:Y:S05]  /*10f20*/  BSYNC B0 ;  /* 0x0000000000007941 */ /* 0x000fea0003800000 */
.L_x_390:
        /* <DEDUP_REMOVED lines=20> */
.L_x_393:
[----:B------:R-:W-:Y:S05]  /*11070*/  BSYNC B0 ;  /* 0x0000000000007941 */ /* 0x000fea0003800000 */
.L_x_392:
        /* <DEDUP_REMOVED lines=20> */
.L_x_395:
[----:B------:R-:W-:Y:S05]  /*111c0*/  BSYNC B0 ;  /* 0x0000000000007941 */ /* 0x000fea0003800000 */
.L_x_394:
        /* <DEDUP_REMOVED lines=20> */
.L_x_397:
[----:B------:R-:W-:Y:S05]  /*11310*/  BSYNC B0 ;  /* 0x0000000000007941 */ /* 0x000fea0003800000 */
.L_x_396:
        /* <DEDUP_REMOVED lines=10> */
.L_x_399:
[----:B------:R-:W-:Y:S05]  /*113c0*/  BSYNC B0 ;  /* 0x0000000000007941 */ /* 0x000fea0003800000 */
.L_x_398:
        /* <DEDUP_REMOVED lines=15> */
.L_x_401:
[----:B------:R-:W-:Y:S05]  /*114c0*/  BSYNC B0 ;  /* 0x0000000000007941 */ /* 0x000fea0003800000 */
.L_x_400:
        /* <DEDUP_REMOVED lines=10> */
.L_x_403:
[----:B------:R-:W-:Y:S05]  /*11570*/  BSYNC B0 ;  /* 0x0000000000007941 */ /* 0x000fea0003800000 */
.L_x_402:
        /* <DEDUP_REMOVED lines=10> */
.L_x_405:
[----:B------:R-:W-:Y:S05]  /*11620*/  BSYNC B0 ;  /* 0x0000000000007941 */ /* 0x000fea0003800000 */
.L_x_404:
        /* <DEDUP_REMOVED lines=10> */
.L_x_407:
[----:B------:R-:W-:Y:S05]  /*116d0*/  BSYNC B0 ;  /* 0x0000000000007941 */ /* 0x000fea0003800000 */
.L_x_406:
        /* <DEDUP_REMOVED lines=10> */
.L_x_409:
[----:B------:R-:W-:Y:S05]  /*11780*/  BSYNC B0 ;  /* 0x0000000000007941 */ /* 0x000fea0003800000 */
.L_x_408:
        /* <DEDUP_REMOVED lines=10> */
.L_x_411:
[----:B------:R-:W-:Y:S05]  /*11830*/  BSYNC B0 ;  /* 0x0000000000007941 */ /* 0x000fea0003800000 */
.L_x_410:
        /* <DEDUP_REMOVED lines=10> */
.L_x_412:
        /* <DEDUP_REMOVED lines=10> */
.L_x_2921:


//--------------------- .text._ZN5flash16flash_fwd_kernelI23Flash_fwd_kernel_traitsILi128ELi128ELi64ELi4ELb0ELb0EN7cutlass10bfloat16_tE19Flash_kernel_traitsILi128ELi128ELi64ELi4ES3_EELb0ELb0ELb0ELb1ELb0ELb0ELb1ELb0EEEvNS_16Flash_fwd_paramsE --------------------------
	.section	.text._ZN5flash16flash_fwd_kernelI23Flash_fwd_kernel_traitsILi128ELi128ELi64ELi4ELb0ELb0EN7cutlass10bfloat16_tE19Flash_kernel_traitsILi128ELi128ELi64ELi4ES3_EELb0ELb0ELb0ELb1ELb0ELb0ELb1ELb0EEEvNS_16Flash_fwd_paramsE,"ax",@progbits
	.align	128
        .global         _ZN5flash16flash_fwd_kernelI23Flash_fwd_kernel_traitsILi128ELi128ELi64ELi4ELb0ELb0EN7cutlass10bfloat16_tE19Flash_kernel_traitsILi128ELi128ELi64ELi4ES3_EELb0ELb0ELb0ELb1ELb0ELb0ELb1ELb0EEEvNS_16Flash_fwd_paramsE
        .type           _ZN5flash16flash_fwd_kernelI23Flash_fwd_kernel_traitsILi128ELi128ELi64ELi4ELb0ELb0EN7cutlass10bfloat16_tE19Flash_kernel_traitsILi128ELi128ELi64ELi4ES3_EELb0ELb0ELb0ELb1ELb0ELb0ELb1ELb0EEEvNS_16Flash_fwd_paramsE,@function
        .size           _ZN5flash16flash_fwd_kernelI23Flash_fwd_kernel_traitsILi128ELi128ELi64ELi4ELb0ELb0EN7cutlass10bfloat16_tE19Flash_kernel_traitsILi128ELi128ELi64ELi4ES3_EELb0ELb0ELb0ELb1ELb0ELb0ELb1ELb0EEEvNS_16Flash_fwd_paramsE,(.L_x_2922 - _ZN5flash16flash_fwd_kernelI23Flash_fwd_kernel_traitsILi128ELi128ELi64ELi4ELb0ELb0EN7cutlass10bfloat16_tE19Flash_kernel_traitsILi128ELi128ELi64ELi4ES3_EELb0ELb0ELb0ELb1ELb0ELb0ELb1ELb0EEEvNS_16Flash_fwd_paramsE)
        .other          _ZN5flash16flash_fwd_kernelI23Flash_fwd_kernel_traitsILi128ELi128ELi64ELi4ELb0ELb0EN7cutlass10bfloat16_tE19Flash_kernel_traitsILi128ELi128ELi64ELi4ES3_EELb0ELb0ELb0ELb1ELb0ELb0ELb1ELb0EEEvNS_16Flash_fwd_paramsE,@"STO_CUDA_ENTRY STV_DEFAULT"
_ZN5flash16flash_fwd_kernelI23Flash_fwd_kernel_traitsILi128ELi128ELi64ELi4ELb0ELb0EN7cutlass10bfloat16_tE19Flash_kernel_traitsILi128ELi128ELi64ELi4ES3_EELb0ELb0ELb0ELb1ELb0ELb0ELb1ELb0EEEvNS_16Flash_fwd_paramsE:
.text._ZN5flash16flash_fwd_kernelI23Flash_fwd_kernel_traitsILi128ELi128ELi64ELi4ELb0ELb0EN7cutlass10bfloat16_tE19Flash_kernel_traitsILi128ELi128ELi64ELi4ES3_EELb0ELb0ELb0ELb1ELb0ELb0ELb1ELb0EEEvNS_16Flash_fwd_paramsE:
        /* <DEDUP_REMOVED lines=55> */
.L_x_413:
[----:B------:R-:W-:-:S05]  /*0370*/  ULDC UR6, c[0x0][0x2c8] ;  /* 0x0000b20000067ab9 */ /* 0x000fca0000000800 */
.L_x_414:
        /* <DEDUP_REMOVED lines=106> */
.L_x_416:
        /* <DEDUP_REMOVED lines=24> */
.L_x_417:
        /* <DEDUP_REMOVED lines=80> */
.L_x_419:
[----:B------:R-:W-:Y:S05]  /*10a0*/  BSYNC B0 ;  /* 0x0000000000007941 */ /* 0x000fea0003800000 */
.L_x_418:
        /* <DEDUP_REMOVED lines=33> */
.L_x_421:
[----:B------:R-:W-:Y:S05]  /*12c0*/  BSYNC B0 ;  /* 0x0000000000007941 */ /* 0x000fea0003800000 */
.L_x_420:
        /* <DEDUP_REMOVED lines=33> */
.L_x_423:
[----:B------:R-:W-:Y:S05]  /*14e0*/  BSYNC B0 ;  /* 0x0000000000007941 */ /* 0x000fea0003800000 */
.L_x_422:
        /* <DEDUP_REMOVED lines=32> */
.L_x_425:
[----:B------:R-:W-:Y:S05]  /*16f0*/  BSYNC B0 ;  /* 0x0000000000007941 */ /* 0x000fea0003800000 */
.L_x_424:
        /* <DEDUP_REMOVED lines=31> */
.L_x_427:
[----:B------:R-:W-:Y:S05]  /*18f0*/  BSYNC B0 ;  /* 0x0000000000007941 */ /* 0x000fea0003800000 */
.L_x_426:
        /* <DEDUP_REMOVED lines=31> */
.L_x_429:
[----:B------:R-:W-:Y:S05]  /*1af0*/  BSYNC B0 ;  /* 0x0000000000007941 */ /* 0x000fea0003800000 */
.L_x_428:
        /* <DEDUP_REMOVED lines=31> */
.L_x_431:
[----:B------:R-:W-:Y:S05]  /*1cf0*/  BSYNC B0 ;  /* 0x0000000000007941 */ /* 0x000fea0003800000 */
.L_x_430:
        /* <DEDUP_REMOVED lines=34> */
.L_x_433:
[----:B------:R-:W-:Y:S05]  /*1f20*/  BSYNC B0 ;  /* 0x0000000000007941 */ /* 0x000fea0003800000 */
.L_x_432:
        /* <DEDUP_REMOVED lines=39> */
.L_x_435:
[----:B------:R-:W-:Y:S05]  /*21a0*/  BSYNC B0 ;  /* 0x0000000000007941 */ /* 0x000fea0003800000 */
.L_x_434:
        /* <DEDUP_REMOVED lines=26> */
.L_x_437:
[----:B------:R-:W-:Y:S05]  /*2350*/  BSYNC B0 ;  /* 0x0000000000007941 */ /* 0x000fea0003800000 */
.L_x_436:
        /* <DEDUP_REMOVED lines=26> */
.L_x_439:
[----:B------:R-:W-:Y:S05]  /*2500*/  BSYNC B0 ;  /* 0x0000000000007941 */ /* 0x000fea0003800000 */
.L_x_438:
        /* <DEDUP_REMOVED lines=27> */
.L_x_441:
[----:B------:R-:W-:Y:S05]  /*26c0*/  BSYNC B0 ;  /* 0x0000000000007941 */ /* 0x000fea0003800000 */
.L_x_440:
        /* <DEDUP_REMOVED lines=90> */
.L_x_443:
[----:B------:R-:W-:Y:S05]  /*2c70*/  BSYNC B0 ;  /* 0x0000000000007941 */ /* 0x000fea0003800000 */
.L_x_442:
        /* <DEDUP_REMOVED lines=29> */
.L_x_445:
[----:B------:R-:W-:Y:S05]  /*2e50*/  BSYNC B0 ;  /* 0x0000000000007941 */ /* 0x000fea0003800000 */
.L_x_444:
        /* <DEDUP_REMOVED lines=28> */
.L_x_447:
[----:B------:R-:W-:Y:S05]  /*3020*/  BSYNC B0 ;  /* 0x0000000000007941 */ /* 0x000fea0003800000 */
.L_x_446:
        /* <DEDUP_REMOVED lines=28> */
.L_x_449:
[----:B------:R-:W-:Y:S05]  /*31f0*/  BSYNC B0 ;  /* 0x0000000000007941 */ /* 0x000fea0003800000 */
.L_x_448:
[----:B------:R-:W-:Y:S01]  /*3200*/  LDSM.16.M88.4 R12, [R231] ;  /* 0x00000000e70c783b */ /* 0x000fe20000000200 */
[----:B------:R-:W-:Y:S01]  /*3210*/  R2P PR, R36, 0x6 ;  /* 0x0000000624007804 */ /* 0x000fe20000000000 */
[C---:B-1-3--:R-:W-:Y:S01]  /*3220*/  VIADD R2, R224.reuse, 0x8000 ;  /* 0x00008000e0027836 */ /* 0x04afe20000000000 */
[----:B------:R-:W-:Y:S01]  /*3230*/  ULDC UR6, c[0x0][0x39c] ;  /* 0x0000e70000067ab9 */ /* 0x000fe20000000800 */
[----:B------:R-:W1:Y:S01]  /*3240*/  LDSM.16.M88.4 R20, [R224+0x8000] ;  /* 0x00800000e014783b */ /* 0x000e620000000200 */
[----:B------:R-:W-:Y:S01]  /*3250*/  VIADD R235, R224, 0x8020 ;  /* 0x00008020e0eb7836 */ /* 0x000fe20000000000 */
[----:B------:R-:W-:Y:S01]  /*3260*/  UISETP.GE.AND UP0, UPT, UR23, 0x41, UPT ;  /* 0x000000411700788c */ /* 0x000fe2000bf06270 */
[--C-:B------:R-:W-:Y:S01]  /*3270*/  IMAD R232, R4, 0x2, R231.reuse ;  /* 0x0000000204e87824 */ /* 0x100fe200078e02e7 */
[----:B------:R-:W3:Y:S01]  /*3280*/  LDSM.16.M88.4 R8, [R231+0x2000] ;  /* 0x00200000e708783b */ /* 0x000ee20000000200 */
[C---:B------:R-:W-:Y:S02]  /*3290*/  IMAD R234, R0.reuse, 0x2, R231 ;  /* 0x0000000200ea7824 */ /* 0x040fe400078e02e7 */
[----:B------:R-:W-:Y:S01]  /*32a0*/  IMAD R233, R0, 0x2, R232 ;  /* 0x0000000200e97824 */ /* 0x000fe200078e02e8 */
[----:B------:R-:W5:Y:S02]  /*32b0*/  LDSM.16.M88.4 R32, [R224+0x8800] ;  /* 0x00880000e020783b */ /* 0x000f640000000200 */
[----:B------:R-:W-:Y:S01]  /*32c0*/  @P1 VIADD R235, R2, 0xffffffe0 ;  /* 0xffffffe002eb1836 */ /* 0x000fe20000000000 */
[----:B------:R-:W-:Y:S01]  /*32d0*/  MOV R2, 0x40 ;  /* 0x0000004000027802 */ /* 0x000fe20000000f00 */
[----:B--2---:R-:W2:Y:S02]  /*32e0*/  LDSM.16.M88.4 R28, [R224+0x9000] ;  /* 0x00900000e01c783b */ /* 0x004ea40000000200 */
[C---:B------:R-:W-:Y:S01]  /*32f0*/  VIADD R241, R235.reuse, 0x1000 ;  /* 0x00001000ebf17836 */ /* 0x040fe20000000000 */
[----:B------:R-:W-:Y:S01]  /*3300*/  SEL R2, R2, 0xffffffc0, !P2 ;  /* 0xffffffc002027807 */ /* 0x000fe20005000000 */
[----:B------:R-:W4:Y:S01]  /*3310*/  LDSM.16.M88.4 R24, [R224+0x9800] ;  /* 0x00980000e018783b */ /* 0x000f220000000200 */
[C---:B------:R-:W-:Y:S01]  /*3320*/  IADD3 R242, R235.reuse, 0x800, RZ ;  /* 0x00000800ebf27810 */ /* 0x040fe20007ffe0ff */
[C---:B------:R-:W-:Y:S01]  /*3330*/  VIADD R240, R235.reuse, 0x1800 ;  /* 0x00001800ebf07836 */ /* 0x040fe20000000000 */
[----:B------:R-:W-:Y:S01]  /*3340*/  IADD3 R238, R235, 0x2800, RZ ;  /* 0x00002800ebee7810 */ /* 0x000fe20007ffe0ff */
[----:B------:R-:W-:Y:S01]  /*3350*/  LDSM.16.M88.4 R16, [R232+0x2000] ;  /* 0x00200000e810783b */ /* 0x000fe20000000200 */
[----:B------:R-:W-:-:S02]  /*3360*/  IMAD.IADD R230, R224, 0x1, R2 ;  /* 0x00000001e0e67824 */ /* 0x000fc400078e0202 */
[----:B------:R-:W-:Y:S01]  /*3370*/  IMAD.IADD R229, R2, 0x1, R235 ;  /* 0x0000000102e57824 */ /* 0x000fe200078e02eb */
[----:B------:R-:W4:Y:S01]  /*3380*/  LDSM.16.M88.4 R52, [R235+0x1000] ;  /* 0x00100000eb34783b */ /* 0x000f220000000200 */
[----:B------:R-:W-:Y:S01]  /*3390*/  LOP3.LUT R2, R157, 0xffffffe0, RZ, 0xc0, !PT ;  /* 0xffffffe09d027812 */ /* 0x000fe200078ec0ff */
[C---:B------:R-:W-:Y:S02]  /*33a0*/  VIADD R239, R235.reuse, 0x2000 ;  /* 0x00002000ebef7836 */ /* 0x040fe40000000000 */
[----:B------:R-:W4:Y:S01]  /*33b0*/  LDSM.16.M88.4 R56, [R235+0x1800] ;  /* 0x00180000eb38783b */ /* 0x000f220000000200 */
[----:B------:R-:W-:Y:S01]  /*33c0*/  IADD3 R2, -R2, R175, RZ ;  /* 0x000000af02027210 */ /* 0x000fe20007ffe1ff */
[C---:B------:R-:W-:Y:S02]  /*33d0*/  VIADD R237, R235.reuse, 0x3000 ;  /* 0x00003000ebed7836 */ /* 0x040fe40000000000 */
[----:B------:R-:W-:Y:S01]  /*33e0*/  LDSM.16.M88.4 R44, [R235] ;  /* 0x00000000eb2c783b */ /* 0x000fe20000000200 */
[----:B------:R-:W-:Y:S01]  /*33f0*/  SHF.R.S32.HI R5, RZ, 0x1f, R2 ;  /* 0x0000001fff057819 */ /* 0x000fe20000011402 */
[----:B------:R-:W-:-:S02]  /*3400*/  VIADD R236, R235, 0x3800 ;  /* 0x00003800ebec7836 */ /* 0x000fc40000000000 */
[----:B------:R-:W-:Y:S01]  /*3410*/  LDSM.16.M88.4 R48, [R235+0x800] ;  /* 0x00080000eb30783b */ /* 0x000fe20000000200 */
[----:B------:R-:W-:Y:S01]  /*3420*/  LEA.HI R2, R5, R2, RZ, 0x2 ;  /* 0x0000000205027211 */ /* 0x000fe200078f10ff */
[-C--:B-1----:R-:W-:Y:S03]  /*3430*/  HMMA.16816.F32.BF16 R84, R12, R20.reuse, RZ ;  /* 0x000000140c54723c */ /* 0x082fe600000418ff */
[----:B------:R-:W-:Y:S01]  /*3440*/  SHF.R.S32.HI R2, RZ, 0x2, R2 ;  /* 0x00000002ff027819 */ /* 0x000fe20000011402 */
[----:B------:R-:W0:Y:S02]  /*3450*/  LDGDEPBAR ;  /* 0x00000000000079af */ /* 0x000e240000000000 */
[----:B---3--:R-:W-:Y:S02]  /*3460*/  HMMA.16816.F32.BF16 R76, R8, R20, RZ ;  /* 0x00000014084c723c */ /* 0x008fe400000418ff */
[----:B------:R-:W-:Y:S01]  /*3470*/  IMAD R5, R156, 0x10, R2 ;  /* 0x000000109c057824 */ /* 0x000fe200078e0202 */
[----:B------:R-:W-:-:S03]  /*3480*/  LOP3.LUT R2, R139, R138, RZ, 0xfc, !PT ;  /* 0x0000008a8b027212 */ /* 0x000fc600078efcff */
[----:B------:R-:W-:Y:S01]  /*3490*/  VIADD R158, R5, UR22 ;  /* 0x00000016059e7c36 */ /* 0x000fe20008000000 */
[-C--:B------:R-:W-:Y:S04]  /*34a0*/  HMMA.16816.F32.BF16 R72, R8, R22.reuse, RZ ;  /* 0x000000160848723c */ /* 0x080fe800000418ff */
[----:B------:R-:W-:Y:S02]  /*34b0*/  STL [R1+0x10], R158 ;  /* 0x0000109e01007387 */ /* 0x000fe40000100800 */
[----:B------:R-:W-:Y:S02]  /*34c0*/  HMMA.16816.F32.BF16 R88, R12, R22, RZ ;  /* 0x000000160c58723c */ /* 0x000fe400000418ff */
[----:B------:R-:W1:Y:S04]  /*34d0*/  LDSM.16.M88.4 R20, [R232] ;  /* 0x00000000e814783b */ /* 0x000e680000000200 */
[C---:B-----5:R-:W-:Y:S06]  /*34e0*/  HMMA.16816.F32.BF16 R68, R8.reuse, R32, RZ ;  /* 0x000000200844723c */ /* 0x060fec00000418ff */
[C---:B--2---:R-:W-:Y:S06]  /*34f0*/  HMMA.16816.F32.BF16 R60, R8.reuse, R28, RZ ;  /* 0x0000001c083c723c */ /* 0x044fec00000418ff */
[C---:B----4-:R-:W-:Y:S06]  /*3500*/  HMMA.16816.F32.BF16 R36, R8.reuse, R24, RZ ;  /* 0x000000180824723c */ /* 0x050fec00000418ff */
[C---:B------:R-:W-:Y:S06]  /*3510*/  HMMA.16816.F32.BF16 R64, R8.reuse, R34, RZ ;  /* 0x000000220840723c */ /* 0x040fec00000418ff */
[C---:B------:R-:W-:Y:S06]  /*3520*/  HMMA.16816.F32.BF16 R40, R8.reuse, R30, RZ ;  /* 0x0000001e0828723c */ /* 0x040fec00000418ff */
[----:B------:R-:W-:Y:S06]  /*3530*/  HMMA.16816.F32.BF16 R8, R8, R26, RZ ;  /* 0x0000001a0808723c */ /* 0x000fec00000418ff */
[C---:B------:R-:W-:Y:S06]  /*3540*/  HMMA.16816.F32.BF16 R80, R12.reuse, R32, RZ ;  /* 0x000000200c50723c */ /* 0x040fec00000418ff */
[C---:B------:R-:W-:Y:S06]  /*3550*/  HMMA.16816.F32.BF16 R96, R12.reuse, R34, RZ ;  /* 0x000000220c60723c */ /* 0x040fec00000418ff */
[C---:B------:R-:W-:Y:S06]  /*3560*/  HMMA.16816.F32.BF16 R32, R12.reuse, R28, RZ ;  /* 0x0000001c0c20723c */ /* 0x040fec00000418ff */
[C---:B------:R-:W-:Y:S06]  /*3570*/  HMMA.16816.F32.BF16 R92, R12.reuse, R30, RZ ;  /* 0x0000001e0c5c723c */ /* 0x040fec00000418ff */
[----:B------:R-:W-:Y:S06]  /*3580*/  HMMA.16816.F32.BF16 R28, R12, R24, RZ ;  /* 0x000000180c1c723c */ /* 0x000fec00000418ff */
[C---:B------:R-:W-:Y:S01]  /*3590*/  HMMA.16816.F32.BF16 R104, R16.reuse, R54, R40 ;  /* 0x000000361068723c */ /* 0x040fe20000041828 */
[----:B------:R-:W-:Y:S05]  /*35a0*/  LDSM.16.M88.4 R40, [R230+0x8000] ;  /* 0x00800000e628783b */ /* 0x000fea0000000200 */
[----:B------:R-:W-:Y:S01]  /*35b0*/  HMMA.16816.F32.BF16 R112, R16, R58, R8 ;  /* 0x0000003a1070723c */ /* 0x000fe20000041808 */
[----:B------:R-:W2:Y:S05]  /*35c0*/  LDSM.16.M88.4 R8, [R234+0x2000] ;  /* 0x00200000ea08783b */ /* 0x000eaa0000000200 */
[----:B------:R-:W-:Y:S01]  /*35d0*/  HMMA.16816.F32.BF16 R24, R12, R26, RZ ;  /* 0x0000001a0c18723c */ /* 0x000fe200000418ff */
[----:B------:R-:W-:Y:S05]  /*35e0*/  LDSM.16.M88.4 R12, [R234] ;  /* 0x00000000ea0c783b */ /* 0x000fea0000000200 */
[C---:B-1----:R-:W-:Y:S01]  /*35f0*/  HMMA.16816.F32.BF16 R120, R20.reuse, R52, R32 ;  /* 0x000000341478723c */ /* 0x042fe20000041820 */
[----:B------:R-:W1:Y:S05]  /*3600*/  LDSM.16.M88.4 R32, [R230+0x9000] ;  /* 0x00900000e620783b */ /* 0x000e6a0000000200 */
[-C--:B------:R-:W-:Y:S01]  /*3610*/  HMMA.16816.F32.BF16 R132, R20, R56.reuse, R28 ;  /* 0x000000381484723c */ /* 0x080fe2000004181c */
[----:B------:R-:W3:Y:S05]  /*3620*/  LDSM.16.M88.4 R28, [R230+0x9800] ;  /* 0x00980000e61c783b */ /* 0x000eea0000000200 */
[C---:B------:R-:W-:Y:S01]  /*3630*/  HMMA.16816.F32.BF16 R140, R16.reuse, R56, R36 ;  /* 0x00000038108c723c */ /* 0x040fe20000041824 */
[----:B------:R-:W4:Y:S05]  /*3640*/  LDSM.16.M88.4 R36, [R230+0x8800] ;  /* 0x00880000e624783b */ /* 0x000f2a0000000200 */
[C---:B------:R-:W-:Y:S06]  /*3650*/  HMMA.16816.F32.BF16 R100, R16.reuse, R44, R76 ;  /* 0x0000002c1064723c */ /* 0x040fec000004184c */
[----:B------:R-:W-:Y:S06]  /*3660*/  HMMA.16816.F32.BF16 R72, R16, R46, R72 ;  /* 0x0000002e1048723c */ /* 0x000fec0000041848 */
[C---:B------:R-:W-:Y:S06]  /*3670*/  HMMA.16816.F32.BF16 R108, R20.reuse, R44, R84 ;  /* 0x0000002c146c723c */ /* 0x040fec0000041854 */
[C---:B------:R-:W-:Y:S06]  /*3680*/  HMMA.16816.F32.BF16 R116, R20.reuse, R48, R80 ;  /* 0x000000301474723c */ /* 0x040fec0000041850 */
[----:B------:R-:W-:Y:S01]  /*3690*/  HMMA.16816.F32.BF16 R80, R20, R46, R88 ;  /* 0x0000002e1450723c */ /* 0x000fe20000041858 */
[----:B------:R-:W-:Y:S05]  /*36a0*/  LDSM.16.M88.4 R44, [R229] ;  /* 0x00000000e52c783b */ /* 0x000fea0000000200 */
[C---:B------:R-:W-:Y:S06]  /*36b0*/  HMMA.16816.F32.BF16 R68, R16.reuse, R48, R68 ;  /* 0x000000301044723c */ /* 0x040fec0000041844 */
[C---:B------:R-:W-:Y:S01]  /*36c0*/  HMMA.16816.F32.BF16 R124, R16.reuse, R52, R60 ;  /* 0x00000034107c723c */ /* 0x040fe2000004183c */
[----:B------:R-:W-:Y:S05]  /*36d0*/  LDSM.16.M88.4 R60, [R229+0x1000] ;  /* 0x00100000e53c783b */ /* 0x000fea0000000200 */
[-C--:B------:R-:W-:Y:S01]  /*36e0*/  HMMA.16816.F32.BF16 R128, R16, R50.reuse, R64 ;  /* 0x000000321080723c */ /* 0x080fe20000041840 */
[----:B------:R-:W5:Y:S04]  /*36f0*/  LDSM.16.M88.4 R16, [R233+0x2000] ;  /* 0x00200000e910783b */ /* 0x000f680000000200 */
[----:B------:R-:W5:Y:S01]  /*3700*/  LDSM.16.M88.4 R64, [R229+0x1800] ;  /* 0x00180000e540783b */ /* 0x000f620000000200 */
[C---:B------:R-:W-:Y:S06]  /*3710*/  HMMA.16816.F32.BF16 R96, R20.reuse, R50, R96 ;  /* 0x000000321460723c */ /* 0x040fec0000041860 */
[C---:B------:R-:W-:Y:S06]  /*3720*/  HMMA.16816.F32.BF16 R76, R20.reuse, R54, R92 ;  /* 0x00000036144c723c */ /* 0x040fec000004185c */
[----:B------:R-:W-:Y:S01]  /*3730*/  HMMA.16816.F32.BF16 R56, R20, R58, R24 ;  /* 0x0000003a1438723c */ /* 0x000fe20000041818 */
[----:B------:R-:W5:Y:S04]  /*3740*/  LDSM.16.M88.4 R20, [R229+0x800] ;  /* 0x00080000e514783b */ /* 0x000f680000000200 */
[----:B------:R-:W5:Y:S01]  /*3750*/  LDSM.16.M88.4 R24, [R233] ;  /* 0x00000000e918783b */ /* 0x000f620000000200 */
[C---:B--2---:R-:W-:Y:S06]  /*3760*/  HMMA.16816.F32.BF16 R52, R8.reuse, R40, R100 ;  /* 0x000000280834723c */ /* 0x044fec0000041864 */
[C---:B------:R-:W-:Y:S06]  /*3770*/  HMMA.16816.F32.BF16 R48, R8.reuse, R42, R72 ;  /* 0x0000002a0830723c */ /* 0x040fec0000041848 */
[----:B-1----:R-:W-:Y:S06]  /*3780*/  HMMA.16816.F32.BF16 R104, R8, R34, R104 ;  /* 0x000000220868723c */ /* 0x002fec0000041868 */
[----:B------:R-:W-:Y:S06]  /*3790*/  HMMA.16816.F32.BF16 R72, R12, R40, R108 ;  /* 0x000000280c48723c */ /* 0x000fec000004186c */
[----:B---3--:R-:W-:Y:S06]  /*37a0*/  HMMA.16816.F32.BF16 R84, R8, R30, R112 ;  /* 0x0000001e0854723c */ /* 0x008fec0000041870 */
[----:B------:R-:W-:Y:S06]  /*37b0*/  HMMA.16816.F32.BF16 R40, R12, R42, R80 ;  /* 0x0000002a0c28723c */ /* 0x000fec0000041850 */
[C---:B----4-:R-:W-:Y:S06]  /*37c0*/  HMMA.16816.F32.BF16 R68, R8.reuse, R36, R68 ;  /* 0x000000240844723c */ /* 0x050fec0000041844 */
[C---:B------:R-:W-:Y:S06]  /*37d0*/  HMMA.16816.F32.BF16 R88, R8.reuse, R32, R124 ;  /* 0x000000200858723c */ /* 0x040fec000004187c */
[C---:B------:R-:W-:Y:S06]  /*37e0*/  HMMA.16816.F32.BF16 R100, R8.reuse, R28, R140 ;  /* 0x0000001c0864723c */ /* 0x040fec000004188c */
[----:B------:R-:W-:Y:S01]  /*37f0*/  HMMA.16816.F32.BF16 R92, R8, R38, R128 ;  /* 0x00000026085c723c */ /* 0x000fe20000041880 */
[----:B------:R-:W-:Y:S05]  /*3800*/  LDSM.16.M88.4 R8, [R231+0x6000] ;  /* 0x00600000e708783b */ /* 0x000fea0000000200 */
[C---:B------:R-:W-:Y:S06]  /*3810*/  HMMA.16816.F32.BF16 R80, R12.reuse, R36, R116 ;  /* 0x000000240c50723c */ /* 0x040fec0000041874 */
[C---:B------:R-:W-:Y:S01]  /*3820*/  HMMA.16816.F32.BF16 R108, R12.reuse, R38, R96 ;  /* 0x000000260c6c723c */ /* 0x040fe20000041860 */
[----:B------:R-:W1:Y:S05]  /*3830*/  LDSM.16.M88.4 R36, [R224+0xa000] ;  /* 0x00a00000e024783b */ /* 0x000e6a0000000200 */
[C---:B------:R-:W-:Y:S06]  /*3840*/  HMMA.16816.F32.BF16 R120, R12.reuse, R32, R120 ;  /* 0x000000200c78723c */ /* 0x040fec0000041878 */
[C---:B------:R-:W-:Y:S01]  /*3850*/  HMMA.16816.F32.BF16 R128, R12.reuse, R34, R76 ;  /* 0x000000220c80723c */ /* 0x040fe2000004184c */
[----:B------:R-:W2:Y:S05]  /*3860*/  LDSM.16.M88.4 R32, [R224+0xa800] ;  /* 0x00a80000e020783b */ /* 0x000eaa0000000200 */
[C---:B------:R-:W-:Y:S06]  /*3870*/  HMMA.16816.F32.BF16 R132, R12.reuse, R28, R132 ;  /* 0x0000001c0c84723c */ /* 0x040fec0000041884 */
[----:B------:R-:W-:Y:S01]  /*3880*/  HMMA.16816.F32.BF16 R116, R12, R30, R56 ;  /* 0x0000001e0c74723c */ /* 0x000fe20000041838 */
[----:B------:R-:W3:Y:S04]  /*3890*/  LDSM.16.M88.4 R12, [R231+0x4000] ;  /* 0x00400000e70c783b */ /* 0x000ee80000000200 */
[----:B------:R-:W4:Y:S01]  /*38a0*/  LDSM.16.M88.4 R28, [R224+0xb000] ;  /* 0x00b00000e01c783b */ /* 0x000f220000000200 */
[C---:B-----5:R-:W-:Y:S03]  /*38b0*/  HMMA.16816.F32.BF16 R112, R16.reuse, R44, R52 ;  /* 0x0000002c1070723c */ /* 0x060fe60000041834 */
[----:B------:R-:W-:Y:S03]  /*38c0*/  LDSM.16.M88.4 R56, [R235+0x2000] ;  /* 0x00200000eb38783b */ /* 0x000fe60000000200 */
[C---:B------:R-:W-:Y:S01]  /*38d0*/  HMMA.16816.F32.BF16 R144, R16.reuse, R62, R104 ;  /* 0x0000003e1090723c */ /* 0x040fe20000041868 */
[----:B------:R-:W-:Y:S05]  /*38e0*/  LDSM.16.M88.4 R52, [R235+0x2800] ;  /* 0x00280000eb34783b */ /* 0x000fea0000000200 */
[C---:B------:R-:W-:Y:S06]  /*38f0*/  HMMA.16816.F32.BF16 R104, R16.reuse, R66, R84 ;  /* 0x000000421068723c */ /* 0x040fec0000041854 */
[C---:B------:R-:W-:Y:S06]  /*3900*/  HMMA.16816.F32.BF16 R124, R16.reuse, R46, R48 ;  /* 0x0000002e107c723c */ /* 0x040fec0000041830 */
[C---:B------:R-:W-:Y:S06]  /*3910*/  HMMA.16816.F32.BF16 R68, R16.reuse, R20, R68 ;  /* 0x000000141044723c */ /* 0x040fec0000041844 */
[C---:B------:R-:W-:Y:S06]  /*3920*/  HMMA.16816.F32.BF16 R152, R16.reuse, R22, R92 ;  /* 0x000000161098723c */ /* 0x040fec000004185c */
[C---:B------:R-:W-:Y:S06]  /*3930*/  HMMA.16816.F32.BF16 R148, R16.reuse, R60, R88 ;  /* 0x0000003c1094723c */ /* 0x040fec0000041858 */
[----:B------:R-:W-:Y:S01]  /*3940*/  HMMA.16816.F32.BF16 R140, R16, R64, R100 ;  /* 0x00000040108c723c */ /* 0x000fe20000041864 */
[----:B------:R-:W5:Y:S05]  /*3950*/  LDSM.16.M88.4 R16, [R224+0xb800] ;  /* 0x00b80000e010783b */ /* 0x000f6a0000000200 */
[C---:B------:R-:W-:Y:S06]  /*3960*/  HMMA.16816.F32.BF16 R84, R24.reuse, R20, R80 ;  /* 0x000000141854723c */ /* 0x040fec0000041850 */
[C---:B------:R-:W-:Y:S01]  /*3970*/  HMMA.16816.F32.BF16 R80, R24.reuse, R22, R108 ;  /* 0x000000161850723c */ /* 0x040fe2000004186c */
[----:B------:R-:W5:Y:S05]  /*3980*/  LDSM.16.M88.4 R20, [R232+0x6000] ;  /* 0x00600000e814783b */ /* 0x000f6a0000000200 */
[C---:B------:R-:W-:Y:S06]  /*3990*/  HMMA.16816.F32.BF16 R96, R24.reuse, R44, R72 ;  /* 0x0000002c1860723c */ /* 0x040fec0000041848 */
[C---:B------:R-:W-:Y:S06]  /*39a0*/  HMMA.16816.F32.BF16 R72, R24.reuse, R64, R132 ;  /* 0x000000401848723c */ /* 0x040fec0000041884 */
[C---:B------:R-:W-:Y:S06]  /*39b0*/  HMMA.16816.F32.BF16 R92, R24.reuse, R46, R40 ;  /* 0x0000002e185c723c */ /* 0x040fec0000041828 */
[C---:B------:R-:W-:Y:S06]  /*39c0*/  HMMA.16816.F32.BF16 R76, R24.reuse, R60, R120 ;  /* 0x0000003c184c723c */ /* 0x040fec0000041878 */
[C---:B------:R-:W-:Y:S01]  /*39d0*/  HMMA.16816.F32.BF16 R88, R24.reuse, R62, R128 ;  /* 0x0000003e1858723c */ /* 0x040fe20000041880 */
[----:B------:R-:W-:Y:S05]  /*39e0*/  LDSM.16.M88.4 R60, [R235+0x3000] ;  /* 0x00300000eb3c783b */ /* 0x000fea0000000200 */
[----:B------:R-:W-:Y:S01]  /*39f0*/  HMMA.16816.F32.BF16 R64, R24, R66, R116 ;  /* 0x000000421840723c */ /* 0x000fe20000041874 */
[----:B------:R-:W5:Y:S05]  /*3a00*/  LDSM.16.M88.4 R24, [R232+0x4000] ;  /* 0x00400000e818783b */ /* 0x000f6a0000000200 */
[C---:B-1----:R-:W-:Y:S06]  /*3a10*/  HMMA.16816.F32.BF16 R48, R8.reuse, R36, R112 ;  /* 0x000000240830723c */ /* 0x042fec0000041870 */
[----:B--2---:R-:W-:Y:S01]  /*3a20*/  HMMA.16816.F32.BF16 R40, R8, R32, R68 ;  /* 0x000000200828723c */ /* 0x004fe20000041844 */
[----:B------:R-:W1:Y:S05]  /*3a30*/  LDSM.16.M88.4 R68, [R235+0x3800] ;  /* 0x00380000eb44783b */ /* 0x000e6a0000000200 */
[----:B---3--:R-:W-:Y:S06]  /*3a40*/  HMMA.16816.F32.BF16 R96, R12, R36, R96 ;  /* 0x000000240c60723c */ /* 0x008fec0000041860 */
[C---:B----4-:R-:W-:Y:S06]  /*3a50*/  HMMA.16816.F32.BF16 R112, R8.reuse, R28, R148 ;  /* 0x0000001c0870723c */ /* 0x050fec0000041894 */
[C---:B-----5:R-:W-:Y:S06]  /*3a60*/  HMMA.16816.F32.BF16 R108, R8.reuse, R18, R104 ;  /* 0x00000012086c723c */ /* 0x060fec0000041868 */
[C---:B------:R-:W-:Y:S06]  /*3a70*/  HMMA.16816.F32.BF16 R44, R8.reuse, R38, R124 ;  /* 0x00000026082c723c */ /* 0x040fec000004187c */
[C---:B------:R-:W-:Y:S06]  /*3a80*/  HMMA.16816.F32.BF16 R100, R8.reuse, R34, R152 ;  /* 0x000000220864723c */ /* 0x040fec0000041898 */
[C---:B------:R-:W-:Y:S06]  /*3a90*/  HMMA.16816.F32.BF16 R120, R8.reuse, R30, R144 ;  /* 0x0000001e0878723c */ /* 0x040fec0000041890 */
[-C--:B------:R-:W-:Y:S06]  /*3aa0*/  HMMA.16816.F32.BF16 R116, R8, R16.reuse, R140 ;  /* 0x000000100874723c */ /* 0x080fec000004188c */
[C---:B------:R-:W-:Y:S06]  /*3ab0*/  HMMA.16816.F32.BF16 R72, R12.reuse, R16, R72 ;  /* 0x000000100c48723c */ /* 0x040fec0000041848 */
[----:B------:R-:W-:Y:S01]  /*3ac0*/  HMMA.16816.F32.BF16 R64, R12, R18, R64 ;  /* 0x000000120c40723c */ /* 0x000fe20000041840 */
[----:B------:R-:W-:Y:S05]  /*3ad0*/  LDSM.16.M88.4 R16, [R234+0x4000] ;  /* 0x00400000ea10783b */ /* 0x000fea0000000200 */
[----:B------:R-:W-:Y:S01]  /*3ae0*/  HMMA.16816.F32.BF16 R104, R20, R56, R48 ;  /* 0x000000381468723c */ /* 0x000fe20000041830 */
[----:B------:R-:W2:Y:S05]  /*3af0*/  LDSM.16.M88.4 R48, [R230+0xa000] ;  /* 0x00a00000e630783b */ /* 0x000eaa0000000200 */
[C---:B------:R-:W-:Y:S06]  /*3b00*/  HMMA.16816.F32.BF16 R8, R12.reuse, R28, R76 ;  /* 0x0000001c0c08723c */ /* 0x040fec000004184c */
[C---:B------:R-:W-:Y:S01]  /*3b10*/  HMMA.16816.F32.BF16 R92, R12.reuse, R38, R92 ;  /* 0x000000260c5c723c */ /* 0x040fe2000004185c */
[----:B------:R-:W-:Y:S05]  /*3b20*/  LDSM.16.M88.4 R36, [R230+0xb800] ;  /* 0x00b80000e624783b */ /* 0x000fea0000000200 */
[C---:B------:R-:W-:Y:S06]  /*3b30*/  HMMA.16816.F32.BF16 R84, R12.reuse, R32, R84 ;  /* 0x000000200c54723c */ /* 0x040fec0000041854 */
[C---:B------:R-:W-:Y:S06]  /*3b40*/  HMMA.16816.F32.BF16 R28, R12.reuse, R30, R88 ;  /* 0x0000001e0c1c723c */ /* 0x040fec0000041858 */
[----:B------:R-:W-:Y:S01]  /*3b50*/  HMMA.16816.F32.BF16 R80, R12, R34, R80 ;  /* 0x000000220c50723c */ /* 0x000fe20000041850 */
[----:B------:R-:W3:Y:S04]  /*3b60*/  LDSM.16.M88.4 R12, [R234+0x6000] ;  /* 0x00600000ea0c783b */ /* 0x000ee80000000200 */
[----:B------:R-:W-:Y:S01]  /*3b70*/  LDSM.16.M88.4 R32, [R229+0x2000] ;  /* 0x00200000e520783b */ /* 0x000fe20000000200 */
[----:B------:R-:W-:Y:S06]  /*3b80*/  HMMA.16816.F32.BF16 R88, R24, R56, R96 ;  /* 0x000000381858723c */ /* 0x000fec0000041860 */
[C---:B------:R-:W-:Y:S06]  /*3b90*/  HMMA.16816.F32.BF16 R124, R20.reuse, R60, R112 ;  /* 0x0000003c147c723c */ /* 0x040fec0000041870 */
[C---:B------:R-:W-:Y:S01]  /*3ba0*/  HMMA.16816.F32.BF16 R140, R20.reuse, R58, R44 ;  /* 0x0000003a148c723c */ /* 0x040fe2000004182c */
[----:B------:R-:W-:Y:S05]  /*3bb0*/  LDSM.16.M88.4 R44, [R230+0xa800] ;  /* 0x00a80000e62c783b */ /* 0x000fea0000000200 */
[C---:B------:R-:W-:Y:S01]  /*3bc0*/  HMMA.16816.F32.BF16 R132, R20.reuse, R52, R40 ;  /* 0x000000341484723c */ /* 0x040fe20000041828 */
[----:B------:R-:W-:Y:S05]  /*3bd0*/  LDSM.16.M88.4 R40, [R230+0xb000] ;  /* 0x00b00000e628783b */ /* 0x000fea0000000200 */
[C---:B------:R-:W-:Y:S06]  /*3be0*/  HMMA.16816.F32.BF16 R128, R20.reuse, R54, R100 ;  /* 0x000000361480723c */ /* 0x040fec0000041864 */
[C---:B------:R-:W-:Y:S06]  /*3bf0*/  HMMA.16816.F32.BF16 R112, R20.reuse, R62, R120 ;  /* 0x0000003e1470723c */ /* 0x040fec0000041878 */
[C---:B-1----:R-:W-:Y:S06]  /*3c00*/  HMMA.16816.F32.BF16 R116, R20.reuse, R68, R116 ;  /* 0x000000441474723c */ /* 0x042fec0000041874 */
[----:B------:R-:W-:Y:S01]  /*3c10*/  HMMA.16816.F32.BF16 R108, R20, R70, R108 ;  /* 0x00000046146c723c */ /* 0x000fe2000004186c */
[----:B------:R-:W1:Y:S05]  /*3c20*/  LDSM.16.M88.4 R20, [R233+0x4000] ;  /* 0x00400000e914783b */ /* 0x000e6a0000000200 */
[C---:B------:R-:W-:Y:S06]  /*3c30*/  HMMA.16816.F32.BF16 R100, R24.reuse, R58, R92 ;  /* 0x0000003a1864723c */ /* 0x040fec000004185c */
[C---:B------:R-:W-:Y:S06]  /*3c40*/  HMMA.16816.F32.BF16 R96, R24.reuse, R52, R84 ;  /* 0x000000341860723c */ /* 0x040fec0000041854 */
[----:B------:R-:W-:Y:S01]  /*3c50*/  HMMA.16816.F32.BF16 R84, R24, R60, R8 ;  /* 0x0000003c1854723c */ /* 0x000fe20000041808 */
[----:B------:R-:W4:Y:S05]  /*3c60*/  LDSM.16.M88.4 R8, [R233+0x6000] ;  /* 0x00600000e908783b */ /* 0x000f2a0000000200 */
[----:B--2---:R-:W-:Y:S06]  /*3c70*/  HMMA.16816.F32.BF16 R56, R16, R48, R88 ;  /* 0x000000301038723c */ /* 0x004fec0000041858 */
[C---:B------:R-:W-:Y:S01]  /*3c80*/  HMMA.16816.F32.BF16 R92, R24.reuse, R54, R80 ;  /* 0x00000036185c723c */ /* 0x040fe20000041850 */
[----:B------:R-:W-:Y:S05]  /*3c90*/  LDSM.16.M88.4 R52, [R229+0x3000] ;  /* 0x00300000e534783b */ /* 0x000fea0000000200 */
[C---:B------:R-:W-:Y:S01]  /*3ca0*/  HMMA.16816.F32.BF16 R80, R24.reuse, R62, R28 ;  /* 0x0000003e1850723c */ /* 0x040fe2000004181c */
[----:B------:R-:W2:Y:S05]  /*3cb0*/  LDSM.16.M88.4 R28, [R229+0x2800] ;  /* 0x00280000e51c783b */ /* 0x000eaa0000000200 */
[----:B------:R-:W-:Y:S01]  /*3cc0*/  HMMA.16816.F32.BF16 R76, R24, R68, R72 ;  /* 0x00000044184c723c */ /* 0x000fe20000041848 */
[----:B------:R-:W5:Y:S01]  /*3cd0*/  LDSM.16.M88.4 R72, [R229+0x3800] ;  /* 0x00380000e548783b */ /* 0x000f620000000200 */
[----:B------:R-:W-:-:S04]  /*3ce0*/  DEPBAR.LE SB0, 0x0 ;  /* 0x000080000000791a */ /* 0x000fc80000000000 */
[----:B------:R-:W-:Y:S06]  /*3cf0*/  HMMA.16816.F32.BF16 R64, R24, R70, R64 ;  /* 0x000000461840723c */ /* 0x000fec0000041840 */
[C---:B---3--:R-:W-:Y:S06]  /*3d00*/  HMMA.16816.F32.BF16 R60, R12.reuse, R48, R104 ;  /* 0x000000300c3c723c */ /* 0x048fec0000041868 */
[----:B------:R-:W-:Y:S06]  /*3d10*/  HMMA.16816.F32.BF16 R24, R12, R50, R140 ;  /* 0x000000320c18723c */ /* 0x000fec000004188c */
[----:B-1----:R-:W-:Y:S06]  /*3d20*/  HMMA.16816.F32.BF16 R56, R20, R32, R56 ;  /* 0x000000201438723c */ /* 0x002fec0000041838 */
[----:B------:R-:W-:Y:S06]  /*3d30*/  HMMA.16816.F32.BF16 R68, R12, R44, R132 ;  /* 0x0000002c0c44723c */ /* 0x000fec0000041884 */
[----:B------:R-:W-:Y:S06]  /*3d40*/  HMMA.16816.F32.BF16 R100, R16, R50, R100 ;  /* 0x000000321064723c */ /* 0x000fec0000041864 */
[C---:B------:R-:W-:Y:S06]  /*3d50*/  HMMA.16816.F32.BF16 R88, R12.reuse, R46, R128 ;  /* 0x0000002e0c58723c */ /* 0x040fec0000041880 */
[----:B------:R-:W-:Y:S01]  /*3d60*/  HMMA.16816.F32.BF16 R104, R12, R40, R124 ;  /* 0x000000280c68723c */ /* 0x000fe2000004187c */
[----:B------:R-:W-:Y:S01]  /*3d70*/  FMUL.FTZ R3, R56, UR6 ;  /* 0x0000000638037c20 */ /* 0x000fe20008410000 */
[----:B------:R-:W-:-:S04]  /*3d80*/  FMUL.FTZ R6, R57, UR6 ;  /* 0x0000000639067c20 */ /* 0x000fc80008410000 */
[C---:B------:R-:W-:Y:S01]  /*3d90*/  HMMA.16816.F32.BF16 R112, R12.reuse, R42, R112 ;  /* 0x0000002a0c70723c */ /* 0x040fe20000041870 */
[----:B------:R1:W-:Y:S05]  /*3da0*/  MUFU.TANH R56, R6 ;  /* 0x0000000600387308 */ /* 0x0003ea0000002400 */
[C---:B------:R-:W-:Y:S06]  /*3db0*/  HMMA.16816.F32.BF16 R116, R12.reuse, R36, R116 ;  /* 0x000000240c74723c */ /* 0x040fec0000041874 */
[----:B------:R-:W-:Y:S06]  /*3dc0*/  HMMA.16816.F32.BF16 R108, R12, R38, R108 ;  /* 0x000000260c6c723c */ /* 0x000fec000004186c */
[C---:B------:R-:W-:Y:S06]  /*3dd0*/  HMMA.16816.F32.BF16 R12, R16.reuse, R40, R84 ;  /* 0x00000028100c723c */ /* 0x040fec0000041854 */
[C---:B------:R-:W-:Y:S06]  /*3de0*/  HMMA.16816.F32.BF16 R96, R16.reuse, R44, R96 ;  /* 0x0000002c1060723c */ /* 0x040fec0000041860 */
[C---:B------:R-:W-:Y:S06]  /*3df0*/  HMMA.16816.F32.BF16 R80, R16.reuse, R42, R80 ;  /* 0x0000002a1050723c */ /* 0x040fec0000041850 */
[C---:B------:R-:W-:Y:S06]  /*3e00*/  HMMA.16816.F32.BF16 R92, R16.reuse, R46, R92 ;  /* 0x0000002e105c723c */ /* 0x040fec000004185c */
[C---:B------:R-:W-:Y:S06]  /*3e10*/  HMMA.16816.F32.BF16 R76, R16.reuse, R36, R76 ;  /* 0x00000024104c723c */ /* 0x040fec000004184c */
[----:B------:R-:W-:Y:S06]  /*3e20*/  HMMA.16816.F32.BF16 R64, R16, R38, R64 ;  /* 0x000000261040723c */ /* 0x000fec0000041840 */
[----:B----4-:R-:W-:Y:S01]  /*3e30*/  HMMA.16816.F32.BF16 R60, R8, R32, R60 ;  /* 0x00000020083c723c */ /* 0x010fe2000004183c */
[----:B------:R-:W-:-:S05]  /*3e40*/  IMAD.SHL.U32 R18, R175, 0x2, RZ ;  /* 0x00000002af127824 */ /* 0x000fca00078e00ff */
[----:B------:R-:W-:Y:S01]  /*3e50*/  HMMA.16816.F32.BF16 R36, R8, R34, R24 ;  /* 0x000000220824723c */ /* 0x000fe20000041818 */
[----:B------:R-:W-:-:S05]  /*3e60*/  LOP3.LUT R18, R18, 0x6, RZ, 0xc0, !PT ;  /* 0x0000000612127812 */ /* 0x000fca00078ec0ff */
[----:B--2---:R-:W-:Y:S01]  /*3e70*/  HMMA.16816.F32.BF16 R24, R8, R28, R68 ;  /* 0x0000001c0818723c */ /* 0x004fe20000041844 */
[----:B------:R2:W3:Y:S05]  /*3e80*/  MUFU.TANH R68, R3 ;  /* 0x0000000300447308 */ /* 0x0004ea0000002400 */
[----:B------:R-:W-:Y:S06]  /*3e90*/  HMMA.16816.F32.BF16 R32, R20, R34, R100 ;  /* 0x000000221420723c */ /* 0x000fec0000041864 */
[----:B------:R-:W-:Y:S01]  /*3ea0*/  HMMA.16816.F32.BF16 R40, R8, R30, R88 ;  /* 0x0000001e0828723c */ /* 0x000fe20000041858 */
[----:B------:R-:W-:Y:S01]  /*3eb0*/  FMUL.FTZ R7, R60, UR6 ;  /* 0x000000063c077c20 */ /* 0x000fe20008410000 */
[----:B-1----:R-:W-:Y:S01]  /*3ec0*/  FMUL.FTZ R6, R61, UR6 ;  /* 0x000000063d067c20 */ /* 0x002fe20008410000 */
[----:B--2---:R-:W-:-:S03]  /*3ed0*/  IMAD.U32 R3, RZ, RZ, UR16 ;  /* 0x00000010ff037e24 */ /* 0x004fc6000f8e00ff */
[C---:B------:R-:W-:Y:S01]  /*3ee0*/  HMMA.16816.F32.BF16 R44, R8.reuse, R52, R104 ;  /* 0x00000034082c723c */ /* 0x040fe20000041868 */
[----:B------:R-:W-:Y:S01]  /*3ef0*/  FMUL.FTZ R36, R36, UR6 ;  /* 0x0000000624247c20 */ /* 0x000fe20008410000 */
[----:B------:R-:W-:Y:S01]  /*3f00*/  FMUL.FTZ R38, R38, UR6 ;  /* 0x0000000626267c20 */ /* 0x000fe20008410000 */
[----:B------:R-:W-:Y:S02]  /*3f10*/  IMAD R18, R3, 0x40, R18 ;  /* 0x0000004003127824 */ /* 0x000fe400078e0212 */
[----:B------:R-:W-:Y:S01]  /*3f20*/  FMUL.FTZ R3, R58, UR6 ;  /* 0x000000063a037c20 */ /* 0x000fe20008410000 */
[----:B------:R-:W-:Y:S01]  /*3f30*/  FMUL.FTZ R70, R27, UR6 ;  /* 0x000000061b467c20 */ /* 0x000fe20008410000 */
[----:B------:R-:W-:Y:S01]  /*3f40*/  HMMA.16816.F32.BF16 R48, R8, R54, R112 ;  /* 0x000000360830723c */ /* 0x000fe20000041870 */
[C---:B------:R-:W-:Y:S01]  /*3f50*/  VIADD R16, R18.reuse, 0x1 ;  /* 0x0000000112107836 */ /* 0x040fe20000000000 */
[----:B------:R1:W-:Y:S01]  /*3f60*/  MUFU.TANH R58, R3 ;  /* 0x00000003003a7308 */ /* 0x0003e20000002400 */
[----:B------:R-:W-:-:S02]  /*3f70*/  ISETP.GE.AND P2, PT, R18, UR23, PT ;  /* 0x0000001712007c0c */ /* 0x000fc4000bf46270 */
[----:B------:R-:W-:Y:S01]  /*3f80*/  FMUL.FTZ R19, R32, UR6 ;  /* 0x0000000620137c20 */ /* 0x000fe20008410000 */
[C---:B-----5:R-:W-:Y:S01]  /*3f90*/  HMMA.16816.F32.BF16 R116, R8.reuse, R72, R116 ;  /* 0x000000480874723c */ /* 0x060fe20000041874 */
[----:B------:R-:W-:Y:S01]  /*3fa0*/  FMUL.FTZ R17, R33, UR6 ;  /* 0x0000000621117c20 */ /* 0x000fe20008410000 */
[----:B------:R-:W-:Y:S01]  /*3fb0*/  FMUL.FTZ R33, R35, UR6 ;  /* 0x0000000623217c20 */ /* 0x000fe20008410000 */
[----:B------:R-:W-:Y:S01]  /*3fc0*/  FMUL.FTZ R34, R34, UR6 ;  /* 0x0000000622227c20 */ /* 0x000fe20008410000 */
[----:B------:R-:W-:Y:S01]  /*3fd0*/  MUFU.TANH R32, R7 ;  /* 0x0000000700207308 */ /* 0x000fe20000002400 */
[----:B------:R-:W-:Y:S01]  /*3fe0*/  FMUL.FTZ R85, R43, UR6 ;  /* 0x000000062b557c20 */ /* 0x000fe20008410000 */
[----:B------:R-:W-:Y:S01]  /*3ff0*/  HMMA.16816.F32.BF16 R108, R8, R74, R108 ;  /* 0x0000004a086c723c */ /* 0x000fe2000004186c */
[----:B------:R-:W-:-:S05]  /*4000*/  ISETP.GE.AND P1, PT, R16, UR23, PT ;  /* 0x0000001710007c0c */ /* 0x000fca000bf26270 */
[C---:B------:R-:W-:Y:S01]  /*4010*/  HMMA.16816.F32.BF16 R12, R20.reuse, R52, R12 ;  /* 0x00000034140c723c */ /* 0x040fe2000004180c */
[----:B-1----:R-:W-:Y:S01]  /*4020*/  FMUL.FTZ R3, R59, UR6 ;  /* 0x000000063b037c20 */ /* 0x002fe20008410000 */
[----:B------:R-:W-:Y:S01]  /*4030*/  FMUL.FTZ R59, R37, UR6 ;  /* 0x00000006253b7c20 */ /* 0x000fe20008410000 */
[----:B------:R-:W-:Y:S01]  /*4040*/  FMUL.FTZ R86, R46, UR6 ;  /* 0x000000062e567c20 */ /* 0x000fe20008410000 */
[----:B------:R-:W-:Y:S01]  /*4050*/  MUFU.TANH R37, R6 ;  /* 0x0000000600257308 */ /* 0x000fe20000002400 */
[----:B------:R-:W-:Y:S01]  /*4060*/  FMUL.FTZ R84, R44, UR6 ;  /* 0x000000062c547c20 */ /* 0x000fe20008410000 */
[----:B------:R-:W-:Y:S01]  /*4070*/  HMMA.16816.F32.BF16 R8, R20, R28, R96 ;  /* 0x0000001c1408723c */ /* 0x000fe20000041860 */
[----:B------:R-:W-:Y:S01]  /*4080*/  FMUL.FTZ R91, R47, UR6 ;  /* 0x000000062f5b7c20 */ /* 0x000fe20008410000 */
[----:B------:R-:W-:-:S04]  /*4090*/  FMUL.FTZ R89, R45, UR6 ;  /* 0x000000062d597c20 */ /* 0x000fc80008410000 */
[C---:B------:R-:W-:Y:S01]  /*40a0*/  HMMA.16816.F32.BF16 R52, R20.reuse, R54, R80 ;  /* 0x000000361434723c */ /* 0x040fe20000041850 */
[----:B------:R-:W-:Y:S01]  /*40b0*/  FMUL.FTZ R96, R49, UR6 ;  /* 0x0000000631607c20 */ /* 0x000fe20008410000 */
[----:B------:R-:W-:Y:S01]  /*40c0*/  MUFU.TANH R19, R19 ;  /* 0x0000001300137308 */ /* 0x000fe20000002400 */
[----:B------:R-:W-:Y:S01]  /*40d0*/  FMUL.FTZ R97, R50, UR6 ;  /* 0x0000000632617c20 */ /* 0x000fe20008410000 */
[----:B------:R-:W-:Y:S02]  /*40e0*/  FMUL.FTZ R98, R51, UR6 ;  /* 0x0000000633627c20 */ /* 0x000fe40008410000 */
[C---:B------:R-:W-:Y:S04]  /*40f0*/  HMMA.16816.F32.BF16 R28, R20.reuse, R30, R92 ;  /* 0x0000001e141c723c */ /* 0x040fe8000004185c */
[----:B------:R-:W-:Y:S02]  /*4100*/  MUFU.TANH R33, R33 ;  /* 0x0000002100217308 */ /* 0x000fe40000002400 */
[----:B------:R-:W-:Y:S01]  /*4110*/  HMMA.16816.F32.BF16 R76, R20, R72, R76 ;  /* 0x00000048144c723c */ /* 0x000fe2000004184c */
[----:B------:R-:W-:Y:S01]  /*4120*/  FMUL.FTZ R88, R15, UR6 ;  /* 0x000000060f587c20 */ /* 0x000fe20008410000 */
[----:B------:R-:W-:Y:S01]  /*4130*/  IADD3 R15, R18, 0x8, RZ ;  /* 0x00000008120f7810 */ /* 0x000fe20007ffe0ff */
[----:B------:R-:W-:Y:S01]  /*4140*/  FMUL.FTZ R87, R13, UR6 ;  /* 0x000000060d577c20 */ /* 0x000fe20008410000 */
[----:B------:R-:W-:-:S02]  /*4150*/  FMUL.FTZ R95, R48, UR6 ;  /* 0x00000006305f7c20 */ /* 0x000fc40008410000 */
[----:B------:R-:W-:Y:S01]  /*4160*/  HMMA.16816.F32.BF16 R80, R20, R74, R64 ;  /* 0x0000004a1450723c */ /* 0x000fe20000041840 */
[----:B------:R-:W-:Y:S01]  /*4170*/  FMUL.FTZ R8, R8, UR6 ;  /* 0x0000000608087c20 */ /* 0x000fe20008410000 */
[----:B------:R-:W-:Y:S01]  /*4180*/  FMUL.FTZ R9, R9, UR6 ;  /* 0x0000000609097c20 */ /* 0x000fe20008410000 */
[----:B------:R-:W-:Y:S01]  /*4190*/  FMUL.FTZ R60, R10, UR6 ;  /* 0x000000060a3c7c20 */ /* 0x000fe20008410000 */
[----:B------:R-:W-:Y:S01]  /*41a0*/  FMUL.FTZ R72, R40, UR6 ;  /* 0x0000000628487c20 */ /* 0x000fe20008410000 */
[----:B------:R-:W-:Y:S01]  /*41b0*/  MUFU.TANH R13, R8 ;  /* 0x00000008000d7308 */ /* 0x000fe20000002400 */
[----:B------:R-:W-:Y:S01]  /*41c0*/  FMUL.FTZ R93, R54, UR6 ;  /* 0x00000006365d7c20 */ /* 0x000fe20008410000 */
[----:B------:R-:W-:Y:S01]  /*41d0*/  FMUL.FTZ R21, R62, UR6 ;  /* 0x000000063e157c20 */ /* 0x000fe20008410000 */
[----:B------:R-:W-:Y:S01]  /*41e0*/  FMUL.FTZ R62, R39, UR6 ;  /* 0x00000006273e7c20 */ /* 0x000fe20008410000 */
[----:B------:R-:W-:Y:S01]  /*41f0*/  FMUL.FTZ R22, R63, UR6 ;  /* 0x000000063f167c20 */ /* 0x000fe20008410000 */
[----:B------:R-:W-:Y:S01]  /*4200*/  FMUL.FTZ R75, R14, UR6 ;  /* 0x000000060e4b7c20 */ /* 0x000fe20008410000 */
[----:B------:R-:W-:Y:S01]  /*4210*/  FMUL.FTZ R64, R24, UR6 ;  /* 0x0000000618407c20 */ /* 0x000fe20008410000 */
[----:B------:R-:W-:Y:S01]  /*4220*/  FMUL.FTZ R65, R25, UR6 ;  /* 0x0000000619417c20 */ /* 0x000fe20008410000 */
[----:B------:R1:W-:Y:S01]  /*4230*/  MUFU.TANH R39, R3 ;  /* 0x0000000300277308 */ /* 0x0003e20000002400 */
[----:B------:R-:W-:Y:S01]  /*4240*/  FMUL.FTZ R24, R12, UR6 ;  /* 0x000000060c187c20 */ /* 0x000fe20008410000 */
[----:B------:R-:W-:-:S02]  /*4250*/  VIADD R25, R18, 0x18 ;  /* 0x0000001812197836 */ /* 0x000fc40000000000 */
[----:B------:R-:W-:Y:S01]  /*4260*/  FMUL.FTZ R63, R11, UR6 ;  /* 0x000000060b3f7c20 */ /* 0x000fe20008410000 */
[----:B------:R-:W-:Y:S01]  /*4270*/  FMUL.FTZ R20, R28, UR6 ;  /* 0x000000061c147c20 */ /* 0x000fe20008410000 */
[----:B------:R-:W-:Y:S01]  /*4280*/  FMUL.FTZ R23, R29, UR6 ;  /* 0x000000061d177c20 */ /* 0x000fe20008410000 */
[----:B------:R-:W-:Y:S01]  /*4290*/  FMUL.FTZ R90, R52, UR6 ;  /* 0x00000006345a7c20 */ /* 0x000fe20008410000 */
[----:B------:R-:W-:Y:S01]  /*42a0*/  FMUL.FTZ R66, R26, UR6 ;  /* 0x000000061a427c20 */ /* 0x000fe20008410000 */
[----:B------:R2:W-:Y:S01]  /*42b0*/  MUFU.TANH R27, R21 ;  /* 0x00000015001b7308 */ /* 0x0005e20000002400 */
[----:B------:R-:W-:Y:S02]  /*42c0*/  VIADD R26, R18, 0x20 ;  /* 0x00000020121a7836 */ /* 0x000fe40000000000 */
[----:B------:R-:W-:Y:S01]  /*42d0*/  FMUL.FTZ R92, R53, UR6 ;  /* 0x00000006355c7c20 */ /* 0x000fe20008410000 */
[----:B------:R-:W-:Y:S01]  /*42e0*/  FMUL.FTZ R74, R41, UR6 ;  /* 0x00000006294a7c20 */ /* 0x000fe20008410000 */
[----:B------:R-:W-:Y:S01]  /*42f0*/  FMUL.FTZ R69, R30, UR6 ;  /* 0x000000061e457c20 */ /* 0x000fe20008410000 */
[----:B------:R-:W-:Y:S01]  /*4300*/  FMUL.FTZ R71, R31, UR6 ;  /* 0x000000061f477c20 */ /* 0x000fe20008410000 */
[----:B------:R-:W-:Y:S01]  /*4310*/  FMUL.FTZ R73, R42, UR6 ;  /* 0x000000062a497c20 */ /* 0x000fe20008410000 */
[----:B------:R-:W-:Y:S01]  /*4320*/  ISETP.GE.AND P0, PT, R15, UR23, PT ;  /* 0x000000170f007c0c */ /* 0x000fe2000bf06270 */
[----:B------:R4:W5:Y:S01]  /*4330*/  MUFU.TANH R14, R17 ;  /* 0x00000011000e7308 */ /* 0x0009620000002400 */
[----:B-1----:R-:W-:Y:S01]  /*4340*/  MOV R3, UR23 ;  /* 0x0000001700037c02 */ /* 0x002fe20008000f00 */
[----:B------:R-:W-:Y:S01]  /*4350*/  FMUL.FTZ R94, R55, UR6 ;  /* 0x00000006375e7c20 */ /* 0x000fe20008410000 */
[----:B------:R-:W-:-:S02]  /*4360*/  ISETP.GE.AND P3, PT, R25, UR23, PT ;  /* 0x0000001719007c0c */ /* 0x000fc4000bf66270 */
[----:B------:R-:W-:-:S03]  /*4370*/  IADD3 R3, R3, -UR24, R158 ;  /* 0x8000001803037c10 */ /* 0x000fc6000fffe09e */
[----:B------:R1:W-:Y:S01]  /*4380*/  MUFU.TANH R35, R22 ;  /* 0x0000001600237308 */ /* 0x0003e20000002400 */
[C---:B--2---:R-:W-:Y:S02]  /*4390*/  VIADD R21, R18.reuse, 0x10 ;  /* 0x0000001012157836 */ /* 0x044fe40000000000 */
[C---:B------:R-:W-:Y:S02]  /*43a0*/  IMAD.IADD R5, R3.reuse, 0x1, -R18 ;  /* 0x0000000103057824 */ /* 0x040fe400078e0a12 */
[----:B------:R-:W-:Y:S01]  /*43b0*/  IMAD.IADD R7, R3, 0x1, -R16 ;  /* 0x0000000103077824 */ /* 0x000fe200078e0a10 */
[----:B------:R-:W-:Y:S01]  /*43c0*/  ISETP.GE.AND P5, PT, R21, UR23, PT ;  /* 0x0000001715007c0c */ /* 0x000fe2000bfa6270 */
[C---:B------:R-:W-:Y:S01]  /*43d0*/  IMAD.IADD R8, R3.reuse, 0x1, -R21 ;  /* 0x0000000103087824 */ /* 0x040fe200078e0a15 */
[----:B------:R-:W-:Y:S01]  /*43e0*/  IABS R6, R5 ;  /* 0x0000000500067213 */ /* 0x000fe20000000000 */
[----:B----4-:R-:W-:Y:S01]  /*43f0*/  VIADD R17, R18, 0x9 ;  /* 0x0000000912117836 */ /* 0x010fe20000000000 */
[----:B------:R-:W-:Y:S01]  /*4400*/  IABS R5, R7 ;  /* 0x0000000700057213 */ /* 0x000fe20000000000 */
[----:B------:R2:W4:Y:S01]  /*4410*/  MUFU.TANH R12, R9 ;  /* 0x00000009000c7308 */ /* 0x0005220000002400 */
[----:B------:R-:W-:Y:S01]  /*4420*/  I2FP.F32.S32 R6, R6 ;  /* 0x0000000600067245 */ /* 0x000fe20000201400 */
[----:B------:R-:W-:Y:S01]  /*4430*/  IMAD.IADD R11, R3, 0x1, -R25 ;  /* 0x00000001030b7824 */ /* 0x000fe200078e0a19 */
[----:B------:R-:W-:-:S02]  /*4440*/  I2FP.F32.S32 R5, R5 ;  /* 0x0000000500057245 */ /* 0x000fc40000201400 */
[----:B------:R-:W-:Y:S01]  /*4450*/  ISETP.GE.AND P6, PT, R17, UR23, PT ;  /* 0x0000001711007c0c */ /* 0x000fe2000bfc6270 */
[----:B---3--:R-:W-:Y:S01]  /*4460*/  FFMA.FTZ R46, R6, -UR5, R68 ;  /* 0x80000005062e7c23 */ /* 0x008fe20008010044 */
[----:B-1----:R-:W-:Y:S02]  /*4470*/  VIADD R22, R18, 0x11 ;  /* 0x0000001112167836 */ /* 0x002fe40000000000 */
[----:B------:R-:W-:Y:S01]  /*4480*/  FFMA.FTZ R49, R5, -UR5, R56 ;  /* 0x8000000505317c23 */ /* 0x000fe20008010038 */
[C---:B------:R-:W-:Y:S01]  /*4490*/  IADD3 R6, R3.reuse, -R15, RZ ;  /* 0x8000000f03067210 */ /* 0x040fe20007ffe0ff */
[----:B------:R-:W-:Y:S01]  /*44a0*/  IMAD.IADD R5, R3, 0x1, -R17 ;  /* 0x0000000103057824 */ /* 0x000fe200078e0a11 */
[----:B------:R-:W-:Y:S01]  /*44b0*/  MUFU.TANH R29, R34 ;  /* 0x00000022001d7308 */ /* 0x000fe20000002400 */
[----:B------:R-:W-:Y:S01]  /*44c0*/  FSEL R166, R46, -INF , !P2 ;  /* 0xff8000002ea67808 */ /* 0x000fe20005000000 */
[----:B------:R-:W-:Y:S01]  /*44d0*/  FMUL.FTZ R68, R83, UR6 ;  /* 0x0000000653447c20 */ /* 0x000fe20008410000 */
[----:B------:R-:W-:-:S02]  /*44e0*/  IABS R10, R6 ;  /* 0x00000006000a7213 */ /* 0x000fc40000000000 */
[----:B------:R-:W-:Y:S01]  /*44f0*/  IABS R7, R5 ;  /* 0x0000000500077213 */ /* 0x000fe20000000000 */
[----:B--2---:R-:W-:Y:S01]  /*4500*/  IMAD.IADD R9, R3, 0x1, -R22 ;  /* 0x0000000103097824 */ /* 0x004fe200078e0a16 */
[----:B------:R-:W-:Y:S01]  /*4510*/  IABS R6, R8 ;  /* 0x0000000800067213 */ /* 0x000fe20000000000 */
[----:B------:R-:W-:Y:S01]  /*4520*/  MUFU.TANH R31, R59 ;  /* 0x0000003b001f7308 */ /* 0x000fe20000002400 */
[----:B------:R-:W-:Y:S02]  /*4530*/  IABS R8, R11 ;  /* 0x0000000b00087213 */ /* 0x000fe40000000000 */
[----:B------:R-:W-:Y:S02]  /*4540*/  IABS R5, R9 ;  /* 0x0000000900057213 */ /* 0x000fe40000000000 */
[----:B------:R-:W-:Y:S01]  /*4550*/  MOV R9, R7 ;  /* 0x0000000700097202 */ /* 0x000fe20000000f00 */
[----:B------:R-:W-:Y:S01]  /*4560*/  IMAD.MOV.U32 R7, RZ, RZ, R6 ;  /* 0x000000ffff077224 */ /* 0x000fe200078e0006 */
[----:B------:R-:W-:Y:S01]  /*4570*/  ISETP.GE.AND P4, PT, R22, UR23, PT ;  /* 0x0000001716007c0c */ /* 0x000fe2000bf86270 */
[----:B------:R-:W1:Y:S01]  /*4580*/  MUFU.TANH R11, R20 ;  /* 0x00000014000b7308 */ /* 0x000e620000002400 */
[----:B------:R-:W-:Y:S01]  /*4590*/  IMAD.MOV.U32 R6, RZ, RZ, R5 ;  /* 0x000000ffff067224 */ /* 0x000fe200078e0005 */
[----:B------:R-:W-:Y:S01]  /*45a0*/  I2FP.F32.S32 R9, R9 ;  /* 0x0000000900097245 */ /* 0x000fe20000201400 */
[----:B------:R-:W-:Y:S01]  /*45b0*/  IMAD.MOV.U32 R5, RZ, RZ, R8 ;  /* 0x000000ffff057224 */ /* 0x000fe200078e0008 */
[----:B------:R-:W-:-:S02]  /*45c0*/  I2FP.F32.S32 R7, R7 ;  /* 0x0000000700077245 */ /* 0x000fc40000201400 */
[----:B------:R-:W-:Y:S01]  /*45d0*/  I2FP.F32.S32 R8, R10 ;  /* 0x0000000a00087245 */ /* 0x000fe20000201400 */
[----:B-----5:R-:W-:Y:S01]  /*45e0*/  FFMA.FTZ R53, R9, -UR5, R14 ;  /* 0x8000000509357c23 */ /* 0x020fe2000801000e */
[----:B------:R-:W-:Y:S01]  /*45f0*/  I2FP.F32.S32 R6, R6 ;  /* 0x0000000600067245 */ /* 0x000fe20000201400 */
[----:B------:R-:W-:Y:S01]  /*4600*/  FFMA.FTZ R54, R7, -UR5, R13 ;  /* 0x8000000507367c23 */ /* 0x000fe2000801000d */
[----:B------:R-:W-:Y:S02]  /*4610*/  VIADD R7, R3, 0x8 ;  /* 0x0000000803077836 */ /* 0x000fe40000000000 */
[----:B------:R-:W-:Y:S01]  /*4620*/  FFMA.FTZ R52, R8, -UR5, R19 ;  /* 0x8000000508347c23 */ /* 0x000fe20008010013 */
[----:B------:R-:W-:Y:S01]  /*4630*/  I2FP.F32.S32 R5, R5 ;  /* 0x0000000500057245 */ /* 0x000fe20000201400 */
[----:B------:R2:W-:Y:S01]  /*4640*/  MUFU.TANH R19, R23 ;  /* 0x0000001700137308 */ /* 0x0005e20000002400 */
[----:B------:R-:W-:Y:S02]  /*4650*/  IMAD.IADD R8, R7, 0x1, -R18 ;  /* 0x0000000107087824 */ /* 0x000fe400078e0a12 */
[----:B----4-:R-:W-:Y:S01]  /*4660*/  FFMA.FTZ R57, R6, -UR5, R12 ;  /* 0x8000000506397c23 */ /* 0x010fe2000801000c */
[----:B------:R-:W-:Y:S01]  /*4670*/  IADD3 R6, R3, 0x40, RZ ;  /* 0x0000004003067810 */ /* 0x000fe20007ffe0ff */
[----:B-1----:R-:W-:Y:S01]  /*4680*/  FFMA.FTZ R67, R5, -UR5, R11 ;  /* 0x8000000505437c23 */ /* 0x002fe2000801000b */
[C---:B------:R-:W-:Y:S01]  /*4690*/  VIADD R5, R3.reuse, 0x48 ;  /* 0x0000004803057836 */ /* 0x040fe20000000000 */
[----:B------:R-:W-:Y:S01]  /*46a0*/  IABS R11, R8 ;  /* 0x00000008000b7213 */ /* 0x000fe20000000000 */
[----:B------:R-:W-:Y:S01]  /*46b0*/  IMAD.IADD R8, R3, 0x1, -R26 ;  /* 0x0000000103087824 */ /* 0x000fe200078e0a1a */
[----:B------:R-:W-:Y:S01]  /*46c0*/  IADD3 R10, -R18, R6, RZ ;  /* 0x00000006120a7210 */ /* 0x000fe20007ffe1ff */
[----:B------:R-:W-:Y:S01]  /*46d0*/  IMAD.IADD R12, R5, 0x1, -R18 ;  /* 0x00000001050c7824 */ /* 0x000fe200078e0a12 */
[----:B------:R-:W1:Y:S01]  /*46e0*/  MUFU.TANH R20, R24 ;  /* 0x0000001800147308 */ /* 0x000e620000002400 */
[----:B------:R-:W-:Y:S01]  /*46f0*/  IMAD.MOV.U32 R13, RZ, RZ, R11 ;  /* 0x000000ffff0d7224 */ /* 0x000fe200078e000b */
[----:B------:R-:W-:-:S02]  /*4700*/  IABS R14, R10 ;  /* 0x0000000a000e7213 */ /* 0x000fc40000000000 */
[----:B------:R-:W-:Y:S02]  /*4710*/  IABS R8, R8 ;  /* 0x0000000800087213 */ /* 0x000fe40000000000 */
[----:B------:R-:W-:Y:S01]  /*4720*/  IABS R10, R12 ;  /* 0x0000000c000a7213 */ /* 0x000fe20000000000 */
[----:B--2---:R-:W-:Y:S01]  /*4730*/  VIADD R23, R18, 0x19 ;  /* 0x0000001912177836 */ /* 0x004fe20000000000 */
[----:B------:R-:W-:Y:S01]  /*4740*/  MOV R11, R8 ;  /* 0x00000008000b7202 */ /* 0x000fe20000000f00 */
[----:B------:R-:W-:Y:S01]  /*4750*/  IMAD.MOV.U32 R8, RZ, RZ, R14 ;  /* 0x000000ffff087224 */ /* 0x000fe200078e000e */
[----:B------:R-:W2:Y:S01]  /*4760*/  MUFU.TANH R24, R36 ;  /* 0x0000002400187308 */ /* 0x000ea20000002400 */
[----:B------:R-:W-:Y:S01]  /*4770*/  IMAD.IADD R9, R3, 0x1, -R23 ;  /* 0x0000000103097824 */ /* 0x000fe200078e0a17 */
[----:B------:R-:W-:Y:S02]  /*4780*/  I2FP.F32.S32 R12, R11 ;  /* 0x0000000b000c7245 */ /* 0x000fe40000201400 */
[----:B------:R-:W-:Y:S01]  /*4790*/  I2FP.F32.S32 R11, R13 ;  /* 0x0000000d000b7245 */ /* 0x000fe20000201400 */
[----:B------:R-:W-:Y:S01]  /*47a0*/  IMAD.IADD R13, R6, 0x1, -R15 ;  /* 0x00000001060d7824 */ /* 0x000fe200078e0a0f */
[----:B------:R-:W-:Y:S01]  /*47b0*/  IABS R9, R9 ;  /* 0x0000000900097213 */ /* 0x000fe20000000000 */
[----:B-1----:R-:W-:Y:S01]  /*47c0*/  FFMA.FTZ R61, R12, -UR5, R20 ;  /* 0x800000050c3d7c23 */ /* 0x002fe20008010014 */
[----:B------:R-:W-:Y:S01]  /*47d0*/  MUFU.TANH R14, R60 ;  /* 0x0000003c000e7308 */ /* 0x000fe20000002400 */
[----:B------:R-:W-:Y:S01]  /*47e0*/  FFMA.FTZ R44, R11, -UR5, R58 ;  /* 0x800000050b2c7c23 */ /* 0x000fe2000801003a */
[----:B------:R-:W-:-:S02]  /*47f0*/  I2FP.F32.S32 R9, R9 ;  /* 0x0000000900097245 */ /* 0x000fc40000201400 */
[----:B------:R-:W-:Y:S02]  /*4800*/  IADD3 R11, -R15, R7, RZ ;  /* 0x000000070f0b7210 */ /* 0x000fe40007ffe1ff */
[----:B------:R-:W-:Y:S01]  /*4810*/  FSEL R173, R44, -INF , !P2 ;  /* 0xff8000002cad7808 */ /* 0x000fe20005000000 */
[----:B------:R-:W-:Y:S01]  /*4820*/  FFMA.FTZ R50, R9, -UR5, R19 ;  /* 0x8000000509327c23 */ /* 0x000fe20008010013 */
[----:B------:R-:W-:Y:S01]  /*4830*/  I2FP.F32.S32 R9, R8 ;  /* 0x0000000800097245 */ /* 0x000fe20000201400 */
[----:B------:R1:W-:Y:S01]  /*4840*/  MUFU.TANH R19, R62 ;  /* 0x0000003e00137308 */ /* 0x0003e20000002400 */
[----:B------:R-:W-:Y:S01]  /*4850*/  I2FP.F32.S32 R8, R10 ;  /* 0x0000000a00087245 */ /* 0x000fe20000201400 */
[----:B------:R-:W-:Y:S01]  /*4860*/  IMAD.IADD R10, R5, 0x1, -R16 ;  /* 0x00000001050a7824 */ /* 0x000fe200078e0a10 */
[----:B------:R-:W-:Y:S01]  /*4870*/  FSEL R168, R49, -INF , !P1 ;  /* 0xff80000031a87808 */ /* 0x000fe20004800000 */
[----:B------:R-:W-:Y:S01]  /*4880*/  FFMA.FTZ R41, R9, -UR5, R32 ;  /* 0x8000000509297c23 */ /* 0x000fe20008010020 */
[----:B------:R-:W-:-:S02]  /*4890*/  IMAD.IADD R9, R7, 0x1, -R16 ;  /* 0x0000000107097824 */ /* 0x000fc400078e0a10 */
[----:B------:R-:W-:Y:S01]  /*48a0*/  FFMA.FTZ R40, R8, -UR5, R27 ;  /* 0x8000000508287c23 */ /* 0x000fe2000801001b */
[----:B------:R-:W-:Y:S01]  /*48b0*/  IMAD.IADD R8, R6, 0x1, -R16 ;  /* 0x0000000106087824 */ /* 0x000fe200078e0a10 */
[----:B------:R-:W3:Y:S01]  /*48c0*/  MUFU.TANH R28, R38 ;  /* 0x00000026001c7308 */ /* 0x000ee20000002400 */
[----:B------:R-:W-:Y:S02]  /*48d0*/  FSEL R163, R52, -INF , !P0 ;  /* 0xff80000034a37808 */ /* 0x000fe40004000000 */
[----:B------:R-:W-:Y:S02]  /*48e0*/  IABS R12, R9 ;  /* 0x00000009000c7213 */ /* 0x000fe40000000000 */
[----:B------:R-:W-:Y:S02]  /*48f0*/  IABS R9, R8 ;  /* 0x0000000800097213 */ /* 0x000fe40000000000 */
[----:B------:R-:W-:Y:S01]  /*4900*/  IABS R8, R10 ;  /* 0x0000000a00087213 */ /* 0x000fe20000000000 */
[----:B------:R-:W-:Y:S01]  /*4910*/  MUFU.TANH R32, R63 ;  /* 0x0000003f00207308 */ /* 0x000fe20000002400 */
[----:B------:R-:W-:-:S02]  /*4920*/  IABS R10, R11 ;  /* 0x0000000b000a7213 */ /* 0x000fc40000000000 */
[----:B------:R-:W-:Y:S01]  /*4930*/  IABS R11, R13 ;  /* 0x0000000d000b7213 */ /* 0x000fe20000000000 */
[----:B------:R-:W-:Y:S01]  /*4940*/  IMAD.MOV.U32 R13, RZ, RZ, R12 ;  /* 0x000000ffff0d7224 */ /* 0x000fe200078e000c */
[----:B-1----:R-:W-:Y:S01]  /*4950*/  FSEL R62, R41, -INF , !P2 ;  /* 0xff800000293e7808 */ /* 0x002fe20005000000 */
[----:B------:R-:W-:Y:S01]  /*4960*/  IMAD.MOV.U32 R12, RZ, RZ, R9 ;  /* 0x000000ffff0c7224 */ /* 0x000fe200078e0009 */
[----:B------:R-:W-:Y:S01]  /*4970*/  FSEL R162, R53, -INF , !P6 ;  /* 0xff80000035a27808 */ /* 0x000fe20007000000 */
[----:B------:R-:W-:Y:S01]  /*4980*/  IMAD.MOV.U32 R9, RZ, RZ, R10 ;  /* 0x000000ffff097224 */ /* 0x000fe200078e000a */
[----:B------:R-:W-:Y:S01]  /*4990*/  MOV R10, R11 ;  /* 0x0000000b000a7202 */ /* 0x000fe20000000f00 */
[----:B------:R-:W-:Y:S01]  /*49a0*/  MUFU.TANH R16, R66 ;  /* 0x0000004200107308 */ /* 0x000fe20000002400 */
[----:B------:R-:W-:Y:S02]  /*49b0*/  I2FP.F32.S32 R11, R8 ;  /* 0x00000008000b7245 */ /* 0x000fe40000201400 */
[----:B------:R-:W-:Y:S01]  /*49c0*/  I2FP.F32.S32 R8, R10 ;  /* 0x0000000a00087245 */ /* 0x000fe20000201400 */
[----:B------:R-:W-:Y:S01]  /*49d0*/  IMAD.IADD R10, R6, 0x1, -R17 ;  /* 0x00000001060a7824 */ /* 0x000fe200078e0a11 */
[----:B------:R-:W-:Y:S01]  /*49e0*/  I2FP.F32.S32 R9, R9 ;  /* 0x0000000900097245 */ /* 0x000fe20000201400 */
[----:B------:R-:W-:Y:S01]  /*49f0*/  FFMA.FTZ R20, R11, -UR5, R35 ;  /* 0x800000050b147c23 */ /* 0x000fe20008010023 */
[----:B------:R-:W-:Y:S01]  /*4a00*/  I2FP.F32.S32 R12, R12 ;  /* 0x0000000c000c7245 */ /* 0x000fe20000201400 */
[----:B--2---:R-:W-:Y:S01]  /*4a10*/  FFMA.FTZ R47, R8, -UR5, R24 ;  /* 0x80000005082f7c23 */ /* 0x004fe20008010018 */
[----:B------:R-:W-:Y:S01]  /*4a20*/  I2FP.F32.S32 R13, R13 ;  /* 0x0000000d000d7245 */ /* 0x000fe20000201400 */
[----:B------:R-:W-:Y:S01]  /*4a30*/  FFMA.FTZ R48, R9, -UR5, R29 ;  /* 0x8000000509307c23 */ /* 0x000fe2000801001d */
[----:B------:R-:W-:-:S02]  /*4a40*/  IMAD.IADD R8, R5, 0x1, -R15 ;  /* 0x0000000105087824 */ /* 0x000fc400078e0a0f */
[----:B------:R-:W-:Y:S01]  /*4a50*/  FFMA.FTZ R27, R12, -UR5, R37 ;  /* 0x800000050c1b7c23 */ /* 0x000fe20008010025 */
[----:B------:R-:W-:Y:S02]  /*4a60*/  IMAD.IADD R9, R7, 0x1, -R17 ;  /* 0x0000000107097824 */ /* 0x000fe400078e0a11 */
[----:B------:R-:W-:Y:S01]  /*4a70*/  FFMA.FTZ R30, R13, -UR5, R39 ;  /* 0x800000050d1e7c23 */ /* 0x000fe20008010027 */
[----:B------:R-:W-:Y:S01]  /*4a80*/  IMAD.IADD R12, R5, 0x1, -R17 ;  /* 0x00000001050c7824 */ /* 0x000fe200078e0a11 */
[----:B------:R-:W-:Y:S01]  /*4a90*/  IADD3 R13, -R21, R7, RZ ;  /* 0x00000007150d7210 */ /* 0x000fe20007ffe1ff */
[----:B------:R-:W1:Y:S01]  /*4aa0*/  MUFU.TANH R24, R65 ;  /* 0x0000004100187308 */ /* 0x000e620000002400 */
[----:B------:R-:W-:Y:S02]  /*4ab0*/  IABS R11, R8 ;  /* 0x00000008000b7213 */ /* 0x000fe40000000000 */
[----:B------:R-:W-:Y:S02]  /*4ac0*/  IABS R9, R9 ;  /* 0x0000000900097213 */ /* 0x000fe40000000000 */
[----:B------:R-:W-:-:S02]  /*4ad0*/  IABS R8, R10 ;  /* 0x0000000a00087213 */ /* 0x000fc40000000000 */
[----:B------:R-:W-:Y:S01]  /*4ae0*/  IABS R10, R12 ;  /* 0x0000000c000a7213 */ /* 0x000fe20000000000 */
[----:B------:R-:W-:Y:S01]  /*4af0*/  MUFU.TANH R29, R64 ;  /* 0x00000040001d7308 */ /* 0x000fe20000002400 */
        /* <DEDUP_REMOVED lines=8> */
[----:B------:R-:W-:Y:S01]  /*4b80*/  MOV R10, R12 ;  /* 0x0000000c000a7202 */ /* 0x000fe20000000f00 */
[----:B------:R-:W-:Y:S01]  /*4b90*/  MUFU.TANH R17, R71 ;  /* 0x0000004700117308 */ /* 0x000fe20000002400 */
[----:B------:R-:W-:Y:S01]  /*4ba0*/  I2FP.F32.S32 R12, R11 ;  /* 0x0000000b000c7245 */ /* 0x000fe20000201400 */
[----:B---3--:R-:W-:Y:S01]  /*4bb0*/  FFMA.FTZ R34, R13, -UR5, R28 ;  /* 0x800000050d227c23 */ /* 0x008fe2000801001c */
[----:B------:R-:W-:-:S02]  /*4bc0*/  I2FP.F32.S32 R11, R9 ;  /* 0x00000009000b7245 */ /* 0x000fc40000201400 */
[----:B------:R-:W-:Y:S01]  /*4bd0*/  I2FP.F32.S32 R9, R10 ;  /* 0x0000000a00097245 */ /* 0x000fe20000201400 */
[----:B------:R-:W-:Y:S01]  /*4be0*/  FFMA.FTZ R45, R12, -UR5, R33 ;  /* 0x800000050c2d7c23 */ /* 0x000fe20008010021 */
[----:B------:R-:W-:Y:S01]  /*4bf0*/  I2FP.F32.S32 R8, R8 ;  /* 0x0000000800087245 */ /* 0x000fe20000201400 */
[----:B------:R-:W-:Y:S01]  /*4c00*/  FFMA.FTZ R43, R11, -UR5, R31 ;  /* 0x800000050b2b7c23 */ /* 0x000fe2000801001f */
[C---:B------:R-:W-:Y:S02]  /*4c10*/  IMAD.IADD R11, R6.reuse, 0x1, -R22 ;  /* 0x00000001060b7824 */ /* 0x040fe400078e0a16 */
[----:B------:R-:W-:Y:S01]  /*4c20*/  FFMA.FTZ R42, R9, -UR5, R14 ;  /* 0x80000005092a7c23 */ /* 0x000fe2000801000e */
[----:B------:R-:W-:Y:S02]  /*4c30*/  IMAD.IADD R9, R6, 0x1, -R21 ;  /* 0x0000000106097824 */ /* 0x000fe400078e0a15 */
[----:B------:R-:W-:Y:S01]  /*4c40*/  FFMA.FTZ R33, R8, -UR5, R19 ;  /* 0x8000000508217c23 */ /* 0x000fe20008010013 */
[----:B------:R-:W-:Y:S01]  /*4c50*/  IMAD.IADD R8, R5, 0x1, -R21 ;  /* 0x0000000105087824 */ /* 0x000fe200078e0a15 */
[----:B------:R-:W-:Y:S01]  /*4c60*/  IADD3 R13, -R22, R5, RZ ;  /* 0x00000005160d7210 */ /* 0x000fe20007ffe1ff */
[----:B------:R-:W2:Y:S01]  /*4c70*/  MUFU.TANH R14, R70 ;  /* 0x00000046000e7308 */ /* 0x000ea20000002400 */
[----:B------:R-:W-:Y:S01]  /*4c80*/  IABS R12, R9 ;  /* 0x00000009000c7213 */ /* 0x000fe20000000000 */
[----:B------:R-:W-:Y:S01]  /*4c90*/  IMAD.IADD R10, R7, 0x1, -R22 ;  /* 0x00000001070a7824 */ /* 0x000fe200078e0a16 */
        /* <DEDUP_REMOVED lines=8> */
[----:B------:R-:W-:Y:S01]  /*4d20*/  I2FP.F32.S32 R10, R10 ;  /* 0x0000000a000a7245 */ /* 0x000fe20000201400 */
[----:B------:R3:W4:Y:S01]  /*4d30*/  MUFU.TANH R15, R72 ;  /* 0x00000048000f7308 */ /* 0x0007220000002400 */
[----:B------:R-:W-:Y:S01]  /*4d40*/  I2FP.F32.S32 R11, R12 ;  /* 0x0000000c000b7245 */ /* 0x000fe20000201400 */
[----:B-1----:R-:W-:Y:S01]  /*4d50*/  FFMA.FTZ R37, R9, -UR5, R24 ;  /* 0x8000000509257c23 */ /* 0x002fe20008010018 */
[----:B------:R-:W-:Y:S01]  /*4d60*/  I2FP.F32.S32 R8, R8 ;  /* 0x0000000800087245 */ /* 0x000fe20000201400 */
[--C-:B------:R-:W-:Y:S01]  /*4d70*/  IMAD.IADD R9, R7, 0x1, -R25.reuse ;  /* 0x0000000107097824 */ /* 0x100fe200078e0a19 */
[----:B------:R-:W-:Y:S01]  /*4d80*/  I2FP.F32.S32 R13, R13 ;  /* 0x0000000d000d7245 */ /* 0x000fe20000201400 */
[----:B------:R-:W-:Y:S01]  /*4d90*/  FFMA.FTZ R38, R10, -UR5, R32 ;  /* 0x800000050a267c23 */ /* 0x000fe20008010020 */
[----:B------:R-:W-:-:S02]  /*4da0*/  IMAD.IADD R10, R5, 0x1, -R25 ;  /* 0x00000001050a7824 */ /* 0x000fc400078e0a19 */
[----:B--2---:R-:W-:Y:S01]  /*4db0*/  FFMA.FTZ R36, R8, -UR5, R14 ;  /* 0x8000000508247c23 */ /* 0x004fe2000801000e */
[----:B------:R-:W-:Y:S01]  /*4dc0*/  IADD3 R8, -R25, R6, RZ ;  /* 0x0000000619087210 */ /* 0x000fe20007ffe1ff */
[----:B------:R-:W-:Y:S02]  /*4dd0*/  IMAD.IADD R12, R7, 0x1, -R23 ;  /* 0x00000001070c7824 */ /* 0x000fe400078e0a17 */
[----:B------:R-:W-:Y:S01]  /*4de0*/  FFMA.FTZ R35, R11, -UR5, R16 ;  /* 0x800000050b237c23 */ /* 0x000fe20008010010 */
[----:B------:R-:W-:Y:S01]  /*4df0*/  FFMA.FTZ R39, R13, -UR5, R29 ;  /* 0x800000050d277c23 */ /* 0x000fe2000801001d */
[----:B------:R-:W-:Y:S01]  /*4e00*/  IABS R11, R9 ;  /* 0x00000009000b7213 */ /* 0x000fe20000000000 */
[----:B------:R-:W1:Y:S01]  /*4e10*/  MUFU.TANH R13, R73 ;  /* 0x00000049000d7308 */ /* 0x000e620000002400 */
[----:B------:R-:W-:Y:S02]  /*4e20*/  IABS R9, R8 ;  /* 0x0000000800097213 */ /* 0x000fe40000000000 */
[----:B------:R-:W-:Y:S01]  /*4e30*/  IABS R8, R10 ;  /* 0x0000000a00087213 */ /* 0x000fe20000000000 */
[----:B---3--:R-:W-:Y:S01]  /*4e40*/  FMUL.FTZ R72, R108, UR6 ;  /* 0x000000066c487c20 */ /* 0x008fe20008410000 */
[----:B------:R-:W-:Y:S01]  /*4e50*/  IABS R10, R12 ;  /* 0x0000000c000a7213 */ /* 0x000fe20000000000 */
[----:B------:R-:W-:Y:S01]  /*4e60*/  IMAD.MOV.U32 R12, RZ, RZ, R11 ;  /* 0x000000ffff0c7224 */ /* 0x000fe200078e000b */
[----:B------:R-:W-:Y:S01]  /*4e70*/  FSEL R64, R20, -INF , !P1 ;  /* 0xff80000014407808 */ /* 0x000fe20004800000 */
[----:B------:R-:W2:Y:S01]  /*4e80*/  MUFU.TANH R21, R69 ;  /* 0x0000004500157308 */ /* 0x000ea20000002400 */
[----:B------:R-:W-:Y:S01]  /*4e90*/  IMAD.MOV.U32 R11, RZ, RZ, R9 ;  /* 0x000000ffff0b7224 */ /* 0x000fe200078e0009 */
[----:B------:R-:W-:-:S02]  /*4ea0*/  MOV R9, R10 ;  /* 0x0000000a00097202 */ /* 0x000fc40000000f00 */
[----:B------:R-:W-:Y:S02]  /*4eb0*/  I2FP.F32.S32 R10, R8 ;  /* 0x00000008000a7245 */ /* 0x000fe40000201400 */
[----:B------:R-:W-:Y:S02]  /*4ec0*/  I2FP.F32.S32 R11, R11 ;  /* 0x0000000b000b7245 */ /* 0x000fe40000201400 */
[----:B------:R-:W-:Y:S01]  /*4ed0*/  I2FP.F32.S32 R8, R9 ;  /* 0x0000000900087245 */ /* 0x000fe20000201400 */
[C---:B------:R-:W-:Y:S01]  /*4ee0*/  IMAD.IADD R9, R6.reuse, 0x1, -R23 ;  /* 0x0000000106097824 */ /* 0x040fe200078e0a17 */
[----:B------:R-:W-:Y:S01]  /*4ef0*/  I2FP.F32.S32 R12, R12 ;  /* 0x0000000c000c7245 */ /* 0x000fe20000201400 */
[----:B----4-:R-:W-:Y:S01]  /*4f00*/  FFMA.FTZ R31, R11, -UR5, R15 ;  /* 0x800000050b1f7c23 */ /* 0x010fe2000801000f */
[----:B------:R-:W-:Y:S02]  /*4f10*/  IMAD.IADD R11, R6, 0x1, -R26 ;  /* 0x00000001060b7824 */ /* 0x000fe400078e0a1a */
[----:B------:R-:W-:Y:S01]  /*4f20*/  FFMA.FTZ R28, R8, -UR5, R17 ;  /* 0x80000005081c7c23 */ /* 0x000fe20008010011 */
[----:B------:R-:W-:-:S02]  /*4f30*/  IMAD.IADD R8, R5, 0x1, -R23 ;  /* 0x0000000105087824 */ /* 0x000fc400078e0a17 */
[----:B-1----:R-:W-:Y:S01]  /*4f40*/  FFMA.FTZ R29, R10, -UR5, R13 ;  /* 0x800000050a1d7c23 */ /* 0x002fe2000801000d */
[----:B------:R-:W1:Y:S01]  /*4f50*/  MUFU.TANH R16, R74 ;  /* 0x0000004a00107308 */ /* 0x000e620000002400 */
[----:B------:R-:W-:Y:S01]  /*4f60*/  IADD3 R13, -R26, R5, RZ ;  /* 0x000000051a0d7210 */ /* 0x000fe20007ffe1ff */
[----:B--2---:R-:W-:Y:S01]  /*4f70*/  FFMA.FTZ R32, R12, -UR5, R21 ;  /* 0x800000050c207c23 */ /* 0x004fe20008010015 */
[----:B------:R-:W-:Y:S01]  /*4f80*/  IABS R12, R9 ;  /* 0x00000009000c7213 */ /* 0x000fe20000000000 */
[----:B------:R-:W-:Y:S01]  /*4f90*/  IMAD.IADD R10, R7, 0x1, -R26 ;  /* 0x00000001070a7824 */ /* 0x000fe200078e0a1a */
[----:B------:R-:W-:Y:S02]  /*4fa0*/  IABS R8, R8 ;  /* 0x0000000800087213 */ /* 0x000fe40000000000 */
[----:B------:R-:W-:Y:S01]  /*4fb0*/  IABS R9, R11 ;  /* 0x0000000b00097213 */ /* 0x000fe20000000000 */
[----:B------:R-:W2:Y:S01]  /*4fc0*/  MUFU.TANH R14, R75 ;  /* 0x0000004b000e7308 */ /* 0x000ea20000002400 */
[----:B------:R-:W-:Y:S01]  /*4fd0*/  IABS R11, R13 ;  /* 0x0000000d000b7213 */ /* 0x000fe20000000000 */
[----:B------:R-:W-:Y:S01]  /*4fe0*/  IMAD.MOV.U32 R13, RZ, RZ, R12 ;  /* 0x000000ffff0d7224 */ /* 0x000fe200078e000c */
[----:B------:R-:W-:Y:S01]  /*4ff0*/  IABS R10, R10 ;  /* 0x0000000a000a7213 */ /* 0x000fe20000000000 */
[----:B------:R-:W-:Y:S01]  /*5000*/  IMAD.MOV.U32 R12, RZ, RZ, R8 ;  /* 0x000000ffff0c7224 */ /* 0x000fe200078e0008 */
[----:B------:R-:W-:Y:S01]  /*5010*/  I2FP.F32.S32 R9, R9 ;  /* 0x0000000900097245 */ /* 0x000fe20000201400 */
[----:B------:R-:W-:Y:S01]  /*5020*/  IMAD.MOV.U32 R8, RZ, RZ, R11 ;  /* 0x000000ffff087224 */ /* 0x000fe200078e000b */
[----:B------:R-:W-:Y:S01]  /*5030*/  I2FP.F32.S32 R13, R13 ;  /* 0x0000000d000d7245 */ /* 0x000fe20000201400 */
[----:B------:R-:W3:Y:S01]  /*5040*/  MUFU.TANH R15, R84 ;  /* 0x00000054000f7308 */ /* 0x000ee20000002400 */
[----:B------:R-:W-:-:S02]  /*5050*/  I2FP.F32.S32 R10, R10 ;  /* 0x0000000a000a7245 */ /* 0x000fc40000201400 */
[----:B------:R-:W-:Y:S01]  /*5060*/  I2FP.F32.S32 R8, R8 ;  /* 0x0000000800087245 */ /* 0x000fe20000201400 */
[----:B-1----:R-:W-:Y:S01]  /*5070*/  FFMA.FTZ R21, R13, -UR5, R16 ;  /* 0x800000050d157c23 */ /* 0x002fe20008010010 */
[----:B------:R-:W-:Y:S01]  /*5080*/  I2FP.F32.S32 R11, R12 ;  /* 0x0000000c000b7245 */ /* 0x000fe20000201400 */
[----:B------:R-:W-:Y:S01]  /*5090*/  VIADD R12, R18, 0x29 ;  /* 0x00000029120c7836 */ /* 0x000fe20000000000 */
[----:B------:R-:W-:Y:S01]  /*50a0*/  FSEL R65, R40, -INF , !P2 ;  /* 0xff80000028417808 */ /* 0x000fe20005000000 */
[----:B------:R-:W1:Y:S01]  /*50b0*/  MUFU.TANH R20, R86 ;  /* 0x0000005600147308 */ /* 0x000e620000002400 */
[----:B--2---:R-:W-:Y:S01]  /*50c0*/  FFMA.FTZ R17, R10, -UR5, R14 ;  /* 0x800000050a117c23 */ /* 0x004fe2000801000e */
[C---:B------:R-:W-:Y:S01]  /*50d0*/  VIADD R14, R18.reuse, 0x21 ;  /* 0x00000021120e7836 */ /* 0x040fe20000000000 */
[C---:B------:R-:W-:Y:S01]  /*50e0*/  IADD3 R13, R18.reuse, 0x28, RZ ;  /* 0x00000028120d7810 */ /* 0x040fe20007ffe0ff */
[----:B------:R-:W-:Y:S01]  /*50f0*/  VIADD R10, R18, 0x31 ;  /* 0x00000031120a7836 */ /* 0x000fe20000000000 */
[----:B------:R-:W-:Y:S01]  /*5100*/  ISETP.GE.AND P2, PT, R23, UR23, PT ;  /* 0x0000001717007c0c */ /* 0x000fe2000bf46270 */
[--C-:B------:R-:W-:Y:S01]  /*5110*/  IMAD.IADD R27, R7, 0x1, -R14.reuse ;  /* 0x00000001071b7824 */ /* 0x100fe200078e0a0e */
[----:B------:R-:W-:Y:S01]  /*5120*/  FSEL R171, R48, -INF , !P0 ;  /* 0xff80000030ab7808 */ /* 0x000fe20004000000 */
[----:B------:R-:W2:Y:S01]  /*5130*/  MUFU.TANH R19, R85 ;  /* 0x0000005500137308 */ /* 0x000ea20000002400 */
[----:B---3--:R-:W-:Y:S01]  /*5140*/  FFMA.FTZ R16, R9, -UR5, R15 ;  /* 0x8000000509107c23 */ /* 0x008fe2000801000f */
[----:B------:R-:W-:Y:S01]  /*5150*/  VIADD R9, R18, 0x38 ;  /* 0x0000003812097836 */ /* 0x000fe20000000000 */
[----:B------:R-:W-:Y:S01]  /*5160*/  FSEL R56, R47, -INF , !P0 ;  /* 0xff8000002f387808 */ /* 0x000fe20004000000 */
[----:B------:R-:W-:Y:S01]  /*5170*/  IMAD.IADD R30, R6, 0x1, -R14 ;  /* 0x00000001061e7824 */ /* 0x000fe200078e0a0e */
[----:B------:R-:W-:Y:S01]  /*5180*/  FSEL R60, R34, -INF , !P0 ;  /* 0xff800000223c7808 */ /* 0x000fe20004000000 */
[----:B------:R-:W-:Y:S01]  /*5190*/  IMAD.IADD R34, R6, 0x1, -R13 ;  /* 0x0000000106227824 */ /* 0x000fe200078e0a0d */
[----:B------:R-:W-:Y:S01]  /*51a0*/  FSEL R170, R45, -INF , !P6 ;  /* 0xff8000002daa7808 */ /* 0x000fe20007000000 */
[----:B------:R-:W-:-:S02]  /*51b0*/  IMAD.IADD R22, R3, 0x1, -R12 ;  /* 0x0000000103167824 */ /* 0x000fc400078e0a0c */
[----:B-1----:R-:W-:Y:S01]  /*51c0*/  FFMA.FTZ R15, R8, -UR5, R20 ;  /* 0x80000005080f7c23 */ /* 0x002fe20008010014 */
[----:B------:R-:W-:Y:S01]  /*51d0*/  IADD3 R8, R18, 0x39, RZ ;  /* 0x0000003912087810 */ /* 0x000fe20007ffe0ff */
[--C-:B------:R-:W-:Y:S01]  /*51e0*/  IMAD.IADD R20, R3, 0x1, -R13.reuse ;  /* 0x0000000103147824 */ /* 0x100fe200078e0a0d */
[----:B------:R-:W-:Y:S01]  /*51f0*/  FSEL R55, R43, -INF , !P6 ;  /* 0xff8000002b377808 */ /* 0x000fe20007000000 */
[----:B------:R-:W1:Y:S01]  /*5200*/  MUFU.TANH R51, R87 ;  /* 0x0000005700337308 */ /* 0x000e620000002400 */
[----:B------:R-:W-:Y:S01]  /*5210*/  FSEL R63, R33, -INF , !P6 ;  /* 0xff800000213f7808 */ /* 0x000fe20007000000 */
[----:B------:R-:W-:Y:S01]  /*5220*/  IMAD.IADD R33, R7, 0x1, -R13 ;  /* 0x0000000107217824 */ /* 0x000fe200078e0a0d */
[----:B------:R-:W-:Y:S01]  /*5230*/  ISETP.GE.AND P1, PT, R26, UR23, PT ;  /* 0x000000171a007c0c */ /* 0x000fe2000bf26270 */
[----:B--2---:R-:W-:Y:S01]  /*5240*/  FFMA.FTZ R19, R11, -UR5, R19 ;  /* 0x800000050b137c23 */ /* 0x004fe20008010013 */
[----:B------:R-:W-:Y:S01]  /*5250*/  VIADD R11, R18, 0x30 ;  /* 0x00000030120b7836 */ /* 0x000fe20000000000 */
[----:B------:R-:W-:Y:S01]  /*5260*/  ISETP.GE.AND P0, PT, R14, UR23, PT ;  /* 0x000000170e007c0c */ /* 0x000fe2000bf06270 */
[----:B------:R-:W-:Y:S01]  /*5270*/  IMAD.IADD R18, R3, 0x1, -R14 ;  /* 0x0000000103127824 */ /* 0x000fe200078e0a0e */
[----:B------:R-:W-:Y:S01]  /*5280*/  ISETP.GE.AND P6, PT, R13, UR23, PT ;  /* 0x000000170d007c0c */ /* 0x000fe2000bfc6270 */
[C---:B------:R-:W-:Y:S01]  /*5290*/  IMAD.IADD R23, R3.reuse, 0x1, -R11 ;  /* 0x0000000103177824 */ /* 0x040fe200078e0a0b */
[----:B------:R-:W-:Y:S01]  /*52a0*/  FSEL R169, R42, -INF , !P5 ;  /* 0xff8000002aa97808 */ /* 0x000fe20006800000 */
[----:B------:R-:W-:Y:S01]  /*52b0*/  IMAD.IADD R26, R3, 0x1, -R9 ;  /* 0x00000001031a7824 */ /* 0x000fe200078e0a09 */
[----:B------:R-:W-:Y:S01]  /*52c0*/  FSEL R84, R39, -INF , !P5 ;  /* 0xff80000027547808 */ /* 0x000fe20006800000 */
[----:B------:R-:W-:Y:S01]  /*52d0*/  IMAD.IADD R25, R3, 0x1, -R8 ;  /* 0x0000000103197824 */ /* 0x000fe200078e0a08 */
[----:B------:R-:W-:Y:S01]  /*52e0*/  FSEL R158, R50, -INF , !P2 ;  /* 0xff800000329e7808 */ /* 0x000fe20005000000 */
[----:B------:R-:W-:Y:S01]  /*52f0*/  IMAD.IADD R13, R5, 0x1, -R13 ;  /* 0x00000001050d7824 */ /* 0x000fe200078e0a0d */
[----:B------:R-:W-:Y:S01]  /*5300*/  IADD3 R24, R3, -R10, RZ ;  /* 0x8000000a03187210 */ /* 0x000fe20007ffe0ff */
[C---:B------:R-:W-:Y:S01]  /*5310*/  IMAD.IADD R39, R5.reuse, 0x1, -R12 ;  /* 0x0000000105277824 */ /* 0x040fe200078e0a0c */
[-C--:B------:R-:W-:Y:S01]  /*5320*/  IADD3 R14, -R14, R5.reuse, RZ ;  /* 0x000000050e0e7210 */ /* 0x080fe20007ffe1ff */
[C---:B------:R-:W-:Y:S01]  /*5330*/  IMAD.IADD R42, R5.reuse, 0x1, -R11 ;  /* 0x00000001052a7824 */ /* 0x040fe200078e0a0b */
[----:B------:R-:W-:Y:S01]  /*5340*/  IADD3 R52, -R10, R5, RZ ;  /* 0x000000050a347210 */ /* 0x000fe20007ffe1ff */
[----:B------:R-:W-:-:S02]  /*5350*/  IMAD.IADD R50, R5, 0x1, -R9 ;  /* 0x0000000105327824 */ /* 0x000fc400078e0a09 */
[----:B------:R-:W-:Y:S01]  /*5360*/  FMUL.FTZ R3, R77, UR6 ;  /* 0x000000064d037c20 */ /* 0x000fe20008410000 */
[----:B------:R-:W-:Y:S02]  /*5370*/  IMAD.IADD R49, R5, 0x1, -R8 ;  /* 0x0000000105317824 */ /* 0x000fe400078e0a08 */
[----:B------:R-:W-:Y:S01]  /*5380*/  FMUL.FTZ R5, R76, UR6 ;  /* 0x000000064c057c20 */ /* 0x000fe20008410000 */
[----:B------:R-:W-:Y:S01]  /*5390*/  FSEL R161, R54, -INF , !P5 ;  /* 0xff80000036a17808 */ /* 0x000fe20006800000 */
[----:B------:R-:W2:Y:S01]  /*53a0*/  MUFU.TANH R46, R90 ;  /* 0x0000005a002e7308 */ /* 0x000ea20000002400 */
[----:B------:R-:W-:Y:S01]  /*53b0*/  FSEL R85, R37, -INF , !P4 ;  /* 0xff80000025557808 */ /* 0x000fe20006000000 */
[C---:B------:R-:W-:Y:S01]  /*53c0*/  IMAD.IADD R40, R6.reuse, 0x1, -R12 ;  /* 0x0000000106287824 */ /* 0x040fe200078e0a0c */
[----:B------:R-:W-:Y:S01]  /*53d0*/  IADD3 R37, -R11, R6, RZ ;  /* 0x000000060b257210 */ /* 0x000fe20007ffe1ff */
[C---:B------:R-:W-:Y:S01]  /*53e0*/  IMAD.IADD R47, R6.reuse, 0x1, -R10 ;  /* 0x00000001062f7824 */ /* 0x040fe200078e0a0a */
[----:B------:R-:W-:Y:S01]  /*53f0*/  FSEL R159, R67, -INF , !P3 ;  /* 0xff800000439f7808 */ /* 0x000fe20005800000 */
[--C-:B------:R-:W-:Y:S01]  /*5400*/  IMAD.IADD R54, R6, 0x1, -R9.reuse ;  /* 0x0000000106367824 */ /* 0x100fe200078e0a09 */
[----:B------:R-:W-:Y:S01]  /*5410*/  FSEL R165, R32, -INF , !P3 ;  /* 0xff80000020a57808 */ /* 0x000fe20005800000 */
[----:B------:R-:W-:Y:S01]  /*5420*/  IMAD.IADD R53, R6, 0x1, -R8 ;  /* 0x0000000106357824 */ /* 0x000fe200078e0a08 */
[----:B------:R-:W-:Y:S01]  /*5430*/  FSEL R86, R31, -INF , !P3 ;  /* 0xff8000001f567808 */ /* 0x000fe20005800000 */
[----:B------:R-:W3:Y:S01]  /*5440*/  MUFU.TANH R41, R92 ;  /* 0x0000005c00297308 */ /* 0x000ee20000002400 */
[----:B------:R-:W-:Y:S01]  /*5450*/  FSEL R134, R29, -INF , !P3 ;  /* 0xff8000001d867808 */ /* 0x000fe20005800000 */
[C---:B------:R-:W-:Y:S01]  /*5460*/  IMAD.IADD R43, R7.reuse, 0x1, -R10 ;  /* 0x00000001072b7824 */ /* 0x040fe200078e0a0a */
[----:B------:R-:W-:Y:S01]  /*5470*/  ISETP.GE.AND P3, PT, R10, UR23, PT ;  /* 0x000000170a007c0c */ /* 0x000fe2000bf66270 */
[----:B------:R-:W-:Y:S01]  /*5480*/  IMAD.IADD R44, R7, 0x1, -R9 ;  /* 0x00000001072c7824 */ /* 0x000fe200078e0a09 */
[----:B------:R-:W-:Y:S01]  /*5490*/  FSEL R187, R15, -INF , !P1 ;  /* 0xff8000000fbb7808 */ /* 0x000fe20004800000 */
[----:B------:R-:W-:Y:S01]  /*54a0*/  FMUL.FTZ R75, R109, UR6 ;  /* 0x000000066d4b7c20 */ /* 0x000fe20008410000 */
[----:B------:R-:W-:Y:S01]  /*54b0*/  IABS R6, R18 ;  /* 0x0000001200067213 */ /* 0x000fe20000000000 */
[----:B------:R4:W5:Y:S01]  /*54c0*/  MUFU.TANH R10, R5 ;  /* 0x00000005000a7308 */ /* 0x0009620000002400 */
[----:B------:R-:W-:Y:S01]  /*54d0*/  FSEL R100, R35, -INF , !P5 ;  /* 0xff80000023647808 */ /* 0x000fe20006800000 */
[----:B------:R-:W-:Y:S01]  /*54e0*/  FMUL.FTZ R76, R110, UR6 ;  /* 0x000000066e4c7c20 */ /* 0x000fe20008410000 */
[----:B------:R-:W-:Y:S01]  /*54f0*/  FSEL R101, R36, -INF , !P4 ;  /* 0xff80000024657808 */ /* 0x000fe20006000000 */
[----:B------:R-:W-:Y:S01]  /*5500*/  IMAD.IADD R36, R7, 0x1, -R11 ;  /* 0x0000000107247824 */ /* 0x000fe200078e0a0b */
[-C--:B------:R-:W-:Y:S01]  /*5510*/  IADD3 R35, -R12, R7.reuse, RZ ;  /* 0x000000070c237210 */ /* 0x080fe20007ffe1ff */
[----:B------:R-:W-:Y:S01]  /*5520*/  FMUL.FTZ R77, R111, UR6 ;  /* 0x000000066f4d7c20 */ /* 0x000fe20008410000 */
[----:B------:R-:W-:Y:S01]  /*5530*/  IADD3 R45, -R8, R7, RZ ;  /* 0x00000007082d7210 */ /* 0x000fe20007ffe1ff */
[----:B------:R1:W5:Y:S01]  /*5540*/  MUFU.TANH R15, R3 ;  /* 0x00000003000f7308 */ /* 0x0003620000002400 */
[----:B------:R-:W-:Y:S01]  /*5550*/  FSEL R184, R61, -INF , !P1 ;  /* 0xff8000003db87808 */ /* 0x000fe20004800000 */
[----:B------:R-:W-:Y:S01]  /*5560*/  FMUL.FTZ R61, R82, UR6 ;  /* 0x00000006523d7c20 */ /* 0x000fe20008410000 */
[----:B------:R-:W-:Y:S01]  /*5570*/  FSEL R185, R17, -INF , !P1 ;  /* 0xff80000011b97808 */ /* 0x000fe20004800000 */
[----:B------:R-:W-:Y:S01]  /*5580*/  FMUL.FTZ R17, R116, UR6 ;  /* 0x0000000674117c20 */ /* 0x000fe20008410000 */
[----:B------:R-:W-:Y:S01]  /*5590*/  FSEL R186, R16, -INF , !P1 ;  /* 0xff80000010ba7808 */ /* 0x000fe20004800000 */
[----:B------:R-:W-:Y:S01]  /*55a0*/  FMUL.FTZ R16, R79, UR6 ;  /* 0x000000064f107c20 */ /* 0x000fe20008410000 */
[----:B------:R-:W-:Y:S01]  /*55b0*/  IABS R7, R23 ;  /* 0x0000001700077213 */ /* 0x000fe20000000000 */
[----:B------:R-:W-:Y:S01]  /*55c0*/  MUFU.TANH R71, R88 ;  /* 0x0000005800477308 */ /* 0x000fe20000002400 */
[----:B----4-:R-:W-:-:S02]  /*55d0*/  IABS R5, R20 ;  /* 0x0000001400057213 */ /* 0x010fc40000000000 */
[----:B------:R-:W-:Y:S01]  /*55e0*/  ISETP.GE.AND P1, PT, R8, UR23, PT ;  /* 0x0000001708007c0c */ /* 0x000fe2000bf26270 */
[----:B------:R-:W-:Y:S01]  /*55f0*/  IMAD.MOV.U32 R8, RZ, RZ, R6 ;  /* 0x000000ffff087224 */ /* 0x000fe200078e0006 */
[----:B------:R-:W-:Y:S02]  /*5600*/  MOV R6, R5 ;  /* 0x0000000500067202 */ /* 0x000fe40000000f00 */
[----:B------:R-:W-:Y:S01]  /*5610*/  ISETP.GE.AND P5, PT, R12, UR23, PT ;  /* 0x000000170c007c0c */ /* 0x000fe2000bfa6270 */
[----:B------:R-:W-:Y:S01]  /*5620*/  FMUL.FTZ R12, R81, UR6 ;  /* 0x00000006510c7c20 */ /* 0x000fe20008410000 */
[----:B-1----:R-:W-:Y:S01]  /*5630*/  IABS R3, R22 ;  /* 0x0000001600037213 */ /* 0x002fe20000000000 */
[----:B------:R-:W-:Y:S01]  /*5640*/  MUFU.TANH R74, R91 ;  /* 0x0000005b004a7308 */ /* 0x000fe20000002400 */
[----:B------:R-:W-:Y:S02]  /*5650*/  I2FP.F32.S32 R8, R8 ;  /* 0x0000000800087245 */ /* 0x000fe40000201400 */
[----:B------:R-:W-:Y:S01]  /*5660*/  I2FP.F32.S32 R6, R6 ;  /* 0x0000000600067245 */ /* 0x000fe20000201400 */
[----:B------:R-:W-:Y:S01]  /*5670*/  IMAD.MOV.U32 R5, RZ, RZ, R3 ;  /* 0x000000ffff057224 */ /* 0x000fe200078e0003 */
[----:B------:R-:W-:Y:S01]  /*5680*/  FSEL R160, R57, -INF , !P4 ;  /* 0xff80000039a07808 */ /* 0x000fe20006000000 */
[----:B------:R-:W-:Y:S01]  /*5690*/  IMAD.MOV.U32 R3, RZ, RZ, R7 ;  /* 0x000000ffff037224 */ /* 0x000fe200078e0007 */
[----:B------:R-:W-:Y:S01]  /*56a0*/  FSEL R167, R38, -INF , !P4 ;  /* 0xff80000026a77808 */ /* 0x000fe20006000000 */
[----:B------:R-:W-:Y:S01]  /*56b0*/  FFMA.FTZ R48, R8, -UR5, R51 ;  /* 0x8000000508307c23 */ /* 0x000fe20008010033 */
[----:B------:R-:W-:Y:S01]  /*56c0*/  I2FP.F32.S32 R5, R5 ;  /* 0x0000000500057245 */ /* 0x000fe20000201400 */
[----:B--2---:R-:W-:Y:S01]  /*56d0*/  FFMA.FTZ R51, R6, -UR5, R46 ;  /* 0x8000000506337c23 */ /* 0x004fe2000801002e */
[----:B------:R-:W-:Y:S01]  /*56e0*/  I2FP.F32.S32 R3, R3 ;  /* 0x0000000300037245 */ /* 0x000fe20000201400 */
[----:B------:R-:W-:Y:S01]  /*56f0*/  MUFU.TANH R58, R89 ;  /* 0x00000059003a7308 */ /* 0x000fe20000002400 */
[----:B------:R-:W-:Y:S01]  /*5700*/  ISETP.GE.AND P4, PT, R11, UR23, PT ;  /* 0x000000170b007c0c */ /* 0x000fe2000bf86270 */
[----:B------:R-:W-:Y:S01]  /*5710*/  FMUL.FTZ R11, R80, UR6 ;  /* 0x00000006500b7c20 */ /* 0x000fe20008410000 */
[----:B------:R-:W-:Y:S01]  /*5720*/  FSEL R164, R28, -INF , !P2 ;  /* 0xff8000001ca47808 */ /* 0x000fe20005000000 */
[----:B---3--:R-:W-:Y:S01]  /*5730*/  FFMA.FTZ R46, R5, -UR5, R41 ;  /* 0x80000005052e7c23 */ /* 0x008fe20008010029 */
[----:B------:R-:W-:Y:S01]  /*5740*/  FSEL R87, R21, -INF , !P2 ;  /* 0xff80000015577808 */ /* 0x000fe20005000000 */
[----:B-----5:R-:W-:Y:S01]  /*5750*/  FFMA.FTZ R41, R3, -UR5, R10 ;  /* 0x8000000503297c23 */ /* 0x020fe2000801000a */
[----:B------:R-:W-:Y:S01]  /*5760*/  FSEL R135, R19, -INF , !P2 ;  /* 0xff80000013877808 */ /* 0x000fe20005000000 */
[----:B------:R-:W1:Y:S01]  /*5770*/  MUFU.TANH R10, R12 ;  /* 0x0000000c000a7308 */ /* 0x000e620000002400 */
[----:B------:R-:W-:Y:S01]  /*5780*/  ISETP.GE.AND P2, PT, R9, UR23, PT ;  /* 0x0000001709007c0c */ /* 0x000fe2000bf46270 */
[----:B------:R-:W-:Y:S01]  /*5790*/  FMUL.FTZ R9, R78, UR6 ;  /* 0x000000064e097c20 */ /* 0x000fe20008410000 */
[----:B------:R-:W-:Y:S01]  /*57a0*/  IABS R5, R26 ;  /* 0x0000001a00057213 */ /* 0x000fe20000000000 */
[----:B------:R-:W-:Y:S01]  /*57b0*/  FMUL.FTZ R21, R118, UR6 ;  /* 0x0000000676157c20 */ /* 0x000fe20008410000 */
[----:B------:R-:W-:Y:S01]  /*57c0*/  IABS R6, R24 ;  /* 0x0000001800067213 */ /* 0x000fe20000000000 */
[----:B------:R-:W-:Y:S01]  /*57d0*/  FMUL.FTZ R19, R117, UR6 ;  /* 0x0000000675137c20 */ /* 0x000fe20008410000 */
[----:B------:R-:W-:Y:S01]  /*57e0*/  IABS R3, R25 ;  /* 0x0000001900037213 */ /* 0x000fe20000000000 */
[----:B------:R2:W-:Y:S01]  /*57f0*/  MUFU.TANH R18, R9 ;  /* 0x0000000900127308 */ /* 0x0005e20000002400 */
[----:B------:R-:W-:Y:S01]  /*5800*/  IABS R8, R27 ;  /* 0x0000001b00087213 */ /* 0x000fe20000000000 */
[----:B------:R-:W-:Y:S01]  /*5810*/  FMUL.FTZ R28, R119, UR6 ;  /* 0x00000006771c7c20 */ /* 0x000fe20008410000 */
[----:B------:R-:W-:-:S02]  /*5820*/  I2FP.F32.S32 R6, R6 ;  /* 0x0000000600067245 */ /* 0x000fc40000201400 */
[----:B------:R-:W-:Y:S02]  /*5830*/  IABS R7, R30 ;  /* 0x0000001e00077213 */ /* 0x000fe40000000000 */
[----:B------:R-:W-:Y:S01]  /*5840*/  FSEL R150, R48, -INF , !P0 ;  /* 0xff80000030967808 */ /* 0x000fe20004000000 */
[----:B------:R-:W3:Y:S01]  /*5850*/  MUFU.TANH R11, R11 ;  /* 0x0000000b000b7308 */ /* 0x000ee20000002400 */
[----:B------:R-:W-:Y:S01]  /*5860*/  FFMA.FTZ R38, R6, -UR5, R15 ;  /* 0x8000000506267c23 */ /* 0x000fe2000801000f */
[----:B------:R-:W-:Y:S02]  /*5870*/  FSEL R148, R51, -INF , !P6 ;  /* 0xff80000033947808 */ /* 0x000fe40007000000 */
[----:B------:R-:W-:Y:S02]  /*5880*/  FSEL R138, R46, -INF , !P5 ;  /* 0xff8000002e8a7808 */ /* 0x000fe40006800000 */
[----:B------:R-:W-:Y:S02]  /*5890*/  FSEL R244, R41, -INF , !P4 ;  /* 0xff80000029f47808 */ /* 0x000fe40006000000 */
[----:B------:R-:W4:Y:S01]  /*58a0*/  MUFU.TANH R69, R94 ;  /* 0x0000005e00457308 */ /* 0x000f220000002400 */
[----:B--2---:R-:W-:Y:S01]  /*58b0*/  IMAD.MOV.U32 R9, RZ, RZ, R5 ;  /* 0x000000ffff097224 */ /* 0x004fe200078e0005 */
[----:B------:R-:W-:Y:S01]  /*58c0*/  MOV R5, R3 ;  /* 0x0000000300057202 */ /* 0x000fe20000000f00 */
[----:B------:R-:W-:Y:S01]  /*58d0*/  IMAD.MOV.U32 R3, RZ, RZ, R8 ;  /* 0x000000ffff037224 */ /* 0x000fe200078e0008 */
[----:B------:R-:W-:-:S02]  /*58e0*/  FSEL R222, R38, -INF , !P3 ;  /* 0xff80000026de7808 */ /* 0x000fc40005800000 */
[----:B------:R-:W-:Y:S02]  /*58f0*/  I2FP.F32.S32 R6, R5 ;  /* 0x0000000500067245 */ /* 0x000fe40000201400 */
[----:B------:R-:W-:Y:S01]  /*5900*/  I2FP.F32.S32 R5, R3 ;  /* 0x0000000300057245 */ /* 0x000fe20000201400 */
[----:B------:R-:W2:Y:S01]  /*5910*/  MUFU.TANH R66, R95 ;  /* 0x0000005f00427308 */ /* 0x000ea20000002400 */
[----:B------:R-:W-:Y:S01]  /*5920*/  I2FP.F32.S32 R8, R9 ;  /* 0x0000000900087245 */ /* 0x000fe20000201400 */
[----:B-1----:R-:W-:Y:S01]  /*5930*/  FFMA.FTZ R31, R6, -UR5, R10 ;  /* 0x80000005061f7c23 */ /* 0x002fe2000801000a */
[----:B------:R-:W-:Y:S01]  /*5940*/  I2FP.F32.S32 R3, R7 ;  /* 0x0000000700037245 */ /* 0x000fe20000201400 */
[----:B------:R-:W-:Y:S01]  /*5950*/  FFMA.FTZ R30, R5, -UR5, R71 ;  /* 0x80000005051e7c23 */ /* 0x000fe20008010047 */
[----:B------:R-:W-:Y:S01]  /*5960*/  IABS R7, R33 ;  /* 0x0000002100077213 */ /* 0x000fe20000000000 */
[----:B---3--:R-:W-:Y:S01]  /*5970*/  FFMA.FTZ R32, R8, -UR5, R11 ;  /* 0x8000000508207c23 */ /* 0x008fe2000801000b */
[----:B------:R-:W-:Y:S01]  /*5980*/  IABS R5, R14 ;  /* 0x0000000e00057213 */ /* 0x000fe20000000000 */
[----:B------:R-:W1:Y:S01]  /*5990*/  MUFU.TANH R70, R93 ;  /* 0x0000005d00467308 */ /* 0x000e620000002400 */
[----:B------:R-:W-:Y:S01]  /*59a0*/  IABS R6, R34 ;  /* 0x0000002200067213 */ /* 0x000fe20000000000 */
[----:B------:R-:W-:Y:S01]  /*59b0*/  IMAD.MOV.U32 R8, RZ, RZ, R7 ;  /* 0x000000ffff087224 */ /* 0x000fe200078e0007 */
[----:B------:R-:W-:Y:S01]  /*59c0*/  IABS R9, R35 ;  /* 0x0000002300097213 */ /* 0x000fe20000000000 */
[----:B------:R-:W-:Y:S01]  /*59d0*/  FFMA.FTZ R29, R3, -UR5, R58 ;  /* 0x80000005031d7c23 */ /* 0x000fe2000801003a */
[----:B------:R-:W-:Y:S01]  /*59e0*/  I2FP.F32.S32 R5, R5 ;  /* 0x0000000500057245 */ /* 0x000fe20000201400 */
[----:B------:R-:W-:Y:S01]  /*59f0*/  IMAD.MOV.U32 R7, RZ, RZ, R6 ;  /* 0x000000ffff077224 */ /* 0x000fe200078e0006 */
[----:B------:R-:W-:Y:S01]  /*5a00*/  MOV R6, R9 ;  /* 0x0000000900067202 */ /* 0x000fe20000000f00 */
[----:B------:R-:W3:Y:S01]  /*5a10*/  MUFU.TANH R57, R97 ;  /* 0x0000006100397308 */ /* 0x000ee20000002400 */
[----:B------:R-:W-:Y:S01]  /*5a20*/  IABS R3, R13 ;  /* 0x0000000d00037213 */ /* 0x000fe20000000000 */
[----:B------:R-:W-:Y:S01]  /*5a30*/  FFMA.FTZ R22, R5, -UR5, R74 ;  /* 0x8000000505167c23 */ /* 0x000fe2000801004a */
[----:B------:R-:W-:-:S02]  /*5a40*/  I2FP.F32.S32 R5, R6 ;  /* 0x0000000600057245 */ /* 0x000fc40000201400 */
[----:B------:R-:W-:Y:S02]  /*5a50*/  I2FP.F32.S32 R7, R7 ;  /* 0x0000000700077245 */ /* 0x000fe40000201400 */
[----:B------:R-:W-:Y:S01]  /*5a60*/  I2FP.F32.S32 R8, R8 ;  /* 0x0000000800087245 */ /* 0x000fe20000201400 */
[----:B----4-:R-:W-:Y:S01]  /*5a70*/  FFMA.FTZ R23, R5, -UR5, R69 ;  /* 0x8000000505177c23 */ /* 0x010fe20008010045 */
[----:B------:R-:W-:Y:S01]  /*5a80*/  IABS R5, R40 ;  /* 0x0000002800057213 */ /* 0x000fe20000000000 */
[----:B------:R-:W4:Y:S01]  /*5a90*/  MUFU.TANH R73, R96 ;  /* 0x0000006000497308 */ /* 0x000f220000002400 */
[----:B------:R-:W-:Y:S01]  /*5aa0*/  IABS R6, R36 ;  /* 0x0000002400067213 */ /* 0x000fe20000000000 */
[----:B--2---:R-:W-:Y:S01]  /*5ab0*/  FFMA.FTZ R25, R7, -UR5, R66 ;  /* 0x8000000507197c23 */ /* 0x004fe20008010042 */
[----:B------:R-:W-:Y:S01]  /*5ac0*/  I2FP.F32.S32 R3, R3 ;  /* 0x0000000300037245 */ /* 0x000fe20000201400 */
[----:B-1----:R-:W-:Y:S01]  /*5ad0*/  FFMA.FTZ R26, R8, -UR5, R70 ;  /* 0x80000005081a7c23 */ /* 0x002fe20008010046 */
[----:B------:R-:W-:Y:S01]  /*5ae0*/  IABS R7, R37 ;  /* 0x0000002500077213 */ /* 0x000fe20000000000 */
[----:B------:R-:W-:Y:S01]  /*5af0*/  IMAD.MOV.U32 R8, RZ, RZ, R5 ;  /* 0x000000ffff087224 */ /* 0x000fe200078e0005 */
[----:B------:R-:W-:Y:S01]  /*5b00*/  FSEL R152, R30, -INF , !P0 ;  /* 0xff8000001e987808 */ /* 0x000fe20004000000 */
[----:B------:R-:W1:Y:S01]  /*5b10*/  MUFU.TANH R17, R17 ;  /* 0x0000001100117308 */ /* 0x000e620000002400 */
[----:B------:R-:W-:-:S02]  /*5b20*/  IMAD.MOV.U32 R5, RZ, RZ, R6 ;  /* 0x000000ffff057224 */ /* 0x000fc400078e0006 */
[----:B---3--:R-:W-:Y:S01]  /*5b30*/  FFMA.FTZ R24, R3, -UR5, R57 ;  /* 0x8000000503187c23 */ /* 0x008fe20008010039 */
[----:B------:R-:W-:Y:S01]  /*5b40*/  IABS R3, R39 ;  /* 0x0000002700037213 */ /* 0x000fe20000000000 */
[----:B------:R-:W-:Y:S01]  /*5b50*/  IMAD.MOV.U32 R6, RZ, RZ, R7 ;  /* 0x000000ffff067224 */ /* 0x000fe200078e0007 */
[----:B------:R-:W-:Y:S02]  /*5b60*/  I2FP.F32.S32 R8, R8 ;  /* 0x0000000800087245 */ /* 0x000fe40000201400 */
[----:B------:R-:W-:Y:S01]  /*5b70*/  I2FP.F32.S32 R5, R5 ;  /* 0x0000000500057245 */ /* 0x000fe20000201400 */
[----:B------:R-:W-:Y:S01]  /*5b80*/  MUFU.TANH R67, R98 ;  /* 0x0000006200437308 */ /* 0x000fe20000002400 */
[----:B------:R-:W-:Y:S01]  /*5b90*/  I2FP.F32.S32 R7, R3 ;  /* 0x0000000300077245 */ /* 0x000fe20000201400 */
[----:B----4-:R-:W-:Y:S01]  /*5ba0*/  FFMA.FTZ R20, R8, -UR5, R73 ;  /* 0x8000000508147c23 */ /* 0x010fe20008010049 */
[----:B------:R-:W-:Y:S01]  /*5bb0*/  I2FP.F32.S32 R3, R6 ;  /* 0x0000000600037245 */ /* 0x000fe20000201400 */
[----:B------:R-:W-:Y:S01]  /*5bc0*/  FFMA.FTZ R18, R5, -UR5, R18 ;  /* 0x8000000505127c23 */ /* 0x000fe20008010012 */
[----:B------:R-:W-:-:S02]  /*5bd0*/  IABS R6, R43 ;  /* 0x0000002b00067213 */ /* 0x000fc40000000000 */
[----:B------:R-:W-:Y:S01]  /*5be0*/  IABS R5, R44 ;  /* 0x0000002c00057213 */ /* 0x000fe20000000000 */
[----:B------:R-:W2:Y:S01]  /*5bf0*/  MUFU.TANH R15, R21 ;  /* 0x00000015000f7308 */ /* 0x000ea20000002400 */
[----:B-1----:R-:W-:Y:S01]  /*5c00*/  FFMA.FTZ R17, R3, -UR5, R17 ;  /* 0x8000000503117c23 */ /* 0x002fe20008010011 */
[----:B------:R-:W-:Y:S02]  /*5c10*/  IABS R3, R42 ;  /* 0x0000002a00037213 */ /* 0x000fe40000000000 */
[----:B------:R-:W-:Y:S02]  /*5c20*/  IABS R8, R45 ;  /* 0x0000002d00087213 */ /* 0x000fe40000000000 */
[----:B------:R-:W-:Y:S01]  /*5c30*/  MOV R9, R6 ;  /* 0x0000000600097202 */ /* 0x000fe20000000f00 */
[----:B------:R-:W-:Y:S01]  /*5c40*/  IMAD.MOV.U32 R6, RZ, RZ, R5 ;  /* 0x000000ffff067224 */ /* 0x000fe200078e0005 */
[----:B------:R-:W1:Y:S01]  /*5c50*/  MUFU.TANH R16, R16 ;  /* 0x0000001000107308 */ /* 0x000e620000002400 */
[----:B------:R-:W-:Y:S01]  /*5c60*/  I2FP.F32.S32 R5, R3 ;  /* 0x0000000300057245 */ /* 0x000fe20000201400 */
[----:B------:R-:W-:Y:S01]  /*5c70*/  IMAD.MOV.U32 R3, RZ, RZ, R8 ;  /* 0x000000ffff037224 */ /* 0x000fe200078e0008 */
[----:B------:R-:W-:-:S02]  /*5c80*/  I2FP.F32.S32 R8, R9 ;  /* 0x0000000900087245 */ /* 0x000fc40000201400 */
[----:B------:R-:W-:Y:S02]  /*5c90*/  I2FP.F32.S32 R6, R6 ;  /* 0x0000000600067245 */ /* 0x000fe40000201400 */
[----:B------:R-:W-:Y:S01]  /*5ca0*/  IABS R9, R49 ;  /* 0x0000003100097213 */ /* 0x000fe20000000000 */
[----:B------:R3:W-:Y:S01]  /*5cb0*/  MUFU.TANH R11, R19 ;  /* 0x00000013000b7308 */ /* 0x0007e20000002400 */
[----:B--2---:R-:W-:Y:S01]  /*5cc0*/  FFMA.FTZ R15, R5, -UR5, R15 ;  /* 0x80000005050f7c23 */ /* 0x004fe2000801000f */
[----:B------:R-:W-:Y:S02]  /*5cd0*/  I2FP.F32.S32 R5, R3 ;  /* 0x0000000300057245 */ /* 0x000fe40000201400 */
[----:B------:R-:W-:Y:S02]  /*5ce0*/  FSEL R154, R29, -INF , !P0 ;  /* 0xff8000001d9a7808 */ /* 0x000fe40004000000 */
[----:B------:R-:W-:Y:S02]  /*5cf0*/  FSEL R157, R22, -INF , !P0 ;  /* 0xff800000169d7808 */ /* 0x000fe40004000000 */
[----:B------:R-:W2:Y:S01]  /*5d00*/  MUFU.TANH R12, R68 ;  /* 0x00000044000c7308 */ /* 0x000ea20000002400 */
[----:B-1----:R-:W-:Y:S01]  /*5d10*/  FFMA.FTZ R14, R8, -UR5, R16 ;  /* 0x80000005080e7c23 */ /* 0x002fe20008010010 */
[----:B------:R-:W-:-:S02]  /*5d20*/  PLOP3.LUT P0, PT, PT, PT, UP0, 0x80, 0x0 ;  /* 0x000000000000781c */ /* 0x000fc40003f0f008 */
[----:B------:R-:W-:Y:S02]  /*5d30*/  FSEL R149, R26, -INF , !P6 ;  /* 0xff8000001a957808 */ /* 0x000fe40007000000 */
[----:B------:R-:W-:Y:S02]  /*5d40*/  FSEL R151, R25, -INF , !P6 ;  /* 0xff80000019977808 */ /* 0x000fe40007000000 */
[----:B------:R-:W1:Y:S01]  /*5d50*/  MUFU.TANH R13, R61 ;  /* 0x0000003d000d7308 */ /* 0x000e620000002400 */
[----:B---3--:R-:W-:Y:S01]  /*5d60*/  FFMA.FTZ R19, R7, -UR5, R67 ;  /* 0x8000000507137c23 */ /* 0x008fe20008010043 */
[----:B------:R-:W-:Y:S02]  /*5d70*/  IABS R7, R47 ;  /* 0x0000002f00077213 */ /* 0x000fe40000000000 */
[----:B------:R-:W-:Y:S02]  /*5d80*/  FSEL R156, R24, -INF , !P6 ;  /* 0xff800000189c7808 */ /* 0x000fe40007000000 */
[----:B------:R-:W-:-:S02]  /*5d90*/  I2FP.F32.S32 R3, R7 ;  /* 0x0000000700037245 */ /* 0x000fc40000201400 */
[----:B------:R-:W3:Y:S01]  /*5da0*/  MUFU.TANH R33, R28 ;  /* 0x0000001c00217308 */ /* 0x000ee20000002400 */
[----:B--2---:R-:W-:Y:S01]  /*5db0*/  FFMA.FTZ R12, R5, -UR5, R12 ;  /* 0x80000005050c7c23 */ /* 0x004fe2000801000c */
[----:B------:R-:W-:Y:S01]  /*5dc0*/  IABS R5, R53 ;  /* 0x0000003500057213 */ /* 0x000fe20000000000 */
[----:B------:R-:W-:Y:S01]  /*5dd0*/  FFMA.FTZ R11, R3, -UR5, R11 ;  /* 0x80000005030b7c23 */ /* 0x000fe2000801000b */
[----:B------:R-:W-:Y:S02]  /*5de0*/  IABS R3, R52 ;  /* 0x0000003400037213 */ /* 0x000fe40000000000 */
[----:B------:R-:W-:Y:S02]  /*5df0*/  IABS R7, R50 ;  /* 0x0000003200077213 */ /* 0x000fe40000000000 */
[----:B------:R-:W2:Y:S01]  /*5e00*/  MUFU.TANH R28, R72 ;  /* 0x00000048001c7308 */ /* 0x000ea20000002400 */
[----:B-1----:R-:W-:Y:S01]  /*5e10*/  FFMA.FTZ R13, R6, -UR5, R13 ;  /* 0x80000005060d7c23 */ /* 0x002fe2000801000d */
[----:B------:R-:W-:-:S02]  /*5e20*/  IABS R6, R54 ;  /* 0x0000003600067213 */ /* 0x000fc40000000000 */
[----:B------:R-:W-:Y:S01]  /*5e30*/  MOV R8, R5 ;  /* 0x0000000500087202 */ /* 0x000fe20000000f00 */
[----:B------:R-:W-:Y:S01]  /*5e40*/  IMAD.MOV.U32 R5, RZ, RZ, R3 ;  /* 0x000000ffff057224 */ /* 0x000fe200078e0003 */
[----:B------:R-:W-:Y:S01]  /*5e50*/  FSEL R139, R23, -INF , !P5 ;  /* 0xff800000178b7808 */ /* 0x000fe20006800000 */
[----:B------:R-:W-:Y:S01]  /*5e60*/  IMAD.MOV.U32 R10, RZ, RZ, R6 ;  /* 0x000000ffff0a7224 */ /* 0x000fe200078e0006 */
[----:B------:R-:W1:Y:S01]  /*5e70*/  MUFU.TANH R27, R75 ;  /* 0x0000004b001b7308 */ /* 0x000e620000002400 */
[----:B------:R-:W-:Y:S01]  /*5e80*/  IMAD.MOV.U32 R3, RZ, RZ, R7 ;  /* 0x000000ffff037224 */ /* 0x000fe200078e0007 */
[----:B------:R-:W-:Y:S01]  /*5e90*/  I2FP.F32.S32 R7, R5 ;  /* 0x0000000500077245 */ /* 0x000fe20000201400 */
[----:B------:R-:W-:Y:S01]  /*5ea0*/  IMAD.MOV.U32 R6, RZ, RZ, R9 ;  /* 0x000000ffff067224 */ /* 0x000fe200078e0009 */
[----:B------:R-:W-:Y:S02]  /*5eb0*/  I2FP.F32.S32 R10, R10 ;  /* 0x0000000a000a7245 */ /* 0x000fe40000201400 */
[----:B------:R-:W-:Y:S01]  /*5ec0*/  I2FP.F32.S32 R5, R3 ;  /* 0x0000000300057245 */ /* 0x000fe20000201400 */
[----:B---3--:R-:W-:Y:S01]  /*5ed0*/  FFMA.FTZ R7, R7, -UR5, R33 ;  /* 0x8000000507077c23 */ /* 0x008fe20008010021 */
[----:B------:R-:W3:Y:S01]  /*5ee0*/  MUFU.TANH R21, R76 ;  /* 0x0000004c00157308 */ /* 0x000ee20000002400 */
[----:B------:R-:W-:Y:S01]  /*5ef0*/  I2FP.F32.S32 R8, R8 ;  /* 0x0000000800087245 */ /* 0x000fe20000201400 */
[----:B--2---:R-:W-:Y:S01]  /*5f00*/  FFMA.FTZ R10, R10, -UR5, R28 ;  /* 0x800000050a0a7c23 */ /* 0x004fe2000801001c */
[----:B------:R-:W-:-:S02]  /*5f10*/  I2FP.F32.S32 R3, R6 ;  /* 0x0000000600037245 */ /* 0x000fc40000201400 */
[----:B------:R-:W-:Y:S02]  /*5f20*/  FSEL R153, R20, -INF , !P5 ;  /* 0xff80000014997808 */ /* 0x000fe40006800000 */
[----:B------:R-:W-:Y:S01]  /*5f30*/  FSEL R155, R19, -INF , !P5 ;  /* 0xff800000139b7808 */ /* 0x000fe20006800000 */
[----:B------:R-:W2:Y:S01]  /*5f40*/  MUFU.TANH R16, R77 ;  /* 0x0000004d00107308 */ /* 0x000ea20000002400 */
[----:B-1----:R-:W-:Y:S01]  /*5f50*/  FFMA.FTZ R8, R8, -UR5, R27 ;  /* 0x8000000508087c23 */ /* 0x002fe2000801001b */
[----:B------:R-:W-:Y:S02]  /*5f60*/  FSEL R252, R18, -INF , !P4 ;  /* 0xff80000012fc7808 */ /* 0x000fe40006000000 */
[----:B------:R-:W-:Y:S02]  /*5f70*/  FSEL R190, R17, -INF , !P4 ;  /* 0xff80000011be7808 */ /* 0x000fe40006000000 */
[----:B------:R-:W-:Y:S02]  /*5f80*/  FSEL R196, R15, -INF , !P4 ;  /* 0xff8000000fc47808 */ /* 0x000fe40006000000 */
[----:B------:R-:W-:Y:S01]  /*5f90*/  FSEL R246, R14, -INF , !P3 ;  /* 0xff8000000ef67808 */ /* 0x000fe20005800000 */
[----:B---3--:R-:W-:Y:S01]  /*5fa0*/  FFMA.FTZ R5, R5, -UR5, R21 ;  /* 0x8000000505057c23 */ /* 0x008fe20008010015 */
[----:B------:R-:W-:-:S02]  /*5fb0*/  FSEL R175, R11, -INF , !P3 ;  /* 0xff8000000baf7808 */ /* 0x000fc40005800000 */
[----:B------:R-:W-:Y:S02]  /*5fc0*/  FSEL R27, R7, -INF , !P3 ;  /* 0xff800000071b7808 */ /* 0x000fe40005800000 */
[----:B------:R-:W-:Y:S02]  /*5fd0*/  FSEL R221, R32, -INF , !P2 ;  /* 0xff80000020dd7808 */ /* 0x000fe40005000000 */
[----:B------:R-:W-:Y:S01]  /*5fe0*/  FSEL R245, R13, -INF , !P2 ;  /* 0xff8000000df57808 */ /* 0x000fe20005000000 */
[----:B--2---:R-:W-:Y:S01]  /*5ff0*/  FFMA.FTZ R3, R3, -UR5, R16 ;  /* 0x8000000503037c23 */ /* 0x004fe20008010010 */
        /* <DEDUP_REMOVED lines=89> */
.L_x_452:
[----:B------:R-:W-:Y:S05]  /*6590*/  BSYNC B0 ;  /* 0x0000000000007941 */ /* 0x000fea0003800000 */
.L_x_451:
[----:B------:R-:W0:Y:S02]  /*65a0*/  LDGDEPBAR ;  /* 0x00000000000079af */ /* 0x000e240000000000 */
.L_x_450:
[----:B------:R-:W-:Y:S01]  /*65b0*/  FMNMX.FTZ R3, R62, R59, !PT ;  /* 0x0000003b3e037209 */ /* 0x000fe20007810000 */
[----:B------:R-:W-:Y:S01]  /*65c0*/  STL [R1+0x88], R238 ;  /* 0x000088ee01007387 */ /* 0x000fe20000100800 */
[----:B------:R-:W-:Y:S01]  /*65d0*/  MOV R174, R28 ;  /* 0x0000001c00ae7202 */ /* 0x000fe20000000f00 */
[----:B------:R-:W-:Y:S01]  /*65e0*/  ULDC UR6, c[0x0][0x2ec] ;  /* 0x0000bb0000067ab9 */ /* 0x000fe20000000800 */
[----:B------:R-:W-:Y:S01]  /*65f0*/  FMNMX.FTZ R3, R56, R3, !PT ;  /* 0x0000000338037209 */ /* 0x000fe20007810000 */
[----:B------:R3:W-:Y:S01]  /*6600*/  STL [R1+0x84], R237 ;  /* 0x000084ed01007387 */ /* 0x0007e20000100800 */
[----:B------:R-:W-:Y:S02]  /*6610*/  LEA R225, R2, UR4, 0x1 ;  /* 0x0000000402e17c11 */ /* 0x000fe4000f8e08ff */
[----:B------:R-:W-:Y:S01]  /*6620*/  FMNMX.FTZ R3, R55, R3, !PT ;  /* 0x0000000337037209 */ /* 0x000fe20007810000 */
[----:B------:R-:W-:Y:S01]  /*6630*/  STL [R1+0x80], R236 ;  /* 0x000080ec01007387 */ /* 0x000fe20000100800 */
[----:B------:R-:W-:Y:S01]  /*6640*/  LEA R226, R4, R225, 0x1 ;  /* 0x000000e104e27211 */ /* 0x000fe200078e08ff */
[----:B------:R-:W-:Y:S01]  /*6650*/  IMAD R228, R0, 0x2, R225 ;  /* 0x0000000200e47824 */ /* 0x000fe200078e02e1 */
[----:B------:R-:W-:Y:S01]  /*6660*/  FMNMX.FTZ R3, R84, R3, !PT ;  /* 0x0000000354037209 */ /* 0x000fe20007810000 */
[----:B------:R-:W-:Y:S01]  /*6670*/  STL [R1+0x7c], R235 ;  /* 0x00007ceb01007387 */ /* 0x000fe20000100800 */
[----:B------:R-:W-:-:S02]  /*6680*/  LEA R227, R0, R226, 0x1 ;  /* 0x000000e200e37211 */ /* 0x000fc400078e08ff */
[----:B------:R-:W-:Y:S01]  /*6690*/  FMNMX.FTZ R3, R85, R3, !PT ;  /* 0x0000000355037209 */ /* 0x000fe20007810000 */
[----:B------:R-:W-:Y:S01]  /*66a0*/  STL [R1+0x78], R234 ;  /* 0x000078ea01007387 */ /* 0x000fe20000100800 */
[----:B--2---:R-:W-:Y:S02]  /*66b0*/  FMNMX.FTZ R8, R173, R172, !PT ;  /* 0x000000acad087209 */ /* 0x004fe40007810000 */
        /* <DEDUP_REMOVED lines=8> */
[----:B------:R-:W-:Y:S01]  /*6740*/  FMNMX.FTZ R3, R63, R3, !PT ;  /* 0x000000033f037209 */ /* 0x000fe20007810000 */
[----:B---3--:R-:W-:Y:S01]  /*6750*/  IMAD.MOV.U32 R237, RZ, RZ, R27 ;  /* 0x000000ffffed7224 */ /* 0x008fe200078e001b */
        /* <DEDUP_REMOVED lines=17> */
[----:B------:R-:W-:Y:S02]  /*6870*/  FMNMX.FTZ R3, R157, R3, !PT ;  /* 0x000000039d037209 */ /* 0x000fe40007810000 */
        /* <DEDUP_REMOVED lines=20> */
[----:B------:R-:W-:Y:S01]  /*69c0*/  LDSM.16.MT88.4 R48, [R228+0xc800] ;  /* 0x00c80000e430783b */ /* 0x000fe20000004200 */
[----:B-1----:R-:W-:-:S02]  /*69d0*/  FMNMX.FTZ R133, R133, R6, !PT ;  /* 0x0000000685857209 */ /* 0x002fc40007810000 */
        /* <DEDUP_REMOVED lines=12> */
[----:B------:R1:W2:Y:S01]  /*6aa0*/  MUFU.EX2 R193, R5 ;  /* 0x0000000500c17308 */ /* 0x0002a20000000800 */
[----:B------:R-:W-:Y:S07]  /*6ab0*/  LDSM.16.MT88.4 R56, [R226+0xc800] ;  /* 0x00c80000e238783b */ /* 0x000fee0000004200 */
        /* <DEDUP_REMOVED lines=19> */
[----:B-1----:R-:W-:Y:S01]  /*6bf0*/  FFMA.FTZ R6, R64, UR6, -R3 ;  /* 0x0000000640067c23 */ /* 0x002fe20008010803 */
[----:B------:R-:W-:Y:S01]  /*6c00*/  LDSM.16.MT88.4 R60, [R226+0xe800] ;  /* 0x00e80000e23c783b */ /* 0x000fe20000004200 */
[----:B------:R-:W-:Y:S01]  /*6c10*/  FMNMX.FTZ R0, R150, R0, !PT ;  /* 0x0000000096007209 */ /* 0x000fe20007810000 */
[----:B------:R1:W2:Y:S02]  /*6c20*/  MUFU.EX2 R238, R2 ;  /* 0x0000000200ee7308 */ /* 0x0002a40000000800 */
[----:B------:R-:W-:Y:S01]  /*6c30*/  LDSM.16.MT88.4 R64, [R225+0xe800] ;  /* 0x00e80000e140783b */ /* 0x000fe20000004200 */
        /* <DEDUP_REMOVED lines=30> */
[----:B------:R-:W-:Y:S01]  /*6e20*/  HMMA.16816.F32.BF16 R108, R4, R104, RZ ;  /* 0x00000068046c723c */ /* 0x000fe200000418ff */
[----:B-1----:R-:W-:Y:S01]  /*6e30*/  FMNMX.FTZ R8, R165, R2, !PT ;  /* 0x00000002a5087209 */ /* 0x002fe20007810000 */
[----:B------:R-:W-:-:S03]  /*6e40*/  FFMA.FTZ R2, R87, UR6, -R12 ;  /* 0x0000000657027c23 */ /* 0x000fc6000801080c */
[----:B------:R-:W-:Y:S01]  /*6e50*/  FMNMX.FTZ R8, R164, R8, !PT ;  /* 0x00000008a4087209 */ /* 0x000fe20007810000 */
[----:B------:R1:W3:Y:S01]  /*6e60*/  MUFU.EX2 R231, R2 ;  /* 0x0000000200e77308 */ /* 0x0002e20000000800 */
[C---:B------:R-:W-:Y:S06]  /*6e70*/  HMMA.16816.F32.BF16 R112, R4.reuse, R70, RZ ;  /* 0x000000460470723c */ /* 0x040fec00000418ff */
[C---:B------:R-:W-:Y:S06]  /*6e80*/  HMMA.16816.F32.BF16 R84, R4.reuse, R74, RZ ;  /* 0x0000004a0454723c */ /* 0x040fec00000418ff */
[----:B------:R-:W-:Y:S01]  /*6e90*/  HMMA.16816.F32.BF16 R32, R4, R82, RZ ;  /* 0x000000520420723c */ /* 0x000fe200000418ff */
[----:B-1----:R-:W-:Y:S01]  /*6ea0*/  FMNMX.FTZ R2, R185, R8, !PT ;  /* 0x00000008b9027209 */ /* 0x002fe20007810000 */
[----:B------:R-:W-:-:S04]  /*6eb0*/  FFMA.FTZ R8, R100, UR6, -R3 ;  /* 0x0000000664087c23 */ /* 0x000fc80008010803 */
[C---:B------:R-:W-:Y:S01]  /*6ec0*/  HMMA.16816.F32.BF16 R28, R4.reuse, R90, RZ ;  /* 0x0000005a041c723c */ /* 0x040fe200000418ff */
[----:B---3--:R-:W-:Y:S02]  /*6ed0*/  F2FP.BF16.F32.PACK_AB R10, R231, R235 ;  /* 0x000000ebe70a723e */ /* 0x008fe400000010ff */
[----:B------:R-:W-:Y:S01]  /*6ee0*/  FMNMX.FTZ R2, R152, R2, !PT ;  /* 0x0000000298027209 */ /* 0x000fe20007810000 */
[----:B------:R1:W-:Y:S02]  /*6ef0*/  MUFU.EX2 R195, R8 ;  /* 0x0000000800c37308 */ /* 0x0003e40000000800 */
[----:B------:R-:W-:Y:S01]  /*6f00*/  HMMA.16816.F32.BF16 R24, R4, R94, RZ ;  /* 0x0000005e0418723c */ /* 0x000fe200000418ff */
[----:B------:R-:W-:-:S04]  /*6f10*/  FMNMX.FTZ R2, R149, R2, !PT ;  /* 0x0000000295027209 */ /* 0x000fc80007810000 */
[----:B------:R-:W-:Y:S01]  /*6f20*/  FMNMX.FTZ R2, R139, R2, !PT ;  /* 0x000000028b027209 */ /* 0x000fe20007810000 */
[----:B------:R-:W-:Y:S03]  /*6f30*/  HMMA.16816.F32.BF16 R20, R4, R98, RZ ;  /* 0x000000620414723c */ /* 0x000fe600000418ff */
[----:B------:R-:W-:-:S03]  /*6f40*/  FMNMX.FTZ R2, R252, R2, !PT ;  /* 0x00000002fc027209 */ /* 0x000fc60007810000 */
[----:B------:R-:W-:Y:S01]  /*6f50*/  HMMA.16816.F32.BF16 R16, R4, R106, RZ ;  /* 0x0000006a0410723c */ /* 0x000fe200000418ff */
[----:B------:R-:W-:Y:S01]  /*6f60*/  FMNMX.FTZ R2, R246, R2, !PT ;  /* 0x00000002f6027209 */ /* 0x000fe20007810000 */
[----:B-1----:R-:W-:-:S03]  /*6f70*/  FFMA.FTZ R8, R101, UR6, -R3 ;  /* 0x0000000665087c23 */ /* 0x002fc60008010803 */
[----:B------:R-:W-:Y:S01]  /*6f80*/  FMNMX.FTZ R2, R245, R2, !PT ;  /* 0x00000002f5027209 */ /* 0x000fe20007810000 */
[----:B------:R-:W-:Y:S01]  /*6f90*/  HMMA.16816.F32.BF16 R100, R4, R78, RZ ;  /* 0x0000004e0464723c */ /* 0x000fe200000418ff */
[----:B------:R1:W3:Y:S02]  /*6fa0*/  MUFU.EX2 R234, R8 ;  /* 0x0000000800ea7308 */ /* 0x0002e40000000800 */
[----:B------:R-:W-:-:S04]  /*6fb0*/  FMNMX.FTZ R13, R223, R2, !PT ;  /* 0x00000002df0d7209 */ /* 0x000fc80007810000 */
[----:B------:R-:W-:Y:S01]  /*6fc0*/  MOV R7, R191 ;  /* 0x000000bf00077202 */ /* 0x000fe20000000f00 */
[----:B------:R-:W4:Y:S01]  /*6fd0*/  SHFL.BFLY PT, R14, R13, 0x2, 0x1f ;  /* 0x0c401f000d0e7f89 */ /* 0x000f2200000e0000 */
[----:B-1----:R-:W-:-:S04]  /*6fe0*/  FFMA.FTZ R8, R134, UR6, -R3 ;  /* 0x0000000686087c23 */ /* 0x002fc80008010803 */
[----:B------:R1:W-:Y:S02]  /*6ff0*/  MUFU.EX2 R236, R8 ;  /* 0x0000000800ec7308 */ /* 0x0003e40000000800 */
[----:B-1----:R-:W-:Y:S01]  /*7000*/  FFMA.FTZ R8, R135, UR6, -R3 ;  /* 0x0000000687087c23 */ /* 0x002fe20008010803 */
[----:B--2---:R-:W-:Y:S02]  /*7010*/  FMNMX.FTZ R135, R0, R9, !PT ;  /* 0x0000000900877209 */ /* 0x004fe40007810000 */
[----:B---3--:R-:W-:-:S03]  /*7020*/  F2FP.BF16.F32.PACK_AB R9, R234, R195 ;  /* 0x000000c3ea09723e */ /* 0x008fc600000010ff */
[----:B------:R1:W2:Y:S01]  /*7030*/  MUFU.EX2 R188, R8 ;  /* 0x0000000800bc7308 */ /* 0x0002a20000000800 */
[C---:B------:R-:W-:Y:S01]  /*7040*/  FSETP.NEU.FTZ.AND P1, PT, R135.reuse, -INF , PT ;  /* 0xff8000008700780b */ /* 0x040fe20003f3d000 */
[----:B------:R-:W-:-:S05]  /*7050*/  FMUL.FTZ R2, R135, UR6 ;  /* 0x0000000687027c20 */ /* 0x000fca0008410000 */
[----:B------:R-:W-:-:S05]  /*7060*/  FSEL R2, R2, RZ, P1 ;  /* 0x000000ff02027208 */ /* 0x000fca0000800000 */
[--C-:B------:R-:W-:Y:S01]  /*7070*/  FFMA.FTZ R0, R166, UR6, -R2.reuse ;  /* 0x00000006a6007c23 */ /* 0x100fe20008010802 */
[----:B------:R-:W-:Y:S01]  /*7080*/  FFMA.FTZ R4, R168, UR6, -R2 ;  /* 0x00000006a8047c23 */ /* 0x000fe20008010802 */
[----:B------:R-:W-:Y:S02]  /*7090*/  IMAD.MOV.U32 R166, RZ, RZ, R192 ;  /* 0x000000ffffa67224 */ /* 0x000fe400078e00c0 */
[----:B------:R4:W3:Y:S01]  /*70a0*/  MUFU.EX2 R181, R0 ;  /* 0x0000000000b57308 */ /* 0x0008e20000000800 */
[----:B-1----:R-:W-:Y:S01]  /*70b0*/  F2FP.BF16.F32.PACK_AB R8, R233, R136 ;  /* 0x00000088e908723e */ /* 0x002fe200000010ff */
[----:B--2---:R-:W-:Y:S01]  /*70c0*/  IMAD.MOV.U32 R168, RZ, RZ, R188 ;  /* 0x000000ffffa87224 */ /* 0x004fe200078e00bc */
[----:B------:R-:W-:-:S05]  /*70d0*/  F2FP.BF16.F32.PACK_AB R11, R188, R236 ;  /* 0x000000ecbc0b723e */ /* 0x000fca00000010ff */
[----:B------:R1:W2:Y:S02]  /*70e0*/  MUFU.EX2 R182, R4 ;  /* 0x0000000400b67308 */ /* 0x0002a40000000800 */
[C---:B------:R-:W-:Y:S01]  /*70f0*/  HMMA.16816.F32.BF16 R176, R8.reuse, R36, R44 ;  /* 0x0000002408b0723c */ /* 0x040fe2000004182c */
[----:B------:R-:W-:Y:S05]  /*7100*/  LDSM.16.MT88.4 R44, [R227+0xe800] ;  /* 0x00e80000e32c783b */ /* 0x000fea0000004200 */
[----:B------:R-:W-:Y:S01]  /*7110*/  HMMA.16816.F32.BF16 R248, R8, R52, R116 ;  /* 0x0000003408f8723c */ /* 0x000fe20000041874 */
[----:B----4-:R-:W-:-:S05]  /*7120*/  FMNMX.FTZ R0, R13, R14, !PT ;  /* 0x0000000e0d007209 */ /* 0x010fca0007810000 */
[----:B------:R-:W4:Y:S01]  /*7130*/  SHFL.BFLY PT, R5, R0, 0x1, 0x1f ;  /* 0x0c201f0000057f89 */ /* 0x000f2200000e0000 */
[----:B---3--:R-:W-:Y:S01]  /*7140*/  MOV R117, R181 ;  /* 0x000000b500757202 */ /* 0x008fe20000000f00 */
[C---:B------:R-:W-:Y:S01]  /*7150*/  HMMA.16816.F32.BF16 R120, R8.reuse, R60, R120 ;  /* 0x0000003c0878723c */ /* 0x040fe20000041878 */
[--C-:B-1----:R-:W-:Y:S01]  /*7160*/  FFMA.FTZ R4, R163, UR6, -R2.reuse ;  /* 0x00000006a3047c23 */ /* 0x102fe20008010802 */
[----:B------:R-:W-:Y:S02]  /*7170*/  MOV R116, R180 ;  /* 0x000000b400747202 */ /* 0x000fe40000000f00 */
[----:B------:R-:W-:Y:S01]  /*7180*/  MOV R163, R189 ;  /* 0x000000bd00a37202 */ /* 0x000fe20000000f00 */
[----:B------:R1:W-:Y:S01]  /*7190*/  MUFU.EX2 R15, R4 ;  /* 0x00000004000f7308 */ /* 0x0003e20000000800 */
[C---:B------:R-:W-:Y:S06]  /*71a0*/  HMMA.16816.F32.BF16 R216, R8.reuse, R64, R124 ;  /* 0x0000004008d8723c */ /* 0x040fec000004187c */
[C---:B------:R-:W-:Y:S06]  /*71b0*/  HMMA.16816.F32.BF16 R200, R8.reuse, R40, R128 ;  /* 0x0000002808c8723c */ /* 0x040fec0000041880 */
[C---:B------:R-:W-:Y:S01]  /*71c0*/  HMMA.16816.F32.BF16 R144, R8.reuse, R56, R144 ;  /* 0x000000380890723c */ /* 0x040fe20000041890 */
[--C-:B-1----:R-:W-:Y:S01]  /*71d0*/  FFMA.FTZ R4, R162, UR6, -R2.reuse ;  /* 0x00000006a2047c23 */ /* 0x102fe20008010802 */
[----:B----4-:R-:W-:Y:S01]  /*71e0*/  FMNMX.FTZ R134, R0, R5, !PT ;  /* 0x0000000500867209 */ /* 0x010fe20007810000 */
[----:B------:R-:W-:Y:S01]  /*71f0*/  FFMA.FTZ R0, R159, UR6, -R2 ;  /* 0x000000069f007c23 */ /* 0x000fe20008010802 */
[----:B--2---:R-:W-:Y:S01]  /*7200*/  IMAD.MOV.U32 R162, RZ, RZ, R182 ;  /* 0x000000ffffa27224 */ /* 0x004fe200078e00b6 */
[----:B------:R1:W-:Y:S01]  /*7210*/  MUFU.EX2 R229, R4 ;  /* 0x0000000400e57308 */ /* 0x0003e20000000800 */
[----:B------:R-:W-:Y:S01]  /*7220*/  FSETP.NEU.FTZ.AND P1, PT, R134, -INF , PT ;  /* 0xff8000008600780b */ /* 0x000fe20003f3d000 */
[----:B------:R-:W-:Y:S01]  /*7230*/  HMMA.16816.F32.BF16 R180, R8, R38, R112 ;  /* 0x0000002608b4723c */ /* 0x000fe20000041870 */
[----:B------:R-:W-:Y:S01]  /*7240*/  MOV R127, R122 ;  /* 0x0000007a007f7202 */ /* 0x000fe20000000f00 */
[----:B------:R-:W-:Y:S01]  /*7250*/  IMAD.MOV.U32 R126, RZ, RZ, R123 ;  /* 0x000000ffff7e7224 */ /* 0x000fe200078e007b */
[----:B------:R-:W-:Y:S01]  /*7260*/  MOV R125, R120 ;  /* 0x00000078007d7202 */ /* 0x000fe20000000f00 */
[----:B------:R-:W-:-:S02]  /*7270*/  IMAD.MOV.U32 R124, RZ, RZ, R121 ;  /* 0x000000ffff7c7224 */ /* 0x000fc400078e0079 */
[----:B------:R2:W-:Y:S01]  /*7280*/  MUFU.EX2 R14, R0 ;  /* 0x00000000000e7308 */ /* 0x0005e20000000800 */
[----:B------:R-:W-:Y:S01]  /*7290*/  HMMA.16816.F32.BF16 R120, R8, R44, R108 ;  /* 0x0000002c0878723c */ /* 0x000fe2000004186c */
[----:B------:R-:W-:Y:S01]  /*72a0*/  IMAD.MOV.U32 R115, RZ, RZ, R197 ;  /* 0x000000ffff737224 */ /* 0x000fe200078e00c5 */
[----:B------:R-:W-:-:S04]  /*72b0*/  MOV R114, R196 ;  /* 0x000000c400727202 */ /* 0x000fc80000000f00 */
[----:B------:R-:W-:Y:S01]  /*72c0*/  HMMA.16816.F32.BF16 R140, R8, R48, R140 ;  /* 0x00000030088c723c */ /* 0x000fe2000004188c */
[----:B-1----:R-:W-:-:S04]  /*72d0*/  FFMA.FTZ R4, R161, UR6, -R2 ;  /* 0x00000006a1047c23 */ /* 0x002fc80008010802 */
[----:B------:R1:W3:Y:S01]  /*72e0*/  MUFU.EX2 R6, R4 ;  /* 0x0000000400067308 */ /* 0x0002e20000000800 */
[----:B------:R-:W-:Y:S01]  /*72f0*/  HMMA.16816.F32.BF16 R196, R8, R50, R84 ;  /* 0x0000003208c4723c */ /* 0x000fe20000041854 */
[----:B--2---:R-:W-:-:S05]  /*7300*/  FMUL.FTZ R0, R134, UR6 ;  /* 0x0000000686007c20 */ /* 0x004fca0008410000 */
[----:B------:R-:W-:Y:S01]  /*7310*/  HMMA.16816.F32.BF16 R204, R8, R42, R32 ;  /* 0x0000002a08cc723c */ /* 0x000fe20000041820 */
[----:B------:R-:W-:-:S05]  /*7320*/  FSEL R0, R0, RZ, P1 ;  /* 0x000000ff00007208 */ /* 0x000fca0000800000 */
[----:B------:R-:W-:Y:S01]  /*7330*/  HMMA.16816.F32.BF16 R212, R8, R66, R28 ;  /* 0x0000004208d4723c */ /* 0x000fe2000004181c */
[----:B------:R-:W-:Y:S01]  /*7340*/  FFMA.FTZ R5, R167, UR6, -R0 ;  /* 0x00000006a7057c23 */ /* 0x000fe20008010800 */
[----:B-1----:R-:W-:Y:S01]  /*7350*/  FFMA.FTZ R4, R160, UR6, -R2 ;  /* 0x00000006a0047c23 */ /* 0x002fe20008010802 */
[----:B---3--:R-:W-:-:S03]  /*7360*/  IMAD.MOV.U32 R118, RZ, RZ, R6 ;  /* 0x000000ffff767224 */ /* 0x008fc600078e0006 */
[C---:B------:R-:W-:Y:S01]  /*7370*/  HMMA.16816.F32.BF16 R208, R8.reuse, R62, R24 ;  /* 0x0000003e08d0723c */ /* 0x040fe20000041818 */
[----:B------:R-:W-:Y:S01]  /*7380*/  IMAD.MOV.U32 R6, RZ, RZ, R190 ;  /* 0x000000ffff067224 */ /* 0x000fe200078e00be */
[----:B------:R1:W-:Y:S03]  /*7390*/  MUFU.EX2 R161, R4 ;  /* 0x0000000400a17308 */ /* 0x0003e60000000800 */
[----:B------:R-:W-:Y:S01]  /*73a0*/  IMAD.MOV.U32 R160, RZ, RZ, R6 ;  /* 0x000000ffffa07224 */ /* 0x000fe200078e0006 */
[C---:B------:R-:W-:Y:S04]  /*73b0*/  HMMA.16816.F32.BF16 R188, R8.reuse, R58, R100 ;  /* 0x0000003a08bc723c */ /* 0x040fe80000041864 */
[----:B------:R-:W-:Y:S02]  /*73c0*/  MUFU.EX2 R113, R5 ;  /* 0x0000000500717308 */ /* 0x000fe40000000800 */
[C---:B------:R-:W-:Y:S06]  /*73d0*/  HMMA.16816.F32.BF16 R108, R8.reuse, R54, R20 ;  /* 0x00000036086c723c */ /* 0x040fec0000041814 */
[----:B------:R-:W-:Y:S01]  /*73e0*/  HMMA.16816.F32.BF16 R128, R8, R46, R16 ;  /* 0x0000002e0880723c */ /* 0x000fe20000041810 */
[----:B-1----:R-:W-:Y:S01]  /*73f0*/  FFMA.FTZ R4, R158, UR6, -R2 ;  /* 0x000000069e047c23 */ /* 0x002fe20008010802 */
[----:B------:R-:W-:-:S03]  /*7400*/  MOV R158, R168 ;  /* 0x000000a8009e7202 */ /* 0x000fc60000000f00 */
[----:B------:R1:W-:Y:S02]  /*7410*/  MUFU.EX2 R159, R4 ;  /* 0x00000004009f7308 */ /* 0x0003e40000000800 */
[----:B------:R-:W-:Y:S02]  /*7420*/  F2FP.BF16.F32.PACK_AB R8, R162, R117 ;  /* 0x00000075a208723e */ /* 0x000fe400000010ff */
[----:B------:R-:W-:Y:S01]  /*7430*/  F2FP.BF16.F32.PACK_AB R10, R229, R15 ;  /* 0x0000000fe50a723e */ /* 0x000fe200000010ff */
[----:B-1----:R-:W-:-:S04]  /*7440*/  FFMA.FTZ R4, R173, UR6, -R0 ;  /* 0x00000006ad047c23 */ /* 0x002fc80008010800 */
        /* <DEDUP_REMOVED lines=10> */
[----:B------:R1:W2:Y:S02]  /*74f0*/  MUFU.EX2 R119, R4 ;  /* 0x0000000400777308 */ /* 0x0002a40000000800 */
[C---:B------:R-:W-:Y:S06]  /*7500*/  HMMA.16816.F32.BF16 R24, R8.reuse, R76, RZ ;  /* 0x0000004c0818723c */ /* 0x040fec00000418ff */
[----:B------:R-:W-:Y:S01]  /*7510*/  HMMA.16816.F32.BF16 R28, R8, R68, RZ ;  /* 0x00000044081c723c */ /* 0x000fe200000418ff */
[----:B------:R-:W-:-:S05]  /*7520*/  MOV R76, R174 ;  /* 0x000000ae004c7202 */ /* 0x000fca0000000f00 */
[C---:B------:R-:W-:Y:S01]  /*7530*/  HMMA.16816.F32.BF16 R20, R8.reuse, R72, RZ ;  /* 0x000000480814723c */ /* 0x040fe200000418ff */
[----:B-1----:R-:W-:Y:S01]  /*7540*/  FFMA.FTZ R4, R165, UR6, -R0 ;  /* 0x00000006a5047c23 */ /* 0x002fe20008010800 */
[----:B--2---:R-:W-:Y:S01]  /*7550*/  MOV R77, R119 ;  /* 0x00000077004d7202 */ /* 0x004fe20000000f00 */
[----:B------:R-:W-:Y:S02]  /*7560*/  IMAD.MOV.U32 R119, RZ, RZ, R237 ;  /* 0x000000ffff777224 */ /* 0x000fe400078e00ed */
[----:B------:R1:W-:Y:S01]  /*7570*/  MUFU.EX2 R192, R4 ;  /* 0x0000000400c07308 */ /* 0x0003e20000000800 */
[C---:B------:R-:W-:Y:S01]  /*7580*/  HMMA.16816.F32.BF16 R16, R8.reuse, R80, RZ ;  /* 0x000000500810723c */ /* 0x040fe200000418ff */
[----:B------:R-:W-:Y:S02]  /*7590*/  MOV R73, R113 ;  /* 0x0000007100497202 */ /* 0x000fe40000000f00 */
[----:B------:R-:W-:Y:S02]  /*75a0*/  MOV R72, R7 ;  /* 0x0000000700487202 */ /* 0x000fe40000000f00 */
[----:B------:R-:W-:Y:S01]  /*75b0*/  F2FP.BF16.F32.PACK_AB R5, R73, R77 ;  /* 0x0000004d4905723e */ /* 0x000fe200000010ff */
[----:B------:R-:W-:Y:S01]  /*75c0*/  HMMA.16816.F32.BF16 R32, R8, R70, RZ ;  /* 0x000000460820723c */ /* 0x000fe200000418ff */
[----:B------:R-:W-:-:S02]  /*75d0*/  IMAD.MOV.U32 R81, RZ, RZ, R14 ;  /* 0x000000ffff517224 */ /* 0x000fc400078e000e */
[----:B------:R-:W-:Y:S02]  /*75e0*/  IMAD.MOV.U32 R14, RZ, RZ, R166 ;  /* 0x000000ffff0e7224 */ /* 0x000fe400078e00a6 */
[----:B------:R-:W-:Y:S01]  /*75f0*/  IMAD.MOV.U32 R80, RZ, RZ, R175 ;  /* 0x000000ffff507224 */ /* 0x000fe200078e00af */
[----:B------:R-:W-:Y:S01]  /*7600*/  F2FP.BF16.F32.PACK_AB R6, R159, R81 ;  /* 0x000000519f06723e */ /* 0x000fe200000010ff */
[----:B-1----:R-:W-:-:S04]  /*7610*/  FFMA.FTZ R4, R164, UR6, -R0 ;  /* 0x00000006a4047c23 */ /* 0x002fc80008010800 */
[----:B------:R1:W2:Y:S02]  /*7620*/  MUFU.EX2 R237, R4 ;  /* 0x0000000400ed7308 */ /* 0x0002a40000000800 */
[----:B-1----:R-:W-:Y:S02]  /*7630*/  F2FP.BF16.F32.PACK_AB R4, R161, R118 ;  /* 0x00000076a104723e */ /* 0x002fe400000010ff */
[----:B--2---:R-:W-:-:S07]  /*7640*/  F2FP.BF16.F32.PACK_AB R7, R237, R192 ;  /* 0x000000c0ed07723e */ /* 0x004fce00000010ff */
[C---:B------:R-:W-:Y:S06]  /*7650*/  HMMA.16816.F32.BF16 R172, R4.reuse, R36, R28 ;  /* 0x0000002404ac723c */ /* 0x040fec000004181c */
[C---:B------:R-:W-:Y:S06]  /*7660*/  HMMA.16816.F32.BF16 R168, R4.reuse, R56, R24 ;  /* 0x0000003804a8723c */ /* 0x040fec0000041818 */
[----:B------:R-:W-:Y:S01]  /*7670*/  HMMA.16816.F32.BF16 R164, R4, R48, R20 ;  /* 0x0000003004a4723c */ /* 0x000fe20000041814 */
[----:B------:R-:W-:Y:S01]  /*7680*/  IMAD.MOV.U32 R56, RZ, RZ, R127 ;  /* 0x000000ffff387224 */ /* 0x000fe200078e007f */
[----:B------:R-:W-:-:S04]  /*7690*/  MOV R57, R126 ;  /* 0x0000007e00397202 */ /* 0x000fc80000000f00 */
[----:B------:R-:W-:Y:S01]  /*76a0*/  HMMA.16816.F32.BF16 R100, R4, R40, R16 ;  /* 0x000000280464723c */ /* 0x000fe20000041810 */
[----:B------:R-:W-:Y:S01]  /*76b0*/  MOV R48, R114 ;  /* 0x0000007200307202 */ /* 0x000fe20000000f00 */
[----:B------:R-:W-:-:S04]  /*76c0*/  IMAD.MOV.U32 R49, RZ, RZ, R112 ;  /* 0x000000ffff317224 */ /* 0x000fc800078e0070 */
[C---:B------:R-:W-:Y:S06]  /*76d0*/  HMMA.16816.F32.BF16 R28, R8.reuse, R88, RZ ;  /* 0x00000058081c723c */ /* 0x040fec00000418ff */
[----:B------:R-:W-:Y:S01]  /*76e0*/  HMMA.16816.F32.BF16 R24, R8, R92, RZ ;  /* 0x0000005c0818723c */ /* 0x000fe200000418ff */
[----:B------:R-:W-:Y:S01]  /*76f0*/  IMAD.MOV.U32 R88, RZ, RZ, R125 ;  /* 0x000000ffff587224 */ /* 0x000fe200078e007d */
[----:B------:R-:W-:-:S04]  /*7700*/  MOV R89, R124 ;  /* 0x0000007c00597202 */ /* 0x000fc80000000f00 */
[----:B------:R-:W-:Y:S01]  /*7710*/  HMMA.16816.F32.BF16 R20, R8, R96, RZ ;  /* 0x000000600814723c */ /* 0x000fe200000418ff */
[----:B------:R-:W-:Y:S01]  /*7720*/  MOV R92, R115 ;  /* 0x00000073005c7202 */ /* 0x000fe20000000f00 */
[----:B------:R-:W-:Y:S01]  /*7730*/  IMAD.MOV.U32 R93, RZ, RZ, R162 ;  /* 0x000000ffff5d7224 */ /* 0x000fe200078e00a2 */
[----:B------:R-:W-:-:S03]  /*7740*/  MOV R162, R238 ;  /* 0x000000ee00a27202 */ /* 0x000fc60000000f00 */
[----:B------:R-:W-:Y:S01]  /*7750*/  HMMA.16816.F32.BF16 R16, R8, R104, RZ ;  /* 0x000000680810723c */ /* 0x000fe200000418ff */
[----:B------:R-:W-:Y:S01]  /*7760*/  IMAD.MOV.U32 R97, RZ, RZ, R116 ;  /* 0x000000ffff617224 */ /* 0x000fe200078e0074 */
[----:B------:R-:W-:-:S04]  /*7770*/  MOV R96, R117 ;  /* 0x0000007500607202 */ /* 0x000fc80000000f00 */
[----:B------:R-:W-:Y:S01]  /*7780*/  HMMA.16816.F32.BF16 R84, R4, R64, R28 ;  /* 0x000000400454723c */ /* 0x000fe2000004181c */
[----:B------:R-:W-:Y:S01]  /*7790*/  IMAD.MOV.U32 R105, RZ, RZ, R118 ;  /* 0x000000ffff697224 */ /* 0x000fe200078e0076 */
[----:B------:R-:W-:-:S04]  /*77a0*/  MOV R104, R119 ;  /* 0x0000007700687202 */ /* 0x000fc80000000f00 */
[C---:B------:R-:W-:Y:S06]  /*77b0*/  HMMA.16816.F32.BF16 R116, R4.reuse, R60, R24 ;  /* 0x0000003c0474723c */ /* 0x040fec0000041818 */
[C---:B------:R-:W-:Y:S06]  /*77c0*/  HMMA.16816.F32.BF16 R112, R4.reuse, R52, R20 ;  /* 0x000000340470723c */ /* 0x040fec0000041814 */
[C---:B------:R-:W-:Y:S06]  /*77d0*/  HMMA.16816.F32.BF16 R124, R4.reuse, R44, R16 ;  /* 0x0000002c047c723c */ /* 0x040fec0000041810 */
[----:B------:R-:W-:Y:S06]  /*77e0*/  HMMA.16816.F32.BF16 R68, R4, R38, R32 ;  /* 0x000000260444723c */ /* 0x000fec0000041820 */
[C---:B------:R-:W-:Y:S06]  /*77f0*/  HMMA.16816.F32.BF16 R36, R8.reuse, R78, RZ ;  /* 0x0000004e0824723c */ /* 0x040fec00000418ff */
[----:B------:R-:W-:Y:S01]  /*7800*/  HMMA.16816.F32.BF16 R32, R8, R74, RZ ;  /* 0x0000004a0820723c */ /* 0x000fe200000418ff */
[----:B------:R-:W-:Y:S01]  /*7810*/  IMAD.MOV.U32 R78, RZ, RZ, R48 ;  /* 0x000000ffff4e7224 */ /* 0x000fe200078e0030 */
[----:B------:R-:W-:-:S04]  /*7820*/  MOV R48, R159 ;  /* 0x0000009f00307202 */ /* 0x000fc80000000f00 */
[----:B------:R-:W-:Y:S01]  /*7830*/  HMMA.16816.F32.BF16 R28, R8, R82, RZ ;  /* 0x00000052081c723c */ /* 0x000fe200000418ff */
[----:B------:R-:W-:-:S05]  /*7840*/  MOV R74, R78 ;  /* 0x0000004e004a7202 */ /* 0x000fca0000000f00 */
[----:B------:R-:W-:Y:S01]  /*7850*/  HMMA.16816.F32.BF16 R24, R8, R90, RZ ;  /* 0x0000005a0818723c */ /* 0x000fe200000418ff */
[----:B------:R-:W-:-:S05]  /*7860*/  MOV R83, R74 ;  /* 0x0000004a00537202 */ /* 0x000fca0000000f00 */
[C---:B------:R-:W-:Y:S06]  /*7870*/  HMMA.16816.F32.BF16 R20, R8.reuse, R94, RZ ;  /* 0x0000005e0814723c */ /* 0x040fec00000418ff */
[C---:B------:R-:W-:Y:S06]  /*7880*/  HMMA.16816.F32.BF16 R16, R8.reuse, R98, RZ ;  /* 0x000000620810723c */ /* 0x040fec00000418ff */
[----:B------:R-:W-:Y:S01]  /*7890*/  HMMA.16816.F32.BF16 R8, R8, R106, RZ ;  /* 0x0000006a0808723c */ /* 0x000fe200000418ff */
[----:B------:R-:W-:-:S02]  /*78a0*/  IMAD.MOV.U32 R99, RZ, RZ, R83 ;  /* 0x000000ffff637224 */ /* 0x000fc400078e0053 */
[----:B------:R-:W-:-:S03]  /*78b0*/  IMAD.MOV.U32 R98, RZ, RZ, R192 ;  /* 0x000000ffff627224 */ /* 0x000fc600078e00c0 */
[C---:B------:R-:W-:Y:S06]  /*78c0*/  HMMA.16816.F32.BF16 R36, R4.reuse, R58, R36 ;  /* 0x0000003a0424723c */ /* 0x040fec0000041824 */
[C---:B------:R-:W-:Y:S06]  /*78d0*/  HMMA.16816.F32.BF16 R32, R4.reuse, R50, R32 ;  /* 0x000000320420723c */ /* 0x040fec0000041820 */
        /* <DEDUP_REMOVED lines=11> */
[----:B--2---:R-:W-:-:S06]  /*7990*/  FFMA.FTZ R4, R150, UR6, -R2 ;  /* 0x0000000696047c23 */ /* 0x004fcc0008010802 */
[----:B------:R2:W-:Y:S02]  /*79a0*/  MUFU.EX2 R82, R4 ;  /* 0x0000000400527308 */ /* 0x0005e40000000800 */
[----:B--2---:R-:W-:-:S06]  /*79b0*/  FFMA.FTZ R4, R148, UR6, -R2 ;  /* 0x0000000694047c23 */ /* 0x004fcc0008010802 */
[----:B------:R2:W-:Y:S02]  /*79c0*/  MUFU.EX2 R79, R4 ;  /* 0x00000004004f7308 */ /* 0x0005e40000000800 */
[----:B--2---:R-:W-:-:S06]  /*79d0*/  FFMA.FTZ R4, R138, UR6, -R2 ;  /* 0x000000068a047c23 */ /* 0x004fcc0008010802 */
[----:B------:R2:W3:Y:S02]  /*79e0*/  MUFU.EX2 R159, R4 ;  /* 0x00000004009f7308 */ /* 0x0004e40000000800 */
        /* <DEDUP_REMOVED lines=8> */
[----:B------:R2:W-:Y:S01]  /*7a70*/  MUFU.EX2 R78, R4 ;  /* 0x00000004004e7308 */ /* 0x0005e20000000800 */
[----:B------:R-:W-:Y:S01]  /*7a80*/  MOV R104, R96 ;  /* 0x0000006000687202 */ /* 0x000fe20000000f00 */
[----:B------:R-:W-:Y:S01]  /*7a90*/  IMAD.MOV.U32 R96, RZ, RZ, R97 ;  /* 0x000000ffff607224 */ /* 0x000fe200078e0061 */
[----:B------:R-:W-:Y:S01]  /*7aa0*/  MOV R97, R92 ;  /* 0x0000005c00617202 */ /* 0x000fe20000000f00 */
[----:B------:R-:W-:Y:S02]  /*7ab0*/  IMAD.MOV.U32 R92, RZ, RZ, R158 ;  /* 0x000000ffff5c7224 */ /* 0x000fe400078e009e */
        /* <DEDUP_REMOVED lines=18> */
[----:B--2---:R-:W-:Y:S01]  /*7be0*/  FFMA.FTZ R4, R186, UR6, -R12 ;  /* 0x00000006ba047c23 */ /* 0x004fe2000801080c */
[----:B---3--:R-:W-:-:S03]  /*7bf0*/  F2FP.BF16.F32.PACK_AB R11, R158, R78 ;  /* 0x0000004e9e0b723e */ /* 0x008fc600000010ff */
[----:B------:R2:W3:Y:S02]  /*7c00*/  MUFU.EX2 R5, R4 ;  /* 0x0000000400057308 */ /* 0x0004e40000000800 */
[----:B--2---:R-:W-:Y:S01]  /*7c10*/  FFMA.FTZ R4, R154, UR6, -R12 ;  /* 0x000000069a047c23 */ /* 0x004fe2000801080c */
[----:B------:R-:W-:-:S05]  /*7c20*/  MOV R154, R238 ;  /* 0x000000ee009a7202 */ /* 0x000fca0000000f00 */
[----:B------:R2:W-:Y:S01]  /*7c30*/  MUFU.EX2 R238, R4 ;  /* 0x0000000400ee7308 */ /* 0x0005e20000000800 */
[----:B------:R-:W-:Y:S01]  /*7c40*/  F2FP.BF16.F32.PACK_AB R9, R90, R154 ;  /* 0x0000009a5a09723e */ /* 0x000fe200000010ff */
[----:B--2---:R-:W-:Y:S01]  /*7c50*/  FFMA.FTZ R4, R151, UR6, -R12 ;  /* 0x0000000697047c23 */ /* 0x004fe2000801080c */
[----:B---3--:R-:W-:-:S05]  /*7c60*/  IMAD.MOV.U32 R151, RZ, RZ, R5 ;  /* 0x000000ffff977224 */ /* 0x008fca00078e0005 */
[----:B------:R2:W-:Y:S02]  /*7c70*/  MUFU.EX2 R94, R4 ;  /* 0x00000004005e7308 */ /* 0x0005e40000000800 */
[----:B--2---:R-:W-:Y:S01]  /*7c80*/  FFMA.FTZ R4, R153, UR6, -R12 ;  /* 0x0000000699047c23 */ /* 0x004fe2000801080c */
[----:B------:R-:W-:Y:S01]  /*7c90*/  MOV R153, R96 ;  /* 0x0000006000997202 */ /* 0x000fe20000000f00 */
[----:B------:R-:W-:-:S04]  /*7ca0*/  IMAD.MOV.U32 R96, RZ, RZ, R162 ;  /* 0x000000ffff607224 */ /* 0x000fc800078e00a2 */
[----:B------:R2:W3:Y:S02]  /*7cb0*/  MUFU.EX2 R231, R4 ;  /* 0x0000000400e77308 */ /* 0x0004e40000000800 */
[----:B--2---:R-:W-:Y:S01]  /*7cc0*/  FFMA.FTZ R4, R187, UR6, -R3 ;  /* 0x00000006bb047c23 */ /* 0x004fe20008010803 */
[----:B---3--:R-:W-:-:S05]  /*7cd0*/  F2FP.BF16.F32.PACK_AB R6, R231, R94 ;  /* 0x0000005ee706723e */ /* 0x008fca00000010ff */
[----:B------:R2:W-:Y:S02]  /*7ce0*/  MUFU.EX2 R138, R4 ;  /* 0x00000004008a7308 */ /* 0x0005e40000000800 */
[----:B--2---:R-:W-:Y:S01]  /*7cf0*/  FFMA.FTZ R4, R157, UR6, -R3 ;  /* 0x000000069d047c23 */ /* 0x004fe20008010803 */
[----:B------:R-:W-:-:S05]  /*7d00*/  IMAD.MOV.U32 R157, RZ, RZ, R72 ;  /* 0x000000ffff9d7224 */ /* 0x000fca00078e0048 */
[----:B------:R2:W3:Y:S02]  /*7d10*/  MUFU.EX2 R139, R4 ;  /* 0x00000004008b7308 */ /* 0x0004e40000000800 */
[----:B--2---:R-:W-:Y:S01]  /*7d20*/  FFMA.FTZ R4, R156, UR6, -R3 ;  /* 0x000000069c047c23 */ /* 0x004fe20008010803 */
[----:B---3--:R-:W-:Y:S02]  /*7d30*/  F2FP.BF16.F32.PACK_AB R5, R139, R138 ;  /* 0x0000008a8b05723e */ /* 0x008fe400000010ff */
[----:B------:R-:W-:-:S03]  /*7d40*/  MOV R156, R193 ;  /* 0x000000c1009c7202 */ /* 0x000fc60000000f00 */
[----:B------:R2:W-:Y:S02]  /*7d50*/  MUFU.EX2 R95, R4 ;  /* 0x00000004005f7308 */ /* 0x0005e40000000800 */
[----:B--2---:R-:W-:Y:S01]  /*7d60*/  FFMA.FTZ R4, R155, UR6, -R3 ;  /* 0x000000069b047c23 */ /* 0x004fe20008010803 */
[----:B------:R-:W-:Y:S01]  /*7d70*/  MOV R155, R82 ;  /* 0x00000052009b7202 */ /* 0x000fe20000000f00 */
[----:B------:R-:W-:Y:S01]  /*7d80*/  IMAD.MOV.U32 R82, RZ, RZ, R75 ;  /* 0x000000ffff527224 */ /* 0x000fe200078e004b */
[----:B------:R-:W-:-:S03]  /*7d90*/  MOV R75, R92 ;  /* 0x0000005c004b7202 */ /* 0x000fc60000000f00 */
[----:B------:R2:W3:Y:S01]  /*7da0*/  MUFU.EX2 R81, R4 ;  /* 0x0000000400517308 */ /* 0x0004e20000000800 */
[----:B------:R-:W-:Y:S01]  /*7db0*/  F2FP.BF16.F32.PACK_AB R8, R155, R149 ;  /* 0x000000959b08723e */ /* 0x000fe200000010ff */
[----:B------:R-:W-:Y:S01]  /*7dc0*/  IMAD.MOV.U32 R92, RZ, RZ, R49 ;  /* 0x000000ffff5c7224 */ /* 0x000fe200078e0031 */
[----:B------:R-:W-:Y:S01]  /*7dd0*/  MOV R107, R82 ;  /* 0x00000052006b7202 */ /* 0x000fe20000000f00 */
[----:B------:R-:W-:Y:S01]  /*7de0*/  IMAD.MOV.U32 R148, RZ, RZ, R75 ;  /* 0x000000ffff947224 */ /* 0x000fe200078e004b */
[----:B------:R-:W-:-:S03]  /*7df0*/  MOV R82, R73 ;  /* 0x0000004900527202 */ /* 0x000fc60000000f00 */
[C---:B-1----:R-:W-:Y:S06]  /*7e00*/  HMMA.16816.F32.BF16 R168, R8.reuse, R16, R168 ;  /* 0x0000001008a8723c */ /* 0x042fec00000418a8 */
[----:B------:R-:W-:Y:S01]  /*7e10*/  HMMA.16816.F32.BF16 R36, R8, R18, R36 ;  /* 0x000000120824723c */ /* 0x000fe20000041824 */
[----:B--2---:R-:W-:Y:S02]  /*7e20*/  F2FP.BF16.F32.PACK_AB R4, R238, R151 ;  /* 0x00000097ee04723e */ /* 0x004fe400000010ff */
[----:B---3--:R-:W-:-:S03]  /*7e30*/  F2FP.BF16.F32.PACK_AB R7, R81, R95 ;  /* 0x0000005f5107723e */ /* 0x008fc600000010ff */
[----:B------:R-:W-:Y:S06]  /*7e40*/  HMMA.16816.F32.BF16 R172, R8, R20, R172 ;  /* 0x0000001408ac723c */ /* 0x000fec00000418ac */
[C---:B------:R-:W-:Y:S06]  /*7e50*/  HMMA.16816.F32.BF16 R184, R4.reuse, R16, R144 ;  /* 0x0000001004b8723c */ /* 0x040fec0000041890 */
[C---:B------:R-:W-:Y:S01]  /*7e60*/  HMMA.16816.F32.BF16 R188, R4.reuse, R18, R188 ;  /* 0x0000001204bc723c */ /* 0x040fe200000418bc */
[----:B------:R-:W1:Y:S01]  /*7e70*/  LDSM.16.MT88.4 R16, [R227+0xd000] ;  /* 0x00d00000e310783b */ /* 0x000e620000004200 */
[----:B------:R-:W-:Y:S01]  /*7e80*/  MOV R144, R92 ;  /* 0x0000005c00907202 */ /* 0x000fe20000000f00 */
[----:B------:R-:W-:Y:S01]  /*7e90*/  IMAD.MOV.U32 R146, RZ, RZ, R99 ;  /* 0x000000ffff927224 */ /* 0x000fe200078e0063 */
[----:B------:R-:W-:Y:S01]  /*7ea0*/  MOV R92, R80 ;  /* 0x00000050005c7202 */ /* 0x000fe20000000f00 */
[----:B------:R-:W-:Y:S01]  /*7eb0*/  IMAD.MOV.U32 R80, RZ, RZ, R194 ;  /* 0x000000ffff507224 */ /* 0x000fe200078e00c2 */
[----:B------:R-:W-:Y:S01]  /*7ec0*/  MOV R147, R90 ;  /* 0x0000005a00937202 */ /* 0x000fe20000000f00 */
[----:B------:R-:W-:Y:S01]  /*7ed0*/  IMAD.MOV.U32 R145, RZ, RZ, R91 ;  /* 0x000000ffff917224 */ /* 0x000fe200078e005b */
[----:B------:R-:W-:Y:S01]  /*7ee0*/  HMMA.16816.F32.BF16 R192, R4, R28, R140 ;  /* 0x0000001c04c0723c */ /* 0x000fe2000004188c */
[----:B------:R-:W-:Y:S01]  /*7ef0*/  IMAD.MOV.U32 R99, RZ, RZ, R93 ;  /* 0x000000ffff637224 */ /* 0x000fe200078e005d */
[----:B------:R-:W-:Y:S01]  /*7f00*/  MOV R90, R56 ;  /* 0x00000038005a7202 */ /* 0x000fe20000000f00 */
[----:B------:R-:W-:-:S02]  /*7f10*/  IMAD.MOV.U32 R91, RZ, RZ, R57 ;  /* 0x000000ffff5b7224 */ /* 0x000fc400078e0039 */
[----:B------:R-:W-:Y:S01]  /*7f20*/  IMAD.MOV.U32 R93, RZ, RZ, R160 ;  /* 0x000000ffff5d7224 */ /* 0x000fe200078e00a0 */
[C---:B------:R-:W-:Y:S01]  /*7f30*/  HMMA.16816.F32.BF16 R176, R4.reuse, R20, R176 ;  /* 0x0000001404b0723c */ /* 0x040fe200000418b0 */
[----:B------:R-:W-:Y:S02]  /*7f40*/  MOV R143, R163 ;  /* 0x000000a3008f7202 */ /* 0x000fe40000000f00 */
[----:B------:R-:W-:Y:S02]  /*7f50*/  MOV R141, R144 ;  /* 0x00000090008d7202 */ /* 0x000fe40000000f00 */
[----:B------:R-:W-:Y:S01]  /*7f60*/  MOV R144, R78 ;  /* 0x0000004e00907202 */ /* 0x000fe20000000f00 */
[----:B------:R-:W-:Y:S01]  /*7f70*/  HMMA.16816.F32.BF16 R180, R4, R22, R180 ;  /* 0x0000001604b4723c */ /* 0x000fe200000418b4 */
[----:B------:R-:W-:Y:S01]  /*7f80*/  IMAD.MOV.U32 R142, RZ, RZ, R143 ;  /* 0x000000ffff8e7224 */ /* 0x000fe200078e008f */
[----:B------:R-:W-:Y:S01]  /*7f90*/  MOV R140, R95 ;  /* 0x0000005f008c7202 */ /* 0x000fe20000000f00 */
[----:B------:R-:W-:-:S03]  /*7fa0*/  IMAD.MOV.U32 R143, RZ, RZ, R94 ;  /* 0x000000ffff8f7224 */ /* 0x000fc600078e005e */
[C---:B------:R-:W-:Y:S01]  /*7fb0*/  HMMA.16816.F32.BF16 R48, R8.reuse, R22, R68 ;  /* 0x000000160830723c */ /* 0x040fe20000041844 */
[----:B------:R-:W2:Y:S05]  /*7fc0*/  LDSM.16.MT88.4 R20, [R226+0xf000] ;  /* 0x00f00000e214783b */ /* 0x000eaa0000004200 */
[----:B------:R-:W-:Y:S06]  /*7fd0*/  HMMA.16816.F32.BF16 R164, R8, R28, R164 ;  /* 0x0000001c08a4723c */ /* 0x000fec00000418a4 */
[----:B------:R-:W-:Y:S06]  /*7fe0*/  HMMA.16816.F32.BF16 R196, R4, R30, R196 ;  /* 0x0000001e04c4723c */ /* 0x000fec00000418c4 */
[-C--:B-1----:R-:W-:Y:S06]  /*7ff0*/  HMMA.16816.F32.BF16 R160, R8, R16.reuse, R100 ;  /* 0x0000001008a0723c */ /* 0x082fec0000041864 */
[C---:B------:R-:W-:Y:S06]  /*8000*/  HMMA.16816.F32.BF16 R200, R4.reuse, R16, R200 ;  /* 0x0000001004c8723c */ /* 0x040fec00000418c8 */
[-C--:B------:R-:W-:Y:S06]  /*8010*/  HMMA.16816.F32.BF16 R204, R4, R18.reuse, R204 ;  /* 0x0000001204cc723c */ /* 0x080fec00000418cc */
[C---:B------:R-:W-:Y:S01]  /*8020*/  HMMA.16816.F32.BF16 R56, R8.reuse, R18, R40 ;  /* 0x000000120838723c */ /* 0x040fe20000041828 */
[----:B------:R-:W1:Y:S05]  /*8030*/  LDSM.16.MT88.4 R16, [R228+0xf000] ;  /* 0x00f00000e410783b */ /* 0x000e6a0000004200 */
[----:B------:R-:W-:Y:S01]  /*8040*/  HMMA.16816.F32.BF16 R32, R8, R30, R32 ;  /* 0x0000001e0820723c */ /* 0x000fe20000041820 */
[----:B------:R-:W3:Y:S05]  /*8050*/  LDSM.16.MT88.4 R28, [R227+0xf000] ;  /* 0x00f00000e31c783b */ /* 0x000eea0000004200 */
[C---:B------:R-:W-:Y:S06]  /*8060*/  HMMA.16816.F32.BF16 R72, R4.reuse, R24, R216 ;  /* 0x000000180448723c */ /* 0x040fec00000418d8 */
[----:B--2---:R-:W-:Y:S01]  /*8070*/  HMMA.16816.F32.BF16 R88, R4, R20, R88 ;  /* 0x000000140458723c */ /* 0x004fe20000041858 */
[----:B------:R-:W-:Y:S01]  /*8080*/  IMAD.MOV.U32 R219, RZ, RZ, R153 ;  /* 0x000000ffffdb7224 */ /* 0x000fe200078e0099 */
[----:B------:R-:W-:Y:S01]  /*8090*/  MOV R218, R106 ;  /* 0x0000006a00da7202 */ /* 0x000fe20000000f00 */
[----:B------:R-:W-:Y:S01]  /*80a0*/  IMAD.MOV.U32 R217, RZ, RZ, R107 ;  /* 0x000000ffffd97224 */ /* 0x000fe200078e006b */
[----:B------:R-:W-:Y:S01]  /*80b0*/  MOV R216, R104 ;  /* 0x0000006800d87202 */ /* 0x000fe20000000f00 */
[----:B------:R-:W-:Y:S01]  /*80c0*/  IMAD.MOV.U32 R153, RZ, RZ, R105 ;  /* 0x000000ffff997224 */ /* 0x000fe200078e0069 */
[C---:B------:R-:W-:Y:S06]  /*80d0*/  HMMA.16816.F32.BF16 R60, R8.reuse, R22, R60 ;  /* 0x00000016083c723c */ /* 0x040fec000004183c */
[C---:B------:R-:W-:Y:S06]  /*80e0*/  HMMA.16816.F32.BF16 R68, R8.reuse, R24, R84 ;  /* 0x000000180844723c */ /* 0x040fec0000041854 */
[----:B------:R-:W-:Y:S06]  /*80f0*/  HMMA.16816.F32.BF16 R84, R8, R20, R116 ;  /* 0x000000140854723c */ /* 0x000fec0000041874 */
[C---:B-1----:R-:W-:Y:S06]  /*8100*/  HMMA.16816.F32.BF16 R104, R4.reuse, R16, R248 ;  /* 0x000000100468723c */ /* 0x042fec00000418f8 */
[C---:B---3--:R-:W-:Y:S01]  /*8110*/  HMMA.16816.F32.BF16 R120, R4.reuse, R28, R120 ;  /* 0x0000001c0478723c */ /* 0x048fe20000041878 */
[----:B------:R-:W-:Y:S01]  /*8120*/  MOV R251, R145 ;  /* 0x0000009100fb7202 */ /* 0x000fe20000000f00 */
[----:B------:R-:W-:Y:S01]  /*8130*/  IMAD.MOV.U32 R250, RZ, RZ, R146 ;  /* 0x000000fffffa7224 */ /* 0x000fe200078e0092 */
[----:B------:R-:W-:Y:S01]  /*8140*/  MOV R146, R77 ;  /* 0x0000004d00927202 */ /* 0x000fe20000000f00 */
[----:B------:R-:W-:Y:S01]  /*8150*/  IMAD.MOV.U32 R145, RZ, RZ, R79 ;  /* 0x000000ffff917224 */ /* 0x000fe200078e004f */
[----:B------:R-:W-:Y:S01]  /*8160*/  MOV R248, R92 ;  /* 0x0000005c00f87202 */ /* 0x000fe20000000f00 */
[----:B------:R-:W-:Y:S01]  /*8170*/  IMAD.MOV.U32 R249, RZ, RZ, R76 ;  /* 0x000000fffff97224 */ /* 0x000fe200078e004c */
[C---:B------:R-:W-:Y:S06]  /*8180*/  HMMA.16816.F32.BF16 R108, R4.reuse, R18, R108 ;  /* 0x00000012046c723c */ /* 0x040fec000004186c */
[C---:B------:R-:W-:Y:S06]  /*8190*/  HMMA.16816.F32.BF16 R76, R4.reuse, R26, R212 ;  /* 0x0000001a044c723c */ /* 0x040fec00000418d4 */
[----:B------:R-:W-:Y:S01]  /*81a0*/  HMMA.16816.F32.BF16 R40, R4, R30, R128 ;  /* 0x0000001e0428723c */ /* 0x000fe20000041880 */
[----:B------:R-:W-:-:S05]  /*81b0*/  IMAD.MOV.U32 R215, RZ, RZ, R93 ;  /* 0x000000ffffd77224 */ /* 0x000fca00078e005d */
[----:B------:R-:W-:Y:S06]  /*81c0*/  HMMA.16816.F32.BF16 R92, R4, R22, R208 ;  /* 0x00000016045c723c */ /* 0x000fec00000418d0 */
[----:B------:R-:W-:Y:S01]  /*81d0*/  HMMA.16816.F32.BF16 R52, R8, R18, R52 ;  /* 0x000000120834723c */ /* 0x000fe20000041834 */
[----:B------:R-:W-:-:S04]  /*81e0*/  FFMA.FTZ R4, R244, UR6, -R2 ;  /* 0x00000006f4047c23 */ /* 0x000fc80008010802 */
[----:B------:R1:W-:Y:S01]  /*81f0*/  MUFU.EX2 R23, R4 ;  /* 0x0000000400177308 */ /* 0x0003e20000000800 */
[C---:B------:R-:W-:Y:S01]  /*8200*/  HMMA.16816.F32.BF16 R100, R8.reuse, R16, R112 ;  /* 0x000000100864723c */ /* 0x040fe20000041870 */
[----:B------:R-:W-:Y:S05]  /*8210*/  LDSM.16.MT88.4 R112, [R228+0xf800] ;  /* 0x00f80000e470783b */ /* 0x000fea0000004200 */
[C---:B------:R-:W-:Y:S06]  /*8220*/  HMMA.16816.F32.BF16 R64, R8.reuse, R26, R64 ;  /* 0x0000001a0840723c */ /* 0x040fec0000041840 */
[----:B------:R-:W-:Y:S01]  /*8230*/  HMMA.16816.F32.BF16 R116, R8, R28, R124 ;  /* 0x0000001c0874723c */ /* 0x000fe2000004187c */
[----:B-1----:R-:W-:-:S05]  /*8240*/  FFMA.FTZ R4, R222, UR6, -R2 ;  /* 0x00000006de047c23 */ /* 0x002fca0008010802 */
[----:B------:R-:W-:Y:S01]  /*8250*/  HMMA.16816.F32.BF16 R44, R8, R30, R44 ;  /* 0x0000001e082c723c */ /* 0x000fe2000004182c */
[----:B------:R1:W2:Y:S02]  /*8260*/  MUFU.EX2 R24, R4 ;  /* 0x0000000400187308 */ /* 0x0002a40000000800 */
[--C-:B-1----:R-:W-:Y:S01]  /*8270*/  FFMA.FTZ R4, R221, UR6, -R2.reuse ;  /* 0x00000006dd047c23 */ /* 0x102fe20008010802 */
[----:B------:R-:W-:-:S05]  /*8280*/  FFMA.FTZ R2, R220, UR6, -R2 ;  /* 0x00000006dc027c23 */ /* 0x000fca0008010802 */
[----:B------:R-:W-:Y:S08]  /*8290*/  MUFU.EX2 R25, R4 ;  /* 0x0000000400197308 */ /* 0x000ff00000000800 */
[----:B------:R1:W-:Y:S02]  /*82a0*/  MUFU.EX2 R22, R2 ;  /* 0x0000000200167308 */ /* 0x0003e40000000800 */
[----:B-1----:R-:W-:-:S06]  /*82b0*/  FFMA.FTZ R2, R252, UR6, -R0 ;  /* 0x00000006fc027c23 */ /* 0x002fcc0008010800 */
[----:B------:R1:W-:Y:S02]  /*82c0*/  MUFU.EX2 R19, R2 ;  /* 0x0000000200137308 */ /* 0x0003e40000000800 */
[----:B-1----:R-:W-:-:S06]  /*82d0*/  FFMA.FTZ R2, R246, UR6, -R0 ;  /* 0x00000006f6027c23 */ /* 0x002fcc0008010800 */
[----:B------:R1:W3:Y:S02]  /*82e0*/  MUFU.EX2 R20, R2 ;  /* 0x0000000200147308 */ /* 0x0002e40000000800 */
[--C-:B-1----:R-:W-:Y:S01]  /*82f0*/  FFMA.FTZ R2, R245, UR6, -R0.reuse ;  /* 0x00000006f5027c23 */ /* 0x102fe20008010800 */
[----:B------:R-:W-:-:S05]  /*8300*/  FFMA.FTZ R0, R223, UR6, -R0 ;  /* 0x00000006df007c23 */ /* 0x000fca0008010800 */
[----:B------:R-:W-:Y:S08]  /*8310*/  MUFU.EX2 R21, R2 ;  /* 0x0000000200157308 */ /* 0x000ff00000000800 */
[----:B------:R1:W-:Y:S02]  /*8320*/  MUFU.EX2 R18, R0 ;  /* 0x0000000000127308 */ /* 0x0003e40000000800 */
        /* <DEDUP_REMOVED lines=14> */
[----:B------:R1:W-:Y:S02]  /*8410*/  MUFU.EX2 R14, R0 ;  /* 0x00000000000e7308 */ /* 0x0003e40000000800 */
        /* <DEDUP_REMOVED lines=22> */
[----:B------:R-:W-:-:S02]  /*8580*/  IMAD.MOV.U32 R251, RZ, RZ, R219 ;  /* 0x000000fffffb7224 */ /* 0x000fc400078e00db */
[----:B------:R-:W-:Y:S01]  /*8590*/  IMAD.MOV.U32 R217, RZ, RZ, R142 ;  /* 0x000000ffffd97224 */ /* 0x000fe200078e008e */
[----:B------:R-:W-:Y:S01]  /*85a0*/  MOV R29, R232 ;  /* 0x000000e8001d7202 */ /* 0x000fe20000000f00 */
[----:B------:R-:W-:Y:S01]  /*85b0*/  IMAD.MOV.U32 R219, RZ, RZ, R157 ;  /* 0x000000ffffdb7224 */ /* 0x000fe200078e009d */
[----:B------:R-:W-:Y:S01]  /*85c0*/  MOV R245, R96 ;  /* 0x0000006000f57202 */ /* 0x000fe20000000f00 */
[----:B------:R-:W-:Y:S01]  /*85d0*/  IMAD.MOV.U32 R223, RZ, RZ, R80 ;  /* 0x000000ffffdf7224 */ /* 0x000fe200078e0050 */
[----:B--2---:R-:W-:Y:S02]  /*85e0*/  F2FP.BF16.F32.PACK_AB R128, R24, R23 ;  /* 0x000000171880723e */ /* 0x004fe400000010ff */
[----:B---3--:R-:W-:Y:S01]  /*85f0*/  F2FP.BF16.F32.PACK_AB R129, R20, R19 ;  /* 0x000000131481723e */ /* 0x008fe200000010ff */
[----:B-1----:R-:W-:Y:S01]  /*8600*/  FFMA.FTZ R0, R215, UR6, -R12 ;  /* 0x00000006d7007c23 */ /* 0x002fe2000801080c */
[----:B------:R-:W-:Y:S02]  /*8610*/  MOV R215, R216 ;  /* 0x000000d800d77202 */ /* 0x000fe40000000f00 */
[----:B------:R-:W-:Y:S01]  /*8620*/  MOV R216, R141 ;  /* 0x0000008d00d87202 */ /* 0x000fe20000000f00 */
[----:B------:R1:W-:Y:S01]  /*8630*/  MUFU.EX2 R16, R0 ;  /* 0x0000000000107308 */ /* 0x0003e20000000800 */
[----:B------:R-:W-:Y:S01]  /*8640*/  F2FP.BF16.F32.PACK_AB R130, R22, R25 ;  /* 0x000000191682723e */ /* 0x000fe200000010ff */
[----:B------:R-:W-:Y:S01]  /*8650*/  IMAD.MOV.U32 R220, RZ, RZ, R83 ;  /* 0x000000ffffdc7224 */ /* 0x000fe200078e0053 */
[----:B----4-:R-:W-:Y:S01]  /*8660*/  F2FP.BF16.F32.PACK_AB R124, R15, R14 ;  /* 0x0000000e0f7c723e */ /* 0x010fe200000010ff */
[----:B------:R-:W-:Y:S01]  /*8670*/  IMAD.MOV.U32 R141, RZ, RZ, R159 ;  /* 0x000000ffff8d7224 */ /* 0x000fe200078e009f */
[----:B------:R-:W-:-:S02]  /*8680*/  MOV R252, R97 ;  /* 0x0000006100fc7202 */ /* 0x000fc40000000f00 */
[----:B------:R-:W-:Y:S02]  /*8690*/  MOV R221, R82 ;  /* 0x0000005200dd7202 */ /* 0x000fe40000000f00 */
[----:B------:R-:W-:Y:S02]  /*86a0*/  MOV R142, R158 ;  /* 0x0000009e008e7202 */ /* 0x000fe40000000f00 */
[----:B------:R-:W-:Y:S01]  /*86b0*/  LDSM.16.MT88.4 R156, [R225+0xd800] ;  /* 0x00d80000e19c783b */ /* 0x000fe20000004200 */
[----:B-1----:R-:W-:-:S04]  /*86c0*/  FFMA.FTZ R0, R247, UR6, -R12 ;  /* 0x00000006f7007c23 */ /* 0x002fc8000801080c */
[----:B------:R1:W-:Y:S02]  /*86d0*/  MUFU.EX2 R17, R0 ;  /* 0x0000000000117308 */ /* 0x0003e40000000800 */
        /* <DEDUP_REMOVED lines=11> */
[----:B------:R-:W-:Y:S01]  /*8790*/  FADD.FTZ R2, R248, R215 ;  /* 0x000000d7f8027221 */ /* 0x000fe20000010000 */
[----:B------:R-:W-:Y:S01]  /*87a0*/  IMAD.MOV.U32 R218, RZ, RZ, R219 ;  /* 0x000000ffffda7224 */ /* 0x000fe200078e00db */
[----:B------:R-:W-:Y:S01]  /*87b0*/  MOV R219, R143 ;  /* 0x0000008f00db7202 */ /* 0x000fe20000000f00 */
[----:B------:R-:W-:Y:S01]  /*87c0*/  IMAD.MOV.U32 R143, RZ, RZ, R144 ;  /* 0x000000ffff8f7224 */ /* 0x000fe200078e0090 */
[----:B------:R-:W-:Y:S01]  /*87d0*/  MOV R215, R216 ;  /* 0x000000d800d77202 */ /* 0x000fe20000000f00 */
[----:B-1----:R-:W-:Y:S01]  /*87e0*/  FFMA.FTZ R0, R212, UR6, -R3 ;  /* 0x00000006d4007c23 */ /* 0x002fe20008010803 */
[----:B------:R-:W-:Y:S01]  /*87f0*/  IMAD.MOV.U32 R248, RZ, RZ, R217 ;  /* 0x000000fffff87224 */ /* 0x000fe200078e00d9 */
[----:B------:R-:W-:-:S02]  /*8800*/  MOV R144, R145 ;  /* 0x0000009100907202 */ /* 0x000fc40000000f00 */
[----:B------:R-:W-:Y:S01]  /*8810*/  MOV R209, R215 ;  /* 0x000000d700d17202 */ /* 0x000fe20000000f00 */
[----:B------:R1:W2:Y:S01]  /*8820*/  MUFU.EX2 R12, R0 ;  /* 0x00000000000c7308 */ /* 0x0002a20000000800 */
[----:B------:R-:W-:Y:S02]  /*8830*/  IMAD.MOV.U32 R210, RZ, RZ, R248 ;  /* 0x000000ffffd27224 */ /* 0x000fe400078e00f8 */
[----:B------:R-:W-:Y:S02]  /*8840*/  IMAD.MOV.U32 R212, RZ, RZ, R249 ;  /* 0x000000ffffd47224 */ /* 0x000fe400078e00f9 */
[----:B------:R-:W-:Y:S02]  /*8850*/  IMAD.MOV.U32 R7, RZ, RZ, R210 ;  /* 0x000000ffff077224 */ /* 0x000fe400078e00d2 */
[----:B------:R-:W-:Y:S02]  /*8860*/  IMAD.MOV.U32 R145, RZ, RZ, R146 ;  /* 0x000000ffff917224 */ /* 0x000fe400078e0092 */
[--C-:B-1----:R-:W-:Y:S01]  /*8870*/  FFMA.FTZ R0, R213, UR6, -R3.reuse ;  /* 0x00000006d5007c23 */ /* 0x102fe20008010803 */
[----:B------:R-:W-:Y:S01]  /*8880*/  FFMA.FTZ R3, R214, UR6, -R3 ;  /* 0x00000006d6037c23 */ /* 0x000fe20008010803 */
[----:B------:R-:W-:Y:S01]  /*8890*/  MOV R213, R250 ;  /* 0x000000fa00d57202 */ /* 0x000fe20000000f00 */
[----:B------:R-:W-:Y:S01]  /*88a0*/  IMAD.MOV.U32 R214, RZ, RZ, R251 ;  /* 0x000000ffffd67224 */ /* 0x000fe200078e00fb */
[----:B------:R-:W-:-:S02]  /*88b0*/  MOV R217, R144 ;  /* 0x0000009000d97202 */ /* 0x000fc40000000f00 */
[----:B------:R-:W-:Y:S01]  /*88c0*/  MOV R208, R213 ;  /* 0x000000d500d07202 */ /* 0x000fe20000000f00 */
[----:B------:R-:W-:Y:S01]  /*88d0*/  IMAD.MOV.U32 R131, RZ, RZ, R214 ;  /* 0x000000ffff837224 */ /* 0x000fe200078e00d6 */
[----:B------:R1:W-:Y:S01]  /*88e0*/  MUFU.EX2 R11, R0 ;  /* 0x00000000000b7308 */ /* 0x0003e20000000800 */
[----:B------:R-:W-:Y:S01]  /*88f0*/  MOV R249, R218 ;  /* 0x000000da00f97202 */ /* 0x000fe20000000f00 */
[----:B------:R-:W-:Y:S01]  /*8900*/  FADD.FTZ R8, R212, R13 ;  /* 0x0000000dd4087221 */ /* 0x000fe20000010000 */
[----:B------:R-:W-:Y:S01]  /*8910*/  MOV R146, R238 ;  /* 0x000000ee00927202 */ /* 0x000fe20000000f00 */
[----:B-1----:R-:W-:Y:S01]  /*8920*/  FADD.FTZ R0, R208, R131 ;  /* 0x00000083d0007221 */ /* 0x002fe20000010000 */
[----:B------:R-:W-:Y:S01]  /*8930*/  MOV R208, R209 ;  /* 0x000000d100d07202 */ /* 0x000fe20000000f00 */
[----:B------:R-:W-:Y:S02]  /*8940*/  IMAD.MOV.U32 R144, RZ, RZ, R153 ;  /* 0x000000ffff907224 */ /* 0x000fe400078e0099 */
[----:B------:R1:W3:Y:S01]  /*8950*/  MUFU.EX2 R13, R3 ;  /* 0x00000003000d7308 */ /* 0x0002e20000000800 */
[----:B------:R-:W-:Y:S01]  /*8960*/  MOV R211, R249 ;  /* 0x000000f900d37202 */ /* 0x000fe20000000f00 */
[----:B------:R-:W-:-:S02]  /*8970*/  IMAD.MOV.U32 R218, RZ, RZ, R143 ;  /* 0x000000ffffda7224 */ /* 0x000fc400078e008f */
[----:B------:R-:W-:Y:S01]  /*8980*/  FADD.FTZ R9, R208, R7 ;  /* 0x00000007d0097221 */ /* 0x000fe20000010000 */
[----:B------:R-:W-:Y:S01]  /*8990*/  IMAD.MOV.U32 R250, RZ, RZ, R147 ;  /* 0x000000fffffa7224 */ /* 0x000fe200078e0093 */
[----:B------:R-:W4:Y:S01]  /*89a0*/  LDSM.16.MT88.4 R4, [R227+0xf800] ;  /* 0x00f80000e304783b */ /* 0x000f220000004200 */
[----:B------:R-:W-:Y:S02]  /*89b0*/  MOV R212, R144 ;  /* 0x0000009000d47202 */ /* 0x000fe40000000f00 */
[----:B------:R-:W-:Y:S01]  /*89c0*/  MOV R209, R211 ;  /* 0x000000d300d17202 */ /* 0x000fe20000000f00 */
[----:B------:R-:W-:Y:S01]  /*89d0*/  IMAD.MOV.U32 R216, RZ, RZ, R145 ;  /* 0x000000ffffd87224 */ /* 0x000fe200078e0091 */
[----:B------:R-:W-:Y:S01]  /*89e0*/  MOV R210, R212 ;  /* 0x000000d400d27202 */ /* 0x000fe20000000f00 */
[----:B------:R2:W5:Y:S01]  /*89f0*/  LDL.LU R238, [R1+0x88] ;  /* 0x0000880001ee7983 */ /* 0x0005620000300800 */
[----:B------:R-:W-:Y:S02]  /*8a00*/  MOV R143, R155 ;  /* 0x0000009b008f7202 */ /* 0x000fe40000000f00 */
[----:B------:R-:W-:Y:S01]  /*8a10*/  MOV R147, R149 ;  /* 0x0000009500937202 */ /* 0x000fe20000000f00 */
[----:B------:R-:W-:Y:S01]  /*8a20*/  IMAD.MOV.U32 R246, RZ, RZ, R210 ;  /* 0x000000fffff67224 */ /* 0x000fe200078e00d2 */
[----:B------:R-:W-:Y:S01]  /*8a30*/  MOV R149, R148 ;  /* 0x0000009400957202 */ /* 0x000fe20000000f00 */
[----:B------:R-:W-:Y:S01]  /*8a40*/  IMAD.MOV.U32 R148, RZ, RZ, R237 ;  /* 0x000000ffff947224 */ /* 0x000fe200078e00ed */
[----:B------:R-:W-:Y:S01]  /*8a50*/  MOV R145, R151 ;  /* 0x0000009700917202 */ /* 0x000fe20000000f00 */
[----:B-1----:R-:W-:Y:S01]  /*8a60*/  FADD.FTZ R3, R209, R2 ;  /* 0x00000002d1037221 */ /* 0x002fe20000010000 */
[----:B------:R-:W-:Y:S01]  /*8a70*/  MOV R251, R146 ;  /* 0x0000009200fb7202 */ /* 0x000fe20000000f00 */
[----:B------:R-:W-:-:S02]  /*8a80*/  IMAD.MOV.U32 R146, RZ, RZ, R154 ;  /* 0x000000ffff927224 */ /* 0x000fc400078e009a */
[----:B------:R-:W-:Y:S01]  /*8a90*/  FADD.FTZ R2, R29, R8 ;  /* 0x000000081d027221 */ /* 0x000fe20000010000 */
        /* <DEDUP_REMOVED lines=14> */
[----:B------:R-:W-:Y:S02]  /*8b80*/  F2FP.BF16.F32.PACK_AB R131, R18, R21 ;  /* 0x000000151283723e */ /* 0x000fe400000010ff */
[----:B--2---:R-:W-:Y:S02]  /*8b90*/  F2FP.BF16.F32.PACK_AB R125, R12, R10 ;  /* 0x0000000a0c7d723e */ /* 0x004fe400000010ff */
[----:B------:R-:W-:Y:S02]  /*8ba0*/  F2FP.BF16.F32.PACK_AB R126, R17, R16 ;  /* 0x00000010117e723e */ /* 0x000fe400000010ff */
[----:B---3--:R-:W-:Y:S01]  /*8bb0*/  F2FP.BF16.F32.PACK_AB R127, R13, R11 ;  /* 0x0000000b0d7f723e */ /* 0x008fe200000010ff */
[----:B------:R-:W-:Y:S02]  /*8bc0*/  IMAD.MOV.U32 R212, RZ, RZ, R143 ;  /* 0x000000ffffd47224 */ /* 0x000fe400078e008f */
[----:B------:R-:W-:Y:S01]  /*8bd0*/  FADD.FTZ R0, R29, R0 ;  /* 0x000000001d007221 */ /* 0x000fe20000010000 */
[----:B------:R-:W-:Y:S01]  /*8be0*/  MOV R143, R145 ;  /* 0x00000091008f7202 */ /* 0x000fe20000000f00 */
[----:B------:R-:W-:Y:S01]  /*8bf0*/  FADD.FTZ R8, R230, R9 ;  /* 0x00000009e6087221 */ /* 0x000fe20000010000 */
[----:B------:R-:W-:Y:S01]  /*8c00*/  MOV R29, R223 ;  /* 0x000000df001d7202 */ /* 0x000fe20000000f00 */
[----:B------:R-:W-:Y:S01]  /*8c10*/  IMAD.MOV.U32 R223, RZ, RZ, R245 ;  /* 0x000000ffffdf7224 */ /* 0x000fe200078e00f5 */
[----:B------:R-:W-:Y:S01]  /*8c20*/  MOV R211, R144 ;  /* 0x0000009000d37202 */ /* 0x000fe20000000f00 */
[----:B------:R-:W-:Y:S01]  /*8c30*/  IMAD.MOV.U32 R144, RZ, RZ, R146 ;  /* 0x000000ffff907224 */ /* 0x000fe200078e0092 */
[----:B------:R-:W-:Y:S01]  /*8c40*/  MOV R145, R147 ;  /* 0x0000009300917202 */ /* 0x000fe20000000f00 */
[----:B------:R-:W-:-:S02]  /*8c50*/  IMAD.MOV.U32 R147, RZ, RZ, R99 ;  /* 0x000000ffff937224 */ /* 0x000fc400078e0063 */
[----:B------:R-:W-:Y:S01]  /*8c60*/  FADD.FTZ R3, R229, R3 ;  /* 0x00000003e5037221 */ /* 0x000fe20000010000 */
[----:B------:R-:W-:Y:S01]  /*8c70*/  MOV R245, R246 ;  /* 0x000000f600f57202 */ /* 0x000fe20000000f00 */
[----:B------:R-:W-:Y:S01]  /*8c80*/  FADD.FTZ R2, R224, R2 ;  /* 0x00000002e0027221 */ /* 0x000fe20000010000 */
[----:B------:R-:W-:Y:S01]  /*8c90*/  MOV R146, R98 ;  /* 0x0000006200927202 */ /* 0x000fe20000000f00 */
[-C--:B----4-:R-:W-:Y:S01]  /*8ca0*/  HMMA.16816.F32.BF16 R120, R124, R4.reuse, R120 ;  /* 0x000000047c78723c */ /* 0x090fe20000041878 */
[----:B------:R-:W-:Y:S01]  /*8cb0*/  MOV R99, R233 ;  /* 0x000000e900637202 */ /* 0x000fe20000000f00 */
[----:B------:R-:W-:Y:S01]  /*8cc0*/  FADD.FTZ R0, R137, R0 ;  /* 0x0000000089007221 */ /* 0x000fe20000010000 */
[----:B------:R-:W-:Y:S01]  /*8cd0*/  MOV R246, R136 ;  /* 0x0000008800f67202 */ /* 0x000fe20000000f00 */
[----:B------:R-:W1:Y:S01]  /*8ce0*/  LDSM.16.MT88.4 R152, [R226+0xd800] ;  /* 0x00d80000e298783b */ /* 0x000e620000004200 */
[----:B------:R-:W-:Y:S01]  /*8cf0*/  MOV R98, R234 ;  /* 0x000000ea00627202 */ /* 0x000fe20000000f00 */
[----:B------:R-:W-:Y:S01]  /*8d00*/  HMMA.16816.F32.BF16 R116, R128, R4, R116 ;  /* 0x000000048074723c */ /* 0x000fe20000041874 */
[----:B------:R-:W-:Y:S01]  /*8d10*/  FADD.FTZ R3, R223, R3 ;  /* 0x00000003df037221 */ /* 0x000fe20000010000 */
[----:B------:R-:W-:Y:S01]  /*8d20*/  MOV R222, R99 ;  /* 0x0000006300de7202 */ /* 0x000fe20000000f00 */
[----:B------:R-:W-:Y:S01]  /*8d30*/  FADD.FTZ R2, R245, R2 ;  /* 0x00000002f5027221 */ /* 0x000fe20000010000 */
[----:B------:R-:W-:Y:S01]  /*8d40*/  FADD.FTZ R0, R246, R0 ;  /* 0x00000000f6007221 */ /* 0x000fe20000010000 */
[----:B------:R2:W5:Y:S01]  /*8d50*/  LDL.LU R237, [R1+0x84] ;  /* 0x0000840001ed7983 */ /* 0x0005620000300800 */
[----:B------:R-:W-:Y:S01]  /*8d60*/  MOV R213, R151 ;  /* 0x0000009700d57202 */ /* 0x000fe20000000f00 */
[----:B------:R-:W-:Y:S01]  /*8d70*/  FADD.FTZ R4, R29, R8 ;  /* 0x000000081d047221 */ /* 0x000fe20000010000 */
[----:B------:R-:W-:Y:S01]  /*8d80*/  MOV R26, R147 ;  /* 0x00000093001a7202 */ /* 0x000fe20000000f00 */
[----:B------:R-:W-:Y:S01]  /*8d90*/  IMAD.MOV.U32 R244, RZ, RZ, R98 ;  /* 0x000000fffff47224 */ /* 0x000fe200078e0062 */
[----:B------:R-:W-:Y:S01]  /*8da0*/  MOV R27, R146 ;  /* 0x00000092001b7202 */ /* 0x000fe20000000f00 */
[----:B------:R-:W-:Y:S01]  /*8db0*/  FADD.FTZ R4, R252, R4 ;  /* 0x00000004fc047221 */ /* 0x000fe20000010000 */
[----:B------:R-:W-:Y:S01]  /*8dc0*/  FADD.FTZ R3, R220, R3 ;  /* 0x00000003dc037221 */ /* 0x000fe20000010000 */
[----:B------:R-:W-:Y:S01]  /*8dd0*/  FADD.FTZ R2, R221, R2 ;  /* 0x00000002dd027221 */ /* 0x000fe20000010000 */
[----:B------:R-:W-:Y:S01]  /*8de0*/  MOV R209, R144 ;  /* 0x0000009000d17202 */ /* 0x000fe20000000f00 */
[----:B------:R-:W-:-:S02]  /*8df0*/  IMAD.MOV.U32 R208, RZ, RZ, R145 ;  /* 0x000000ffffd07224 */ /* 0x000fc400078e0091 */
        /* <DEDUP_REMOVED lines=25> */
[----:B------:R-:W-:Y:S01]  /*8f90*/  MOV R143, R81 ;  /* 0x00000051008f7202 */ /* 0x000fe20000000f00 */
[----:B------:R-:W-:Y:S02]  /*8fa0*/  IMAD.MOV.U32 R141, RZ, RZ, R142 ;  /* 0x000000ffff8d7224 */ /* 0x000fe400078e008e */
[----:B------:R-:W-:Y:S01]  /*8fb0*/  FADD.FTZ R3, R217, R3 ;  /* 0x00000003d9037221 */ /* 0x000fe20000010000 */
[----:B------:R-:W-:Y:S01]  /*8fc0*/  MOV R142, R231 ;  /* 0x000000e7008e7202 */ /* 0x000fe20000000f00 */
[----:B------:R-:W-:Y:S01]  /*8fd0*/  FADD.FTZ R0, R219, R0 ;  /* 0x00000000db007221 */ /* 0x000fe20000010000 */
[----:B------:R-:W3:Y:S01]  /*8fe0*/  LDSM.16.MT88.4 R148, [R228+0xd800] ;  /* 0x00d80000e494783b */ /* 0x000ee20000004200 */
[----:B------:R-:W-:Y:S01]  /*8ff0*/  FADD.FTZ R2, R218, R2 ;  /* 0x00000002da027221 */ /* 0x000fe20000010000 */
[----:B------:R-:W-:-:S02]  /*9000*/  FADD.FTZ R4, R140, R4 ;  /* 0x000000048c047221 */ /* 0x000fc40000010000 */
[----:B------:R-:W4:Y:S01]  /*9010*/  LDSM.16.MT88.4 R144, [R227+0xd800] ;  /* 0x00d80000e390783b */ /* 0x000f220000004200 */
[----:B------:R-:W-:-:S03]  /*9020*/  FADD.FTZ R3, R141, R3 ;  /* 0x000000038d037221 */ /* 0x000fc60000010000 */
[----:B------:R-:W2:Y:S01]  /*9030*/  LDSM.16.MT88.4 R80, [R225+0xf800] ;  /* 0x00f80000e150783b */ /* 0x000ea20000004200 */
[----:B------:R-:W-:-:S03]  /*9040*/  FADD.FTZ R0, R143, R0 ;  /* 0x000000008f007221 */ /* 0x000fc60000010000 */
[----:B------:R-:W2:Y:S01]  /*9050*/  LDSM.16.MT88.4 R96, [R226+0xf800] ;  /* 0x00f80000e260783b */ /* 0x000ea20000004200 */
        /* <DEDUP_REMOVED lines=19> */
[----:B------:R-:W-:Y:S01]  /*9190*/  FADD.FTZ R3, R18, R3 ;  /* 0x0000000312037221 */ /* 0x000fe20000010000 */
[----:B------:R-:W-:Y:S02]  /*91a0*/  HMMA.16816.F32.BF16 R172, R128, R156, R172 ;  /* 0x0000009c80ac723c */ /* 0x000fe400000418ac */
[----:B------:R2:W5:Y:S01]  /*91b0*/  LDL.LU R231, [R1+0x6c] ;  /* 0x00006c0001e77983 */ /* 0x0005620000300800 */
[----:B------:R-:W-:-:S03]  /*91c0*/  FADD.FTZ R0, R13, R0 ;  /* 0x000000000d007221 */ /* 0x000fc60000010000 */
[----:B------:R2:W5:Y:S01]  /*91d0*/  LDL.LU R230, [R1+0x68] ;  /* 0x0000680001e67983 */ /* 0x0005620000300800 */
[----:B------:R-:W-:Y:S01]  /*91e0*/  FADD.FTZ R2, R17, R2 ;  /* 0x0000000211027221 */ /* 0x000fe20000010000 */
[C---:B------:R-:W-:Y:S02]  /*91f0*/  HMMA.16816.F32.BF16 R176, R124.reuse, R156, R176 ;  /* 0x0000009c7cb0723c */ /* 0x040fe400000418b0 */
[----:B------:R2:W5:Y:S04]  /*9200*/  LDL.LU R229, [R1+0x64] ;  /* 0x0000640001e57983 */ /* 0x0005680000300800 */
[----:B------:R2:W5:Y:S01]  /*9210*/  LDL.LU R224, [R1+0x60] ;  /* 0x0000600001e07983 */ /* 0x0005620000300800 */
[----:B------:R-:W-:Y:S03]  /*9220*/  HMMA.16816.F32.BF16 R180, R124, R158, R180 ;  /* 0x0000009e7cb4723c */ /* 0x000fe600000418b4 */
[----:B------:R2:W5:Y:S03]  /*9230*/  LDL.LU R137, [R1+0x5c] ;  /* 0x00005c0001897983 */ /* 0x0005660000300800 */
[-C--:B-1----:R-:W-:Y:S01]  /*9240*/  HMMA.16816.F32.BF16 R168, R128, R152.reuse, R168 ;  /* 0x0000009880a8723c */ /* 0x082fe200000418a8 */
[----:B------:R1:W5:Y:S04]  /*9250*/  LDL.LU R136, [R1+0x58] ;  /* 0x0000580001887983 */ /* 0x0003680000300800 */
[----:B------:R1:W-:Y:S01]  /*9260*/  STL [R1], R4 ;  /* 0x0000000401007387 */ /* 0x0003e20000100800 */
[C---:B------:R-:W-:Y:S03]  /*9270*/  HMMA.16816.F32.BF16 R184, R124.reuse, R152, R184 ;  /* 0x000000987cb8723c */ /* 0x040fe600000418b8 */
[----:B------:R1:W-:Y:S03]  /*9280*/  STL [R1+0x4], R3 ;  /* 0x0000040301007387 */ /* 0x0003e60000100800 */
[----:B------:R-:W-:Y:S01]  /*9290*/  HMMA.16816.F32.BF16 R188, R124, R154, R188 ;  /* 0x0000009a7cbc723c */ /* 0x000fe200000418bc */
[----:B------:R1:W-:Y:S04]  /*92a0*/  STL [R1+0xc], R0 ;  /* 0x00000c0001007387 */ /* 0x0003e80000100800 */
[----:B------:R1:W-:Y:S01]  /*92b0*/  STL [R1+0x8], R2 ;  /* 0x0000080201007387 */ /* 0x0003e20000100800 */
[-C--:B---3--:R-:W-:Y:S06]  /*92c0*/  HMMA.16816.F32.BF16 R164, R128, R148.reuse, R164 ;  /* 0x0000009480a4723c */ /* 0x088fec00000418a4 */
[C---:B------:R-:W-:Y:S06]  /*92d0*/  HMMA.16816.F32.BF16 R192, R124.reuse, R148, R192 ;  /* 0x000000947cc0723c */ /* 0x040fec00000418c0 */
        /* <DEDUP_REMOVED lines=32> */
[----:B------:R-:W-:Y:S01]  /*94e0*/  IMAD.MOV.U32 R140, RZ, RZ, R133 ;  /* 0x000000ffff8c7224 */ /* 0x000fe200078e0085 */
[----:B------:R-:W-:Y:S01]  /*94f0*/  ULDC.64 UR8, c[0x0][0x250] ;  /* 0x0000940000087ab9 */ /* 0x000fe20000000a00 */
[----:B------:R-:W-:-:S02]  /*9500*/  ULEA.HI.SX32 UR22, UR17, 0xfffffffe, 0x1a ;  /* 0xfffffffe11167891 */ /* 0x000fc4000f8fd23f */
[----:B------:R-:W-:Y:S02]  /*9510*/  USHF.L.U64.HI UR17, UR8, 0x4, UR9 ;  /* 0x0000000408117899 */ /* 0x000fe40008010209 */
[----:B------:R-:W-:Y:S02]  /*9520*/  USHF.L.U32 UR18, UR8, 0x4, URZ ;  /* 0x0000000408127899 */ /* 0x000fe4000800063f */
[----:B------:R-:W3:Y:S01]  /*9530*/  @!P3 LDC.64 R4, c[0x0][0x220] ;  /* 0x00008800ff04bb82 */ /* 0x000ee20000000a00 */
[----:B------:R-:W-:Y:S01]  /*9540*/  ULDC UR15, c[0x0][0x2d0] ;  /* 0x0000b400000f7ab9 */ /* 0x000fe20000000800 */
[----:B------:R-:W-:Y:S01]  /*9550*/  ULDC UR11, c[0x0][0x39c] ;  /* 0x0000e700000b7ab9 */ /* 0x000fe20000000800 */
[----:B------:R-:W-:Y:S01]  /*9560*/  ULDC UR4, c[0x0][0x2ec] ;  /* 0x0000bb0000047ab9 */ /* 0x000fe20000000800 */
[----:B------:R-:W-:Y:S01]  /*9570*/  UMOV UR10, 0x40 ;  /* 0x00000040000a7882 */ /* 0x000fe20000000000 */
[----:B------:R-:W-:-:S03]  /*9580*/  ULDC.64 UR6, c[0x0][0x248] ;  /* 0x0000920000067ab9 */ /* 0x000fc60000000a00 */
[----:B------:R-:W4:Y:S08]  /*9590*/  @!P3 LDC.64 R8, c[0x0][0x220] ;  /* 0x00008800ff08bb82 */ /* 0x000f300000000a00 */
[----:B------:R-:W4:Y:S01]  /*95a0*/  @!P3 LDC.64 R6, c[0x0][0x220] ;  /* 0x00008800ff06bb82 */ /* 0x000f220000000a00 */
[----:B-1----:R-:W-:Y:S01]  /*95b0*/  LOP3.LUT R143, R143, 0x3, RZ, 0xc0, !PT ;  /* 0x000000038f8f7812 */ /* 0x002fe200078ec0ff */
[----:B---3--:R1:W-:Y:S04]  /*95c0*/  @!P3 STL.64 [R1+0x38], R4 ;  /* 0x000038040100b387 */ /* 0x0083e80000100a00 */
[----:B----4-:R3:W-:Y:S04]  /*95d0*/  @!P3 STL.64 [R1+0x30], R8 ;  /* 0x000030080100b387 */ /* 0x0107e80000100a00 */
[----:B------:R3:W-:Y:S01]  /*95e0*/  @!P3 STL.64 [R1+0x28], R6 ;  /* 0x000028060100b387 */ /* 0x0007e20000100a00 */
[----:B-1----:R-:W1:Y:S03]  /*95f0*/  @!P3 LDC.64 R4, c[0x0][0x220] ;  /* 0x00008800ff04bb82 */ /* 0x002e660000000a00 */
[----:B-1----:R3:W-:Y:S01]  /*9600*/  @!P3 STL.64 [R1+0x20], R4 ;  /* 0x000020040100b387 */ /* 0x0027e20000100a00 */
[----:B--2---:R-:W-:-:S05]  /*9610*/  IMAD R2, R143, -0x2, R142 ;  /* 0xfffffffe8f027824 */ /* 0x004fca00078e028e */
[----:B------:R-:W-:-:S05]  /*9620*/  IADD3 R0, R0, -UR24, R2 ;  /* 0x8000001800007c10 */ /* 0x000fca000fffe002 */
[----:B------:R3:W-:Y:S01]  /*9630*/  STL [R1+0x18], R0 ;  /* 0x0000180001007387 */ /* 0x0007e20000100800 */
[----:B------:R-:W-:Y:S05]  /*9640*/  BRA `(.L_x_454) ;  /* 0x0000000400547947 */ /* 0x000fea0003800000 */
.L_x_456:
[----:B------:R-:W2:Y:S01]  /*9650*/  LDL.64 R12, [R1+0x50] ;  /* 0x00005000010c7983 */ /* 0x000ea20000100a00 */
[----:B------:R-:W3:Y:S01]  /*9660*/  @!P3 LDC.64 R10, c[0x0][0x218] ;  /* 0x00008600ff0abb82 */ /* 0x000ee20000000a00 */
[----:B------:R-:W-:Y:S02]  /*9670*/  UIADD3 UR19, UR22, -0x1, URZ ;  /* 0xffffffff16137890 */ /* 0x000fe4000fffe03f */
[----:B------:R-:W4:Y:S02]  /*9680*/  LDL.64 R250, [R1+0x40] ;  /* 0x0000400001fa7983 */ /* 0x000f240000100a00 */
[----:B------:R-:W-:Y:S02]  /*9690*/  USHF.R.S32.HI UR16, URZ, 0x1f, UR19 ;  /* 0x0000001f3f107899 */ /* 0x000fe40008011413 */
[----:B------:R1:W-:Y:S01]  /*96a0*/  @P3 STS.128 [R243+0x8000], RZ ;  /* 0x008000fff3003388 */ /* 0x0003e20000000c00 */
[----:B------:R-:W5:Y:S01]  /*96b0*/  @!P2 LDC.64 R8, c[0x0][0x218] ;  /* 0x00008600ff08ab82 */ /* 0x000f620000000a00 */
[----:B------:R-:W-:Y:S02]  /*96c0*/  UIMAD UR16, UR16, UR6, URZ ;  /* 0x00000006101072a4 */ /* 0x000fe4000f8e023f */
[----:B------:R-:W-:Y:S02]  /*96d0*/  UIMAD.WIDE.U32 UR28, UR19, UR6, URZ ;  /* 0x00000006131c72a5 */ /* 0x000fe4000f8e003f */
[----:B------:R-:W-:Y:S03]  /*96e0*/  UIMAD UR16, UR19, UR7, UR16 ;  /* 0x00000007131072a4 */ /* 0x000fe6000f8e0210 */
[----:B------:R-:W1:Y:S01]  /*96f0*/  @!P3 LDC.64 R6, c[0x0][0x218] ;  /* 0x00008600ff06bb82 */ /* 0x000e620000000a00 */
[----:B------:R-:W-:Y:S01]  /*9700*/  UIADD3 UR16, UR29, UR16, URZ ;  /* 0x000000101d107290 */ /* 0x000fe2000fffe03f */
[----:B------:R-:W-:Y:S02]  /*9710*/  IMAD.U32 R3, RZ, RZ, UR28 ;  /* 0x0000001cff037e24 */ /* 0x000fe4000f8e00ff */
[----:B------:R-:W-:Y:S03]  /*9720*/  IMAD.U32 R2, RZ, RZ, UR28 ;  /* 0x0000001cff027e24 */ /* 0x000fe6000f8e00ff */
[----:B------:R-:W-:Y:S01]  /*9730*/  IMAD.U32 R4, RZ, RZ, UR16 ;  /* 0x00000010ff047e24 */ /* 0x000fe2000f8e00ff */
[----:B------:R-:W1:Y:S08]  /*9740*/  @!P2 LDC.64 R16, c[0x0][0x218] ;  /* 0x00008600ff10ab82 */ /* 0x000e700000000a00 */
[----:B------:R-:W1:Y:S01]  /*9750*/  @!P2 LDC.64 R14, c[0x0][0x218] ;  /* 0x00008600ff0eab82 */ /* 0x000e620000000a00 */
[----:B--2---:R-:W-:Y:S07]  /*9760*/  LEA R3, P1, R3, R12, 0x6 ;  /* 0x0000000c03037211 */ /* 0x004fee00078230ff */
[----:B------:R-:W2:Y:S01]  /*9770*/  @!P3 LDC.64 R12, c[0x0][0x218] ;  /* 0x00008600ff0cbb82 */ /* 0x000ea20000000a00 */
[C---:B---3--:R-:W-:Y:S02]  /*9780*/  @!P3 LEA R10, P5, R3.reuse, R10, 0x1 ;  /* 0x0000000a030ab211 */ /* 0x048fe400078a08ff */
[----:B----4-:R-:W-:Y:S02]  /*9790*/  LEA.HI.X R4, R2, R251, R4, 0x6, P1 ;  /* 0x000000fb02047211 */ /* 0x010fe400008f3404 */
        /* <DEDUP_REMOVED lines=8> */
[----:B-1----:R-:W-:Y:S01]  /*9820*/  @!P3 LEA R6, P1, R2, R6, 0x1 ;  /* 0x000000060206b211 */ /* 0x002fe200078208ff */
        /* <DEDUP_REMOVED lines=14> */
[----:B-1----:R-:W1:Y:S01]  /*9910*/  @!P2 LDC.64 R8, c[0x0][0x218] ;  /* 0x00008600ff08ab82 */ /* 0x002e620000000a00 */
[C---:B-----5:R-:W-:Y:S04]  /*9920*/  @!P2 LEA R6, P1, R2.reuse, R16, 0x1 ;  /* 0x000000100206a211 */ /* 0x060fe800078208ff */
[C---:B------:R-:W-:Y:S02]  /*9930*/  @!P2 LEA.HI.X R7, R2.reuse, R17, R4, 0x1, P1 ;  /* 0x000000110207a211 */ /* 0x040fe400008f0c04 */
[----:B------:R-:W-:Y:S03]  /*9940*/  IADD3 R2, P1, R2, UR26, RZ ;  /* 0x0000001a02027c10 */ /* 0x000fe6000ff3e0ff */
[----:B------:R-:W-:Y:S01]  /*9950*/  @!PT LDS RZ, [RZ] ;  /* 0x00000000fffff984 */ /* 0x000fe20000000800 */
[----:B------:R-:W-:Y:S01]  /*9960*/  @!PT LDS RZ, [RZ] ;  /* 0x00000000fffff984 */ /* 0x000fe20000000800 */
[----:B------:R-:W-:Y:S01]  /*9970*/  @!PT LDS RZ, [RZ] ;  /* 0x00000000fffff984 */ /* 0x000fe20000000800 */
[----:B------:R5:W-:Y:S01]  /*9980*/  @!P2 LDGSTS.E.BYPASS.LTC128B.128 [R243+0xa800], desc[UR20][R6.64+0x80] ;  /* 0x0a80008006f3afae */ /* 0x000be2000b901d54 */
[----:B--2---:R-:W-:Y:S02]  /*9990*/  @!P3 LEA R12, P4, R2, R12, 0x1 ;  /* 0x0000000c020cb211 */ /* 0x004fe400078808ff */
[----:B------:R-:W-:Y:S01]  /*99a0*/  IADD3.X R4, R4, UR25, RZ, P1, !PT ;  /* 0x0000001904047c10 */ /* 0x000fe20008ffe4ff */
[----:B------:R4:W-:Y:S01]  /*99b0*/  @P3 STS.128 [R243+0x9000], RZ ;  /* 0x009000fff3003388 */ /* 0x0009e20000000c00 */
[C---:B------:R-:W-:Y:S02]  /*99c0*/  IADD3 R3, P1, R2.reuse, UR26, RZ ;  /* 0x0000001a02037c10 */ /* 0x040fe4000ff3e0ff */
[C-C-:B------:R-:W-:Y:S02]  /*99d0*/  @!P3 LEA.HI.X R13, R2.reuse, R13, R4.reuse, 0x1, P4 ;  /* 0x0000000d020db211 */ /* 0x140fe400020f0c04 */
[C---:B-1----:R-:W-:Y:S02]  /*99e0*/  @!P2 LEA R8, P4, R2.reuse, R8, 0x1 ;  /* 0x000000080208a211 */ /* 0x042fe400078808ff */
        /* <DEDUP_REMOVED lines=14> */
[C---:B-----5:R-:W-:Y:S03]  /*9ad0*/  @!P2 LEA R6, P1, R3.reuse, R14, 0x1 ;  /* 0x0000000e0306a211 */ /* 0x060fe600078208ff */
        /* <DEDUP_REMOVED lines=12> */
.L_x_454:
[----:B--23--:R-:W2:Y:S01]  /*9ba0*/  LDL R0, [R1+0x14] ;  /* 0x0000140001007983 */ /* 0x00cea20000100800 */
[----:B------:R-:W-:Y:S01]  /*9bb0*/  USHF.R.S32.HI UR16, URZ, 0x1f, UR22 ;  /* 0x0000001f3f107899 */ /* 0x000fe20008011416 */
[----:B------:R-:W-:Y:S04]  /*9bc0*/  DEPBAR.LE SB0, 0x0 ;  /* 0x000080000000791a */ /* 0x000fe80000000000 */
[----:B------:R-:W3:Y:S01]  /*9bd0*/  LDL.64 R12, [R1+0x48] ;  /* 0x00004800010c7983 */ /* 0x000ee20000100a00 */
[----:B------:R-:W-:Y:S02]  /*9be0*/  UIMAD UR16, UR16, UR8, URZ ;  /* 0x00000008101072a4 */ /* 0x000fe4000f8e023f */
[----:B------:R-:W-:Y:S03]  /*9bf0*/  UIMAD.WIDE.U32 UR28, UR22, UR8, URZ ;  /* 0x00000008161c72a5 */ /* 0x000fe6000f8e003f */
[----:B------:R-:W4:Y:S01]  /*9c00*/  LDL R7, [R1+0x1c] ;  /* 0x00001c0001077983 */ /* 0x000f220000100800 */
[----:B------:R-:W-:Y:S05]  /*9c10*/  UIMAD UR16, UR22, UR9, UR16 ;  /* 0x00000009161072a4 */ /* 0x000fea000f8e0210 */
[----:B-----5:R-:W5:Y:S01]  /*9c20*/  LDL R6, [R1+0x38] ;  /* 0x0000380001067983 */ /* 0x020f620000100800 */
[----:B------:R-:W-:Y:S01]  /*9c30*/  UIADD3 UR16, UR29, UR16, URZ ;  /* 0x000000101d107290 */ /* 0x000fe2000fffe03f */
[----:B------:R-:W-:Y:S04]  /*9c40*/  MOV R2, UR28 ;  /* 0x0000001c00027c02 */ /* 0x000fe80008000f00 */
[----:B------:R-:W5:Y:S01]  /*9c50*/  LDL R5, [R1+0x3c] ;  /* 0x00003c0001057983 */ /* 0x000f620000100800 */
[----:B------:R-:W-:Y:S02]  /*9c60*/  MOV R3, UR29 ;  /* 0x0000001d00037c02 */ /* 0x000fe40008000f00 */
[----:B------:R-:W-:Y:S03]  /*9c70*/  MOV R3, UR16 ;  /* 0x0000001000037c02 */ /* 0x000fe60008000f00 */
[----:B------:R-:W5:Y:S06]  /*9c80*/  LDL R4, [R1+0x30] ;  /* 0x0000300001047983 */ /* 0x000f6c0000100800 */
[----:B------:R-:W5:Y:S06]  /*9c90*/  LDL R11, [R1+0x34] ;  /* 0x00003400010b7983 */ /* 0x000f6c0000100800 */
[----:B------:R-:W5:Y:S06]  /*9ca0*/  LDL R10, [R1+0x28] ;  /* 0x00002800010a7983 */ /* 0x000f6c0000100800 */
[----:B------:R-:W5:Y:S06]  /*9cb0*/  LDL R19, [R1+0x2c] ;  /* 0x00002c0001137983 */ /* 0x000f6c0000100800 */
[----:B------:R-:W5:Y:S06]  /*9cc0*/  LDL R20, [R1+0x20] ;  /* 0x0000200001147983 */ /* 0x000f6c0000100800 */
[----:B------:R-:W5:Y:S01]  /*9cd0*/  LDL R18, [R1+0x24] ;  /* 0x0000240001127983 */ /* 0x000f620000100800 */
[----:B------:R-:W-:Y:S06]  /*9ce0*/  BAR.SYNC.DEFER_BLOCKING 0x0 ;  /* 0x0000000000007b1d */ /* 0x000fec0000010000 */
[----:B------:R-:W-:Y:S06]  /*9cf0*/  @P3 STS.128 [R243+0xc000], RZ ;  /* 0x00c000fff3003388 */ /* 0x000fec0000000c00 */
        /* <DEDUP_REMOVED lines=20> */
[C-C-:B------:R-:W-:Y:S03]  /*9e40*/  @!P3 LEA.HI.X R5, R2.reuse, R11, R3.reuse, 0x1, P0 ;  /* 0x0000000b0205b211 */ /* 0x140fe600000f0c03 */
[----:B------:R-:W-:Y:S01]  /*9e50*/  @P2 STS.128 [R243+0xe000], RZ ;  /* 0x00e000fff3002388 */ /* 0x000fe20000000c00 */
[C---:B------:R-:W-:Y:S02]  /*9e60*/  @!P2 LEA.HI.X R13, R2.reuse, R13, R3, 0x1, P1 ;  /* 0x0000000d020da211 */ /* 0x040fe400008f0c03 */
[----:B------:R-:W-:Y:S03]  /*9e70*/  IADD3 R0, P0, R2, UR18, RZ ;  /* 0x0000001202007c10 */ /* 0x000fe6000ff1e0ff */
[----:B------:R-:W-:Y:S01]  /*9e80*/  @!PT LDS RZ, [RZ] ;  /* 0x00000000fffff984 */ /* 0x000fe20000000800 */
[----:B------:R-:W-:Y:S01]  /*9e90*/  @!PT LDS RZ, [RZ] ;  /* 0x00000000fffff984 */ /* 0x000fe20000000800 */
[----:B------:R-:W-:Y:S01]  /*9ea0*/  @!PT LDS RZ, [RZ] ;  /* 0x00000000fffff984 */ /* 0x000fe20000000800 */
[----:B------:R2:W-:Y:S01]  /*9eb0*/  @!P2 LDGSTS.E.BYPASS.LTC128B.128 [R243+0xe000], desc[UR20][R8.64+0x80] ;  /* 0x0e00008008f3afae */ /* 0x0005e2000b901d54 */
[C---:B------:R-:W-:Y:S05]  /*9ec0*/  @!P3 LEA R10, P6, R0.reuse, R10, 0x1 ;  /* 0x0000000a000ab211 */ /* 0x040fea00078c08ff */
[----:B------:R-:W-:Y:S01]  /*9ed0*/  @P3 STS.128 [R243+0xc800], RZ ;  /* 0x00c800fff3003388 */ /* 0x000fe20000000c00 */
[----:B------:R-:W-:Y:S02]  /*9ee0*/  IADD3.X R3, R3, UR17, RZ, P0, !PT ;  /* 0x0000001103037c10 */ /* 0x000fe400087fe4ff */
[C---:B------:R-:W-:Y:S03]  /*9ef0*/  IADD3 R2, P5, R0.reuse, UR18, RZ ;  /* 0x0000001200027c10 */ /* 0x040fe6000ffbe0ff */
[----:B------:R-:W-:Y:S01]  /*9f00*/  @!PT LDS RZ, [RZ] ;  /* 0x00000000fffff984 */ /* 0x000fe20000000800 */
[----:B------:R-:W-:Y:S01]  /*9f10*/  @!PT LDS RZ, [RZ] ;  /* 0x00000000fffff984 */ /* 0x000fe20000000800 */
[----:B------:R-:W-:Y:S01]  /*9f20*/  @!PT LDS RZ, [RZ] ;  /* 0x00000000fffff984 */ /* 0x000fe20000000800 */
[----:B------:R4:W-:Y:S01]  /*9f30*/  @!P3 LDGSTS.E.BYPASS.LTC128B.128 [R243+0xc800], desc[UR20][R4.64] ;  /* 0x0c80000004f3bfae */ /* 0x0009e2000b901d54 */
[C-C-:B------:R-:W-:Y:S05]  /*9f40*/  @!P3 LEA.HI.X R11, R0.reuse, R19, R3.reuse, 0x1, P6 ;  /* 0x00000013000bb211 */ /* 0x140fea00030f0c03 */
[----:B------:R-:W-:Y:S06]  /*9f50*/  @P2 STS.128 [R243+0xe800], RZ ;  /* 0x00e800fff3002388 */ /* 0x000fec0000000c00 */
[----:B------:R-:W-:Y:S01]  /*9f60*/  @!PT LDS RZ, [RZ] ;  /* 0x00000000fffff984 */ /* 0x000fe20000000800 */
[----:B------:R-:W-:Y:S01]  /*9f70*/  @!PT LDS RZ, [RZ] ;  /* 0x00000000fffff984 */ /* 0x000fe20000000800 */
[----:B------:R-:W-:Y:S01]  /*9f80*/  @!PT LDS RZ, [RZ] ;  /* 0x00000000fffff984 */ /* 0x000fe20000000800 */
[----:B------:R-:W-:Y:S01]  /*9f90*/  @!P2 LDGSTS.E.BYPASS.LTC128B.128 [R243+0xe800], desc[UR20][R12.64+0x80] ;  /* 0x0e8000800cf3afae */ /* 0x000fe2000b901d54 */
[C---:B---3--:R-:W-:Y:S05]  /*9fa0*/  @!P2 LEA R6, P1, R0.reuse, R14, 0x1 ;  /* 0x0000000e0006a211 */ /* 0x048fea00078208ff */
[----:B------:R-:W-:Y:S01]  /*9fb0*/  @P3 STS.128 [R243+0xd000], RZ ;  /* 0x00d000fff3003388 */ /* 0x000fe20000000c00 */
[----:B------:R-:W-:Y:S05]  /*9fc0*/  @!P2 LEA.HI.X R7, R0, R15, R3, 0x1, P1 ;  /* 0x0000000f0007a211 */ /* 0x000fea00008f0c03 */
[----:B------:R-:W-:Y:S01]  /*9fd0*/  @!PT LDS RZ, [RZ] ;  /* 0x00000000fffff984 */ /* 0x000fe20000000800 */
[----:B------:R-:W-:Y:S01]  /*9fe0*/  @!PT LDS RZ, [RZ] ;  /* 0x00000000fffff984 */ /* 0x000fe20000000800 */
[----:B------:R-:W-:Y:S01]  /*9ff0*/  @!PT LDS RZ, [RZ] ;  /* 0x00000000fffff984 */ /* 0x000fe20000000800 */
[----:B------:R-:W-:Y:S01]  /*a000*/  @!P3 LDGSTS.E.BYPASS.LTC128B.128 [R243+0xd000], desc[UR20][R10.64] ;  /* 0x0d0000000af3bfae */ /* 0x000fe2000b901d54 */
[----:B------:R-:W-:Y:S02]  /*a010*/  MOV R0, UR22 ;  /* 0x0000001600007c02 */ /* 0x000fe40008000f00 */
[----:B--2---:R-:W-:Y:S03]  /*a020*/  @!P3 LEA R8, P4, R2, R20, 0x1 ;  /* 0x000000140208b211 */ /* 0x004fe600078808ff */
[----:B------:R-:W-:Y:S01]  /*a030*/  @P2 STS.128 [R243+0xf000], RZ ;  /* 0x00f000fff3002388 */ /* 0x000fe20000000c00 */
[----:B------:R-:W-:Y:S05]  /*a040*/  IMAD R0, R0, -0x40, R143 ;  /* 0xffffffc000007824 */ /* 0x000fea00078e028f */
[----:B------:R-:W-:Y:S01]  /*a050*/  @!PT LDS RZ, [RZ] ;  /* 0x00000000fffff984 */ /* 0x000fe20000000800 */
[----:B------:R-:W-:Y:S01]  /*a060*/  @!PT LDS RZ, [RZ] ;  /* 0x00000000fffff984 */ /* 0x000fe20000000800 */
[----:B------:R-:W-:Y:S01]  /*a070*/  @!PT LDS RZ, [RZ] ;  /* 0x00000000fffff984 */ /* 0x000fe20000000800 */
[----:B------:R-:W-:Y:S01]  /*a080*/  @!P2 LDGSTS.E.BYPASS.LTC128B.128 [R243+0xf000], desc[UR20][R6.64+0x80] ;  /* 0x0f00008006f3afae */ /* 0x000fe2000b901d54 */
[----:B----4-:R-:W-:Y:S05]  /*a090*/  IADD3.X R5, R3, UR17, RZ, P5, !PT ;  /* 0x0000001103057c10 */ /* 0x010fea000affe4ff */
        /* <DEDUP_REMOVED lines=8> */
[----:B------:R-:W-:Y:S06]  /*a120*/  @!P3 LDGSTS.E.BYPASS.LTC128B.128 [R243+0xd800], desc[UR20][R8.64] ;  /* 0x0d80000008f3bfae */ /* 0x000fec000b901d54 */
[----:B------:R-:W-:Y:S06]  /*a130*/  @P2 STS.128 [R243+0xf800], RZ ;  /* 0x00f800fff3002388 */ /* 0x000fec0000000c00 */
[----:B------:R-:W-:Y:S01]  /*a140*/  @!PT LDS RZ, [RZ] ;  /* 0x00000000fffff984 */ /* 0x000fe20000000800 */
[----:B------:R-:W-:Y:S01]  /*a150*/  @!PT LDS RZ, [RZ] ;  /* 0x00000000fffff984 */ /* 0x000fe20000000800 */
[----:B------:R-:W-:Y:S01]  /*a160*/  @!PT LDS RZ, [RZ] ;  /* 0x00000000fffff984 */ /* 0x000fe20000000800 */
[----:B------:R1:W-:Y:S06]  /*a170*/  @!P2 LDGSTS.E.BYPASS.LTC128B.128 [R243+0xf800], desc[UR20][R4.64+0x80] ;  /* 0x0f80008004f3afae */ /* 0x0003ec000b901d54 */
        /* <DEDUP_REMOVED lines=25> */
[----:B------:R-:W2:Y:S05]  /*a310*/  LDSM.16.M88.4 R132, [R232+0x2000] ;  /* 0x00200000e884783b */ /* 0x000eaa0000000200 */
        /* <DEDUP_REMOVED lines=20> */
[----:B------:R-:W1:Y:S06]  /*a460*/  LDSM.16.M88.4 R208, [R230+0x8000] ;  /* 0x00800000e6d0783b */ /* 0x000e6c0000000200 */
        /* <DEDUP_REMOVED lines=21> */
[----:B------:R-:W1:Y:S06]  /*a5c0*/  LDSM.16.M88.4 R132, [R229] ;  /* 0x00000000e584783b */ /* 0x000e6c0000000200 */
        /* <DEDUP_REMOVED lines=43> */
[----:B------:R-:W1:Y:S06]  /*a880*/  LDSM.16.M88.4 R132, [R239] ;  /* 0x00000000ef84783b */ /* 0x000e6c0000000200 */
        /* <DEDUP_REMOVED lines=50> */
[----:B------:R-:W-:Y:S01]  /*abb0*/  FMUL.FTZ R6, R6, UR11 ;  /* 0x0000000b06067c20 */ /* 0x000fe20008410000 */
[----:B------:R-:W-:Y:S01]  /*abc0*/  FMUL.FTZ R7, R7, UR11 ;  /* 0x0000000b07077c20 */ /* 0x000fe20008410000 */
[----:B------:R-:W-:Y:S02]  /*abd0*/  FMUL.FTZ R4, R4, UR11 ;  /* 0x0000000b04047c20 */ /* 0x000fe40008410000 */
[----:B------:R-:W2:Y:S01]  /*abe0*/  MUFU.TANH R136, R6 ;  /* 0x0000000600887308 */ /* 0x000ea20000002400 */
[----:B------:R-:W-:Y:S01]  /*abf0*/  FMUL.FTZ R5, R5, UR11 ;  /* 0x0000000b05057c20 */ /* 0x000fe20008410000 */
[----:B------:R-:W-:Y:S01]  /*ac00*/  FMUL.FTZ R9, R9, UR11 ;  /* 0x0000000b09097c20 */ /* 0x000fe20008410000 */
[----:B------:R-:W-:Y:S01]  /*ac10*/  FMUL.FTZ R10, R10, UR11 ;  /* 0x0000000b0a0a7c20 */ /* 0x000fe20008410000 */
[----:B------:R-:W-:Y:S01]  /*ac20*/  FMUL.FTZ R11, R11, UR11 ;  /* 0x0000000b0b0b7c20 */ /* 0x000fe20008410000 */
[----:B------:R-:W-:Y:S05]  /*ac30*/  FMUL.FTZ R8, R8, UR11 ;  /* 0x0000000b08087c20 */ /* 0x000fea0008410000 */
[----:B------:R-:W3:Y:S01]  /*ac40*/  MUFU.TANH R221, R7 ;  /* 0x0000000700dd7308 */ /* 0x000ee20000002400 */
[----:B------:R-:W-:Y:S01]  /*ac50*/  FMUL.FTZ R15, R15, UR11 ;  /* 0x0000000b0f0f7c20 */ /* 0x000fe20008410000 */
[----:B------:R-:W-:Y:S01]  /*ac60*/  FMUL.FTZ R12, R12, UR11 ;  /* 0x0000000b0c0c7c20 */ /* 0x000fe20008410000 */
[----:B------:R-:W-:Y:S01]  /*ac70*/  FMUL.FTZ R13, R13, UR11 ;  /* 0x0000000b0d0d7c20 */ /* 0x000fe20008410000 */
[----:B------:R-:W-:Y:S01]  /*ac80*/  FMUL.FTZ R14, R14, UR11 ;  /* 0x0000000b0e0e7c20 */ /* 0x000fe20008410000 */
[----:B------:R-:W-:Y:S01]  /*ac90*/  FMUL.FTZ R18, R18, UR11 ;  /* 0x0000000b12127c20 */ /* 0x000fe20008410000 */
[----:B------:R-:W-:Y:S04]  /*aca0*/  FMUL.FTZ R19, R19, UR11 ;  /* 0x0000000b13137c20 */ /* 0x000fe80008410000 */
[----:B------:R-:W4:Y:S01]  /*acb0*/  MUFU.TANH R244, R4 ;  /* 0x0000000400f47308 */ /* 0x000f220000002400 */
[----:B------:R-:W-:Y:S01]  /*acc0*/  FMUL.FTZ R16, R16, UR11 ;  /* 0x0000000b10107c20 */ /* 0x000fe20008410000 */
[----:B------:R-:W-:Y:S08]  /*acd0*/  FMUL.FTZ R17, R17, UR11 ;  /* 0x0000000b11117c20 */ /* 0x000ff00008410000 */
[----:B------:R5:W2:Y:S01]  /*ace0*/  MUFU.TANH R137, R5 ;  /* 0x0000000500897308 */ /* 0x000aa20000002400 */
[-C--:B-1----:R-:W-:Y:S09]  /*acf0*/  HMMA.16816.F32.BF16 R20, R212, R132.reuse, R20 ;  /* 0x00000084d414723c */ /* 0x082ff20000041814 */
[----:B------:R-:W1:Y:S01]  /*ad00*/  MUFU.TANH R217, R18 ;  /* 0x0000001200d97308 */ /* 0x000e620000002400 */
[C---:B------:R-:W-:Y:S09]  /*ad10*/  HMMA.16816.F32.BF16 R24, R208.reuse, R132, R24 ;  /* 0x00000084d018723c */ /* 0x040ff20000041818 */
[----:B------:R3:W1:Y:S01]  /*ad20*/  MUFU.TANH R219, R19 ;  /* 0x0000001300db7308 */ /* 0x0006620000002400 */
[----:B-----5:R-:W5:Y:S01]  /*ad30*/  LDSM.16.M88.4 R4, [R229+0x3000] ;  /* 0x00300000e504783b */ /* 0x020f620000000200 */
[-C--:B------:R-:W-:Y:S08]  /*ad40*/  HMMA.16816.F32.BF16 R28, R208, R134.reuse, R28 ;  /* 0x00000086d01c723c */ /* 0x080ff0000004181c */
[----:B------:R-:W1:Y:S01]  /*ad50*/  MUFU.TANH R222, R9 ;  /* 0x0000000900de7308 */ /* 0x000e620000002400 */
[C---:B------:R-:W-:Y:S04]  /*ad60*/  HMMA.16816.F32.BF16 R32, R212.reuse, R134, R32 ;  /* 0x00000086d420723c */ /* 0x040fe80000041820 */
[----:B------:R-:W-:Y:S05]  /*ad70*/  FMUL.FTZ R22, R22, UR11 ;  /* 0x0000000b16167c20 */ /* 0x000fea0008410000 */
[----:B------:R-:W1:Y:S02]  /*ad80*/  MUFU.TANH R245, R10 ;  /* 0x0000000a00f57308 */ /* 0x000e640000002400 */
[----:B------:R-:W-:Y:S01]  /*ad90*/  FMUL.FTZ R23, R23, UR11 ;  /* 0x0000000b17177c20 */ /* 0x000fe20008410000 */
[----:B------:R-:W-:Y:S01]  /*ada0*/  FMUL.FTZ R20, R20, UR11 ;  /* 0x0000000b14147c20 */ /* 0x000fe20008410000 */
[----:B------:R-:W-:Y:S06]  /*adb0*/  FMUL.FTZ R21, R21, UR11 ;  /* 0x0000000b15157c20 */ /* 0x000fec0008410000 */
[----:B------:R4:W1:Y:S01]  /*adc0*/  MUFU.TANH R220, R22 ;  /* 0x0000001600dc7308 */ /* 0x0008620000002400 */
[----:B---3--:R-:W-:Y:S01]  /*add0*/  FMUL.FTZ R19, R30, UR11 ;  /* 0x0000000b1e137c20 */ /* 0x008fe20008410000 */
[----:B------:R-:W-:Y:S08]  /*ade0*/  FMUL.FTZ R18, R31, UR11 ;  /* 0x0000000b1f127c20 */ /* 0x000ff00008410000 */
[----:B------:R3:W1:Y:S10]  /*adf0*/  MUFU.TANH R218, R23 ;  /* 0x0000001700da7308 */ /* 0x0006740000002400 */
[----:B------:R2:W1:Y:S01]  /*ae00*/  MUFU.TANH R142, R20 ;  /* 0x00000014008e7308 */ /* 0x0004620000002400 */
[-C--:B-----5:R-:W-:Y:S03]  /*ae10*/  HMMA.16816.F32.BF16 R36, R212, R4.reuse, R36 ;  /* 0x00000004d424723c */ /* 0x0a0fe60000041824 */
[----:B----4-:R-:W-:Y:S03]  /*ae20*/  FMUL.FTZ R22, R27, UR11 ;  /* 0x0000000b1b167c20 */ /* 0x010fe60008410000 */
[C---:B------:R-:W-:Y:S03]  /*ae30*/  HMMA.16816.F32.BF16 R40, R208.reuse, R4, R40 ;  /* 0x00000004d028723c */ /* 0x040fe60000041828 */
[----:B------:R4:W1:Y:S02]  /*ae40*/  MUFU.TANH R134, R21 ;  /* 0x0000001500867308 */ /* 0x0008640000002400 */
[----:B---3--:R-:W-:Y:S01]  /*ae50*/  FMUL.FTZ R23, R25, UR11 ;  /* 0x0000000b19177c20 */ /* 0x008fe20008410000 */
[-C--:B------:R-:W-:Y:S07]  /*ae60*/  HMMA.16816.F32.BF16 R44, R208, R6.reuse, R44 ;  /* 0x00000006d02c723c */ /* 0x080fee000004182c */
[----:B------:R3:W1:Y:S01]  /*ae70*/  MUFU.TANH R248, R11 ;  /* 0x0000000b00f87308 */ /* 0x0006620000002400 */
[----:B--2---:R-:W-:Y:S01]  /*ae80*/  FMUL.FTZ R20, R26, UR11 ;  /* 0x0000000b1a147c20 */ /* 0x004fe20008410000 */
[C---:B------:R-:W-:Y:S01]  /*ae90*/  HMMA.16816.F32.BF16 R48, R212.reuse, R6, R48 ;  /* 0x00000006d430723c */ /* 0x040fe20000041830 */
[----:B------:R-:W2:Y:S01]  /*aea0*/  LDSM.16.M88.4 R4, [R229+0x3800] ;  /* 0x00380000e504783b */ /* 0x000ea20000000200 */
[----:B------:R-:W-:Y:S06]  /*aeb0*/  DEPBAR.LE SB0, 0x0 ;  /* 0x000080000000791a */ /* 0x000fec0000000000 */
[----:B------:R3:W1:Y:S01]  /*aec0*/  MUFU.TANH R247, R8 ;  /* 0x0000000800f77308 */ /* 0x0006620000002400 */
[----:B------:R-:W-:Y:S02]  /*aed0*/  BAR.SYNC.DEFER_BLOCKING 0x0 ;  /* 0x0000000000007b1d */ /* 0x000fe40000010000 */
[----:B----4-:R-:W-:Y:S07]  /*aee0*/  FMUL.FTZ R21, R24, UR11 ;  /* 0x0000000b18157c20 */ /* 0x010fee0008410000 */
[----:B------:R3:W4:Y:S10]  /*aef0*/  MUFU.TANH R223, R15 ;  /* 0x0000000f00df7308 */ /* 0x0007340000002400 */
[----:B------:R3:W1:Y:S10]  /*af00*/  MUFU.TANH R216, R12 ;  /* 0x0000000c00d87308 */ /* 0x0006740000002400 */
[----:B------:R3:W1:Y:S10]  /*af10*/  MUFU.TANH R135, R13 ;  /* 0x0000000d00877308 */ /* 0x0006740000002400 */
[----:B------:R3:W1:Y:S01]  /*af20*/  MUFU.TANH R246, R14 ;  /* 0x0000000e00f67308 */ /* 0x0006620000002400 */
[-C--:B--2---:R-:W-:Y:S09]  /*af30*/  HMMA.16816.F32.BF16 R52, R212, R4.reuse, R52 ;  /* 0x00000004d434723c */ /* 0x084ff20000041834 */
[----:B------:R3:W2:Y:S01]  /*af40*/  MUFU.TANH R133, R16 ;  /* 0x0000001000857308 */ /* 0x0006a20000002400 */
[C---:B------:R-:W-:Y:S06]  /*af50*/  HMMA.16816.F32.BF16 R56, R208.reuse, R4, R56 ;  /* 0x00000004d038723c */ /* 0x040fec0000041838 */
[-C--:B------:R-:W-:Y:S03]  /*af60*/  HMMA.16816.F32.BF16 R60, R208, R6.reuse, R60 ;  /* 0x00000006d03c723c */ /* 0x080fe6000004183c */
[----:B------:R3:W1:Y:S03]  /*af70*/  MUFU.TANH R132, R17 ;  /* 0x0000001100847308 */ /* 0x0006660000002400 */
[----:B------:R-:W-:Y:S07]  /*af80*/  HMMA.16816.F32.BF16 R64, R212, R6, R64 ;  /* 0x00000006d440723c */ /* 0x000fee0000041840 */
[----:B------:R-:W1:Y:S10]  /*af90*/  MUFU.TANH R20, R20 ;  /* 0x0000001400147308 */ /* 0x000e740000002400 */
[----:B------:R-:W1:Y:S10]  /*afa0*/  MUFU.TANH R22, R22 ;  /* 0x0000001600167308 */ /* 0x000e740000002400 */
[----:B------:R-:W1:Y:S10]  /*afb0*/  MUFU.TANH R21, R21 ;  /* 0x0000001500157308 */ /* 0x000e740000002400 */
[----:B------:R-:W1:Y:S10]  /*afc0*/  MUFU.TANH R23, R23 ;  /* 0x0000001700177308 */ /* 0x000e740000002400 */
[----:B------:R-:W1:Y:S10]  /*afd0*/  MUFU.TANH R19, R19 ;  /* 0x0000001300137308 */ /* 0x000e740000002400 */
[----:B------:R-:W1:Y:S01]  /*afe0*/  MUFU.TANH R18, R18 ;  /* 0x0000001200127308 */ /* 0x000e620000002400 */
[----:B--234-:R-:W-:Y:S05]  /*aff0*/  @P0 BRA `(.L_x_456) ;  /* 0xffffffe400940947 */ /* 0x01cfea000383ffff */
.L_x_455:
[C---:B------:R-:W-:Y:S01]  /*b000*/  IADD3 R5, R0.reuse, 0x3f, RZ ;  /* 0x0000003f00057810 */ /* 0x040fe20007ffe0ff */
[----:B------:R-:W-:Y:S01]  /*b010*/  UIMAD UR16, UR22, -0x40, UR10 ;  /* 0xffffffc0161078a4 */ /* 0x000fe2000f8e020a */
[C---:B------:R-:W-:Y:S01]  /*b020*/  IADD3 R3, R0.reuse, 0x8, RZ ;  /* 0x0000000800037810 */ /* 0x040fe20007ffe0ff */
[----:B------:R-:W-:Y:S01]  /*b030*/  STL [R1+0x74], R235 ;  /* 0x000074eb01007387 */ /* 0x000fe20000100800 */
[----:B------:R-:W-:Y:S01]  /*b040*/  IADD3 R4, R0, 0x7, RZ ;  /* 0x0000000700047810 */ /* 0x000fe20007ffe0ff */
[----:B------:R-:W-:Y:S01]  /*b050*/  FMUL.FTZ R38, R38, UR11 ;  /* 0x0000000b26267c20 */ /* 0x000fe20008410000 */
[----:B------:R-:W-:Y:S01]  /*b060*/  ISETP.GE.AND P1, PT, R5, RZ, PT ;  /* 0x000000ff0500720c */ /* 0x000fe20003f26270 */
[----:B------:R-:W-:Y:S01]  /*b070*/  STL [R1+0x70], R234 ;  /* 0x000070ea01007387 */ /* 0x000fe20000100800 */
[----:B----4-:R-:W-:Y:S01]  /*b080*/  IADD3 R7, -R0, -0x8, RZ ;  /* 0xfffffff800077810 */ /* 0x010fe20007ffe1ff */
[----:B------:R-:W-:Y:S01]  /*b090*/  MUFU.TANH R12, R38 ;  /* 0x00000026000c7308 */ /* 0x000fe20000002400 */
[----:B------:R-:W-:Y:S01]  /*b0a0*/  ISETP.GE.AND P6, PT, R3, RZ, PT ;  /* 0x000000ff0300720c */ /* 0x000fe20003fc6270 */
[----:B------:R-:W-:Y:S01]  /*b0b0*/  STL [R1+0x6c], R233 ;  /* 0x00006ce901007387 */ /* 0x000fe20000100800 */
[----:B------:R-:W-:Y:S01]  /*b0c0*/  ISETP.GE.AND P5, PT, R4, RZ, PT ;  /* 0x000000ff0400720c */ /* 0x000fe20003fa6270 */
[----:B------:R-:W-:Y:S01]  /*b0d0*/  FMUL.FTZ R33, R33, UR11 ;  /* 0x0000000b21217c20 */ /* 0x000fe20008410000 */
[----:B------:R-:W-:Y:S01]  /*b0e0*/  IADD3 R6, -R0, -0x7, RZ ;  /* 0xfffffff900067810 */ /* 0x000fe20007ffe1ff */
[----:B------:R-:W-:Y:S01]  /*b0f0*/  STL [R1+0x68], R232 ;  /* 0x000068e801007387 */ /* 0x000fe20000100800 */
[----:B------:R-:W-:Y:S01]  /*b100*/  SEL R8, R7, R3, !P6 ;  /* 0x0000000307087207 */ /* 0x000fe20007000000 */
[----:B------:R-:W-:Y:S01]  /*b110*/  FMUL.FTZ R39, R39, UR11 ;  /* 0x0000000b27277c20 */ /* 0x000fe20008410000 */
[----:B------:R-:W-:Y:S01]  /*b120*/  SEL R7, R6, R4, !P5 ;  /* 0x0000000406077207 */ /* 0x000fe20006800000 */
[----:B------:R-:W2:Y:S01]  /*b130*/  MUFU.TANH R33, R33 ;  /* 0x0000002100217308 */ /* 0x000ea20000002400 */
[----:B------:R-:W-:Y:S01]  /*b140*/  IADD3 R2, R143, UR16, RZ ;  /* 0x000000108f027c10 */ /* 0x000fe2000fffe0ff */
[----:B------:R-:W-:Y:S01]  /*b150*/  STL [R1+0x64], R231 ;  /* 0x000064e701007387 */ /* 0x000fe20000100800 */
[----:B------:R-:W-:Y:S01]  /*b160*/  IADD3 R6, R0, -0x1, RZ ;  /* 0xffffffff00067810 */ /* 0x000fe20007ffe0ff */
[----:B------:R-:W-:Y:S01]  /*b170*/  FMUL.FTZ R34, R34, UR11 ;  /* 0x0000000b22227c20 */ /* 0x000fe20008410000 */
[----:B------:R-:W-:Y:S01]  /*b180*/  @!P1 IADD3 R5, -R2, 0x1, RZ ;  /* 0x0000000102059810 */ /* 0x000fe20007ffe1ff */
[----:B------:R-:W-:Y:S01]  /*b190*/  STL [R1+0x60], R230 ;  /* 0x000060e601007387 */ /* 0x000fe20000100800 */
[----:B------:R-:W-:Y:S03]  /*b1a0*/  ISETP.GE.AND P2, PT, R6, RZ, PT ;  /* 0x000000ff0600720c */ /* 0x000fe60003f46270 */
[----:B------:R-:W3:Y:S01]  /*b1b0*/  MUFU.TANH R38, R39 ;  /* 0x0000002700267308 */ /* 0x000ee20000002400 */
[----:B------:R-:W-:Y:S01]  /*b1c0*/  I2FP.F32.S32 R5, R5 ;  /* 0x0000000500057245 */ /* 0x000fe20000201400 */
[----:B------:R-:W-:Y:S01]  /*b1d0*/  STL [R1+0x5c], R229 ;  /* 0x00005ce501007387 */ /* 0x000fe20000100800 */
[----:B------:R-:W-:Y:S01]  /*b1e0*/  I2FP.F32.S32 R7, R7 ;  /* 0x0000000700077245 */ /* 0x000fe20000201400 */
[----:B------:R-:W-:Y:S01]  /*b1f0*/  FMUL.FTZ R41, R41, UR11 ;  /* 0x0000000b29297c20 */ /* 0x000fe20008410000 */
[C---:B------:R-:W-:Y:S01]  /*b200*/  IADD3 R9, R0.reuse, -0x8, RZ ;  /* 0xfffffff800097810 */ /* 0x040fe20007ffe0ff */
[C---:B-1----:R-:W-:Y:S01]  /*b210*/  FFMA.FTZ R222, R5.reuse, -UR5, R222 ;  /* 0x8000000505de7c23 */ /* 0x042fe200080100de */
[----:B------:R-:W-:Y:S03]  /*b220*/  FFMA.FTZ R223, R5, -UR5, R223 ;  /* 0x8000000505df7c23 */ /* 0x000fe600080100df */
[----:B------:R-:W1:Y:S01]  /*b230*/  MUFU.TANH R143, R34 ;  /* 0x00000022008f7308 */ /* 0x000e620000002400 */
[C---:B------:R-:W-:Y:S01]  /*b240*/  IADD3 R5, R0.reuse, 0x38, RZ ;  /* 0x0000003800057810 */ /* 0x040fe20007ffe0ff */
[----:B------:R-:W-:Y:S01]  /*b250*/  FFMA.FTZ R221, R7, -UR5, R221 ;  /* 0x8000000507dd7c23 */ /* 0x000fe200080100dd */
[----:B------:R-:W-:Y:S01]  /*b260*/  IABS R7, R0 ;  /* 0x0000000000077213 */ /* 0x000fe20000000000 */
[----:B------:R4:W-:Y:S01]  /*b270*/  STL [R1+0x58], R224 ;  /* 0x000058e001007387 */ /* 0x0009e20000100800 */
[----:B------:R-:W-:Y:S01]  /*b280*/  @!P2 IADD3 R6, -R0, 0x1, RZ ;  /* 0x000000010006a810 */ /* 0x000fe20007ffe1ff */
[----:B------:R-:W-:Y:S01]  /*b290*/  FMUL.FTZ R35, R35, UR11 ;  /* 0x0000000b23237c20 */ /* 0x000fe20008410000 */
[----:B------:R-:W-:Y:S03]  /*b2a0*/  ISETP.GE.AND P1, PT, R9, RZ, PT ;  /* 0x000000ff0900720c */ /* 0x000fe60003f26270 */
[----:B------:R-:W-:Y:S01]  /*b2b0*/  MUFU.TANH R34, R41 ;  /* 0x0000002900227308 */ /* 0x000fe20000002400 */
[----:B------:R-:W-:Y:S01]  /*b2c0*/  ISETP.GE.AND P2, PT, R5, RZ, PT ;  /* 0x000000ff0500720c */ /* 0x000fe20003f46270 */
[----:B------:R-:W-:Y:S01]  /*b2d0*/  FMUL.FTZ R40, R40, UR11 ;  /* 0x0000000b28287c20 */ /* 0x000fe20008410000 */
[----:B------:R-:W-:Y:S01]  /*b2e0*/  I2FP.F32.S32 R7, R7 ;  /* 0x0000000700077245 */ /* 0x000fe20000201400 */
[----:B------:R-:W-:Y:S01]  /*b2f0*/  FMUL.FTZ R32, R32, UR11 ;  /* 0x0000000b20207c20 */ /* 0x000fe20008410000 */
[----:B------:R-:W-:Y:S01]  /*b300*/  I2FP.F32.S32 R8, R8 ;  /* 0x0000000800087245 */ /* 0x000fe20000201400 */
[----:B------:R-:W-:Y:S01]  /*b310*/  FMUL.FTZ R28, R28, UR11 ;  /* 0x0000000b1c1c7c20 */ /* 0x000fe20008410000 */
[----:B------:R-:W-:Y:S03]  /*b320*/  I2FP.F32.S32 R6, R6 ;  /* 0x0000000600067245 */ /* 0x000fe60000201400 */
[----:B------:R-:W-:Y:S01]  /*b330*/  MUFU.TANH R14, R35 ;  /* 0x00000023000e7308 */ /* 0x000fe20000002400 */
[C---:B------:R-:W-:Y:S01]  /*b340*/  FFMA.FTZ R217, R7.reuse, -UR5, R217 ;  /* 0x8000000507d97c23 */ /* 0x040fe200080100d9 */
[----:B------:R-:W-:Y:S01]  /*b350*/  FFMA.FTZ R208, R7, -UR5, R244 ;  /* 0x8000000507d07c23 */ /* 0x000fe200080100f4 */
[----:B------:R-:W-:Y:S01]  /*b360*/  FFMA.FTZ R215, R8, -UR5, R136 ;  /* 0x8000000508d77c23 */ /* 0x000fe20008010088 */
[C---:B------:R-:W-:Y:S01]  /*b370*/  FFMA.FTZ R214, R6.reuse, -UR5, R137 ;  /* 0x8000000506d67c23 */ /* 0x040fe20008010089 */
[----:B------:R-:W-:Y:S01]  /*b380*/  FFMA.FTZ R219, R6, -UR5, R219 ;  /* 0x8000000506db7c23 */ /* 0x000fe200080100db */
[C---:B------:R-:W-:Y:S01]  /*b390*/  IADD3 R7, R0.reuse, 0x37, RZ ;  /* 0x0000003700077810 */ /* 0x040fe20007ffe0ff */
[----:B------:R-:W-:Y:S03]  /*b3a0*/  FMUL.FTZ R43, R43, UR11 ;  /* 0x0000000b2b2b7c20 */ /* 0x000fe60008410000 */
[----:B------:R-:W1:Y:S01]  /*b3b0*/  MUFU.TANH R13, R32 ;  /* 0x00000020000d7308 */ /* 0x000e620000002400 */
[----:B------:R-:W-:Y:S01]  /*b3c0*/  IADD3 R8, R0, -0x9, RZ ;  /* 0xfffffff700087810 */ /* 0x000fe20007ffe0ff */
[----:B------:R-:W-:Y:S01]  /*b3d0*/  FMUL.FTZ R50, R50, UR11 ;  /* 0x0000000b32327c20 */ /* 0x000fe20008410000 */
[C---:B------:R-:W-:Y:S01]  /*b3e0*/  IADD3 R6, R0.reuse, 0x30, RZ ;  /* 0x0000003000067810 */ /* 0x040fe20007ffe0ff */
[----:B------:R-:W-:Y:S01]  /*b3f0*/  FMUL.FTZ R65, R65, UR11 ;  /* 0x0000000b41417c20 */ /* 0x000fe20008410000 */
[----:B------:R-:W-:Y:S01]  /*b400*/  @!P1 IADD3 R9, -R0, 0x8, RZ ;  /* 0x0000000800099810 */ /* 0x000fe20007ffe1ff */
[----:B------:R-:W-:Y:S01]  /*b410*/  FMUL.FTZ R48, R48, UR11 ;  /* 0x0000000b30307c20 */ /* 0x000fe20008410000 */
[----:B------:R-:W-:Y:S03]  /*b420*/  @!P2 IADD3 R5, -R2, 0x8, RZ ;  /* 0x000000080205a810 */ /* 0x000fe60007ffe1ff */
[----:B------:R-:W-:Y:S01]  /*b430*/  MUFU.TANH R35, R40 ;  /* 0x0000002800237308 */ /* 0x000fe20000002400 */
[----:B------:R-:W-:Y:S01]  /*b440*/  ISETP.GE.AND P1, PT, R7, RZ, PT ;  /* 0x000000ff0700720c */ /* 0x000fe20003f26270 */
[----:B------:R-:W-:Y:S01]  /*b450*/  FMUL.FTZ R37, R37, UR11 ;  /* 0x0000000b25257c20 */ /* 0x000fe20008410000 */
[----:B------:R-:W-:Y:S01]  /*b460*/  ISETP.GE.AND P4, PT, R8, RZ, PT ;  /* 0x000000ff0800720c */ /* 0x000fe20003f86270 */
[----:B------:R-:W-:Y:S01]  /*b470*/  FMUL.FTZ R42, R42, UR11 ;  /* 0x0000000b2a2a7c20 */ /* 0x000fe20008410000 */
[----:B------:R-:W-:Y:S01]  /*b480*/  ISETP.GE.AND P2, PT, R6, RZ, PT ;  /* 0x000000ff0600720c */ /* 0x000fe20003f46270 */
[----:B------:R-:W-:Y:S01]  /*b490*/  FMUL.FTZ R49, R49, UR11 ;  /* 0x0000000b31317c20 */ /* 0x000fe20008410000 */
[----:B------:R-:W-:Y:S03]  /*b4a0*/  I2FP.F32.S32 R5, R5 ;  /* 0x0000000500057245 */ /* 0x000fe60000201400 */
[----:B------:R-:W1:Y:S01]  /*b4b0*/  MUFU.TANH R28, R28 ;  /* 0x0000001c001c7308 */ /* 0x000e620000002400 */
[----:B------:R-:W-:Y:S01]  /*b4c0*/  I2FP.F32.S32 R9, R9 ;  /* 0x0000000900097245 */ /* 0x000fe20000201400 */
[----:B------:R-:W-:Y:S01]  /*b4d0*/  FMUL.FTZ R64, R64, UR11 ;  /* 0x0000000b40407c20 */ /* 0x000fe20008410000 */
[----:B------:R-:W-:Y:S01]  /*b4e0*/  FMUL.FTZ R56, R56, UR11 ;  /* 0x0000000b38387c20 */ /* 0x000fe20008410000 */
[C---:B------:R-:W-:Y:S01]  /*b4f0*/  FFMA.FTZ R216, R5.reuse, -UR5, R216 ;  /* 0x8000000505d87c23 */ /* 0x040fe200080100d8 */
[----:B------:R-:W-:Y:S01]  /*b500*/  FFMA.FTZ R251, R5, -UR5, R20 ;  /* 0x8000000505fb7c23 */ /* 0x000fe20008010014 */
[C---:B------:R-:W-:Y:S01]  /*b510*/  FFMA.FTZ R211, R9.reuse, -UR5, R133 ;  /* 0x8000000509d37c23 */ /* 0x040fe20008010085 */
[----:B------:R-:W-:Y:S03]  /*b520*/  FFMA.FTZ R220, R9, -UR5, R220 ;  /* 0x8000000509dc7c23 */ /* 0x000fe600080100dc */
[----:B------:R-:W-:Y:S01]  /*b530*/  MUFU.TANH R31, R37 ;  /* 0x00000025001f7308 */ /* 0x000fe20000002400 */
[C---:B------:R-:W-:Y:S01]  /*b540*/  IADD3 R5, R0.reuse, 0x2f, RZ ;  /* 0x0000002f00057810 */ /* 0x040fe20007ffe0ff */
[----:B------:R-:W-:Y:S01]  /*b550*/  FMUL.FTZ R57, R57, UR11 ;  /* 0x0000000b39397c20 */ /* 0x000fe20008410000 */
[----:B------:R-:W-:Y:S01]  /*b560*/  IADD3 R9, R0, -0x10, RZ ;  /* 0xfffffff000097810 */ /* 0x000fe20007ffe0ff */
[----:B------:R-:W-:Y:S01]  /*b570*/  FMUL.FTZ R36, R36, UR11 ;  /* 0x0000000b24247c20 */ /* 0x000fe20008410000 */
[----:B------:R-:W-:Y:S01]  /*b580*/  @!P1 IADD3 R7, -R2, 0x9, RZ ;  /* 0x0000000902079810 */ /* 0x000fe20007ffe1ff */
[----:B------:R-:W-:Y:S01]  /*b590*/  FMUL.FTZ R51, R51, UR11 ;  /* 0x0000000b33337c20 */ /* 0x000fe20008410000 */
[----:B------:R-:W-:Y:S03]  /*b5a0*/  @!P4 IADD3 R8, -R0, 0x9, RZ ;  /* 0x000000090008c810 */ /* 0x000fe60007ffe1ff */
[----:B------:R2:W1:Y:S01]  /*b5b0*/  MUFU.TANH R11, R42 ;  /* 0x0000002a000b7308 */ /* 0x0004620000002400 */
[----:B------:R-:W-:Y:S01]  /*b5c0*/  @!P2 IADD3 R6, -R2, 0x10, RZ ;  /* 0x000000100206a810 */ /* 0x000fe20007ffe1ff */
[----:B------:R-:W-:Y:S01]  /*b5d0*/  FMUL.FTZ R29, R29, UR11 ;  /* 0x0000000b1d1d7c20 */ /* 0x000fe20008410000 */
[----:B------:R-:W-:Y:S01]  /*b5e0*/  ISETP.GE.AND P1, PT, R5, RZ, PT ;  /* 0x000000ff0500720c */ /* 0x000fe20003f26270 */
[----:B------:R-:W-:Y:S01]  /*b5f0*/  FMUL.FTZ R46, R46, UR11 ;  /* 0x0000000b2e2e7c20 */ /* 0x000fe20008410000 */
[----:B------:R-:W-:Y:S01]  /*b600*/  ISETP.GE.AND P2, PT, R9, RZ, PT ;  /* 0x000000ff0900720c */ /* 0x000fe20003f46270 */
[----:B------:R-:W-:Y:S01]  /*b610*/  FMUL.FTZ R47, R47, UR11 ;  /* 0x0000000b2f2f7c20 */ /* 0x000fe20008410000 */
[----:B------:R-:W-:Y:S03]  /*b620*/  I2FP.F32.S32 R8, R8 ;  /* 0x0000000800087245 */ /* 0x000fe60000201400 */
[----:B------:R1:W-:Y:S01]  /*b630*/  MUFU.TANH R10, R43 ;  /* 0x0000002b000a7308 */ /* 0x0003e20000002400 */
[----:B------:R-:W-:Y:S01]  /*b640*/  I2FP.F32.S32 R6, R6 ;  /* 0x0000000600067245 */ /* 0x000fe20000201400 */
[----:B------:R-:W-:Y:S01]  /*b650*/  FMUL.FTZ R60, R60, UR11 ;  /* 0x0000000b3c3c7c20 */ /* 0x000fe20008410000 */
[----:B------:R-:W-:Y:S01]  /*b660*/  I2FP.F32.S32 R7, R7 ;  /* 0x0000000700077245 */ /* 0x000fe20000201400 */
[C---:B------:R-:W-:Y:S01]  /*b670*/  FFMA.FTZ R210, R8.reuse, -UR5, R132 ;  /* 0x8000000508d27c23 */ /* 0x040fe20008010084 */
[----:B------:R-:W-:Y:S01]  /*b680*/  FFMA.FTZ R218, R8, -UR5, R218 ;  /* 0x8000000508da7c23 */ /* 0x000fe200080100da */
[C---:B------:R-:W-:Y:S01]  /*b690*/  FFMA.FTZ R213, R6.reuse, -UR5, R21 ;  /* 0x8000000506d57c23 */ /* 0x040fe20008010015 */
[----:B----4-:R-:W-:Y:S01]  /*b6a0*/  FFMA.FTZ R224, R6, -UR5, R19 ;  /* 0x8000000506e07c23 */ /* 0x010fe20008010013 */
[C---:B------:R-:W-:Y:S01]  /*b6b0*/  IADD3 R8, R0.reuse, -0x11, RZ ;  /* 0xffffffef00087810 */ /* 0x040fe20007ffe0ff */
[C---:B------:R-:W-:Y:S01]  /*b6c0*/  FFMA.FTZ R212, R7.reuse, -UR5, R135 ;  /* 0x8000000507d47c23 */ /* 0x040fe20008010087 */
[----:B------:R-:W-:Y:S01]  /*b6d0*/  IADD3 R6, R0, -0x19, RZ ;  /* 0xffffffe700067810 */ /* 0x000fe20007ffe0ff */
[----:B------:R-:W-:Y:S01]  /*b6e0*/  FFMA.FTZ R249, R7, -UR5, R22 ;  /* 0x8000000507f97c23 */ /* 0x000fe20008010016 */
[----:B------:R-:W-:Y:S01]  /*b6f0*/  @!P1 IADD3 R5, -R2, 0x11, RZ ;  /* 0x0000001102059810 */ /* 0x000fe20007ffe1ff */
[----:B------:R-:W-:Y:S01]  /*b700*/  MUFU.TANH R29, R29 ;  /* 0x0000001d001d7308 */ /* 0x000fe20000002400 */
[----:B------:R-:W-:Y:S01]  /*b710*/  ISETP.GE.AND P1, PT, R8, RZ, PT ;  /* 0x000000ff0800720c */ /* 0x000fe20003f26270 */
[----:B------:R-:W-:Y:S01]  /*b720*/  FMUL.FTZ R59, R59, UR11 ;  /* 0x0000000b3b3b7c20 */ /* 0x000fe20008410000 */
[----:B------:R-:W-:Y:S01]  /*b730*/  @!P2 IADD3 R9, -R0, 0x10, RZ ;  /* 0x000000100009a810 */ /* 0x000fe20007ffe1ff */
[----:B------:R-:W-:Y:S01]  /*b740*/  FMUL.FTZ R45, R45, UR11 ;  /* 0x0000000b2d2d7c20 */ /* 0x000fe20008410000 */
[----:B------:R-:W-:Y:S01]  /*b750*/  ISETP.GE.AND P2, PT, R6, RZ, PT ;  /* 0x000000ff0600720c */ /* 0x000fe20003f46270 */
[----:B------:R-:W-:Y:S01]  /*b760*/  FMUL.FTZ R54, R54, UR11 ;  /* 0x0000000b36367c20 */ /* 0x000fe20008410000 */
[----:B------:R-:W-:Y:S03]  /*b770*/  I2FP.F32.S32 R5, R5 ;  /* 0x0000000500057245 */ /* 0x000fe60000201400 */
[----:B------:R-:W-:Y:S01]  /*b780*/  MUFU.TANH R32, R36 ;  /* 0x0000002400207308 */ /* 0x000fe20000002400 */
[----:B------:R-:W-:Y:S01]  /*b790*/  IADD3 R7, R0, -0x18, RZ ;  /* 0xffffffe800077810 */ /* 0x000fe20007ffe0ff */
[----:B------:R-:W-:Y:S01]  /*b7a0*/  FMUL.FTZ R52, R52, UR11 ;  /* 0x0000000b34347c20 */ /* 0x000fe20008410000 */
[----:B------:R-:W-:Y:S01]  /*b7b0*/  I2FP.F32.S32 R9, R9 ;  /* 0x0000000900097245 */ /* 0x000fe20000201400 */
[C---:B------:R-:W-:Y:S01]  /*b7c0*/  FFMA.FTZ R209, R5.reuse, -UR5, R23 ;  /* 0x8000000505d17c23 */ /* 0x040fe20008010017 */
[----:B------:R-:W-:Y:S01]  /*b7d0*/  FFMA.FTZ R252, R5, -UR5, R18 ;  /* 0x8000000505fc7c23 */ /* 0x000fe20008010012 */
[----:B------:R-:W-:Y:S01]  /*b7e0*/  IADD3 R5, R0, 0x28, RZ ;  /* 0x0000002800057810 */ /* 0x000fe20007ffe0ff */
[----:B------:R-:W-:Y:S01]  /*b7f0*/  FMUL.FTZ R66, R66, UR11 ;  /* 0x0000000b42427c20 */ /* 0x000fe20008410000 */
[----:B------:R-:W-:Y:S01]  /*b800*/  ISETP.GE.AND P4, PT, R7, RZ, PT ;  /* 0x000000ff0700720c */ /* 0x000fe20003f86270 */
[----:B------:R-:W-:Y:S01]  /*b810*/  FFMA.FTZ R142, R9, -UR5, R142 ;  /* 0x80000005098e7c23 */ /* 0x000fe2000801008e */
[C---:B------:R-:W-:Y:S01]  /*b820*/  @!P1 IADD3 R8, -R0.reuse, 0x11, RZ ;  /* 0x0000001100089810 */ /* 0x040fe20007ffe1ff */
[----:B------:R-:W-:Y:S01]  /*b830*/  MUFU.TANH R46, R46 ;  /* 0x0000002e002e7308 */ /* 0x000fe20000002400 */
[C---:B------:R-:W-:Y:S01]  /*b840*/  @!P2 IADD3 R6, -R0.reuse, 0x19, RZ ;  /* 0x000000190006a810 */ /* 0x040fe20007ffe1ff */
[----:B------:R-:W-:Y:S01]  /*b850*/  FMUL.FTZ R53, R53, UR11 ;  /* 0x0000000b35357c20 */ /* 0x000fe20008410000 */
[----:B------:R-:W-:Y:S01]  /*b860*/  ISETP.GE.AND P1, PT, R5, RZ, PT ;  /* 0x000000ff0500720c */ /* 0x000fe20003f26270 */
[----:B------:R-:W-:Y:S01]  /*b870*/  FMUL.FTZ R55, R55, UR11 ;  /* 0x0000000b37377c20 */ /* 0x000fe20008410000 */
[----:B------:R-:W-:Y:S01]  /*b880*/  I2FP.F32.S32 R6, R6 ;  /* 0x0000000600067245 */ /* 0x000fe20000201400 */
[----:B------:R-:W-:Y:S01]  /*b890*/  FMUL.FTZ R67, R67, UR11 ;  /* 0x0000000b43437c20 */ /* 0x000fe20008410000 */
[----:B------:R-:W-:Y:S03]  /*b8a0*/  I2FP.F32.S32 R8, R8 ;  /* 0x0000000800087245 */ /* 0x000fe60000201400 */
[----:B------:R-:W-:Y:S01]  /*b8b0*/  MUFU.TANH R47, R47 ;  /* 0x0000002f002f7308 */ /* 0x000fe20000002400 */
[----:B------:R-:W-:Y:S01]  /*b8c0*/  IADD3 R15, R0, 0x48, RZ ;  /* 0x00000048000f7810 */ /* 0x000fe20007ffe0ff */
[----:B------:R-:W-:Y:S01]  /*b8d0*/  FMUL.FTZ R58, R58, UR11 ;  /* 0x0000000b3a3a7c20 */ /* 0x000fe20008410000 */
[----:B------:R-:W-:Y:S01]  /*b8e0*/  @!P4 IADD3 R7, -R0, 0x18, RZ ;  /* 0x000000180007c810 */ /* 0x000fe20007ffe1ff */
[----:B--2---:R-:W-:Y:S01]  /*b8f0*/  FFMA.FTZ R42, R8, -UR5, R134 ;  /* 0x80000005082a7c23 */ /* 0x004fe20008010086 */
[----:B------:R-:W-:Y:S01]  /*b900*/  @!P5 IADD3 R4, -R2, 0x39, RZ ;  /* 0x000000390204d810 */ /* 0x000fe20007ffe1ff */
[----:B------:R-:W-:Y:S01]  /*b910*/  FMUL.FTZ R44, R44, UR11 ;  /* 0x0000000b2c2c7c20 */ /* 0x000fe20008410000 */
[----:B------:R-:W-:Y:S03]  /*b920*/  I2FP.F32.S32 R7, R7 ;  /* 0x0000000700077245 */ /* 0x000fe60000201400 */
[----:B------:R-:W-:Y:S01]  /*b930*/  MUFU.TANH R30, R51 ;  /* 0x00000033001e7308 */ /* 0x000fe20000002400 */
[C---:B------:R-:W-:Y:S01]  /*b940*/  @!P1 IADD3 R5, -R2.reuse, 0x18, RZ ;  /* 0x0000001802059810 */ /* 0x040fe20007ffe1ff */
[----:B------:R-:W-:Y:S01]  /*b950*/  FMUL.FTZ R61, R61, UR11 ;  /* 0x0000000b3d3d7c20 */ /* 0x000fe20008410000 */
[----:B------:R-:W-:Y:S01]  /*b960*/  @!P6 IADD3 R3, -R2, 0x38, RZ ;  /* 0x000000380203e810 */ /* 0x000fe20007ffe1ff */
[----:B------:R-:W-:Y:S01]  /*b970*/  FMUL.FTZ R63, R63, UR11 ;  /* 0x0000000b3f3f7c20 */ /* 0x000fe20008410000 */
[----:B------:R-:W-:Y:S01]  /*b980*/  I2FP.F32.S32 R5, R5 ;  /* 0x0000000500057245 */ /* 0x000fe20000201400 */
[----:B------:R-:W-:Y:S01]  /*b990*/  FMUL.FTZ R62, R62, UR11 ;  /* 0x0000000b3e3e7c20 */ /* 0x000fe20008410000 */
[----:B------:R-:W-:Y:S03]  /*b9a0*/  I2FP.F32.S32 R3, R3 ;  /* 0x0000000300037245 */ /* 0x000fe60000201400 */
[----:B------:R-:W2:Y:S01]  /*b9b0*/  MUFU.TANH R19, R60 ;  /* 0x0000003c00137308 */ /* 0x000ea20000002400 */
[----:B------:R-:W-:Y:S09]  /*b9c0*/  UIADD3 UR22, UR22, -0x1, URZ ;  /* 0xffffffff16167890 */ /* 0x000ff2000fffe03f */
[----:B------:R-:W-:Y:S10]  /*b9d0*/  MUFU.TANH R59, R59 ;  /* 0x0000003b003b7308 */ /* 0x000ff40000002400 */
        /* <DEDUP_REMOVED lines=11> */
[----:B------:R-:W-:Y:S01]  /*ba90*/  MUFU.TANH R137, R62 ;  /* 0x0000003e00897308 */ /* 0x000fe20000002400 */
[C---:B------:R-:W-:Y:S01]  /*baa0*/  FFMA.FTZ R39, R6.reuse, -UR5, R33 ;  /* 0x8000000506277c23 */ /* 0x040fe20008010021 */
[----:B---3--:R-:W-:Y:S01]  /*bab0*/  FFMA.FTZ R38, R6, -UR5, R38 ;  /* 0x8000000506267c23 */ /* 0x008fe20008010026 */
[C---:B------:R-:W-:Y:S01]  /*bac0*/  IADD3 R6, R0.reuse, 0x1f, RZ ;  /* 0x0000001f00067810 */ /* 0x040fe20007ffe0ff */
[----:B-1----:R-:W-:Y:S01]  /*bad0*/  FFMA.FTZ R143, R9, -UR5, R143 ;  /* 0x80000005098f7c23 */ /* 0x002fe2000801008f */
[----:B------:R-:W-:Y:S01]  /*bae0*/  IADD3 R9, R0, 0x27, RZ ;  /* 0x0000002700097810 */ /* 0x000fe20007ffe0ff */
[C---:B------:R-:W-:Y:S01]  /*baf0*/  FFMA.FTZ R41, R7.reuse, -UR5, R12 ;  /* 0x8000000507297c23 */ /* 0x040fe2000801000c */
[----:B------:R-:W-:Y:S01]  /*bb00*/  ISETP.GE.AND P1, PT, R6, RZ, PT ;  /* 0x000000ff0600720c */ /* 0x000fe20003f26270 */
[----:B------:R-:W-:Y:S01]  /*bb10*/  FFMA.FTZ R40, R7, -UR5, R13 ;  /* 0x8000000507287c23 */ /* 0x000fe2000801000d */
[----:B------:R-:W-:Y:S01]  /*bb20*/  ISETP.GE.AND P2, PT, R9, RZ, PT ;  /* 0x000000ff0900720c */ /* 0x000fe20003f46270 */
[C---:B------:R-:W-:Y:S01]  /*bb30*/  FFMA.FTZ R37, R5.reuse, -UR5, R28 ;  /* 0x8000000505257c23 */ /* 0x040fe2000801001c */
[C---:B------:R-:W-:Y:S01]  /*bb40*/  IADD3 R7, R0.reuse, 0x20, RZ ;  /* 0x0000002000077810 */ /* 0x040fe20007ffe0ff */
[----:B------:R-:W-:Y:S01]  /*bb50*/  FFMA.FTZ R231, R5, -UR5, R11 ;  /* 0x8000000505e77c23 */ /* 0x000fe2000801000b */
[----:B------:R-:W-:Y:S01]  /*bb60*/  IADD3 R5, R0, -0x21, RZ ;  /* 0xffffffdf00057810 */ /* 0x000fe20007ffe0ff */
[----:B------:R-:W-:Y:S01]  /*bb70*/  FFMA.FTZ R43, R8, -UR5, R14 ;  /* 0x80000005082b7c23 */ /* 0x000fe2000801000e */
[----:B------:R-:W-:Y:S01]  /*bb80*/  ISETP.GE.AND P4, PT, R7, RZ, PT ;  /* 0x000000ff0700720c */ /* 0x000fe20003f86270 */
[----:B------:R-:W1:Y:S01]  /*bb90*/  MUFU.TANH R33, R50 ;  /* 0x0000003200217308 */ /* 0x000e620000002400 */
[C---:B------:R-:W-:Y:S01]  /*bba0*/  IADD3 R8, R0.reuse, -0x20, RZ ;  /* 0xffffffe000087810 */ /* 0x040fe20007ffe0ff */
[----:B--2---:R-:W-:Y:S01]  /*bbb0*/  FFMA.FTZ R19, R3, -UR5, R19 ;  /* 0x8000000503137c23 */ /* 0x004fe20008010013 */
[----:B------:R-:W-:Y:S02]  /*bbc0*/  IADD3 R13, R0, -0x29, RZ ;  /* 0xffffffd7000d7810 */ /* 0x000fe40007ffe0ff */
[C---:B------:R-:W-:Y:S02]  /*bbd0*/  @!P1 IADD3 R6, -R2.reuse, 0x21, RZ ;  /* 0x0000002102069810 */ /* 0x040fe40007ffe1ff */
[----:B------:R-:W-:Y:S02]  /*bbe0*/  ISETP.GE.AND P1, PT, R5, RZ, PT ;  /* 0x000000ff0500720c */ /* 0x000fe40003f26270 */
[----:B------:R-:W-:Y:S02]  /*bbf0*/  @!P2 IADD3 R9, -R2, 0x19, RZ ;  /* 0x000000190209a810 */ /* 0x000fe40007ffe1ff */
[----:B------:R-:W-:Y:S02]  /*bc00*/  ISETP.GE.AND P2, PT, R8, RZ, PT ;  /* 0x000000ff0800720c */ /* 0x000fe40003f46270 */
[----:B------:R-:W-:Y:S02]  /*bc10*/  @!P4 IADD3 R7, -R2, 0x20, RZ ;  /* 0x000000200207c810 */ /* 0x000fe40007ffe1ff */
[----:B------:R-:W-:Y:S02]  /*bc20*/  ISETP.GE.AND P4, PT, R15, RZ, PT ;  /* 0x000000ff0f00720c */ /* 0x000fe40003f86270 */
[C---:B------:R-:W-:Y:S02]  /*bc30*/  IADD3 R14, R0.reuse, -0x28, RZ ;  /* 0xffffffd8000e7810 */ /* 0x040fe40007ffe0ff */
[----:B------:R-:W-:Y:S02]  /*bc40*/  I2FP.F32.S32 R9, R9 ;  /* 0x0000000900097245 */ /* 0x000fe40000201400 */
[C---:B------:R-:W-:Y:S02]  /*bc50*/  @!P1 IADD3 R5, -R0.reuse, 0x21, RZ ;  /* 0x0000002100059810 */ /* 0x040fe40007ffe1ff */
[----:B------:R-:W-:Y:S01]  /*bc60*/  ISETP.GE.AND P1, PT, R13, RZ, PT ;  /* 0x000000ff0d00720c */ /* 0x000fe20003f26270 */
[C---:B------:R-:W-:Y:S01]  /*bc70*/  FFMA.FTZ R229, R9.reuse, -UR5, R10 ;  /* 0x8000000509e57c23 */ /* 0x040fe2000801000a */
[----:B------:R-:W-:Y:S01]  /*bc80*/  @!P2 IADD3 R8, -R0, 0x20, RZ ;  /* 0x000000200008a810 */ /* 0x000fe20007ffe1ff */
[----:B------:R-:W-:Y:S01]  /*bc90*/  FFMA.FTZ R36, R9, -UR5, R29 ;  /* 0x8000000509247c23 */ /* 0x000fe2000801001d */
[----:B------:R-:W-:Y:S02]  /*bca0*/  ISETP.GE.AND P2, PT, R14, RZ, PT ;  /* 0x000000ff0e00720c */ /* 0x000fe40003f46270 */
[----:B------:R-:W-:Y:S02]  /*bcb0*/  IADD3 R12, R0, -0x38, RZ ;  /* 0xffffffc8000c7810 */ /* 0x000fe40007ffe0ff */
[----:B------:R-:W-:Y:S02]  /*bcc0*/  @!P4 IADD3 R15, -R2, -0x8, RZ ;  /* 0xfffffff8020fc810 */ /* 0x000fe40007ffe1ff */
[----:B------:R-:W-:Y:S02]  /*bcd0*/  ISETP.GE.AND P4, PT, R12, RZ, PT ;  /* 0x000000ff0c00720c */ /* 0x000fe40003f86270 */
[C---:B------:R-:W-:Y:S02]  /*bce0*/  IADD3 R10, R0.reuse, -0x30, RZ ;  /* 0xffffffd0000a7810 */ /* 0x040fe40007ffe0ff */
[C---:B------:R-:W-:Y:S02]  /*bcf0*/  IADD3 R11, R0.reuse, -0x39, RZ ;  /* 0xffffffc7000b7810 */ /* 0x040fe40007ffe0ff */
[----:B------:R-:W-:Y:S02]  /*bd00*/  @!P1 IADD3 R13, -R0, 0x29, RZ ;  /* 0x00000029000d9810 */ /* 0x000fe40007ffe1ff */
[----:B------:R-:W-:Y:S02]  /*bd10*/  ISETP.GE.AND P1, PT, R10, RZ, PT ;  /* 0x000000ff0a00720c */ /* 0x000fe40003f26270 */
[C---:B------:R-:W-:Y:S02]  /*bd20*/  @!P2 IADD3 R14, -R0.reuse, 0x28, RZ ;  /* 0x00000028000ea810 */ /* 0x040fe40007ffe1ff */
[----:B------:R-:W-:Y:S02]  /*bd30*/  ISETP.GE.AND P2, PT, R11, RZ, PT ;  /* 0x000000ff0b00720c */ /* 0x000fe40003f46270 */
[----:B------:R-:W-:Y:S02]  /*bd40*/  I2FP.F32.S32 R7, R7 ;  /* 0x0000000700077245 */ /* 0x000fe40000201400 */
[----:B------:R-:W-:Y:S02]  /*bd50*/  I2FP.F32.S32 R8, R8 ;  /* 0x0000000800087245 */ /* 0x000fe40000201400 */
[C---:B------:R-:W-:Y:S01]  /*bd60*/  IADD3 R9, R0.reuse, -0x31, RZ ;  /* 0xffffffcf00097810 */ /* 0x040fe20007ffe0ff */
[C---:B------:R-:W-:Y:S01]  /*bd70*/  FFMA.FTZ R230, R7.reuse, -UR5, R46 ;  /* 0x8000000507e67c23 */ /* 0x040fe2000801002e */
[----:B------:R-:W-:Y:S01]  /*bd80*/  FFMA.FTZ R35, R7, -UR5, R35 ;  /* 0x8000000507237c23 */ /* 0x000fe20008010023 */
[----:B------:R-:W-:Y:S01]  /*bd90*/  @!P4 IADD3 R12, -R0, 0x38, RZ ;  /* 0x00000038000cc810 */ /* 0x000fe20007ffe1ff */
[C---:B------:R-:W-:Y:S01]  /*bda0*/  FFMA.FTZ R32, R8.reuse, -UR5, R32 ;  /* 0x8000000508207c23 */ /* 0x040fe20008010020 */
[----:B------:R-:W-:Y:S01]  /*bdb0*/  ISETP.GE.AND P4, PT, R9, RZ, PT ;  /* 0x000000ff0900720c */ /* 0x000fe20003f86270 */
[----:B-1----:R-:W-:Y:S01]  /*bdc0*/  FFMA.FTZ R33, R8, -UR5, R33 ;  /* 0x8000000508217c23 */ /* 0x002fe20008010021 */
[C---:B------:R-:W-:Y:S02]  /*bdd0*/  IADD3 R7, R0.reuse, 0x17, RZ ;  /* 0x0000001700077810 */ /* 0x040fe40007ffe0ff */
[C---:B------:R-:W-:Y:S02]  /*bde0*/  IADD3 R8, R0.reuse, 0x18, RZ ;  /* 0x0000001800087810 */ /* 0x040fe40007ffe0ff */
[C---:B------:R-:W-:Y:S02]  /*bdf0*/  @!P1 IADD3 R10, -R0.reuse, 0x30, RZ ;  /* 0x00000030000a9810 */ /* 0x040fe40007ffe1ff */
[----:B------:R-:W-:Y:S02]  /*be00*/  ISETP.GE.AND P1, PT, R7, RZ, PT ;  /* 0x000000ff0700720c */ /* 0x000fe40003f26270 */
[----:B------:R-:W-:Y:S02]  /*be10*/  @!P2 IADD3 R11, -R0, 0x39, RZ ;  /* 0x00000039000ba810 */ /* 0x000fe40007ffe1ff */
        /* <DEDUP_REMOVED lines=11> */
[----:B------:R-:W-:Y:S02]  /*bed0*/  @!P1 IADD3 R7, -R2, 0x29, RZ ;  /* 0x0000002902079810 */ /* 0x000fe40007ffe1ff */
[----:B------:R-:W-:Y:S02]  /*bee0*/  ISETP.GE.AND P1, PT, R0, RZ, PT ;  /* 0x000000ff0000720c */ /* 0x000fe40003f26270 */
[----:B------:R-:W-:Y:S02]  /*bef0*/  @!P2 IADD3 R8, -R2, 0x28, RZ ;  /* 0x000000280208a810 */ /* 0x000fe40007ffe1ff */
[----:B------:R-:W-:Y:S02]  /*bf00*/  ISETP.GE.AND P2, PT, R5, RZ, PT ;  /* 0x000000ff0500720c */ /* 0x000fe40003f46270 */
[----:B------:R-:W-:Y:S02]  /*bf10*/  ISETP.GE.AND P4, PT, R6, RZ, PT ;  /* 0x000000ff0600720c */ /* 0x000fe40003f86270 */
[----:B------:R-:W-:Y:S02]  /*bf20*/  I2FP.F32.S32 R15, R15 ;  /* 0x0000000f000f7245 */ /* 0x000fe40000201400 */
[----:B------:R-:W-:Y:S02]  /*bf30*/  I2FP.F32.S32 R11, R11 ;  /* 0x0000000b000b7245 */ /* 0x000fe40000201400 */
[----:B------:R-:W-:Y:S01]  /*bf40*/  FMNMX.FTZ R3, R208, R138, !PT ;  /* 0x0000008ad0037209 */ /* 0x000fe20007810000 */
[----:B------:R-:W-:Y:S01]  /*bf50*/  FFMA.FTZ R29, R15, -UR5, R245 ;  /* 0x800000050f1d7c23 */ /* 0x000fe200080100f5 */
[----:B------:R-:W-:Y:S02]  /*bf60*/  IABS R15, R2 ;  /* 0x00000002000f7213 */ /* 0x000fe40000000000 */
[C---:B------:R-:W-:Y:S02]  /*bf70*/  @!P1 IADD3 R0, -R2.reuse, -0x7, RZ ;  /* 0xfffffff902009810 */ /* 0x040fe40007ffe1ff */
[C---:B------:R-:W-:Y:S02]  /*bf80*/  @!P2 IADD3 R5, -R2.reuse, 0x31, RZ ;  /* 0x000000310205a810 */ /* 0x040fe40007ffe1ff */
[----:B------:R-:W-:Y:S02]  /*bf90*/  @!P4 IADD3 R6, -R2, 0x30, RZ ;  /* 0x000000300206c810 */ /* 0x000fe40007ffe1ff */
[----:B------:R-:W-:Y:S02]  /*bfa0*/  MOV R2, R15 ;  /* 0x0000000f00027202 */ /* 0x000fe40000000f00 */
[----:B------:R-:W-:Y:S02]  /*bfb0*/  I2FP.F32.S32 R15, R0 ;  /* 0x00000000000f7245 */ /* 0x000fe40000201400 */
[----:B------:R-:W-:Y:S02]  /*bfc0*/  I2FP.F32.S32 R0, R2 ;  /* 0x0000000200007245 */ /* 0x000fe40000201400 */
[----:B------:R-:W-:Y:S01]  /*bfd0*/  I2FP.F32.S32 R7, R7 ;  /* 0x0000000700077245 */ /* 0x000fe20000201400 */
[----:B------:R-:W-:Y:S01]  /*bfe0*/  FFMA.FTZ R27, R15, -UR5, R248 ;  /* 0x800000050f1b7c23 */ /* 0x000fe200080100f8 */
[----:B------:R-:W-:Y:S01]  /*bff0*/  FMNMX.FTZ R3, R214, R3, !PT ;  /* 0x00000003d6037209 */ /* 0x000fe20007810000 */
[----:B------:R-:W1:Y:S01]  /*c000*/  MUFU.TANH R15, R65 ;  /* 0x00000041000f7308 */ /* 0x000e620000002400 */
[C---:B------:R-:W-:Y:S01]  /*c010*/  FFMA.FTZ R22, R0.reuse, -UR5, R247 ;  /* 0x8000000500167c23 */ /* 0x040fe200080100f7 */
[----:B------:R-:W-:Y:S01]  /*c020*/  FFMA.FTZ R28, R0, -UR5, R246 ;  /* 0x80000005001c7c23 */ /* 0x000fe200080100f6 */
[----:B------:R-:W-:Y:S01]  /*c030*/  I2FP.F32.S32 R0, R5 ;  /* 0x0000000500007245 */ /* 0x000fe20000201400 */
[----:B------:R-:W-:Y:S01]  /*c040*/  FFMA.FTZ R248, R7, -UR5, R59 ;  /* 0x8000000507f87c23 */ /* 0x000fe2000801003b */
[----:B------:R-:W-:Y:S01]  /*c050*/  FMNMX.FTZ R5, R215, R139, !PT ;  /* 0x0000008bd7057209 */ /* 0x000fe20007810000 */
[----:B------:R-:W-:Y:S01]  /*c060*/  FFMA.FTZ R20, R7, -UR5, R20 ;  /* 0x8000000507147c23 */ /* 0x000fe20008010014 */
[----:B------:R-:W-:Y:S02]  /*c070*/  FMNMX.FTZ R2, R22, R140, !PT ;  /* 0x0000008c16027209 */ /* 0x000fe40007810000 */
[----:B------:R-:W-:Y:S02]  /*c080*/  FMNMX.FTZ R5, R221, R5, !PT ;  /* 0x00000005dd057209 */ /* 0x000fe40007810000 */
[----:B------:R-:W-:Y:S02]  /*c090*/  FMNMX.FTZ R7, R211, R3, !PT ;  /* 0x00000003d3077209 */ /* 0x000fe40007810000 */
[----:B------:R-:W-:Y:S02]  /*c0a0*/  FMNMX.FTZ R3, R222, R2, !PT ;  /* 0x00000002de037209 */ /* 0x000fe40007810000 */
[----:B------:R-:W-:Y:S01]  /*c0b0*/  I2FP.F32.S32 R14, R14 ;  /* 0x0000000e000e7245 */ /* 0x000fe20000201400 */
[----:B-1----:R-:W-:Y:S01]  /*c0c0*/  FFMA.FTZ R15, R11, -UR5, R15 ;  /* 0x800000050b0f7c23 */ /* 0x002fe2000801000f */
[----:B------:R-:W-:Y:S02]  /*c0d0*/  I2FP.F32.S32 R11, R4 ;  /* 0x00000004000b7245 */ /* 0x000fe40000201400 */
[----:B------:R-:W-:Y:S01]  /*c0e0*/  FMNMX.FTZ R4, R29, R141, !PT ;  /* 0x0000008d1d047209 */ /* 0x000fe20007810000 */
[----:B------:R-:W-:Y:S01]  /*c0f0*/  FFMA.FTZ R25, R14, -UR5, R25 ;  /* 0x800000050e197c23 */ /* 0x000fe20008010019 */
[----:B------:R-:W-:Y:S01]  /*c100*/  FMNMX.FTZ R3, R216, R3, !PT ;  /* 0x00000003d8037209 */ /* 0x000fe20007810000 */
[----:B------:R-:W-:Y:S01]  /*c110*/  FFMA.FTZ R26, R14, -UR5, R26 ;  /* 0x800000050e1a7c23 */ /* 0x000fe2000801001a */
[----:B------:R-:W-:Y:S01]  /*c120*/  FMNMX.FTZ R2, R27, R4, !PT ;  /* 0x000000041b027209 */ /* 0x000fe20007810000 */
[----:B------:R-:W1:Y:S01]  /*c130*/  MUFU.TANH R14, R67 ;  /* 0x00000043000e7308 */ /* 0x000e620000002400 */
        /* <DEDUP_REMOVED lines=21> */
[----:B------:R-:W-:Y:S01]  /*c290*/  I2FP.F32.S32 R13, R13 ;  /* 0x0000000d000d7245 */ /* 0x000fe20000201400 */
[C---:B------:R-:W-:Y:S01]  /*c2a0*/  FFMA.FTZ R16, R10.reuse, -UR5, R16 ;  /* 0x800000050a107c23 */ /* 0x040fe20008010010 */
[----:B------:R-:W-:Y:S01]  /*c2b0*/  FMNMX.FTZ R5, R43, R5, !PT ;  /* 0x000000052b057209 */ /* 0x000fe20007810000 */
[----:B------:R-:W-:Y:S01]  /*c2c0*/  FFMA.FTZ R17, R10, -UR5, R17 ;  /* 0x800000050a117c23 */ /* 0x000fe20008010011 */
[----:B------:R-:W-:Y:S01]  /*c2d0*/  FMNMX.FTZ R4, R36, R3, !PT ;  /* 0x0000000324047209 */ /* 0x000fe20007810000 */
[----:B------:R-:W-:Y:S01]  /*c2e0*/  FFMA.FTZ R23, R13, -UR5, R23 ;  /* 0x800000050d177c23 */ /* 0x000fe20008010017 */
[----:B------:R-:W-:Y:S01]  /*c2f0*/  I2FP.F32.S32 R9, R9 ;  /* 0x0000000900097245 */ /* 0x000fe20000201400 */
[----:B------:R-:W-:Y:S01]  /*c300*/  MUFU.TANH R10, R56 ;  /* 0x00000038000a7308 */ /* 0x000fe20000002400 */
[----:B------:R-:W-:Y:S01]  /*c310*/  FMNMX.FTZ R3, R31, R2, !PT ;  /* 0x000000021f037209 */ /* 0x000fe20007810000 */
[----:B------:R-:W-:Y:S01]  /*c320*/  FFMA.FTZ R24, R13, -UR5, R24 ;  /* 0x800000050d187c23 */ /* 0x000fe20008010018 */
[----:B------:R-:W-:Y:S01]  /*c330*/  FMNMX.FTZ R2, R252, R7, !PT ;  /* 0x00000007fc027209 */ /* 0x000fe20007810000 */
[----:B------:R-:W-:Y:S01]  /*c340*/  FFMA.FTZ R13, R9, -UR5, R53 ;  /* 0x80000005090d7c23 */ /* 0x000fe20008010035 */
[----:B------:R-:W-:Y:S01]  /*c350*/  FMNMX.FTZ R5, R41, R5, !PT ;  /* 0x0000000529057209 */ /* 0x000fe20007810000 */
[----:B-1----:R-:W-:Y:S01]  /*c360*/  FFMA.FTZ R14, R9, -UR5, R14 ;  /* 0x80000005090e7c23 */ /* 0x002fe2000801000e */
[----:B------:R-:W-:Y:S03]  /*c370*/  FMNMX.FTZ R7, R35, R4, !PT ;  /* 0x0000000423077209 */ /* 0x000fe60007810000 */
[----:B------:R-:W1:Y:S01]  /*c380*/  MUFU.TANH R9, R57 ;  /* 0x0000003900097308 */ /* 0x000e620000002400 */
[----:B------:R-:W-:Y:S02]  /*c390*/  FMNMX.FTZ R4, R25, R3, !PT ;  /* 0x0000000319047209 */ /* 0x000fe40007810000 */
[----:B------:R-:W-:Y:S02]  /*c3a0*/  FMNMX.FTZ R2, R231, R2, !PT ;  /* 0x00000002e7027209 */ /* 0x000fe40007810000 */
[----:B------:R-:W-:Y:S02]  /*c3b0*/  I2FP.F32.S32 R8, R8 ;  /* 0x0000000800087245 */ /* 0x000fe40000201400 */
[----:B------:R-:W-:Y:S02]  /*c3c0*/  FMNMX.FTZ R3, R38, R5, !PT ;  /* 0x0000000526037209 */ /* 0x000fe40007810000 */
[----:B------:R-:W-:Y:S01]  /*c3d0*/  FMNMX.FTZ R4, R23, R4, !PT ;  /* 0x0000000417047209 */ /* 0x000fe20007810000 */
[----:B------:R-:W-:Y:S01]  /*c3e0*/  FFMA.FTZ R21, R8, -UR5, R21 ;  /* 0x8000000508157c23 */ /* 0x000fe20008010015 */
[----:B------:R-:W-:Y:S01]  /*c3f0*/  FMNMX.FTZ R5, R34, R7, !PT ;  /* 0x0000000722057209 */ /* 0x000fe20007810000 */
[----:B------:R-:W-:Y:S01]  /*c400*/  FFMA.FTZ R245, R8, -UR5, R58 ;  /* 0x8000000508f57c23 */ /* 0x000fe2000801003a */
[----:B------:R-:W-:Y:S01]  /*c410*/  I2FP.F32.S32 R12, R12 ;  /* 0x0000000c000c7245 */ /* 0x000fe20000201400 */
[----:B------:R-:W2:Y:S01]  /*c420*/  MUFU.TANH R8, R61 ;  /* 0x0000003d00087308 */ /* 0x000ea20000002400 */
[----:B------:R-:W-:Y:S02]  /*c430*/  FMNMX.FTZ R7, R229, R2, !PT ;  /* 0x00000002e5077209 */ /* 0x000fe40007810000 */
[----:B------:R-:W-:Y:S01]  /*c440*/  FMNMX.FTZ R2, R33, R3, !PT ;  /* 0x0000000321027209 */ /* 0x000fe20007810000 */
[----:B------:R-:W-:Y:S01]  /*c450*/  FFMA.FTZ R18, R12, -UR5, R18 ;  /* 0x800000050c127c23 */ /* 0x000fe20008010012 */
[----:B------:R-:W-:Y:S01]  /*c460*/  FMNMX.FTZ R3, R16, R4, !PT ;  /* 0x0000000410037209 */ /* 0x000fe20007810000 */
[----:B-1----:R-:W-:Y:S01]  /*c470*/  FFMA.FTZ R9, R0, -UR5, R9 ;  /* 0x8000000500097c23 */ /* 0x002fe20008010009 */
[----:B------:R-:W-:Y:S02]  /*c480*/  FMNMX.FTZ R4, R30, R2, !PT ;  /* 0x000000021e047209 */ /* 0x000fe40007810000 */
[----:B------:R-:W-:Y:S02]  /*c490*/  I2FP.F32.S32 R6, R6 ;  /* 0x0000000600067245 */ /* 0x000fe40000201400 */
[----:B------:R-:W-:Y:S02]  /*c4a0*/  FMNMX.FTZ R2, R13, R3, !PT ;  /* 0x000000030d027209 */ /* 0x000fe40007810000 */
[----:B------:R-:W-:Y:S01]  /*c4b0*/  FMNMX.FTZ R5, R21, R5, !PT ;  /* 0x0000000515057209 */ /* 0x000fe20007810000 */
[----:B------:R-:W-:Y:S01]  /*c4c0*/  FFMA.FTZ R10, R6, -UR5, R10 ;  /* 0x80000005060a7c23 */ /* 0x000fe2000801000a */
[----:B------:R-:W-:Y:S01]  /*c4d0*/  FMNMX.FTZ R4, R26, R4, !PT ;  /* 0x000000041a047209 */ /* 0x000fe20007810000 */
[----:B------:R-:W1:Y:S01]  /*c4e0*/  MUFU.TANH R3, R63 ;  /* 0x0000003f00037308 */ /* 0x000e620000002400 */
[----:B------:R-:W-:Y:S01]  /*c4f0*/  FMNMX.FTZ R2, R18, R2, !PT ;  /* 0x0000000212027209 */ /* 0x000fe20007810000 */
[----:B--2---:R-:W-:Y:S01]  /*c500*/  FFMA.FTZ R8, R11, -UR5, R8 ;  /* 0x800000050b087c23 */ /* 0x004fe20008010008 */
        /* <DEDUP_REMOVED lines=8> */
[----:B------:R-:W-:Y:S01]  /*c590*/  FMNMX.FTZ R5, R9, R2, !PT ;  /* 0x0000000209057209 */ /* 0x000fe20007810000 */
[----:B------:R-:W2:Y:S01]  /*c5a0*/  SHFL.BFLY PT, R7, R135, 0x2, 0x1f ;  /* 0x0c401f0087077f89 */ /* 0x000ea200000e0000 */
[----:B------:R-:W-:Y:S01]  /*c5b0*/  FMNMX.FTZ R2, R245, R4, !PT ;  /* 0x00000004f5027209 */ /* 0x000fe20007810000 */
[----:B-1----:R-:W-:Y:S01]  /*c5c0*/  FFMA.FTZ R136, R0, -UR5, R3 ;  /* 0x8000000500887c23 */ /* 0x002fe20008010003 */
[----:B------:R-:W-:Y:S02]  /*c5d0*/  FMNMX.FTZ R4, R19, R5, !PT ;  /* 0x0000000513047209 */ /* 0x000fe40007810000 */
[----:B------:R-:W-:Y:S02]  /*c5e0*/  FMNMX.FTZ R2, R248, R2, !PT ;  /* 0x00000002f8027209 */ /* 0x000fe40007810000 */
[----:B------:R-:W-:Y:S02]  /*c5f0*/  FMNMX.FTZ R4, R8, R4, !PT ;  /* 0x0000000408047209 */ /* 0x000fe40007810000 */
[----:B------:R-:W-:Y:S02]  /*c600*/  FMNMX.FTZ R0, R137, R2, !PT ;  /* 0x0000000289007209 */ /* 0x000fe40007810000 */
[----:B------:R-:W-:Y:S01]  /*c610*/  FMNMX.FTZ R134, R14, R134, !PT ;  /* 0x000000860e867209 */ /* 0x000fe20007810000 */
[----:B------:R-:W1:Y:S01]  /*c620*/  SHFL.BFLY PT, R133, R4, 0x2, 0x1f ;  /* 0x0c401f0004857f89 */ /* 0x000e6200000e0000 */
[----:B------:R-:W-:Y:S07]  /*c630*/  FMNMX.FTZ R0, R136, R0, !PT ;  /* 0x0000000088007209 */ /* 0x000fee0007810000 */
[----:B------:R-:W3:Y:S08]  /*c640*/  SHFL.BFLY PT, R5, R134, 0x2, 0x1f ;  /* 0x0c401f0086057f89 */ /* 0x000ef000000e0000 */
[----:B------:R-:W4:Y:S01]  /*c650*/  SHFL.BFLY PT, R2, R0, 0x2, 0x1f ;  /* 0x0c401f0000027f89 */ /* 0x000f2200000e0000 */
[----:B--2---:R-:W-:Y:S07]  /*c660*/  FMNMX.FTZ R135, R135, R7, !PT ;  /* 0x0000000787877209 */ /* 0x004fee0007810000 */
[----:B------:R-:W2:Y:S01]  /*c670*/  SHFL.BFLY PT, R3, R135, 0x1, 0x1f ;  /* 0x0c201f0087037f89 */ /* 0x000ea200000e0000 */
[----:B-1----:R-:W-:Y:S02]  /*c680*/  FMNMX.FTZ R133, R4, R133, !PT ;  /* 0x0000008504857209 */ /* 0x002fe40007810000 */
[----:B---3--:R-:W-:Y:S05]  /*c690*/  FMNMX.FTZ R134, R134, R5, !PT ;  /* 0x0000000586867209 */ /* 0x008fea0007810000 */
[----:B------:R-:W1:Y:S01]  /*c6a0*/  SHFL.BFLY PT, R7, R133, 0x1, 0x1f ;  /* 0x0c201f0085077f89 */ /* 0x000e6200000e0000 */
[----:B----4-:R-:W-:Y:S07]  /*c6b0*/  FMNMX.FTZ R2, R0, R2, !PT ;  /* 0x0000000200027209 */ /* 0x010fee0007810000 */
[----:B------:R-:W3:Y:S08]  /*c6c0*/  SHFL.BFLY PT, R5, R134, 0x1, 0x1f ;  /* 0x0c201f0086057f89 */ /* 0x000ef000000e0000 */
[----:B------:R-:W4:Y:S01]  /*c6d0*/  SHFL.BFLY PT, R4, R2, 0x1, 0x1f ;  /* 0x0c201f0002047f89 */ /* 0x000f2200000e0000 */
[----:B--2---:R-:W-:Y:S04]  /*c6e0*/  FMNMX.FTZ R135, R135, R3, !PT ;  /* 0x0000000387877209 */ /* 0x004fe80007810000 */
[C---:B------:R-:W-:Y:S01]  /*c6f0*/  FSETP.NEU.FTZ.AND P1, PT, R135.reuse, -INF , PT ;  /* 0xff8000008700780b */ /* 0x040fe20003f3d000 */
[----:B------:R-:W-:Y:S04]  /*c700*/  FADD.FTZ R0, -R135, R138 ;  /* 0x0000008a87007221 */ /* 0x000fe80000010100 */
[----:B------:R-:W-:Y:S01]  /*c710*/  FMUL.FTZ R3, R0, UR4 ;  /* 0x0000000400037c20 */ /* 0x000fe20008410000 */
[----:B-1----:R-:W-:Y:S01]  /*c720*/  FMNMX.FTZ R133, R133, R7, !PT ;  /* 0x0000000785857209 */ /* 0x002fe20007810000 */
[----:B------:R-:W-:Y:S02]  /*c730*/  FMUL.FTZ R7, R135, UR4 ;  /* 0x0000000487077c20 */ /* 0x000fe40008410000 */
[----:B------:R1:W2:Y:S01]  /*c740*/  MUFU.EX2 R6, R3 ;  /* 0x0000000300067308 */ /* 0x0002a20000000800 */
[----:B---3--:R-:W-:Y:S02]  /*c750*/  FMNMX.FTZ R134, R134, R5, !PT ;  /* 0x0000000586867209 */ /* 0x008fe40007810000 */
[----:B------:R-:W-:Y:S02]  /*c760*/  FSEL R7, R7, RZ, P1 ;  /* 0x000000ff07077208 */ /* 0x000fe40000800000 */
[----:B----4-:R-:W-:Y:S01]  /*c770*/  FMNMX.FTZ R132, R2, R4, !PT ;  /* 0x0000000402847209 */ /* 0x010fe20007810000 */
[C---:B------:R-:W-:Y:S01]  /*c780*/  FMUL.FTZ R5, R134.reuse, UR4 ;  /* 0x0000000486057c20 */ /* 0x040fe20008410000 */
[----:B------:R-:W-:Y:S01]  /*c790*/  FSETP.NEU.FTZ.AND P1, PT, R134, -INF , PT ;  /* 0xff8000008600780b */ /* 0x000fe20003f3d000 */
[--C-:B------:R-:W-:Y:S01]  /*c7a0*/  FFMA.FTZ R244, R40, UR4, -R7.reuse ;  /* 0x0000000428f47c23 */ /* 0x100fe20008010807 */
[--C-:B------:R-:W-:Y:S01]  /*c7b0*/  FFMA.FTZ R40, R31, UR4, -R7.reuse ;  /* 0x000000041f287c23 */ /* 0x100fe20008010807 */
[--C-:B------:R-:W-:Y:S01]  /*c7c0*/  FFMA.FTZ R31, R13, UR4, -R7.reuse ;  /* 0x000000040d1f7c23 */ /* 0x100fe20008010807 */
[----:B------:R-:W-:Y:S01]  /*c7d0*/  FFMA.FTZ R4, R214, UR4, -R7 ;  /* 0x00000004d6047c23 */ /* 0x000fe20008010807 */
[----:B------:R-:W3:Y:S01]  /*c7e0*/  LDL.LU R13, [R1] ;  /* 0x00000000010d7983 */ /* 0x000ee20000300800 */
[----:B------:R-:W-:Y:S01]  /*c7f0*/  FSEL R5, R5, RZ, P1 ;  /* 0x000000ff05057208 */ /* 0x000fe20000800000 */
[----:B------:R-:W-:Y:S01]  /*c800*/  FADD.FTZ R0, -R134, R139 ;  /* 0x0000008b86007221 */ /* 0x000fe20000010100 */
[----:B------:R4:W-:Y:S01]  /*c810*/  MUFU.EX2 R246, R4 ;  /* 0x0000000400f67308 */ /* 0x0009e20000000800 */
[----:B------:R-:W-:Y:S01]  /*c820*/  FSETP.NEU.FTZ.AND P1, PT, R133, -INF , PT ;  /* 0xff8000008500780b */ /* 0x000fe20003f3d000 */
[----:B------:R-:W-:Y:S01]  /*c830*/  FMUL.FTZ R138, R132, UR4 ;  /* 0x00000004848a7c20 */ /* 0x000fe20008410000 */
[----:B------:R-:W-:Y:S01]  /*c840*/  FFMA.FTZ R11, R217, UR4, -R5 ;  /* 0x00000004d90b7c23 */ /* 0x000fe20008010805 */
[----:B-1----:R-:W-:Y:S01]  /*c850*/  FMUL.FTZ R3, R0, UR4 ;  /* 0x0000000400037c20 */ /* 0x002fe20008410000 */
[----:B------:R-:W-:Y:S01]  /*c860*/  FADD.FTZ R0, -R133, R140 ;  /* 0x0000008c85007221 */ /* 0x000fe20000010100 */
[--C-:B------:R-:W-:Y:S01]  /*c870*/  FFMA.FTZ R50, R25, UR4, -R7.reuse ;  /* 0x0000000419327c23 */ /* 0x100fe20008010807 */
[--C-:B------:R-:W-:Y:S03]  /*c880*/  FFMA.FTZ R51, R23, UR4, -R7.reuse ;  /* 0x0000000417337c23 */ /* 0x100fe60008010807 */
[----:B------:R1:W-:Y:S01]  /*c890*/  MUFU.EX2 R247, R11 ;  /* 0x0000000b00f77308 */ /* 0x0003e20000000800 */
[--C-:B------:R-:W-:Y:S01]  /*c8a0*/  FFMA.FTZ R67, R16, UR4, -R7.reuse ;  /* 0x0000000410437c23 */ /* 0x100fe20008010807 */
[--C-:B------:R-:W-:Y:S01]  /*c8b0*/  FFMA.FTZ R140, R208, UR4, -R7.reuse ;  /* 0x00000004d08c7c23 */ /* 0x100fe20008010807 */
[--C-:B------:R-:W-:Y:S01]  /*c8c0*/  FFMA.FTZ R63, R18, UR4, -R7.reuse ;  /* 0x00000004123f7c23 */ /* 0x100fe20008010807 */
[----:B------:R-:W-:Y:S01]  /*c8d0*/  FFMA.FTZ R62, R15, UR4, -R7 ;  /* 0x000000040f3e7c23 */ /* 0x000fe20008010807 */
[----:B------:R-:W-:Y:S01]  /*c8e0*/  MOV R23, R224 ;  /* 0x000000e000177202 */ /* 0x000fe20000000f00 */
[--C-:B------:R-:W-:Y:S01]  /*c8f0*/  FFMA.FTZ R220, R220, UR4, -R5.reuse ;  /* 0x00000004dcdc7c23 */ /* 0x100fe20008010805 */
[--C-:B------:R-:W-:Y:S01]  /*c900*/  FFMA.FTZ R218, R218, UR4, -R5.reuse ;  /* 0x00000004dada7c23 */ /* 0x100fe20008010805 */
[--C-:B------:R-:W-:Y:S01]  /*c910*/  FFMA.FTZ R224, R41, UR4, -R5.reuse ;  /* 0x0000000429e07c23 */ /* 0x100fe20008010805 */
[--C-:B----4-:R-:W-:Y:S01]  /*c920*/  FFMA.FTZ R4, R215, UR4, -R5.reuse ;  /* 0x00000004d7047c23 */ /* 0x110fe20008010805 */
[--C-:B------:R-:W-:Y:S01]  /*c930*/  FFMA.FTZ R57, R14, UR4, -R5.reuse ;  /* 0x000000040e397c23 */ /* 0x100fe20008010805 */
[--C-:B------:R-:W-:Y:S01]  /*c940*/  FFMA.FTZ R45, R38, UR4, -R5.reuse ;  /* 0x00000004262d7c23 */ /* 0x100fe20008010805 */
[--C-:B------:R-:W-:Y:S01]  /*c950*/  FFMA.FTZ R46, R33, UR4, -R5.reuse ;  /* 0x00000004212e7c23 */ /* 0x100fe20008010805 */
[----:B------:R4:W-:Y:S01]  /*c960*/  MUFU.EX2 R44, R4 ;  /* 0x00000004002c7308 */ /* 0x0009e20000000800 */
[--C-:B------:R-:W-:Y:S01]  /*c970*/  FFMA.FTZ R54, R30, UR4, -R5.reuse ;  /* 0x000000041e367c23 */ /* 0x100fe20008010805 */
[--C-:B------:R-:W-:Y:S01]  /*c980*/  FFMA.FTZ R61, R17, UR4, -R5.reuse ;  /* 0x00000004113d7c23 */ /* 0x100fe20008010805 */
[----:B------:R-:W-:Y:S01]  /*c990*/  FMUL.FTZ R2, R0, UR4 ;  /* 0x0000000400027c20 */ /* 0x000fe20008410000 */
[----:B-1----:R-:W-:Y:S01]  /*c9a0*/  FFMA.FTZ R11, R219, UR4, -R5 ;  /* 0x00000004db0b7c23 */ /* 0x002fe20008010805 */
[----:B------:R-:W-:Y:S01]  /*c9b0*/  FFMA.FTZ R219, R42, UR4, -R7 ;  /* 0x000000042adb7c23 */ /* 0x000fe20008010807 */
[----:B------:R-:W-:Y:S01]  /*c9c0*/  FADD.FTZ R0, -R132, R141 ;  /* 0x0000008d84007221 */ /* 0x000fe20000010100 */
[----:B------:R-:W-:Y:S03]  /*c9d0*/  MOV R42, R230 ;  /* 0x000000e6002a7202 */ /* 0x000fe60000000f00 */
[----:B------:R-:W-:Y:S01]  /*c9e0*/  MUFU.EX2 R232, R11 ;  /* 0x0000000b00e87308 */ /* 0x000fe20000000800 */
[----:B------:R-:W-:Y:S01]  /*c9f0*/  MOV R141, R229 ;  /* 0x000000e5008d7202 */ /* 0x000fe20000000f00 */
[----:B------:R-:W-:Y:S01]  /*ca00*/  FMUL.FTZ R0, R0, UR4 ;  /* 0x0000000400007c20 */ /* 0x000fe20008410000 */
[C---:B--2---:R-:W-:Y:S01]  /*ca10*/  FMUL.FTZ R16, R6.reuse, R156 ;  /* 0x0000009c06107220 */ /* 0x044fe20000410000 */
[C---:B------:R-:W-:Y:S01]  /*ca20*/  FMUL.FTZ R52, R6.reuse, R160 ;  /* 0x000000a006347220 */ /* 0x040fe20000410000 */
[C---:B------:R-:W-:Y:S01]  /*ca30*/  FMUL.FTZ R48, R6.reuse, R148 ;  /* 0x0000009406307220 */ /* 0x040fe20000410000 */
[C---:B------:R-:W-:Y:S01]  /*ca40*/  FMUL.FTZ R49, R6.reuse, R149 ;  /* 0x0000009506317220 */ /* 0x040fe20000410000 */
[----:B------:R-:W-:Y:S03]  /*ca50*/  FMUL.FTZ R53, R6, R161 ;  /* 0x000000a106357220 */ /* 0x000fe60000410000 */
[----:B------:R-:W-:Y:S01]  /*ca60*/  MUFU.EX2 R140, R140 ;  /* 0x0000008c008c7308 */ /* 0x000fe20000000800 */
[----:B----4-:R-:W-:Y:S01]  /*ca70*/  FFMA.FTZ R4, R221, UR4, -R5 ;  /* 0x00000004dd047c23 */ /* 0x010fe20008010805 */
[--C-:B------:R-:W-:Y:S01]  /*ca80*/  FFMA.FTZ R221, R142, UR4, -R7.reuse ;  /* 0x000000048edd7c23 */ /* 0x100fe20008010807 */
[--C-:B------:R-:W-:Y:S01]  /*ca90*/  FFMA.FTZ R142, R32, UR4, -R7.reuse ;  /* 0x00000004208e7c23 */ /* 0x100fe20008010807 */
[C---:B------:R-:W-:Y:S01]  /*caa0*/  FMUL.FTZ R64, R6.reuse, R144 ;  /* 0x0000009006407220 */ /* 0x040fe20000410000 */
[C---:B------:R-:W-:Y:S01]  /*cab0*/  FMUL.FTZ R65, R6.reuse, R145 ;  /* 0x0000009106417220 */ /* 0x040fe20000410000 */
[C---:B------:R-:W-:Y:S01]  /*cac0*/  FMUL.FTZ R17, R6.reuse, R157 ;  /* 0x0000009d06117220 */ /* 0x040fe20000410000 */
[C---:B------:R-:W-:Y:S03]  /*cad0*/  FMUL.FTZ R32, R6.reuse, R152 ;  /* 0x0000009806207220 */ /* 0x040fe60000410000 */
[----:B------:R1:W2:Y:S01]  /*cae0*/  MUFU.EX2 R58, R4 ;  /* 0x00000004003a7308 */ /* 0x0002a20000000800 */
[C---:B------:R-:W-:Y:S01]  /*caf0*/  FMUL.FTZ R33, R6.reuse, R153 ;  /* 0x0000009906217220 */ /* 0x040fe20000410000 */
[C---:B------:R-:W-:Y:S01]  /*cb00*/  FMUL.FTZ R68, R6.reuse, R68 ;  /* 0x0000004406447220 */ /* 0x040fe20000410000 */
[C---:B------:R-:W-:Y:S01]  /*cb10*/  FMUL.FTZ R69, R6.reuse, R69 ;  /* 0x0000004506457220 */ /* 0x040fe20000410000 */
[C---:B------:R-:W-:Y:S01]  /*cb20*/  FMUL.FTZ R80, R6.reuse, R80 ;  /* 0x0000005006507220 */ /* 0x040fe20000410000 */
[C---:B------:R-:W-:Y:S01]  /*cb30*/  FMUL.FTZ R81, R6.reuse, R81 ;  /* 0x0000005106517220 */ /* 0x040fe20000410000 */
[C---:B------:R-:W-:Y:S01]  /*cb40*/  FMUL.FTZ R84, R6.reuse, R84 ;  /* 0x0000005406547220 */ /* 0x040fe20000410000 */
[C---:B------:R-:W-:Y:S03]  /*cb50*/  FMUL.FTZ R85, R6.reuse, R85 ;  /* 0x0000005506557220 */ /* 0x040fe60000410000 */
[----:B------:R-:W4:Y:S01]  /*cb60*/  MUFU.EX2 R3, R3 ;  /* 0x0000000300037308 */ /* 0x000f220000000800 */
[C---:B------:R-:W-:Y:S01]  /*cb70*/  FMUL.FTZ R96, R6.reuse, R96 ;  /* 0x0000006006607220 */ /* 0x040fe20000410000 */
[C---:B------:R-:W-:Y:S01]  /*cb80*/  FMUL.FTZ R97, R6.reuse, R97 ;  /* 0x0000006106617220 */ /* 0x040fe20000410000 */
[C---:B------:R-:W-:Y:S01]  /*cb90*/  FMUL.FTZ R100, R6.reuse, R100 ;  /* 0x0000006406647220 */ /* 0x040fe20000410000 */
[C---:B------:R-:W-:Y:S01]  /*cba0*/  FMUL.FTZ R101, R6.reuse, R101 ;  /* 0x0000006506657220 */ /* 0x040fe20000410000 */
[C---:B------:R-:W-:Y:S01]  /*cbb0*/  FMUL.FTZ R112, R6.reuse, R112 ;  /* 0x0000007006707220 */ /* 0x040fe20000410000 */
[C---:B------:R-:W-:Y:S01]  /*cbc0*/  FMUL.FTZ R113, R6.reuse, R113 ;  /* 0x0000007106717220 */ /* 0x040fe20000410000 */
[----:B------:R-:W-:Y:S03]  /*cbd0*/  MOV R160, R141 ;  /* 0x0000008d00a07202 */ /* 0x000fe60000000f00 */
[----:B------:R-:W4:Y:S01]  /*cbe0*/  MUFU.EX2 R2, R2 ;  /* 0x0000000200027308 */ /* 0x000f220000000800 */
[--C-:B-1----:R-:W-:Y:S01]  /*cbf0*/  FFMA.FTZ R4, R211, UR4, -R7.reuse ;  /* 0x00000004d3047c23 */ /* 0x102fe20008010807 */
[C---:B------:R-:W-:Y:S01]  /*cc00*/  FMUL.FTZ R116, R6.reuse, R116 ;  /* 0x0000007406747220 */ /* 0x040fe20000410000 */
[C---:B------:R-:W-:Y:S01]  /*cc10*/  FMUL.FTZ R117, R6.reuse, R117 ;  /* 0x0000007506757220 */ /* 0x040fe20000410000 */
[C---:B------:R-:W-:Y:S01]  /*cc20*/  FMUL.FTZ R128, R6.reuse, R128 ;  /* 0x0000008006807220 */ /* 0x040fe20000410000 */
[----:B------:R-:W-:Y:S01]  /*cc30*/  FMUL.FTZ R129, R6, R129 ;  /* 0x0000008106817220 */ /* 0x000fe20000410000 */
[----:B--2---:R-:W-:Y:S01]  /*cc40*/  F2FP.BF16.F32.PACK_AB R141, R58, R44 ;  /* 0x0000002c3a8d723e */ /* 0x004fe200000010ff */
[----:B------:R-:W2:Y:S03]  /*cc50*/  LDL.LU R161, [R1+0x4] ;  /* 0x0000040001a17983 */ /* 0x000ea60000300800 */
[----:B------:R1:W-:Y:S01]  /*cc60*/  MUFU.EX2 R250, R4 ;  /* 0x0000000400fa7308 */ /* 0x0003e20000000800 */
[C---:B----4-:R-:W-:Y:S01]  /*cc70*/  FMUL.FTZ R18, R3.reuse, R158 ;  /* 0x0000009e03127220 */ /* 0x050fe20000410000 */
[----:B------:R-:W-:Y:S01]  /*cc80*/  MOV R158, R42 ;  /* 0x0000002a009e7202 */ /* 0x000fe20000000f00 */
[C---:B------:R-:W-:Y:S01]  /*cc90*/  FMUL.FTZ R38, R3.reuse, R166 ;  /* 0x000000a603267220 */ /* 0x040fe20000410000 */
[----:B------:R-:W-:Y:S01]  /*cca0*/  MOV R153, R50 ;  /* 0x0000003200997202 */ /* 0x000fe20000000f00 */
[C---:B------:R-:W-:Y:S01]  /*ccb0*/  FMUL.FTZ R50, R3.reuse, R150 ;  /* 0x0000009603327220 */ /* 0x040fe20000410000 */
[----:B------:R-:W-:Y:S01]  /*ccc0*/  MOV R152, R45 ;  /* 0x0000002d00987202 */ /* 0x000fe20000000f00 */
[C---:B------:R-:W-:Y:S03]  /*ccd0*/  FMUL.FTZ R70, R3.reuse, R70 ;  /* 0x0000004603467220 */ /* 0x040fe60000410000 */
[----:B------:R-:W4:Y:S01]  /*cce0*/  MUFU.EX2 R0, R0 ;  /* 0x0000000000007308 */ /* 0x000f220000000800 */
[----:B------:R-:W-:Y:S01]  /*ccf0*/  MOV R157, R47 ;  /* 0x0000002f009d7202 */ /* 0x000fe20000000f00 */
[C---:B------:R-:W-:Y:S01]  /*cd00*/  FMUL.FTZ R45, R2.reuse, R197 ;  /* 0x000000c5022d7220 */ /* 0x040fe20000410000 */
[C---:B------:R-:W-:Y:S01]  /*cd10*/  FMUL.FTZ R71, R3.reuse, R71 ;  /* 0x0000004703477220 */ /* 0x040fe20000410000 */
[C---:B------:R-:W-:Y:S01]  /*cd20*/  FMUL.FTZ R72, R2.reuse, R72 ;  /* 0x0000004802487220 */ /* 0x040fe20000410000 */
[C---:B------:R-:W-:Y:S01]  /*cd30*/  FMUL.FTZ R73, R2.reuse, R73 ;  /* 0x0000004902497220 */ /* 0x040fe20000410000 */
[C---:B------:R-:W-:Y:S01]  /*cd40*/  FMUL.FTZ R76, R2.reuse, R76 ;  /* 0x0000004c024c7220 */ /* 0x040fe20000410000 */
[----:B------:R-:W-:Y:S01]  /*cd50*/  FMUL.FTZ R77, R2, R77 ;  /* 0x0000004d024d7220 */ /* 0x000fe20000410000 */
[----:B------:R-:W-:Y:S01]  /*cd60*/  FMUL.FTZ R82, R3, R82 ;  /* 0x0000005203527220 */ /* 0x000fe20000410000 */
[----:B-1----:R-:W-:Y:S01]  /*cd70*/  FFMA.FTZ R4, R210, UR4, -R7 ;  /* 0x00000004d2047c23 */ /* 0x002fe20008010807 */
[--C-:B------:R-:W-:Y:S01]  /*cd80*/  FFMA.FTZ R210, R43, UR4, -R5.reuse ;  /* 0x000000042bd27c23 */ /* 0x100fe20008010805 */
[C---:B------:R-:W-:Y:S01]  /*cd90*/  FMUL.FTZ R83, R3.reuse, R83 ;  /* 0x0000005303537220 */ /* 0x040fe20000410000 */
[C---:B------:R-:W-:Y:S01]  /*cda0*/  FMUL.FTZ R86, R3.reuse, R86 ;  /* 0x0000005603567220 */ /* 0x040fe20000410000 */
[----:B------:R1:W1:Y:S01]  /*cdb0*/  MUFU.EX2 R233, R4 ;  /* 0x0000000400e97308 */ /* 0x0002620000000800 */
[C---:B------:R-:W-:Y:S01]  /*cdc0*/  FMUL.FTZ R87, R3.reuse, R87 ;  /* 0x0000005703577220 */ /* 0x040fe20000410000 */
[C---:B------:R-:W-:Y:S01]  /*cdd0*/  FMUL.FTZ R88, R2.reuse, R88 ;  /* 0x0000005802587220 */ /* 0x040fe20000410000 */
[----:B------:R-:W-:Y:S01]  /*cde0*/  FMUL.FTZ R89, R2, R89 ;  /* 0x0000005902597220 */ /* 0x000fe20000410000 */
[C---:B----4-:R-:W-:Y:S01]  /*cdf0*/  FMUL.FTZ R14, R0.reuse, R182 ;  /* 0x000000b6000e7220 */ /* 0x050fe20000410000 */
[C---:B------:R-:W-:Y:S01]  /*ce00*/  FMUL.FTZ R15, R0.reuse, R183 ;  /* 0x000000b7000f7220 */ /* 0x040fe20000410000 */
[----:B------:R-:W-:Y:S01]  /*ce10*/  FMUL.FTZ R30, R0, R190 ;  /* 0x000000be001e7220 */ /* 0x000fe20000410000 */
[----:B------:R-:W-:Y:S01]  /*ce20*/  MOV R190, R44 ;  /* 0x0000002c00be7202 */ /* 0x000fe20000000f00 */
[----:B------:R-:W-:Y:S01]  /*ce30*/  FMUL.FTZ R44, R2, R196 ;  /* 0x000000c4022c7220 */ /* 0x000fe20000410000 */
[C---:B------:R-:W-:Y:S01]  /*ce40*/  FMUL.FTZ R47, R0.reuse, R199 ;  /* 0x000000c7002f7220 */ /* 0x040fe20000410000 */
[C---:B------:R-:W-:Y:S01]  /*ce50*/  FMUL.FTZ R74, R0.reuse, R74 ;  /* 0x0000004a004a7220 */ /* 0x040fe20000410000 */
[C---:B------:R-:W-:Y:S01]  /*ce60*/  FMUL.FTZ R75, R0.reuse, R75 ;  /* 0x0000004b004b7220 */ /* 0x040fe20000410000 */
[C---:B------:R-:W-:Y:S01]  /*ce70*/  FMUL.FTZ R78, R0.reuse, R78 ;  /* 0x0000004e004e7220 */ /* 0x040fe20000410000 */
[C---:B------:R-:W-:Y:S01]  /*ce80*/  FMUL.FTZ R79, R0.reuse, R79 ;  /* 0x0000004f004f7220 */ /* 0x040fe20000410000 */
[C---:B------:R-:W-:Y:S01]  /*ce90*/  FMUL.FTZ R90, R0.reuse, R90 ;  /* 0x0000005a005a7220 */ /* 0x040fe20000410000 */
[----:B------:R-:W-:Y:S01]  /*cea0*/  FMUL.FTZ R91, R0, R91 ;  /* 0x0000005b005b7220 */ /* 0x000fe20000410000 */
[----:B------:R-:W-:Y:S01]  /*ceb0*/  FMUL.FTZ R98, R3, R98 ;  /* 0x0000006203627220 */ /* 0x000fe20000410000 */
[----:B-1----:R-:W-:Y:S01]  /*cec0*/  FMUL.FTZ R4, R133, UR4 ;  /* 0x0000000485047c20 */ /* 0x002fe20008410000 */
[C---:B------:R-:W-:Y:S01]  /*ced0*/  FMUL.FTZ R99, R3.reuse, R99 ;  /* 0x0000006303637220 */ /* 0x040fe20000410000 */
[C---:B------:R-:W-:Y:S01]  /*cee0*/  FMUL.FTZ R102, R3.reuse, R102 ;  /* 0x0000006603667220 */ /* 0x040fe20000410000 */
[C---:B------:R-:W-:Y:S01]  /*cef0*/  FMUL.FTZ R103, R3.reuse, R103 ;  /* 0x0000006703677220 */ /* 0x040fe20000410000 */
[C---:B------:R-:W-:Y:S01]  /*cf00*/  FMUL.FTZ R114, R3.reuse, R114 ;  /* 0x0000007203727220 */ /* 0x040fe20000410000 */
[----:B------:R-:W-:Y:S01]  /*cf10*/  FSEL R4, R4, RZ, P1 ;  /* 0x000000ff04047208 */ /* 0x000fe20000800000 */
[C---:B------:R-:W-:Y:S01]  /*cf20*/  FMUL.FTZ R115, R3.reuse, R115 ;  /* 0x0000007303737220 */ /* 0x040fe20000410000 */
[----:B------:R-:W-:Y:S01]  /*cf30*/  FSETP.NEU.FTZ.AND P1, PT, R132, -INF , PT ;  /* 0xff8000008400780b */ /* 0x000fe20003f3d000 */
[C---:B------:R-:W-:Y:S01]  /*cf40*/  FMUL.FTZ R118, R3.reuse, R118 ;  /* 0x0000007603767220 */ /* 0x040fe20000410000 */
[----:B------:R-:W-:Y:S01]  /*cf50*/  FMUL.FTZ R119, R3, R119 ;  /* 0x0000007703777220 */ /* 0x000fe20000410000 */
[--C-:B------:R-:W-:Y:S01]  /*cf60*/  FFMA.FTZ R11, R22, UR4, -R4.reuse ;  /* 0x00000004160b7c23 */ /* 0x100fe20008010804 */
[----:B------:R-:W-:Y:S01]  /*cf70*/  FSEL R138, R138, RZ, P1 ;  /* 0x000000ff8a8a7208 */ /* 0x000fe20000800000 */
[--C-:B------:R-:W-:Y:S01]  /*cf80*/  FFMA.FTZ R215, R37, UR4, -R4.reuse ;  /* 0x0000000425d77c23 */ /* 0x100fe20008010804 */
[----:B------:R-:W-:Y:S01]  /*cf90*/  MOV R22, R231 ;  /* 0x000000e700167202 */ /* 0x000fe20000000f00 */
[----:B------:R1:W-:Y:S01]  /*cfa0*/  MUFU.EX2 R139, R11 ;  /* 0x0000000b008b7308 */ /* 0x0003e20000000800 */
[----:B------:R-:W-:Y:S01]  /*cfb0*/  FFMA.FTZ R213, R213, UR4, -R4 ;  /* 0x00000004d5d57c23 */ /* 0x000fe20008010804 */
[----:B------:R-:W-:Y:S01]  /*cfc0*/  FFMA.FTZ R12, R29, UR4, -R138 ;  /* 0x000000041d0c7c23 */ /* 0x000fe2000801088a */
[----:B------:R-:W-:Y:S01]  /*cfd0*/  FFMA.FTZ R29, R24, UR4, -R5 ;  /* 0x00000004181d7c23 */ /* 0x000fe20008010805 */
        /* <DEDUP_REMOVED lines=9> */
[--C-:B------:R-:W-:Y:S01]  /*d070*/  FFMA.FTZ R60, R21, UR4, -R4.reuse ;  /* 0x00000004153c7c23 */ /* 0x100fe20008010804 */
[C---:B------:R-:W-:Y:S01]  /*d080*/  FMUL.FTZ R37, R6.reuse, R165 ;  /* 0x000000a506257220 */ /* 0x040fe20000410000 */
[----:B------:R-:W-:Y:S01]  /*d090*/  MOV R165, R142 ;  /* 0x0000008e00a57202 */ /* 0x000fe20000000f00 */
[----:B------:R-:W-:Y:S01]  /*d0a0*/  FMUL.FTZ R20, R6, R168 ;  /* 0x000000a806147220 */ /* 0x000fe20000410000 */
[--C-:B-1----:R-:W-:Y:S01]  /*d0b0*/  FFMA.FTZ R11, R222, UR4, -R4.reuse ;  /* 0x00000004de0b7c23 */ /* 0x102fe20008010804 */
[----:B------:R-:W-:Y:S01]  /*d0c0*/  FFMA.FTZ R222, R39, UR4, -R7 ;  /* 0x0000000427de7c23 */ /* 0x000fe20008010807 */
[----:B------:R-:W-:Y:S01]  /*d0d0*/  FFMA.FTZ R7, R212, UR4, -R4 ;  /* 0x00000004d4077c23 */ /* 0x000fe20008010804 */
[--C-:B------:R-:W-:Y:S01]  /*d0e0*/  FFMA.FTZ R39, R26, UR4, -R5.reuse ;  /* 0x000000041a277c23 */ /* 0x100fe20008010805 */
[----:B------:R1:W1:Y:S01]  /*d0f0*/  MUFU.EX2 R217, R11 ;  /* 0x0000000b00d97308 */ /* 0x0002620000000800 */
[----:B------:R-:W-:Y:S01]  /*d100*/  FFMA.FTZ R212, R143, UR4, -R5 ;  /* 0x000000048fd47c23 */ /* 0x000fe20008010805 */
[----:B------:R-:W-:Y:S01]  /*d110*/  FFMA.FTZ R5, R28, UR4, -R138 ;  /* 0x000000041c057c23 */ /* 0x000fe2000801088a */
[----:B------:R-:W-:Y:S01]  /*d120*/  FMUL.FTZ R21, R6, R169 ;  /* 0x000000a906157220 */ /* 0x000fe20000410000 */
[--C-:B----4-:R-:W-:Y:S01]  /*d130*/  FFMA.FTZ R12, R216, UR4, -R4.reuse ;  /* 0x00000004d80c7c23 */ /* 0x110fe20008010804 */
[----:B------:R-:W-:Y:S01]  /*d140*/  FFMA.FTZ R216, R36, UR4, -R4 ;  /* 0x0000000424d87c23 */ /* 0x000fe20008010804 */
[C---:B------:R-:W-:Y:S01]  /*d150*/  FMUL.FTZ R4, R6.reuse, R172 ;  /* 0x000000ac06047220 */ /* 0x040fe20000410000 */
[----:B------:R-:W-:Y:S03]  /*d160*/  FMUL.FTZ R36, R6, R164 ;  /* 0x000000a406247220 */ /* 0x000fe60000410000 */
[----:B------:R4:W-:Y:S01]  /*d170*/  MUFU.EX2 R231, R7 ;  /* 0x0000000700e77308 */ /* 0x0009e20000000800 */
[----:B------:R-:W-:Y:S01]  /*d180*/  F2FP.BF16.F32.PACK_AB R142, R233, R250 ;  /* 0x000000fae98e723e */ /* 0x000fe200000010ff */
[----:B------:R-:W-:Y:S01]  /*d190*/  FMUL.FTZ R8, R2, R176 ;  /* 0x000000b002087220 */ /* 0x000fe20000410000 */
[----:B------:R-:W-:Y:S01]  /*d1a0*/  F2FP.BF16.F32.PACK_AB R143, R232, R247 ;  /* 0x000000f7e88f723e */ /* 0x000fe200000010ff */
[----:B------:R-:W-:Y:S01]  /*d1b0*/  FMUL.FTZ R9, R2, R177 ;  /* 0x000000b102097220 */ /* 0x000fe20000410000 */
[----:B------:R-:W-:Y:S01]  /*d1c0*/  FMUL.FTZ R10, R0, R178 ;  /* 0x000000b2000a7220 */ /* 0x000fe20000410000 */
[----:B------:R-:W-:Y:S01]  /*d1d0*/  MOV R164, R40 ;  /* 0x0000002800a47202 */ /* 0x000fe20000000f00 */
[----:B------:R-:W-:Y:S03]  /*d1e0*/  FMUL.FTZ R19, R3, R159 ;  /* 0x0000009f03137220 */ /* 0x000fe60000410000 */
[----:B------:R4:W-:Y:S01]  /*d1f0*/  MUFU.EX2 R211, R12 ;  /* 0x0000000c00d37308 */ /* 0x0009e20000000800 */
[--C-:B-1----:R-:W-:Y:S01]  /*d200*/  FFMA.FTZ R11, R27, UR4, -R138.reuse ;  /* 0x000000041b0b7c23 */ /* 0x102fe2000801088a */
[----:B------:R-:W-:Y:S01]  /*d210*/  F2FP.BF16.F32.PACK_AB R172, R217, R139 ;  /* 0x0000008bd9ac723e */ /* 0x000fe200000010ff */
[----:B------:R-:W1:Y:S01]  /*d220*/  LDSM.16.MT88.4 R24, [R225+0xc000] ;  /* 0x00c00000e118783b */ /* 0x000e620000004200 */
[----:B------:R-:W-:Y:S01]  /*d230*/  MOV R178, R57 ;  /* 0x0000003900b27202 */ /* 0x000fe20000000f00 */
[C---:B------:R-:W-:Y:S01]  /*d240*/  FMUL.FTZ R28, R2.reuse, R188 ;  /* 0x000000bc021c7220 */ /* 0x040fe20000410000 */
[----:B------:R-:W-:Y:S01]  /*d250*/  MOV R177, R56 ;  /* 0x0000003800b17202 */ /* 0x000fe20000000f00 */
[----:B------:R-:W-:Y:S03]  /*d260*/  FMUL.FTZ R34, R3, R154 ;  /* 0x0000009a03227220 */ /* 0x000fe60000410000 */
[----:B------:R1:W1:Y:S01]  /*d270*/  MUFU.EX2 R214, R11 ;  /* 0x0000000b00d67308 */ /* 0x0002620000000800 */
[--C-:B----4-:R-:W-:Y:S01]  /*d280*/  FFMA.FTZ R7, R223, UR4, -R138.reuse ;  /* 0x00000004df077c23 */ /* 0x110fe2000801088a */
[----:B------:R-:W-:Y:S01]  /*d290*/  MOV R176, R59 ;  /* 0x0000003b00b07202 */ /* 0x000fe20000000f00 */
[----:B------:R-:W4:Y:S01]  /*d2a0*/  LDSM.16.MT88.4 R40, [R226+0xc000] ;  /* 0x00c00000e228783b */ /* 0x000f220000004200 */
[----:B------:R-:W-:Y:S01]  /*d2b0*/  MOV R168, R23 ;  /* 0x0000001700a87202 */ /* 0x000fe20000000f00 */
[C---:B------:R-:W-:Y:S01]  /*d2c0*/  FMUL.FTZ R23, R3.reuse, R171 ;  /* 0x000000ab03177220 */ /* 0x040fe20000410000 */
[----:B------:R-:W-:Y:S01]  /*d2d0*/  MOV R159, R22 ;  /* 0x00000016009f7202 */ /* 0x000fe20000000f00 */
[C---:B------:R-:W-:Y:S03]  /*d2e0*/  FMUL.FTZ R22, R3.reuse, R170 ;  /* 0x000000aa03167220 */ /* 0x040fe60000410000 */
[----:B------:R1:W-:Y:S01]  /*d2f0*/  MUFU.EX2 R223, R5 ;  /* 0x0000000500df7308 */ /* 0x0003e20000000800 */
[C---:B------:R-:W-:Y:S01]  /*d300*/  FMUL.FTZ R12, R2.reuse, R180 ;  /* 0x000000b4020c7220 */ /* 0x040fe20000410000 */
[----:B------:R-:W-:Y:S01]  /*d310*/  MOV R182, R29 ;  /* 0x0000001d00b67202 */ /* 0x000fe20000000f00 */
[----:B------:R-:W-:Y:S01]  /*d320*/  FMUL.FTZ R29, R2, R189 ;  /* 0x000000bd021d7220 */ /* 0x000fe20000410000 */
[----:B------:R-:W-:Y:S01]  /*d330*/  MOV R169, R51 ;  /* 0x0000003300a97202 */ /* 0x000fe20000000f00 */
[C---:B------:R-:W-:Y:S01]  /*d340*/  FMUL.FTZ R51, R3.reuse, R151 ;  /* 0x0000009703337220 */ /* 0x040fe20000410000 */
[C---:B------:R-:W-:Y:S01]  /*d350*/  FMUL.FTZ R35, R3.reuse, R155 ;  /* 0x0000009b03237220 */ /* 0x040fe20000410000 */
[----:B------:R-:W-:Y:S03]  /*d360*/  LDSM.16.MT88.4 R148, [R227+0xc000] ;  /* 0x00c00000e394783b */ /* 0x000fe60000004200 */
[----:B------:R4:W4:Y:S01]  /*d370*/  MUFU.EX2 R230, R7 ;  /* 0x0000000700e67308 */ /* 0x0009220000000800 */
[----:B-1----:R-:W-:Y:S01]  /*d380*/  FMUL.FTZ R11, R0, R179 ;  /* 0x000000b3000b7220 */ /* 0x002fe20000410000 */
        /* <DEDUP_REMOVED lines=8> */
[----:B------:R-:W-:Y:S01]  /*d410*/  F2FP.BF16.F32.PACK_AB R173, R214, R208 ;  /* 0x000000d0d6ad723e */ /* 0x000fe200000010ff */
[C---:B------:R-:W-:Y:S01]  /*d420*/  FMUL.FTZ R66, R3.reuse, R146 ;  /* 0x0000009203427220 */ /* 0x040fe20000410000 */
[----:B------:R-:W-:Y:S01]  /*d430*/  MOV R180, R62 ;  /* 0x0000003e00b47202 */ /* 0x000fe20000000f00 */
[----:B------:R-:W-:Y:S01]  /*d440*/  FMUL.FTZ R62, R0, R206 ;  /* 0x000000ce003e7220 */ /* 0x000fe20000410000 */
[----:B------:R-:W-:Y:S01]  /*d450*/  MOV R179, R61 ;  /* 0x0000003d00b37202 */ /* 0x000fe20000000f00 */
[----:B------:R-:W-:Y:S01]  /*d460*/  FMUL.FTZ R61, R2, R205 ;  /* 0x000000cd023d7220 */ /* 0x000fe20000410000 */
[----:B------:R-:W-:Y:S01]  /*d470*/  MOV R171, R60 ;  /* 0x0000003c00ab7202 */ /* 0x000fe20000000f00 */
[C---:B----4-:R-:W-:Y:S01]  /*d480*/  FMUL.FTZ R7, R3.reuse, R175 ;  /* 0x000000af03077220 */ /* 0x050fe20000410000 */
[----:B------:R-:W-:Y:S01]  /*d490*/  F2FP.BF16.F32.PACK_AB R175, R230, R223 ;  /* 0x000000dfe6af723e */ /* 0x000fe200000010ff */
        /* <DEDUP_REMOVED lines=20> */
[C---:B------:R-:W-:Y:S01]  /*d5e0*/  FMUL.FTZ R123, R0.reuse, R123 ;  /* 0x0000007b007b7220 */ /* 0x040fe20000410000 */
[C---:B------:R-:W-:Y:S01]  /*d5f0*/  FMUL.FTZ R126, R0.reuse, R126 ;  /* 0x0000007e007e7220 */ /* 0x040fe20000410000 */
[----:B------:R-:W-:Y:S01]  /*d600*/  FMUL.FTZ R127, R0, R127 ;  /* 0x0000007f007f7220 */ /* 0x000fe20000410000 */
[----:B------:R-:W-:Y:S01]  /*d610*/  MOV R154, R224 ;  /* 0x000000e0009a7202 */ /* 0x000fe20000000f00 */
[----:B------:R-:W-:Y:S01]  /*d620*/  MUFU.EX2 R162, R221 ;  /* 0x000000dd00a27308 */ /* 0x000fe20000000800 */
[----:B------:R-:W-:Y:S01]  /*d630*/  MOV R155, R164 ;  /* 0x000000a4009b7202 */ /* 0x000fe20000000f00 */
[--C-:B------:R-:W-:Y:S01]  /*d640*/  FFMA.FTZ R248, R248, UR4, -R138.reuse ;  /* 0x00000004f8f87c23 */ /* 0x100fe2000801088a */
[----:B------:R-:W-:Y:S02]  /*d650*/  MOV R199, R188 ;  /* 0x000000bc00c77202 */ /* 0x000fe40000000f00 */
[----:B------:R-:W-:Y:S05]  /*d660*/  MOV R188, R152 ;  /* 0x0000009800bc7202 */ /* 0x000fea0000000f00 */
[----:B------:R-:W-:Y:S10]  /*d670*/  MUFU.EX2 R166, R219 ;  /* 0x000000db00a67308 */ /* 0x000ff40000000800 */
[----:B------:R-:W-:Y:S10]  /*d680*/  MUFU.EX2 R163, R220 ;  /* 0x000000dc00a37308 */ /* 0x000ff40000000800 */
[----:B------:R-:W-:Y:S10]  /*d690*/  MUFU.EX2 R167, R218 ;  /* 0x000000da00a77308 */ /* 0x000ff40000000800 */
[----:B------:R1:W-:Y:S10]  /*d6a0*/  MUFU.EX2 R224, R244 ;  /* 0x000000f400e07308 */ /* 0x0003f40000000800 */
[----:B------:R-:W-:Y:S10]  /*d6b0*/  MUFU.EX2 R197, R210 ;  /* 0x000000d200c57308 */ /* 0x000ff40000000800 */
[----:B------:R-:W-:Y:S01]  /*d6c0*/  MUFU.EX2 R164, R213 ;  /* 0x000000d500a47308 */ /* 0x000fe20000000800 */
[----:B-1----:R-:W-:Y:S09]  /*d6d0*/  FFMA.FTZ R244, R136, UR4, -R138 ;  /* 0x0000000488f47c23 */ /* 0x002ff2000801088a */
[----:B------:R-:W-:Y:S10]  /*d6e0*/  MUFU.EX2 R196, R216 ;  /* 0x000000d800c47308 */ /* 0x000ff40000000800 */
[----:B------:R-:W-:Y:S01]  /*d6f0*/  MUFU.EX2 R244, R244 ;  /* 0x000000f400f47308 */ /* 0x000fe20000000800 */
[----:B---3--:R-:W-:Y:S01]  /*d700*/  FFMA.FTZ R156, R6, R13, R140 ;  /* 0x0000000d069c7223 */ /* 0x008fe2000001008c */
[----:B------:R-:W-:Y:S01]  /*d710*/  FMUL.FTZ R6, R3, R174 ;  /* 0x000000ae03067220 */ /* 0x000fe20000410000 */
[----:B------:R-:W-:Y:S07]  /*d720*/  F2FP.BF16.F32.PACK_AB R140, R246, R140 ;  /* 0x0000008cf68c723e */ /* 0x000fee00000010ff */
[----:B------:R-:W-:Y:S01]  /*d730*/  MUFU.EX2 R205, R199 ;  /* 0x000000c700cd7308 */ /* 0x000fe20000000800 */
[----:B------:R-:W-:Y:S01]  /*d740*/  F2FP.BF16.F32.PACK_AB R174, R231, R211 ;  /* 0x000000d3e7ae723e */ /* 0x000fe200000010ff */
[----:B------:R-:W-:Y:S01]  /*d750*/  FMUL.FTZ R13, R2, R181 ;  /* 0x000000b5020d7220 */ /* 0x000fe20000410000 */
[----:B------:R-:W-:Y:S01]  /*d760*/  MOV R181, R63 ;  /* 0x0000003f00b57202 */ /* 0x000fe20000000f00 */
[----:B------:R-:W-:Y:S01]  /*d770*/  FMUL.FTZ R63, R0, R207 ;  /* 0x000000cf003f7220 */ /* 0x000fe20000410000 */
[-C--:B------:R-:W-:Y:S05]  /*d780*/  HMMA.16816.F32.BF16 R4, R140, R24.reuse, R4 ;  /* 0x000000188c04723c */ /* 0x080fea0000041804 */
[----:B------:R-:W-:Y:S01]  /*d790*/  MUFU.EX2 R188, R188 ;  /* 0x000000bc00bc7308 */ /* 0x000fe20000000800 */
[C---:B------:R-:W-:Y:S09]  /*d7a0*/  HMMA.16816.F32.BF16 R8, R172.reuse, R24, R8 ;  /* 0x00000018ac08723c */ /* 0x040ff20000041808 */
[----:B------:R-:W-:Y:S01]  /*d7b0*/  MUFU.EX2 R169, R169 ;  /* 0x000000a900a97308 */ /* 0x000fe20000000800 */
[-C--:B------:R-:W-:Y:S03]  /*d7c0*/  HMMA.16816.F32.BF16 R12, R172, R26.reuse, R12 ;  /* 0x0000001aac0c723c */ /* 0x080fe6000004180c */
[C---:B------:R-:W-:Y:S03]  /*d7d0*/  FMUL.FTZ R24, R2.reuse, R184 ;  /* 0x000000b802187220 */ /* 0x040fe60000410000 */
[C---:B------:R-:W-:Y:S03]  /*d7e0*/  HMMA.16816.F32.BF16 R16, R140.reuse, R26, R16 ;  /* 0x0000001a8c10723c */ /* 0x040fe60000041810 */
[----:B------:R-:W-:Y:S02]  /*d7f0*/  MUFU.EX2 R170, R170 ;  /* 0x000000aa00aa7308 */ /* 0x000fe40000000800 */
[----:B------:R-:W-:Y:S01]  /*d800*/  FMUL.FTZ R25, R2, R185 ;  /* 0x000000b902197220 */ /* 0x000fe20000410000 */
[-C--:B------:R-:W-:Y:S07]  /*d810*/  HMMA.16816.F32.BF16 R20, R140, R40.reuse, R20 ;  /* 0x000000288c14723c */ /* 0x080fee0000041814 */
[----:B------:R-:W-:Y:S01]  /*d820*/  MUFU.EX2 R206, R180 ;  /* 0x000000b400ce7308 */ /* 0x000fe20000000800 */
[C---:B------:R-:W-:Y:S03]  /*d830*/  FMUL.FTZ R26, R0.reuse, R186 ;  /* 0x000000ba001a7220 */ /* 0x040fe60000410000 */
[----:B------:R-:W-:Y:S01]  /*d840*/  MOV R186, R58 ;  /* 0x0000003a00ba7202 */ /* 0x000fe20000000f00 */
[C---:B------:R-:W-:Y:S01]  /*d850*/  FMUL.FTZ R27, R0.reuse, R187 ;  /* 0x000000bb001b7220 */ /* 0x040fe20000410000 */
[----:B------:R-:W1:Y:S01]  /*d860*/  LDSM.16.MT88.4 R56, [R228+0xc000] ;  /* 0x00c00000e438783b */ /* 0x000e620000004200 */
[----:B------:R-:W-:Y:S01]  /*d870*/  MOV R185, R31 ;  /* 0x0000001f00b97202 */ /* 0x000fe20000000f00 */
[----:B------:R-:W-:Y:S01]  /*d880*/  FMUL.FTZ R31, R0, R191 ;  /* 0x000000bf001f7220 */ /* 0x000fe20000410000 */
[----:B------:R-:W-:Y:S03]  /*d890*/  MOV R187, R67 ;  /* 0x0000004300bb7202 */ /* 0x000fe60000000f00 */
[C---:B------:R-:W-:Y:S01]  /*d8a0*/  HMMA.16816.F32.BF16 R24, R172.reuse, R40, R24 ;  /* 0x00000028ac18723c */ /* 0x040fe20000041818 */
[----:B------:R-:W-:Y:S03]  /*d8b0*/  MUFU.EX2 R207, R178 ;  /* 0x000000b200cf7308 */ /* 0x000fe60000000800 */
[C---:B------:R-:W-:Y:S01]  /*d8c0*/  FMUL.FTZ R67, R3.reuse, R147 ;  /* 0x0000009303437220 */ /* 0x040fe20000410000 */
[----:B------:R-:W-:Y:S01]  /*d8d0*/  MOV R191, R186 ;  /* 0x000000ba00bf7202 */ /* 0x000fe20000000f00 */
[-C--:B------:R-:W-:Y:S01]  /*d8e0*/  HMMA.16816.F32.BF16 R28, R172, R42.reuse, R28 ;  /* 0x0000002aac1c723c */ /* 0x080fe2000004181c */
[----:B------:R-:W3:Y:S04]  /*d8f0*/  LDSM.16.MT88.4 R144, [R225+0xe000] ;  /* 0x00e00000e190783b */ /* 0x000ee80000004200 */
[----:B------:R-:W-:Y:S01]  /*d900*/  MUFU.EX2 R248, R248 ;  /* 0x000000f800f87308 */ /* 0x000fe20000000800 */
[C---:B------:R-:W-:Y:S01]  /*d910*/  FMUL.FTZ R40, R2.reuse, R192 ;  /* 0x000000c002287220 */ /* 0x040fe20000410000 */
[C---:B------:R-:W-:Y:S04]  /*d920*/  HMMA.16816.F32.BF16 R32, R140.reuse, R42, R32 ;  /* 0x0000002a8c20723c */ /* 0x040fe80000041820 */
[----:B------:R-:W-:Y:S04]  /*d930*/  FMUL.FTZ R41, R2, R193 ;  /* 0x000000c102297220 */ /* 0x000fe80000410000 */
[----:B------:R-:W-:Y:S03]  /*d940*/  MUFU.EX2 R192, R222 ;  /* 0x000000de00c07308 */ /* 0x000fe60000000800 */
[C---:B------:R-:W-:Y:S01]  /*d950*/  FMUL.FTZ R42, R0.reuse, R194 ;  /* 0x000000c2002a7220 */ /* 0x040fe20000410000 */
[C---:B------:R-:W-:Y:S01]  /*d960*/  FMUL.FTZ R43, R0.reuse, R195 ;  /* 0x000000c3002b7220 */ /* 0x040fe20000410000 */
[----:B------:R-:W-:Y:S01]  /*d970*/  MOV R186, R168 ;  /* 0x000000a800ba7202 */ /* 0x000fe20000000f00 */
[----:B--2---:R-:W-:Y:S01]  /*d980*/  FFMA.FTZ R161, R3, R161, R190 ;  /* 0x000000a103a17223 */ /* 0x004fe200000100be */
[--C-:B------:R-:W-:Y:S03]  /*d990*/  FFMA.FTZ R3, R251, UR4, -R138.reuse ;  /* 0x00000004fb037c23 */ /* 0x100fe6000801088a */
[----:B------:R-:W-:Y:S01]  /*d9a0*/  MUFU.EX2 R168, R209 ;  /* 0x000000d100a87308 */ /* 0x000fe20000000800 */
[----:B------:R-:W-:Y:S02]  /*d9b0*/  MOV R194, R165 ;  /* 0x000000a500c27202 */ /* 0x000fe40000000f00 */
[----:B------:R-:W-:Y:S02]  /*d9c0*/  MOV R190, R187 ;  /* 0x000000bb00be7202 */ /* 0x000fe40000000f00 */
[----:B------:R-:W-:Y:S02]  /*d9d0*/  MOV R187, R185 ;  /* 0x000000b900bb7202 */ /* 0x000fe40000000f00 */
[----:B------:R-:W-:Y:S01]  /*d9e0*/  MOV R185, R159 ;  /* 0x0000009f00b97202 */ /* 0x000fe20000000f00 */
[-C--:B-1----:R-:W-:Y:S02]  /*d9f0*/  HMMA.16816.F32.BF16 R36, R140, R56.reuse, R36 ;  /* 0x000000388c24723c */ /* 0x082fe40000041824 */
[----:B------:R1:W-:Y:S01]  /*da00*/  MUFU.EX2 R165, R3 ;  /* 0x0000000300a57308 */ /* 0x0003e20000000800 */
[----:B------:R-:W-:Y:S01]  /*da10*/  MOV R184, R46 ;  /* 0x0000002e00b87202 */ /* 0x000fe20000000f00 */
[----:B------:R-:W-:Y:S01]  /*da20*/  FMUL.FTZ R46, R0, R198 ;  /* 0x000000c6002e7220 */ /* 0x000fe20000410000 */
[----:B------:R-:W-:Y:S01]  /*da30*/  MOV R159, R160 ;  /* 0x000000a0009f7202 */ /* 0x000fe20000000f00 */
[C---:B------:R-:W-:Y:S06]  /*da40*/  HMMA.16816.F32.BF16 R40, R172.reuse, R56, R40 ;  /* 0x00000038ac28723c */ /* 0x040fec0000041828 */
[----:B------:R-:W-:Y:S01]  /*da50*/  MUFU.EX2 R194, R194 ;  /* 0x000000c200c27308 */ /* 0x000fe20000000800 */
[----:B------:R-:W-:Y:S01]  /*da60*/  MOV R198, R190 ;  /* 0x000000be00c67202 */ /* 0x000fe20000000f00 */
[-C--:B------:R-:W-:Y:S03]  /*da70*/  HMMA.16816.F32.BF16 R44, R172, R58.reuse, R44 ;  /* 0x0000003aac2c723c */ /* 0x080fe6000004182c */
[C---:B------:R-:W-:Y:S03]  /*da80*/  FMUL.FTZ R56, R2.reuse, R200 ;  /* 0x000000c802387220 */ /* 0x040fe60000410000 */
[C---:B------:R-:W-:Y:S02]  /*da90*/  HMMA.16816.F32.BF16 R48, R140.reuse, R58, R48 ;  /* 0x0000003a8c30723c */ /* 0x040fe40000041830 */
[----:B------:R-:W-:Y:S03]  /*daa0*/  MUFU.EX2 R184, R184 ;  /* 0x000000b800b87308 */ /* 0x000fe60000000800 */
[----:B------:R-:W-:Y:S01]  /*dab0*/  FMUL.FTZ R57, R2, R201 ;  /* 0x000000c902397220 */ /* 0x000fe20000410000 */
[-C--:B------:R-:W-:Y:S06]  /*dac0*/  HMMA.16816.F32.BF16 R52, R140, R148.reuse, R52 ;  /* 0x000000948c34723c */ /* 0x080fec0000041834 */
[----:B------:R-:W-:Y:S01]  /*dad0*/  MUFU.EX2 R201, R212 ;  /* 0x000000d400c97308 */ /* 0x000fe20000000800 */
[C---:B------:R-:W-:Y:S01]  /*dae0*/  FMUL.FTZ R58, R0.reuse, R202 ;  /* 0x000000ca003a7220 */ /* 0x040fe20000410000 */
[----:B------:R-:W-:Y:S03]  /*daf0*/  FMUL.FTZ R59, R0, R203 ;  /* 0x000000cb003b7220 */ /* 0x000fe60000410000 */
[--C-:B-1----:R-:W-:Y:S01]  /*db00*/  FFMA.FTZ R3, R249, UR4, -R138.reuse ;  /* 0x00000004f9037c23 */ /* 0x102fe2000801088a */
[----:B------:R-:W-:Y:S04]  /*db10*/  MOV R203, R155 ;  /* 0x0000009b00cb7202 */ /* 0x000fe80000000f00 */
[----:B------:R1:W-:Y:S01]  /*db20*/  MUFU.EX2 R193, R3 ;  /* 0x0000000300c17308 */ /* 0x0003e20000000800 */
[----:B------:R-:W-:Y:S01]  /*db30*/  MOV R202, R154 ;  /* 0x0000009a00ca7202 */ /* 0x000fe20000000f00 */
[C---:B------:R-:W-:Y:S01]  /*db40*/  HMMA.16816.F32.BF16 R56, R172.reuse, R148, R56 ;  /* 0x00000094ac38723c */ /* 0x040fe20000041838 */
[----:B------:R-:W2:Y:S03]  /*db50*/  LDL.LU R148, [R1+0x8] ;  /* 0x0000080001947983 */ /* 0x000ea60000300800 */
[----:B------:R-:W-:Y:S01]  /*db60*/  MOV R200, R153 ;  /* 0x0000009900c87202 */ /* 0x000fe20000000f00 */
[--C-:B------:R-:W-:Y:S01]  /*db70*/  FFMA.FTZ R249, R245, UR4, -R138.reuse ;  /* 0x00000004f5f97c23 */ /* 0x100fe2000801088a */
[-C--:B------:R-:W-:Y:S01]  /*db80*/  HMMA.16816.F32.BF16 R60, R172, R150.reuse, R60 ;  /* 0x00000096ac3c723c */ /* 0x080fe2000004183c */
[----:B------:R-:W-:Y:S01]  /*db90*/  LDSM.16.MT88.4 R152, [R226+0xc800] ;  /* 0x00c80000e298783b */ /* 0x000fe20000004200 */
[----:B------:R-:W4:Y:S03]  /*dba0*/  MUFU.EX2 R204, R202 ;  /* 0x000000ca00cc7308 */ /* 0x000f260000000800 */
[----:B------:R-:W-:Y:S01]  /*dbb0*/  MOV R190, R189 ;  /* 0x000000bd00be7202 */ /* 0x000fe20000000f00 */
[C---:B------:R-:W-:Y:S03]  /*dbc0*/  HMMA.16816.F32.BF16 R64, R140.reuse, R150, R64 ;  /* 0x000000968c40723c */ /* 0x040fe60000041840 */
[----:B-1----:R-:W2:Y:S03]  /*dbd0*/  LDL.LU R3, [R1+0xc] ;  /* 0x00000c0001037983 */ /* 0x002ea60000300800 */
[----:B------:R-:W1:Y:S01]  /*dbe0*/  MUFU.EX2 R189, R215 ;  /* 0x000000d700bd7308 */ /* 0x000e620000000800 */
[--C-:B------:R-:W-:Y:S01]  /*dbf0*/  FFMA.FTZ R245, R137, UR4, -R138.reuse ;  /* 0x0000000489f57c23 */ /* 0x100fe2000801088a */
[-C--:B---3--:R-:W-:Y:S03]  /*dc00*/  HMMA.16816.F32.BF16 R68, R140, R144.reuse, R68 ;  /* 0x000000908c44723c */ /* 0x088fe60000041844 */
[----:B------:R-:W-:Y:S03]  /*dc10*/  MOV R199, R198 ;  /* 0x000000c600c77202 */ /* 0x000fe60000000f00 */
[C---:B------:R-:W-:Y:S02]  /*dc20*/  HMMA.16816.F32.BF16 R72, R172.reuse, R144, R72 ;  /* 0x00000090ac48723c */ /* 0x040fe40000041848 */
[----:B------:R-:W-:Y:S03]  /*dc30*/  MUFU.EX2 R190, R190 ;  /* 0x000000be00be7308 */ /* 0x000fe60000000800 */
[----:B----4-:R-:W-:Y:S01]  /*dc40*/  F2FP.BF16.F32.PACK_AB R137, R188, R204 ;  /* 0x000000ccbc89723e */ /* 0x010fe200000010ff */
[-C--:B------:R-:W-:Y:S06]  /*dc50*/  HMMA.16816.F32.BF16 R76, R172, R146.reuse, R76 ;  /* 0x00000092ac4c723c */ /* 0x080fec000004184c */
[----:B------:R-:W-:Y:S01]  /*dc60*/  MUFU.EX2 R202, R179 ;  /* 0x000000b300ca7308 */ /* 0x000fe20000000800 */
[----:B------:R-:W-:Y:S01]  /*dc70*/  MOV R198, R187 ;  /* 0x000000bb00c67202 */ /* 0x000fe20000000f00 */
[C---:B------:R-:W-:Y:S01]  /*dc80*/  HMMA.16816.F32.BF16 R80, R140.reuse, R146, R80 ;  /* 0x000000928c50723c */ /* 0x040fe20000041850 */
[----:B------:R-:W3:Y:S07]  /*dc90*/  LDSM.16.MT88.4 R144, [R226+0xe000] ;  /* 0x00e00000e290783b */ /* 0x000eee0000004200 */
[----:B------:R-:W-:Y:S10]  /*dca0*/  MUFU.EX2 R245, R245 ;  /* 0x000000f500f57308 */ /* 0x000ff40000000800 */
[----:B------:R-:W-:Y:S10]  /*dcb0*/  MUFU.EX2 R251, R177 ;  /* 0x000000b100fb7308 */ /* 0x000ff40000000800 */
[----:B------:R-:W-:Y:S01]  /*dcc0*/  MUFU.EX2 R249, R249 ;  /* 0x000000f900f97308 */ /* 0x000fe20000000800 */
[-C--:B---3--:R-:W-:Y:S06]  /*dcd0*/  HMMA.16816.F32.BF16 R84, R140, R144.reuse, R84 ;  /* 0x000000908c54723c */ /* 0x088fec0000041854 */
[C---:B------:R-:W-:Y:S06]  /*dce0*/  HMMA.16816.F32.BF16 R88, R172.reuse, R144, R88 ;  /* 0x00000090ac58723c */ /* 0x040fec0000041858 */
[-C--:B------:R-:W-:Y:S06]  /*dcf0*/  HMMA.16816.F32.BF16 R92, R172, R146.reuse, R92 ;  /* 0x00000092ac5c723c */ /* 0x080fec000004185c */
[C---:B------:R-:W-:Y:S01]  /*dd00*/  HMMA.16816.F32.BF16 R96, R140.reuse, R146, R96 ;  /* 0x000000928c60723c */ /* 0x040fe20000041860 */
[----:B------:R-:W3:Y:S05]  /*dd10*/  LDSM.16.MT88.4 R144, [R228+0xe000] ;  /* 0x00e00000e490783b */ /* 0x000eea0000004200 */
[-C--:B---3--:R-:W-:Y:S06]  /*dd20*/  HMMA.16816.F32.BF16 R100, R140, R144.reuse, R100 ;  /* 0x000000908c64723c */ /* 0x088fec0000041864 */
[C---:B------:R-:W-:Y:S06]  /*dd30*/  HMMA.16816.F32.BF16 R104, R172.reuse, R144, R104 ;  /* 0x00000090ac68723c */ /* 0x040fec0000041868 */
[-C--:B------:R-:W-:Y:S06]  /*dd40*/  HMMA.16816.F32.BF16 R108, R172, R146.reuse, R108 ;  /* 0x00000092ac6c723c */ /* 0x080fec000004186c */
[C---:B------:R-:W-:Y:S01]  /*dd50*/  HMMA.16816.F32.BF16 R112, R140.reuse, R146, R112 ;  /* 0x000000928c70723c */ /* 0x040fe20000041870 */
[----:B------:R-:W3:Y:S05]  /*dd60*/  LDSM.16.MT88.4 R144, [R227+0xe000] ;  /* 0x00e00000e390783b */ /* 0x000eea0000004200 */
[-C--:B---3--:R-:W-:Y:S06]  /*dd70*/  HMMA.16816.F32.BF16 R116, R140, R144.reuse, R116 ;  /* 0x000000908c74723c */ /* 0x088fec0000041874 */
[C---:B------:R-:W-:Y:S06]  /*dd80*/  HMMA.16816.F32.BF16 R120, R172.reuse, R144, R120 ;  /* 0x00000090ac78723c */ /* 0x040fec0000041878 */
[-C--:B------:R-:W-:Y:S01]  /*dd90*/  HMMA.16816.F32.BF16 R124, R172, R146.reuse, R124 ;  /* 0x00000092ac7c723c */ /* 0x080fe2000004187c */
[----:B------:R3:W-:Y:S04]  /*dda0*/  MUFU.EX2 R172, R200 ;  /* 0x000000c800ac7308 */ /* 0x0007e80000000800 */
[----:B------:R-:W-:Y:S01]  /*ddb0*/  F2FP.BF16.F32.PACK_AB R144, R168, R164 ;  /* 0x000000a4a890723e */ /* 0x000fe200000010ff */
[----:B------:R-:W-:Y:S05]  /*ddc0*/  HMMA.16816.F32.BF16 R128, R140, R146, R128 ;  /* 0x000000928c80723c */ /* 0x000fea0000041880 */
[----:B------:R-:W4:Y:S01]  /*ddd0*/  MUFU.EX2 R173, R203 ;  /* 0x000000cb00ad7308 */ /* 0x000f220000000800 */
[----:B------:R-:W-:Y:S02]  /*dde0*/  F2FP.BF16.F32.PACK_AB R145, R193, R165 ;  /* 0x000000a5c191723e */ /* 0x000fe400000010ff */
[----:B------:R-:W-:Y:S03]  /*ddf0*/  F2FP.BF16.F32.PACK_AB R142, R192, R224 ;  /* 0x000000e0c08e723e */ /* 0x000fe600000010ff */
[----:B------:R-:W-:Y:S04]  /*de00*/  F2FP.BF16.F32.PACK_AB R140, R166, R162 ;  /* 0x000000a2a68c723e */ /* 0x000fe800000010ff */
[----:B------:R-:W-:Y:S01]  /*de10*/  MUFU.EX2 R203, R181 ;  /* 0x000000b500cb7308 */ /* 0x000fe20000000800 */
[----:B------:R-:W-:Y:S02]  /*de20*/  F2FP.BF16.F32.PACK_AB R141, R167, R163 ;  /* 0x000000a3a78d723e */ /* 0x000fe400000010ff */
[----:B------:R-:W-:Y:S02]  /*de30*/  F2FP.BF16.F32.PACK_AB R143, R197, R201 ;  /* 0x000000c9c58f723e */ /* 0x000fe400000010ff */
[----:B-1----:R-:W-:Y:S02]  /*de40*/  F2FP.BF16.F32.PACK_AB R146, R196, R189 ;  /* 0x000000bdc492723e */ /* 0x002fe400000010ff */
[----:B---3--:R-:W-:Y:S02]  /*de50*/  MOV R200, R191 ;  /* 0x000000bf00c87202 */ /* 0x008fe40000000f00 */
[----:B----4-:R-:W-:Y:S01]  /*de60*/  F2FP.BF16.F32.PACK_AB R136, R173, R194 ;  /* 0x000000c2ad88723e */ /* 0x010fe200000010ff */
[----:B--2---:R-:W-:Y:S01]  /*de70*/  FFMA.FTZ R160, R2, R148, R139 ;  /* 0x0000009402a07223 */ /* 0x004fe2000001008b */
[--C-:B------:R-:W-:Y:S01]  /*de80*/  FFMA.FTZ R2, R186, UR4, -R138.reuse ;  /* 0x00000004ba027c23 */ /* 0x100fe2000801088a */
[----:B------:R-:W1:Y:S01]  /*de90*/  LDSM.16.MT88.4 R148, [R225+0xc800] ;  /* 0x00c80000e194783b */ /* 0x000e620000004200 */
[----:B------:R-:W-:Y:S02]  /*dea0*/  FFMA.FTZ R139, R158, UR4, -R138 ;  /* 0x000000049e8b7c23 */ /* 0x000fe4000801088a */
[----:B------:R2:W-:Y:S10]  /*deb0*/  MUFU.EX2 R186, R2 ;  /* 0x0000000200ba7308 */ /* 0x0005f40000000800 */
[----:B------:R3:W-:Y:S01]  /*dec0*/  MUFU.EX2 R187, R139 ;  /* 0x0000008b00bb7308 */ /* 0x0007e20000000800 */
[----:B------:R-:W-:Y:S01]  /*ded0*/  FFMA.FTZ R208, R0, R3, R208 ;  /* 0x0000000300d07223 */ /* 0x000fe200000100d0 */
[--C-:B------:R-:W-:Y:S01]  /*dee0*/  FFMA.FTZ R3, R157, UR4, -R138.reuse ;  /* 0x000000049d037c23 */ /* 0x100fe2000801088a */
[--C-:B------:R-:W-:Y:S07]  /*def0*/  FFMA.FTZ R0, R185, UR4, -R138.reuse ;  /* 0x00000004b9007c23 */ /* 0x100fee000801088a */
[----:B------:R4:W-:Y:S01]  /*df00*/  MUFU.EX2 R174, R0 ;  /* 0x0000000000ae7308 */ /* 0x0009e20000000800 */
[--C-:B--2---:R-:W-:Y:S09]  /*df10*/  FFMA.FTZ R2, R252, UR4, -R138.reuse ;  /* 0x00000004fc027c23 */ /* 0x104ff2000801088a */
[----:B------:R-:W2:Y:S01]  /*df20*/  MUFU.EX2 R195, R2 ;  /* 0x0000000200c37308 */ /* 0x000ea20000000800 */
[----:B---3--:R-:W-:Y:S09]  /*df30*/  F2FP.BF16.F32.PACK_AB R139, R170, R184 ;  /* 0x000000b8aa8b723e */ /* 0x008ff200000010ff */
[----:B------:R-:W-:Y:S01]  /*df40*/  MUFU.EX2 R185, R171 ;  /* 0x000000ab00b97308 */ /* 0x000fe20000000800 */
[----:B----4-:R-:W-:Y:S01]  /*df50*/  FFMA.FTZ R0, R159, UR4, -R138 ;  /* 0x000000049f007c23 */ /* 0x010fe2000801088a */
[----:B------:R-:W-:Y:S01]  /*df60*/  F2FP.BF16.F32.PACK_AB R138, R169, R172 ;  /* 0x000000aca98a723e */ /* 0x000fe200000010ff */
[-C--:B-1----:R-:W-:Y:S07]  /*df70*/  HMMA.16816.F32.BF16 R4, R140, R148.reuse, R4 ;  /* 0x000000948c04723c */ /* 0x082fee0000041804 */
[----:B------:R-:W-:Y:S01]  /*df80*/  MUFU.EX2 R171, R229 ;  /* 0x000000e500ab7308 */ /* 0x000fe20000000800 */
[----:B--2---:R-:W-:Y:S03]  /*df90*/  F2FP.BF16.F32.PACK_AB R147, R195, R186 ;  /* 0x000000bac393723e */ /* 0x004fe600000010ff */
[----:B------:R-:W-:Y:S02]  /*dfa0*/  FADD.FTZ R2, R246, R156 ;  /* 0x0000009cf6027221 */ /* 0x000fe40000010000 */
[----:B------:R-:W-:Y:S02]  /*dfb0*/  LDSM.16.MT88.4 R156, [R226+0xd000] ;  /* 0x00d00000e29c783b */ /* 0x000fe40000004200 */
[C---:B------:R-:W-:Y:S02]  /*dfc0*/  HMMA.16816.F32.BF16 R8, R144.reuse, R148, R8 ;  /* 0x000000949008723c */ /* 0x040fe40000041808 */
[----:B------:R1:W2:Y:S02]  /*dfd0*/  MUFU.EX2 R229, R3 ;  /* 0x0000000300e57308 */ /* 0x0002a40000000800 */
[----:B------:R-:W-:Y:S02]  /*dfe0*/  FADD.FTZ R2, R250, R2 ;  /* 0x00000002fa027221 */ /* 0x000fe40000010000 */
[-C--:B------:R-:W-:Y:S06]  /*dff0*/  HMMA.16816.F32.BF16 R12, R144, R150.reuse, R12 ;  /* 0x00000096900c723c */ /* 0x080fec000004180c */
[----:B------:R-:W-:Y:S01]  /*e000*/  MUFU.EX2 R246, R234 ;  /* 0x000000ea00f67308 */ /* 0x000fe20000000800 */
[----:B------:R-:W-:Y:S01]  /*e010*/  FADD.FTZ R2, R233, R2 ;  /* 0x00000002e9027221 */ /* 0x000fe20000010000 */
[C---:B------:R-:W-:Y:S01]  /*e020*/  HMMA.16816.F32.BF16 R16, R140.reuse, R150, R16 ;  /* 0x000000968c10723c */ /* 0x040fe20000041810 */
[----:B------:R-:W3:Y:S07]  /*e030*/  LDSM.16.MT88.4 R148, [R228+0xc800] ;  /* 0x00c80000e494783b */ /* 0x000eee0000004200 */
[----:B------:R4:W2:Y:S01]  /*e040*/  MUFU.EX2 R191, R0 ;  /* 0x0000000000bf7308 */ /* 0x0008a20000000800 */
[-C--:B------:R-:W-:Y:S03]  /*e050*/  HMMA.16816.F32.BF16 R20, R140, R152.reuse, R20 ;  /* 0x000000988c14723c */ /* 0x080fe60000041814 */
[----:B-1----:R-:W-:Y:S03]  /*e060*/  FADD.FTZ R3, R200, R161 ;  /* 0x000000a1c8037221 */ /* 0x002fe60000010000 */
[C---:B------:R-:W-:Y:S03]  /*e070*/  HMMA.16816.F32.BF16 R24, R144.reuse, R152, R24 ;  /* 0x000000989018723c */ /* 0x040fe60000041818 */
[----:B------:R-:W-:Y:S02]  /*e080*/  MUFU.EX2 R252, R199 ;  /* 0x000000c700fc7308 */ /* 0x000fe40000000800 */
[----:B------:R-:W-:Y:S01]  /*e090*/  FADD.FTZ R161, R247, R3 ;  /* 0x00000003f7a17221 */ /* 0x000fe20000010000 */
[-C--:B------:R-:W-:Y:S07]  /*e0a0*/  HMMA.16816.F32.BF16 R28, R144, R154.reuse, R28 ;  /* 0x0000009a901c723c */ /* 0x080fee000004181c */
[----:B------:R1:W-:Y:S01]  /*e0b0*/  MUFU.EX2 R247, R235 ;  /* 0x000000eb00f77308 */ /* 0x0003e20000000800 */
[----:B----4-:R-:W-:Y:S01]  /*e0c0*/  FADD.FTZ R0, R217, R160 ;  /* 0x000000a0d9007221 */ /* 0x010fe20000010000 */
[C---:B------:R-:W-:Y:S01]  /*e0d0*/  HMMA.16816.F32.BF16 R32, R140.reuse, R154, R32 ;  /* 0x0000009a8c20723c */ /* 0x040fe20000041820 */
[----:B------:R-:W4:Y:S03]  /*e0e0*/  LDSM.16.MT88.4 R152, [R227+0xc800] ;  /* 0x00c80000e398783b */ /* 0x000f260000004200 */
[----:B------:R-:W-:Y:S01]  /*e0f0*/  FADD.FTZ R3, R211, R0 ;  /* 0x00000000d3037221 */ /* 0x000fe20000010000 */
[----:B------:R-:W-:Y:S03]  /*e100*/  FADD.FTZ R160, R214, R208 ;  /* 0x000000d0d6a07221 */ /* 0x000fe60000010000 */
[----:B------:R-:W2:Y:S03]  /*e110*/  MUFU.EX2 R199, R198 ;  /* 0x000000c600c77308 */ /* 0x000ea60000000800 */
[----:B------:R-:W-:Y:S01]  /*e120*/  FADD.FTZ R2, R162, R2 ;  /* 0x00000002a2027221 */ /* 0x000fe20000010000 */
[----:B------:R-:W-:Y:S01]  /*e130*/  LDSM.16.MT88.4 R208, [R227+0xd800] ;  /* 0x00d80000e3d0783b */ /* 0x000fe20000004200 */
[----:B------:R-:W-:Y:S01]  /*e140*/  FADD.FTZ R0, R223, R160 ;  /* 0x000000a0df007221 */ /* 0x000fe20000010000 */
[----:B------:R-:W-:Y:S01]  /*e150*/  FADD.FTZ R3, R231, R3 ;  /* 0x00000003e7037221 */ /* 0x000fe20000010000 */
[----:B------:R-:W-:Y:S01]  /*e160*/  FADD.FTZ R160, R232, R161 ;  /* 0x000000a1e8a07221 */ /* 0x000fe20000010000 */
[-C--:B------:R-:W-:Y:S01]  /*e170*/  MOV R162, R174.reuse ;  /* 0x000000ae00a27202 */ /* 0x080fe20000000f00 */
[----:B------:R-:W-:Y:S01]  /*e180*/  FADD.FTZ R0, R230, R0 ;  /* 0x00000000e6007221 */ /* 0x000fe20000010000 */
[----:B------:R-:W-:Y:S01]  /*e190*/  FADD.FTZ R2, R166, R2 ;  /* 0x00000002a6027221 */ /* 0x000fe20000010000 */
[-C--:B---3--:R-:W-:Y:S01]  /*e1a0*/  HMMA.16816.F32.BF16 R36, R140, R148.reuse, R36 ;  /* 0x000000948c24723c */ /* 0x088fe20000041824 */
[----:B------:R-:W-:Y:S01]  /*e1b0*/  LDSM.16.MT88.4 R212, [R225+0xf800] ;  /* 0x00f80000e1d4783b */ /* 0x000fe20000004200 */
[----:B------:R-:W-:Y:S01]  /*e1c0*/  MUFU.EX2 R200, R183 ;  /* 0x000000b700c87308 */ /* 0x000fe20000000800 */
[----:B------:R-:W-:Y:S01]  /*e1d0*/  FADD.FTZ R2, R224, R2 ;  /* 0x00000002e0027221 */ /* 0x000fe20000010000 */
[----:B------:R-:W-:Y:S01]  /*e1e0*/  FADD.FTZ R3, R164, R3 ;  /* 0x00000003a4037221 */ /* 0x000fe20000010000 */
[----:B------:R-:W-:Y:S01]  /*e1f0*/  FADD.FTZ R160, R163, R160 ;  /* 0x000000a0a3a07221 */ /* 0x000fe20000010000 */
[C---:B------:R-:W-:Y:S03]  /*e200*/  HMMA.16816.F32.BF16 R40, R144.reuse, R148, R40 ;  /* 0x000000949028723c */ /* 0x040fe60000041828 */
[----:B------:R-:W-:Y:S03]  /*e210*/  LDSM.16.MT88.4 R216, [R226+0xf800] ;  /* 0x00f80000e2d8783b */ /* 0x000fe60000004200 */
[----:B------:R-:W3:Y:S01]  /*e220*/  MUFU.EX2 R198, R182 ;  /* 0x000000b600c67308 */ /* 0x000ee20000000800 */
[----:B------:R-:W-:Y:S01]  /*e230*/  FADD.FTZ R3, R168, R3 ;  /* 0x00000003a8037221 */ /* 0x000fe20000010000 */
[-C--:B------:R-:W-:Y:S03]  /*e240*/  HMMA.16816.F32.BF16 R44, R144, R150.reuse, R44 ;  /* 0x00000096902c723c */ /* 0x080fe6000004182c */
[----:B------:R-:W-:Y:S03]  /*e250*/  LDSM.16.MT88.4 R220, [R228+0xf800] ;  /* 0x00f80000e4dc783b */ /* 0x000fe60000004200 */
[C---:B------:R-:W-:Y:S02]  /*e260*/  HMMA.16816.F32.BF16 R48, R140.reuse, R150, R48 ;  /* 0x000000968c30723c */ /* 0x040fe40000041830 */
[----:B------:R-:W3:Y:S03]  /*e270*/  MUFU.EX2 R250, R176 ;  /* 0x000000b000fa7308 */ /* 0x000ee60000000800 */
[----:B------:R-:W-:Y:S01]  /*e280*/  FADD.FTZ R161, R167, R160 ;  /* 0x000000a0a7a17221 */ /* 0x000fe20000010000 */
[-C--:B----4-:R-:W-:Y:S01]  /*e290*/  HMMA.16816.F32.BF16 R52, R140, R152.reuse, R52 ;  /* 0x000000988c34723c */ /* 0x090fe20000041834 */
[----:B------:R-:W4:Y:S04]  /*e2a0*/  LDSM.16.MT88.4 R148, [R225+0xe800] ;  /* 0x00e80000e194783b */ /* 0x000f280000004200 */
[----:B------:R-:W-:Y:S01]  /*e2b0*/  FADD.FTZ R0, R165, R0 ;  /* 0x00000000a5007221 */ /* 0x000fe20000010000 */
[C---:B------:R-:W-:Y:S03]  /*e2c0*/  HMMA.16816.F32.BF16 R56, R144.reuse, R152, R56 ;  /* 0x000000989038723c */ /* 0x040fe60000041838 */
[----:B-1----:R1:W5:Y:S03]  /*e2d0*/  LDL.LU R235, [R1+0x74] ;  /* 0x0000740001eb7983 */ /* 0x0023660000300800 */
[-C--:B------:R-:W-:Y:S01]  /*e2e0*/  HMMA.16816.F32.BF16 R60, R144, R154.reuse, R60 ;  /* 0x0000009a903c723c */ /* 0x080fe2000004183c */
[----:B------:R1:W5:Y:S04]  /*e2f0*/  LDL.LU R234, [R1+0x70] ;  /* 0x0000700001ea7983 */ /* 0x0003680000300800 */
[----:B------:R1:W5:Y:S01]  /*e300*/  LDL.LU R233, [R1+0x6c] ;  /* 0x00006c0001e97983 */ /* 0x0003620000300800 */
[C---:B------:R-:W-:Y:S03]  /*e310*/  HMMA.16816.F32.BF16 R64, R140.reuse, R154, R64 ;  /* 0x0000009a8c40723c */ /* 0x040fe60000041840 */
[----:B------:R-:W2:Y:S08]  /*e320*/  LDSM.16.MT88.4 R152, [R226+0xe800] ;  /* 0x00e80000e298783b */ /* 0x000eb00000004200 */
[----:B------:R1:W5:Y:S04]  /*e330*/  LDL.LU R232, [R1+0x68] ;  /* 0x0000680001e87983 */ /* 0x0003680000300800 */
[----:B------:R1:W5:Y:S04]  /*e340*/  LDL.LU R231, [R1+0x64] ;  /* 0x0000640001e77983 */ /* 0x0003680000300800 */
[----:B------:R1:W5:Y:S01]  /*e350*/  LDL.LU R230, [R1+0x60] ;  /* 0x0000600001e67983 */ /* 0x0003620000300800 */
[-C--:B----4-:R-:W-:Y:S06]  /*e360*/  HMMA.16816.F32.BF16 R68, R140, R148.reuse, R68 ;  /* 0x000000948c44723c */ /* 0x090fec0000041844 */
[C---:B------:R-:W-:Y:S06]  /*e370*/  HMMA.16816.F32.BF16 R72, R144.reuse, R148, R72 ;  /* 0x000000949048723c */ /* 0x040fec0000041848 */
[-C--:B------:R-:W-:Y:S06]  /*e380*/  HMMA.16816.F32.BF16 R76, R144, R150.reuse, R76 ;  /* 0x00000096904c723c */ /* 0x080fec000004184c */
[C---:B------:R-:W-:Y:S01]  /*e390*/  HMMA.16816.F32.BF16 R80, R140.reuse, R150, R80 ;  /* 0x000000968c50723c */ /* 0x040fe20000041850 */
[----:B------:R-:W4:Y:S05]  /*e3a0*/  LDSM.16.MT88.4 R148, [R228+0xe800] ;  /* 0x00e80000e494783b */ /* 0x000f2a0000004200 */
        /* <DEDUP_REMOVED lines=10> */
[-C--:B--2---:R-:W-:Y:S06]  /*e450*/  HMMA.16816.F32.BF16 R116, R140, R152.reuse, R116 ;  /* 0x000000988c74723c */ /* 0x084fec0000041874 */
[C---:B------:R-:W-:Y:S06]  /*e460*/  HMMA.16816.F32.BF16 R120, R144.reuse, R152, R120 ;  /* 0x000000989078723c */ /* 0x040fec0000041878 */
[-C--:B------:R-:W-:Y:S01]  /*e470*/  HMMA.16816.F32.BF16 R124, R144, R154.reuse, R124 ;  /* 0x0000009a907c723c */ /* 0x080fe2000004187c */
[----:B------:R-:W2:Y:S05]  /*e480*/  LDSM.16.MT88.4 R144, [R228+0xd000] ;  /* 0x00d00000e490783b */ /* 0x000eaa0000004200 */
[----:B------:R-:W-:Y:S03]  /*e490*/  HMMA.16816.F32.BF16 R128, R140, R154, R128 ;  /* 0x0000009a8c80723c */ /* 0x000fe60000041880 */
[----:B------:R-:W3:Y:S04]  /*e4a0*/  LDSM.16.MT88.4 R152, [R227+0xd000] ;  /* 0x00d00000e398783b */ /* 0x000ee80000004200 */
[----:B------:R-:W-:Y:S04]  /*e4b0*/  F2FP.BF16.F32.PACK_AB R143, R229, R187 ;  /* 0x000000bbe58f723e */ /* 0x000fe800000010ff */
[----:B------:R-:W-:Y:S02]  /*e4c0*/  F2FP.BF16.F32.PACK_AB R140, R190, R205 ;  /* 0x000000cdbe8c723e */ /* 0x000fe400000010ff */
[----:B------:R-:W-:Y:S02]  /*e4d0*/  F2FP.BF16.F32.PACK_AB R141, R191, R174 ;  /* 0x000000aebf8d723e */ /* 0x000fe400000010ff */
[----:B------:R-:W-:Y:S01]  /*e4e0*/  F2FP.BF16.F32.PACK_AB R142, R171, R185 ;  /* 0x000000b9ab8e723e */ /* 0x000fe200000010ff */
[-C--:B----4-:R-:W-:Y:S06]  /*e4f0*/  HMMA.16816.F32.BF16 R4, R136, R148.reuse, R4 ;  /* 0x000000948804723c */ /* 0x090fec0000041804 */
        /* <DEDUP_REMOVED lines=19> */
[-C--:B----4-:R-:W-:Y:S06]  /*e630*/  HMMA.16816.F32.BF16 R68, R136, R148.reuse, R68 ;  /* 0x000000948844723c */ /* 0x090fec0000041844 */
[C---:B------:R-:W-:Y:S06]  /*e640*/  HMMA.16816.F32.BF16 R72, R140.reuse, R148, R72 ;  /* 0x000000948c48723c */ /* 0x040fec0000041848 */
[-C--:B------:R-:W-:Y:S06]  /*e650*/  HMMA.16816.F32.BF16 R76, R140, R150.reuse, R76 ;  /* 0x000000968c4c723c */ /* 0x080fec000004184c */
[C---:B------:R-:W-:Y:S01]  /*e660*/  HMMA.16816.F32.BF16 R80, R136.reuse, R150, R80 ;  /* 0x000000968850723c */ /* 0x040fe20000041850 */
[----:B------:R-:W-:Y:S05]  /*e670*/  LDSM.16.MT88.4 R148, [R228+0xd800] ;  /* 0x00d80000e494783b */ /* 0x000fea0000004200 */
[-C--:B-1----:R-:W-:Y:S06]  /*e680*/  HMMA.16816.F32.BF16 R84, R136, R156.reuse, R84 ;  /* 0x0000009c8854723c */ /* 0x082fec0000041854 */
        /* <DEDUP_REMOVED lines=11> */
[-C--:B------:R-:W-:Y:S05]  /*e740*/  HMMA.16816.F32.BF16 R124, R140, R154.reuse, R124 ;  /* 0x0000009a8c7c723c */ /* 0x080fea000004187c */
[----:B------:R-:W-:Y:S01]  /*e750*/  MOV R153, R173 ;  /* 0x000000ad00997202 */ /* 0x000fe20000000f00 */
[----:B------:R-:W-:Y:S05]  /*e760*/  HMMA.16816.F32.BF16 R128, R136, R154, R128 ;  /* 0x0000009a8880723c */ /* 0x000fea0000041880 */
[----:B------:R-:W-:Y:S02]  /*e770*/  MOV R152, R172 ;  /* 0x000000ac00987202 */ /* 0x000fe40000000f00 */
[----:B------:R-:W-:Y:S04]  /*e780*/  F2FP.BF16.F32.PACK_AB R136, R199, R252 ;  /* 0x000000fcc788723e */ /* 0x000fe800000010ff */
[----:B------:R-:W-:Y:S02]  /*e790*/  F2FP.BF16.F32.PACK_AB R137, R198, R200 ;  /* 0x000000c8c689723e */ /* 0x000fe400000010ff */
[----:B------:R-:W-:Y:S02]  /*e7a0*/  F2FP.BF16.F32.PACK_AB R138, R206, R203 ;  /* 0x000000cbce8a723e */ /* 0x000fe400000010ff */
[----:B------:R-:W-:Y:S02]  /*e7b0*/  F2FP.BF16.F32.PACK_AB R139, R207, R202 ;  /* 0x000000cacf8b723e */ /* 0x000fe400000010ff */
[----:B------:R-:W-:Y:S02]  /*e7c0*/  F2FP.BF16.F32.PACK_AB R140, R250, R251 ;  /* 0x000000fbfa8c723e */ /* 0x000fe400000010ff */
[----:B------:R-:W-:Y:S02]  /*e7d0*/  F2FP.BF16.F32.PACK_AB R141, R248, R249 ;  /* 0x000000f9f88d723e */ /* 0x000fe400000010ff */
[----:B------:R-:W-:Y:S01]  /*e7e0*/  F2FP.BF16.F32.PACK_AB R142, R246, R247 ;  /* 0x000000f7f68e723e */ /* 0x000fe200000010ff */
[-C--:B-1----:R-:W-:Y:S01]  /*e7f0*/  HMMA.16816.F32.BF16 R172, R136, R156.reuse, R4 ;  /* 0x0000009c88ac723c */ /* 0x082fe20000041804 */
[----:B------:R-:W1:Y:S02]  /*e800*/  LDSM.16.MT88.4 R4, [R227+0xf800] ;  /* 0x00f80000e304783b */ /* 0x000e640000004200 */
[----:B------:R-:W-:Y:S07]  /*e810*/  F2FP.BF16.F32.PACK_AB R143, R244, R245 ;  /* 0x000000f5f48f723e */ /* 0x000fee00000010ff */
[C---:B------:R-:W-:Y:S06]  /*e820*/  HMMA.16816.F32.BF16 R176, R140.reuse, R156, R8 ;  /* 0x0000009c8cb0723c */ /* 0x040fec0000041808 */
[-C--:B------:R-:W-:Y:S05]  /*e830*/  HMMA.16816.F32.BF16 R180, R140, R158.reuse, R12 ;  /* 0x0000009e8cb4723c */ /* 0x080fea000004180c */
[----:B------:R-:W-:Y:S01]  /*e840*/  MOV R11, R207 ;  /* 0x000000cf000b7202 */ /* 0x000fe20000000f00 */
[C---:B------:R-:W-:Y:S05]  /*e850*/  HMMA.16816.F32.BF16 R156, R136.reuse, R158, R16 ;  /* 0x0000009e889c723c */ /* 0x040fea0000041810 */
[----:B------:R-:W-:Y:S02]  /*e860*/  MOV R9, R189 ;  /* 0x000000bd00097202 */ /* 0x000fe40000000f00 */
[----:B------:R-:W-:Y:S04]  /*e870*/  MOV R18, R171 ;  /* 0x000000ab00127202 */ /* 0x000fe80000000f00 */
[----:B------:R-:W-:Y:S01]  /*e880*/  MOV R17, R170 ;  /* 0x000000aa00117202 */ /* 0x000fe20000000f00 */
[----:B------:R-:W-:Y:S01]  /*e890*/  FADD.FTZ R9, R9, R3 ;  /* 0x0000000309097221 */ /* 0x000fe20000010000 */
[----:B------:R-:W-:Y:S02]  /*e8a0*/  MOV R16, R169 ;  /* 0x000000a900107202 */ /* 0x000fe40000000f00 */
[-C--:B--2---:R-:W-:Y:S03]  /*e8b0*/  HMMA.16816.F32.BF16 R168, R136, R144.reuse, R20 ;  /* 0x0000009088a8723c */ /* 0x084fe60000041814 */
[----:B------:R-:W-:Y:S02]  /*e8c0*/  MOV R12, R199 ;  /* 0x000000c7000c7202 */ /* 0x000fe40000000f00 */
[----:B------:R-:W-:Y:S02]  /*e8d0*/  MOV R13, R198 ;  /* 0x000000c6000d7202 */ /* 0x000fe40000000f00 */
[----:B------:R-:W-:Y:S04]  /*e8e0*/  MOV R23, R187 ;  /* 0x000000bb00177202 */ /* 0x000fe80000000f00 */
        /* <DEDUP_REMOVED lines=9> */
[-C--:B------:R-:W-:Y:S03]  /*e980*/  HMMA.16816.F32.BF16 R188, R140, R146.reuse, R28 ;  /* 0x000000928cbc723c */ /* 0x080fe6000004181c */
[----:B------:R-:W-:Y:S02]  /*e990*/  MOV R27, R152 ;  /* 0x00000098001b7202 */ /* 0x000fe40000000f00 */
[----:B------:R-:W-:Y:S02]  /*e9a0*/  MOV R19, R200 ;  /* 0x000000c800137202 */ /* 0x000fe40000000f00 */
[----:B------:R-:W-:Y:S02]  /*e9b0*/  MOV R31, R153 ;  /* 0x00000099001f7202 */ /* 0x000fe40000000f00 */
[C---:B------:R-:W-:Y:S04]  /*e9c0*/  HMMA.16816.F32.BF16 R152, R136.reuse, R146, R32 ;  /* 0x000000928898723c */ /* 0x040fe80000041820 */
[----:B------:R-:W-:Y:S02]  /*e9d0*/  MOV R10, R206 ;  /* 0x000000ce000a7202 */ /* 0x000fe40000000f00 */
[-C--:B------:R-:W-:Y:S05]  /*e9e0*/  HMMA.16816.F32.BF16 R164, R136, R148.reuse, R36 ;  /* 0x0000009488a4723c */ /* 0x080fea0000041824 */
[----:B------:R-:W-:Y:S02]  /*e9f0*/  MOV R34, R195 ;  /* 0x000000c300227202 */ /* 0x000fe40000000f00 */
[----:B------:R-:W-:Y:S04]  /*ea00*/  MOV R37, R193 ;  /* 0x000000c100257202 */ /* 0x000fe80000000f00 */
[----:B------:R-:W-:Y:S01]  /*ea10*/  MOV R38, R161 ;  /* 0x000000a100267202 */ /* 0x000fe20000000f00 */
[----:B------:R-:W-:Y:S01]  /*ea20*/  FADD.FTZ R0, R37, R0 ;  /* 0x0000000025007221 */ /* 0x000fe20000010000 */
[----:B------:R-:W-:Y:S02]  /*ea30*/  MOV R35, R194 ;  /* 0x000000c200237202 */ /* 0x000fe40000000f00 */
[----:B------:R-:W-:Y:S02]  /*ea40*/  MOV R37, R38 ;  /* 0x0000002600257202 */ /* 0x000fe40000000f00 */
[----:B------:R-:W-:Y:S02]  /*ea50*/  MOV R38, R22 ;  /* 0x0000001600267202 */ /* 0x000fe40000000f00 */
[----:B------:R-:W-:Y:S02]  /*ea60*/  MOV R22, R23 ;  /* 0x0000001700167202 */ /* 0x000fe40000000f00 */
[----:B------:R-:W-:Y:S01]  /*ea70*/  MOV R23, R16 ;  /* 0x0000001000177202 */ /* 0x000fe20000000f00 */
[----:B------:R-:W-:Y:S01]  /*ea80*/  FADD.FTZ R3, R38, R0 ;  /* 0x0000000026037221 */ /* 0x000fe20000010000 */
[----:B------:R-:W-:Y:S02]  /*ea90*/  MOV R16, R17 ;  /* 0x0000001100107202 */ /* 0x000fe40000000f00 */
[----:B------:R-:W-:Y:S01]  /*eaa0*/  MOV R17, R18 ;  /* 0x0000001200117202 */ /* 0x000fe20000000f00 */
[----:B------:R-:W-:Y:S01]  /*eab0*/  FADD.FTZ R3, R34, R3 ;  /* 0x0000000322037221 */ /* 0x000fe20000010000 */
[----:B------:R-:W-:Y:S02]  /*eac0*/  MOV R18, R229 ;  /* 0x000000e500127202 */ /* 0x000fe40000000f00 */
[----:B------:R2:W5:Y:S01]  /*ead0*/  LDL.LU R229, [R1+0x5c] ;  /* 0x00005c0001e57983 */ /* 0x0005620000300800 */
[----:B------:R-:W-:Y:S02]  /*eae0*/  MOV R39, R192 ;  /* 0x000000c000277202 */ /* 0x000fe40000000f00 */
[C---:B------:R-:W-:Y:S01]  /*eaf0*/  HMMA.16816.F32.BF16 R192, R140.reuse, R148, R40 ;  /* 0x000000948cc0723c */ /* 0x040fe20000041828 */
[----:B------:R2:W5:Y:S03]  /*eb00*/  LDL.LU R224, [R1+0x58] ;  /* 0x0000580001e07983 */ /* 0x0005660000300800 */
[----:B------:R-:W-:Y:S01]  /*eb10*/  MOV R33, R196 ;  /* 0x000000c400217202 */ /* 0x000fe20000000f00 */
[----:B------:R-:W-:Y:S01]  /*eb20*/  FADD.FTZ R0, R39, R2 ;  /* 0x0000000227007221 */ /* 0x000fe20000010000 */
[----:B------:R-:W-:Y:S02]  /*eb30*/  MOV R32, R197 ;  /* 0x000000c500207202 */ /* 0x000fe40000000f00 */
[-C--:B------:R-:W-:Y:S03]  /*eb40*/  HMMA.16816.F32.BF16 R196, R140, R150.reuse, R44 ;  /* 0x000000968cc4723c */ /* 0x080fe6000004182c */
[----:B------:R-:W-:Y:S02]  /*eb50*/  MOV R30, R162 ;  /* 0x000000a2001e7202 */ /* 0x000fe40000000f00 */
[----:B------:R-:W-:Y:S01]  /*eb60*/  MOV R29, R205 ;  /* 0x000000cd001d7202 */ /* 0x000fe20000000f00 */
[C---:B------:R-:W-:Y:S05]  /*eb70*/  HMMA.16816.F32.BF16 R148, R136.reuse, R150, R48 ;  /* 0x000000968894723c */ /* 0x040fea0000041830 */
[----:B------:R-:W-:Y:S01]  /*eb80*/  FADD.FTZ R3, R30, R3 ;  /* 0x000000031e037221 */ /* 0x000fe20000010000 */
[-C--:B------:R-:W-:Y:S05]  /*eb90*/  HMMA.16816.F32.BF16 R160, R136, R208.reuse, R52 ;  /* 0x000000d088a0723c */ /* 0x080fea0000041834 */
[----:B------:R-:W-:Y:S02]  /*eba0*/  MOV R8, R201 ;  /* 0x000000c900087202 */ /* 0x000fe40000000f00 */
[C---:B------:R-:W-:Y:S04]  /*ebb0*/  HMMA.16816.F32.BF16 R200, R140.reuse, R208, R56 ;  /* 0x000000d08cc8723c */ /* 0x040fe80000041838 */
[----:B------:R-:W-:Y:S01]  /*ebc0*/  MOV R28, R204 ;  /* 0x000000cc001c7202 */ /* 0x000fe20000000f00 */
        /* <DEDUP_REMOVED lines=52> */
[----:B------:R2:W-:Y:S01]  /*ef10*/  STL [R1], R5 ;  /* 0x0000000501007387 */ /* 0x0005e20000100800 */
[----:B------:R-:W-:Y:S01]  /*ef20*/  FADD.FTZ R0, R244, R0 ;  /* 0x00000000f4007221 */ /* 0x000fe20000010000 */
[----:B------:R-:W-:Y:S02]  /*ef30*/  MOV R139, R134 ;  /* 0x00000086008b7202 */ /* 0x000fe40000000f00 */
[----:B------:R2:W-:Y:S01]  /*ef40*/  STL [R1+0x4], R3 ;  /* 0x0000040301007387 */ /* 0x0005e20000100800 */
[----:B------:R-:W-:Y:S02]  /*ef50*/  MOV R138, R135 ;  /* 0x00000087008a7202 */ /* 0x000fe40000000f00 */
[----:B------:R-:W-:Y:S01]  /*ef60*/  MOV R140, R133 ;  /* 0x00000085008c7202 */ /* 0x000fe20000000f00 */
[----:B------:R2:W-:Y:S04]  /*ef70*/  STL [R1+0x8], R2 ;  /* 0x0000080201007387 */ /* 0x0005e80000100800 */
[----:B------:R2:W-:Y:S01]  /*ef80*/  STL [R1+0xc], R0 ;  /* 0x00000c0001007387 */ /* 0x0005e20000100800 */
[----:B------:R-:W-:Y:S05]  /*ef90*/  @P0 BRA `(.L_x_454) ;  /* 0xffffffac00000947 */ /* 0x000fea000383ffff */
.L_x_453:
[----:B------:R-:W3:Y:S04]  /*efa0*/  LDL.LU R8, [R1] ;  /* 0x0000000001087983 */ /* 0x000ee80000300800 */
[----:B------:R-:W4:Y:S04]  /*efb0*/  LDL.LU R7, [R1+0x4] ;  /* 0x0000040001077983 */ /* 0x000f280000300800 */
[----:B------:R-:W4:Y:S04]  /*efc0*/  LDL.LU R6, [R1+0x8] ;  /* 0x0000080001067983 */ /* 0x000f280000300800 */
[----:B--2---:R-:W2:Y:S01]  /*efd0*/  LDL.LU R5, [R1+0xc] ;  /* 0x00000c0001057983 */ /* 0x004ea20000300800 */
[----:B------:R-:W1:Y:S01]  /*efe0*/  S2UR UR6, SR_CgaCtaId ;  /* 0x00000000000679c3 */ /* 0x000e620000008800 */
[----:B------:R-:W-:Y:S01]  /*eff0*/  UISETP.NE.AND UP0, UPT, UR13, -0x1, UPT ;  /* 0xffffffff0d00788c */ /* 0x000fe2000bf05270 */
[----:B------:R-:W-:Y:S01]  /*f000*/  MOV R67, 0x40 ;  /* 0x0000004000437802 */ /* 0x000fe20000000f00 */
[----:B------:R-:W2:Y:S01]  /*f010*/  S2R R11, SR_TID.X ;  /* 0x00000000000b7919 */ /* 0x000ea20000002100 */
[----:B------:R-:W1:Y:S08]  /*f020*/  S2R R140, SR_TID.X ;  /* 0x00000000008c7919 */ /* 0x000e700000002100 */
[----:B------:R-:W-:-:S02]  /*f030*/  @UP0 ULDC.64 UR4, c[0x0][0x298] ;  /* 0x0000a60000040ab9 */ /* 0x000fc40000000a00 */
[----:B------:R-:W-:-:S03]  /*f040*/  @UP0 UIMAD.WIDE.U32 UR8, UR13, UR4, URZ ;  /* 0x000000040d0802a5 */ /* 0x000fc6000f8e003f */
[----:B------:R-:W-:Y:S02]  /*f050*/  UMOV UR4, 0x400 ;  /* 0x0000040000047882 */ /* 0x000fe40000000000 */
[----:B-1----:R-:W-:Y:S02]  /*f060*/  ULEA UR4, UR6, UR4, 0x18 ;  /* 0x0000000406047291 */ /* 0x002fe4000f8ec03f */
[----:B------:R-:W-:Y:S01]  /*f070*/  @UP0 UIMAD UR6, UR13, UR5, UR9 ;  /* 0x000000050d0602a4 */ /* 0x000fe2000f8e0209 */
[----:B------:R-:W-:-:S04]  /*f080*/  SHF.R.S32.HI R139, RZ, 0x1f, R140 ;  /* 0x0000001fff8b7819 */ /* 0x000fc8000001148c */
[----:B------:R-:W-:Y:S01]  /*f090*/  LEA.HI R139, R139, R140, RZ, 0x3 ;  /* 0x0000008c8b8b7211 */ /* 0x000fe200078f18ff */
[----:B---3--:R-:W1:Y:S04]  /*f0a0*/  SHFL.BFLY PT, R2, R8, 0x2, 0x1f ;  /* 0x0c401f0008027f89 */ /* 0x008e6800000e0000 */
[----:B----4-:R-:W3:Y:S04]  /*f0b0*/  SHFL.BFLY PT, R3, R7, 0x2, 0x1f ;  /* 0x0c401f0007037f89 */ /* 0x010ee800000e0000 */
[----:B------:R-:W4:Y:S04]  /*f0c0*/  SHFL.BFLY PT, R0, R6, 0x2, 0x1f ;  /* 0x0c401f0006007f89 */ /* 0x000f2800000e0000 */
[----:B--2---:R-:W2:Y:S01]  /*f0d0*/  SHFL.BFLY PT, R4, R5, 0x2, 0x1f ;  /* 0x0c401f0005047f89 */ /* 0x004ea200000e0000 */
[----:B-1----:R-:W-:Y:S01]  /*f0e0*/  FADD.FTZ R2, R2, R8 ;  /* 0x0000000802027221 */ /* 0x002fe20000010000 */
[----:B---3--:R-:W-:-:S04]  /*f0f0*/  FADD.FTZ R3, R3, R7 ;  /* 0x0000000703037221 */ /* 0x008fc80000010000 */
[----:B------:R-:W1:Y:S01]  /*f100*/  SHFL.BFLY PT, R8, R2, 0x1, 0x1f ;  /* 0x0c201f0002087f89 */ /* 0x000e6200000e0000 */
[----:B----4-:R-:W-:-:S03]  /*f110*/  FADD.FTZ R0, R0, R6 ;  /* 0x0000000600007221 */ /* 0x010fc60000010000 */
[----:B------:R-:W3:Y:S01]  /*f120*/  SHFL.BFLY PT, R6, R3, 0x1, 0x1f ;  /* 0x0c201f0003067f89 */ /* 0x000ee200000e0000 */
[----:B--2---:R-:W-:-:S03]  /*f130*/  FADD.FTZ R4, R4, R5 ;  /* 0x0000000504047221 */ /* 0x004fc60000010000 */
[----:B------:R-:W2:Y:S04]  /*f140*/  SHFL.BFLY PT, R5, R0, 0x1, 0x1f ;  /* 0x0c201f0000057f89 */ /* 0x000ea800000e0000 */
[----:B------:R-:W4:Y:S01]  /*f150*/  SHFL.BFLY PT, R7, R4, 0x1, 0x1f ;  /* 0x0c201f0004077f89 */ /* 0x000f2200000e0000 */
[----:B-1----:R-:W-:Y:S01]  /*f160*/  FADD.FTZ R2, R2, R8 ;  /* 0x0000000802027221 */ /* 0x002fe20000010000 */
[----:B------:R-:W-:-:S04]  /*f170*/  LOP3.LUT R8, R139, 0xfffffff8, RZ, 0xc0, !PT ;  /* 0xfffffff88b087812 */ /* 0x000fc800078ec0ff */
[----:B------:R-:W-:Y:S01]  /*f180*/  FSETP.NE.FTZ.AND P5, PT, R2, RZ, PT ;  /* 0x000000ff0200720b */ /* 0x000fe20003fb5000 */
[----:B---3-5:R-:W-:Y:S01]  /*f190*/  FADD.FTZ R136, R3, R6 ;  /* 0x0000000603887221 */ /* 0x028fe20000010000 */
[----:B------:R-:W-:Y:S01]  /*f1a0*/  IADD3 R140, -R8, R140, RZ ;  /* 0x0000008c088c7210 */ /* 0x000fe20007ffe1ff */
[----:B--2---:R-:W-:Y:S01]  /*f1b0*/  FADD.FTZ R137, R0, R5 ;  /* 0x0000000500897221 */ /* 0x004fe20000010000 */
        /* <DEDUP_REMOVED lines=84> */
.L_x_457:
        /* <DEDUP_REMOVED lines=25> */
.L_x_458:
        /* <DEDUP_REMOVED lines=137> */
[-C--:B------:R-:W-:Y:S01]  /*10120*/  IADD3 R2, R0, R67.reuse, RZ ;  /* 0x0000004300027210 */ /* 0x080fe20007ffe0ff */
        /* <DEDUP_REMOVED lines=193> */
.L_x_460:
[----:B------:R-:W-:Y:S05]  /*10d40*/  BSYNC B0 ;  /* 0x0000000000007941 */ /* 0x000fea0003800000 */
.L_x_459:
        /* <DEDUP_REMOVED lines=35> */
.L_x_462:
[----:B------:R-:W-:Y:S05]  /*10f80*/  BSYNC B0 ;  /* 0x0000000000007941 */ /* 0x000fea0003800000 */
.L_x_461:
        /* <DEDUP_REMOVED lines=23> */
.L_x_464:
[----:B------:R-:W-:Y:S05]  /*11100*/  BSYNC B0 ;  /* 0x0000000000007941 */ /* 0x000fea0003800000 */
.L_x_463:
        /* <DEDUP_REMOVED lines=22> */
.L_x_466:
[----:B------:R-:W-:Y:S05]  /*11270*/  BSYNC B0 ;  /* 0x0000000000007941 */ /* 0x000fea0003800000 */
.L_x_465:
        /* <DEDUP_REMOVED lines=21> */
.L_x_468:
[----:B------:R-:W-:Y:S05]  /*113d0*/  BSYNC B0 ;  /* 0x0000000000007941 */ /* 0x000fea0003800000 */
.L_x_467:
        /* <DEDUP_REMOVED lines=21> */
.L_x_470:
[----:B------:R-:W-:Y:S05]  /*11530*/  BSYNC B0 ;  /* 0x0000000000007941 */ /* 0x000fea0003800000 */
.L_x_469:
        /* <DEDUP_REMOVED lines=21> */
.L_x_472:
[----:B------:R-:W-:Y:S05]  /*11690*/  BSYNC B0 ;  /* 0x0000000000007941 */ /* 0x000fea0003800000 */
.L_x_471:
        /* <DEDUP_REMOVED lines=21> */
.L_x_474:
[----:B------:R-:W-:Y:S05]  /*117f0*/  BSYNC B0 ;  /* 0x0000000000007941 */ /* 0x000fea0003800000 */
.L_x_473:
[----:B-12---:R1:W2:Y:S01]  /*11800*/  LDS.128 R12, [R243+0x7800] ;  /* 0x00780000f30c7984 */ /* 0x0062a20000000c00 */
        /* <DEDUP_REMOVED lines=16> */
[----:B----4-:R4:W-:Y:S01]  /*11910*/  @!P1 STG.E.128 desc[UR20][R2.64], R28 ;  /* 0x0000001c02009986 */ /* 0x0109e2000c101d14 */
[----:B------:R-:W-:Y:S05]  /*11920*/  @P0 EXIT ;  /* 0x000000000000094d */ /* 0x000fea0003800000 */
[----:B--2---:R-:W-:Y:S01]  /*11930*/  STG.E.128 desc[UR20][R2.64+0x80], R12 ;  /* 0x0000800c02007986 */ /* 0x004fe2000c101d14 */
[----:B------:R-:W-:Y:S05]  /*11940*/  EXIT ;  /* 0x000000000000794d */ /* 0x000fea0003800000 */
.L_x_415:
        /* <DEDUP_REMOVED lines=87> */
.L_x_476:
[----:B------:R-:W-:Y:S05]  /*11ec0*/  BSYNC B0 ;  /* 0x0000000000007941 */ /* 0x000fea0003800000 */
.L_x_475:
        /* <DEDUP_REMOVED lines=21> */
.L_x_478:
[----:B------:R-:W-:Y:S05]  /*12020*/  BSYNC B0 ;  /* 0x0000000000007941 */ /* 0x000fea0003800000 */
.L_x_477:
        /* <DEDUP_REMOVED lines=21> */
.L_x_480:
[----:B------:R-:W-:Y:S05]  /*12180*/  BSYNC B0 ;  /* 0x0000000000007941 */ /* 0x000fea0003800000 */
.L_x_479:
        /* <DEDUP_REMOVED lines=21> */
.L_x_482:
[----:B------:R-:W-:Y:S05]  /*122e0*/  BSYNC B0 ;  /* 0x0000000000007941 */ /* 0x000fea0003800000 */
.L_x_481:
        /* <DEDUP_REMOVED lines=20> */
.L_x_484:
[----:B------:R-:W-:Y:S05]  /*12430*/  BSYNC B0 ;  /* 0x0000000000007941 */ /* 0x000fea0003800000 */
.L_x_483:
        /* <DEDUP_REMOVED lines=20> */
.L_x_486:
[----:B------:R-:W-:Y:S05]  /*12580*/  BSYNC B0 ;  /* 0x0000000000007941 */ /* 0x000fea0003800000 */
.L_x_485:
        /* <DEDUP_REMOVED lines=20> */
.L_x_488:
[----:B------:R-:W-:Y:S05]  /*126d0*/  BSYNC B0 ;  /* 0x0000000000007941 */ /* 0x000fea0003800000 */
.L_x_487:
        /* <DEDUP_REMOVED lines=20> */
.L_x_490:
[----:B------:R-:W-:Y:S05]  /*12820*/  BSYNC B0 ;  /* 0x0000000000007941 */ /* 0x000fea0003800000 */
.L_x_489:
        /* <DEDUP_REMOVED lines=10> */
.L_x_492:
[----:B------:R-:W-:Y:S05]  /*128d0*/  BSYNC B0 ;  /* 0x0000000000007941 */ /* 0x000fea0003800000 */
.L_x_491:
        /* <DEDUP_REMOVED lines=15> */
.L_x_494:
[----:B------:R-:W-:Y:S05]  /*129d0*/  BSYNC B0 ;  /* 0x0000000000007941 */ /* 0x000fea0003800000 */
.L_x_493:
        /* <DEDUP_REMOVED lines=10> */
.L_x_496:
[----:B------:R-:W-:Y:S05]  /*12a80*/  BSYNC B0 ;  /* 0x0000000000007941 */ /* 0x000fea0003800000 */
.L_x_495:
        /* <DEDUP_REMOVED lines=10> */
.L_x_498:
[----:B------:R-:W-:Y:S05]  /*12b30*/  BSYNC B0 ;  /* 0x0000000000007941 */ /* 0x000fea0003800000 */
.L_x_497:
        /* <DEDUP_REMOVED lines=10> */
.L_x_500:
[----:B------:R-:W-:Y:S05]  /*12be0*/  BSYNC B0 ;  /* 0x0000000000007941 */ /* 0x000fea0003800000 */
.L_x_499:
        /* <DEDUP_REMOVED lines=10> */
.L_x_502:
[----:B------:R-:W-:Y:S05]  /*12c90*/  BSYNC B0 ;  /* 0x0000000000007941 */ /* 0x000fea0003800000 */
.L_x_501:
        /* <DEDUP_REMOVED lines=10> */
.L_x_504:
[----:B------:R-:W-:Y:S05]  /*12d40*/  BSYNC B0 ;  /* 0x0000000000007941 */ /* 0x000fea0003800000 */
.L_x_503:
        /* <DEDUP_REMOVED lines=10> */
.L_x_505:
        /* <DEDUP_REMOVED lines=9> */
.L_x_2922:


//--------------------- .text._ZN5flash16flash_fwd_kernelI23Flash_fwd_kernel_traitsILi128ELi128ELi64ELi4ELb0ELb0EN7cutlass10bfloat16_tE19Flash_kernel_traitsILi128ELi128ELi64ELi4ES3_EELb0ELb0ELb1ELb0ELb0ELb1ELb0ELb0EEEvNS_16Flash_fwd_paramsE --------------------------
	.section	.text._ZN5flash16flash_fwd_kernelI23Flash_fwd_kernel_traitsILi128ELi128ELi64ELi4ELb0ELb0EN7cutlass10bfloat16_tE19Flash_kernel_traitsILi128ELi128ELi64ELi4ES3_EELb0ELb0ELb1ELb0ELb0ELb1ELb0ELb0EEEvNS_16Flash_fwd_paramsE,"ax",@progbits
	.align	128
        .global         _ZN5flash16flash_fwd_kernelI23Flash_fwd_kernel_traitsILi128ELi128ELi64ELi4ELb0ELb0EN7cutlass10bfloat16_tE19Flash_kernel_traitsILi128ELi128ELi64ELi4ES3_EELb0ELb0ELb1ELb0ELb0ELb1ELb0ELb0EEEvNS_16Flash_fwd_paramsE
        .type           _ZN5flash16flash_fwd_kernelI23Flash_fwd_kernel_traitsILi128ELi128ELi64ELi4ELb0ELb0EN7cutlass10bfloat16_tE19Flash_kernel_traitsILi128ELi128ELi64ELi4ES3_EELb0ELb0ELb1ELb0ELb0ELb1ELb0ELb0EEEvNS_16Flash_fwd_paramsE,@function
        .size           _ZN5flash16flash_fwd_kernelI23Flash_fwd_kernel_traitsILi128ELi128ELi64ELi4ELb0ELb0EN7cutlass10bfloat16_tE19Flash_kernel_traitsILi128ELi128ELi64ELi4ES3_EELb0ELb0ELb1ELb0ELb0ELb1ELb0ELb0EEEvNS_16Flash_fwd_paramsE,(.L_x_2923 - _ZN5flash16flash_fwd_kernelI23Flash_fwd_kernel_traitsILi128ELi128ELi64ELi4ELb0ELb0EN7cutlass10bfloat16_tE19Flash_kernel_traitsILi128ELi128ELi64ELi4ES3_EELb0ELb0ELb1ELb0ELb0ELb1ELb0ELb0EEEvNS_16Flash_fwd_paramsE)
        .other          _ZN5flash16flash_fwd_kernelI23Flash_fwd_kernel_traitsILi128ELi128ELi64ELi4ELb0ELb0EN7cutlass10bfloat16_tE19Flash_kernel_traitsILi128ELi128ELi64ELi4ES3_EELb0ELb0ELb1ELb0ELb0ELb1ELb0ELb0EEEvNS_16Flash_fwd_paramsE,@"STO_CUDA_ENTRY STV_DEFAULT"
_ZN5flash16flash_fwd_kernelI23Flash_fwd_kernel_traitsILi128ELi128ELi64ELi4ELb0ELb0EN7cutlass10bfloat16_tE19Flash_kernel_traitsILi128ELi128ELi64ELi4ES3_EELb0ELb0ELb1ELb0ELb0ELb1ELb0ELb0EEEvNS_16Flash_fwd_paramsE:
.text._ZN5flash16flash_fwd_kernelI23Flash_fwd_kernel_traitsILi128ELi128ELi64ELi4ELb0ELb0EN7cutlass10bfloat16_tE19Flash_kernel_traitsILi128ELi128ELi64ELi4ES3_EELb0ELb0ELb1ELb0ELb0ELb1ELb0ELb0EEEvNS_16Flash_fwd_paramsE:
        /* <DEDUP_REMOVED lines=55> */
.L_x_506:
[----:B------:R-:W-:-:S05]  /*0370*/  ULDC UR8, c[0x0][0x2c8] ;  /* 0x0000b20000087ab9 */ /* 0x000fca0000000800 */
.L_x_507:
        /* <DEDUP_REMOVED lines=19> */
[----:B------:R-:W-:Y:S10]  /*04b0*/  @!P0 EXIT ;  /* 0x000000000000894d */ /* 0x000ff40003800000 */
[----:B------:R-:W-:Y:S01]  /*04c0*/  @!UP2 UIADD3 UR5, UR6, UR8, -UR15 ;  /* 0x000000080605a290 */ /* 0x000fe2000fffe80f */
[----:B------:R-:W1:Y:S01]  /*04d0*/  S2R R148, SR_TID.X ;  /* 0x0000000000947919 */ /* 0x000e620000002100 */
[----:B------:R-:W-:Y:S02]  /*04e0*/  UIADD3 UR7, -UR25, 0xbf, UR24 ;  /* 0x000000bf19077890 */ /* 0x000fe4000fffe118 */
[----:B------:R-:W-:Y:S01]  /*04f0*/  UIADD3 UR11, UR5, UR24, -UR25 ;  /* 0x00000018050b7290 */ /* 0x000fe2000fffe819 */
[----:B------:R-:W-:Y:S01]  /*0500*/  ULDC UR23, c[0x0][0x394] ;  /* 0x0000e50000177ab9 */ /* 0x000fe20000000800 */
[----:B------:R-:W-:Y:S01]  /*0510*/  ULDC UR22, c[0x0][0x398] ;  /* 0x0000e60000167ab9 */ /* 0x000fe20000000800 */
[----:B------:R-:W-:Y:S02]  /*0520*/  UIADD3 UR9, UR5, 0x3f, URZ ;  /* 0x0000003f05097890 */ /* 0x000fe4000fffe03f */
[----:B------:R-:W-:Y:S02]  /*0530*/  UIADD3 UR7, UR7, UR22, UR5 ;  /* 0x0000001607077290 */ /* 0x000fe4000fffe005 */
[----:B------:R-:W-:-:S02]  /*0540*/  UIADD3 UR11, UR11, -UR23, URZ ;  /* 0x800000170b0b7290 */ /* 0x000fc4000fffe03f */
[----:B------:R-:W-:Y:S02]  /*0550*/  USHF.R.S32.HI UR8, URZ, 0x1f, UR9 ;  /* 0x0000001f3f087899 */ /* 0x000fe40008011409 */
[----:B------:R-:W-:Y:S02]  /*0560*/  USHF.R.S32.HI UR6, URZ, 0x1f, UR7 ;  /* 0x0000001f3f067899 */ /* 0x000fe40008011407 */
[----:B------:R-:W-:Y:S02]  /*0570*/  USHF.R.S32.HI UR10, URZ, 0x1f, UR11 ;  /* 0x0000001f3f0a7899 */ /* 0x000fe4000801140b */
[----:B------:R-:W-:Y:S02]  /*0580*/  ULEA.HI UR8, UR8, UR9, URZ, 0x6 ;  /* 0x0000000908087291 */ /* 0x000fe4000f8f303f */
[----:B------:R-:W-:Y:S02]  /*0590*/  ULEA.HI UR6, UR6, UR7, URZ, 0x6 ;  /* 0x0000000706067291 */ /* 0x000fe4000f8f303f */
[----:B------:R-:W-:-:S02]  /*05a0*/  ULEA.HI UR10, UR10, UR11, URZ, 0x6 ;  /* 0x0000000b0a0a7291 */ /* 0x000fc4000f8f303f */
[----:B------:R-:W-:Y:S02]  /*05b0*/  USHF.R.S32.HI UR8, URZ, 0x6, UR8 ;  /* 0x000000063f087899 */ /* 0x000fe40008011408 */
[----:B------:R-:W-:Y:S02]  /*05c0*/  USHF.R.S32.HI UR6, URZ, 0x6, UR6 ;  /* 0x000000063f067899 */ /* 0x000fe40008011406 */
[----:B------:R-:W-:Y:S02]  /*05d0*/  USHF.R.S32.HI UR10, URZ, 0x6, UR10 ;  /* 0x000000063f0a7899 */ /* 0x000fe4000801140a */
[----:B------:R-:W-:Y:S02]  /*05e0*/  UISETP.LT.AND UP0, UPT, UR8, UR6, UPT ;  /* 0x000000060800728c */ /* 0x000fe4000bf01270 */
[----:B------:R-:W-:Y:S02]  /*05f0*/  UISETP.LT.AND UP1, UPT, URZ, UR10, UPT ;  /* 0x0000000a3f00728c */ /* 0x000fe4000bf21270 */
[----:B------:R-:W-:-:S02]  /*0600*/  USEL UR19, UR8, UR6, UP0 ;  /* 0x0000000608137287 */ /* 0x000fc40008000000 */
[----:B------:R-:W-:-:S04]  /*0610*/  USEL UR13, URZ, UR10, !UP1 ;  /* 0x0000000a3f0d7287 */ /* 0x000fc8000c800000 */
[----:B------:R-:W-:-:S06]  /*0620*/  UISETP.GT.AND UP0, UPT, UR19, UR13, UPT ;  /* 0x0000000d1300728c */ /* 0x000fcc000bf04270 */
[----:B------:R-:W-:-:S13]  /*0630*/  PLOP3.LUT P0, PT, PT, PT, UP0, 0x80, 0x0 ;  /* 0x000000000000781c */ /* 0x000fda0003f0f008 */
[----:B-1----:R-:W-:Y:S05]  /*0640*/  @P0 BRA `(.L_x_508) ;  /* 0x0000001000c40947 */ /* 0x002fea0003800000 */
[----:B------:R-:W-:Y:S01]  /*0650*/  UISETP.NE.AND UP1, UPT, UR16, -0x1, UPT ;  /* 0xffffffff1000788c */ /* 0x000fe2000bf25270 */
[----:B------:R-:W-:Y:S01]  /*0660*/  SHF.R.S32.HI R8, RZ, 0x1f, R148 ;  /* 0x0000001fff087819 */ /* 0x000fe20000011494 */
[----:B------:R-:W-:Y:S01]  /*0670*/  ULDC.U8 UR5, c[0x0][0x3d9] ;  /* 0x0000f64000057ab9 */ /* 0x000fe20000000000 */
[----:B------:R-:W-:Y:S01]  /*0680*/  USHF.R.S32.HI UR15, URZ, 0x1f, UR4 ;  /* 0x0000001f3f0f7899 */ /* 0x000fe20008011404 */
[----:B------:R-:W-:Y:S01]  /*0690*/  LOP3.LUT P1, RZ, R148, 0x7, RZ, 0xc0, !PT ;  /* 0x0000000794ff7812 */ /* 0x000fe2000782c0ff */
[----:B------:R-:W-:Y:S01]  /*06a0*/  UISETP.NE.AND UP2, UPT, UR5, URZ, UPT ;  /* 0x0000003f0500728c */ /* 0x000fe2000bf45270 */
[----:B------:R-:W-:Y:S01]  /*06b0*/  LEA.HI R8, R8, R148, RZ, 0x3 ;  /* 0x0000009408087211 */ /* 0x000fe200078f18ff */
[----:B------:R-:W-:Y:S01]  /*06c0*/  UIADD3 UR25, -UR24, UR25, URZ ;  /* 0x0000001918197290 */ /* 0x000fe2000fffe13f */
[----:B------:R-:W-:Y:S01]  /*06d0*/  IMAD.U32 R6, RZ, RZ, UR17 ;  /* 0x00000011ff067e24 */ /* 0x000fe2000f8e00ff */
[----:B------:R-:W-:Y:S01]  /*06e0*/  UMOV UR22, URZ ;  /* 0x0000003f00167c82 */ /* 0x000fe20008000000 */
[----:B------:R-:W-:Y:S01]  /*06f0*/  LOP3.LUT R0, R8, 0x1ffffff8, RZ, 0xc0, !PT ;  /* 0x1ffffff808007812 */ /* 0x000fe200078ec0ff */
[----:B------:R-:W-:Y:S01]  /*0700*/  @UP1 ULDC.64 UR8, c[0x0][0x298] ;  /* 0x0000a60000081ab9 */ /* 0x000fe20000000a00 */
[----:B------:R-:W-:Y:S01]  /*0710*/  @!UP1 USHF.R.S32.HI UR12, URZ, 0x1f, UR14 ;  /* 0x0000001f3f0c9899 */ /* 0x000fe2000801140e */
[----:B------:R-:W-:Y:S01]  /*0720*/  SHF.R.S32.HI R8, RZ, 0x3, R8 ;  /* 0x00000003ff087819 */ /* 0x000fe20000011408 */
[----:B------:R-:W-:Y:S01]  /*0730*/  @UP1 UIMAD.WIDE.U32 UR10, UR16, UR8, URZ ;  /* 0x00000008100a12a5 */ /* 0x000fe2000f8e003f */
[----:B------:R-:W-:Y:S01]  /*0740*/  IMAD.IADD R0, R148, 0x1, -R0 ;  /* 0x0000000194007824 */ /* 0x000fe200078e0a00 */
[----:B------:R-:W-:Y:S01]  /*0750*/  @!UP1 ULDC.64 UR6, c[0x0][0x290] ;  /* 0x0000a40000069ab9 */ /* 0x000fe20000000a00 */
[----:B------:R-:W-:Y:S01]  /*0760*/  ISETP.GE.AND P2, PT, R8, UR25, PT ;  /* 0x0000001908007c0c */ /* 0x000fe2000bf46270 */
[----:B------:R-:W-:Y:S01]  /*0770*/  @UP1 UIMAD UR9, UR16, UR9, UR11 ;  /* 0x00000009100912a4 */ /* 0x000fe2000f8e020b */
[----:B------:R-:W-:Y:S01]  /*0780*/  IMAD.SHL.U32 R0, R0, 0x8, RZ ;  /* 0x0000000800007824 */ /* 0x000fe200078e00ff */
[----:B------:R-:W-:Y:S01]  /*0790*/  @!UP1 UIMAD UR8, UR12, UR6, URZ ;  /* 0x000000060c0892a4 */ /* 0x000fe2000f8e023f */
[----:B------:R-:W-:Y:S01]  /*07a0*/  SHF.R.S32.HI R9, RZ, 0x1f, R8 ;  /* 0x0000001fff097819 */ /* 0x000fe20000011408 */
[----:B------:R-:W-:Y:S01]  /*07b0*/  ULDC.U8 UR11, c[0x0][0x3d8] ;  /* 0x0000f600000b7ab9 */ /* 0x000fe20000000000 */
[----:B------:R-:W-:Y:S01]  /*07c0*/  @!UP1 UIMAD.WIDE.U32 UR12, UR14, UR6, URZ ;  /* 0x000000060e0c92a5 */ /* 0x000fe2000f8e003f */
[C---:B------:R-:W-:Y:S01]  /*07d0*/  VIADD R14, R8.reuse, 0x10 ;  /* 0x00000010080e7836 */ /* 0x040fe20000000000 */
[----:B------:R-:W-:Y:S01]  /*07e0*/  UISETP.NE.AND UP3, UPT, UR11, URZ, UPT ;  /* 0x0000003f0b00728c */ /* 0x000fe2000bf65270 */
[C---:B------:R-:W-:Y:S01]  /*07f0*/  VIADD R15, R8.reuse, 0x20 ;  /* 0x00000020080f7836 */ /* 0x040fe20000000000 */
[----:B------:R-:W-:Y:S01]  /*0800*/  UISETP.NE.AND UP0, UPT, UR11, URZ, !UP2 ;  /* 0x0000003f0b00728c */ /* 0x000fe2000d705270 */
[C---:B------:R-:W-:Y:S01]  /*0810*/  VIADD R16, R8.reuse, 0x30 ;  /* 0x0000003008107836 */ /* 0x040fe20000000000 */
[----:B------:R-:W-:Y:S01]  /*0820*/  @!UP1 UIMAD UR8, UR14, UR7, UR8 ;  /* 0x000000070e0892a4 */ /* 0x000fe2000f8e0208 */
[C---:B------:R-:W-:Y:S01]  /*0830*/  VIADD R18, R8.reuse, 0x40 ;  /* 0x0000004008127836 */ /* 0x040fe20000000000 */
[----:B------:R-:W-:Y:S01]  /*0840*/  UISETP.NE.OR UP3, UPT, UR5, URZ, !UP3 ;  /* 0x0000003f0500728c */ /* 0x000fe2000df65670 */
[----:B------:R-:W-:Y:S01]  /*0850*/  BSSY B0, `(.L_x_509) ;  /* 0x0000036000007945 */ /* 0x000fe20003800000 */
[----:B------:R-:W-:Y:S01]  /*0860*/  @!UP1 UIADD3 UR9, UR13, UR8, URZ ;  /* 0x000000080d099290 */ /* 0x000fe2000fffe03f */
[----:B------:R-:W-:Y:S01]  /*0870*/  ISETP.GE.OR P5, PT, R8, UR25, P1 ;  /* 0x0000001908007c0c */ /* 0x000fe20008fa6670 */
[----:B------:R-:W-:Y:S01]  /*0880*/  @!UP1 UMOV UR10, UR12 ;  /* 0x0000000c000a9c82 */ /* 0x000fe20008000000 */
[----:B------:R-:W-:Y:S01]  /*0890*/  @UP2 ULDC.64 UR6, c[0x0][0x2c0] ;  /* 0x0000b00000062ab9 */ /* 0x000fe20000000a00 */
[----:B------:R-:W-:Y:S01]  /*08a0*/  IADD3 R2, P0, R0, UR10, RZ ;  /* 0x0000000a00027c10 */ /* 0x000fe2000ff1e0ff */
[----:B------:R-:W-:Y:S01]  /*08b0*/  @UP2 UIMAD UR18, UR7, UR6, URZ ;  /* 0x00000006071222a4 */ /* 0x000fe2000f8e023f */
[----:B------:R-:W-:Y:S01]  /*08c0*/  ISETP.GE.AND P4, PT, R14, UR25, PT ;  /* 0x000000190e007c0c */ /* 0x000fe2000bf86270 */
[----:B------:R-:W-:Y:S01]  /*08d0*/  @!UP2 ULDC UR8, c[0x0][0x2c4] ;  /* 0x0000b1000008aab9 */ /* 0x000fe20000000800 */
[----:B------:R-:W-:Y:S01]  /*08e0*/  ULDC.64 UR6, c[0x0][0x2a0] ;  /* 0x0000a80000067ab9 */ /* 0x000fe20000000a00 */
[----:B------:R-:W-:Y:S01]  /*08f0*/  LEA.HI.X.SX32 R3, R0, UR9, 0x1, P0 ;  /* 0x0000000900037c11 */ /* 0x000fe200080f0eff */
[----:B------:R-:W-:Y:S01]  /*0900*/  @!UP2 ULDC UR5, c[0x0][0x270] ;  /* 0x00009c000005aab9 */ /* 0x000fe20000000800 */
[----:B------:R-:W-:Y:S01]  /*0910*/  @UP0 ULDC UR8, c[0x0][0x2e4] ;  /* 0x0000b90000080ab9 */ /* 0x000fe20000000800 */
[----:B------:R-:W-:Y:S01]  /*0920*/  @UP2 UMOV UR9, 0x1 ;  /* 0x0000000100092882 */ /* 0x000fe20000000000 */
[----:B------:R-:W-:Y:S01]  /*0930*/  UIMAD UR15, UR15, UR6, URZ ;  /* 0x000000060f0f72a4 */ /* 0x000fe2000f8e023f */
[----:B------:R-:W-:Y:S01]  /*0940*/  IMAD.U32 R0, RZ, RZ, UR6 ;  /* 0x00000006ff007e24 */ /* 0x000fe2000f8e00ff */
[----:B------:R-:W-:Y:S01]  /*0950*/  @!UP2 UIMAD UR9, UR8, UR5, URZ ;  /* 0x000000050809a2a4 */ /* 0x000fe2000f8e023f */
[----:B------:R-:W-:Y:S01]  /*0960*/  ISETP.GE.AND P3, PT, R15, UR25, PT ;  /* 0x000000190f007c0c */ /* 0x000fe2000bf66270 */
[----:B------:R-:W-:Y:S01]  /*0970*/  @!UP3 ULDC UR6, c[0x0][0x2c4] ;  /* 0x0000b1000006bab9 */ /* 0x000fe20000000800 */
[----:B------:R-:W-:Y:S01]  /*0980*/  @UP2 ULDC UR10, c[0x0][0x2c0] ;  /* 0x0000b000000a2ab9 */ /* 0x000fe20000000800 */
[----:B------:R-:W-:Y:S01]  /*0990*/  @!UP3 UIMAD UR6, UR14, UR6, URZ ;  /* 0x000000060e06b2a4 */ /* 0x000fe2000f8e023f */
[----:B------:R-:W-:Y:S01]  /*09a0*/  IMAD.WIDE.U32 R12, R0, UR4, R2 ;  /* 0x00000004000c7c25 */ /* 0x000fe2000f8e0002 */
[----:B------:R-:W-:Y:S01]  /*09b0*/  UIMAD UR9, UR14, UR9, URZ ;  /* 0x000000090e0972a4 */ /* 0x000fe2000f8e023f */
[----:B------:R-:W-:Y:S01]  /*09c0*/  ISETP.GE.AND P0, PT, R16, UR25, PT ;  /* 0x0000001910007c0c */ /* 0x000fe2000bf06270 */
[----:B------:R-:W-:Y:S01]  /*09d0*/  @!UP3 USEL UR6, UR6, UR16, !UP1 ;  /* 0x000000100606b287 */ /* 0x000fe2000c800000 */
[----:B------:R-:W-:Y:S01]  /*09e0*/  ISETP.GE.AND P6, PT, R18, UR25, PT ;  /* 0x0000001912007c0c */ /* 0x000fe2000bfc6270 */
[----:B------:R-:W-:Y:S01]  /*09f0*/  USEL UR9, UR9, URZ, UP3 ;  /* 0x0000003f09097287 */ /* 0x000fe20009800000 */
[----:B------:R-:W-:Y:S01]  /*0a00*/  IMAD.WIDE R6, R6, 0x80, R8 ;  /* 0x0000008006067825 */ /* 0x000fe200078e0208 */
[----:B------:R-:W-:Y:S01]  /*0a10*/  @!UP2 UMOV UR10, 0x1 ;  /* 0x00000001000aa882 */ /* 0x000fe20000000000 */
[----:B------:R-:W-:Y:S01]  /*0a20*/  @!UP2 UMOV UR18, UR8 ;  /* 0x000000080012ac82 */ /* 0x000fe20008000000 */
[----:B------:R-:W-:Y:S01]  /*0a30*/  UIMAD UR24, UR24, UR10, URZ ;  /* 0x0000000a181872a4 */ /* 0x000fe2000f8e023f */
[----:B------:R-:W-:Y:S01]  /*0a40*/  VIADD R20, R8, 0x50 ;  /* 0x0000005008147836 */ /* 0x000fe20000000000 */
[----:B------:R-:W-:Y:S01]  /*0a50*/  UIMAD UR18, UR4, UR18, UR9 ;  /* 0x00000012041272a4 */ /* 0x000fe2000f8e0209 */
[----:B------:R-:W-:Y:S01]  /*0a60*/  UMOV UR23, URZ ;  /* 0x0000003f00177c82 */ /* 0x000fe20008000000 */
[----:B------:R-:W-:Y:S01]  /*0a70*/  UIMAD UR7, UR4, UR7, UR15 ;  /* 0x00000007040772a4 */ /* 0x000fe2000f8e020f */
[----:B------:R-:W-:Y:S01]  /*0a80*/  @!UP3 UMOV UR22, UR6 ;  /* 0x000000060016bc82 */ /* 0x000fe20008000000 */
[----:B------:R-:W-:-:S02]  /*0a90*/  @!UP3 USHF.R.S32.HI UR23, URZ, 0x1f, UR6 ;  /* 0x0000001f3f17b899 */ /* 0x000fc40008011406 */
[----:B------:R-:W-:Y:S02]  /*0aa0*/  USHF.R.S32.HI UR4, URZ, 0x1f, UR24 ;  /* 0x0000001f3f047899 */ /* 0x000fe40008011418 */
        /* <DEDUP_REMOVED lines=16> */
.L_x_510:
[----:B------:R-:W-:Y:S05]  /*0bb0*/  BSYNC B0 ;  /* 0x0000000000007941 */ /* 0x000fea0003800000 */
.L_x_509:
        /* <DEDUP_REMOVED lines=18> */
.L_x_512:
[----:B------:R-:W-:Y:S05]  /*0ce0*/  BSYNC B0 ;  /* 0x0000000000007941 */ /* 0x000fea0003800000 */
.L_x_511:
        /* <DEDUP_REMOVED lines=18> */
.L_x_514:
[----:B------:R-:W-:Y:S05]  /*0e10*/  BSYNC B0 ;  /* 0x0000000000007941 */ /* 0x000fea0003800000 */
.L_x_513:
        /* <DEDUP_REMOVED lines=17> */
.L_x_516:
[----:B------:R-:W-:Y:S05]  /*0f30*/  BSYNC B0 ;  /* 0x0000000000007941 */ /* 0x000fea0003800000 */
.L_x_515:
        /* <DEDUP_REMOVED lines=17> */
.L_x_518:
[----:B------:R-:W-:Y:S05]  /*1050*/  BSYNC B0 ;  /* 0x0000000000007941 */ /* 0x000fea0003800000 */
.L_x_517:
        /* <DEDUP_REMOVED lines=17> */
.L_x_520:
[----:B------:R-:W-:Y:S05]  /*1170*/  BSYNC B0 ;  /* 0x0000000000007941 */ /* 0x000fea0003800000 */
.L_x_519:
        /* <DEDUP_REMOVED lines=16> */
.L_x_522:
[----:B------:R-:W-:Y:S05]  /*1280*/  BSYNC B0 ;  /* 0x0000000000007941 */ /* 0x000fea0003800000 */
.L_x_521:
        /* <DEDUP_REMOVED lines=16> */
.L_x_524:
[----:B------:R-:W-:Y:S05]  /*1390*/  BSYNC B0 ;  /* 0x0000000000007941 */ /* 0x000fea0003800000 */
.L_x_523:
        /* <DEDUP_REMOVED lines=10> */
.L_x_526:
[----:B------:R-:W-:Y:S05]  /*1440*/  BSYNC B0 ;  /* 0x0000000000007941 */ /* 0x000fea0003800000 */
.L_x_525:
        /* <DEDUP_REMOVED lines=15> */
.L_x_528:
[----:B------:R-:W-:Y:S05]  /*1540*/  BSYNC B0 ;  /* 0x0000000000007941 */ /* 0x000fea0003800000 */
.L_x_527:
        /* <DEDUP_REMOVED lines=10> */
.L_x_530:
[----:B------:R-:W-:Y:S05]  /*15f0*/  BSYNC B0 ;  /* 0x0000000000007941 */ /* 0x000fea0003800000 */
.L_x_529:
        /* <DEDUP_REMOVED lines=10> */
.L_x_532:
[----:B------:R-:W-:Y:S05]  /*16a0*/  BSYNC B0 ;  /* 0x0000000000007941 */ /* 0x000fea0003800000 */
.L_x_531:
        /* <DEDUP_REMOVED lines=10> */
.L_x_534:
[----:B------:R-:W-:Y:S05]  /*1750*/  BSYNC B0 ;  /* 0x0000000000007941 */ /* 0x000fea0003800000 */
.L_x_533:
        /* <DEDUP_REMOVED lines=10> */
.L_x_536:
[----:B------:R-:W-:Y:S05]  /*1800*/  BSYNC B0 ;  /* 0x0000000000007941 */ /* 0x000fea0003800000 */
.L_x_535:
        /* <DEDUP_REMOVED lines=10> */
.L_x_538:
[----:B------:R-:W-:Y:S05]  /*18b0*/  BSYNC B0 ;  /* 0x0000000000007941 */ /* 0x000fea0003800000 */
.L_x_537:
        /* <DEDUP_REMOVED lines=10> */
.L_x_508:
[----:B------:R-:W1:Y:S01]  /*1960*/  LDC R15, c[0x0][0x278] ;  /* 0x00009e00ff0f7b82 */ /* 0x000e620000000800 */
[----:B------:R-:W2:Y:S01]  /*1970*/  S2R R4, SR_CTAID.Z ;  /* 0x0000000000047919 */ /* 0x000ea20000002700 */
[----:B------:R-:W-:Y:S01]  /*1980*/  SHF.R.S32.HI R41, RZ, 0x1f, R148 ;  /* 0x0000001fff297819 */ /* 0x000fe20000011494 */
[----:B------:R-:W-:Y:S02]  /*1990*/  UISETP.NE.AND UP0, UPT, UR16, -0x1, UPT ;  /* 0xffffffff1000788c */ /* 0x000fe4000bf05270 */
[----:B------:R-:W-:Y:S02]  /*19a0*/  UIADD3 UR12, -UR24, UR25, URZ ;  /* 0x00000019180c7290 */ /* 0x000fe4000fffe13f */
[----:B------:R-:W-:-:S07]  /*19b0*/  UIADD3 UR18, UR19, -0x1, URZ ;  /* 0xffffffff13127890 */ /* 0x000fce000fffe03f */
[----:B------:R-:W-:Y:S01]  /*19c0*/  @UP0 ULDC.64 UR6, c[0x0][0x240] ;  /* 0x0000900000060ab9 */ /* 0x000fe20000000a00 */
[----:B------:R-:W-:Y:S02]  /*19d0*/  @!UP0 USHF.R.S32.HI UR9, URZ, 0x1f, UR14 ;  /* 0x0000001f3f098899 */ /* 0x000fe4000801140e */
[----:B------:R-:W-:-:S04]  /*19e0*/  @UP0 UIMAD.WIDE.U32 UR10, UR16, UR6, URZ ;  /* 0x00000006100a02a5 */ /* 0x000fc8000f8e003f */
[----:B------:R-:W-:Y:S01]  /*19f0*/  @UP0 UIMAD UR8, UR16, UR7, UR11 ;  /* 0x00000007100802a4 */ /* 0x000fe2000f8e020b */
[----:B-1----:R-:W-:Y:S02]  /*1a00*/  IABS R0, R15 ;  /* 0x0000000f00007213 */ /* 0x002fe40000000000 */
[----:B------:R-:W-:Y:S01]  /*1a10*/  @!UP0 ULDC.64 UR6, c[0x0][0x228] ;  /* 0x00008a0000068ab9 */ /* 0x000fe20000000a00 */
[----:B------:R-:W-:Y:S01]  /*1a20*/  ISETP.NE.AND P2, PT, R15, RZ, PT ;  /* 0x000000ff0f00720c */ /* 0x000fe20003f45270 */
[----:B------:R-:W-:Y:S01]  /*1a30*/  @!UP0 UIMAD UR9, UR9, UR6, URZ ;  /* 0x00000006090982a4 */ /* 0x000fe2000f8e023f */
[----:B------:R-:W-:Y:S01]  /*1a40*/  IMAD.MOV.U32 R10, RZ, RZ, R0 ;  /* 0x000000ffff0a7224 */ /* 0x000fe200078e0000 */
[----:B------:R-:W-:Y:S02]  /*1a50*/  @!UP0 UIMAD.WIDE.U32 UR26, UR14, UR6, URZ ;  /* 0x000000060e1a82a5 */ /* 0x000fe4000f8e003f */
[----:B------:R-:W-:Y:S01]  /*1a60*/  @!UP0 UIMAD UR7, UR14, UR7, UR9 ;  /* 0x000000070e0782a4 */ /* 0x000fe2000f8e0209 */
[----:B------:R-:W1:Y:S01]  /*1a70*/  I2F.RP R2, R10 ;  /* 0x0000000a00027306 */ /* 0x000e620000209400 */
[----:B--2---:R-:W-:Y:S01]  /*1a80*/  IABS R4, R4 ;  /* 0x0000000400047213 */ /* 0x004fe20000000000 */
[----:B------:R-:W-:-:S02]  /*1a90*/  USHF.R.S32.HI UR9, URZ, 0x1f, UR4 ;  /* 0x0000001f3f097899 */ /* 0x000fc40008011404 */
[----:B------:R-:W-:Y:S01]  /*1aa0*/  @!UP0 UIADD3 UR8, UR27, UR7, URZ ;  /* 0x000000071b088290 */ /* 0x000fe2000fffe03f */
[----:B------:R-:W-:Y:S02]  /*1ab0*/  @!UP0 UMOV UR10, UR26 ;  /* 0x0000001a000a8c82 */ /* 0x000fe40008000000 */
[----:B------:R-:W-:Y:S01]  /*1ac0*/  ULDC.64 UR6, c[0x0][0x258] ;  /* 0x0000960000067ab9 */ /* 0x000fe20000000a00 */
[----:B------:R-:W-:Y:S01]  /*1ad0*/  UIMAD UR26, UR18, -0x40, UR5 ;  /* 0xffffffc0121a78a4 */ /* 0x000fe2000f8e0205 */
[----:B------:R-:W-:Y:S01]  /*1ae0*/  IMAD.U32 R12, RZ, RZ, UR6 ;  /* 0x00000006ff0c7e24 */ /* 0x000fe2000f8e00ff */
[----:B------:R-:W-:Y:S02]  /*1af0*/  UIMAD UR9, UR9, UR6, URZ ;  /* 0x00000006090972a4 */ /* 0x000fe4000f8e023f */
[----:B------:R-:W-:Y:S02]  /*1b00*/  UISETP.NE.AND UP0, UPT, UR28, -0x1, UPT ;  /* 0xffffffff1c00788c */ /* 0x000fe4000bf05270 */
[----:B------:R-:W-:Y:S01]  /*1b10*/  UIMAD UR7, UR4, UR7, UR9 ;  /* 0x00000007040772a4 */ /* 0x000fe2000f8e0209 */
[----:B-1----:R-:W1:Y:S01]  /*1b20*/  MUFU.RCP R2, R2 ;  /* 0x0000000200027308 */ /* 0x002e620000001000 */
[----:B------:R-:W-:-:S07]  /*1b30*/  UMOV UR6, 0x400 ;  /* 0x0000040000067882 */ /* 0x000fce0000000000 */
[----:B------:R-:W-:Y:S02]  /*1b40*/  @UP0 UIADD3 UR27, UR15, UR28, URZ ;  /* 0x0000001c0f1b0290 */ /* 0x000fe4000fffe03f */
        /* <DEDUP_REMOVED lines=12> */
[----:B------:R-:W-:Y:S01]  /*1c10*/  IMAD.MOV R2, RZ, RZ, -R0 ;  /* 0x000000ffff027224 */ /* 0x000fe200078e0a00 */
[----:B------:R-:W-:Y:S01]  /*1c20*/  SHF.R.S32.HI R7, RZ, 0x1f, R6 ;  /* 0x0000001fff077819 */ /* 0x000fe20000011406 */
[----:B------:R-:W-:Y:S01]  /*1c30*/  IMAD.IADD R40, R148, 0x1, -R3 ;  /* 0x0000000194287824 */ /* 0x000fe200078e0a03 */
[----:B------:R-:W-:Y:S01]  /*1c40*/  MOV R3, UR17 ;  /* 0x0000001100037c02 */ /* 0x000fe20008000f00 */
[----:B------:R-:W-:Y:S02]  /*1c50*/  IMAD R2, R10, R2, R4 ;  /* 0x000000020a027224 */ /* 0x000fe400078e0204 */
[----:B------:R-:W-:-:S02]  /*1c60*/  IMAD.SHL.U32 R28, R40, 0x8, RZ ;  /* 0x00000008281c7824 */ /* 0x000fc400078e00ff */
[----:B------:R-:W-:Y:S01]  /*1c70*/  VIADD R39, R6, 0x10 ;  /* 0x0000001006277836 */ /* 0x000fe20000000000 */
[----:B------:R-:W-:Y:S01]  /*1c80*/  ISETP.GT.U32.AND P3, PT, R10, R2, PT ;  /* 0x000000020a00720c */ /* 0x000fe20003f64070 */
[----:B------:R-:W-:Y:S01]  /*1c90*/  IMAD.WIDE R26, R3, 0x80, R6 ;  /* 0x00000080031a7825 */ /* 0x000fe200078e0206 */
[----:B------:R-:W-:Y:S01]  /*1ca0*/  SHF.R.S32.HI R29, RZ, 0x1f, R28 ;  /* 0x0000001fff1d7819 */ /* 0x000fe2000001141c */
[----:B------:R-:W1:Y:S01]  /*1cb0*/  @!P1 LDC.64 R8, c[0x0][0x240] ;  /* 0x00009000ff089b82 */ /* 0x000e620000000a00 */
[----:B------:R-:W-:Y:S01]  /*1cc0*/  IADD3 R4, P0, R28, UR10, RZ ;  /* 0x0000000a1c047c10 */ /* 0x000fe2000ff1e0ff */
[C---:B------:R-:W-:Y:S01]  /*1cd0*/  IMAD.SHL.U32 R3, R6.reuse, 0x40, RZ ;  /* 0x0000004006037824 */ /* 0x040fe200078e00ff */
[----:B------:R-:W-:Y:S01]  /*1ce0*/  ISETP.GE.AND P6, PT, R39, UR12, PT ;  /* 0x0000000c27007c0c */ /* 0x000fe2000bfc6270 */
[C---:B------:R-:W-:Y:S01]  /*1cf0*/  VIADD R37, R6.reuse, 0x30 ;  /* 0x0000003006257836 */ /* 0x040fe20000000000 */
[----:B------:R-:W-:Y:S01]  /*1d00*/  IADD3.X R5, R29, UR8, RZ, P0, !PT ;  /* 0x000000081d057c10 */ /* 0x000fe200087fe4ff */
[----:B------:R-:W-:Y:S01]  /*1d10*/  VIADD R38, R6, 0x20 ;  /* 0x0000002006267836 */ /* 0x000fe20000000000 */
[----:B------:R-:W-:Y:S01]  /*1d20*/  @UP0 ULDC.64 UR8, c[0x0][0x248] ;  /* 0x0000920000080ab9 */ /* 0x000fe20000000a00 */
[----:B------:R-:W2:Y:S01]  /*1d30*/  @!P1 LDC.64 R18, c[0x0][0x210] ;  /* 0x00008400ff129b82 */ /* 0x000ea20000000a00 */
[----:B------:R-:W-:Y:S01]  /*1d40*/  @UP0 UIMAD.WIDE.U32 UR32, UR27, UR8, URZ ;  /* 0x000000081b2002a5 */ /* 0x000fe2000f8e003f */
[----:B------:R-:W-:Y:S01]  /*1d50*/  @!P3 IMAD.IADD R2, R2, 0x1, -R10 ;  /* 0x000000010202b824 */ /* 0x000fe200078e0a0a */
[----:B------:R-:W-:Y:S01]  /*1d60*/  ISETP.GE.AND P5, PT, R38, UR12, PT ;  /* 0x0000000c26007c0c */ /* 0x000fe2000bfa6270 */
[----:B------:R-:W-:Y:S01]  /*1d70*/  IMAD.WIDE.U32 R12, R12, UR4, R4 ;  /* 0x000000040c0c7c25 */ /* 0x000fe2000f8e0004 */
[----:B------:R-:W-:Y:S01]  /*1d80*/  LOP3.LUT R5, R15, UR4, RZ, 0x3c, !PT ;  /* 0x000000040f057c12 */ /* 0x000fe2000f8e3cff */
[----:B------:R-:W-:Y:S01]  /*1d90*/  @UP0 UIMAD UR27, UR27, UR9, URZ ;  /* 0x000000091b1b02a4 */ /* 0x000fe2000f8e023f */
[----:B------:R-:W-:Y:S01]  /*1da0*/  ISETP.GE.U32.AND P4, PT, R2, R10, PT ;  /* 0x0000000a0200720c */ /* 0x000fe20003f86070 */
[----:B------:R-:W3:Y:S01]  /*1db0*/  S2UR UR4, SR_CgaCtaId ;  /* 0x00000000000479c3 */ /* 0x000ee20000008800 */
[----:B------:R-:W-:Y:S01]  /*1dc0*/  @!P3 VIADD R0, R0, 0x1 ;  /* 0x000000010000b836 */ /* 0x000fe20000000000 */
[----:B------:R-:W-:Y:S01]  /*1dd0*/  LOP3.LUT R2, R3, 0x1c0, RZ, 0xc0, !PT ;  /* 0x000001c003027812 */ /* 0x000fe200078ec0ff */
[----:B------:R-:W-:Y:S01]  /*1de0*/  @!P1 IMAD.MOV.U32 R10, RZ, RZ, R12 ;  /* 0x000000ffff0a9224 */ /* 0x000fe200078e000c */
[----:B------:R-:W-:Y:S01]  /*1df0*/  ISETP.GE.AND P0, PT, R5, RZ, PT ;  /* 0x000000ff0500720c */ /* 0x000fe20003f06270 */
[----:B------:R-:W4:Y:S01]  /*1e00*/  @!P6 S2R R21, SR_CgaCtaId ;  /* 0x000000000015e919 */ /* 0x000f220000008800 */
[----:B------:R-:W-:Y:S01]  /*1e10*/  LOP3.LUT R4, R2, 0x38, R28, 0xf8, !PT ;  /* 0x0000003802047812 */ /* 0x000fe200078ef81c */
[----:B------:R-:W-:Y:S01]  /*1e20*/  @UP0 UIADD3 UR27, UR33, UR27, URZ ;  /* 0x0000001b211b0290 */ /* 0x000fe2000fffe03f */
[----:B------:R-:W-:Y:S01]  /*1e30*/  SHF.R.U32.HI R3, RZ, 0x3, R2 ;  /* 0x00000003ff037819 */ /* 0x000fe20000011602 */
[----:B-1----:R-:W-:Y:S01]  /*1e40*/  @!P1 IMAD R2, R27, R8, RZ ;  /* 0x000000081b029224 */ /* 0x002fe200078e02ff */
[----:B------:R-:W-:Y:S01]  /*1e50*/  IADD3 R11, R13, UR7, RZ ;  /* 0x000000070d0b7c10 */ /* 0x000fe2000fffe0ff */
[----:B------:R-:W1:Y:S01]  /*1e60*/  @!P6 LDC.64 R16, c[0x0][0x240] ;  /* 0x00009000ff10eb82 */ /* 0x000e620000000a00 */
[----:B------:R-:W-:Y:S01]  /*1e70*/  @P4 VIADD R0, R0, 0x1 ;  /* 0x0000000100004836 */ /* 0x000fe20000000000 */
[----:B------:R-:W-:Y:S01]  /*1e80*/  ISETP.GE.AND P4, PT, R37, UR12, PT ;  /* 0x0000000c25007c0c */ /* 0x000fe2000bf86270 */
[----:B------:R-:W5:Y:S01]  /*1e90*/  @!P5 S2R R36, SR_CgaCtaId ;  /* 0x000000000024d919 */ /* 0x000f620000008800 */
[----:B------:R-:W-:Y:S01]  /*1ea0*/  LOP3.LUT R14, R4, R3, RZ, 0x3c, !PT ;  /* 0x00000003040e7212 */ /* 0x000fe200078e3cff */
[C---:B------:R-:W-:Y:S01]  /*1eb0*/  @!P1 IMAD R3, R26.reuse, R9, R2 ;  /* 0x000000091a039224 */ /* 0x040fe200078e0202 */
[----:B------:R-:W-:Y:S01]  /*1ec0*/  LEA.HI R2, R41, R148, RZ, 0x6 ;  /* 0x0000009429027211 */ /* 0x000fe200078f30ff */
[----:B------:R-:W-:Y:S01]  /*1ed0*/  @!P1 IMAD.WIDE.U32 R4, R26, R8, R10 ;  /* 0x000000081a049225 */ /* 0x000fe200078e000a */
[----:B------:R-:W-:-:S02]  /*1ee0*/  MOV R32, R0 ;  /* 0x0000000000207202 */ /* 0x000fc40000000f00 */
[----:B------:R-:W-:Y:S01]  /*1ef0*/  @!P6 MOV R9, 0x400 ;  /* 0x000004000009e802 */ /* 0x000fe20000000f00 */
[----:B------:R-:W-:Y:S02]  /*1f00*/  VIADD R0, R6, 0x40 ;  /* 0x0000004006007836 */ /* 0x000fe40000000000 */
[----:B------:R-:W-:Y:S01]  /*1f10*/  IMAD.SHL.U32 R2, R2, 0x8, RZ ;  /* 0x0000000802027824 */ /* 0x000fe200078e00ff */
[----:B---3--:R-:W-:Y:S01]  /*1f20*/  ULEA UR4, UR4, UR6, 0x18 ;  /* 0x0000000604047291 */ /* 0x008fe2000f8ec03f */
[----:B------:R-:W3:Y:S01]  /*1f30*/  @!P4 S2R R24, SR_CgaCtaId ;  /* 0x000000000018c919 */ /* 0x000ee20000008800 */
[----:B------:R-:W-:Y:S01]  /*1f40*/  @!P0 IMAD.MOV R32, RZ, RZ, -R32 ;  /* 0x000000ffff208224 */ /* 0x000fe200078e0a20 */
[----:B------:R-:W-:Y:S01]  /*1f50*/  ISETP.GE.AND P0, PT, R0, UR12, PT ;  /* 0x0000000c00007c0c */ /* 0x000fe2000bf06270 */
[----:B------:R-:W-:Y:S01]  /*1f60*/  @!P1 IMAD.IADD R0, R5, 0x1, R3 ;  /* 0x0000000105009824 */ /* 0x000fe200078e0203 */
[----:B------:R-:W-:Y:S01]  /*1f70*/  LOP3.LUT R20, R14, 0xfffffe00, R2, 0xf8, !PT ;  /* 0xfffffe000e147812 */ /* 0x000fe200078ef802 */
[----:B------:R-:W-:Y:S01]  /*1f80*/  VIADD R5, R6, 0x50 ;  /* 0x0000005006057836 */ /* 0x000fe20000000000 */
[----:B------:R-:W-:Y:S01]  /*1f90*/  @!P2 LOP3.LUT R32, RZ, R15, RZ, 0x33, !PT ;  /* 0x0000000fff20a212 */ /* 0x000fe200078e33ff */
[----:B------:R-:W5:Y:S01]  /*1fa0*/  @!P4 LDC.64 R22, c[0x0][0x240] ;  /* 0x00009000ff16cb82 */ /* 0x000f620000000a00 */
[----:B--2---:R-:W-:Y:S01]  /*1fb0*/  @!P1 LEA R2, P2, R4, R18, 0x1 ;  /* 0x0000001204029211 */ /* 0x004fe200078408ff */
[----:B------:R-:W-:Y:S01]  /*1fc0*/  @UP0 ULDC.64 UR6, c[0x0][0x250] ;  /* 0x0000940000060ab9 */ /* 0x000fe20000000a00 */
[----:B------:R-:W-:Y:S01]  /*1fd0*/  LEA R150, R20, UR4, 0x1 ;  /* 0x0000000414967c11 */ /* 0x000fe2000f8e08ff */
[----:B------:R-:W-:Y:S01]  /*1fe0*/  @UP0 UIMAD.WIDE.U32 UR30, UR28, UR6, URZ ;  /* 0x000000061c1e02a5 */ /* 0x000fe2000f8e003f */
[----:B------:R-:W-:Y:S01]  /*1ff0*/  @!P1 LEA.HI.X R3, R4, R19, R0, 0x1, P2 ;  /* 0x0000001304039211 */ /* 0x000fe200010f0c00 */
[----:B------:R-:W-:Y:S01]  /*2000*/  @UP0 UIMAD UR28, UR28, UR7, URZ ;  /* 0x000000071c1c02a4 */ /* 0x000fe2000f8e023f */
[----:B------:R-:W-:Y:S01]  /*2010*/  @!P6 IADD3 R0, P2, R26, 0x10, RZ ;  /* 0x000000101a00e810 */ /* 0x000fe20007f5e0ff */
[----:B------:R-:W2:Y:S01]  /*2020*/  @!P6 LDC.64 R14, c[0x0][0x210] ;  /* 0x00008400ff0eeb82 */ /* 0x000ea20000000a00 */
[----:B------:R-:W-:Y:S01]  /*2030*/  IADD3 R4, R6, 0x60, RZ ;  /* 0x0000006006047810 */ /* 0x000fe20007ffe0ff */
[----:B------:R-:W-:Y:S01]  /*2040*/  @!PT LDS RZ, [RZ] ;  /* 0x00000000fffff984 */ /* 0x000fe20000000800 */
[----:B------:R-:W-:Y:S01]  /*2050*/  @!PT LDS RZ, [RZ] ;  /* 0x00000000fffff984 */ /* 0x000fe20000000800 */
[----:B------:R-:W-:Y:S01]  /*2060*/  @!PT LDS RZ, [RZ] ;  /* 0x00000000fffff984 */ /* 0x000fe20000000800 */
[----:B------:R-:W-:Y:S01]  /*2070*/  @!P1 LDGSTS.E.BYPASS.LTC128B.128 [R150], desc[UR20][R2.64] ;  /* 0x0000000002969fae */ /* 0x000fe2000b901d54 */
[----:B----4-:R-:W-:Y:S01]  /*2080*/  @!P6 LEA R9, R21, R9, 0x18 ;  /* 0x000000091509e211 */ /* 0x010fe200078ec0ff */
[----:B------:R-:W-:Y:S01]  /*2090*/  @!P6 IMAD.X R8, RZ, RZ, R27, P2 ;  /* 0x000000ffff08e224 */ /* 0x000fe200010e061b */
[----:B------:R-:W-:Y:S01]  /*20a0*/  ISETP.GE.AND P2, PT, R4, UR12, PT ;  /* 0x0000000c04007c0c */ /* 0x000fe2000bf46270 */
[----:B------:R4:W-:Y:S01]  /*20b0*/  @!P1 LDGSTS.E.BYPASS.LTC128B.128 [R150+0x4000], desc[UR20][R2.64+0x80] ;  /* 0x0400008002969fae */ /* 0x0009e2000b901d54 */
[----:B------:R-:W-:Y:S01]  /*20c0*/  @!P4 MOV R21, 0x400 ;  /* 0x000004000015c802 */ /* 0x000fe20000000f00 */
[----:B------:R-:W2:Y:S01]  /*20d0*/  @!P5 LDC.64 R18, c[0x0][0x240] ;  /* 0x00009000ff12db82 */ /* 0x000ea20000000a00 */
[----:B-1----:R-:W-:Y:S01]  /*20e0*/  @!P6 IMAD R4, R8, R16, RZ ;  /* 0x000000100804e224 */ /* 0x002fe200078e02ff */
[----:B------:R-:W1:Y:S01]  /*20f0*/  @!P0 S2R R33, SR_CgaCtaId ;  /* 0x0000000000218919 */ /* 0x000e620000008800 */
[----:B------:R-:W-:Y:S01]  /*2100*/  ISETP.GE.AND P3, PT, R5, UR12, PT ;  /* 0x0000000c05007c0c */ /* 0x000fe2000bf66270 */
[----:B------:R-:W-:Y:S01]  /*2110*/  @UP0 UIADD3 UR28, UR31, UR28, URZ ;  /* 0x0000001c1f1c0290 */ /* 0x000fe2000fffe03f */
[----:B------:R-:W-:Y:S01]  /*2120*/  @!P6 IMAD R4, R0, R17, R4 ;  /* 0x000000110004e224 */ /* 0x000fe200078e0204 */
[----:B------:R-:W-:Y:S01]  /*2130*/  @!P5 MOV R5, 0x400 ;  /* 0x000004000005d802 */ /* 0x000fe20000000f00 */
[----:B------:R1:W-:Y:S01]  /*2140*/  STL [R1+0x8], R150 ;  /* 0x0000089601007387 */ /* 0x0003e20000100800 */
[----:B------:R-:W1:Y:S01]  /*2150*/  @!P4 LDC.64 R30, c[0x0][0x210] ;  /* 0x00008400ff1ecb82 */ /* 0x000e620000000a00 */
[----:B---3--:R-:W-:-:S02]  /*2160*/  @!P4 LEA R21, R24, R21, 0x18 ;  /* 0x000000151815c211 */ /* 0x008fc400078ec0ff */
[----:B-----5:R-:W-:-:S05]  /*2170*/  @!P5 LEA R36, R36, R5, 0x18 ;  /* 0x000000052424d211 */ /* 0x020fca00078ec0ff */
[----:B------:R-:W3:Y:S08]  /*2180*/  @!P0 LDC.64 R24, c[0x0][0x240] ;  /* 0x00009000ff188b82 */ /* 0x000ef00000000a00 */
[----:B------:R-:W5:Y:S01]  /*2190*/  @!P0 LDC.64 R34, c[0x0][0x210] ;  /* 0x00008400ff228b82 */ /* 0x000f620000000a00 */
[----:B----4-:R-:W-:Y:S02]  /*21a0*/  @!P6 IMAD.MOV.U32 R2, RZ, RZ, R12 ;  /* 0x000000ffff02e224 */ /* 0x010fe400078e000c */
[----:B------:R-:W-:-:S02]  /*21b0*/  @!P6 IMAD.MOV.U32 R3, RZ, RZ, R11 ;  /* 0x000000ffff03e224 */ /* 0x000fc400078e000b */
[----:B------:R-:W-:Y:S01]  /*21c0*/  @!P6 IMAD.WIDE.U32 R2, R0, R16, R2 ;  /* 0x000000100002e225 */ /* 0x000fe200078e0002 */
[----:B------:R-:W-:Y:S02]  /*21d0*/  @!P5 IADD3 R0, P1, R26, 0x20, RZ ;  /* 0x000000201a00d810 */ /* 0x000fe40007f3e0ff */
[----:B------:R-:W4:Y:S01]  /*21e0*/  @!P5 LDC.64 R16, c[0x0][0x210] ;  /* 0x00008400ff10db82 */ /* 0x000f220000000a00 */
[----:B------:R-:W-:Y:S02]  /*21f0*/  @!P6 IMAD.IADD R3, R3, 0x1, R4 ;  /* 0x000000010303e824 */ /* 0x000fe400078e0204 */
[----:B------:R-:W-:Y:S01]  /*2200*/  @!P5 IMAD.X R8, RZ, RZ, R27, P1 ;  /* 0x000000ffff08d224 */ /* 0x000fe200008e061b */
[----:B--2---:R-:W-:-:S03]  /*2210*/  @!P6 LEA R4, P1, R2, R14, 0x1 ;  /* 0x0000000e0204e211 */ /* 0x004fc600078208ff */
[-C--:B------:R-:W-:Y:S01]  /*2220*/  @!P5 IMAD R8, R8, R18.reuse, RZ ;  /* 0x000000120808d224 */ /* 0x080fe200078e02ff */
[----:B------:R-:W-:Y:S01]  /*2230*/  @!P6 LEA.HI.X R5, R2, R15, R3, 0x1, P1 ;  /* 0x0000000f0205e211 */ /* 0x000fe200008f0c03 */
[----:B------:R-:W-:Y:S02]  /*2240*/  @!P5 IMAD.MOV.U32 R2, RZ, RZ, R12 ;  /* 0x000000ffff02d224 */ /* 0x000fe400078e000c */
[----:B------:R-:W-:Y:S02]  /*2250*/  @!P5 IMAD.MOV.U32 R3, RZ, RZ, R11 ;  /* 0x000000ffff03d224 */ /* 0x000fe400078e000b */
[----:B------:R-:W-:Y:S01]  /*2260*/  @!P5 IMAD R14, R0, R19, R8 ;  /* 0x00000013000ed224 */ /* 0x000fe200078e0208 */
[----:B------:R-:W-:Y:S01]  /*2270*/  @!P6 LEA R8, R20, R9, 0x1 ;  /* 0x000000091408e211 */ /* 0x000fe200078e08ff */
[----:B------:R-:W-:Y:S01]  /*2280*/  @!P5 IMAD.WIDE.U32 R2, R0, R18, R2 ;  /* 0x000000120002d225 */ /* 0x000fe200078e0002 */
[----:B------:R-:W-:Y:S01]  /*2290*/  @!P4 IADD3 R9, P1, R26, 0x30, RZ ;  /* 0x000000301a09c810 */ /* 0x000fe20007f3e0ff */
[----:B------:R-:W2:Y:S01]  /*22a0*/  @!P3 LDC.64 R18, c[0x0][0x240] ;  /* 0x00009000ff12bb82 */ /* 0x000ea20000000a00 */
[----:B------:R-:W-:Y:S01]  /*22b0*/  @!P0 MOV R0, 0x400 ;  /* 0x0000040000008802 */ /* 0x000fe20000000f00 */
[----:B------:R-:W-:Y:S01]  /*22c0*/  @!P6 LDGSTS.E.BYPASS.LTC128B.128 [R8+0x800], desc[UR20][R4.64] ;  /* 0x008000000408efae */ /* 0x000fe2000b901d54 */
[----:B------:R-:W-:-:S02]  /*22d0*/  @!P5 IMAD.IADD R3, R3, 0x1, R14 ;  /* 0x000000010303d824 */ /* 0x000fc400078e020e */
[----:B-1----:R-:W-:Y:S01]  /*22e0*/  @!P0 LEA R33, R33, R0, 0x18 ;  /* 0x0000000021218211 */ /* 0x002fe200078ec0ff */
[----:B------:R1:W-:Y:S01]  /*22f0*/  @!P6 LDGSTS.E.BYPASS.LTC128B.128 [R8+0x4800], desc[UR20][R4.64+0x80] ;  /* 0x048000800408efae */ /* 0x0003e2000b901d54 */
[----:B------:R-:W-:Y:S01]  /*2300*/  @!P5 LEA R0, R20, R36, 0x1 ;  /* 0x000000241400d211 */ /* 0x000fe200078e08ff */
[----:B-1----:R-:W-:Y:S01]  /*2310*/  @!P4 IMAD.X R8, RZ, RZ, R27, P1 ;  /* 0x000000ffff08c224 */ /* 0x002fe200008e061b */
[----:B----4-:R-:W-:Y:S02]  /*2320*/  @!P5 LEA R4, P6, R2, R16, 0x1 ;  /* 0x000000100204d211 */ /* 0x010fe400078c08ff */
[----:B------:R-:W-:Y:S01]  /*2330*/  @!P0 IADD3 R15, P1, R26, 0x40, RZ ;  /* 0x000000401a0f8810 */ /* 0x000fe20007f3e0ff */
[----:B------:R-:W-:Y:S01]  /*2340*/  @!P4 IMAD R8, R8, R22, RZ ;  /* 0x000000160808c224 */ /* 0x000fe200078e02ff */
[----:B------:R-:W-:Y:S01]  /*2350*/  @!P5 LEA.HI.X R5, R2, R17, R3, 0x1, P6 ;  /* 0x000000110205d211 */ /* 0x000fe200030f0c03 */
[----:B------:R-:W-:Y:S01]  /*2360*/  @!P4 IMAD.MOV.U32 R2, RZ, RZ, R12 ;  /* 0x000000ffff02c224 */ /* 0x000fe200078e000c */
[----:B------:R-:W-:Y:S01]  /*2370*/  ISETP.GE.AND P6, PT, R6, UR26, PT ;  /* 0x0000001a06007c0c */ /* 0x000fe2000bfc6270 */
[----:B------:R-:W-:-:S02]  /*2380*/  @!P0 IMAD.X R14, RZ, RZ, R27, P1 ;  /* 0x000000ffff0e8224 */ /* 0x000fc400008e061b */
[----:B------:R-:W-:Y:S01]  /*2390*/  @!P4 IMAD.MOV.U32 R3, RZ, RZ, R11 ;  /* 0x000000ffff03c224 */ /* 0x000fe200078e000b */
[----:B------:R-:W-:Y:S01]  /*23a0*/  @!P5 LDGSTS.E.BYPASS.LTC128B.128 [R0+0x1000], desc[UR20][R4.64] ;  /* 0x010000000400dfae */ /* 0x000fe2000b901d54 */
[C---:B------:R-:W-:Y:S02]  /*23b0*/  @!P4 IMAD R16, R9.reuse, R23, R8 ;  /* 0x000000170910c224 */ /* 0x040fe400078e0208 */
[----:B------:R-:W-:Y:S01]  /*23c0*/  @!P4 IMAD.WIDE.U32 R2, R9, R22, R2 ;  /* 0x000000160902c225 */ /* 0x000fe200078e0002 */
[----:B------:R1:W-:Y:S01]  /*23d0*/  @!P5 LDGSTS.E.BYPASS.LTC128B.128 [R0+0x5000], desc[UR20][R4.64+0x80] ;  /* 0x050000800400dfae */ /* 0x0003e2000b901d54 */
[----:B------:R-:W4:Y:S01]  /*23e0*/  @!P3 LDC.64 R22, c[0x0][0x210] ;  /* 0x00008400ff16bb82 */ /* 0x000f220000000a00 */
[----:B------:R-:W-:Y:S01]  /*23f0*/  ISETP.GE.AND P5, PT, R39, UR26, PT ;  /* 0x0000001a27007c0c */ /* 0x000fe2000bfa6270 */
[----:B---3--:R-:W-:-:S04]  /*2400*/  @!P0 IMAD R8, R14, R24, RZ ;  /* 0x000000180e088224 */ /* 0x008fc800078e02ff */
[----:B------:R-:W-:Y:S01]  /*2410*/  @!P0 IMAD R14, R15, R25, R8 ;  /* 0x000000190f0e8224 */ /* 0x000fe200078e0208 */
[C---:B------:R-:W-:Y:S02]  /*2420*/  @!P4 LEA R8, P1, R2.reuse, R30, 0x1 ;  /* 0x0000001e0208c211 */ /* 0x040fe400078208ff */
[----:B-1----:R-:W-:Y:S01]  /*2430*/  @!P0 MOV R5, R11 ;  /* 0x0000000b00058202 */ /* 0x002fe20000000f00 */
[----:B------:R-:W-:Y:S02]  /*2440*/  @!P0 IMAD.MOV.U32 R4, RZ, RZ, R12 ;  /* 0x000000ffff048224 */ /* 0x000fe400078e000c */
[----:B------:R-:W-:Y:S02]  /*2450*/  @!P4 IMAD.IADD R0, R3, 0x1, R16 ;  /* 0x000000010300c824 */ /* 0x000fe400078e0210 */
[----:B------:R-:W-:Y:S01]  /*2460*/  @!P0 IMAD.WIDE.U32 R4, R15, R24, R4 ;  /* 0x000000180f048225 */ /* 0x000fe200078e0004 */
[----:B------:R-:W1:Y:S01]  /*2470*/  @!P2 LDC.64 R16, c[0x0][0x240] ;  /* 0x00009000ff10ab82 */ /* 0x000e620000000a00 */
[----:B------:R-:W3:Y:S01]  /*2480*/  @!P6 S2R R15, SR_CgaCtaId ;  /* 0x00000000000fe919 */ /* 0x000ee20000008800 */
[----:B------:R-:W-:Y:S01]  /*2490*/  @!P4 LEA.HI.X R9, R2, R31, R0, 0x1, P1 ;  /* 0x0000001f0209c211 */ /* 0x000fe200008f0c00 */
[----:B------:R-:W-:Y:S01]  /*24a0*/  @!P4 IMAD R0, R20, 0x2, R21 ;  /* 0x000000021400c824 */ /* 0x000fe200078e0215 */
[C---:B-----5:R-:W-:Y:S01]  /*24b0*/  @!P0 LEA R2, P1, R4.reuse, R34, 0x1 ;  /* 0x0000002204028211 */ /* 0x060fe200078208ff */
[----:B------:R-:W-:Y:S01]  /*24c0*/  @!P0 IMAD.IADD R3, R5, 0x1, R14 ;  /* 0x0000000105038824 */ /* 0x000fe200078e020e */
[----:B------:R-:W1:Y:S02]  /*24d0*/  @!P3 S2R R24, SR_CgaCtaId ;  /* 0x000000000018b919 */ /* 0x000e640000008800 */
[----:B------:R-:W5:Y:S01]  /*24e0*/  @!P2 LDC.64 R30, c[0x0][0x210] ;  /* 0x00008400ff1eab82 */ /* 0x000f620000000a00 */
[----:B------:R-:W-:Y:S01]  /*24f0*/  @!P4 LDGSTS.E.BYPASS.LTC128B.128 [R0+0x1800], desc[UR20][R8.64] ;  /* 0x018000000800cfae */ /* 0x000fe2000b901d54 */
[----:B------:R-:W-:-:S02]  /*2500*/  @!P0 LEA.HI.X R3, R4, R35, R3, 0x1, P1 ;  /* 0x0000002304038211 */ /* 0x000fc400008f0c03 */
[----:B------:R-:W-:Y:S01]  /*2510*/  @!P3 IADD3 R4, P1, R26, 0x50, RZ ;  /* 0x000000501a04b810 */ /* 0x000fe20007f3e0ff */
[----:B------:R2:W-:Y:S02]  /*2520*/  @!P4 LDGSTS.E.BYPASS.LTC128B.128 [R0+0x5800], desc[UR20][R8.64+0x80] ;  /* 0x058000800800cfae */ /* 0x0005e4000b901d54 */
[----:B--2---:R-:W-:Y:S01]  /*2530*/  VIADD R0, R6, 0x70 ;  /* 0x0000007006007836 */ /* 0x004fe20000000000 */
[----:B------:R-:W-:Y:S01]  /*2540*/  @!P2 IADD3 R9, P4, R26, 0x60, RZ ;  /* 0x000000601a09a810 */ /* 0x000fe20007f9e0ff */
[----:B------:R-:W-:-:S03]  /*2550*/  @!P3 IMAD.X R8, RZ, RZ, R27, P1 ;  /* 0x000000ffff08b224 */ /* 0x000fc600008e061b */
[----:B------:R-:W-:Y:S01]  /*2560*/  ISETP.GE.AND P1, PT, R0, UR12, PT ;  /* 0x0000000c00007c0c */ /* 0x000fe2000bf26270 */
[----:B------:R-:W-:Y:S01]  /*2570*/  @!P2 IMAD.X R5, RZ, RZ, R27, P4 ;  /* 0x000000ffff05a224 */ /* 0x000fe200020e061b */
[----:B------:R-:W-:Y:S01]  /*2580*/  @!P0 LEA R0, R20, R33, 0x1 ;  /* 0x0000002114008211 */ /* 0x000fe200078e08ff */
[----:B------:R-:W-:Y:S01]  /*2590*/  @!P3 IMAD R8, R8, R18, RZ ;  /* 0x000000120808b224 */ /* 0x000fe200078e02ff */
[----:B------:R-:W-:-:S03]  /*25a0*/  ISETP.GE.AND P4, PT, R39, UR26, PT ;  /* 0x0000001a27007c0c */ /* 0x000fc6000bf86270 */
[----:B------:R-:W-:Y:S01]  /*25b0*/  @!P0 LDGSTS.E.BYPASS.LTC128B.128 [R0+0x2000], desc[UR20][R2.64] ;  /* 0x0200000002008fae */ /* 0x000fe2000b901d54 */
[----:B------:R-:W-:-:S03]  /*25c0*/  @!P3 IMAD R8, R4, R19, R8 ;  /* 0x000000130408b224 */ /* 0x000fc600078e0208 */
[----:B------:R2:W-:Y:S02]  /*25d0*/  @!P0 LDGSTS.E.BYPASS.LTC128B.128 [R0+0x6000], desc[UR20][R2.64+0x80] ;  /* 0x0600008002008fae */ /* 0x0005e4000b901d54 */
[----:B--2---:R-:W-:Y:S02]  /*25e0*/  @!P3 IMAD.MOV.U32 R2, RZ, RZ, R12 ;  /* 0x000000ffff02b224 */ /* 0x004fe400078e000c */
[----:B------:R-:W-:Y:S02]  /*25f0*/  @!P3 IMAD.MOV.U32 R3, RZ, RZ, R11 ;  /* 0x000000ffff03b224 */ /* 0x000fe400078e000b */
[----:B-1----:R-:W-:Y:S02]  /*2600*/  @!P2 IMAD R0, R5, R16, RZ ;  /* 0x000000100500a224 */ /* 0x002fe400078e02ff */
[----:B------:R-:W-:Y:S01]  /*2610*/  @!P3 IMAD.WIDE.U32 R4, R4, R18, R2 ;  /* 0x000000120404b225 */ /* 0x000fe200078e0002 */
[----:B------:R-:W-:Y:S01]  /*2620*/  @!P2 MOV R3, R11 ;  /* 0x0000000b0003a202 */ /* 0x000fe20000000f00 */
[----:B------:R-:W1:Y:S02]  /*2630*/  @!P1 LDC.64 R18, c[0x0][0x240] ;  /* 0x00009000ff129b82 */ /* 0x000e640000000a00 */
[----:B------:R-:W-:-:S02]  /*2640*/  @!P2 IMAD.MOV.U32 R2, RZ, RZ, R12 ;  /* 0x000000ffff02a224 */ /* 0x000fc400078e000c */
[----:B------:R-:W-:Y:S02]  /*2650*/  @!P2 IMAD R14, R9, R17, R0 ;  /* 0x00000011090ea224 */ /* 0x000fe400078e0200 */
[----:B------:R-:W-:Y:S01]  /*2660*/  @!P3 IMAD.IADD R0, R5, 0x1, R8 ;  /* 0x000000010500b824 */ /* 0x000fe200078e0208 */
[C---:B----4-:R-:W-:Y:S01]  /*2670*/  @!P3 LEA R8, P0, R4.reuse, R22, 0x1 ;  /* 0x000000160408b211 */ /* 0x050fe200078008ff */
[----:B------:R-:W-:Y:S01]  /*2680*/  @!P2 IMAD.WIDE.U32 R2, R9, R16, R2 ;  /* 0x000000100902a225 */ /* 0x000fe200078e0002 */
[----:B------:R-:W2:Y:S02]  /*2690*/  @!P2 S2R R17, SR_CgaCtaId ;  /* 0x000000000011a919 */ /* 0x000ea40000008800 */
[----:B------:R-:W-:Y:S01]  /*26a0*/  @!P3 LEA.HI.X R9, R4, R23, R0, 0x1, P0 ;  /* 0x000000170409b211 */ /* 0x000fe200000f0c00 */
[----:B------:R-:W-:Y:S01]  /*26b0*/  @!P2 IMAD.IADD R0, R3, 0x1, R14 ;  /* 0x000000010300a824 */ /* 0x000fe200078e020e */
[C---:B-----5:R-:W-:Y:S01]  /*26c0*/  @!P2 LEA R4, P0, R2.reuse, R30, 0x1 ;  /* 0x0000001e0204a211 */ /* 0x060fe200078008ff */
[----:B------:R-:W4:Y:S03]  /*26d0*/  @!P1 S2R R22, SR_CgaCtaId ;  /* 0x0000000000169919 */ /* 0x000f260000008800 */
[----:B------:R-:W-:-:S02]  /*26e0*/  @!P2 LEA.HI.X R5, R2, R31, R0, 0x1, P0 ;  /* 0x0000001f0205a211 */ /* 0x000fc400000f0c00 */
[----:B------:R-:W-:Y:S02]  /*26f0*/  @!P1 IADD3 R16, P0, R26, 0x70, RZ ;  /* 0x000000701a109810 */ /* 0x000fe40007f1e0ff */
[----:B------:R-:W-:-:S03]  /*2700*/  @!P6 MOV R0, 0x400 ;  /* 0x000004000000e802 */ /* 0x000fc60000000f00 */
[----:B------:R-:W-:Y:S01]  /*2710*/  @!P1 IMAD.X R21, RZ, RZ, R27, P0 ;  /* 0x000000ffff159224 */ /* 0x000fe200000e061b */
[----:B------:R-:W-:Y:S02]  /*2720*/  PLOP3.LUT P0, PT, PT, PT, UP0, 0x80, 0x0 ;  /* 0x000000000000781c */ /* 0x000fe40003f0f008 */
[----:B---3--:R-:W-:-:S11]  /*2730*/  @!P6 LEA R25, R15, R0, 0x18 ;  /* 0x000000000f19e211 */ /* 0x008fd600078ec0ff */
[----:B------:R-:W-:Y:S05]  /*2740*/  @P0 BRA `(.L_x_539) ;  /* 0x0000000000300947 */ /* 0x000fea0003800000 */
        /* <DEDUP_REMOVED lines=12> */
.L_x_539:
        /* <DEDUP_REMOVED lines=9> */
[----:B------:R-:W-:Y:S01]  /*28a0*/  UIMAD UR15, UR15, UR10, URZ ;  /* 0x0000000a0f0f72a4 */ /* 0x000fe2000f8e023f */
[----:B------:R-:W-:-:S03]  /*28b0*/  UMOV UR28, UR30 ;  /* 0x0000001e001c7c82 */ /* 0x000fc60008000000 */
[----:B------:R-:W-:Y:S02]  /*28c0*/  UIMAD UR11, UR14, UR11, UR15 ;  /* 0x0000000b0e0b72a4 */ /* 0x000fe4000f8e020f */
[----:B------:R-:W-:-:S04]  /*28d0*/  UIMAD.WIDE.U32 UR30, UR14, UR10, UR28 ;  /* 0x0000000a0e1e72a5 */ /* 0x000fc8000f8e001c */
[----:B------:R-:W-:-:S12]  /*28e0*/  UIADD3 UR28, UR31, UR11, URZ ;  /* 0x0000000b1f1c7290 */ /* 0x000fd8000fffe03f */
.L_x_540:
[----:B------:R-:W-:Y:S01]  /*28f0*/  IMAD.WIDE.U32 R2, R6, UR8, R28 ;  /* 0x0000000806027c25 */ /* 0x000fe2000f8e001c */
[----:B------:R-:W-:Y:S01]  /*2900*/  @!P1 MOV R13, 0x400 ;  /* 0x00000400000d9802 */ /* 0x000fe20000000f00 */
[----:B------:R-:W-:Y:S01]  /*2910*/  ULDC.64 UR10, c[0x0][0x260] ;  /* 0x00009800000a7ab9 */ /* 0x000fe20000000a00 */
[----:B------:R-:W-:Y:S01]  /*2920*/  @!P3 MOV R10, 0x400 ;  /* 0x00000400000ab802 */ /* 0x000fe20000000f00 */
[----:B------:R-:W-:Y:S01]  /*2930*/  IMAD R0, R7, UR8, RZ ;  /* 0x0000000807007c24 */ /* 0x000fe2000f8e02ff */
[----:B------:R-:W-:Y:S01]  /*2940*/  @!P2 MOV R15, 0x400 ;  /* 0x00000400000fa802 */ /* 0x000fe20000000f00 */
[----:B------:R-:W-:Y:S01]  /*2950*/  USHF.L.U64.HI UR29, UR8, 0x6, UR9 ;  /* 0x00000006081d7899 */ /* 0x000fe20008010209 */
[----:B------:R-:W-:Y:S01]  /*2960*/  IADD3 R14, P0, R2, UR32, RZ ;  /* 0x00000020020e7c10 */ /* 0x000fe2000ff1e0ff */
[----:B------:R-:W-:Y:S01]  /*2970*/  @!P1 IMAD.MOV.U32 R2, RZ, RZ, R12 ;  /* 0x000000ffff029224 */ /* 0x000fe200078e000c */
[----:B----4-:R-:W-:Y:S01]  /*2980*/  @!P1 LEA R22, R22, R13, 0x18 ;  /* 0x0000000d16169211 */ /* 0x010fe200078ec0ff */
[----:B------:R-:W-:Y:S01]  /*2990*/  IMAD R0, R6, UR9, R0 ;  /* 0x0000000906007c24 */ /* 0x000fe2000f8e0200 */
[----:B------:R-:W-:Y:S01]  /*29a0*/  @!P3 LEA R10, R24, R10, 0x18 ;  /* 0x0000000a180ab211 */ /* 0x000fe200078ec0ff */
[----:B------:R-:W3:Y:S01]  /*29b0*/  @!P1 LDC.64 R12, c[0x0][0x210] ;  /* 0x00008400ff0c9b82 */ /* 0x000ee20000000a00 */
[----:B--2---:R-:W-:Y:S01]  /*29c0*/  @!P2 LEA R17, R17, R15, 0x18 ;  /* 0x0000000f1111a211 */ /* 0x004fe200078ec0ff */
[----:B------:R-:W-:Y:S01]  /*29d0*/  USHF.L.U32 UR31, UR8, 0x6, URZ ;  /* 0x00000006081f7899 */ /* 0x000fe2000800063f */
[----:B------:R-:W-:Y:S01]  /*29e0*/  IADD3.X R15, R3, UR27, R0, P0, !PT ;  /* 0x0000001b030f7c10 */ /* 0x000fe200087fe400 */
[C---:B------:R-:W-:Y:S01]  /*29f0*/  @!P3 IMAD R10, R20.reuse, 0x2, R10 ;  /* 0x00000002140ab824 */ /* 0x040fe200078e020a */
[----:B------:R-:W-:Y:S01]  /*2a00*/  SHF.R.S32.HI R23, RZ, 0x1f, R32 ;  /* 0x0000001fff177819 */ /* 0x000fe20000011420 */
[----:B------:R-:W-:Y:S01]  /*2a10*/  @!P2 IMAD R0, R20, 0x2, R17 ;  /* 0x000000021400a824 */ /* 0x000fe200078e0211 */
[----:B------:R-:W-:Y:S01]  /*2a20*/  ISETP.GE.AND P0, PT, R37, UR26, PT ;  /* 0x0000001a25007c0c */ /* 0x000fe2000bf06270 */
[----:B------:R-:W-:Y:S01]  /*2a30*/  @!P1 IMAD.MOV.U32 R3, RZ, RZ, R11 ;  /* 0x000000ffff039224 */ /* 0x000fe200078e000b */
[----:B------:R-:W-:Y:S01]  /*2a40*/  @!PT LDS RZ, [RZ] ;  /* 0x00000000fffff984 */ /* 0x000fe20000000800 */
[----:B------:R-:W-:Y:S01]  /*2a50*/  @!PT LDS RZ, [RZ] ;  /* 0x00000000fffff984 */ /* 0x000fe20000000800 */
[----:B------:R-:W-:Y:S01]  /*2a60*/  @!PT LDS RZ, [RZ] ;  /* 0x00000000fffff984 */ /* 0x000fe20000000800 */
[----:B------:R-:W-:Y:S01]  /*2a70*/  @!P3 LDGSTS.E.BYPASS.LTC128B.128 [R10+0x2800], desc[UR20][R8.64] ;  /* 0x02800000080abfae */ /* 0x000fe2000b901d54 */
[----:B------:R-:W-:Y:S01]  /*2a80*/  IMAD.WIDE.U32 R30, R32, UR10, R14 ;  /* 0x0000000a201e7c25 */ /* 0x000fe2000f8e000e */
[----:B------:R-:W-:Y:S01]  /*2a90*/  USHF.R.S32.HI UR27, URZ, 0x1f, UR18 ;  /* 0x0000001f3f1b7899 */ /* 0x000fe20008011412 */
[----:B------:R-:W2:Y:S01]  /*2aa0*/  @!P5 LDC.64 R14, c[0x0][0x218] ;  /* 0x00008600ff0edb82 */ /* 0x000ea20000000a00 */
[----:B------:R4:W-:Y:S01]  /*2ab0*/  @!P3 LDGSTS.E.BYPASS.LTC128B.128 [R10+0x6800], desc[UR20][R8.64+0x80] ;  /* 0x06800080080abfae */ /* 0x0009e2000b901d54 */
[----:B-1----:R-:W-:Y:S01]  /*2ac0*/  @!P1 IMAD.WIDE.U32 R2, R16, R18, R2 ;  /* 0x0000001210029225 */ /* 0x002fe200078e0002 */
[----:B------:R-:W-:Y:S01]  /*2ad0*/  UIMAD.WIDE.U32 UR14, UR8, 0x20, URZ ;  /* 0x00000020080e78a5 */ /* 0x000fe2000f8e003f */
[----:B------:R-:W-:Y:S01]  /*2ae0*/  LEA.HI R149, R41, R148, RZ, 0x5 ;  /* 0x0000009429957211 */ /* 0x000fe200078f28ff */
[----:B------:R-:W-:Y:S01]  /*2af0*/  @!P2 LDGSTS.E.BYPASS.LTC128B.128 [R0+0x3000], desc[UR20][R4.64] ;  /* 0x030000000400afae */ /* 0x000fe2000b901d54 */
[----:B------:R-:W-:Y:S01]  /*2b00*/  IMAD.U32 R147, RZ, RZ, UR31 ;  /* 0x0000001fff937e24 */ /* 0x000fe2000f8e00ff */
[----:B------:R-:W-:Y:S01]  /*2b10*/  UIADD3 UR23, UR5, -UR23, -UR25 ;  /* 0x8000001705177290 */ /* 0x000fe2000fffe819 */
[----:B------:R-:W-:Y:S01]  /*2b20*/  IMAD.MOV.U32 R152, RZ, RZ, R30 ;  /* 0x000000ffff987224 */ /* 0x000fe200078e001e */
[----:B------:R1:W-:Y:S01]  /*2b30*/  @!P2 LDGSTS.E.BYPASS.LTC128B.128 [R0+0x7000], desc[UR20][R4.64+0x80] ;  /* 0x070000800400afae */ /* 0x0003e2000b901d54 */
[----:B------:R-:W-:Y:S01]  /*2b40*/  ISETP.GE.AND P2, PT, R38, UR26, PT ;  /* 0x0000001a26007c0c */ /* 0x000fe2000bf46270 */
[----:B------:R-:W-:Y:S01]  /*2b50*/  IMAD R7, R7, UR6, RZ ;  /* 0x0000000607077c24 */ /* 0x000fe2000f8e02ff */
[----:B------:R-:W-:Y:S01]  /*2b60*/  VOTEU.ALL UP0, P0 ;  /* 0x00000000003f7886 */ /* 0x000fe20000000000 */
[----:B------:R-:W5:Y:S01]  /*2b70*/  @!P0 S2R R17, SR_CgaCtaId ;  /* 0x0000000000118919 */ /* 0x000f620000008800 */
[----:B------:R-:W-:Y:S01]  /*2b80*/  SHF.R.S32.HI R146, RZ, 0x5, R149 ;  /* 0x00000005ff927819 */ /* 0x000fe20000011495 */
[----:B------:R-:W-:Y:S01]  /*2b90*/  IMAD R7, R6, UR7, R7 ;  /* 0x0000000706077c24 */ /* 0x000fe2000f8e0207 */
[----:B------:R5:W-:Y:S01]  /*2ba0*/  STL.64 [R1+0x68], R30 ;  /* 0x0000681e01007387 */ /* 0x000be20000100a00 */
[----:B----4-:R-:W-:Y:S01]  /*2bb0*/  @!P1 IMAD R8, R21, R18, RZ ;  /* 0x0000001215089224 */ /* 0x010fe200078e02ff */
[----:B------:R-:W-:-:S05]  /*2bc0*/  LEA.HI R10, R41, R148, RZ, 0x4 ;  /* 0x00000094290a7211 */ /* 0x000fca00078f20ff */
[----:B------:R-:W4:Y:S01]  /*2bd0*/  @!P2 S2R R18, SR_CgaCtaId ;  /* 0x000000000012a919 */ /* 0x000f220000008800 */
[----:B------:R-:W-:Y:S01]  /*2be0*/  @!P1 IMAD R8, R16, R19, R8 ;  /* 0x0000001310089224 */ /* 0x000fe200078e0208 */
[----:B------:R-:W-:Y:S01]  /*2bf0*/  SHF.R.S32.HI R11, RZ, 0x4, R10 ;  /* 0x00000004ff0b7819 */ /* 0x000fe2000001140a */
[----:B-1----:R-:W1:Y:S01]  /*2c00*/  @!P6 LDC.64 R4, c[0x0][0x218] ;  /* 0x00008600ff04eb82 */ /* 0x002e620000000a00 */
[----:B------:R-:W-:Y:S01]  /*2c10*/  IMAD R0, R23, UR10, RZ ;  /* 0x0000000a17007c24 */ /* 0x000fe2000f8e02ff */
[----:B------:R-:W-:Y:S01]  /*2c20*/  UIMAD UR10, UR29, UR18, URZ ;  /* 0x000000121d0a72a4 */ /* 0x000fe2000f8e023f */
[----:B------:R-:W-:Y:S01]  /*2c30*/  @!P1 IMAD.IADD R3, R3, 0x1, R8 ;  /* 0x0000000103039824 */ /* 0x000fe200078e0208 */
[----:B---3--:R-:W-:Y:S01]  /*2c40*/  @!P1 LEA R8, P3, R2, R12, 0x1 ;  /* 0x0000000c02089211 */ /* 0x008fe200078608ff */
[----:B------:R-:W-:Y:S01]  /*2c50*/  IMAD R0, R32, UR11, R0 ;  /* 0x0000000b20007c24 */ /* 0x000fe2000f8e0200 */
[----:B------:R-:W3:Y:S01]  /*2c60*/  @!P5 S2R R12, SR_CgaCtaId ;  /* 0x00000000000cd919 */ /* 0x000ee20000008800 */
        /* <DEDUP_REMOVED lines=8> */
[----:B------:R-:W-:-:S03]  /*2cf0*/  USHF.L.U32 UR10, UR9, 0x5, URZ ;  /* 0x00000005090a7899 */ /* 0x000fc6000800063f */
[----:B------:R5:W-:Y:S01]  /*2d00*/  @!P1 LDGSTS.E.BYPASS.LTC128B.128 [R0+0x7800], desc[UR20][R8.64+0x80] ;  /* 0x0780008008009fae */ /* 0x000be2000b901d54 */
[----:B------:R-:W-:Y:S02]  /*2d10*/  ISETP.GE.AND P1, PT, R37, UR26, PT ;  /* 0x0000001a25007c0c */ /* 0x000fe4000bf26270 */
[----:B-1----:R-:W-:-:S04]  /*2d20*/  @!P6 LEA R4, P3, R2, R4, 0x1 ;  /* 0x000000040204e211 */ /* 0x002fc800078608ff */
[----:B------:R-:W-:Y:S02]  /*2d30*/  @!P6 LEA.HI.X R5, R2, R5, R3, 0x1, P3 ;  /* 0x000000050205e211 */ /* 0x000fe400018f0c03 */
[----:B------:R-:W-:Y:S01]  /*2d40*/  ISETP.GE.AND P3, PT, R38, UR26, PT ;  /* 0x0000001a26007c0c */ /* 0x000fe2000bf66270 */
[----:B-----5:R-:W-:Y:S01]  /*2d50*/  @!P6 IMAD R0, R20, 0x2, R25 ;  /* 0x000000021400e824 */ /* 0x020fe200078e0219 */
[C---:B------:R-:W-:Y:S02]  /*2d60*/  LEA.HI R8, R10.reuse, R11, RZ, 0x1 ;  /* 0x0000000b0a087211 */ /* 0x040fe400078f08ff */
[----:B------:R-:W-:Y:S02]  /*2d70*/  @!P5 MOV R9, 0x400 ;  /* 0x000004000009d802 */ /* 0x000fe40000000f00 */
[----:B------:R-:W-:Y:S04]  /*2d80*/  @!P6 LDGSTS.E.BYPASS.LTC128B.128 [R0+0x8000], desc[UR20][R4.64] ;  /* 0x080000000400efae */ /* 0x000fe8000b901d54 */
[----:B------:R1:W-:Y:S02]  /*2d90*/  @!P6 LDGSTS.E.BYPASS.LTC128B.128 [R0+0xa000], desc[UR20][R4.64+0x80] ;  /* 0x0a0000800400efae */ /* 0x0003e4000b901d54 */
[----:B-1----:R-:W-:Y:S01]  /*2da0*/  LOP3.LUT R0, R10, 0xfffffff0, RZ, 0xc0, !PT ;  /* 0xfffffff00a007812 */ /* 0x002fe200078ec0ff */
[----:B------:R-:W-:Y:S01]  /*2db0*/  IMAD.U32 R5, RZ, RZ, UR8 ;  /* 0x00000008ff057e24 */ /* 0x000fe2000f8e00ff */
[----:B------:R-:W-:Y:S01]  /*2dc0*/  LOP3.LUT R10, R8, 0xfffffffe, RZ, 0xc0, !PT ;  /* 0xfffffffe080a7812 */ /* 0x000fe200078ec0ff */
[----:B------:R-:W-:-:S02]  /*2dd0*/  IMAD.U32 R8, RZ, RZ, UR8 ;  /* 0x00000008ff087e24 */ /* 0x000fc4000f8e00ff */
[----:B------:R-:W-:Y:S01]  /*2de0*/  IMAD.U32 R4, RZ, RZ, UR9 ;  /* 0x00000009ff047e24 */ /* 0x000fe2000f8e00ff */
[----:B------:R-:W-:Y:S01]  /*2df0*/  @!P5 LEA R5, P6, R5, R2, 0x4 ;  /* 0x000000020505d211 */ /* 0x000fe200078c20ff */
[----:B------:R-:W-:Y:S02]  /*2e00*/  IMAD.IADD R0, R148, 0x1, -R0 ;  /* 0x0000000194007824 */ /* 0x000fe400078e0a00 */
[----:B------:R-:W-:Y:S01]  /*2e10*/  IMAD.IADD R16, R11, 0x1, -R10 ;  /* 0x000000010b107824 */ /* 0x000fe200078e0a0a */
[----:B---3--:R-:W-:Y:S02]  /*2e20*/  @!P5 LEA R10, R12, R9, 0x18 ;  /* 0x000000090c0ad211 */ /* 0x008fe400078ec0ff */
[----:B------:R-:W-:Y:S01]  /*2e30*/  @!P5 LEA.HI.X R8, R8, R3, R4, 0x4, P6 ;  /* 0x000000030808d211 */ /* 0x000fe200030f2404 */
[----:B------:R-:W1:Y:S01]  /*2e40*/  @!P2 LDC.64 R12, c[0x0][0x218] ;  /* 0x00008600ff0cab82 */ /* 0x000e620000000a00 */
[----:B------:R-:W-:Y:S02]  /*2e50*/  SHF.R.S32.HI R4, RZ, 0x1f, R0 ;  /* 0x0000001fff047819 */ /* 0x000fe40000011400 */
[----:B------:R-:W-:-:S02]  /*2e60*/  @!P0 MOV R9, 0x400 ;  /* 0x0000040000098802 */ /* 0x000fc40000000f00 */
[----:B------:R-:W-:Y:S02]  /*2e70*/  LEA.HI R21, R4, R0, RZ, 0x3 ;  /* 0x0000000004157211 */ /* 0x000fe400078f18ff */
[----:B--2---:R-:W-:Y:S02]  /*2e80*/  @!P5 LEA R4, P6, R5, R14, 0x1 ;  /* 0x0000000e0504d211 */ /* 0x004fe400078c08ff */
[----:B------:R-:W-:Y:S02]  /*2e90*/  @!P0 LEA R17, R17, R9, 0x18 ;  /* 0x0000000911118211 */ /* 0x000fe400078ec0ff */
[----:B------:R-:W-:Y:S01]  /*2ea0*/  @!P5 LEA.HI.X R5, R5, R15, R8, 0x1, P6 ;  /* 0x0000000f0505d211 */ /* 0x000fe200030f0c08 */
[----:B------:R-:W-:Y:S01]  /*2eb0*/  @!P5 IMAD R8, R20, 0x2, R10 ;  /* 0x000000021408d824 */ /* 0x000fe200078e020a */
[----:B------:R-:W-:Y:S01]  /*2ec0*/  LOP3.LUT R9, R21, 0xfffffff8, RZ, 0xc0, !PT ;  /* 0xfffffff815097812 */ /* 0x000fe200078ec0ff */
[----:B------:R-:W2:Y:S01]  /*2ed0*/  @!P0 LDC.64 R14, c[0x0][0x218] ;  /* 0x00008600ff0e8b82 */ /* 0x000ea20000000a00 */
[----:B------:R-:W-:-:S02]  /*2ee0*/  @!P2 MOV R11, 0x400 ;  /* 0x00000400000ba802 */ /* 0x000fc40000000f00 */
[----:B------:R-:W-:Y:S01]  /*2ef0*/  @!P5 LDGSTS.E.BYPASS.LTC128B.128 [R8+0x8800], desc[UR20][R4.64] ;  /* 0x088000000408dfae */ /* 0x000fe2000b901d54 */
[----:B------:R-:W-:Y:S01]  /*2f00*/  IMAD.IADD R30, R0, 0x1, -R9 ;  /* 0x00000001001e7824 */ /* 0x000fe200078e0a09 */
[----:B------:R-:W-:Y:S01]  /*2f10*/  @!P2 IADD3 R0, P6, R2, UR14, RZ ;  /* 0x0000000e0200ac10 */ /* 0x000fe2000ffde0ff */
[----:B------:R-:W-:Y:S01]  /*2f20*/  IMAD.SHL.U32 R9, R40, 0x40, RZ ;  /* 0x0000004028097824 */ /* 0x000fe200078e00ff */
[----:B------:R3:W-:Y:S01]  /*2f30*/  @!P5 LDGSTS.E.BYPASS.LTC128B.128 [R8+0xa800], desc[UR20][R4.64+0x80] ;  /* 0x0a8000800408dfae */ /* 0x0007e2000b901d54 */
[----:B----4-:R-:W-:Y:S01]  /*2f40*/  @!P2 LEA R18, R18, R11, 0x18 ;  /* 0x0000000b1212a211 */ /* 0x010fe200078ec0ff */
[C---:B------:R-:W-:Y:S01]  /*2f50*/  IMAD.SHL.U32 R11, R6.reuse, 0x8, RZ ;  /* 0x00000008060b7824 */ /* 0x040fe200078e00ff */
[----:B------:R-:W-:Y:S01]  /*2f60*/  ISETP.GE.AND P5, PT, R6, UR26, PT ;  /* 0x0000001a06007c0c */ /* 0x000fe2000bfa6270 */
[----:B------:R-:W-:Y:S01]  /*2f70*/  @!UP0 UIMAD UR14, UR9, 0x30, URZ ;  /* 0x00000030090e88a4 */ /* 0x000fe2000f8e023f */
[----:B------:R-:W-:Y:S01]  /*2f80*/  LOP3.LUT R9, R9, 0x1c0, RZ, 0xc0, !PT ;  /* 0x000001c009097812 */ /* 0x000fe200078ec0ff */
[----:B------:R-:W-:-:S03]  /*2f90*/  VOTEU.ALL UP0, P1 ;  /* 0x00000000003f7886 */ /* 0x000fc60000800000 */
[----:B------:R-:W-:Y:S01]  /*2fa0*/  LOP3.LUT R11, R9, 0x8, R11, 0xf8, !PT ;  /* 0x00000008090b7812 */ /* 0x000fe200078ef80b */
[----:B---3--:R-:W-:Y:S01]  /*2fb0*/  IMAD.U32 R8, RZ, RZ, UR10 ;  /* 0x0000000aff087e24 */ /* 0x008fe2000f8e00ff */
[----:B------:R-:W-:Y:S01]  /*2fc0*/  ULDC.64 UR10, c[0x0][0x268] ;  /* 0x00009a00000a7ab9 */ /* 0x000fe20000000a00 */
[----:B------:R-:W-:Y:S01]  /*2fd0*/  IMAD.WIDE.U32 R4, R6, UR6, R28 ;  /* 0x0000000606047c25 */ /* 0x000fe2000f8e001c */
[----:B------:R-:W-:Y:S02]  /*2fe0*/  SHF.R.U32.HI R6, RZ, 0x3, R9 ;  /* 0x00000003ff067819 */ /* 0x000fe40000011609 */
[----:B------:R-:W-:Y:S01]  /*2ff0*/  @!P2 IADD3.X R10, R3, UR15, R8, P6, !PT ;  /* 0x0000000f030aac10 */ /* 0x000fe2000b7fe408 */
[----:B------:R-:W-:Y:S01]  /*3000*/  USHF.L.U32 UR15, UR6, 0x6, URZ ;  /* 0x00000006060f7899 */ /* 0x000fe2000800063f */
[----:B-1----:R-:W-:Y:S01]  /*3010*/  @!P2 LEA R8, P6, R0, R12, 0x1 ;  /* 0x0000000c0008a211 */ /* 0x002fe200078c08ff */
[----:B------:R-:W-:Y:S02]  /*3020*/  @!P2 IMAD R12, R20, 0x2, R18 ;  /* 0x00000002140ca824 */ /* 0x000fe400078e0212 */
[----:B------:R-:W1:Y:S01]  /*3030*/  @!P3 LDC.64 R18, c[0x0][0x220] ;  /* 0x00008800ff12bb82 */ /* 0x000e620000000a00 */
[----:B------:R-:W-:Y:S01]  /*3040*/  @!P2 LEA.HI.X R9, R0, R13, R10, 0x1, P6 ;  /* 0x0000000d0009a211 */ /* 0x000fe200030f0c0a */
[----:B------:R-:W-:Y:S01]  /*3050*/  @!P0 IMAD R13, R20, 0x2, R17 ;  /* 0x00000002140d8824 */ /* 0x000fe200078e0211 */
[----:B------:R-:W-:Y:S01]  /*3060*/  IADD3 R4, P6, R4, UR30, RZ ;  /* 0x0000001e04047c10 */ /* 0x000fe2000ffde0ff */
[----:B------:R-:W-:Y:S01]  /*3070*/  IMAD.SHL.U32 R10, R16, 0x8, RZ ;  /* 0x00000008100a7824 */ /* 0x000fe200078e00ff */
[----:B------:R-:W-:Y:S01]  /*3080*/  LOP3.LUT R0, R11, R6, RZ, 0x3c, !PT ;  /* 0x000000060b007212 */ /* 0x000fe200078e3cff */
[----:B------:R-:W-:Y:S01]  /*3090*/  @!P2 LDGSTS.E.BYPASS.LTC128B.128 [R12+0x9000], desc[UR20][R8.64] ;  /* 0x09000000080cafae */ /* 0x000fe2000b901d54 */
[----:B------:R-:W-:Y:S01]  /*30a0*/  IADD3.X R5, R5, UR28, R7, P6, !PT ;  /* 0x0000001c05057c10 */ /* 0x000fe2000b7fe407 */
[----:B------:R-:W-:-:S02]  /*30b0*/  IMAD.U32 R7, RZ, RZ, UR8 ;  /* 0x00000008ff077e24 */ /* 0x000fc4000f8e00ff */
[----:B------:R3:W-:Y:S01]  /*30c0*/  @!P2 LDGSTS.E.BYPASS.LTC128B.128 [R12+0xb000], desc[UR20][R8.64+0x80] ;  /* 0x0b000080080cafae */ /* 0x0007e2000b901d54 */
[----:B------:R-:W-:Y:S02]  /*30d0*/  IMAD.SHL.U32 R6, R30, 0x40, RZ ;  /* 0x000000401e067824 */ /* 0x000fe400078e00ff */
[----:B------:R-:W-:-:S03]  /*30e0*/  @!P0 IMAD.WIDE.U32 R2, R7, 0x30, R2 ;  /* 0x0000003007028825 */ /* 0x000fc600078e0002 */
[----:B------:R-:W-:Y:S01]  /*30f0*/  LOP3.LUT R6, R6, 0x1c0, RZ, 0xc0, !PT ;  /* 0x000001c006067812 */ /* 0x000fe200078ec0ff */
[----:B------:R-:W-:Y:S01]  /*3100*/  IMAD.WIDE.U32 R34, R32, UR10, R4 ;  /* 0x0000000a20227c25 */ /* 0x000fe2000f8e0004 */
[----:B--2---:R-:W-:Y:S02]  /*3110*/  @!P0 LEA R4, P6, R2, R14, 0x1 ;  /* 0x0000000e02048211 */ /* 0x004fe400078c08ff */
[----:B------:R-:W-:Y:S01]  /*3120*/  LOP3.LUT R11, R6, 0x8, R10, 0xf8, !PT ;  /* 0x00000008060b7812 */ /* 0x000fe200078ef80a */
[----:B------:R-:W-:Y:S01]  /*3130*/  @!P0 VIADD R3, R3, UR14 ;  /* 0x0000000e03038c36 */ /* 0x000fe20008000000 */
[----:B------:R-:W-:Y:S01]  /*3140*/  SHF.R.U32.HI R10, RZ, 0x3, R6 ;  /* 0x00000003ff0a7819 */ /* 0x000fe20000011606 */
[----:B------:R-:W-:Y:S01]  /*3150*/  IMAD R6, R23, UR10, RZ ;  /* 0x0000000a17067c24 */ /* 0x000fe2000f8e02ff */
[----:B------:R-:W-:Y:S01]  /*3160*/  USHF.L.U64.HI UR14, UR6, 0x6, UR7 ;  /* 0x00000006060e7899 */ /* 0x000fe20008010207 */
[----:B------:R-:W-:Y:S01]  /*3170*/  IMAD.MOV.U32 R26, RZ, RZ, R34 ;  /* 0x000000ffff1a7224 */ /* 0x000fe200078e0022 */
[----:B------:R-:W-:Y:S01]  /*3180*/  @!P0 LEA.HI.X R5, R2, R15, R3, 0x1, P6 ;  /* 0x0000000f02058211 */ /* 0x000fe200030f0c03 */
[----:B------:R-:W-:Y:S01]  /*3190*/  IMAD R6, R32, UR11, R6 ;  /* 0x0000000b20067c24 */ /* 0x000fe2000f8e0206 */
[----:B------:R-:W2:Y:S01]  /*31a0*/  @!P4 LDC.64 R14, c[0x0][0x220] ;  /* 0x00008800ff0ecb82 */ /* 0x000ea20000000a00 */
[----:B------:R-:W-:Y:S01]  /*31b0*/  UIMAD UR10, UR14, UR18, URZ ;  /* 0x000000120e0a72a4 */ /* 0x000fe2000f8e023f */
[----:B------:R-:W-:Y:S01]  /*31c0*/  IMAD.U32 R2, RZ, RZ, UR18 ;  /* 0x00000012ff027e24 */ /* 0x000fe2000f8e00ff */
[----:B------:R-:W-:Y:S01]  /*31d0*/  @!P0 LDGSTS.E.BYPASS.LTC128B.128 [R13+0x9800], desc[UR20][R4.64] ;  /* 0x09800000040d8fae */ /* 0x000fe2000b901d54 */
[----:B------:R-:W-:Y:S01]  /*31e0*/  IMAD.IADD R27, R35, 0x1, R6 ;  /* 0x00000001231b7824 */ /* 0x000fe200078e0206 */
[----:B------:R-:W-:Y:S01]  /*31f0*/  UIMAD UR10, UR27, UR15, UR10 ;  /* 0x0000000f1b0a72a4 */ /* 0x000fe2000f8e020a */
[----:B------:R-:W-:Y:S01]  /*3200*/  IMAD R0, R16, 0x200, R0 ;  /* 0x0000020010007824 */ /* 0x000fe200078e0200 */
[----:B------:R4:W-:Y:S01]  /*3210*/  @!P0 LDGSTS.E.BYPASS.LTC128B.128 [R13+0xb800], desc[UR20][R4.64+0x80] ;  /* 0x0b800080040d8fae */ /* 0x0009e2000b901d54 */
[----:B------:R-:W5:Y:S01]  /*3220*/  @!P1 LDC.64 R16, c[0x0][0x220] ;  /* 0x00008800ff109b82 */ /* 0x000f620000000a00 */
[----:B------:R-:W-:Y:S01]  /*3230*/  IMAD.WIDE.U32 R2, R2, UR15, R26 ;  /* 0x0000000f02027c25 */ /* 0x000fe2000f8e001a */
[----:B------:R-:W-:Y:S01]  /*3240*/  UIMAD.WIDE.U32 UR26, UR6, 0x20, URZ ;  /* 0x00000020061a78a5 */ /* 0x000fe2000f8e003f */
[----:B------:R-:W0:Y:S01]  /*3250*/  LDGDEPBAR ;  /* 0x00000000000079af */ /* 0x000e220000000000 */
[----:B------:R-:W-:Y:S01]  /*3260*/  LOP3.LUT R145, R11, R10, RZ, 0x3c, !PT ;  /* 0x0000000a0b917212 */ /* 0x000fe200078e3cff */
[----:B------:R-:W-:Y:S01]  /*3270*/  VIADD R3, R3, UR10 ;  /* 0x0000000a03037c36 */ /* 0x000fe20008000000 */
[----:B------:R-:W-:Y:S01]  /*3280*/  USHF.L.U32 UR10, UR7, 0x5, URZ ;  /* 0x00000005070a7899 */ /* 0x000fe2000800063f */
[----:B------:R-:W-:Y:S01]  /*3290*/  IMAD.U32 R6, RZ, RZ, UR6 ;  /* 0x00000006ff067e24 */ /* 0x000fe2000f8e00ff */
[----:B---3--:R-:W3:Y:S01]  /*32a0*/  @!P5 LDC.64 R8, c[0x0][0x220] ;  /* 0x00008800ff08db82 */ /* 0x008ee20000000a00 */
[----:B------:R-:W-:Y:S01]  /*32b0*/  IMAD.U32 R10, RZ, RZ, UR6 ;  /* 0x00000006ff0a7e24 */ /* 0x000fe2000f8e00ff */
[----:B------:R-:W-:Y:S01]  /*32c0*/  LEA R228, R0, UR4, 0x1 ;  /* 0x0000000400e47c11 */ /* 0x000fe2000f8e08ff */
[----:B------:R-:W-:Y:S01]  /*32d0*/  IMAD.SHL.U32 R12, R21, 0x40, RZ ;  /* 0x00000040150c7824 */ /* 0x000fe200078e00ff */
[----:B------:R-:W-:Y:S01]  /*32e0*/  STL.64 [R1+0x58], R34 ;  /* 0x0000582201007387 */ /* 0x000fe20000100a00 */
[----:B------:R-:W-:Y:S01]  /*32f0*/  IMAD.U32 R7, RZ, RZ, UR10 ;  /* 0x0000000aff077e24 */ /* 0x000fe2000f8e00ff */
[----:B------:R-:W-:Y:S01]  /*3300*/  @!UP0 UIMAD UR10, UR7, 0x30, URZ ;  /* 0x00000030070a88a4 */ /* 0x000fe2000f8e023f */
[----:B------:R-:W-:Y:S01]  /*3310*/  @!P1 IMAD.WIDE.U32 R10, R10, 0x30, R2 ;  /* 0x000000300a0a9825 */ /* 0x000fe200078e0002 */
[----:B------:R-:W-:Y:S01]  /*3320*/  LOP3.LUT R144, R12, 0xfffffe00, RZ, 0xc0, !PT ;  /* 0xfffffe000c907812 */ /* 0x000fe200078ec0ff */
[----:B------:R-:W-:Y:S01]  /*3330*/  STL.64 [R1+0x40], R26 ;  /* 0x0000401a01007387 */ /* 0x000fe20000100a00 */
[----:B------:R-:W-:Y:S01]  /*3340*/  UISETP.GT.AND UP0, UPT, UR18, UR13, UPT ;  /* 0x0000000d1200728c */ /* 0x000fe2000bf04270 */
[----:B------:R-:W-:-:S02]  /*3350*/  IMAD.MOV.U32 R0, RZ, RZ, 0x20 ;  /* 0x00000020ff007424 */ /* 0x000fc400078e00ff */
[----:B------:R-:W-:Y:S02]  /*3360*/  VIADD R239, R228, 0x8020 ;  /* 0x00008020e4ef7836 */ /* 0x000fe40000000000 */
[----:B----4-:R-:W-:Y:S01]  /*3370*/  IMAD.U32 R4, RZ, RZ, UR6 ;  /* 0x00000006ff047e24 */ /* 0x010fe2000f8e00ff */
[----:B------:R-:W-:-:S04]  /*3380*/  DEPBAR.LE SB0, 0x0 ;  /* 0x000080000000791a */ /* 0x000fc80000000000 */
[----:B------:R-:W-:Y:S01]  /*3390*/  BAR.SYNC.DEFER_BLOCKING 0x0 ;  /* 0x0000000000007b1d */ /* 0x000fe20000010000 */
[----:B------:R-:W-:Y:S01]  /*33a0*/  IMAD.U32 R5, RZ, RZ, UR7 ;  /* 0x00000007ff057e24 */ /* 0x000fe2000f8e00ff */
[----:B------:R-:W-:Y:S02]  /*33b0*/  @!P4 LEA R4, P0, R4, R2, 0x4 ;  /* 0x000000020404c211 */ /* 0x000fe400078020ff */
[----:B---3--:R-:W-:Y:S02]  /*33c0*/  @!P5 LEA R8, P6, R2, R8, 0x1 ;  /* 0x000000080208d211 */ /* 0x008fe400078c08ff */
[----:B------:R-:W-:Y:S02]  /*33d0*/  @!P4 LEA.HI.X R13, R6, R3, R5, 0x4, P0 ;  /* 0x00000003060dc211 */ /* 0x000fe400000f2405 */
[----:B------:R-:W-:Y:S02]  /*33e0*/  @!P3 IADD3 R5, P0, R2, UR26, RZ ;  /* 0x0000001a0205bc10 */ /* 0x000fe4000ff1e0ff */
[----:B--2---:R-:W-:-:S02]  /*33f0*/  @!P4 LEA R6, P2, R4, R14, 0x1 ;  /* 0x0000000e0406c211 */ /* 0x004fc400078408ff */
[----:B------:R-:W-:Y:S02]  /*3400*/  @!P3 IADD3.X R14, R3, UR27, R7, P0, !PT ;  /* 0x0000001b030ebc10 */ /* 0x000fe400087fe407 */
[----:B------:R-:W-:Y:S01]  /*3410*/  @!P5 LEA.HI.X R9, R2, R9, R3, 0x1, P6 ;  /* 0x000000090209d211 */ /* 0x000fe200030f0c03 */
[----:B------:R-:W-:Y:S01]  /*3420*/  @!P1 VIADD R2, R11, UR10 ;  /* 0x0000000a0b029c36 */ /* 0x000fe20008000000 */
[----:B------:R-:W-:Y:S01]  /*3430*/  @!P4 LEA.HI.X R7, R4, R15, R13, 0x1, P2 ;  /* 0x0000000f0407c211 */ /* 0x000fe200010f0c0d */
[----:B------:R-:W-:Y:S01]  /*3440*/  IMAD R3, R146, 0x400, R144 ;  /* 0x0000040092037824 */ /* 0x000fe200078e0290 */
[----:B-1----:R-:W-:Y:S01]  /*3450*/  @!P3 LEA R4, P0, R5, R18, 0x1 ;  /* 0x000000120504b211 */ /* 0x002fe200078008ff */
[----:B------:R-:W-:-:S03]  /*3460*/  UIADD3 UR10, UR5, 0x1, -UR25 ;  /* 0x00000001050a7890 */ /* 0x000fc6000fffe819 */
[----:B------:R-:W-:Y:S01]  /*3470*/  @!P3 LEA.HI.X R5, R5, R19, R14, 0x1, P0 ;  /* 0x000000130505b211 */ /* 0x000fe200000f0c0e */
[----:B------:R-:W-:Y:S01]  /*3480*/  UIADD3 UR22, UR10, UR22, URZ ;  /* 0x000000160a167290 */ /* 0x000fe2000fffe03f */
        /* <DEDUP_REMOVED lines=16> */
[----:B-----5:R-:W-:-:S03]  /*3590*/  @!P1 LEA R8, P0, R10, R16, 0x1 ;  /* 0x000000100a089211 */ /* 0x020fc600078008ff */
        /* <DEDUP_REMOVED lines=10> */
[----:B------:R-:W-:-:S03]  /*3640*/  VIADD R2, R228, 0x8000 ;  /* 0x00008000e4027836 */ /* 0x000fc60000000000 */
[----:B------:R-:W-:Y:S04]  /*3650*/  @P1 STS.128 [R150+0xf800], RZ ;  /* 0x00f800ff96001388 */ /* 0x000fe80000000c00 */
[----:B------:R-:W-:Y:S01]  /*3660*/  @!PT LDS RZ, [RZ] ;  /* 0x00000000fffff984 */ /* 0x000fe20000000800 */
[----:B------:R-:W-:Y:S01]  /*3670*/  @!PT LDS RZ, [RZ] ;  /* 0x00000000fffff984 */ /* 0x000fe20000000800 */
[----:B------:R-:W-:Y:S01]  /*3680*/  @!PT LDS RZ, [RZ] ;  /* 0x00000000fffff984 */ /* 0x000fe20000000800 */
[----:B------:R-:W-:Y:S04]  /*3690*/  @!P1 LDGSTS.E.BYPASS.LTC128B.128 [R150+0xd800], desc[UR20][R8.64] ;  /* 0x0d80000008969fae */ /* 0x000fe8000b901d54 */
[----:B------:R2:W-:Y:S01]  /*36a0*/  @!P1 LDGSTS.E.BYPASS.LTC128B.128 [R150+0xf800], desc[UR20][R8.64+0x80] ;  /* 0x0f80008008969fae */ /* 0x0005e2000b901d54 */
[----:B------:R-:W-:-:S03]  /*36b0*/  R2P PR, R30, 0x6 ;  /* 0x000000061e007804 */ /* 0x000fc60000000000 */
[----:B------:R-:W-:Y:S02]  /*36c0*/  LDSM.16.M88.4 R12, [R235] ;  /* 0x00000000eb0c783b */ /* 0x000fe40000000200 */
[----:B------:R-:W-:Y:S02]  /*36d0*/  SEL R3, R3, 0xfffffff0, !P1 ;  /* 0xfffffff003037807 */ /* 0x000fe40004800000 */
[----:B------:R-:W3:Y:S01]  /*36e0*/  LDSM.16.M88.4 R16, [R228+0x8000] ;  /* 0x00800000e410783b */ /* 0x000ee20000000200 */
[----:B------:R-:W-:Y:S02]  /*36f0*/  SEL R0, R0, 0xffffffe0, !P2 ;  /* 0xffffffe000007807 */ /* 0x000fe40005000000 */
[----:B------:R-:W-:Y:S01]  /*3700*/  R2P PR, R40, 0x6 ;  /* 0x0000000628007804 */ /* 0x000fe20000000000 */
[----:B-1----:R-:W1:Y:S01]  /*3710*/  LDSM.16.M88.4 R4, [R235+0x2000] ;  /* 0x00200000eb04783b */ /* 0x002e620000000200 */
[--C-:B------:R-:W-:Y:S02]  /*3720*/  IMAD R236, R3, 0x2, R235.reuse ;  /* 0x0000000203ec7824 */ /* 0x100fe400078e02eb */
[C---:B------:R-:W-:Y:S01]  /*3730*/  IMAD R238, R0.reuse, 0x2, R235 ;  /* 0x0000000200ee7824 */ /* 0x040fe200078e02eb */
[----:B------:R-:W4:Y:S01]  /*3740*/  LDSM.16.M88.4 R24, [R228+0x8800] ;  /* 0x00880000e418783b */ /* 0x000f220000000200 */
[----:B------:R-:W-:-:S03]  /*3750*/  IMAD R237, R0, 0x2, R236 ;  /* 0x0000000200ed7824 */ /* 0x000fc600078e02ec */
[----:B------:R-:W5:Y:S04]  /*3760*/  LDSM.16.M88.4 R20, [R228+0x9000] ;  /* 0x00900000e414783b */ /* 0x000f680000000200 */
[----:B------:R-:W5:Y:S01]  /*3770*/  LDSM.16.M88.4 R28, [R228+0x9800] ;  /* 0x00980000e41c783b */ /* 0x000f620000000200 */
[----:B------:R-:W-:Y:S02]  /*3780*/  @P1 VIADD R239, R2, 0xffffffe0 ;  /* 0xffffffe002ef1836 */ /* 0x000fe40000000000 */
[----:B------:R-:W-:Y:S01]  /*3790*/  IMAD.MOV.U32 R2, RZ, RZ, 0x40 ;  /* 0x00000040ff027424 */ /* 0x000fe200078e00ff */
[----:B--2---:R-:W-:Y:S04]  /*37a0*/  LDSM.16.M88.4 R8, [R236+0x2000] ;  /* 0x00200000ec08783b */ /* 0x004fe80000000200 */
[----:B------:R-:W-:Y:S01]  /*37b0*/  LDSM.16.M88.4 R44, [R239+0x1800] ;  /* 0x00180000ef2c783b */ /* 0x000fe20000000200 */
[----:B------:R-:W-:-:S03]  /*37c0*/  SEL R2, R2, 0xffffffc0, !P2 ;  /* 0xffffffc002027807 */ /* 0x000fc60005000000 */
[----:B------:R-:W-:Y:S02]  /*37d0*/  LDSM.16.M88.4 R36, [R239+0x800] ;  /* 0x00080000ef24783b */ /* 0x000fe40000000200 */
[----:B------:R-:W-:Y:S02]  /*37e0*/  IMAD.IADD R234, R228, 0x1, R2 ;  /* 0x00000001e4ea7824 */ /* 0x000fe400078e0202 */
[----:B------:R-:W-:Y:S01]  /*37f0*/  LDSM.16.M88.4 R32, [R239] ;  /* 0x00000000ef20783b */ /* 0x000fe20000000200 */
[----:B------:R-:W-:Y:S01]  /*3800*/  IMAD.IADD R233, R2, 0x1, R239 ;  /* 0x0000000102e97824 */ /* 0x000fe200078e02ef */
[----:B------:R-:W-:Y:S02]  /*3810*/  LOP3.LUT R2, R149, 0xffffffe0, RZ, 0xc0, !PT ;  /* 0xffffffe095027812 */ /* 0x000fe400078ec0ff */
[----:B------:R-:W-:Y:S03]  /*3820*/  LDSM.16.M88.4 R40, [R239+0x1000] ;  /* 0x00100000ef28783b */ /* 0x000fe60000000200 */
[C---:B------:R-:W-:Y:S01]  /*3830*/  IMAD.IADD R2, R148.reuse, 0x1, -R2 ;  /* 0x0000000194027824 */ /* 0x040fe200078e0a02 */
[----:B---3--:R-:W-:Y:S01]  /*3840*/  HMMA.16816.F32.BF16 R96, R12, R16, RZ ;  /* 0x000000100c60723c */ /* 0x008fe200000418ff */
[----:B------:R-:W-:Y:S01]  /*3850*/  LDSM.16.M88.4 R104, [R234+0x8800] ;  /* 0x00880000ea68783b */ /* 0x000fe20000000200 */
[----:B------:R-:W-:-:S03]  /*3860*/  IMAD.SHL.U32 R148, R148, 0x2, RZ ;  /* 0x0000000294947824 */ /* 0x000fc600078e00ff */
[----:B------:R-:W-:Y:S01]  /*3870*/  LDSM.16.M88.4 R52, [R234+0x8000] ;  /* 0x00800000ea34783b */ /* 0x000fe20000000200 */
[C---:B-1----:R-:W-:Y:S01]  /*3880*/  HMMA.16816.F32.BF16 R88, R4.reuse, R16, RZ ;  /* 0x000000100458723c */ /* 0x042fe200000418ff */
[----:B------:R-:W-:Y:S02]  /*3890*/  LOP3.LUT R154, R148, 0x6, RZ, 0xc0, !PT ;  /* 0x00000006949a7812 */ /* 0x000fe400078ec0ff */
[----:B------:R-:W-:Y:S03]  /*38a0*/  LDSM.16.M88.4 R100, [R234+0x9000] ;  /* 0x00900000ea64783b */ /* 0x000fe60000000200 */
[-C--:B------:R-:W-:Y:S01]  /*38b0*/  HMMA.16816.F32.BF16 R84, R4, R18.reuse, RZ ;  /* 0x000000120454723c */ /* 0x080fe200000418ff */
[----:B------:R-:W0:Y:S05]  /*38c0*/  LDGDEPBAR ;  /* 0x00000000000079af */ /* 0x000e2a0000000000 */
[----:B------:R-:W-:Y:S01]  /*38d0*/  HMMA.16816.F32.BF16 R80, R12, R18, RZ ;  /* 0x000000120c50723c */ /* 0x000fe200000418ff */
[----:B------:R-:W1:Y:S05]  /*38e0*/  LDSM.16.M88.4 R16, [R236] ;  /* 0x00000000ec10783b */ /* 0x000e6a0000000200 */
[C---:B----4-:R-:W-:Y:S06]  /*38f0*/  HMMA.16816.F32.BF16 R76, R4.reuse, R24, RZ ;  /* 0x00000018044c723c */ /* 0x050fec00000418ff */
[C---:B-----5:R-:W-:Y:S06]  /*3900*/  HMMA.16816.F32.BF16 R68, R4.reuse, R20, RZ ;  /* 0x000000140444723c */ /* 0x060fec00000418ff */
[C---:B------:R-:W-:Y:S06]  /*3910*/  HMMA.16816.F32.BF16 R60, R4.reuse, R28, RZ ;  /* 0x0000001c043c723c */ /* 0x040fec00000418ff */
[C---:B------:R-:W-:Y:S06]  /*3920*/  HMMA.16816.F32.BF16 R72, R4.reuse, R26, RZ ;  /* 0x0000001a0448723c */ /* 0x040fec00000418ff */
[C---:B------:R-:W-:Y:S06]  /*3930*/  HMMA.16816.F32.BF16 R64, R4.reuse, R22, RZ ;  /* 0x000000160440723c */ /* 0x040fec00000418ff */
[----:B------:R-:W-:Y:S06]  /*3940*/  HMMA.16816.F32.BF16 R56, R4, R30, RZ ;  /* 0x0000001e0438723c */ /* 0x000fec00000418ff */
[C---:B------:R-:W-:Y:S06]  /*3950*/  HMMA.16816.F32.BF16 R4, R12.reuse, R28, RZ ;  /* 0x0000001c0c04723c */ /* 0x040fec00000418ff */
[C---:B------:R-:W-:Y:S06]  /*3960*/  HMMA.16816.F32.BF16 R48, R12.reuse, R24, RZ ;  /* 0x000000180c30723c */ /* 0x040fec00000418ff */
[C---:B------:R-:W-:Y:S06]  /*3970*/  HMMA.16816.F32.BF16 R92, R12.reuse, R26, RZ ;  /* 0x0000001a0c5c723c */ /* 0x040fec00000418ff */
[C---:B------:R-:W-:Y:S06]  /*3980*/  HMMA.16816.F32.BF16 R24, R12.reuse, R20, RZ ;  /* 0x000000140c18723c */ /* 0x040fec00000418ff */
[C---:B------:R-:W-:Y:S01]  /*3990*/  HMMA.16816.F32.BF16 R108, R12.reuse, R22, RZ ;  /* 0x000000160c6c723c */ /* 0x040fe200000418ff */
[----:B------:R-:W-:Y:S05]  /*39a0*/  LDSM.16.M88.4 R20, [R234+0x9800] ;  /* 0x00980000ea14783b */ /* 0x000fea0000000200 */
[----:B------:R-:W-:Y:S01]  /*39b0*/  HMMA.16816.F32.BF16 R28, R12, R30, RZ ;  /* 0x0000001e0c1c723c */ /* 0x000fe200000418ff */
[----:B------:R-:W2:Y:S05]  /*39c0*/  LDSM.16.M88.4 R12, [R238+0x2000] ;  /* 0x00200000ee0c783b */ /* 0x000eaa0000000200 */
[----:B-1----:R-:W-:Y:S01]  /*39d0*/  HMMA.16816.F32.BF16 R136, R16, R44, R4 ;  /* 0x0000002c1088723c */ /* 0x002fe20000041804 */
[----:B------:R-:W1:Y:S05]  /*39e0*/  LDSM.16.M88.4 R4, [R238] ;  /* 0x00000000ee04783b */ /* 0x000e6a0000000200 */
        /* <DEDUP_REMOVED lines=11> */
[----:B------:R-:W-:Y:S05]  /*3aa0*/  LDSM.16.M88.4 R48, [R233+0x1800] ;  /* 0x00180000e930783b */ /* 0x000fea0000000200 */
[C---:B------:R-:W-:Y:S01]  /*3ab0*/  HMMA.16816.F32.BF16 R92, R16.reuse, R38, R92 ;  /* 0x00000026105c723c */ /* 0x040fe2000004185c */
[----:B------:R-:W3:Y:S05]  /*3ac0*/  LDSM.16.M88.4 R36, [R233+0x800] ;  /* 0x00080000e924783b */ /* 0x000eea0000000200 */
[C---:B------:R-:W-:Y:S01]  /*3ad0*/  HMMA.16816.F32.BF16 R132, R16.reuse, R40, R24 ;  /* 0x000000281084723c */ /* 0x040fe20000041818 */
[----:B------:R-:W-:Y:S05]  /*3ae0*/  LDSM.16.M88.4 R24, [R233] ;  /* 0x00000000e918783b */ /* 0x000fea0000000200 */
[C---:B------:R-:W-:Y:S06]  /*3af0*/  HMMA.16816.F32.BF16 R72, R16.reuse, R34, R80 ;  /* 0x000000221048723c */ /* 0x040fec0000041850 */
[C---:B------:R-:W-:Y:S06]  /*3b00*/  HMMA.16816.F32.BF16 R84, R16.reuse, R42, R108 ;  /* 0x0000002a1054723c */ /* 0x040fec000004186c */
[----:B------:R-:W-:Y:S01]  /*3b10*/  HMMA.16816.F32.BF16 R64, R16, R46, R28 ;  /* 0x0000002e1040723c */ /* 0x000fe2000004181c */
[----:B------:R-:W4:Y:S04]  /*3b20*/  LDSM.16.M88.4 R44, [R233+0x1000] ;  /* 0x00100000e92c783b */ /* 0x000f280000000200 */
[----:B------:R-:W5:Y:S01]  /*3b30*/  LDSM.16.M88.4 R16, [R237] ;  /* 0x00000000ed10783b */ /* 0x000f620000000200 */
[C---:B--2---:R-:W-:Y:S06]  /*3b40*/  HMMA.16816.F32.BF16 R40, R12.reuse, R104, R76 ;  /* 0x000000680c28723c */ /* 0x044fec000004184c */
[C---:B------:R-:W-:Y:S06]  /*3b50*/  HMMA.16816.F32.BF16 R28, R12.reuse, R100, R68 ;  /* 0x000000640c1c723c */ /* 0x040fec0000041844 */
[C---:B------:R-:W-:Y:S06]  /*3b60*/  HMMA.16816.F32.BF16 R56, R12.reuse, R54, R88 ;  /* 0x000000360c38723c */ /* 0x040fec0000041858 */
[C---:B------:R-:W-:Y:S06]  /*3b70*/  HMMA.16816.F32.BF16 R60, R12.reuse, R52, R112 ;  /* 0x000000340c3c723c */ /* 0x040fec0000041870 */
[C---:B------:R-:W-:Y:S06]  /*3b80*/  HMMA.16816.F32.BF16 R32, R12.reuse, R106, R124 ;  /* 0x0000006a0c20723c */ /* 0x040fec000004187c */
[C---:B------:R-:W-:Y:S06]  /*3b90*/  HMMA.16816.F32.BF16 R80, R12.reuse, R102, R120 ;  /* 0x000000660c50723c */ /* 0x040fec0000041878 */
[C---:B------:R-:W-:Y:S06]  /*3ba0*/  HMMA.16816.F32.BF16 R88, R12.reuse, R20, R140 ;  /* 0x000000140c58723c */ /* 0x040fec000004188c */
[----:B------:R-:W-:Y:S06]  /*3bb0*/  HMMA.16816.F32.BF16 R76, R12, R22, R116 ;  /* 0x000000160c4c723c */ /* 0x000fec0000041874 */
[C---:B-1----:R-:W-:Y:S06]  /*3bc0*/  HMMA.16816.F32.BF16 R68, R4.reuse, R52, R96 ;  /* 0x000000340444723c */ /* 0x042fec0000041860 */
[C---:B------:R-:W-:Y:S06]  /*3bd0*/  HMMA.16816.F32.BF16 R12, R4.reuse, R104, R128 ;  /* 0x00000068040c723c */ /* 0x040fec0000041880 */
[C---:B------:R-:W-:Y:S06]  /*3be0*/  HMMA.16816.F32.BF16 R52, R4.reuse, R54, R72 ;  /* 0x000000360434723c */ /* 0x040fec0000041848 */
[C---:B------:R-:W-:Y:S06]  /*3bf0*/  HMMA.16816.F32.BF16 R72, R4.reuse, R100, R132 ;  /* 0x000000640448723c */ /* 0x040fec0000041884 */
[C---:B------:R-:W-:Y:S06]  /*3c00*/  HMMA.16816.F32.BF16 R112, R4.reuse, R102, R84 ;  /* 0x000000660470723c */ /* 0x040fec0000041854 */
[C---:B------:R-:W-:Y:S06]  /*3c10*/  HMMA.16816.F32.BF16 R116, R4.reuse, R20, R136 ;  /* 0x000000140474723c */ /* 0x040fec0000041888 */
[C---:B------:R-:W-:Y:S06]  /*3c20*/  HMMA.16816.F32.BF16 R104, R4.reuse, R106, R92 ;  /* 0x0000006a0468723c */ /* 0x040fec000004185c */
[----:B------:R-:W-:Y:S01]  /*3c30*/  HMMA.16816.F32.BF16 R100, R4, R22, R64 ;  /* 0x000000160464723c */ /* 0x000fe20000041840 */
[----:B------:R-:W-:Y:S04]  /*3c40*/  LDSM.16.M88.4 R4, [R235+0x6000] ;  /* 0x00600000eb04783b */ /* 0x000fe80000000200 */
[----:B------:R-:W-:Y:S01]  /*3c50*/  LDSM.16.M88.4 R20, [R236+0x6000] ;  /* 0x00600000ec14783b */ /* 0x000fe20000000200 */
[C---:B---3--:R-:W-:Y:S03]  /*3c60*/  HMMA.16816.F32.BF16 R136, R8.reuse, R36, R40 ;  /* 0x000000240888723c */ /* 0x048fe60000041828 */
[----:B------:R-:W1:Y:S03]  /*3c70*/  LDSM.16.M88.4 R40, [R228+0xa000] ;  /* 0x00a00000e428783b */ /* 0x000e660000000200 */
[C---:B------:R-:W-:Y:S01]  /*3c80*/  HMMA.16816.F32.BF16 R132, R8.reuse, R38, R32 ;  /* 0x000000260884723c */ /* 0x040fe20000041820 */
[----:B------:R-:W2:Y:S05]  /*3c90*/  LDSM.16.M88.4 R32, [R228+0xa800] ;  /* 0x00a80000e420783b */ /* 0x000eaa0000000200 */
[----:B----4-:R-:W-:Y:S01]  /*3ca0*/  HMMA.16816.F32.BF16 R124, R8, R44, R28 ;  /* 0x0000002c087c723c */ /* 0x010fe2000004181c */
[----:B------:R-:W3:Y:S05]  /*3cb0*/  LDSM.16.M88.4 R28, [R228+0xb000] ;  /* 0x00b00000e41c783b */ /* 0x000eea0000000200 */
[C---:B-----5:R-:W-:Y:S06]  /*3cc0*/  HMMA.16816.F32.BF16 R84, R16.reuse, R24, R68 ;  /* 0x000000181054723c */ /* 0x060fec0000041844 */
[----:B------:R-:W-:Y:S01]  /*3cd0*/  HMMA.16816.F32.BF16 R68, R16, R36, R12 ;  /* 0x000000241044723c */ /* 0x000fe2000004180c */
[----:B------:R-:W4:Y:S05]  /*3ce0*/  LDSM.16.M88.4 R12, [R228+0xb800] ;  /* 0x00b80000e40c783b */ /* 0x000f2a0000000200 */
[C---:B------:R-:W-:Y:S06]  /*3cf0*/  HMMA.16816.F32.BF16 R108, R8.reuse, R24, R60 ;  /* 0x00000018086c723c */ /* 0x040fec000004183c */
[C---:B------:R-:W-:Y:S01]  /*3d00*/  HMMA.16816.F32.BF16 R128, R8.reuse, R26, R56 ;  /* 0x0000001a0880723c */ /* 0x040fe20000041838 */
[----:B------:R-:W-:Y:S05]  /*3d10*/  LDSM.16.M88.4 R56, [R239+0x2000] ;  /* 0x00200000ef38783b */ /* 0x000fea0000000200 */
[C---:B------:R-:W-:Y:S06]  /*3d20*/  HMMA.16816.F32.BF16 R120, R8.reuse, R46, R80 ;  /* 0x0000002e0878723c */ /* 0x040fec0000041850 */
[C---:B------:R-:W-:Y:S06]  /*3d30*/  HMMA.16816.F32.BF16 R96, R8.reuse, R48, R88 ;  /* 0x000000300860723c */ /* 0x040fec0000041858 */
[----:B------:R-:W-:Y:S01]  /*3d40*/  HMMA.16816.F32.BF16 R92, R8, R50, R76 ;  /* 0x00000032085c723c */ /* 0x000fe2000004184c */
[----:B------:R-:W5:Y:S05]  /*3d50*/  LDSM.16.M88.4 R8, [R235+0x4000] ;  /* 0x00400000eb08783b */ /* 0x000f6a0000000200 */
[C---:B------:R-:W-:Y:S01]  /*3d60*/  HMMA.16816.F32.BF16 R80, R16.reuse, R26, R52 ;  /* 0x0000001a1050723c */ /* 0x040fe20000041834 */
[----:B------:R-:W-:Y:S04]  /*3d70*/  LDSM.16.M88.4 R52, [R239+0x3000] ;  /* 0x00300000ef34783b */ /* 0x000fe80000000200 */
[----:B------:R-:W-:Y:S01]  /*3d80*/  LDSM.16.M88.4 R24, [R236+0x4000] ;  /* 0x00400000ec18783b */ /* 0x000fe20000000200 */
[C---:B------:R-:W-:Y:S06]  /*3d90*/  HMMA.16816.F32.BF16 R64, R16.reuse, R38, R104 ;  /* 0x000000261040723c */ /* 0x040fec0000041868 */
[C---:B------:R-:W-:Y:S01]  /*3da0*/  HMMA.16816.F32.BF16 R60, R16.reuse, R44, R72 ;  /* 0x0000002c103c723c */ /* 0x040fe20000041848 */
[----:B------:R-:W-:Y:S05]  /*3db0*/  LDSM.16.M88.4 R72, [R239+0x3800] ;  /* 0x00380000ef48783b */ /* 0x000fea0000000200 */
[C---:B------:R-:W-:Y:S06]  /*3dc0*/  HMMA.16816.F32.BF16 R76, R16.reuse, R46, R112 ;  /* 0x0000002e104c723c */ /* 0x040fec0000041870 */
[C---:B------:R-:W-:Y:S06]  /*3dd0*/  HMMA.16816.F32.BF16 R44, R16.reuse, R48, R116 ;  /* 0x00000030102c723c */ /* 0x040fec0000041874 */
[----:B------:R-:W-:Y:S01]  /*3de0*/  HMMA.16816.F32.BF16 R36, R16, R50, R100 ;  /* 0x000000321024723c */ /* 0x000fe20000041864 */
[----:B------:R-:W5:Y:S05]  /*3df0*/  LDSM.16.M88.4 R48, [R239+0x2800] ;  /* 0x00280000ef30783b */ /* 0x000f6a0000000200 */
[C---:B-1----:R-:W-:Y:S06]  /*3e00*/  HMMA.16816.F32.BF16 R16, R4.reuse, R40, R108 ;  /* 0x000000280410723c */ /* 0x042fec000004186c */
[C---:B------:R-:W-:Y:S06]  /*3e10*/  HMMA.16816.F32.BF16 R88, R4.reuse, R42, R128 ;  /* 0x0000002a0458723c */ /* 0x040fec0000041880 */
[C---:B--2---:R-:W-:Y:S06]  /*3e20*/  HMMA.16816.F32.BF16 R104, R4.reuse, R32, R136 ;  /* 0x000000200468723c */ /* 0x044fec0000041888 */
[C---:B---3--:R-:W-:Y:S06]  /*3e30*/  HMMA.16816.F32.BF16 R120, R4.reuse, R30, R120 ;  /* 0x0000001e0478723c */ /* 0x048fec0000041878 */
[C---:B------:R-:W-:Y:S06]  /*3e40*/  HMMA.16816.F32.BF16 R128, R4.reuse, R34, R132 ;  /* 0x000000220480723c */ /* 0x040fec0000041884 */
[C---:B------:R-:W-:Y:S06]  /*3e50*/  HMMA.16816.F32.BF16 R124, R4.reuse, R28, R124 ;  /* 0x0000001c047c723c */ /* 0x040fec000004187c */
[C---:B----4-:R-:W-:Y:S06]  /*3e60*/  HMMA.16816.F32.BF16 R108, R4.reuse, R12, R96 ;  /* 0x0000000c046c723c */ /* 0x050fec0000041860 */
[----:B------:R-:W-:Y:S06]  /*3e70*/  HMMA.16816.F32.BF16 R100, R4, R14, R92 ;  /* 0x0000000e0464723c */ /* 0x000fec000004185c */
[C---:B-----5:R-:W-:Y:S06]  /*3e80*/  HMMA.16816.F32.BF16 R92, R8.reuse, R42, R80 ;  /* 0x0000002a085c723c */ /* 0x060fec0000041850 */
[C---:B------:R-:W-:Y:S01]  /*3e90*/  HMMA.16816.F32.BF16 R132, R8.reuse, R12, R44 ;  /* 0x0000000c0884723c */ /* 0x040fe2000004182c */
[----:B------:R-:W-:Y:S05]  /*3ea0*/  LDSM.16.M88.4 R44, [R234+0xa000] ;  /* 0x00a00000ea2c783b */ /* 0x000fea0000000200 */
[C---:B------:R-:W-:Y:S01]  /*3eb0*/  HMMA.16816.F32.BF16 R80, R8.reuse, R14, R36 ;  /* 0x0000000e0850723c */ /* 0x040fe20000041824 */
[----:B------:R-:W1:Y:S04]  /*3ec0*/  LDSM.16.M88.4 R12, [R238+0x6000] ;  /* 0x00600000ee0c783b */ /* 0x000e680000000200 */
[----:B------:R-:W-:Y:S01]  /*3ed0*/  LDSM.16.M88.4 R36, [R234+0xb000] ;  /* 0x00b00000ea24783b */ /* 0x000fe20000000200 */
[C---:B------:R-:W-:Y:S03]  /*3ee0*/  HMMA.16816.F32.BF16 R96, R8.reuse, R40, R84 ;  /* 0x000000280860723c */ /* 0x040fe60000041854 */
[----:B------:R-:W2:Y:S03]  /*3ef0*/  LDSM.16.M88.4 R40, [R234+0xa800] ;  /* 0x00a80000ea28783b */ /* 0x000ea60000000200 */
[C---:B------:R-:W-:Y:S06]  /*3f00*/  HMMA.16816.F32.BF16 R4, R8.reuse, R28, R60 ;  /* 0x0000001c0804723c */ /* 0x040fec000004183c */
[C---:B------:R-:W-:Y:S06]  /*3f10*/  HMMA.16816.F32.BF16 R68, R8.reuse, R32, R68 ;  /* 0x000000200844723c */ /* 0x040fec0000041844 */
[C---:B------:R-:W-:Y:S01]  /*3f20*/  HMMA.16816.F32.BF16 R64, R8.reuse, R34, R64 ;  /* 0x000000220840723c */ /* 0x040fe20000041840 */
[----:B------:R-:W3:Y:S05]  /*3f30*/  LDSM.16.M88.4 R32, [R234+0xb800] ;  /* 0x00b80000ea20783b */ /* 0x000eea0000000200 */
[----:B------:R-:W-:Y:S01]  /*3f40*/  HMMA.16816.F32.BF16 R60, R8, R30, R76 ;  /* 0x0000001e083c723c */ /* 0x000fe2000004184c */
[----:B------:R-:W-:Y:S04]  /*3f50*/  LDSM.16.M88.4 R28, [R233+0x2000] ;  /* 0x00200000e91c783b */ /* 0x000fe80000000200 */
[----:B------:R-:W-:Y:S01]  /*3f60*/  LDSM.16.M88.4 R8, [R237+0x4000] ;  /* 0x00400000ed08783b */ /* 0x000fe20000000200 */
[C---:B------:R-:W-:Y:S03]  /*3f70*/  HMMA.16816.F32.BF16 R76, R20.reuse, R56, R16 ;  /* 0x00000038144c723c */ /* 0x040fe60000041810 */
[----:B------:R-:W4:Y:S03]  /*3f80*/  LDSM.16.M88.4 R16, [R238+0x4000] ;  /* 0x00400000ee10783b */ /* 0x000f260000000200 */
        /* <DEDUP_REMOVED lines=9> */
[C---:B------:R-:W-:Y:S06]  /*4020*/  HMMA.16816.F32.BF16 R92, R24.reuse, R58, R92 ;  /* 0x0000003a185c723c */ /* 0x040fec000004185c */
[C---:B------:R-:W-:Y:S06]  /*4030*/  HMMA.16816.F32.BF16 R112, R24.reuse, R48, R68 ;  /* 0x000000301870723c */ /* 0x040fec0000041844 */
[C---:B------:R-:W-:Y:S01]  /*4040*/  HMMA.16816.F32.BF16 R108, R24.reuse, R50, R64 ;  /* 0x00000032186c723c */ /* 0x040fe20000041840 */
[----:B------:R-:W-:Y:S05]  /*4050*/  LDSM.16.M88.4 R48, [R233+0x3000] ;  /* 0x00300000e930783b */ /* 0x000fea0000000200 */
[C---:B------:R-:W-:Y:S01]  /*4060*/  HMMA.16816.F32.BF16 R56, R24.reuse, R52, R4 ;  /* 0x000000341838723c */ /* 0x040fe20000041804 */
[----:B------:R-:W5:Y:S05]  /*4070*/  LDSM.16.M88.4 R4, [R237+0x6000] ;  /* 0x00600000ed04783b */ /* 0x000f6a0000000200 */
[----:B------:R-:W-:Y:S01]  /*4080*/  HMMA.16816.F32.BF16 R60, R24, R54, R60 ;  /* 0x00000036183c723c */ /* 0x000fe2000004183c */
[----:B------:R-:W5:Y:S01]  /*4090*/  LDSM.16.M88.4 R52, [R233+0x3800] ;  /* 0x00380000e934783b */ /* 0x000f620000000200 */
[----:B------:R-:W-:-:S04]  /*40a0*/  DEPBAR.LE SB0, 0x0 ;  /* 0x000080000000791a */ /* 0x000fc80000000000 */
[C---:B------:R-:W-:Y:S06]  /*40b0*/  HMMA.16816.F32.BF16 R68, R24.reuse, R72, R132 ;  /* 0x000000481844723c */ /* 0x040fec0000041884 */
[----:B------:R-:W-:Y:S06]  /*40c0*/  HMMA.16816.F32.BF16 R64, R24, R74, R80 ;  /* 0x0000004a1840723c */ /* 0x000fec0000041850 */
[C---:B-1----:R-:W-:Y:S06]  /*40d0*/  HMMA.16816.F32.BF16 R72, R12.reuse, R44, R76 ;  /* 0x0000002c0c48723c */ /* 0x042fec000004184c */
[C---:B------:R-:W-:Y:S06]  /*40e0*/  HMMA.16816.F32.BF16 R76, R12.reuse, R46, R84 ;  /* 0x0000002e0c4c723c */ /* 0x040fec0000041854 */
[C---:B--2---:R-:W-:Y:S06]  /*40f0*/  HMMA.16816.F32.BF16 R84, R12.reuse, R40, R88 ;  /* 0x000000280c54723c */ /* 0x044fec0000041858 */
[C---:B------:R-:W-:Y:S06]  /*4100*/  HMMA.16816.F32.BF16 R88, R12.reuse, R42, R128 ;  /* 0x0000002a0c58723c */ /* 0x040fec0000041880 */
[C---:B------:R-:W-:Y:S06]  /*4110*/  HMMA.16816.F32.BF16 R104, R12.reuse, R36, R104 ;  /* 0x000000240c68723c */ /* 0x040fec0000041868 */
[C---:B------:R-:W-:Y:S06]  /*4120*/  HMMA.16816.F32.BF16 R116, R12.reuse, R38, R116 ;  /* 0x000000260c74723c */ /* 0x040fec0000041874 */
[C---:B---3--:R-:W-:Y:S06]  /*4130*/  HMMA.16816.F32.BF16 R120, R12.reuse, R32, R120 ;  /* 0x000000200c78723c */ /* 0x048fec0000041878 */
[----:B------:R-:W-:Y:S06]  /*4140*/  HMMA.16816.F32.BF16 R100, R12, R34, R100 ;  /* 0x000000220c64723c */ /* 0x000fec0000041864 */
        /* <DEDUP_REMOVED lines=11> */
[C---:B------:R-:W-:Y:S06]  /*4200*/  HMMA.16816.F32.BF16 R60, R4.reuse, R22, R88 ;  /* 0x00000016043c723c */ /* 0x040fec0000041858 */
[C---:B------:R-:W-:Y:S06]  /*4210*/  HMMA.16816.F32.BF16 R64, R4.reuse, R48, R104 ;  /* 0x000000300440723c */ /* 0x040fec0000041868 */
[C---:B------:R-:W-:Y:S06]  /*4220*/  HMMA.16816.F32.BF16 R116, R4.reuse, R50, R116 ;  /* 0x000000320474723c */ /* 0x040fec0000041874 */
[C---:B------:R-:W-:Y:S06]  /*4230*/  HMMA.16816.F32.BF16 R68, R4.reuse, R52, R120 ;  /* 0x000000340444723c */ /* 0x040fec0000041878 */
[----:B------:R-:W-:Y:S06]  /*4240*/  HMMA.16816.F32.BF16 R100, R4, R54, R100 ;  /* 0x000000360464723c */ /* 0x000fec0000041864 */
[----:B------:R-:W-:Y:S01]  /*4250*/  HMMA.16816.F32.BF16 R168, R8, R52, R12 ;  /* 0x0000003408a8723c */ /* 0x000fe2000004180c */
[----:B------:R-:W-:-:S02]  /*4260*/  SHF.R.S32.HI R4, RZ, 0x1f, R2 ;  /* 0x0000001fff047819 */ /* 0x000fc40000011402 */
[----:B------:R-:W-:Y:S02]  /*4270*/  LEA R6, R146, UR24, 0x4 ;  /* 0x0000001892067c11 */ /* 0x000fe4000f8e20ff */
[----:B------:R-:W-:Y:S01]  /*4280*/  LEA.HI R4, R4, R2, RZ, 0x2 ;  /* 0x0000000204047211 */ /* 0x000fe200078f10ff */
[----:B------:R-:W-:Y:S01]  /*4290*/  IMAD.U32 R2, RZ, RZ, UR18 ;  /* 0x00000012ff027e24 */ /* 0x000fe2000f8e00ff */
[----:B------:R-:W-:Y:S01]  /*42a0*/  HMMA.16816.F32.BF16 R96, R8, R28, R96 ;  /* 0x0000001c0860723c */ /* 0x000fe20000041860 */
[----:B------:R-:W-:Y:S01]  /*42b0*/  IMAD.U32 R15, RZ, RZ, UR22 ;  /* 0x00000016ff0f7e24 */ /* 0x000fe2000f8e00ff */
[----:B------:R-:W-:Y:S01]  /*42c0*/  SHF.R.S32.HI R151, RZ, 0x2, R4 ;  /* 0x00000002ff977819 */ /* 0x000fe20000011404 */
[----:B------:R-:W-:-:S03]  /*42d0*/  IMAD R2, R2, 0x40, R154 ;  /* 0x0000004002027824 */ /* 0x000fc600078e029a */
[C---:B------:R-:W-:Y:S01]  /*42e0*/  HMMA.16816.F32.BF16 R92, R8.reuse, R30, R92 ;  /* 0x0000001e085c723c */ /* 0x040fe2000004185c */
[----:B------:R-:W-:Y:S01]  /*42f0*/  IMAD.IADD R6, R151, 0x1, R6 ;  /* 0x0000000197067824 */ /* 0x000fe200078e0206 */
[----:B------:R-:W-:Y:S01]  /*4300*/  STL [R1+0x50], R151 ;  /* 0x0000509701007387 */ /* 0x000fe20000100800 */
[C---:B------:R-:W-:Y:S02]  /*4310*/  VIADD R5, R2.reuse, 0x1 ;  /* 0x0000000102057836 */ /* 0x040fe40000000000 */
[C---:B------:R-:W-:Y:S01]  /*4320*/  VIADD R4, R2.reuse, 0x8 ;  /* 0x0000000802047836 */ /* 0x040fe20000000000 */
[----:B------:R-:W-:Y:S01]  /*4330*/  HMMA.16816.F32.BF16 R80, R8, R20, R80 ;  /* 0x000000140850723c */ /* 0x000fe20000041850 */
[----:B------:R-:W-:Y:S01]  /*4340*/  IADD3 R7, R15, 0x40, R6 ;  /* 0x000000400f077810 */ /* 0x000fe20007ffe006 */
[C---:B------:R-:W-:Y:S02]  /*4350*/  VIADD R12, R2.reuse, 0x20 ;  /* 0x00000020020c7836 */ /* 0x040fe40000000000 */
[----:B------:R-:W-:-:S02]  /*4360*/  VIADD R14, R2, 0x21 ;  /* 0x00000021020e7836 */ /* 0x000fc40000000000 */
[----:B------:R-:W-:Y:S01]  /*4370*/  HMMA.16816.F32.BF16 R72, R8, R22, R40 ;  /* 0x000000160848723c */ /* 0x000fe20000041828 */
[C---:B------:R-:W-:Y:S02]  /*4380*/  VIADD R20, R2.reuse, 0x31 ;  /* 0x0000003102147836 */ /* 0x040fe40000000000 */
[----:B------:R-:W-:-:S03]  /*4390*/  VIADD R21, R2, 0x30 ;  /* 0x0000003002157836 */ /* 0x000fc60000000000 */
[C---:B------:R-:W-:Y:S01]  /*43a0*/  HMMA.16816.F32.BF16 R76, R8.reuse, R48, R24 ;  /* 0x00000030084c723c */ /* 0x040fe20000041818 */
[----:B------:R-:W-:Y:S01]  /*43b0*/  VIMNMX R22, R7, UR5, PT ;  /* 0x0000000507167c48 */ /* 0x000fe2000bfe0100 */
[C---:B------:R-:W-:Y:S01]  /*43c0*/  VIADD R7, R2.reuse, 0x19 ;  /* 0x0000001902077836 */ /* 0x040fe20000000000 */
[----:B------:R-:W-:Y:S02]  /*43d0*/  BAR.SYNC.DEFER_BLOCKING 0x0 ;  /* 0x0000000000007b1d */ /* 0x000fe40000010000 */
[-C--:B------:R-:W-:Y:S01]  /*43e0*/  ISETP.GE.AND P3, PT, R2, R22.reuse, PT ;  /* 0x000000160200720c */ /* 0x080fe20003f66270 */
[----:B------:R-:W-:Y:S01]  /*43f0*/  HMMA.16816.F32.BF16 R84, R8, R50, R36 ;  /* 0x000000320854723c */ /* 0x000fe20000041824 */
[-C--:B------:R-:W-:Y:S02]  /*4400*/  ISETP.GE.AND P2, PT, R5, R22.reuse, PT ;  /* 0x000000160500720c */ /* 0x080fe40003f46270 */
[----:B------:R-:W-:-:S03]  /*4410*/  ISETP.GE.AND P4, PT, R21, R22, PT ;  /* 0x000000161500720c */ /* 0x000fc60003f86270 */
[----:B------:R-:W-:Y:S07]  /*4420*/  HMMA.16816.F32.BF16 R172, R8, R54, R16 ;  /* 0x0000003608ac723c */ /* 0x000fee0000041810 */
[----:B------:R-:W-:Y:S01]  /*4430*/  IADD3 R8, R15, 0x48, R6 ;  /* 0x000000480f087810 */ /* 0x000fe20007ffe006 */
[C---:B------:R-:W-:Y:S02]  /*4440*/  VIADD R9, R6.reuse, 0x40 ;  /* 0x0000004006097836 */ /* 0x040fe40000000000 */
[----:B------:R-:W-:Y:S01]  /*4450*/  VIADD R10, R6, 0x48 ;  /* 0x00000048060a7836 */ /* 0x000fe20000000000 */
[----:B------:R-:W-:Y:S01]  /*4460*/  VIMNMX R48, R8, UR5, PT ;  /* 0x0000000508307c48 */ /* 0x000fe2000bfe0100 */
[C---:B------:R-:W-:Y:S01]  /*4470*/  VIADD R11, R2.reuse, 0x9 ;  /* 0x00000009020b7836 */ /* 0x040fe20000000000 */
[----:B------:R-:W-:Y:S01]  /*4480*/  VIADDMNMX R250, R9, UR23, RZ, !PT ;  /* 0x0000001709fa7c46 */ /* 0x000fe2000f8001ff */
[----:B------:R-:W-:Y:S01]  /*4490*/  VIADD R9, R2, 0x11 ;  /* 0x0000001102097836 */ /* 0x000fe20000000000 */
[----:B------:R-:W-:Y:S01]  /*44a0*/  VIADDMNMX R249, R10, UR23, RZ, !PT ;  /* 0x000000170af97c46 */ /* 0x000fe2000f8001ff */
[C---:B------:R-:W-:Y:S01]  /*44b0*/  VIADD R10, R2.reuse, 0x10 ;  /* 0x00000010020a7836 */ /* 0x040fe20000000000 */
[C---:B------:R-:W-:Y:S01]  /*44c0*/  ISETP.GE.AND P1, PT, R2.reuse, R48, PT ;  /* 0x000000300200720c */ /* 0x040fe20003f26270 */
[C---:B------:R-:W-:Y:S01]  /*44d0*/  VIADD R8, R2.reuse, 0x18 ;  /* 0x0000001802087836 */ /* 0x040fe20000000000 */
[C---:B------:R-:W-:Y:S01]  /*44e0*/  ISETP.LT.OR P3, PT, R2.reuse, R250, P3 ;  /* 0x000000fa0200720c */ /* 0x040fe20001f61670 */
[C---:B------:R-:W-:Y:S01]  /*44f0*/  VIADD R18, R2.reuse, 0x39 ;  /* 0x0000003902127836 */ /* 0x040fe20000000000 */
[C---:B------:R-:W-:Y:S01]  /*4500*/  ISETP.LT.OR P1, PT, R2.reuse, R249, P1 ;  /* 0x000000f90200720c */ /* 0x040fe20000f21670 */
[----:B------:R-:W-:Y:S01]  /*4510*/  VIADD R17, R2, 0x28 ;  /* 0x0000002802117836 */ /* 0x000fe20000000000 */
[----:B------:R-:W-:Y:S01]  /*4520*/  FSEL R32, R32, -INF , !P3 ;  /* 0xff80000020207808 */ /* 0x000fe20005800000 */
[C---:B------:R-:W-:Y:S01]  /*4530*/  VIADD R16, R2.reuse, 0x29 ;  /* 0x0000002902107836 */ /* 0x040fe20000000000 */
[----:B------:R-:W-:Y:S01]  /*4540*/  ISETP.GE.AND P0, PT, R5, R48, PT ;  /* 0x000000300500720c */ /* 0x000fe20003f06270 */
[----:B------:R-:W-:Y:S01]  /*4550*/  VIADD R19, R2, 0x38 ;  /* 0x0000003802137836 */ /* 0x000fe20000000000 */
[----:B------:R-:W-:Y:S01]  /*4560*/  FSEL R36, R34, -INF , !P1 ;  /* 0xff80000022247808 */ /* 0x000fe20004800000 */
[----:B------:R-:W-:Y:S01]  /*4570*/  STL [R1], R48 ;  /* 0x0000003001007387 */ /* 0x000fe20000100800 */
[----:B------:R-:W-:-:S02]  /*4580*/  ISETP.GE.AND P3, PT, R4, R22, PT ;  /* 0x000000160400720c */ /* 0x000fc40003f66270 */
[C---:B------:R-:W-:Y:S01]  /*4590*/  ISETP.GE.AND P1, PT, R4.reuse, R48, PT ;  /* 0x000000300400720c */ /* 0x040fe20003f26270 */
[----:B------:R1:W-:Y:S01]  /*45a0*/  STL [R1+0x4], R22 ;  /* 0x0000041601007387 */ /* 0x0003e20000100800 */
[CC--:B------:R-:W-:Y:S02]  /*45b0*/  ISETP.LT.OR P2, PT, R5.reuse, R250.reuse, P2 ;  /* 0x000000fa0500720c */ /* 0x0c0fe40001741670 */
[-C--:B------:R-:W-:Y:S02]  /*45c0*/  ISETP.LT.OR P0, PT, R5, R249.reuse, P0 ;  /* 0x000000f90500720c */ /* 0x080fe40000701670 */
[C---:B------:R-:W-:Y:S02]  /*45d0*/  ISETP.LT.OR P3, PT, R4.reuse, R250, P3 ;  /* 0x000000fa0400720c */ /* 0x040fe40001f61670 */
[----:B------:R-:W-:Y:S02]  /*45e0*/  ISETP.LT.OR P1, PT, R4, R249, P1 ;  /* 0x000000f90400720c */ /* 0x000fe40000f21670 */
[----:B------:R-:W-:-:S02]  /*45f0*/  FSEL R33, R33, -INF , !P2 ;  /* 0xff80000021217808 */ /* 0x000fc40005000000 */
[----:B------:R-:W-:Y:S02]  /*4600*/  FSEL R37, R35, -INF , !P0 ;  /* 0xff80000023257808 */ /* 0x000fe40004000000 */
[----:B------:R-:W-:Y:S02]  /*4610*/  FSEL R34, R44, -INF , !P3 ;  /* 0xff8000002c227808 */ /* 0x000fe40005800000 */
[C---:B------:R-:W-:Y:S02]  /*4620*/  ISETP.GE.AND P2, PT, R11.reuse, R22, PT ;  /* 0x000000160b00720c */ /* 0x040fe40003f46270 */
[----:B------:R-:W-:Y:S02]  /*4630*/  ISETP.GE.AND P0, PT, R11, R48, PT ;  /* 0x000000300b00720c */ /* 0x000fe40003f06270 */
[----:B------:R-:W-:Y:S02]  /*4640*/  FSEL R38, R46, -INF , !P1 ;  /* 0xff8000002e267808 */ /* 0x000fe40004800000 */
[----:B------:R-:W-:-:S02]  /*4650*/  ISETP.GE.AND P3, PT, R10, R22, PT ;  /* 0x000000160a00720c */ /* 0x000fc40003f66270 */
[C---:B------:R-:W-:Y:S02]  /*4660*/  ISETP.GE.AND P1, PT, R10.reuse, R48, PT ;  /* 0x000000300a00720c */ /* 0x040fe40003f26270 */
        /* <DEDUP_REMOVED lines=11> */
[----:B------:R-:W-:Y:S02]  /*4720*/  FMNMX.FTZ R13, R32, R33, !PT ;  /* 0x00000021200d7209 */ /* 0x000fe40007810000 */
[C---:B------:R-:W-:Y:S02]  /*4730*/  ISETP.GE.AND P1, PT, R8.reuse, R48, PT ;  /* 0x000000300800720c */ /* 0x040fe40003f26270 */
[CC--:B------:R-:W-:Y:S02]  /*4740*/  ISETP.LT.OR P2, PT, R9.reuse, R250.reuse, P2 ;  /* 0x000000fa0900720c */ /* 0x0c0fe40001741670 */
[----:B------:R-:W-:Y:S02]  /*4750*/  ISETP.LT.OR P0, PT, R9, R249, P0 ;  /* 0x000000f90900720c */ /* 0x000fe40000701670 */
[----:B------:R-:W-:Y:S02]  /*4760*/  ISETP.LT.OR P3, PT, R8, R250, P3 ;  /* 0x000000fa0800720c */ /* 0x000fe40001f61670 */
[----:B------:R-:W-:-:S02]  /*4770*/  FMNMX.FTZ R13, R34, R13, !PT ;  /* 0x0000000d220d7209 */ /* 0x000fc40007810000 */
[----:B------:R-:W-:Y:S02]  /*4780*/  ISETP.LT.OR P1, PT, R8, R249, P1 ;  /* 0x000000f90800720c */ /* 0x000fe40000f21670 */
[----:B------:R-:W-:Y:S02]  /*4790*/  FSEL R41, R57, -INF , !P2 ;  /* 0xff80000039297808 */ /* 0x000fe40005000000 */
[----:B------:R-:W-:Y:S02]  /*47a0*/  FSEL R45, R59, -INF , !P0 ;  /* 0xff8000003b2d7808 */ /* 0x000fe40004000000 */
[----:B------:R-:W-:Y:S02]  /*47b0*/  FSEL R42, R60, -INF , !P3 ;  /* 0xff8000003c2a7808 */ /* 0x000fe40005800000 */
[----:B------:R-:W-:Y:S02]  /*47c0*/  FMNMX.FTZ R13, R35, R13, !PT ;  /* 0x0000000d230d7209 */ /* 0x000fe40007810000 */
[----:B------:R-:W-:-:S02]  /*47d0*/  ISETP.GE.AND P2, PT, R7, R22, PT ;  /* 0x000000160700720c */ /* 0x000fc40003f46270 */
[----:B------:R-:W-:Y:S02]  /*47e0*/  FSEL R59, R62, -INF , !P1 ;  /* 0xff8000003e3b7808 */ /* 0x000fe40004800000 */
[C---:B------:R-:W-:Y:S02]  /*47f0*/  ISETP.GE.AND P3, PT, R12.reuse, R22, PT ;  /* 0x000000160c00720c */ /* 0x040fe40003f66270 */
[----:B------:R-:W-:Y:S02]  /*4800*/  ISETP.GE.AND P1, PT, R12, R48, PT ;  /* 0x000000300c00720c */ /* 0x000fe40003f26270 */
[----:B------:R-:W-:Y:S02]  /*4810*/  FMNMX.FTZ R13, R40, R13, !PT ;  /* 0x0000000d280d7209 */ /* 0x000fe40007810000 */
[-C--:B------:R-:W-:Y:S02]  /*4820*/  ISETP.LT.OR P2, PT, R7, R250.reuse, P2 ;  /* 0x000000fa0700720c */ /* 0x080fe40001741670 */
[----:B------:R-:W-:-:S02]  /*4830*/  ISETP.LT.OR P3, PT, R12, R250, P3 ;  /* 0x000000fa0c00720c */ /* 0x000fc40001f61670 */
[----:B------:R-:W-:Y:S02]  /*4840*/  ISETP.LT.OR P1, PT, R12, R249, P1 ;  /* 0x000000f90c00720c */ /* 0x000fe40000f21670 */
[----:B------:R-:W-:Y:S02]  /*4850*/  FMNMX.FTZ R13, R41, R13, !PT ;  /* 0x0000000d290d7209 */ /* 0x000fe40007810000 */
[----:B------:R-:W-:Y:S02]  /*4860*/  FSEL R43, R61, -INF , !P2 ;  /* 0xff8000003d2b7808 */ /* 0x000fe40005000000 */
[----:B------:R-:W-:Y:S02]  /*4870*/  FSEL R184, R64, -INF , !P3 ;  /* 0xff80000040b87808 */ /* 0x000fe40005800000 */
[----:B------:R-:W-:Y:S02]  /*4880*/  ISETP.GE.AND P2, PT, R14, R22, PT ;  /* 0x000000160e00720c */ /* 0x000fe40003f46270 */
[----:B------:R-:W-:-:S02]  /*4890*/  FSEL R186, R66, -INF , !P1 ;  /* 0xff80000042ba7808 */ /* 0x000fc40004800000 */
[----:B------:R-:W-:Y:S02]  /*48a0*/  ISETP.GE.AND P3, PT, R20, R22, PT ;  /* 0x000000161400720c */ /* 0x000fe40003f66270 */
[----:B------:R-:W-:Y:S02]  /*48b0*/  ISETP.GE.AND P0, PT, R7, R48, PT ;  /* 0x000000300700720c */ /* 0x000fe40003f06270 */
[----:B------:R-:W-:Y:S02]  /*48c0*/  ISETP.GE.AND P1, PT, R18, R22, PT ;  /* 0x000000161200720c */ /* 0x000fe40003f26270 */
[----:B------:R-:W-:Y:S02]  /*48d0*/  FMNMX.FTZ R13, R42, R13, !PT ;  /* 0x0000000d2a0d7209 */ /* 0x000fe40007810000 */
[-C--:B------:R-:W-:Y:S02]  /*48e0*/  ISETP.LT.OR P2, PT, R14, R250.reuse, P2 ;  /* 0x000000fa0e00720c */ /* 0x080fe40001741670 */
[----:B------:R-:W-:-:S02]  /*48f0*/  ISETP.LT.OR P3, PT, R20, R250, P3 ;  /* 0x000000fa1400720c */ /* 0x000fc40001f61670 */
[----:B------:R-:W-:Y:S02]  /*4900*/  ISETP.LT.OR P0, PT, R7, R249, P0 ;  /* 0x000000f90700720c */ /* 0x000fe40000701670 */
[----:B------:R-:W-:Y:S02]  /*4910*/  ISETP.LT.OR P1, PT, R18, R250, P1 ;  /* 0x000000fa1200720c */ /* 0x000fe40000f21670 */
[----:B------:R-:W-:Y:S02]  /*4920*/  ISETP.GE.AND P6, PT, R17, R22, PT ;  /* 0x000000161100720c */ /* 0x000fe40003fc6270 */
[----:B------:R-:W-:Y:S02]  /*4930*/  FMNMX.FTZ R13, R43, R13, !PT ;  /* 0x0000000d2b0d7209 */ /* 0x000fe40007810000 */
[----:B------:R-:W-:Y:S02]  /*4940*/  FSEL R183, R65, -INF , !P2 ;  /* 0xff80000041b77808 */ /* 0x000fe40005000000 */
[----:B------:R-:W-:-:S02]  /*4950*/  FSEL R23, R69, -INF , !P3 ;  /* 0xff80000045177808 */ /* 0x000fc40005800000 */
[----:B------:R-:W-:Y:S02]  /*4960*/  FSEL R63, R63, -INF , !P0 ;  /* 0xff8000003f3f7808 */ /* 0x000fe40004000000 */
[-C--:B------:R-:W-:Y:S01]  /*4970*/  ISETP.GE.AND P5, PT, R16, R22.reuse, PT ;  /* 0x000000161000720c */ /* 0x080fe20003fa6270 */
[----:B------:R2:W-:Y:S01]  /*4980*/  STL [R1+0x20], R23 ;  /* 0x0000201701007387 */ /* 0x0005e20000100800 */
[----:B------:R-:W-:Y:S02]  /*4990*/  ISETP.GE.AND P2, PT, R19, R22, PT ;  /* 0x000000161300720c */ /* 0x000fe40003f46270 */
[----:B------:R-:W-:Y:S02]  /*49a0*/  FSEL R46, R101, -INF , !P1 ;  /* 0xff800000652e7808 */ /* 0x000fe40004800000 */
[----:B------:R-:W-:Y:S02]  /*49b0*/  ISETP.GE.AND P0, PT, R14, R48, PT ;  /* 0x000000300e00720c */ /* 0x000fe40003f06270 */
[----:B------:R-:W-:Y:S01]  /*49c0*/  ISETP.LT.OR P6, PT, R17, R250, P6 ;  /* 0x000000fa1100720c */ /* 0x000fe200037c1670 */
[----:B------:R2:W-:Y:S01]  /*49d0*/  STL [R1+0x1c], R46 ;  /* 0x00001c2e01007387 */ /* 0x0005e20000100800 */
[----:B-1----:R-:W-:-:S02]  /*49e0*/  FMNMX.FTZ R22, R184, R13, !PT ;  /* 0x0000000db8167209 */ /* 0x002fc40007810000 */
[----:B------:R-:W-:Y:S02]  /*49f0*/  ISETP.LT.OR P0, PT, R14, R249, P0 ;  /* 0x000000f90e00720c */ /* 0x000fe40000701670 */
[----:B------:R-:W-:Y:S02]  /*4a00*/  ISETP.LT.OR P5, PT, R16, R250, P5 ;  /* 0x000000fa1000720c */ /* 0x000fe40002fa1670 */
[----:B------:R-:W-:Y:S02]  /*4a10*/  FSEL R181, R116, -INF , !P6 ;  /* 0xff80000074b57808 */ /* 0x000fe40007000000 */
[----:B------:R-:W-:Y:S02]  /*4a20*/  FMNMX.FTZ R13, R36, R37, !PT ;  /* 0x00000025240d7209 */ /* 0x000fe40007810000 */
[----:B------:R-:W-:Y:S02]  /*4a30*/  FMNMX.FTZ R22, R183, R22, !PT ;  /* 0x00000016b7167209 */ /* 0x000fe40007810000 */
[----:B------:R-:W-:-:S02]  /*4a40*/  FSEL R185, R67, -INF , !P0 ;  /* 0xff80000043b97808 */ /* 0x000fc40004000000 */
[----:B------:R-:W-:Y:S02]  /*4a50*/  ISETP.LT.OR P4, PT, R21, R250, P4 ;  /* 0x000000fa1500720c */ /* 0x000fe40002781670 */
[----:B------:R-:W-:Y:S02]  /*4a60*/  FSEL R182, R117, -INF , !P5 ;  /* 0xff80000075b67808 */ /* 0x000fe40006800000 */
[----:B------:R-:W-:Y:S02]  /*4a70*/  FMNMX.FTZ R13, R38, R13, !PT ;  /* 0x0000000d260d7209 */ /* 0x000fe40007810000 */
[----:B------:R-:W-:Y:S02]  /*4a80*/  FMNMX.FTZ R22, R181, R22, !PT ;  /* 0x00000016b5167209 */ /* 0x000fe40007810000 */
[----:B------:R-:W-:Y:S02]  /*4a90*/  PLOP3.LUT P0, PT, PT, PT, UP0, 0x80, 0x0 ;  /* 0x000000000000781c */ /* 0x000fe40003f0f008 */
[----:B------:R-:W-:-:S02]  /*4aa0*/  FSEL R218, R68, -INF , !P4 ;  /* 0xff80000044da7808 */ /* 0x000fc40006000000 */
[----:B------:R-:W-:Y:S02]  /*4ab0*/  FMNMX.FTZ R13, R39, R13, !PT ;  /* 0x0000000d270d7209 */ /* 0x000fe40007810000 */
[----:B------:R-:W-:Y:S02]  /*4ac0*/  FMNMX.FTZ R22, R182, R22, !PT ;  /* 0x00000016b6167209 */ /* 0x000fe40007810000 */
[----:B------:R-:W-:Y:S02]  /*4ad0*/  ISETP.LT.OR P2, PT, R19, R250, P2 ;  /* 0x000000fa1300720c */ /* 0x000fe40001741670 */
[----:B------:R-:W-:Y:S02]  /*4ae0*/  FMNMX.FTZ R13, R44, R13, !PT ;  /* 0x0000000d2c0d7209 */ /* 0x000fe40007810000 */
[----:B------:R-:W-:Y:S02]  /*4af0*/  FMNMX.FTZ R22, R218, R22, !PT ;  /* 0x00000016da167209 */ /* 0x000fe40007810000 */
[----:B------:R-:W-:-:S02]  /*4b00*/  FSEL R223, R100, -INF , !P2 ;  /* 0xff80000064df7808 */ /* 0x000fc40005000000 */
[----:B------:R-:W-:Y:S02]  /*4b10*/  FMNMX.FTZ R13, R45, R13, !PT ;  /* 0x0000000d2d0d7209 */ /* 0x000fe40007810000 */
[----:B------:R-:W-:Y:S02]  /*4b20*/  FMNMX.FTZ R22, R23, R22, !PT ;  /* 0x0000001617167209 */ /* 0x000fe40007810000 */
[----:B------:R-:W-:Y:S02]  /*4b30*/  FMNMX.FTZ R30, R59, R13, !PT ;  /* 0x0000000d3b1e7209 */ /* 0x000fe40007810000 */
[----:B------:R-:W-:Y:S01]  /*4b40*/  FMNMX.FTZ R31, R223, R22, !PT ;  /* 0x00000016df1f7209 */ /* 0x000fe20007810000 */
[----:B--2---:R-:W-:Y:S06]  /*4b50*/  @!P0 BRA `(.L_x_541) ;  /* 0x0000000000748947 */ /* 0x004fec0003800000 */
[----:B------:R-:W-:Y:S02]  /*4b60*/  UIADD3 UR11, UR19, -0x2, URZ ;  /* 0xfffffffe130b7890 */ /* 0x000fe4000fffe03f */
[----:B------:R-:W-:Y:S02]  /*4b70*/  USHF.L.U32 UR24, UR8, 0x5, URZ ;  /* 0x0000000508187899 */ /* 0x000fe4000800063f */
[----:B------:R-:W-:Y:S02]  /*4b80*/  USHF.R.S32.HI UR10, URZ, 0x1f, UR11 ;  /* 0x0000001f3f0a7899 */ /* 0x000fe4000801140b */
[----:B------:R-:W-:Y:S01]  /*4b90*/  UIMAD UR29, UR29, UR11, URZ ;  /* 0x0000000b1d1d72a4 */ /* 0x000fe2000f8e023f */
[----:B------:R-:W-:-:S03]  /*4ba0*/  IMAD.WIDE.U32 R22, R147, UR11, R152 ;  /* 0x0000000b93167c25 */ /* 0x000fc6000f8e0098 */
[----:B------:R-:W-:-:S03]  /*4bb0*/  UIMAD UR29, UR10, UR31, UR29 ;  /* 0x0000001f0a1d72a4 */ /* 0x000fc6000f8e021d */
[----:B------:R-:W-:Y:S02]  /*4bc0*/  ULDC.64 UR10, c[0x0][0x218] ;  /* 0x00008600000a7ab9 */ /* 0x000fe40000000a00 */
[----:B------:R-:W-:Y:S01]  /*4bd0*/  LEA R26, P2, R22, UR10, 0x1 ;  /* 0x0000000a161a7c11 */ /* 0x000fe2000f8408ff */
[----:B------:R-:W-:Y:S01]  /*4be0*/  VIADD R13, R23, UR29 ;  /* 0x0000001d170d7c36 */ /* 0x000fe20008000000 */
[----:B------:R-:W-:Y:S02]  /*4bf0*/  USHF.L.U64.HI UR10, UR8, 0x5, UR9 ;  /* 0x00000005080a7899 */ /* 0x000fe40008010209 */
[----:B------:R-:W-:Y:S02]  /*4c00*/  IADD3 R24, P1, R26, UR24, RZ ;  /* 0x000000181a187c10 */ /* 0x000fe4000ff3e0ff */
[----:B------:R-:W-:Y:S02]  /*4c10*/  LEA.HI.X R27, R22, UR11, R13, 0x1, P2 ;  /* 0x0000000b161b7c11 */ /* 0x000fe400090f0c0d */
[----:B------:R-:W-:-:S02]  /*4c20*/  IADD3 R22, P2, R24, UR24, RZ ;  /* 0x0000001818167c10 */ /* 0x000fc4000ff5e0ff */
        /* <DEDUP_REMOVED lines=16> */
.L_x_541:
[----:B------:R-:W-:Y:S01]  /*4d30*/  FMNMX.FTZ R13, R46, R31, !PT ;  /* 0x0000001f2e0d7209 */ /* 0x000fe20007810000 */
[----:B------:R-:W-:Y:S01]  /*4d40*/  STL [R1+0x90], R239 ;  /* 0x000090ef01007387 */ /* 0x000fe20000100800 */
[----:B------:R-:W-:Y:S02]  /*4d50*/  ISETP.GE.AND P2, PT, R17, R48, PT ;  /* 0x000000301100720c */ /* 0x000fe40003f46270 */
[----:B-1----:R-:W-:Y:S01]  /*4d60*/  FMNMX.FTZ R22, R63, R30, !PT ;  /* 0x0000001e3f167209 */ /* 0x002fe20007810000 */
[----:B------:R-:W1:Y:S01]  /*4d70*/  SHFL.BFLY PT, R23, R13, 0x2, 0x1f ;  /* 0x0c401f000d177f89 */ /* 0x000e6200000e0000 */
[----:B------:R-:W-:Y:S02]  /*4d80*/  ISETP.GE.AND P1, PT, R16, R48, PT ;  /* 0x000000301000720c */ /* 0x000fe40003f26270 */
[----:B------:R-:W-:Y:S01]  /*4d90*/  ISETP.LT.OR P2, PT, R17, R249, P2 ;  /* 0x000000f91100720c */ /* 0x000fe20001741670 */
[----:B------:R-:W-:Y:S01]  /*4da0*/  STL [R1+0x8c], R250 ;  /* 0x00008cfa01007387 */ /* 0x000fe20000100800 */
[----:B------:R-:W-:-:S02]  /*4db0*/  FMNMX.FTZ R22, R186, R22, !PT ;  /* 0x00000016ba167209 */ /* 0x000fc40007810000 */
[----:B------:R-:W-:Y:S01]  /*4dc0*/  ISETP.GE.AND P3, PT, R21, R48, PT ;  /* 0x000000301500720c */ /* 0x000fe20003f66270 */
[----:B------:R-:W-:Y:S01]  /*4dd0*/  STL [R1+0x88], R238 ;  /* 0x000088ee01007387 */ /* 0x000fe20000100800 */
[----:B------:R-:W-:Y:S02]  /*4de0*/  ISETP.LT.OR P1, PT, R16, R249, P1 ;  /* 0x000000f91000720c */ /* 0x000fe40000f21670 */
[----:B------:R-:W-:Y:S01]  /*4df0*/  FSEL R180, R118, -INF , !P2 ;  /* 0xff80000076b47808 */ /* 0x000fe20005000000 */
[----:B------:R-:W-:Y:S01]  /*4e00*/  STL [R1+0x84], R237 ;  /* 0x000084ed01007387 */ /* 0x000fe20000100800 */
[----:B------:R-:W-:Y:S02]  /*4e10*/  FMNMX.FTZ R22, R185, R22, !PT ;  /* 0x00000016b9167209 */ /* 0x000fe40007810000 */
[----:B------:R-:W-:Y:S01]  /*4e20*/  ISETP.GE.AND P2, PT, R20, R48, PT ;  /* 0x000000301400720c */ /* 0x000fe20003f46270 */
[----:B------:R-:W-:Y:S01]  /*4e30*/  STL [R1+0x80], R236 ;  /* 0x000080ec01007387 */ /* 0x000fe20000100800 */
[----:B------:R-:W-:-:S02]  /*4e40*/  FSEL R179, R119, -INF , !P1 ;  /* 0xff80000077b37808 */ /* 0x000fc40004800000 */
[-C--:B------:R-:W-:Y:S01]  /*4e50*/  ISETP.LT.OR P3, PT, R21, R249.reuse, P3 ;  /* 0x000000f91500720c */ /* 0x080fe20001f61670 */
[----:B------:R-:W-:Y:S01]  /*4e60*/  STL [R1+0x7c], R235 ;  /* 0x00007ceb01007387 */ /* 0x000fe20000100800 */
[----:B------:R-:W-:Y:S02]  /*4e70*/  FMNMX.FTZ R22, R180, R22, !PT ;  /* 0x00000016b4167209 */ /* 0x000fe40007810000 */
[----:B------:R-:W-:Y:S01]  /*4e80*/  ISETP.LT.OR P2, PT, R20, R249, P2 ;  /* 0x000000f91400720c */ /* 0x000fe20001741670 */
[----:B------:R-:W-:Y:S01]  /*4e90*/  STL [R1+0x78], R234 ;  /* 0x000078ea01007387 */ /* 0x000fe20000100800 */
[----:B------:R-:W-:Y:S02]  /*4ea0*/  FSEL R220, R70, -INF , !P3 ;  /* 0xff80000046dc7808 */ /* 0x000fe40005800000 */
[----:B------:R-:W-:Y:S01]  /*4eb0*/  FMNMX.FTZ R22, R179, R22, !PT ;  /* 0x00000016b3167209 */ /* 0x000fe20007810000 */
[----:B------:R-:W-:Y:S01]  /*4ec0*/  STL [R1+0x74], R233 ;  /* 0x000074e901007387 */ /* 0x000fe20000100800 */
[----:B------:R-:W-:-:S02]  /*4ed0*/  ISETP.GE.AND P1, PT, R19, R48, PT ;  /* 0x000000301300720c */ /* 0x000fc40003f26270 */
[----:B------:R-:W-:Y:S01]  /*4ee0*/  FSEL R25, R71, -INF , !P2 ;  /* 0xff80000047197808 */ /* 0x000fe20005000000 */
[----:B------:R-:W-:Y:S01]  /*4ef0*/  STL [R1+0x70], R228 ;  /* 0x000070e401007387 */ /* 0x000fe20000100800 */
[----:B------:R-:W-:Y:S02]  /*4f00*/  FMNMX.FTZ R22, R220, R22, !PT ;  /* 0x00000016dc167209 */ /* 0x000fe40007810000 */
[----:B-1----:R-:W-:Y:S01]  /*4f10*/  FMNMX.FTZ R13, R13, R23, !PT ;  /* 0x000000170d0d7209 */ /* 0x002fe20007810000 */
[----:B------:R-:W-:Y:S01]  /*4f20*/  STL [R1+0x14], R25 ;  /* 0x0000141901007387 */ /* 0x000fe20000100800 */
[----:B------:R-:W-:Y:S01]  /*4f30*/  ISETP.GE.AND P2, PT, R18, R48, PT ;  /* 0x000000301200720c */ /* 0x000fe20003f46270 */
[----:B------:R-:W-:Y:S01]  /*4f40*/  IMAD.U32 R23, RZ, RZ, UR5 ;  /* 0x00000005ff177e24 */ /* 0x000fe2000f8e00ff */
[----:B------:R-:W-:Y:S01]  /*4f50*/  ISETP.LT.OR P1, PT, R19, R249, P1 ;  /* 0x000000f91300720c */ /* 0x000fe20000f21670 */
[----:B------:R-:W-:Y:S01]  /*4f60*/  STL [R1+0x94], R249 ;  /* 0x000094f901007387 */ /* 0x000fe20000100800 */
[----:B------:R-:W-:-:S02]  /*4f70*/  FMNMX.FTZ R22, R25, R22, !PT ;  /* 0x0000001619167209 */ /* 0x000fc40007810000 */
[----:B------:R-:W-:Y:S01]  /*4f80*/  ISETP.LT.OR P2, PT, R18, R249, P2 ;  /* 0x000000f91200720c */ /* 0x000fe20001741670 */
[----:B------:R-:W1:Y:S01]  /*4f90*/  SHFL.BFLY PT, R25, R13, 0x1, 0x1f ;  /* 0x0c201f000d197f89 */ /* 0x000e6200000e0000 */
[----:B------:R-:W-:Y:S02]  /*4fa0*/  FSEL R24, R102, -INF , !P1 ;  /* 0xff80000066187808 */ /* 0x000fe40004800000 */
[----:B------:R-:W-:Y:S02]  /*4fb0*/  FSEL R222, R103, -INF , !P2 ;  /* 0xff80000067de7808 */ /* 0x000fe40005000000 */
[----:B------:R-:W-:Y:S01]  /*4fc0*/  FMNMX.FTZ R22, R24, R22, !PT ;  /* 0x0000001618167209 */ /* 0x000fe20007810000 */
[----:B------:R-:W-:Y:S01]  /*4fd0*/  STL [R1+0x10], R24 ;  /* 0x0000101801007387 */ /* 0x000fe20000100800 */
[----:B------:R-:W-:Y:S02]  /*4fe0*/  IADD3 R15, R15, 0x8, R6 ;  /* 0x000000080f0f7810 */ /* 0x000fe40007ffe006 */
[----:B------:R-:W-:-:S02]  /*4ff0*/  FMNMX.FTZ R22, R222, R22, !PT ;  /* 0x00000016de167209 */ /* 0x000fc40007810000 */
[C---:B------:R-:W-:Y:S01]  /*5000*/  VIADDMNMX R252, R6.reuse, UR22, R23, PT ;  /* 0x0000001606fc7c46 */ /* 0x040fe2000b800117 */
[C---:B------:R-:W-:Y:S01]  /*5010*/  VIADD R23, R6.reuse, 0x8 ;  /* 0x0000000806177836 */ /* 0x040fe20000000000 */
[----:B------:R-:W-:Y:S01]  /*5020*/  VIMNMX R251, R15, UR5, PT ;  /* 0x000000050ffb7c48 */ /* 0x000fe2000bfe0100 */
[----:B------:R-:W2:Y:S01]  /*5030*/  SHFL.BFLY PT, R24, R22, 0x2, 0x1f ;  /* 0x0c401f0016187f89 */ /* 0x000ea200000e0000 */
[----:B------:R-:W-:Y:S01]  /*5040*/  VIADDMNMX R248, R6, UR23, RZ, !PT ;  /* 0x0000001706f87c46 */ /* 0x000fe2000f8001ff */
[----:B------:R-:W-:Y:S01]  /*5050*/  ULDC UR22, c[0x0][0x2ec] ;  /* 0x0000bb0000167ab9 */ /* 0x000fe20000000800 */
[----:B------:R-:W-:Y:S02]  /*5060*/  VIADDMNMX R247, R23, UR23, RZ, !PT ;  /* 0x0000001717f77c46 */ /* 0x000fe4000f8001ff */
[----:B------:R-:W-:Y:S02]  /*5070*/  ISETP.GE.AND P1, PT, R5, R251, PT ;  /* 0x000000fb0500720c */ /* 0x000fe40003f26270 */
[----:B------:R-:W-:-:S02]  /*5080*/  ISETP.GE.AND P6, PT, R4, R252, PT ;  /* 0x000000fc0400720c */ /* 0x000fc40003fc6270 */
[C---:B------:R-:W-:Y:S02]  /*5090*/  ISETP.GE.AND P3, PT, R4.reuse, R251, PT ;  /* 0x000000fb0400720c */ /* 0x040fe40003f66270 */
[----:B-1----:R-:W-:Y:S02]  /*50a0*/  FMNMX.FTZ R135, R13, R25, !PT ;  /* 0x000000190d877209 */ /* 0x002fe40007810000 */
[-C--:B------:R-:W-:Y:S02]  /*50b0*/  ISETP.LT.OR P1, PT, R5, R247.reuse, P1 ;  /* 0x000000f70500720c */ /* 0x080fe40000f21670 */
[C---:B------:R-:W-:Y:S01]  /*50c0*/  ISETP.LT.OR P6, PT, R4.reuse, R248, P6 ;  /* 0x000000f80400720c */ /* 0x040fe200037c1670 */
[----:B------:R-:W-:Y:S01]  /*50d0*/  STL [R1+0x98], R135 ;  /* 0x0000988701007387 */ /* 0x000fe20000100800 */
[----:B------:R-:W-:Y:S01]  /*50e0*/  ISETP.LT.OR P3, PT, R4, R247, P3 ;  /* 0x000000f70400720c */ /* 0x000fe20001f61670 */
[----:B------:R-:W-:Y:S01]  /*50f0*/  FMUL.FTZ R4, R135, UR22 ;  /* 0x0000001687047c20 */ /* 0x000fe20008410000 */
[----:B------:R-:W-:-:S02]  /*5100*/  FSEL R89, R99, -INF , !P1 ;  /* 0xff80000063597808 */ /* 0x000fc40004800000 */
[----:B------:R-:W-:Y:S02]  /*5110*/  FSETP.NEU.FTZ.AND P1, PT, R135, -INF , PT ;  /* 0xff8000008700780b */ /* 0x000fe40003f3d000 */
[C---:B------:R-:W-:Y:S02]  /*5120*/  ISETP.GE.AND P5, PT, R2.reuse, R252, PT ;  /* 0x000000fc0200720c */ /* 0x040fe40003fa6270 */
[----:B------:R-:W-:Y:S02]  /*5130*/  ISETP.GE.AND P2, PT, R2, R251, PT ;  /* 0x000000fb0200720c */ /* 0x000fe40003f46270 */
[----:B------:R-:W-:Y:S02]  /*5140*/  FSEL R15, R4, RZ, P1 ;  /* 0x000000ff040f7208 */ /* 0x000fe40000800000 */
[C---:B------:R-:W-:Y:S02]  /*5150*/  ISETP.LT.OR P5, PT, R2.reuse, R248, P5 ;  /* 0x000000f80200720c */ /* 0x040fe40002fa1670 */
[----:B------:R-:W-:Y:S01]  /*5160*/  ISETP.LT.OR P2, PT, R2, R247, P2 ;  /* 0x000000f70200720c */ /* 0x000fe20001741670 */
[----:B------:R-:W-:Y:S01]  /*5170*/  FFMA.FTZ R4, R32, UR22, -R15 ;  /* 0x0000001620047c23 */ /* 0x000fe2000801080f */
[----:B------:R-:W-:-:S02]  /*5180*/  ISETP.GE.AND P4, PT, R5, R252, PT ;  /* 0x000000fc0500720c */ /* 0x000fc40003f86270 */
[----:B--2---:R-:W-:Y:S01]  /*5190*/  FMNMX.FTZ R2, R22, R24, !PT ;  /* 0x0000001816027209 */ /* 0x004fe20007810000 */
[----:B------:R1:W2:Y:S01]  /*51a0*/  MUFU.EX2 R26, R4 ;  /* 0x00000004001a7308 */ /* 0x0002a20000000800 */
[----:B------:R-:W-:Y:S02]  /*51b0*/  ISETP.LT.OR P4, PT, R5, R248, P4 ;  /* 0x000000f80500720c */ /* 0x000fe40002781670 */
[----:B------:R-:W-:Y:S01]  /*51c0*/  ISETP.GE.AND P1, PT, R10, R251, PT ;  /* 0x000000fb0a00720c */ /* 0x000fe20003f26270 */
[----:B------:R-:W3:Y:S01]  /*51d0*/  SHFL.BFLY PT, R5, R2, 0x1, 0x1f ;  /* 0x0c201f0002057f89 */ /* 0x000ee200000e0000 */
[----:B------:R-:W-:Y:S02]  /*51e0*/  FSEL R58, R96, -INF , !P5 ;  /* 0xff800000603a7808 */ /* 0x000fe40006800000 */
[----:B------:R-:W-:Y:S02]  /*51f0*/  ISETP.LT.OR P1, PT, R10, R247, P1 ;  /* 0x000000f70a00720c */ /* 0x000fe40000f21670 */
[----:B------:R-:W-:-:S02]  /*5200*/  FSEL R88, R98, -INF , !P2 ;  /* 0xff80000062587808 */ /* 0x000fc40005000000 */
[----:B------:R-:W-:Y:S02]  /*5210*/  FSEL R64, R82, -INF , !P1 ;  /* 0xff80000052407808 */ /* 0x000fe40004800000 */
[----:B------:R-:W-:Y:S02]  /*5220*/  FSEL R65, R97, -INF , !P4 ;  /* 0xff80000061417808 */ /* 0x000fe40006000000 */
[-C--:B------:R-:W-:Y:S01]  /*5230*/  ISETP.GE.AND P5, PT, R11, R252.reuse, PT ;  /* 0x000000fc0b00720c */ /* 0x080fe20003fa6270 */
[----:B-1----:R-:W-:Y:S01]  /*5240*/  FFMA.FTZ R4, R33, UR22, -R15 ;  /* 0x0000001621047c23 */ /* 0x002fe2000801080f */
[----:B--2---:R-:W-:Y:S01]  /*5250*/  STL [R1+0x34], R26 ;  /* 0x0000341a01007387 */ /* 0x004fe20000100800 */
[----:B------:R-:W-:Y:S02]  /*5260*/  ISETP.GE.AND P2, PT, R11, R251, PT ;  /* 0x000000fb0b00720c */ /* 0x000fe40003f46270 */
[----:B------:R1:W2:Y:S01]  /*5270*/  MUFU.EX2 R27, R4 ;  /* 0x00000004001b7308 */ /* 0x0002a20000000800 */
[----:B------:R-:W-:-:S02]  /*5280*/  ISETP.GE.AND P4, PT, R10, R252, PT ;  /* 0x000000fc0a00720c */ /* 0x000fc40003f86270 */
[CC--:B------:R-:W-:Y:S02]  /*5290*/  ISETP.LT.OR P5, PT, R11.reuse, R248.reuse, P5 ;  /* 0x000000f80b00720c */ /* 0x0c0fe40002fa1670 */
[----:B------:R-:W-:Y:S02]  /*52a0*/  FSEL R56, R92, -INF , !P6 ;  /* 0xff8000005c387808 */ /* 0x000fe40007000000 */
[----:B---3--:R-:W-:Y:S02]  /*52b0*/  FMNMX.FTZ R134, R2, R5, !PT ;  /* 0x0000000502867209 */ /* 0x008fe40007810000 */
[----:B------:R-:W-:Y:S02]  /*52c0*/  ISETP.LT.OR P2, PT, R11, R247, P2 ;  /* 0x000000f70b00720c */ /* 0x000fe40001741670 */
[C---:B------:R-:W-:Y:S01]  /*52d0*/  FSETP.NEU.FTZ.AND P1, PT, R134.reuse, -INF , PT ;  /* 0xff8000008600780b */ /* 0x040fe20003f3d000 */
[----:B------:R-:W-:Y:S01]  /*52e0*/  FMUL.FTZ R2, R134, UR22 ;  /* 0x0000001686027c20 */ /* 0x000fe20008410000 */
[----:B------:R-:W-:-:S02]  /*52f0*/  ISETP.LT.OR P4, PT, R10, R248, P4 ;  /* 0x000000f80a00720c */ /* 0x000fc40002781670 */
[----:B------:R-:W-:Y:S01]  /*5300*/  FSEL R57, R93, -INF , !P5 ;  /* 0xff8000005d397808 */ /* 0x000fe20006800000 */
[----:B-1----:R-:W-:Y:S01]  /*5310*/  FFMA.FTZ R4, R34, UR22, -R15 ;  /* 0x0000001622047c23 */ /* 0x002fe2000801080f */
[----:B--2---:R-:W-:Y:S01]  /*5320*/  STL [R1+0x30], R27 ;  /* 0x0000301b01007387 */ /* 0x004fe20000100800 */
[----:B------:R-:W-:Y:S02]  /*5330*/  FSEL R13, R2, RZ, P1 ;  /* 0x000000ff020d7208 */ /* 0x000fe40000800000 */
[-C--:B------:R-:W-:Y:S02]  /*5340*/  ISETP.GE.AND P6, PT, R9, R252.reuse, PT ;  /* 0x000000fc0900720c */ /* 0x080fe40003fc6270 */
[----:B------:R-:W1:Y:S01]  /*5350*/  MUFU.EX2 R4, R4 ;  /* 0x0000000400047308 */ /* 0x000e620000000800 */
[----:B------:R-:W-:Y:S01]  /*5360*/  IMAD.IADD R2, R144, 0x1, R145 ;  /* 0x0000000190027824 */ /* 0x000fe200078e0291 */
[----:B------:R-:W-:Y:S02]  /*5370*/  FSEL R66, R95, -INF , !P2 ;  /* 0xff8000005f427808 */ /* 0x000fe40005000000 */
[----:B------:R-:W-:-:S02]  /*5380*/  ISETP.GE.AND P5, PT, R8, R252, PT ;  /* 0x000000fc0800720c */ /* 0x000fc40003fa6270 */
[-C--:B------:R-:W-:Y:S02]  /*5390*/  ISETP.LT.OR P6, PT, R9, R248.reuse, P6 ;  /* 0x000000f80900720c */ /* 0x080fe400037c1670 */
[----:B------:R-:W-:Y:S02]  /*53a0*/  FSEL R49, R80, -INF , !P4 ;  /* 0xff80000050317808 */ /* 0x000fe40006000000 */
[----:B------:R-:W-:Y:S01]  /*53b0*/  FSEL R67, R94, -INF , !P3 ;  /* 0xff8000005e437808 */ /* 0x000fe20005800000 */
[----:B-1----:R-:W-:Y:S01]  /*53c0*/  STL [R1+0x38], R4 ;  /* 0x0000380401007387 */ /* 0x002fe20000100800 */
[----:B------:R-:W-:Y:S02]  /*53d0*/  LEA R229, R2, UR4, 0x1 ;  /* 0x0000000402e57c11 */ /* 0x000fe4000f8e08ff */
[----:B------:R-:W-:Y:S01]  /*53e0*/  ISETP.GE.AND P2, PT, R8, R251, PT ;  /* 0x000000fb0800720c */ /* 0x000fe20003f46270 */
[----:B------:R1:W-:Y:S01]  /*53f0*/  STL [R1+0x9c], R134 ;  /* 0x00009c8601007387 */ /* 0x0003e20000100800 */
[----:B------:R-:W-:Y:S01]  /*5400*/  FFMA.FTZ R2, R37, UR22, -R13 ;  /* 0x0000001625027c23 */ /* 0x000fe2000801080d */
[----:B------:R-:W-:Y:S01]  /*5410*/  LEA R230, R3, R229, 0x1 ;  /* 0x000000e503e67211 */ /* 0x000fe200078e08ff */
[----:B------:R-:W-:Y:S01]  /*5420*/  IMAD R232, R0, 0x2, R229 ;  /* 0x0000000200e87824 */ /* 0x000fe200078e02e5 */
[C---:B------:R-:W-:Y:S01]  /*5430*/  ISETP.LT.OR P5, PT, R8.reuse, R248, P5 ;  /* 0x000000f80800720c */ /* 0x040fe20002fa1670 */
[----:B------:R-:W-:Y:S01]  /*5440*/  LDSM.16.MT88.4 R116, [R229+0xe000] ;  /* 0x00e00000e574783b */ /* 0x000fe20000004200 */
[----:B------:R-:W-:-:S02]  /*5450*/  ISETP.LT.OR P2, PT, R8, R247, P2 ;  /* 0x000000f70800720c */ /* 0x000fc40001741670 */
[-C--:B------:R-:W-:Y:S01]  /*5460*/  ISETP.GE.AND P4, PT, R7, R252.reuse, PT ;  /* 0x000000fc0700720c */ /* 0x080fe20003f86270 */
[----:B------:R-:W-:Y:S01]  /*5470*/  LDSM.16.MT88.4 R96, [R229+0xc000] ;  /* 0x00c00000e560783b */ /* 0x000fe20000004200 */
[----:B------:R-:W-:Y:S02]  /*5480*/  FSEL R48, R81, -INF , !P6 ;  /* 0xff80000051307808 */ /* 0x000fe40007000000 */
[----:B------:R-:W-:Y:S01]  /*5490*/  ISETP.GE.AND P1, PT, R12, R252, PT ;  /* 0x000000fc0c00720c */ /* 0x000fe20003f26270 */
[----:B------:R-:W-:Y:S01]  /*54a0*/  LDSM.16.MT88.4 R52, [R229+0xc800] ;  /* 0x00c80000e534783b */ /* 0x000fe20000004200 */
[----:B------:R-:W-:-:S03]  /*54b0*/  ISETP.GE.AND P3, PT, R9, R251, PT ;  /* 0x000000fb0900720c */ /* 0x000fc60003f66270 */
[----:B-1----:R-:W2:Y:S01]  /*54c0*/  LDL.LU R134, [R1+0x38] ;  /* 0x0000380001867983 */ /* 0x002ea20000300800 */
[----:B------:R1:W-:Y:S01]  /*54d0*/  MUFU.EX2 R135, R2 ;  /* 0x0000000200877308 */ /* 0x0003e20000000800 */
[----:B------:R-:W-:Y:S02]  /*54e0*/  IMAD R231, R0, 0x2, R230 ;  /* 0x0000000200e77824 */ /* 0x000fe400078e02e6 */
[----:B------:R-:W-:Y:S01]  /*54f0*/  FFMA.FTZ R0, R39, UR22, -R13 ;  /* 0x0000001627007c23 */ /* 0x000fe2000801080d */
[----:B------:R-:W-:Y:S01]  /*5500*/  FFMA.FTZ R4, R35, UR22, -R15 ;  /* 0x0000001623047c23 */ /* 0x000fe2000801080f */
[----:B------:R-:W-:Y:S01]  /*5510*/  FSEL R50, R74, -INF , !P2 ;  /* 0xff8000004a327808 */ /* 0x000fe20005000000 */
[----:B------:R-:W-:Y:S01]  /*5520*/  LDSM.16.MT88.4 R120, [R230+0xe000] ;  /* 0x00e00000e678783b */ /* 0x000fe20000004200 */
[C---:B------:R-:W-:Y:S02]  /*5530*/  ISETP.GE.AND P6, PT, R7.reuse, R251, PT ;  /* 0x000000fb0700720c */ /* 0x040fe40003fc6270 */
[-C--:B------:R-:W-:Y:S01]  /*5540*/  ISETP.LT.OR P4, PT, R7, R248.reuse, P4 ;  /* 0x000000f80700720c */ /* 0x080fe20002781670 */
[----:B------:R-:W-:Y:S01]  /*5550*/  LDSM.16.MT88.4 R100, [R230+0xc000] ;  /* 0x00c00000e664783b */ /* 0x000fe20000004200 */
[----:B------:R-:W-:-:S02]  /*5560*/  ISETP.LT.OR P1, PT, R12, R248, P1 ;  /* 0x000000f80c00720c */ /* 0x000fc40000f21670 */
[----:B------:R-:W-:Y:S01]  /*5570*/  ISETP.LT.OR P3, PT, R9, R247, P3 ;  /* 0x000000f70900720c */ /* 0x000fe20001f61670 */
[----:B------:R-:W-:Y:S01]  /*5580*/  LDSM.16.MT88.4 R104, [R232+0xc000] ;  /* 0x00c00000e868783b */ /* 0x000fe20000004200 */
[----:B-1----:R-:W-:Y:S01]  /*5590*/  FFMA.FTZ R2, R38, UR22, -R13 ;  /* 0x0000001626027c23 */ /* 0x002fe2000801080d */
[----:B------:R-:W-:Y:S02]  /*55a0*/  FMNMX.FTZ R3, R88, R89, !PT ;  /* 0x0000005958037209 */ /* 0x000fe40007810000 */
[----:B------:R-:W-:Y:S01]  /*55b0*/  LDSM.16.MT88.4 R140, [R231+0xe000] ;  /* 0x00e00000e78c783b */ /* 0x000fe20000004200 */
[----:B------:R1:W-:Y:S01]  /*55c0*/  MUFU.EX2 R224, R2 ;  /* 0x0000000200e07308 */ /* 0x0003e20000000800 */
[----:B------:R-:W-:Y:S02]  /*55d0*/  ISETP.GE.AND P2, PT, R14, R251, PT ;  /* 0x000000fb0e00720c */ /* 0x000fe40003f46270 */
[----:B------:R-:W-:Y:S04]  /*55e0*/  LDSM.16.MT88.4 R108, [R231+0xc000] ;  /* 0x00c00000e76c783b */ /* 0x000fe80000004200 */
[----:B------:R-:W-:Y:S01]  /*55f0*/  LDSM.16.MT88.4 R128, [R232+0xe000] ;  /* 0x00e00000e880783b */ /* 0x000fe20000004200 */
[----:B------:R3:W-:Y:S03]  /*5600*/  MUFU.EX2 R237, R0 ;  /* 0x0000000000ed7308 */ /* 0x0007e60000000800 */
[----:B------:R-:W-:Y:S04]  /*5610*/  LDSM.16.MT88.4 R92, [R232+0xe800] ;  /* 0x00e80000e85c783b */ /* 0x000fe80000004200 */
[----:B------:R-:W-:Y:S01]  /*5620*/  LDSM.16.MT88.4 R68, [R232+0xc800] ;  /* 0x00c80000e844783b */ /* 0x000fe20000004200 */
[----:B-1----:R-:W-:-:S04]  /*5630*/  FMNMX.FTZ R2, R58, R65, !PT ;  /* 0x000000413a027209 */ /* 0x002fc80007810000 */
[----:B------:R-:W-:-:S04]  /*5640*/  FMNMX.FTZ R2, R56, R2, !PT ;  /* 0x0000000238027209 */ /* 0x000fc80007810000 */
[----:B------:R-:W-:Y:S01]  /*5650*/  FMNMX.FTZ R2, R57, R2, !PT ;  /* 0x0000000239027209 */ /* 0x000fe20007810000 */
[----:B---3--:R-:W-:Y:S01]  /*5660*/  FFMA.FTZ R0, R40, UR22, -R15 ;  /* 0x0000001628007c23 */ /* 0x008fe2000801080f */
[----:B------:R1:W-:Y:S02]  /*5670*/  MUFU.EX2 R238, R4 ;  /* 0x0000000400ee7308 */ /* 0x0003e40000000800 */
[----:B------:R-:W-:-:S04]  /*5680*/  FMNMX.FTZ R2, R49, R2, !PT ;  /* 0x0000000231027209 */ /* 0x000fc80007810000 */
[----:B------:R-:W-:Y:S02]  /*5690*/  FMNMX.FTZ R2, R48, R2, !PT ;  /* 0x0000000230027209 */ /* 0x000fe40007810000 */
[----:B------:R3:W-:Y:S01]  /*56a0*/  MUFU.EX2 R240, R0 ;  /* 0x0000000000f07308 */ /* 0x0007e20000000800 */
[-C--:B------:R-:W-:Y:S02]  /*56b0*/  ISETP.LT.OR P6, PT, R7, R247.reuse, P6 ;  /* 0x000000f70700720c */ /* 0x080fe400037c1670 */
[----:B------:R-:W-:Y:S01]  /*56c0*/  ISETP.LT.OR P2, PT, R14, R247, P2 ;  /* 0x000000f70e00720c */ /* 0x000fe20001741670 */
[----:B-1----:R-:W-:Y:S01]  /*56d0*/  FFMA.FTZ R4, R36, UR22, -R13 ;  /* 0x0000001624047c23 */ /* 0x002fe2000801080d */
[----:B------:R-:W-:Y:S02]  /*56e0*/  FSEL R36, R72, -INF , !P5 ;  /* 0xff80000048247808 */ /* 0x000fe40006800000 */
[----:B------:R-:W-:Y:S01]  /*56f0*/  ISETP.GE.AND P5, PT, R14, R252, PT ;  /* 0x000000fc0e00720c */ /* 0x000fe20003fa6270 */
[----:B---3--:R-:W-:-:S03]  /*5700*/  FFMA.FTZ R0, R41, UR22, -R15 ;  /* 0x0000001629007c23 */ /* 0x008fc6000801080f */
[----:B------:R-:W-:Y:S02]  /*5710*/  ISETP.LT.OR P5, PT, R14, R248, P5 ;  /* 0x000000f80e00720c */ /* 0x000fe40002fa1670 */
[----:B------:R-:W-:Y:S01]  /*5720*/  FSEL R14, R73, -INF , !P4 ;  /* 0xff800000490e7808 */ /* 0x000fe20006000000 */
[----:B------:R1:W-:Y:S01]  /*5730*/  MUFU.EX2 R221, R0 ;  /* 0x0000000000dd7308 */ /* 0x0003e20000000800 */
[----:B------:R-:W-:Y:S02]  /*5740*/  FSEL R37, R75, -INF , !P6 ;  /* 0xff8000004b257808 */ /* 0x000fe40007000000 */
[----:B------:R-:W-:Y:S01]  /*5750*/  ISETP.GE.AND P6, PT, R17, R252, PT ;  /* 0x000000fc1100720c */ /* 0x000fe20003fc6270 */
[----:B------:R-:W-:Y:S01]  /*5760*/  LDSM.16.MT88.4 R72, [R231+0xe800] ;  /* 0x00e80000e748783b */ /* 0x000fe20000004200 */
[----:B------:R-:W-:Y:S02]  /*5770*/  FSEL R177, R76, -INF , !P1 ;  /* 0xff8000004cb17808 */ /* 0x000fe40004800000 */
[----:B------:R-:W-:-:S02]  /*5780*/  FSEL R132, R77, -INF , !P5 ;  /* 0xff8000004d847808 */ /* 0x000fc40006800000 */
[----:B------:R-:W-:Y:S02]  /*5790*/  ISETP.GE.AND P5, PT, R21, R252, PT ;  /* 0x000000fc1500720c */ /* 0x000fe40003fa6270 */
[----:B-1----:R-:W-:-:S04]  /*57a0*/  FMNMX.FTZ R0, R36, R2, !PT ;  /* 0x0000000224007209 */ /* 0x002fc80007810000 */
[----:B------:R-:W-:Y:S02]  /*57b0*/  FMNMX.FTZ R0, R14, R0, !PT ;  /* 0x000000000e007209 */ /* 0x000fe40007810000 */
[C---:B------:R-:W-:Y:S02]  /*57c0*/  ISETP.GE.AND P4, PT, R16.reuse, R252, PT ;  /* 0x000000fc1000720c */ /* 0x040fe40003f86270 */
[----:B------:R-:W-:Y:S02]  /*57d0*/  ISETP.LT.OR P6, PT, R17, R248, P6 ;  /* 0x000000f81100720c */ /* 0x000fe400037c1670 */
[----:B------:R-:W-:Y:S02]  /*57e0*/  FMNMX.FTZ R0, R177, R0, !PT ;  /* 0x00000000b1007209 */ /* 0x000fe40007810000 */
[-C--:B------:R-:W-:Y:S02]  /*57f0*/  ISETP.LT.OR P5, PT, R21, R248.reuse, P5 ;  /* 0x000000f81500720c */ /* 0x080fe40002fa1670 */
[----:B------:R-:W-:-:S02]  /*5800*/  ISETP.LT.OR P4, PT, R16, R248, P4 ;  /* 0x000000f81000720c */ /* 0x000fc40002781670 */
[----:B------:R-:W-:Y:S02]  /*5810*/  FSEL R91, R84, -INF , !P6 ;  /* 0xff800000545b7808 */ /* 0x000fe40007000000 */
[----:B------:R-:W-:Y:S01]  /*5820*/  FMNMX.FTZ R0, R132, R0, !PT ;  /* 0x0000000084007209 */ /* 0x000fe20007810000 */
[----:B------:R-:W-:Y:S01]  /*5830*/  FFMA.FTZ R2, R42, UR22, -R15 ;  /* 0x000000162a027c23 */ /* 0x000fe2000801080f */
[----:B------:R-:W-:Y:S02]  /*5840*/  FSEL R217, R168, -INF , !P5 ;  /* 0xff800000a8d97808 */ /* 0x000fe40006800000 */
[----:B------:R-:W-:Y:S02]  /*5850*/  FSEL R176, R79, -INF , !P2 ;  /* 0xff8000004fb07808 */ /* 0x000fe40005000000 */
[-C--:B------:R-:W-:Y:S02]  /*5860*/  ISETP.GE.AND P5, PT, R19, R252.reuse, PT ;  /* 0x000000fc1300720c */ /* 0x080fe40003fa6270 */
[----:B------:R-:W-:-:S02]  /*5870*/  ISETP.GE.AND P2, PT, R20, R252, PT ;  /* 0x000000fc1400720c */ /* 0x000fc40003f46270 */
[----:B------:R-:W-:Y:S02]  /*5880*/  FSEL R133, R85, -INF , !P4 ;  /* 0xff80000055857808 */ /* 0x000fe40006000000 */
[----:B------:R-:W-:Y:S01]  /*5890*/  FMNMX.FTZ R0, R91, R0, !PT ;  /* 0x000000005b007209 */ /* 0x000fe20007810000 */
[----:B------:R1:W-:Y:S01]  /*58a0*/  MUFU.EX2 R235, R2 ;  /* 0x0000000200eb7308 */ /* 0x0003e20000000800 */
[-C--:B------:R-:W-:Y:S02]  /*58b0*/  ISETP.LT.OR P5, PT, R19, R248.reuse, P5 ;  /* 0x000000f81300720c */ /* 0x080fe40002fa1670 */
[----:B------:R-:W-:Y:S02]  /*58c0*/  ISETP.LT.OR P2, PT, R20, R248, P2 ;  /* 0x000000f81400720c */ /* 0x000fe40001741670 */
[----:B------:R-:W-:-:S03]  /*58d0*/  FMNMX.FTZ R0, R133, R0, !PT ;  /* 0x0000000085007209 */ /* 0x000fc60007810000 */
[----:B------:R-:W3:Y:S01]  /*58e0*/  MUFU.EX2 R5, R4 ;  /* 0x0000000400057308 */ /* 0x000ee20000000800 */
[----:B------:R-:W-:Y:S02]  /*58f0*/  FSEL R211, R172, -INF , !P5 ;  /* 0xff800000acd37808 */ /* 0x000fe40006800000 */
[----:B------:R-:W-:Y:S02]  /*5900*/  FSEL R216, R169, -INF , !P2 ;  /* 0xff800000a9d87808 */ /* 0x000fe40005000000 */
[----:B------:R-:W-:Y:S01]  /*5910*/  ISETP.GE.AND P5, PT, R18, R252, PT ;  /* 0x000000fc1200720c */ /* 0x000fe20003fa6270 */
[----:B-1----:R-:W-:Y:S01]  /*5920*/  FFMA.FTZ R2, R43, UR22, -R15 ;  /* 0x000000162b027c23 */ /* 0x002fe2000801080f */
[----:B------:R-:W-:Y:S02]  /*5930*/  FMNMX.FTZ R0, R217, R0, !PT ;  /* 0x00000000d9007209 */ /* 0x000fe40007810000 */
[----:B------:R-:W-:Y:S01]  /*5940*/  FSEL R51, R83, -INF , !P3 ;  /* 0xff80000053337808 */ /* 0x000fe20005800000 */
[----:B------:R1:W-:Y:S01]  /*5950*/  MUFU.EX2 R233, R2 ;  /* 0x0000000200e97308 */ /* 0x0003e20000000800 */
[----:B------:R-:W-:Y:S01]  /*5960*/  ISETP.GE.AND P3, PT, R12, R251, PT ;  /* 0x000000fb0c00720c */ /* 0x000fe20003f66270 */
[----:B------:R-:W-:Y:S01]  /*5970*/  LDSM.16.MT88.4 R80, [R229+0xe800] ;  /* 0x00e80000e550783b */ /* 0x000fe20000004200 */
[----:B------:R-:W-:-:S02]  /*5980*/  ISETP.LT.OR P5, PT, R18, R248, P5 ;  /* 0x000000f81200720c */ /* 0x000fc40002fa1670 */
[----:B------:R-:W-:Y:S02]  /*5990*/  FMNMX.FTZ R3, R67, R3, !PT ;  /* 0x0000000343037209 */ /* 0x000fe40007810000 */
[----:B------:R-:W-:Y:S02]  /*59a0*/  FMNMX.FTZ R0, R216, R0, !PT ;  /* 0x00000000d8007209 */ /* 0x000fe40007810000 */
[----:B------:R-:W-:Y:S01]  /*59b0*/  ISETP.LT.OR P3, PT, R12, R247, P3 ;  /* 0x000000f70c00720c */ /* 0x000fe20001f61670 */
[----:B-1----:R-:W-:Y:S01]  /*59c0*/  FFMA.FTZ R2, R44, UR22, -R13 ;  /* 0x000000162c027c23 */ /* 0x002fe2000801080d */
[----:B------:R-:W-:-:S03]  /*59d0*/  FSEL R210, R173, -INF , !P5 ;  /* 0xff800000add27808 */ /* 0x000fc60006800000 */
[----:B------:R1:W-:Y:S01]  /*59e0*/  MUFU.EX2 R219, R2 ;  /* 0x0000000200db7308 */ /* 0x0003e20000000800 */
[----:B------:R-:W-:Y:S02]  /*59f0*/  FMNMX.FTZ R3, R66, R3, !PT ;  /* 0x0000000342037209 */ /* 0x000fe40007810000 */
[----:B------:R-:W-:Y:S02]  /*5a00*/  FMNMX.FTZ R0, R211, R0, !PT ;  /* 0x00000000d3007209 */ /* 0x000fe40007810000 */
[----:B------:R-:W-:Y:S02]  /*5a10*/  FSEL R178, R78, -INF , !P3 ;  /* 0xff8000004eb27808 */ /* 0x000fe40005800000 */
[-C--:B------:R-:W-:Y:S01]  /*5a20*/  ISETP.GE.AND P1, PT, R17, R251.reuse, PT ;  /* 0x000000fb1100720c */ /* 0x080fe20003f26270 */
[----:B---3--:R3:W-:Y:S01]  /*5a30*/  STL [R1+0x2c], R5 ;  /* 0x00002c0501007387 */ /* 0x0087e20000100800 */
[----:B------:R-:W-:Y:S02]  /*5a40*/  ISETP.GE.AND P3, PT, R16, R251, PT ;  /* 0x000000fb1000720c */ /* 0x000fe40003f66270 */
[----:B------:R-:W-:Y:S01]  /*5a50*/  FMNMX.FTZ R3, R64, R3, !PT ;  /* 0x0000000340037209 */ /* 0x000fe20007810000 */
[----:B------:R-:W-:Y:S01]  /*5a60*/  LDSM.16.MT88.4 R76, [R230+0xc800] ;  /* 0x00c80000e64c783b */ /* 0x000fe20000004200 */
[----:B-1----:R-:W-:Y:S01]  /*5a70*/  FFMA.FTZ R2, R45, UR22, -R13 ;  /* 0x000000162d027c23 */ /* 0x002fe2000801080d */
[----:B------:R-:W-:-:S03]  /*5a80*/  FMNMX.FTZ R0, R210, R0, !PT ;  /* 0x00000000d2007209 */ /* 0x000fc60007810000 */
[----:B------:R1:W4:Y:S01]  /*5a90*/  MUFU.EX2 R236, R2 ;  /* 0x0000000200ec7308 */ /* 0x0003220000000800 */
[----:B------:R-:W-:Y:S02]  /*5aa0*/  F2FP.BF16.F32.PACK_AB R4, R27, R26 ;  /* 0x0000001a1b04723e */ /* 0x000fe400000010ff */
[----:B------:R-:W-:Y:S02]  /*5ab0*/  F2FP.BF16.F32.PACK_AB R7, R237, R224 ;  /* 0x000000e0ed07723e */ /* 0x000fe400000010ff */
[-C--:B------:R-:W-:Y:S02]  /*5ac0*/  ISETP.LT.OR P1, PT, R17, R247.reuse, P1 ;  /* 0x000000f71100720c */ /* 0x080fe40000f21670 */
[----:B------:R-:W-:Y:S01]  /*5ad0*/  ISETP.LT.OR P3, PT, R16, R247, P3 ;  /* 0x000000f71000720c */ /* 0x000fe20001f61670 */
[----:B------:R-:W4:Y:S01]  /*5ae0*/  SHFL.BFLY PT, R12, R0, 0x2, 0x1f ;  /* 0x0c401f00000c7f89 */ /* 0x000f2200000e0000 */
[----:B---3--:R-:W-:Y:S01]  /*5af0*/  F2FP.BF16.F32.PACK_AB R5, R135, R5 ;  /* 0x000000058705723e */ /* 0x008fe200000010ff */
[----:B-1----:R-:W-:-:S04]  /*5b00*/  FFMA.FTZ R2, R59, UR22, -R13 ;  /* 0x000000163b027c23 */ /* 0x002fc8000801080d */
[----:B------:R1:W-:Y:S01]  /*5b10*/  MUFU.EX2 R234, R2 ;  /* 0x0000000200ea7308 */ /* 0x0003e20000000800 */
[----:B------:R-:W-:Y:S02]  /*5b20*/  FSEL R59, R86, -INF , !P1 ;  /* 0xff800000563b7808 */ /* 0x000fe40004800000 */
[----:B------:R-:W-:Y:S02]  /*5b30*/  FSEL R90, R87, -INF , !P3 ;  /* 0xff800000575a7808 */ /* 0x000fe40005800000 */
[----:B------:R-:W3:Y:S01]  /*5b40*/  LDSM.16.MT88.4 R84, [R230+0xe800] ;  /* 0x00e80000e654783b */ /* 0x000ee20000004200 */
[----:B-1----:R-:W-:Y:S01]  /*5b50*/  FMNMX.FTZ R2, R51, R3, !PT ;  /* 0x0000000333027209 */ /* 0x002fe20007810000 */
[----:B------:R-:W-:Y:S01]  /*5b60*/  FFMA.FTZ R3, R63, UR22, -R13 ;  /* 0x000000163f037c23 */ /* 0x000fe2000801080d */
[----:B------:R-:W-:Y:S01]  /*5b70*/  ISETP.GE.AND P6, PT, R21, R251, PT ;  /* 0x000000fb1500720c */ /* 0x000fe20003fc6270 */
[----:B------:R-:W-:Y:S01]  /*5b80*/  LDSM.16.MT88.4 R60, [R231+0xc800] ;  /* 0x00c80000e73c783b */ /* 0x000fe20000004200 */
[----:B------:R-:W-:Y:S01]  /*5b90*/  FMNMX.FTZ R2, R50, R2, !PT ;  /* 0x0000000232027209 */ /* 0x000fe20007810000 */
[----:B------:R-:W1:Y:S03]  /*5ba0*/  MUFU.EX2 R228, R3 ;  /* 0x0000000300e47308 */ /* 0x000e660000000800 */
[----:B------:R-:W-:-:S04]  /*5bb0*/  FMNMX.FTZ R2, R37, R2, !PT ;  /* 0x0000000225027209 */ /* 0x000fc80007810000 */
[----:B------:R-:W-:-:S04]  /*5bc0*/  FMNMX.FTZ R2, R178, R2, !PT ;  /* 0x00000002b2027209 */ /* 0x000fc80007810000 */
[----:B------:R-:W-:Y:S02]  /*5bd0*/  FMNMX.FTZ R2, R176, R2, !PT ;  /* 0x00000002b0027209 */ /* 0x000fe40007810000 */
[----:B------:R-:W-:Y:S02]  /*5be0*/  ISETP.GE.AND P4, PT, R20, R251, PT ;  /* 0x000000fb1400720c */ /* 0x000fe40003f86270 */
[----:B------:R-:W-:Y:S02]  /*5bf0*/  ISETP.LT.OR P6, PT, R21, R247, P6 ;  /* 0x000000f71500720c */ /* 0x000fe400037c1670 */
[----:B------:R-:W-:Y:S02]  /*5c00*/  FMNMX.FTZ R2, R59, R2, !PT ;  /* 0x000000023b027209 */ /* 0x000fe40007810000 */
[----:B------:R-:W-:Y:S02]  /*5c10*/  F2FP.BF16.F32.PACK_AB R8, R221, R240 ;  /* 0x000000f0dd08723e */ /* 0x000fe400000010ff */
[----:B----4-:R-:W-:-:S02]  /*5c20*/  F2FP.BF16.F32.PACK_AB R9, R236, R219 ;  /* 0x000000dbec09723e */ /* 0x010fc400000010ff */
[----:B------:R-:W-:Y:S02]  /*5c30*/  F2FP.BF16.F32.PACK_AB R10, R233, R235 ;  /* 0x000000ebe90a723e */ /* 0x000fe400000010ff */
[----:B-1----:R-:W-:Y:S02]  /*5c40*/  F2FP.BF16.F32.PACK_AB R11, R228, R234 ;  /* 0x000000eae40b723e */ /* 0x002fe400000010ff */
[----:B------:R-:W-:Y:S02]  /*5c50*/  ISETP.LT.OR P4, PT, R20, R247, P4 ;  /* 0x000000f71400720c */ /* 0x000fe40002781670 */
[----:B------:R-:W-:Y:S02]  /*5c60*/  ISETP.GE.AND P2, PT, R19, R251, PT ;  /* 0x000000fb1300720c */ /* 0x000fe40003f46270 */
[----:B------:R-:W-:Y:S02]  /*5c70*/  FSEL R209, R170, -INF , !P6 ;  /* 0xff800000aad17808 */ /* 0x000fe40007000000 */
[----:B------:R-:W-:-:S02]  /*5c80*/  FMNMX.FTZ R3, R90, R2, !PT ;  /* 0x000000025a037209 */ /* 0x000fc40007810000 */
[----:B------:R-:W-:Y:S02]  /*5c90*/  FMNMX.FTZ R0, R0, R12, !PT ;  /* 0x0000000c00007209 */ /* 0x000fe40007810000 */
[----:B------:R-:W-:Y:S02]  /*5ca0*/  ISETP.LT.OR P2, PT, R19, R247, P2 ;  /* 0x000000f71300720c */ /* 0x000fe40001741670 */
[----:B--2---:R-:W-:-:S07]  /*5cb0*/  F2FP.BF16.F32.PACK_AB R6, R238, R134 ;  /* 0x00000086ee06723e */ /* 0x004fce00000010ff */
[C---:B------:R-:W-:Y:S06]  /*5cc0*/  HMMA.16816.F32.BF16 R136, R4.reuse, R116, RZ ;  /* 0x000000740488723c */ /* 0x040fec00000418ff */
[C---:B------:R-:W-:Y:S06]  /*5cd0*/  HMMA.16816.F32.BF16 R160, R4.reuse, R96, RZ ;  /* 0x0000006004a0723c */ /* 0x040fec00000418ff */
[----:B------:R-:W-:Y:S01]  /*5ce0*/  HMMA.16816.F32.BF16 R148, R4, R120, RZ ;  /* 0x000000780494723c */ /* 0x000fe200000418ff */
[----:B------:R-:W-:-:S05]  /*5cf0*/  ISETP.GE.AND P5, PT, R18, R251, PT ;  /* 0x000000fb1200720c */ /* 0x000fca0003fa6270 */
[----:B------:R-:W-:Y:S01]  /*5d00*/  HMMA.16816.F32.BF16 R124, R4, R140, RZ ;  /* 0x0000008c047c723c */ /* 0x000fe200000418ff */
[----:B------:R-:W-:Y:S01]  /*5d10*/  FSEL R208, R171, -INF , !P4 ;  /* 0xff800000abd07808 */ /* 0x000fe20006000000 */
[----:B------:R-:W1:Y:S01]  /*5d20*/  SHFL.BFLY PT, R2, R0, 0x1, 0x1f ;  /* 0x0c201f0000027f89 */ /* 0x000e6200000e0000 */
[----:B------:R-:W-:-:S03]  /*5d30*/  FMNMX.FTZ R3, R209, R3, !PT ;  /* 0x00000003d1037209 */ /* 0x000fc60007810000 */
[----:B------:R-:W-:Y:S01]  /*5d40*/  HMMA.16816.F32.BF16 R136, R8, R80, R136 ;  /* 0x000000500888723c */ /* 0x000fe20000041888 */
[----:B------:R-:W-:Y:S02]  /*5d50*/  ISETP.LT.OR P5, PT, R18, R247, P5 ;  /* 0x000000f71200720c */ /* 0x000fe40002fa1670 */
[----:B------:R-:W-:-:S03]  /*5d60*/  FMNMX.FTZ R3, R208, R3, !PT ;  /* 0x00000003d0037209 */ /* 0x000fc60007810000 */
[----:B------:R-:W-:Y:S07]  /*5d70*/  HMMA.16816.F32.BF16 R192, R8, R52, R160 ;  /* 0x0000003408c0723c */ /* 0x000fee00000418a0 */
[----:B------:R-:W-:Y:S02]  /*5d80*/  FSEL R161, R174, -INF , !P2 ;  /* 0xff800000aea17808 */ /* 0x000fe40005000000 */
[----:B------:R-:W-:Y:S02]  /*5d90*/  FSEL R160, R175, -INF , !P5 ;  /* 0xff800000afa07808 */ /* 0x000fe40006800000 */
[----:B------:R-:W-:Y:S01]  /*5da0*/  FMNMX.FTZ R3, R161, R3, !PT ;  /* 0x00000003a1037209 */ /* 0x000fe20007810000 */
[----:B------:R-:W-:Y:S03]  /*5db0*/  HMMA.16816.F32.BF16 R152, R4, R108, RZ ;  /* 0x0000006c0498723c */ /* 0x000fe600000418ff */
[----:B------:R-:W-:-:S03]  /*5dc0*/  FMNMX.FTZ R3, R160, R3, !PT ;  /* 0x00000003a0037209 */ /* 0x000fc60007810000 */
[----:B---3--:R-:W-:Y:S06]  /*5dd0*/  HMMA.16816.F32.BF16 R148, R8, R84, R148 ;  /* 0x000000540894723c */ /* 0x008fec0000041894 */
        /* <DEDUP_REMOVED lines=11> */
[----:B------:R-:W2:Y:S01]  /*5e90*/  SHFL.BFLY PT, R5, R3, 0x2, 0x1f ;  /* 0x0c401f0003057f89 */ /* 0x000ea200000e0000 */
[----:B------:R-:W-:-:S04]  /*5ea0*/  IMAD.MOV.U32 R38, RZ, RZ, R137 ;  /* 0x000000ffff267224 */ /* 0x000fc800078e0089 */
[----:B------:R-:W-:Y:S01]  /*5eb0*/  HMMA.16816.F32.BF16 R124, R8, R72, R124 ;  /* 0x00000048087c723c */ /* 0x000fe2000004187c */
[----:B-1----:R-:W-:-:S04]  /*5ec0*/  FMNMX.FTZ R137, R0, R2, !PT ;  /* 0x0000000200897209 */ /* 0x002fc80007810000 */
[C---:B------:R-:W-:Y:S01]  /*5ed0*/  FSETP.NEU.FTZ.AND P1, PT, R137.reuse, -INF , PT ;  /* 0xff8000008900780b */ /* 0x040fe20003f3d000 */
[----:B------:R-:W-:Y:S01]  /*5ee0*/  FMUL.FTZ R2, R137, UR22 ;  /* 0x0000001689027c20 */ /* 0x000fe20008410000 */
[----:B------:R-:W-:Y:S04]  /*5ef0*/  HMMA.16816.F32.BF16 R188, R8, R60, R152 ;  /* 0x0000003c08bc723c */ /* 0x000fe80000041898 */
[----:B------:R-:W-:-:S03]  /*5f00*/  FSEL R2, R2, RZ, P1 ;  /* 0x000000ff02027208 */ /* 0x000fc60000800000 */
[----:B------:R-:W-:Y:S01]  /*5f10*/  MOV R155, R148 ;  /* 0x00000094009b7202 */ /* 0x000fe20000000f00 */
[----:B------:R-:W-:Y:S02]  /*5f20*/  IMAD.MOV.U32 R154, RZ, RZ, R149 ;  /* 0x000000ffff9a7224 */ /* 0x000fe400078e0095 */
[----:B------:R-:W-:Y:S01]  /*5f30*/  FFMA.FTZ R4, R58, UR22, -R2 ;  /* 0x000000163a047c23 */ /* 0x000fe20008010802 */
[----:B------:R-:W-:Y:S02]  /*5f40*/  IMAD.MOV.U32 R153, RZ, RZ, R151 ;  /* 0x000000ffff997224 */ /* 0x000fe400078e0097 */
[----:B------:R-:W-:Y:S01]  /*5f50*/  IMAD.MOV.U32 R152, RZ, RZ, R150 ;  /* 0x000000ffff987224 */ /* 0x000fe200078e0096 */
[----:B--2---:R-:W-:Y:S01]  /*5f60*/  FMNMX.FTZ R0, R3, R5, !PT ;  /* 0x0000000503007209 */ /* 0x004fe20007810000 */
[----:B------:R-:W-:Y:S01]  /*5f70*/  HMMA.16816.F32.BF16 R148, R8, R92, R144 ;  /* 0x0000005c0894723c */ /* 0x000fe20000041890 */
[----:B------:R-:W-:Y:S02]  /*5f80*/  IMAD.MOV.U32 R162, RZ, RZ, R135 ;  /* 0x000000ffffa27224 */ /* 0x000fe400078e0087 */
[----:B------:R-:W-:-:S02]  /*5f90*/  IMAD.MOV.U32 R135, RZ, RZ, R125 ;  /* 0x000000ffff877224 */ /* 0x000fc400078e007d */
[----:B------:R1:W-:Y:S01]  /*5fa0*/  MUFU.EX2 R125, R4 ;  /* 0x00000004007d7308 */ /* 0x0003e20000000800 */
[----:B------:R-:W-:Y:S01]  /*5fb0*/  FFMA.FTZ R3, R65, UR22, -R2 ;  /* 0x0000001641037c23 */ /* 0x000fe20008010802 */
[----:B------:R-:W-:Y:S01]  /*5fc0*/  IMAD.MOV.U32 R39, RZ, RZ, R124 ;  /* 0x000000ffff277224 */ /* 0x000fe200078e007c */
[----:B-1----:R-:W1:Y:S05]  /*5fd0*/  SHFL.BFLY PT, R4, R0, 0x1, 0x1f ;  /* 0x0c201f0000047f89 */ /* 0x002e6a00000e0000 */
[----:B------:R2:W3:Y:S01]  /*5fe0*/  MUFU.EX2 R124, R3 ;  /* 0x00000003007c7308 */ /* 0x0004e20000000800 */
[----:B------:R-:W-:Y:S01]  /*5ff0*/  IMAD.MOV.U32 R6, RZ, RZ, R136 ;  /* 0x000000ffff067224 */ /* 0x000fe200078e0088 */
[----:B------:R-:W-:-:S09]  /*6000*/  MOV R249, R126 ;  /* 0x0000007e00f97202 */ /* 0x000fd20000000f00 */
[----:B------:R-:W-:Y:S02]  /*6010*/  IMAD.MOV.U32 R136, RZ, RZ, R148 ;  /* 0x000000ffff887224 */ /* 0x000fe400078e0094 */
[----:B------:R-:W-:-:S03]  /*6020*/  IMAD.MOV.U32 R239, RZ, RZ, R127 ;  /* 0x000000ffffef7224 */ /* 0x000fc600078e007f */
[----:B------:R-:W-:Y:S01]  /*6030*/  MOV R127, R136 ;  /* 0x00000088007f7202 */ /* 0x000fe20000000f00 */
[----:B--2---:R-:W-:-:S04]  /*6040*/  FFMA.FTZ R3, R56, UR22, -R2 ;  /* 0x0000001638037c23 */ /* 0x004fc80008010802 */
[----:B------:R2:W-:Y:S01]  /*6050*/  MUFU.EX2 R126, R3 ;  /* 0x00000003007e7308 */ /* 0x0005e20000000800 */
[----:B-1----:R-:W-:Y:S01]  /*6060*/  FMNMX.FTZ R136, R0, R4, !PT ;  /* 0x0000000400887209 */ /* 0x002fe20007810000 */
[----:B------:R-:W-:Y:S01]  /*6070*/  FFMA.FTZ R0, R48, UR22, -R2 ;  /* 0x0000001630007c23 */ /* 0x000fe20008010802 */
[----:B------:R-:W-:Y:S02]  /*6080*/  MOV R169, R223 ;  /* 0x000000df00a97202 */ /* 0x000fe40000000f00 */
[----:B------:R-:W-:-:S03]  /*6090*/  FSETP.NEU.FTZ.AND P1, PT, R136, -INF , PT ;  /* 0xff8000008800780b */ /* 0x000fc60003f3d000 */
[----:B------:R1:W-:Y:S01]  /*60a0*/  MUFU.EX2 R245, R0 ;  /* 0x0000000000f57308 */ /* 0x0003e20000000800 */
[----:B--2---:R-:W-:-:S07]  /*60b0*/  FFMA.FTZ R3, R57, UR22, -R2 ;  /* 0x0000001639037c23 */ /* 0x004fce0008010802 */
[----:B------:R2:W4:Y:S01]  /*60c0*/  MUFU.EX2 R250, R3 ;  /* 0x0000000300fa7308 */ /* 0x0005220000000800 */
[----:B-1----:R-:W-:Y:S01]  /*60d0*/  FMUL.FTZ R0, R136, UR22 ;  /* 0x0000001688007c20 */ /* 0x002fe20008410000 */
[----:B--2---:R-:W-:-:S06]  /*60e0*/  FFMA.FTZ R3, R49, UR22, -R2 ;  /* 0x0000001631037c23 */ /* 0x004fcc0008010802 */
[----:B------:R1:W-:Y:S01]  /*60f0*/  MUFU.EX2 R246, R3 ;  /* 0x0000000300f67308 */ /* 0x0003e20000000800 */
[----:B------:R-:W-:Y:S01]  /*6100*/  FSEL R0, R0, RZ, P1 ;  /* 0x000000ff00007208 */ /* 0x000fe20000800000 */
[----:B------:R-:W-:Y:S02]  /*6110*/  IMAD.MOV.U32 R12, RZ, RZ, R150 ;  /* 0x000000ffff0c7224 */ /* 0x000fe400078e0096 */
[----:B-1----:R-:W-:-:S04]  /*6120*/  FFMA.FTZ R3, R36, UR22, -R2 ;  /* 0x0000001624037c23 */ /* 0x002fc80008010802 */
[----:B------:R1:W-:Y:S01]  /*6130*/  MUFU.EX2 R223, R3 ;  /* 0x0000000300df7308 */ /* 0x0003e20000000800 */
[----:B------:R-:W-:Y:S02]  /*6140*/  IMAD.MOV.U32 R49, RZ, RZ, R12 ;  /* 0x000000ffff317224 */ /* 0x000fe400078e000c */
[----:B-1----:R-:W-:-:S05]  /*6150*/  FFMA.FTZ R3, R14, UR22, -R2 ;  /* 0x000000160e037c23 */ /* 0x002fca0008010802 */
[----:B------:R1:W-:Y:S02]  /*6160*/  MUFU.EX2 R244, R3 ;  /* 0x0000000300f47308 */ /* 0x0003e40000000800 */
[----:B-1----:R-:W-:-:S06]  /*6170*/  FFMA.FTZ R3, R88, UR22, -R0 ;  /* 0x0000001658037c23 */ /* 0x002fcc0008010800 */
[----:B------:R1:W-:Y:S01]  /*6180*/  MUFU.EX2 R56, R3 ;  /* 0x0000000300387308 */ /* 0x0003e20000000800 */
[----:B------:R-:W-:Y:S01]  /*6190*/  HMMA.16816.F32.BF16 R24, R8, R86, R24 ;  /* 0x000000560818723c */ /* 0x000fe20000041818 */
[----:B------:R-:W-:Y:S01]  /*61a0*/  MOV R168, R218 ;  /* 0x000000da00a87202 */ /* 0x000fe20000000f00 */
[----:B-1----:R-:W-:-:S05]  /*61b0*/  FFMA.FTZ R3, R89, UR22, -R0 ;  /* 0x0000001659037c23 */ /* 0x002fca0008010800 */
[----:B------:R1:W2:Y:S01]  /*61c0*/  MUFU.EX2 R12, R3 ;  /* 0x00000003000c7308 */ /* 0x0002a20000000800 */
[----:B------:R-:W-:Y:S01]  /*61d0*/  HMMA.16816.F32.BF16 R28, R8, R82, R28 ;  /* 0x00000052081c723c */ /* 0x000fe2000004181c */
[----:B-1----:R-:W-:-:S06]  /*61e0*/  FFMA.FTZ R3, R67, UR22, -R0 ;  /* 0x0000001643037c23 */ /* 0x002fcc0008010800 */
[----:B------:R1:W-:Y:S01]  /*61f0*/  MUFU.EX2 R57, R3 ;  /* 0x0000000300397308 */ /* 0x0003e20000000800 */
[----:B------:R-:W-:Y:S02]  /*6200*/  IMAD.MOV.U32 R14, RZ, RZ, R219 ;  /* 0x000000ffff0e7224 */ /* 0x000fe400078e00db */
[----:B-1----:R-:W-:-:S05]  /*6210*/  FFMA.FTZ R3, R66, UR22, -R0 ;  /* 0x0000001642037c23 */ /* 0x002fca0008010800 */
[----:B------:R1:W2:Y:S01]  /*6220*/  MUFU.EX2 R218, R3 ;  /* 0x0000000300da7308 */ /* 0x0002a20000000800 */
[----:B------:R-:W-:Y:S01]  /*6230*/  MOV R7, R138 ;  /* 0x0000008a00077202 */ /* 0x000fe20000000f00 */
[----:B------:R-:W-:Y:S01]  /*6240*/  IMAD.MOV.U32 R215, RZ, RZ, R139 ;  /* 0x000000ffffd77224 */ /* 0x000fe200078e008b */
[----:B------:R-:W-:Y:S01]  /*6250*/  MOV R213, R189 ;  /* 0x000000bd00d57202 */ /* 0x000fe20000000f00 */
[----:B------:R-:W-:Y:S01]  /*6260*/  IMAD.MOV.U32 R214, RZ, RZ, R188 ;  /* 0x000000ffffd67224 */ /* 0x000fe200078e00bc */
[----:B------:R-:W-:Y:S01]  /*6270*/  MOV R144, R151 ;  /* 0x0000009700907202 */ /* 0x000fe20000000f00 */
[----:B------:R-:W-:Y:S01]  /*6280*/  IMAD.MOV.U32 R212, RZ, RZ, R190 ;  /* 0x000000ffffd47224 */ /* 0x000fe200078e00be */
[----:B------:R-:W-:Y:S01]  /*6290*/  MOV R138, R149 ;  /* 0x00000095008a7202 */ /* 0x000fe20000000f00 */
[----:B------:R-:W-:Y:S02]  /*62a0*/  IMAD.MOV.U32 R187, RZ, RZ, R191 ;  /* 0x000000ffffbb7224 */ /* 0x000fe400078e00bf */
[----:B-1----:R-:W-:-:S04]  /*62b0*/  FFMA.FTZ R3, R64, UR22, -R0 ;  /* 0x0000001640037c23 */ /* 0x002fc80008010800 */
[----:B------:R1:W-:Y:S01]  /*62c0*/  MUFU.EX2 R219, R3 ;  /* 0x0000000300db7308 */ /* 0x0003e20000000800 */
[----:B------:R-:W-:Y:S01]  /*62d0*/  IMAD.MOV.U32 R139, RZ, RZ, R224 ;  /* 0x000000ffff8b7224 */ /* 0x000fe200078e00e0 */
[----:B------:R-:W-:Y:S01]  /*62e0*/  HMMA.16816.F32.BF16 R200, R8, R76, R164 ;  /* 0x0000004c08c8723c */ /* 0x000fe200000418a4 */
[----:B------:R-:W-:-:S05]  /*62f0*/  IMAD.MOV.U32 R48, RZ, RZ, R240 ;  /* 0x000000ffff307224 */ /* 0x000fca00078e00f0 */
[C---:B------:R-:W-:Y:S01]  /*6300*/  HMMA.16816.F32.BF16 R156, R8.reuse, R68, R156 ;  /* 0x00000044089c723c */ /* 0x040fe2000004189c */
[----:B------:R-:W-:Y:S02]  /*6310*/  IMAD.MOV.U32 R172, RZ, RZ, R222 ;  /* 0x000000ffffac7224 */ /* 0x000fe400078e00de */
[--C-:B-1----:R-:W-:Y:S01]  /*6320*/  FFMA.FTZ R3, R51, UR22, -R0.reuse ;  /* 0x0000001633037c23 */ /* 0x102fe20008010800 */
[----:B------:R-:W-:Y:S02]  /*6330*/  IMAD.MOV.U32 R51, RZ, RZ, R221 ;  /* 0x000000ffff337224 */ /* 0x000fe400078e00dd */
[C---:B------:R-:W-:Y:S01]  /*6340*/  HMMA.16816.F32.BF16 R148, R8.reuse, R54, R112 ;  /* 0x000000360894723c */ /* 0x040fe20000041870 */
[----:B------:R1:W2:Y:S05]  /*6350*/  MUFU.EX2 R221, R3 ;  /* 0x0000000300dd7308 */ /* 0x0002aa0000000800 */
[C---:B------:R-:W-:Y:S06]  /*6360*/  HMMA.16816.F32.BF16 R188, R8.reuse, R78, R44 ;  /* 0x0000004e08bc723c */ /* 0x040fec000004182c */
[C---:B------:R-:W-:Y:S06]  /*6370*/  HMMA.16816.F32.BF16 R196, R8.reuse, R70, R40 ;  /* 0x0000004608c4723c */ /* 0x040fec0000041828 */
[----:B------:R-:W-:Y:S01]  /*6380*/  HMMA.16816.F32.BF16 R204, R8, R62, R32 ;  /* 0x0000003e08cc723c */ /* 0x000fe20000041820 */
[----:B-1----:R-:W-:-:S05]  /*6390*/  FFMA.FTZ R3, R50, UR22, -R0 ;  /* 0x0000001632037c23 */ /* 0x002fca0008010800 */
[C---:B------:R-:W-:Y:S01]  /*63a0*/  HMMA.16816.F32.BF16 R224, R8.reuse, R94, R20 ;  /* 0x0000005e08e0723c */ /* 0x040fe20000041814 */
[----:B------:R1:W-:Y:S05]  /*63b0*/  MUFU.EX2 R222, R3 ;  /* 0x0000000300de7308 */ /* 0x0003ea0000000800 */
[----:B------:R-:W-:Y:S01]  /*63c0*/  HMMA.16816.F32.BF16 R240, R8, R74, R16 ;  /* 0x0000004a08f0723c */ /* 0x000fe20000041810 */
[----:B------:R-:W-:-:S06]  /*63d0*/  MOV R43, R26 ;  /* 0x0000001a002b7202 */ /* 0x000fcc0000000f00 */
[----:B---3--:R-:W-:Y:S02]  /*63e0*/  F2FP.BF16.F32.PACK_AB R8, R124, R125 ;  /* 0x0000007d7c08723e */ /* 0x008fe400000010ff */
[----:B----4-:R-:W-:Y:S02]  /*63f0*/  F2FP.BF16.F32.PACK_AB R10, R250, R126 ;  /* 0x0000007efa0a723e */ /* 0x010fe400000010ff */
[----:B--2---:R-:W-:Y:S02]  /*6400*/  F2FP.BF16.F32.PACK_AB R9, R12, R56 ;  /* 0x000000380c09723e */ /* 0x004fe400000010ff */
[----:B------:R-:W-:Y:S01]  /*6410*/  F2FP.BF16.F32.PACK_AB R11, R218, R57 ;  /* 0x00000039da0b723e */ /* 0x000fe200000010ff */
[----:B-1----:R-:W-:Y:S01]  /*6420*/  FFMA.FTZ R3, R37, UR22, -R0 ;  /* 0x0000001625037c23 */ /* 0x002fe20008010800 */
[----:B------:R-:W-:Y:S01]  /*6430*/  IMAD.MOV.U32 R42, RZ, RZ, R27 ;  /* 0x000000ffff2a7224 */ /* 0x000fe200078e001b */
[----:B------:R-:W-:Y:S01]  /*6440*/  MOV R40, R25 ;  /* 0x0000001900287202 */ /* 0x000fe20000000f00 */
[----:B------:R-:W-:Y:S01]  /*6450*/  IMAD.MOV.U32 R41, RZ, RZ, R24 ;  /* 0x000000ffff297224 */ /* 0x000fe200078e0018 */
[----:B------:R-:W-:Y:S01]  /*6460*/  MOV R46, R31 ;  /* 0x0000001f002e7202 */ /* 0x000fe20000000f00 */
[----:B------:R-:W-:Y:S01]  /*6470*/  IMAD.MOV.U32 R47, RZ, RZ, R30 ;  /* 0x000000ffff2f7224 */ /* 0x000fe200078e001e */
[----:B------:R-:W-:Y:S01]  /*6480*/  HMMA.16816.F32.BF16 R24, R8, R100, RZ ;  /* 0x000000640818723c */ /* 0x000fe200000418ff */
[----:B------:R-:W-:-:S02]  /*6490*/  IMAD.MOV.U32 R45, RZ, RZ, R28 ;  /* 0x000000ffff2d7224 */ /* 0x000fc400078e001c */
[----:B------:R-:W-:-:S03]  /*64a0*/  IMAD.MOV.U32 R44, RZ, RZ, R29 ;  /* 0x000000ffff2c7224 */ /* 0x000fc600078e001d */
[C---:B------:R-:W-:Y:S01]  /*64b0*/  HMMA.16816.F32.BF16 R28, R8.reuse, R96, RZ ;  /* 0x00000060081c723c */ /* 0x040fe200000418ff */
[----:B------:R-:W-:Y:S02]  /*64c0*/  IMAD.MOV.U32 R100, RZ, RZ, R220 ;  /* 0x000000ffff647224 */ /* 0x000fe400078e00dc */
[----:B------:R-:W1:Y:S03]  /*64d0*/  MUFU.EX2 R220, R3 ;  /* 0x0000000300dc7308 */ /* 0x000e660000000800 */
[----:B------:R-:W-:Y:S01]  /*64e0*/  HMMA.16816.F32.BF16 R20, R8, R104, RZ ;  /* 0x000000680814723c */ /* 0x000fe200000418ff */
[----:B------:R-:W-:Y:S02]  /*64f0*/  F2FP.BF16.F32.PACK_AB R4, R245, R246 ;  /* 0x000000f6f504723e */ /* 0x000fe400000010ff */
[----:B------:R-:W-:-:S03]  /*6500*/  F2FP.BF16.F32.PACK_AB R5, R221, R219 ;  /* 0x000000dbdd05723e */ /* 0x000fc600000010ff */
[C---:B------:R-:W-:Y:S06]  /*6510*/  HMMA.16816.F32.BF16 R32, R8.reuse, R98, RZ ;  /* 0x000000620820723c */ /* 0x040fec00000418ff */
[----:B------:R-:W-:Y:S07]  /*6520*/  HMMA.16816.F32.BF16 R16, R8, R108, RZ ;  /* 0x0000006c0810723c */ /* 0x000fee00000418ff */
[----:B------:R-:W-:Y:S01]  /*6530*/  IMAD.MOV.U32 R108, RZ, RZ, R7 ;  /* 0x000000ffff6c7224 */ /* 0x000fe200078e0007 */
[----:B------:R-:W-:-:S02]  /*6540*/  MOV R109, R6 ;  /* 0x00000006006d7202 */ /* 0x000fc40000000f00 */
[----:B------:R-:W-:Y:S02]  /*6550*/  F2FP.BF16.F32.PACK_AB R6, R244, R223 ;  /* 0x000000dff406723e */ /* 0x000fe400000010ff */
[----:B-1----:R-:W-:Y:S01]  /*6560*/  F2FP.BF16.F32.PACK_AB R7, R220, R222 ;  /* 0x000000dedc07723e */ /* 0x002fe200000010ff */
[----:B------:R-:W-:-:S06]  /*6570*/  IMAD.MOV.U32 R101, RZ, RZ, R172 ;  /* 0x000000ffff657224 */ /* 0x000fcc00078e00ac */
[----:B------:R-:W-:Y:S06]  /*6580*/  HMMA.16816.F32.BF16 R172, R4, R52, R28 ;  /* 0x0000003404ac723c */ /* 0x000fec000004181c */
[----:B------:R-:W-:Y:S06]  /*6590*/  HMMA.16816.F32.BF16 R28, R8, R116, RZ ;  /* 0x00000074081c723c */ /* 0x000fec00000418ff */
[----:B------:R-:W-:Y:S06]  /*65a0*/  HMMA.16816.F32.BF16 R164, R4, R68, R20 ;  /* 0x0000004404a4723c */ /* 0x000fec0000041814 */
[----:B------:R-:W-:Y:S01]  /*65b0*/  HMMA.16816.F32.BF16 R20, R8, R128, RZ ;  /* 0x000000800814723c */ /* 0x000fe200000418ff */
[----:B------:R-:W-:Y:S01]  /*65c0*/  IMAD.MOV.U32 R3, RZ, RZ, R152 ;  /* 0x000000ffff037224 */ /* 0x000fe200078e0098 */
[----:B------:R-:W-:Y:S01]  /*65d0*/  MOV R163, R169 ;  /* 0x000000a900a37202 */ /* 0x000fe20000000f00 */
[----:B------:R-:W-:Y:S01]  /*65e0*/  IMAD.MOV.U32 R105, RZ, RZ, R39 ;  /* 0x000000ffff697224 */ /* 0x000fe200078e0027 */
[----:B------:R-:W-:-:S02]  /*65f0*/  MOV R104, R168 ;  /* 0x000000a800687202 */ /* 0x000fc40000000f00 */
[----:B------:R-:W-:Y:S06]  /*6600*/  HMMA.16816.F32.BF16 R52, R4, R54, R32 ;  /* 0x000000360434723c */ /* 0x000fec0000041820 */
[----:B------:R-:W-:Y:S06]  /*6610*/  HMMA.16816.F32.BF16 R32, R8, R106, RZ ;  /* 0x0000006a0820723c */ /* 0x000fec00000418ff */
[----:B------:R-:W-:Y:S01]  /*6620*/  HMMA.16816.F32.BF16 R168, R4, R76, R24 ;  /* 0x0000004c04a8723c */ /* 0x000fe20000041818 */
[----:B------:R-:W-:Y:S01]  /*6630*/  MOV R107, R3 ;  /* 0x00000003006b7202 */ /* 0x000fe20000000f00 */
[----:B------:R-:W-:-:S04]  /*6640*/  FFMA.FTZ R3, R177, UR22, -R2 ;  /* 0x00000016b1037c23 */ /* 0x000fc80008010802 */
[----:B------:R-:W-:Y:S07]  /*6650*/  HMMA.16816.F32.BF16 R24, R8, R120, RZ ;  /* 0x000000780818723c */ /* 0x000fee00000418ff */
[----:B------:R-:W-:Y:S02]  /*6660*/  IMAD.MOV.U32 R121, RZ, RZ, R105 ;  /* 0x000000ffff797224 */ /* 0x000fe400078e0069 */
[----:B------:R-:W-:Y:S02]  /*6670*/  IMAD.MOV.U32 R105, RZ, RZ, R138 ;  /* 0x000000ffff697224 */ /* 0x000fe400078e008a */
[----:B------:R1:W-:Y:S01]  /*6680*/  MUFU.EX2 R138, R3 ;  /* 0x00000003008a7308 */ /* 0x0003e20000000800 */
[----:B------:R-:W-:Y:S06]  /*6690*/  HMMA.16816.F32.BF16 R64, R4, R80, R28 ;  /* 0x000000500440723c */ /* 0x000fec000004181c */
[----:B------:R-:W-:Y:S01]  /*66a0*/  HMMA.16816.F32.BF16 R28, R8, R110, RZ ;  /* 0x0000006e081c723c */ /* 0x000fe200000418ff */
[----:B-1----:R-:W-:-:S05]  /*66b0*/  FFMA.FTZ R3, R132, UR22, -R2 ;  /* 0x0000001684037c23 */ /* 0x002fca0008010802 */
[----:B------:R-:W-:Y:S01]  /*66c0*/  HMMA.16816.F32.BF16 R96, R4, R92, R20 ;  /* 0x0000005c0460723c */ /* 0x000fe20000041814 */
[----:B------:R1:W-:Y:S06]  /*66d0*/  MUFU.EX2 R132, R3 ;  /* 0x0000000300847308 */ /* 0x0003ec0000000800 */
[----:B------:R-:W-:Y:S01]  /*66e0*/  MOV R92, R14 ;  /* 0x0000000e005c7202 */ /* 0x000fe20000000f00 */
[----:B------:R-:W-:Y:S02]  /*66f0*/  IMAD.MOV.U32 R14, RZ, RZ, R139 ;  /* 0x000000ffff0e7224 */ /* 0x000fe400078e008b */
[----:B-1----:R-:W-:-:S04]  /*6700*/  FFMA.FTZ R3, R91, UR22, -R2 ;  /* 0x000000165b037c23 */ /* 0x002fc80008010802 */
[----:B------:R1:W-:Y:S01]  /*6710*/  MUFU.EX2 R139, R3 ;  /* 0x00000003008b7308 */ /* 0x0003e20000000800 */
[----:B------:R-:W-:Y:S01]  /*6720*/  HMMA.16816.F32.BF16 R112, R4, R60, R16 ;  /* 0x0000003c0470723c */ /* 0x000fe20000041810 */
[----:B-1----:R-:W-:-:S06]  /*6730*/  FFMA.FTZ R3, R133, UR22, -R2 ;  /* 0x0000001685037c23 */ /* 0x002fcc0008010802 */
[----:B------:R1:W-:Y:S01]  /*6740*/  MUFU.EX2 R133, R3 ;  /* 0x0000000300857308 */ /* 0x0003e20000000800 */
[----:B------:R-:W-:Y:S01]  /*6750*/  HMMA.16816.F32.BF16 R16, R8, R140, RZ ;  /* 0x0000008c0810723c */ /* 0x000fe200000418ff */
[----:B-1----:R-:W-:-:S06]  /*6760*/  FFMA.FTZ R3, R178, UR22, -R0 ;  /* 0x00000016b2037c23 */ /* 0x002fcc0008010800 */
[----:B------:R1:W-:Y:S01]  /*6770*/  MUFU.EX2 R60, R3 ;  /* 0x00000003003c7308 */ /* 0x0003e20000000800 */
[C---:B------:R-:W-:Y:S06]  /*6780*/  HMMA.16816.F32.BF16 R68, R4.reuse, R70, R32 ;  /* 0x000000460444723c */ /* 0x040fec0000041820 */
[----:B------:R-:W-:Y:S06]  /*6790*/  HMMA.16816.F32.BF16 R32, R4, R62, R28 ;  /* 0x0000003e0420723c */ /* 0x000fec000004181c */
[----:B------:R-:W-:Y:S01]  /*67a0*/  HMMA.16816.F32.BF16 R20, R8, R122, RZ ;  /* 0x0000007a0814723c */ /* 0x000fe200000418ff */
[----:B------:R-:W-:-:S02]  /*67b0*/  IMAD.MOV.U32 R106, RZ, RZ, R108 ;  /* 0x000000ffff6a7224 */ /* 0x000fc400078e006c */
[----:B-1----:R-:W-:Y:S01]  /*67c0*/  FFMA.FTZ R3, R176, UR22, -R0 ;  /* 0x00000016b0037c23 */ /* 0x002fe20008010800 */
[----:B------:R-:W-:Y:S01]  /*67d0*/  IMAD.MOV.U32 R88, RZ, RZ, R155 ;  /* 0x000000ffff587224 */ /* 0x000fe200078e009b */
[----:B------:R-:W-:Y:S01]  /*67e0*/  MOV R89, R154 ;  /* 0x0000009a00597202 */ /* 0x000fe20000000f00 */
[----:B------:R-:W-:Y:S01]  /*67f0*/  IMAD.MOV.U32 R50, RZ, RZ, R153 ;  /* 0x000000ffff327224 */ /* 0x000fe200078e0099 */
[----:B------:R1:W-:Y:S01]  /*6800*/  MUFU.EX2 R61, R3 ;  /* 0x00000003003d7308 */ /* 0x0003e20000000800 */
[----:B------:R-:W-:Y:S01]  /*6810*/  MOV R108, R162 ;  /* 0x000000a2006c7202 */ /* 0x000fe20000000f00 */
[----:B------:R-:W-:Y:S02]  /*6820*/  IMAD.MOV.U32 R58, RZ, RZ, R144 ;  /* 0x000000ffff3a7224 */ /* 0x000fe400078e0090 */
[----:B------:R-:W-:Y:S01]  /*6830*/  IMAD.MOV.U32 R93, RZ, RZ, R48 ;  /* 0x000000ffff5d7224 */ /* 0x000fe200078e0030 */
[----:B------:R-:W-:Y:S01]  /*6840*/  MOV R117, R42 ;  /* 0x0000002a00757202 */ /* 0x000fe20000000f00 */
[----:B------:R-:W-:-:S02]  /*6850*/  IMAD.MOV.U32 R120, RZ, RZ, R40 ;  /* 0x000000ffff787224 */ /* 0x000fc400078e0028 */
[----:B------:R-:W-:Y:S02]  /*6860*/  IMAD.MOV.U32 R116, RZ, RZ, R43 ;  /* 0x000000ffff747224 */ /* 0x000fe400078e002b */
[----:B------:R-:W-:Y:S02]  /*6870*/  IMAD.MOV.U32 R129, RZ, RZ, R41 ;  /* 0x000000ffff817224 */ /* 0x000fe400078e0029 */
[----:B------:R-:W-:Y:S01]  /*6880*/  IMAD.MOV.U32 R110, RZ, RZ, R92 ;  /* 0x000000ffff6e7224 */ /* 0x000fe200078e005c */
[----:B------:R-:W-:Y:S01]  /*6890*/  MOV R140, R47 ;  /* 0x0000002f008c7202 */ /* 0x000fe20000000f00 */
[----:B------:R-:W-:Y:S01]  /*68a0*/  IMAD.MOV.U32 R141, RZ, RZ, R46 ;  /* 0x000000ffff8d7224 */ /* 0x000fe200078e002e */
[----:B------:R-:W-:Y:S01]  /*68b0*/  MOV R77, R44 ;  /* 0x0000002c004d7202 */ /* 0x000fe20000000f00 */
[----:B------:R-:W-:Y:S02]  /*68c0*/  IMAD.MOV.U32 R76, RZ, RZ, R45 ;  /* 0x000000ffff4c7224 */ /* 0x000fe400078e002d */
[--C-:B-1----:R-:W-:Y:S01]  /*68d0*/  FFMA.FTZ R3, R59, UR22, -R0.reuse ;  /* 0x000000163b037c23 */ /* 0x102fe20008010800 */
[----:B------:R-:W-:Y:S03]  /*68e0*/  LDSM.16.MT88.4 R28, [R232+0xd000] ;  /* 0x00d00000e81c783b */ /* 0x000fe60000004200 */
[----:B------:R1:W-:Y:S02]  /*68f0*/  MUFU.EX2 R62, R3 ;  /* 0x00000003003e7308 */ /* 0x0003e40000000800 */
[----:B-1----:R-:W-:-:S06]  /*6900*/  FFMA.FTZ R3, R90, UR22, -R0 ;  /* 0x000000165a037c23 */ /* 0x002fcc0008010800 */
[----:B------:R1:W-:Y:S01]  /*6910*/  MUFU.EX2 R63, R3 ;  /* 0x00000003003f7308 */ /* 0x0003e20000000800 */
[----:B------:R-:W-:Y:S01]  /*6920*/  HMMA.16816.F32.BF16 R152, R4, R72, R16 ;  /* 0x000000480498723c */ /* 0x000fe20000041810 */
[----:B-1----:R-:W-:-:S06]  /*6930*/  FFMA.FTZ R3, R184, UR22, -R15 ;  /* 0x00000016b8037c23 */ /* 0x002fcc000801080f */
[----:B------:R1:W-:Y:S01]  /*6940*/  MUFU.EX2 R162, R3 ;  /* 0x0000000300a27308 */ /* 0x0003e20000000800 */
[----:B------:R-:W-:Y:S01]  /*6950*/  IMAD.MOV.U32 R73, RZ, RZ, R38 ;  /* 0x000000ffff497224 */ /* 0x000fe200078e0026 */
[----:B------:R-:W-:Y:S01]  /*6960*/  HMMA.16816.F32.BF16 R144, R4, R84, R24 ;  /* 0x000000540490723c */ /* 0x000fe20000041818 */
[----:B-1----:R-:W-:-:S05]  /*6970*/  FFMA.FTZ R3, R183, UR22, -R15 ;  /* 0x00000016b7037c23 */ /* 0x002fca000801080f */
[----:B------:R1:W-:Y:S01]  /*6980*/  MUFU.EX2 R128, R3 ;  /* 0x0000000300807308 */ /* 0x0003e20000000800 */
[----:B------:R-:W-:Y:S01]  /*6990*/  HMMA.16816.F32.BF16 R36, R8, R102, RZ ;  /* 0x000000660824723c */ /* 0x000fe200000418ff */
[----:B------:R-:W-:Y:S01]  /*69a0*/  IMAD.MOV.U32 R84, RZ, RZ, R49 ;  /* 0x000000ffff547224 */ /* 0x000fe200078e0031 */
[----:B------:R-:W-:-:S05]  /*69b0*/  MOV R72, R109 ;  /* 0x0000006d00487202 */ /* 0x000fca0000000f00 */
[----:B------:R-:W-:Y:S02]  /*69c0*/  IMAD.MOV.U32 R102, RZ, RZ, R50 ;  /* 0x000000ffff667224 */ /* 0x000fe400078e0032 */
[----:B------:R-:W-:Y:S02]  /*69d0*/  IMAD.MOV.U32 R103, RZ, RZ, R51 ;  /* 0x000000ffff677224 */ /* 0x000fe400078e0033 */
[----:B-1----:R-:W-:-:S04]  /*69e0*/  FFMA.FTZ R3, R181, UR22, -R15 ;  /* 0x00000016b5037c23 */ /* 0x002fc8000801080f */
[----:B------:R1:W2:Y:S01]  /*69f0*/  MUFU.EX2 R111, R3 ;  /* 0x00000003006f7308 */ /* 0x0002a20000000800 */
[----:B------:R-:W-:Y:S01]  /*6a00*/  HMMA.16816.F32.BF16 R48, R4, R86, R20 ;  /* 0x000000560430723c */ /* 0x000fe20000041814 */
[----:B------:R-:W-:-:S05]  /*6a10*/  IMAD.MOV.U32 R109, RZ, RZ, R104 ;  /* 0x000000ffff6d7224 */ /* 0x000fca00078e0068 */
[C---:B------:R-:W-:Y:S01]  /*6a20*/  HMMA.16816.F32.BF16 R16, R8.reuse, R130, RZ ;  /* 0x000000820810723c */ /* 0x040fe200000418ff */
[----:B------:R-:W-:Y:S01]  /*6a30*/  IMAD.MOV.U32 R104, RZ, RZ, R127 ;  /* 0x000000ffff687224 */ /* 0x000fe200078e007f */
[----:B------:R-:W-:Y:S01]  /*6a40*/  MOV R85, R58 ;  /* 0x0000003a00557202 */ /* 0x000fe20000000f00 */
[----:B------:R-:W-:Y:S01]  /*6a50*/  IMAD.MOV.U32 R123, RZ, RZ, R107 ;  /* 0x000000ffff7b7224 */ /* 0x000fe200078e006b */
[----:B------:R-:W3:Y:S02]  /*6a60*/  LDSM.16.MT88.4 R20, [R229+0xd000] ;  /* 0x00d00000e514783b */ /* 0x000ee40000004200 */
[----:B------:R-:W-:Y:S01]  /*6a70*/  HMMA.16816.F32.BF16 R24, R8, R118, RZ ;  /* 0x000000760818723c */ /* 0x000fe200000418ff */
[----:B-1----:R-:W-:-:S05]  /*6a80*/  FFMA.FTZ R3, R182, UR22, -R15 ;  /* 0x00000016b6037c23 */ /* 0x002fca000801080f */
[----:B------:R-:W-:Y:S01]  /*6a90*/  HMMA.16816.F32.BF16 R8, R8, R142, RZ ;  /* 0x0000008e0808723c */ /* 0x000fe200000418ff */
[----:B------:R1:W-:Y:S02]  /*6aa0*/  MUFU.EX2 R86, R3 ;  /* 0x0000000300567308 */ /* 0x0003e40000000800 */
[----:B-1----:R-:W-:-:S06]  /*6ab0*/  FFMA.FTZ R3, R186, UR22, -R13 ;  /* 0x00000016ba037c23 */ /* 0x002fcc000801080d */
[----:B------:R1:W-:Y:S02]  /*6ac0*/  MUFU.EX2 R127, R3 ;  /* 0x00000003007f7308 */ /* 0x0003e40000000800 */
[----:B-1----:R-:W-:-:S06]  /*6ad0*/  FFMA.FTZ R3, R185, UR22, -R13 ;  /* 0x00000016b9037c23 */ /* 0x002fcc000801080d */
[----:B------:R1:W4:Y:S07]  /*6ae0*/  MUFU.EX2 R131, R3 ;  /* 0x0000000300837308 */ /* 0x00032e0000000800 */
[----:B------:R-:W-:Y:S01]  /*6af0*/  HMMA.16816.F32.BF16 R40, R4, R74, R8 ;  /* 0x0000004a0428723c */ /* 0x000fe20000041808 */
[----:B-1----:R-:W-:-:S04]  /*6b00*/  FFMA.FTZ R3, R180, UR22, -R13 ;  /* 0x00000016b4037c23 */ /* 0x002fc8000801080d */
[----:B------:R1:W-:Y:S01]  /*6b10*/  MUFU.EX2 R58, R3 ;  /* 0x00000003003a7308 */ /* 0x0003e20000000800 */
[----:B------:R-:W-:Y:S02]  /*6b20*/  IMAD.MOV.U32 R107, RZ, RZ, R85 ;  /* 0x000000ffff6b7224 */ /* 0x000fe400078e0055 */
[----:B------:R-:W-:Y:S02]  /*6b30*/  IMAD.MOV.U32 R92, RZ, RZ, R129 ;  /* 0x000000ffff5c7224 */ /* 0x000fe400078e0081 */
[----:B-1----:R-:W-:-:S04]  /*6b40*/  FFMA.FTZ R3, R179, UR22, -R13 ;  /* 0x00000016b3037c23 */ /* 0x002fc8000801080d */
[----:B------:R2:W1:Y:S01]  /*6b50*/  MUFU.EX2 R59, R3 ;  /* 0x00000003003b7308 */ /* 0x0004620000000800 */
[----:B------:R-:W-:Y:S02]  /*6b60*/  IMAD.MOV.U32 R85, RZ, RZ, R117 ;  /* 0x000000ffff557224 */ /* 0x000fe400078e0075 */
[----:B------:R-:W-:Y:S02]  /*6b70*/  IMAD.MOV.U32 R129, RZ, RZ, R108 ;  /* 0x000000ffff817224 */ /* 0x000fe400078e006c */
[----:B--2---:R-:W-:Y:S02]  /*6b80*/  IMAD.MOV.U32 R3, RZ, RZ, R111 ;  /* 0x000000ffff037224 */ /* 0x004fe400078e006f */
[----:B------:R-:W-:Y:S01]  /*6b90*/  IMAD.MOV.U32 R111, RZ, RZ, R106 ;  /* 0x000000ffff6f7224 */ /* 0x000fe200078e006a */
[----:B------:R-:W-:-:S03]  /*6ba0*/  MOV R106, R215 ;  /* 0x000000d7006a7202 */ /* 0x000fc60000000f00 */
[----:B------:R-:W-:Y:S01]  /*6bb0*/  IMAD.MOV.U32 R74, RZ, RZ, R111 ;  /* 0x000000ffff4a7224 */ /* 0x000fe200078e006f */
[----:B------:R-:W-:Y:S01]  /*6bc0*/  MOV R75, R106 ;  /* 0x0000006a004b7202 */ /* 0x000fe20000000f00 */
[----:B------:R-:W-:Y:S01]  /*6bd0*/  IMAD.MOV.U32 R111, RZ, RZ, R93 ;  /* 0x000000ffff6f7224 */ /* 0x000fe200078e005d */
[----:B------:R-:W-:Y:S01]  /*6be0*/  MOV R106, R84 ;  /* 0x00000054006a7202 */ /* 0x000fe20000000f00 */
[----:B------:R-:W-:Y:S01]  /*6bf0*/  IMAD.MOV.U32 R93, RZ, RZ, R120 ;  /* 0x000000ffff5d7224 */ /* 0x000fe200078e0078 */
[----:B------:R-:W-:Y:S01]  /*6c00*/  MOV R84, R116 ;  /* 0x0000007400547202 */ /* 0x000fe20000000f00 */
[----:B------:R-:W2:Y:S04]  /*6c10*/  LDL.LU R120, [R1+0x2c] ;  /* 0x00002c0001787983 */ /* 0x000ea80000300800 */
[----:B------:R-:W2:Y:S04]  /*6c20*/  LDL.LU R116, [R1+0x1c] ;  /* 0x00001c0001747983 */ /* 0x000ea80000300800 */
[----:B------:R-:W2:Y:S04]  /*6c30*/  LDL.LU R117, [R1+0x30] ;  /* 0x0000300001757983 */ /* 0x000ea80000300800 */
[----:B------:R-:W2:Y:S01]  /*6c40*/  LDL.LU R108, [R1+0x34] ;  /* 0x00003400016c7983 */ /* 0x000ea20000300800 */
[----:B------:R-:W-:Y:S01]  /*6c50*/  IMAD.MOV.U32 R118, RZ, RZ, R102 ;  /* 0x000000ffff767224 */ /* 0x000fe200078e0066 */
[----:B------:R-:W-:Y:S01]  /*6c60*/  MOV R119, R103 ;  /* 0x0000006700777202 */ /* 0x000fe20000000f00 */
[----:B------:R-:W-:Y:S01]  /*6c70*/  IMAD.MOV.U32 R102, RZ, RZ, R140 ;  /* 0x000000ffff667224 */ /* 0x000fe200078e008c */
[----:B------:R-:W-:-:S02]  /*6c80*/  MOV R103, R141 ;  /* 0x0000008d00677202 */ /* 0x000fc40000000f00 */
[----:B------:R-:W-:Y:S01]  /*6c90*/  MOV R90, R123 ;  /* 0x0000007b005a7202 */ /* 0x000fe20000000f00 */
[----:B------:R-:W-:Y:S02]  /*6ca0*/  IMAD.MOV.U32 R122, RZ, RZ, R102 ;  /* 0x000000ffff7a7224 */ /* 0x000fe400078e0066 */
[----:B------:R-:W-:Y:S02]  /*6cb0*/  IMAD.MOV.U32 R123, RZ, RZ, R103 ;  /* 0x000000ffff7b7224 */ /* 0x000fe400078e0067 */
[----:B------:R-:W-:Y:S01]  /*6cc0*/  IMAD.MOV.U32 R102, RZ, RZ, R129 ;  /* 0x000000ffff667224 */ /* 0x000fe200078e0081 */
[----:B------:R-:W-:Y:S01]  /*6cd0*/  MOV R130, R111 ;  /* 0x0000006f00827202 */ /* 0x000fe20000000f00 */
[----:B------:R-:W-:Y:S02]  /*6ce0*/  IMAD.MOV.U32 R91, RZ, RZ, R118 ;  /* 0x000000ffff5b7224 */ /* 0x000fe400078e0076 */
[----:B------:R-:W-:Y:S02]  /*6cf0*/  IMAD.MOV.U32 R111, RZ, RZ, R85 ;  /* 0x000000ffff6f7224 */ /* 0x000fe400078e0055 */
[----:B------:R-:W-:Y:S01]  /*6d00*/  IMAD.MOV.U32 R118, RZ, RZ, R110 ;  /* 0x000000ffff767224 */ /* 0x000fe200078e006e */
[----:B------:R-:W-:Y:S01]  /*6d10*/  MOV R110, R84 ;  /* 0x00000054006e7202 */ /* 0x000fe20000000f00 */
[C---:B------:R-:W-:Y:S01]  /*6d20*/  HMMA.16816.F32.BF16 R44, R4.reuse, R94, R16 ;  /* 0x0000005e042c723c */ /* 0x040fe20000041810 */
[----:B------:R-:W3:Y:S06]  /*6d30*/  LDSM.16.MT88.4 R16, [R230+0xd000] ;  /* 0x00d00000e610783b */ /* 0x000eec0000004200 */
[----:B------:R-:W-:Y:S01]  /*6d40*/  MOV R95, R111 ;  /* 0x0000006f005f7202 */ /* 0x000fe20000000f00 */
[C---:B------:R-:W-:Y:S07]  /*6d50*/  HMMA.16816.F32.BF16 R36, R4.reuse, R78, R36 ;  /* 0x0000004e0424723c */ /* 0x040fee0000041824 */
[----:B------:R-:W-:Y:S01]  /*6d60*/  MOV R78, R122 ;  /* 0x0000007a004e7202 */ /* 0x000fe20000000f00 */
[----:B------:R-:W-:Y:S01]  /*6d70*/  IMAD.MOV.U32 R79, RZ, RZ, R123 ;  /* 0x000000ffff4f7224 */ /* 0x000fe200078e007b */
[----:B------:R-:W-:Y:S01]  /*6d80*/  MOV R122, R249 ;  /* 0x000000f9007a7202 */ /* 0x000fe20000000f00 */
[----:B------:R-:W-:Y:S01]  /*6d90*/  IMAD.MOV.U32 R123, RZ, RZ, R239 ;  /* 0x000000ffff7b7224 */ /* 0x000fe200078e00ef */
[----:B------:R-:W-:Y:S01]  /*6da0*/  HMMA.16816.F32.BF16 R80, R4, R82, R24 ;  /* 0x000000520450723c */ /* 0x000fe20000041818 */
[----:B------:R-:W-:Y:S01]  /*6db0*/  F2FP.BF16.F32.PACK_AB R8, R132, R138 ;  /* 0x0000008a8408723e */ /* 0x000fe200000010ff */
[----:B------:R-:W-:Y:S01]  /*6dc0*/  LDSM.16.MT88.4 R24, [R229+0xf000] ;  /* 0x00f00000e518783b */ /* 0x000fe20000004200 */
[----:B------:R-:W-:-:S02]  /*6dd0*/  F2FP.BF16.F32.PACK_AB R9, R61, R60 ;  /* 0x0000003c3d09723e */ /* 0x000fc400000010ff */
[----:B------:R-:W-:Y:S02]  /*6de0*/  F2FP.BF16.F32.PACK_AB R10, R133, R139 ;  /* 0x0000008b850a723e */ /* 0x000fe400000010ff */
[----:B------:R-:W-:Y:S02]  /*6df0*/  F2FP.BF16.F32.PACK_AB R4, R128, R162 ;  /* 0x000000a28004723e */ /* 0x000fe400000010ff */
[----:B----4-:R-:W-:Y:S02]  /*6e00*/  F2FP.BF16.F32.PACK_AB R5, R131, R127 ;  /* 0x0000007f8305723e */ /* 0x010fe400000010ff */
[----:B------:R-:W-:Y:S02]  /*6e10*/  F2FP.BF16.F32.PACK_AB R6, R86, R3 ;  /* 0x000000035606723e */ /* 0x000fe400000010ff */
[----:B-1----:R-:W-:Y:S02]  /*6e20*/  F2FP.BF16.F32.PACK_AB R7, R59, R58 ;  /* 0x0000003a3b07723e */ /* 0x002fe400000010ff */
[----:B------:R-:W-:-:S05]  /*6e30*/  F2FP.BF16.F32.PACK_AB R11, R63, R62 ;  /* 0x0000003e3f0b723e */ /* 0x000fca00000010ff */
[----:B---3--:R-:W-:Y:S06]  /*6e40*/  HMMA.16816.F32.BF16 R180, R4, R22, R148 ;  /* 0x0000001604b4723c */ /* 0x008fec0000041894 */
[----:B------:R-:W-:Y:S01]  /*6e50*/  HMMA.16816.F32.BF16 R168, R8, R16, R168 ;  /* 0x0000001008a8723c */ /* 0x000fe200000418a8 */
[----:B------:R-:W-:Y:S01]  /*6e60*/  IMAD.MOV.U32 R151, RZ, RZ, R187 ;  /* 0x000000ffff977224 */ /* 0x000fe200078e00bb */
[----:B--2---:R-:W-:Y:S01]  /*6e70*/  MOV R103, R120 ;  /* 0x0000007800677202 */ /* 0x004fe20000000f00 */
[----:B------:R-:W-:Y:S01]  /*6e80*/  IMAD.MOV.U32 R120, RZ, RZ, R109 ;  /* 0x000000ffff787224 */ /* 0x000fe200078e006d */
[----:B------:R-:W-:-:S02]  /*6e90*/  MOV R129, R108 ;  /* 0x0000006c00817202 */ /* 0x000fc40000000f00 */
[----:B------:R-:W2:Y:S04]  /*6ea0*/  LDL.LU R108, [R1+0x20] ;  /* 0x00002000016c7983 */ /* 0x000ea80000300800 */
[----:B------:R-:W3:Y:S01]  /*6eb0*/  LDL.LU R109, [R1+0x14] ;  /* 0x00001400016d7983 */ /* 0x000ee20000300800 */
[----:B------:R-:W-:Y:S01]  /*6ec0*/  IMAD.MOV.U32 R85, RZ, RZ, R117 ;  /* 0x000000ffff557224 */ /* 0x000fe200078e0075 */
[----:B------:R-:W-:Y:S01]  /*6ed0*/  MOV R117, R163 ;  /* 0x000000a300757202 */ /* 0x000fe20000000f00 */
[----:B------:R-:W-:Y:S02]  /*6ee0*/  IMAD.MOV.U32 R84, RZ, RZ, R116 ;  /* 0x000000ffff547224 */ /* 0x000fe400078e0074 */
[----:B------:R-:W-:Y:S02]  /*6ef0*/  IMAD.MOV.U32 R163, RZ, RZ, R134 ;  /* 0x000000ffffa37224 */ /* 0x000fe400078e0086 */
[----:B------:R-:W-:Y:S01]  /*6f00*/  IMAD.MOV.U32 R116, RZ, RZ, R100 ;  /* 0x000000ffff747224 */ /* 0x000fe200078e0064 */
[----:B------:R1:W5:Y:S04]  /*6f10*/  LDL.LU R134, [R1+0x9c] ;  /* 0x00009c0001867983 */ /* 0x0003680000300800 */
[----:B------:R-:W4:Y:S01]  /*6f20*/  LDL.LU R100, [R1+0x10] ;  /* 0x0000100001647983 */ /* 0x000f220000300800 */
[----:B------:R-:W-:-:S02]  /*6f30*/  IMAD.MOV.U32 R111, RZ, RZ, R103 ;  /* 0x000000ffff6f7224 */ /* 0x000fc400078e0067 */
[----:B------:R-:W-:Y:S01]  /*6f40*/  IMAD.MOV.U32 R103, RZ, RZ, R85 ;  /* 0x000000ffff677224 */ /* 0x000fe200078e0055 */
[----:B------:R-:W-:Y:S01]  /*6f50*/  MOV R85, R120 ;  /* 0x0000007800557202 */ /* 0x000fe20000000f00 */
[----:B------:R-:W-:Y:S02]  /*6f60*/  IMAD.MOV.U32 R120, RZ, RZ, R121 ;  /* 0x000000ffff787224 */ /* 0x000fe400078e0079 */
[----:B------:R-:W-:Y:S02]  /*6f70*/  IMAD.MOV.U32 R121, RZ, RZ, R135 ;  /* 0x000000ffff797224 */ /* 0x000fe400078e0087 */
[----:B------:R1:W5:Y:S04]  /*6f80*/  LDL.LU R135, [R1+0x98] ;  /* 0x0000980001877983 */ /* 0x0003680000300800 */
[----:B------:R1:W5:Y:S04]  /*6f90*/  LDL.LU R249, [R1+0x94] ;  /* 0x0000940001f97983 */ /* 0x0003680000300800 */
[----:B------:R-:W4:Y:S01]  /*6fa0*/  LDL.LU R239, [R1+0x90] ;  /* 0x0000900001ef7983 */ /* 0x000f220000300800 */
[C---:B------:R-:W-:Y:S06]  /*6fb0*/  HMMA.16816.F32.BF16 R184, R4.reuse, R16, R200 ;  /* 0x0000001004b8723c */ /* 0x040fec00000418c8 */
[-C--:B------:R-:W-:Y:S06]  /*6fc0*/  HMMA.16816.F32.BF16 R188, R4, R18.reuse, R188 ;  /* 0x0000001204bc723c */ /* 0x080fec00000418bc */
[----:B------:R-:W-:Y:S01]  /*6fd0*/  HMMA.16816.F32.BF16 R36, R8, R18, R36 ;  /* 0x000000120824723c */ /* 0x000fe20000041824 */
[----:B------:R-:W1:Y:S01]  /*6fe0*/  LDSM.16.MT88.4 R16, [R231+0xd000] ;  /* 0x00d00000e710783b */ /* 0x000e620000004200 */
[----:B------:R-:W-:Y:S01]  /*6ff0*/  IMAD.MOV.U32 R148, RZ, RZ, R214 ;  /* 0x000000ffff947224 */ /* 0x000fe200078e00d6 */
[----:B------:R-:W-:Y:S01]  /*7000*/  MOV R150, R212 ;  /* 0x000000d400967202 */ /* 0x000fe20000000f00 */
[----:B------:R-:W-:-:S02]  /*7010*/  IMAD.MOV.U32 R149, RZ, RZ, R213 ;  /* 0x000000ffff957224 */ /* 0x000fc400078e00d5 */
[-C--:B------:R-:W-:Y:S06]  /*7020*/  HMMA.16816.F32.BF16 R176, R4, R20.reuse, R192 ;  /* 0x0000001404b0723c */ /* 0x080fec00000418c0 */
[C---:B------:R-:W-:Y:S06]  /*7030*/  HMMA.16816.F32.BF16 R172, R8.reuse, R20, R172 ;  /* 0x0000001408ac723c */ /* 0x040fec00000418ac */
[C---:B------:R-:W-:Y:S01]  /*7040*/  HMMA.16816.F32.BF16 R52, R8.reuse, R22, R52 ;  /* 0x000000160834723c */ /* 0x040fe20000041834 */
[----:B------:R-:W1:Y:S05]  /*7050*/  LDSM.16.MT88.4 R20, [R230+0xf000] ;  /* 0x00f00000e614783b */ /* 0x000e6a0000004200 */
[-C--:B------:R-:W-:Y:S06]  /*7060*/  HMMA.16816.F32.BF16 R164, R8, R28.reuse, R164 ;  /* 0x0000001c08a4723c */ /* 0x080fec00000418a4 */
[C---:B------:R-:W-:Y:S06]  /*7070*/  HMMA.16816.F32.BF16 R192, R4.reuse, R28, R156 ;  /* 0x0000001c04c0723c */ /* 0x040fec000004189c */
[----:B------:R-:W-:Y:S06]  /*7080*/  HMMA.16816.F32.BF16 R196, R4, R30, R196 ;  /* 0x0000001e04c4723c */ /* 0x000fec00000418c4 */
[-C--:B-1----:R-:W-:Y:S06]  /*7090*/  HMMA.16816.F32.BF16 R212, R8, R16.reuse, R112 ;  /* 0x0000001008d4723c */ /* 0x082fec0000041870 */
[C---:B------:R-:W-:Y:S06]  /*70a0*/  HMMA.16816.F32.BF16 R200, R4.reuse, R16, R148 ;  /* 0x0000001004c8723c */ /* 0x040fec0000041894 */
[-C--:B------:R-:W-:Y:S06]  /*70b0*/  HMMA.16816.F32.BF16 R204, R4, R18.reuse, R204 ;  /* 0x0000001204cc723c */ /* 0x080fec00000418cc */
[C---:B------:R-:W-:Y:S01]  /*70c0*/  HMMA.16816.F32.BF16 R140, R8.reuse, R18, R32 ;  /* 0x00000012088c723c */ /* 0x040fe20000041820 */
[----:B------:R-:W1:Y:S05]  /*70d0*/  LDSM.16.MT88.4 R16, [R232+0xf000] ;  /* 0x00f00000e810783b */ /* 0x000e6a0000004200 */
[----:B------:R-:W-:Y:S01]  /*70e0*/  HMMA.16816.F32.BF16 R68, R8, R30, R68 ;  /* 0x0000001e0844723c */ /* 0x000fe20000041844 */
[----:B------:R-:W1:Y:S01]  /*70f0*/  LDSM.16.MT88.4 R28, [R231+0xf000] ;  /* 0x00f00000e71c783b */ /* 0x000e620000004200 */
[----:B------:R-:W-:-:S02]  /*7100*/  IMAD.MOV.U32 R94, RZ, RZ, R110 ;  /* 0x000000ffff5e7224 */ /* 0x000fc400078e006e */
[----:B------:R-:W-:Y:S01]  /*7110*/  IMAD.MOV.U32 R110, RZ, RZ, R102 ;  /* 0x000000ffff6e7224 */ /* 0x000fe200078e0066 */
[----:B------:R-:W-:Y:S01]  /*7120*/  MOV R102, R84 ;  /* 0x0000005400667202 */ /* 0x000fe20000000f00 */
[----:B------:R-:W-:Y:S02]  /*7130*/  IMAD.MOV.U32 R151, RZ, RZ, R3 ;  /* 0x000000ffff977224 */ /* 0x000fe400078e0003 */
[----:B------:R-:W-:Y:S02]  /*7140*/  IMAD.MOV.U32 R84, RZ, RZ, R129 ;  /* 0x000000ffff547224 */ /* 0x000fe400078e0081 */
[----:B------:R-:W-:Y:S02]  /*7150*/  IMAD.MOV.U32 R3, RZ, RZ, R237 ;  /* 0x000000ffff037224 */ /* 0x000fe400078e00ed */
[----:B------:R-:W-:Y:S02]  /*7160*/  IMAD.MOV.U32 R87, RZ, RZ, R130 ;  /* 0x000000ffff577224 */ /* 0x000fe400078e0082 */
        /* <DEDUP_REMOVED lines=12> */
[----:B------:R-:W-:-:S02]  /*7230*/  IMAD.MOV.U32 R84, RZ, RZ, R116 ;  /* 0x000000ffff547224 */ /* 0x000fc400078e0074 */
[----:B------:R-:W-:Y:S01]  /*7240*/  IMAD.MOV.U32 R86, RZ, RZ, R110 ;  /* 0x000000ffff567224 */ /* 0x000fe200078e006e */
[C---:B------:R-:W-:Y:S06]  /*7250*/  HMMA.16816.F32.BF16 R72, R4.reuse, R24, R72 ;  /* 0x000000180448723c */ /* 0x040fec0000041848 */
[C---:B------:R-:W-:Y:S06]  /*7260*/  HMMA.16816.F32.BF16 R88, R4.reuse, R20, R88 ;  /* 0x000000140458723c */ /* 0x040fec0000041858 */
[C---:B-1----:R-:W-:Y:S06]  /*7270*/  HMMA.16816.F32.BF16 R104, R4.reuse, R16, R104 ;  /* 0x000000100468723c */ /* 0x042fec0000041868 */
[C---:B------:R-:W-:Y:S06]  /*7280*/  HMMA.16816.F32.BF16 R76, R4.reuse, R26, R76 ;  /* 0x0000001a044c723c */ /* 0x040fec000004184c */
[C---:B------:R-:W-:Y:S06]  /*7290*/  HMMA.16816.F32.BF16 R92, R4.reuse, R22, R92 ;  /* 0x00000016045c723c */ /* 0x040fec000004185c */
[C---:B------:R-:W-:Y:S06]  /*72a0*/  HMMA.16816.F32.BF16 R120, R4.reuse, R28, R120 ;  /* 0x0000001c0478723c */ /* 0x040fec0000041878 */
[----:B------:R-:W-:Y:S07]  /*72b0*/  HMMA.16816.F32.BF16 R32, R4, R30, R240 ;  /* 0x0000001e0420723c */ /* 0x000fee00000418f0 */
[----:B------:R-:W-:Y:S01]  /*72c0*/  MOV R243, R86 ;  /* 0x0000005600f37202 */ /* 0x000fe20000000f00 */
[----:B------:R-:W-:-:S02]  /*72d0*/  IMAD.MOV.U32 R242, RZ, RZ, R87 ;  /* 0x000000fffff27224 */ /* 0x000fc400078e0057 */
[----:B------:R-:W-:Y:S01]  /*72e0*/  IMAD.MOV.U32 R240, RZ, RZ, R85 ;  /* 0x000000fffff07224 */ /* 0x000fe200078e0055 */
[----:B------:R-:W-:Y:S01]  /*72f0*/  HMMA.16816.F32.BF16 R44, R8, R18, R44 ;  /* 0x00000012082c723c */ /* 0x000fe2000004182c */
[----:B------:R-:W-:Y:S01]  /*7300*/  IMAD.MOV.U32 R149, RZ, RZ, R235 ;  /* 0x000000ffff957224 */ /* 0x000fe200078e00eb */
[----:B------:R-:W-:Y:S02]  /*7310*/  MOV R159, R151 ;  /* 0x00000097009f7202 */ /* 0x000fe40000000f00 */
[----:B------:R-:W-:Y:S02]  /*7320*/  MOV R148, R236 ;  /* 0x000000ec00947202 */ /* 0x000fe40000000f00 */
[----:B------:R-:W-:Y:S02]  /*7330*/  MOV R151, R233 ;  /* 0x000000e900977202 */ /* 0x000fe40000000f00 */
[----:B------:R-:W-:Y:S01]  /*7340*/  MOV R113, R115 ;  /* 0x0000007300717202 */ /* 0x000fe20000000f00 */
[----:B------:R-:W-:-:S02]  /*7350*/  IMAD.MOV.U32 R112, RZ, RZ, R148 ;  /* 0x000000ffff707224 */ /* 0x000fc400078e0094 */
[----:B------:R-:W-:Y:S02]  /*7360*/  IMAD.MOV.U32 R148, RZ, RZ, R101 ;  /* 0x000000ffff947224 */ /* 0x000fe400078e0065 */
[----:B------:R-:W-:Y:S01]  /*7370*/  IMAD.MOV.U32 R150, RZ, RZ, R234 ;  /* 0x000000ffff967224 */ /* 0x000fe200078e00ea */
[----:B------:R-:W-:Y:S01]  /*7380*/  HMMA.16816.F32.BF16 R48, R8, R22, R48 ;  /* 0x000000160830723c */ /* 0x000fe20000041830 */
[----:B------:R-:W-:-:S05]  /*7390*/  IMAD.MOV.U32 R241, RZ, RZ, R118 ;  /* 0x000000fffff17224 */ /* 0x000fca00078e0076 */
[C---:B------:R-:W-:Y:S06]  /*73a0*/  HMMA.16816.F32.BF16 R64, R8.reuse, R24, R64 ;  /* 0x000000180840723c */ /* 0x040fec0000041840 */
[C---:B------:R-:W-:Y:S06]  /*73b0*/  HMMA.16816.F32.BF16 R24, R8.reuse, R26, R80 ;  /* 0x0000001a0818723c */ /* 0x040fec0000041850 */
[----:B------:R-:W-:Y:S01]  /*73c0*/  HMMA.16816.F32.BF16 R40, R8, R30, R40 ;  /* 0x0000001e0828723c */ /* 0x000fe20000041828 */
[----:B------:R-:W-:Y:S01]  /*73d0*/  IMAD.MOV.U32 R129, RZ, RZ, R250 ;  /* 0x000000ffff817224 */ /* 0x000fe200078e00fa */
[----:B------:R-:W-:Y:S01]  /*73e0*/  MOV R130, R238 ;  /* 0x000000ee00827202 */ /* 0x000fe20000000f00 */
[----:B------:R-:W-:Y:S01]  /*73f0*/  LDSM.16.MT88.4 R80, [R229+0xf800] ;  /* 0x00f80000e550783b */ /* 0x000fe20000004200 */
[----:B--2---:R-:W-:-:S03]  /*7400*/  IMAD.MOV.U32 R116, RZ, RZ, R108 ;  /* 0x000000ffff747224 */ /* 0x004fc600078e006c */
[----:B------:R1:W5:Y:S01]  /*7410*/  LDL.LU R250, [R1+0x8c] ;  /* 0x00008c0001fa7983 */ /* 0x0003620000300800 */
[----:B---3--:R-:W-:-:S03]  /*7420*/  IMAD.MOV.U32 R117, RZ, RZ, R109 ;  /* 0x000000ffff757224 */ /* 0x008fc600078e006d */
[----:B------:R1:W5:Y:S01]  /*7430*/  LDL.LU R238, [R1+0x88] ;  /* 0x0000880001ee7983 */ /* 0x0003620000300800 */
[----:B------:R-:W-:Y:S01]  /*7440*/  HMMA.16816.F32.BF16 R108, R4, R18, R224 ;  /* 0x00000012046c723c */ /* 0x000fe200000418e0 */
[----:B----4-:R-:W-:Y:S02]  /*7450*/  IMAD.MOV.U32 R115, RZ, RZ, R100 ;  /* 0x000000ffff737224 */ /* 0x010fe400078e0064 */
[----:B------:R1:W5:Y:S04]  /*7460*/  LDL.LU R237, [R1+0x84] ;  /* 0x0000840001ed7983 */ /* 0x0003680000300800 */
[----:B------:R-:W-:Y:S02]  /*7470*/  IMAD.MOV.U32 R224, RZ, RZ, R3 ;  /* 0x000000ffffe07224 */ /* 0x000fe400078e0003 */
[----:B------:R-:W-:Y:S01]  /*7480*/  FFMA.FTZ R3, R217, UR22, -R2 ;  /* 0x00000016d9037c23 */ /* 0x000fe20008010802 */
[----:B------:R-:W-:Y:S01]  /*7490*/  MOV R5, R84 ;  /* 0x0000005400057202 */ /* 0x000fe20000000f00 */
[----:B------:R-:W-:Y:S01]  /*74a0*/  IMAD.MOV.U32 R227, RZ, RZ, R149 ;  /* 0x000000ffffe37224 */ /* 0x000fe200078e0095 */
[----:B------:R-:W-:Y:S01]  /*74b0*/  HMMA.16816.F32.BF16 R84, R8, R20, R144 ;  /* 0x000000140854723c */ /* 0x000fe20000041890 */
[----:B------:R2:W-:Y:S01]  /*74c0*/  MUFU.EX2 R20, R3 ;  /* 0x0000000300147308 */ /* 0x0005e20000000800 */
[----:B------:R-:W-:Y:S01]  /*74d0*/  MOV R149, R14 ;  /* 0x0000000e00957202 */ /* 0x000fe20000000f00 */
[----:B------:R-:W-:-:S02]  /*74e0*/  IMAD.MOV.U32 R225, RZ, RZ, R151 ;  /* 0x000000ffffe17224 */ /* 0x000fc400078e0097 */
[----:B------:R-:W-:Y:S02]  /*74f0*/  IMAD.MOV.U32 R4, RZ, RZ, R103 ;  /* 0x000000ffff047224 */ /* 0x000fe400078e0067 */
[----:B------:R-:W-:Y:S01]  /*7500*/  IMAD.MOV.U32 R6, RZ, RZ, R116 ;  /* 0x000000ffff067224 */ /* 0x000fe200078e0074 */
[----:B------:R-:W-:Y:S01]  /*7510*/  MOV R226, R150 ;  /* 0x0000009600e27202 */ /* 0x000fe20000000f00 */
[----:B------:R-:W-:Y:S01]  /*7520*/  IMAD.MOV.U32 R30, RZ, RZ, R130 ;  /* 0x000000ffff1e7224 */ /* 0x000fe200078e0082 */
[----:B------:R-:W-:Y:S01]  /*7530*/  MOV R7, R117 ;  /* 0x0000007500077202 */ /* 0x000fe20000000f00 */
[----:B------:R-:W-:Y:S04]  /*7540*/  LDSM.16.MT88.4 R144, [R231+0xd800] ;  /* 0x00d80000e790783b */ /* 0x000fe80000004200 */
[----:B------:R1:W5:Y:S01]  /*7550*/  LDL.LU R236, [R1+0x80] ;  /* 0x0000800001ec7983 */ /* 0x0003620000300800 */
[----:B--2---:R-:W-:Y:S01]  /*7560*/  FFMA.FTZ R3, R216, UR22, -R2 ;  /* 0x00000016d8037c23 */ /* 0x004fe20008010802 */
[----:B------:R-:W-:Y:S01]  /*7570*/  IMAD.MOV.U32 R151, RZ, RZ, R102 ;  /* 0x000000ffff977224 */ /* 0x000fe200078e0066 */
[----:B------:R-:W-:Y:S01]  /*7580*/  MOV R150, R119 ;  /* 0x0000007700967202 */ /* 0x000fe20000000f00 */
[----:B------:R1:W5:Y:S01]  /*7590*/  LDL.LU R235, [R1+0x7c] ;  /* 0x00007c0001eb7983 */ /* 0x0003620000300800 */
[----:B------:R2:W-:Y:S01]  /*75a0*/  MUFU.EX2 R21, R3 ;  /* 0x0000000300157308 */ /* 0x0005e20000000800 */
[C---:B------:R-:W-:Y:S02]  /*75b0*/  HMMA.16816.F32.BF16 R100, R8.reuse, R16, R96 ;  /* 0x000000100864723c */ /* 0x040fe40000041860 */
[----:B------:R-:W-:Y:S04]  /*75c0*/  LDSM.16.MT88.4 R96, [R230+0xf800] ;  /* 0x00f80000e660783b */ /* 0x000fe80000004200 */
[----:B------:R-:W-:Y:S01]  /*75d0*/  HMMA.16816.F32.BF16 R116, R8, R28, R152 ;  /* 0x0000001c0874723c */ /* 0x000fe20000041898 */
[----:B------:R-:W-:Y:S04]  /*75e0*/  LDSM.16.MT88.4 R152, [R230+0xd800] ;  /* 0x00d80000e698783b */ /* 0x000fe80000004200 */
[----:B------:R1:W5:Y:S04]  /*75f0*/  LDL.LU R234, [R1+0x78] ;  /* 0x0000780001ea7983 */ /* 0x0003680000300800 */
[----:B------:R1:W5:Y:S01]  /*7600*/  LDL.LU R233, [R1+0x74] ;  /* 0x0000740001e97983 */ /* 0x0003620000300800 */
[--C-:B--2---:R-:W-:Y:S01]  /*7610*/  FFMA.FTZ R3, R211, UR22, -R2.reuse ;  /* 0x00000016d3037c23 */ /* 0x104fe20008010802 */
[----:B------:R-:W-:-:S02]  /*7620*/  FFMA.FTZ R2, R210, UR22, -R2 ;  /* 0x00000016d2027c23 */ /* 0x000fc40008010802 */
[----:B------:R1:W5:Y:S02]  /*7630*/  LDL.LU R228, [R1+0x70] ;  /* 0x0000700001e47983 */ /* 0x0003640000300800 */
[----:B------:R2:W-:Y:S02]  /*7640*/  MUFU.EX2 R19, R2 ;  /* 0x0000000200137308 */ /* 0x0005e40000000800 */
[----:B--2---:R-:W-:-:S06]  /*7650*/  FFMA.FTZ R2, R209, UR22, -R0 ;  /* 0x00000016d1027c23 */ /* 0x004fcc0008010800 */
[----:B------:R2:W-:Y:S02]  /*7660*/  MUFU.EX2 R14, R2 ;  /* 0x00000002000e7308 */ /* 0x0005e40000000800 */
[----:B--2---:R-:W-:-:S06]  /*7670*/  FFMA.FTZ R2, R208, UR22, -R0 ;  /* 0x00000016d0027c23 */ /* 0x004fcc0008010800 */
[----:B------:R2:W3:Y:S02]  /*7680*/  MUFU.EX2 R16, R2 ;  /* 0x0000000200107308 */ /* 0x0004e40000000800 */
[--C-:B--2---:R-:W-:Y:S01]  /*7690*/  FFMA.FTZ R2, R161, UR22, -R0.reuse ;  /* 0x00000016a1027c23 */ /* 0x104fe20008010800 */
[----:B------:R-:W-:-:S05]  /*76a0*/  FFMA.FTZ R0, R160, UR22, -R0 ;  /* 0x00000016a0007c23 */ /* 0x000fca0008010800 */
[----:B------:R2:W-:Y:S02]  /*76b0*/  MUFU.EX2 R17, R0 ;  /* 0x0000000000117308 */ /* 0x0005e40000000800 */
[----:B--2---:R-:W-:-:S06]  /*76c0*/  FFMA.FTZ R0, R4, UR22, -R15 ;  /* 0x0000001604007c23 */ /* 0x004fcc000801080f */
[----:B------:R2:W-:Y:S01]  /*76d0*/  MUFU.EX2 R23, R0 ;  /* 0x0000000000177308 */ /* 0x0005e20000000800 */
[----:B------:R-:W-:Y:S02]  /*76e0*/  IMAD.MOV.U32 R4, RZ, RZ, R5 ;  /* 0x000000ffff047224 */ /* 0x000fe400078e0005 */
[----:B--2---:R-:W-:-:S05]  /*76f0*/  FFMA.FTZ R0, R6, UR22, -R15 ;  /* 0x0000001606007c23 */ /* 0x004fca000801080f */
[----:B------:R2:W-:Y:S01]  /*7700*/  MUFU.EX2 R28, R0 ;  /* 0x00000000001c7308 */ /* 0x0005e20000000800 */
[----:B------:R-:W-:Y:S02]  /*7710*/  IMAD.MOV.U32 R5, RZ, RZ, R7 ;  /* 0x000000ffff057224 */ /* 0x000fe400078e0007 */
[----:B--2---:R-:W-:-:S05]  /*7720*/  FFMA.FTZ R0, R240, UR22, -R15 ;  /* 0x00000016f0007c23 */ /* 0x004fca000801080f */
[----:B------:R2:W-:Y:S01]  /*7730*/  MUFU.EX2 R29, R0 ;  /* 0x00000000001d7308 */ /* 0x0005e20000000800 */
[----:B------:R-:W-:Y:S01]  /*7740*/  MOV R7, R242 ;  /* 0x000000f200077202 */ /* 0x000fe20000000f00 */
[----:B------:R-:W-:Y:S02]  /*7750*/  IMAD.MOV.U32 R6, RZ, RZ, R243 ;  /* 0x000000ffff067224 */ /* 0x000fe400078e00f3 */
[----:B--2---:R-:W-:-:S04]  /*7760*/  FFMA.FTZ R0, R241, UR22, -R15 ;  /* 0x00000016f1007c23 */ /* 0x004fc8000801080f */
[----:B------:R2:W-:Y:S08]  /*7770*/  MUFU.EX2 R15, R0 ;  /* 0x00000000000f7308 */ /* 0x0005f00000000800 */
[----:B------:R4:W-:Y:S01]  /*7780*/  MUFU.EX2 R18, R2 ;  /* 0x0000000200127308 */ /* 0x0009e20000000800 */
[----:B--2---:R-:W-:Y:S01]  /*7790*/  FFMA.FTZ R0, R4, UR22, -R13 ;  /* 0x0000001604007c23 */ /* 0x004fe2000801080d */
[----:B------:R-:W-:-:S06]  /*77a0*/  FADD.FTZ R4, R125, R124 ;  /* 0x0000007c7d047221 */ /* 0x000fcc0000010000 */
[----:B------:R2:W-:Y:S01]  /*77b0*/  MUFU.EX2 R8, R0 ;  /* 0x0000000000087308 */ /* 0x0005e20000000800 */
[----:B----4-:R-:W-:-:S07]  /*77c0*/  FFMA.FTZ R2, R115, UR22, -R13 ;  /* 0x0000001673027c23 */ /* 0x010fce000801080d */
[----:B------:R4:W-:Y:S01]  /*77d0*/  MUFU.EX2 R10, R2 ;  /* 0x00000002000a7308 */ /* 0x0009e20000000800 */
[----:B--2---:R-:W-:-:S07]  /*77e0*/  FFMA.FTZ R0, R5, UR22, -R13 ;  /* 0x0000001605007c23 */ /* 0x004fce000801080d */
[----:B------:R2:W-:Y:S01]  /*77f0*/  MUFU.EX2 R9, R0 ;  /* 0x0000000000097308 */ /* 0x0005e20000000800 */
[----:B----4-:R-:W-:Y:S01]  /*7800*/  FADD.FTZ R2, R126, R4 ;  /* 0x000000047e027221 */ /* 0x010fe20000010000 */
[----:B--2---:R-:W-:Y:S01]  /*7810*/  FFMA.FTZ R0, R148, UR22, -R13 ;  /* 0x0000001694007c23 */ /* 0x004fe2000801080d */
[----:B------:R-:W-:Y:S02]  /*7820*/  FADD.FTZ R13, R7, R6 ;  /* 0x00000006070d7221 */ /* 0x000fe40000010000 */
[----:B------:R-:W2:Y:S03]  /*7830*/  LDSM.16.MT88.4 R4, [R231+0xf800] ;  /* 0x00f80000e704783b */ /* 0x000ea60000004200 */
[----:B------:R4:W1:Y:S08]  /*7840*/  MUFU.EX2 R22, R3 ;  /* 0x0000000300167308 */ /* 0x0008700000000800 */
[----:B------:R3:W1:Y:S01]  /*7850*/  MUFU.EX2 R11, R0 ;  /* 0x00000000000b7308 */ /* 0x0006620000000800 */
[----:B------:R-:W-:Y:S01]  /*7860*/  IMAD.MOV.U32 R115, RZ, RZ, R149 ;  /* 0x000000ffff737224 */ /* 0x000fe200078e0095 */
[----:B------:R-:W-:Y:S01]  /*7870*/  MOV R240, R225 ;  /* 0x000000e100f07202 */ /* 0x000fe20000000f00 */
[----:B------:R-:W-:Y:S01]  /*7880*/  IMAD.MOV.U32 R241, RZ, RZ, R224 ;  /* 0x000000fffff17224 */ /* 0x000fe200078e00e0 */
[----:B------:R-:W-:Y:S01]  /*7890*/  MOV R224, R112 ;  /* 0x0000007000e07202 */ /* 0x000fe20000000f00 */
[----:B------:R-:W-:-:S02]  /*78a0*/  IMAD.MOV.U32 R243, RZ, RZ, R227 ;  /* 0x000000fffff37224 */ /* 0x000fc400078e00e3 */
[----:B----4-:R-:W-:Y:S01]  /*78b0*/  FADD.FTZ R3, R56, R12 ;  /* 0x0000000c38037221 */ /* 0x010fe20000010000 */
[----:B------:R-:W-:Y:S02]  /*78c0*/  IMAD.MOV.U32 R225, RZ, RZ, R113 ;  /* 0x000000ffffe17224 */ /* 0x000fe400078e0071 */
[----:B------:R-:W-:Y:S01]  /*78d0*/  FADD.FTZ R12, R151, R150 ;  /* 0x00000096970c7221 */ /* 0x000fe20000010000 */
[----:B------:R-:W-:Y:S01]  /*78e0*/  IMAD.MOV.U32 R113, RZ, RZ, R158 ;  /* 0x000000ffff717224 */ /* 0x000fe200078e009e */
[----:B------:R-:W-:Y:S01]  /*78f0*/  MOV R216, R243 ;  /* 0x000000f300d87202 */ /* 0x000fe20000000f00 */
[----:B---3--:R-:W-:Y:S01]  /*7900*/  FADD.FTZ R0, R57, R3 ;  /* 0x0000000339007221 */ /* 0x008fe20000010000 */
        /* <DEDUP_REMOVED lines=13> */
[----:B------:R-:W-:Y:S01]  /*79e0*/  IMAD.MOV.U32 R243, RZ, RZ, R127 ;  /* 0x000000fffff37224 */ /* 0x000fe200078e007f */
[----:B-1----:R-:W-:Y:S01]  /*79f0*/  F2FP.BF16.F32.PACK_AB R130, R19, R22 ;  /* 0x000000161382723e */ /* 0x002fe200000010ff */
[----:B------:R-:W-:Y:S01]  /*7a00*/  FADD.FTZ R3, R3, R12 ;  /* 0x0000000c03037221 */ /* 0x000fe20000010000 */
[----:B------:R-:W-:Y:S01]  /*7a10*/  F2FP.BF16.F32.PACK_AB R131, R17, R18 ;  /* 0x000000121183723e */ /* 0x000fe200000010ff */
[----:B------:R-:W-:Y:S01]  /*7a20*/  FADD.FTZ R13, R57, R13 ;  /* 0x0000000d390d7221 */ /* 0x000fe20000010000 */
[----:B------:R-:W-:-:S02]  /*7a30*/  F2FP.BF16.F32.PACK_AB R124, R28, R23 ;  /* 0x000000171c7c723e */ /* 0x000fc400000010ff */
[----:B------:R-:W-:Y:S02]  /*7a40*/  F2FP.BF16.F32.PACK_AB R125, R9, R8 ;  /* 0x00000008097d723e */ /* 0x000fe400000010ff */
[----:B------:R-:W-:Y:S01]  /*7a50*/  F2FP.BF16.F32.PACK_AB R126, R15, R29 ;  /* 0x0000001d0f7e723e */ /* 0x000fe200000010ff */
[----:B------:R-:W-:Y:S01]  /*7a60*/  IMAD.MOV.U32 R112, RZ, RZ, R157 ;  /* 0x000000ffff707224 */ /* 0x000fe200078e009d */
[----:B------:R-:W-:Y:S01]  /*7a70*/  F2FP.BF16.F32.PACK_AB R127, R11, R10 ;  /* 0x0000000a0b7f723e */ /* 0x000fe200000010ff */
[----:B------:R-:W-:Y:S01]  /*7a80*/  FADD.FTZ R2, R56, R2 ;  /* 0x0000000238027221 */ /* 0x000fe20000010000 */
[----:B------:R-:W-:Y:S01]  /*7a90*/  FADD.FTZ R0, R218, R0 ;  /* 0x00000000da007221 */ /* 0x000fe20000010000 */
[----:B------:R-:W-:Y:S01]  /*7aa0*/  MOV R209, R226 ;  /* 0x000000e200d17202 */ /* 0x000fe20000000f00 */
[----:B------:R-:W-:Y:S02]  /*7ab0*/  IMAD.MOV.U32 R208, RZ, RZ, R227 ;  /* 0x000000ffffd07224 */ /* 0x000fe400078e00e3 */
[----:B------:R-:W-:Y:S01]  /*7ac0*/  FADD.FTZ R12, R30, R3 ;  /* 0x000000031e0c7221 */ /* 0x000fe20000010000 */
[----:B------:R-:W-:Y:S01]  /*7ad0*/  FADD.FTZ R3, R31, R13 ;  /* 0x0000000d1f037221 */ /* 0x000fe20000010000 */
[----:B------:R-:W-:Y:S01]  /*7ae0*/  FADD.FTZ R2, R246, R2 ;  /* 0x00000002f6027221 */ /* 0x000fe20000010000 */
[-C--:B--2---:R-:W-:Y:S01]  /*7af0*/  HMMA.16816.F32.BF16 R120, R124, R4.reuse, R120 ;  /* 0x000000047c78723c */ /* 0x084fe20000041878 */
[----:B------:R-:W-:Y:S01]  /*7b00*/  FADD.FTZ R0, R219, R0 ;  /* 0x00000000db007221 */ /* 0x000fe20000010000 */
[----:B------:R-:W1:Y:S04]  /*7b10*/  LDSM.16.MT88.4 R148, [R232+0xd800] ;  /* 0x00d80000e894783b */ /* 0x000e680000004200 */
[----:B------:R-:W-:Y:S01]  /*7b20*/  HMMA.16816.F32.BF16 R116, R128, R4, R116 ;  /* 0x000000048074723c */ /* 0x000fe20000041874 */
[----:B------:R-:W-:-:S06]  /*7b30*/  IMAD.MOV.U32 R217, RZ, RZ, R242 ;  /* 0x000000ffffd97224 */ /* 0x000fcc00078e00f2 */
        /* <DEDUP_REMOVED lines=12> */
[----:B------:R-:W-:-:S02]  /*7c00*/  IMAD.MOV.U32 R242, RZ, RZ, R162 ;  /* 0x000000fffff27224 */ /* 0x000fc400078e00a2 */
[----:B------:R-:W-:Y:S01]  /*7c10*/  FADD.FTZ R2, R240, R2 ;  /* 0x00000002f0027221 */ /* 0x000fe20000010000 */
        /* <DEDUP_REMOVED lines=8> */
[----:B------:R-:W-:Y:S02]  /*7ca0*/  IMAD.MOV.U32 R226, RZ, RZ, R114 ;  /* 0x000000ffffe27224 */ /* 0x000fe400078e0072 */
[----:B------:R-:W-:Y:S01]  /*7cb0*/  FADD.FTZ R2, R224, R2 ;  /* 0x00000002e0027221 */ /* 0x000fe20000010000 */
[----:B------:R-:W-:Y:S01]  /*7cc0*/  FADD.FTZ R0, R225, R0 ;  /* 0x00000000e1007221 */ /* 0x000fe20000010000 */
[----:B------:R-:W-:Y:S01]  /*7cd0*/  FADD.FTZ R4, R139, R4 ;  /* 0x000000048b047221 */ /* 0x000fe20000010000 */
[----:B------:R-:W-:Y:S01]  /*7ce0*/  FADD.FTZ R3, R62, R3 ;  /* 0x000000033e037221 */ /* 0x000fe20000010000 */
[----:B------:R-:W-:-:S02]  /*7cf0*/  IMAD.MOV.U32 R227, RZ, RZ, R112 ;  /* 0x000000ffffe37224 */ /* 0x000fc400078e0070 */
[----:B------:R-:W-:Y:S01]  /*7d00*/  FADD.FTZ R2, R226, R2 ;  /* 0x00000002e2027221 */ /* 0x000fe20000010000 */
[----:B------:R-:W2:Y:S01]  /*7d10*/  LDSM.16.MT88.4 R156, [R229+0xd800] ;  /* 0x00d80000e59c783b */ /* 0x000ea20000004200 */
[----:B------:R-:W-:Y:S01]  /*7d20*/  FADD.FTZ R0, R58, R0 ;  /* 0x000000003a007221 */ /* 0x000fe20000010000 */
[----:B------:R-:W-:Y:S02]  /*7d30*/  FADD.FTZ R4, R133, R4 ;  /* 0x0000000485047221 */ /* 0x000fe40000010000 */
[----:B------:R-:W3:Y:S01]  /*7d40*/  LDSM.16.MT88.4 R112, [R232+0xf800] ;  /* 0x00f80000e870783b */ /* 0x000ee20000004200 */
        /* <DEDUP_REMOVED lines=23> */
[-C--:B-1----:R-:W-:Y:S06]  /*7ec0*/  HMMA.16816.F32.BF16 R164, R128, R148.reuse, R164 ;  /* 0x0000009480a4723c */ /* 0x082fec00000418a4 */
[C---:B------:R-:W-:Y:S06]  /*7ed0*/  HMMA.16816.F32.BF16 R192, R124.reuse, R148, R192 ;  /* 0x000000947cc0723c */ /* 0x040fec00000418c0 */
[-C--:B------:R-:W-:Y:S06]  /*7ee0*/  HMMA.16816.F32.BF16 R196, R124, R150.reuse, R196 ;  /* 0x000000967cc4723c */ /* 0x080fec00000418c4 */
[----:B------:R-:W-:Y:S01]  /*7ef0*/  HMMA.16816.F32.BF16 R148, R128, R150, R68 ;  /* 0x000000968094723c */ /* 0x000fe20000041844 */
[----:B------:R-:W-:-:S05]  /*7f00*/  VIADD R246, R239, 0x800 ;  /* 0x00000800eff67836 */ /* 0x000fca0000000000 */
[----:B--2---:R-:W-:Y:S01]  /*7f10*/  HMMA.16816.F32.BF16 R172, R128, R156, R172 ;  /* 0x0000009c80ac723c */ /* 0x004fe200000418ac */
[----:B------:R-:W-:-:S05]  /*7f20*/  VIADD R245, R239, 0x1000 ;  /* 0x00001000eff57836 */ /* 0x000fca0000000000 */
[----:B------:R-:W-:Y:S01]  /*7f30*/  HMMA.16816.F32.BF16 R176, R124, R156, R176 ;  /* 0x0000009c7cb0723c */ /* 0x000fe200000418b0 */
[----:B------:R-:W-:-:S05]  /*7f40*/  IADD3 R244, R239, 0x1800, RZ ;  /* 0x00001800eff47810 */ /* 0x000fca0007ffe0ff */
[----:B------:R-:W-:Y:S01]  /*7f50*/  HMMA.16816.F32.BF16 R180, R124, R158, R180 ;  /* 0x0000009e7cb4723c */ /* 0x000fe200000418b4 */
[----:B------:R-:W-:-:S05]  /*7f60*/  VIADD R243, R239, 0x2000 ;  /* 0x00002000eff37836 */ /* 0x000fca0000000000 */
[----:B------:R-:W-:Y:S01]  /*7f70*/  HMMA.16816.F32.BF16 R168, R128, R152, R168 ;  /* 0x0000009880a8723c */ /* 0x000fe200000418a8 */
[----:B------:R-:W-:-:S05]  /*7f80*/  VIADD R242, R239, 0x2800 ;  /* 0x00002800eff27836 */ /* 0x000fca0000000000 */
[----:B------:R-:W-:Y:S01]  /*7f90*/  HMMA.16816.F32.BF16 R184, R124, R152, R184 ;  /* 0x000000987cb8723c */ /* 0x000fe200000418b8 */
[----:B------:R-:W-:-:S05]  /*7fa0*/  IADD3 R241, R239, 0x3000, RZ ;  /* 0x00003000eff17810 */ /* 0x000fca0007ffe0ff */
[----:B------:R-:W-:Y:S01]  /*7fb0*/  HMMA.16816.F32.BF16 R188, R124, R154, R188 ;  /* 0x0000009a7cbc723c */ /* 0x000fe200000418bc */
[----:B------:R-:W-:-:S05]  /*7fc0*/  VIADD R240, R239, 0x3800 ;  /* 0x00003800eff07836 */ /* 0x000fca0000000000 */
[C---:B------:R-:W-:Y:S06]  /*7fd0*/  HMMA.16816.F32.BF16 R200, R124.reuse, R144, R200 ;  /* 0x000000907cc8723c */ /* 0x040fec00000418c8 */
[C---:B------:R-:W-:Y:S06]  /*7fe0*/  HMMA.16816.F32.BF16 R204, R124.reuse, R146, R204 ;  /* 0x000000927ccc723c */ /* 0x040fec00000418cc */
[C---:B------:R-:W-:Y:S06]  /*7ff0*/  HMMA.16816.F32.BF16 R72, R124.reuse, R80, R72 ;  /* 0x000000507c48723c */ /* 0x040fec0000041848 */
[C---:B------:R-:W-:Y:S06]  /*8000*/  HMMA.16816.F32.BF16 R76, R124.reuse, R82, R76 ;  /* 0x000000527c4c723c */ /* 0x040fec000004184c */
[C---:B------:R-:W-:Y:S06]  /*8010*/  HMMA.16816.F32.BF16 R88, R124.reuse, R96, R88 ;  /* 0x000000607c58723c */ /* 0x040fec0000041858 */
[C---:B------:R-:W-:Y:S06]  /*8020*/  HMMA.16816.F32.BF16 R92, R124.reuse, R98, R92 ;  /* 0x000000627c5c723c */ /* 0x040fec000004185c */
[C---:B---3--:R-:W-:Y:S06]  /*8030*/  HMMA.16816.F32.BF16 R104, R124.reuse, R112, R104 ;  /* 0x000000707c68723c */ /* 0x048fec0000041868 */
        /* <DEDUP_REMOVED lines=14> */
[----:B----4-:R-:W-:-:S15]  /*8120*/  @!P0 BRA `(.L_x_542) ;  /* 0x000000b0001c8947 */ /* 0x010fde0003800000 */
[----:B------:R-:W2:Y:S04]  /*8130*/  LDL.64 R224, [R1+0x40] ;  /* 0x0000400001e07983 */ /* 0x000ea80000100a00 */
[----:B------:R-:W3:Y:S04]  /*8140*/  LDL R226, [R1+0x8] ;  /* 0x0000080001e27983 */ /* 0x000ee80000100800 */
[----:B------:R-:W4:Y:S01]  /*8150*/  LDL R227, [R1] ;  /* 0x0000000001e37983 */ /* 0x000f220000100800 */
[----:B------:R-:W-:Y:S01]  /*8160*/  UIADD3 UR18, UR19, -0x2, URZ ;  /* 0xfffffffe13127890 */ /* 0x000fe2000fffe03f */
[----:B------:R-:W-:-:S04]  /*8170*/  DEPBAR.LE SB0, 0x0 ;  /* 0x000080000000791a */ /* 0x000fc80000000000 */
[----:B------:R-:W-:Y:S01]  /*8180*/  USHF.R.S32.HI UR4, URZ, 0x1f, UR18 ;  /* 0x0000001f3f047899 */ /* 0x000fe20008011412 */
[----:B------:R-:W-:Y:S01]  /*8190*/  IMAD.U32 R2, RZ, RZ, UR18 ;  /* 0x00000012ff027e24 */ /* 0x000fe2000f8e00ff */
[----:B------:R-:W-:Y:S01]  /*81a0*/  UIMAD UR5, UR14, UR18, URZ ;  /* 0x000000120e0572a4 */ /* 0x000fe2000f8e023f */
[----:B------:R-:W-:Y:S01]  /*81b0*/  ULDC.64 UR10, c[0x0][0x220] ;  /* 0x00008800000a7ab9 */ /* 0x000fe20000000a00 */
[----:B------:R-:W-:Y:S02]  /*81c0*/  USHF.L.U32 UR24, UR6, 0x5, URZ ;  /* 0x0000000506187899 */ /* 0x000fe4000800063f */
[----:B------:R-:W-:Y:S02]  /*81d0*/  UIMAD UR4, UR4, UR15, UR5 ;  /* 0x0000000f040472a4 */ /* 0x000fe4000f8e0205 */
[----:B------:R-:W-:Y:S01]  /*81e0*/  USHF.L.U64.HI UR23, UR6, 0x5, UR7 ;  /* 0x0000000506177899 */ /* 0x000fe20008010207 */
[----:B------:R-:W-:Y:S01]  /*81f0*/  BAR.SYNC.DEFER_BLOCKING 0x0 ;  /* 0x0000000000007b1d */ /* 0x000fe20000010000 */
[----:B--2---:R-:W-:-:S04]  /*8200*/  IMAD.WIDE.U32 R2, R2, UR15, R224 ;  /* 0x0000000f02027c25 */ /* 0x004fc8000f8e00e0 */
[----:B------:R-:W-:Y:S01]  /*8210*/  VIADD R0, R3, UR4 ;  /* 0x0000000403007c36 */ /* 0x000fe20008000000 */
[----:B------:R-:W-:Y:S01]  /*8220*/  LEA R6, P0, R2, UR10, 0x1 ;  /* 0x0000000a02067c11 */ /* 0x000fe2000f8008ff */
[----:B----4-:R-:W-:-:S03]  /*8230*/  IMAD.MOV.U32 R138, RZ, RZ, R227 ;  /* 0x000000ffff8a7224 */ /* 0x010fc600078e00e3 */
[----:B------:R-:W-:Y:S02]  /*8240*/  LEA.HI.X R7, R2, UR11, R0, 0x1, P0 ;  /* 0x0000000b02077c11 */ /* 0x000fe400080f0c00 */
[----:B------:R-:W-:-:S03]  /*8250*/  IADD3 R4, P0, R6, UR24, RZ ;  /* 0x0000001806047c10 */ /* 0x000fc6000ff1e0ff */
[----:B------:R-:W-:Y:S01]  /*8260*/  @!PT LDS RZ, [RZ] ;  /* 0x00000000fffff984 */ /* 0x000fe20000000800 */
[----:B------:R-:W-:Y:S01]  /*8270*/  @!PT LDS RZ, [RZ] ;  /* 0x00000000fffff984 */ /* 0x000fe20000000800 */
[----:B------:R-:W-:Y:S01]  /*8280*/  @!PT LDS RZ, [RZ] ;  /* 0x00000000fffff984 */ /* 0x000fe20000000800 */
[----:B---3--:R-:W-:Y:S01]  /*8290*/  LDGSTS.E.BYPASS.LTC128B.128 [R226+0xc000], desc[UR20][R6.64] ;  /* 0x0c00000006e27fae */ /* 0x008fe2000b901d54 */
[----:B------:R-:W-:Y:S02]  /*82a0*/  IADD3.X R5, R7, UR23, RZ, P0, !PT ;  /* 0x0000001707057c10 */ /* 0x000fe400087fe4ff */
[----:B------:R-:W-:Y:S01]  /*82b0*/  IADD3 R2, P0, R4, UR24, RZ ;  /* 0x0000001804027c10 */ /* 0x000fe2000ff1e0ff */
[----:B------:R-:W-:Y:S03]  /*82c0*/  LDGSTS.E.BYPASS.LTC128B.128 [R226+0xe000], desc[UR20][R6.64+0x80] ;  /* 0x0e00008006e27fae */ /* 0x000fe6000b901d54 */
[----:B------:R-:W-:Y:S01]  /*82d0*/  IADD3.X R3, R5, UR23, RZ, P0, !PT ;  /* 0x0000001705037c10 */ /* 0x000fe200087fe4ff */
[----:B------:R-:W-:Y:S01]  /*82e0*/  LDGSTS.E.BYPASS.LTC128B.128 [R226+0xc800], desc[UR20][R4.64] ;  /* 0x0c80000004e27fae */ /* 0x000fe2000b901d54 */
[----:B------:R-:W-:-:S03]  /*82f0*/  IADD3 R8, P0, R2, UR24, RZ ;  /* 0x0000001802087c10 */ /* 0x000fc6000ff1e0ff */
[----:B------:R1:W-:Y:S01]  /*8300*/  LDGSTS.E.BYPASS.LTC128B.128 [R226+0xe800], desc[UR20][R4.64+0x80] ;  /* 0x0e80008004e27fae */ /* 0x0003e2000b901d54 */
[----:B------:R-:W-:-:S03]  /*8310*/  IADD3.X R9, R3, UR23, RZ, P0, !PT ;  /* 0x0000001703097c10 */ /* 0x000fc600087fe4ff */
[----:B------:R-:W-:Y:S04]  /*8320*/  LDGSTS.E.BYPASS.LTC128B.128 [R226+0xd000], desc[UR20][R2.64] ;  /* 0x0d00000002e27fae */ /* 0x000fe8000b901d54 */
[----:B------:R-:W-:Y:S04]  /*8330*/  LDGSTS.E.BYPASS.LTC128B.128 [R226+0xf000], desc[UR20][R2.64+0x80] ;  /* 0x0f00008002e27fae */ /* 0x000fe8000b901d54 */
[----:B------:R-:W-:Y:S04]  /*8340*/  LDGSTS.E.BYPASS.LTC128B.128 [R226+0xd800], desc[UR20][R8.64] ;  /* 0x0d80000008e27fae */ /* 0x000fe8000b901d54 */
[----:B------:R2:W-:Y:S04]  /*8350*/  LDGSTS.E.BYPASS.LTC128B.128 [R226+0xf800], desc[UR20][R8.64+0x80] ;  /* 0x0f80008008e27fae */ /* 0x0005e8000b901d54 */
[----:B-----5:R-:W-:Y:S04]  /*8360*/  LDSM.16.M88.4 R12, [R235+0x2000] ;  /* 0x00200000eb0c783b */ /* 0x020fe80000000200 */
[----:B------:R-:W3:Y:S04]  /*8370*/  LDSM.16.M88.4 R40, [R228+0x9000] ;  /* 0x00900000e428783b */ /* 0x000ee80000000200 */
[----:B------:R-:W4:Y:S04]  /*8380*/  LDSM.16.M88.4 R16, [R235] ;  /* 0x00000000eb10783b */ /* 0x000f280000000200 */
[----:B------:R-:W4:Y:S04]  /*8390*/  LDSM.16.M88.4 R36, [R228+0x9800] ;  /* 0x00980000e424783b */ /* 0x000f280000000200 */
[----:B------:R-:W4:Y:S04]  /*83a0*/  LDSM.16.M88.4 R44, [R228+0x8800] ;  /* 0x00880000e42c783b */ /* 0x000f280000000200 */
[----:B-1----:R-:W-:Y:S04]  /*83b0*/  LDSM.16.M88.4 R4, [R236+0x2000] ;  /* 0x00200000ec04783b */ /* 0x002fe80000000200 */
[----:B------:R-:W1:Y:S04]  /*83c0*/  LDSM.16.M88.4 R24, [R245] ;  /* 0x00000000f518783b */ /* 0x000e680000000200 */
[----:B--2---:R-:W-:Y:S04]  /*83d0*/  LDSM.16.M88.4 R8, [R236] ;  /* 0x00000000ec08783b */ /* 0x004fe80000000200 */
[----:B------:R-:W2:Y:S04]  /*83e0*/  LDSM.16.M88.4 R20, [R244] ;  /* 0x00000000f414783b */ /* 0x000ea80000000200 */
[----:B------:R-:W2:Y:S04]  /*83f0*/  LDSM.16.M88.4 R28, [R246] ;  /* 0x00000000f61c783b */ /* 0x000ea80000000200 */
[----:B------:R-:W2:Y:S01]  /*8400*/  LDSM.16.M88.4 R48, [R228+0x8000] ;  /* 0x00800000e430783b */ /* 0x000ea20000000200 */
[----:B---3--:R-:W-:Y:S03]  /*8410*/  HMMA.16816.F32.BF16 R60, R12, R40, RZ ;  /* 0x000000280c3c723c */ /* 0x008fe600000418ff */
[----:B------:R-:W3:Y:S01]  /*8420*/  LDSM.16.M88.4 R32, [R239] ;  /* 0x00000000ef20783b */ /* 0x000ee20000000200 */
[----:B------:R-:W-:-:S03]  /*8430*/  UIADD3 UR4, UR19, -0x2, URZ ;  /* 0xfffffffe13047890 */ /* 0x000fc6000fffe03f */
[----:B------:R-:W0:Y:S01]  /*8440*/  LDGDEPBAR ;  /* 0x00000000000079af */ /* 0x000e220000000000 */
[C---:B----4-:R-:W-:Y:S06]  /*8450*/  HMMA.16816.F32.BF16 R64, R16.reuse, R40, RZ ;  /* 0x000000281040723c */ /* 0x050fec00000418ff */
[C---:B------:R-:W-:Y:S06]  /*8460*/  HMMA.16816.F32.BF16 R56, R16.reuse, R36, RZ ;  /* 0x000000241038723c */ /* 0x040fec00000418ff */
[----:B------:R-:W-:Y:S06]  /*8470*/  HMMA.16816.F32.BF16 R208, R16, R44, RZ ;  /* 0x0000002c10d0723c */ /* 0x000fec00000418ff */
[----:B------:R-:W-:Y:S06]  /*8480*/  HMMA.16816.F32.BF16 R52, R12, R36, RZ ;  /* 0x000000240c34723c */ /* 0x000fec00000418ff */
[----:B-1----:R-:W-:Y:S06]  /*8490*/  HMMA.16816.F32.BF16 R60, R4, R24, R60 ;  /* 0x00000018043c723c */ /* 0x002fec000004183c */
[C---:B--2---:R-:W-:Y:S06]  /*84a0*/  HMMA.16816.F32.BF16 R56, R8.reuse, R20, R56 ;  /* 0x000000140838723c */ /* 0x044fec0000041838 */
[C---:B------:R-:W-:Y:S06]  /*84b0*/  HMMA.16816.F32.BF16 R220, R8.reuse, R28, R208 ;  /* 0x0000001c08dc723c */ /* 0x040fec00000418d0 */
[----:B------:R-:W-:Y:S06]  /*84c0*/  HMMA.16816.F32.BF16 R64, R8, R24, R64 ;  /* 0x000000180840723c */ /* 0x000fec0000041840 */
[----:B------:R-:W-:Y:S01]  /*84d0*/  HMMA.16816.F32.BF16 R52, R4, R20, R52 ;  /* 0x000000140434723c */ /* 0x000fe20000041834 */
[----:B------:R-:W-:-:S02]  /*84e0*/  IMAD.MOV.U32 R139, RZ, RZ, R60 ;  /* 0x000000ffff8b7224 */ /* 0x000fc400078e003c */
[----:B------:R-:W-:Y:S02]  /*84f0*/  IMAD.MOV.U32 R133, RZ, RZ, R61 ;  /* 0x000000ffff857224 */ /* 0x000fe400078e003d */
[----:B------:R-:W-:Y:S01]  /*8500*/  IMAD.MOV.U32 R25, RZ, RZ, R62 ;  /* 0x000000ffff197224 */ /* 0x000fe200078e003e */
[----:B------:R-:W-:Y:S01]  /*8510*/  HMMA.16816.F32.BF16 R140, R12, R44, RZ ;  /* 0x0000002c0c8c723c */ /* 0x000fe200000418ff */
[----:B------:R-:W-:Y:S02]  /*8520*/  IMAD.MOV.U32 R24, RZ, RZ, R63 ;  /* 0x000000ffff187224 */ /* 0x000fe400078e003f */
[----:B------:R-:W-:Y:S02]  /*8530*/  IMAD.MOV.U32 R36, RZ, RZ, R56 ;  /* 0x000000ffff247224 */ /* 0x000fe400078e0038 */
[----:B------:R-:W-:Y:S01]  /*8540*/  IMAD.MOV.U32 R3, RZ, RZ, R57 ;  /* 0x000000ffff037224 */ /* 0x000fe200078e0039 */
[----:B------:R-:W-:Y:S01]  /*8550*/  HMMA.16816.F32.BF16 R216, R16, R48, RZ ;  /* 0x0000003010d8723c */ /* 0x000fe200000418ff */
[----:B------:R-:W-:-:S02]  /*8560*/  IMAD.MOV.U32 R2, RZ, RZ, R58 ;  /* 0x000000ffff027224 */ /* 0x000fc400078e003a */
[----:B------:R-:W-:Y:S02]  /*8570*/  IMAD.MOV.U32 R0, RZ, RZ, R59 ;  /* 0x000000ffff007224 */ /* 0x000fe400078e003b */
[----:B------:R-:W-:Y:S01]  /*8580*/  IMAD.MOV.U32 R41, RZ, RZ, R222 ;  /* 0x000000ffff297224 */ /* 0x000fe200078e00de */
[C---:B------:R-:W-:Y:S01]  /*8590*/  HMMA.16816.F32.BF16 R212, R12.reuse, R48, RZ ;  /* 0x000000300cd4723c */ /* 0x040fe200000418ff */
[----:B------:R-:W-:Y:S02]  /*85a0*/  IMAD.MOV.U32 R40, RZ, RZ, R223 ;  /* 0x000000ffff287224 */ /* 0x000fe400078e00df */
[----:B------:R-:W-:Y:S02]  /*85b0*/  IMAD.MOV.U32 R132, RZ, RZ, R64 ;  /* 0x000000ffff847224 */ /* 0x000fe400078e0040 */
[----:B------:R-:W-:Y:S01]  /*85c0*/  IMAD.MOV.U32 R37, RZ, RZ, R65 ;  /* 0x000000ffff257224 */ /* 0x000fe200078e0041 */
[----:B------:R-:W-:Y:S01]  /*85d0*/  HMMA.16816.F32.BF16 R60, R12, R50, RZ ;  /* 0x000000320c3c723c */ /* 0x000fe200000418ff */
[----:B------:R-:W-:-:S02]  /*85e0*/  IMAD.MOV.U32 R45, RZ, RZ, R52 ;  /* 0x000000ffff2d7224 */ /* 0x000fc400078e0034 */
[----:B------:R-:W-:Y:S02]  /*85f0*/  IMAD.MOV.U32 R44, RZ, RZ, R53 ;  /* 0x000000ffff2c7224 */ /* 0x000fe400078e0035 */
[----:B------:R-:W-:Y:S01]  /*8600*/  IMAD.MOV.U32 R21, RZ, RZ, R54 ;  /* 0x000000ffff157224 */ /* 0x000fe200078e0036 */
[----:B------:R-:W-:Y:S01]  /*8610*/  HMMA.16816.F32.BF16 R56, R12, R46, RZ ;  /* 0x0000002e0c38723c */ /* 0x000fe200000418ff */
[----:B------:R-:W-:-:S05]  /*8620*/  IMAD.MOV.U32 R20, RZ, RZ, R55 ;  /* 0x000000ffff147224 */ /* 0x000fca00078e0037 */
[----:B------:R-:W-:Y:S06]  /*8630*/  HMMA.16816.F32.BF16 R48, R16, R50, RZ ;  /* 0x000000321030723c */ /* 0x000fec00000418ff */
[----:B------:R-:W-:Y:S06]  /*8640*/  HMMA.16816.F32.BF16 R224, R4, R28, R140 ;  /* 0x0000001c04e0723c */ /* 0x000fec000004188c */
[----:B------:R-:W-:Y:S01]  /*8650*/  HMMA.16816.F32.BF16 R52, R12, R42, RZ ;  /* 0x0000002a0c34723c */ /* 0x000fe200000418ff */
[----:B------:R-:W-:-:S02]  /*8660*/  IMAD.MOV.U32 R29, RZ, RZ, R66 ;  /* 0x000000ffff1d7224 */ /* 0x000fc400078e0042 */
[----:B------:R-:W-:-:S03]  /*8670*/  IMAD.MOV.U32 R28, RZ, RZ, R67 ;  /* 0x000000ffff1c7224 */ /* 0x000fc600078e0043 */
[C---:B---3--:R-:W-:Y:S06]  /*8680*/  HMMA.16816.F32.BF16 R64, R4.reuse, R34, R60 ;  /* 0x000000220440723c */ /* 0x048fec000004183c */
[----:B------:R-:W-:Y:S06]  /*8690*/  HMMA.16816.F32.BF16 R140, R4, R30, R56 ;  /* 0x0000001e048c723c */ /* 0x000fec0000041838 */
[----:B------:R-:W-:Y:S01]  /*86a0*/  HMMA.16816.F32.BF16 R48, R8, R34, R48 ;  /* 0x000000220830723c */ /* 0x000fe20000041830 */
[----:B------:R-:W-:-:S02]  /*86b0*/  IMAD.MOV.U32 R58, RZ, RZ, R45 ;  /* 0x000000ffff3a7224 */ /* 0x000fc400078e002d */
[----:B------:R-:W-:-:S03]  /*86c0*/  IMAD.MOV.U32 R59, RZ, RZ, R44 ;  /* 0x000000ffff3b7224 */ /* 0x000fc600078e002c */
[----:B------:R-:W-:Y:S01]  /*86d0*/  HMMA.16816.F32.BF16 R12, R12, R38, RZ ;  /* 0x000000260c0c723c */ /* 0x000fe200000418ff */
[----:B------:R-:W-:Y:S02]  /*86e0*/  IMAD.MOV.U32 R34, RZ, RZ, R41 ;  /* 0x000000ffff227224 */ /* 0x000fe400078e0029 */
[----:B------:R-:W-:-:S03]  /*86f0*/  IMAD.MOV.U32 R35, RZ, RZ, R40 ;  /* 0x000000ffff237224 */ /* 0x000fc600078e0028 */
[C---:B------:R-:W-:Y:S06]  /*8700*/  HMMA.16816.F32.BF16 R44, R16.reuse, R46, RZ ;  /* 0x0000002e102c723c */ /* 0x040fec00000418ff */
[C---:B------:R-:W-:Y:S06]  /*8710*/  HMMA.16816.F32.BF16 R40, R16.reuse, R42, RZ ;  /* 0x0000002a1028723c */ /* 0x040fec00000418ff */
[----:B------:R-:W-:Y:S06]  /*8720*/  HMMA.16816.F32.BF16 R16, R16, R38, RZ ;  /* 0x000000261010723c */ /* 0x000fec00000418ff */
[-C--:B------:R-:W-:Y:S06]  /*8730*/  HMMA.16816.F32.BF16 R216, R8, R32.reuse, R216 ;  /* 0x0000002008d8723c */ /* 0x080fec00000418d8 */
[C---:B------:R-:W-:Y:S06]  /*8740*/  HMMA.16816.F32.BF16 R212, R4.reuse, R32, R212 ;  /* 0x0000002004d4723c */ /* 0x040fec00000418d4 */
[----:B------:R-:W-:Y:S01]  /*8750*/  HMMA.16816.F32.BF16 R208, R4, R26, R52 ;  /* 0x0000001a04d0723c */ /* 0x000fe20000041834 */
[----:B------:R-:W-:-:S02]  /*8760*/  IMAD.MOV.U32 R32, RZ, RZ, R220 ;  /* 0x000000ffff207224 */ /* 0x000fc400078e00dc */
[----:B------:R-:W-:-:S03]  /*8770*/  IMAD.MOV.U32 R33, RZ, RZ, R221 ;  /* 0x000000ffff217224 */ /* 0x000fc600078e00dd */
[----:B------:R-:W-:Y:S01]  /*8780*/  HMMA.16816.F32.BF16 R220, R4, R22, R12 ;  /* 0x0000001604dc723c */ /* 0x000fe2000004180c */
[----:B------:R-:W-:Y:S04]  /*8790*/  LDSM.16.M88.4 R4, [R238+0x2000] ;  /* 0x00200000ee04783b */ /* 0x000fe80000000200 */
[----:B------:R-:W1:Y:S01]  /*87a0*/  LDSM.16.M88.4 R12, [R234+0x8000] ;  /* 0x00800000ea0c783b */ /* 0x000e620000000200 */
[C---:B------:R-:W-:Y:S06]  /*87b0*/  HMMA.16816.F32.BF16 R44, R8.reuse, R30, R44 ;  /* 0x0000001e082c723c */ /* 0x040fec000004182c */
[C---:B------:R-:W-:Y:S06]  /*87c0*/  HMMA.16816.F32.BF16 R40, R8.reuse, R26, R40 ;  /* 0x0000001a0828723c */ /* 0x040fec0000041828 */
[----:B------:R-:W-:Y:S01]  /*87d0*/  HMMA.16816.F32.BF16 R16, R8, R22, R16 ;  /* 0x000000160810723c */ /* 0x000fe20000041810 */
[----:B------:R-:W2:Y:S05]  /*87e0*/  LDSM.16.M88.4 R8, [R238] ;  /* 0x00000000ee08783b */ /* 0x000eaa0000000200 */
[C---:B-1----:R-:W-:Y:S06]  /*87f0*/  HMMA.16816.F32.BF16 R60, R4.reuse, R12, R212 ;  /* 0x0000000c043c723c */ /* 0x042fec00000418d4 */
[----:B------:R-:W-:Y:S01]  /*8800*/  HMMA.16816.F32.BF16 R52, R4, R14, R64 ;  /* 0x0000000e0434723c */ /* 0x000fe20000041840 */
[----:B------:R-:W-:-:S02]  /*8810*/  IMAD.MOV.U32 R212, RZ, RZ, R58 ;  /* 0x000000ffffd47224 */ /* 0x000fc400078e003a */
[----:B------:R-:W-:Y:S02]  /*8820*/  IMAD.MOV.U32 R213, RZ, RZ, R59 ;  /* 0x000000ffffd57224 */ /* 0x000fe400078e003b */
[----:B------:R-:W-:Y:S02]  /*8830*/  IMAD.MOV.U32 R214, RZ, RZ, R21 ;  /* 0x000000ffffd67224 */ /* 0x000fe400078e0015 */
[----:B------:R-:W-:Y:S01]  /*8840*/  IMAD.MOV.U32 R66, RZ, RZ, R29 ;  /* 0x000000ffff427224 */ /* 0x000fe200078e001d */
[----:B--2---:R-:W-:Y:S01]  /*8850*/  HMMA.16816.F32.BF16 R56, R8, R12, R216 ;  /* 0x0000000c0838723c */ /* 0x004fe200000418d8 */
[----:B------:R-:W-:Y:S02]  /*8860*/  IMAD.MOV.U32 R67, RZ, RZ, R28 ;  /* 0x000000ffff437224 */ /* 0x000fe400078e001c */
[----:B------:R-:W-:Y:S02]  /*8870*/  IMAD.MOV.U32 R215, RZ, RZ, R20 ;  /* 0x000000ffffd77224 */ /* 0x000fe400078e0014 */
[----:B------:R-:W-:-:S02]  /*8880*/  IMAD.MOV.U32 R65, RZ, RZ, R37 ;  /* 0x000000ffff417224 */ /* 0x000fc400078e0025 */
[----:B------:R-:W-:Y:S02]  /*8890*/  IMAD.MOV.U32 R218, RZ, RZ, R25 ;  /* 0x000000ffffda7224 */ /* 0x000fe400078e0019 */
[----:B------:R-:W-:Y:S02]  /*88a0*/  IMAD.MOV.U32 R219, RZ, RZ, R24 ;  /* 0x000000ffffdb7224 */ /* 0x000fe400078e0018 */
[----:B------:R-:W-:Y:S01]  /*88b0*/  HMMA.16816.F32.BF16 R24, R8, R14, R48 ;  /* 0x0000000e0818723c */ /* 0x000fe20000041830 */
[----:B------:R-:W1:Y:S01]  /*88c0*/  LDSM.16.M88.4 R12, [R234+0x8800] ;  /* 0x00880000ea0c783b */ /* 0x000e620000000200 */
[----:B------:R-:W-:Y:S02]  /*88d0*/  IMAD.MOV.U32 R64, RZ, RZ, R132 ;  /* 0x000000ffff407224 */ /* 0x000fe400078e0084 */
[----:B------:R-:W-:Y:S02]  /*88e0*/  IMAD.MOV.U32 R216, RZ, RZ, R139 ;  /* 0x000000ffffd87224 */ /* 0x000fe400078e008b */
[----:B------:R-:W-:Y:S01]  /*88f0*/  IMAD.MOV.U32 R217, RZ, RZ, R133 ;  /* 0x000000ffffd97224 */ /* 0x000fe200078e0085 */
[-C--:B-1----:R-:W-:Y:S06]  /*8900*/  HMMA.16816.F32.BF16 R28, R4, R12.reuse, R224 ;  /* 0x0000000c041c723c */ /* 0x082fec00000418e0 */
[----:B------:R-:W-:Y:S01]  /*8910*/  HMMA.16816.F32.BF16 R32, R8, R12, R32 ;  /* 0x0000000c0820723c */ /* 0x000fe20000041820 */
[----:B------:R-:W-:-:S02]  /*8920*/  IMAD.MOV.U32 R224, RZ, RZ, R36 ;  /* 0x000000ffffe07224 */ /* 0x000fc400078e0024 */
[----:B------:R-:W-:Y:S02]  /*8930*/  IMAD.MOV.U32 R225, RZ, RZ, R3 ;  /* 0x000000ffffe17224 */ /* 0x000fe400078e0003 */
[----:B------:R-:W-:Y:S01]  /*8940*/  IMAD.MOV.U32 R226, RZ, RZ, R2 ;  /* 0x000000ffffe27224 */ /* 0x000fe200078e0002 */
[----:B------:R-:W-:Y:S01]  /*8950*/  HMMA.16816.F32.BF16 R36, R4, R14, R140 ;  /* 0x0000000e0424723c */ /* 0x000fe2000004188c */
[----:B------:R-:W-:-:S05]  /*8960*/  IMAD.MOV.U32 R227, RZ, RZ, R0 ;  /* 0x000000ffffe37224 */ /* 0x000fca00078e0000 */
        /* <DEDUP_REMOVED lines=9> */
[----:B------:R-:W-:Y:S01]  /*8a00*/  HMMA.16816.F32.BF16 R212, R4, R14, R220 ;  /* 0x0000000e04d4723c */ /* 0x000fe200000418dc */
[----:B------:R-:W-:Y:S11]  /*8a10*/  LDSM.16.M88.4 R4, [R237+0x2000] ;  /* 0x00200000ed04783b */ /* 0x000ff60000000200 */
[----:B------:R-:W-:-:S02]  /*8a20*/  IMAD.MOV.U32 R40, RZ, RZ, R208 ;  /* 0x000000ffff287224 */ /* 0x000fc400078e00d0 */
[----:B------:R-:W-:Y:S02]  /*8a30*/  IMAD.MOV.U32 R3, RZ, RZ, R209 ;  /* 0x000000ffff037224 */ /* 0x000fe400078e00d1 */
[----:B------:R-:W-:Y:S02]  /*8a40*/  IMAD.MOV.U32 R2, RZ, RZ, R210 ;  /* 0x000000ffff027224 */ /* 0x000fe400078e00d2 */
[----:B------:R-:W-:Y:S02]  /*8a50*/  IMAD.MOV.U32 R0, RZ, RZ, R211 ;  /* 0x000000ffff007224 */ /* 0x000fe400078e00d3 */
[----:B------:R-:W-:Y:S01]  /*8a60*/  HMMA.16816.F32.BF16 R208, R8, R14, R16 ;  /* 0x0000000e08d0723c */ /* 0x000fe20000041810 */
[----:B------:R-:W1:Y:S04]  /*8a70*/  LDSM.16.M88.4 R12, [R233] ;  /* 0x00000000e90c783b */ /* 0x000e680000000200 */
[----:B------:R-:W2:Y:S01]  /*8a80*/  LDSM.16.M88.4 R8, [R237] ;  /* 0x00000000ed08783b */ /* 0x000ea20000000200 */
[-C--:B-1----:R-:W-:Y:S06]  /*8a90*/  HMMA.16816.F32.BF16 R60, R4, R12.reuse, R60 ;  /* 0x0000000c043c723c */ /* 0x082fec000004183c */
[----:B--2---:R-:W-:Y:S06]  /*8aa0*/  HMMA.16816.F32.BF16 R224, R8, R12, R56 ;  /* 0x0000000c08e0723c */ /* 0x004fec0000041838 */
[----:B------:R-:W-:Y:S01]  /*8ab0*/  HMMA.16816.F32.BF16 R220, R4, R14, R52 ;  /* 0x0000000e04dc723c */ /* 0x000fe20000041834 */
[----:B------:R-:W-:-:S02]  /*8ac0*/  IMAD.MOV.U32 R56, RZ, RZ, R40 ;  /* 0x000000ffff387224 */ /* 0x000fc400078e0028 */
[----:B------:R-:W-:Y:S02]  /*8ad0*/  IMAD.MOV.U32 R57, RZ, RZ, R3 ;  /* 0x000000ffff397224 */ /* 0x000fe400078e0003 */
[----:B------:R-:W-:Y:S02]  /*8ae0*/  IMAD.MOV.U32 R58, RZ, RZ, R2 ;  /* 0x000000ffff3a7224 */ /* 0x000fe400078e0002 */
[----:B------:R-:W-:-:S05]  /*8af0*/  IMAD.MOV.U32 R59, RZ, RZ, R0 ;  /* 0x000000ffff3b7224 */ /* 0x000fca00078e0000 */
[----:B------:R-:W-:Y:S02]  /*8b00*/  IMAD.MOV.U32 R19, RZ, RZ, R60 ;  /* 0x000000ffff137224 */ /* 0x000fe400078e003c */
[----:B------:R-:W-:Y:S02]  /*8b10*/  IMAD.MOV.U32 R18, RZ, RZ, R61 ;  /* 0x000000ffff127224 */ /* 0x000fe400078e003d */
[----:B------:R-:W-:Y:S02]  /*8b20*/  IMAD.MOV.U32 R17, RZ, RZ, R62 ;  /* 0x000000ffff117224 */ /* 0x000fe400078e003e */
[----:B------:R-:W-:Y:S02]  /*8b30*/  IMAD.MOV.U32 R16, RZ, RZ, R63 ;  /* 0x000000ffff107224 */ /* 0x000fe400078e003f */
[C---:B------:R-:W-:Y:S01]  /*8b40*/  HMMA.16816.F32.BF16 R60, R8.reuse, R14, R24 ;  /* 0x0000000e083c723c */ /* 0x040fe20000041818 */
[----:B------:R-:W1:Y:S05]  /*8b50*/  LDSM.16.M88.4 R12, [R233+0x800] ;  /* 0x00080000e90c783b */ /* 0x000e6a0000000200 */
[-C--:B-1----:R-:W-:Y:S06]  /*8b60*/  HMMA.16816.F32.BF16 R32, R8, R12.reuse, R32 ;  /* 0x0000000c0820723c */ /* 0x082fec0000041820 */
[C---:B------:R-:W-:Y:S06]  /*8b70*/  HMMA.16816.F32.BF16 R40, R4.reuse, R12, R28 ;  /* 0x0000000c0428723c */ /* 0x040fec000004181c */
[-C--:B------:R-:W-:Y:S06]  /*8b80*/  HMMA.16816.F32.BF16 R36, R4, R14.reuse, R36 ;  /* 0x0000000e0424723c */ /* 0x080fec0000041824 */
[----:B------:R-:W-:Y:S01]  /*8b90*/  HMMA.16816.F32.BF16 R20, R8, R14, R20 ;  /* 0x0000000e0814723c */ /* 0x000fe20000041814 */
[----:B------:R-:W1:Y:S05]  /*8ba0*/  LDSM.16.M88.4 R12, [R233+0x1000] ;  /* 0x00100000e90c783b */ /* 0x000e6a0000000200 */
[----:B------:R-:W-:-:S02]  /*8bb0*/  IMAD.MOV.U32 R52, RZ, RZ, R32 ;  /* 0x000000ffff347224 */ /* 0x000fc400078e0020 */
[----:B------:R-:W-:Y:S02]  /*8bc0*/  IMAD.MOV.U32 R3, RZ, RZ, R33 ;  /* 0x000000ffff037224 */ /* 0x000fe400078e0021 */
[----:B------:R-:W-:Y:S02]  /*8bd0*/  IMAD.MOV.U32 R2, RZ, RZ, R34 ;  /* 0x000000ffff027224 */ /* 0x000fe400078e0022 */
[----:B------:R-:W-:Y:S01]  /*8be0*/  IMAD.MOV.U32 R0, RZ, RZ, R35 ;  /* 0x000000ffff007224 */ /* 0x000fe200078e0023 */
[----:B-1----:R-:W-:Y:S06]  /*8bf0*/  HMMA.16816.F32.BF16 R24, R4, R14, R140 ;  /* 0x0000000e0418723c */ /* 0x002fec000004188c */
[----:B------:R-:W-:Y:S01]  /*8c00*/  HMMA.16816.F32.BF16 R32, R8, R12, R44 ;  /* 0x0000000c0820723c */ /* 0x000fe2000004182c */
[----:B------:R-:W-:-:S02]  /*8c10*/  IMAD.MOV.U32 R140, RZ, RZ, R19 ;  /* 0x000000ffff8c7224 */ /* 0x000fc400078e0013 */
[----:B------:R-:W-:Y:S02]  /*8c20*/  IMAD.MOV.U32 R141, RZ, RZ, R18 ;  /* 0x000000ffff8d7224 */ /* 0x000fe400078e0012 */
[----:B------:R-:W-:Y:S01]  /*8c30*/  IMAD.MOV.U32 R142, RZ, RZ, R17 ;  /* 0x000000ffff8e7224 */ /* 0x000fe200078e0011 */
[----:B------:R-:W-:Y:S01]  /*8c40*/  HMMA.16816.F32.BF16 R28, R4, R12, R48 ;  /* 0x0000000c041c723c */ /* 0x000fe20000041830 */
[----:B------:R-:W-:-:S05]  /*8c50*/  IMAD.MOV.U32 R143, RZ, RZ, R16 ;  /* 0x000000ffff8f7224 */ /* 0x000fca00078e0010 */
[----:B------:R-:W-:Y:S01]  /*8c60*/  HMMA.16816.F32.BF16 R16, R8, R14, R64 ;  /* 0x0000000e0810723c */ /* 0x000fe20000041840 */
[----:B------:R-:W1:Y:S06]  /*8c70*/  LDSM.16.M88.4 R12, [R233+0x1800] ;  /* 0x00180000e90c783b */ /* 0x000e6c0000000200 */
[----:B------:R-:W-:Y:S02]  /*8c80*/  IMAD.MOV.U32 R64, RZ, RZ, R52 ;  /* 0x000000ffff407224 */ /* 0x000fe400078e0034 */
[----:B------:R-:W-:Y:S02]  /*8c90*/  IMAD.MOV.U32 R65, RZ, RZ, R3 ;  /* 0x000000ffff417224 */ /* 0x000fe400078e0003 */
[----:B------:R-:W-:-:S02]  /*8ca0*/  IMAD.MOV.U32 R66, RZ, RZ, R2 ;  /* 0x000000ffff427224 */ /* 0x000fc400078e0002 */
[----:B------:R-:W-:Y:S01]  /*8cb0*/  IMAD.MOV.U32 R67, RZ, RZ, R0 ;  /* 0x000000ffff437224 */ /* 0x000fe200078e0000 */
[C---:B-1----:R-:W-:Y:S06]  /*8cc0*/  HMMA.16816.F32.BF16 R52, R4.reuse, R12, R216 ;  /* 0x0000000c0434723c */ /* 0x042fec00000418d8 */
[----:B------:R-:W-:Y:S01]  /*8cd0*/  HMMA.16816.F32.BF16 R48, R4, R14, R212 ;  /* 0x0000000e0430723c */ /* 0x000fe200000418d4 */
[----:B------:R-:W-:Y:S05]  /*8ce0*/  LDSM.16.M88.4 R4, [R235+0x6000] ;  /* 0x00600000eb04783b */ /* 0x000fea0000000200 */
[C---:B------:R-:W-:Y:S06]  /*8cf0*/  HMMA.16816.F32.BF16 R56, R8.reuse, R12, R56 ;  /* 0x0000000c0838723c */ /* 0x040fec0000041838 */
[----:B------:R-:W-:Y:S01]  /*8d00*/  HMMA.16816.F32.BF16 R44, R8, R14, R208 ;  /* 0x0000000e082c723c */ /* 0x000fe200000418d0 */
[----:B------:R-:W1:Y:S04]  /*8d10*/  LDSM.16.M88.4 R12, [R228+0xa000] ;  /* 0x00a00000e40c783b */ /* 0x000e680000000200 */
[----:B------:R-:W2:Y:S01]  /*8d20*/  LDSM.16.M88.4 R8, [R235+0x4000] ;  /* 0x00400000eb08783b */ /* 0x000ea20000000200 */
[C---:B-1----:R-:W-:Y:S06]  /*8d30*/  HMMA.16816.F32.BF16 R140, R4.reuse, R12, R140 ;  /* 0x0000000c048c723c */ /* 0x042fec000004188c */
[-C--:B------:R-:W-:Y:S06]  /*8d40*/  HMMA.16816.F32.BF16 R212, R4, R14.reuse, R220 ;  /* 0x0000000e04d4723c */ /* 0x080fec00000418dc */
[----:B--2---:R-:W-:-:S12]  /*8d50*/  HMMA.16816.F32.BF16 R208, R8, R14, R60 ;  /* 0x0000000e08d0723c */ /* 0x004fd8000004183c */
        /* <DEDUP_REMOVED lines=11> */
[-C--:B-1----:R-:W-:Y:S06]  /*8e10*/  HMMA.16816.F32.BF16 R40, R4, R12.reuse, R28 ;  /* 0x0000000c0428723c */ /* 0x082fec000004181c */
[----:B------:R-:W-:Y:S06]  /*8e20*/  HMMA.16816.F32.BF16 R220, R8, R12, R32 ;  /* 0x0000000c08dc723c */ /* 0x000fec0000041820 */
[-C--:B------:R-:W-:Y:S06]  /*8e30*/  HMMA.16816.F32.BF16 R36, R4, R14.reuse, R24 ;  /* 0x0000000e0424723c */ /* 0x080fec0000041818 */
[----:B------:R-:W-:Y:S01]  /*8e40*/  HMMA.16816.F32.BF16 R28, R8, R14, R16 ;  /* 0x0000000e081c723c */ /* 0x000fe20000041810 */
[----:B------:R-:W1:Y:S05]  /*8e50*/  LDSM.16.M88.4 R12, [R228+0xb800] ;  /* 0x00b80000e40c783b */ /* 0x000e6a0000000200 */
[C---:B-1----:R-:W-:Y:S06]  /*8e60*/  HMMA.16816.F32.BF16 R32, R4.reuse, R12, R52 ;  /* 0x0000000c0420723c */ /* 0x042fec0000041834 */
[----:B------:R-:W-:Y:S01]  /*8e70*/  HMMA.16816.F32.BF16 R24, R4, R14, R48 ;  /* 0x0000000e0418723c */ /* 0x000fe20000041830 */
[----:B------:R-:W-:Y:S01]  /*8e80*/  LDSM.16.M88.4 R4, [R236+0x6000] ;  /* 0x00600000ec04783b */ /* 0x000fe20000000200 */
[----:B------:R-:W-:-:S02]  /*8e90*/  IMAD.MOV.U32 R52, RZ, RZ, R132 ;  /* 0x000000ffff347224 */ /* 0x000fc400078e0084 */
[----:B------:R-:W-:Y:S02]  /*8ea0*/  IMAD.MOV.U32 R53, RZ, RZ, R3 ;  /* 0x000000ffff357224 */ /* 0x000fe400078e0003 */
[----:B------:R-:W-:Y:S01]  /*8eb0*/  HMMA.16816.F32.BF16 R20, R8, R12, R56 ;  /* 0x0000000c0814723c */ /* 0x000fe20000041838 */
[----:B------:R-:W-:Y:S02]  /*8ec0*/  IMAD.MOV.U32 R54, RZ, RZ, R2 ;  /* 0x000000ffff367224 */ /* 0x000fe400078e0002 */
[----:B------:R-:W-:-:S03]  /*8ed0*/  IMAD.MOV.U32 R55, RZ, RZ, R0 ;  /* 0x000000ffff377224 */ /* 0x000fc600078e0000 */
[----:B------:R-:W-:Y:S01]  /*8ee0*/  HMMA.16816.F32.BF16 R16, R8, R14, R44 ;  /* 0x0000000e0810723c */ /* 0x000fe2000004182c */
[----:B------:R-:W1:Y:S04]  /*8ef0*/  LDSM.16.M88.4 R12, [R243] ;  /* 0x00000000f30c783b */ /* 0x000e680000000200 */
[----:B------:R-:W2:Y:S01]  /*8f00*/  LDSM.16.M88.4 R8, [R236+0x4000] ;  /* 0x00400000ec08783b */ /* 0x000ea20000000200 */
[-C--:B-1----:R-:W-:Y:S06]  /*8f10*/  HMMA.16816.F32.BF16 R52, R4, R12.reuse, R52 ;  /* 0x0000000c0434723c */ /* 0x082fec0000041834 */
[----:B--2---:R-:W-:Y:S06]  /*8f20*/  HMMA.16816.F32.BF16 R44, R8, R12, R140 ;  /* 0x0000000c082c723c */ /* 0x004fec000004188c */
[-C--:B------:R-:W-:Y:S06]  /*8f30*/  HMMA.16816.F32.BF16 R56, R4, R14.reuse, R212 ;  /* 0x0000000e0438723c */ /* 0x080fec00000418d4 */
[----:B------:R-:W-:Y:S01]  /*8f40*/  HMMA.16816.F32.BF16 R208, R8, R14, R208 ;  /* 0x0000000e08d0723c */ /* 0x000fe200000418d0 */
[----:B------:R-:W1:Y:S05]  /*8f50*/  LDSM.16.M88.4 R12, [R242] ;  /* 0x00000000f20c783b */ /* 0x000e6a0000000200 */
[----:B------:R-:W-:-:S02]  /*8f60*/  IMAD.MOV.U32 R48, RZ, RZ, R52 ;  /* 0x000000ffff307224 */ /* 0x000fc400078e0034 */
[----:B------:R-:W-:Y:S02]  /*8f70*/  IMAD.MOV.U32 R3, RZ, RZ, R53 ;  /* 0x000000ffff037224 */ /* 0x000fe400078e0035 */
[----:B------:R-:W-:Y:S02]  /*8f80*/  IMAD.MOV.U32 R2, RZ, RZ, R54 ;  /* 0x000000ffff027224 */ /* 0x000fe400078e0036 */
[----:B------:R-:W-:Y:S01]  /*8f90*/  IMAD.MOV.U32 R0, RZ, RZ, R55 ;  /* 0x000000ffff007224 */ /* 0x000fe200078e0037 */
[-C--:B-1----:R-:W-:Y:S06]  /*8fa0*/  HMMA.16816.F32.BF16 R224, R8, R12.reuse, R224 ;  /* 0x0000000c08e0723c */ /* 0x082fec00000418e0 */
[C---:B------:R-:W-:Y:S06]  /*8fb0*/  HMMA.16816.F32.BF16 R216, R4.reuse, R12, R216 ;  /* 0x0000000c04d8723c */ /* 0x040fec00000418d8 */
[-C--:B------:R-:W-:Y:S06]  /*8fc0*/  HMMA.16816.F32.BF16 R212, R4, R14.reuse, R64 ;  /* 0x0000000e04d4723c */ /* 0x080fec0000041840 */
[C---:B------:R-:W-:Y:S01]  /*8fd0*/  HMMA.16816.F32.BF16 R140, R8.reuse, R14, R60 ;  /* 0x0000000e088c723c */ /* 0x040fe2000004183c */
[----:B------:R-:W1:Y:S05]  /*8fe0*/  LDSM.16.M88.4 R12, [R241] ;  /* 0x00000000f10c783b */ /* 0x000e6a0000000200 */
[-C--:B-1----:R-:W-:Y:S06]  /*8ff0*/  HMMA.16816.F32.BF16 R220, R8, R12.reuse, R220 ;  /* 0x0000000c08dc723c */ /* 0x082fec00000418dc */
[C---:B------:R-:W-:Y:S06]  /*9000*/  HMMA.16816.F32.BF16 R64, R4.reuse, R12, R40 ;  /* 0x0000000c0440723c */ /* 0x040fec0000041828 */
[----:B------:R-:W-:Y:S01]  /*9010*/  HMMA.16816.F32.BF16 R60, R4, R14, R36 ;  /* 0x0000000e043c723c */ /* 0x000fe20000041824 */
[----:B------:R-:W-:-:S02]  /*9020*/  IMAD.MOV.U32 R40, RZ, RZ, R48 ;  /* 0x000000ffff287224 */ /* 0x000fc400078e0030 */
[----:B------:R-:W-:Y:S02]  /*9030*/  IMAD.MOV.U32 R41, RZ, RZ, R3 ;  /* 0x000000ffff297224 */ /* 0x000fe400078e0003 */
[----:B------:R-:W-:Y:S01]  /*9040*/  IMAD.MOV.U32 R42, RZ, RZ, R2 ;  /* 0x000000ffff2a7224 */ /* 0x000fe200078e0002 */
[----:B------:R-:W-:Y:S01]  /*9050*/  HMMA.16816.F32.BF16 R52, R8, R14, R28 ;  /* 0x0000000e0834723c */ /* 0x000fe2000004181c */
[----:B------:R-:W1:Y:S01]  /*9060*/  LDSM.16.M88.4 R12, [R240] ;  /* 0x00000000f00c783b */ /* 0x000e620000000200 */
[----:B------:R-:W-:-:S04]  /*9070*/  IMAD.MOV.U32 R43, RZ, RZ, R0 ;  /* 0x000000ffff2b7224 */ /* 0x000fc800078e0000 */
[C---:B-1----:R-:W-:Y:S06]  /*9080*/  HMMA.16816.F32.BF16 R48, R4.reuse, R12, R32 ;  /* 0x0000000c0430723c */ /* 0x042fec0000041820 */
[----:B------:R-:W-:Y:S01]  /*9090*/  HMMA.16816.F32.BF16 R24, R4, R14, R24 ;  /* 0x0000000e0418723c */ /* 0x000fe20000041818 */
[----:B------:R-:W-:Y:S05]  /*90a0*/  LDSM.16.M88.4 R4, [R238+0x6000] ;  /* 0x00600000ee04783b */ /* 0x000fea0000000200 */
[C---:B------:R-:W-:Y:S06]  /*90b0*/  HMMA.16816.F32.BF16 R20, R8.reuse, R12, R20 ;  /* 0x0000000c0814723c */ /* 0x040fec0000041814 */
[----:B------:R-:W-:Y:S01]  /*90c0*/  HMMA.16816.F32.BF16 R16, R8, R14, R16 ;  /* 0x0000000e0810723c */ /* 0x000fe20000041810 */
[----:B------:R-:W1:Y:S04]  /*90d0*/  LDSM.16.M88.4 R12, [R234+0xa000] ;  /* 0x00a00000ea0c783b */ /* 0x000e680000000200 */
[----:B------:R-:W2:Y:S01]  /*90e0*/  LDSM.16.M88.4 R8, [R238+0x4000] ;  /* 0x00400000ee08783b */ /* 0x000ea20000000200 */
[-C--:B-1----:R-:W-:Y:S06]  /*90f0*/  HMMA.16816.F32.BF16 R40, R4, R12.reuse, R40 ;  /* 0x0000000c0428723c */ /* 0x082fec0000041828 */
[----:B--2---:R-:W-:Y:S06]  /*9100*/  HMMA.16816.F32.BF16 R28, R8, R12, R44 ;  /* 0x0000000c081c723c */ /* 0x004fec000004182c */
[-C--:B------:R-:W-:Y:S06]  /*9110*/  HMMA.16816.F32.BF16 R36, R4, R14.reuse, R56 ;  /* 0x0000000e0424723c */ /* 0x080fec0000041838 */
[----:B------:R-:W-:Y:S01]  /*9120*/  HMMA.16816.F32.BF16 R32, R8, R14, R208 ;  /* 0x0000000e0820723c */ /* 0x000fe200000418d0 */
[----:B------:R-:W1:Y:S05]  /*9130*/  LDSM.16.M88.4 R12, [R234+0xa800] ;  /* 0x00a80000ea0c783b */ /* 0x000e6a0000000200 */
[----:B------:R-:W-:-:S02]  /*9140*/  IMAD.MOV.U32 R2, RZ, RZ, R40 ;  /* 0x000000ffff027224 */ /* 0x000fc400078e0028 */
[----:B------:R-:W-:Y:S02]  /*9150*/  IMAD.MOV.U32 R0, RZ, RZ, R41 ;  /* 0x000000ffff007224 */ /* 0x000fe400078e0029 */
[----:B------:R-:W-:Y:S02]  /*9160*/  IMAD.MOV.U32 R139, RZ, RZ, R42 ;  /* 0x000000ffff8b7224 */ /* 0x000fe400078e002a */
[----:B------:R-:W-:Y:S02]  /*9170*/  IMAD.MOV.U32 R133, RZ, RZ, R43 ;  /* 0x000000ffff857224 */ /* 0x000fe400078e002b */
[----:B------:R-:W-:Y:S02]  /*9180*/  IMAD.MOV.U32 R210, RZ, RZ, R2 ;  /* 0x000000ffffd27224 */ /* 0x000fe400078e0002 */
[----:B------:R-:W-:Y:S01]  /*9190*/  IMAD.MOV.U32 R211, RZ, RZ, R0 ;  /* 0x000000ffffd37224 */ /* 0x000fe200078e0000 */
[----:B-1----:R-:W-:Y:S06]  /*91a0*/  HMMA.16816.F32.BF16 R40, R8, R12, R224 ;  /* 0x0000000c0828723c */ /* 0x002fec00000418e0 */
[-C--:B------:R-:W-:Y:S06]  /*91b0*/  HMMA.16816.F32.BF16 R56, R4, R14.reuse, R212 ;  /* 0x0000000e0438723c */ /* 0x080fec00000418d4 */
[----:B------:R-:W-:-:S12]  /*91c0*/  HMMA.16816.F32.BF16 R44, R8, R14, R140 ;  /* 0x0000000e082c723c */ /* 0x000fd8000004188c */
[----:B------:R-:W-:Y:S02]  /*91d0*/  IMAD.MOV.U32 R132, RZ, RZ, R40 ;  /* 0x000000ffff847224 */ /* 0x000fe400078e0028 */
[----:B------:R-:W-:Y:S02]  /*91e0*/  IMAD.MOV.U32 R3, RZ, RZ, R41 ;  /* 0x000000ffff037224 */ /* 0x000fe400078e0029 */
[----:B------:R-:W-:Y:S02]  /*91f0*/  IMAD.MOV.U32 R2, RZ, RZ, R42 ;  /* 0x000000ffff027224 */ /* 0x000fe400078e002a */
[----:B------:R-:W-:Y:S02]  /*9200*/  IMAD.MOV.U32 R0, RZ, RZ, R43 ;  /* 0x000000ffff007224 */ /* 0x000fe400078e002b */
[----:B------:R-:W-:Y:S01]  /*9210*/  HMMA.16816.F32.BF16 R40, R4, R12, R216 ;  /* 0x0000000c0428723c */ /* 0x000fe200000418d8 */
[----:B------:R-:W1:Y:S01]  /*9220*/  LDSM.16.M88.4 R12, [R234+0xb000] ;  /* 0x00b00000ea0c783b */ /* 0x000e620000000200 */
[----:B------:R-:W-:-:S02]  /*9230*/  IMAD.MOV.U32 R140, RZ, RZ, R132 ;  /* 0x000000ffff8c7224 */ /* 0x000fc400078e0084 */
[----:B------:R-:W-:Y:S02]  /*9240*/  IMAD.MOV.U32 R141, RZ, RZ, R3 ;  /* 0x000000ffff8d7224 */ /* 0x000fe400078e0003 */
[----:B------:R-:W-:Y:S02]  /*9250*/  IMAD.MOV.U32 R142, RZ, RZ, R2 ;  /* 0x000000ffff8e7224 */ /* 0x000fe400078e0002 */
[----:B------:R-:W-:Y:S01]  /*9260*/  IMAD.MOV.U32 R143, RZ, RZ, R0 ;  /* 0x000000ffff8f7224 */ /* 0x000fe200078e0000 */
[-C--:B-1----:R-:W-:Y:S06]  /*9270*/  HMMA.16816.F32.BF16 R212, R8, R12.reuse, R220 ;  /* 0x0000000c08d4723c */ /* 0x082fec00000418dc */
[C---:B------:R-:W-:Y:S06]  /*9280*/  HMMA.16816.F32.BF16 R220, R4.reuse, R12, R64 ;  /* 0x0000000c04dc723c */ /* 0x040fec0000041840 */
        /* <DEDUP_REMOVED lines=9> */
[----:B------:R-:W-:Y:S01]  /*9320*/  HMMA.16816.F32.BF16 R212, R8, R14, R52 ;  /* 0x0000000e08d4723c */ /* 0x000fe20000041834 */
[----:B------:R-:W1:Y:S06]  /*9330*/  LDSM.16.M88.4 R12, [R234+0xb800] ;  /* 0x00b80000ea0c783b */ /* 0x000e6c0000000200 */
[----:B------:R-:W-:-:S02]  /*9340*/  IMAD.MOV.U32 R52, RZ, RZ, R132 ;  /* 0x000000ffff347224 */ /* 0x000fc400078e0084 */
[----:B------:R-:W-:Y:S01]  /*9350*/  IMAD.MOV.U32 R53, RZ, RZ, R3 ;  /* 0x000000ffff357224 */ /* 0x000fe200078e0003 */
[----:B------:R-:W2:Y:S01]  /*9360*/  S2R R132, SR_TID.X ;  /* 0x0000000000847919 */ /* 0x000ea20000002100 */
[----:B------:R-:W-:Y:S02]  /*9370*/  IMAD.MOV.U32 R54, RZ, RZ, R2 ;  /* 0x000000ffff367224 */ /* 0x000fe400078e0002 */
[----:B------:R-:W-:Y:S01]  /*9380*/  IMAD.MOV.U32 R55, RZ, RZ, R0 ;  /* 0x000000ffff377224 */ /* 0x000fe200078e0000 */
[----:B-1----:R-:W-:Y:S01]  /*9390*/  HMMA.16816.F32.BF16 R224, R4, R12, R48 ;  /* 0x0000000c04e0723c */ /* 0x002fe20000041830 */
[----:B--2---:R-:W-:-:S05]  /*93a0*/  IMAD.SHL.U32 R132, R132, 0x2, RZ ;  /* 0x0000000284847824 */ /* 0x004fca00078e00ff */
[----:B------:R-:W-:Y:S01]  /*93b0*/  HMMA.16816.F32.BF16 R208, R4, R14, R24 ;  /* 0x0000000e04d0723c */ /* 0x000fe20000041818 */
[----:B------:R-:W-:Y:S01]  /*93c0*/  LDSM.16.M88.4 R4, [R237+0x6000] ;  /* 0x00600000ed04783b */ /* 0x000fe20000000200 */
[----:B------:R-:W-:-:S04]  /*93d0*/  LOP3.LUT R132, R132, 0x6, RZ, 0xc0, !PT ;  /* 0x0000000684847812 */ /* 0x000fc800078ec0ff */
        /* <DEDUP_REMOVED lines=9> */
[-C--:B-1----:R-:W-:Y:S06]  /*9470*/  HMMA.16816.F32.BF16 R48, R4, R12.reuse, R40 ;  /* 0x0000000c0430723c */ /* 0x082fec0000041828 */
[----:B------:R-:W-:Y:S06]  /*9480*/  HMMA.16816.F32.BF16 R140, R8, R12, R140 ;  /* 0x0000000c088c723c */ /* 0x000fec000004188c */
[-C--:B------:R-:W-:Y:S06]  /*9490*/  HMMA.16816.F32.BF16 R56, R4, R14.reuse, R56 ;  /* 0x0000000e0438723c */ /* 0x080fec0000041838 */
[C---:B------:R-:W-:Y:S01]  /*94a0*/  HMMA.16816.F32.BF16 R40, R8.reuse, R14, R44 ;  /* 0x0000000e0828723c */ /* 0x040fe2000004182c */
[----:B------:R-:W1:Y:S05]  /*94b0*/  LDSM.16.M88.4 R12, [R233+0x3000] ;  /* 0x00300000e90c783b */ /* 0x000e6a0000000200 */
[-C--:B-1----:R-:W-:Y:S06]  /*94c0*/  HMMA.16816.F32.BF16 R52, R8, R12.reuse, R52 ;  /* 0x0000000c0834723c */ /* 0x082fec0000041834 */
[C---:B------:R-:W-:Y:S06]  /*94d0*/  HMMA.16816.F32.BF16 R44, R4.reuse, R12, R220 ;  /* 0x0000000c042c723c */ /* 0x040fec00000418dc */
[-C--:B------:R-:W-:Y:S06]  /*94e0*/  HMMA.16816.F32.BF16 R216, R4, R14.reuse, R216 ;  /* 0x0000000e04d8723c */ /* 0x080fec00000418d8 */
[----:B------:R-:W-:Y:S01]  /*94f0*/  HMMA.16816.F32.BF16 R36, R8, R14, R212 ;  /* 0x0000000e0824723c */ /* 0x000fe200000418d4 */
[----:B------:R-:W1:Y:S01]  /*9500*/  LDSM.16.M88.4 R12, [R233+0x3800] ;  /* 0x00380000e90c783b */ /* 0x000e620000000200 */
[----:B------:R-:W-:Y:S01]  /*9510*/  IMAD.U32 R0, RZ, RZ, UR4 ;  /* 0x00000004ff007e24 */ /* 0x000fe2000f8e00ff */
[----:B------:R-:W-:Y:S01]  /*9520*/  UISETP.GT.AND UP0, UPT, UR4, UR13, UPT ;  /* 0x0000000d0400728c */ /* 0x000fe2000bf04270 */
[----:B------:R-:W-:-:S04]  /*9530*/  DEPBAR.LE SB0, 0x0 ;  /* 0x000080000000791a */ /* 0x000fc80000000000 */
[C---:B-1----:R-:W-:Y:S06]  /*9540*/  HMMA.16816.F32.BF16 R28, R8.reuse, R12, R20 ;  /* 0x0000000c081c723c */ /* 0x042fec0000041814 */
[----:B------:R-:W-:Y:S01]  /*9550*/  HMMA.16816.F32.BF16 R20, R8, R14, R16 ;  /* 0x0000000e0814723c */ /* 0x000fe20000041810 */
[----:B------:R-:W2:Y:S01]  /*9560*/  LDL R10, [R1+0x4] ;  /* 0x00000400010a7983 */ /* 0x000ea20000100800 */
[----:B------:R-:W-:-:S04]  /*9570*/  IMAD R0, R0, 0x40, R132 ;  /* 0x0000004000007824 */ /* 0x000fc800078e0284 */
[----:B------:R-:W-:Y:S01]  /*9580*/  HMMA.16816.F32.BF16 R224, R4, R12, R224 ;  /* 0x0000000c04e0723c */ /* 0x000fe200000418e0 */
[----:B------:R-:W-:Y:S01]  /*9590*/  BAR.SYNC.DEFER_BLOCKING 0x0 ;  /* 0x0000000000007b1d */ /* 0x000fe20000010000 */
[C---:B------:R-:W-:Y:S01]  /*95a0*/  ISETP.GE.AND P2, PT, R0.reuse, R252, PT ;  /* 0x000000fc0000720c */ /* 0x040fe20003f46270 */
[----:B------:R-:W-:-:S03]  /*95b0*/  VIADD R2, R0, 0x1 ;  /* 0x0000000100027836 */ /* 0x000fc60000000000 */
[----:B------:R-:W-:Y:S01]  /*95c0*/  ISETP.LT.OR P2, PT, R0, R248, P2 ;  /* 0x000000f80000720c */ /* 0x000fe20001741670 */
[----:B------:R-:W-:Y:S01]  /*95d0*/  HMMA.16816.F32.BF16 R208, R4, R14, R208 ;  /* 0x0000000e04d0723c */ /* 0x000fe200000418d0 */
[C---:B------:R-:W-:Y:S02]  /*95e0*/  ISETP.GE.AND P6, PT, R2.reuse, R252, PT ;  /* 0x000000fc0200720c */ /* 0x040fe40003fc6270 */
[CC--:B------:R-:W-:Y:S02]  /*95f0*/  ISETP.GE.AND P5, PT, R2.reuse, R251.reuse, PT ;  /* 0x000000fb0200720c */ /* 0x0c0fe40003fa6270 */
[----:B------:R-:W-:Y:S02]  /*9600*/  ISETP.GE.AND P4, PT, R2, R138, PT ;  /* 0x0000008a0200720c */ /* 0x000fe40003f86270 */
[----:B------:R-:W-:Y:S02]  /*9610*/  FSEL R4, R24, -INF , !P2 ;  /* 0xff80000018047808 */ /* 0x000fe40005000000 */
[----:B------:R-:W-:-:S02]  /*9620*/  ISETP.GE.AND P3, PT, R0, R251, PT ;  /* 0x000000fb0000720c */ /* 0x000fc40003f66270 */
[----:B------:R-:W-:Y:S02]  /*9630*/  ISETP.GE.AND P2, PT, R0, R138, PT ;  /* 0x0000008a0000720c */ /* 0x000fe40003f46270 */
[C---:B------:R-:W-:Y:S02]  /*9640*/  ISETP.LT.OR P6, PT, R2.reuse, R248, P6 ;  /* 0x000000f80200720c */ /* 0x040fe400037c1670 */
[C---:B------:R-:W-:Y:S02]  /*9650*/  ISETP.LT.OR P5, PT, R2.reuse, R247, P5 ;  /* 0x000000f70200720c */ /* 0x040fe40002fa1670 */
[----:B------:R-:W-:Y:S02]  /*9660*/  ISETP.LT.OR P4, PT, R2, R249, P4 ;  /* 0x000000f90200720c */ /* 0x000fe40002781670 */
[C---:B------:R-:W-:Y:S02]  /*9670*/  ISETP.LT.OR P3, PT, R0.reuse, R247, P3 ;  /* 0x000000f70000720c */ /* 0x040fe40001f61670 */
[----:B------:R-:W-:-:S02]  /*9680*/  ISETP.LT.OR P2, PT, R0, R249, P2 ;  /* 0x000000f90000720c */ /* 0x000fc40001741670 */
[----:B------:R-:W-:Y:S02]  /*9690*/  FSEL R6, R26, -INF , !P3 ;  /* 0xff8000001a067808 */ /* 0x000fe40005800000 */
[----:B------:R-:W-:Y:S02]  /*96a0*/  FSEL R16, R66, -INF , !P2 ;  /* 0xff80000042107808 */ /* 0x000fe40005000000 */
[----:B------:R-:W-:Y:S02]  /*96b0*/  FSEL R24, R67, -INF , !P4 ;  /* 0xff80000043187808 */ /* 0x000fe40006000000 */
[----:B------:R-:W-:Y:S02]  /*96c0*/  FSEL R8, R25, -INF , !P6 ;  /* 0xff80000019087808 */ /* 0x000fe40007000000 */
[----:B------:R-:W-:Y:S01]  /*96d0*/  FSEL R11, R27, -INF , !P5 ;  /* 0xff8000001b0b7808 */ /* 0x000fe20006800000 */
[----:B------:R-:W-:Y:S01]  /*96e0*/  VIADD R3, R0, 0x30 ;  /* 0x0000003000037836 */ /* 0x000fe20000000000 */
[----:B--2---:R-:W-:-:S02]  /*96f0*/  ISETP.GE.AND P0, PT, R2, R10, PT ;  /* 0x0000000a0200720c */ /* 0x004fc40003f06270 */
[----:B------:R-:W-:Y:S02]  /*9700*/  ISETP.GE.AND P1, PT, R0, R10, PT ;  /* 0x0000000a0000720c */ /* 0x000fe40003f26270 */
[-C--:B------:R-:W-:Y:S01]  /*9710*/  ISETP.LT.OR P0, PT, R2, R250.reuse, P0 ;  /* 0x000000fa0200720c */ /* 0x080fe20000701670 */
[C---:B------:R-:W-:Y:S01]  /*9720*/  VIADD R2, R0.reuse, 0x8 ;  /* 0x0000000800027836 */ /* 0x040fe20000000000 */
[----:B------:R-:W-:Y:S02]  /*9730*/  ISETP.LT.OR P1, PT, R0, R250, P1 ;  /* 0x000000fa0000720c */ /* 0x000fe40000f21670 */
[----:B------:R-:W-:Y:S02]  /*9740*/  FSEL R18, R65, -INF , !P0 ;  /* 0xff80000041127808 */ /* 0x000fe40004000000 */
[----:B------:R-:W-:Y:S02]  /*9750*/  FSEL R12, R64, -INF , !P1 ;  /* 0xff800000400c7808 */ /* 0x000fe40004800000 */
[----:B------:R-:W-:-:S02]  /*9760*/  ISETP.GE.AND P3, PT, R2, R252, PT ;  /* 0x000000fc0200720c */ /* 0x000fc40003f66270 */
[C---:B------:R-:W-:Y:S02]  /*9770*/  ISETP.GE.AND P1, PT, R2.reuse, R251, PT ;  /* 0x000000fb0200720c */ /* 0x040fe40003f26270 */
[C---:B------:R-:W-:Y:S02]  /*9780*/  ISETP.GE.AND P2, PT, R2.reuse, R10, PT ;  /* 0x0000000a0200720c */ /* 0x040fe40003f46270 */
[C---:B------:R-:W-:Y:S02]  /*9790*/  ISETP.GE.AND P0, PT, R2.reuse, R138, PT ;  /* 0x0000008a0200720c */ /* 0x040fe40003f06270 */
[C---:B------:R-:W-:Y:S02]  /*97a0*/  ISETP.LT.OR P3, PT, R2.reuse, R248, P3 ;  /* 0x000000f80200720c */ /* 0x040fe40001f61670 */
[C---:B------:R-:W-:Y:S02]  /*97b0*/  ISETP.LT.OR P1, PT, R2.reuse, R247, P1 ;  /* 0x000000f70200720c */ /* 0x040fe40000f21670 */
[----:B------:R-:W-:-:S02]  /*97c0*/  ISETP.LT.OR P2, PT, R2, R250, P2 ;  /* 0x000000fa0200720c */ /* 0x000fc40001741670 */
[----:B------:R-:W-:Y:S01]  /*97d0*/  ISETP.LT.OR P0, PT, R2, R249, P0 ;  /* 0x000000f90200720c */ /* 0x000fe20000701670 */
[----:B------:R-:W-:Y:S01]  /*97e0*/  VIADD R2, R0, 0x9 ;  /* 0x0000000900027836 */ /* 0x000fe20000000000 */
[----:B------:R-:W-:-:S04]  /*97f0*/  FSEL R7, R32, -INF , !P3 ;  /* 0xff80000020077808 */ /* 0x000fc80005800000 */
[C---:B------:R-:W-:Y:S02]  /*9800*/  ISETP.GE.AND P6, PT, R2.reuse, R252, PT ;  /* 0x000000fc0200720c */ /* 0x040fe40003fc6270 */
[C---:B------:R-:W-:Y:S02]  /*9810*/  ISETP.GE.AND P4, PT, R2.reuse, R251, PT ;  /* 0x000000fb0200720c */ /* 0x040fe40003f86270 */
[C---:B------:R-:W-:Y:S02]  /*9820*/  ISETP.GE.AND P5, PT, R2.reuse, R10, PT ;  /* 0x0000000a0200720c */ /* 0x040fe40003fa6270 */
[C---:B------:R-:W-:Y:S02]  /*9830*/  ISETP.GE.AND P3, PT, R2.reuse, R138, PT ;  /* 0x0000008a0200720c */ /* 0x040fe40003f66270 */
[C---:B------:R-:W-:Y:S02]  /*9840*/  ISETP.LT.OR P6, PT, R2.reuse, R248, P6 ;  /* 0x000000f80200720c */ /* 0x040fe400037c1670 */
[----:B------:R-:W-:-:S02]  /*9850*/  ISETP.LT.OR P4, PT, R2, R247, P4 ;  /* 0x000000f70200720c */ /* 0x000fc40002781670 */
[C---:B------:R-:W-:Y:S02]  /*9860*/  ISETP.LT.OR P5, PT, R2.reuse, R250, P5 ;  /* 0x000000fa0200720c */ /* 0x040fe40002fa1670 */
[----:B------:R-:W-:Y:S01]  /*9870*/  ISETP.LT.OR P3, PT, R2, R249, P3 ;  /* 0x000000f90200720c */ /* 0x000fe20001f61670 */
[----:B------:R-:W-:Y:S01]  /*9880*/  VIADD R2, R0, 0x10 ;  /* 0x0000001000027836 */ /* 0x000fe20000000000 */
[----:B------:R-:W-:Y:S02]  /*9890*/  FSEL R13, R34, -INF , !P1 ;  /* 0xff800000220d7808 */ /* 0x000fe40004800000 */
[----:B------:R-:W-:Y:S02]  /*98a0*/  FSEL R17, R60, -INF , !P2 ;  /* 0xff8000003c117808 */ /* 0x000fe40005000000 */
[----:B------:R-:W-:Y:S02]  /*98b0*/  FSEL R25, R62, -INF , !P0 ;  /* 0xff8000003e197808 */ /* 0x000fe40004000000 */
[----:B------:R-:W-:-:S02]  /*98c0*/  FSEL R19, R61, -INF , !P5 ;  /* 0xff8000003d137808 */ /* 0x000fc40006800000 */
        /* <DEDUP_REMOVED lines=22> */
[----:B------:R-:W-:Y:S01]  /*9a30*/  FSEL R133, R142, -INF , !P2 ;  /* 0xff8000008e857808 */ /* 0x000fe20005000000 */
[----:B------:R-:W-:Y:S01]  /*9a40*/  IMAD.MOV.U32 R142, RZ, RZ, R138 ;  /* 0x000000ffff8e7224 */ /* 0x000fe200078e008a */
        /* <DEDUP_REMOVED lines=80> */
[----:B------:R-:W-:-:S02]  /*9f50*/  ISETP.GE.AND P6, PT, R3, R252, PT ;  /* 0x000000fc0300720c */ /* 0x000fc40003fc6270 */
[C---:B------:R-:W-:Y:S02]  /*9f60*/  ISETP.GE.AND P0, PT, R3.reuse, R251, PT ;  /* 0x000000fb0300720c */ /* 0x040fe40003f06270 */
[C---:B------:R-:W-:Y:S02]  /*9f70*/  ISETP.GE.AND P3, PT, R2.reuse, R252, PT ;  /* 0x000000fc0200720c */ /* 0x040fe40003f66270 */
[CC--:B------:R-:W-:Y:S02]  /*9f80*/  ISETP.LT.OR P6, PT, R3.reuse, R248.reuse, P6 ;  /* 0x000000f80300720c */ /* 0x0c0fe400037c1670 */
[----:B------:R-:W-:Y:S02]  /*9f90*/  ISETP.LT.OR P0, PT, R3, R247, P0 ;  /* 0x000000f70300720c */ /* 0x000fe40000701670 */
[----:B------:R-:W-:Y:S02]  /*9fa0*/  ISETP.LT.OR P3, PT, R2, R248, P3 ;  /* 0x000000f80200720c */ /* 0x000fe40001f61670 */
[----:B------:R-:W-:-:S02]  /*9fb0*/  FSEL R35, R28, -INF , !P6 ;  /* 0xff8000001c237808 */ /* 0x000fc40007000000 */
[----:B------:R-:W-:Y:S02]  /*9fc0*/  FSEL R59, R30, -INF , !P0 ;  /* 0xff8000001e3b7808 */ /* 0x000fe40004000000 */
[----:B------:R-:W-:Y:S02]  /*9fd0*/  FSEL R29, R29, -INF , !P3 ;  /* 0xff8000001d1d7808 */ /* 0x000fe40005800000 */
[----:B------:R-:W-:Y:S02]  /*9fe0*/  FSEL R212, R216, -INF , !P1 ;  /* 0xff800000d8d47808 */ /* 0x000fe40004800000 */
[C---:B------:R-:W-:Y:S02]  /*9ff0*/  ISETP.GE.AND P6, PT, R2.reuse, R251, PT ;  /* 0x000000fb0200720c */ /* 0x040fe40003fc6270 */
[C---:B------:R-:W-:Y:S02]  /*a000*/  ISETP.GE.AND P0, PT, R2.reuse, R10, PT ;  /* 0x0000000a0200720c */ /* 0x040fe40003f06270 */
[----:B------:R-:W-:-:S02]  /*a010*/  ISETP.GE.AND P3, PT, R2, R142, PT ;  /* 0x0000008e0200720c */ /* 0x000fc40003f66270 */
[C---:B------:R-:W-:Y:S02]  /*a020*/  ISETP.GE.AND P1, PT, R3.reuse, R10, PT ;  /* 0x0000000a0300720c */ /* 0x040fe40003f26270 */
[C---:B------:R-:W-:Y:S02]  /*a030*/  ISETP.LT.OR P6, PT, R2.reuse, R247, P6 ;  /* 0x000000f70200720c */ /* 0x040fe400037c1670 */
[CC--:B------:R-:W-:Y:S02]  /*a040*/  ISETP.LT.OR P0, PT, R2.reuse, R250.reuse, P0 ;  /* 0x000000fa0200720c */ /* 0x0c0fe40000701670 */
[----:B------:R-:W-:Y:S01]  /*a050*/  ISETP.LT.OR P3, PT, R2, R249, P3 ;  /* 0x000000f90200720c */ /* 0x000fe20001f61670 */
[C---:B------:R-:W-:Y:S01]  /*a060*/  VIADD R2, R0.reuse, 0x38 ;  /* 0x0000003800027836 */ /* 0x040fe20000000000 */
[----:B------:R-:W-:Y:S01]  /*a070*/  ISETP.LT.OR P1, PT, R3, R250, P1 ;  /* 0x000000fa0300720c */ /* 0x000fe20000f21670 */
[----:B------:R-:W-:Y:S01]  /*a080*/  VIADD R0, R0, 0x39 ;  /* 0x0000003900007836 */ /* 0x000fe20000000000 */
[----:B------:R-:W-:-:S02]  /*a090*/  FSEL R62, R217, -INF , !P2 ;  /* 0xff800000d93e7808 */ /* 0x000fc40005000000 */
[----:B------:R-:W-:Y:S02]  /*a0a0*/  FSEL R61, R224, -INF , !P1 ;  /* 0xff800000e03d7808 */ /* 0x000fe40004800000 */
[----:B------:R-:W-:Y:S02]  /*a0b0*/  ISETP.GE.AND P1, PT, R2, R251, PT ;  /* 0x000000fb0200720c */ /* 0x000fe40003f26270 */
[-C--:B------:R-:W-:Y:S02]  /*a0c0*/  ISETP.GE.AND P2, PT, R0, R252.reuse, PT ;  /* 0x000000fc0000720c */ /* 0x080fe40003f46270 */
[----:B------:R-:W-:Y:S02]  /*a0d0*/  FSEL R58, R31, -INF , !P6 ;  /* 0xff8000001f3a7808 */ /* 0x000fe40007000000 */
[C---:B------:R-:W-:Y:S02]  /*a0e0*/  ISETP.GE.AND P6, PT, R2.reuse, R252, PT ;  /* 0x000000fc0200720c */ /* 0x040fe40003fc6270 */
[----:B------:R-:W-:-:S02]  /*a0f0*/  ISETP.LT.OR P1, PT, R2, R247, P1 ;  /* 0x000000f70200720c */ /* 0x000fc40000f21670 */
[-C--:B------:R-:W-:Y:S02]  /*a100*/  ISETP.LT.OR P2, PT, R0, R248.reuse, P2 ;  /* 0x000000f80000720c */ /* 0x080fe40001741670 */
[----:B------:R-:W-:Y:S02]  /*a110*/  FSEL R57, R225, -INF , !P0 ;  /* 0xff800000e1397808 */ /* 0x000fe40004000000 */
[----:B------:R-:W-:Y:S02]  /*a120*/  ISETP.LT.OR P6, PT, R2, R248, P6 ;  /* 0x000000f80200720c */ /* 0x000fe400037c1670 */
[----:B------:R-:W-:Y:S02]  /*a130*/  FSEL R46, R22, -INF , !P1 ;  /* 0xff800000162e7808 */ /* 0x000fe40004800000 */
[----:B------:R-:W-:Y:S02]  /*a140*/  PLOP3.LUT P0, PT, PT, PT, UP0, 0x80, 0x0 ;  /* 0x000000000000781c */ /* 0x000fe40003f0f008 */
[----:B------:R-:W-:-:S02]  /*a150*/  FSEL R22, R21, -INF , !P2 ;  /* 0xff80000015167808 */ /* 0x000fc40005000000 */
[C---:B------:R-:W-:Y:S02]  /*a160*/  ISETP.GE.AND P1, PT, R2.reuse, R10, PT ;  /* 0x0000000a0200720c */ /* 0x040fe40003f26270 */
[----:B------:R-:W-:Y:S02]  /*a170*/  ISETP.GE.AND P2, PT, R2, R142, PT ;  /* 0x0000008e0200720c */ /* 0x000fe40003f46270 */
[----:B------:R-:W-:Y:S02]  /*a180*/  FSEL R28, R20, -INF , !P6 ;  /* 0xff800000141c7808 */ /* 0x000fe40007000000 */
[----:B------:R-:W-:Y:S02]  /*a190*/  ISETP.GE.AND P6, PT, R0, R251, PT ;  /* 0x000000fb0000720c */ /* 0x000fe40003fc6270 */
[C---:B------:R-:W-:Y:S02]  /*a1a0*/  ISETP.LT.OR P1, PT, R2.reuse, R250, P1 ;  /* 0x000000fa0200720c */ /* 0x040fe40000f21670 */
[----:B------:R-:W-:-:S02]  /*a1b0*/  ISETP.LT.OR P2, PT, R2, R249, P2 ;  /* 0x000000f90200720c */ /* 0x000fc40001741670 */
[----:B------:R-:W-:Y:S02]  /*a1c0*/  FMNMX.FTZ R2, R137, R4, !PT ;  /* 0x0000000489027209 */ /* 0x000fe40007810000 */
[----:B------:R-:W-:Y:S02]  /*a1d0*/  ISETP.LT.OR P6, PT, R0, R247, P6 ;  /* 0x000000f70000720c */ /* 0x000fe400037c1670 */
[----:B------:R-:W-:Y:S02]  /*a1e0*/  FSEL R66, R38, -INF , !P4 ;  /* 0xff80000026427808 */ /* 0x000fe40006000000 */
[----:B------:R-:W-:Y:S02]  /*a1f0*/  ISETP.GE.AND P4, PT, R3, R142, PT ;  /* 0x0000008e0300720c */ /* 0x000fe40003f86270 */
[----:B------:R-:W-:Y:S02]  /*a200*/  FMNMX.FTZ R2, R8, R2, !PT ;  /* 0x0000000208027209 */ /* 0x000fe40007810000 */
[----:B------:R-:W-:-:S02]  /*a210*/  FSEL R23, R23, -INF , !P6 ;  /* 0xff80000017177808 */ /* 0x000fc40007000000 */
[----:B------:R-:W-:Y:S02]  /*a220*/  ISETP.GE.AND P6, PT, R0, R10, PT ;  /* 0x0000000a0000720c */ /* 0x000fe40003fc6270 */
[----:B------:R-:W-:Y:S02]  /*a230*/  ISETP.LT.OR P4, PT, R3, R249, P4 ;  /* 0x000000f90300720c */ /* 0x000fe40002781670 */
[----:B------:R-:W-:Y:S02]  /*a240*/  FSEL R56, R208, -INF , !P1 ;  /* 0xff800000d0387808 */ /* 0x000fe40004800000 */
[----:B------:R-:W-:Y:S01]  /*a250*/  FMNMX.FTZ R10, R7, R2, !PT ;  /* 0x00000002070a7209 */ /* 0x000fe20007810000 */
[----:B------:R-:W-:Y:S08]  /*a260*/  @!P0 BRA `(.L_x_543) ;  /* 0x0000000000948947 */ /* 0x000ff00003800000 */
[----:B------:R-:W2:Y:S04]  /*a270*/  LDL.64 R42, [R1+0x68] ;  /* 0x00006800012a7983 */ /* 0x000ea80000100a00 */
[----:B------:R-:W3:Y:S04]  /*a280*/  LDL.64 R40, [R1+0x60] ;  /* 0x0000600001287983 */ /* 0x000ee80000100a00 */
[----:B------:R-:W4:Y:S01]  /*a290*/  LDL R141, [R1+0x8] ;  /* 0x00000800018d7983 */ /* 0x000f220000100800 */
[----:B------:R-:W-:-:S04]  /*a2a0*/  UIADD3 UR5, UR19, -0x3, URZ ;  /* 0xfffffffd13057890 */ /* 0x000fc8000fffe03f */
[----:B------:R-:W-:Y:S02]  /*a2b0*/  USHF.R.S32.HI UR4, URZ, 0x1f, UR5 ;  /* 0x0000001f3f047899 */ /* 0x000fe40008011405 */
[----:B------:R-:W-:Y:S02]  /*a2c0*/  UIMAD.WIDE.U32 UR26, UR5, UR8, URZ ;  /* 0x00000008051a72a5 */ /* 0x000fe4000f8e003f */
[----:B------:R-:W-:-:S04]  /*a2d0*/  UIMAD UR4, UR4, UR8, URZ ;  /* 0x00000008040472a4 */ /* 0x000fc8000f8e023f */
[----:B------:R-:W-:Y:S01]  /*a2e0*/  UIMAD UR4, UR5, UR9, UR4 ;  /* 0x00000009050472a4 */ /* 0x000fe2000f8e0204 */
[----:B------:R-:W-:Y:S02]  /*a2f0*/  IMAD.U32 R3, RZ, RZ, UR26 ;  /* 0x0000001aff037e24 */ /* 0x000fe4000f8e00ff */
[----:B------:R-:W-:Y:S01]  /*a300*/  IMAD.U32 R9, RZ, RZ, UR26 ;  /* 0x0000001aff097e24 */ /* 0x000fe2000f8e00ff */
[----:B------:R-:W-:-:S06]  /*a310*/  UIADD3 UR4, UR27, UR4, URZ ;  /* 0x000000041b047290 */ /* 0x000fcc000fffe03f */
[----:B------:R-:W-:Y:S01]  /*a320*/  IMAD.U32 R2, RZ, RZ, UR4 ;  /* 0x00000004ff027e24 */ /* 0x000fe2000f8e00ff */
[----:B------:R-:W-:Y:S01]  /*a330*/  ULDC.64 UR4, c[0x0][0x218] ;  /* 0x0000860000047ab9 */ /* 0x000fe20000000a00 */
[----:B--2---:R-:W-:-:S04]  /*a340*/  LEA R3, P1, R3, R42, 0x6 ;  /* 0x0000002a03037211 */ /* 0x004fc800078230ff */
[----:B---3--:R-:W-:Y:S02]  /*a350*/  LEA.HI.X R9, R9, R41, R2, 0x6, P1 ;  /* 0x0000002909097211 */ /* 0x008fe400008f3402 */
[----:B------:R-:W-:Y:S01]  /*a360*/  LEA R2, P1, R3, UR4, 0x1 ;  /* 0x0000000403027c11 */ /* 0x000fe2000f8208ff */
[----:B------:R-:W-:-:S03]  /*a370*/  USHF.L.U32 UR4, UR8, 0x5, URZ ;  /* 0x0000000508047899 */ /* 0x000fc6000800063f */
[----:B------:R-:W-:Y:S01]  /*a380*/  LEA.HI.X R3, R3, UR5, R9, 0x1, P1 ;  /* 0x0000000503037c11 */ /* 0x000fe200088f0c09 */
[----:B------:R-:W-:-:S04]  /*a390*/  USHF.L.U64.HI UR5, UR8, 0x5, UR9 ;  /* 0x0000000508057899 */ /* 0x000fc80008010209 */
[----:B------:R-:W-:Y:S01]  /*a3a0*/  @!PT LDS RZ, [RZ] ;  /* 0x00000000fffff984 */ /* 0x000fe20000000800 */
[----:B------:R-:W-:Y:S01]  /*a3b0*/  @!PT LDS RZ, [RZ] ;  /* 0x00000000fffff984 */ /* 0x000fe20000000800 */
[----:B------:R-:W-:Y:S01]  /*a3c0*/  @!PT LDS RZ, [RZ] ;  /* 0x00000000fffff984 */ /* 0x000fe20000000800 */
[----:B----4-:R-:W-:Y:S04]  /*a3d0*/  LDGSTS.E.BYPASS.LTC128B.128 [R141+0x8000], desc[UR20][R2.64] ;  /* 0x08000000028d7fae */ /* 0x010fe8000b901d54 */
[----:B------:R1:W-:Y:S02]  /*a3e0*/  LDGSTS.E.BYPASS.LTC128B.128 [R141+0xa000], desc[UR20][R2.64+0x80] ;  /* 0x0a000080028d7fae */ /* 0x0003e4000b901d54 */
[----:B-1----:R-:W-:-:S04]  /*a3f0*/  IADD3 R2, P1, R2, UR4, RZ ;  /* 0x0000000402027c10 */ /* 0x002fc8000ff3e0ff */
[----:B------:R-:W-:-:S05]  /*a400*/  IADD3.X R3, R3, UR5, RZ, P1, !PT ;  /* 0x0000000503037c10 */ /* 0x000fca0008ffe4ff */
[----:B------:R-:W-:Y:S04]  /*a410*/  LDGSTS.E.BYPASS.LTC128B.128 [R141+0x8800], desc[UR20][R2.64] ;  /* 0x08800000028d7fae */ /* 0x000fe8000b901d54 */
[----:B------:R1:W-:Y:S02]  /*a420*/  LDGSTS.E.BYPASS.LTC128B.128 [R141+0xa800], desc[UR20][R2.64+0x80] ;  /* 0x0a800080028d7fae */ /* 0x0003e4000b901d54 */
[----:B-1----:R-:W-:-:S04]  /*a430*/  IADD3 R2, P1, R2, UR4, RZ ;  /* 0x0000000402027c10 */ /* 0x002fc8000ff3e0ff */
[----:B------:R-:W-:-:S05]  /*a440*/  IADD3.X R3, R3, UR5, RZ, P1, !PT ;  /* 0x0000000503037c10 */ /* 0x000fca0008ffe4ff */
[----:B------:R-:W-:Y:S04]  /*a450*/  LDGSTS.E.BYPASS.LTC128B.128 [R141+0x9000], desc[UR20][R2.64] ;  /* 0x09000000028d7fae */ /* 0x000fe8000b901d54 */
[----:B------:R1:W-:Y:S02]  /*a460*/  LDGSTS.E.BYPASS.LTC128B.128 [R141+0xb000], desc[UR20][R2.64+0x80] ;  /* 0x0b000080028d7fae */ /* 0x0003e4000b901d54 */
[----:B-1----:R-:W-:-:S04]  /*a470*/  IADD3 R2, P1, R2, UR4, RZ ;  /* 0x0000000402027c10 */ /* 0x002fc8000ff3e0ff */
[----:B------:R-:W-:-:S05]  /*a480*/  IADD3.X R3, R3, UR5, RZ, P1, !PT ;  /* 0x0000000503037c10 */ /* 0x000fca0008ffe4ff */
[----:B------:R1:W-:Y:S04]  /*a490*/  LDGSTS.E.BYPASS.LTC128B.128 [R141+0x9800], desc[UR20][R2.64] ;  /* 0x09800000028d7fae */ /* 0x0003e8000b901d54 */
[----:B------:R1:W-:Y:S04]  /*a4a0*/  LDGSTS.E.BYPASS.LTC128B.128 [R141+0xb800], desc[UR20][R2.64+0x80] ;  /* 0x0b800080028d7fae */ /* 0x0003e8000b901d54 */
[----:B------:R-:W0:Y:S02]  /*a4b0*/  LDGDEPBAR ;  /* 0x00000000000079af */ /* 0x000e240000000000 */
.L_x_543:
[----:B-1----:R-:W-:Y:S01]  /*a4c0*/  FMNMX.FTZ R2, R5, R10, !PT ;  /* 0x0000000a05027209 */ /* 0x002fe20007810000 */
[----:B------:R-:W-:Y:S01]  /*a4d0*/  IMAD.MOV.U32 R42, RZ, RZ, R140 ;  /* 0x000000ffff2a7224 */ /* 0x000fe200078e008c */
[C---:B------:R-:W-:Y:S01]  /*a4e0*/  ISETP.GE.AND P1, PT, R0.reuse, R142, PT ;  /* 0x0000008e0000720c */ /* 0x040fe20003f26270 */
[----:B------:R-:W-:Y:S01]  /*a4f0*/  STL [R1+0x7c], R235 ;  /* 0x00007ceb01007387 */ /* 0x000fe20000100800 */
[----:B------:R-:W-:Y:S02]  /*a500*/  FMNMX.FTZ R2, R223, R2, !PT ;  /* 0x00000002df027209 */ /* 0x000fe40007810000 */
[C---:B------:R-:W-:Y:S01]  /*a510*/  ISETP.LT.OR P6, PT, R0.reuse, R250, P6 ;  /* 0x000000fa0000720c */ /* 0x040fe200037c1670 */
[----:B------:R-:W-:Y:S01]  /*a520*/  STL [R1+0x78], R234 ;  /* 0x000078ea01007387 */ /* 0x000fe20000100800 */
[----:B------:R-:W-:Y:S02]  /*a530*/  ISETP.LT.OR P1, PT, R0, R249, P1 ;  /* 0x000000f90000720c */ /* 0x000fe40000f21670 */
[----:B------:R-:W-:Y:S01]  /*a540*/  FMNMX.FTZ R0, R136, R6, !PT ;  /* 0x0000000688007209 */ /* 0x000fe20007810000 */
[----:B------:R-:W-:Y:S01]  /*a550*/  STL [R1+0x74], R233 ;  /* 0x000074e901007387 */ /* 0x000fe20000100800 */
[----:B------:R-:W-:-:S02]  /*a560*/  FMNMX.FTZ R2, R215, R2, !PT ;  /* 0x00000002d7027209 */ /* 0x000fc40007810000 */
[----:B------:R-:W-:Y:S01]  /*a570*/  FMNMX.FTZ R0, R11, R0, !PT ;  /* 0x000000000b007209 */ /* 0x000fe20007810000 */
[----:B------:R-:W-:Y:S01]  /*a580*/  STL [R1+0x70], R228 ;  /* 0x000070e401007387 */ /* 0x000fe20000100800 */
[----:B------:R-:W-:Y:S02]  /*a590*/  FMNMX.FTZ R2, R65, R2, !PT ;  /* 0x0000000241027209 */ /* 0x000fe40007810000 */
[----:B------:R-:W-:Y:S01]  /*a5a0*/  FMNMX.FTZ R0, R13, R0, !PT ;  /* 0x000000000d007209 */ /* 0x000fe20007810000 */
[----:B------:R-:W2:Y:S01]  /*a5b0*/  LDL.LU R40, [R1+0x24] ;  /* 0x0000240001287983 */ /* 0x000ea20000300800 */
        /* <DEDUP_REMOVED lines=21> */
[----:B------:R-:W-:Y:S02]  /*a710*/  MOV R55, R14 ;  /* 0x0000000e00377202 */ /* 0x000fe40000000f00 */
[----:B------:R-:W1:Y:S01]  /*a720*/  SHFL.BFLY PT, R14, R0, 0x2, 0x1f ;  /* 0x0c401f00000e7f89 */ /* 0x000e6200000e0000 */
[----:B------:R-:W-:Y:S02]  /*a730*/  FMNMX.FTZ R3, R59, R3, !PT ;  /* 0x000000033b037209 */ /* 0x000fe40007810000 */
[----:B------:R-:W-:Y:S02]  /*a740*/  MOV R39, R48 ;  /* 0x0000003000277202 */ /* 0x000fe40000000f00 */
        /* <DEDUP_REMOVED lines=10> */
[----:B------:R-:W-:Y:S02]  /*a7f0*/  MOV R30, R51 ;  /* 0x00000033001e7202 */ /* 0x000fe40000000f00 */
[----:B------:R-:W-:Y:S02]  /*a800*/  FMNMX.FTZ R2, R26, R2, !PT ;  /* 0x000000021a027209 */ /* 0x000fe40007810000 */
[----:B------:R-:W-:Y:S02]  /*a810*/  FMNMX.FTZ R9, R213, R9, !PT ;  /* 0x00000009d5097209 */ /* 0x000fe40007810000 */
[----:B-1----:R-:W-:Y:S02]  /*a820*/  FMNMX.FTZ R0, R0, R14, !PT ;  /* 0x0000000e00007209 */ /* 0x002fe40007810000 */
[----:B------:R-:W-:Y:S01]  /*a830*/  FMNMX.FTZ R2, R42, R2, !PT ;  /* 0x000000022a027209 */ /* 0x000fe20007810000 */
[----:B------:R-:W1:Y:S01]  /*a840*/  SHFL.BFLY PT, R20, R3, 0x2, 0x1f ;  /* 0x0c401f0003147f89 */ /* 0x000e6200000e0000 */
[----:B------:R-:W-:-:S02]  /*a850*/  FMNMX.FTZ R9, R138, R9, !PT ;  /* 0x000000098a097209 */ /* 0x000fc40007810000 */
[----:B------:R-:W-:Y:S01]  /*a860*/  FMNMX.FTZ R2, R30, R2, !PT ;  /* 0x000000021e027209 */ /* 0x000fe20007810000 */
[----:B------:R-:W3:Y:S01]  /*a870*/  SHFL.BFLY PT, R10, R0, 0x1, 0x1f ;  /* 0x0c201f00000a7f89 */ /* 0x000ee200000e0000 */
        /* <DEDUP_REMOVED lines=10> */
[----:B------:R-:W-:-:S02]  /*a920*/  FSEL R54, R219, -INF , !P5 ;  /* 0xff800000db367808 */ /* 0x000fc40006800000 */
[----:B------:R-:W-:Y:S02]  /*a930*/  FMNMX.FTZ R2, R143, R2, !PT ;  /* 0x000000028f027209 */ /* 0x000fe40007810000 */
[----:B------:R-:W-:Y:S02]  /*a940*/  FSEL R21, R209, -INF , !P6 ;  /* 0xff800000d1157808 */ /* 0x000fe40007000000 */
[----:B------:R-:W-:Y:S02]  /*a950*/  FMNMX.FTZ R9, R56, R9, !PT ;  /* 0x0000000938097209 */ /* 0x000fe40007810000 */
[----:B-1----:R-:W-:Y:S02]  /*a960*/  FMNMX.FTZ R3, R3, R20, !PT ;  /* 0x0000001403037209 */ /* 0x002fe40007810000 */
[----:B---3--:R-:W-:Y:S02]  /*a970*/  FMNMX.FTZ R52, R0, R10, !PT ;  /* 0x0000000a00347209 */ /* 0x008fe40007810000 */
[----:B------:R-:W-:-:S02]  /*a980*/  FSEL R226, R226, -INF , !P4 ;  /* 0xff800000e2e27808 */ /* 0x000fc40006000000 */
[----:B------:R-:W-:Y:S02]  /*a990*/  FMNMX.FTZ R2, R54, R2, !PT ;  /* 0x0000000236027209 */ /* 0x000fe40007810000 */
[----:B------:R-:W-:Y:S01]  /*a9a0*/  FMNMX.FTZ R20, R21, R9, !PT ;  /* 0x0000000915147209 */ /* 0x000fe20007810000 */
[----:B------:R-:W1:Y:S01]  /*a9b0*/  SHFL.BFLY PT, R10, R3, 0x1, 0x1f ;  /* 0x0c201f00030a7f89 */ /* 0x000e6200000e0000 */
[----:B------:R-:W-:Y:S02]  /*a9c0*/  FSEL R227, R227, -INF , !P3 ;  /* 0xff800000e3e37808 */ /* 0x000fe40005800000 */
[----:B------:R-:W-:Y:S01]  /*a9d0*/  FMNMX.FTZ R9, R226, R2, !PT ;  /* 0x00000002e2097209 */ /* 0x000fe20007810000 */
[----:B------:R-:W-:Y:S01]  /*a9e0*/  FMUL.FTZ R2, R52, UR22 ;  /* 0x0000001634027c20 */ /* 0x000fe20008410000 */
[----:B------:R-:W-:Y:S02]  /*a9f0*/  FSEL R225, R210, -INF , !P2 ;  /* 0xff800000d2e17808 */ /* 0x000fe40005000000 */
[----:B------:R-:W-:Y:S01]  /*aa00*/  FSETP.NEU.FTZ.AND P2, PT, R52, -INF , PT ;  /* 0xff8000003400780b */ /* 0x000fe20003f5d000 */
[----:B------:R-:W3:Y:S01]  /*aa10*/  SHFL.BFLY PT, R0, R20, 0x2, 0x1f ;  /* 0x0c401f0014007f89 */ /* 0x000ee200000e0000 */
[----:B------:R-:W-:-:S02]  /*aa20*/  FMNMX.FTZ R9, R227, R9, !PT ;  /* 0x00000009e3097209 */ /* 0x000fc40007810000 */
[----:B------:R-:W-:Y:S02]  /*aa30*/  FSEL R2, R2, RZ, P2 ;  /* 0x000000ff02027208 */ /* 0x000fe40001000000 */
[----:B------:R-:W-:Y:S02]  /*aa40*/  FSEL R224, R211, -INF , !P1 ;  /* 0xff800000d3e07808 */ /* 0x000fe40004800000 */
[----:B------:R-:W-:Y:S01]  /*aa50*/  FMNMX.FTZ R9, R225, R9, !PT ;  /* 0x00000009e1097209 */ /* 0x000fe20007810000 */
[----:B------:R-:W-:-:S03]  /*aa60*/  FFMA.FTZ R4, R4, UR22, -R2 ;  /* 0x0000001604047c23 */ /* 0x000fc60008010802 */
[----:B------:R-:W-:Y:S01]  /*aa70*/  FMNMX.FTZ R9, R224, R9, !PT ;  /* 0x00000009e0097209 */ /* 0x000fe20007810000 */
[----:B------:R4:W-:Y:S01]  /*aa80*/  MUFU.EX2 R27, R4 ;  /* 0x00000004001b7308 */ /* 0x0009e20000000800 */
[----:B-1----:R-:W-:-:S03]  /*aa90*/  FMNMX.FTZ R51, R3, R10, !PT ;  /* 0x0000000a03337209 */ /* 0x002fc60007810000 */
[----:B----4-:R-:W1:Y:S01]  /*aaa0*/  SHFL.BFLY PT, R4, R9, 0x2, 0x1f ;  /* 0x0c401f0009047f89 */ /* 0x010e6200000e0000 */
[----:B---3--:R-:W-:Y:S01]  /*aab0*/  FMNMX.FTZ R20, R20, R0, !PT ;  /* 0x0000000014147209 */ /* 0x008fe20007810000 */
[C---:B------:R-:W-:Y:S01]  /*aac0*/  FMUL.FTZ R0, R51.reuse, UR22 ;  /* 0x0000001633007c20 */ /* 0x040fe20008410000 */
[----:B------:R-:W-:-:S04]  /*aad0*/  FSETP.NEU.FTZ.AND P4, PT, R51, -INF , PT ;  /* 0xff8000003300780b */ /* 0x000fc80003f9d000 */
[----:B------:R-:W-:-:S05]  /*aae0*/  FSEL R0, R0, RZ, P4 ;  /* 0x000000ff00007208 */ /* 0x000fca0002000000 */
[----:B------:R-:W-:Y:S01]  /*aaf0*/  FFMA.FTZ R6, R6, UR22, -R0 ;  /* 0x0000001606067c23 */ /* 0x000fe20008010800 */
[----:B------:R-:W3:Y:S01]  /*ab00*/  SHFL.BFLY PT, R14, R20, 0x1, 0x1f ;  /* 0x0c201f00140e7f89 */ /* 0x000ee200000e0000 */
[----:B-1----:R-:W-:Y:S02]  /*ab10*/  FMNMX.FTZ R4, R9, R4, !PT ;  /* 0x0000000409047209 */ /* 0x002fe40007810000 */
[----:B------:R1:W-:Y:S03]  /*ab20*/  MUFU.EX2 R9, R6 ;  /* 0x0000000600097308 */ /* 0x0003e60000000800 */
[----:B-1----:R-:W1:Y:S01]  /*ab30*/  SHFL.BFLY PT, R6, R4, 0x1, 0x1f ;  /* 0x0c201f0004067f89 */ /* 0x002e6200000e0000 */
[----:B---3--:R-:W-:-:S03]  /*ab40*/  FMNMX.FTZ R141, R20, R14, !PT ;  /* 0x0000000e148d7209 */ /* 0x008fc60007810000 */
[----:B------:R-:W-:Y:S04]  /*ab50*/  STL [R1+0x18], R52 ;  /* 0x0000183401007387 */ /* 0x000fe80000100800 */
[----:B------:R-:W-:Y:S04]  /*ab60*/  STL [R1+0x14], R51 ;  /* 0x0000143301007387 */ /* 0x000fe80000100800 */
[----:B------:R-:W-:Y:S01]  /*ab70*/  STL [R1+0x10], R141 ;  /* 0x0000108d01007387 */ /* 0x000fe20000100800 */
[----:B-1----:R-:W-:-:S05]  /*ab80*/  FMNMX.FTZ R142, R4, R6, !PT ;  /* 0x00000006048e7209 */ /* 0x002fca0007810000 */
[----:B------:R-:W-:Y:S04]  /*ab90*/  STL [R1+0xc], R142 ;  /* 0x00000c8e01007387 */ /* 0x000fe80000100800 */
[----:B------:R-:W3:Y:S01]  /*aba0*/  LDL.LU R208, [R1+0x28] ;  /* 0x0000280001d07983 */ /* 0x000ee20000300800 */
[----:B------:R-:W-:Y:S01]  /*abb0*/  FFMA.FTZ R3, R11, UR22, -R0 ;  /* 0x000000160b037c23 */ /* 0x000fe20008010800 */
[----:B------:R-:W-:Y:S01]  /*abc0*/  FFMA.FTZ R5, R5, UR22, -R2 ;  /* 0x0000001605057c23 */ /* 0x000fe20008010802 */
[C---:B------:R-:W-:Y:S02]  /*abd0*/  FSETP.NEU.FTZ.AND P3, PT, R141.reuse, -INF , PT ;  /* 0xff8000008d00780b */ /* 0x040fe40003f7d000 */
[----:B------:R1:W4:Y:S08]  /*abe0*/  MUFU.EX2 R37, R3 ;  /* 0x0000000300257308 */ /* 0x0003300000000800 */
[----:B------:R4:W-:Y:S01]  /*abf0*/  MUFU.EX2 R234, R5 ;  /* 0x0000000500ea7308 */ /* 0x0009e20000000800 */
[----:B-1----:R-:W-:-:S05]  /*ac00*/  FMUL.FTZ R3, R141, UR22 ;  /* 0x000000168d037c20 */ /* 0x002fca0008410000 */
[----:B------:R-:W-:Y:S01]  /*ac10*/  FSEL R3, R3, RZ, P3 ;  /* 0x000000ff03037208 */ /* 0x000fe20001800000 */
[----:B----4-:R-:W-:-:S04]  /*ac20*/  FFMA.FTZ R5, R13, UR22, -R0 ;  /* 0x000000160d057c23 */ /* 0x010fc80008010800 */
[----:B------:R-:W-:Y:S01]  /*ac30*/  FFMA.FTZ R4, R18, UR22, -R3 ;  /* 0x0000001612047c23 */ /* 0x000fe20008010803 */
[----:B------:R1:W-:Y:S01]  /*ac40*/  MUFU.EX2 R140, R5 ;  /* 0x00000005008c7308 */ /* 0x0003e20000000800 */
[----:B------:R-:W-:-:S07]  /*ac50*/  FSETP.NEU.FTZ.AND P1, PT, R142, -INF , PT ;  /* 0xff8000008e00780b */ /* 0x000fce0003f3d000 */
[----:B------:R4:W-:Y:S01]  /*ac60*/  MUFU.EX2 R36, R4 ;  /* 0x0000000400247308 */ /* 0x0009e20000000800 */
[----:B-1----:R-:W-:-:S07]  /*ac70*/  FFMA.FTZ R5, R15, UR22, -R0 ;  /* 0x000000160f057c23 */ /* 0x002fce0008010800 */
[----:B------:R1:W-:Y:S01]  /*ac80*/  MUFU.EX2 R233, R5 ;  /* 0x0000000500e97308 */ /* 0x0003e20000000800 */
[----:B----4-:R-:W-:-:S07]  /*ac90*/  FFMA.FTZ R4, R17, UR22, -R3 ;  /* 0x0000001611047c23 */ /* 0x010fce0008010803 */
[----:B------:R4:W-:Y:S01]  /*aca0*/  MUFU.EX2 R235, R4 ;  /* 0x0000000400eb7308 */ /* 0x0009e20000000800 */
[----:B-1----:R-:W-:Y:S01]  /*acb0*/  FFMA.FTZ R5, R12, UR22, -R3 ;  /* 0x000000160c057c23 */ /* 0x002fe20008010803 */
[----:B------:R-:W-:-:S05]  /*acc0*/  FMUL.FTZ R12, R142, UR22 ;  /* 0x000000168e0c7c20 */ /* 0x000fca0008410000 */
[----:B------:R-:W-:Y:S01]  /*acd0*/  FSEL R12, R12, RZ, P1 ;  /* 0x000000ff0c0c7208 */ /* 0x000fe20000800000 */
[----:B----4-:R-:W-:-:S04]  /*ace0*/  FFMA.FTZ R4, R19, UR22, -R3 ;  /* 0x0000001613047c23 */ /* 0x010fc80008010803 */
[----:B------:R1:W-:Y:S08]  /*acf0*/  MUFU.EX2 R31, R4 ;  /* 0x00000004001f7308 */ /* 0x0003f00000000800 */
[----:B------:R4:W-:Y:S01]  /*ad00*/  MUFU.EX2 R45, R5 ;  /* 0x00000005002d7308 */ /* 0x0009e20000000800 */
[----:B-1----:R-:W-:Y:S01]  /*ad10*/  FFMA.FTZ R4, R16, UR22, -R12 ;  /* 0x0000001610047c23 */ /* 0x002fe2000801080c */
[----:B------:R-:W-:Y:S01]  /*ad20*/  FFMA.FTZ R7, R7, UR22, -R2 ;  /* 0x0000001607077c23 */ /* 0x000fe20008010802 */
[----:B------:R-:W1:Y:S05]  /*ad30*/  LDSM.16.MT88.4 R16, [R229+0xc000] ;  /* 0x00c00000e510783b */ /* 0x000e6a0000004200 */
[----:B------:R2:W-:Y:S01]  /*ad40*/  MUFU.EX2 R44, R4 ;  /* 0x00000004002c7308 */ /* 0x0005e20000000800 */
[----:B----4-:R-:W-:-:S05]  /*ad50*/  FSEL R5, R52, RZ, P2 ;  /* 0x000000ff34057208 */ /* 0x010fca0001000000 */
[----:B------:R-:W-:Y:S01]  /*ad60*/  FADD.FTZ R5, R137, -R5 ;  /* 0x8000000589057221 */ /* 0x000fe20000010000 */
[----:B--2---:R-:W-:-:S04]  /*ad70*/  FFMA.FTZ R4, R24, UR22, -R12 ;  /* 0x0000001618047c23 */ /* 0x004fc8000801080c */
[----:B------:R2:W-:Y:S01]  /*ad80*/  MUFU.EX2 R38, R4 ;  /* 0x0000000400267308 */ /* 0x0005e20000000800 */
[----:B------:R-:W-:Y:S01]  /*ad90*/  FSEL R6, R51, RZ, P4 ;  /* 0x000000ff33067208 */ /* 0x000fe20002000000 */
[----:B--2---:R-:W-:-:S06]  /*ada0*/  FFMA.FTZ R4, R25, UR22, -R12 ;  /* 0x0000001619047c23 */ /* 0x004fcc000801080c */
[----:B------:R2:W-:Y:S08]  /*adb0*/  MUFU.EX2 R228, R4 ;  /* 0x0000000400e47308 */ /* 0x0005f00000000800 */
[----:B------:R4:W-:Y:S01]  /*adc0*/  MUFU.EX2 R216, R7 ;  /* 0x0000000700d87308 */ /* 0x0009e20000000800 */
[----:B--2---:R-:W-:Y:S01]  /*add0*/  FMUL.FTZ R4, R5, UR22 ;  /* 0x0000001605047c20 */ /* 0x004fe20008410000 */
[----:B------:R-:W-:-:S05]  /*ade0*/  FSEL R5, R141, RZ, P3 ;  /* 0x000000ff8d057208 */ /* 0x000fca0001800000 */
[----:B----4-:R-:W-:Y:S01]  /*adf0*/  FADD.FTZ R7, R135, -R5 ;  /* 0x8000000587077221 */ /* 0x010fe20000010000 */
[----:B------:R-:W-:Y:S01]  /*ae00*/  FSEL R5, R142, RZ, P1 ;  /* 0x000000ff8e057208 */ /* 0x000fe20000800000 */
[----:B------:R-:W-:-:S04]  /*ae10*/  FADD.FTZ R6, R136, -R6 ;  /* 0x8000000688067221 */ /* 0x000fc80000010000 */
[----:B------:R-:W-:Y:S01]  /*ae20*/  FADD.FTZ R5, R134, -R5 ;  /* 0x8000000586057221 */ /* 0x000fe20000010000 */
[----:B------:R-:W2:Y:S01]  /*ae30*/  MUFU.EX2 R4, R4 ;  /* 0x0000000400047308 */ /* 0x000ea20000000800 */
[----:B------:R-:W-:Y:S02]  /*ae40*/  FMUL.FTZ R6, R6, UR22 ;  /* 0x0000001606067c20 */ /* 0x000fe40008410000 */
[----:B------:R-:W-:Y:S01]  /*ae50*/  FMUL.FTZ R13, R5, UR22 ;  /* 0x00000016050d7c20 */ /* 0x000fe20008410000 */
[----:B------:R-:W-:Y:S01]  /*ae60*/  FFMA.FTZ R8, R8, UR22, -R2 ;  /* 0x0000001608087c23 */ /* 0x000fe20008010802 */
[----:B------:R-:W-:Y:S01]  /*ae70*/  FMUL.FTZ R7, R7, UR22 ;  /* 0x0000001607077c20 */ /* 0x000fe20008410000 */
[----:B------:R-:W-:Y:S02]  /*ae80*/  FFMA.FTZ R5, R26, UR22, -R12 ;  /* 0x000000161a057c23 */ /* 0x000fe4000801080c */
[----:B------:R-:W-:Y:S08]  /*ae90*/  MUFU.EX2 R15, R6 ;  /* 0x00000006000f7308 */ /* 0x000ff00000000800 */
[----:B------:R-:W4:Y:S08]  /*aea0*/  MUFU.EX2 R43, R8 ;  /* 0x00000008002b7308 */ /* 0x000f300000000800 */
[----:B------:R-:W1:Y:S08]  /*aeb0*/  MUFU.EX2 R14, R7 ;  /* 0x00000007000e7308 */ /* 0x000e700000000800 */
[----:B------:R-:W1:Y:S08]  /*aec0*/  MUFU.EX2 R13, R13 ;  /* 0x0000000d000d7308 */ /* 0x000e700000000800 */
[----:B------:R1:W1:Y:S01]  /*aed0*/  MUFU.EX2 R25, R5 ;  /* 0x0000000500197308 */ /* 0x0002620000000800 */
[----:B------:R-:W-:-:S02]  /*aee0*/  IMAD.MOV.U32 R24, RZ, RZ, R37 ;  /* 0x000000ffff187224 */ /* 0x000fc400078e0025 */
[----:B--2---:R-:W-:Y:S01]  /*aef0*/  FMUL.FTZ R37, R129, R4 ;  /* 0x0000000481257220 */ /* 0x004fe20000410000 */
[----:B------:R-:W-:Y:S02]  /*af00*/  MOV R134, R36 ;  /* 0x0000002400867202 */ /* 0x000fe40000000f00 */
[----:B------:R-:W-:Y:S01]  /*af10*/  MOV R129, R216 ;  /* 0x000000d800817202 */ /* 0x000fe20000000f00 */
[-C--:B------:R-:W-:Y:S01]  /*af20*/  FFMA.FTZ R48, R40, R4.reuse, R27 ;  /* 0x0000000428307223 */ /* 0x080fe2000001001b */
[-C--:B------:R-:W-:Y:S01]  /*af30*/  FMUL.FTZ R36, R128, R4.reuse ;  /* 0x0000000480247220 */ /* 0x080fe20000410000 */
        /* <DEDUP_REMOVED lines=29> */
[----:B------:R-:W-:Y:S01]  /*b110*/  FMUL.FTZ R41, R117, R4 ;  /* 0x0000000475297220 */ /* 0x000fe20000410000 */
[----:B----4-:R-:W-:Y:S01]  /*b120*/  F2FP.BF16.F32.PACK_AB R8, R43, R27 ;  /* 0x0000001b2b08723e */ /* 0x010fe200000010ff */
[-C--:B------:R-:W-:Y:S01]  /*b130*/  FMUL.FTZ R174, R174, R15.reuse ;  /* 0x0000000faeae7220 */ /* 0x080fe20000410000 */
[----:B------:R-:W-:Y:S01]  /*b140*/  FMUL.FTZ R175, R175, R15 ;  /* 0x0000000fafaf7220 */ /* 0x000fe20000410000 */
[----:B------:R-:W-:Y:S01]  /*b150*/  F2FP.BF16.F32.PACK_AB R10, R234, R129 ;  /* 0x00000081ea0a723e */ /* 0x000fe200000010ff */
[----:B-1----:R-:W-:Y:S01]  /*b160*/  FMUL.FTZ R176, R176, R14 ;  /* 0x0000000eb0b07220 */ /* 0x002fe20000410000 */
[----:B------:R-:W-:Y:S01]  /*b170*/  F2FP.BF16.F32.PACK_AB R11, R233, R140 ;  /* 0x0000008ce90b723e */ /* 0x000fe200000010ff */
[----:B------:R-:W-:Y:S01]  /*b180*/  FMUL.FTZ R177, R177, R14 ;  /* 0x0000000eb1b17220 */ /* 0x000fe20000410000 */
[-C--:B------:R-:W-:Y:S01]  /*b190*/  FMUL.FTZ R178, R178, R13.reuse ;  /* 0x0000000db2b27220 */ /* 0x080fe20000410000 */
[----:B------:R-:W-:Y:S01]  /*b1a0*/  FMUL.FTZ R179, R179, R13 ;  /* 0x0000000db3b37220 */ /* 0x000fe20000410000 */
[----:B------:R-:W-:Y:S01]  /*b1b0*/  F2FP.BF16.F32.PACK_AB R4, R134, R45 ;  /* 0x0000002d8604723e */ /* 0x000fe200000010ff */
[----:B------:R-:W-:Y:S01]  /*b1c0*/  FMUL.FTZ R158, R158, R15 ;  /* 0x0000000f9e9e7220 */ /* 0x000fe20000410000 */
[----:B------:R-:W-:Y:S01]  /*b1d0*/  F2FP.BF16.F32.PACK_AB R5, R38, R44 ;  /* 0x0000002c2605723e */ /* 0x000fe200000010ff */
[-C--:B------:R-:W-:Y:S01]  /*b1e0*/  FMUL.FTZ R180, R180, R14.reuse ;  /* 0x0000000eb4b47220 */ /* 0x080fe20000410000 */
[----:B------:R-:W-:Y:S01]  /*b1f0*/  F2FP.BF16.F32.PACK_AB R6, R31, R235 ;  /* 0x000000eb1f06723e */ /* 0x000fe200000010ff */
[----:B------:R-:W-:Y:S01]  /*b200*/  FMUL.FTZ R181, R181, R14 ;  /* 0x0000000eb5b57220 */ /* 0x000fe20000410000 */
[----:B------:R-:W-:Y:S01]  /*b210*/  F2FP.BF16.F32.PACK_AB R7, R25, R228 ;  /* 0x000000e41907723e */ /* 0x000fe200000010ff */
[-C--:B------:R-:W-:Y:S01]  /*b220*/  FMUL.FTZ R182, R182, R13.reuse ;  /* 0x0000000db6b67220 */ /* 0x080fe20000410000 */
[----:B------:R-:W-:Y:S01]  /*b230*/  FMUL.FTZ R183, R183, R13 ;  /* 0x0000000db7b77220 */ /* 0x000fe20000410000 */
[----:B------:R-:W-:-:S04]  /*b240*/  FMUL.FTZ R159, R159, R15 ;  /* 0x0000000f9f9f7220 */ /* 0x000fc80000410000 */
[C---:B------:R-:W-:Y:S06]  /*b250*/  HMMA.16816.F32.BF16 R176, R4.reuse, R16, R176 ;  /* 0x0000001004b0723c */ /* 0x040fec00000418b0 */
[----:B------:R-:W-:Y:S01]  /*b260*/  HMMA.16816.F32.BF16 R180, R4, R18, R180 ;  /* 0x0000001204b4723c */ /* 0x000fe200000418b4 */
[----:B---3--:R-:W-:Y:S01]  /*b270*/  FFMA.FTZ R128, R208, R15, R9 ;  /* 0x0000000fd0807223 */ /* 0x008fe20000010009 */
[----:B------:R-:W-:-:S07]  /*b280*/  F2FP.BF16.F32.PACK_AB R9, R24, R9 ;  /* 0x000000091809723e */ /* 0x000fce00000010ff */
[C---:B------:R-:W-:Y:S06]  /*b290*/  HMMA.16816.F32.BF16 R172, R8.reuse, R16, R172 ;  /* 0x0000001008ac723c */ /* 0x040fec00000418ac */
[C---:B------:R-:W-:Y:S01]  /*b2a0*/  HMMA.16816.F32.BF16 R208, R8.reuse, R18, R156 ;  /* 0x0000001208d0723c */ /* 0x040fe2000004189c */
[----:B------:R-:W1:Y:S01]  /*b2b0*/  LDSM.16.MT88.4 R16, [R230+0xc000] ;  /* 0x00c00000e610783b */ /* 0x000e620000004200 */
[-C--:B------:R-:W-:Y:S01]  /*b2c0*/  FMUL.FTZ R170, R170, R15.reuse ;  /* 0x0000000faaaa7220 */ /* 0x080fe20000410000 */
[----:B------:R-:W-:Y:S01]  /*b2d0*/  FMUL.FTZ R171, R171, R15 ;  /* 0x0000000fabab7220 */ /* 0x000fe20000410000 */
[-C--:B------:R-:W-:Y:S01]  /*b2e0*/  FMUL.FTZ R184, R184, R14.reuse ;  /* 0x0000000eb8b87220 */ /* 0x080fe20000410000 */
[-C--:B------:R-:W-:Y:S01]  /*b2f0*/  FMUL.FTZ R185, R185, R14.reuse ;  /* 0x0000000eb9b97220 */ /* 0x080fe20000410000 */
[-C--:B------:R-:W-:Y:S01]  /*b300*/  FMUL.FTZ R186, R186, R13.reuse ;  /* 0x0000000dbaba7220 */ /* 0x080fe20000410000 */
[----:B------:R-:W-:Y:S01]  /*b310*/  FMUL.FTZ R187, R187, R13 ;  /* 0x0000000dbbbb7220 */ /* 0x000fe20000410000 */
[----:B------:R-:W-:Y:S01]  /*b320*/  FMUL.FTZ R154, R154, R15 ;  /* 0x0000000f9a9a7220 */ /* 0x000fe20000410000 */
[-C--:B------:R-:W-:Y:S01]  /*b330*/  FMUL.FTZ R188, R188, R14.reuse ;  /* 0x0000000ebcbc7220 */ /* 0x080fe20000410000 */
[-C--:B------:R-:W-:Y:S01]  /*b340*/  FMUL.FTZ R189, R189, R14.reuse ;  /* 0x0000000ebdbd7220 */ /* 0x080fe20000410000 */
[-C--:B------:R-:W-:Y:S01]  /*b350*/  FMUL.FTZ R190, R190, R13.reuse ;  /* 0x0000000dbebe7220 */ /* 0x080fe20000410000 */
[----:B------:R-:W-:Y:S01]  /*b360*/  FMUL.FTZ R191, R191, R13 ;  /* 0x0000000dbfbf7220 */ /* 0x000fe20000410000 */
[-C--:B------:R-:W-:Y:S01]  /*b370*/  FMUL.FTZ R155, R155, R15.reuse ;  /* 0x0000000f9b9b7220 */ /* 0x080fe20000410000 */
[-C--:B-1----:R-:W-:Y:S06]  /*b380*/  HMMA.16816.F32.BF16 R216, R8, R16.reuse, R168 ;  /* 0x0000001008d8723c */ /* 0x082fec00000418a8 */
[C---:B------:R-:W-:Y:S06]  /*b390*/  HMMA.16816.F32.BF16 R184, R4.reuse, R16, R184 ;  /* 0x0000001004b8723c */ /* 0x040fec00000418b8 */
[-C--:B------:R-:W-:Y:S06]  /*b3a0*/  HMMA.16816.F32.BF16 R188, R4, R18.reuse, R188 ;  /* 0x0000001204bc723c */ /* 0x080fec00000418bc */
[----:B------:R-:W-:Y:S01]  /*b3b0*/  HMMA.16816.F32.BF16 R168, R8, R18, R152 ;  /* 0x0000001208a8723c */ /* 0x000fe20000041898 */
        /* <DEDUP_REMOVED lines=9> */
[----:B------:R-:W-:Y:S01]  /*b450*/  FMUL.FTZ R197, R197, R14 ;  /* 0x0000000ec5c57220 */ /* 0x000fe20000410000 */
[-C--:B------:R-:W-:Y:S01]  /*b460*/  FMUL.FTZ R198, R198, R13.reuse ;  /* 0x0000000dc6c67220 */ /* 0x080fe20000410000 */
[----:B------:R-:W-:Y:S01]  /*b470*/  FMUL.FTZ R199, R199, R13 ;  /* 0x0000000dc7c77220 */ /* 0x000fe20000410000 */
[----:B------:R-:W-:Y:S01]  /*b480*/  FMUL.FTZ R151, R151, R15 ;  /* 0x0000000f97977220 */ /* 0x000fe20000410000 */
[----:B------:R-:W-:Y:S01]  /*b490*/  IMAD.MOV.U32 R20, RZ, RZ, R55 ;  /* 0x000000ffff147224 */ /* 0x000fe200078e0037 */
[----:B------:R-:W-:Y:S01]  /*b4a0*/  MOV R137, R54 ;  /* 0x0000003600897202 */ /* 0x000fe20000000f00 */
[----:B------:R-:W-:Y:S01]  /*b4b0*/  IMAD.MOV.U32 R135, RZ, RZ, R52 ;  /* 0x000000ffff877224 */ /* 0x000fe200078e0034 */
[----:B------:R-:W-:Y:S01]  /*b4c0*/  MOV R136, R53 ;  /* 0x0000003500887202 */ /* 0x000fe20000000f00 */
[----:B------:R-:W-:Y:S01]  /*b4d0*/  IMAD.MOV.U32 R116, RZ, RZ, R50 ;  /* 0x000000ffff747224 */ /* 0x000fe200078e0032 */
[----:B------:R-:W-:-:S02]  /*b4e0*/  MOV R26, R51 ;  /* 0x00000033001a7202 */ /* 0x000fc40000000f00 */
[----:B------:R-:W-:Y:S01]  /*b4f0*/  MOV R117, R49 ;  /* 0x0000003100757202 */ /* 0x000fe20000000f00 */
[----:B-1----:R-:W-:Y:S06]  /*b500*/  HMMA.16816.F32.BF16 R52, R8, R16, R164 ;  /* 0x000000100834723c */ /* 0x002fec00000418a4 */
[----:B------:R-:W-:Y:S01]  /*b510*/  HMMA.16816.F32.BF16 R196, R4, R18, R196 ;  /* 0x0000001204c4723c */ /* 0x000fe200000418c4 */
[----:B------:R-:W-:-:S05]  /*b520*/  MOV R164, R48 ;  /* 0x0000003000a47202 */ /* 0x000fca0000000f00 */
[----:B------:R-:W-:Y:S06]  /*b530*/  HMMA.16816.F32.BF16 R48, R4, R16, R192 ;  /* 0x000000100430723c */ /* 0x000fec00000418c0 */
        /* <DEDUP_REMOVED lines=25> */
[----:B------:R-:W-:Y:S01]  /*b6d0*/  MOV R192, R135 ;  /* 0x0000008700c07202 */ /* 0x000fe20000000f00 */
[----:B------:R-:W-:Y:S01]  /*b6e0*/  FMUL.FTZ R82, R82, R15 ;  /* 0x0000000f52527220 */ /* 0x000fe20000410000 */
[-C--:B------:R-:W-:Y:S01]  /*b6f0*/  FMUL.FTZ R76, R76, R14.reuse ;  /* 0x0000000e4c4c7220 */ /* 0x080fe20000410000 */
[----:B------:R-:W-:Y:S01]  /*b700*/  FMUL.FTZ R77, R77, R14 ;  /* 0x0000000e4d4d7220 */ /* 0x000fe20000410000 */
[-C--:B------:R-:W-:Y:S01]  /*b710*/  FMUL.FTZ R78, R78, R13.reuse ;  /* 0x0000000d4e4e7220 */ /* 0x080fe20000410000 */
[----:B------:R-:W-:Y:S01]  /*b720*/  FMUL.FTZ R79, R79, R13 ;  /* 0x0000000d4f4f7220 */ /* 0x000fe20000410000 */
[----:B------:R-:W-:Y:S01]  /*b730*/  FMUL.FTZ R83, R83, R15 ;  /* 0x0000000f53537220 */ /* 0x000fe20000410000 */
[----:B------:R-:W-:Y:S01]  /*b740*/  IMAD.MOV.U32 R135, RZ, RZ, R136 ;  /* 0x000000ffff877224 */ /* 0x000fe200078e0088 */
[----:B------:R-:W-:-:S02]  /*b750*/  MOV R136, R20 ;  /* 0x0000001400887202 */ /* 0x000fc40000000f00 */
[----:B------:R-:W-:Y:S01]  /*b760*/  MOV R193, R128 ;  /* 0x0000008000c17202 */ /* 0x000fe20000000f00 */
[----:B------:R-:W-:Y:S01]  /*b770*/  IMAD.MOV.U32 R128, RZ, RZ, R117 ;  /* 0x000000ffff807224 */ /* 0x000fe200078e0075 */
[----:B------:R-:W-:Y:S01]  /*b780*/  MOV R20, R143 ;  /* 0x0000008f00147202 */ /* 0x000fe20000000f00 */
[----:B------:R-:W-:Y:S01]  /*b790*/  IMAD.MOV.U32 R195, RZ, RZ, R24 ;  /* 0x000000ffffc37224 */ /* 0x000fe200078e0018 */
[----:B------:R-:W-:Y:S02]  /*b7a0*/  MOV R117, R26 ;  /* 0x0000001a00757202 */ /* 0x000fe40000000f00 */
[----:B------:R-:W-:Y:S02]  /*b7b0*/  MOV R165, R137 ;  /* 0x0000008900a57202 */ /* 0x000fe40000000f00 */
[----:B------:R-:W-:Y:S01]  /*b7c0*/  MOV R194, R25 ;  /* 0x0000001900c27202 */ /* 0x000fe20000000f00 */
[----:B-1----:R-:W-:Y:S07]  /*b7d0*/  HMMA.16816.F32.BF16 R144, R8, R16, R68 ;  /* 0x000000100890723c */ /* 0x002fee0000041844 */
[----:B------:R-:W-:Y:S01]  /*b7e0*/  IMAD.MOV.U32 R71, RZ, RZ, R142 ;  /* 0x000000ffff477224 */ /* 0x000fe200078e008e */
[----:B------:R-:W-:-:S02]  /*b7f0*/  MOV R70, R141 ;  /* 0x0000008d00467202 */ /* 0x000fc40000000f00 */
[----:B------:R-:W-:Y:S02]  /*b800*/  MOV R69, R140 ;  /* 0x0000008c00457202 */ /* 0x000fe40000000f00 */
[----:B------:R-:W-:Y:S06]  /*b810*/  HMMA.16816.F32.BF16 R140, R4, R16, R72 ;  /* 0x00000010048c723c */ /* 0x000fec0000041848 */
[----:B------:R-:W-:Y:S01]  /*b820*/  HMMA.16816.F32.BF16 R24, R8, R18, R80 ;  /* 0x000000120818723c */ /* 0x000fe20000041850 */
[----:B------:R-:W-:Y:S01]  /*b830*/  MOV R74, R136 ;  /* 0x00000088004a7202 */ /* 0x000fe20000000f00 */
[----:B------:R-:W-:Y:S01]  /*b840*/  IMAD.MOV.U32 R73, RZ, RZ, R139 ;  /* 0x000000ffff497224 */ /* 0x000fe200078e008b */
[----:B------:R-:W-:-:S03]  /*b850*/  MOV R72, R138 ;  /* 0x0000008a00487202 */ /* 0x000fc60000000f00 */
[----:B------:R-:W-:Y:S01]  /*b860*/  HMMA.16816.F32.BF16 R136, R4, R18, R76 ;  /* 0x000000120488723c */ /* 0x000fe2000004184c */
[----:B------:R-:W1:Y:S01]  /*b870*/  LDSM.16.MT88.4 R16, [R230+0xe000] ;  /* 0x00e00000e610783b */ /* 0x000e620000004200 */
[-C--:B------:R-:W-:Y:S01]  /*b880*/  FMUL.FTZ R88, R88, R14.reuse ;  /* 0x0000000e58587220 */ /* 0x080fe20000410000 */
[----:B------:R-:W-:Y:S01]  /*b890*/  FMUL.FTZ R89, R89, R14 ;  /* 0x0000000e59597220 */ /* 0x000fe20000410000 */
[-C--:B------:R-:W-:Y:S01]  /*b8a0*/  FMUL.FTZ R90, R90, R13.reuse ;  /* 0x0000000d5a5a7220 */ /* 0x080fe20000410000 */
[----:B------:R-:W-:-:S07]  /*b8b0*/  FMUL.FTZ R91, R91, R13 ;  /* 0x0000000d5b5b7220 */ /* 0x000fce0000410000 */
[-C--:B-1----:R-:W-:Y:S01]  /*b8c0*/  HMMA.16816.F32.BF16 R80, R4, R16.reuse, R88 ;  /* 0x000000100450723c */ /* 0x082fe20000041858 */
[----:B------:R-:W2:Y:S04]  /*b8d0*/  LDL.LU R90, [R1+0x48] ;  /* 0x00004800015a7983 */ /* 0x000ea80000300800 */
[----:B------:R-:W3:Y:S01]  /*b8e0*/  LDL.LU R91, [R1+0x4c] ;  /* 0x00004c00015b7983 */ /* 0x000ee20000300800 */
[-C--:B------:R-:W-:Y:S01]  /*b8f0*/  FMUL.FTZ R86, R86, R15.reuse ;  /* 0x0000000f56567220 */ /* 0x080fe20000410000 */
[-C--:B------:R-:W-:Y:S01]  /*b900*/  FMUL.FTZ R87, R87, R15.reuse ;  /* 0x0000000f57577220 */ /* 0x080fe20000410000 */
[----:B------:R-:W-:Y:S01]  /*b910*/  FMUL.FTZ R98, R98, R15 ;  /* 0x0000000f62627220 */ /* 0x000fe20000410000 */
[-C--:B------:R-:W-:Y:S01]  /*b920*/  FMUL.FTZ R92, R92, R14.reuse ;  /* 0x0000000e5c5c7220 */ /* 0x080fe20000410000 */
[-C--:B------:R-:W-:Y:S01]  /*b930*/  FMUL.FTZ R93, R93, R14.reuse ;  /* 0x0000000e5d5d7220 */ /* 0x080fe20000410000 */
[-C--:B------:R-:W-:Y:S01]  /*b940*/  FMUL.FTZ R94, R94, R13.reuse ;  /* 0x0000000d5e5e7220 */ /* 0x080fe20000410000 */
[----:B------:R-:W-:Y:S01]  /*b950*/  FMUL.FTZ R95, R95, R13 ;  /* 0x0000000d5f5f7220 */ /* 0x000fe20000410000 */
[-C--:B------:R-:W-:Y:S01]  /*b960*/  FMUL.FTZ R99, R99, R15.reuse ;  /* 0x0000000f63637220 */ /* 0x080fe20000410000 */
[----:B------:R-:W-:Y:S06]  /*b970*/  HMMA.16816.F32.BF16 R152, R8, R16, R84 ;  /* 0x000000100898723c */ /* 0x000fec0000041854 */
        /* <DEDUP_REMOVED lines=18> */
[----:B------:R-:W-:-:S02]  /*baa0*/  MOV R68, R132 ;  /* 0x0000008400447202 */ /* 0x000fc40000000f00 */
[-C--:B-1----:R-:W-:Y:S06]  /*bab0*/  HMMA.16816.F32.BF16 R132, R8, R16.reuse, R100 ;  /* 0x000000100884723c */ /* 0x082fec0000041864 */
[C---:B------:R-:W-:Y:S06]  /*bac0*/  HMMA.16816.F32.BF16 R104, R4.reuse, R16, R104 ;  /* 0x000000100468723c */ /* 0x040fec0000041868 */
[-C--:B------:R-:W-:Y:S06]  /*bad0*/  HMMA.16816.F32.BF16 R108, R4, R18.reuse, R108 ;  /* 0x00000012046c723c */ /* 0x080fec000004186c */
[----:B------:R-:W-:Y:S01]  /*bae0*/  HMMA.16816.F32.BF16 R84, R8, R18, R112 ;  /* 0x000000120854723c */ /* 0x000fe20000041870 */
[----:B------:R-:W1:Y:S01]  /*baf0*/  LDSM.16.MT88.4 R16, [R231+0xe000] ;  /* 0x00e00000e710783b */ /* 0x000e620000004200 */
[-C--:B------:R-:W-:Y:S01]  /*bb00*/  FMUL.FTZ R120, R120, R14.reuse ;  /* 0x0000000e78787220 */ /* 0x080fe20000410000 */
[-C--:B------:R-:W-:Y:S01]  /*bb10*/  FMUL.FTZ R121, R121, R14.reuse ;  /* 0x0000000e79797220 */ /* 0x080fe20000410000 */
[-C--:B------:R-:W-:Y:S01]  /*bb20*/  FMUL.FTZ R124, R124, R14.reuse ;  /* 0x0000000e7c7c7220 */ /* 0x080fe20000410000 */
[----:B------:R-:W-:Y:S01]  /*bb30*/  FMUL.FTZ R125, R125, R14 ;  /* 0x0000000e7d7d7220 */ /* 0x000fe20000410000 */
[-C--:B------:R-:W-:Y:S01]  /*bb40*/  FMUL.FTZ R122, R122, R13.reuse ;  /* 0x0000000d7a7a7220 */ /* 0x080fe20000410000 */
[-C--:B------:R-:W-:Y:S01]  /*bb50*/  FMUL.FTZ R123, R123, R13.reuse ;  /* 0x0000000d7b7b7220 */ /* 0x080fe20000410000 */
[-C--:B------:R-:W-:Y:S01]  /*bb60*/  FMUL.FTZ R126, R126, R13.reuse ;  /* 0x0000000d7e7e7220 */ /* 0x080fe20000410000 */
[----:B------:R-:W-:Y:S01]  /*bb70*/  FMUL.FTZ R127, R127, R13 ;  /* 0x0000000d7f7f7220 */ /* 0x000fe20000410000 */
[----:B------:R-:W-:-:S02]  /*bb80*/  MOV R77, R39 ;  /* 0x00000027004d7202 */ /* 0x000fc40000000f00 */
[----:B------:R-:W-:Y:S01]  /*bb90*/  MOV R78, R42 ;  /* 0x0000002a004e7202 */ /* 0x000fe20000000f00 */
[----:B------:R-:W-:Y:S01]  /*bba0*/  FMUL.FTZ R42, R118, R15 ;  /* 0x0000000f762a7220 */ /* 0x000fe20000410000 */
[C---:B-1----:R-:W-:Y:S06]  /*bbb0*/  HMMA.16816.F32.BF16 R120, R4.reuse, R16, R120 ;  /* 0x000000100478723c */ /* 0x042fec0000041878 */
[----:B------:R-:W-:Y:S07]  /*bbc0*/  HMMA.16816.F32.BF16 R124, R4, R18, R124 ;  /* 0x00000012047c723c */ /* 0x000fee000004187c */
[----:B------:R-:W-:-:S04]  /*bbd0*/  FFMA.FTZ R4, R223, UR22, -R2 ;  /* 0x00000016df047c23 */ /* 0x000fc80008010802 */
[----:B------:R1:W-:Y:S02]  /*bbe0*/  MUFU.EX2 R118, R4 ;  /* 0x0000000400767308 */ /* 0x0003e40000000800 */
[----:B-1----:R-:W-:-:S06]  /*bbf0*/  FFMA.FTZ R4, R215, UR22, -R2 ;  /* 0x00000016d7047c23 */ /* 0x002fcc0008010802 */
[----:B------:R1:W4:Y:S02]  /*bc00*/  MUFU.EX2 R6, R4 ;  /* 0x0000000400067308 */ /* 0x0003240000000800 */
[----:B-1----:R-:W-:Y:S01]  /*bc10*/  FFMA.FTZ R4, R65, UR22, -R2 ;  /* 0x0000001641047c23 */ /* 0x002fe20008010802 */
[----:B------:R-:W-:Y:S01]  /*bc20*/  MOV R167, R43 ;  /* 0x0000002b00a77202 */ /* 0x000fe20000000f00 */
[-C--:B------:R-:W-:Y:S01]  /*bc30*/  FMUL.FTZ R43, R119, R15.reuse ;  /* 0x0000000f772b7220 */ /* 0x080fe20000410000 */
[----:B------:R-:W-:Y:S01]  /*bc40*/  MOV R166, R38 ;  /* 0x0000002600a67202 */ /* 0x000fe20000000f00 */
[-C--:B------:R-:W-:Y:S01]  /*bc50*/  FMUL.FTZ R38, R130, R15.reuse ;  /* 0x0000000f82267220 */ /* 0x080fe20000410000 */
[----:B------:R-:W-:-:S04]  /*bc60*/  FMUL.FTZ R39, R131, R15 ;  /* 0x0000000f83277220 */ /* 0x000fc80000410000 */
[C---:B------:R-:W-:Y:S06]  /*bc70*/  HMMA.16816.F32.BF16 R40, R8.reuse, R16, R40 ;  /* 0x000000100828723c */ /* 0x040fec0000041828 */
[----:B------:R-:W-:Y:S01]  /*bc80*/  HMMA.16816.F32.BF16 R36, R8, R18, R36 ;  /* 0x000000120824723c */ /* 0x000fe20000041824 */
[----:B------:R-:W1:Y:S01]  /*bc90*/  LDSM.16.MT88.4 R16, [R229+0xc800] ;  /* 0x00c80000e510783b */ /* 0x000e620000004200 */
[----:B------:R-:W-:Y:S01]  /*bca0*/  FFMA.FTZ R223, R29, UR22, -R2 ;  /* 0x000000161ddf7c23 */ /* 0x000fe20008010802 */
[----:B------:R-:W-:Y:S01]  /*bcb0*/  FFMA.FTZ R29, R214, UR22, -R0 ;  /* 0x00000016d61d7c23 */ /* 0x000fe20008010800 */
[--C-:B------:R-:W-:Y:S01]  /*bcc0*/  FFMA.FTZ R32, R32, UR22, -R2.reuse ;  /* 0x0000001620207c23 */ /* 0x100fe20008010802 */
[----:B------:R-:W-:Y:S01]  /*bcd0*/  FFMA.FTZ R112, R35, UR22, -R2 ;  /* 0x0000001623707c23 */ /* 0x000fe20008010802 */
[--C-:B------:R-:W-:Y:S01]  /*bce0*/  FFMA.FTZ R15, R63, UR22, -R0.reuse ;  /* 0x000000163f0f7c23 */ /* 0x100fe20008010800 */
[--C-:B------:R-:W-:Y:S01]  /*bcf0*/  FFMA.FTZ R215, R59, UR22, -R0.reuse ;  /* 0x000000163bd77c23 */ /* 0x100fe20008010800 */
[----:B------:R-:W-:Y:S01]  /*bd00*/  FFMA.FTZ R214, R23, UR22, -R0 ;  /* 0x0000001617d67c23 */ /* 0x000fe20008010800 */
[----:B---3--:R-:W-:Y:S01]  /*bd10*/  FFMA.FTZ R44, R91, R13, R44 ;  /* 0x0000000d5b2c7223 */ /* 0x008fe2000001002c */
[----:B------:R-:W-:Y:S01]  /*bd20*/  MOV R91, R76 ;  /* 0x0000004c005b7202 */ /* 0x000fe20000000f00 */
[----:B------:R-:W-:Y:S01]  /*bd30*/  IMAD.MOV.U32 R76, RZ, RZ, R77 ;  /* 0x000000ffff4c7224 */ /* 0x000fe200078e004d */
[----:B------:R-:W-:-:S02]  /*bd40*/  MOV R77, R78 ;  /* 0x0000004e004d7202 */ /* 0x000fc40000000f00 */
[----:B------:R-:W-:Y:S02]  /*bd50*/  MOV R78, R79 ;  /* 0x0000004f004e7202 */ /* 0x000fe40000000f00 */
[----:B------:R-:W-:Y:S01]  /*bd60*/  MOV R79, R72 ;  /* 0x00000048004f7202 */ /* 0x000fe20000000f00 */
[----:B------:R-:W-:Y:S01]  /*bd70*/  IMAD.MOV.U32 R72, RZ, RZ, R73 ;  /* 0x000000ffff487224 */ /* 0x000fe200078e0049 */
[----:B------:R-:W-:Y:S02]  /*bd80*/  MOV R73, R74 ;  /* 0x0000004a00497202 */ /* 0x000fe40000000f00 */
[----:B------:R-:W-:Y:S02]  /*bd90*/  MOV R74, R75 ;  /* 0x0000004b004a7202 */ /* 0x000fe40000000f00 */
[----:B------:R-:W-:Y:S01]  /*bda0*/  MOV R75, R69 ;  /* 0x00000045004b7202 */ /* 0x000fe20000000f00 */
[----:B------:R-:W-:Y:S01]  /*bdb0*/  IMAD.MOV.U32 R69, RZ, RZ, R70 ;  /* 0x000000ffff457224 */ /* 0x000fe200078e0046 */
[----:B------:R-:W-:-:S02]  /*bdc0*/  MOV R70, R71 ;  /* 0x0000004700467202 */ /* 0x000fc40000000f00 */
[----:B------:R-:W-:Y:S02]  /*bdd0*/  MOV R71, R192 ;  /* 0x000000c000477202 */ /* 0x000fe40000000f00 */
[----:B------:R-:W-:Y:S01]  /*bde0*/  MOV R192, R193 ;  /* 0x000000c100c07202 */ /* 0x000fe20000000f00 */
[----:B------:R-:W-:Y:S01]  /*bdf0*/  IMAD.MOV.U32 R193, RZ, RZ, R164 ;  /* 0x000000ffffc17224 */ /* 0x000fe200078e00a4 */
[----:B------:R-:W-:Y:S02]  /*be00*/  MOV R164, R228 ;  /* 0x000000e400a47202 */ /* 0x000fe40000000f00 */
[----:B------:R3:W-:Y:S02]  /*be10*/  MUFU.EX2 R228, R4 ;  /* 0x0000000400e47308 */ /* 0x0007e40000000800 */
[----:B---3--:R-:W-:-:S06]  /*be20*/  FFMA.FTZ R4, R33, UR22, -R2 ;  /* 0x0000001621047c23 */ /* 0x008fcc0008010802 */
[----:B------:R3:W-:Y:S02]  /*be30*/  MUFU.EX2 R100, R4 ;  /* 0x0000000400647308 */ /* 0x0007e40000000800 */
[----:B---3--:R-:W-:-:S06]  /*be40*/  FFMA.FTZ R4, R91, UR22, -R0 ;  /* 0x000000165b047c23 */ /* 0x008fcc0008010800 */
[----:B------:R3:W-:Y:S01]  /*be50*/  MUFU.EX2 R65, R4 ;  /* 0x0000000400417308 */ /* 0x0007e20000000800 */
[----:B------:R-:W-:Y:S01]  /*be60*/  MOV R91, R68 ;  /* 0x00000044005b7202 */ /* 0x000fe20000000f00 */
[----:B---3--:R-:W-:-:S06]  /*be70*/  FFMA.FTZ R4, R221, UR22, -R0 ;  /* 0x00000016dd047c23 */ /* 0x008fcc0008010800 */
[----:B------:R3:W-:Y:S02]  /*be80*/  MUFU.EX2 R68, R4 ;  /* 0x0000000400447308 */ /* 0x0007e40000000800 */
[----:B---3--:R-:W-:-:S06]  /*be90*/  FFMA.FTZ R4, R67, UR22, -R0 ;  /* 0x0000001643047c23 */ /* 0x008fcc0008010800 */
[----:B------:R3:W1:Y:S02]  /*bea0*/  MUFU.EX2 R7, R4 ;  /* 0x0000000400077308 */ /* 0x0006640000000800 */
[----:B---3--:R-:W-:-:S06]  /*beb0*/  FFMA.FTZ R4, R34, UR22, -R0 ;  /* 0x0000001622047c23 */ /* 0x008fcc0008010800 */
[----:B------:R3:W2:Y:S02]  /*bec0*/  MUFU.EX2 R88, R4 ;  /* 0x0000000400587308 */ /* 0x0006a40000000800 */
[----:B---3--:R-:W-:Y:S01]  /*bed0*/  FFMA.FTZ R4, R76, UR22, -R3 ;  /* 0x000000164c047c23 */ /* 0x008fe20008010803 */
        /* <DEDUP_REMOVED lines=12> */
[----:B------:R3:W-:Y:S02]  /*bfa0*/  MUFU.EX2 R164, R4 ;  /* 0x0000000400a47308 */ /* 0x0007e40000000800 */
[----:B---3--:R-:W-:-:S06]  /*bfb0*/  FFMA.FTZ R4, R91, UR22, -R3 ;  /* 0x000000165b047c23 */ /* 0x008fcc0008010803 */
[----:B------:R3:W-:Y:S01]  /*bfc0*/  MUFU.EX2 R5, R4 ;  /* 0x0000000400057308 */ /* 0x0007e20000000800 */
[----:B------:R-:W-:Y:S01]  /*bfd0*/  MOV R91, R72 ;  /* 0x00000048005b7202 */ /* 0x000fe20000000f00 */
[----:B---3--:R-:W-:-:S06]  /*bfe0*/  FFMA.FTZ R4, R220, UR22, -R3 ;  /* 0x00000016dc047c23 */ /* 0x008fcc0008010803 */
[----:B------:R3:W-:Y:S01]  /*bff0*/  MUFU.EX2 R102, R4 ;  /* 0x0000000400667308 */ /* 0x0007e20000000800 */
[----:B------:R-:W-:Y:S02]  /*c000*/  MOV R72, R70 ;  /* 0x0000004600487202 */ /* 0x000fe40000000f00 */
[----:B------:R-:W-:Y:S01]  /*c010*/  MOV R70, R71 ;  /* 0x0000004700467202 */ /* 0x000fe20000000f00 */
[----:B---3--:R-:W-:-:S04]  /*c020*/  FFMA.FTZ R4, R213, UR22, -R3 ;  /* 0x00000016d5047c23 */ /* 0x008fc80008010803 */
[----:B------:R3:W2:Y:S01]  /*c030*/  MUFU.EX2 R67, R4 ;  /* 0x0000000400437308 */ /* 0x0006a20000000800 */
[----:B------:R-:W-:Y:S01]  /*c040*/  MOV R71, R192 ;  /* 0x000000c000477202 */ /* 0x000fe20000000f00 */
[--C-:B------:R-:W-:Y:S01]  /*c050*/  FFMA.FTZ R221, R28, UR22, -R2.reuse ;  /* 0x000000161cdd7c23 */ /* 0x100fe20008010802 */
[----:B------:R-:W-:Y:S01]  /*c060*/  MOV R192, R166 ;  /* 0x000000a600c07202 */ /* 0x000fe20000000f00 */
[--C-:B------:R-:W-:Y:S01]  /*c070*/  FFMA.FTZ R34, R64, UR22, -R2.reuse ;  /* 0x0000001640227c23 */ /* 0x100fe20008010802 */
[--C-:B------:R-:W-:Y:S01]  /*c080*/  FFMA.FTZ R33, R60, UR22, -R2.reuse ;  /* 0x000000163c217c23 */ /* 0x100fe20008010802 */
[----:B------:R-:W-:Y:S01]  /*c090*/  FFMA.FTZ R166, R22, UR22, -R2 ;  /* 0x0000001616a67c23 */ /* 0x000fe20008010802 */
[----:B---3--:R-:W-:Y:S01]  /*c0a0*/  FFMA.FTZ R4, R76, UR22, -R12 ;  /* 0x000000164c047c23 */ /* 0x008fe2000801080c */
[----:B------:R-:W-:Y:S01]  /*c0b0*/  MOV R76, R77 ;  /* 0x0000004d004c7202 */ /* 0x000fe20000000f00 */
[----:B------:R-:W-:Y:S01]  /*c0c0*/  IMAD.MOV.U32 R77, RZ, RZ, R78 ;  /* 0x000000ffff4d7224 */ /* 0x000fe200078e004e */
[----:B------:R-:W-:-:S02]  /*c0d0*/  MOV R78, R79 ;  /* 0x0000004f004e7202 */ /* 0x000fc40000000f00 */
[----:B------:R-:W-:Y:S01]  /*c0e0*/  MOV R79, R73 ;  /* 0x00000049004f7202 */ /* 0x000fe20000000f00 */
[----:B------:R-:W-:Y:S02]  /*c0f0*/  IMAD.MOV.U32 R73, RZ, RZ, R69 ;  /* 0x000000ffff497224 */ /* 0x000fe400078e0045 */
[----:B------:R-:W-:Y:S01]  /*c100*/  IMAD.MOV.U32 R69, RZ, RZ, R193 ;  /* 0x000000ffff457224 */ /* 0x000fe200078e00c1 */
[----:B------:R-:W-:Y:S01]  /*c110*/  MOV R193, R31 ;  /* 0x0000001f00c17202 */ /* 0x000fe20000000f00 */
[----:B------:R-:W-:Y:S02]  /*c120*/  FFMA.FTZ R31, R47, UR22, -R2 ;  /* 0x000000162f1f7c23 */ /* 0x000fe40008010802 */
[----:B------:R3:W-:Y:S01]  /*c130*/  MUFU.EX2 R47, R4 ;  /* 0x00000004002f7308 */ /* 0x0007e20000000800 */
[--C-:B------:R-:W-:Y:S01]  /*c140*/  FFMA.FTZ R28, R66, UR22, -R0.reuse ;  /* 0x00000016421c7c23 */ /* 0x100fe20008010800 */
[--C-:B------:R-:W-:Y:S01]  /*c150*/  FFMA.FTZ R213, R58, UR22, -R0.reuse ;  /* 0x000000163ad57c23 */ /* 0x100fe20008010800 */
[----:B------:R-:W-:Y:S01]  /*c160*/  FFMA.FTZ R220, R46, UR22, -R0 ;  /* 0x000000162edc7c23 */ /* 0x000fe20008010800 */
[----:B------:R-:W-:-:S04]  /*c170*/  FFMA.FTZ R2, R91, UR22, -R12 ;  /* 0x000000165b027c23 */ /* 0x000fc8000801080c */
[----:B------:R-:W-:Y:S01]  /*c180*/  MUFU.EX2 R101, R2 ;  /* 0x0000000200657308 */ /* 0x000fe20000000800 */
[----:B---3--:R-:W-:Y:S01]  /*c190*/  FFMA.FTZ R4, R30, UR22, -R12 ;  /* 0x000000161e047c23 */ /* 0x008fe2000801080c */
[----:B------:R-:W-:Y:S01]  /*c1a0*/  FFMA.FTZ R30, R222, UR22, -R0 ;  /* 0x00000016de1e7c23 */ /* 0x000fe20008010800 */
[----:B------:R-:W-:-:S05]  /*c1b0*/  FFMA.FTZ R0, R76, UR22, -R12 ;  /* 0x000000164c007c23 */ /* 0x000fca000801080c */
[----:B------:R-:W3:Y:S08]  /*c1c0*/  MUFU.EX2 R35, R4 ;  /* 0x0000000400237308 */ /* 0x000ef00000000800 */
[----:B------:R3:W3:Y:S01]  /*c1d0*/  MUFU.EX2 R58, R0 ;  /* 0x00000000003a7308 */ /* 0x0006e20000000800 */
[----:B----4-:R-:W-:Y:S01]  /*c1e0*/  IMAD.MOV.U32 R46, RZ, RZ, R6 ;  /* 0x000000ffff2e7224 */ /* 0x010fe200078e0006 */
[----:B-1----:R-:W-:-:S02]  /*c1f0*/  MOV R222, R7 ;  /* 0x0000000700de7202 */ /* 0x002fc40000000f00 */
[----:B------:R-:W-:Y:S02]  /*c200*/  F2FP.BF16.F32.PACK_AB R9, R68, R65 ;  /* 0x000000414409723e */ /* 0x000fe400000010ff */
[----:B------:R-:W-:Y:S02]  /*c210*/  F2FP.BF16.F32.PACK_AB R8, R46, R118 ;  /* 0x000000762e08723e */ /* 0x000fe400000010ff */
[----:B------:R-:W-:Y:S02]  /*c220*/  F2FP.BF16.F32.PACK_AB R10, R100, R228 ;  /* 0x000000e4640a723e */ /* 0x000fe400000010ff */
[----:B--2---:R-:W-:Y:S02]  /*c230*/  F2FP.BF16.F32.PACK_AB R11, R88, R222 ;  /* 0x000000de580b723e */ /* 0x004fe400000010ff */
[----:B------:R-:W-:Y:S01]  /*c240*/  F2FP.BF16.F32.PACK_AB R6, R67, R102 ;  /* 0x000000664306723e */ /* 0x000fe200000010ff */
[----:B---3--:R-:W-:Y:S01]  /*c250*/  FFMA.FTZ R0, R212, UR22, -R3 ;  /* 0x00000016d4007c23 */ /* 0x008fe20008010803 */
[----:B------:R-:W-:-:S02]  /*c260*/  MOV R212, R5 ;  /* 0x0000000500d47202 */ /* 0x000fc40000000f00 */
[----:B------:R-:W-:Y:S02]  /*c270*/  F2FP.BF16.F32.PACK_AB R5, R35, R47 ;  /* 0x0000002f2305723e */ /* 0x000fe400000010ff */
[----:B------:R-:W-:Y:S02]  /*c280*/  F2FP.BF16.F32.PACK_AB R4, R212, R164 ;  /* 0x000000a4d404723e */ /* 0x000fe400000010ff */
[----:B------:R-:W-:Y:S01]  /*c290*/  F2FP.BF16.F32.PACK_AB R7, R58, R101 ;  /* 0x000000653a07723e */ /* 0x000fe200000010ff */
[----:B------:R-:W-:Y:S01]  /*c2a0*/  IMAD.MOV.U32 R115, RZ, RZ, R167 ;  /* 0x000000ffff737224 */ /* 0x000fe200078e00a7 */
[----:B------:R-:W-:Y:S01]  /*c2b0*/  MOV R103, R195 ;  /* 0x000000c300677202 */ /* 0x000fe20000000f00 */
[--C-:B------:R-:W-:Y:S01]  /*c2c0*/  FFMA.FTZ R195, R21, UR22, -R3.reuse ;  /* 0x0000001615c37c23 */ /* 0x100fe20008010803 */
[----:B------:R-:W-:Y:S01]  /*c2d0*/  MOV R167, R20 ;  /* 0x0000001400a77202 */ /* 0x000fe20000000f00 */
[----:B------:R-:W-:Y:S01]  /*c2e0*/  IMAD.MOV.U32 R130, RZ, RZ, R192 ;  /* 0x000000ffff827224 */ /* 0x000fe200078e00c0 */
[----:B------:R-:W1:Y:S01]  /*c2f0*/  LDSM.16.MT88.4 R20, [R230+0xc800] ;  /* 0x00c80000e614783b */ /* 0x000e620000004200 */
[--C-:B------:R-:W-:Y:S01]  /*c300*/  FFMA.FTZ R13, R62, UR22, -R3.reuse ;  /* 0x000000163e0d7c23 */ /* 0x100fe20008010803 */
[----:B------:R-:W-:Y:S01]  /*c310*/  FFMA.FTZ R192, R61, UR22, -R3 ;  /* 0x000000163dc07c23 */ /* 0x000fe20008010803 */
[-C--:B------:R-:W-:Y:S06]  /*c320*/  HMMA.16816.F32.BF16 R172, R8, R16.reuse, R172 ;  /* 0x0000001008ac723c */ /* 0x080fec00000418ac */
[C---:B------:R-:W-:Y:S06]  /*c330*/  HMMA.16816.F32.BF16 R176, R4.reuse, R16, R176 ;  /* 0x0000001004b0723c */ /* 0x040fec00000418b0 */
[-C--:B------:R-:W-:Y:S06]  /*c340*/  HMMA.16816.F32.BF16 R180, R4, R18.reuse, R180 ;  /* 0x0000001204b4723c */ /* 0x080fec00000418b4 */
[----:B------:R-:W-:Y:S01]  /*c350*/  HMMA.16816.F32.BF16 R60, R8, R18, R208 ;  /* 0x00000012083c723c */ /* 0x000fe200000418d0 */
[----:B------:R-:W2:Y:S01]  /*c360*/  LDSM.16.MT88.4 R16, [R232+0xc800] ;  /* 0x00c80000e810783b */ /* 0x000ea20000004200 */
[----:B------:R-:W-:Y:S01]  /*c370*/  FFMA.FTZ R45, R90, R14, R45 ;  /* 0x0000000e5a2d7223 */ /* 0x000fe2000001002d */
[--C-:B------:R-:W-:Y:S01]  /*c380*/  FFMA.FTZ R14, R77, UR22, -R3.reuse ;  /* 0x000000164d0e7c23 */ /* 0x100fe20008010803 */
[----:B------:R-:W-:Y:S01]  /*c390*/  FFMA.FTZ R2, R78, UR22, -R3 ;  /* 0x000000164e027c23 */ /* 0x000fe20008010803 */
[----:B------:R-:W-:-:S02]  /*c3a0*/  MOV R89, R79 ;  /* 0x0000004f00597202 */ /* 0x000fc40000000f00 */
[----:B------:R-:W-:Y:S01]  /*c3b0*/  MOV R113, R193 ;  /* 0x000000c100717202 */ /* 0x000fe20000000f00 */
[--C-:B------:R-:W-:Y:S01]  /*c3c0*/  FFMA.FTZ R193, R56, UR22, -R3.reuse ;  /* 0x0000001638c17c23 */ /* 0x100fe20008010803 */
[----:B------:R-:W-:Y:S01]  /*c3d0*/  MOV R119, R194 ;  /* 0x000000c200777202 */ /* 0x000fe20000000f00 */
[----:B------:R-:W-:Y:S01]  /*c3e0*/  FFMA.FTZ R194, R57, UR22, -R3 ;  /* 0x0000001639c27c23 */ /* 0x000fe20008010803 */
[----:B------:R-:W-:Y:S01]  /*c3f0*/  MOV R211, R58 ;  /* 0x0000003a00d37202 */ /* 0x000fe20000000f00 */
[----:B------:R-:W-:Y:S01]  /*c400*/  IMAD.MOV.U32 R91, RZ, RZ, R71 ;  /* 0x000000ffff5b7224 */ /* 0x000fe200078e0047 */
[----:B------:R-:W-:Y:S02]  /*c410*/  MOV R114, R69 ;  /* 0x0000004500727202 */ /* 0x000fe40000000f00 */
[----:B------:R-:W-:Y:S01]  /*c420*/  MOV R90, R70 ;  /* 0x00000046005a7202 */ /* 0x000fe20000000f00 */
[----:B-1----:R-:W-:Y:S01]  /*c430*/  HMMA.16816.F32.BF16 R76, R8, R20, R216 ;  /* 0x00000014084c723c */ /* 0x002fe200000418d8 */
[----:B------:R-:W-:-:S05]  /*c440*/  MOV R210, R67 ;  /* 0x0000004300d27202 */ /* 0x000fca0000000f00 */
[----:B------:R-:W-:Y:S01]  /*c450*/  HMMA.16816.F32.BF16 R56, R8, R22, R168 ;  /* 0x000000160838723c */ /* 0x000fe200000418a8 */
[----:B------:R-:W-:-:S05]  /*c460*/  MOV R219, R68 ;  /* 0x0000004400db7202 */ /* 0x000fca0000000f00 */
[C---:B------:R-:W-:Y:S01]  /*c470*/  HMMA.16816.F32.BF16 R68, R4.reuse, R20, R184 ;  /* 0x000000140444723c */ /* 0x040fe200000418b8 */
[----:B------:R-:W-:Y:S01]  /*c480*/  MOV R171, R72 ;  /* 0x0000004800ab7202 */ /* 0x000fe20000000f00 */
[----:B------:R-:W-:Y:S01]  /*c490*/  IMAD.MOV.U32 R169, RZ, RZ, R74 ;  /* 0x000000ffffa97224 */ /* 0x000fe200078e004a */
[----:B------:R-:W-:Y:S02]  /*c4a0*/  MOV R170, R73 ;  /* 0x0000004900aa7202 */ /* 0x000fe40000000f00 */
[----:B------:R-:W-:Y:S02]  /*c4b0*/  MOV R168, R75 ;  /* 0x0000004b00a87202 */ /* 0x000fe40000000f00 */
[----:B------:R-:W-:Y:S02]  /*c4c0*/  MOV R184, R65 ;  /* 0x0000004100b87202 */ /* 0x000fe40000000f00 */
[----:B------:R-:W-:Y:S01]  /*c4d0*/  HMMA.16816.F32.BF16 R64, R4, R22, R188 ;  /* 0x000000160440723c */ /* 0x000fe200000418bc */
[----:B------:R-:W1:Y:S05]  /*c4e0*/  LDSM.16.MT88.4 R20, [R231+0xc800] ;  /* 0x00c80000e714783b */ /* 0x000e6a0000004200 */
[-C--:B--2---:R-:W-:Y:S06]  /*c4f0*/  HMMA.16816.F32.BF16 R52, R8, R16.reuse, R52 ;  /* 0x000000100834723c */ /* 0x084fec0000041834 */
[C---:B------:R-:W-:Y:S06]  /*c500*/  HMMA.16816.F32.BF16 R48, R4.reuse, R16, R48 ;  /* 0x000000100430723c */ /* 0x040fec0000041830 */
[-C--:B------:R-:W-:Y:S06]  /*c510*/  HMMA.16816.F32.BF16 R196, R4, R18.reuse, R196 ;  /* 0x0000001204c4723c */ /* 0x080fec00000418c4 */
[----:B------:R-:W-:Y:S01]  /*c520*/  HMMA.16816.F32.BF16 R72, R8, R18, R156 ;  /* 0x000000120848723c */ /* 0x000fe2000004189c */
[----:B------:R-:W2:Y:S01]  /*c530*/  LDSM.16.MT88.4 R16, [R229+0xe800] ;  /* 0x00e80000e510783b */ /* 0x000ea20000004200 */
[----:B------:R-:W-:-:S02]  /*c540*/  MOV R185, R130 ;  /* 0x0000008200b97202 */ /* 0x000fc40000000f00 */
[----:B------:R-:W-:Y:S02]  /*c550*/  MOV R217, R129 ;  /* 0x0000008100d97202 */ /* 0x000fe40000000f00 */
[----:B------:R-:W-:Y:S01]  /*c560*/  MOV R191, R88 ;  /* 0x0000005800bf7202 */ /* 0x000fe20000000f00 */
[----:B------:R-:W-:Y:S01]  /*c570*/  IMAD.MOV.U32 R158, RZ, RZ, R90 ;  /* 0x000000ffff9e7224 */ /* 0x000fe200078e005a */
[----:B------:R-:W-:Y:S02]  /*c580*/  MOV R156, R128 ;  /* 0x00000080009c7202 */ /* 0x000fe40000000f00 */
[----:B------:R-:W-:Y:S02]  /*c590*/  MOV R159, R89 ;  /* 0x00000059009f7202 */ /* 0x000fe40000000f00 */
[----:B------:R-:W-:Y:S01]  /*c5a0*/  MOV R157, R91 ;  /* 0x0000005b009d7202 */ /* 0x000fe20000000f00 */
[-C--:B-1----:R-:W-:Y:S06]  /*c5b0*/  HMMA.16816.F32.BF16 R160, R8, R20.reuse, R160 ;  /* 0x0000001408a0723c */ /* 0x082fec00000418a0 */
[C---:B------:R-:W-:Y:S06]  /*c5c0*/  HMMA.16816.F32.BF16 R200, R4.reuse, R20, R200 ;  /* 0x0000001404c8723c */ /* 0x040fec00000418c8 */
[-C--:B------:R-:W-:Y:S06]  /*c5d0*/  HMMA.16816.F32.BF16 R204, R4, R22.reuse, R204 ;  /* 0x0000001604cc723c */ /* 0x080fec00000418cc */
[----:B------:R-:W-:Y:S01]  /*c5e0*/  HMMA.16816.F32.BF16 R148, R8, R22, R148 ;  /* 0x000000160894723c */ /* 0x000fe20000041894 */
[----:B------:R-:W1:Y:S05]  /*c5f0*/  LDSM.16.MT88.4 R20, [R232+0xe800] ;  /* 0x00e80000e814783b */ /* 0x000e6a0000004200 */
[----:B--2---:R-:W-:Y:S06]  /*c600*/  HMMA.16816.F32.BF16 R128, R4, R18, R136 ;  /* 0x000000120480723c */ /* 0x004fec0000041888 */
[-C--:B------:R-:W-:Y:S06]  /*c610*/  HMMA.16816.F32.BF16 R144, R8, R16.reuse, R144 ;  /* 0x000000100890723c */ /* 0x080fec0000041890 */
[----:B------:R-:W-:Y:S06]  /*c620*/  HMMA.16816.F32.BF16 R88, R4, R16, R140 ;  /* 0x000000100458723c */ /* 0x000fec000004188c */
[----:B------:R-:W-:Y:S01]  /*c630*/  HMMA.16816.F32.BF16 R136, R8, R18, R24 ;  /* 0x000000120888723c */ /* 0x000fe20000041818 */
[----:B------:R-:W2:Y:S04]  /*c640*/  LDSM.16.MT88.4 R24, [R230+0xe800] ;  /* 0x00e80000e618783b */ /* 0x000ea80000004200 */
[----:B------:R-:W3:Y:S01]  /*c650*/  LDSM.16.MT88.4 R16, [R231+0xe800] ;  /* 0x00e80000e710783b */ /* 0x000ee20000004200 */
[----:B------:R-:W-:Y:S01]  /*c660*/  IMAD.MOV.U32 R140, RZ, RZ, R116 ;  /* 0x000000ffff8c7224 */ /* 0x000fe200078e0074 */
[----:B------:R-:W-:Y:S01]  /*c670*/  MOV R190, R113 ;  /* 0x0000007100be7202 */ /* 0x000fe20000000f00 */
[----:B------:R-:W-:Y:S01]  /*c680*/  IMAD.MOV.U32 R189, RZ, RZ, R114 ;  /* 0x000000ffffbd7224 */ /* 0x000fe200078e0072 */
[----:B------:R-:W-:Y:S01]  /*c690*/  MOV R188, R112 ;  /* 0x0000007000bc7202 */ /* 0x000fe20000000f00 */
[----:B------:R-:W-:Y:S01]  /*c6a0*/  IMAD.MOV.U32 R186, RZ, RZ, R100 ;  /* 0x000000ffffba7224 */ /* 0x000fe200078e0064 */
[----:B------:R-:W-:-:S02]  /*c6b0*/  MOV R143, R115 ;  /* 0x00000073008f7202 */ /* 0x000fc40000000f00 */
[----:B------:R-:W-:Y:S02]  /*c6c0*/  MOV R218, R103 ;  /* 0x0000006700da7202 */ /* 0x000fe40000000f00 */
[----:B------:R-:W-:Y:S02]  /*c6d0*/  MOV R216, R102 ;  /* 0x0000006600d87202 */ /* 0x000fe40000000f00 */
[----:B------:R-:W-:Y:S01]  /*c6e0*/  MOV R187, R101 ;  /* 0x0000006500bb7202 */ /* 0x000fe20000000f00 */
[----:B-1----:R-:W-:Y:S01]  /*c6f0*/  HMMA.16816.F32.BF16 R104, R4, R20, R104 ;  /* 0x000000140468723c */ /* 0x002fe20000041868 */
[----:B------:R-:W-:-:S05]  /*c700*/  IMAD.MOV.U32 R141, RZ, RZ, R165 ;  /* 0x000000ffff8d7224 */ /* 0x000fca00078e00a5 */
[-C--:B------:R-:W-:Y:S06]  /*c710*/  HMMA.16816.F32.BF16 R108, R4, R22.reuse, R108 ;  /* 0x00000016046c723c */ /* 0x080fec000004186c */
[----:B------:R-:W-:Y:S06]  /*c720*/  HMMA.16816.F32.BF16 R84, R8, R22, R84 ;  /* 0x000000160854723c */ /* 0x000fec0000041854 */
[C---:B--2---:R-:W-:Y:S06]  /*c730*/  HMMA.16816.F32.BF16 R112, R4.reuse, R24, R80 ;  /* 0x000000180470723c */ /* 0x044fec0000041850 */
[C---:B------:R-:W-:Y:S06]  /*c740*/  HMMA.16816.F32.BF16 R100, R4.reuse, R26, R92 ;  /* 0x0000001a0464723c */ /* 0x040fec000004185c */
[C---:B---3--:R-:W-:Y:S06]  /*c750*/  HMMA.16816.F32.BF16 R120, R4.reuse, R16, R120 ;  /* 0x000000100478723c */ /* 0x048fec0000041878 */
[----:B------:R-:W-:Y:S07]  /*c760*/  HMMA.16816.F32.BF16 R124, R4, R18, R124 ;  /* 0x00000012047c723c */ /* 0x000fee000004187c */
[----:B------:R-:W-:-:S02]  /*c770*/  MOV R5, R140 ;  /* 0x0000008c00057202 */ /* 0x000fc40000000f00 */
        /* <DEDUP_REMOVED lines=8> */
[----:B------:R-:W-:Y:S02]  /*c800*/  MOV R141, R158 ;  /* 0x0000009e008d7202 */ /* 0x000fe40000000f00 */
[----:B------:R-:W-:-:S02]  /*c810*/  MOV R143, R159 ;  /* 0x0000009f008f7202 */ /* 0x000fc40000000f00 */
[----:B------:R-:W-:Y:S01]  /*c820*/  MOV R185, R222 ;  /* 0x000000de00b97202 */ /* 0x000fe20000000f00 */
[C---:B------:R-:W-:Y:S01]  /*c830*/  HMMA.16816.F32.BF16 R92, R8.reuse, R20, R132 ;  /* 0x00000014085c723c */ /* 0x040fe20000041884 */
[----:B------:R-:W-:Y:S01]  /*c840*/  MOV R158, R169 ;  /* 0x000000a9009e7202 */ /* 0x000fe20000000f00 */
[----:B------:R1:W-:Y:S01]  /*c850*/  MUFU.EX2 R222, R2 ;  /* 0x0000000200de7308 */ /* 0x0003e20000000800 */
[----:B------:R-:W2:Y:S01]  /*c860*/  LDSM.16.MT88.4 R20, [R229+0xd000] ;  /* 0x00d00000e514783b */ /* 0x000ea20000004200 */
[----:B------:R-:W-:Y:S02]  /*c870*/  MOV R169, R171 ;  /* 0x000000ab00a97202 */ /* 0x000fe40000000f00 */
[----:B------:R-:W-:Y:S01]  /*c880*/  HMMA.16816.F32.BF16 R80, R8, R16, R40 ;  /* 0x000000100850723c */ /* 0x000fe20000041828 */
[----:B------:R-:W-:Y:S02]  /*c890*/  MOV R171, R189 ;  /* 0x000000bd00ab7202 */ /* 0x000fe40000000f00 */
[----:B------:R-:W-:-:S03]  /*c8a0*/  MOV R189, R184 ;  /* 0x000000b800bd7202 */ /* 0x000fc60000000f00 */
[----:B------:R-:W-:Y:S01]  /*c8b0*/  HMMA.16816.F32.BF16 R36, R8, R18, R36 ;  /* 0x000000120824723c */ /* 0x000fe20000041824 */
[----:B------:R-:W3:Y:S01]  /*c8c0*/  LDSM.16.MT88.4 R16, [R230+0xd000] ;  /* 0x00d00000e610783b */ /* 0x000ee20000004200 */
[----:B-1----:R-:W-:Y:S01]  /*c8d0*/  FFMA.FTZ R2, R5, UR22, -R12 ;  /* 0x0000001605027c23 */ /* 0x002fe2000801080c */
[----:B------:R-:W-:Y:S01]  /*c8e0*/  IMAD.MOV.U32 R5, RZ, RZ, R140 ;  /* 0x000000ffff057224 */ /* 0x000fe200078e008c */
[----:B------:R-:W-:Y:S02]  /*c8f0*/  MOV R140, R143 ;  /* 0x0000008f008c7202 */ /* 0x000fe40000000f00 */
[----:B------:R-:W-:Y:S01]  /*c900*/  MOV R143, R157 ;  /* 0x0000009d008f7202 */ /* 0x000fe20000000f00 */
[----:B------:R-:W-:Y:S01]  /*c910*/  IMAD.MOV.U32 R157, RZ, RZ, R158 ;  /* 0x000000ffff9d7224 */ /* 0x000fe200078e009e */
[----:B------:R-:W-:Y:S02]  /*c920*/  MOV R158, R168 ;  /* 0x000000a8009e7202 */ /* 0x000fe40000000f00 */
[----:B------:R-:W-:-:S02]  /*c930*/  MOV R184, R219 ;  /* 0x000000db00b87202 */ /* 0x000fc40000000f00 */
[----:B------:R-:W-:Y:S01]  /*c940*/  MOV R168, R169 ;  /* 0x000000a900a87202 */ /* 0x000fe20000000f00 */
[----:B------:R-:W-:Y:S01]  /*c950*/  MUFU.EX2 R142, R30 ;  /* 0x0000001e008e7308 */ /* 0x000fe20000000800 */
[----:B------:R-:W-:Y:S01]  /*c960*/  MOV R169, R170 ;  /* 0x000000aa00a97202 */ /* 0x000fe20000000f00 */
[----:B------:R-:W-:Y:S02]  /*c970*/  IMAD.MOV.U32 R170, RZ, RZ, R171 ;  /* 0x000000ffffaa7224 */ /* 0x000fe400078e00ab */
[----:B------:R-:W-:Y:S01]  /*c980*/  FFMA.FTZ R4, R6, UR22, -R12 ;  /* 0x0000001606047c23 */ /* 0x000fe2000801080c */
[----:B------:R-:W-:Y:S02]  /*c990*/  MOV R171, R188 ;  /* 0x000000bc00ab7202 */ /* 0x000fe40000000f00 */
[----:B------:R-:W-:Y:S01]  /*c9a0*/  MOV R6, R7 ;  /* 0x0000000700067202 */ /* 0x000fe20000000f00 */
[----:B------:R1:W-:Y:S01]  /*c9b0*/  MUFU.EX2 R30, R0 ;  /* 0x00000000001e7308 */ /* 0x0003e20000000800 */
[----:B------:R-:W-:Y:S01]  /*c9c0*/  MOV R188, R189 ;  /* 0x000000bd00bc7202 */ /* 0x000fe20000000f00 */
[----:B------:R-:W-:Y:S01]  /*c9d0*/  IMAD.MOV.U32 R189, RZ, RZ, R184 ;  /* 0x000000ffffbd7224 */ /* 0x000fe200078e00b8 */
[----:B------:R-:W-:-:S02]  /*c9e0*/  MOV R3, R167 ;  /* 0x000000a700037202 */ /* 0x000fc40000000f00 */
[----:B------:R-:W-:Y:S01]  /*c9f0*/  MOV R184, R186 ;  /* 0x000000ba00b87202 */ /* 0x000fe20000000f00 */
[----:B------:R-:W-:Y:S01]  /*ca00*/  IMAD.MOV.U32 R186, RZ, RZ, R216 ;  /* 0x000000ffffba7224 */ /* 0x000fe200078e00d8 */
[----:B------:R-:W-:Y:S01]  /*ca10*/  MOV R7, R141 ;  /* 0x0000008d00077202 */ /* 0x000fe20000000f00 */
[----:B------:R-:W4:Y:S01]  /*ca20*/  MUFU.EX2 R32, R32 ;  /* 0x0000002000207308 */ /* 0x000f220000000800 */
[----:B------:R-:W-:Y:S01]  /*ca30*/  IMAD.MOV.U32 R209, RZ, RZ, R119 ;  /* 0x000000ffffd17224 */ /* 0x000fe200078e0077 */
[----:B------:R-:W-:Y:S01]  /*ca40*/  MOV R208, R118 ;  /* 0x0000007600d07202 */ /* 0x000fe20000000f00 */
[--C-:B------:R-:W-:Y:S01]  /*ca50*/  FFMA.FTZ R3, R3, UR22, -R12.reuse ;  /* 0x0000001603037c23 */ /* 0x100fe2000801080c */
[----:B------:R-:W-:Y:S01]  /*ca60*/  MOV R167, R117 ;  /* 0x0000007500a77202 */ /* 0x000fe20000000f00 */
[----:B-1----:R-:W-:Y:S01]  /*ca70*/  FFMA.FTZ R0, R156, UR22, -R12 ;  /* 0x000000169c007c23 */ /* 0x002fe2000801080c */
[----:B------:R-:W-:Y:S03]  /*ca80*/  HMMA.16816.F32.BF16 R116, R8, R24, R152 ;  /* 0x000000180874723c */ /* 0x000fe60000041898 */
[----:B------:R1:W-:Y:S08]  /*ca90*/  MUFU.EX2 R216, R0 ;  /* 0x0000000000d87308 */ /* 0x0003f00000000800 */
[----:B------:R-:W-:Y:S01]  /*caa0*/  MUFU.EX2 R153, R34 ;  /* 0x0000002200997308 */ /* 0x000fe20000000800 */
[----:B-1----:R-:W-:-:S07]  /*cab0*/  FADD.FTZ R0, R6, R5 ;  /* 0x0000000506007221 */ /* 0x002fce0000010000 */
[----:B------:R-:W1:Y:S01]  /*cac0*/  MUFU.EX2 R165, R33 ;  /* 0x0000002100a57308 */ /* 0x000e620000000800 */
[----:B------:R-:W-:Y:S01]  /*cad0*/  FADD.FTZ R5, R218, R7 ;  /* 0x00000007da057221 */ /* 0x000fe20000010000 */
[----:B------:R-:W-:-:S06]  /*cae0*/  FADD.FTZ R134, R217, R0 ;  /* 0x00000000d9867221 */ /* 0x000fcc0000010000 */
[----:B------:R-:W-:Y:S08]  /*caf0*/  MUFU.EX2 R31, R31 ;  /* 0x0000001f001f7308 */ /* 0x000ff00000000800 */
[----:B------:R4:W2:Y:S08]  /*cb00*/  MUFU.EX2 R25, R29 ;  /* 0x0000001d00197308 */ /* 0x0008b00000000800 */
[----:B------:R-:W-:Y:S08]  /*cb10*/  MUFU.EX2 R28, R28 ;  /* 0x0000001c001c7308 */ /* 0x000ff00000000800 */
[----:B------:R-:W3:Y:S08]  /*cb20*/  MUFU.EX2 R159, R15 ;  /* 0x0000000f009f7308 */ /* 0x000ef00000000800 */
[----:B------:R-:W3:Y:S08]  /*cb30*/  MUFU.EX2 R219, R14 ;  /* 0x0000000e00db7308 */ /* 0x000ef00000000800 */
[----:B------:R-:W-:Y:S08]  /*cb40*/  MUFU.EX2 R156, R13 ;  /* 0x0000000d009c7308 */ /* 0x000ff00000000800 */
[----:B------:R-:W3:Y:S08]  /*cb50*/  MUFU.EX2 R218, R2 ;  /* 0x0000000200da7308 */ /* 0x000ef00000000800 */
[----:B------:R1:W-:Y:S08]  /*cb60*/  MUFU.EX2 R217, R3 ;  /* 0x0000000300d97308 */ /* 0x0003f00000000800 */
[----:B------:R3:W3:Y:S01]  /*cb70*/  MUFU.EX2 R132, R4 ;  /* 0x0000000400847308 */ /* 0x0006e20000000800 */
[----:B----4-:R-:W-:Y:S01]  /*cb80*/  MOV R29, R32 ;  /* 0x00000020001d7202 */ /* 0x010fe20000000f00 */
[----:B------:R-:W-:Y:S01]  /*cb90*/  HMMA.16816.F32.BF16 R96, R8, R26, R96 ;  /* 0x0000001a0860723c */ /* 0x000fe20000041860 */
[----:B------:R-:W-:-:S02]  /*cba0*/  MOV R141, R190 ;  /* 0x000000be008d7202 */ /* 0x000fc40000000f00 */
[----:B-1----:R-:W-:-:S04]  /*cbb0*/  MOV R3, R142 ;  /* 0x0000008e00037202 */ /* 0x002fc80000000f00 */
[----:B------:R-:W-:Y:S02]  /*cbc0*/  F2FP.BF16.F32.PACK_AB R8, R165, R153 ;  /* 0x00000099a508723e */ /* 0x000fe400000010ff */
[----:B--2---:R-:W-:Y:S02]  /*cbd0*/  F2FP.BF16.F32.PACK_AB R9, R25, R3 ;  /* 0x000000031909723e */ /* 0x004fe400000010ff */
[----:B------:R-:W-:Y:S02]  /*cbe0*/  F2FP.BF16.F32.PACK_AB R10, R31, R29 ;  /* 0x0000001d1f0a723e */ /* 0x000fe400000010ff */
[----:B---3--:R-:W-:Y:S01]  /*cbf0*/  F2FP.BF16.F32.PACK_AB R11, R159, R28 ;  /* 0x0000001c9f0b723e */ /* 0x008fe200000010ff */
[----:B------:R-:W-:Y:S01]  /*cc00*/  FADD.FTZ R0, R143, R5 ;  /* 0x000000058f007221 */ /* 0x000fe20000010000 */
[----:B------:R-:W-:Y:S02]  /*cc10*/  MOV R190, R185 ;  /* 0x000000b900be7202 */ /* 0x000fe40000000f00 */
[----:B------:R-:W-:-:S02]  /*cc20*/  MOV R185, R187 ;  /* 0x000000bb00b97202 */ /* 0x000fc40000000f00 */
[----:B------:R-:W-:Y:S02]  /*cc30*/  F2FP.BF16.F32.PACK_AB R4, R222, R219 ;  /* 0x000000dbde04723e */ /* 0x000fe400000010ff */
[----:B------:R-:W-:Y:S02]  /*cc40*/  F2FP.BF16.F32.PACK_AB R5, R218, R216 ;  /* 0x000000d8da05723e */ /* 0x000fe400000010ff */
[----:B------:R-:W-:Y:S02]  /*cc50*/  F2FP.BF16.F32.PACK_AB R6, R156, R30 ;  /* 0x0000001e9c06723e */ /* 0x000fe400000010ff */
[----:B------:R-:W-:Y:S01]  /*cc60*/  F2FP.BF16.F32.PACK_AB R7, R132, R217 ;  /* 0x000000d98407723e */ /* 0x000fe200000010ff */
[----:B------:R-:W-:Y:S01]  /*cc70*/  IMAD.MOV.U32 R155, RZ, RZ, R158 ;  /* 0x000000ffff9b7224 */ /* 0x000fe200078e009e */
[----:B------:R-:W-:Y:S01]  /*cc80*/  MOV R187, R35 ;  /* 0x0000002300bb7202 */ /* 0x000fe20000000f00 */
[----:B------:R-:W-:Y:S01]  /*cc90*/  HMMA.16816.F32.BF16 R40, R8, R22, R60 ;  /* 0x000000160828723c */ /* 0x000fe2000004183c */
[----:B------:R-:W-:Y:S01]  /*cca0*/  MOV R154, R157 ;  /* 0x0000009d009a7202 */ /* 0x000fe20000000f00 */
[--C-:B------:R-:W-:Y:S01]  /*ccb0*/  FFMA.FTZ R34, R226, UR22, -R12.reuse ;  /* 0x00000016e2227c23 */ /* 0x100fe2000801080c */
[----:B------:R-:W-:Y:S01]  /*ccc0*/  MOV R158, R188 ;  /* 0x000000bc009e7202 */ /* 0x000fe20000000f00 */
[----:B------:R-:W-:Y:S01]  /*ccd0*/  FFMA.FTZ R33, R227, UR22, -R12 ;  /* 0x00000016e3217c23 */ /* 0x000fe2000801080c */
[----:B------:R-:W-:-:S02]  /*cce0*/  MOV R157, R189 ;  /* 0x000000bd009d7202 */ /* 0x000fc40000000f00 */
[----:B------:R-:W-:Y:S01]  /*ccf0*/  MOV R152, R190 ;  /* 0x000000be00987202 */ /* 0x000fe20000000f00 */
[----:B------:R-:W-:Y:S01]  /*cd00*/  IMAD.MOV.U32 R60, RZ, RZ, R191 ;  /* 0x000000ffff3c7224 */ /* 0x000fe200078e00bf */
[----:B------:R-:W-:Y:S01]  /*cd10*/  MOV R188, R184 ;  /* 0x000000b800bc7202 */ /* 0x000fe20000000f00 */
[----:B------:R-:W-:Y:S01]  /*cd20*/  IMAD.MOV.U32 R191, RZ, RZ, R187 ;  /* 0x000000ffffbf7224 */ /* 0x000fe200078e00bb */
[----:B------:R-:W-:Y:S01]  /*cd30*/  MOV R189, R185 ;  /* 0x000000b900bd7202 */ /* 0x000fe20000000f00 */
[--C-:B------:R-:W-:Y:S01]  /*cd40*/  FFMA.FTZ R32, R225, UR22, -R12.reuse ;  /* 0x00000016e1207c23 */ /* 0x100fe2000801080c */
[----:B------:R-:W-:Y:S01]  /*cd50*/  MOV R190, R186 ;  /* 0x000000ba00be7202 */ /* 0x000fe20000000f00 */
[----:B------:R-:W-:Y:S01]  /*cd60*/  FFMA.FTZ R35, R224, UR22, -R12 ;  /* 0x00000016e0237c23 */ /* 0x000fe2000801080c */
[----:B------:R-:W-:Y:S01]  /*cd70*/  FADD.FTZ R2, R140, R45 ;  /* 0x0000002d8c027221 */ /* 0x000fe20000010000 */
[----:B------:R-:W-:Y:S01]  /*cd80*/  FADD.FTZ R135, R141, R44 ;  /* 0x0000002c8d877221 */ /* 0x000fe20000010000 */
[----:B------:R-:W-:Y:S01]  /*cd90*/  HMMA.16816.F32.BF16 R184, R4, R16, R68 ;  /* 0x0000001004b8723c */ /* 0x000fe20000041844 */
[----:B------:R-:W-:Y:S01]  /*cda0*/  MOV R226, R154 ;  /* 0x0000009a00e27202 */ /* 0x000fe20000000f00 */
[----:B------:R-:W1:Y:S01]  /*cdb0*/  LDSM.16.MT88.4 R12, [R232+0xd000] ;  /* 0x00d00000e80c783b */ /* 0x000e620000004200 */
[----:B------:R-:W-:Y:S01]  /*cdc0*/  MOV R227, R155 ;  /* 0x0000009b00e37202 */ /* 0x000fe20000000f00 */
[----:B------:R-:W-:Y:S01]  /*cdd0*/  IMAD.MOV.U32 R143, RZ, RZ, R171 ;  /* 0x000000ffff8f7224 */ /* 0x000fe200078e00ab */
[----:B------:R-:W-:Y:S01]  /*cde0*/  MOV R140, R168 ;  /* 0x000000a8008c7202 */ /* 0x000fe20000000f00 */
[----:B------:R-:W-:Y:S01]  /*cdf0*/  HMMA.16816.F32.BF16 R172, R8, R20, R172 ;  /* 0x0000001408ac723c */ /* 0x000fe200000418ac */
[----:B------:R-:W-:Y:S01]  /*ce00*/  MOV R141, R169 ;  /* 0x000000a9008d7202 */ /* 0x000fe20000000f00 */
[----:B------:R-:W-:Y:S01]  /*ce10*/  IMAD.MOV.U32 R154, RZ, RZ, R211 ;  /* 0x000000ffff9a7224 */ /* 0x000fe200078e00d3 */
[----:B------:R-:W-:-:S02]  /*ce20*/  MOV R142, R170 ;  /* 0x000000aa008e7202 */ /* 0x000fc40000000f00 */
[----:B------:R-:W-:Y:S01]  /*ce30*/  MOV R69, R208 ;  /* 0x000000d000457202 */ /* 0x000fe20000000f00 */
[----:B------:R-:W-:Y:S01]  /*ce40*/  HMMA.16816.F32.BF16 R176, R4, R20, R176 ;  /* 0x0000001404b0723c */ /* 0x000fe200000418b0 */
[----:B------:R-:W-:Y:S02]  /*ce50*/  MOV R70, R209 ;  /* 0x000000d100467202 */ /* 0x000fe40000000f00 */
[----:B------:R-:W-:-:S03]  /*ce60*/  MOV R155, R210 ;  /* 0x000000d2009b7202 */ /* 0x000fc60000000f00 */
[----:B------:R-:W-:Y:S01]  /*ce70*/  HMMA.16816.F32.BF16 R180, R4, R22, R180 ;  /* 0x0000001604b4723c */ /* 0x000fe200000418b4 */
[----:B------:R-:W2:Y:S05]  /*ce80*/  LDSM.16.MT88.4 R20, [R229+0xf000] ;  /* 0x00f00000e514783b */ /* 0x000eaa0000004200 */
[----:B------:R-:W-:Y:S06]  /*ce90*/  HMMA.16816.F32.BF16 R168, R8, R16, R76 ;  /* 0x0000001008a8723c */ /* 0x000fec000004184c */
[-C--:B------:R-:W-:Y:S06]  /*cea0*/  HMMA.16816.F32.BF16 R64, R4, R18.reuse, R64 ;  /* 0x000000120440723c */ /* 0x080fec0000041840 */
[----:B------:R-:W-:Y:S01]  /*ceb0*/  HMMA.16816.F32.BF16 R208, R8, R18, R56 ;  /* 0x0000001208d0723c */ /* 0x000fe20000041838 */
[----:B------:R-:W3:Y:S01]  /*cec0*/  LDSM.16.MT88.4 R16, [R230+0xf000] ;  /* 0x00f00000e610783b */ /* 0x000ee20000004200 */
[----:B------:R-:W-:Y:S01]  /*ced0*/  IMAD.MOV.U32 R225, RZ, RZ, R140 ;  /* 0x000000ffffe17224 */ /* 0x000fe200078e008c */
[----:B------:R-:W-:-:S02]  /*cee0*/  MOV R61, R141 ;  /* 0x0000008d003d7202 */ /* 0x000fc40000000f00 */
[----:B------:R-:W-:Y:S02]  /*cef0*/  MOV R62, R142 ;  /* 0x0000008e003e7202 */ /* 0x000fe40000000f00 */
[----:B------:R-:W-:Y:S02]  /*cf00*/  MOV R63, R143 ;  /* 0x0000008f003f7202 */ /* 0x000fe40000000f00 */
[----:B-1----:R-:W-:Y:S01]  /*cf10*/  HMMA.16816.F32.BF16 R140, R8, R14, R72 ;  /* 0x0000000e088c723c */ /* 0x002fe20000041848 */
[----:B------:R-:W-:Y:S02]  /*cf20*/  IMAD.MOV.U32 R68, RZ, RZ, R158 ;  /* 0x000000ffff447224 */ /* 0x000fe400078e009e */
[----:B------:R-:W-:Y:S01]  /*cf30*/  FADD.FTZ R133, R235, R2 ;  /* 0x00000002eb857221 */ /* 0x000fe20000010000 */
[----:B------:R-:W-:Y:S01]  /*cf40*/  MOV R71, R25 ;  /* 0x0000001900477202 */ /* 0x000fe20000000f00 */
[----:B------:R-:W-:Y:S01]  /*cf50*/  IMAD.MOV.U32 R224, RZ, RZ, R167 ;  /* 0x000000ffffe07224 */ /* 0x000fe200078e00a7 */
[----:B------:R-:W-:Y:S01]  /*cf60*/  MOV R158, R212 ;  /* 0x000000d4009e7202 */ /* 0x000fe20000000f00 */
[----:B------:R-:W1:Y:S01]  /*cf70*/  LDSM.16.MT88.4 R24, [R231+0xd000] ;  /* 0x00d00000e718783b */ /* 0x000e620000004200 */
[----:B------:R-:W-:Y:S01]  /*cf80*/  MOV R212, R166 ;  /* 0x000000a600d47202 */ /* 0x000fe20000000f00 */
[C---:B--2---:R-:W-:Y:S06]  /*cf90*/  HMMA.16816.F32.BF16 R72, R4.reuse, R20, R88 ;  /* 0x000000140448723c */ /* 0x044fec0000041858 */
[----:B------:R-:W-:Y:S01]  /*cfa0*/  HMMA.16816.F32.BF16 R76, R4, R22, R128 ;  /* 0x00000016044c723c */ /* 0x000fe20000041880 */
[----:B------:R-:W-:Y:S01]  /*cfb0*/  MOV R2, R165 ;  /* 0x000000a500027202 */ /* 0x000fe20000000f00 */
[----:B------:R-:W-:Y:S01]  /*cfc0*/  MUFU.EX2 R223, R223 ;  /* 0x000000df00df7308 */ /* 0x000fe20000000800 */
[----:B------:R-:W-:Y:S01]  /*cfd0*/  MOV R59, R164 ;  /* 0x000000a4003b7202 */ /* 0x000fe20000000f00 */
[----:B------:R2:W5:Y:S03]  /*cfe0*/  LDL.LU R235, [R1+0x7c] ;  /* 0x00007c0001eb7983 */ /* 0x0005660000300800 */
[----:B------:R-:W-:-:S02]  /*cff0*/  MOV R129, R29 ;  /* 0x0000001d00817202 */ /* 0x000fc40000000f00 */
[----:B------:R-:W-:Y:S01]  /*d000*/  MOV R128, R28 ;  /* 0x0000001c00807202 */ /* 0x000fe20000000f00 */
[----:B---3--:R-:W-:Y:S07]  /*d010*/  HMMA.16816.F32.BF16 R88, R4, R16, R112 ;  /* 0x000000100458723c */ /* 0x008fee0000041870 */
[----:B------:R-:W-:Y:S01]  /*d020*/  IMAD.MOV.U32 R115, RZ, RZ, R30 ;  /* 0x000000ffff737224 */ /* 0x000fe200078e001e */
[----:B------:R-:W-:Y:S02]  /*d030*/  MOV R114, R31 ;  /* 0x0000001f00727202 */ /* 0x000fe40000000f00 */
[----:B------:R-:W3:Y:S01]  /*d040*/  LDSM.16.MT88.4 R28, [R231+0xf000] ;  /* 0x00f00000e71c783b */ /* 0x000ee20000004200 */
[-C--:B------:R-:W-:Y:S06]  /*d050*/  HMMA.16816.F32.BF16 R164, R8, R12.reuse, R52 ;  /* 0x0000000c08a4723c */ /* 0x080fec0000041834 */
[C---:B------:R-:W-:Y:S06]  /*d060*/  HMMA.16816.F32.BF16 R48, R4.reuse, R12, R48 ;  /* 0x0000000c0430723c */ /* 0x040fec0000041830 */
[----:B------:R-:W-:Y:S01]  /*d070*/  HMMA.16816.F32.BF16 R196, R4, R14, R196 ;  /* 0x0000000e04c4723c */ /* 0x000fe200000418c4 */
[----:B------:R-:W4:Y:S01]  /*d080*/  LDSM.16.MT88.4 R12, [R232+0xf000] ;  /* 0x00f00000e80c783b */ /* 0x000f220000004200 */
[----:B------:R-:W-:-:S02]  /*d090*/  MOV R113, R46 ;  /* 0x0000002e00717202 */ /* 0x000fc40000000f00 */
[----:B------:R-:W-:Y:S02]  /*d0a0*/  MOV R112, R47 ;  /* 0x0000002f00707202 */ /* 0x000fe40000000f00 */
[----:B------:R-:W-:Y:S01]  /*d0b0*/  HMMA.16816.F32.BF16 R44, R4, R18, R100 ;  /* 0x00000012042c723c */ /* 0x000fe20000041864 */
[----:B------:R-:W-:-:S06]  /*d0c0*/  MOV R130, R60 ;  /* 0x0000003c00827202 */ /* 0x000fcc0000000f00 */
[----:B------:R-:W-:Y:S01]  /*d0d0*/  MOV R101, R69 ;  /* 0x0000004500657202 */ /* 0x000fe20000000f00 */
[----:B-1----:R-:W-:Y:S01]  /*d0e0*/  HMMA.16816.F32.BF16 R200, R4, R24, R200 ;  /* 0x0000001804c8723c */ /* 0x002fe200000418c8 */
[----:B------:R-:W-:Y:S01]  /*d0f0*/  MOV R100, R70 ;  /* 0x0000004600647202 */ /* 0x000fe20000000f00 */
[----:B------:R-:W-:Y:S01]  /*d100*/  IMAD.MOV.U32 R103, RZ, RZ, R59 ;  /* 0x000000ffff677224 */ /* 0x000fe200078e003b */
[----:B------:R-:W-:-:S03]  /*d110*/  MOV R102, R68 ;  /* 0x0000004400667202 */ /* 0x000fc60000000f00 */
[C---:B------:R-:W-:Y:S06]  /*d120*/  HMMA.16816.F32.BF16 R204, R4.reuse, R26, R204 ;  /* 0x0000001a04cc723c */ /* 0x040fec00000418cc */
[----:B---3--:R-:W-:Y:S07]  /*d130*/  HMMA.16816.F32.BF16 R52, R4, R30, R124 ;  /* 0x0000001e0434723c */ /* 0x008fee000004187c */
[----:B------:R-:W-:Y:S01]  /*d140*/  IMAD.MOV.U32 R127, RZ, RZ, R63 ;  /* 0x000000ffff7f7224 */ /* 0x000fe200078e003f */
[----:B------:R-:W-:Y:S01]  /*d150*/  HMMA.16816.F32.BF16 R160, R8, R24, R160 ;  /* 0x0000001808a0723c */ /* 0x000fe200000418a0 */
[----:B------:R-:W-:-:S02]  /*d160*/  MOV R125, R61 ;  /* 0x0000003d007d7202 */ /* 0x000fc40000000f00 */
[----:B------:R-:W-:-:S03]  /*d170*/  MOV R126, R62 ;  /* 0x0000003e007e7202 */ /* 0x000fc60000000f00 */
[----:B------:R-:W-:Y:S01]  /*d180*/  HMMA.16816.F32.BF16 R24, R8, R26, R148 ;  /* 0x0000001a0818723c */ /* 0x000fe20000041894 */
[----:B------:R-:W-:-:S05]  /*d190*/  MOV R124, R112 ;  /* 0x00000070007c7202 */ /* 0x000fca0000000f00 */
[----:B----4-:R-:W-:Y:S01]  /*d1a0*/  HMMA.16816.F32.BF16 R104, R4, R12, R104 ;  /* 0x0000000c0468723c */ /* 0x010fe20000041868 */
[----:B------:R-:W-:Y:S02]  /*d1b0*/  MOV R150, R127 ;  /* 0x0000007f00967202 */ /* 0x000fe40000000f00 */
[----:B------:R-:W-:-:S03]  /*d1c0*/  MOV R151, R100 ;  /* 0x0000006400977202 */ /* 0x000fc60000000f00 */
[----:B------:R-:W-:Y:S01]  /*d1d0*/  HMMA.16816.F32.BF16 R108, R4, R14, R108 ;  /* 0x0000000e046c723c */ /* 0x000fe2000004186c */
[----:B------:R-:W-:-:S05]  /*d1e0*/  MOV R149, R150 ;  /* 0x0000009600957202 */ /* 0x000fca0000000f00 */
[----:B------:R-:W-:Y:S01]  /*d1f0*/  HMMA.16816.F32.BF16 R120, R4, R28, R120 ;  /* 0x0000001c0478723c */ /* 0x000fe20000041878 */
[----:B------:R-:W-:Y:S02]  /*d200*/  MOV R127, R158 ;  /* 0x0000009e007f7202 */ /* 0x000fe40000000f00 */
[----:B------:R-:W-:-:S03]  /*d210*/  MOV R112, R156 ;  /* 0x0000009c00707202 */ /* 0x000fc60000000f00 */
[----:B------:R-:W-:Y:S01]  /*d220*/  HMMA.16816.F32.BF16 R60, R8, R22, R136 ;  /* 0x00000016083c723c */ /* 0x000fe20000041888 */
[----:B------:R-:W-:Y:S01]  /*d230*/  IMAD.MOV.U32 R5, RZ, RZ, R101 ;  /* 0x000000ffff057224 */ /* 0x000fe200078e0065 */
[----:B------:R-:W-:Y:S01]  /*d240*/  MOV R6, R102 ;  /* 0x0000006600067202 */ /* 0x000fe20000000f00 */
[----:B------:R1:W3:Y:S01]  /*d250*/  MUFU.EX2 R139, R125 ;  /* 0x0000007d008b7308 */ /* 0x0002e20000000800 */
[----:B------:R-:W-:Y:S02]  /*d260*/  MOV R4, R126 ;  /* 0x0000007e00047202 */ /* 0x000fe40000000f00 */
[----:B------:R-:W-:Y:S02]  /*d270*/  MOV R7, R103 ;  /* 0x0000006700077202 */ /* 0x000fe40000000f00 */
[----:B------:R-:W-:Y:S02]  /*d280*/  MOV R126, R157 ;  /* 0x0000009d007e7202 */ /* 0x000fe40000000f00 */
[----:B------:R-:W-:-:S02]  /*d290*/  MOV R150, R151 ;  /* 0x0000009700967202 */ /* 0x000fc40000000f00 */
[----:B------:R-:W-:Y:S01]  /*d2a0*/  MOV R151, R5 ;  /* 0x0000000500977202 */ /* 0x000fe20000000f00 */
[----:B------:R-:W-:Y:S01]  /*d2b0*/  IMAD.MOV.U32 R5, RZ, RZ, R6 ;  /* 0x000000ffff057224 */ /* 0x000fe200078e0006 */
[----:B------:R-:W-:Y:S01]  /*d2c0*/  MOV R6, R7 ;  /* 0x0000000700067202 */ /* 0x000fe20000000f00 */
[----:B------:R-:W-:Y:S02]  /*d2d0*/  IMAD.MOV.U32 R148, RZ, RZ, R149 ;  /* 0x000000ffff947224 */ /* 0x000fe400078e0095 */
[----:B-1----:R-:W-:Y:S02]  /*d2e0*/  IMAD.MOV.U32 R125, RZ, RZ, R113 ;  /* 0x000000ffff7d7224 */ /* 0x002fe400078e0071 */
[----:B------:R-:W-:Y:S02]  /*d2f0*/  IMAD.MOV.U32 R113, RZ, RZ, R159 ;  /* 0x000000ffff717224 */ /* 0x000fe400078e009f */
[----:B------:R-:W1:Y:S01]  /*d300*/  LDSM.16.MT88.4 R156, [R229+0xd800] ;  /* 0x00d80000e59c783b */ /* 0x000e620000004200 */
[----:B------:R-:W-:-:S02]  /*d310*/  MOV R7, R124 ;  /* 0x0000007c00077202 */ /* 0x000fc40000000f00 */
[----:B------:R-:W-:Y:S01]  /*d320*/  MOV R124, R125 ;  /* 0x0000007d007c7202 */ /* 0x000fe20000000f00 */
[----:B------:R-:W-:Y:S01]  /*d330*/  IMAD.MOV.U32 R125, RZ, RZ, R126 ;  /* 0x000000ffff7d7224 */ /* 0x000fe200078e007e */
[----:B------:R-:W-:Y:S01]  /*d340*/  MOV R149, R150 ;  /* 0x0000009600957202 */ /* 0x000fe20000000f00 */
[----:B------:R-:W-:Y:S01]  /*d350*/  IMAD.MOV.U32 R131, RZ, RZ, R71 ;  /* 0x000000ffff837224 */ /* 0x000fe200078e0047 */
[----:B------:R-:W-:Y:S01]  /*d360*/  MOV R150, R151 ;  /* 0x0000009700967202 */ /* 0x000fe20000000f00 */
[----:B------:R-:W-:Y:S01]  /*d370*/  HMMA.16816.F32.BF16 R68, R8, R20, R144 ;  /* 0x000000140844723c */ /* 0x000fe20000041890 */
[----:B------:R-:W-:Y:S02]  /*d380*/  MOV R126, R127 ;  /* 0x0000007f007e7202 */ /* 0x000fe40000000f00 */
[----:B------:R-:W-:Y:S01]  /*d390*/  MOV R151, R5 ;  /* 0x0000000500977202 */ /* 0x000fe20000000f00 */
[----:B------:R-:W-:Y:S01]  /*d3a0*/  IMAD.MOV.U32 R5, RZ, RZ, R6 ;  /* 0x000000ffff057224 */ /* 0x000fe200078e0006 */
[----:B------:R-:W-:-:S02]  /*d3b0*/  MOV R127, R112 ;  /* 0x00000070007f7202 */ /* 0x000fc40000000f00 */
[----:B------:R-:W-:Y:S01]  /*d3c0*/  MOV R112, R113 ;  /* 0x0000007100707202 */ /* 0x000fe20000000f00 */
        /* <DEDUP_REMOVED lines=10> */
[----:B------:R-:W-:Y:S02]  /*d470*/  MOV R150, R151 ;  /* 0x0000009700967202 */ /* 0x000fe40000000f00 */
[----:B------:R-:W-:Y:S01]  /*d480*/  MOV R128, R129 ;  /* 0x0000008100807202 */ /* 0x000fe20000000f00 */
        /* <DEDUP_REMOVED lines=8> */
[----:B------:R-:W-:Y:S01]  /*d510*/  IMAD.MOV.U32 R113, RZ, RZ, R114 ;  /* 0x000000ffff717224 */ /* 0x000fe200078e0072 */
[----:B------:R-:W-:Y:S01]  /*d520*/  MOV R6, R7 ;  /* 0x0000000700067202 */ /* 0x000fe20000000f00 */
[----:B------:R-:W-:Y:S01]  /*d530*/  HMMA.16816.F32.BF16 R20, R8, R18, R96 ;  /* 0x000000120814723c */ /* 0x000fe20000041860 */
[----:B------:R-:W-:Y:S01]  /*d540*/  MOV R7, R124 ;  /* 0x0000007c00077202 */ /* 0x000fe20000000f00 */
[----:B------:R-:W-:Y:S01]  /*d550*/  MUFU.EX2 R221, R221 ;  /* 0x000000dd00dd7308 */ /* 0x000fe20000000800 */
[----:B------:R-:W-:-:S03]  /*d560*/  MOV R131, R2 ;  /* 0x0000000200837202 */ /* 0x000fc60000000f00 */
[----:B------:R-:W-:Y:S01]  /*d570*/  HMMA.16816.F32.BF16 R36, R8, R30, R36 ;  /* 0x0000001e0824723c */ /* 0x000fe20000041824 */
[----:B------:R-:W-:-:S03]  /*d580*/  MOV R114, R115 ;  /* 0x0000007300727202 */ /* 0x000fc60000000f00 */
[----:B------:R-:W-:Y:S01]  /*d590*/  MUFU.EX2 R212, R212 ;  /* 0x000000d400d47308 */ /* 0x000fe20000000800 */
[----:B------:R-:W-:Y:S01]  /*d5a0*/  MOV R124, R125 ;  /* 0x0000007d007c7202 */ /* 0x000fe20000000f00 */
[----:B------:R-:W-:Y:S01]  /*d5b0*/  HMMA.16816.F32.BF16 R100, R8, R12, R92 ;  /* 0x0000000c0864723c */ /* 0x000fe2000004185c */
[----:B------:R-:W-:Y:S01]  /*d5c0*/  MOV R115, R128 ;  /* 0x0000008000737202 */ /* 0x000fe20000000f00 */
[----:B------:R-:W-:Y:S01]  /*d5d0*/  IMAD.MOV.U32 R125, RZ, RZ, R126 ;  /* 0x000000ffff7d7224 */ /* 0x000fe200078e007e */
[----:B------:R-:W-:-:S03]  /*d5e0*/  MOV R2, R3 ;  /* 0x0000000300027202 */ /* 0x000fc60000000f00 */
[----:B------:R-:W-:Y:S01]  /*d5f0*/  MUFU.EX2 R215, R215 ;  /* 0x000000d700d77308 */ /* 0x000fe20000000800 */
[----:B------:R-:W-:Y:S01]  /*d600*/  HMMA.16816.F32.BF16 R16, R8, R14, R84 ;  /* 0x0000000e0810723c */ /* 0x000fe20000041854 */
[----:B------:R-:W-:Y:S01]  /*d610*/  MOV R128, R129 ;  /* 0x0000008100807202 */ /* 0x000fe20000000f00 */
[----:B------:R-:W-:Y:S01]  /*d620*/  IMAD.MOV.U32 R129, RZ, RZ, R130 ;  /* 0x000000ffff817224 */ /* 0x000fe200078e0082 */
[----:B------:R-:W-:-:S04]  /*d630*/  MOV R126, R127 ;  /* 0x0000007f007e7202 */ /* 0x000fc80000000f00 */
[----:B------:R-:W4:Y:S01]  /*d640*/  MUFU.EX2 R213, R213 ;  /* 0x000000d500d57308 */ /* 0x000f220000000800 */
[----:B------:R-:W-:Y:S01]  /*d650*/  HMMA.16816.F32.BF16 R116, R8, R28, R80 ;  /* 0x0000001c0874723c */ /* 0x000fe20000041850 */
[----:B------:R-:W-:-:S06]  /*d660*/  MOV R127, R112 ;  /* 0x00000070007f7202 */ /* 0x000fcc0000000f00 */
[----:B------:R-:W-:Y:S01]  /*d670*/  MUFU.EX2 R220, R220 ;  /* 0x000000dc00dc7308 */ /* 0x000fe20000000800 */
[----:B------:R-:W-:-:S07]  /*d680*/  MOV R130, R131 ;  /* 0x0000008300827202 */ /* 0x000fce0000000f00 */
[----:B------:R-:W-:Y:S01]  /*d690*/  MUFU.EX2 R214, R214 ;  /* 0x000000d600d67308 */ /* 0x000fe20000000800 */
[----:B------:R-:W-:Y:S01]  /*d6a0*/  MOV R112, R113 ;  /* 0x0000007100707202 */ /* 0x000fe20000000f00 */
[----:B------:R-:W-:-:S06]  /*d6b0*/  IMAD.MOV.U32 R113, RZ, RZ, R114 ;  /* 0x000000ffff717224 */ /* 0x000fcc00078e0072 */
[----:B------:R-:W-:Y:S01]  /*d6c0*/  MUFU.EX2 R138, R192 ;  /* 0x000000c0008a7308 */ /* 0x000fe20000000800 */
[----:B------:R-:W-:-:S07]  /*d6d0*/  MOV R131, R2 ;  /* 0x0000000200837202 */ /* 0x000fce0000000f00 */
[----:B------:R-:W2:Y:S01]  /*d6e0*/  MUFU.EX2 R136, R194 ;  /* 0x000000c200887308 */ /* 0x000ea20000000800 */
[----:B------:R-:W-:-:S07]  /*d6f0*/  MOV R114, R115 ;  /* 0x0000007300727202 */ /* 0x000fce0000000f00 */
[----:B------:R-:W-:Y:S01]  /*d700*/  MUFU.EX2 R137, R193 ;  /* 0x000000c100897308 */ /* 0x000fe20000000800 */
[----:B------:R-:W-:Y:S01]  /*d710*/  FADD.FTZ R2, R233, R0 ;  /* 0x00000000e9027221 */ /* 0x000fe20000010000 */
[----:B------:R-:W-:Y:S01]  /*d720*/  FADD.FTZ R4, R4, R135 ;  /* 0x0000008704047221 */ /* 0x000fe20000010000 */
[----:B------:R-:W-:Y:S05]  /*d730*/  LDSM.16.MT88.4 R96, [R230+0xf800] ;  /* 0x00f80000e660783b */ /* 0x000fea0000004200 */
[----:B------:R-:W-:Y:S01]  /*d740*/  MUFU.EX2 R15, R195 ;  /* 0x000000c3000f7308 */ /* 0x000fe20000000800 */
[----:B------:R-:W-:-:S07]  /*d750*/  MOV R115, R128 ;  /* 0x0000008000737202 */ /* 0x000fce0000000f00 */
[----:B------:R3:W-:Y:S08]  /*d760*/  MUFU.EX2 R12, R34 ;  /* 0x00000022000c7308 */ /* 0x0007f00000000800 */
[----:B------:R-:W1:Y:S08]  /*d770*/  MUFU.EX2 R13, R33 ;  /* 0x00000021000d7308 */ /* 0x000e700000000800 */
[----:B------:R-:W-:Y:S08]  /*d780*/  MUFU.EX2 R14, R32 ;  /* 0x00000020000e7308 */ /* 0x000ff00000000800 */
[----:B------:R-:W1:Y:S01]  /*d790*/  MUFU.EX2 R8, R35 ;  /* 0x0000002300087308 */ /* 0x000e620000000800 */
[----:B------:R-:W-:Y:S01]  /*d7a0*/  MOV R128, R129 ;  /* 0x0000008100807202 */ /* 0x000fe20000000f00 */
        /* <DEDUP_REMOVED lines=8> */
[----:B---3--:R-:W-:Y:S01]  /*d830*/  MOV R34, R127 ;  /* 0x0000007f00227202 */ /* 0x008fe20000000f00 */
[----:B------:R-:W-:Y:S01]  /*d840*/  FADD.FTZ R9, R124, R0 ;  /* 0x000000007c097221 */ /* 0x000fe20000010000 */
[----:B------:R-:W-:Y:S01]  /*d850*/  MOV R30, R128 ;  /* 0x00000080001e7202 */ /* 0x000fe20000000f00 */
[----:B------:R-:W-:Y:S01]  /*d860*/  IMAD.MOV.U32 R94, RZ, RZ, R131 ;  /* 0x000000ffff5e7224 */ /* 0x000fe200078e0083 */
[----:B------:R-:W-:Y:S01]  /*d870*/  MOV R11, R129 ;  /* 0x00000081000b7202 */ /* 0x000fe20000000f00 */
[----:B------:R-:W-:Y:S01]  /*d880*/  IMAD.MOV.U32 R133, RZ, RZ, R155 ;  /* 0x000000ffff857224 */ /* 0x000fe200078e009b */
[----:B------:R-:W-:-:S02]  /*d890*/  MOV R135, R130 ;  /* 0x0000008200877202 */ /* 0x000fc40000000f00 */
[----:B------:R-:W-:Y:S01]  /*d8a0*/  MOV R95, R152 ;  /* 0x00000098005f7202 */ /* 0x000fe20000000f00 */
[----:B------:R-:W-:Y:S01]  /*d8b0*/  FADD.FTZ R4, R148, R4 ;  /* 0x0000000494047221 */ /* 0x000fe20000010000 */
[----:B------:R-:W-:Y:S01]  /*d8c0*/  F2FP.BF16.F32.PACK_AB R128, R223, R139 ;  /* 0x0000008bdf80723e */ /* 0x000fe200000010ff */
[----:B------:R-:W-:Y:S01]  /*d8d0*/  FADD.FTZ R2, R150, R2 ;  /* 0x0000000296027221 */ /* 0x000fe20000010000 */
[----:B----4-:R-:W-:Y:S01]  /*d8e0*/  F2FP.BF16.F32.PACK_AB R129, R213, R215 ;  /* 0x000000d7d581723e */ /* 0x010fe200000010ff */
[----:B------:R-:W-:Y:S01]  /*d8f0*/  IMAD.MOV.U32 R31, RZ, RZ, R114 ;  /* 0x000000ffff1f7224 */ /* 0x000fe200078e0072 */
[----:B--2---:R-:W-:Y:S01]  /*d900*/  F2FP.BF16.F32.PACK_AB R124, R136, R138 ;  /* 0x0000008a887c723e */ /* 0x004fe200000010ff */
[----:B------:R-:W2:Y:S01]  /*d910*/  LDSM.16.MT88.4 R144, [R231+0xd800] ;  /* 0x00d80000e790783b */ /* 0x000ea20000004200 */
[----:B-1----:R-:W-:Y:S02]  /*d920*/  F2FP.BF16.F32.PACK_AB R125, R13, R12 ;  /* 0x0000000c0d7d723e */ /* 0x002fe400000010ff */
[----:B------:R-:W-:Y:S01]  /*d930*/  F2FP.BF16.F32.PACK_AB R130, R212, R221 ;  /* 0x000000ddd482723e */ /* 0x000fe200000010ff */
[----:B------:R-:W-:Y:S01]  /*d940*/  LDSM.16.MT88.4 R80, [R229+0xf800] ;  /* 0x00f80000e550783b */ /* 0x000fe20000004200 */
[----:B------:R-:W-:-:S02]  /*d950*/  F2FP.BF16.F32.PACK_AB R131, R214, R220 ;  /* 0x000000dcd683723e */ /* 0x000fc400000010ff */
[----:B------:R-:W-:Y:S01]  /*d960*/  F2FP.BF16.F32.PACK_AB R126, R15, R137 ;  /* 0x000000890f7e723e */ /* 0x000fe200000010ff */
[----:B------:R1:W5:Y:S01]  /*d970*/  LDL.LU R234, [R1+0x78] ;  /* 0x0000780001ea7983 */ /* 0x0003620000300800 */
[----:B------:R-:W-:Y:S02]  /*d980*/  F2FP.BF16.F32.PACK_AB R127, R8, R14 ;  /* 0x0000000e087f723e */ /* 0x000fe400000010ff */
[----:B------:R-:W-:Y:S02]  /*d990*/  MOV R134, R153 ;  /* 0x0000009900867202 */ /* 0x000fe40000000f00 */
[----:B------:R-:W-:Y:S01]  /*d9a0*/  MOV R35, R154 ;  /* 0x0000009a00237202 */ /* 0x000fe20000000f00 */
[----:B------:R-:W-:Y:S01]  /*d9b0*/  FADD.FTZ R3, R149, R3 ;  /* 0x0000000395037221 */ /* 0x000fe20000010000 */
[----:B------:R-:W3:Y:S01]  /*d9c0*/  LDSM.16.MT88.4 R152, [R230+0xd800] ;  /* 0x00d80000e698783b */ /* 0x000ee20000004200 */
[-C--:B------:R-:W-:Y:S01]  /*d9d0*/  HMMA.16816.F32.BF16 R172, R128, R156.reuse, R172 ;  /* 0x0000009c80ac723c */ /* 0x080fe200000418ac */
[----:B------:R-:W-:Y:S01]  /*d9e0*/  FADD.FTZ R10, R5, R4 ;  /* 0x00000004050a7221 */ /* 0x000fe20000010000 */
[----:B------:R-:W-:Y:S01]  /*d9f0*/  FADD.FTZ R3, R6, R3 ;  /* 0x0000000306037221 */ /* 0x000fe20000010000 */
[----:B------:R-:W-:Y:S01]  /*da00*/  FADD.FTZ R2, R7, R2 ;  /* 0x0000000207027221 */ /* 0x000fe20000010000 */
[----:B------:R-:W-:Y:S01]  /*da10*/  MOV R33, R112 ;  /* 0x0000007000217202 */ /* 0x000fe20000000f00 */
[----:B------:R-:W4:Y:S01]  /*da20*/  LDSM.16.MT88.4 R148, [R232+0xd800] ;  /* 0x00d80000e894783b */ /* 0x000f220000004200 */
[----:B------:R-:W-:Y:S01]  /*da30*/  HMMA.16816.F32.BF16 R176, R124, R156, R176 ;  /* 0x0000009c7cb0723c */ /* 0x000fe200000418b0 */
[----:B------:R-:W-:-:S02]  /*da40*/  MOV R32, R113 ;  /* 0x0000007100207202 */ /* 0x000fc40000000f00 */
[----:B------:R-:W-:Y:S03]  /*da50*/  LDSM.16.MT88.4 R4, [R231+0xf800] ;  /* 0x00f80000e704783b */ /* 0x000fe60000004200 */
[-C--:B------:R-:W-:Y:S01]  /*da60*/  HMMA.16816.F32.BF16 R180, R124, R158.reuse, R180 ;  /* 0x0000009e7cb4723c */ /* 0x080fe200000418b4 */
[----:B------:R-:W-:Y:S01]  /*da70*/  MOV R0, R191 ;  /* 0x000000bf00007202 */ /* 0x000fe20000000f00 */
[----:B------:R1:W5:Y:S04]  /*da80*/  LDL.LU R233, [R1+0x74] ;  /* 0x0000740001e97983 */ /* 0x0003680000300800 */
[----:B------:R-:W-:Y:S01]  /*da90*/  HMMA.16816.F32.BF16 R156, R128, R158, R40 ;  /* 0x0000009e809c723c */ /* 0x000fe20000041828 */
[----:B------:R-:W-:Y:S01]  /*daa0*/  FADD.FTZ R0, R0, R10 ;  /* 0x0000000a00007221 */ /* 0x000fe20000010000 */
[----:B------:R1:W5:Y:S05]  /*dab0*/  LDL.LU R228, [R1+0x70] ;  /* 0x0000700001e47983 */ /* 0x00036a0000300800 */
[----:B------:R-:W-:-:S02]  /*dac0*/  MOV R43, R115 ;  /* 0x00000073002b7202 */ /* 0x000fc40000000f00 */
[----:B------:R-:W1:Y:S01]  /*dad0*/  LDSM.16.MT88.4 R112, [R232+0xf800] ;  /* 0x00f80000e870783b */ /* 0x000e620000004200 */
[----:B------:R-:W-:Y:S01]  /*dae0*/  MOV R42, R188 ;  /* 0x000000bc002a7202 */ /* 0x000fe20000000f00 */
[----:B------:R-:W-:Y:S01]  /*daf0*/  IMAD.MOV.U32 R40, RZ, RZ, R190 ;  /* 0x000000ffff287224 */ /* 0x000fe200078e00be */
[----:B------:R-:W-:Y:S01]  /*db00*/  MOV R41, R189 ;  /* 0x000000bd00297202 */ /* 0x000fe20000000f00 */
[C---:B--2---:R-:W-:Y:S06]  /*db10*/  HMMA.16816.F32.BF16 R200, R124.reuse, R144, R200 ;  /* 0x000000907cc8723c */ /* 0x044fec00000418c8 */
[----:B---3--:R-:W-:Y:S07]  /*db20*/  HMMA.16816.F32.BF16 R188, R124, R154, R64 ;  /* 0x0000009a7cbc723c */ /* 0x008fee0000041840 */
[----:B------:R-:W-:-:S02]  /*db30*/  MOV R66, R94 ;  /* 0x0000005e00427202 */ /* 0x000fc40000000f00 */
[----:B------:R-:W-:Y:S01]  /*db40*/  MOV R67, R95 ;  /* 0x0000005f00437202 */ /* 0x000fe20000000f00 */
[C---:B------:R-:W-:Y:S02]  /*db50*/  HMMA.16816.F32.BF16 R184, R124.reuse, R152, R184 ;  /* 0x000000987cb8723c */ /* 0x040fe400000418b8 */
[----:B------:R-:W-:Y:S02]  /*db60*/  FADD.FTZ R3, R66, R3 ;  /* 0x0000000342037221 */ /* 0x000fe40000010000 */
[----:B------:R-:W-:Y:S02]  /*db70*/  FADD.FTZ R2, R67, R2 ;  /* 0x0000000243027221 */ /* 0x000fe40000010000 */
[----:B----4-:R-:W-:Y:S02]  /*db80*/  HMMA.16816.F32.BF16 R192, R124, R148, R48 ;  /* 0x000000947cc0723c */ /* 0x010fe40000041830 */
[----:B------:R-:W-:-:S04]  /*db90*/  FADD.FTZ R2, R43, R2 ;  /* 0x000000022b027221 */ /* 0x000fc80000010000 */
        /* <DEDUP_REMOVED lines=17> */
[----:B------:R-:W-:Y:S01]  /*dcb0*/  FADD.FTZ R5, R40, R9 ;  /* 0x0000000928057221 */ /* 0x000fe20000010000 */
[----:B------:R-:W-:-:S04]  /*dcc0*/  FADD.FTZ R4, R41, R0 ;  /* 0x0000000029047221 */ /* 0x000fc80000010000 */
[----:B------:R-:W-:Y:S01]  /*dcd0*/  HMMA.16816.F32.BF16 R148, R128, R150, R140 ;  /* 0x000000968094723c */ /* 0x000fe2000004188c */
[----:B------:R-:W-:-:S05]  /*dce0*/  FADD.FTZ R0, R133, R5 ;  /* 0x0000000585007221 */ /* 0x000fca0000010000 */
[C---:B------:R-:W-:Y:S06]  /*dcf0*/  HMMA.16816.F32.BF16 R144, R128.reuse, R146, R24 ;  /* 0x000000928090723c */ /* 0x040fec0000041818 */
[C---:B------:R-:W-:Y:S06]  /*dd00*/  HMMA.16816.F32.BF16 R80, R128.reuse, R82, R60 ;  /* 0x000000528050723c */ /* 0x040fec000004183c */
[C---:B------:R-:W-:Y:S06]  /*dd10*/  HMMA.16816.F32.BF16 R96, R128.reuse, R98, R20 ;  /* 0x000000628060723c */ /* 0x040fec0000041814 */
[----:B------:R-:W-:Y:S06]  /*dd20*/  HMMA.16816.F32.BF16 R112, R128, R114, R16 ;  /* 0x000000728070723c */ /* 0x000fec0000041810 */
[-C--:B------:R-:W-:Y:S06]  /*dd30*/  HMMA.16816.F32.BF16 R124, R124, R6.reuse, R52 ;  /* 0x000000067c7c723c */ /* 0x080fec0000041834 */
[----:B------:R-:W-:Y:S07]  /*dd40*/  HMMA.16816.F32.BF16 R128, R128, R6, R36 ;  /* 0x000000068080723c */ /* 0x000fee0000041824 */
[----:B------:R-:W-:Y:S01]  /*dd50*/  FADD.FTZ R6, R42, R3 ;  /* 0x000000032a067221 */ /* 0x000fe20000010000 */
[----:B------:R-:W-:Y:S01]  /*dd60*/  FADD.FTZ R3, R35, R4 ;  /* 0x0000000423037221 */ /* 0x000fe20000010000 */
[----:B------:R-:W-:-:S02]  /*dd70*/  FADD.FTZ R4, R135, R2 ;  /* 0x0000000287047221 */ /* 0x000fc40000010000 */
        /* <DEDUP_REMOVED lines=30> */
[----:B------:R-:W-:-:S03]  /*df60*/  FADD.FTZ R0, R8, R0 ;  /* 0x0000000008007221 */ /* 0x000fc60000010000 */
[----:B------:R1:W-:Y:S04]  /*df70*/  STL [R1+0x24], R4 ;  /* 0x0000240401007387 */ /* 0x0003e80000100800 */
[----:B------:R1:W-:Y:S04]  /*df80*/  STL [R1+0x28], R3 ;  /* 0x0000280301007387 */ /* 0x0003e80000100800 */
[----:B------:R1:W-:Y:S04]  /*df90*/  STL [R1+0x48], R2 ;  /* 0x0000480201007387 */ /* 0x0003e80000100800 */
[----:B------:R1:W-:Y:S01]  /*dfa0*/  STL [R1+0x4c], R0 ;  /* 0x00004c0001007387 */ /* 0x0003e20000100800 */
[----:B------:R-:W-:Y:S01]  /*dfb0*/  IMAD.MOV.U32 R136, RZ, RZ, R224 ;  /* 0x000000ffff887224 */ /* 0x000fe200078e00e0 */
[----:B------:R-:W-:-:S02]  /*dfc0*/  MOV R137, R225 ;  /* 0x000000e100897202 */ /* 0x000fc40000000f00 */
[----:B------:R-:W-:Y:S02]  /*dfd0*/  MOV R134, R227 ;  /* 0x000000e300867202 */ /* 0x000fe40000000f00 */
[----:B------:R-:W-:Y:S01]  /*dfe0*/  MOV R135, R226 ;  /* 0x000000e200877202 */ /* 0x000fe20000000f00 */
[----:B------:R-:W-:Y:S06]  /*dff0*/  @!P0 BRA `(.L_x_542) ;  /* 0x0000005000688947 */ /* 0x000fec0003800000 */
[----:B------:R-:W2:Y:S04]  /*e000*/  LDL.64 R226, [R1+0x40] ;  /* 0x0000400001e27983 */ /* 0x000ea80000100a00 */
[----:B------:R-:W3:Y:S01]  /*e010*/  LDL.64 R28, [R1+0x58] ;  /* 0x00005800011c7983 */ /* 0x000ee20000100a00 */
[----:B------:R-:W-:Y:S01]  /*e020*/  UIADD3 UR18, UR19, -0x3, URZ ;  /* 0xfffffffd13127890 */ /* 0x000fe2000fffe03f */
[----:B------:R-:W-:-:S04]  /*e030*/  DEPBAR.LE SB0, 0x0 ;  /* 0x000080000000791a */ /* 0x000fc80000000000 */
[----:B------:R-:W-:-:S04]  /*e040*/  USHF.R.S32.HI UR4, URZ, 0x1f, UR18 ;  /* 0x0000001f3f047899 */ /* 0x000fc80008011412 */
[----:B------:R-:W-:Y:S02]  /*e050*/  UIMAD UR4, UR4, UR6, URZ ;  /* 0x00000006040472a4 */ /* 0x000fe4000f8e023f */
[----:B------:R-:W-:Y:S02]  /*e060*/  UIMAD.WIDE.U32 UR26, UR18, UR6, URZ ;  /* 0x00000006121a72a5 */ /* 0x000fe4000f8e003f */
[----:B------:R-:W-:-:S04]  /*e070*/  UIMAD UR4, UR18, UR7, UR4 ;  /* 0x00000007120472a4 */ /* 0x000fc8000f8e0204 */
[----:B------:R-:W-:Y:S01]  /*e080*/  UIADD3 UR4, UR27, UR4, URZ ;  /* 0x000000041b047290 */ /* 0x000fe2000fffe03f */
[----:B-1----:R-:W-:Y:S02]  /*e090*/  IMAD.U32 R2, RZ, RZ, UR26 ;  /* 0x0000001aff027e24 */ /* 0x002fe4000f8e00ff */
[----:B--2---:R-:W-:Y:S02]  /*e0a0*/  IMAD.MOV.U32 R224, RZ, RZ, R226 ;  /* 0x000000ffffe07224 */ /* 0x004fe400078e00e2 */
[----:B------:R-:W2:Y:S01]  /*e0b0*/  LDL R226, [R1+0x8] ;  /* 0x0000080001e27983 */ /* 0x000ea20000100800 */
[----:B------:R-:W-:Y:S01]  /*e0c0*/  IMAD.U32 R3, RZ, RZ, UR27 ;  /* 0x0000001bff037e24 */ /* 0x000fe2000f8e00ff */
[----:B------:R-:W-:Y:S01]  /*e0d0*/  BAR.SYNC.DEFER_BLOCKING 0x0 ;  /* 0x0000000000007b1d */ /* 0x000fe20000010000 */
[----:B------:R-:W-:Y:S01]  /*e0e0*/  IMAD.MOV.U32 R225, RZ, RZ, R227 ;  /* 0x000000ffffe17224 */ /* 0x000fe200078e00e3 */
[----:B---3--:R-:W-:Y:S01]  /*e0f0*/  LEA R0, P0, R2, R28, 0x6 ;  /* 0x0000001c02007211 */ /* 0x008fe200078030ff */
[----:B------:R-:W-:-:S03]  /*e100*/  IMAD.U32 R3, RZ, RZ, UR4 ;  /* 0x00000004ff037e24 */ /* 0x000fc6000f8e00ff */
[----:B------:R-:W-:Y:S02]  /*e110*/  LEA R6, P1, R0, UR10, 0x1 ;  /* 0x0000000a00067c11 */ /* 0x000fe4000f8208ff */
[----:B------:R-:W-:Y:S02]  /*e120*/  LEA.HI.X R3, R2, R225, R3, 0x6, P0 ;  /* 0x000000e102037211 */ /* 0x000fe400000f3403 */
[----:B------:R-:W-:Y:S02]  /*e130*/  IADD3 R4, P0, R6, UR24, RZ ;  /* 0x0000001806047c10 */ /* 0x000fe4000ff1e0ff */
[----:B------:R-:W-:Y:S02]  /*e140*/  LEA.HI.X R7, R0, UR11, R3, 0x1, P1 ;  /* 0x0000000b00077c11 */ /* 0x000fe400088f0c03 */
[----:B------:R-:W-:Y:S02]  /*e150*/  IADD3 R2, P1, R4, UR24, RZ ;  /* 0x0000001804027c10 */ /* 0x000fe4000ff3e0ff */
[----:B------:R-:W-:-:S02]  /*e160*/  IADD3.X R5, R7, UR23, RZ, P0, !PT ;  /* 0x0000001707057c10 */ /* 0x000fc400087fe4ff */
[----:B------:R-:W-:Y:S02]  /*e170*/  IADD3 R8, P0, R2, UR24, RZ ;  /* 0x0000001802087c10 */ /* 0x000fe4000ff1e0ff */
[----:B------:R-:W-:-:S04]  /*e180*/  IADD3.X R3, R5, UR23, RZ, P1, !PT ;  /* 0x0000001705037c10 */ /* 0x000fc80008ffe4ff */
[----:B------:R-:W-:Y:S01]  /*e190*/  IADD3.X R9, R3, UR23, RZ, P0, !PT ;  /* 0x0000001703097c10 */ /* 0x000fe200087fe4ff */
[----:B------:R-:W-:Y:S01]  /*e1a0*/  @!PT LDS RZ, [RZ] ;  /* 0x00000000fffff984 */ /* 0x000fe20000000800 */
[----:B------:R-:W-:Y:S01]  /*e1b0*/  @!PT LDS RZ, [RZ] ;  /* 0x00000000fffff984 */ /* 0x000fe20000000800 */
[----:B------:R-:W-:Y:S01]  /*e1c0*/  @!PT LDS RZ, [RZ] ;  /* 0x00000000fffff984 */ /* 0x000fe20000000800 */
[----:B--2---:R-:W-:Y:S04]  /*e1d0*/  LDGSTS.E.BYPASS.LTC128B.128 [R226+0xc000], desc[UR20][R6.64] ;  /* 0x0c00000006e27fae */ /* 0x004fe8000b901d54 */
[----:B------:R-:W-:Y:S04]  /*e1e0*/  LDGSTS.E.BYPASS.LTC128B.128 [R226+0xe000], desc[UR20][R6.64+0x80] ;  /* 0x0e00008006e27fae */ /* 0x000fe8000b901d54 */
[----:B------:R-:W-:Y:S04]  /*e1f0*/  LDGSTS.E.BYPASS.LTC128B.128 [R226+0xc800], desc[UR20][R4.64] ;  /* 0x0c80000004e27fae */ /* 0x000fe8000b901d54 */
[----:B------:R1:W-:Y:S04]  /*e200*/  LDGSTS.E.BYPASS.LTC128B.128 [R226+0xe800], desc[UR20][R4.64+0x80] ;  /* 0x0e80008004e27fae */ /* 0x0003e8000b901d54 */
[----:B------:R-:W-:Y:S04]  /*e210*/  LDGSTS.E.BYPASS.LTC128B.128 [R226+0xd000], desc[UR20][R2.64] ;  /* 0x0d00000002e27fae */ /* 0x000fe8000b901d54 */
[----:B------:R-:W-:Y:S04]  /*e220*/  LDGSTS.E.BYPASS.LTC128B.128 [R226+0xf000], desc[UR20][R2.64+0x80] ;  /* 0x0f00008002e27fae */ /* 0x000fe8000b901d54 */
[----:B------:R-:W-:Y:S04]  /*e230*/  LDGSTS.E.BYPASS.LTC128B.128 [R226+0xd800], desc[UR20][R8.64] ;  /* 0x0d80000008e27fae */ /* 0x000fe8000b901d54 */
[----:B------:R2:W-:Y:S04]  /*e240*/  LDGSTS.E.BYPASS.LTC128B.128 [R226+0xf800], desc[UR20][R8.64+0x80] ;  /* 0x0f80008008e27fae */ /* 0x0005e8000b901d54 */
[----:B-----5:R-:W-:Y:S04]  /*e250*/  LDSM.16.M88.4 R16, [R235] ;  /* 0x00000000eb10783b */ /* 0x020fe80000000200 */
[----:B------:R-:W-:Y:S04]  /*e260*/  LDSM.16.M88.4 R12, [R235+0x2000] ;  /* 0x00200000eb0c783b */ /* 0x000fe80000000200 */
[----:B------:R-:W3:Y:S04]  /*e270*/  LDSM.16.M88.4 R36, [R228+0x9800] ;  /* 0x00980000e424783b */ /* 0x000ee80000000200 */
[----:B------:R-:W4:Y:S04]  /*e280*/  LDSM.16.M88.4 R44, [R228+0x8800] ;  /* 0x00880000e42c783b */ /* 0x000f280000000200 */
[----:B------:R-:W4:Y:S04]  /*e290*/  LDSM.16.M88.4 R40, [R228+0x9000] ;  /* 0x00900000e428783b */ /* 0x000f280000000200 */
[----:B-1----:R-:W-:Y:S04]  /*e2a0*/  LDSM.16.M88.4 R4, [R236+0x2000] ;  /* 0x00200000ec04783b */ /* 0x002fe80000000200 */
[----:B--2---:R-:W-:Y:S04]  /*e2b0*/  LDSM.16.M88.4 R8, [R236] ;  /* 0x00000000ec08783b */ /* 0x004fe80000000200 */
[----:B------:R-:W1:Y:S04]  /*e2c0*/  LDSM.16.M88.4 R20, [R244] ;  /* 0x00000000f414783b */ /* 0x000e680000000200 */
[----:B------:R-:W2:Y:S04]  /*e2d0*/  LDSM.16.M88.4 R28, [R246] ;  /* 0x00000000f61c783b */ /* 0x000ea80000000200 */
[----:B------:R-:W2:Y:S04]  /*e2e0*/  LDSM.16.M88.4 R24, [R245] ;  /* 0x00000000f518783b */ /* 0x000ea80000000200 */
[----:B------:R-:W2:Y:S04]  /*e2f0*/  LDSM.16.M88.4 R48, [R228+0x8000] ;  /* 0x00800000e430783b */ /* 0x000ea80000000200 */
[----:B------:R-:W2:Y:S01]  /*e300*/  LDSM.16.M88.4 R32, [R239] ;  /* 0x00000000ef20783b */ /* 0x000ea20000000200 */
[-C--:B---3--:R-:W-:Y:S03]  /*e310*/  HMMA.16816.F32.BF16 R56, R16, R36.reuse, RZ ;  /* 0x000000241038723c */ /* 0x088fe600000418ff */
[----:B------:R-:W0:Y:S03]  /*e320*/  LDGDEPBAR ;  /* 0x00000000000079af */ /* 0x000e260000000000 */
[----:B------:R-:W-:Y:S06]  /*e330*/  HMMA.16816.F32.BF16 R52, R12, R36, RZ ;  /* 0x000000240c34723c */ /* 0x000fec00000418ff */
[-C--:B----4-:R-:W-:Y:S06]  /*e340*/  HMMA.16816.F32.BF16 R136, R16, R44.reuse, RZ ;  /* 0x0000002c1088723c */ /* 0x090fec00000418ff */
[----:B------:R-:W-:Y:S06]  /*e350*/  HMMA.16816.F32.BF16 R132, R12, R44, RZ ;  /* 0x0000002c0c84723c */ /* 0x000fec00000418ff */
[-C--:B------:R-:W-:Y:S06]  /*e360*/  HMMA.16816.F32.BF16 R64, R16, R40.reuse, RZ ;  /* 0x000000281040723c */ /* 0x080fec00000418ff */
[----:B------:R-:W-:Y:S06]  /*e370*/  HMMA.16816.F32.BF16 R60, R12, R40, RZ ;  /* 0x000000280c3c723c */ /* 0x000fec00000418ff */
[-C--:B-1----:R-:W-:Y:S06]  /*e380*/  HMMA.16816.F32.BF16 R56, R8, R20.reuse, R56 ;  /* 0x000000140838723c */ /* 0x082fec0000041838 */
[----:B------:R-:W-:Y:S06]  /*e390*/  HMMA.16816.F32.BF16 R52, R4, R20, R52 ;  /* 0x000000140434723c */ /* 0x000fec0000041834 */
[-C--:B--2---:R-:W-:Y:S06]  /*e3a0*/  HMMA.16816.F32.BF16 R220, R8, R28.reuse, R136 ;  /* 0x0000001c08dc723c */ /* 0x084fec0000041888 */
[----:B------:R-:W-:Y:S06]  /*e3b0*/  HMMA.16816.F32.BF16 R216, R4, R28, R132 ;  /* 0x0000001c04d8723c */ /* 0x000fec0000041884 */
[----:B------:R-:W-:Y:S01]  /*e3c0*/  HMMA.16816.F32.BF16 R212, R8, R24, R64 ;  /* 0x0000001808d4723c */ /* 0x000fe20000041840 */
[----:B------:R-:W-:-:S02]  /*e3d0*/  IMAD.MOV.U32 R28, RZ, RZ, R56 ;  /* 0x000000ffff1c7224 */ /* 0x000fc400078e0038 */
[----:B------:R-:W-:Y:S02]  /*e3e0*/  IMAD.MOV.U32 R3, RZ, RZ, R57 ;  /* 0x000000ffff037224 */ /* 0x000fe400078e0039 */
[----:B------:R-:W-:Y:S01]  /*e3f0*/  IMAD.MOV.U32 R2, RZ, RZ, R58 ;  /* 0x000000ffff027224 */ /* 0x000fe200078e003a */
[----:B------:R-:W-:Y:S01]  /*e400*/  HMMA.16816.F32.BF16 R224, R4, R24, R60 ;  /* 0x0000001804e0723c */ /* 0x000fe2000004183c */
[----:B------:R-:W-:Y:S02]  /*e410*/  IMAD.MOV.U32 R0, RZ, RZ, R59 ;  /* 0x000000ffff007224 */ /* 0x000fe400078e003b */
[----:B------:R-:W-:Y:S02]  /*e420*/  IMAD.MOV.U32 R21, RZ, RZ, R54 ;  /* 0x000000ffff157224 */ /* 0x000fe400078e0036 */
[----:B------:R-:W-:Y:S01]  /*e430*/  IMAD.MOV.U32 R20, RZ, RZ, R55 ;  /* 0x000000ffff147224 */ /* 0x000fe200078e0037 */
[----:B------:R-:W-:Y:S01]  /*e440*/  HMMA.16816.F32.BF16 R208, R16, R48, RZ ;  /* 0x0000003010d0723c */ /* 0x000fe200000418ff */
[----:B------:R-:W-:-:S02]  /*e450*/  IMAD.MOV.U32 R25, RZ, RZ, R52 ;  /* 0x000000ffff197224 */ /* 0x000fc400078e0034 */
[----:B------:R-:W-:-:S03]  /*e460*/  IMAD.MOV.U32 R24, RZ, RZ, R53 ;  /* 0x000000ffff187224 */ /* 0x000fc600078e0035 */
        /* <DEDUP_REMOVED lines=8> */
[----:B------:R-:W-:Y:S01]  /*e4f0*/  HMMA.16816.F32.BF16 R16, R16, R38, RZ ;  /* 0x000000261010723c */ /* 0x000fe200000418ff */
[----:B------:R-:W-:-:S02]  /*e500*/  IMAD.MOV.U32 R36, RZ, RZ, R212 ;  /* 0x000000ffff247224 */ /* 0x000fc400078e00d4 */
[----:B------:R-:W-:-:S03]  /*e510*/  IMAD.MOV.U32 R29, RZ, RZ, R215 ;  /* 0x000000ffff1d7224 */ /* 0x000fc600078e00d7 */
[-C--:B------:R-:W-:Y:S06]  /*e520*/  HMMA.16816.F32.BF16 R208, R8, R32.reuse, R208 ;  /* 0x0000002008d0723c */ /* 0x080fec00000418d0 */
[C---:B------:R-:W-:Y:S06]  /*e530*/  HMMA.16816.F32.BF16 R140, R4.reuse, R32, R140 ;  /* 0x00000020048c723c */ /* 0x040fec000004188c */
[----:B------:R-:W-:Y:S01]  /*e540*/  HMMA.16816.F32.BF16 R64, R4, R34, R60 ;  /* 0x000000220440723c */ /* 0x000fe2000004183c */
[----:B------:R-:W-:-:S02]  /*e550*/  IMAD.MOV.U32 R33, RZ, RZ, R213 ;  /* 0x000000ffff217224 */ /* 0x000fc400078e00d5 */
[----:B------:R-:W-:-:S03]  /*e560*/  IMAD.MOV.U32 R32, RZ, RZ, R214 ;  /* 0x000000ffff207224 */ /* 0x000fc600078e00d6 */
[C---:B------:R-:W-:Y:S06]  /*e570*/  HMMA.16816.F32.BF16 R132, R4.reuse, R30, R56 ;  /* 0x0000001e0484723c */ /* 0x040fec0000041838 */
[C---:B------:R-:W-:Y:S06]  /*e580*/  HMMA.16816.F32.BF16 R136, R4.reuse, R26, R52 ;  /* 0x0000001a0488723c */ /* 0x040fec0000041834 */
[----:B------:R-:W-:Y:S01]  /*e590*/  HMMA.16816.F32.BF16 R212, R4, R22, R12 ;  /* 0x0000001604d4723c */ /* 0x000fe2000004180c */
[----:B------:R-:W-:Y:S04]  /*e5a0*/  LDSM.16.M88.4 R4, [R238+0x2000] ;  /* 0x00200000ee04783b */ /* 0x000fe80000000200 */
[----:B------:R-:W1:Y:S01]  /*e5b0*/  LDSM.16.M88.4 R12, [R234+0x8000] ;  /* 0x00800000ea0c783b */ /* 0x000e620000000200 */
[C---:B------:R-:W-:Y:S06]  /*e5c0*/  HMMA.16816.F32.BF16 R48, R8.reuse, R34, R48 ;  /* 0x000000220830723c */ /* 0x040fec0000041830 */
[C---:B------:R-:W-:Y:S06]  /*e5d0*/  HMMA.16816.F32.BF16 R44, R8.reuse, R30, R44 ;  /* 0x0000001e082c723c */ /* 0x040fec000004182c */
[C---:B------:R-:W-:Y:S06]  /*e5e0*/  HMMA.16816.F32.BF16 R40, R8.reuse, R26, R40 ;  /* 0x0000001a0828723c */ /* 0x040fec0000041828 */
[----:B------:R-:W-:Y:S01]  /*e5f0*/  HMMA.16816.F32.BF16 R16, R8, R22, R16 ;  /* 0x000000160810723c */ /* 0x000fe20000041810 */
[----:B------:R-:W2:Y:S05]  /*e600*/  LDSM.16.M88.4 R8, [R238] ;  /* 0x00000000ee08783b */ /* 0x000eaa0000000200 */
[C---:B-1----:R-:W-:Y:S06]  /*e610*/  HMMA.16816.F32.BF16 R60, R4.reuse, R12, R140 ;  /* 0x0000000c043c723c */ /* 0x042fec000004188c */
[----:B------:R-:W-:Y:S01]  /*e620*/  HMMA.16816.F32.BF16 R52, R4, R14, R64 ;  /* 0x0000000e0434723c */ /* 0x000fe20000041840 */
[----:B------:R-:W-:-:S02]  /*e630*/  IMAD.MOV.U32 R140, RZ, RZ, R25 ;  /* 0x000000ffff8c7224 */ /* 0x000fc400078e0019 */
[----:B------:R-:W-:-:S03]  /*e640*/  IMAD.MOV.U32 R141, RZ, RZ, R24 ;  /* 0x000000ffff8d7224 */ /* 0x000fc600078e0018 */
[C---:B--2---:R-:W-:Y:S06]  /*e650*/  HMMA.16816.F32.BF16 R56, R8.reuse, R12, R208 ;  /* 0x0000000c0838723c */ /* 0x044fec00000418d0 */
[----:B------:R-:W-:Y:S01]  /*e660*/  HMMA.16816.F32.BF16 R24, R8, R14, R48 ;  /* 0x0000000e0818723c */ /* 0x000fe20000041830 */
[----:B------:R-:W1:Y:S01]  /*e670*/  LDSM.16.M88.4 R12, [R234+0x8800] ;  /* 0x00880000ea0c783b */ /* 0x000e620000000200 */
[----:B------:R-:W-:Y:S02]  /*e680*/  IMAD.MOV.U32 R209, RZ, RZ, R33 ;  /* 0x000000ffffd17224 */ /* 0x000fe400078e0021 */
[----:B------:R-:W-:-:S02]  /*e690*/  IMAD.MOV.U32 R210, RZ, RZ, R32 ;  /* 0x000000ffffd27224 */ /* 0x000fc400078e0020 */
[----:B------:R-:W-:Y:S02]  /*e6a0*/  IMAD.MOV.U32 R142, RZ, RZ, R21 ;  /* 0x000000ffff8e7224 */ /* 0x000fe400078e0015 */
[----:B------:R-:W-:Y:S02]  /*e6b0*/  IMAD.MOV.U32 R143, RZ, RZ, R20 ;  /* 0x000000ffff8f7224 */ /* 0x000fe400078e0014 */
[----:B------:R-:W-:Y:S02]  /*e6c0*/  IMAD.MOV.U32 R208, RZ, RZ, R36 ;  /* 0x000000ffffd07224 */ /* 0x000fe400078e0024 */
[----:B------:R-:W-:Y:S01]  /*e6d0*/  IMAD.MOV.U32 R211, RZ, RZ, R29 ;  /* 0x000000ffffd37224 */ /* 0x000fe200078e001d */
[----:B-1----:R-:W-:Y:S06]  /*e6e0*/  HMMA.16816.F32.BF16 R32, R8, R12, R220 ;  /* 0x0000000c0820723c */ /* 0x002fec00000418dc */
[----:B------:R-:W-:Y:S01]  /*e6f0*/  HMMA.16816.F32.BF16 R36, R4, R14, R132 ;  /* 0x0000000e0424723c */ /* 0x000fe20000041884 */
[----:B------:R-:W-:-:S05]  /*e700*/  IMAD.MOV.U32 R220, RZ, RZ, R28 ;  /* 0x000000ffffdc7224 */ /* 0x000fca00078e001c */
[----:B------:R-:W-:Y:S06]  /*e710*/  HMMA.16816.F32.BF16 R28, R4, R12, R216 ;  /* 0x0000000c041c723c */ /* 0x000fec00000418d8 */
[----:B------:R-:W-:Y:S01]  /*e720*/  HMMA.16816.F32.BF16 R20, R8, R14, R44 ;  /* 0x0000000e0814723c */ /* 0x000fe2000004182c */
[----:B------:R-:W1:Y:S01]  /*e730*/  LDSM.16.M88.4 R12, [R234+0x9000] ;  /* 0x00900000ea0c783b */ /* 0x000e620000000200 */
[----:B------:R-:W-:Y:S02]  /*e740*/  IMAD.MOV.U32 R221, RZ, RZ, R3 ;  /* 0x000000ffffdd7224 */ /* 0x000fe400078e0003 */
[----:B------:R-:W-:-:S02]  /*e750*/  IMAD.MOV.U32 R222, RZ, RZ, R2 ;  /* 0x000000ffffde7224 */ /* 0x000fc400078e0002 */
[----:B------:R-:W-:Y:S01]  /*e760*/  IMAD.MOV.U32 R223, RZ, RZ, R0 ;  /* 0x000000ffffdf7224 */ /* 0x000fe200078e0000 */
[-C--:B-1----:R-:W-:Y:S06]  /*e770*/  HMMA.16816.F32.BF16 R44, R8, R12.reuse, R208 ;  /* 0x0000000c082c723c */ /* 0x082fec00000418d0 */
[C---:B------:R-:W-:Y:S06]  /*e780*/  HMMA.16816.F32.BF16 R48, R4.reuse, R12, R224 ;  /* 0x0000000c0430723c */ /* 0x040fec00000418e0 */
[-C--:B------:R-:W-:Y:S06]  /*e790*/  HMMA.16816.F32.BF16 R132, R4, R14.reuse, R136 ;  /* 0x0000000e0484723c */ /* 0x080fec0000041888 */
[----:B------:R-:W-:Y:S01]  /*e7a0*/  HMMA.16816.F32.BF16 R64, R8, R14, R40 ;  /* 0x0000000e0840723c */ /* 0x000fe20000041828 */
[----:B------:R-:W1:Y:S05]  /*e7b0*/  LDSM.16.M88.4 R12, [R234+0x9800] ;  /* 0x00980000ea0c783b */ /* 0x000e6a0000000200 */
[C---:B-1----:R-:W-:Y:S06]  /*e7c0*/  HMMA.16816.F32.BF16 R208, R4.reuse, R12, R140 ;  /* 0x0000000c04d0723c */ /* 0x042fec000004188c */
[----:B------:R-:W-:Y:S01]  /*e7d0*/  HMMA.16816.F32.BF16 R140, R4, R14, R212 ;  /* 0x0000000e048c723c */ /* 0x000fe200000418d4 */
[----:B------:R-:W-:Y:S05]  /*e7e0*/  LDSM.16.M88.4 R4, [R237+0x2000] ;  /* 0x00200000ed04783b */ /* 0x000fea0000000200 */
[C---:B------:R-:W-:Y:S06]  /*e7f0*/  HMMA.16816.F32.BF16 R220, R8.reuse, R12, R220 ;  /* 0x0000000c08dc723c */ /* 0x040fec00000418dc */
[----:B------:R-:W-:Y:S01]  /*e800*/  HMMA.16816.F32.BF16 R136, R8, R14, R16 ;  /* 0x0000000e0888723c */ /* 0x000fe20000041810 */
[----:B------:R-:W1:Y:S04]  /*e810*/  LDSM.16.M88.4 R12, [R233] ;  /* 0x00000000e90c783b */ /* 0x000e680000000200 */
[----:B------:R-:W2:Y:S01]  /*e820*/  LDSM.16.M88.4 R8, [R237] ;  /* 0x00000000ed08783b */ /* 0x000ea20000000200 */
        /* <DEDUP_REMOVED lines=8> */
[----:B------:R-:W-:Y:S01]  /*e8b0*/  IMAD.MOV.U32 R0, RZ, RZ, R43 ;  /* 0x000000ffff007224 */ /* 0x000fe200078e002b */
[-C--:B-1----:R-:W-:Y:S06]  /*e8c0*/  HMMA.16816.F32.BF16 R224, R8, R12.reuse, R32 ;  /* 0x0000000c08e0723c */ /* 0x082fec0000041820 */
[C---:B------:R-:W-:Y:S06]  /*e8d0*/  HMMA.16816.F32.BF16 R40, R4.reuse, R12, R28 ;  /* 0x0000000c0428723c */ /* 0x040fec000004181c */
[-C--:B------:R-:W-:Y:S06]  /*e8e0*/  HMMA.16816.F32.BF16 R36, R4, R14.reuse, R36 ;  /* 0x0000000e0424723c */ /* 0x080fec0000041824 */
[----:B------:R-:W-:Y:S01]  /*e8f0*/  HMMA.16816.F32.BF16 R20, R8, R14, R20 ;  /* 0x0000000e0814723c */ /* 0x000fe20000041814 */
[----:B------:R-:W1:Y:S05]  /*e900*/  LDSM.16.M88.4 R12, [R233+0x1000] ;  /* 0x00100000e90c783b */ /* 0x000e6a0000000200 */
        /* <DEDUP_REMOVED lines=37> */
[----:B------:R-:W2:Y:S01]  /*eb60*/  LDSM.16.M88.4 R8, [R236+0x4000] ;  /* 0x00400000ec08783b */ /* 0x000ea20000000200 */
[-C--:B-1----:R-:W-:Y:S06]  /*eb70*/  HMMA.16816.F32.BF16 R220, R4, R12.reuse, R220 ;  /* 0x0000000c04dc723c */ /* 0x082fec00000418dc */
[----:B--2---:R-:W-:Y:S06]  /*eb80*/  HMMA.16816.F32.BF16 R44, R8, R12, R132 ;  /* 0x0000000c082c723c */ /* 0x004fec0000041884 */
        /* <DEDUP_REMOVED lines=11> */
[----:B------:R-:W-:Y:S01]  /*ec40*/  HMMA.16816.F32.BF16 R52, R8, R14, R28 ;  /* 0x0000000e0834723c */ /* 0x000fe2000004181c */
[----:B------:R-:W1:Y:S05]  /*ec50*/  LDSM.16.M88.4 R12, [R240] ;  /* 0x00000000f00c783b */ /* 0x000e6a0000000200 */
        /* <DEDUP_REMOVED lines=16> */
[-C--:B-1----:R-:W-:Y:S06]  /*ed60*/  HMMA.16816.F32.BF16 R224, R8, R12.reuse, R216 ;  /* 0x0000000c08e0723c */ /* 0x082fec00000418d8 */
[C---:B------:R-:W-:Y:S06]  /*ed70*/  HMMA.16816.F32.BF16 R40, R4.reuse, R12, R208 ;  /* 0x0000000c0428723c */ /* 0x040fec00000418d0 */
[-C--:B------:R-:W-:Y:S06]  /*ed80*/  HMMA.16816.F32.BF16 R56, R4, R14.reuse, R140 ;  /* 0x0000000e0438723c */ /* 0x080fec000004188c */
[----:B------:R-:W-:Y:S01]  /*ed90*/  HMMA.16816.F32.BF16 R44, R8, R14, R132 ;  /* 0x0000000e082c723c */ /* 0x000fe20000041884 */
[----:B------:R-:W1:Y:S06]  /*eda0*/  LDSM.16.M88.4 R12, [R234+0xb000] ;  /* 0x00b00000ea0c783b */ /* 0x000e6c0000000200 */
[----:B------:R-:W-:-:S02]  /*edb0*/  IMAD.MOV.U32 R132, RZ, RZ, R220 ;  /* 0x000000ffff847224 */ /* 0x000fc400078e00dc */
[-C--:B-1----:R-:W-:Y:S06]  /*edc0*/  HMMA.16816.F32.BF16 R220, R8, R12.reuse, R212 ;  /* 0x0000000c08dc723c */ /* 0x082fec00000418d4 */
[C---:B------:R-:W-:Y:S06]  /*edd0*/  HMMA.16816.F32.BF16 R212, R4.reuse, R12, R64 ;  /* 0x0000000c04d4723c */ /* 0x040fec0000041840 */
[-C--:B------:R-:W-:Y:S06]  /*ede0*/  HMMA.16816.F32.BF16 R208, R4, R14.reuse, R60 ;  /* 0x0000000e04d0723c */ /* 0x080fec000004183c */
[----:B------:R-:W-:Y:S01]  /*edf0*/  HMMA.16816.F32.BF16 R140, R8, R14, R52 ;  /* 0x0000000e088c723c */ /* 0x000fe20000041834 */
[----:B------:R-:W1:Y:S01]  /*ee00*/  LDSM.16.M88.4 R12, [R234+0xb800] ;  /* 0x00b80000ea0c783b */ /* 0x000e620000000200 */
[----:B------:R-:W-:-:S02]  /*ee10*/  IMAD.MOV.U32 R133, RZ, RZ, R3 ;  /* 0x000000ffff857224 */ /* 0x000fc400078e0003 */
[----:B------:R-:W-:Y:S02]  /*ee20*/  IMAD.MOV.U32 R134, RZ, RZ, R2 ;  /* 0x000000ffff867224 */ /* 0x000fe400078e0002 */
[----:B------:R-:W-:Y:S01]  /*ee30*/  IMAD.MOV.U32 R135, RZ, RZ, R0 ;  /* 0x000000ffff877224 */ /* 0x000fe200078e0000 */
[C---:B-1----:R-:W-:Y:S06]  /*ee40*/  HMMA.16816.F32.BF16 R136, R4.reuse, R14, R24 ;  /* 0x0000000e0488723c */ /* 0x042fec0000041818 */
[-C--:B------:R-:W-:Y:S01]  /*ee50*/  HMMA.16816.F32.BF16 R216, R4, R12.reuse, R48 ;  /* 0x0000000c04d8723c */ /* 0x080fe20000041830 */
        /* <DEDUP_REMOVED lines=20> */
[----:B------:R-:W2:Y:S01]  /*efa0*/  S2R R3, SR_TID.X ;  /* 0x0000000000037919 */ /* 0x000ea20000002100 */
[----:B------:R-:W-:Y:S01]  /*efb0*/  IMAD.U32 R0, RZ, RZ, UR18 ;  /* 0x00000012ff007e24 */ /* 0x000fe2000f8e00ff */
[----:B------:R-:W-:Y:S01]  /*efc0*/  UISETP.GT.AND UP0, UPT, UR18, UR13, UPT ;  /* 0x0000000d1200728c */ /* 0x000fe2000bf04270 */
[----:B------:R-:W-:-:S04]  /*efd0*/  DEPBAR.LE SB0, 0x0 ;  /* 0x000080000000791a */ /* 0x000fc80000000000 */
[----:B------:R-:W3:Y:S01]  /*efe0*/  LDL R140, [R1] ;  /* 0x00000000018c7983 */ /* 0x000ee20000100800 */
[C---:B-1----:R-:W-:Y:S06]  /*eff0*/  HMMA.16816.F32.BF16 R216, R4.reuse, R12, R216 ;  /* 0x0000000c04d8723c */ /* 0x042fec00000418d8 */
[----:B------:R-:W-:Y:S01]  /*f000*/  HMMA.16816.F32.BF16 R136, R4, R14, R136 ;  /* 0x0000000e0488723c */ /* 0x000fe20000041888 */
[----:B------:R-:W4:Y:S01]  /*f010*/  LDL R4, [R1+0x4] ;  /* 0x0000040001047983 */ /* 0x000f220000100800 */
[----:B--2---:R-:W-:-:S05]  /*f020*/  IMAD.SHL.U32 R3, R3, 0x2, RZ ;  /* 0x0000000203037824 */ /* 0x004fca00078e00ff */
[----:B------:R-:W-:-:S05]  /*f030*/  LOP3.LUT R3, R3, 0x6, RZ, 0xc0, !PT ;  /* 0x0000000603037812 */ /* 0x000fca00078ec0ff */
[----:B------:R-:W-:-:S04]  /*f040*/  IMAD R0, R0, 0x40, R3 ;  /* 0x0000004000007824 */ /* 0x000fc800078e0203 */
[----:B------:R-:W-:-:S05]  /*f050*/  VIADD R2, R0, 0x1 ;  /* 0x0000000100027836 */ /* 0x000fca0000000000 */
[C---:B------:R-:W-:Y:S02]  /*f060*/  ISETP.GE.AND P6, PT, R2.reuse, R252, PT ;  /* 0x000000fc0200720c */ /* 0x040fe40003fc6270 */
[C---:B------:R-:W-:Y:S02]  /*f070*/  ISETP.GE.AND P5, PT, R2.reuse, R251, PT ;  /* 0x000000fb0200720c */ /* 0x040fe40003fa6270 */
[C---:B------:R-:W-:Y:S02]  /*f080*/  ISETP.LT.OR P6, PT, R2.reuse, R248, P6 ;  /* 0x000000f80200720c */ /* 0x040fe400037c1670 */
[----:B------:R-:W-:Y:S01]  /*f090*/  ISETP.LT.OR P5, PT, R2, R247, P5 ;  /* 0x000000f70200720c */ /* 0x000fe20002fa1670 */
[C---:B------:R-:W-:Y:S06]  /*f0a0*/  HMMA.16816.F32.BF16 R28, R8.reuse, R12, R24 ;  /* 0x0000000c081c723c */ /* 0x040fec0000041818 */
[----:B------:R-:W-:Y:S01]  /*f0b0*/  HMMA.16816.F32.BF16 R16, R8, R14, R16 ;  /* 0x0000000e0810723c */ /* 0x000fe20000041810 */
[----:B------:R-:W-:-:S04]  /*f0c0*/  ISETP.GE.AND P2, PT, R0, R252, PT ;  /* 0x000000fc0000720c */ /* 0x000fc80003f46270 */
[C---:B------:R-:W-:Y:S02]  /*f0d0*/  ISETP.LT.OR P2, PT, R0.reuse, R248, P2 ;  /* 0x000000f80000720c */ /* 0x040fe40001741670 */
[----:B------:R-:W-:Y:S02]  /*f0e0*/  ISETP.GE.AND P3, PT, R0, R251, PT ;  /* 0x000000fb0000720c */ /* 0x000fe40003f66270 */
[----:B------:R-:W-:Y:S02]  /*f0f0*/  FSEL R6, R20, -INF , !P2 ;  /* 0xff80000014067808 */ /* 0x000fe40005000000 */
[----:B------:R-:W-:-:S04]  /*f100*/  ISETP.LT.OR P3, PT, R0, R247, P3 ;  /* 0x000000f70000720c */ /* 0x000fc80001f61670 */
[----:B------:R-:W-:Y:S02]  /*f110*/  FSEL R9, R22, -INF , !P3 ;  /* 0xff80000016097808 */ /* 0x000fe40005800000 */
[----:B------:R-:W-:Y:S02]  /*f120*/  FSEL R5, R21, -INF , !P6 ;  /* 0xff80000015057808 */ /* 0x000fe40007000000 */
[----:B------:R-:W-:Y:S01]  /*f130*/  FSEL R11, R23, -INF , !P5 ;  /* 0xff800000170b7808 */ /* 0x000fe20006800000 */
[----:B------:R-:W-:Y:S01]  /*f140*/  BAR.SYNC.DEFER_BLOCKING 0x0 ;  /* 0x0000000000007b1d */ /* 0x000fe20000010000 */
[----:B---3--:R-:W-:-:S04]  /*f150*/  ISETP.GE.AND P4, PT, R2, R140, PT ;  /* 0x0000008c0200720c */ /* 0x008fc80003f86270 */
[C---:B------:R-:W-:Y:S02]  /*f160*/  ISETP.LT.OR P4, PT, R2.reuse, R249, P4 ;  /* 0x000000f90200720c */ /* 0x040fe40002781670 */
[-C--:B----4-:R-:W-:Y:S02]  /*f170*/  ISETP.GE.AND P0, PT, R2, R4.reuse, PT ;  /* 0x000000040200720c */ /* 0x090fe40003f06270 */
[----:B------:R-:W-:Y:S02]  /*f180*/  ISETP.GE.AND P1, PT, R0, R4, PT ;  /* 0x000000040000720c */ /* 0x000fe40003f26270 */
[-C--:B------:R-:W-:Y:S01]  /*f190*/  ISETP.LT.OR P0, PT, R2, R250.reuse, P0 ;  /* 0x000000fa0200720c */ /* 0x080fe20000701670 */
[C---:B------:R-:W-:Y:S01]  /*f1a0*/  VIADD R2, R0.reuse, 0x8 ;  /* 0x0000000800027836 */ /* 0x040fe20000000000 */
[----:B------:R-:W-:-:S04]  /*f1b0*/  ISETP.LT.OR P1, PT, R0, R250, P1 ;  /* 0x000000fa0000720c */ /* 0x000fc80000f21670 */
[----:B------:R-:W-:Y:S02]  /*f1c0*/  FSEL R13, R64, -INF , !P1 ;  /* 0xff800000400d7808 */ /* 0x000fe40004800000 */
[----:B------:R-:W-:-:S04]  /*f1d0*/  ISETP.GE.AND P1, PT, R2, R251, PT ;  /* 0x000000fb0200720c */ /* 0x000fc80003f26270 */
[----:B------:R-:W-:-:S04]  /*f1e0*/  ISETP.LT.OR P1, PT, R2, R247, P1 ;  /* 0x000000f70200720c */ /* 0x000fc80000f21670 */
[----:B------:R-:W-:Y:S02]  /*f1f0*/  FSEL R14, R34, -INF , !P1 ;  /* 0xff800000220e7808 */ /* 0x000fe40004800000 */
[----:B------:R-:W2:Y:S01]  /*f200*/  LDL R34, [R1+0x18] ;  /* 0x0000180001227983 */ /* 0x000ea20000100800 */
[----:B------:R-:W-:-:S04]  /*f210*/  ISETP.GE.AND P2, PT, R0, R140, PT ;  /* 0x0000008c0000720c */ /* 0x000fc80003f46270 */
[----:B------:R-:W-:Y:S02]  /*f220*/  ISETP.LT.OR P2, PT, R0, R249, P2 ;  /* 0x000000f90000720c */ /* 0x000fe40001741670 */
[----:B------:R-:W-:Y:S02]  /*f230*/  FSEL R22, R65, -INF , !P0 ;  /* 0xff80000041167808 */ /* 0x000fe40004000000 */
[----:B------:R-:W-:Y:S02]  /*f240*/  FSEL R20, R66, -INF , !P2 ;  /* 0xff80000042147808 */ /* 0x000fe40005000000 */
[C---:B------:R-:W-:Y:S02]  /*f250*/  ISETP.GE.AND P3, PT, R2.reuse, R252, PT ;  /* 0x000000fc0200720c */ /* 0x040fe40003f66270 */
[C---:B------:R-:W-:Y:S02]  /*f260*/  ISETP.GE.AND P2, PT, R2.reuse, R4, PT ;  /* 0x000000040200720c */ /* 0x040fe40003f46270 */
[----:B------:R-:W-:-:S02]  /*f270*/  ISETP.GE.AND P0, PT, R2, R140, PT ;  /* 0x0000008c0200720c */ /* 0x000fc40003f06270 */
[C---:B------:R-:W-:Y:S02]  /*f280*/  ISETP.LT.OR P3, PT, R2.reuse, R248, P3 ;  /* 0x000000f80200720c */ /* 0x040fe40001f61670 */
[C---:B------:R-:W-:Y:S02]  /*f290*/  ISETP.LT.OR P2, PT, R2.reuse, R250, P2 ;  /* 0x000000fa0200720c */ /* 0x040fe40001741670 */
[----:B------:R-:W-:Y:S01]  /*f2a0*/  ISETP.LT.OR P0, PT, R2, R249, P0 ;  /* 0x000000f90200720c */ /* 0x000fe20000701670 */
[----:B------:R-:W-:Y:S01]  /*f2b0*/  VIADD R2, R0, 0x9 ;  /* 0x0000000900027836 */ /* 0x000fe20000000000 */
        /* <DEDUP_REMOVED lines=11> */
[----:B------:R-:W-:Y:S02]  /*f370*/  FSEL R21, R60, -INF , !P2 ;  /* 0xff8000003c157808 */ /* 0x000fe40005000000 */
[----:B------:R-:W-:Y:S02]  /*f380*/  FSEL R24, R62, -INF , !P0 ;  /* 0xff8000003e187808 */ /* 0x000fe40004000000 */
[----:B------:R-:W-:Y:S02]  /*f390*/  FSEL R23, R61, -INF , !P4 ;  /* 0xff8000003d177808 */ /* 0x000fe40006000000 */
[C---:B------:R-:W-:Y:S02]  /*f3a0*/  ISETP.GE.AND P1, PT, R2.reuse, R252, PT ;  /* 0x000000fc0200720c */ /* 0x040fe40003f26270 */
[----:B------:R-:W-:-:S02]  /*f3b0*/  ISETP.GE.AND P2, PT, R2, R251, PT ;  /* 0x000000fb0200720c */ /* 0x000fc40003f46270 */
[C---:B------:R-:W-:Y:S02]  /*f3c0*/  ISETP.GE.AND P0, PT, R2.reuse, R4, PT ;  /* 0x000000040200720c */ /* 0x040fe40003f06270 */
[C---:B------:R-:W-:Y:S02]  /*f3d0*/  ISETP.GE.AND P4, PT, R2.reuse, R140, PT ;  /* 0x0000008c0200720c */ /* 0x040fe40003f86270 */
[C---:B------:R-:W-:Y:S02]  /*f3e0*/  ISETP.LT.OR P1, PT, R2.reuse, R248, P1 ;  /* 0x000000f80200720c */ /* 0x040fe40000f21670 */
[C---:B------:R-:W-:Y:S02]  /*f3f0*/  ISETP.LT.OR P2, PT, R2.reuse, R247, P2 ;  /* 0x000000f70200720c */ /* 0x040fe40001741670 */
[C---:B------:R-:W-:Y:S02]  /*f400*/  ISETP.LT.OR P0, PT, R2.reuse, R250, P0 ;  /* 0x000000fa0200720c */ /* 0x040fe40000701670 */
[----:B------:R-:W-:Y:S01]  /*f410*/  ISETP.LT.OR P4, PT, R2, R249, P4 ;  /* 0x000000f90200720c */ /* 0x000fe20002781670 */
[----:B------:R-:W-:Y:S01]  /*f420*/  VIADD R2, R0, 0x11 ;  /* 0x0000001100027836 */ /* 0x000fe20000000000 */
        /* <DEDUP_REMOVED lines=85> */
[----:B------:R-:W-:Y:S01]  /*f980*/  ISETP.GE.AND P4, PT, R2, R140, PT ;  /* 0x0000008c0200720c */ /* 0x000fe20003f86270 */
[----:B------:R-:W-:Y:S01]  /*f990*/  VIADD R3, R0, 0x30 ;  /* 0x0000003000037836 */ /* 0x000fe20000000000 */
        /* <DEDUP_REMOVED lines=8> */
[CC--:B------:R-:W-:Y:S02]  /*fa20*/  ISETP.GE.AND P6, PT, R3.reuse, R252.reuse, PT ;  /* 0x000000fc0300720c */ /* 0x0c0fe40003fc6270 */
[C---:B------:R-:W-:Y:S02]  /*fa30*/  ISETP.GE.AND P0, PT, R3.reuse, R251, PT ;  /* 0x000000fb0300720c */ /* 0x040fe40003f06270 */
[----:B------:R-:W-:Y:S02]  /*fa40*/  ISETP.GE.AND P2, PT, R2, R252, PT ;  /* 0x000000fc0200720c */ /* 0x000fe40003f46270 */
[----:B------:R-:W-:-:S02]  /*fa50*/  ISETP.LT.OR P6, PT, R3, R248, P6 ;  /* 0x000000f80300720c */ /* 0x000fc400037c1670 */
[----:B------:R-:W-:Y:S02]  /*fa60*/  ISETP.LT.OR P0, PT, R3, R247, P0 ;  /* 0x000000f70300720c */ /* 0x000fe40000701670 */
[----:B------:R-:W-:Y:S02]  /*fa70*/  ISETP.LT.OR P2, PT, R2, R248, P2 ;  /* 0x000000f80200720c */ /* 0x000fe40001741670 */
[----:B------:R-:W-:Y:S02]  /*fa80*/  FSEL R214, R208, -INF , !P1 ;  /* 0xff800000d0d67808 */ /* 0x000fe40004800000 */
[----:B------:R-:W-:Y:S02]  /*fa90*/  FSEL R210, R28, -INF , !P6 ;  /* 0xff8000001cd27808 */ /* 0x000fe40007000000 */
[----:B------:R-:W-:Y:S02]  /*faa0*/  FSEL R226, R30, -INF , !P0 ;  /* 0xff8000001ee27808 */ /* 0x000fe40004000000 */
[----:B------:R-:W-:-:S02]  /*fab0*/  FSEL R208, R29, -INF , !P2 ;  /* 0xff8000001dd07808 */ /* 0x000fc40005000000 */
[C---:B------:R-:W-:Y:S02]  /*fac0*/  ISETP.GE.AND P6, PT, R2.reuse, R251, PT ;  /* 0x000000fb0200720c */ /* 0x040fe40003fc6270 */
[C---:B------:R-:W-:Y:S02]  /*fad0*/  ISETP.GE.AND P0, PT, R2.reuse, R4, PT ;  /* 0x000000040200720c */ /* 0x040fe40003f06270 */
[C---:B------:R-:W-:Y:S02]  /*fae0*/  ISETP.GE.AND P2, PT, R2.reuse, R140, PT ;  /* 0x0000008c0200720c */ /* 0x040fe40003f46270 */
[C---:B------:R-:W-:Y:S02]  /*faf0*/  ISETP.LT.OR P6, PT, R2.reuse, R247, P6 ;  /* 0x000000f70200720c */ /* 0x040fe400037c1670 */
[C---:B------:R-:W-:Y:S02]  /*fb00*/  ISETP.LT.OR P0, PT, R2.reuse, R250, P0 ;  /* 0x000000fa0200720c */ /* 0x040fe40000701670 */
[----:B------:R-:W-:Y:S01]  /*fb10*/  ISETP.LT.OR P2, PT, R2, R249, P2 ;  /* 0x000000f90200720c */ /* 0x000fe20001741670 */
[C---:B------:R-:W-:Y:S01]  /*fb20*/  VIADD R2, R0.reuse, 0x38 ;  /* 0x0000003800027836 */ /* 0x040fe20000000000 */
[----:B------:R-:W-:Y:S01]  /*fb30*/  ISETP.GE.AND P1, PT, R3, R4, PT ;  /* 0x000000040300720c */ /* 0x000fe20003f26270 */
[----:B------:R-:W-:Y:S01]  /*fb40*/  VIADD R0, R0, 0x39 ;  /* 0x0000003900007836 */ /* 0x000fe20000000000 */
[----:B------:R-:W-:-:S02]  /*fb50*/  FSEL R209, R209, -INF , !P5 ;  /* 0xff800000d1d17808 */ /* 0x000fc40006800000 */
[----:B------:R-:W-:Y:S02]  /*fb60*/  ISETP.LT.OR P1, PT, R3, R250, P1 ;  /* 0x000000fa0300720c */ /* 0x000fe40000f21670 */
[----:B------:R-:W-:Y:S02]  /*fb70*/  ISETP.GE.AND P5, PT, R2, R252, PT ;  /* 0x000000fc0200720c */ /* 0x000fe40003fa6270 */
[----:B------:R-:W-:Y:S02]  /*fb80*/  FSEL R217, R217, -INF , !P0 ;  /* 0xff800000d9d97808 */ /* 0x000fe40004000000 */
[----:B------:R-:W-:Y:S02]  /*fb90*/  PLOP3.LUT P0, PT, PT, PT, UP0, 0x80, 0x0 ;  /* 0x000000000000781c */ /* 0x000fe40003f0f008 */
[----:B------:R-:W-:Y:S02]  /*fba0*/  FSEL R225, R31, -INF , !P6 ;  /* 0xff8000001fe17808 */ /* 0x000fe40007000000 */
[----:B------:R-:W-:-:S02]  /*fbb0*/  FSEL R223, R216, -INF , !P1 ;  /* 0xff800000d8df7808 */ /* 0x000fc40004800000 */
[C---:B------:R-:W-:Y:S02]  /*fbc0*/  ISETP.LT.OR P5, PT, R2.reuse, R248, P5 ;  /* 0x000000f80200720c */ /* 0x040fe40002fa1670 */
[----:B------:R-:W-:Y:S02]  /*fbd0*/  ISETP.GE.AND P6, PT, R2, R251, PT ;  /* 0x000000fb0200720c */ /* 0x000fe40003fc6270 */
[----:B------:R-:W-:Y:S02]  /*fbe0*/  ISETP.GE.AND P1, PT, R0, R252, PT ;  /* 0x000000fc0000720c */ /* 0x000fe40003f26270 */
[----:B------:R-:W-:Y:S02]  /*fbf0*/  FSEL R39, R16, -INF , !P5 ;  /* 0xff80000010277808 */ /* 0x000fe40006800000 */
[----:B------:R-:W-:Y:S02]  /*fc00*/  ISETP.LT.OR P6, PT, R2, R247, P6 ;  /* 0x000000f70200720c */ /* 0x000fe400037c1670 */
[----:B------:R-:W-:-:S02]  /*fc10*/  ISETP.LT.OR P1, PT, R0, R248, P1 ;  /* 0x000000f80000720c */ /* 0x000fc40000f21670 */
[----:B------:R-:W-:Y:S02]  /*fc20*/  ISETP.GE.AND P5, PT, R0, R251, PT ;  /* 0x000000fb0000720c */ /* 0x000fe40003fa6270 */
[----:B------:R-:W-:Y:S02]  /*fc30*/  FSEL R213, R38, -INF , !P3 ;  /* 0xff80000026d57808 */ /* 0x000fe40005800000 */
[----:B------:R-:W-:Y:S02]  /*fc40*/  FSEL R216, R18, -INF , !P6 ;  /* 0xff80000012d87808 */ /* 0x000fe40007000000 */
[----:B------:R-:W-:Y:S02]  /*fc50*/  FSEL R38, R17, -INF , !P1 ;  /* 0xff80000011267808 */ /* 0x000fe40004800000 */
[----:B------:R-:W-:Y:S02]  /*fc60*/  ISETP.LT.OR P5, PT, R0, R247, P5 ;  /* 0x000000f70000720c */ /* 0x000fe40002fa1670 */
[----:B------:R-:W-:-:S02]  /*fc70*/  ISETP.GE.AND P3, PT, R3, R140, PT ;  /* 0x0000008c0300720c */ /* 0x000fc40003f66270 */
[C---:B------:R-:W-:Y:S02]  /*fc80*/  ISETP.GE.AND P6, PT, R2.reuse, R4, PT ;  /* 0x000000040200720c */ /* 0x040fe40003fc6270 */
[C---:B------:R-:W-:Y:S02]  /*fc90*/  ISETP.GE.AND P1, PT, R2.reuse, R140, PT ;  /* 0x0000008c0200720c */ /* 0x040fe40003f26270 */
[----:B------:R-:W-:Y:S02]  /*fca0*/  FSEL R215, R19, -INF , !P5 ;  /* 0xff80000013d77808 */ /* 0x000fe40006800000 */
[-C--:B------:R-:W-:Y:S02]  /*fcb0*/  ISETP.LT.OR P3, PT, R3, R249.reuse, P3 ;  /* 0x000000f90300720c */ /* 0x080fe40001f61670 */
[C---:B------:R-:W-:Y:S02]  /*fcc0*/  ISETP.LT.OR P6, PT, R2.reuse, R250, P6 ;  /* 0x000000fa0200720c */ /* 0x040fe400037c1670 */
[----:B------:R-:W-:-:S02]  /*fcd0*/  ISETP.LT.OR P1, PT, R2, R249, P1 ;  /* 0x000000f90200720c */ /* 0x000fc40000f21670 */
[----:B------:R-:W-:Y:S02]  /*fce0*/  ISETP.GE.AND P5, PT, R0, R4, PT ;  /* 0x000000040000720c */ /* 0x000fe40003fa6270 */
[----:B--2---:R-:W-:Y:S01]  /*fcf0*/  FMNMX.FTZ R10, R34, R6, !PT ;  /* 0x00000006220a7209 */ /* 0x004fe20007810000 */
[----:B------:R-:W-:Y:S10]  /*fd00*/  @!P0 BRA `(.L_x_544) ;  /* 0x0000000000988947 */ /* 0x000ff40003800000 */
[----:B------:R-:W2:Y:S04]  /*fd10*/  LDL R4, [R1+0x8] ;  /* 0x0000080001047983 */ /* 0x000ea80000100800 */
[----:B------:R-:W3:Y:S04]  /*fd20*/  LDL.64 R132, [R1+0x68] ;  /* 0x0000680001847983 */ /* 0x000ee80000100a00 */
[----:B------:R-:W4:Y:S01]  /*fd30*/  LDL.64 R32, [R1+0x60] ;  /* 0x0000600001207983 */ /* 0x000f220000100a00 */
[----:B------:R-:W-:-:S04]  /*fd40*/  UIADD3 UR19, UR19, -0x4, URZ ;  /* 0xfffffffc13137890 */ /* 0x000fc8000fffe03f */
[----:B------:R-:W-:Y:S02]  /*fd50*/  USHF.R.S32.HI UR4, URZ, 0x1f, UR19 ;  /* 0x0000001f3f047899 */ /* 0x000fe40008011413 */
[----:B------:R-:W-:Y:S02]  /*fd60*/  UIMAD.WIDE.U32 UR10, UR19, UR8, URZ ;  /* 0x00000008130a72a5 */ /* 0x000fe4000f8e003f */
[----:B------:R-:W-:-:S04]  /*fd70*/  UIMAD UR4, UR4, UR8, URZ ;  /* 0x00000008040472a4 */ /* 0x000fc8000f8e023f */
[----:B------:R-:W-:Y:S01]  /*fd80*/  UIMAD UR4, UR19, UR9, UR4 ;  /* 0x00000009130472a4 */ /* 0x000fe2000f8e0204 */
[----:B------:R-:W-:-:S03]  /*fd90*/  IMAD.U32 R3, RZ, RZ, UR10 ;  /* 0x0000000aff037e24 */ /* 0x000fc6000f8e00ff */
[----:B------:R-:W-:-:S06]  /*fda0*/  UIADD3 UR4, UR11, UR4, URZ ;  /* 0x000000040b047290 */ /* 0x000fcc000fffe03f */
[----:B------:R-:W-:Y:S01]  /*fdb0*/  IMAD.U32 R2, RZ, RZ, UR4 ;  /* 0x00000004ff027e24 */ /* 0x000fe2000f8e00ff */
[----:B------:R-:W-:Y:S01]  /*fdc0*/  ULDC.64 UR4, c[0x0][0x218] ;  /* 0x0000860000047ab9 */ /* 0x000fe20000000a00 */
[----:B--2---:R-:W-:Y:S02]  /*fdd0*/  IMAD.MOV.U32 R27, RZ, RZ, R4 ;  /* 0x000000ffff1b7224 */ /* 0x004fe400078e0004 */
[----:B------:R-:W-:Y:S01]  /*fde0*/  IMAD.U32 R4, RZ, RZ, UR10 ;  /* 0x0000000aff047e24 */ /* 0x000fe2000f8e00ff */
[----:B---3--:R-:W-:-:S04]  /*fdf0*/  LEA R3, P0, R3, R132, 0x6 ;  /* 0x0000008403037211 */ /* 0x008fc800078030ff */
[----:B----4-:R-:W-:Y:S02]  /*fe00*/  LEA.HI.X R4, R4, R33, R2, 0x6, P0 ;  /* 0x0000002104047211 */ /* 0x010fe400000f3402 */
[----:B------:R-:W-:Y:S01]  /*fe10*/  LEA R2, P0, R3, UR4, 0x1 ;  /* 0x0000000403027c11 */ /* 0x000fe2000f8008ff */
[----:B------:R-:W-:-:S03]  /*fe20*/  USHF.L.U32 UR4, UR8, 0x5, URZ ;  /* 0x0000000508047899 */ /* 0x000fc6000800063f */
[----:B------:R-:W-:Y:S01]  /*fe30*/  LEA.HI.X R3, R3, UR5, R4, 0x1, P0 ;  /* 0x0000000503037c11 */ /* 0x000fe200080f0c04 */
[----:B------:R-:W-:-:S04]  /*fe40*/  USHF.L.U64.HI UR5, UR8, 0x5, UR9 ;  /* 0x0000000508057899 */ /* 0x000fc80008010209 */
[----:B------:R-:W-:Y:S01]  /*fe50*/  @!PT LDS RZ, [RZ] ;  /* 0x00000000fffff984 */ /* 0x000fe20000000800 */
[----:B------:R-:W-:Y:S01]  /*fe60*/  @!PT LDS RZ, [RZ] ;  /* 0x00000000fffff984 */ /* 0x000fe20000000800 */
[----:B------:R-:W-:Y:S01]  /*fe70*/  @!PT LDS RZ, [RZ] ;  /* 0x00000000fffff984 */ /* 0x000fe20000000800 */
        /* <DEDUP_REMOVED lines=15> */
.L_x_544:
[----:B------:R-:W2:Y:S04]  /*ff70*/  LDL.LU R12, [R1+0xc] ;  /* 0x00000c00010c7983 */ /* 0x000ea80000300800 */
[----:B------:R-:W3:Y:S04]  /*ff80*/  LDL.LU R4, [R1+0x28] ;  /* 0x0000280001047983 */ /* 0x000ee80000300800 */
[----:B-1----:R-:W4:Y:S04]  /*ff90*/  LDL.LU R3, [R1+0x24] ;  /* 0x0000240001037983 */ /* 0x002f280000300800 */
[----:B------:R-:W4:Y:S04]  /*ffa0*/  LDL.LU R2, [R1+0x48] ;  /* 0x0000480001027983 */ /* 0x000f280000300800 */
[----:B------:R-:W4:Y:S04]  /*ffb0*/  LDL.LU R17, [R1+0x14] ;  /* 0x0000140001117983 */ /* 0x000f280000300800 */
[----:B------:R-:W4:Y:S01]  /*ffc0*/  LDL.LU R16, [R1+0x10] ;  /* 0x0000100001107983 */ /* 0x000f220000300800 */
[----:B------:R-:W-:-:S02]  /*ffd0*/  ISETP.GE.AND P0, PT, R0, R140, PT ;  /* 0x0000008c0000720c */ /* 0x000fc40003f06270 */
[C---:B------:R-:W-:Y:S01]  /*ffe0*/  ISETP.LT.OR P5, PT, R0.reuse, R250, P5 ;  /* 0x000000fa0000720c */ /* 0x040fe20002fa1670 */
[----:B------:R-:W-:Y:S01]  /*fff0*/  STL [R1+0x7c], R235 ;  /* 0x00007ceb01007387 */ /* 0x000fe20000100800 */
[----:B------:R-:W-:Y:S02]  /*10000*/  ISETP.LT.OR P0, PT, R0, R249, P0 ;  /* 0x000000f90000720c */ /* 0x000fe40000701670 */
[----:B------:R-:W-:Y:S01]  /*10010*/  FSEL R133, R136, -INF , !P6 ;  /* 0xff80000088857808 */ /* 0x000fe20007000000 */
[----:B------:R-:W-:Y:S01]  /*10020*/  STL [R1+0x78], R234 ;  /* 0x000078ea01007387 */ /* 0x000fe20000100800 */
[----:B------:R-:W-:Y:S02]  /*10030*/  FSEL R132, R137, -INF , !P5 ;  /* 0xff80000089847808 */ /* 0x000fe40006800000 */
[----:B------:R-:W-:Y:S01]  /*10040*/  FSEL R211, R211, -INF , !P4 ;  /* 0xff800000d3d37808 */ /* 0x000fe20006000000 */
[----:B------:R-:W-:Y:S01]  /*10050*/  STL [R1+0x74], R233 ;  /* 0x000074e901007387 */ /* 0x000fe20000100800 */
[----:B------:R-:W-:-:S02]  /*10060*/  FSEL R218, R218, -INF , !P3 ;  /* 0xff800000dada7808 */ /* 0x000fc40005800000 */
[----:B------:R-:W-:Y:S01]  /*10070*/  FSEL R219, R219, -INF , !P2 ;  /* 0xff800000dbdb7808 */ /* 0x000fe20005000000 */
[----:B------:R-:W-:Y:S01]  /*10080*/  STL [R1+0x70], R228 ;  /* 0x000070e401007387 */ /* 0x000fe20000100800 */
[----:B------:R-:W-:Y:S02]  /*10090*/  FSEL R138, R138, -INF , !P1 ;  /* 0xff8000008a8a7808 */ /* 0x000fe40004800000 */
[----:B------:R-:W-:Y:S02]  /*100a0*/  FSEL R139, R139, -INF , !P0 ;  /* 0xff8000008b8b7808 */ /* 0x000fe40004000000 */
[----:B--2---:R-:W-:Y:S02]  /*100b0*/  MOV R32, R12 ;  /* 0x0000000c00207202 */ /* 0x004fe40000000f00 */
[----:B---3--:R-:W-:Y:S02]  /*100c0*/  MOV R19, R4 ;  /* 0x0000000400137202 */ /* 0x008fe40000000f00 */
[----:B----4-:R-:W-:-:S02]  /*100d0*/  MOV R30, R3 ;  /* 0x00000003001e7202 */ /* 0x010fc40000000f00 */
[----:B------:R-:W-:Y:S02]  /*100e0*/  MOV R29, R2 ;  /* 0x00000002001d7202 */ /* 0x000fe40000000f00 */
        /* <DEDUP_REMOVED lines=35> */
[----:B------:R-:W-:Y:S01]  /*10320*/  FMNMX.FTZ R2, R215, R3, !PT ;  /* 0x00000003d7027209 */ /* 0x000fe20007810000 */
[----:B------:R-:W1:Y:S01]  /*10330*/  SHFL.BFLY PT, R10, R0, 0x2, 0x1f ;  /* 0x0c401f00000a7f89 */ /* 0x000e6200000e0000 */
[----:B------:R-:W-:Y:S02]  /*10340*/  FMNMX.FTZ R3, R32, R20, !PT ;  /* 0x0000001420037209 */ /* 0x000fe40007810000 */
[----:B------:R-:W-:Y:S01]  /*10350*/  FMNMX.FTZ R4, R62, R4, !PT ;  /* 0x000000043e047209 */ /* 0x000fe20007810000 */
[----:B------:R-:W2:Y:S01]  /*10360*/  SHFL.BFLY PT, R12, R2, 0x2, 0x1f ;  /* 0x0c401f00020c7f89 */ /* 0x000ea200000e0000 */
        /* <DEDUP_REMOVED lines=11> */
[----:B-1----:R-:W-:Y:S02]  /*10420*/  FMNMX.FTZ R0, R0, R10, !PT ;  /* 0x0000000a00007209 */ /* 0x002fe40007810000 */
[----:B------:R-:W-:Y:S02]  /*10430*/  FMNMX.FTZ R4, R209, R4, !PT ;  /* 0x00000004d1047209 */ /* 0x000fe40007810000 */
[----:B------:R-:W-:Y:S01]  /*10440*/  FMNMX.FTZ R3, R51, R3, !PT ;  /* 0x0000000333037209 */ /* 0x000fe20007810000 */
[----:B------:R-:W1:Y:S01]  /*10450*/  SHFL.BFLY PT, R10, R0, 0x1, 0x1f ;  /* 0x0c201f00000a7f89 */ /* 0x000e6200000e0000 */
        /* <DEDUP_REMOVED lines=8> */
[----:B--2---:R-:W-:Y:S01]  /*104e0*/  FMNMX.FTZ R2, R2, R12, !PT ;  /* 0x0000000c02027209 */ /* 0x004fe20007810000 */
[----:B------:R-:W2:Y:S01]  /*104f0*/  SHFL.BFLY PT, R3, R135, 0x2, 0x1f ;  /* 0x0c401f0087037f89 */ /* 0x000ea200000e0000 */
[----:B------:R-:W-:Y:S02]  /*10500*/  FMNMX.FTZ R134, R218, R134, !PT ;  /* 0x00000086da867209 */ /* 0x000fe40007810000 */
[----:B------:R-:W-:Y:S01]  /*10510*/  MOV R46, R29 ;  /* 0x0000001d002e7202 */ /* 0x000fe20000000f00 */
[----:B------:R-:W3:Y:S01]  /*10520*/  SHFL.BFLY PT, R136, R2, 0x1, 0x1f ;  /* 0x0c201f0002887f89 */ /* 0x000ee200000e0000 */
[----:B------:R-:W-:Y:S02]  /*10530*/  FMNMX.FTZ R134, R219, R134, !PT ;  /* 0x00000086db867209 */ /* 0x000fe40007810000 */
[----:B-1----:R-:W-:-:S02]  /*10540*/  FMNMX.FTZ R137, R0, R10, !PT ;  /* 0x0000000a00897209 */ /* 0x002fc40007810000 */
[----:B------:R-:W-:Y:S02]  /*10550*/  FMNMX.FTZ R134, R138, R134, !PT ;  /* 0x000000868a867209 */ /* 0x000fe40007810000 */
[C---:B------:R-:W-:Y:S01]  /*10560*/  FSETP.NEU.FTZ.AND P1, PT, R137.reuse, -INF , PT ;  /* 0xff8000008900780b */ /* 0x040fe20003f3d000 */
[----:B------:R-:W-:Y:S01]  /*10570*/  FMUL.FTZ R12, R137, UR22 ;  /* 0x00000016890c7c20 */ /* 0x000fe20008410000 */
[----:B------:R-:W-:-:S04]  /*10580*/  FMNMX.FTZ R134, R139, R134, !PT ;  /* 0x000000868b867209 */ /* 0x000fc80007810000 */
[----:B------:R-:W-:Y:S01]  /*10590*/  FSEL R12, R12, RZ, P1 ;  /* 0x000000ff0c0c7208 */ /* 0x000fe20000800000 */
[----:B------:R-:W1:Y:S04]  /*105a0*/  SHFL.BFLY PT, R4, R134, 0x2, 0x1f ;  /* 0x0c401f0086047f89 */ /* 0x000e6800000e0000 */
[----:B------:R-:W-:Y:S01]  /*105b0*/  FFMA.FTZ R0, R6, UR22, -R12 ;  /* 0x0000001606007c23 */ /* 0x000fe2000801080c */
[----:B--2---:R-:W-:-:S03]  /*105c0*/  FMNMX.FTZ R135, R135, R3, !PT ;  /* 0x0000000387877209 */ /* 0x004fc60007810000 */
[----:B------:R2:W-:Y:S01]  /*105d0*/  MUFU.EX2 R57, R0 ;  /* 0x0000000000397308 */ /* 0x0005e20000000800 */
[----:B---3--:R-:W-:-:S04]  /*105e0*/  FMNMX.FTZ R136, R2, R136, !PT ;  /* 0x0000008802887209 */ /* 0x008fc80007810000 */
[C---:B------:R-:W-:Y:S01]  /*105f0*/  FSETP.NEU.FTZ.AND P3, PT, R136.reuse, -INF , PT ;  /* 0xff8000008800780b */ /* 0x040fe20003f7d000 */
[----:B------:R-:W-:-:S05]  /*10600*/  FMUL.FTZ R3, R136, UR22 ;  /* 0x0000001688037c20 */ /* 0x000fca0008410000 */
[----:B------:R-:W-:Y:S02]  /*10610*/  FSEL R3, R3, RZ, P3 ;  /* 0x000000ff03037208 */ /* 0x000fe40001800000 */
[----:B-1----:R-:W-:Y:S01]  /*10620*/  FMNMX.FTZ R134, R134, R4, !PT ;  /* 0x0000000486867209 */ /* 0x002fe20007810000 */
[--C-:B--2---:R-:W-:Y:S02]  /*10630*/  FFMA.FTZ R0, R5, UR22, -R12.reuse ;  /* 0x0000001605007c23 */ /* 0x104fe4000801080c */
[----:B------:R-:W1:Y:S02]  /*10640*/  SHFL.BFLY PT, R5, R135, 0x1, 0x1f ;  /* 0x0c201f0087057f89 */ /* 0x000e6400000e0000 */
[----:B------:R2:W3:Y:S02]  /*10650*/  MUFU.EX2 R28, R0 ;  /* 0x00000000001c7308 */ /* 0x0004e40000000800 */
[----:B------:R-:W4:Y:S01]  /*10660*/  SHFL.BFLY PT, R4, R134, 0x1, 0x1f ;  /* 0x0c201f0086047f89 */ /* 0x000f2200000e0000 */
[----:B--2---:R-:W-:Y:S01]  /*10670*/  FFMA.FTZ R0, R8, UR22, -R12 ;  /* 0x0000001608007c23 */ /* 0x004fe2000801080c */
[----:B---3--:R-:W-:-:S04]  /*10680*/  F2FP.BF16.F32.PACK_AB R8, R28, R57 ;  /* 0x000000391c08723e */ /* 0x008fc800000010ff */
[----:B------:R2:W-:Y:S01]  /*10690*/  MUFU.EX2 R31, R0 ;  /* 0x00000000001f7308 */ /* 0x0005e20000000800 */
[----:B-1----:R-:W-:Y:S02]  /*106a0*/  FMNMX.FTZ R135, R135, R5, !PT ;  /* 0x0000000587877209 */ /* 0x002fe40007810000 */
[----:B------:R-:W-:Y:S02]  /*106b0*/  FSEL R5, R137, RZ, P1 ;  /* 0x000000ff89057208 */ /* 0x000fe40000800000 */
[C---:B------:R-:W-:Y:S01]  /*106c0*/  FSETP.NEU.FTZ.AND P2, PT, R135.reuse, -INF , PT ;  /* 0xff8000008700780b */ /* 0x040fe20003f5d000 */
[----:B------:R-:W-:Y:S01]  /*106d0*/  FMUL.FTZ R2, R135, UR22 ;  /* 0x0000001687027c20 */ /* 0x000fe20008410000 */
[----:B----4-:R-:W-:Y:S01]  /*106e0*/  FMNMX.FTZ R134, R134, R4, !PT ;  /* 0x0000000486867209 */ /* 0x010fe20007810000 */
[----:B------:R-:W-:-:S03]  /*106f0*/  FADD.FTZ R5, R34, -R5 ;  /* 0x8000000522057221 */ /* 0x000fc60000010000 */
[----:B------:R-:W-:Y:S02]  /*10700*/  FSEL R2, R2, RZ, P2 ;  /* 0x000000ff02027208 */ /* 0x000fe40001000000 */
[----:B------:R-:W-:-:S03]  /*10710*/  FSETP.NEU.FTZ.AND P0, PT, R134, -INF , PT ;  /* 0xff8000008600780b */ /* 0x000fc60003f1d000 */
[----:B------:R-:W-:Y:S01]  /*10720*/  FFMA.FTZ R4, R21, UR22, -R2 ;  /* 0x0000001615047c23 */ /* 0x000fe20008010802 */
[----:B--2---:R-:W-:-:S03]  /*10730*/  FFMA.FTZ R0, R7, UR22, -R12 ;  /* 0x0000001607007c23 */ /* 0x004fc6000801080c */
[----:B------:R1:W2:Y:S08]  /*10740*/  MUFU.EX2 R7, R4 ;  /* 0x0000000400077308 */ /* 0x0002b00000000800 */
[----:B------:R3:W-:Y:S01]  /*10750*/  MUFU.EX2 R47, R0 ;  /* 0x00000000002f7308 */ /* 0x0007e20000000800 */
[----:B-1----:R-:W-:Y:S01]  /*10760*/  FFMA.FTZ R4, R23, UR22, -R2 ;  /* 0x0000001617047c23 */ /* 0x002fe20008010802 */
[----:B--2---:R-:W-:-:S06]  /*10770*/  MOV R23, R7 ;  /* 0x0000000700177202 */ /* 0x004fcc0000000f00 */
[----:B------:R-:W-:Y:S01]  /*10780*/  MUFU.EX2 R233, R4 ;  /* 0x0000000400e97308 */ /* 0x000fe20000000800 */
[----:B---3--:R-:W-:-:S07]  /*10790*/  FFMA.FTZ R0, R9, UR22, -R3 ;  /* 0x0000001609007c23 */ /* 0x008fce0008010803 */
[----:B------:R1:W-:Y:S02]  /*107a0*/  MUFU.EX2 R27, R0 ;  /* 0x00000000001b7308 */ /* 0x0003e40000000800 */
[----:B-1----:R-:W-:-:S06]  /*107b0*/  FFMA.FTZ R0, R11, UR22, -R3 ;  /* 0x000000160b007c23 */ /* 0x002fcc0008010803 */
[----:B------:R1:W2:Y:S02]  /*107c0*/  MUFU.EX2 R140, R0 ;  /* 0x00000000008c7308 */ /* 0x0002a40000000800 */
[----:B-1----:R-:W-:Y:S01]  /*107d0*/  FFMA.FTZ R0, R14, UR22, -R3 ;  /* 0x000000160e007c23 */ /* 0x002fe20008010803 */
[----:B--2---:R-:W-:-:S05]  /*107e0*/  F2FP.BF16.F32.PACK_AB R9, R140, R27 ;  /* 0x0000001b8c09723e */ /* 0x004fca00000010ff */
[----:B------:R1:W2:Y:S02]  /*107f0*/  MUFU.EX2 R18, R0 ;  /* 0x0000000000127308 */ /* 0x0002a40000000800 */
[----:B-1----:R-:W-:Y:S01]  /*10800*/  FFMA.FTZ R0, R15, UR22, -R3 ;  /* 0x000000160f007c23 */ /* 0x002fe20008010803 */
[----:B------:R-:W-:Y:S01]  /*10810*/  FMUL.FTZ R15, R5, UR22 ;  /* 0x00000016050f7c20 */ /* 0x000fe20008410000 */
[----:B--2---:R-:W-:-:S04]  /*10820*/  MOV R21, R18 ;  /* 0x0000001200157202 */ /* 0x004fc80000000f00 */
[----:B------:R1:W2:Y:S08]  /*10830*/  MUFU.EX2 R67, R0 ;  /* 0x0000000000437308 */ /* 0x0002b00000000800 */
[----:B------:R-:W3:Y:S01]  /*10840*/  MUFU.EX2 R15, R15 ;  /* 0x0000000f000f7308 */ /* 0x000ee20000000800 */
[----:B-1----:R-:W-:Y:S01]  /*10850*/  FFMA.FTZ R0, R13, UR22, -R2 ;  /* 0x000000160d007c23 */ /* 0x002fe20008010802 */
[----:B--2---:R-:W-:-:S06]  /*10860*/  F2FP.BF16.F32.PACK_AB R11, R67, R21 ;  /* 0x00000015430b723e */ /* 0x004fcc00000010ff */
[----:B------:R1:W-:Y:S01]  /*10870*/  MUFU.EX2 R56, R0 ;  /* 0x0000000000387308 */ /* 0x0003e20000000800 */
[-C--:B---3--:R-:W-:Y:S01]  /*10880*/  FMUL.FTZ R172, R172, R15.reuse ;  /* 0x0000000facac7220 */ /* 0x088fe20000410000 */
        /* <DEDUP_REMOVED lines=12> */
[----:B-1----:R-:W-:Y:S01]  /*10950*/  FFMA.FTZ R0, R22, UR22, -R2 ;  /* 0x0000001616007c23 */ /* 0x002fe20008010802 */
[----:B------:R-:W-:Y:S01]  /*10960*/  MOV R22, R31 ;  /* 0x0000001f00167202 */ /* 0x000fe20000000f00 */
[----:B------:R-:W-:Y:S01]  /*10970*/  FMUL.FTZ R161, R161, R15 ;  /* 0x0000000fa1a17220 */ /* 0x000fe20000410000 */
[----:B------:R-:W-:Y:S01]  /*10980*/  MOV R31, R30 ;  /* 0x0000001e001f7202 */ /* 0x000fe20000000f00 */
[----:B------:R1:W-:Y:S01]  /*10990*/  MUFU.EX2 R234, R0 ;  /* 0x0000000000ea7308 */ /* 0x0003e20000000800 */
[----:B------:R-:W-:Y:S01]  /*109a0*/  MOV R30, R19 ;  /* 0x00000013001e7202 */ /* 0x000fe20000000f00 */
[-C--:B------:R-:W-:Y:S01]  /*109b0*/  FMUL.FTZ R144, R144, R15.reuse ;  /* 0x0000000f90907220 */ /* 0x080fe20000410000 */
[----:B------:R-:W-:Y:S01]  /*109c0*/  F2FP.BF16.F32.PACK_AB R10, R47, R22 ;  /* 0x000000162f0a723e */ /* 0x000fe200000010ff */
[-C--:B------:R-:W-:Y:S01]  /*109d0*/  FMUL.FTZ R145, R145, R15.reuse ;  /* 0x0000000f91917220 */ /* 0x080fe20000410000 */
[-C--:B------:R-:W-:Y:S01]  /*109e0*/  FMUL.FTZ R68, R68, R15.reuse ;  /* 0x0000000f44447220 */ /* 0x080fe20000410000 */
[-C--:B------:R-:W-:Y:S01]  /*109f0*/  FMUL.FTZ R69, R69, R15.reuse ;  /* 0x0000000f45457220 */ /* 0x080fe20000410000 */
[-C--:B------:R-:W-:Y:S01]  /*10a00*/  FMUL.FTZ R80, R80, R15.reuse ;  /* 0x0000000f50507220 */ /* 0x080fe20000410000 */
[----:B------:R-:W-:Y:S01]  /*10a10*/  FMUL.FTZ R81, R81, R15 ;  /* 0x0000000f51517220 */ /* 0x000fe20000410000 */
[----:B------:R-:W-:Y:S01]  /*10a20*/  MOV R44, R31 ;  /* 0x0000001f002c7202 */ /* 0x000fe20000000f00 */
[-C--:B------:R-:W-:Y:S01]  /*10a30*/  FMUL.FTZ R84, R84, R15.reuse ;  /* 0x0000000f54547220 */ /* 0x080fe20000410000 */
[----:B------:R-:W-:Y:S01]  /*10a40*/  MOV R45, R30 ;  /* 0x0000001e002d7202 */ /* 0x000fe20000000f00 */
[-C--:B------:R-:W-:Y:S01]  /*10a50*/  FMUL.FTZ R85, R85, R15.reuse ;  /* 0x0000000f55557220 */ /* 0x080fe20000410000 */
[-C--:B------:R-:W-:Y:S01]  /*10a60*/  FMUL.FTZ R96, R96, R15.reuse ;  /* 0x0000000f60607220 */ /* 0x080fe20000410000 */
[-C--:B------:R-:W-:Y:S01]  /*10a70*/  FMUL.FTZ R97, R97, R15.reuse ;  /* 0x0000000f61617220 */ /* 0x080fe20000410000 */
[-C--:B------:R-:W-:Y:S01]  /*10a80*/  FMUL.FTZ R100, R100, R15.reuse ;  /* 0x0000000f64647220 */ /* 0x080fe20000410000 */
[-C--:B------:R-:W-:Y:S01]  /*10a90*/  FMUL.FTZ R101, R101, R15.reuse ;  /* 0x0000000f65657220 */ /* 0x080fe20000410000 */
[----:B-1----:R-:W-:Y:S01]  /*10aa0*/  FMUL.FTZ R0, R134, UR22 ;  /* 0x0000001686007c20 */ /* 0x002fe20008410000 */
[-C--:B------:R-:W-:Y:S01]  /*10ab0*/  FMUL.FTZ R112, R112, R15.reuse ;  /* 0x0000000f70707220 */ /* 0x080fe20000410000 */
[-C--:B------:R-:W-:Y:S01]  /*10ac0*/  FMUL.FTZ R113, R113, R15.reuse ;  /* 0x0000000f71717220 */ /* 0x080fe20000410000 */
[-C--:B------:R-:W-:Y:S01]  /*10ad0*/  FMUL.FTZ R116, R116, R15.reuse ;  /* 0x0000000f74747220 */ /* 0x080fe20000410000 */
[-C--:B------:R-:W-:Y:S01]  /*10ae0*/  FMUL.FTZ R117, R117, R15.reuse ;  /* 0x0000000f75757220 */ /* 0x080fe20000410000 */
[----:B------:R-:W-:Y:S01]  /*10af0*/  FSEL R0, R0, RZ, P0 ;  /* 0x000000ff00007208 */ /* 0x000fe20000000000 */
[-C--:B------:R-:W-:Y:S01]  /*10b00*/  FMUL.FTZ R128, R128, R15.reuse ;  /* 0x0000000f80807220 */ /* 0x080fe20000410000 */
[----:B------:R-:W-:-:S03]  /*10b10*/  FMUL.FTZ R129, R129, R15 ;  /* 0x0000000f81817220 */ /* 0x000fc60000410000 */
[----:B------:R-:W-:-:S04]  /*10b20*/  FFMA.FTZ R4, R20, UR22, -R0 ;  /* 0x0000001614047c23 */ /* 0x000fc80008010800 */
[----:B------:R1:W-:Y:S02]  /*10b30*/  MUFU.EX2 R235, R4 ;  /* 0x0000000400eb7308 */ /* 0x0003e40000000800 */
[----:B-1----:R-:W-:Y:S01]  /*10b40*/  FFMA.FTZ R4, R25, UR22, -R0 ;  /* 0x0000001619047c23 */ /* 0x002fe20008010800 */
[----:B------:R-:W-:-:S05]  /*10b50*/  MOV R25, R143 ;  /* 0x0000008f00197202 */ /* 0x000fca0000000f00 */
[----:B------:R1:W-:Y:S02]  /*10b60*/  MUFU.EX2 R6, R4 ;  /* 0x0000000400067308 */ /* 0x0003e40000000800 */
[----:B-1----:R-:W-:-:S06]  /*10b70*/  FFMA.FTZ R4, R24, UR22, -R0 ;  /* 0x0000001618047c23 */ /* 0x002fcc0008010800 */
[----:B------:R1:W-:Y:S02]  /*10b80*/  MUFU.EX2 R20, R4 ;  /* 0x0000000400147308 */ /* 0x0003e40000000800 */
[----:B-1----:R-:W-:-:S05]  /*10b90*/  FSEL R4, R136, RZ, P3 ;  /* 0x000000ff88047208 */ /* 0x002fca0001800000 */
[----:B------:R-:W-:Y:S01]  /*10ba0*/  FADD.FTZ R5, R17, -R4 ;  /* 0x8000000411057221 */ /* 0x000fe20000010000 */
[----:B------:R-:W-:-:S03]  /*10bb0*/  FSEL R4, R135, RZ, P2 ;  /* 0x000000ff87047208 */ /* 0x000fc60001000000 */
[----:B------:R-:W-:Y:S02]  /*10bc0*/  FMUL.FTZ R14, R5, UR22 ;  /* 0x00000016050e7c20 */ /* 0x000fe40008410000 */
[----:B------:R-:W-:Y:S01]  /*10bd0*/  FADD.FTZ R5, R16, -R4 ;  /* 0x8000000410057221 */ /* 0x000fe20000010000 */
[----:B------:R-:W-:Y:S01]  /*10be0*/  FSEL R4, R134, RZ, P0 ;  /* 0x000000ff86047208 */ /* 0x000fe20000000000 */
[----:B------:R-:W1:Y:S02]  /*10bf0*/  LDSM.16.MT88.4 R16, [R229+0xc000] ;  /* 0x00c00000e510783b */ /* 0x000e640000004200 */
[----:B------:R-:W-:Y:S01]  /*10c00*/  FMUL.FTZ R5, R5, UR22 ;  /* 0x0000001605057c20 */ /* 0x000fe20008410000 */
[----:B------:R-:W2:Y:S01]  /*10c10*/  MUFU.EX2 R14, R14 ;  /* 0x0000000e000e7308 */ /* 0x000ea20000000800 */
[----:B------:R-:W-:-:S04]  /*10c20*/  FADD.FTZ R4, R32, -R4 ;  /* 0x8000000420047221 */ /* 0x000fc80000010000 */
[----:B------:R-:W-:-:S03]  /*10c30*/  FMUL.FTZ R4, R4, UR22 ;  /* 0x0000001604047c20 */ /* 0x000fc60008410000 */
[----:B------:R-:W3:Y:S08]  /*10c40*/  MUFU.EX2 R13, R5 ;  /* 0x00000005000d7308 */ /* 0x000ef00000000800 */
[----:B------:R4:W4:Y:S01]  /*10c50*/  MUFU.EX2 R24, R4 ;  /* 0x0000000400187308 */ /* 0x0009220000000800 */
[-C--:B--2---:R-:W-:Y:S01]  /*10c60*/  FMUL.FTZ R174, R174, R14.reuse ;  /* 0x0000000eaeae7220 */ /* 0x084fe20000410000 */
[-C--:B------:R-:W-:Y:S01]  /*10c70*/  FMUL.FTZ R175, R175, R14.reuse ;  /* 0x0000000eafaf7220 */ /* 0x080fe20000410000 */
[-C--:B------:R-:W-:Y:S01]  /*10c80*/  FMUL.FTZ R158, R158, R14.reuse ;  /* 0x0000000e9e9e7220 */ /* 0x080fe20000410000 */
[-C--:B------:R-:W-:Y:S01]  /*10c90*/  FMUL.FTZ R159, R159, R14.reuse ;  /* 0x0000000e9f9f7220 */ /* 0x080fe20000410000 */
[-C--:B------:R-:W-:Y:S01]  /*10ca0*/  FMUL.FTZ R170, R170, R14.reuse ;  /* 0x0000000eaaaa7220 */ /* 0x080fe20000410000 */
[-C--:B------:R-:W-:Y:S01]  /*10cb0*/  FMUL.FTZ R171, R171, R14.reuse ;  /* 0x0000000eabab7220 */ /* 0x080fe20000410000 */
[-C--:B------:R-:W-:Y:S01]  /*10cc0*/  FMUL.FTZ R154, R154, R14.reuse ;  /* 0x0000000e9a9a7220 */ /* 0x080fe20000410000 */
[----:B------:R-:W-:Y:S01]  /*10cd0*/  FMUL.FTZ R155, R155, R14 ;  /* 0x0000000e9b9b7220 */ /* 0x000fe20000410000 */
[-C--:B---3--:R-:W-:Y:S01]  /*10ce0*/  FMUL.FTZ R176, R176, R13.reuse ;  /* 0x0000000db0b07220 */ /* 0x088fe20000410000 */
[-C--:B------:R-:W-:Y:S01]  /*10cf0*/  FMUL.FTZ R177, R177, R13.reuse ;  /* 0x0000000db1b17220 */ /* 0x080fe20000410000 */
[-C--:B------:R-:W-:Y:S01]  /*10d00*/  FMUL.FTZ R180, R180, R13.reuse ;  /* 0x0000000db4b47220 */ /* 0x080fe20000410000 */
[-C--:B------:R-:W-:Y:S01]  /*10d10*/  FMUL.FTZ R181, R181, R13.reuse ;  /* 0x0000000db5b57220 */ /* 0x080fe20000410000 */
[-C--:B------:R-:W-:Y:S01]  /*10d20*/  FMUL.FTZ R184, R184, R13.reuse ;  /* 0x0000000db8b87220 */ /* 0x080fe20000410000 */
[-C--:B------:R-:W-:Y:S01]  /*10d30*/  FMUL.FTZ R185, R185, R13.reuse ;  /* 0x0000000db9b97220 */ /* 0x080fe20000410000 */
[-C--:B------:R-:W-:Y:S01]  /*10d40*/  FMUL.FTZ R188, R188, R13.reuse ;  /* 0x0000000dbcbc7220 */ /* 0x080fe20000410000 */
[----:B------:R-:W-:Y:S01]  /*10d50*/  FMUL.FTZ R189, R189, R13 ;  /* 0x0000000dbdbd7220 */ /* 0x000fe20000410000 */
[----:B----4-:R-:W-:Y:S01]  /*10d60*/  FFMA.FTZ R4, R26, UR22, -R0 ;  /* 0x000000161a047c23 */ /* 0x010fe20008010800 */
[----:B------:R-:W-:Y:S01]  /*10d70*/  MOV R26, R6 ;  /* 0x00000006001a7202 */ /* 0x000fe20000000f00 */
[-C--:B------:R-:W-:Y:S01]  /*10d80*/  FMUL.FTZ R178, R178, R24.reuse ;  /* 0x00000018b2b27220 */ /* 0x080fe20000410000 */
[-C--:B------:R-:W-:Y:S01]  /*10d90*/  FMUL.FTZ R179, R179, R24.reuse ;  /* 0x00000018b3b37220 */ /* 0x080fe20000410000 */
[----:B------:R2:W3:Y:S01]  /*10da0*/  MUFU.EX2 R228, R4 ;  /* 0x0000000400e47308 */ /* 0x0004e20000000800 */
[----:B------:R-:W-:Y:S01]  /*10db0*/  F2FP.BF16.F32.PACK_AB R6, R233, R23 ;  /* 0x00000017e906723e */ /* 0x000fe200000010ff */
[-C--:B------:R-:W-:Y:S01]  /*10dc0*/  FMUL.FTZ R182, R182, R24.reuse ;  /* 0x00000018b6b67220 */ /* 0x080fe20000410000 */
[----:B------:R-:W-:Y:S01]  /*10dd0*/  F2FP.BF16.F32.PACK_AB R5, R26, R235 ;  /* 0x000000eb1a05723e */ /* 0x000fe200000010ff */
[-C--:B------:R-:W-:Y:S01]  /*10de0*/  FMUL.FTZ R183, R183, R24.reuse ;  /* 0x00000018b7b77220 */ /* 0x080fe20000410000 */
[C---:B-1----:R-:W-:Y:S01]  /*10df0*/  HMMA.16816.F32.BF16 R172, R8.reuse, R16, R172 ;  /* 0x0000001008ac723c */ /* 0x042fe200000418ac */
[-C--:B------:R-:W-:Y:S01]  /*10e00*/  FMUL.FTZ R186, R186, R24.reuse ;  /* 0x00000018baba7220 */ /* 0x080fe20000410000 */
[-C--:B------:R-:W-:Y:S01]  /*10e10*/  FMUL.FTZ R187, R187, R24.reuse ;  /* 0x00000018bbbb7220 */ /* 0x080fe20000410000 */
[-C--:B------:R-:W-:Y:S01]  /*10e20*/  FMUL.FTZ R190, R190, R24.reuse ;  /* 0x00000018bebe7220 */ /* 0x080fe20000410000 */
[----:B------:R-:W-:Y:S01]  /*10e30*/  FMUL.FTZ R191, R191, R24 ;  /* 0x00000018bfbf7220 */ /* 0x000fe20000410000 */
[-C--:B------:R-:W-:Y:S01]  /*10e40*/  FMUL.FTZ R166, R166, R14.reuse ;  /* 0x0000000ea6a67220 */ /* 0x080fe20000410000 */
[----:B------:R-:W-:Y:S01]  /*10e50*/  HMMA.16816.F32.BF16 R156, R8, R18, R156 ;  /* 0x00000012089c723c */ /* 0x000fe2000004189c */
[----:B------:R-:W-:Y:S01]  /*10e60*/  FMUL.FTZ R167, R167, R14 ;  /* 0x0000000ea7a77220 */ /* 0x000fe20000410000 */
[-C--:B------:R-:W-:Y:S01]  /*10e70*/  FMUL.FTZ R192, R192, R13.reuse ;  /* 0x0000000dc0c07220 */ /* 0x080fe20000410000 */
[-C--:B------:R-:W-:Y:S01]  /*10e80*/  FMUL.FTZ R193, R193, R13.reuse ;  /* 0x0000000dc1c17220 */ /* 0x080fe20000410000 */
[-C--:B------:R-:W-:Y:S01]  /*10e90*/  FMUL.FTZ R194, R194, R24.reuse ;  /* 0x00000018c2c27220 */ /* 0x080fe20000410000 */
[----:B------:R-:W-:Y:S01]  /*10ea0*/  FMUL.FTZ R195, R195, R24 ;  /* 0x00000018c3c37220 */ /* 0x000fe20000410000 */
[----:B--2---:R-:W-:Y:S01]  /*10eb0*/  F2FP.BF16.F32.PACK_AB R4, R234, R56 ;  /* 0x00000038ea04723e */ /* 0x004fe200000010ff */
[----:B------:R-:W-:Y:S01]  /*10ec0*/  FMUL.FTZ R150, R150, R14 ;  /* 0x0000000e96967220 */ /* 0x000fe20000410000 */
[----:B---3--:R-:W-:Y:S01]  /*10ed0*/  F2FP.BF16.F32.PACK_AB R7, R228, R20 ;  /* 0x00000014e407723e */ /* 0x008fe200000010ff */
[----:B------:R-:W-:Y:S01]  /*10ee0*/  FMUL.FTZ R151, R151, R14 ;  /* 0x0000000e97977220 */ /* 0x000fe20000410000 */
[-C--:B------:R-:W-:Y:S01]  /*10ef0*/  FMUL.FTZ R196, R196, R13.reuse ;  /* 0x0000000dc4c47220 */ /* 0x080fe20000410000 */
[-C--:B------:R-:W-:Y:S01]  /*10f00*/  FMUL.FTZ R197, R197, R13.reuse ;  /* 0x0000000dc5c57220 */ /* 0x080fe20000410000 */
[-C--:B------:R-:W-:Y:S01]  /*10f10*/  FMUL.FTZ R198, R198, R24.reuse ;  /* 0x00000018c6c67220 */ /* 0x080fe20000410000 */
[----:B------:R-:W-:Y:S01]  /*10f20*/  FMUL.FTZ R199, R199, R24 ;  /* 0x00000018c7c77220 */ /* 0x000fe20000410000 */
[-C--:B------:R-:W-:Y:S01]  /*10f30*/  FMUL.FTZ R162, R162, R14.reuse ;  /* 0x0000000ea2a27220 */ /* 0x080fe20000410000 */
[C---:B------:R-:W-:Y:S01]  /*10f40*/  HMMA.16816.F32.BF16 R176, R4.reuse, R16, R176 ;  /* 0x0000001004b0723c */ /* 0x040fe200000418b0 */
[----:B------:R-:W-:Y:S01]  /*10f50*/  FMUL.FTZ R163, R163, R14 ;  /* 0x0000000ea3a37220 */ /* 0x000fe20000410000 */
[-C--:B------:R-:W-:Y:S01]  /*10f60*/  FMUL.FTZ R200, R200, R13.reuse ;  /* 0x0000000dc8c87220 */ /* 0x080fe20000410000 */
[-C--:B------:R-:W-:Y:S01]  /*10f70*/  FMUL.FTZ R201, R201, R13.reuse ;  /* 0x0000000dc9c97220 */ /* 0x080fe20000410000 */
[-C--:B------:R-:W-:Y:S01]  /*10f80*/  FMUL.FTZ R202, R202, R24.reuse ;  /* 0x00000018caca7220 */ /* 0x080fe20000410000 */
[----:B------:R-:W-:Y:S01]  /*10f90*/  FMUL.FTZ R203, R203, R24 ;  /* 0x00000018cbcb7220 */ /* 0x000fe20000410000 */
[----:B------:R-:W-:Y:S01]  /*10fa0*/  HMMA.16816.F32.BF16 R180, R4, R18, R180 ;  /* 0x0000001204b4723c */ /* 0x000fe200000418b4 */
[----:B------:R-:W1:Y:S01]  /*10fb0*/  LDSM.16.MT88.4 R16, [R230+0xc000] ;  /* 0x00c00000e610783b */ /* 0x000e620000004200 */
[-C--:B------:R-:W-:Y:S01]  /*10fc0*/  FMUL.FTZ R146, R146, R14.reuse ;  /* 0x0000000e92927220 */ /* 0x080fe20000410000 */
[----:B------:R-:W-:Y:S01]  /*10fd0*/  FMUL.FTZ R147, R147, R14 ;  /* 0x0000000e93937220 */ /* 0x000fe20000410000 */
        /* <DEDUP_REMOVED lines=37> */
[-C--:B-1----:R-:W-:Y:S01]  /*11230*/  HMMA.16816.F32.BF16 R168, R8, R16.reuse, R168 ;  /* 0x0000001008a8723c */ /* 0x082fe200000418a8 */
[-C--:B------:R-:W-:Y:S01]  /*11240*/  FMUL.FTZ R109, R109, R13.reuse ;  /* 0x0000000d6d6d7220 */ /* 0x080fe20000410000 */
[-C--:B------:R-:W-:Y:S01]  /*11250*/  FMUL.FTZ R110, R110, R24.reuse ;  /* 0x000000186e6e7220 */ /* 0x080fe20000410000 */
[-C--:B------:R-:W-:Y:S01]  /*11260*/  FMUL.FTZ R111, R111, R24.reuse ;  /* 0x000000186f6f7220 */ /* 0x080fe20000410000 */
[-C--:B------:R-:W-:Y:S01]  /*11270*/  FMUL.FTZ R120, R120, R13.reuse ;  /* 0x0000000d78787220 */ /* 0x080fe20000410000 */
[-C--:B------:R-:W-:Y:S01]  /*11280*/  FMUL.FTZ R121, R121, R13.reuse ;  /* 0x0000000d79797220 */ /* 0x080fe20000410000 */
[C---:B------:R-:W-:Y:S01]  /*11290*/  HMMA.16816.F32.BF16 R184, R4.reuse, R16, R184 ;  /* 0x0000001004b8723c */ /* 0x040fe200000418b8 */
[-C--:B------:R-:W-:Y:S01]  /*112a0*/  FMUL.FTZ R122, R122, R24.reuse ;  /* 0x000000187a7a7220 */ /* 0x080fe20000410000 */
[-C--:B------:R-:W-:Y:S01]  /*112b0*/  FMUL.FTZ R123, R123, R24.reuse ;  /* 0x000000187b7b7220 */ /* 0x080fe20000410000 */
[-C--:B------:R-:W-:Y:S01]  /*112c0*/  FMUL.FTZ R124, R124, R13.reuse ;  /* 0x0000000d7c7c7220 */ /* 0x080fe20000410000 */
[----:B------:R-:W-:Y:S01]  /*112d0*/  FMUL.FTZ R125, R125, R13 ;  /* 0x0000000d7d7d7220 */ /* 0x000fe20000410000 */
[-C--:B------:R-:W-:Y:S01]  /*112e0*/  FMUL.FTZ R126, R126, R24.reuse ;  /* 0x000000187e7e7220 */ /* 0x080fe20000410000 */
[-C--:B------:R-:W-:Y:S01]  /*112f0*/  HMMA.16816.F32.BF16 R188, R4, R18.reuse, R188 ;  /* 0x0000001204bc723c */ /* 0x080fe200000418bc */
[----:B------:R-:W-:Y:S01]  /*11300*/  FMUL.FTZ R127, R127, R24 ;  /* 0x000000187f7f7220 */ /* 0x000fe20000410000 */
[-C--:B------:R-:W-:Y:S01]  /*11310*/  FMUL.FTZ R118, R118, R14.reuse ;  /* 0x0000000e76767220 */ /* 0x080fe20000410000 */
[-C--:B------:R-:W-:Y:S01]  /*11320*/  FMUL.FTZ R119, R119, R14.reuse ;  /* 0x0000000e77777220 */ /* 0x080fe20000410000 */
[-C--:B------:R-:W-:Y:S01]  /*11330*/  FMUL.FTZ R130, R130, R14.reuse ;  /* 0x0000000e82827220 */ /* 0x080fe20000410000 */
[----:B------:R-:W-:Y:S01]  /*11340*/  FMUL.FTZ R131, R131, R14 ;  /* 0x0000000e83837220 */ /* 0x000fe20000410000 */
[C---:B------:R-:W-:Y:S01]  /*11350*/  HMMA.16816.F32.BF16 R152, R8.reuse, R18, R152 ;  /* 0x000000120898723c */ /* 0x040fe20000041898 */
[----:B------:R-:W1:Y:S05]  /*11360*/  LDSM.16.MT88.4 R16, [R232+0xc000] ;  /* 0x00c00000e810783b */ /* 0x000e6a0000004200 */
[-C--:B-1----:R-:W-:Y:S06]  /*11370*/  HMMA.16816.F32.BF16 R52, R8, R16.reuse, R164 ;  /* 0x000000100834723c */ /* 0x082fec00000418a4 */
[----:B------:R-:W-:Y:S01]  /*11380*/  HMMA.16816.F32.BF16 R192, R4, R16, R192 ;  /* 0x0000001004c0723c */ /* 0x000fe200000418c0 */
[----:B------:R-:W-:-:S02]  /*11390*/  MOV R167, R142 ;  /* 0x0000008e00a77202 */ /* 0x000fc40000000f00 */
[----:B------:R-:W-:Y:S02]  /*113a0*/  MOV R165, R28 ;  /* 0x0000001c00a57202 */ /* 0x000fe40000000f00 */
[----:B------:R-:W-:Y:S01]  /*113b0*/  MOV R166, R141 ;  /* 0x0000008d00a67202 */ /* 0x000fe20000000f00 */
[-C--:B------:R-:W-:Y:S06]  /*113c0*/  HMMA.16816.F32.BF16 R196, R4, R18.reuse, R196 ;  /* 0x0000001204c4723c */ /* 0x080fec00000418c4 */
[C---:B------:R-:W-:Y:S01]  /*113d0*/  HMMA.16816.F32.BF16 R148, R8.reuse, R18, R148 ;  /* 0x000000120894723c */ /* 0x040fe20000041894 */
[----:B------:R-:W1:Y:S05]  /*113e0*/  LDSM.16.MT88.4 R16, [R231+0xc000] ;  /* 0x00c00000e710783b */ /* 0x000e6a0000004200 */
[-C--:B-1----:R-:W-:Y:S06]  /*113f0*/  HMMA.16816.F32.BF16 R160, R8, R16.reuse, R160 ;  /* 0x0000001008a0723c */ /* 0x082fec00000418a0 */
[C---:B------:R-:W-:Y:S06]  /*11400*/  HMMA.16816.F32.BF16 R200, R4.reuse, R16, R200 ;  /* 0x0000001004c8723c */ /* 0x040fec00000418c8 */
[-C--:B------:R-:W-:Y:S06]  /*11410*/  HMMA.16816.F32.BF16 R204, R4, R18.reuse, R204 ;  /* 0x0000001204cc723c */ /* 0x080fec00000418cc */
[----:B------:R-:W-:Y:S01]  /*11420*/  HMMA.16816.F32.BF16 R144, R8, R18, R144 ;  /* 0x000000120890723c */ /* 0x000fe20000041890 */
[----:B------:R-:W1:Y:S05]  /*11430*/  LDSM.16.MT88.4 R16, [R229+0xe000] ;  /* 0x00e00000e510783b */ /* 0x000e6a0000004200 */
[-C--:B-1----:R-:W-:Y:S06]  /*11440*/  HMMA.16816.F32.BF16 R28, R4, R16.reuse, R72 ;  /* 0x00000010041c723c */ /* 0x082fec0000041848 */
[----:B------:R-:W-:Y:S01]  /*11450*/  HMMA.16816.F32.BF16 R32, R8, R16, R68 ;  /* 0x000000100820723c */ /* 0x000fe20000041844 */
[----:B------:R-:W-:-:S02]  /*11460*/  MOV R73, R167 ;  /* 0x000000a700497202 */ /* 0x000fc40000000f00 */
[----:B------:R-:W-:Y:S02]  /*11470*/  MOV R72, R140 ;  /* 0x0000008c00487202 */ /* 0x000fe40000000f00 */
[----:B------:R-:W-:Y:S01]  /*11480*/  MOV R167, R20 ;  /* 0x0000001400a77202 */ /* 0x000fe20000000f00 */
[-C--:B------:R-:W-:Y:S01]  /*11490*/  HMMA.16816.F32.BF16 R140, R4, R18.reuse, R76 ;  /* 0x00000012048c723c */ /* 0x080fe2000004184c */
[----:B------:R-:W-:Y:S01]  /*114a0*/  MOV R69, R23 ;  /* 0x0000001700457202 */ /* 0x000fe20000000f00 */
[----:B------:R-:W-:Y:S01]  /*114b0*/  IMAD.MOV.U32 R70, RZ, RZ, R21 ;  /* 0x000000ffff467224 */ /* 0x000fe200078e0015 */
[----:B------:R-:W-:Y:S02]  /*114c0*/  MOV R71, R22 ;  /* 0x0000001600477202 */ /* 0x000fe40000000f00 */
[----:B------:R-:W-:Y:S01]  /*114d0*/  MOV R75, R25 ;  /* 0x00000019004b7202 */ /* 0x000fe20000000f00 */
[----:B------:R-:W-:Y:S01]  /*114e0*/  HMMA.16816.F32.BF16 R20, R8, R18, R80 ;  /* 0x000000120814723c */ /* 0x000fe20000041850 */
[----:B------:R-:W1:Y:S01]  /*114f0*/  LDSM.16.MT88.4 R16, [R230+0xe000] ;  /* 0x00e00000e610783b */ /* 0x000e620000004200 */
[----:B------:R-:W-:-:S02]  /*11500*/  MOV R79, R165 ;  /* 0x000000a5004f7202 */ /* 0x000fc40000000f00 */
[----:B------:R-:W-:Y:S02]  /*11510*/  MOV R165, R67 ;  /* 0x0000004300a57202 */ /* 0x000fe40000000f00 */
[----:B------:R-:W-:Y:S02]  /*11520*/  MOV R25, R45 ;  /* 0x0000002d00197202 */ /* 0x000fe40000000f00 */
[----:B------:R-:W-:Y:S02]  /*11530*/  MOV R67, R46 ;  /* 0x0000002e00437202 */ /* 0x000fe40000000f00 */
[----:B------:R-:W-:Y:S01]  /*11540*/  MOV R78, R166 ;  /* 0x000000a6004e7202 */ /* 0x000fe20000000f00 */
[----:B------:R-:W-:Y:S01]  /*11550*/  FFMA.FTZ R27, R25, R14, R27 ;  /* 0x0000000e191b7223 */ /* 0x000fe2000001001b */
[----:B------:R-:W-:Y:S01]  /*11560*/  MOV R74, R26 ;  /* 0x0000001a004a7202 */ /* 0x000fe20000000f00 */
[----:B------:R-:W-:Y:S01]  /*11570*/  FFMA.FTZ R25, R67, R13, R56 ;  /* 0x0000000d43197223 */ /* 0x000fe20000010038 */
[----:B------:R-:W-:-:S02]  /*11580*/  MOV R166, R47 ;  /* 0x0000002f00a67202 */ /* 0x000fc40000000f00 */
[----:B------:R-:W-:Y:S02]  /*11590*/  MOV R26, R44 ;  /* 0x0000002c001a7202 */ /* 0x000fe40000000f00 */
[----:B------:R-:W-:Y:S02]  /*115a0*/  MOV R81, R72 ;  /* 0x0000004800517202 */ /* 0x000fe40000000f00 */
[----:B------:R-:W-:Y:S01]  /*115b0*/  MOV R83, R78 ;  /* 0x0000004e00537202 */ /* 0x000fe20000000f00 */
[----:B------:R-:W-:Y:S01]  /*115c0*/  FFMA.FTZ R26, R26, R15, R57 ;  /* 0x0000000f1a1a7223 */ /* 0x000fe20000010039 */
[----:B------:R-:W-:Y:S01]  /*115d0*/  MOV R82, R79 ;  /* 0x0000004f00527202 */ /* 0x000fe20000000f00 */
        /* <DEDUP_REMOVED lines=10> */
[C---:B-1----:R-:W-:Y:S06]  /*11680*/  HMMA.16816.F32.BF16 R120, R4.reuse, R16, R120 ;  /* 0x000000100478723c */ /* 0x042fec0000041878 */
[----:B------:R-:W-:Y:S06]  /*11690*/  HMMA.16816.F32.BF16 R124, R4, R18, R124 ;  /* 0x00000012047c723c */ /* 0x000fec000004187c */
[----:B------:R-:W-:Y:S01]  /*116a0*/  HMMA.16816.F32.BF16 R44, R8, R16, R116 ;  /* 0x00000010082c723c */ /* 0x000fe20000041874 */
[----:B------:R-:W-:-:S04]  /*116b0*/  FFMA.FTZ R4, R61, UR22, -R12 ;  /* 0x000000163d047c23 */ /* 0x000fc8000801080c */
[----:B------:R1:W-:Y:S01]  /*116c0*/  MUFU.EX2 R164, R4 ;  /* 0x0000000400a47308 */ /* 0x0003e20000000800 */
[----:B------:R-:W-:Y:S01]  /*116d0*/  HMMA.16816.F32.BF16 R128, R8, R18, R128 ;  /* 0x000000120880723c */ /* 0x000fe20000041880 */
[----:B------:R-:W2:Y:S01]  /*116e0*/  LDSM.16.MT88.4 R16, [R229+0xc800] ;  /* 0x00c80000e510783b */ /* 0x000ea20000004200 */
[----:B-1----:R-:W-:-:S05]  /*116f0*/  FFMA.FTZ R4, R50, UR22, -R12 ;  /* 0x0000001632047c23 */ /* 0x002fca000801080c */
[----:B------:R1:W3:Y:S02]  /*11700*/  MUFU.EX2 R67, R4 ;  /* 0x0000000400437308 */ /* 0x0002e40000000800 */
[----:B-1----:R-:W-:Y:S01]  /*11710*/  FFMA.FTZ R4, R40, UR22, -R12 ;  /* 0x0000001628047c23 */ /* 0x002fe2000801080c */
[----:B---3--:R-:W-:-:S05]  /*11720*/  F2FP.BF16.F32.PACK_AB R8, R67, R164 ;  /* 0x000000a44308723e */ /* 0x008fca00000010ff */
[----:B------:R1:W-:Y:S02]  /*11730*/  MUFU.EX2 R14, R4 ;  /* 0x00000004000e7308 */ /* 0x0003e40000000800 */
[----:B-1----:R-:W-:-:S06]  /*11740*/  FFMA.FTZ R4, R41, UR22, -R12 ;  /* 0x0000001629047c23 */ /* 0x002fcc000801080c */
[----:B------:R1:W3:Y:S02]  /*11750*/  MUFU.EX2 R116, R4 ;  /* 0x0000000400747308 */ /* 0x0002e40000000800 */
[----:B-1----:R-:W-:Y:S01]  /*11760*/  FFMA.FTZ R4, R63, UR22, -R3 ;  /* 0x000000163f047c23 */ /* 0x002fe20008010803 */
[----:B---3--:R-:W-:-:S05]  /*11770*/  F2FP.BF16.F32.PACK_AB R10, R116, R14 ;  /* 0x0000000e740a723e */ /* 0x008fca00000010ff */
[----:B------:R1:W-:Y:S02]  /*11780*/  MUFU.EX2 R68, R4 ;  /* 0x0000000400447308 */ /* 0x0003e40000000800 */
[----:B-1----:R-:W-:-:S06]  /*11790*/  FFMA.FTZ R4, R60, UR22, -R3 ;  /* 0x000000163c047c23 */ /* 0x002fcc0008010803 */
[----:B------:R1:W3:Y:S02]  /*117a0*/  MUFU.EX2 R5, R4 ;  /* 0x0000000400057308 */ /* 0x0002e40000000800 */
[----:B-1----:R-:W-:Y:S01]  /*117b0*/  FFMA.FTZ R4, R42, UR22, -R3 ;  /* 0x000000162a047c23 */ /* 0x002fe20008010803 */
[----:B---3--:R-:W-:-:S05]  /*117c0*/  MOV R42, R5 ;  /* 0x00000005002a7202 */ /* 0x008fca0000000f00 */
[----:B------:R1:W-:Y:S01]  /*117d0*/  MUFU.EX2 R13, R4 ;  /* 0x00000004000d7308 */ /* 0x0003e20000000800 */
[----:B------:R-:W-:Y:S01]  /*117e0*/  F2FP.BF16.F32.PACK_AB R9, R42, R68 ;  /* 0x000000442a09723e */ /* 0x000fe200000010ff */
[----:B-1----:R-:W-:Y:S02]  /*117f0*/  FFMA.FTZ R4, R43, UR22, -R3 ;  /* 0x000000162b047c23 */ /* 0x002fe40008010803 */
[----:B------:R-:W3:Y:S04]  /*11800*/  LDL.LU R43, [R1+0x4c] ;  /* 0x00004c00012b7983 */ /* 0x000ee80000300800 */
[----:B------:R1:W4:Y:S02]  /*11810*/  MUFU.EX2 R60, R4 ;  /* 0x00000004003c7308 */ /* 0x0003240000000800 */
[----:B-1----:R-:W-:Y:S01]  /*11820*/  FFMA.FTZ R4, R64, UR22, -R2 ;  /* 0x0000001640047c23 */ /* 0x002fe20008010802 */
[----:B----4-:R-:W-:-:S05]  /*11830*/  F2FP.BF16.F32.PACK_AB R11, R60, R13 ;  /* 0x0000000d3c0b723e */ /* 0x010fca00000010ff */
[----:B------:R1:W-:Y:S02]  /*11840*/  MUFU.EX2 R41, R4 ;  /* 0x0000000400297308 */ /* 0x0003e40000000800 */
[----:B--2---:R-:W-:Y:S01]  /*11850*/  HMMA.16816.F32.BF16 R172, R8, R16, R172 ;  /* 0x0000001008ac723c */ /* 0x004fe200000418ac */
[----:B-1----:R-:W-:-:S05]  /*11860*/  FFMA.FTZ R4, R62, UR22, -R2 ;  /* 0x000000163e047c23 */ /* 0x002fca0008010802 */
[----:B------:R1:W-:Y:S02]  /*11870*/  MUFU.EX2 R56, R4 ;  /* 0x0000000400387308 */ /* 0x0003e40000000800 */
[----:B-1----:R-:W-:-:S06]  /*11880*/  FFMA.FTZ R4, R49, UR22, -R2 ;  /* 0x0000001631047c23 */ /* 0x002fcc0008010802 */
        /* <DEDUP_REMOVED lines=12> */
[----:B------:R-:W-:Y:S04]  /*11950*/  HMMA.16816.F32.BF16 R48, R8, R18, R156 ;  /* 0x000000120830723c */ /* 0x000fe8000004189c */
[----:B------:R1:W2:Y:S03]  /*11960*/  MUFU.EX2 R40, R4 ;  /* 0x0000000400287308 */ /* 0x0002a60000000800 */
[----:B------:R-:W-:-:S02]  /*11970*/  MOV R156, R41 ;  /* 0x00000029009c7202 */ /* 0x000fc40000000f00 */
[----:B------:R-:W-:Y:S02]  /*11980*/  MOV R157, R68 ;  /* 0x00000044009d7202 */ /* 0x000fe40000000f00 */
[----:B------:R-:W-:Y:S02]  /*11990*/  MOV R159, R69 ;  /* 0x00000045009f7202 */ /* 0x000fe40000000f00 */
[----:B-1----:R-:W-:Y:S02]  /*119a0*/  F2FP.BF16.F32.PACK_AB R4, R56, R41 ;  /* 0x000000293804723e */ /* 0x002fe400000010ff */
[----:B--2---:R-:W-:Y:S02]  /*119b0*/  F2FP.BF16.F32.PACK_AB R7, R40, R80 ;  /* 0x000000502807723e */ /* 0x004fe400000010ff */
[----:B------:R-:W-:Y:S02]  /*119c0*/  MOV R158, R40 ;  /* 0x00000028009e7202 */ /* 0x000fe40000000f00 */
[----:B------:R-:W-:-:S02]  /*119d0*/  MOV R41, R70 ;  /* 0x0000004600297202 */ /* 0x000fc40000000f00 */
[----:B------:R-:W-:Y:S01]  /*119e0*/  MOV R40, R71 ;  /* 0x0000004700287202 */ /* 0x000fe20000000f00 */
[C---:B------:R-:W-:Y:S06]  /*119f0*/  HMMA.16816.F32.BF16 R176, R4.reuse, R16, R176 ;  /* 0x0000001004b0723c */ /* 0x040fec00000418b0 */
[----:B------:R-:W-:Y:S01]  /*11a00*/  HMMA.16816.F32.BF16 R180, R4, R18, R180 ;  /* 0x0000001204b4723c */ /* 0x000fe200000418b4 */
[----:B------:R-:W1:Y:S05]  /*11a10*/  LDSM.16.MT88.4 R16, [R230+0xc800] ;  /* 0x00c80000e610783b */ /* 0x000e6a0000004200 */
[----:B-1----:R-:W-:Y:S07]  /*11a20*/  HMMA.16816.F32.BF16 R76, R8, R16, R168 ;  /* 0x00000010084c723c */ /* 0x002fee00000418a8 */
[----:B------:R-:W-:-:S02]  /*11a30*/  MOV R168, R67 ;  /* 0x0000004300a87202 */ /* 0x000fc40000000f00 */
[C---:B------:R-:W-:Y:S01]  /*11a40*/  HMMA.16816.F32.BF16 R64, R4.reuse, R16, R184 ;  /* 0x000000100440723c */ /* 0x040fe200000418b8 */
[----:B------:R-:W-:Y:S02]  /*11a50*/  MOV R171, R56 ;  /* 0x0000003800ab7202 */ /* 0x000fe40000000f00 */
[----:B------:R-:W-:Y:S02]  /*11a60*/  MOV R170, R15 ;  /* 0x0000000f00aa7202 */ /* 0x000fe40000000f00 */
[----:B------:R-:W-:Y:S02]  /*11a70*/  MOV R15, R74 ;  /* 0x0000004a000f7202 */ /* 0x000fe40000000f00 */
[----:B------:R-:W-:Y:S02]  /*11a80*/  MOV R187, R61 ;  /* 0x0000003d00bb7202 */ /* 0x000fe40000000f00 */
[----:B------:R-:W-:Y:S02]  /*11a90*/  MOV R186, R60 ;  /* 0x0000003c00ba7202 */ /* 0x000fe40000000f00 */
[----:B------:R-:W-:Y:S01]  /*11aa0*/  HMMA.16816.F32.BF16 R60, R4, R18, R188 ;  /* 0x00000012043c723c */ /* 0x000fe200000418bc */
[----:B------:R-:W-:-:S02]  /*11ab0*/  MOV R184, R57 ;  /* 0x0000003900b87202 */ /* 0x000fc40000000f00 */
[----:B------:R-:W-:Y:S02]  /*11ac0*/  MOV R169, R72 ;  /* 0x0000004800a97202 */ /* 0x000fe40000000f00 */
[----:B------:R-:W-:Y:S02]  /*11ad0*/  MOV R185, R116 ;  /* 0x0000007400b97202 */ /* 0x000fe40000000f00 */
[----:B------:R-:W-:Y:S01]  /*11ae0*/  IMAD.MOV.U32 R188, RZ, RZ, R59 ;  /* 0x000000ffffbc7224 */ /* 0x000fe200078e003b */
[----:B------:R-:W-:Y:S01]  /*11af0*/  MOV R191, R80 ;  /* 0x0000005000bf7202 */ /* 0x000fe20000000f00 */
[----:B------:R-:W-:Y:S01]  /*11b00*/  HMMA.16816.F32.BF16 R56, R8, R18, R152 ;  /* 0x000000120838723c */ /* 0x000fe20000041898 */
[----:B------:R-:W1:Y:S01]  /*11b10*/  LDSM.16.MT88.4 R16, [R232+0xc800] ;  /* 0x00c80000e810783b */ /* 0x000e620000004200 */
[----:B------:R-:W-:Y:S02]  /*11b20*/  MOV R190, R81 ;  /* 0x0000005100be7202 */ /* 0x000fe40000000f00 */
[----:B------:R-:W-:-:S03]  /*11b30*/  MOV R189, R82 ;  /* 0x0000005200bd7202 */ /* 0x000fc60000000f00 */
[----:B------:R-:W-:Y:S02]  /*11b40*/  MOV R154, R73 ;  /* 0x00000049009a7202 */ /* 0x000fe40000000f00 */
[----:B------:R-:W-:Y:S02]  /*11b50*/  MOV R153, R75 ;  /* 0x0000004b00997202 */ /* 0x000fe40000000f00 */
        /* <DEDUP_REMOVED lines=15> */
[----:B------:R-:W1:Y:S04]  /*11c50*/  LDSM.16.MT88.4 R16, [R230+0xe800] ;  /* 0x00e80000e610783b */ /* 0x000e680000004200 */
[----:B------:R-:W2:Y:S01]  /*11c60*/  LDSM.16.MT88.4 R20, [R232+0xe800] ;  /* 0x00e80000e814783b */ /* 0x000ea20000004200 */
[-C--:B-1----:R-:W-:Y:S06]  /*11c70*/  HMMA.16816.F32.BF16 R84, R8, R16.reuse, R84 ;  /* 0x000000100854723c */ /* 0x082fec0000041854 */
[C---:B------:R-:W-:Y:S06]  /*11c80*/  HMMA.16816.F32.BF16 R88, R4.reuse, R16, R88 ;  /* 0x000000100458723c */ /* 0x040fec0000041858 */
[-C--:B------:R-:W-:Y:S06]  /*11c90*/  HMMA.16816.F32.BF16 R92, R4, R18.reuse, R92 ;  /* 0x00000012045c723c */ /* 0x080fec000004185c */
[----:B------:R-:W-:Y:S01]  /*11ca0*/  HMMA.16816.F32.BF16 R96, R8, R18, R96 ;  /* 0x000000120860723c */ /* 0x000fe20000041860 */
[----:B------:R-:W1:Y:S05]  /*11cb0*/  LDSM.16.MT88.4 R16, [R231+0xe800] ;  /* 0x00e80000e710783b */ /* 0x000e6a0000004200 */
[C---:B--2---:R-:W-:Y:S06]  /*11cc0*/  HMMA.16816.F32.BF16 R104, R4.reuse, R20, R104 ;  /* 0x000000140468723c */ /* 0x044fec0000041868 */
[----:B------:R-:W-:Y:S01]  /*11cd0*/  HMMA.16816.F32.BF16 R108, R4, R22, R108 ;  /* 0x00000016046c723c */ /* 0x000fe2000004186c */
[----:B------:R-:W-:-:S05]  /*11ce0*/  MOV R163, R154 ;  /* 0x0000009a00a37202 */ /* 0x000fca0000000f00 */
[----:B------:R-:W-:Y:S06]  /*11cf0*/  HMMA.16816.F32.BF16 R100, R8, R20, R100 ;  /* 0x000000140864723c */ /* 0x000fec0000041864 */
[C---:B-1----:R-:W-:Y:S06]  /*11d00*/  HMMA.16816.F32.BF16 R120, R4.reuse, R16, R120 ;  /* 0x000000100478723c */ /* 0x042fec0000041878 */
[----:B------:R-:W-:Y:S07]  /*11d10*/  HMMA.16816.F32.BF16 R124, R4, R18, R124 ;  /* 0x00000012047c723c */ /* 0x000fee000004187c */
[----:B------:R-:W-:-:S04]  /*11d20*/  FFMA.FTZ R4, R222, UR22, -R12 ;  /* 0x00000016de047c23 */ /* 0x000fc8000801080c */
[----:B------:R1:W-:Y:S01]  /*11d30*/  MUFU.EX2 R152, R4 ;  /* 0x0000000400987308 */ /* 0x0003e20000000800 */
[C---:B------:R-:W-:Y:S01]  /*11d40*/  HMMA.16816.F32.BF16 R112, R8.reuse, R22, R112 ;  /* 0x000000160870723c */ /* 0x040fe20000041870 */
[----:B------:R-:W-:Y:S01]  /*11d50*/  MOV R162, R153 ;  /* 0x0000009900a27202 */ /* 0x000fe20000000f00 */
[--C-:B------:R-:W-:Y:S01]  /*11d60*/  FFMA.FTZ R39, R39, UR22, -R12.reuse ;  /* 0x0000001627277c23 */ /* 0x100fe2000801080c */
[----:B------:R-:W-:Y:S01]  /*11d70*/  FFMA.FTZ R38, R38, UR22, -R12 ;  /* 0x0000001626267c23 */ /* 0x000fe2000801080c */
[----:B------:R-:W-:Y:S01]  /*11d80*/  FFMA.FTZ R32, R215, UR22, -R3 ;  /* 0x00000016d7207c23 */ /* 0x000fe20008010803 */
[--C-:B------:R-:W-:Y:S01]  /*11d90*/  FFMA.FTZ R31, R223, UR22, -R2.reuse ;  /* 0x00000016df1f7c23 */ /* 0x100fe20008010802 */
[C---:B------:R-:W-:Y:S01]  /*11da0*/  HMMA.16816.F32.BF16 R44, R8.reuse, R16, R44 ;  /* 0x00000010082c723c */ /* 0x040fe2000004182c */
[--C-:B------:R-:W-:Y:S01]  /*11db0*/  FFMA.FTZ R30, R217, UR22, -R2.reuse ;  /* 0x00000016d91e7c23 */ /* 0x100fe20008010802 */
[--C-:B------:R-:W-:Y:S01]  /*11dc0*/  FFMA.FTZ R29, R133, UR22, -R2.reuse ;  /* 0x00000016851d7c23 */ /* 0x100fe20008010802 */
[----:B------:R-:W-:Y:S01]  /*11dd0*/  FFMA.FTZ R28, R132, UR22, -R2 ;  /* 0x00000016841c7c23 */ /* 0x000fe20008010802 */
[--C-:B------:R-:W-:Y:S01]  /*11de0*/  FFMA.FTZ R34, R218, UR22, -R0.reuse ;  /* 0x00000016da227c23 */ /* 0x100fe20008010800 */
[----:B------:R-:W-:Y:S01]  /*11df0*/  FFMA.FTZ R33, R219, UR22, -R0 ;  /* 0x00000016db217c23 */ /* 0x000fe20008010800 */
[----:B------:R-:W-:Y:S01]  /*11e00*/  HMMA.16816.F32.BF16 R128, R8, R18, R128 ;  /* 0x000000120880723c */ /* 0x000fe20000041880 */
[----:B------:R-:W-:Y:S01]  /*11e10*/  LDSM.16.MT88.4 R20, [R230+0xd000] ;  /* 0x00d00000e614783b */ /* 0x000fe20000004200 */
[----:B-1----:R-:W-:-:S03]  /*11e20*/  FFMA.FTZ R4, R220, UR22, -R12 ;  /* 0x00000016dc047c23 */ /* 0x002fc6000801080c */
[----:B------:R-:W-:Y:S01]  /*11e30*/  LDSM.16.MT88.4 R16, [R232+0xd000] ;  /* 0x00d00000e810783b */ /* 0x000fe20000004200 */
[----:B------:R1:W-:Y:S02]  /*11e40*/  MUFU.EX2 R154, R4 ;  /* 0x00000004009a7308 */ /* 0x0003e40000000800 */
[----:B-1----:R-:W-:-:S06]  /*11e50*/  FFMA.FTZ R4, R36, UR22, -R12 ;  /* 0x0000001624047c23 */ /* 0x002fcc000801080c */
        /* <DEDUP_REMOVED lines=11> */
[----:B-1----:R-:W-:Y:S01]  /*11f10*/  FFMA.FTZ R4, R162, UR22, -R2 ;  /* 0x00000016a2047c23 */ /* 0x002fe20008010802 */
[----:B------:R-:W-:-:S05]  /*11f20*/  MOV R162, R163 ;  /* 0x000000a300a27202 */ /* 0x000fca0000000f00 */
[----:B------:R1:W-:Y:S01]  /*11f30*/  MUFU.EX2 R227, R4 ;  /* 0x0000000400e37308 */ /* 0x0003e20000000800 */
[----:B------:R-:W-:Y:S02]  /*11f40*/  MOV R163, R155 ;  /* 0x0000009b00a37202 */ /* 0x000fe40000000f00 */
[----:B------:R-:W-:Y:S02]  /*11f50*/  MOV R155, R188 ;  /* 0x000000bc009b7202 */ /* 0x000fe40000000f00 */
[----:B------:R-:W-:Y:S02]  /*11f60*/  MOV R188, R189 ;  /* 0x000000bd00bc7202 */ /* 0x000fe40000000f00 */
[----:B------:R-:W-:Y:S02]  /*11f70*/  MOV R189, R190 ;  /* 0x000000be00bd7202 */ /* 0x000fe40000000f00 */
[----:B------:R-:W-:Y:S01]  /*11f80*/  MOV R190, R185 ;  /* 0x000000b900be7202 */ /* 0x000fe20000000f00 */
[----:B-1----:R-:W-:Y:S01]  /*11f90*/  FFMA.FTZ R4, R224, UR22, -R2 ;  /* 0x00000016e0047c23 */ /* 0x002fe20008010802 */
[----:B------:R-:W-:-:S03]  /*11fa0*/  MOV R185, R186 ;  /* 0x000000ba00b97202 */ /* 0x000fc60000000f00 */
[----:B------:R1:W-:Y:S01]  /*11fb0*/  MUFU.EX2 R224, R4 ;  /* 0x0000000400e07308 */ /* 0x0003e20000000800 */
[----:B------:R-:W-:Y:S01]  /*11fc0*/  IMAD.MOV.U32 R186, RZ, RZ, R187 ;  /* 0x000000ffffba7224 */ /* 0x000fe200078e00bb */
[----:B------:R-:W-:Y:S02]  /*11fd0*/  MOV R187, R168 ;  /* 0x000000a800bb7202 */ /* 0x000fe40000000f00 */
[----:B------:R-:W-:Y:S02]  /*11fe0*/  MOV R168, R169 ;  /* 0x000000a900a87202 */ /* 0x000fe40000000f00 */
[----:B------:R-:W-:Y:S02]  /*11ff0*/  MOV R169, R156 ;  /* 0x0000009c00a97202 */ /* 0x000fe40000000f00 */
[----:B------:R-:W-:Y:S01]  /*12000*/  MOV R156, R157 ;  /* 0x0000009d009c7202 */ /* 0x000fe20000000f00 */
[----:B-1----:R-:W-:-:S04]  /*12010*/  FFMA.FTZ R4, R214, UR22, -R2 ;  /* 0x00000016d6047c23 */ /* 0x002fc80008010802 */
        /* <DEDUP_REMOVED lines=8> */
[----:B------:R1:W2:Y:S01]  /*120a0*/  MUFU.EX2 R11, R4 ;  /* 0x00000004000b7308 */ /* 0x0002a20000000800 */
[----:B------:R-:W-:Y:S02]  /*120b0*/  MOV R187, R157 ;  /* 0x0000009d00bb7202 */ /* 0x000fe40000000f00 */
[----:B------:R-:W-:Y:S01]  /*120c0*/  MOV R158, R41 ;  /* 0x00000029009e7202 */ /* 0x000fe20000000f00 */
[--C-:B------:R-:W-:Y:S01]  /*120d0*/  FFMA.FTZ R41, R210, UR22, -R12.reuse ;  /* 0x00000016d2297c23 */ /* 0x100fe2000801080c */
[----:B------:R-:W-:Y:S02]  /*120e0*/  MOV R155, R168 ;  /* 0x000000a8009b7202 */ /* 0x000fe40000000f00 */
[----:B------:R-:W-:Y:S02]  /*120f0*/  MOV R186, R156 ;  /* 0x0000009c00ba7202 */ /* 0x000fe40000000f00 */
[----:B------:R-:W-:Y:S01]  /*12100*/  MOV R157, R40 ;  /* 0x00000028009d7202 */ /* 0x000fe20000000f00 */
[----:B------:R-:W-:Y:S01]  /*12110*/  FFMA.FTZ R40, R208, UR22, -R12 ;  /* 0x00000016d0287c23 */ /* 0x000fe2000801080c */
[----:B------:R-:W-:-:S02]  /*12120*/  MOV R156, R15 ;  /* 0x0000000f009c7202 */ /* 0x000fc40000000f00 */
[----:B------:R-:W-:Y:S01]  /*12130*/  MOV R168, R13 ;  /* 0x0000000d00a87202 */ /* 0x000fe20000000f00 */
[--C-:B-1----:R-:W-:Y:S01]  /*12140*/  FFMA.FTZ R4, R162, UR22, -R0.reuse ;  /* 0x00000016a2047c23 */ /* 0x102fe20008010800 */
[----:B------:R-:W-:Y:S02]  /*12150*/  MOV R162, R189 ;  /* 0x000000bd00a27202 */ /* 0x000fe40000000f00 */
[----:B------:R-:W-:Y:S02]  /*12160*/  MOV R189, R185 ;  /* 0x000000b900bd7202 */ /* 0x000fe40000000f00 */
[----:B------:R-:W-:Y:S02]  /*12170*/  MOV R185, R169 ;  /* 0x000000a900b97202 */ /* 0x000fe40000000f00 */
[----:B------:R-:W-:Y:S02]  /*12180*/  MOV R169, R14 ;  /* 0x0000000e00a97202 */ /* 0x000fe40000000f00 */
[----:B------:R-:W1:Y:S01]  /*12190*/  LDSM.16.MT88.4 R12, [R229+0xd000] ;  /* 0x00d00000e50c783b */ /* 0x000e620000004200 */
[----:B------:R4:W-:Y:S01]  /*121a0*/  MUFU.EX2 R222, R4 ;  /* 0x0000000400de7308 */ /* 0x0009e20000000800 */
[--C-:B------:R-:W-:Y:S01]  /*121b0*/  FFMA.FTZ R37, R226, UR22, -R3.reuse ;  /* 0x00000016e2257c23 */ /* 0x100fe20008010803 */
[----:B------:R-:W-:Y:S01]  /*121c0*/  FFMA.FTZ R36, R225, UR22, -R3 ;  /* 0x00000016e1247c23 */ /* 0x000fe20008010803 */
[----:B------:R-:W-:-:S05]  /*121d0*/  FFMA.FTZ R2, R211, UR22, -R0 ;  /* 0x00000016d3027c23 */ /* 0x000fca0008010800 */
[----:B------:R-:W-:Y:S01]  /*121e0*/  MUFU.EX2 R132, R2 ;  /* 0x0000000200847308 */ /* 0x000fe20000000800 */
[--C-:B----4-:R-:W-:Y:S01]  /*121f0*/  FFMA.FTZ R4, R35, UR22, -R0.reuse ;  /* 0x0000001623047c23 */ /* 0x110fe20008010800 */
[----:B------:R-:W-:Y:S01]  /*12200*/  FFMA.FTZ R35, R216, UR22, -R3 ;  /* 0x00000016d8237c23 */ /* 0x000fe20008010803 */
[----:B------:R-:W-:Y:S01]  /*12210*/  FFMA.FTZ R3, R160, UR22, -R0 ;  /* 0x00000016a0037c23 */ /* 0x000fe20008010800 */
[----:B------:R-:W-:-:S04]  /*12220*/  MOV R160, R161 ;  /* 0x000000a100a07202 */ /* 0x000fc80000000f00 */
[----:B------:R-:W4:Y:S01]  /*12230*/  MUFU.EX2 R221, R4 ;  /* 0x0000000400dd7308 */ /* 0x000f220000000800 */
[----:B------:R-:W-:Y:S02]  /*12240*/  MOV R161, R162 ;  /* 0x000000a200a17202 */ /* 0x000fe40000000f00 */
[----:B------:R-:W-:-:S05]  /*12250*/  MOV R162, R163 ;  /* 0x000000a300a27202 */ /* 0x000fca0000000f00 */
[----:B------:R3:W1:Y:S01]  /*12260*/  MUFU.EX2 R220, R3 ;  /* 0x0000000300dc7308 */ /* 0x0006620000000800 */
[----:B------:R-:W-:Y:S02]  /*12270*/  MOV R163, R155 ;  /* 0x0000009b00a37202 */ /* 0x000fe40000000f00 */
[----:B------:R-:W-:Y:S02]  /*12280*/  MOV R155, R185 ;  /* 0x000000b9009b7202 */ /* 0x000fe40000000f00 */
[----:B------:R-:W-:Y:S02]  /*12290*/  MOV R185, R186 ;  /* 0x000000ba00b97202 */ /* 0x000fe40000000f00 */
[----:B------:R-:W-:Y:S02]  /*122a0*/  MOV R186, R187 ;  /* 0x000000bb00ba7202 */ /* 0x000fe40000000f00 */
[----:B------:R-:W-:Y:S02]  /*122b0*/  MOV R187, R168 ;  /* 0x000000a800bb7202 */ /* 0x000fe40000000f00 */
[----:B------:R-:W-:-:S02]  /*122c0*/  MOV R168, R169 ;  /* 0x000000a900a87202 */ /* 0x000fc40000000f00 */
[----:B------:R-:W-:Y:S01]  /*122d0*/  MOV R169, R170 ;  /* 0x000000aa00a97202 */ /* 0x000fe20000000f00 */
[----:B--2---:R-:W-:Y:S01]  /*122e0*/  IMAD.MOV.U32 R226, RZ, RZ, R11 ;  /* 0x000000ffffe27224 */ /* 0x004fe200078e000b */
[----:B------:R-:W-:Y:S01]  /*122f0*/  MOV R170, R42 ;  /* 0x0000002a00aa7202 */ /* 0x000fe20000000f00 */
[--C-:B------:R-:W-:Y:S01]  /*12300*/  FFMA.FTZ R42, R139, UR22, -R0.reuse ;  /* 0x000000168b2a7c23 */ /* 0x100fe20008010800 */
[----:B------:R-:W-:Y:S01]  /*12310*/  MOV R223, R9 ;  /* 0x0000000900df7202 */ /* 0x000fe20000000f00 */
[----:B---3--:R-:W-:Y:S01]  /*12320*/  FFMA.FTZ R3, R138, UR22, -R0 ;  /* 0x000000168a037c23 */ /* 0x008fe20008010800 */
[----:B------:R-:W-:Y:S02]  /*12330*/  MOV R225, R10 ;  /* 0x0000000a00e17202 */ /* 0x000fe40000000f00 */
[----:B------:R-:W-:Y:S02]  /*12340*/  MOV R138, R8 ;  /* 0x00000008008a7202 */ /* 0x000fe40000000f00 */
[----:B------:R-:W-:Y:S01]  /*12350*/  MOV R139, R7 ;  /* 0x00000007008b7202 */ /* 0x000fe20000000f00 */
[----:B------:R-:W-:Y:S01]  /*12360*/  FADD.FTZ R2, R161, R27 ;  /* 0x0000001ba1027221 */ /* 0x000fe20000010000 */
[----:B------:R-:W-:Y:S01]  /*12370*/  FADD.FTZ R0, R234, R25 ;  /* 0x00000019ea007221 */ /* 0x000fe20000010000 */
[----:B------:R-:W-:-:S02]  /*12380*/  F2FP.BF16.F32.PACK_AB R9, R5, R153 ;  /* 0x000000990509723e */ /* 0x000fc400000010ff */
[-C--:B------:R-:W-:Y:S02]  /*12390*/  F2FP.BF16.F32.PACK_AB R10, R223, R6.reuse ;  /* 0x00000006df0a723e */ /* 0x080fe400000010ff */
[----:B------:R-:W-:Y:S02]  /*123a0*/  MOV R27, R6 ;  /* 0x00000006001b7202 */ /* 0x000fe40000000f00 */
[----:B------:R-:W-:Y:S02]  /*123b0*/  MOV R25, R5 ;  /* 0x0000000500197202 */ /* 0x000fe40000000f00 */
[----:B------:R-:W-:Y:S02]  /*123c0*/  F2FP.BF16.F32.PACK_AB R8, R154, R152 ;  /* 0x000000989a08723e */ /* 0x000fe400000010ff */
[----:B------:R-:W-:Y:S02]  /*123d0*/  F2FP.BF16.F32.PACK_AB R11, R225, R139 ;  /* 0x0000008be10b723e */ /* 0x000fe400000010ff */
[----:B------:R-:W-:-:S02]  /*123e0*/  F2FP.BF16.F32.PACK_AB R4, R224, R227 ;  /* 0x000000e3e004723e */ /* 0x000fc400000010ff */
[----:B------:R-:W-:Y:S02]  /*123f0*/  F2FP.BF16.F32.PACK_AB R6, R226, R138 ;  /* 0x0000008ae206723e */ /* 0x000fe400000010ff */
[----:B----4-:R-:W-:Y:S02]  /*12400*/  F2FP.BF16.F32.PACK_AB R5, R221, R222 ;  /* 0x000000dedd05723e */ /* 0x010fe400000010ff */
[----:B-1----:R-:W-:Y:S01]  /*12410*/  F2FP.BF16.F32.PACK_AB R7, R132, R220 ;  /* 0x000000dc8407723e */ /* 0x002fe200000010ff */
[-C--:B------:R-:W-:Y:S06]  /*12420*/  HMMA.16816.F32.BF16 R172, R8, R12.reuse, R172 ;  /* 0x0000000c08ac723c */ /* 0x080fec00000418ac */
[C---:B------:R-:W-:Y:S06]  /*12430*/  HMMA.16816.F32.BF16 R176, R4.reuse, R12, R176 ;  /* 0x0000000c04b0723c */ /* 0x040fec00000418b0 */
[-C--:B------:R-:W-:Y:S06]  /*12440*/  HMMA.16816.F32.BF16 R180, R4, R14.reuse, R180 ;  /* 0x0000000e04b4723c */ /* 0x080fec00000418b4 */
[----:B------:R-:W-:Y:S01]  /*12450*/  HMMA.16816.F32.BF16 R48, R8, R14, R48 ;  /* 0x0000000e0830723c */ /* 0x000fe20000041830 */
[----:B------:R-:W1:Y:S01]  /*12460*/  LDSM.16.MT88.4 R12, [R231+0xd000] ;  /* 0x00d00000e70c783b */ /* 0x000e620000004200 */
[----:B------:R-:W-:Y:S01]  /*12470*/  FADD.FTZ R133, R160, R26 ;  /* 0x0000001aa0857221 */ /* 0x000fe20000010000 */
[----:B------:R-:W-:-:S02]  /*12480*/  MOV R160, R162 ;  /* 0x000000a200a07202 */ /* 0x000fc40000000f00 */
[----:B------:R-:W-:Y:S01]  /*12490*/  MOV R161, R163 ;  /* 0x000000a300a17202 */ /* 0x000fe20000000f00 */
[----:B------:R-:W-:Y:S01]  /*124a0*/  FFMA.FTZ R43, R43, R24, R235 ;  /* 0x000000182b2b7223 */ /* 0x000fe200000100eb */
[----:B------:R-:W-:Y:S01]  /*124b0*/  MOV R162, R155 ;  /* 0x0000009b00a27202 */ /* 0x000fe20000000f00 */
[----:B------:R-:W-:Y:S01]  /*124c0*/  HMMA.16816.F32.BF16 R216, R8, R22, R56 ;  /* 0x0000001608d8723c */ /* 0x000fe20000041838 */
[----:B------:R-:W-:Y:S01]  /*124d0*/  MOV R163, R185 ;  /* 0x000000b900a37202 */ /* 0x000fe20000000f00 */
[----:B------:R-:W-:Y:S01]  /*124e0*/  MUFU.EX2 R41, R41 ;  /* 0x0000002900297308 */ /* 0x000fe20000000800 */
[----:B------:R-:W-:Y:S01]  /*124f0*/  MOV R155, R186 ;  /* 0x000000ba009b7202 */ /* 0x000fe20000000f00 */
[----:B------:R-:W-:Y:S01]  /*12500*/  IMAD.MOV.U32 R186, RZ, RZ, R168 ;  /* 0x000000ffffba7224 */ /* 0x000fe200078e00a8 */
[----:B------:R-:W-:Y:S01]  /*12510*/  MOV R185, R187 ;  /* 0x000000bb00b97202 */ /* 0x000fe20000000f00 */
[----:B------:R-:W-:Y:S01]  /*12520*/  HMMA.16816.F32.BF16 R64, R4, R20, R64 ;  /* 0x000000140440723c */ /* 0x000fe20000041840 */
[----:B------:R-:W-:Y:S01]  /*12530*/  MOV R187, R169 ;  /* 0x000000a900bb7202 */ /* 0x000fe20000000f00 */
[----:B------:R2:W5:Y:S01]  /*12540*/  LDL.LU R235, [R1+0x7c] ;  /* 0x00007c0001eb7983 */ /* 0x0005620000300800 */
[----:B------:R-:W-:-:S02]  /*12550*/  MOV R24, R170 ;  /* 0x000000aa00187202 */ /* 0x000fc40000000f00 */
[----:B------:R-:W-:Y:S01]  /*12560*/  MOV R26, R171 ;  /* 0x000000ab001a7202 */ /* 0x000fe20000000f00 */
[----:B------:R-:W-:Y:S01]  /*12570*/  HMMA.16816.F32.BF16 R60, R4, R22, R60 ;  /* 0x00000016043c723c */ /* 0x000fe2000004183c */
[----:B------:R-:W-:Y:S01]  /*12580*/  MOV R56, R164 ;  /* 0x000000a400387202 */ /* 0x000fe20000000f00 */
[----:B------:R-:W3:Y:S01]  /*12590*/  MUFU.EX2 R40, R40 ;  /* 0x0000002800287308 */ /* 0x000ee20000000800 */
[----:B------:R-:W-:Y:S01]  /*125a0*/  MOV R57, R165 ;  /* 0x000000a500397202 */ /* 0x000fe20000000f00 */
[----:B------:R2:W5:Y:S02]  /*125b0*/  LDL.LU R234, [R1+0x78] ;  /* 0x0000780001ea7983 */ /* 0x0005640000300800 */
[----:B------:R-:W-:Y:S01]  /*125c0*/  HMMA.16816.F32.BF16 R168, R8, R20, R76 ;  /* 0x0000001408a8723c */ /* 0x000fe2000004184c */
[----:B------:R-:W-:Y:S01]  /*125d0*/  MOV R58, R166 ;  /* 0x000000a6003a7202 */ /* 0x000fe20000000f00 */
[----:B------:R-:W-:Y:S05]  /*125e0*/  LDSM.16.MT88.4 R20, [R230+0xf000] ;  /* 0x00f00000e614783b */ /* 0x000fea0000004200 */
[----:B------:R-:W-:-:S02]  /*125f0*/  MOV R76, R160 ;  /* 0x000000a0004c7202 */ /* 0x000fc40000000f00 */
[----:B------:R-:W-:Y:S02]  /*12600*/  MOV R77, R161 ;  /* 0x000000a1004d7202 */ /* 0x000fe40000000f00 */
[----:B------:R-:W-:Y:S02]  /*12610*/  MOV R78, R162 ;  /* 0x000000a2004e7202 */ /* 0x000fe40000000f00 */
[----:B------:R-:W-:Y:S02]  /*12620*/  MOV R79, R163 ;  /* 0x000000a3004f7202 */ /* 0x000fe40000000f00 */
[----:B-1----:R-:W-:Y:S01]  /*12630*/  HMMA.16816.F32.BF16 R160, R8, R12, R68 ;  /* 0x0000000c08a0723c */ /* 0x002fe20000041844 */
[----:B------:R-:W-:-:S05]  /*12640*/  MOV R59, R167 ;  /* 0x000000a7003b7202 */ /* 0x000fca0000000f00 */
[C---:B------:R-:W-:Y:S06]  /*12650*/  HMMA.16816.F32.BF16 R200, R4.reuse, R12, R200 ;  /* 0x0000000c04c8723c */ /* 0x040fec00000418c8 */
[-C--:B------:R-:W-:Y:S06]  /*12660*/  HMMA.16816.F32.BF16 R204, R4, R14.reuse, R204 ;  /* 0x0000000e04cc723c */ /* 0x080fec00000418cc */
[----:B------:R-:W-:Y:S01]  /*12670*/  HMMA.16816.F32.BF16 R208, R8, R14, R80 ;  /* 0x0000000e08d0723c */ /* 0x000fe20000041850 */
[----:B------:R-:W1:Y:S06]  /*12680*/  LDSM.16.MT88.4 R12, [R231+0xf000] ;  /* 0x00f00000e70c783b */ /* 0x000e6c0000004200 */
[----:B------:R-:W-:-:S02]  /*12690*/  MOV R83, R25 ;  /* 0x0000001900537202 */ /* 0x000fc40000000f00 */
[----:B------:R-:W-:Y:S02]  /*126a0*/  MOV R82, R27 ;  /* 0x0000001b00527202 */ /* 0x000fe40000000f00 */
[----:B------:R-:W-:Y:S02]  /*126b0*/  MOV R81, R26 ;  /* 0x0000001a00517202 */ /* 0x000fe40000000f00 */
[----:B------:R-:W-:Y:S02]  /*126c0*/  MOV R80, R24 ;  /* 0x0000001800507202 */ /* 0x000fe40000000f00 */
[----:B------:R-:W4:Y:S01]  /*126d0*/  LDSM.16.MT88.4 R24, [R229+0xf000] ;  /* 0x00f00000e518783b */ /* 0x000f220000004200 */
[-C--:B------:R-:W-:Y:S06]  /*126e0*/  HMMA.16816.F32.BF16 R164, R8, R16.reuse, R52 ;  /* 0x0000001008a4723c */ /* 0x080fec0000041834 */
[C---:B------:R-:W-:Y:S06]  /*126f0*/  HMMA.16816.F32.BF16 R192, R4.reuse, R16, R192 ;  /* 0x0000001004c0723c */ /* 0x040fec00000418c0 */
[-C--:B------:R-:W-:Y:S06]  /*12700*/  HMMA.16816.F32.BF16 R196, R4, R18.reuse, R196 ;  /* 0x0000001204c4723c */ /* 0x080fec00000418c4 */
[----:B------:R-:W-:Y:S01]  /*12710*/  HMMA.16816.F32.BF16 R212, R8, R18, R72 ;  /* 0x0000001208d4723c */ /* 0x000fe20000041848 */
[----:B------:R-:W3:Y:S05]  /*12720*/  LDSM.16.MT88.4 R16, [R232+0xf000] ;  /* 0x00f00000e810783b */ /* 0x000eea0000004200 */
[----:B-1----:R-:W-:Y:S07]  /*12730*/  HMMA.16816.F32.BF16 R52, R4, R14, R124 ;  /* 0x0000000e0434723c */ /* 0x002fee000004187c */
[----:B------:R-:W-:-:S02]  /*12740*/  MOV R124, R156 ;  /* 0x0000009c007c7202 */ /* 0x000fc40000000f00 */
[----:B------:R-:W-:Y:S02]  /*12750*/  MOV R126, R158 ;  /* 0x0000009e007e7202 */ /* 0x000fe40000000f00 */
[----:B------:R-:W-:Y:S01]  /*12760*/  MOV R127, R159 ;  /* 0x0000009f007f7202 */ /* 0x000fe20000000f00 */
[----:B----4-:R-:W-:Y:S01]  /*12770*/  HMMA.16816.F32.BF16 R72, R4, R24, R116 ;  /* 0x000000180448723c */ /* 0x010fe20000041874 */
[----:B------:R-:W-:Y:S01]  /*12780*/  MOV R125, R157 ;  /* 0x0000009d007d7202 */ /* 0x000fe20000000f00 */
[----:B------:R-:W-:Y:S02]  /*12790*/  FADD.FTZ R2, R126, R2 ;  /* 0x000000027e027221 */ /* 0x000fe40000010000 */
[----:B------:R-:W-:Y:S01]  /*127a0*/  FADD.FTZ R0, R127, R0 ;  /* 0x000000007f007221 */ /* 0x000fe20000010000 */
[----:B------:R-:W1:Y:S02]  /*127b0*/  LDSM.16.MT88.4 R156, [R229+0xd800] ;  /* 0x00d80000e59c783b */ /* 0x000e640000004200 */
[----:B------:R-:W-:-:S02]  /*127c0*/  MOV R119, R76 ;  /* 0x0000004c00777202 */ /* 0x000fc40000000f00 */
[----:B------:R-:W-:Y:S02]  /*127d0*/  MOV R118, R77 ;  /* 0x0000004d00767202 */ /* 0x000fe40000000f00 */
[----:B------:R-:W-:Y:S02]  /*127e0*/  MOV R117, R78 ;  /* 0x0000004e00757202 */ /* 0x000fe40000000f00 */
[----:B------:R-:W-:Y:S01]  /*127f0*/  MOV R116, R79 ;  /* 0x0000004f00747202 */ /* 0x000fe20000000f00 */
[C---:B------:R-:W-:Y:S06]  /*12800*/  HMMA.16816.F32.BF16 R88, R4.reuse, R20, R88 ;  /* 0x000000140458723c */ /* 0x040fec0000041858 */
[C---:B------:R-:W-:Y:S06]  /*12810*/  HMMA.16816.F32.BF16 R76, R4.reuse, R26, R140 ;  /* 0x0000001a044c723c */ /* 0x040fec000004188c */
[----:B------:R-:W-:Y:S01]  /*12820*/  HMMA.16816.F32.BF16 R92, R4, R22, R92 ;  /* 0x00000016045c723c */ /* 0x000fe2000004185c */
[----:B------:R-:W-:Y:S01]  /*12830*/  MOV R140, R59 ;  /* 0x0000003b008c7202 */ /* 0x000fe20000000f00 */
[----:B------:R-:W-:Y:S01]  /*12840*/  IMAD.MOV.U32 R143, RZ, RZ, R56 ;  /* 0x000000ffff8f7224 */ /* 0x000fe200078e0038 */
[----:B------:R-:W-:-:S02]  /*12850*/  MOV R142, R57 ;  /* 0x00000039008e7202 */ /* 0x000fc40000000f00 */
[----:B------:R-:W-:Y:S01]  /*12860*/  MOV R141, R58 ;  /* 0x0000003a008d7202 */ /* 0x000fe20000000f00 */
[C---:B---3--:R-:W-:Y:S06]  /*12870*/  HMMA.16816.F32.BF16 R104, R4.reuse, R16, R104 ;  /* 0x000000100468723c */ /* 0x048fec0000041868 */
[C---:B------:R-:W-:Y:S06]  /*12880*/  HMMA.16816.F32.BF16 R108, R4.reuse, R18, R108 ;  /* 0x00000012046c723c */ /* 0x040fec000004186c */
[----:B------:R-:W-:Y:S01]  /*12890*/  HMMA.16816.F32.BF16 R120, R4, R12, R120 ;  /* 0x0000000c0478723c */ /* 0x000fe20000041878 */
[----:B------:R-:W-:-:S05]  /*128a0*/  FADD.FTZ R2, R142, R2 ;  /* 0x000000028e027221 */ /* 0x000fca0000010000 */
[----:B------:R-:W-:Y:S01]  /*128b0*/  HMMA.16816.F32.BF16 R84, R8, R20, R84 ;  /* 0x000000140854723c */ /* 0x000fe20000041854 */
[----:B------:R-:W-:-:S05]  /*128c0*/  FADD.FTZ R4, R124, R43 ;  /* 0x0000002b7c047221 */ /* 0x000fca0000010000 */
[----:B------:R-:W-:Y:S01]  /*128d0*/  HMMA.16816.F32.BF16 R56, R8, R22, R96 ;  /* 0x000000160838723c */ /* 0x000fe20000041860 */
[----:B------:R-:W-:Y:S01]  /*128e0*/  FADD.FTZ R4, R140, R4 ;  /* 0x000000048c047221 */ /* 0x000fe20000010000 */
[----:B------:R-:W-:-:S04]  /*128f0*/  FADD.FTZ R0, R233, R0 ;  /* 0x00000000e9007221 */ /* 0x000fc80000010000 */
[C---:B------:R-:W-:Y:S06]  /*12900*/  HMMA.16816.F32.BF16 R68, R8.reuse, R24, R148 ;  /* 0x000000180844723c */ /* 0x040fec0000041894 */
[C---:B------:R-:W-:Y:S06]  /*12910*/  HMMA.16816.F32.BF16 R100, R8.reuse, R16, R100 ;  /* 0x000000100864723c */ /* 0x040fec0000041864 */
[----:B------:R-:W-:Y:S01]  /*12920*/  HMMA.16816.F32.BF16 R20, R8, R18, R112 ;  /* 0x000000120814723c */ /* 0x000fe20000041870 */
[----:B------:R-:W-:-:S05]  /*12930*/  FADD.FTZ R4, R228, R4 ;  /* 0x00000004e4047221 */ /* 0x000fca0000010000 */
[C---:B------:R-:W-:Y:S01]  /*12940*/  HMMA.16816.F32.BF16 R44, R8.reuse, R12, R44 ;  /* 0x0000000c082c723c */ /* 0x040fe2000004182c */
[----:B------:R-:W-:Y:S01]  /*12950*/  FADD.FTZ R2, R116, R2 ;  /* 0x0000000274027221 */ /* 0x000fe20000010000 */
[----:B------:R-:W-:Y:S01]  /*12960*/  FADD.FTZ R0, R117, R0 ;  /* 0x0000000075007221 */ /* 0x000fe20000010000 */
[----:B------:R-:W-:Y:S01]  /*12970*/  MOV R142, R83 ;  /* 0x00000053008e7202 */ /* 0x000fe20000000f00 */
[----:B------:R-:W-:Y:S02]  /*12980*/  LDSM.16.MT88.4 R148, [R232+0xd800] ;  /* 0x00d80000e894783b */ /* 0x000fe40000004200 */
[C---:B------:R-:W-:Y:S01]  /*12990*/  HMMA.16816.F32.BF16 R24, R8.reuse, R26, R144 ;  /* 0x0000001a0818723c */ /* 0x040fe20000041890 */
[----:B------:R-:W-:Y:S01]  /*129a0*/  MOV R140, R153 ;  /* 0x00000099008c7202 */ /* 0x000fe20000000f00 */
[----:B------:R-:W-:Y:S04]  /*129b0*/  LDSM.16.MT88.4 R96, [R230+0xf800] ;  /* 0x00f80000e660783b */ /* 0x000fe80000004200 */
[----:B------:R-:W-:Y:S01]  /*129c0*/  HMMA.16816.F32.BF16 R16, R8, R14, R128 ;  /* 0x0000000e0810723c */ /* 0x000fe20000041880 */
[----:B------:R3:W-:Y:S01]  /*129d0*/  MUFU.EX2 R11, R3 ;  /* 0x00000003000b7308 */ /* 0x0007e20000000800 */
[----:B------:R-:W-:Y:S01]  /*129e0*/  FADD.FTZ R2, R80, R2 ;  /* 0x0000000250027221 */ /* 0x000fe20000010000 */
[----:B------:R-:W-:Y:S04]  /*129f0*/  LDSM.16.MT88.4 R144, [R231+0xd800] ;  /* 0x00d80000e790783b */ /* 0x000fe80000004200 */
[----:B------:R-:W-:Y:S01]  /*12a00*/  FADD.FTZ R15, R118, R4 ;  /* 0x00000004760f7221 */ /* 0x000fe20000010000 */
[----:B------:R-:W-:Y:S01]  /*12a10*/  FADD.FTZ R14, R81, R0 ;  /* 0x00000000510e7221 */ /* 0x000fe20000010000 */
[----:B------:R4:W-:Y:S01]  /*12a20*/  MUFU.EX2 R13, R29 ;  /* 0x0000001d000d7308 */ /* 0x0009e20000000800 */
[----:B------:R-:W2:Y:S04]  /*12a30*/  LDSM.16.MT88.4 R4, [R231+0xf800] ;  /* 0x00f80000e704783b */ /* 0x000ea80000004200 */
[----:B------:R-:W-:Y:S01]  /*12a40*/  LDSM.16.MT88.4 R112, [R232+0xf800] ;  /* 0x00f80000e870783b */ /* 0x000fe20000004200 */
[----:B---3--:R-:W-:-:S02]  /*12a50*/  FADD.FTZ R3, R125, R133 ;  /* 0x000000857d037221 */ /* 0x008fc40000010000 */
[----:B------:R-:W-:Y:S08]  /*12a60*/  MUFU.EX2 R39, R39 ;  /* 0x0000002700277308 */ /* 0x000ff00000000800 */
[----:B------:R-:W-:Y:S01]  /*12a70*/  MUFU.EX2 R38, R38 ;  /* 0x0000002600267308 */ /* 0x000fe20000000800 */
[----:B------:R-:W-:Y:S01]  /*12a80*/  FADD.FTZ R3, R141, R3 ;  /* 0x000000038d037221 */ /* 0x000fe20000010000 */
[----:B------:R-:W-:Y:S01]  /*12a90*/  MOV R141, R154 ;  /* 0x0000009a008d7202 */ /* 0x000fe20000000f00 */
[----:B------:R3:W5:Y:S01]  /*12aa0*/  LDL.LU R233, [R1+0x74] ;  /* 0x0000740001e97983 */ /* 0x0007620000300800 */
[----:B----4-:R-:W-:Y:S01]  /*12ab0*/  MOV R29, R152 ;  /* 0x00000098001d7202 */ /* 0x010fe20000000f00 */
[----:B------:R-:W-:Y:S01]  /*12ac0*/  FADD.FTZ R3, R143, R3 ;  /* 0x000000038f037221 */ /* 0x000fe20000010000 */
[----:B------:R-:W-:Y:S01]  /*12ad0*/  MOV R143, R82 ;  /* 0x00000052008f7202 */ /* 0x000fe20000000f00 */
[----:B------:R3:W5:Y:S01]  /*12ae0*/  LDL.LU R228, [R1+0x70] ;  /* 0x0000700001e47983 */ /* 0x0007620000300800 */
[----:B------:R4:W-:Y:S03]  /*12af0*/  MUFU.EX2 R12, R28 ;  /* 0x0000001c000c7308 */ /* 0x0009e60000000800 */
[----:B------:R-:W-:Y:S05]  /*12b00*/  LDSM.16.MT88.4 R80, [R229+0xf800] ;  /* 0x00f80000e550783b */ /* 0x000fea0000004200 */
[----:B------:R-:W-:Y:S01]  /*12b10*/  MUFU.EX2 R37, R37 ;  /* 0x0000002500257308 */ /* 0x000fe20000000800 */
[----:B----4-:R-:W-:-:S02]  /*12b20*/  MOV R28, R155 ;  /* 0x0000009b001c7202 */ /* 0x010fc40000000f00 */
[----:B------:R-:W4:Y:S05]  /*12b30*/  LDSM.16.MT88.4 R152, [R230+0xd800] ;  /* 0x00d80000e698783b */ /* 0x000f2a0000004200 */
[----:B------:R-:W1:Y:S08]  /*12b40*/  MUFU.EX2 R36, R36 ;  /* 0x0000002400247308 */ /* 0x000e700000000800 */
[----:B------:R-:W-:Y:S08]  /*12b50*/  MUFU.EX2 R35, R35 ;  /* 0x0000002300237308 */ /* 0x000ff00000000800 */
[----:B------:R-:W-:Y:S08]  /*12b60*/  MUFU.EX2 R32, R32 ;  /* 0x0000002000207308 */ /* 0x000ff00000000800 */
[----:B------:R-:W-:Y:S08]  /*12b70*/  MUFU.EX2 R31, R31 ;  /* 0x0000001f001f7308 */ /* 0x000ff00000000800 */
[----:B------:R-:W2:Y:S08]  /*12b80*/  MUFU.EX2 R30, R30 ;  /* 0x0000001e001e7308 */ /* 0x000eb00000000800 */
[----:B------:R-:W-:Y:S08]  /*12b90*/  MUFU.EX2 R8, R34 ;  /* 0x0000002200087308 */ /* 0x000ff00000000800 */
[----:B------:R-:W3:Y:S08]  /*12ba0*/  MUFU.EX2 R9, R33 ;  /* 0x0000002100097308 */ /* 0x000ef00000000800 */
[----:B------:R-:W4:Y:S01]  /*12bb0*/  MUFU.EX2 R10, R42 ;  /* 0x0000002a000a7308 */ /* 0x000f220000000800 */
[----:B------:R-:W-:-:S02]  /*12bc0*/  F2FP.BF16.F32.PACK_AB R128, R40, R41 ;  /* 0x000000292880723e */ /* 0x000fc400000010ff */
[----:B-1----:R-:W-:Y:S02]  /*12bd0*/  F2FP.BF16.F32.PACK_AB R129, R36, R37 ;  /* 0x000000252481723e */ /* 0x002fe400000010ff */
[----:B--2---:R-:W-:Y:S02]  /*12be0*/  F2FP.BF16.F32.PACK_AB R124, R30, R31 ;  /* 0x0000001f1e7c723e */ /* 0x004fe400000010ff */
[----:B------:R-:W-:Y:S02]  /*12bf0*/  F2FP.BF16.F32.PACK_AB R130, R38, R39 ;  /* 0x000000272682723e */ /* 0x000fe400000010ff */
[----:B------:R-:W-:Y:S02]  /*12c00*/  F2FP.BF16.F32.PACK_AB R131, R32, R35 ;  /* 0x000000232083723e */ /* 0x000fe400000010ff */
[----:B------:R-:W-:Y:S02]  /*12c10*/  F2FP.BF16.F32.PACK_AB R126, R12, R13 ;  /* 0x0000000d0c7e723e */ /* 0x000fe400000010ff */
[----:B---3--:R-:W-:-:S02]  /*12c20*/  F2FP.BF16.F32.PACK_AB R125, R9, R8 ;  /* 0x00000008097d723e */ /* 0x008fc400000010ff */
[----:B----4-:R-:W-:Y:S01]  /*12c30*/  F2FP.BF16.F32.PACK_AB R127, R10, R11 ;  /* 0x0000000b0a7f723e */ /* 0x010fe200000010ff */
[----:B------:R-:W-:Y:S01]  /*12c40*/  HMMA.16816.F32.BF16 R172, R128, R156, R172 ;  /* 0x0000009c80ac723c */ /* 0x000fe200000418ac */
[----:B------:R-:W-:Y:S01]  /*12c50*/  MOV R0, R187 ;  /* 0x000000bb00007202 */ /* 0x000fe20000000f00 */
[----:B------:R-:W-:Y:S01]  /*12c60*/  FADD.FTZ R3, R119, R3 ;  /* 0x0000000377037221 */ /* 0x000fe20000010000 */
[----:B------:R-:W-:-:S03]  /*12c70*/  MOV R42, R184 ;  /* 0x000000b8002a7202 */ /* 0x000fc60000000f00 */
[----:B------:R-:W-:Y:S01]  /*12c80*/  HMMA.16816.F32.BF16 R176, R124, R156, R176 ;  /* 0x0000009c7cb0723c */ /* 0x000fe200000418b0 */
[----:B------:R-:W-:-:S05]  /*12c90*/  MOV R133, R191 ;  /* 0x000000bf00857202 */ /* 0x000fca0000000f00 */
[----:B------:R-:W-:Y:S01]  /*12ca0*/  HMMA.16816.F32.BF16 R180, R124, R158, R180 ;  /* 0x0000009e7cb4723c */ /* 0x000fe200000418b4 */
[----:B------:R-:W-:-:S05]  /*12cb0*/  FADD.FTZ R0, R0, R15 ;  /* 0x0000000f00007221 */ /* 0x000fca0000010000 */
[----:B------:R-:W-:Y:S01]  /*12cc0*/  HMMA.16816.F32.BF16 R156, R128, R158, R48 ;  /* 0x0000009e809c723c */ /* 0x000fe20000041830 */
[----:B------:R-:W-:Y:S02]  /*12cd0*/  MOV R33, R189 ;  /* 0x000000bd00217202 */ /* 0x000fe40000000f00 */
[----:B------:R-:W-:-:S04]  /*12ce0*/  MOV R43, R190 ;  /* 0x000000be002b7202 */ /* 0x000fc80000000f00 */
[----:B------:R-:W-:Y:S02]  /*12cf0*/  MOV R51, R185 ;  /* 0x000000b900337202 */ /* 0x000fe40000000f00 */
[----:B------:R-:W-:Y:S01]  /*12d00*/  MOV R50, R186 ;  /* 0x000000ba00327202 */ /* 0x000fe20000000f00 */
[-C--:B------:R-:W-:Y:S01]  /*12d10*/  HMMA.16816.F32.BF16 R120, R124, R4.reuse, R120 ;  /* 0x000000047c78723c */ /* 0x080fe20000041878 */
[----:B------:R-:W-:Y:S01]  /*12d20*/  MOV R34, R188 ;  /* 0x000000bc00227202 */ /* 0x000fe20000000f00 */
[----:B------:R-:W-:Y:S02]  /*12d30*/  FADD.FTZ R2, R51, R2 ;  /* 0x0000000233027221 */ /* 0x000fe40000010000 */
[----:B------:R-:W-:Y:S02]  /*12d40*/  FADD.FTZ R3, R50, R3 ;  /* 0x0000000332037221 */ /* 0x000fe40000010000 */
[----:B------:R-:W-:Y:S01]  /*12d50*/  HMMA.16816.F32.BF16 R116, R128, R4, R44 ;  /* 0x000000048074723c */ /* 0x000fe2000004182c */
[----:B------:R-:W-:-:S05]  /*12d60*/  FADD.FTZ R2, R33, R2 ;  /* 0x0000000221027221 */ /* 0x000fca0000010000 */
        /* <DEDUP_REMOVED lines=31> */
[----:B------:R-:W-:Y:S01]  /*12f60*/  FADD.FTZ R4, R140, R2 ;  /* 0x000000028c047221 */ /* 0x000fe20000010000 */
[----:B------:R-:W-:Y:S01]  /*12f70*/  FADD.FTZ R2, R227, R0 ;  /* 0x00000000e3027221 */ /* 0x000fe20000010000 */
        /* <DEDUP_REMOVED lines=33> */
[----:B------:R2:W-:Y:S02]  /*13190*/  STL [R1+0x48], R2 ;  /* 0x0000480201007387 */ /* 0x0005e40000100800 */
.L_x_542:
[----:B------:R-:W-:-:S06]  /*131a0*/  UISETP.GT.AND UP0, UPT, UR18, UR13, UPT ;  /* 0x0000000d1200728c */ /* 0x000fcc000bf04270 */
[----:B------:R-:W-:-:S13]  /*131b0*/  PLOP3.LUT P0, PT, PT, PT, UP0, 0x80, 0x0 ;  /* 0x000000000000781c */ /* 0x000fda0003f0f008 */
[----:B------:R-:W-:Y:S05]  /*131c0*/  @!P0 BRA `(.L_x_545) ;  /* 0x0000005000e48947 */ /* 0x000fea0003800000 */
[----:B-12---:R-:W2:Y:S01]  /*131d0*/  LDL.LU.64 R4, [R1+0x40] ;  /* 0x0000400001047983 */ /* 0x006ea20000300a00 */
[----:B------:R-:W-:Y:S01]  /*131e0*/  MOV R133, R136 ;  /* 0x0000008800857202 */ /* 0x000fe20000000f00 */
[----:B-----5:R-:W-:Y:S01]  /*131f0*/  IMAD.MOV.U32 R140, RZ, RZ, R134 ;  /* 0x000000ffff8c7224 */ /* 0x020fe200078e0086 */
[----:B------:R-:W-:Y:S01]  /*13200*/  MOV R132, R137 ;  /* 0x0000008900847202 */ /* 0x000fe20000000f00 */
[----:B------:R-:W2:Y:S01]  /*13210*/  LDL.LU.64 R2, [R1+0x58] ;  /* 0x0000580001027983 */ /* 0x000ea20000300a00 */
[----:B------:R-:W-:Y:S01]  /*13220*/  MOV R139, R135 ;  /* 0x00000087008b7202 */ /* 0x000fe20000000f00 */
[----:B------:R-:W-:Y:S02]  /*13230*/  USHF.L.U64.HI UR5, UR6, 0x5, UR7 ;  /* 0x0000000506057899 */ /* 0x000fe40008010207 */
[----:B------:R-:W-:Y:S02]  /*13240*/  USHF.L.U32 UR19, UR6, 0x5, URZ ;  /* 0x0000000506137899 */ /* 0x000fe4000800063f */
[----:B------:R-:W-:-:S02]  /*13250*/  USHF.L.U64.HI UR22, UR8, 0x5, UR9 ;  /* 0x0000000508167899 */ /* 0x000fc40008010209 */
[----:B------:R-:W-:Y:S01]  /*13260*/  USHF.L.U32 UR23, UR8, 0x5, URZ ;  /* 0x0000000508177899 */ /* 0x000fe2000800063f */
[----:B------:R-:W-:Y:S01]  /*13270*/  ULDC UR4, c[0x0][0x2ec] ;  /* 0x0000bb0000047ab9 */ /* 0x000fe20000000800 */
[----:B------:R-:W-:Y:S01]  /*13280*/  ULDC.64 UR6, c[0x0][0x218] ;  /* 0x0000860000067ab9 */ /* 0x000fe20000000a00 */
[----:B------:R-:W-:Y:S01]  /*13290*/  ULDC.64 UR10, c[0x0][0x220] ;  /* 0x00008800000a7ab9 */ /* 0x000fe20000000a00 */
[----:B------:R-:W-:Y:S01]  /*132a0*/  ULDC.64 UR8, c[0x0][0x248] ;  /* 0x0000920000087ab9 */ /* 0x000fe20000000a00 */
[----:B--2---:R-:W-:-:S05]  /*132b0*/  IMAD.MOV.U32 R3, RZ, RZ, R5 ;  /* 0x000000ffff037224 */ /* 0x004fca00078e0005 */
[----:B------:R1:W-:Y:S01]  /*132c0*/  STL.64 [R1+0x58], R2 ;  /* 0x0000580201007387 */ /* 0x0003e20000100a00 */
[----:B------:R-:W-:Y:S05]  /*132d0*/  BRA `(.L_x_546) ;  /* 0x0000000000887947 */ /* 0x000fea0003800000 */
.L_x_548:
        /* <DEDUP_REMOVED lines=12> */
[----:B---3--:R-:W-:Y:S02]  /*133a0*/  LEA.HI.X R6, R7, R11, R6, 0x6, P0 ;  /* 0x0000000b07067211 */ /* 0x008fe400000f3406 */
[C---:B------:R-:W-:Y:S04]  /*133b0*/  LEA R10, P0, R5.reuse, UR6, 0x1 ;  /* 0x00000006050a7c11 */ /* 0x040fe8000f8008ff */
[----:B------:R-:W-:Y:S02]  /*133c0*/  LEA.HI.X R11, R5, UR7, R6, 0x1, P0 ;  /* 0x00000007050b7c11 */ /* 0x000fe400080f0c06 */
[----:B------:R-:W-:Y:S03]  /*133d0*/  IADD3 R8, P0, R10, UR23, RZ ;  /* 0x000000170a087c10 */ /* 0x000fe6000ff1e0ff */
        /* <DEDUP_REMOVED lines=9> */
[----:B------:R-:W-:Y:S03]  /*13470*/  IADD3 R12, P0, R6, UR23, RZ ;  /* 0x00000017060c7c10 */ /* 0x000fe6000ff1e0ff */
[----:B------:R1:W-:Y:S01]  /*13480*/  LDGSTS.E.BYPASS.LTC128B.128 [R135+0xa800], desc[UR20][R8.64+0x80] ;  /* 0x0a80008008877fae */ /* 0x0003e2000b901d54 */
[----:B------:R-:W-:Y:S03]  /*13490*/  IADD3.X R13, R7, UR22, RZ, P0, !PT ;  /* 0x00000016070d7c10 */ /* 0x000fe600087fe4ff */
[----:B------:R1:W-:Y:S04]  /*134a0*/  LDGSTS.E.BYPASS.LTC128B.128 [R135+0x9000], desc[UR20][R6.64] ;  /* 0x0900000006877fae */ /* 0x0003e8000b901d54 */
[----:B------:R1:W-:Y:S04]  /*134b0*/  LDGSTS.E.BYPASS.LTC128B.128 [R135+0xb000], desc[UR20][R6.64+0x80] ;  /* 0x0b00008006877fae */ /* 0x0003e8000b901d54 */
[----:B------:R1:W-:Y:S04]  /*134c0*/  LDGSTS.E.BYPASS.LTC128B.128 [R135+0x9800], desc[UR20][R12.64] ;  /* 0x098000000c877fae */ /* 0x0003e8000b901d54 */
[----:B------:R1:W-:Y:S04]  /*134d0*/  LDGSTS.E.BYPASS.LTC128B.128 [R135+0xb800], desc[UR20][R12.64+0x80] ;  /* 0x0b8000800c877fae */ /* 0x0003e8000b901d54 */
[----:B------:R-:W0:Y:S01]  /*134e0*/  LDGDEPBAR ;  /* 0x00000000000079af */ /* 0x000e220000000000 */
[----:B------:R-:W-:Y:S05]  /*134f0*/  BRA `(.L_x_547) ;  /* 0x0000001800b87947 */ /* 0x000fea0003800000 */
.L_x_546:
[----:B---3--:R-:W2:Y:S01]  /*13500*/  LDL.64 R4, [R1+0x58] ;  /* 0x0000580001047983 */ /* 0x008ea20000100a00 */
[----:B------:R-:W-:Y:S04]  /*13510*/  DEPBAR.LE SB0, 0x0 ;  /* 0x000080000000791a */ /* 0x000fe80000000000 */
[----:B------:R-:W-:Y:S01]  /*13520*/  UIADD3 UR24, UR18, -0x1, URZ ;  /* 0xffffffff12187890 */ /* 0x000fe2000fffe03f */
[----:B------:R-:W3:Y:S03]  /*13530*/  LDL R135, [R1+0x8] ;  /* 0x0000080001877983 */ /* 0x000ee60000100800 */
[----:B------:R-:W-:Y:S01]  /*13540*/  USHF.R.S32.HI UR26, URZ, 0x1f, UR24 ;  /* 0x0000001f3f1a7899 */ /* 0x000fe20008011418 */
[----:B------:R-:W-:Y:S01]  /*13550*/  BAR.SYNC.DEFER_BLOCKING 0x0 ;  /* 0x0000000000007b1d */ /* 0x000fe20000010000 */
[----:B------:R-:W-:Y:S01]  /*13560*/  UIMAD UR25, UR14, UR24, URZ ;  /* 0x000000180e1972a4 */ /* 0x000fe2000f8e023f */
[----:B-1----:R-:W-:Y:S01]  /*13570*/  IMAD.U32 R2, RZ, RZ, UR24 ;  /* 0x00000018ff027e24 */ /* 0x002fe2000f8e00ff */
[----:B------:R-:W-:Y:S02]  /*13580*/  UISETP.GT.AND UP0, UPT, UR24, UR13, UPT ;  /* 0x0000000d1800728c */ /* 0x000fe4000bf04270 */
[----:B------:R-:W-:Y:S01]  /*13590*/  UIMAD UR25, UR26, UR15, UR25 ;  /* 0x0000000f1a1972a4 */ /* 0x000fe2000f8e0219 */
[----:B------:R-:W4:Y:S04]  /*135a0*/  LDL R136, [R1+0x4] ;  /* 0x0000040001887983 */ /* 0x000f280000100800 */
[----:B-----5:R-:W5:Y:S01]  /*135b0*/  LDL R138, [R1] ;  /* 0x00000000018a7983 */ /* 0x020f620000100800 */
[----:B------:R-:W1:Y:S02]  /*135c0*/  S2R R134, SR_TID.X ;  /* 0x0000000000867919 */ /* 0x000e640000002100 */
[----:B-1----:R-:W-:Y:S05]  /*135d0*/  IMAD.SHL.U32 R134, R134, 0x2, RZ ;  /* 0x0000000286867824 */ /* 0x002fea00078e00ff */
[----:B------:R-:W-:Y:S01]  /*135e0*/  LOP3.LUT R134, R134, 0x6, RZ, 0xc0, !PT ;  /* 0x0000000686867812 */ /* 0x000fe200078ec0ff */
[----:B--2---:R-:W-:Y:S04]  /*135f0*/  IMAD.WIDE.U32 R2, R2, UR15, R4 ;  /* 0x0000000f02027c25 */ /* 0x004fe8000f8e0004 */
[----:B------:R-:W-:Y:S01]  /*13600*/  VIADD R0, R3, UR25 ;  /* 0x0000001903007c36 */ /* 0x000fe20008000000 */
[C---:B------:R-:W-:Y:S04]  /*13610*/  LEA R6, P0, R2.reuse, UR10, 0x1 ;  /* 0x0000000a02067c11 */ /* 0x040fe8000f8008ff */
[----:B------:R-:W-:Y:S01]  /*13620*/  LEA.HI.X R7, R2, UR11, R0, 0x1, P0 ;  /* 0x0000000b02077c11 */ /* 0x000fe200080f0c00 */
[----:B------:R-:W-:Y:S01]  /*13630*/  IMAD.U32 R0, RZ, RZ, UR24 ;  /* 0x00000018ff007e24 */ /* 0x000fe2000f8e00ff */
[----:B------:R-:W-:Y:S03]  /*13640*/  IADD3 R4, P0, R6, UR19, RZ ;  /* 0x0000001306047c10 */ /* 0x000fe6000ff1e0ff */
[----:B------:R-:W-:Y:S01]  /*13650*/  @!PT LDS RZ, [RZ] ;  /* 0x00000000fffff984 */ /* 0x000fe20000000800 */
[----:B------:R-:W-:Y:S01]  /*13660*/  @!PT LDS RZ, [RZ] ;  /* 0x00000000fffff984 */ /* 0x000fe20000000800 */
[----:B------:R-:W-:Y:S01]  /*13670*/  @!PT LDS RZ, [RZ] ;  /* 0x00000000fffff984 */ /* 0x000fe20000000800 */
[----:B---3--:R-:W-:Y:S01]  /*13680*/  LDGSTS.E.BYPASS.LTC128B.128 [R135+0xc000], desc[UR20][R6.64] ;  /* 0x0c00000006877fae */ /* 0x008fe2000b901d54 */
[----:B------:R-:W-:Y:S01]  /*13690*/  IADD3.X R5, R7, UR5, RZ, P0, !PT ;  /* 0x0000000507057c10 */ /* 0x000fe200087fe4ff */
[----:B------:R-:W-:Y:S01]  /*136a0*/  IMAD R0, R0, 0x40, R134 ;  /* 0x0000004000007824 */ /* 0x000fe200078e0286 */
[----:B------:R-:W-:Y:S04]  /*136b0*/  IADD3 R2, P0, R4, UR19, RZ ;  /* 0x0000001304027c10 */ /* 0x000fe8000ff1e0ff */
[----:B------:R-:W-:Y:S01]  /*136c0*/  IADD3.X R3, R5, UR5, RZ, P0, !PT ;  /* 0x0000000505037c10 */ /* 0x000fe200087fe4ff */
[----:B------:R-:W-:Y:S01]  /*136d0*/  LDGSTS.E.BYPASS.LTC128B.128 [R135+0xe000], desc[UR20][R6.64+0x80] ;  /* 0x0e00008006877fae */ /* 0x000fe2000b901d54 */
[----:B------:R-:W-:Y:S02]  /*136e0*/  IADD3 R8, P0, R2, UR19, RZ ;  /* 0x0000001302087c10 */ /* 0x000fe4000ff1e0ff */
[C---:B------:R-:W-:Y:S02]  /*136f0*/  ISETP.GE.AND P5, PT, R0.reuse, R248, PT ;  /* 0x000000f80000720c */ /* 0x040fe40003fa6270 */
[----:B------:R-:W-:Y:S02]  /*13700*/  IADD3.X R9, R3, UR5, RZ, P0, !PT ;  /* 0x0000000503097c10 */ /* 0x000fe400087fe4ff */
[C---:B------:R-:W-:Y:S01]  /*13710*/  ISETP.GE.OR P5, PT, R0.reuse, R252, !P5 ;  /* 0x000000fc0000720c */ /* 0x040fe20006fa6670 */
[----:B------:R-:W-:Y:S01]  /*13720*/  LDGSTS.E.BYPASS.LTC128B.128 [R135+0xc800], desc[UR20][R4.64] ;  /* 0x0c80000004877fae */ /* 0x000fe2000b901d54 */
[C---:B------:R-:W-:Y:S02]  /*13730*/  ISETP.GE.AND P0, PT, R0.reuse, R247, PT ;  /* 0x000000f70000720c */ /* 0x040fe40003f06270 */
[C---:B------:R-:W-:Y:S02]  /*13740*/  ISETP.GE.AND P4, PT, R0.reuse, R250, PT ;  /* 0x000000fa0000720c */ /* 0x040fe40003f86270 */
[C---:B------:R-:W-:Y:S02]  /*13750*/  ISETP.GE.OR P0, PT, R0.reuse, R251, !P0 ;  /* 0x000000fb0000720c */ /* 0x040fe40004706670 */
[C---:B----4-:R-:W-:Y:S01]  /*13760*/  ISETP.GE.OR P4, PT, R0.reuse, R136, !P4 ;  /* 0x000000880000720c */ /* 0x050fe20006786670 */
[----:B------:R-:W-:Y:S08]  /*13770*/  LDGSTS.E.BYPASS.LTC128B.128 [R135+0xe800], desc[UR20][R4.64+0x80] ;  /* 0x0e80008004877fae */ /* 0x000ff0000b901d54 */
[----:B------:R-:W-:Y:S08]  /*13780*/  LDGSTS.E.BYPASS.LTC128B.128 [R135+0xd000], desc[UR20][R2.64] ;  /* 0x0d00000002877fae */ /* 0x000ff0000b901d54 */
[----:B------:R1:W-:Y:S08]  /*13790*/  LDGSTS.E.BYPASS.LTC128B.128 [R135+0xf000], desc[UR20][R2.64+0x80] ;  /* 0x0f00008002877fae */ /* 0x0003f0000b901d54 */
[----:B------:R-:W-:Y:S08]  /*137a0*/  LDGSTS.E.BYPASS.LTC128B.128 [R135+0xd800], desc[UR20][R8.64] ;  /* 0x0d80000008877fae */ /* 0x000ff0000b901d54 */
[----:B------:R2:W-:Y:S08]  /*137b0*/  LDGSTS.E.BYPASS.LTC128B.128 [R135+0xf800], desc[UR20][R8.64+0x80] ;  /* 0x0f80008008877fae */ /* 0x0005f0000b901d54 */
[----:B------:R-:W-:Y:S01]  /*137c0*/  LDSM.16.M88.4 R64, [R235] ;  /* 0x00000000eb40783b */ /* 0x000fe20000000200 */
[C---:B-1----:R-:W-:Y:S02]  /*137d0*/  VIADD R2, R0.reuse, 0x1 ;  /* 0x0000000100027836 */ /* 0x042fe40000000000 */
[----:B------:R-:W-:Y:S05]  /*137e0*/  VIADD R3, R0, 0x31 ;  /* 0x0000003100037836 */ /* 0x000fea0000000000 */
[----:B------:R-:W1:Y:S01]  /*137f0*/  LDSM.16.M88.4 R16, [R228+0x8000] ;  /* 0x00800000e410783b */ /* 0x000e620000000200 */
[C---:B------:R-:W-:Y:S02]  /*13800*/  ISETP.GE.AND P3, PT, R2.reuse, R248, PT ;  /* 0x000000f80200720c */ /* 0x040fe40003f66270 */
[C---:B------:R-:W-:Y:S02]  /*13810*/  ISETP.GE.AND P2, PT, R2.reuse, R247, PT ;  /* 0x000000f70200720c */ /* 0x040fe40003f46270 */
[C---:B------:R-:W-:Y:S02]  /*13820*/  ISETP.GE.OR P3, PT, R2.reuse, R252, !P3 ;  /* 0x000000fc0200720c */ /* 0x040fe40005f66670 */
[C---:B------:R-:W-:Y:S01]  /*13830*/  ISETP.GE.OR P2, PT, R2.reuse, R251, !P2 ;  /* 0x000000fb0200720c */ /* 0x040fe20005746670 */
[----:B------:R-:W2:Y:S01]  /*13840*/  LDSM.16.M88.4 R60, [R235+0x2000] ;  /* 0x00200000eb3c783b */ /* 0x000ea20000000200 */
[C---:B------:R-:W-:Y:S02]  /*13850*/  ISETP.GE.AND P6, PT, R2.reuse, R250, PT ;  /* 0x000000fa0200720c */ /* 0x040fe40003fc6270 */
[CC--:B------:R-:W-:Y:S02]  /*13860*/  ISETP.GE.AND P1, PT, R2.reuse, R249.reuse, PT ;  /* 0x000000f90200720c */ /* 0x0c0fe40003f26270 */
[C---:B------:R-:W-:Y:S02]  /*13870*/  ISETP.GE.OR P6, PT, R2.reuse, R136, !P6 ;  /* 0x000000880200720c */ /* 0x040fe400077c6670 */
[----:B-----5:R-:W-:Y:S01]  /*13880*/  ISETP.GE.OR P1, PT, R2, R138, !P1 ;  /* 0x0000008a0200720c */ /* 0x020fe20004f26670 */
[----:B------:R-:W3:Y:S01]  /*13890*/  LDSM.16.M88.4 R32, [R228+0x8800] ;  /* 0x00880000e420783b */ /* 0x000ee20000000200 */
[----:B------:R-:W-:Y:S07]  /*138a0*/  VIADD R2, R0, 0x8 ;  /* 0x0000000800027836 */ /* 0x000fee0000000000 */
        /* <DEDUP_REMOVED lines=42> */
[----:B------:R-:W-:Y:S03]  /*13b50*/  HMMA.16816.F32.BF16 R64, R212, R210, R64 ;  /* 0x000000d2d440723c */ /* 0x000fe60000041840 */
[----:B------:R-:W2:Y:S08]  /*13b60*/  LDSM.16.M88.4 R208, [R238+0x2000] ;  /* 0x00200000eed0783b */ /* 0x000eb00000000200 */
        /* <DEDUP_REMOVED lines=114> */
[C---:B------:R-:W-:Y:S06]  /*14290*/  HMMA.16816.F32.BF16 R16, R208.reuse, R222, R16 ;  /* 0x000000ded010723c */ /* 0x040fec0000041810 */
[----:B------:R-:W-:Y:S01]  /*142a0*/  FSEL R134, R4, -INF , !P5 ;  /* 0xff80000004867808 */ /* 0x000fe20006800000 */
[-C--:B---3--:R-:W-:Y:S03]  /*142b0*/  HMMA.16816.F32.BF16 R20, R208, R216.reuse, R20 ;  /* 0x000000d8d014723c */ /* 0x088fe60000041814 */
[----:B------:R-:W-:Y:S02]  /*142c0*/  ISETP.GE.AND P5, PT, R2, R248, PT ;  /* 0x000000f80200720c */ /* 0x000fe40003fa6270 */
[----:B------:R-:W-:Y:S01]  /*142d0*/  FSEL R220, R5, -INF , !P3 ;  /* 0xff80000005dc7808 */ /* 0x000fe20005800000 */
[C---:B------:R-:W-:Y:S04]  /*142e0*/  HMMA.16816.F32.BF16 R24, R212.reuse, R216, R24 ;  /* 0x000000d8d418723c */ /* 0x040fe80000041818 */
[-C--:B------:R-:W-:Y:S02]  /*142f0*/  ISETP.GE.AND P3, PT, R0, R249.reuse, PT ;  /* 0x000000f90000720c */ /* 0x080fe40003f66270 */
[----:B------:R-:W-:Y:S01]  /*14300*/  FSEL R141, R6, -INF , !P0 ;  /* 0xff800000068d7808 */ /* 0x000fe20004000000 */
[-C--:B------:R-:W-:Y:S03]  /*14310*/  HMMA.16816.F32.BF16 R28, R212, R218.reuse, R28 ;  /* 0x000000dad41c723c */ /* 0x080fe6000004181c */
[C---:B------:R-:W-:Y:S02]  /*14320*/  ISETP.GE.AND P0, PT, R2.reuse, R250, PT ;  /* 0x000000fa0200720c */ /* 0x040fe40003f06270 */
[----:B------:R-:W-:Y:S01]  /*14330*/  FSEL R143, R7, -INF , !P2 ;  /* 0xff800000078f7808 */ /* 0x000fe20005000000 */
[C---:B------:R-:W-:Y:S01]  /*14340*/  HMMA.16816.F32.BF16 R32, R208.reuse, R218, R32 ;  /* 0x000000dad020723c */ /* 0x040fe20000041820 */
[----:B------:R-:W1:Y:S03]  /*14350*/  LDSM.16.M88.4 R216, [R233+0x3000] ;  /* 0x00300000e9d8783b */ /* 0x000e660000000200 */
[----:B------:R-:W-:Y:S02]  /*14360*/  ISETP.GE.AND P2, PT, R2, R249, PT ;  /* 0x000000f90200720c */ /* 0x000fe40003f46270 */
[----:B------:R-:W-:Y:S01]  /*14370*/  FSEL R142, R8, -INF , !P4 ;  /* 0xff800000088e7808 */ /* 0x000fe20006000000 */
[----:B------:R-:W-:Y:S01]  /*14380*/  VIADD R8, R0, 0x28 ;  /* 0x0000002800087836 */ /* 0x000fe20000000000 */
[C---:B------:R-:W-:Y:S01]  /*14390*/  ISETP.GE.AND P4, PT, R2.reuse, R247, PT ;  /* 0x000000f70200720c */ /* 0x040fe20003f86270 */
[----:B------:R-:W2:Y:S01]  /*143a0*/  LDSM.16.M88.4 R4, [R233+0x3800] ;  /* 0x00380000e904783b */ /* 0x000ea20000000200 */
[C---:B------:R-:W-:Y:S01]  /*143b0*/  ISETP.GE.OR P0, PT, R2.reuse, R136, !P0 ;  /* 0x000000880200720c */ /* 0x040fe20004706670 */
[----:B------:R-:W-:Y:S04]  /*143c0*/  DEPBAR.LE SB0, 0x0 ;  /* 0x000080000000791a */ /* 0x000fe80000000000 */
[C---:B------:R-:W-:Y:S02]  /*143d0*/  ISETP.GE.OR P2, PT, R2.reuse, R138, !P2 ;  /* 0x0000008a0200720c */ /* 0x040fe40005746670 */
[C---:B------:R-:W-:Y:S01]  /*143e0*/  ISETP.GE.OR P5, PT, R2.reuse, R252, !P5 ;  /* 0x000000fc0200720c */ /* 0x040fe20006fa6670 */
[----:B------:R-:W-:Y:S01]  /*143f0*/  BAR.SYNC.DEFER_BLOCKING 0x0 ;  /* 0x0000000000007b1d */ /* 0x000fe20000010000 */
[----:B------:R-:W-:Y:S01]  /*14400*/  ISETP.GE.OR P4, PT, R2, R251, !P4 ;  /* 0x000000fb0200720c */ /* 0x000fe20006786670 */
[C---:B------:R-:W-:Y:S01]  /*14410*/  VIADD R2, R0.reuse, 0x9 ;  /* 0x0000000900027836 */ /* 0x040fe20000000000 */
[----:B------:R-:W-:Y:S02]  /*14420*/  ISETP.GE.OR P3, PT, R0, R138, !P3 ;  /* 0x0000008a0000720c */ /* 0x000fe40005f66670 */
[----:B------:R-:W-:Y:S02]  /*14430*/  FSEL R225, R9, -INF , !P6 ;  /* 0xff80000009e17808 */ /* 0x000fe40007000000 */
[----:B------:R-:W-:Y:S02]  /*14440*/  FSEL R221, R10, -INF , !P3 ;  /* 0xff8000000add7808 */ /* 0x000fe40005800000 */
[----:B------:R-:W-:Y:S02]  /*14450*/  FSEL R227, R11, -INF , !P1 ;  /* 0xff8000000be37808 */ /* 0x000fe40004800000 */
[----:B------:R-:W-:Y:S02]  /*14460*/  FSEL R224, R12, -INF , !P0 ;  /* 0xff8000000ce07808 */ /* 0x000fe40004000000 */
[C---:B------:R-:W-:Y:S02]  /*14470*/  ISETP.GE.AND P3, PT, R2.reuse, R250, PT ;  /* 0x000000fa0200720c */ /* 0x040fe40003f66270 */
[C---:B------:R-:W-:Y:S02]  /*14480*/  ISETP.GE.AND P1, PT, R2.reuse, R249, PT ;  /* 0x000000f90200720c */ /* 0x040fe40003f26270 */
[C---:B------:R-:W-:Y:S02]  /*14490*/  ISETP.GE.AND P6, PT, R2.reuse, R248, PT ;  /* 0x000000f80200720c */ /* 0x040fe40003fc6270 */
[C---:B------:R-:W-:Y:S02]  /*144a0*/  ISETP.GE.AND P0, PT, R2.reuse, R247, PT ;  /* 0x000000f70200720c */ /* 0x040fe40003f06270 */
[C---:B------:R-:W-:Y:S02]  /*144b0*/  ISETP.GE.OR P3, PT, R2.reuse, R136, !P3 ;  /* 0x000000880200720c */ /* 0x040fe40005f66670 */
[C---:B------:R-:W-:Y:S01]  /*144c0*/  ISETP.GE.OR P1, PT, R2.reuse, R138, !P1 ;  /* 0x0000008a0200720c */ /* 0x040fe20004f26670 */
[-C--:B-1----:R-:W-:Y:S05]  /*144d0*/  HMMA.16816.F32.BF16 R36, R208, R216.reuse, R36 ;  /* 0x000000d8d024723c */ /* 0x082fea0000041824 */
[C---:B------:R-:W-:Y:S01]  /*144e0*/  ISETP.GE.OR P6, PT, R2.reuse, R252, !P6 ;  /* 0x000000fc0200720c */ /* 0x040fe200077c6670 */
[C---:B------:R-:W-:Y:S01]  /*144f0*/  HMMA.16816.F32.BF16 R40, R212.reuse, R216, R40 ;  /* 0x000000d8d428723c */ /* 0x040fe20000041828 */
[----:B------:R-:W3:Y:S03]  /*14500*/  LDL R217, [R1+0x4] ;  /* 0x0000040001d97983 */ /* 0x000ee60000100800 */
[----:B------:R-:W-:Y:S01]  /*14510*/  ISETP.GE.OR P0, PT, R2, R251, !P0 ;  /* 0x000000fb0200720c */ /* 0x000fe20004706670 */
[----:B------:R-:W-:Y:S01]  /*14520*/  VIADD R2, R0, 0x10 ;  /* 0x0000001000027836 */ /* 0x000fe20000000000 */
[----:B------:R-:W-:Y:S01]  /*14530*/  FSEL R222, R13, -INF , !P3 ;  /* 0xff8000000dde7808 */ /* 0x000fe20005800000 */
[-C--:B------:R-:W-:Y:S03]  /*14540*/  HMMA.16816.F32.BF16 R44, R212, R218.reuse, R44 ;  /* 0x000000dad42c723c */ /* 0x080fe6000004182c */
[----:B------:R-:W-:Y:S02]  /*14550*/  ISETP.GE.AND P3, PT, R2, R250, PT ;  /* 0x000000fa0200720c */ /* 0x000fe40003f66270 */
[----:B------:R-:W-:Y:S01]  /*14560*/  FSEL R223, R14, -INF , !P2 ;  /* 0xff8000000edf7808 */ /* 0x000fe20005000000 */
[C---:B------:R-:W-:Y:S04]  /*14570*/  HMMA.16816.F32.BF16 R48, R208.reuse, R218, R48 ;  /* 0x000000dad030723c */ /* 0x040fe80000041830 */
[C---:B------:R-:W-:Y:S02]  /*14580*/  ISETP.GE.AND P2, PT, R2.reuse, R248, PT ;  /* 0x000000f80200720c */ /* 0x040fe40003f46270 */
[----:B------:R-:W-:Y:S01]  /*14590*/  FSEL R226, R15, -INF , !P1 ;  /* 0xff8000000fe27808 */ /* 0x000fe20004800000 */
[-C--:B--2---:R-:W-:Y:S03]  /*145a0*/  HMMA.16816.F32.BF16 R52, R208, R4.reuse, R52 ;  /* 0x00000004d034723c */ /* 0x084fe60000041834 */
[----:B------:R-:W-:Y:S02]  /*145b0*/  ISETP.GE.AND P1, PT, R2, R247, PT ;  /* 0x000000f70200720c */ /* 0x000fe40003f26270 */
[----:B------:R-:W-:Y:S01]  /*145c0*/  FSEL R16, R16, -INF , !P5 ;  /* 0xff80000010107808 */ /* 0x000fe20006800000 */
[C---:B------:R-:W-:Y:S04]  /*145d0*/  HMMA.16816.F32.BF16 R56, R212.reuse, R4, R56 ;  /* 0x00000004d438723c */ /* 0x040fe80000041838 */
[C---:B------:R-:W-:Y:S02]  /*145e0*/  ISETP.GE.AND P5, PT, R2.reuse, R249, PT ;  /* 0x000000f90200720c */ /* 0x040fe40003fa6270 */
[C---:B------:R-:W-:Y:S01]  /*145f0*/  ISETP.GE.OR P2, PT, R2.reuse, R252, !P2 ;  /* 0x000000fc0200720c */ /* 0x040fe20005746670 */
[-C--:B------:R-:W-:Y:S03]  /*14600*/  HMMA.16816.F32.BF16 R60, R212, R6.reuse, R60 ;  /* 0x00000006d43c723c */ /* 0x080fe6000004183c */
[----:B------:R-:W-:Y:S01]  /*14610*/  ISETP.GE.OR P1, PT, R2, R251, !P1 ;  /* 0x000000fb0200720c */ /* 0x000fe20004f26670 */
[----:B------:R-:W-:Y:S01]  /*14620*/  VIADD R5, R0, 0x29 ;  /* 0x0000002900057836 */ /* 0x000fe20000000000 */
[----:B------:R-:W-:Y:S01]  /*14630*/  ISETP.GE.OR P5, PT, R2, R138, !P5 ;  /* 0x0000008a0200720c */ /* 0x000fe20006fa6670 */
[----:B------:R-:W-:Y:S05]  /*14640*/  HMMA.16816.F32.BF16 R64, R208, R6, R64 ;  /* 0x00000006d040723c */ /* 0x000fea0000041840 */
[----:B------:R-:W-:Y:S01]  /*14650*/  FSEL R17, R17, -INF , !P6 ;  /* 0xff80000011117808 */ /* 0x000fe20007000000 */
[----:B------:R-:W-:Y:S01]  /*14660*/  VIADD R4, R0, 0x30 ;  /* 0x0000003000047836 */ /* 0x000fe20000000000 */
[----:B------:R-:W-:Y:S04]  /*14670*/  FSEL R18, R18, -INF , !P4 ;  /* 0xff80000012127808 */ /* 0x000fe80006000000 */
[----:B------:R-:W-:Y:S02]  /*14680*/  FSEL R19, R19, -INF , !P0 ;  /* 0xff80000013137808 */ /* 0x000fe40004000000 */
[----:B------:R-:W-:Y:S02]  /*14690*/  FSEL R20, R20, -INF , !P2 ;  /* 0xff80000014147808 */ /* 0x000fe40005000000 */
[----:B------:R-:W-:Y:S02]  /*146a0*/  FSEL R22, R22, -INF , !P1 ;  /* 0xff80000016167808 */ /* 0x000fe40004800000 */
[----:B------:R-:W-:Y:S02]  /*146b0*/  FSEL R26, R26, -INF , !P5 ;  /* 0xff8000001a1a7808 */ /* 0x000fe40006800000 */
        /* <DEDUP_REMOVED lines=10> */
[----:B---3--:R-:W-:Y:S01]  /*14760*/  ISETP.GE.OR P3, PT, R2, R217, !P3 ;  /* 0x000000d90200720c */ /* 0x008fe20005f66670 */
[----:B------:R-:W-:Y:S03]  /*14770*/  VIADD R2, R0, 0x11 ;  /* 0x0000001100027836 */ /* 0x000fe60000000000 */
[----:B------:R-:W-:Y:S02]  /*14780*/  FSEL R24, R24, -INF , !P3 ;  /* 0xff80000018187808 */ /* 0x000fe40005800000 */
[C---:B------:R-:W-:Y:S02]  /*14790*/  ISETP.GE.AND P4, PT, R2.reuse, R248, PT ;  /* 0x000000f80200720c */ /* 0x040fe40003f86270 */
[C---:B------:R-:W-:Y:S02]  /*147a0*/  ISETP.GE.AND P0, PT, R2.reuse, R247, PT ;  /* 0x000000f70200720c */ /* 0x040fe40003f06270 */
[C---:B------:R-:W-:Y:S02]  /*147b0*/  ISETP.GE.AND P6, PT, R2.reuse, R250, PT ;  /* 0x000000fa0200720c */ /* 0x040fe40003fc6270 */
[C---:B------:R-:W-:Y:S02]  /*147c0*/  ISETP.GE.AND P2, PT, R2.reuse, R249, PT ;  /* 0x000000f90200720c */ /* 0x040fe40003f46270 */
[C---:B------:R-:W-:Y:S02]  /*147d0*/  ISETP.GE.OR P4, PT, R2.reuse, R252, !P4 ;  /* 0x000000fc0200720c */ /* 0x040fe40006786670 */
[C---:B------:R-:W-:Y:S02]  /*147e0*/  ISETP.GE.OR P0, PT, R2.reuse, R251, !P0 ;  /* 0x000000fb0200720c */ /* 0x040fe40004706670 */
[C---:B------:R-:W-:Y:S02]  /*147f0*/  ISETP.GE.OR P6, PT, R2.reuse, R217, !P6 ;  /* 0x000000d90200720c */ /* 0x040fe400077c6670 */
[----:B------:R-:W-:Y:S01]  /*14800*/  ISETP.GE.OR P2, PT, R2, R138, !P2 ;  /* 0x0000008a0200720c */ /* 0x000fe20005746670 */
[----:B------:R-:W-:Y:S01]  /*14810*/  VIADD R2, R0, 0x18 ;  /* 0x0000001800027836 */ /* 0x000fe20000000000 */
[----:B------:R-:W-:Y:S02]  /*14820*/  FSEL R21, R21, -INF , !P4 ;  /* 0xff80000015157808 */ /* 0x000fe40006000000 */
        /* <DEDUP_REMOVED lines=24> */
[----:B------:R-:W-:Y:S02]  /*149b0*/  ISETP.GE.AND P5, PT, R2, R247, PT ;  /* 0x000000f70200720c */ /* 0x000fe40003fa6270 */
[----:B------:R-:W-:Y:S02]  /*149c0*/  FSEL R31, R31, -INF , !P2 ;  /* 0xff8000001f1f7808 */ /* 0x000fe40005000000 */
[----:B------:R-:W-:Y:S02]  /*149d0*/  FSEL R32, R32, -INF , !P1 ;  /* 0xff80000020207808 */ /* 0x000fe40004800000 */
        /* <DEDUP_REMOVED lines=9> */
[----:B------:R-:W-:Y:S02]  /*14a70*/  ISETP.GE.AND P5, PT, R8, R247, PT ;  /* 0x000000f70800720c */ /* 0x000fe40003fa6270 */
[----:B------:R-:W-:Y:S02]  /*14a80*/  FSEL R33, R33, -INF , !P6 ;  /* 0xff80000021217808 */ /* 0x000fe40007000000 */
[----:B------:R-:W-:Y:S02]  /*14a90*/  ISETP.GE.AND P6, PT, R2, R248, PT ;  /* 0x000000f80200720c */ /* 0x000fe40003fc6270 */
[----:B------:R-:W-:Y:S02]  /*14aa0*/  ISETP.GE.OR P5, PT, R8, R251, !P5 ;  /* 0x000000fb0800720c */ /* 0x000fe40006fa6670 */
[----:B------:R-:W-:Y:S02]  /*14ab0*/  FSEL R34, R34, -INF , !P3 ;  /* 0xff80000022227808 */ /* 0x000fe40005800000 */
[----:B------:R-:W-:Y:S02]  /*14ac0*/  FSEL R35, R35, -INF , !P0 ;  /* 0xff80000023237808 */ /* 0x000fe40004000000 */
[----:B------:R-:W-:Y:S02]  /*14ad0*/  ISETP.GE.AND P3, PT, R2, R247, PT ;  /* 0x000000f70200720c */ /* 0x000fe40003f66270 */
[----:B------:R-:W-:Y:S02]  /*14ae0*/  FSEL R36, R36, -INF , !P4 ;  /* 0xff80000024247808 */ /* 0x000fe40006000000 */
[C---:B------:R-:W-:Y:S02]  /*14af0*/  ISETP.GE.OR P6, PT, R2.reuse, R252, !P6 ;  /* 0x000000fc0200720c */ /* 0x040fe400077c6670 */
[C---:B------:R-:W-:Y:S02]  /*14b00*/  ISETP.GE.AND P0, PT, R2.reuse, R250, PT ;  /* 0x000000fa0200720c */ /* 0x040fe40003f06270 */
[----:B------:R-:W-:Y:S02]  /*14b10*/  ISETP.GE.AND P4, PT, R2, R249, PT ;  /* 0x000000f90200720c */ /* 0x000fe40003f86270 */
[----:B------:R-:W-:Y:S02]  /*14b20*/  FSEL R50, R50, -INF , !P5 ;  /* 0xff80000032327808 */ /* 0x000fe40006800000 */
[----:B------:R-:W-:Y:S02]  /*14b30*/  ISETP.GE.AND P5, PT, R3, R248, PT ;  /* 0x000000f80300720c */ /* 0x000fe40003fa6270 */
[C---:B------:R-:W-:Y:S02]  /*14b40*/  ISETP.GE.OR P3, PT, R2.reuse, R251, !P3 ;  /* 0x000000fb0200720c */ /* 0x040fe40005f66670 */
[----:B------:R-:W-:Y:S02]  /*14b50*/  FSEL R37, R37, -INF , !P6 ;  /* 0xff80000025257808 */ /* 0x000fe40007000000 */
[C---:B------:R-:W-:Y:S02]  /*14b60*/  ISETP.GE.OR P0, PT, R2.reuse, R217, !P0 ;  /* 0x000000d90200720c */ /* 0x040fe40004706670 */
[----:B------:R-:W-:Y:S01]  /*14b70*/  ISETP.GE.OR P4, PT, R2, R138, !P4 ;  /* 0x0000008a0200720c */ /* 0x000fe20006786670 */
[----:B------:R-:W-:Y:S01]  /*14b80*/  VIADD R2, R0, 0x38 ;  /* 0x0000003800027836 */ /* 0x000fe20000000000 */
[----:B------:R-:W-:Y:S01]  /*14b90*/  ISETP.GE.AND P6, PT, R8, R248, PT ;  /* 0x000000f80800720c */ /* 0x000fe20003fc6270 */
[----:B------:R-:W-:Y:S01]  /*14ba0*/  VIADD R0, R0, 0x39 ;  /* 0x0000003900007836 */ /* 0x000fe20000000000 */
[-C--:B------:R-:W-:Y:S02]  /*14bb0*/  ISETP.GE.OR P5, PT, R3, R252.reuse, !P5 ;  /* 0x000000fc0300720c */ /* 0x080fe40006fa6670 */
[----:B------:R-:W-:Y:S02]  /*14bc0*/  FSEL R39, R39, -INF , !P3 ;  /* 0xff80000027277808 */ /* 0x000fe40005800000 */
[----:B------:R-:W-:Y:S02]  /*14bd0*/  ISETP.GE.OR P3, PT, R8, R252, !P6 ;  /* 0x000000fc0800720c */ /* 0x000fe40007766670 */
[-C--:B------:R-:W-:Y:S02]  /*14be0*/  ISETP.GE.AND P6, PT, R5, R248.reuse, PT ;  /* 0x000000f80500720c */ /* 0x080fe40003fc6270 */
[----:B------:R-:W-:Y:S02]  /*14bf0*/  FSEL R53, R53, -INF , !P5 ;  /* 0xff80000035357808 */ /* 0x000fe40006800000 */
[----:B------:R-:W-:Y:S02]  /*14c00*/  FMNMX.FTZ R7, R21, R7, !PT ;  /* 0x0000000715077209 */ /* 0x000fe40007810000 */
[----:B------:R-:W-:Y:S02]  /*14c10*/  ISETP.GE.AND P5, PT, R2, R248, PT ;  /* 0x000000f80200720c */ /* 0x000fe40003fa6270 */
[----:B------:R-:W-:Y:S02]  /*14c20*/  FSEL R48, R48, -INF , !P3 ;  /* 0xff80000030307808 */ /* 0x000fe40005800000 */
[C---:B------:R-:W-:Y:S02]  /*14c30*/  ISETP.GE.AND P3, PT, R5.reuse, R247, PT ;  /* 0x000000f70500720c */ /* 0x040fe40003f66270 */
[CC--:B------:R-:W-:Y:S02]  /*14c40*/  ISETP.GE.OR P6, PT, R5.reuse, R252.reuse, !P6 ;  /* 0x000000fc0500720c */ /* 0x0c0fe400077c6670 */
[----:B------:R-:W-:Y:S02]  /*14c50*/  FMNMX.FTZ R7, R32, R7, !PT ;  /* 0x0000000720077209 */ /* 0x000fe40007810000 */
[----:B------:R-:W-:Y:S02]  /*14c60*/  ISETP.GE.OR P5, PT, R2, R252, !P5 ;  /* 0x000000fc0200720c */ /* 0x000fe40006fa6670 */
[----:B------:R-:W-:Y:S02]  /*14c70*/  ISETP.GE.OR P3, PT, R5, R251, !P3 ;  /* 0x000000fb0500720c */ /* 0x000fe40005f66670 */
[----:B------:R-:W-:Y:S02]  /*14c80*/  FSEL R49, R49, -INF , !P6 ;  /* 0xff80000031317808 */ /* 0x000fe40007000000 */
[----:B------:R-:W-:Y:S02]  /*14c90*/  FMNMX.FTZ R137, R33, R7, !PT ;  /* 0x0000000721897209 */ /* 0x000fe40007810000 */
[----:B------:R-:W-:Y:S02]  /*14ca0*/  ISETP.GE.AND P6, PT, R4, R248, PT ;  /* 0x000000f80400720c */ /* 0x000fe40003fc6270 */
[----:B------:R-:W-:Y:S02]  /*14cb0*/  FSEL R64, R64, -INF , !P5 ;  /* 0xff80000040407808 */ /* 0x000fe40006800000 */
[----:B------:R-:W-:Y:S02]  /*14cc0*/  ISETP.GE.AND P5, PT, R0, R247, PT ;  /* 0x000000f70000720c */ /* 0x000fe40003fa6270 */
[----:B------:R-:W-:Y:S02]  /*14cd0*/  FSEL R51, R51, -INF , !P3 ;  /* 0xff80000033337808 */ /* 0x000fe40005800000 */
[----:B------:R-:W-:Y:S02]  /*14ce0*/  FMNMX.FTZ R137, R36, R137, !PT ;  /* 0x0000008924897209 */ /* 0x000fe40007810000 */
[----:B------:R-:W-:Y:S02]  /*14cf0*/  ISETP.GE.OR P3, PT, R4, R252, !P6 ;  /* 0x000000fc0400720c */ /* 0x000fe40007766670 */
[----:B------:R-:W-:Y:S02]  /*14d00*/  ISETP.GE.OR P5, PT, R0, R251, !P5 ;  /* 0x000000fb0000720c */ /* 0x000fe40006fa6670 */
[----:B------:R-:W-:Y:S02]  /*14d10*/  FMNMX.FTZ R137, R37, R137, !PT ;  /* 0x0000008925897209 */ /* 0x000fe40007810000 */
[----:B------:R-:W-:Y:S02]  /*14d20*/  FSEL R52, R52, -INF , !P3 ;  /* 0xff80000034347808 */ /* 0x000fe40005800000 */
[-C--:B------:R-:W-:Y:S02]  /*14d30*/  ISETP.GE.AND P6, PT, R4, R247.reuse, PT ;  /* 0x000000f70400720c */ /* 0x080fe40003fc6270 */
[----:B------:R-:W-:Y:S02]  /*14d40*/  ISETP.GE.AND P3, PT, R3, R247, PT ;  /* 0x000000f70300720c */ /* 0x000fe40003f66270 */
[----:B------:R-:W-:Y:S02]  /*14d50*/  FSEL R67, R67, -INF , !P5 ;  /* 0xff80000043437808 */ /* 0x000fe40006800000 */
[----:B------:R-:W-:Y:S02]  /*14d60*/  FSEL R210, R40, -INF , !P2 ;  /* 0xff80000028d27808 */ /* 0x000fe40005000000 */
[C---:B------:R-:W-:Y:S02]  /*14d70*/  ISETP.GE.AND P5, PT, R5.reuse, R250, PT ;  /* 0x000000fa0500720c */ /* 0x040fe40003fa6270 */
[----:B------:R-:W-:Y:S02]  /*14d80*/  ISETP.GE.AND P2, PT, R5, R249, PT ;  /* 0x000000f90500720c */ /* 0x000fe40003f46270 */
[----:B------:R-:W-:Y:S02]  /*14d90*/  FMNMX.FTZ R6, R23, R6, !PT ;  /* 0x0000000617067209 */ /* 0x000fe40007810000 */
[----:B------:R-:W-:Y:S02]  /*14da0*/  FMNMX.FTZ R137, R48, R137, !PT ;  /* 0x0000008930897209 */ /* 0x000fe40007810000 */
[-C--:B------:R-:W-:Y:S02]  /*14db0*/  ISETP.GE.OR P6, PT, R4, R251.reuse, !P6 ;  /* 0x000000fb0400720c */ /* 0x080fe400077c6670 */
[----:B------:R-:W-:Y:S02]  /*14dc0*/  ISETP.GE.OR P3, PT, R3, R251, !P3 ;  /* 0x000000fb0300720c */ /* 0x000fe40005f66670 */
[C---:B------:R-:W-:Y:S02]  /*14dd0*/  ISETP.GE.OR P5, PT, R5.reuse, R217, !P5 ;  /* 0x000000d90500720c */ /* 0x040fe40006fa6670 */
[----:B------:R-:W-:Y:S02]  /*14de0*/  ISETP.GE.OR P2, PT, R5, R138, !P2 ;  /* 0x0000008a0500720c */ /* 0x000fe40005746670 */
[----:B------:R-:W-:Y:S02]  /*14df0*/  FMNMX.FTZ R5, R34, R6, !PT ;  /* 0x0000000622057209 */ /* 0x000fe40007810000 */
[----:B------:R-:W-:Y:S02]  /*14e00*/  FMNMX.FTZ R137, R49, R137, !PT ;  /* 0x0000008931897209 */ /* 0x000fe40007810000 */
[----:B------:R-:W-:Y:S02]  /*14e10*/  FSEL R211, R41, -INF , !P0 ;  /* 0xff80000029d37808 */ /* 0x000fe40004000000 */
[----:B------:R-:W-:Y:S02]  /*14e20*/  PLOP3.LUT P0, PT, PT, PT, UP0, 0x80, 0x0 ;  /* 0x000000000000781c */ /* 0x000fe40003f0f008 */
[----:B------:R-:W-:Y:S02]  /*14e30*/  FSEL R54, R54, -INF , !P6 ;  /* 0xff80000036367808 */ /* 0x000fe40007000000 */
[----:B------:R-:W-:Y:S02]  /*14e40*/  FSEL R55, R55, -INF , !P3 ;  /* 0xff80000037377808 */ /* 0x000fe40005800000 */
[----:B------:R-:W-:Y:S02]  /*14e50*/  ISETP.GE.AND P6, PT, R0, R248, PT ;  /* 0x000000f80000720c */ /* 0x000fe40003fc6270 */
[----:B------:R-:W-:Y:S02]  /*14e60*/  ISETP.GE.AND P3, PT, R2, R247, PT ;  /* 0x000000f70200720c */ /* 0x000fe40003f66270 */
[----:B------:R-:W-:Y:S02]  /*14e70*/  FMNMX.FTZ R7, R142, R139, !PT ;  /* 0x0000008b8e077209 */ /* 0x000fe40007810000 */
[----:B------:R-:W-:Y:S02]  /*14e80*/  FMNMX.FTZ R5, R35, R5, !PT ;  /* 0x0000000523057209 */ /* 0x000fe40007810000 */
[----:B------:R-:W-:Y:S02]  /*14e90*/  FMNMX.FTZ R137, R52, R137, !PT ;  /* 0x0000008934897209 */ /* 0x000fe40007810000 */
[----:B------:R-:W-:Y:S02]  /*14ea0*/  ISETP.GE.OR P6, PT, R0, R252, !P6 ;  /* 0x000000fc0000720c */ /* 0x000fe400077c6670 */
[----:B------:R-:W-:Y:S02]  /*14eb0*/  ISETP.GE.OR P3, PT, R2, R251, !P3 ;  /* 0x000000fb0200720c */ /* 0x000fe40005f66670 */
[----:B------:R-:W-:Y:S02]  /*14ec0*/  FMNMX.FTZ R6, R225, R7, !PT ;  /* 0x00000007e1067209 */ /* 0x000fe40007810000 */
[----:B------:R-:W-:Y:S02]  /*14ed0*/  FMNMX.FTZ R5, R38, R5, !PT ;  /* 0x0000000526057209 */ /* 0x000fe40007810000 */
[----:B------:R-:W-:Y:S02]  /*14ee0*/  FMNMX.FTZ R137, R53, R137, !PT ;  /* 0x0000008935897209 */ /* 0x000fe40007810000 */
[----:B------:R-:W-:Y:S02]  /*14ef0*/  FSEL R65, R65, -INF , !P6 ;  /* 0xff80000041417808 */ /* 0x000fe40007000000 */
[----:B------:R-:W-:Y:S02]  /*14f00*/  FSEL R66, R66, -INF , !P3 ;  /* 0xff80000042427808 */ /* 0x000fe40005800000 */
[C---:B------:R-:W-:Y:S02]  /*14f10*/  ISETP.GE.AND P6, PT, R8.reuse, R250, PT ;  /* 0x000000fa0800720c */ /* 0x040fe40003fc6270 */
[----:B------:R-:W-:Y:S02]  /*14f20*/  ISETP.GE.AND P3, PT, R8, R249, PT ;  /* 0x000000f90800720c */ /* 0x000fe40003f66270 */
[----:B------:R-:W-:Y:S02]  /*14f30*/  FMNMX.FTZ R6, R224, R6, !PT ;  /* 0x00000006e0067209 */ /* 0x000fe40007810000 */
[----:B------:R-:W-:Y:S02]  /*14f40*/  FMNMX.FTZ R5, R39, R5, !PT ;  /* 0x0000000527057209 */ /* 0x000fe40007810000 */
[----:B------:R-:W-:Y:S02]  /*14f50*/  FMNMX.FTZ R137, R64, R137, !PT ;  /* 0x0000008940897209 */ /* 0x000fe40007810000 */
[----:B------:R-:W-:Y:S02]  /*14f60*/  FSEL R209, R42, -INF , !P1 ;  /* 0xff8000002ad17808 */ /* 0x000fe40004800000 */
[C---:B------:R-:W-:Y:S02]  /*14f70*/  ISETP.GE.OR P6, PT, R8.reuse, R217, !P6 ;  /* 0x000000d90800720c */ /* 0x040fe400077c6670 */
[----:B------:R-:W-:Y:S02]  /*14f80*/  ISETP.GE.OR P3, PT, R8, R138, !P3 ;  /* 0x0000008a0800720c */ /* 0x000fe40005f66670 */
[----:B------:R-:W-:Y:S02]  /*14f90*/  ISETP.GE.AND P1, PT, R4, R250, PT ;  /* 0x000000fa0400720c */ /* 0x000fe40003f26270 */
[----:B------:R-:W-:Y:S02]  /*14fa0*/  FMNMX.FTZ R15, R222, R6, !PT ;  /* 0x00000006de0f7209 */ /* 0x000fe40007810000 */
[----:B------:R-:W-:Y:S02]  /*14fb0*/  FMNMX.FTZ R14, R50, R5, !PT ;  /* 0x00000005320e7209 */ /* 0x000fe40007810000 */
[----:B------:R-:W-:Y:S01]  /*14fc0*/  FMNMX.FTZ R137, R65, R137, !PT ;  /* 0x0000008941897209 */ /* 0x000fe20007810000 */
[----:B------:R-:W-:Y:S06]  /*14fd0*/  @P0 BRA `(.L_x_548) ;  /* 0xffffffe000c00947 */ /* 0x000fec000383ffff */
.L_x_547:
[----:B------:R-:W-:Y:S01]  /*14fe0*/  STL [R1+0xb4], R251 ;  /* 0x0000b4fb01007387 */ /* 0x000fe20000100800 */
[----:B------:R-:W-:Y:S01]  /*14ff0*/  MOV R29, R24 ;  /* 0x00000018001d7202 */ /* 0x000fe20000000f00 */
[----:B------:R-:W-:Y:S01]  /*15000*/  UISETP.GT.AND UP0, UPT, UR24, UR13, UPT ;  /* 0x0000000d1800728c */ /* 0x000fe2000bf04270 */
[----:B-1----:R-:W-:Y:S01]  /*15010*/  FMNMX.FTZ R7, R51, R14, !PT ;  /* 0x0000000e33077209 */ /* 0x002fe20007810000 */
[----:B------:R-:W-:Y:S01]  /*15020*/  STL [R1+0xb0], R248 ;  /* 0x0000b0f801007387 */ /* 0x000fe20000100800 */
[----:B------:R-:W-:Y:S01]  /*15030*/  FMNMX.FTZ R6, R29, R15, !PT ;  /* 0x0000000f1d067209 */ /* 0x000fe20007810000 */
[----:B------:R-:W-:Y:S01]  /*15040*/  UMOV UR18, UR24 ;  /* 0x0000001800127c82 */ /* 0x000fe20008000000 */
[----:B------:R-:W-:Y:S01]  /*15050*/  FMNMX.FTZ R7, R54, R7, !PT ;  /* 0x0000000736077209 */ /* 0x000fe20007810000 */
[----:B------:R-:W-:Y:S01]  /*15060*/  STL [R1+0xac], R247 ;  /* 0x0000acf701007387 */ /* 0x000fe20000100800 */
[C---:B------:R-:W-:Y:S02]  /*15070*/  ISETP.GE.AND P0, PT, R4.reuse, R249, PT ;  /* 0x000000f90400720c */ /* 0x040fe40003f06270 */
[----:B------:R-:W-:Y:S01]  /*15080*/  FMNMX.FTZ R5, R221, R140, !PT ;  /* 0x0000008cdd057209 */ /* 0x000fe20007810000 */
[----:B------:R-:W-:Y:S01]  /*15090*/  STL [R1+0xa8], R246 ;  /* 0x0000a8f601007387 */ /* 0x000fe20000100800 */
[----:B------:R-:W-:Y:S02]  /*150a0*/  FMNMX.FTZ R6, R219, R6, !PT ;  /* 0x00000006db067209 */ /* 0x000fe40007810000 */
[----:B------:R-:W-:Y:S01]  /*150b0*/  FMNMX.FTZ R136, R55, R7, !PT ;  /* 0x0000000737887209 */ /* 0x000fe20007810000 */
[----:B------:R-:W-:Y:S01]  /*150c0*/  STL [R1+0xa4], R245 ;  /* 0x0000a4f501007387 */ /* 0x000fe20000100800 */
[C---:B------:R-:W-:Y:S02]  /*150d0*/  ISETP.GE.OR P1, PT, R4.reuse, R217, !P1 ;  /* 0x000000d90400720c */ /* 0x040fe40004f26670 */
[----:B------:R-:W-:Y:S01]  /*150e0*/  ISETP.GE.OR P0, PT, R4, R138, !P0 ;  /* 0x0000008a0400720c */ /* 0x000fe20004706670 */
        /* <DEDUP_REMOVED lines=12> */
[----:B------:R1:W-:Y:S01]  /*151b0*/  STL [R1+0x90], R240 ;  /* 0x000090f001007387 */ /* 0x0003e20000100800 */
[----:B------:R-:W-:Y:S02]  /*151c0*/  FSEL R44, R44, -INF , !P6 ;  /* 0xff8000002c2c7808 */ /* 0x000fe40007000000 */
[----:B------:R-:W-:Y:S01]  /*151d0*/  FSEL R45, R45, -INF , !P5 ;  /* 0xff8000002d2d7808 */ /* 0x000fe20006800000 */
[----:B------:R-:W-:Y:S01]  /*151e0*/  STL [R1+0x8c], R239 ;  /* 0x00008cef01007387 */ /* 0x000fe20000100800 */
[C---:B------:R-:W-:Y:S02]  /*151f0*/  ISETP.GE.AND P6, PT, R3.reuse, R250, PT ;  /* 0x000000fa0300720c */ /* 0x040fe40003fc6270 */
[C---:B------:R-:W-:Y:S01]  /*15200*/  ISETP.GE.AND P5, PT, R3.reuse, R249, PT ;  /* 0x000000f90300720c */ /* 0x040fe20003fa6270 */
[----:B------:R-:W-:Y:S01]  /*15210*/  STL [R1+0x88], R238 ;  /* 0x000088ee01007387 */ /* 0x000fe20000100800 */
[----:B------:R-:W-:Y:S02]  /*15220*/  MOV R13, R26 ;  /* 0x0000001a000d7202 */ /* 0x000fe40000000f00 */
[C---:B------:R-:W-:Y:S01]  /*15230*/  ISETP.GE.OR P6, PT, R3.reuse, R217, !P6 ;  /* 0x000000d90300720c */ /* 0x040fe200077c6670 */
[----:B------:R-:W-:Y:S01]  /*15240*/  STL [R1+0x84], R237 ;  /* 0x000084ed01007387 */ /* 0x000fe20000100800 */
[----:B------:R-:W-:Y:S02]  /*15250*/  ISETP.GE.OR P5, PT, R3, R138, !P5 ;  /* 0x0000008a0300720c */ /* 0x000fe40006fa6670 */
[----:B------:R-:W-:Y:S01]  /*15260*/  MOV R41, R27 ;  /* 0x0000001b00297202 */ /* 0x000fe20000000f00 */
[----:B------:R-:W-:Y:S01]  /*15270*/  STL [R1+0x80], R236 ;  /* 0x000080ec01007387 */ /* 0x000fe20000100800 */
[----:B------:R-:W-:Y:S02]  /*15280*/  FMNMX.FTZ R3, R13, R5, !PT ;  /* 0x000000050d037209 */ /* 0x000fe40007810000 */
[----:B------:R-:W-:Y:S01]  /*15290*/  MOV R40, R30 ;  /* 0x0000001e00287202 */ /* 0x000fe20000000f00 */
[----:B------:R2:W-:Y:S01]  /*152a0*/  STL [R1+0x7c], R235 ;  /* 0x00007ceb01007387 */ /* 0x0005e20000100800 */
[----:B------:R-:W-:Y:S02]  /*152b0*/  FMNMX.FTZ R3, R41, R3, !PT ;  /* 0x0000000329037209 */ /* 0x000fe40007810000 */
[----:B------:R-:W-:Y:S01]  /*152c0*/  MOV R42, R31 ;  /* 0x0000001f002a7202 */ /* 0x000fe20000000f00 */
[----:B------:R-:W3:Y:S01]  /*152d0*/  SHFL.BFLY PT, R8, R137, 0x2, 0x1f ;  /* 0x0c401f0089087f89 */ /* 0x000ee200000e0000 */
[----:B------:R-:W-:Y:S02]  /*152e0*/  FMNMX.FTZ R3, R40, R3, !PT ;  /* 0x0000000328037209 */ /* 0x000fe40007810000 */
[----:B------:R-:W-:Y:S05]  /*152f0*/  FSEL R56, R56, -INF , !P1 ;  /* 0xff80000038387808 */ /* 0x000fea0004800000 */
[----:B------:R-:W4:Y:S01]  /*15300*/  SHFL.BFLY PT, R6, R136, 0x2, 0x1f ;  /* 0x0c401f0088067f89 */ /* 0x000f2200000e0000 */
[----:B------:R-:W-:Y:S02]  /*15310*/  FMNMX.FTZ R3, R42, R3, !PT ;  /* 0x000000032a037209 */ /* 0x000fe40007810000 */
[----:B------:R-:W-:Y:S05]  /*15320*/  ISETP.GE.AND P1, PT, R2, R250, PT ;  /* 0x000000fa0200720c */ /* 0x000fea0003f26270 */
[----:B------:R-:W-:Y:S01]  /*15330*/  STL [R1+0x78], R234 ;  /* 0x000078ea01007387 */ /* 0x000fe20000100800 */
[----:B------:R-:W-:Y:S02]  /*15340*/  FMNMX.FTZ R3, R209, R3, !PT ;  /* 0x00000003d1037209 */ /* 0x000fe40007810000 */
[----:B-1----:R-:W-:Y:S01]  /*15350*/  FSEL R240, R46, -INF , !P3 ;  /* 0xff8000002ef07808 */ /* 0x002fe20005800000 */
[----:B------:R-:W-:Y:S01]  /*15360*/  STL [R1+0x74], R233 ;  /* 0x000074e901007387 */ /* 0x000fe20000100800 */
[----:B------:R-:W-:Y:S02]  /*15370*/  ISETP.GE.OR P1, PT, R2, R217, !P1 ;  /* 0x000000d90200720c */ /* 0x000fe40004f26670 */
[----:B------:R-:W-:Y:S01]  /*15380*/  FMNMX.FTZ R4, R211, R4, !PT ;  /* 0x00000004d3047209 */ /* 0x000fe20007810000 */
[----:B------:R-:W-:Y:S01]  /*15390*/  STL [R1+0x70], R228 ;  /* 0x000070e401007387 */ /* 0x000fe20000100800 */
[----:B------:R-:W-:Y:S02]  /*153a0*/  FSEL R14, R47, -INF , !P2 ;  /* 0xff8000002f0e7808 */ /* 0x000fe40005000000 */
[----:B------:R-:W-:Y:S01]  /*153b0*/  FSEL R60, R60, -INF , !P1 ;  /* 0xff8000003c3c7808 */ /* 0x000fe20004800000 */
[----:B------:R-:W4:Y:S01]  /*153c0*/  LDL.LU R15, [R1+0x24] ;  /* 0x00002400010f7983 */ /* 0x000f220000300800 */
[----:B--2---:R-:W-:Y:S02]  /*153d0*/  FSEL R235, R43, -INF , !P4 ;  /* 0xff8000002beb7808 */ /* 0x004fe40006000000 */
[-C--:B------:R-:W-:Y:S01]  /*153e0*/  ISETP.GE.AND P1, PT, R2, R249.reuse, PT ;  /* 0x000000f90200720c */ /* 0x080fe20003f26270 */
[----:B------:R-:W-:Y:S01]  /*153f0*/  LDSM.16.MT88.4 R24, [R229+0xc000] ;  /* 0x00c00000e518783b */ /* 0x000fe20000004200 */
[----:B------:R-:W-:Y:S02]  /*15400*/  FMNMX.FTZ R4, R44, R4, !PT ;  /* 0x000000042c047209 */ /* 0x000fe40007810000 */
[----:B------:R-:W-:Y:S02]  /*15410*/  FSEL R251, R58, -INF , !P0 ;  /* 0xff8000003afb7808 */ /* 0x000fe40004000000 */
[----:B------:R-:W-:Y:S02]  /*15420*/  FSEL R237, R57, -INF , !P6 ;  /* 0xff80000039ed7808 */ /* 0x000fe40007000000 */
[----:B------:R-:W-:Y:S02]  /*15430*/  FMNMX.FTZ R135, R45, R4, !PT ;  /* 0x000000042d877209 */ /* 0x000fe40007810000 */
[----:B------:R-:W-:Y:S02]  /*15440*/  ISETP.GE.OR P1, PT, R2, R138, !P1 ;  /* 0x0000008a0200720c */ /* 0x000fe40004f26670 */
[C---:B------:R-:W-:Y:S02]  /*15450*/  ISETP.GE.AND P6, PT, R0.reuse, R250, PT ;  /* 0x000000fa0000720c */ /* 0x040fe40003fc6270 */
[----:B------:R-:W-:Y:S02]  /*15460*/  ISETP.GE.AND P0, PT, R0, R249, PT ;  /* 0x000000f90000720c */ /* 0x000fe40003f06270 */
[----:B------:R-:W-:Y:S02]  /*15470*/  FSEL R30, R59, -INF , !P5 ;  /* 0xff8000003b1e7808 */ /* 0x000fe40006800000 */
[----:B------:R-:W-:Y:S02]  /*15480*/  FMNMX.FTZ R135, R56, R135, !PT ;  /* 0x0000008738877209 */ /* 0x000fe40007810000 */
[C---:B------:R-:W-:Y:S02]  /*15490*/  ISETP.GE.OR P6, PT, R0.reuse, R217, !P6 ;  /* 0x000000d90000720c */ /* 0x040fe400077c6670 */
[----:B------:R-:W-:Y:S02]  /*154a0*/  ISETP.GE.OR P0, PT, R0, R138, !P0 ;  /* 0x0000008a0000720c */ /* 0x000fe40004706670 */
[----:B------:R-:W-:Y:S02]  /*154b0*/  FSEL R31, R62, -INF , !P1 ;  /* 0xff8000003e1f7808 */ /* 0x000fe40004800000 */
[----:B------:R-:W-:Y:S02]  /*154c0*/  FMNMX.FTZ R135, R237, R135, !PT ;  /* 0x00000087ed877209 */ /* 0x000fe40007810000 */
[----:B------:R-:W-:Y:S02]  /*154d0*/  FSEL R138, R63, -INF , !P0 ;  /* 0xff8000003f8a7808 */ /* 0x000fe40004000000 */
[----:B------:R-:W-:Y:S02]  /*154e0*/  FSEL R236, R61, -INF , !P6 ;  /* 0xff8000003dec7808 */ /* 0x000fe40007000000 */
[----:B------:R-:W-:Y:S04]  /*154f0*/  FMNMX.FTZ R135, R60, R135, !PT ;  /* 0x000000873c877209 */ /* 0x000fe80007810000 */
[----:B------:R-:W-:Y:S05]  /*15500*/  FMNMX.FTZ R135, R236, R135, !PT ;  /* 0x00000087ec877209 */ /* 0x000fea0007810000 */
[----:B------:R-:W1:Y:S01]  /*15510*/  SHFL.BFLY PT, R4, R135, 0x2, 0x1f ;  /* 0x0c401f0087047f89 */ /* 0x000e6200000e0000 */
[----:B---3--:R-:W-:Y:S02]  /*15520*/  FMNMX.FTZ R137, R137, R8, !PT ;  /* 0x0000000889897209 */ /* 0x008fe40007810000 */
[----:B----4-:R-:W-:Y:S02]  /*15530*/  FMNMX.FTZ R136, R136, R6, !PT ;  /* 0x0000000688887209 */ /* 0x010fe40007810000 */
[----:B------:R-:W-:Y:S03]  /*15540*/  FMNMX.FTZ R6, R235, R3, !PT ;  /* 0x00000003eb067209 */ /* 0x000fe60007810000 */
[----:B------:R-:W2:Y:S01]  /*15550*/  SHFL.BFLY PT, R5, R137, 0x1, 0x1f ;  /* 0x0c201f0089057f89 */ /* 0x000ea200000e0000 */
[----:B------:R-:W-:Y:S07]  /*15560*/  FMNMX.FTZ R6, R240, R6, !PT ;  /* 0x00000006f0067209 */ /* 0x000fee0007810000 */
[----:B------:R-:W3:Y:S01]  /*15570*/  SHFL.BFLY PT, R3, R136, 0x1, 0x1f ;  /* 0x0c201f0088037f89 */ /* 0x000ee200000e0000 */
[----:B------:R-:W-:Y:S04]  /*15580*/  FMNMX.FTZ R6, R14, R6, !PT ;  /* 0x000000060e067209 */ /* 0x000fe80007810000 */
[----:B------:R-:W-:Y:S04]  /*15590*/  FMNMX.FTZ R2, R251, R6, !PT ;  /* 0x00000006fb027209 */ /* 0x000fe80007810000 */
[----:B------:R-:W-:Y:S02]  /*155a0*/  FMNMX.FTZ R0, R30, R2, !PT ;  /* 0x000000021e007209 */ /* 0x000fe40007810000 */
[----:B-1----:R-:W-:Y:S02]  /*155b0*/  FMNMX.FTZ R135, R135, R4, !PT ;  /* 0x0000000487877209 */ /* 0x002fe40007810000 */
[----:B------:R-:W-:Y:S03]  /*155c0*/  FMNMX.FTZ R0, R31, R0, !PT ;  /* 0x000000001f007209 */ /* 0x000fe60007810000 */
[----:B------:R-:W1:Y:S01]  /*155d0*/  SHFL.BFLY PT, R4, R135, 0x1, 0x1f ;  /* 0x0c201f0087047f89 */ /* 0x000e6200000e0000 */
[----:B------:R-:W-:Y:S02]  /*155e0*/  FMNMX.FTZ R0, R138, R0, !PT ;  /* 0x000000008a007209 */ /* 0x000fe40007810000 */
[----:B--2---:R-:W-:Y:S02]  /*155f0*/  FMNMX.FTZ R137, R137, R5, !PT ;  /* 0x0000000589897209 */ /* 0x004fe40007810000 */
[----:B---3--:R-:W-:Y:S03]  /*15600*/  FMNMX.FTZ R136, R136, R3, !PT ;  /* 0x0000000388887209 */ /* 0x008fe60007810000 */
[----:B------:R-:W2:Y:S01]  /*15610*/  SHFL.BFLY PT, R2, R0, 0x2, 0x1f ;  /* 0x0c401f0000027f89 */ /* 0x000ea200000e0000 */
[C---:B------:R-:W-:Y:S01]  /*15620*/  FSETP.NEU.FTZ.AND P3, PT, R137.reuse, -INF , PT ;  /* 0xff8000008900780b */ /* 0x040fe20003f7d000 */
[----:B------:R-:W-:Y:S01]  /*15630*/  FMUL.FTZ R6, R137, UR4 ;  /* 0x0000000489067c20 */ /* 0x000fe20008410000 */
[C---:B------:R-:W-:Y:S01]  /*15640*/  FSETP.NEU.FTZ.AND P2, PT, R136.reuse, -INF , PT ;  /* 0xff8000008800780b */ /* 0x040fe20003f5d000 */
[----:B------:R-:W-:Y:S03]  /*15650*/  FMUL.FTZ R7, R136, UR4 ;  /* 0x0000000488077c20 */ /* 0x000fe60008410000 */
[----:B------:R-:W-:Y:S02]  /*15660*/  FSEL R6, R6, RZ, P3 ;  /* 0x000000ff06067208 */ /* 0x000fe40001800000 */
[----:B------:R-:W-:Y:S03]  /*15670*/  FSEL R7, R7, RZ, P2 ;  /* 0x000000ff07077208 */ /* 0x000fe60001000000 */
[--C-:B------:R-:W-:Y:S01]  /*15680*/  FFMA.FTZ R3, R134, UR4, -R6.reuse ;  /* 0x0000000486037c23 */ /* 0x100fe20008010806 */
[--C-:B------:R-:W-:Y:S01]  /*15690*/  FFMA.FTZ R46, R36, UR4, -R6.reuse ;  /* 0x00000004242e7c23 */ /* 0x100fe20008010806 */
[--C-:B------:R-:W-:Y:S01]  /*156a0*/  FFMA.FTZ R215, R23, UR4, -R7.reuse ;  /* 0x0000000417d77c23 */ /* 0x100fe20008010807 */
[----:B------:R-:W-:Y:S01]  /*156b0*/  FFMA.FTZ R214, R34, UR4, -R7 ;  /* 0x0000000422d67c23 */ /* 0x000fe20008010807 */
[----:B------:R3:W-:Y:S01]  /*156c0*/  MUFU.EX2 R9, R3 ;  /* 0x0000000300097308 */ /* 0x0007e20000000800 */
[--C-:B------:R-:W-:Y:S01]  /*156d0*/  FFMA.FTZ R12, R48, UR4, -R6.reuse ;  /* 0x00000004300c7c23 */ /* 0x100fe20008010806 */
[----:B-1----:R-:W-:Y:S01]  /*156e0*/  FMNMX.FTZ R135, R135, R4, !PT ;  /* 0x0000000487877209 */ /* 0x002fe20007810000 */
[--C-:B------:R-:W-:Y:S01]  /*156f0*/  FFMA.FTZ R28, R49, UR4, -R6.reuse ;  /* 0x00000004311c7c23 */ /* 0x100fe20008010806 */
[----:B------:R-:W-:Y:S01]  /*15700*/  FSEL R4, R136, RZ, P2 ;  /* 0x000000ff88047208 */ /* 0x000fe20001000000 */
[--C-:B------:R-:W-:Y:S01]  /*15710*/  FFMA.FTZ R228, R53, UR4, -R6.reuse ;  /* 0x0000000435e47c23 */ /* 0x100fe20008010806 */
[C---:B------:R-:W-:Y:S01]  /*15720*/  FSETP.NEU.FTZ.AND P1, PT, R135.reuse, -INF , PT ;  /* 0xff8000008700780b */ /* 0x040fe20003f3d000 */
[----:B------:R-:W-:Y:S01]  /*15730*/  FMUL.FTZ R212, R135, UR4 ;  /* 0x0000000487d47c20 */ /* 0x000fe20008410000 */
[----:B--2---:R-:W-:Y:S01]  /*15740*/  FMNMX.FTZ R0, R0, R2, !PT ;  /* 0x0000000200007209 */ /* 0x004fe20007810000 */
[--C-:B------:R-:W-:Y:S01]  /*15750*/  FFMA.FTZ R2, R16, UR4, -R6.reuse ;  /* 0x0000000410027c23 */ /* 0x100fe20008010806 */
[----:B------:R-:W-:Y:S01]  /*15760*/  FADD.FTZ R5, -R4, R133 ;  /* 0x0000008504057221 */ /* 0x000fe20000010100 */
[--C-:B------:R-:W-:Y:S01]  /*15770*/  FFMA.FTZ R11, R64, UR4, -R6.reuse ;  /* 0x00000004400b7c23 */ /* 0x100fe20008010806 */
[----:B------:R-:W-:Y:S01]  /*15780*/  FSEL R212, R212, RZ, P1 ;  /* 0x000000ffd4d47208 */ /* 0x000fe20000800000 */
[----:B------:R1:W-:Y:S01]  /*15790*/  MUFU.EX2 R248, R2 ;  /* 0x0000000200f87308 */ /* 0x0003e20000000800 */
[--C-:B------:R-:W-:Y:S01]  /*157a0*/  FFMA.FTZ R10, R65, UR4, -R6.reuse ;  /* 0x00000004410a7c23 */ /* 0x100fe20008010806 */
[--C-:B------:R-:W-:Y:S01]  /*157b0*/  FFMA.FTZ R217, R22, UR4, -R7.reuse ;  /* 0x0000000416d97c23 */ /* 0x100fe20008010807 */
[--C-:B------:R-:W-:Y:S01]  /*157c0*/  FFMA.FTZ R233, R55, UR4, -R7.reuse ;  /* 0x0000000437e97c23 */ /* 0x100fe20008010807 */
[--C-:B---3--:R-:W-:Y:S01]  /*157d0*/  FFMA.FTZ R3, R220, UR4, -R6.reuse ;  /* 0x00000004dc037c23 */ /* 0x108fe20008010806 */
[--C-:B------:R-:W-:Y:S01]  /*157e0*/  FFMA.FTZ R220, R33, UR4, -R6.reuse ;  /* 0x0000000421dc7c23 */ /* 0x100fe20008010806 */
[--C-:B------:R-:W-:Y:S01]  /*157f0*/  FFMA.FTZ R239, R66, UR4, -R7.reuse ;  /* 0x0000000442ef7c23 */ /* 0x100fe20008010807 */
[--C-:B------:R-:W-:Y:S03]  /*15800*/  FFMA.FTZ R238, R67, UR4, -R7.reuse ;  /* 0x0000000443ee7c23 */ /* 0x100fe60008010807 */
[----:B------:R2:W-:Y:S01]  /*15810*/  MUFU.EX2 R59, R3 ;  /* 0x00000003003b7308 */ /* 0x0005e20000000800 */
[--C-:B------:R-:W-:Y:S01]  /*15820*/  FFMA.FTZ R47, R37, UR4, -R6.reuse ;  /* 0x00000004252f7c23 */ /* 0x100fe20008010806 */
[----:B------:R-:W-:Y:S01]  /*15830*/  FFMA.FTZ R61, R52, UR4, -R6 ;  /* 0x00000004343d7c23 */ /* 0x000fe20008010806 */
[----:B------:R-:W-:Y:S01]  /*15840*/  FFMA.FTZ R54, R54, UR4, -R7 ;  /* 0x0000000436367c23 */ /* 0x000fe20008010807 */
[----:B------:R-:W-:Y:S01]  /*15850*/  IMAD.MOV.U32 R23, RZ, RZ, R211 ;  /* 0x000000ffff177224 */ /* 0x000fe200078e00d3 */
[----:B------:R-:W-:Y:S05]  /*15860*/  MOV R34, R10 ;  /* 0x0000000a00227202 */ /* 0x000fea0000000f00 */
[----:B------:R-:W-:Y:S01]  /*15870*/  MUFU.EX2 R217, R217 ;  /* 0x000000d900d97308 */ /* 0x000fe20000000800 */
[----:B-1----:R-:W1:Y:S09]  /*15880*/  SHFL.BFLY PT, R2, R0, 0x1, 0x1f ;  /* 0x0c201f0000027f89 */ /* 0x002e7200000e0000 */
[----:B------:R-:W-:Y:S01]  /*15890*/  MUFU.EX2 R233, R233 ;  /* 0x000000e900e97308 */ /* 0x000fe20000000800 */
[--C-:B--2---:R-:W-:Y:S09]  /*158a0*/  FFMA.FTZ R3, R141, UR4, -R7.reuse ;  /* 0x000000048d037c23 */ /* 0x104ff20008010807 */
[----:B------:R2:W-:Y:S01]  /*158b0*/  MUFU.EX2 R43, R3 ;  /* 0x00000003002b7308 */ /* 0x0005e20000000800 */
[----:B-1----:R-:W-:Y:S01]  /*158c0*/  FMNMX.FTZ R134, R0, R2, !PT ;  /* 0x0000000200867209 */ /* 0x002fe20007810000 */
[----:B------:R-:W-:Y:S01]  /*158d0*/  FFMA.FTZ R0, R225, UR4, -R212 ;  /* 0x00000004e1007c23 */ /* 0x000fe200080108d4 */
[--C-:B------:R-:W-:Y:S01]  /*158e0*/  FFMA.FTZ R225, R38, UR4, -R7.reuse ;  /* 0x0000000426e17c23 */ /* 0x100fe20008010807 */
[----:B------:R-:W-:Y:S06]  /*158f0*/  MOV R38, R13 ;  /* 0x0000000d00267202 */ /* 0x000fec0000000f00 */
[----:B------:R1:W-:Y:S01]  /*15900*/  MUFU.EX2 R63, R0 ;  /* 0x00000000003f7308 */ /* 0x0003e20000000800 */
[C---:B------:R-:W-:Y:S01]  /*15910*/  FMUL.FTZ R213, R134.reuse, UR4 ;  /* 0x0000000486d57c20 */ /* 0x040fe20008410000 */
[----:B------:R-:W-:Y:S01]  /*15920*/  FSETP.NEU.FTZ.AND P0, PT, R134, -INF , PT ;  /* 0xff8000008600780b */ /* 0x000fe20003f1d000 */
[----:B--2---:R-:W-:Y:S03]  /*15930*/  FFMA.FTZ R3, R143, UR4, -R7 ;  /* 0x000000048f037c23 */ /* 0x004fe60008010807 */
[----:B------:R-:W-:Y:S04]  /*15940*/  FSEL R213, R213, RZ, P0 ;  /* 0x000000ffd5d57208 */ /* 0x000fe80000000000 */
[----:B------:R2:W-:Y:S01]  /*15950*/  MUFU.EX2 R234, R3 ;  /* 0x0000000300ea7308 */ /* 0x0005e20000000800 */
[--C-:B------:R-:W-:Y:S01]  /*15960*/  FFMA.FTZ R2, R223, UR4, -R213.reuse ;  /* 0x00000004df027c23 */ /* 0x100fe200080108d5 */
[----:B------:R-:W-:Y:S01]  /*15970*/  FFMA.FTZ R8, R226, UR4, -R213 ;  /* 0x00000004e2087c23 */ /* 0x000fe200080108d5 */
[--C-:B------:R-:W-:Y:S01]  /*15980*/  FFMA.FTZ R226, R51, UR4, -R7.reuse ;  /* 0x0000000433e27c23 */ /* 0x100fe20008010807 */
[----:B------:R-:W-:Y:S06]  /*15990*/  FFMA.FTZ R223, R20, UR4, -R6 ;  /* 0x0000000414df7c23 */ /* 0x000fec0008010806 */
[----:B------:R3:W-:Y:S01]  /*159a0*/  MUFU.EX2 R245, R2 ;  /* 0x0000000200f57308 */ /* 0x0007e20000000800 */
[----:B-1----:R-:W-:Y:S01]  /*159b0*/  FFMA.FTZ R0, R224, UR4, -R212 ;  /* 0x00000004e0007c23 */ /* 0x002fe200080108d4 */
[--C-:B------:R-:W-:Y:S01]  /*159c0*/  FFMA.FTZ R224, R39, UR4, -R7.reuse ;  /* 0x0000000427e07c23 */ /* 0x100fe20008010807 */
[----:B------:R-:W-:Y:S07]  /*159d0*/  MOV R39, R14 ;  /* 0x0000000e00277202 */ /* 0x000fee0000000f00 */
[----:B------:R1:W-:Y:S01]  /*159e0*/  MUFU.EX2 R246, R0 ;  /* 0x0000000000f67308 */ /* 0x0003e20000000800 */
[----:B--2---:R-:W-:Y:S09]  /*159f0*/  FFMA.FTZ R3, R17, UR4, -R6 ;  /* 0x0000000411037c23 */ /* 0x004ff20008010806 */
[----:B------:R2:W-:Y:S01]  /*15a00*/  MUFU.EX2 R244, R3 ;  /* 0x0000000300f47308 */ /* 0x0005e20000000800 */
[----:B---3--:R-:W-:Y:S02]  /*15a10*/  FSEL R2, R134, RZ, P0 ;  /* 0x000000ff86027208 */ /* 0x008fe40000000000 */
[----:B------:R-:W-:Y:S07]  /*15a20*/  PLOP3.LUT P0, PT, PT, PT, UP0, 0x80, 0x0 ;  /* 0x000000000000781c */ /* 0x000fee0003f0f008 */
[----:B------:R-:W3:Y:S01]  /*15a30*/  MUFU.EX2 R241, R8 ;  /* 0x0000000800f17308 */ /* 0x000ee20000000800 */
[----:B-1----:R-:W-:Y:S01]  /*15a40*/  FFMA.FTZ R0, R222, UR4, -R212 ;  /* 0x00000004de007c23 */ /* 0x002fe200080108d4 */
[--C-:B------:R-:W-:Y:S08]  /*15a50*/  FFMA.FTZ R222, R21, UR4, -R6.reuse ;  /* 0x0000000415de7c23 */ /* 0x100ff00008010806 */
[----:B------:R1:W-:Y:S01]  /*15a60*/  MUFU.EX2 R242, R0 ;  /* 0x0000000000f27308 */ /* 0x0003e20000000800 */
[----:B--2---:R-:W-:Y:S09]  /*15a70*/  FFMA.FTZ R3, R18, UR4, -R7 ;  /* 0x0000000412037c23 */ /* 0x004ff20008010807 */
[----:B------:R2:W-:Y:S01]  /*15a80*/  MUFU.EX2 R247, R3 ;  /* 0x0000000300f77308 */ /* 0x0005e20000000800 */
[----:B---3--:R-:W-:Y:S09]  /*15a90*/  F2FP.BF16.F32.PACK_AB R211, R241, R245 ;  /* 0x000000f5f1d3723e */ /* 0x008ff200000010ff */
[----:B------:R-:W-:Y:S01]  /*15aa0*/  MUFU.EX2 R223, R223 ;  /* 0x000000df00df7308 */ /* 0x000fe20000000800 */
[----:B-1----:R-:W-:Y:S01]  /*15ab0*/  FFMA.FTZ R0, R221, UR4, -R213 ;  /* 0x00000004dd007c23 */ /* 0x002fe200080108d5 */
[----:B------:R-:W-:Y:S08]  /*15ac0*/  FFMA.FTZ R221, R32, UR4, -R6 ;  /* 0x0000000420dd7c23 */ /* 0x000ff00008010806 */
[----:B------:R1:W-:Y:S01]  /*15ad0*/  MUFU.EX2 R58, R0 ;  /* 0x00000000003a7308 */ /* 0x0003e20000000800 */
[----:B--2---:R-:W-:Y:S09]  /*15ae0*/  FFMA.FTZ R3, R19, UR4, -R7 ;  /* 0x0000000413037c23 */ /* 0x004ff20008010807 */
[----:B------:R2:W3:Y:S10]  /*15af0*/  MUFU.EX2 R243, R3 ;  /* 0x0000000300f37308 */ /* 0x0004f40000000800 */
[----:B------:R-:W-:Y:S01]  /*15b00*/  MUFU.EX2 R222, R222 ;  /* 0x000000de00de7308 */ /* 0x000fe20000000800 */
[----:B-1----:R-:W-:Y:S01]  /*15b10*/  FFMA.FTZ R0, R227, UR4, -R213 ;  /* 0x00000004e3007c23 */ /* 0x002fe200080108d5 */
[----:B------:R-:W-:Y:S01]  /*15b20*/  FFMA.FTZ R227, R50, UR4, -R7 ;  /* 0x0000000432e37c23 */ /* 0x000fe20008010807 */
[----:B------:R-:W-:Y:S07]  /*15b30*/  MOV R50, R41 ;  /* 0x0000002900327202 */ /* 0x000fee0000000f00 */
[----:B------:R1:W-:Y:S01]  /*15b40*/  MUFU.EX2 R62, R0 ;  /* 0x00000000003e7308 */ /* 0x0003e20000000800 */
[----:B--2---:R-:W-:Y:S01]  /*15b50*/  FFMA.FTZ R3, R142, UR4, -R212 ;  /* 0x000000048e037c23 */ /* 0x004fe200080108d4 */
[----:B------:R-:W-:Y:S02]  /*15b60*/  F2FP.BF16.F32.PACK_AB R142, R244, R248 ;  /* 0x000000f8f48e723e */ /* 0x000fe400000010ff */
[----:B---3--:R-:W-:Y:S06]  /*15b70*/  F2FP.BF16.F32.PACK_AB R143, R243, R247 ;  /* 0x000000f7f38f723e */ /* 0x008fec00000010ff */
[----:B------:R2:W3:Y:S01]  /*15b80*/  MUFU.EX2 R57, R3 ;  /* 0x0000000300397308 */ /* 0x0004e20000000800 */
[----:B-1----:R-:W-:Y:S05]  /*15b90*/  FSEL R0, R137, RZ, P3 ;  /* 0x000000ff89007208 */ /* 0x002fea0001800000 */
[----:B------:R-:W-:Y:S01]  /*15ba0*/  FADD.FTZ R0, -R0, R132 ;  /* 0x0000008400007221 */ /* 0x000fe20000010100 */
[----:B--2---:R-:W-:Y:S03]  /*15bb0*/  FSEL R3, R135, RZ, P1 ;  /* 0x000000ff87037208 */ /* 0x004fe60000800000 */
[----:B------:R-:W-:Y:S01]  /*15bc0*/  FMUL.FTZ R0, R0, UR4 ;  /* 0x0000000400007c20 */ /* 0x000fe20008410000 */
[----:B---3--:R-:W-:Y:S01]  /*15bd0*/  F2FP.BF16.F32.PACK_AB R208, R63, R57 ;  /* 0x000000393fd0723e */ /* 0x008fe200000010ff */
[----:B------:R-:W-:Y:S01]  /*15be0*/  FADD.FTZ R4, -R3, R139 ;  /* 0x0000008b03047221 */ /* 0x000fe20000010100 */
[----:B------:R-:W-:Y:S01]  /*15bf0*/  FADD.FTZ R3, -R2, R140 ;  /* 0x0000008c02037221 */ /* 0x000fe20000010100 */
[----:B------:R-:W-:Y:S01]  /*15c00*/  FFMA.FTZ R139, R35, UR4, -R7 ;  /* 0x00000004238b7c23 */ /* 0x000fe20008010807 */
[----:B------:R1:W2:Y:S01]  /*15c10*/  MUFU.EX2 R2, R0 ;  /* 0x0000000000027308 */ /* 0x0002a20000000800 */
[----:B------:R-:W-:Y:S02]  /*15c20*/  F2FP.BF16.F32.PACK_AB R140, R59, R9 ;  /* 0x000000093b8c723e */ /* 0x000fe400000010ff */
[----:B------:R-:W-:Y:S01]  /*15c30*/  MOV R35, R11 ;  /* 0x0000000b00237202 */ /* 0x000fe20000000f00 */
[----:B-1----:R-:W-:Y:S01]  /*15c40*/  FMUL.FTZ R0, R5, UR4 ;  /* 0x0000000405007c20 */ /* 0x002fe20008410000 */
[C---:B--2---:R-:W-:Y:S01]  /*15c50*/  FMUL.FTZ R16, R2.reuse, R156 ;  /* 0x0000009c02107220 */ /* 0x044fe20000410000 */
[C---:B------:R-:W-:Y:S01]  /*15c60*/  FMUL.FTZ R33, R2.reuse, R153 ;  /* 0x0000009902217220 */ /* 0x040fe20000410000 */
[----:B------:R-:W-:Y:S03]  /*15c70*/  MOV R153, R43 ;  /* 0x0000002b00997202 */ /* 0x000fe60000000f00 */
[----:B------:R1:W2:Y:S01]  /*15c80*/  MUFU.EX2 R132, R0 ;  /* 0x0000000000847308 */ /* 0x0002a20000000800 */
[----:B------:R-:W-:Y:S01]  /*15c90*/  MOV R156, R42 ;  /* 0x0000002a009c7202 */ /* 0x000fe20000000f00 */
[----:B------:R-:W-:Y:S01]  /*15ca0*/  FMUL.FTZ R5, R2, R173 ;  /* 0x000000ad02057220 */ /* 0x000fe20000410000 */
[----:B------:R-:W-:Y:S01]  /*15cb0*/  F2FP.BF16.F32.PACK_AB R141, R234, R153 ;  /* 0x00000099ea8d723e */ /* 0x000fe200000010ff */
[C---:B------:R-:W-:Y:S01]  /*15cc0*/  FMUL.FTZ R52, R2.reuse, R160 ;  /* 0x000000a002347220 */ /* 0x040fe20000410000 */
[C---:B------:R-:W-:Y:S01]  /*15cd0*/  FMUL.FTZ R20, R2.reuse, R168 ;  /* 0x000000a802147220 */ /* 0x040fe20000410000 */
[----:B------:R-:W-:Y:S01]  /*15ce0*/  MOV R160, R210 ;  /* 0x000000d200a07202 */ /* 0x000fe20000000f00 */
[----:B------:R-:W-:Y:S01]  /*15cf0*/  FFMA.FTZ R168, R2, R15, R9 ;  /* 0x0000000f02a87223 */ /* 0x000fe20000010009 */
[----:B------:R-:W-:Y:S01]  /*15d00*/  F2FP.BF16.F32.PACK_AB R210, R242, R246 ;  /* 0x000000f6f2d2723e */ /* 0x000fe200000010ff */
[C---:B------:R-:W-:Y:S01]  /*15d10*/  FMUL.FTZ R32, R2.reuse, R152 ;  /* 0x0000009802207220 */ /* 0x040fe20000410000 */
[----:B------:R-:W-:Y:S01]  /*15d20*/  MOV R152, R12 ;  /* 0x0000000c00987202 */ /* 0x000fe20000000f00 */
[C---:B------:R-:W-:Y:S01]  /*15d30*/  FMUL.FTZ R53, R2.reuse, R161 ;  /* 0x000000a102357220 */ /* 0x040fe20000410000 */
[----:B------:R-:W-:Y:S01]  /*15d40*/  MOV R161, R56 ;  /* 0x0000003800a17202 */ /* 0x000fe20000000f00 */
[C---:B------:R-:W-:Y:S01]  /*15d50*/  FMUL.FTZ R17, R2.reuse, R157 ;  /* 0x0000009d02117220 */ /* 0x040fe20000410000 */
[C---:B------:R-:W-:Y:S01]  /*15d60*/  FMUL.FTZ R21, R2.reuse, R169 ;  /* 0x000000a902157220 */ /* 0x040fe20000410000 */
[C---:B------:R-:W-:Y:S01]  /*15d70*/  FMUL.FTZ R48, R2.reuse, R148 ;  /* 0x0000009402307220 */ /* 0x040fe20000410000 */
[----:B------:R-:W-:Y:S01]  /*15d80*/  FMUL.FTZ R49, R2, R149 ;  /* 0x0000009502317220 */ /* 0x000fe20000410000 */
[----:B-1----:R-:W-:Y:S01]  /*15d90*/  FMUL.FTZ R0, R4, UR4 ;  /* 0x0000000404007c20 */ /* 0x002fe20008410000 */
[C---:B--2---:R-:W-:Y:S01]  /*15da0*/  FMUL.FTZ R6, R132.reuse, R174 ;  /* 0x000000ae84067220 */ /* 0x044fe20000410000 */
[----:B------:R-:W-:Y:S01]  /*15db0*/  FMUL.FTZ R7, R132, R175 ;  /* 0x000000af84077220 */ /* 0x000fe20000410000 */
[C---:B------:R-:W-:Y:S01]  /*15dc0*/  FMUL.FTZ R4, R2.reuse, R172 ;  /* 0x000000ac02047220 */ /* 0x040fe20000410000 */
[----:B------:R1:W2:Y:S01]  /*15dd0*/  MUFU.EX2 R133, R0 ;  /* 0x0000000000857308 */ /* 0x0002a20000000800 */
[----:B------:R-:W-:Y:S01]  /*15de0*/  MOV R172, R209 ;  /* 0x000000d100ac7202 */ /* 0x000fe20000000f00 */
[----:B------:R-:W-:Y:S01]  /*15df0*/  FMUL.FTZ R64, R2, R144 ;  /* 0x0000009002407220 */ /* 0x000fe20000410000 */
[----:B------:R-:W-:Y:S01]  /*15e00*/  F2FP.BF16.F32.PACK_AB R209, R62, R58 ;  /* 0x0000003a3ed1723e */ /* 0x000fe200000010ff */
[----:B------:R-:W-:Y:S01]  /*15e10*/  FMUL.FTZ R65, R2, R145 ;  /* 0x0000009102417220 */ /* 0x000fe20000410000 */
[C---:B------:R-:W-:Y:S01]  /*15e20*/  FMUL.FTZ R51, R132.reuse, R151 ;  /* 0x0000009784337220 */ /* 0x040fe20000410000 */
[-C--:B------:R-:W-:Y:S05]  /*15e30*/  HMMA.16816.F32.BF16 R4, R140, R24.reuse, R4 ;  /* 0x000000188c04723c */ /* 0x080fea0000041804 */
[C---:B------:R-:W-:Y:S01]  /*15e40*/  FMUL.FTZ R18, R132.reuse, R158 ;  /* 0x0000009e84127220 */ /* 0x040fe20000410000 */
[C---:B------:R-:W-:Y:S01]  /*15e50*/  FMUL.FTZ R19, R132.reuse, R159 ;  /* 0x0000009f84137220 */ /* 0x040fe20000410000 */
[----:B------:R-:W-:Y:S04]  /*15e60*/  IMAD.MOV.U32 R174, RZ, RZ, R23 ;  /* 0x000000ffffae7224 */ /* 0x000fe800078e0017 */
[C---:B------:R-:W-:Y:S01]  /*15e70*/  FMUL.FTZ R22, R132.reuse, R170 ;  /* 0x000000aa84167220 */ /* 0x040fe20000410000 */
[----:B-1----:R-:W-:Y:S01]  /*15e80*/  FMUL.FTZ R0, R3, UR4 ;  /* 0x0000000403007c20 */ /* 0x002fe20008410000 */
[C---:B--2---:R-:W-:Y:S01]  /*15e90*/  FMUL.FTZ R8, R133.reuse, R176 ;  /* 0x000000b085087220 */ /* 0x044fe20000410000 */
[----:B------:R-:W-:Y:S01]  /*15ea0*/  MOV R176, R40 ;  /* 0x0000002800b07202 */ /* 0x000fe20000000f00 */
[C---:B------:R-:W-:Y:S01]  /*15eb0*/  FMUL.FTZ R9, R133.reuse, R177 ;  /* 0x000000b185097220 */ /* 0x040fe20000410000 */
[----:B------:R-:W1:Y:S01]  /*15ec0*/  LDSM.16.MT88.4 R40, [R230+0xc000] ;  /* 0x00c00000e628783b */ /* 0x000e620000004200 */
[C---:B------:R-:W-:Y:S01]  /*15ed0*/  FMUL.FTZ R12, R133.reuse, R180 ;  /* 0x000000b4850c7220 */ /* 0x040fe20000410000 */
[----:B------:R-:W2:Y:S01]  /*15ee0*/  MUFU.EX2 R0, R0 ;  /* 0x0000000000007308 */ /* 0x000ea20000000800 */
[----:B------:R-:W-:Y:S01]  /*15ef0*/  FMUL.FTZ R13, R133, R181 ;  /* 0x000000b5850d7220 */ /* 0x000fe20000410000 */
        /* <DEDUP_REMOVED lines=18> */
[----:B------:R-:W-:Y:S01]  /*16020*/  FMUL.FTZ R67, R132, R147 ;  /* 0x0000009384437220 */ /* 0x000fe20000410000 */
[----:B------:R-:W2:Y:S01]  /*16030*/  MUFU.EX2 R171, R215 ;  /* 0x000000d700ab7308 */ /* 0x000ea20000000800 */
[----:B------:R-:W-:Y:S01]  /*16040*/  LDSM.16.MT88.4 R144, [R229+0xe000] ;  /* 0x00e00000e590783b */ /* 0x000fe20000004200 */
[--C-:B------:R-:W-:Y:S01]  /*16050*/  FFMA.FTZ R160, R160, UR4, -R212.reuse ;  /* 0x00000004a0a07c23 */ /* 0x100fe200080108d4 */
[--C-:B------:R-:W-:Y:S01]  /*16060*/  FFMA.FTZ R161, R161, UR4, -R212.reuse ;  /* 0x00000004a1a17c23 */ /* 0x100fe200080108d4 */
[C---:B------:R-:W-:Y:S04]  /*16070*/  HMMA.16816.F32.BF16 R8, R208.reuse, R24, R8 ;  /* 0x00000018d008723c */ /* 0x040fe80000041808 */
[C---:B------:R-:W-:Y:S01]  /*16080*/  FMUL.FTZ R15, R0.reuse, R183 ;  /* 0x000000b7000f7220 */ /* 0x040fe20000410000 */
[C---:B------:R-:W-:Y:S01]  /*16090*/  FMUL.FTZ R14, R0.reuse, R182 ;  /* 0x000000b6000e7220 */ /* 0x040fe20000410000 */
[----:B------:R-:W-:Y:S02]  /*160a0*/  IMAD.MOV.U32 R183, RZ, RZ, R59 ;  /* 0x000000ffffb77224 */ /* 0x000fe400078e003b */
[C---:B------:R-:W-:Y:S03]  /*160b0*/  FMUL.FTZ R24, R133.reuse, R184 ;  /* 0x000000b885187220 */ /* 0x040fe60000410000 */
[C---:B------:R-:W-:Y:S01]  /*160c0*/  FMUL.FTZ R25, R133.reuse, R185 ;  /* 0x000000b985197220 */ /* 0x040fe20000410000 */
[----:B------:R-:W-:Y:S01]  /*160d0*/  MOV R185, R58 ;  /* 0x0000003a00b97202 */ /* 0x000fe20000000f00 */
[-C--:B------:R-:W-:Y:S03]  /*160e0*/  HMMA.16816.F32.BF16 R12, R208, R26.reuse, R12 ;  /* 0x0000001ad00c723c */ /* 0x080fe6000004180c */
[----:B------:R-:W-:Y:S01]  /*160f0*/  MOV R184, R57 ;  /* 0x0000003900b87202 */ /* 0x000fe20000000f00 */
[----:B------:R-:W-:Y:S01]  /*16100*/  IMAD.MOV.U32 R164, RZ, RZ, R31 ;  /* 0x000000ffffa47224 */ /* 0x000fe200078e001f */
[----:B------:R-:W3:Y:S01]  /*16110*/  LDSM.16.MT88.4 R56, [R232+0xc000] ;  /* 0x00c00000e838783b */ /* 0x000ee20000004200 */
[C---:B------:R-:W-:Y:S05]  /*16120*/  HMMA.16816.F32.BF16 R16, R140.reuse, R26, R16 ;  /* 0x0000001a8c10723c */ /* 0x040fea0000041810 */
[----:B------:R-:W-:Y:S01]  /*16130*/  MOV R170, R50 ;  /* 0x0000003200aa7202 */ /* 0x000fe20000000f00 */
[-C--:B-1----:R-:W-:Y:S05]  /*16140*/  HMMA.16816.F32.BF16 R20, R140, R40.reuse, R20 ;  /* 0x000000288c14723c */ /* 0x082fea0000041814 */
[C---:B------:R-:W-:Y:S01]  /*16150*/  FMUL.FTZ R26, R0.reuse, R186 ;  /* 0x000000ba001a7220 */ /* 0x040fe20000410000 */
[----:B------:R-:W-:Y:S01]  /*16160*/  FMUL.FTZ R27, R0, R187 ;  /* 0x000000bb001b7220 */ /* 0x000fe20000410000 */
[C---:B------:R-:W-:Y:S01]  /*16170*/  FMUL.FTZ R116, R2.reuse, R116 ;  /* 0x0000007402747220 */ /* 0x040fe20000410000 */
[C---:B------:R-:W-:Y:S03]  /*16180*/  FMUL.FTZ R117, R2.reuse, R117 ;  /* 0x0000007502757220 */ /* 0x040fe60000410000 */
[C---:B------:R-:W-:Y:S01]  /*16190*/  FMUL.FTZ R128, R2.reuse, R128 ;  /* 0x0000008002807220 */ /* 0x040fe20000410000 */
[----:B------:R-:W-:Y:S01]  /*161a0*/  FMUL.FTZ R129, R2, R129 ;  /* 0x0000008102817220 */ /* 0x000fe20000410000 */
[C---:B------:R-:W-:Y:S04]  /*161b0*/  HMMA.16816.F32.BF16 R24, R208.reuse, R40, R24 ;  /* 0x00000028d018723c */ /* 0x040fe80000041818 */
[----:B------:R-:W-:Y:S01]  /*161c0*/  MOV R3, R28 ;  /* 0x0000001c00037202 */ /* 0x000fe20000000f00 */
[C---:B------:R-:W-:Y:S01]  /*161d0*/  FMUL.FTZ R28, R133.reuse, R188 ;  /* 0x000000bc851c7220 */ /* 0x040fe20000410000 */
[----:B------:R-:W-:Y:S01]  /*161e0*/  MOV R169, R30 ;  /* 0x0000001e00a97202 */ /* 0x000fe20000000f00 */
[C---:B------:R-:W-:Y:S01]  /*161f0*/  FMUL.FTZ R30, R0.reuse, R190 ;  /* 0x000000be001e7220 */ /* 0x040fe20000410000 */
[----:B------:R-:W-:Y:S03]  /*16200*/  MOV R2, R29 ;  /* 0x0000001d00027202 */ /* 0x000fe60000000f00 */
[C---:B------:R-:W-:Y:S01]  /*16210*/  FMUL.FTZ R29, R133.reuse, R189 ;  /* 0x000000bd851d7220 */ /* 0x040fe20000410000 */
[----:B------:R-:W-:Y:S01]  /*16220*/  FMUL.FTZ R31, R0, R191 ;  /* 0x000000bf001f7220 */ /* 0x000fe20000410000 */
[C---:B------:R-:W-:Y:S01]  /*16230*/  FMUL.FTZ R50, R132.reuse, R150 ;  /* 0x0000009684327220 */ /* 0x040fe20000410000 */
[----:B------:R-:W-:Y:S01]  /*16240*/  MOV R181, R35 ;  /* 0x0000002300b57202 */ /* 0x000fe20000000f00 */
[C---:B------:R-:W-:Y:S01]  /*16250*/  FMUL.FTZ R35, R132.reuse, R155 ;  /* 0x0000009b84237220 */ /* 0x040fe20000410000 */
[----:B------:R-:W-:Y:S01]  /*16260*/  MOV R179, R34 ;  /* 0x0000002200b37202 */ /* 0x000fe20000000f00 */
[----:B------:R-:W-:Y:S01]  /*16270*/  FMUL.FTZ R34, R132, R154 ;  /* 0x0000009a84227220 */ /* 0x000fe20000410000 */
[----:B------:R-:W1:Y:S01]  /*16280*/  LDSM.16.MT88.4 R148, [R231+0xc000] ;  /* 0x00c00000e794783b */ /* 0x000e620000004200 */
[-C--:B------:R-:W-:Y:S03]  /*16290*/  HMMA.16816.F32.BF16 R28, R208, R42.reuse, R28 ;  /* 0x0000002ad01c723c */ /* 0x080fe6000004181c */
[----:B------:R-:W-:Y:S01]  /*162a0*/  MOV R158, R46 ;  /* 0x0000002e009e7202 */ /* 0x000fe20000000f00 */
[----:B------:R-:W-:Y:S01]  /*162b0*/  FMUL.FTZ R46, R0, R198 ;  /* 0x000000c6002e7220 */ /* 0x000fe20000410000 */
[----:B------:R-:W-:Y:S01]  /*162c0*/  MOV R157, R45 ;  /* 0x0000002d009d7202 */ /* 0x000fe20000000f00 */
[C---:B------:R-:W-:Y:S05]  /*162d0*/  HMMA.16816.F32.BF16 R32, R140.reuse, R42, R32 ;  /* 0x0000002a8c20723c */ /* 0x040fea0000041820 */
[----:B------:R-:W-:Y:S01]  /*162e0*/  MOV R175, R39 ;  /* 0x0000002700af7202 */ /* 0x000fe20000000f00 */
[C---:B------:R-:W-:Y:S01]  /*162f0*/  FMUL.FTZ R39, R132.reuse, R167 ;  /* 0x000000a784277220 */ /* 0x040fe20000410000 */
[----:B------:R-:W-:Y:S01]  /*16300*/  MOV R188, R38 ;  /* 0x0000002600bc7202 */ /* 0x000fe20000000f00 */
[----:B------:R-:W-:Y:S03]  /*16310*/  FMUL.FTZ R38, R132, R166 ;  /* 0x000000a684267220 */ /* 0x000fe60000410000 */
[C---:B------:R-:W-:Y:S01]  /*16320*/  FMUL.FTZ R43, R0.reuse, R195 ;  /* 0x000000c3002b7220 */ /* 0x040fe20000410000 */
[C---:B------:R-:W-:Y:S01]  /*16330*/  FMUL.FTZ R40, R133.reuse, R192 ;  /* 0x000000c085287220 */ /* 0x040fe20000410000 */
[C---:B------:R-:W-:Y:S01]  /*16340*/  FMUL.FTZ R41, R133.reuse, R193 ;  /* 0x000000c185297220 */ /* 0x040fe20000410000 */
[C---:B------:R-:W-:Y:S01]  /*16350*/  FMUL.FTZ R42, R0.reuse, R194 ;  /* 0x000000c2002a7220 */ /* 0x040fe20000410000 */
[-C--:B---3--:R-:W-:Y:S03]  /*16360*/  HMMA.16816.F32.BF16 R36, R140, R56.reuse, R36 ;  /* 0x000000388c24723c */ /* 0x088fe60000041824 */
[----:B------:R-:W-:Y:S01]  /*16370*/  MOV R159, R47 ;  /* 0x0000002f009f7202 */ /* 0x000fe20000000f00 */
[C---:B------:R-:W-:Y:S01]  /*16380*/  FMUL.FTZ R45, R133.reuse, R197 ;  /* 0x000000c5852d7220 */ /* 0x040fe20000410000 */
[----:B------:R-:W-:Y:S01]  /*16390*/  MOV R165, R44 ;  /* 0x0000002c00a57202 */ /* 0x000fe20000000f00 */
[C---:B------:R-:W-:Y:S01]  /*163a0*/  HMMA.16816.F32.BF16 R40, R208.reuse, R56, R40 ;  /* 0x00000038d028723c */ /* 0x040fe20000041828 */
[----:B------:R-:W-:Y:S04]  /*163b0*/  MUFU.EX2 R197, R139 ;  /* 0x0000008b00c57308 */ /* 0x000fe80000000800 */
[C---:B------:R-:W-:Y:S01]  /*163c0*/  FMUL.FTZ R44, R133.reuse, R196 ;  /* 0x000000c4852c7220 */ /* 0x040fe20000410000 */
[----:B------:R-:W-:Y:S01]  /*163d0*/  FMUL.FTZ R47, R0, R199 ;  /* 0x000000c7002f7220 */ /* 0x000fe20000410000 */
[----:B------:R-:W-:Y:S01]  /*163e0*/  FMUL.FTZ R56, R133, R200 ;  /* 0x000000c885387220 */ /* 0x000fe20000410000 */
[--C-:B------:R-:W-:Y:S03]  /*163f0*/  FFMA.FTZ R157, R157, UR4, -R212.reuse ;  /* 0x000000049d9d7c23 */ /* 0x100fe600080108d4 */
[----:B------:R-:W-:Y:S01]  /*16400*/  MUFU.EX2 R196, R160 ;  /* 0x000000a000c47308 */ /* 0x000fe20000000800 */
[--C-:B------:R-:W-:Y:S01]  /*16410*/  FFMA.FTZ R167, R138, UR4, -R213.reuse ;  /* 0x000000048aa77c23 */ /* 0x100fe200080108d5 */
[C---:B------:R-:W-:Y:S01]  /*16420*/  FMUL.FTZ R55, R132.reuse, R163 ;  /* 0x000000a384377220 */ /* 0x040fe20000410000 */
[-C--:B------:R-:W-:Y:S03]  /*16430*/  HMMA.16816.F32.BF16 R44, R208, R58.reuse, R44 ;  /* 0x0000003ad02c723c */ /* 0x080fe6000004182c */
[C---:B------:R-:W-:Y:S01]  /*16440*/  FMUL.FTZ R57, R133.reuse, R201 ;  /* 0x000000c985397220 */ /* 0x040fe20000410000 */
[C---:B------:R-:W-:Y:S01]  /*16450*/  FMUL.FTZ R70, R132.reuse, R70 ;  /* 0x0000004684467220 */ /* 0x040fe20000410000 */
[C---:B------:R-:W-:Y:S01]  /*16460*/  FMUL.FTZ R71, R132.reuse, R71 ;  /* 0x0000004784477220 */ /* 0x040fe20000410000 */
[C---:B------:R-:W-:Y:S05]  /*16470*/  HMMA.16816.F32.BF16 R48, R140.reuse, R58, R48 ;  /* 0x0000003a8c30723c */ /* 0x040fea0000041830 */
[----:B------:R-:W-:Y:S01]  /*16480*/  MOV R180, R54 ;  /* 0x0000003600b47202 */ /* 0x000fe20000000f00 */
[----:B------:R-:W-:Y:S01]  /*16490*/  FMUL.FTZ R54, R132, R162 ;  /* 0x000000a284367220 */ /* 0x000fe20000410000 */
[C---:B------:R-:W-:Y:S01]  /*164a0*/  FMUL.FTZ R58, R0.reuse, R202 ;  /* 0x000000ca003a7220 */ /* 0x040fe20000410000 */
[C---:B------:R-:W-:Y:S01]  /*164b0*/  FMUL.FTZ R59, R0.reuse, R203 ;  /* 0x000000cb003b7220 */ /* 0x040fe20000410000 */
[----:B------:R-:W-:Y:S02]  /*164c0*/  MUFU.EX2 R202, R221 ;  /* 0x000000dd00ca7308 */ /* 0x000fe40000000800 */
[C---:B------:R-:W-:Y:S01]  /*164d0*/  FMUL.FTZ R72, R133.reuse, R72 ;  /* 0x0000004885487220 */ /* 0x040fe20000410000 */
[C---:B------:R-:W-:Y:S01]  /*164e0*/  FMUL.FTZ R73, R133.reuse, R73 ;  /* 0x0000004985497220 */ /* 0x040fe20000410000 */
[-C--:B-1----:R-:W-:Y:S03]  /*164f0*/  HMMA.16816.F32.BF16 R52, R140, R148.reuse, R52 ;  /* 0x000000948c34723c */ /* 0x082fe60000041834 */
[----:B------:R-:W-:Y:S01]  /*16500*/  MOV R178, R63 ;  /* 0x0000003f00b27202 */ /* 0x000fe20000000f00 */
[C---:B------:R-:W-:Y:S01]  /*16510*/  FMUL.FTZ R63, R0.reuse, R207 ;  /* 0x000000cf003f7220 */ /* 0x040fe20000410000 */
[----:B------:R-:W-:Y:S01]  /*16520*/  MOV R177, R62 ;  /* 0x0000003e00b17202 */ /* 0x000fe20000000f00 */
[C---:B------:R-:W-:Y:S01]  /*16530*/  HMMA.16816.F32.BF16 R56, R208.reuse, R148, R56 ;  /* 0x00000094d038723c */ /* 0x040fe20000041838 */
[----:B------:R-:W-:Y:S04]  /*16540*/  MUFU.EX2 R207, R224 ;  /* 0x000000e000cf7308 */ /* 0x000fe80000000800 */
[----:B------:R-:W-:Y:S01]  /*16550*/  MOV R173, R61 ;  /* 0x0000003d00ad7202 */ /* 0x000fe20000000f00 */
[C---:B------:R-:W-:Y:S01]  /*16560*/  FMUL.FTZ R61, R133.reuse, R205 ;  /* 0x000000cd853d7220 */ /* 0x040fe20000410000 */
[----:B------:R-:W-:Y:S01]  /*16570*/  MOV R187, R60 ;  /* 0x0000003c00bb7202 */ /* 0x000fe20000000f00 */
[C---:B------:R-:W-:Y:S03]  /*16580*/  FMUL.FTZ R60, R133.reuse, R204 ;  /* 0x000000cc853c7220 */ /* 0x040fe60000410000 */
[----:B------:R-:W-:Y:S01]  /*16590*/  MUFU.EX2 R180, R180 ;  /* 0x000000b400b47308 */ /* 0x000fe20000000800 */
[C---:B------:R-:W-:Y:S01]  /*165a0*/  FMUL.FTZ R62, R0.reuse, R206 ;  /* 0x000000ce003e7220 */ /* 0x040fe20000410000 */
[C---:B------:R-:W-:Y:S01]  /*165b0*/  FMUL.FTZ R74, R0.reuse, R74 ;  /* 0x0000004a004a7220 */ /* 0x040fe20000410000 */
[C---:B------:R-:W-:Y:S01]  /*165c0*/  FMUL.FTZ R75, R0.reuse, R75 ;  /* 0x0000004b004b7220 */ /* 0x040fe20000410000 */
[C---:B------:R-:W-:Y:S01]  /*165d0*/  FMUL.FTZ R76, R133.reuse, R76 ;  /* 0x0000004c854c7220 */ /* 0x040fe20000410000 */
[C---:B------:R-:W-:Y:S01]  /*165e0*/  FMUL.FTZ R77, R133.reuse, R77 ;  /* 0x0000004d854d7220 */ /* 0x040fe20000410000 */
[C---:B------:R-:W-:Y:S01]  /*165f0*/  FMUL.FTZ R78, R0.reuse, R78 ;  /* 0x0000004e004e7220 */ /* 0x040fe20000410000 */
[----:B------:R-:W-:Y:S01]  /*16600*/  FMUL.FTZ R79, R0, R79 ;  /* 0x0000004f004f7220 */ /* 0x000fe20000410000 */
[-C--:B------:R-:W-:Y:S02]  /*16610*/  HMMA.16816.F32.BF16 R60, R208, R150.reuse, R60 ;  /* 0x00000096d03c723c */ /* 0x080fe4000004183c */
[----:B------:R-:W-:Y:S01]  /*16620*/  MUFU.EX2 R173, R173 ;  /* 0x000000ad00ad7308 */ /* 0x000fe20000000800 */
[C---:B------:R-:W-:Y:S01]  /*16630*/  FMUL.FTZ R82, R132.reuse, R82 ;  /* 0x0000005284527220 */ /* 0x040fe20000410000 */
[----:B------:R-:W-:Y:S01]  /*16640*/  FMUL.FTZ R83, R132, R83 ;  /* 0x0000005384537220 */ /* 0x000fe20000410000 */
[----:B------:R-:W-:Y:S01]  /*16650*/  FFMA.FTZ R2, R2, UR4, -R212 ;  /* 0x0000000402027c23 */ /* 0x000fe200080108d4 */
[C---:B------:R-:W-:Y:S01]  /*16660*/  HMMA.16816.F32.BF16 R64, R140.reuse, R150, R64 ;  /* 0x000000968c40723c */ /* 0x040fe20000041840 */
[----:B------:R-:W-:Y:S05]  /*16670*/  LDSM.16.MT88.4 R148, [R229+0xc800] ;  /* 0x00c80000e594783b */ /* 0x000fea0000004200 */
[----:B------:R-:W-:Y:S01]  /*16680*/  MUFU.EX2 R205, R238 ;  /* 0x000000ee00cd7308 */ /* 0x000fe20000000800 */
[C---:B------:R-:W-:Y:S01]  /*16690*/  FMUL.FTZ R86, R132.reuse, R86 ;  /* 0x0000005684567220 */ /* 0x040fe20000410000 */
[-C--:B------:R-:W-:Y:S03]  /*166a0*/  HMMA.16816.F32.BF16 R68, R140, R144.reuse, R68 ;  /* 0x000000908c44723c */ /* 0x080fe60000041844 */
[----:B------:R-:W-:Y:S03]  /*166b0*/  FMUL.FTZ R87, R132, R87 ;  /* 0x0000005784577220 */ /* 0x000fe60000410000 */
[C---:B------:R-:W-:Y:S02]  /*166c0*/  HMMA.16816.F32.BF16 R72, R208.reuse, R144, R72 ;  /* 0x00000090d048723c */ /* 0x040fe40000041848 */
[----:B------:R-:W-:Y:S03]  /*166d0*/  MUFU.EX2 R204, R179 ;  /* 0x000000b300cc7308 */ /* 0x000fe60000000800 */
[C---:B------:R-:W-:Y:S01]  /*166e0*/  FMUL.FTZ R88, R133.reuse, R88 ;  /* 0x0000005885587220 */ /* 0x040fe20000410000 */
[-C--:B------:R-:W-:Y:S05]  /*166f0*/  HMMA.16816.F32.BF16 R76, R208, R146.reuse, R76 ;  /* 0x00000092d04c723c */ /* 0x080fea000004184c */
[C---:B------:R-:W-:Y:S01]  /*16700*/  FMUL.FTZ R89, R133.reuse, R89 ;  /* 0x0000005985597220 */ /* 0x040fe20000410000 */
[C---:B------:R-:W-:Y:S01]  /*16710*/  HMMA.16816.F32.BF16 R80, R140.reuse, R146, R80 ;  /* 0x000000928c50723c */ /* 0x040fe20000041850 */
[----:B------:R-:W1:Y:S04]  /*16720*/  LDSM.16.MT88.4 R144, [R230+0xe000] ;  /* 0x00e00000e690783b */ /* 0x000e680000004200 */
[----:B------:R-:W-:Y:S01]  /*16730*/  MOV R190, R170 ;  /* 0x000000aa00be7202 */ /* 0x000fe20000000f00 */
[C---:B------:R-:W-:Y:S01]  /*16740*/  FMUL.FTZ R90, R0.reuse, R90 ;  /* 0x0000005a005a7220 */ /* 0x040fe20000410000 */
[----:B------:R3:W-:Y:S01]  /*16750*/  MUFU.EX2 R170, R2 ;  /* 0x0000000200aa7308 */ /* 0x0007e20000000800 */
[C---:B------:R-:W-:Y:S03]  /*16760*/  FMUL.FTZ R91, R0.reuse, R91 ;  /* 0x0000005b005b7220 */ /* 0x040fe60000410000 */
[C---:B------:R-:W-:Y:S01]  /*16770*/  FMUL.FTZ R92, R133.reuse, R92 ;  /* 0x0000005c855c7220 */ /* 0x040fe20000410000 */
[C---:B------:R-:W-:Y:S01]  /*16780*/  FMUL.FTZ R93, R133.reuse, R93 ;  /* 0x0000005d855d7220 */ /* 0x040fe20000410000 */
[C---:B------:R-:W-:Y:S01]  /*16790*/  FMUL.FTZ R94, R0.reuse, R94 ;  /* 0x0000005e005e7220 */ /* 0x040fe20000410000 */
[----:B------:R-:W-:Y:S01]  /*167a0*/  FMUL.FTZ R95, R0, R95 ;  /* 0x0000005f005f7220 */ /* 0x000fe20000410000 */
[C---:B------:R-:W-:Y:S01]  /*167b0*/  FMUL.FTZ R98, R132.reuse, R98 ;  /* 0x0000006284627220 */ /* 0x040fe20000410000 */
[C---:B------:R-:W-:Y:S01]  /*167c0*/  FMUL.FTZ R99, R132.reuse, R99 ;  /* 0x0000006384637220 */ /* 0x040fe20000410000 */
[----:B------:R-:W-:Y:S01]  /*167d0*/  MOV R191, R188 ;  /* 0x000000bc00bf7202 */ /* 0x000fe20000000f00 */
[----:B------:R-:W-:Y:S01]  /*167e0*/  IMAD.MOV.U32 R154, RZ, RZ, R190 ;  /* 0x000000ffff9a7224 */ /* 0x000fe200078e00be */
[----:B------:R-:W-:Y:S01]  /*167f0*/  MOV R186, R237 ;  /* 0x000000ed00ba7202 */ /* 0x000fe20000000f00 */
[C---:B------:R-:W-:Y:S01]  /*16800*/  FMUL.FTZ R102, R132.reuse, R102 ;  /* 0x0000006684667220 */ /* 0x040fe20000410000 */
[----:B------:R-:W-:Y:S01]  /*16810*/  MUFU.EX2 R237, R214 ;  /* 0x000000d600ed7308 */ /* 0x000fe20000000800 */
[----:B------:R-:W-:Y:S01]  /*16820*/  FMUL.FTZ R103, R132, R103 ;  /* 0x0000006784677220 */ /* 0x000fe20000410000 */
[----:B------:R-:W-:Y:S01]  /*16830*/  FMUL.FTZ R104, R133, R104 ;  /* 0x0000006885687220 */ /* 0x000fe20000410000 */
[--C-:B---3--:R-:W-:Y:S01]  /*16840*/  FFMA.FTZ R2, R219, UR4, -R212.reuse ;  /* 0x00000004db027c23 */ /* 0x108fe200080108d4 */
[C---:B------:R-:W-:Y:S01]  /*16850*/  FMUL.FTZ R105, R133.reuse, R105 ;  /* 0x0000006985697220 */ /* 0x040fe20000410000 */
[C---:B------:R-:W-:Y:S01]  /*16860*/  FMUL.FTZ R106, R0.reuse, R106 ;  /* 0x0000006a006a7220 */ /* 0x040fe20000410000 */
[C---:B------:R-:W-:Y:S01]  /*16870*/  FMUL.FTZ R107, R0.reuse, R107 ;  /* 0x0000006b006b7220 */ /* 0x040fe20000410000 */
[C---:B------:R-:W-:Y:S03]  /*16880*/  FMUL.FTZ R108, R133.reuse, R108 ;  /* 0x0000006c856c7220 */ /* 0x040fe60000410000 */
[----:B------:R3:W-:Y:S01]  /*16890*/  MUFU.EX2 R193, R2 ;  /* 0x0000000200c17308 */ /* 0x0007e20000000800 */
[C---:B------:R-:W-:Y:S01]  /*168a0*/  FMUL.FTZ R109, R133.reuse, R109 ;  /* 0x0000006d856d7220 */ /* 0x040fe20000410000 */
[C---:B------:R-:W-:Y:S01]  /*168b0*/  FMUL.FTZ R110, R0.reuse, R110 ;  /* 0x0000006e006e7220 */ /* 0x040fe20000410000 */
[----:B------:R-:W-:Y:S01]  /*168c0*/  FMUL.FTZ R111, R0, R111 ;  /* 0x0000006f006f7220 */ /* 0x000fe20000410000 */
[C---:B------:R-:W-:Y:S01]  /*168d0*/  FMUL.FTZ R114, R132.reuse, R114 ;  /* 0x0000007284727220 */ /* 0x040fe20000410000 */
[C---:B------:R-:W-:Y:S01]  /*168e0*/  FMUL.FTZ R115, R132.reuse, R115 ;  /* 0x0000007384737220 */ /* 0x040fe20000410000 */
[C---:B------:R-:W-:Y:S01]  /*168f0*/  FMUL.FTZ R118, R132.reuse, R118 ;  /* 0x0000007684767220 */ /* 0x040fe20000410000 */
[C---:B------:R-:W-:Y:S01]  /*16900*/  FMUL.FTZ R119, R132.reuse, R119 ;  /* 0x0000007784777220 */ /* 0x040fe20000410000 */
[----:B------:R-:W-:Y:S01]  /*16910*/  MOV R182, R234 ;  /* 0x000000ea00b67202 */ /* 0x000fe20000000f00 */
[C---:B------:R-:W-:Y:S01]  /*16920*/  FMUL.FTZ R130, R132.reuse, R130 ;  /* 0x0000008284827220 */ /* 0x040fe20000410000 */
[----:B------:R-:W4:Y:S01]  /*16930*/  MUFU.EX2 R234, R220 ;  /* 0x000000dc00ea7308 */ /* 0x000f220000000800 */
[----:B------:R-:W-:Y:S01]  /*16940*/  FMUL.FTZ R131, R132, R131 ;  /* 0x0000008384837220 */ /* 0x000fe20000410000 */
[-C--:B-1----:R-:W-:Y:S03]  /*16950*/  HMMA.16816.F32.BF16 R84, R140, R144.reuse, R84 ;  /* 0x000000908c54723c */ /* 0x082fe60000041854 */
[----:B------:R-:W-:Y:S01]  /*16960*/  MOV R192, R183 ;  /* 0x000000b700c07202 */ /* 0x000fe20000000f00 */
[C---:B------:R-:W-:Y:S01]  /*16970*/  FMUL.FTZ R120, R133.reuse, R120 ;  /* 0x0000007885787220 */ /* 0x040fe20000410000 */
[--C-:B---3--:R-:W-:Y:S01]  /*16980*/  FFMA.FTZ R2, R218, UR4, -R212.reuse ;  /* 0x00000004da027c23 */ /* 0x108fe200080108d4 */
[C---:B------:R-:W-:Y:S05]  /*16990*/  HMMA.16816.F32.BF16 R88, R208.reuse, R144, R88 ;  /* 0x00000090d058723c */ /* 0x040fea0000041858 */
[----:B------:R-:W-:Y:S01]  /*169a0*/  MOV R189, R176 ;  /* 0x000000b000bd7202 */ /* 0x000fe20000000f00 */
[-C--:B------:R-:W-:Y:S05]  /*169b0*/  HMMA.16816.F32.BF16 R92, R208, R146.reuse, R92 ;  /* 0x00000092d05c723c */ /* 0x080fea000004185c */
[----:B------:R-:W-:Y:S01]  /*169c0*/  MOV R176, R236 ;  /* 0x000000ec00b07202 */ /* 0x000fe20000000f00 */
[C---:B------:R-:W-:Y:S01]  /*169d0*/  HMMA.16816.F32.BF16 R96, R140.reuse, R146, R96 ;  /* 0x000000928c60723c */ /* 0x040fe20000041860 */
[----:B------:R1:W-:Y:S01]  /*169e0*/  MUFU.EX2 R236, R2 ;  /* 0x0000000200ec7308 */ /* 0x0003e20000000800 */
[----:B------:R-:W3:Y:S03]  /*169f0*/  LDSM.16.MT88.4 R144, [R232+0xe000] ;  /* 0x00e00000e890783b */ /* 0x000ee60000004200 */
[----:B------:R-:W-:Y:S01]  /*16a00*/  MOV R188, R156 ;  /* 0x0000009c00bc7202 */ /* 0x000fe20000000f00 */
[C---:B------:R-:W-:Y:S01]  /*16a10*/  FMUL.FTZ R121, R133.reuse, R121 ;  /* 0x0000007985797220 */ /* 0x040fe20000410000 */
[----:B------:R-:W-:Y:S01]  /*16a20*/  MOV R156, R172 ;  /* 0x000000ac009c7202 */ /* 0x000fe20000000f00 */
[----:B------:R-:W-:Y:S03]  /*16a30*/  FMUL.FTZ R122, R0, R122 ;  /* 0x0000007a007a7220 */ /* 0x000fe60000410000 */
[----:B------:R-:W-:Y:S01]  /*16a40*/  MOV R172, R228 ;  /* 0x000000e400ac7202 */ /* 0x000fe20000000f00 */
[----:B------:R-:W-:Y:S01]  /*16a50*/  FFMA.FTZ R156, R156, UR4, -R213 ;  /* 0x000000049c9c7c23 */ /* 0x000fe200080108d5 */
[----:B------:R-:W-:Y:S01]  /*16a60*/  MOV R190, R188 ;  /* 0x000000bc00be7202 */ /* 0x000fe20000000f00 */
[----:B------:R-:W-:Y:S01]  /*16a70*/  FMUL.FTZ R123, R0, R123 ;  /* 0x0000007b007b7220 */ /* 0x000fe20000410000 */
[----:B------:R-:W-:Y:S01]  /*16a80*/  MOV R188, R186 ;  /* 0x000000ba00bc7202 */ /* 0x000fe20000000f00 */
[----:B------:R-:W-:Y:S01]  /*16a90*/  MUFU.EX2 R195, R156 ;  /* 0x0000009c00c37308 */ /* 0x000fe20000000800 */
[----:B------:R-:W-:Y:S01]  /*16aa0*/  MOV R186, R184 ;  /* 0x000000b800ba7202 */ /* 0x000fe20000000f00 */
[----:B-1----:R-:W-:Y:S01]  /*16ab0*/  FFMA.FTZ R2, R216, UR4, -R212 ;  /* 0x00000004d8027c23 */ /* 0x002fe200080108d4 */
[----:B------:R-:W-:Y:S01]  /*16ac0*/  MOV R184, R158 ;  /* 0x0000009e00b87202 */ /* 0x000fe20000000f00 */
[C---:B------:R-:W-:Y:S01]  /*16ad0*/  FMUL.FTZ R124, R133.reuse, R124 ;  /* 0x0000007c857c7220 */ /* 0x040fe20000410000 */
[----:B------:R-:W-:Y:S01]  /*16ae0*/  MOV R158, R165 ;  /* 0x000000a5009e7202 */ /* 0x000fe20000000f00 */
[----:B------:R-:W-:Y:S02]  /*16af0*/  IMAD.MOV.U32 R165, RZ, RZ, R169 ;  /* 0x000000ffffa57224 */ /* 0x000fe400078e00a9 */
[----:B------:R-:W-:Y:S02]  /*16b00*/  FMUL.FTZ R125, R133, R125 ;  /* 0x0000007d857d7220 */ /* 0x000fe40000410000 */
[----:B------:R1:W4:Y:S01]  /*16b10*/  MUFU.EX2 R228, R2 ;  /* 0x0000000200e47308 */ /* 0x0003220000000800 */
[----:B------:R-:W-:Y:S02]  /*16b20*/  IMAD.MOV.U32 R201, RZ, RZ, R186 ;  /* 0x000000ffffc97224 */ /* 0x000fe400078e00ba */
[----:B------:R-:W-:Y:S01]  /*16b30*/  FFMA.FTZ R158, R158, UR4, -R212 ;  /* 0x000000049e9e7c23 */ /* 0x000fe200080108d4 */
[--C-:B------:R-:W-:Y:S01]  /*16b40*/  FFMA.FTZ R165, R165, UR4, -R213.reuse ;  /* 0x00000004a5a57c23 */ /* 0x100fe200080108d5 */
[C---:B------:R-:W-:Y:S01]  /*16b50*/  FMUL.FTZ R126, R0.reuse, R126 ;  /* 0x0000007e007e7220 */ /* 0x040fe20000410000 */
[----:B------:R-:W-:Y:S01]  /*16b60*/  FMUL.FTZ R127, R0, R127 ;  /* 0x0000007f007f7220 */ /* 0x000fe20000410000 */
[----:B------:R-:W-:Y:S03]  /*16b70*/  MOV R183, R182 ;  /* 0x000000b600b77202 */ /* 0x000fe60000000f00 */
[----:B------:R-:W-:Y:S01]  /*16b80*/  MUFU.EX2 R186, R226 ;  /* 0x000000e200ba7308 */ /* 0x000fe20000000800 */
[----:B------:R-:W-:Y:S02]  /*16b90*/  MOV R182, R172 ;  /* 0x000000ac00b67202 */ /* 0x000fe40000000f00 */
[----:B------:R-:W-:Y:S07]  /*16ba0*/  MOV R199, R185 ;  /* 0x000000b900c77202 */ /* 0x000fee0000000f00 */
[----:B------:R-:W-:Y:S01]  /*16bb0*/  MUFU.EX2 R172, R225 ;  /* 0x000000e100ac7308 */ /* 0x000fe20000000800 */
[--C-:B-1----:R-:W-:Y:S01]  /*16bc0*/  FFMA.FTZ R2, R191, UR4, -R213.reuse ;  /* 0x00000004bf027c23 */ /* 0x102fe200080108d5 */
[-C--:B---3--:R-:W-:Y:S03]  /*16bd0*/  HMMA.16816.F32.BF16 R100, R140, R144.reuse, R100 ;  /* 0x000000908c64723c */ /* 0x088fe60000041864 */
[----:B------:R-:W-:Y:S02]  /*16be0*/  MOV R191, R189 ;  /* 0x000000bd00bf7202 */ /* 0x000fe40000000f00 */
[----:B------:R-:W-:Y:S01]  /*16bf0*/  MOV R189, R187 ;  /* 0x000000bb00bd7202 */ /* 0x000fe20000000f00 */
[C---:B------:R-:W-:Y:S02]  /*16c00*/  HMMA.16816.F32.BF16 R104, R208.reuse, R144, R104 ;  /* 0x00000090d068723c */ /* 0x040fe40000041868 */
[----:B------:R1:W-:Y:S03]  /*16c10*/  MUFU.EX2 R169, R2 ;  /* 0x0000000200a97308 */ /* 0x0003e60000000800 */
[----:B------:R-:W-:Y:S01]  /*16c20*/  MOV R187, R159 ;  /* 0x0000009f00bb7202 */ /* 0x000fe20000000f00 */
[-C--:B------:R-:W-:Y:S06]  /*16c30*/  HMMA.16816.F32.BF16 R108, R208, R146.reuse, R108 ;  /* 0x00000092d06c723c */ /* 0x080fec000004186c */
[----:B------:R-:W-:Y:S01]  /*16c40*/  MUFU.EX2 R194, R187 ;  /* 0x000000bb00c27308 */ /* 0x000fe20000000800 */
[----:B------:R-:W-:Y:S01]  /*16c50*/  MOV R159, R164 ;  /* 0x000000a4009f7202 */ /* 0x000fe20000000f00 */
[C---:B------:R-:W-:Y:S01]  /*16c60*/  HMMA.16816.F32.BF16 R112, R140.reuse, R146, R112 ;  /* 0x000000928c70723c */ /* 0x040fe20000041870 */
[----:B------:R-:W3:Y:S03]  /*16c70*/  LDSM.16.MT88.4 R144, [R231+0xe000] ;  /* 0x00e00000e790783b */ /* 0x000ee60000004200 */
[----:B------:R-:W-:Y:S01]  /*16c80*/  MOV R164, R251 ;  /* 0x000000fb00a47202 */ /* 0x000fe20000000f00 */
[--C-:B-1----:R-:W-:Y:S01]  /*16c90*/  FFMA.FTZ R2, R154, UR4, -R213.reuse ;  /* 0x000000049a027c23 */ /* 0x102fe200080108d5 */
[----:B------:R-:W-:Y:S02]  /*16ca0*/  MOV R154, R191 ;  /* 0x000000bf009a7202 */ /* 0x000fe40000000f00 */
[----:B------:R-:W-:Y:S01]  /*16cb0*/  MUFU.EX2 R187, R157 ;  /* 0x0000009d00bb7308 */ /* 0x000fe20000000800 */
[----:B------:R1:W5:Y:S02]  /*16cc0*/  LDL.LU R251, [R1+0xb4] ;  /* 0x0000b40001fb7983 */ /* 0x0003640000300800 */
[----:B------:R-:W-:Y:S01]  /*16cd0*/  MOV R191, R190 ;  /* 0x000000be00bf7202 */ /* 0x000fe20000000f00 */
[--C-:B------:R-:W-:Y:S01]  /*16ce0*/  FFMA.FTZ R164, R164, UR4, -R213.reuse ;  /* 0x00000004a4a47c23 */ /* 0x100fe200080108d5 */
[----:B------:R-:W-:Y:S02]  /*16cf0*/  MOV R190, R189 ;  /* 0x000000bd00be7202 */ /* 0x000fe40000000f00 */
[----:B------:R-:W-:Y:S03]  /*16d00*/  MOV R189, R188 ;  /* 0x000000bc00bd7202 */ /* 0x000fe60000000f00 */
[----:B------:R-:W-:Y:S01]  /*16d10*/  MUFU.EX2 R238, R164 ;  /* 0x000000a400ee7308 */ /* 0x000fe20000000800 */
[----:B------:R-:W-:Y:S02]  /*16d20*/  MOV R188, R159 ;  /* 0x0000009f00bc7202 */ /* 0x000fe40000000f00 */
[----:B------:R-:W-:Y:S02]  /*16d30*/  MOV R159, R175 ;  /* 0x000000af009f7202 */ /* 0x000fe40000000f00 */
[----:B------:R-:W-:Y:S01]  /*16d40*/  MOV R175, R174 ;  /* 0x000000ae00af7202 */ /* 0x000fe20000000f00 */
[--C-:B------:R-:W-:Y:S01]  /*16d50*/  FFMA.FTZ R166, R188, UR4, -R213.reuse ;  /* 0x00000004bca67c23 */ /* 0x100fe200080108d5 */
[----:B------:R-:W-:Y:S01]  /*16d60*/  MOV R174, R3 ;  /* 0x0000000300ae7202 */ /* 0x000fe20000000f00 */
[----:B------:R-:W-:Y:S02]  /*16d70*/  IMAD.MOV.U32 R3, RZ, RZ, R240 ;  /* 0x000000ffff037224 */ /* 0x000fe400078e00f0 */
[----:B------:R-:W-:Y:S02]  /*16d80*/  MUFU.EX2 R188, R152 ;  /* 0x0000009800bc7308 */ /* 0x000fe40000000800 */
[--C-:B------:R-:W-:Y:S08]  /*16d90*/  FFMA.FTZ R3, R3, UR4, -R213.reuse ;  /* 0x0000000403037c23 */ /* 0x100ff000080108d5 */
[----:B------:R2:W1:Y:S01]  /*16da0*/  MUFU.EX2 R240, R2 ;  /* 0x0000000200f07308 */ /* 0x0004620000000800 */
[-C--:B---3--:R-:W-:Y:S09]  /*16db0*/  HMMA.16816.F32.BF16 R116, R140, R144.reuse, R116 ;  /* 0x000000908c74723c */ /* 0x088ff20000041874 */
[----:B------:R-:W-:Y:S01]  /*16dc0*/  MUFU.EX2 R184, R184 ;  /* 0x000000b800b87308 */ /* 0x000fe20000000800 */
[C---:B------:R-:W-:Y:S09]  /*16dd0*/  HMMA.16816.F32.BF16 R120, R208.reuse, R144, R120 ;  /* 0x00000090d078723c */ /* 0x040ff20000041878 */
[----:B------:R-:W-:Y:S02]  /*16de0*/  MUFU.EX2 R185, R174 ;  /* 0x000000ae00b97308 */ /* 0x000fe40000000800 */
[--C-:B--2---:R-:W-:Y:S01]  /*16df0*/  FFMA.FTZ R2, R154, UR4, -R213.reuse ;  /* 0x000000049a027c23 */ /* 0x104fe200080108d5 */
[-C--:B------:R-:W-:Y:S03]  /*16e00*/  HMMA.16816.F32.BF16 R124, R208, R146.reuse, R124 ;  /* 0x00000092d07c723c */ /* 0x080fe6000004187c */
[----:B------:R-:W-:Y:S03]  /*16e10*/  MOV R154, R191 ;  /* 0x000000bf009a7202 */ /* 0x000fe60000000f00 */
[----:B------:R-:W-:Y:S01]  /*16e20*/  HMMA.16816.F32.BF16 R128, R140, R146, R128 ;  /* 0x000000928c80723c */ /* 0x000fe20000041880 */
[----:B------:R-:W-:Y:S04]  /*16e30*/  MUFU.EX2 R203, R182 ;  /* 0x000000b600cb7308 */ /* 0x000fe80000000800 */
[----:B------:R-:W-:Y:S02]  /*16e40*/  MOV R191, R190 ;  /* 0x000000be00bf7202 */ /* 0x000fe40000000f00 */
[----:B------:R-:W-:Y:S04]  /*16e50*/  MOV R190, R189 ;  /* 0x000000bd00be7202 */ /* 0x000fe80000000f00 */
[----:B------:R-:W-:Y:S01]  /*16e60*/  MOV R189, R159 ;  /* 0x0000009f00bd7202 */ /* 0x000fe20000000f00 */
[--C-:B------:R-:W-:Y:S01]  /*16e70*/  FFMA.FTZ R163, R191, UR4, -R212.reuse ;  /* 0x00000004bfa37c23 */ /* 0x100fe200080108d4 */
[----:B------:R-:W-:Y:S01]  /*16e80*/  MOV R159, R175 ;  /* 0x000000af009f7202 */ /* 0x000fe20000000f00 */
[----:B------:R2:W-:Y:S01]  /*16e90*/  MUFU.EX2 R191, R3 ;  /* 0x0000000300bf7308 */ /* 0x0005e20000000800 */
[----:B------:R-:W-:Y:S02]  /*16ea0*/  MOV R175, R235 ;  /* 0x000000eb00af7202 */ /* 0x000fe40000000f00 */
[----:B------:R-:W-:Y:S01]  /*16eb0*/  F2FP.BF16.F32.PACK_AB R140, R222, R223 ;  /* 0x000000dfde8c723e */ /* 0x000fe200000010ff */
[----:B------:R-:W-:Y:S01]  /*16ec0*/  FFMA.FTZ R159, R159, UR4, -R212 ;  /* 0x000000049f9f7c23 */ /* 0x000fe200080108d4 */
[----:B------:R-:W-:Y:S02]  /*16ed0*/  F2FP.BF16.F32.PACK_AB R141, R171, R217 ;  /* 0x000000d9ab8d723e */ /* 0x000fe400000010ff */
[----:B----4-:R-:W-:Y:S03]  /*16ee0*/  F2FP.BF16.F32.PACK_AB R142, R234, R202 ;  /* 0x000000caea8e723e */ /* 0x010fe600000010ff */
[----:B------:R3:W-:Y:S01]  /*16ef0*/  MUFU.EX2 R235, R2 ;  /* 0x0000000200eb7308 */ /* 0x0007e20000000800 */
[----:B------:R-:W-:Y:S02]  /*16f00*/  F2FP.BF16.F32.PACK_AB R143, R197, R237 ;  /* 0x000000edc58f723e */ /* 0x000fe400000010ff */
[----:B------:R-:W-:Y:S02]  /*16f10*/  F2FP.BF16.F32.PACK_AB R146, R228, R236 ;  /* 0x000000ece492723e */ /* 0x000fe400000010ff */
[----:B-1----:R-:W-:Y:S02]  /*16f20*/  F2FP.BF16.F32.PACK_AB R145, R240, R169 ;  /* 0x000000a9f091723e */ /* 0x002fe400000010ff */
[----:B------:R-:W-:Y:S01]  /*16f30*/  F2FP.BF16.F32.PACK_AB R144, R193, R170 ;  /* 0x000000aac190723e */ /* 0x000fe200000010ff */
[-C--:B------:R-:W-:Y:S03]  /*16f40*/  HMMA.16816.F32.BF16 R4, R140, R148.reuse, R4 ;  /* 0x000000948c04723c */ /* 0x080fe60000041804 */
[----:B--2---:R-:W-:Y:S01]  /*16f50*/  FADD.FTZ R3, R192, R168 ;  /* 0x000000a8c0037221 */ /* 0x004fe20000010000 */
[--C-:B---3--:R-:W-:Y:S01]  /*16f60*/  FFMA.FTZ R2, R154, UR4, -R213.reuse ;  /* 0x000000049a027c23 */ /* 0x108fe200080108d5 */
[----:B------:R-:W-:Y:S02]  /*16f70*/  MOV R154, R190 ;  /* 0x000000be009a7202 */ /* 0x000fe40000000f00 */
[----:B------:R-:W-:Y:S02]  /*16f80*/  MOV R190, R175 ;  /* 0x000000af00be7202 */ /* 0x000fe40000000f00 */
[----:B------:R-:W1:Y:S02]  /*16f90*/  MUFU.EX2 R175, R2 ;  /* 0x0000000200af7308 */ /* 0x000e640000000800 */
[--C-:B------:R-:W-:Y:S01]  /*16fa0*/  FFMA.FTZ R162, R154, UR4, -R212.reuse ;  /* 0x000000049aa27c23 */ /* 0x100fe200080108d4 */
[----:B------:R-:W-:Y:S01]  /*16fb0*/  FFMA.FTZ R212, R176, UR4, -R212 ;  /* 0x00000004b0d47c23 */ /* 0x000fe200080108d4 */
[----:B------:R-:W-:Y:S01]  /*16fc0*/  MOV R176, R153 ;  /* 0x0000009900b07202 */ /* 0x000fe20000000f00 */
[--C-:B------:R-:W-:Y:S01]  /*16fd0*/  FFMA.FTZ R139, R190, UR4, -R213.reuse ;  /* 0x00000004be8b7c23 */ /* 0x100fe200080108d5 */
[----:B------:R-:W2:Y:S04]  /*16fe0*/  LDL.LU R153, [R1+0x28] ;  /* 0x0000280001997983 */ /* 0x000ea80000300800 */
[----:B------:R-:W-:Y:S01]  /*16ff0*/  MUFU.EX2 R190, R158 ;  /* 0x0000009e00be7308 */ /* 0x000fe20000000800 */
[----:B------:R-:W3:Y:S04]  /*17000*/  LDL.LU R200, [R1+0x48] ;  /* 0x0000480001c87983 */ /* 0x000ee80000300800 */
[----:B------:R-:W4:Y:S05]  /*17010*/  LDL.LU R198, [R1+0x4c] ;  /* 0x00004c0001c67983 */ /* 0x000f2a0000300800 */
[----:B------:R-:W-:Y:S01]  /*17020*/  MUFU.EX2 R174, R139 ;  /* 0x0000008b00ae7308 */ /* 0x000fe20000000800 */
[----:B-1----:R-:W-:Y:S01]  /*17030*/  F2FP.BF16.F32.PACK_AB R147, R175, R235 ;  /* 0x000000ebaf93723e */ /* 0x002fe200000010ff */
[----:B------:R-:W-:Y:S06]  /*17040*/  FFMA.FTZ R2, R189, UR4, -R213 ;  /* 0x00000004bd027c23 */ /* 0x000fec00080108d5 */
[C---:B------:R-:W-:Y:S02]  /*17050*/  HMMA.16816.F32.BF16 R8, R144.reuse, R148, R8 ;  /* 0x000000949008723c */ /* 0x040fe40000041808 */
[----:B------:R1:W-:Y:S04]  /*17060*/  MUFU.EX2 R189, R227 ;  /* 0x000000e300bd7308 */ /* 0x0003e80000000800 */
[-C--:B------:R-:W-:Y:S06]  /*17070*/  HMMA.16816.F32.BF16 R12, R144, R150.reuse, R12 ;  /* 0x00000096900c723c */ /* 0x080fec000004180c */
[----:B------:R1:W-:Y:S01]  /*17080*/  MUFU.EX2 R206, R212 ;  /* 0x000000d400ce7308 */ /* 0x0003e20000000800 */
[C---:B------:R-:W-:Y:S01]  /*17090*/  HMMA.16816.F32.BF16 R16, R140.reuse, R150, R16 ;  /* 0x000000968c10723c */ /* 0x040fe20000041810 */
[----:B------:R-:W1:Y:S08]  /*170a0*/  LDSM.16.MT88.4 R148, [R230+0xc800] ;  /* 0x00c80000e694783b */ /* 0x000e700000004200 */
[----:B------:R-:W1:Y:S02]  /*170b0*/  MUFU.EX2 R139, R165 ;  /* 0x000000a5008b7308 */ /* 0x000e640000000800 */
[----:B-1----:R-:W-:Y:S08]  /*170c0*/  LDSM.16.MT88.4 R224, [R232+0xf800] ;  /* 0x00f80000e8e0783b */ /* 0x002ff00000004200 */
[----:B------:R-:W1:Y:S01]  /*170d0*/  MUFU.EX2 R138, R2 ;  /* 0x00000002008a7308 */ /* 0x000e620000000800 */
[----:B------:R-:W-:Y:S01]  /*170e0*/  LDSM.16.MT88.4 R212, [R231+0xd800] ;  /* 0x00d80000e7d4783b */ /* 0x000fe20000004200 */
[----:B------:R-:W-:Y:S02]  /*170f0*/  F2FP.BF16.F32.PACK_AB R209, R139, R238 ;  /* 0x000000ee8bd1723e */ /* 0x000fe400000010ff */
[----:B------:R-:W-:Y:S02]  /*17100*/  MOV R165, R175 ;  /* 0x000000af00a57202 */ /* 0x000fe40000000f00 */
[----:B-1----:R-:W-:Y:S04]  /*17110*/  MOV R168, R138 ;  /* 0x0000008a00a87202 */ /* 0x002fe80000000f00 */
[----:B------:R1:W-:Y:S01]  /*17120*/  MUFU.EX2 R138, R166 ;  /* 0x000000a6008a7308 */ /* 0x0003e20000000800 */
[-C--:B------:R-:W-:Y:S06]  /*17130*/  HMMA.16816.F32.BF16 R20, R140, R148.reuse, R20 ;  /* 0x000000948c14723c */ /* 0x080fec0000041814 */
[C---:B------:R-:W-:Y:S05]  /*17140*/  HMMA.16816.F32.BF16 R24, R144.reuse, R148, R24 ;  /* 0x000000949018723c */ /* 0x040fea0000041818 */
[----:B-1----:R-:W-:Y:S01]  /*17150*/  MOV R166, R174 ;  /* 0x000000ae00a67202 */ /* 0x002fe20000000f00 */
        /* <DEDUP_REMOVED lines=18> */
[----:B--2---:R-:W-:Y:S04]  /*17280*/  FFMA.FTZ R132, R132, R153, R176 ;  /* 0x0000009984847223 */ /* 0x004fe800000100b0 */
[----:B------:R-:W-:Y:S01]  /*17290*/  LDSM.16.MT88.4 R152, [R229+0xd000] ;  /* 0x00d00000e598783b */ /* 0x000fe20000004200 */
[----:B------:R2:W-:Y:S01]  /*172a0*/  MUFU.EX2 R176, R159 ;  /* 0x0000009f00b07308 */ /* 0x0005e20000000800 */
[----:B---3--:R-:W-:Y:S01]  /*172b0*/  FFMA.FTZ R133, R133, R200, R201 ;  /* 0x000000c885857223 */ /* 0x008fe200000100c9 */
[----:B------:R-:W-:Y:S01]  /*172c0*/  FADD.FTZ R132, R183, R132 ;  /* 0x00000084b7847221 */ /* 0x000fe20000010000 */
[-C--:B-1----:R-:W-:Y:S03]  /*172d0*/  HMMA.16816.F32.BF16 R84, R140, R148.reuse, R84 ;  /* 0x000000948c54723c */ /* 0x082fe60000041854 */
[----:B------:R-:W-:Y:S04]  /*172e0*/  FADD.FTZ R132, R247, R132 ;  /* 0x00000084f7847221 */ /* 0x000fe80000010000 */
[----:B------:R-:W-:Y:S01]  /*172f0*/  MUFU.EX2 R201, R162 ;  /* 0x000000a200c97308 */ /* 0x000fe20000000800 */
[----:B----4-:R-:W-:Y:S01]  /*17300*/  FFMA.FTZ R2, R0, R198, R199 ;  /* 0x000000c600027223 */ /* 0x010fe200000100c7 */
[C---:B------:R-:W-:Y:S04]  /*17310*/  HMMA.16816.F32.BF16 R88, R144.reuse, R148, R88 ;  /* 0x000000949058723c */ /* 0x040fe80000041858 */
[----:B------:R-:W-:Y:S02]  /*17320*/  FADD.FTZ R0, R178, R133 ;  /* 0x00000085b2007221 */ /* 0x000fe40000010000 */
[-C--:B------:R-:W-:Y:S01]  /*17330*/  HMMA.16816.F32.BF16 R92, R144, R150.reuse, R92 ;  /* 0x00000096905c723c */ /* 0x080fe2000004185c */
[----:B--2---:R-:W-:Y:S01]  /*17340*/  LDSM.16.MT88.4 R156, [R230+0xd000] ;  /* 0x00d00000e69c783b */ /* 0x004fe20000004200 */
[----:B------:R-:W1:Y:S03]  /*17350*/  MUFU.EX2 R198, R163 ;  /* 0x000000a300c67308 */ /* 0x000e660000000800 */
[----:B------:R-:W-:Y:S01]  /*17360*/  FADD.FTZ R133, R248, R3 ;  /* 0x00000003f8857221 */ /* 0x000fe20000010000 */
[C---:B------:R-:W-:Y:S03]  /*17370*/  HMMA.16816.F32.BF16 R96, R140.reuse, R150, R96 ;  /* 0x000000968c60723c */ /* 0x040fe60000041860 */
[----:B------:R-:W2:Y:S03]  /*17380*/  LDSM.16.MT88.4 R148, [R232+0xe800] ;  /* 0x00e80000e894783b */ /* 0x000ea60000004200 */
[----:B------:R-:W-:Y:S01]  /*17390*/  MUFU.EX2 R199, R239 ;  /* 0x000000ef00c77308 */ /* 0x000fe20000000800 */
[----:B------:R-:W-:Y:S01]  /*173a0*/  FADD.FTZ R3, R246, R0 ;  /* 0x00000000f6037221 */ /* 0x000fe20000010000 */
[----:B------:R-:W-:Y:S03]  /*173b0*/  FADD.FTZ R0, R243, R132 ;  /* 0x00000084f3007221 */ /* 0x000fe60000010000 */
[----:B------:R-:W-:Y:S01]  /*173c0*/  FADD.FTZ R133, R244, R133 ;  /* 0x00000085f4857221 */ /* 0x000fe20000010000 */
[----:B------:R-:W-:Y:S01]  /*173d0*/  FADD.FTZ R2, R177, R2 ;  /* 0x00000002b1027221 */ /* 0x000fe20000010000 */
[----:B------:R3:W5:Y:S02]  /*173e0*/  LDL.LU R248, [R1+0xb0] ;  /* 0x0000b00001f87983 */ /* 0x0007640000300800 */
[----:B------:R-:W-:Y:S01]  /*173f0*/  FADD.FTZ R133, R223, R133 ;  /* 0x00000085df857221 */ /* 0x000fe20000010000 */
[----:B------:R-:W4:Y:S01]  /*17400*/  MUFU.EX2 R239, R161 ;  /* 0x000000a100ef7308 */ /* 0x000f220000000800 */
[----:B------:R-:W-:Y:S01]  /*17410*/  FADD.FTZ R0, R217, R0 ;  /* 0x00000000d9007221 */ /* 0x000fe20000010000 */
[----:B------:R3:W5:Y:S01]  /*17420*/  LDL.LU R247, [R1+0xac] ;  /* 0x0000ac0001f77983 */ /* 0x0007620000300800 */
[----:B------:R-:W-:Y:S01]  /*17430*/  FADD.FTZ R192, R222, R133 ;  /* 0x00000085dec07221 */ /* 0x000fe20000010000 */
[----:B------:R-:W-:Y:S01]  /*17440*/  FADD.FTZ R2, R245, R2 ;  /* 0x00000002f5027221 */ /* 0x000fe20000010000 */
[----:B------:R-:W-:Y:S01]  /*17450*/  FADD.FTZ R3, R242, R3 ;  /* 0x00000003f2037221 */ /* 0x000fe20000010000 */
[----:B------:R-:W-:Y:S01]  /*17460*/  LDSM.16.MT88.4 R216, [R229+0xf800] ;  /* 0x00f80000e5d8783b */ /* 0x000fe20000004200 */
[----:B------:R-:W-:Y:S01]  /*17470*/  FADD.FTZ R133, R171, R0 ;  /* 0x00000000ab857221 */ /* 0x000fe20000010000 */
[----:B------:R-:W-:Y:S02]  /*17480*/  FADD.FTZ R2, R241, R2 ;  /* 0x00000002f1027221 */ /* 0x000fe40000010000 */
[----:B------:R3:W2:Y:S01]  /*17490*/  MUFU.EX2 R132, R167 ;  /* 0x000000a700847308 */ /* 0x0006a20000000800 */
[----:B------:R-:W-:Y:S01]  /*174a0*/  MOV R0, R202 ;  /* 0x000000ca00007202 */ /* 0x000fe20000000f00 */
[----:B------:R-:W-:Y:S01]  /*174b0*/  FADD.FTZ R3, R170, R3 ;  /* 0x00000003aa037221 */ /* 0x000fe20000010000 */
[----:B------:R-:W-:Y:S01]  /*174c0*/  FADD.FTZ R2, R169, R2 ;  /* 0x00000002a9027221 */ /* 0x000fe20000010000 */
[----:B-1----:R-:W-:Y:S01]  /*174d0*/  F2FP.BF16.F32.PACK_AB R210, R206, R198 ;  /* 0x000000c6ced2723e */ /* 0x002fe200000010ff */
[----:B------:R-:W-:Y:S01]  /*174e0*/  LDSM.16.MT88.4 R220, [R230+0xf800] ;  /* 0x00f80000e6dc783b */ /* 0x000fe20000004200 */
[----:B------:R-:W-:Y:S02]  /*174f0*/  MOV R164, R176 ;  /* 0x000000b000a47202 */ /* 0x000fe40000000f00 */
[----:B----4-:R-:W-:Y:S02]  /*17500*/  F2FP.BF16.F32.PACK_AB R208, R201, R239 ;  /* 0x000000efc9d0723e */ /* 0x010fe400000010ff */
[----:B------:R-:W1:Y:S03]  /*17510*/  MUFU.EX2 R200, R181 ;  /* 0x000000b500c87308 */ /* 0x000e660000000800 */
[----:B------:R-:W-:Y:S01]  /*17520*/  LDSM.16.MT88.4 R160, [R232+0xd800] ;  /* 0x00d80000e8a0783b */ /* 0x000fe20000004200 */
[----:B---3--:R-:W-:Y:S02]  /*17530*/  MOV R167, R173 ;  /* 0x000000ad00a77202 */ /* 0x008fe40000000f00 */
[----:B--2---:R-:W-:Y:S01]  /*17540*/  F2FP.BF16.F32.PACK_AB R211, R132, R138 ;  /* 0x0000008a84d3723e */ /* 0x004fe200000010ff */
[-C--:B------:R-:W-:Y:S04]  /*17550*/  HMMA.16816.F32.BF16 R100, R140, R148.reuse, R100 ;  /* 0x000000948c64723c */ /* 0x080fe80000041864 */
[----:B------:R3:W5:Y:S04]  /*17560*/  LDL.LU R246, [R1+0xa8] ;  /* 0x0000a80001f67983 */ /* 0x0007680000300800 */
[----:B------:R3:W5:Y:S01]  /*17570*/  LDL.LU R245, [R1+0xa4] ;  /* 0x0000a40001f57983 */ /* 0x0007620000300800 */
[C---:B------:R-:W-:Y:S03]  /*17580*/  HMMA.16816.F32.BF16 R104, R144.reuse, R148, R104 ;  /* 0x000000949068723c */ /* 0x040fe60000041868 */
[----:B------:R3:W5:Y:S03]  /*17590*/  LDL.LU R244, [R1+0xa0] ;  /* 0x0000a00001f47983 */ /* 0x0007660000300800 */
[-C--:B------:R-:W-:Y:S01]  /*175a0*/  HMMA.16816.F32.BF16 R108, R144, R150.reuse, R108 ;  /* 0x00000096906c723c */ /* 0x080fe2000004186c */
[----:B------:R3:W5:Y:S04]  /*175b0*/  LDL.LU R243, [R1+0x9c] ;  /* 0x00009c0001f37983 */ /* 0x0007680000300800 */
[----:B------:R3:W5:Y:S01]  /*175c0*/  LDL.LU R242, [R1+0x98] ;  /* 0x0000980001f27983 */ /* 0x0007620000300800 */
[C---:B------:R-:W-:Y:S03]  /*175d0*/  HMMA.16816.F32.BF16 R112, R140.reuse, R150, R112 ;  /* 0x000000968c70723c */ /* 0x040fe60000041870 */
[----:B------:R-:W2:Y:S08]  /*175e0*/  LDSM.16.MT88.4 R148, [R231+0xe800] ;  /* 0x00e80000e794783b */ /* 0x000eb00000004200 */
[----:B------:R3:W5:Y:S01]  /*175f0*/  LDL.LU R241, [R1+0x94] ;  /* 0x0000940001f17983 */ /* 0x0007620000300800 */
[-C--:B--2---:R-:W-:Y:S06]  /*17600*/  HMMA.16816.F32.BF16 R116, R140, R148.reuse, R116 ;  /* 0x000000948c74723c */ /* 0x084fec0000041874 */
[C---:B------:R-:W-:Y:S06]  /*17610*/  HMMA.16816.F32.BF16 R120, R144.reuse, R148, R120 ;  /* 0x000000949078723c */ /* 0x040fec0000041878 */
[-C--:B------:R-:W-:Y:S06]  /*17620*/  HMMA.16816.F32.BF16 R124, R144, R150.reuse, R124 ;  /* 0x00000096907c723c */ /* 0x080fec000004187c */
[----:B------:R-:W-:Y:S01]  /*17630*/  HMMA.16816.F32.BF16 R128, R140, R150, R128 ;  /* 0x000000968c80723c */ /* 0x000fe20000041880 */
[----:B------:R-:W2:Y:S04]  /*17640*/  LDSM.16.MT88.4 R148, [R232+0xd000] ;  /* 0x00d00000e894783b */ /* 0x000ea80000004200 */
[----:B------:R-:W-:Y:S02]  /*17650*/  F2FP.BF16.F32.PACK_AB R144, R176, R196 ;  /* 0x000000c4b090723e */ /* 0x000fe400000010ff */
[----:B------:R-:W-:Y:S04]  /*17660*/  F2FP.BF16.F32.PACK_AB R140, R194, R184 ;  /* 0x000000b8c28c723e */ /* 0x000fe800000010ff */
[----:B------:R-:W-:Y:S02]  /*17670*/  F2FP.BF16.F32.PACK_AB R141, R207, R172 ;  /* 0x000000accf8d723e */ /* 0x000fe400000010ff */
[----:B------:R-:W-:Y:S02]  /*17680*/  F2FP.BF16.F32.PACK_AB R142, R185, R188 ;  /* 0x000000bcb98e723e */ /* 0x000fe400000010ff */
[----:B------:R-:W-:Y:S02]  /*17690*/  F2FP.BF16.F32.PACK_AB R143, R186, R189 ;  /* 0x000000bdba8f723e */ /* 0x000fe400000010ff */
[----:B------:R-:W-:Y:S02]  /*176a0*/  F2FP.BF16.F32.PACK_AB R146, R187, R190 ;  /* 0x000000bebb92723e */ /* 0x000fe400000010ff */
[----:B------:R-:W-:Y:S02]  /*176b0*/  F2FP.BF16.F32.PACK_AB R145, R174, R195 ;  /* 0x000000c3ae91723e */ /* 0x000fe400000010ff */
[----:B------:R-:W-:Y:S01]  /*176c0*/  F2FP.BF16.F32.PACK_AB R147, R168, R191 ;  /* 0x000000bfa893723e */ /* 0x000fe200000010ff */
        /* <DEDUP_REMOVED lines=38> */
[----:B------:R-:W-:Y:S05]  /*17930*/  HMMA.16816.F32.BF16 R128, R140, R158, R128 ;  /* 0x0000009e8c80723c */ /* 0x000fea0000041880 */
[----:B------:R-:W-:Y:S02]  /*17940*/  IMAD.MOV.U32 R147, RZ, RZ, R172 ;  /* 0x000000ffff937224 */ /* 0x000fe400078e00ac */
[----:B------:R-:W-:Y:S04]  /*17950*/  F2FP.BF16.F32.PACK_AB R141, R233, R180 ;  /* 0x000000b4e98d723e */ /* 0x000fe800000010ff */
[----:B------:R-:W-:Y:S02]  /*17960*/  F2FP.BF16.F32.PACK_AB R140, R203, R167 ;  /* 0x000000a7cb8c723e */ /* 0x000fe400000010ff */
[----:B------:R-:W-:Y:S02]  /*17970*/  F2FP.BF16.F32.PACK_AB R142, R204, R200 ;  /* 0x000000c8cc8e723e */ /* 0x000fe400000010ff */
[----:B------:R-:W-:Y:S07]  /*17980*/  F2FP.BF16.F32.PACK_AB R143, R205, R199 ;  /* 0x000000c7cd8f723e */ /* 0x000fee00000010ff */
[-C--:B--2---:R-:W-:Y:S01]  /*17990*/  HMMA.16816.F32.BF16 R172, R140, R148.reuse, R4 ;  /* 0x000000948cac723c */ /* 0x084fe20000041804 */
[----:B------:R-:W1:Y:S05]  /*179a0*/  LDSM.16.MT88.4 R4, [R231+0xf800] ;  /* 0x00f80000e704783b */ /* 0x000e6a0000004200 */
[C---:B------:R-:W-:Y:S07]  /*179b0*/  HMMA.16816.F32.BF16 R176, R208.reuse, R148, R8 ;  /* 0x00000094d0b0723c */ /* 0x040fee0000041808 */
[----:B------:R-:W-:Y:S01]  /*179c0*/  MOV R8, R180 ;  /* 0x000000b400087202 */ /* 0x000fe20000000f00 */
[----:B------:R-:W-:Y:S01]  /*179d0*/  IMAD.MOV.U32 R9, RZ, RZ, R203 ;  /* 0x000000ffff097224 */ /* 0x000fe200078e00cb */
[-C--:B------:R-:W-:Y:S03]  /*179e0*/  HMMA.16816.F32.BF16 R180, R208, R150.reuse, R12 ;  /* 0x00000096d0b4723c */ /* 0x080fe6000004180c */
[----:B------:R-:W-:Y:S02]  /*179f0*/  MOV R11, R206 ;  /* 0x000000ce000b7202 */ /* 0x000fe40000000f00 */
[----:B------:R-:W-:Y:S01]  /*17a00*/  MOV R10, R205 ;  /* 0x000000cd000a7202 */ /* 0x000fe20000000f00 */
[C---:B------:R-:W-:Y:S05]  /*17a10*/  HMMA.16816.F32.BF16 R156, R140.reuse, R150, R16 ;  /* 0x000000968c9c723c */ /* 0x040fea0000041810 */
[----:B------:R-:W-:Y:S02]  /*17a20*/  MOV R13, R199 ;  /* 0x000000c7000d7202 */ /* 0x000fe40000000f00 */
[----:B------:R-:W-:Y:S02]  /*17a30*/  MOV R16, R168 ;  /* 0x000000a800107202 */ /* 0x000fe40000000f00 */
[-C--:B----4-:R-:W-:Y:S03]  /*17a40*/  HMMA.16816.F32.BF16 R168, R140, R152.reuse, R20 ;  /* 0x000000988ca8723c */ /* 0x090fe60000041814 */
        /* <DEDUP_REMOVED lines=8> */
[----:B------:R-:W-:Y:S01]  /*17ad0*/  MOV R19, R201 ;  /* 0x000000c900137202 */ /* 0x000fe20000000f00 */
[----:B------:R-:W-:Y:S01]  /*17ae0*/  IMAD.MOV.U32 R26, RZ, RZ, R190 ;  /* 0x000000ffff1a7224 */ /* 0x000fe200078e00be */
[----:B------:R-:W-:Y:S03]  /*17af0*/  MOV R27, R191 ;  /* 0x000000bf001b7202 */ /* 0x000fe60000000f00 */
[----:B------:R-:W-:Y:S02]  /*17b00*/  MOV R25, R189 ;  /* 0x000000bd00197202 */ /* 0x000fe40000000f00 */
        /* <DEDUP_REMOVED lines=8> */
[-C--:B------:R-:W-:Y:S03]  /*17b90*/  HMMA.16816.F32.BF16 R164, R140, R160.reuse, R36 ;  /* 0x000000a08ca4723c */ /* 0x080fe60000041824 */
[----:B------:R-:W-:Y:S02]  /*17ba0*/  MOV R32, R197 ;  /* 0x000000c500207202 */ /* 0x000fe40000000f00 */
[----:B------:R-:W-:Y:S02]  /*17bb0*/  MOV R33, R196 ;  /* 0x000000c400217202 */ /* 0x000fe40000000f00 */
[----:B------:R-:W-:Y:S01]  /*17bc0*/  IMAD.MOV.U32 R38, RZ, RZ, R193 ;  /* 0x000000ffff267224 */ /* 0x000fe200078e00c1 */
[----:B------:R-:W-:Y:S03]  /*17bd0*/  MOV R39, R192 ;  /* 0x000000c000277202 */ /* 0x000fe60000000f00 */
[----:B------:R-:W-:Y:S01]  /*17be0*/  FADD.FTZ R3, R38, R3 ;  /* 0x0000000326037221 */ /* 0x000fe20000010000 */
[----:B------:R-:W-:Y:S02]  /*17bf0*/  MOV R34, R195 ;  /* 0x000000c300227202 */ /* 0x000fe40000000f00 */
[----:B------:R-:W-:Y:S01]  /*17c00*/  MOV R38, R39 ;  /* 0x0000002700267202 */ /* 0x000fe20000000f00 */
[----:B------:R-:W-:Y:S01]  /*17c10*/  FADD.FTZ R3, R236, R3 ;  /* 0x00000003ec037221 */ /* 0x000fe20000010000 */
[----:B------:R-:W-:Y:S02]  /*17c20*/  MOV R35, R194 ;  /* 0x000000c200237202 */ /* 0x000fe40000000f00 */
[C---:B------:R-:W-:Y:S04]  /*17c30*/  HMMA.16816.F32.BF16 R192, R208.reuse, R160, R40 ;  /* 0x000000a0d0c0723c */ /* 0x040fe80000041828 */
[----:B------:R-:W-:Y:S02]  /*17c40*/  MOV R39, R32 ;  /* 0x0000002000277202 */ /* 0x000fe40000000f00 */
[-C--:B------:R-:W-:Y:S05]  /*17c50*/  HMMA.16816.F32.BF16 R196, R208, R162.reuse, R44 ;  /* 0x000000a2d0c4723c */ /* 0x080fea000004182c */
[----:B------:R-:W-:Y:S01]  /*17c60*/  MOV R28, R207 ;  /* 0x000000cf001c7202 */ /* 0x000fe20000000f00 */
        /* <DEDUP_REMOVED lines=27> */
[----:B------:R-:W-:Y:S01]  /*17e20*/  MOV R23, R16 ;  /* 0x0000001000177202 */ /* 0x000fe20000000f00 */
[----:B------:R-:W-:Y:S01]  /*17e30*/  IMAD.MOV.U32 R16, RZ, RZ, R17 ;  /* 0x000000ffff107224 */ /* 0x000fe200078e0011 */
[----:B------:R-:W-:Y:S01]  /*17e40*/  MOV R36, R38 ;  /* 0x0000002600247202 */ /* 0x000fe20000000f00 */
[----:B------:R-:W-:Y:S01]  /*17e50*/  IMAD.MOV.U32 R38, RZ, RZ, R29 ;  /* 0x000000ffff267224 */ /* 0x000fe200078e001d */
[----:B------:R-:W-:Y:S01]  /*17e60*/  MOV R39, R32 ;  /* 0x0000002000277202 */ /* 0x000fe20000000f00 */
[-C--:B------:R-:W-:Y:S03]  /*17e70*/  HMMA.16816.F32.BF16 R92, R208, R222.reuse, R92 ;  /* 0x000000ded05c723c */ /* 0x080fe6000004185c */
[----:B------:R-:W-:Y:S01]  /*17e80*/  MOV R32, R33 ;  /* 0x0000002100207202 */ /* 0x000fe20000000f00 */
[----:B------:R-:W-:Y:S01]  /*17e90*/  FADD.FTZ R0, R0, R36 ;  /* 0x0000002400007221 */ /* 0x000fe20000010000 */
[----:B------:R-:W-:Y:S01]  /*17ea0*/  MOV R17, R18 ;  /* 0x0000001200117202 */ /* 0x000fe20000000f00 */
[C---:B------:R-:W-:Y:S05]  /*17eb0*/  HMMA.16816.F32.BF16 R96, R140.reuse, R222, R96 ;  /* 0x000000de8c60723c */ /* 0x040fea0000041860 */
[----:B------:R-:W-:Y:S01]  /*17ec0*/  MOV R33, R34 ;  /* 0x0000002200217202 */ /* 0x000fe20000000f00 */
[-C--:B------:R-:W-:Y:S05]  /*17ed0*/  HMMA.16816.F32.BF16 R100, R140, R224.reuse, R100 ;  /* 0x000000e08c64723c */ /* 0x080fea0000041864 */
[----:B------:R-:W-:Y:S01]  /*17ee0*/  MOV R29, R31 ;  /* 0x0000001f001d7202 */ /* 0x000fe20000000f00 */
[C---:B------:R-:W-:Y:S05]  /*17ef0*/  HMMA.16816.F32.BF16 R104, R208.reuse, R224, R104 ;  /* 0x000000e0d068723c */ /* 0x040fea0000041868 */
[----:B------:R-:W-:Y:S01]  /*17f00*/  MOV R18, R8 ;  /* 0x0000000800127202 */ /* 0x000fe20000000f00 */
[----:B------:R-:W-:Y:S01]  /*17f10*/  FADD.FTZ R8, R240, R2 ;  /* 0x00000002f0087221 */ /* 0x000fe20000010000 */
[----:B------:R-:W-:Y:S01]  /*17f20*/  MOV R34, R35 ;  /* 0x0000002300227202 */ /* 0x000fe20000000f00 */
[----:B------:R3:W5:Y:S01]  /*17f30*/  LDL.LU R240, [R1+0x90] ;  /* 0x0000900001f07983 */ /* 0x0007620000300800 */
[-C--:B------:R-:W-:Y:S03]  /*17f40*/  HMMA.16816.F32.BF16 R108, R208, R226.reuse, R108 ;  /* 0x000000e2d06c723c */ /* 0x080fe6000004186c */
[----:B------:R-:W-:Y:S01]  /*17f50*/  MOV R31, R25 ;  /* 0x00000019001f7202 */ /* 0x000fe20000000f00 */
[----:B------:R-:W-:Y:S01]  /*17f60*/  FADD.FTZ R2, R237, R133 ;  /* 0x00000085ed027221 */ /* 0x000fe20000010000 */
[----:B------:R-:W-:Y:S01]  /*17f70*/  MOV R35, R28 ;  /* 0x0000001c00237202 */ /* 0x000fe20000000f00 */
[----:B------:R-:W-:Y:S01]  /*17f80*/  FADD.FTZ R8, R235, R8 ;  /* 0x00000008eb087221 */ /* 0x000fe20000010000 */
[----:B------:R-:W-:Y:S01]  /*17f90*/  MOV R25, R27 ;  /* 0x0000001b00197202 */ /* 0x000fe20000000f00 */
[C---:B------:R-:W-:Y:S04]  /*17fa0*/  HMMA.16816.F32.BF16 R112, R140.reuse, R226, R112 ;  /* 0x000000e28c70723c */ /* 0x040fe80000041870 */
[----:B------:R-:W-:Y:S02]  /*17fb0*/  MOV R28, R30 ;  /* 0x0000001e001c7202 */ /* 0x000fe40000000f00 */
[----:B------:R-:W-:Y:S01]  /*17fc0*/  MOV R27, R21 ;  /* 0x00000015001b7202 */ /* 0x000fe20000000f00 */
[----:B------:R-:W-:Y:S01]  /*17fd0*/  IMAD.MOV.U32 R21, RZ, RZ, R23 ;  /* 0x000000ffff157224 */ /* 0x000fe200078e0017 */
[----:B------:R-:W-:Y:S01]  /*17fe0*/  MOV R30, R24 ;  /* 0x00000018001e7202 */ /* 0x000fe20000000f00 */
[-C--:B-1----:R-:W-:Y:S03]  /*17ff0*/  HMMA.16816.F32.BF16 R116, R140, R4.reuse, R116 ;  /* 0x000000048c74723c */ /* 0x082fe60000041874 */
[----:B------:R-:W-:Y:S02]  /*18000*/  MOV R24, R26 ;  /* 0x0000001a00187202 */ /* 0x000fe40000000f00 */
[----:B------:R-:W-:Y:S01]  /*18010*/  MOV R23, R17 ;  /* 0x0000001100177202 */ /* 0x000fe20000000f00 */
[C---:B------:R-:W-:Y:S05]  /*18020*/  HMMA.16816.F32.BF16 R120, R208.reuse, R4, R120 ;  /* 0x00000004d078723c */ /* 0x040fea0000041878 */
[----:B------:R-:W-:Y:S01]  /*18030*/  MOV R26, R20 ;  /* 0x00000014001a7202 */ /* 0x000fe20000000f00 */
[-C--:B------:R-:W-:Y:S05]  /*18040*/  HMMA.16816.F32.BF16 R124, R208, R6.reuse, R124 ;  /* 0x00000006d07c723c */ /* 0x080fea000004187c */
[----:B------:R-:W-:Y:S01]  /*18050*/  MOV R17, R239 ;  /* 0x000000ef00117202 */ /* 0x000fe20000000f00 */
[----:B------:R-:W-:Y:S01]  /*18060*/  HMMA.16816.F32.BF16 R128, R140, R6, R128 ;  /* 0x000000068c80723c */ /* 0x000fe20000041880 */
[----:B------:R3:W5:Y:S04]  /*18070*/  LDL.LU R239, [R1+0x8c] ;  /* 0x00008c0001ef7983 */ /* 0x0007680000300800 */
[----:B------:R-:W-:Y:S02]  /*18080*/  MOV R20, R22 ;  /* 0x0000001600147202 */ /* 0x000fe40000000f00 */
[----:B------:R-:W-:Y:S04]  /*18090*/  MOV R22, R16 ;  /* 0x0000001000167202 */ /* 0x000fe80000000f00 */
[----:B------:R-:W-:Y:S02]  /*180a0*/  MOV R16, R18 ;  /* 0x0000001200107202 */ /* 0x000fe40000000f00 */
[----:B------:R-:W-:Y:S02]  /*180b0*/  MOV R18, R238 ;  /* 0x000000ee00127202 */ /* 0x000fe40000000f00 */
[----:B------:R-:W-:Y:S01]  /*180c0*/  MOV R36, R37 ;  /* 0x0000002500247202 */ /* 0x000fe20000000f00 */
[----:B------:R3:W5:Y:S01]  /*180d0*/  LDL.LU R238, [R1+0x88] ;  /* 0x0000880001ee7983 */ /* 0x0007620000300800 */
[----:B------:R-:W-:Y:S02]  /*180e0*/  MOV R37, R38 ;  /* 0x0000002600257202 */ /* 0x000fe40000000f00 */
[----:B------:R-:W-:Y:S01]  /*180f0*/  MOV R38, R25 ;  /* 0x0000001900267202 */ /* 0x000fe20000000f00 */
[----:B------:R3:W5:Y:S01]  /*18100*/  LDL.LU R237, [R1+0x84] ;  /* 0x0000840001ed7983 */ /* 0x0007620000300800 */
[----:B------:R-:W-:Y:S01]  /*18110*/  MOV R25, R26 ;  /* 0x0000001a00197202 */ /* 0x000fe20000000f00 */
[----:B------:R-:W-:Y:S01]  /*18120*/  IMAD.MOV.U32 R26, RZ, RZ, R27 ;  /* 0x000000ffff1a7224 */ /* 0x000fe200078e001b */
        /* <DEDUP_REMOVED lines=41> */
[----:B------:R-:W-:Y:S02]  /*183c0*/  MOV R140, R134 ;  /* 0x00000086008c7202 */ /* 0x000fe40000000f00 */
[----:B------:R-:W-:Y:S01]  /*183d0*/  FADD.FTZ R0, R25, R9 ;  /* 0x0000000919007221 */ /* 0x000fe20000010000 */
[----:B------:R-:W-:Y:S01]  /*183e0*/  FADD.FTZ R3, R16, R3 ;  /* 0x0000000310037221 */ /* 0x000fe20000010000 */
[----:B------:R-:W-:Y:S02]  /*183f0*/  MOV R133, R136 ;  /* 0x0000008800857202 */ /* 0x000fe40000000f00 */
        /* <DEDUP_REMOVED lines=22> */
.L_x_545:
[----:B-123--:R-:W2:Y:S04]  /*18560*/  LDL.LU R2, [R1+0x24] ;  /* 0x0000240001027983 */ /* 0x00eea80000300800 */
[----:B------:R-:W3:Y:S04]  /*18570*/  LDL.LU R8, [R1+0x28] ;  /* 0x0000280001087983 */ /* 0x000ee80000300800 */
[----:B------:R-:W4:Y:S04]  /*18580*/  LDL.LU R7, [R1+0x48] ;  /* 0x0000480001077983 */ /* 0x000f280000300800 */
[----:B------:R-:W4:Y:S01]  /*18590*/  LDL.LU R6, [R1+0x4c] ;  /* 0x00004c0001067983 */ /* 0x000f220000300800 */
[----:B------:R-:W1:Y:S01]  /*185a0*/  S2UR UR7, SR_CgaCtaId ;  /* 0x00000000000779c3 */ /* 0x000e620000008800 */
[----:B------:R-:W-:Y:S01]  /*185b0*/  UISETP.NE.AND UP0, UPT, UR16, -0x1, UPT ;  /* 0xffffffff1000788c */ /* 0x000fe2000bf05270 */
[----:B------:R-:W-:Y:S01]  /*185c0*/  MOV R67, 0x40 ;  /* 0x0000004000437802 */ /* 0x000fe20000000f00 */
[----:B------:R-:W1:Y:S04]  /*185d0*/  S2R R141, SR_TID.X ;  /* 0x00000000008d7919 */ /* 0x000e680000002100 */
[----:B------:R-:W-:-:S05]  /*185e0*/  PLOP3.LUT P3, PT, PT, PT, UP0, 0x80, 0x0 ;  /* 0x000000000000781c */ /* 0x000fca0003f6f008 */
[----:B------:R-:W-:Y:S02]  /*185f0*/  @UP0 ULDC.64 UR4, c[0x0][0x298] ;  /* 0x0000a60000040ab9 */ /* 0x000fe40000000a00 */
[----:B------:R-:W-:-:S03]  /*18600*/  @UP0 UIMAD.WIDE.U32 UR8, UR16, UR4, URZ ;  /* 0x00000004100802a5 */ /* 0x000fc6000f8e003f */
[----:B------:R-:W-:Y:S01]  /*18610*/  UMOV UR4, 0x400 ;  /* 0x0000040000047882 */ /* 0x000fe20000000000 */
[----:B------:R-:W-:Y:S02]  /*18620*/  @UP0 UIMAD UR6, UR16, UR5, UR9 ;  /* 0x00000005100602a4 */ /* 0x000fe4000f8e0209 */
[----:B-1----:R-:W-:Y:S01]  /*18630*/  ULEA UR7, UR7, UR4, 0x18 ;  /* 0x0000000407077291 */ /* 0x002fe2000f8ec03f */
[----:B------:R-:W-:-:S04]  /*18640*/  SHF.R.S32.HI R10, RZ, 0x1f, R141 ;  /* 0x0000001fff0a7819 */ /* 0x000fc8000001148d */
[----:B------:R-:W-:Y:S01]  /*18650*/  LEA.HI R9, R10, R141, RZ, 0x2 ;  /* 0x0000008d0a097211 */ /* 0x000fe200078f10ff */
[----:B--2---:R-:W1:Y:S04]  /*18660*/  SHFL.BFLY PT, R0, R2, 0x2, 0x1f ;  /* 0x0c401f0002007f89 */ /* 0x004e6800000e0000 */
[----:B---3--:R-:W2:Y:S04]  /*18670*/  SHFL.BFLY PT, R4, R8, 0x2, 0x1f ;  /* 0x0c401f0008047f89 */ /* 0x008ea800000e0000 */
[----:B----4-:R-:W3:Y:S01]  /*18680*/  SHFL.BFLY PT, R3, R7, 0x2, 0x1f ;  /* 0x0c401f0007037f89 */ /* 0x010ee200000e0000 */
[----:B-1----:R-:W-:-:S03]  /*18690*/  FADD.FTZ R0, R0, R2 ;  /* 0x0000000200007221 */ /* 0x002fc60000010000 */
[----:B------:R-:W1:Y:S01]  /*186a0*/  SHFL.BFLY PT, R2, R6, 0x2, 0x1f ;  /* 0x0c401f0006027f89 */ /* 0x000e6200000e0000 */
[----:B--2---:R-:W-:-:S03]  /*186b0*/  FADD.FTZ R4, R4, R8 ;  /* 0x0000000804047221 */ /* 0x004fc60000010000 */
        /* <DEDUP_REMOVED lines=8> */
[--C-:B------:R-:W-:Y:S01]  /*18740*/  SHF.R.S32.HI R5, RZ, 0x2, R9.reuse ;  /* 0x00000002ff057819 */ /* 0x100fe20000011409 */
[----:B---3--:R-:W-:Y:S01]  /*18750*/  FADD.FTZ R133, R4, R8 ;  /* 0x0000000804857221 */ /* 0x008fe20000010000 */
[----:B------:R-:W-:Y:S02]  /*18760*/  FSETP.NE.FTZ.AND P0, PT, R132, RZ, PT ;  /* 0x000000ff8400720b */ /* 0x000fe40003f15000 */
[----:B------:R-:W-:Y:S02]  /*18770*/  SHF.R.S32.HI R8, RZ, 0x1f, R9 ;  /* 0x0000001fff087819 */ /* 0x000fe40000011409 */
[----:B------:R-:W-:-:S02]  /*18780*/  P2R R140, PR, RZ, 0x1 ;  /* 0x00000001ff8c7803 */ /* 0x000fc40000000000 */
[----:B------:R-:W-:-:S07]  /*18790*/  LEA.HI R4, R10, R141, RZ, 0x5 ;  /* 0x0000008d0a047211 */ /* 0x000fce00078f28ff */
[----:B------:R-:W3:Y:S01]  /*187a0*/  @P0 MUFU.RCP R0, R132 ;  /* 0x0000008400000308 */ /* 0x000ee20000001000 */
[----:B------:R-:W-:Y:S01]  /*187b0*/  FSETP.NE.FTZ.AND P0, PT, R133, RZ, PT ;  /* 0x000000ff8500720b */ /* 0x000fe20003f15000 */
[----:B-1----:R-:W-:Y:S01]  /*187c0*/  FADD.FTZ R138, R3, R6 ;  /* 0x00000006038a7221 */ /* 0x002fe20000010000 */
[----:B------:R-:W-:Y:S02]  /*187d0*/  LEA.HI R3, R8, R5, RZ, 0x3 ;  /* 0x0000000508037211 */ /* 0x000fe400078f18ff */
[----:B------:R-:W-:Y:S01]  /*187e0*/  LOP3.LUT R6, R9, 0x3ffffffc, RZ, 0xc0, !PT ;  /* 0x3ffffffc09067812 */ /* 0x000fe200078ec0ff */
[----:B--2---:R-:W-:Y:S01]  /*187f0*/  FADD.FTZ R139, R2, R7 ;  /* 0x00000007028b7221 */ /* 0x004fe20000010000 */
[----:B------:R-:W-:Y:S02]  /*18800*/  LOP3.LUT R2, R3, 0xfffffff8, RZ, 0xc0, !PT ;  /* 0xfffffff803027812 */ /* 0x000fe400078ec0ff */
[----:B------:R-:W-:Y:S02]  /*18810*/  MOV R3, 0x3f800000 ;  /* 0x3f80000000037802 */ /* 0x000fe40000000f00 */
[----:B------:R-:W-:-:S02]  /*18820*/  IADD3 R2, R5, -R2, RZ ;  /* 0x8000000205027210 */ /* 0x000fc40007ffe0ff */
[----:B------:R-:W-:Y:S01]  /*18830*/  IADD3 R6, -R6, R141, RZ ;  /* 0x0000008d06067210 */ /* 0x000fe20007ffe1ff */
        /* <DEDUP_REMOVED lines=32> */
[----:B------:R-:W-:Y:S01]  /*18a40*/  SHF.L.U32 R0, R2, 0x6, RZ ;  /* 0x0000000602007819 */ /* 0x000fe200000006ff */
[----:B------:R-:W1:Y:S01]  /*18a50*/  @P0 MUFU.RCP R3, R133 ;  /* 0x0000008500030308 */ /* 0x000e620000001000 */
[----:B------:R-:W-:-:S02]  /*18a60*/  SHF.R.S32.HI R80, RZ, 0x5, R4 ;  /* 0x00000005ff507819 */ /* 0x000fc40000011404 */
[----:B------:R-:W-:Y:S02]  /*18a70*/  LOP3.LUT R0, R0, 0x1c0, RZ, 0xc0, !PT ;  /* 0x000001c000007812 */ /* 0x000fe400078ec0ff */
[----:B------:R-:W-:Y:S02]  /*18a80*/  LEA R21, R80, R6, 0x9 ;  /* 0x0000000650157211 */ /* 0x000fe400078e48ff */
[----:B------:R-:W-:Y:S02]  /*18a90*/  LEA.HI R0, R0, R0, RZ, 0x1d ;  /* 0x0000000000007211 */ /* 0x000fe400078fe8ff */
[----:B------:R-:W-:Y:S02]  /*18aa0*/  R2P PR, R2, 0x6 ;  /* 0x0000000602007804 */ /* 0x000fe40000000000 */
[----:B------:R-:W-:Y:S02]  /*18ab0*/  LEA R21, R21, R0, 0x1 ;  /* 0x0000000015157211 */ /* 0x000fe400078e08ff */
[----:B------:R-:W-:-:S02]  /*18ac0*/  LOP3.LUT R8, R4, 0xffffffe0, RZ, 0xc0, !PT ;  /* 0xffffffe004087812 */ /* 0x000fc400078ec0ff */
[----:B------:R-:W-:Y:S02]  /*18ad0*/  MOV R81, 0x20 ;  /* 0x0000002000517802 */ /* 0x000fe40000000f00 */
[----:B------:R-:W-:Y:S01]  /*18ae0*/  LEA R21, R21, UR7, 0x1 ;  /* 0x0000000715157c11 */ /* 0x000fe2000f8e08ff */
[C---:B-1----:R-:W-:Y:S01]  /*18af0*/  FMUL.FTZ R174, R3.reuse, R174 ;  /* 0x000000ae03ae7220 */ /* 0x042fe20000410000 */
[----:B------:R-:W-:Y:S01]  /*18b00*/  IADD3 R141, -R8, R141, RZ ;  /* 0x0000008d088d7210 */ /* 0x000fe20007ffe1ff */
[C---:B------:R-:W-:Y:S01]  /*18b10*/  FMUL.FTZ R175, R3.reuse, R175 ;  /* 0x000000af03af7220 */ /* 0x040fe20000410000 */
[C---:B------:R-:W-:Y:S01]  /*18b20*/  FMUL.FTZ R158, R3.reuse, R158 ;  /* 0x0000009e039e7220 */ /* 0x040fe20000410000 */
[C---:B------:R-:W-:Y:S01]  /*18b30*/  FMUL.FTZ R159, R3.reuse, R159 ;  /* 0x0000009f039f7220 */ /* 0x040fe20000410000 */
[C---:B------:R-:W-:Y:S01]  /*18b40*/  FMUL.FTZ R170, R3.reuse, R170 ;  /* 0x000000aa03aa7220 */ /* 0x040fe20000410000 */
[C---:B------:R-:W-:Y:S01]  /*18b50*/  FMUL.FTZ R9, R3.reuse, R171 ;  /* 0x000000ab03097220 */ /* 0x040fe20000410000 */
[----:B------:R-:W-:Y:S01]  /*18b60*/  FMUL.FTZ R154, R3, R154 ;  /* 0x0000009a039a7220 */ /* 0x000fe20000410000 */
[----:B------:R-:W-:-:S02]  /*18b70*/  SEL R81, R81, 0xffffffe0, !P1 ;  /* 0xffffffe051517807 */ /* 0x000fc40004800000 */
[----:B------:R-:W-:Y:S01]  /*18b80*/  SEL R67, R67, 0xffffffc0, !P2 ;  /* 0xffffffc043437807 */ /* 0x000fe20005000000 */
[----:B------:R-:W-:Y:S06]  /*18b90*/  @P3 BRA `(.L_x_549) ;  /* 0x00000000001c3947 */ /* 0x000fec0003800000 */
[----:B------:R-:W1:Y:S01]  /*18ba0*/  S2UR UR7, SR_CTAID.Y ;  /* 0x00000000000779c3 */ /* 0x000e620000002600 */
[----:B------:R-:W-:Y:S01]  /*18bb0*/  ULDC.64 UR4, c[0x0][0x290] ;  /* 0x0000a40000047ab9 */ /* 0x000fe20000000a00 */
[----:B-1----:R-:W-:Y:S02]  /*18bc0*/  USHF.R.S32.HI UR6, URZ, 0x1f, UR7 ;  /* 0x0000001f3f067899 */ /* 0x002fe40008011407 */
[----:B------:R-:W-:Y:S02]  /*18bd0*/  UIMAD.WIDE.U32 UR8, UR7, UR4, URZ ;  /* 0x00000004070872a5 */ /* 0x000fe4000f8e003f */
[----:B------:R-:W-:-:S04]  /*18be0*/  UIMAD UR6, UR6, UR4, URZ ;  /* 0x00000004060672a4 */ /* 0x000fc8000f8e023f */
[----:B------:R-:W-:-:S04]  /*18bf0*/  UIMAD UR6, UR7, UR5, UR6 ;  /* 0x00000005070672a4 */ /* 0x000fc8000f8e0206 */
[----:B------:R-:W-:-:S12]  /*18c00*/  UIADD3 UR6, UR9, UR6, URZ ;  /* 0x0000000609067290 */ /* 0x000fd8000fffe03f */
.L_x_549:
[----:B------:R-:W-:Y:S01]  /*18c10*/  ULDC.U8 UR4, c[0x0][0x3d8] ;  /* 0x0000f60000047ab9 */ /* 0x000fe20000000000 */
[----:B------:R-:W-:Y:S01]  /*18c20*/  ULDC.U8 UR7, c[0x0][0x3d9] ;  /* 0x0000f64000077ab9 */ /* 0x000fe20000000000 */
[----:B------:R-:W-:Y:S01]  /*18c30*/  ISETP.NE.AND P4, PT, RZ, UR4, PT ;  /* 0x00000004ff007c0c */ /* 0x000fe2000bf85270 */
[C---:B------:R-:W-:Y:S01]  /*18c40*/  FMUL.FTZ R6, R3.reuse, R155 ;  /* 0x0000009b03067220 */ /* 0x040fe20000410000 */
[----:B------:R-:W-:Y:S01]  /*18c50*/  LOP3.LUT R2, R2, 0x1, RZ, 0xc0, !PT ;  /* 0x0000000102027812 */ /* 0x000fe200078ec0ff */
[C---:B------:R-:W-:Y:S01]  /*18c60*/  FMUL.FTZ R166, R3.reuse, R166 ;  /* 0x000000a603a67220 */ /* 0x040fe20000410000 */
[----:B------:R-:W-:Y:S01]  /*18c70*/  ISETP.NE.OR P2, PT, RZ, UR7, !P4 ;  /* 0x00000007ff007c0c */ /* 0x000fe2000e745670 */
[C---:B------:R-:W-:Y:S01]  /*18c80*/  FMUL.FTZ R19, R3.reuse, R167 ;  /* 0x000000a703137220 */ /* 0x040fe20000410000 */
[----:B------:R-:W-:Y:S01]  /*18c90*/  FSETP.NE.FTZ.AND P6, PT, R138, RZ, PT ;  /* 0x000000ff8a00720b */ /* 0x000fe20003fd5000 */
[C---:B------:R-:W-:Y:S01]  /*18ca0*/  FMUL.FTZ R150, R3.reuse, R150 ;  /* 0x0000009603967220 */ /* 0x040fe20000410000 */
[----:B------:R-:W-:Y:S01]  /*18cb0*/  ISETP.NE.U32.AND P1, PT, R2, 0x1, PT ;  /* 0x000000010200780c */ /* 0x000fe20003f25070 */
[C---:B------:R-:W-:Y:S01]  /*18cc0*/  FMUL.FTZ R15, R3.reuse, R151 ;  /* 0x00000097030f7220 */ /* 0x040fe20000410000 */
[----:B------:R-:W-:Y:S01]  /*18cd0*/  P2R R101, PR, RZ, 0x40 ;  /* 0x00000040ff657803 */ /* 0x000fe20000000000 */
[----:B------:R-:W-:Y:S01]  /*18ce0*/  FMUL.FTZ R162, R3, R162 ;  /* 0x000000a203a27220 */ /* 0x000fe20000410000 */
[----:B------:R-:W-:-:S02]  /*18cf0*/  PLOP3.LUT P3, PT, PT, PT, PT, 0x8, 0x0 ;  /* 0x000000000000781c */ /* 0x000fc40003f6e170 */
[----:B------:R-:W-:-:S03]  /*18d00*/  CS2R R68, SRZ ;  /* 0x0000000000447805 */ /* 0x000fc6000001ff00 */
[----:B------:R-:W-:Y:S08]  /*18d10*/  @P2 BRA `(.L_x_550) ;  /* 0x00000000001c2947 */ /* 0x000ff00003800000 */
[----:B------:R-:W1:Y:S01]  /*18d20*/  S2UR UR5, SR_CTAID.Y ;  /* 0x00000000000579c3 */ /* 0x000e620000002600 */
[----:B------:R-:W-:Y:S01]  /*18d30*/  ULDC UR4, c[0x0][0x2c4] ;  /* 0x0000b10000047ab9 */ /* 0x000fe20000000800 */
[----:B------:R-:W-:Y:S01]  /*18d40*/  PLOP3.LUT P3, PT, PT, PT, PT, 0x80, 0x0 ;  /* 0x000000000000781c */ /* 0x000fe20003f6f070 */
[----:B-1----:R-:W-:-:S04]  /*18d50*/  @!UP0 UIMAD UR16, UR5, UR4, URZ ;  /* 0x00000004051082a4 */ /* 0x002fc8000f8e023f */
[----:B------:R-:W-:Y:S02]  /*18d60*/  USHF.R.S32.HI UR4, URZ, 0x1f, UR16 ;  /* 0x0000001f3f047899 */ /* 0x000fe40008011410 */
[----:B------:R-:W-:-:S04]  /*18d70*/  IMAD.U32 R68, RZ, RZ, UR16 ;  /* 0x00000010ff447e24 */ /* 0x000fc8000f8e00ff */
[----:B------:R-:W-:-:S07]  /*18d80*/  MOV R69, UR4 ;  /* 0x0000000400457c02 */ /* 0x000fce0008000f00 */
.L_x_550:
[----:B------:R-:W2:Y:S01]  /*18d90*/  LDL R113, [R1+0x8] ;  /* 0x0000080001717983 */ /* 0x000ea20000100800 */
        /* <DEDUP_REMOVED lines=23> */
[----:B------:R-:W-:Y:S01]  /*18f10*/  FMUL.FTZ R59, R3, R131 ;  /* 0x00000083033b7220 */ /* 0x000fe20000410000 */
[C---:B------:R-:W-:Y:S01]  /*18f20*/  IADD3 R20, R21.reuse, -0x10, RZ ;  /* 0xfffffff015147810 */ /* 0x040fe20007ffe0ff */
[----:B------:R-:W-:Y:S01]  /*18f30*/  @P1 VIADD R20, R21, 0x10 ;  /* 0x0000001015141836 */ /* 0x000fe20000000000 */
[----:B------:R-:W-:Y:S01]  /*18f40*/  F2FP.BF16.F32.PACK_AB R5, R5, R172 ;  /* 0x000000ac0505723e */ /* 0x000fe200000010ff */
[C---:B-1----:R-:W-:Y:S01]  /*18f50*/  FMUL.FTZ R176, R2.reuse, R176 ;  /* 0x000000b002b07220 */ /* 0x042fe20000410000 */
        /* <DEDUP_REMOVED lines=64> */
[----:B------:R-:W-:Y:S01]  /*19360*/  STS [R21], R5 ;  /* 0x0000000515007388 */ /* 0x000fe20000000800 */
[----:B------:R-:W-:Y:S01]  /*19370*/  ISETP.NE.AND P2, PT, RZ, UR7, PT ;  /* 0x00000007ff007c0c */ /* 0x000fe2000bf45270 */
[----:B------:R-:W1:Y:S01]  /*19380*/  S2UR UR4, SR_CTAID.X ;  /* 0x00000000000479c3 */ /* 0x000e620000002500 */
[----:B------:R-:W-:Y:S01]  /*19390*/  F2FP.BF16.F32.PACK_AB R2, R157, R156 ;  /* 0x0000009c9d02723e */ /* 0x000fe200000010ff */
[----:B------:R-:W-:Y:S01]  /*193a0*/  STS [R21+0x400], R4 ;  /* 0x0004000415007388 */ /* 0x000fe20000000800 */
[----:B------:R-:W-:Y:S01]  /*193b0*/  F2FP.BF16.F32.PACK_AB R0, R159, R158 ;  /* 0x0000009e9f00723e */ /* 0x000fe200000010ff */
[----:B------:R-:W-:Y:S01]  /*193c0*/  BSSY B0, `(.L_x_551) ;  /* 0x00000f5000007945 */ /* 0x000fe20003800000 */
[----:B------:R-:W-:Y:S01]  /*193d0*/  F2FP.BF16.F32.PACK_AB R13, R179, R13 ;  /* 0x0000000db30d723e */ /* 0x000fe200000010ff */
[----:B------:R-:W-:Y:S01]  /*193e0*/  STS [R20], R2 ;  /* 0x0000000214007388 */ /* 0x000fe20000000800 */
        /* <DEDUP_REMOVED lines=13> */
[----:B------:R-:W-:Y:S01]  /*194c0*/  PLOP3.LUT P1, PT, PT, PT, PT, 0x8, 0x0 ;  /* 0x000000000000781c */ /* 0x000fe20003f2e170 */
[----:B------:R-:W-:Y:S01]  /*194d0*/  STS [R20+0x2400], R11 ;  /* 0x0024000b14007388 */ /* 0x000fe20000000800 */
[----:B------:R-:W-:Y:S02]  /*194e0*/  F2FP.BF16.F32.PACK_AB R24, R24, R188 ;  /* 0x000000bc1818723e */ /* 0x000fe400000010ff */
[----:B------:R-:W-:Y:S02]  /*194f0*/  F2FP.BF16.F32.PACK_AB R23, R191, R23 ;  /* 0x00000017bf17723e */ /* 0x000fe400000010ff */
[----:B------:R-:W-:-:S02]  /*19500*/  @!P2 PLOP3.LUT P1, PT, P4, PT, PT, 0x80, 0x0 ;  /* 0x000000000000a81c */ /* 0x000fc4000272f070 */
[----:B------:R-:W-:Y:S02]  /*19510*/  F2FP.BF16.F32.PACK_AB R22, R22, R164 ;  /* 0x000000a41616723e */ /* 0x000fe400000010ff */
[----:B---3--:R-:W-:Y:S02]  /*19520*/  IADD3 R0, R21, R81, RZ ;  /* 0x0000005115007210 */ /* 0x008fe40007ffe0ff */
[----:B------:R-:W-:Y:S01]  /*19530*/  F2FP.BF16.F32.PACK_AB R19, R19, R166 ;  /* 0x000000a61313723e */ /* 0x000fe200000010ff */
[----:B----4-:R-:W-:Y:S02]  /*19540*/  IMAD.IADD R13, R81, 0x1, R20 ;  /* 0x00000001510d7824 */ /* 0x010fe400078e0214 */
[----:B------:R3:W-:Y:S01]  /*19550*/  STS [R0], R10 ;  /* 0x0000000a00007388 */ /* 0x0007e20000000800 */
[----:B------:R-:W-:Y:S01]  /*19560*/  F2FP.BF16.F32.PACK_AB R16, R16, R148 ;  /* 0x000000941010723e */ /* 0x000fe200000010ff */
[----:B------:R-:W-:Y:S01]  /*19570*/  IMAD.IADD R2, R0, 0x1, R67 ;  /* 0x0000000100027824 */ /* 0x000fe200078e0243 */
[----:B-1----:R-:W-:Y:S01]  /*19580*/  IADD3 R3, R21, R67, RZ ;  /* 0x0000004315037210 */ /* 0x002fe20007ffe0ff */
[----:B------:R-:W-:Y:S01]  /*19590*/  STS [R0+0x400], R9 ;  /* 0x0004000900007388 */ /* 0x000fe20000000800 */
[----:B------:R-:W-:-:S02]  /*195a0*/  F2FP.BF16.F32.PACK_AB R15, R15, R150 ;  /* 0x000000960f0f723e */ /* 0x000fc400000010ff */
[----:B------:R-:W-:Y:S01]  /*195b0*/  IADD3 R4, R67, R20, RZ ;  /* 0x0000001443047210 */ /* 0x000fe20007ffe0ff */
[----:B------:R1:W-:Y:S01]  /*195c0*/  STS [R13+0x400], R6 ;  /* 0x000400060d007388 */ /* 0x0003e20000000800 */
[----:B------:R-:W-:Y:S01]  /*195d0*/  F2FP.BF16.F32.PACK_AB R18, R18, R192 ;  /* 0x000000c01212723e */ /* 0x000fe200000010ff */
[----:B------:R-:W4:Y:S01]  /*195e0*/  @P0 LDC R12, c[0x0][0x2e8] ;  /* 0x0000ba00ff0c0b82 */ /* 0x000f220000000800 */
        /* <DEDUP_REMOVED lines=11> */
[----:B------:R-:W-:Y:S01]  /*196a0*/  IADD3 R5, R13, R67, RZ ;  /* 0x000000430d057210 */ /* 0x000fe20007ffe0ff */
[----:B---3--:R-:W3:Y:S01]  /*196b0*/  @!P2 LDC R10, c[0x0][0x270] ;  /* 0x00009c00ff0aab82 */ /* 0x008ee20000000800 */
[----:B------:R-:W-:Y:S01]  /*196c0*/  F2FP.BF16.F32.PACK_AB R42, R42, R200 ;  /* 0x000000c82a2a723e */ /* 0x000fe200000010ff */
[----:B------:R-:W-:Y:S01]  /*196d0*/  STS [R13+0x2400], R23 ;  /* 0x002400170d007388 */ /* 0x000fe20000000800 */
[----:B------:R-:W-:-:S02]  /*196e0*/  F2FP.BF16.F32.PACK_AB R41, R203, R41 ;  /* 0x00000029cb29723e */ /* 0x000fc400000010ff */
[----:B------:R-:W-:Y:S01]  /*196f0*/  F2FP.BF16.F32.PACK_AB R38, R38, R204 ;  /* 0x000000cc2626723e */ /* 0x000fe200000010ff */
[----:B------:R-:W-:Y:S01]  /*19700*/  STS [R3], R22 ;  /* 0x0000001603007388 */ /* 0x000fe20000000800 */
[----:B------:R-:W-:Y:S01]  /*19710*/  F2FP.BF16.F32.PACK_AB R37, R207, R37 ;  /* 0x00000025cf25723e */ /* 0x000fe200000010ff */
[----:B-1----:R-:W1:Y:S01]  /*19720*/  @!P2 LDC R6, c[0x0][0x2c4] ;  /* 0x0000b100ff06ab82 */ /* 0x002e620000000800 */
[----:B------:R-:W-:Y:S01]  /*19730*/  F2FP.BF16.F32.PACK_AB R36, R36, R26 ;  /* 0x0000001a2424723e */ /* 0x000fe200000010ff */
[----:B------:R-:W-:Y:S01]  /*19740*/  STS [R3+0x400], R19 ;  /* 0x0004001303007388 */ /* 0x000fe20000000800 */
[----:B------:R-:W-:Y:S02]  /*19750*/  F2FP.BF16.F32.PACK_AB R35, R35, R70 ;  /* 0x000000462323723e */ /* 0x000fe400000010ff */
[----:B------:R-:W-:Y:S01]  /*19760*/  F2FP.BF16.F32.PACK_AB R32, R32, R28 ;  /* 0x0000001c2020723e */ /* 0x000fe200000010ff */
[----:B------:R4:W-:Y:S01]  /*19770*/  STS [R4], R16 ;  /* 0x0000001004007388 */ /* 0x0009e20000000800 */
[----:B------:R-:W-:Y:S01]  /*19780*/  F2FP.BF16.F32.PACK_AB R31, R31, R82 ;  /* 0x000000521f1f723e */ /* 0x000fe200000010ff */
[----:B------:R-:W3:Y:S01]  /*19790*/  @P2 LDC.64 R8, c[0x0][0x2c0] ;  /* 0x0000b000ff082b82 */ /* 0x000ee20000000a00 */
[----:B------:R-:W-:Y:S01]  /*197a0*/  F2FP.BF16.F32.PACK_AB R34, R34, R72 ;  /* 0x000000482222723e */ /* 0x000fe200000010ff */
[----:B------:R4:W-:Y:S01]  /*197b0*/  STS [R4+0x400], R15 ;  /* 0x0004000f04007388 */ /* 0x0009e20000000800 */
[----:B------:R-:W-:Y:S01]  /*197c0*/  F2FP.BF16.F32.PACK_AB R33, R75, R33 ;  /* 0x000000214b21723e */ /* 0x000fe200000010ff */
[----:B------:R-:W-:Y:S01]  /*197d0*/  @P5 MUFU.LG2 R14, R139 ;  /* 0x0000008b000e5308 */ /* 0x000fe20000000c00 */
[----:B------:R-:W-:Y:S01]  /*197e0*/  F2FP.BF16.F32.PACK_AB R30, R30, R76 ;  /* 0x0000004c1e1e723e */ /* 0x000fe200000010ff */
[----:B------:R3:W-:Y:S01]  /*197f0*/  STS [R3+0x2000], R18 ;  /* 0x0020001203007388 */ /* 0x0007e20000000800 */
[----:B------:R-:W-:Y:S01]  /*19800*/  F2FP.BF16.F32.PACK_AB R29, R79, R29 ;  /* 0x0000001d4f1d723e */ /* 0x000fe200000010ff */
[----:B------:R-:W2:Y:S01]  /*19810*/  @P2 LDC R7, c[0x0][0x2c0] ;  /* 0x0000b000ff072b82 */ /* 0x000ea20000000800 */
[----:B------:R-:W-:Y:S01]  /*19820*/  F2FP.BF16.F32.PACK_AB R28, R85, R84 ;  /* 0x00000054551c723e */ /* 0x000fe200000010ff */
        /* <DEDUP_REMOVED lines=12> */
[----:B----4-:R-:W4:Y:S01]  /*198f0*/  @P5 LDC R16, c[0x0][0x2e8] ;  /* 0x0000ba00ff105b82 */ /* 0x010f220000000800 */
[----:B------:R-:W-:Y:S01]  /*19900*/  F2FP.BF16.F32.PACK_AB R56, R56, R100 ;  /* 0x000000643838723e */ /* 0x000fe200000010ff */
[----:B------:R-:W-:Y:S01]  /*19910*/  STS [R2+0x400], R43 ;  /* 0x0004002b02007388 */ /* 0x000fe20000000800 */
[----:B------:R-:W-:-:S02]  /*19920*/  F2FP.BF16.F32.PACK_AB R55, R55, R102 ;  /* 0x000000663737723e */ /* 0x000fc400000010ff */
[----:B------:R-:W-:Y:S01]  /*19930*/  F2FP.BF16.F32.PACK_AB R52, R52, R112 ;  /* 0x000000703434723e */ /* 0x000fe200000010ff */
[----:B------:R-:W4:Y:S01]  /*19940*/  S2R R11, SR_CTAID.Y ;  /* 0x00000000000b7919 */ /* 0x000f220000002600 */
[----:B------:R-:W-:Y:S01]  /*19950*/  F2FP.BF16.F32.PACK_AB R51, R51, R114 ;  /* 0x000000723333723e */ /* 0x000fe200000010ff */
[----:B------:R-:W-:Y:S01]  /*19960*/  @!P2 IMAD.MOV.U32 R7, RZ, RZ, 0x1 ;  /* 0x00000001ff07a424 */ /* 0x000fe200078e00ff */
[----:B------:R-:W-:Y:S01]  /*19970*/  F2FP.BF16.F32.PACK_AB R54, R54, R104 ;  /* 0x000000683636723e */ /* 0x000fe200000010ff */
[----:B------:R-:W-:Y:S01]  /*19980*/  STS [R5], R40 ;  /* 0x0000002805007388 */ /* 0x000fe20000000800 */
[----:B------:R-:W-:Y:S01]  /*19990*/  F2FP.BF16.F32.PACK_AB R53, R107, R53 ;  /* 0x000000356b35723e */ /* 0x000fe200000010ff */
[----:B------:R-:W2:Y:S01]  /*199a0*/  @P6 LDC R15, c[0x0][0x2e8] ;  /* 0x0000ba00ff0f6b82 */ /* 0x000ea20000000800 */
        /* <DEDUP_REMOVED lines=15> */
[----:B------:R-:W-:Y:S01]  /*19aa0*/  ISETP.NE.AND P4, PT, R140, RZ, PT ;  /* 0x000000ff8c00720c */ /* 0x000fe20003f85270 */
[----:B------:R-:W-:Y:S01]  /*19ab0*/  STS [R21+0x4000], R36 ;  /* 0x0040002415007388 */ /* 0x000fe20000000800 */
[----:B------:R-:W-:Y:S02]  /*19ac0*/  MOV R23, 0x7f800000 ;  /* 0x7f80000000177802 */ /* 0x000fe40000000f00 */
[----:B------:R-:W-:Y:S01]  /*19ad0*/  MOV R22, 0x7f800000 ;  /* 0x7f80000000167802 */ /* 0x000fe20000000f00 */
[----:B------:R-:W-:Y:S01]  /*19ae0*/  STS [R21+0x4400], R35 ;  /* 0x0044002315007388 */ /* 0x000fe20000000800 */
[----:B---3--:R-:W-:-:S03]  /*19af0*/  MOV R18, 0x7f800000 ;  /* 0x7f80000000127802 */ /* 0x008fc60000000f00 */
        /* <DEDUP_REMOVED lines=8> */
[----:B------:R1:W-:Y:S04]  /*19b80*/  STS [R13+0x4000], R26 ;  /* 0x0040001a0d007388 */ /* 0x0003e80000000800 */
[----:B------:R-:W-:Y:S04]  /*19b90*/  STS [R13+0x4400], R25 ;  /* 0x004400190d007388 */ /* 0x000fe80000000800 */
[----:B------:R-:W-:Y:S04]  /*19ba0*/  STS [R0+0x6000], R48 ;  /* 0x0060003000007388 */ /* 0x000fe80000000800 */
[----:B------:R4:W-:Y:S01]  /*19bb0*/  STS [R0+0x6400], R47 ;  /* 0x0064002f00007388 */ /* 0x0009e20000000800 */
[----:B---3--:R-:W-:-:S03]  /*19bc0*/  MOV R20, 0x7f800000 ;  /* 0x7f80000000147802 */ /* 0x008fc60000000f00 */
[----:B------:R-:W-:Y:S04]  /*19bd0*/  STS [R13+0x6000], R58 ;  /* 0x0060003a0d007388 */ /* 0x000fe80000000800 */
[----:B------:R3:W-:Y:S04]  /*19be0*/  STS [R13+0x6400], R57 ;  /* 0x006400390d007388 */ /* 0x0007e80000000800 */
[----:B------:R-:W-:Y:S01]  /*19bf0*/  STS [R3+0x4000], R56 ;  /* 0x0040003803007388 */ /* 0x000fe20000000800 */
[----:B-1----:R-:W1:Y:S03]  /*19c00*/  S2R R26, SR_CTAID.Z ;  /* 0x00000000001a7919 */ /* 0x002e660000002700 */
[----:B------:R-:W-:Y:S04]  /*19c10*/  STS [R3+0x4400], R55 ;  /* 0x0044003703007388 */ /* 0x000fe80000000800 */
[----:B------:R-:W-:Y:S01]  /*19c20*/  STS [R4+0x4000], R52 ;  /* 0x0040003404007388 */ /* 0x000fe20000000800 */
[----:B----4-:R-:W-:Y:S01]  /*19c30*/  @P2 IMAD R0, R9, R8, RZ ;  /* 0x0000000809002224 */ /* 0x010fe200078e02ff */
[----:B------:R-:W-:Y:S01]  /*19c40*/  @!P2 MOV R0, R6 ;  /* 0x000000060000a202 */ /* 0x000fe20000000f00 */
[----:B------:R-:W4:Y:S01]  /*19c50*/  @P0 MUFU.LG2 R9, R133 ;  /* 0x0000008500090308 */ /* 0x000f220000000c00 */
[----:B------:R-:W-:Y:S01]  /*19c60*/  STS [R4+0x4400], R51 ;  /* 0x0044003304007388 */ /* 0x000fe20000000800 */
[----:B------:R-:W2:Y:S01]  /*19c70*/  S2R R17, SR_TID.X ;  /* 0x0000000000117919 */ /* 0x000ea20000002100 */
[----:B---3--:R-:W3:Y:S05]  /*19c80*/  @P4 LDC R13, c[0x0][0x2e8] ;  /* 0x0000ba00ff0d4b82 */ /* 0x008eea0000000800 */
[----:B------:R-:W-:Y:S01]  /*19c90*/  @P6 MUFU.LG2 R8, R138 ;  /* 0x0000008a00086308 */ /* 0x000fe20000000c00 */
[----:B------:R-:W-:Y:S01]  /*19ca0*/  STS [R3+0x6000], R54 ;  /* 0x0060003603007388 */ /* 0x000fe20000000800 */
[----:B------:R-:W-:-:S03]  /*19cb0*/  LOP3.LUT P6, RZ, R141, 0x3, RZ, 0xc0, !PT ;  /* 0x000000038dff7812 */ /* 0x000fc600078cc0ff */
[----:B------:R4:W-:Y:S04]  /*19cc0*/  STS [R3+0x6400], R53 ;  /* 0x0064003503007388 */ /* 0x0009e80000000800 */
[----:B------:R-:W-:Y:S04]  /*19cd0*/  STS [R4+0x6000], R50 ;  /* 0x0060003204007388 */ /* 0x000fe80000000800 */
[----:B------:R1:W-:Y:S04]  /*19ce0*/  STS [R4+0x6400], R49 ;  /* 0x0064003104007388 */ /* 0x0003e80000000800 */
[----:B------:R-:W-:Y:S04]  /*19cf0*/  STS [R2+0x4000], R64 ;  /* 0x0040004002007388 */ /* 0x000fe80000000800 */
[----:B------:R-:W-:Y:S04]  /*19d00*/  STS [R2+0x4400], R63 ;  /* 0x0044003f02007388 */ /* 0x000fe80000000800 */
[----:B------:R-:W-:Y:S04]  /*19d10*/  STS [R5+0x4000], R60 ;  /* 0x0040003c05007388 */ /* 0x000fe80000000800 */
[----:B------:R-:W-:Y:S01]  /*19d20*/  STS [R5+0x4400], R59 ;  /* 0x0044003b05007388 */ /* 0x000fe20000000800 */
[----:B----4-:R-:W-:Y:S01]  /*19d30*/  @P2 MOV R3, 0x1 ;  /* 0x0000000100032802 */ /* 0x010fe20000000f00 */
[----:B------:R-:W-:-:S02]  /*19d40*/  @!P2 IMAD R3, R6, R10, RZ ;  /* 0x0000000a0603a224 */ /* 0x000fc400078e02ff */
[----:B------:R-:W-:Y:S04]  /*19d50*/  STS [R2+0x6000], R62 ;  /* 0x0060003e02007388 */ /* 0x000fe80000000800 */
[----:B------:R4:W-:Y:S01]  /*19d60*/  STS [R2+0x6400], R61 ;  /* 0x0064003d02007388 */ /* 0x0009e20000000800 */
[----:B-1----:R-:W1:Y:S03]  /*19d70*/  @P4 MUFU.LG2 R4, R132 ;  /* 0x0000008400044308 */ /* 0x002e660000000c00 */
[----:B------:R-:W-:Y:S04]  /*19d80*/  STS [R5+0x6000], R65 ;  /* 0x0060004105007388 */ /* 0x000fe80000000800 */
[----:B------:R3:W-:Y:S01]  /*19d90*/  STS [R5+0x6400], R66 ;  /* 0x0064004205007388 */ /* 0x0007e20000000800 */
[----:B------:R-:W-:Y:S01]  /*19da0*/  BAR.SYNC.DEFER_BLOCKING 0x0 ;  /* 0x0000000000007b1d */ /* 0x000fe20000010000 */
[----:B----4-:R-:W-:Y:S01]  /*19db0*/  IMAD R2, R11, R3, RZ ;  /* 0x000000030b027224 */ /* 0x010fe200078e02ff */
[----:B--2---:R-:W-:Y:S01]  /*19dc0*/  SHF.R.S32.HI R11, RZ, 0x1f, R17 ;  /* 0x0000001fff0b7819 */ /* 0x004fe20000011411 */
[----:B------:R-:W-:-:S03]  /*19dd0*/  IMAD R3, R7, UR4, RZ ;  /* 0x0000000407037c24 */ /* 0x000fc6000f8e02ff */
[----:B------:R-:W-:Y:S02]  /*19de0*/  SEL R2, R2, RZ, !P3 ;  /* 0x000000ff02027207 */ /* 0x000fe40005800000 */
[----:B------:R-:W-:Y:S02]  /*19df0*/  SHF.L.U32 R3, R3, 0x7, RZ ;  /* 0x0000000703037819 */ /* 0x000fe400000006ff */
[----:B------:R-:W-:Y:S01]  /*19e00*/  LEA.HI R11, R11, R17, RZ, 0x3 ;  /* 0x000000110b0b7211 */ /* 0x000fe200078f18ff */
[----:B------:R-:W-:Y:S01]  /*19e10*/  IMAD R0, R26, R0, R2 ;  /* 0x000000001a007224 */ /* 0x000fe200078e0202 */
[----:B------:R2:W4:Y:S01]  /*19e20*/  LDS.128 R32, [R113+0x3800] ;  /* 0x0038000071207984 */ /* 0x0005220000000c00 */
[----:B------:R-:W-:Y:S02]  /*19e30*/  SHF.R.S32.HI R6, RZ, 0x1f, R3 ;  /* 0x0000001fff067819 */ /* 0x000fe40000011403 */
[----:B------:R-:W-:Y:S01]  /*19e40*/  SHF.R.S32.HI R10, RZ, 0x3, R11 ;  /* 0x00000003ff0a7819 */ /* 0x000fe2000001140b */
[----:B------:R2:W2:Y:S01]  /*19e50*/  LDS.128 R28, [R113+0x7800] ;  /* 0x00780000711c7984 */ /* 0x0004a20000000c00 */
[--C-:B---3--:R-:W-:Y:S01]  /*19e60*/  IADD3 R5, P2, P1, R3, R68, R0.reuse ;  /* 0x0000004403057210 */ /* 0x108fe2000795e000 */
[----:B------:R-:W-:Y:S01]  /*19e70*/  @P0 FMUL.FTZ R3, R9, 0.69314718246459960938 ;  /* 0x3f31721809030820 */ /* 0x000fe20000410000 */
[----:B------:R-:W-:Y:S01]  /*19e80*/  SHF.R.S32.HI R2, RZ, 0x1f, R0 ;  /* 0x0000001fff027819 */ /* 0x000fe20000011400 */
[----:B------:R-:W-:-:S02]  /*19e90*/  VIADD R0, R10, 0x10 ;  /* 0x000000100a007836 */ /* 0x000fc40000000000 */
[----:B------:R-:W-:Y:S01]  /*19ea0*/  @P0 FFMA.FTZ R23, R136, R12, R3 ;  /* 0x0000000c88170223 */ /* 0x000fe20000010003 */
[----:B------:R-:W-:Y:S01]  /*19eb0*/  IADD3.X R6, R6, R69, R2, P2, P1 ;  /* 0x0000004506067210 */ /* 0x000fe200017e2402 */
[----:B------:R-:W-:Y:S01]  /*19ec0*/  VIADD R2, R10, 0x20 ;  /* 0x000000200a027836 */ /* 0x000fe20000000000 */
[----:B------:R-:W-:Y:S02]  /*19ed0*/  ISETP.NE.AND P1, PT, R140, RZ, PT ;  /* 0x000000ff8c00720c */ /* 0x000fe40003f25270 */
[----:B------:R-:W-:Y:S02]  /*19ee0*/  ISETP.NE.AND P0, PT, R101, RZ, PT ;  /* 0x000000ff6500720c */ /* 0x000fe40003f05270 */
[----:B------:R-:W-:Y:S02]  /*19ef0*/  ISETP.GE.AND P4, PT, R0, UR12, PT ;  /* 0x0000000c00007c0c */ /* 0x000fe4000bf86270 */
[----:B------:R-:W-:Y:S02]  /*19f00*/  IADD3 R0, R10, 0x30, RZ ;  /* 0x000000300a007810 */ /* 0x000fe40007ffe0ff */
[----:B------:R-:W-:-:S02]  /*19f10*/  ISETP.GE.AND P3, PT, R2, UR12, PT ;  /* 0x0000000c02007c0c */ /* 0x000fc4000bf66270 */
[----:B------:R-:W-:Y:S01]  /*19f20*/  ISETP.GE.AND P2, PT, R0, UR12, PT ;  /* 0x0000000c00007c0c */ /* 0x000fe2000bf46270 */
[C---:B------:R-:W-:Y:S01]  /*19f30*/  VIADD R0, R10.reuse, 0x50 ;  /* 0x000000500a007836 */ /* 0x040fe20000000000 */
[----:B------:R-:W-:Y:S01]  /*19f40*/  IADD3 R2, R10, 0x40, RZ ;  /* 0x000000400a027810 */ /* 0x000fe20007ffe0ff */
[----:B-1----:R-:W-:Y:S01]  /*19f50*/  @P1 FMUL.FTZ R4, R4, 0.69314718246459960938 ;  /* 0x3f31721804041820 */ /* 0x002fe20000410000 */
[----:B------:R-:W-:-:S03]  /*19f60*/  LOP3.LUT R3, R11, 0xfffffff8, RZ, 0xc0, !PT ;  /* 0xfffffff80b037812 */ /* 0x000fc600078ec0ff */
[----:B------:R-:W-:Y:S01]  /*19f70*/  @P1 FFMA.FTZ R22, R137, R13, R4 ;  /* 0x0000000d89161223 */ /* 0x000fe20000010004 */
[----:B------:R-:W-:Y:S01]  /*19f80*/  @P0 FMUL.FTZ R4, R8, 0.69314718246459960938 ;  /* 0x3f31721808040820 */ /* 0x000fe20000410000 */
[----:B------:R-:W-:Y:S01]  /*19f90*/  ISETP.GE.AND P1, PT, R2, UR12, PT ;  /* 0x0000000c02007c0c */ /* 0x000fe2000bf26270 */
[----:B------:R-:W-:Y:S02]  /*19fa0*/  @P5 FMUL.FTZ R2, R14, 0.69314718246459960938 ;  /* 0x3f3172180e025820 */ /* 0x000fe40000410000 */
[----:B-----5:R-:W-:Y:S01]  /*19fb0*/  @P0 FFMA.FTZ R20, R135, R15, R4 ;  /* 0x0000000f87140223 */ /* 0x020fe20000010004 */
[----:B------:R-:W-:Y:S01]  /*19fc0*/  ISETP.GE.AND P0, PT, R0, UR12, PT ;  /* 0x0000000c00007c0c */ /* 0x000fe2000bf06270 */
[----:B------:R-:W-:Y:S01]  /*19fd0*/  @P5 FFMA.FTZ R18, R134, R16, R2 ;  /* 0x0000001086125223 */ /* 0x000fe20000010002 */
[----:B------:R-:W-:-:S04]  /*19fe0*/  IADD3 R0, -R3, R17, RZ ;  /* 0x0000001103007210 */ /* 0x000fc80007ffe1ff */
[----:B------:R-:W-:Y:S01]  /*19ff0*/  SHF.L.U32 R17, R0, 0x3, RZ ;  /* 0x0000000300117819 */ /* 0x000fe200000006ff */
[----:B----4-:R-:W-:Y:S06]  /*1a000*/  @P6 BRA `(.L_x_552) ;  /* 0x0000000000c06947 */ /* 0x010fec0003800000 */
[----:B------:R-:W3:Y:S01]  /*1a010*/  LDL.LU R117, [R1+0x50] ;  /* 0x0000500001757983 */ /* 0x000ee20000300800 */
[----:B------:R-:W-:Y:S02]  /*1a020*/  SHF.R.S32.HI R0, RZ, 0x1f, R80 ;  /* 0x0000001fff007819 */ /* 0x000fe40000011450 */
[----:B------:R-:W-:Y:S02]  /*1a030*/  P2R R25, PR, RZ, 0x2 ;  /* 0x00000002ff197803 */ /* 0x000fe40000000000 */
[----:B------:R-:W-:Y:S02]  /*1a040*/  LEA.HI R0, R0, R80, RZ, 0x2 ;  /* 0x0000005000007211 */ /* 0x000fe400078f10ff */
[----:B------:R-:W-:Y:S02]  /*1a050*/  P2R R24, PR, RZ, 0x1 ;  /* 0x00000001ff187803 */ /* 0x000fe40000000000 */
[----:B------:R-:W-:Y:S02]  /*1a060*/  LOP3.LUT R0, R0, 0xffffffc, RZ, 0xc0, !PT ;  /* 0x0ffffffc00007812 */ /* 0x000fe400078ec0ff */
[----:B------:R-:W-:-:S03]  /*1a070*/  P2R R21, PR, RZ, 0x4 ;  /* 0x00000004ff157803 */ /* 0x000fc60000000000 */
[----:B------:R-:W-:-:S04]  /*1a080*/  IMAD.IADD R0, R80, 0x1, -R0 ;  /* 0x0000000150007824 */ /* 0x000fc800078e0a00 */
[----:B---3--:R-:W-:-:S04]  /*1a090*/  IMAD R2, R0, 0x10, R117 ;  /* 0x0000001000027824 */ /* 0x008fc800078e0275 */
        /* <DEDUP_REMOVED lines=39> */
.L_x_552:
[----:B------:R-:W-:Y:S05]  /*1a310*/  BSYNC B0 ;  /* 0x0000000000007941 */ /* 0x000fea0003800000 */
.L_x_551:
[----:B---3--:R-:W-:Y:S01]  /*1a320*/  SHF.R.S32.HI R3, RZ, 0x1f, R17 ;  /* 0x0000001fff037819 */ /* 0x008fe20000011411 */
[----:B------:R-:W-:Y:S01]  /*1a330*/  IMAD.U32 R6, RZ, RZ, UR17 ;  /* 0x00000011ff067e24 */ /* 0x000fe2000f8e00ff */
[----:B------:R-:W-:Y:S01]  /*1a340*/  IADD3 R2, P5, R17, UR8, RZ ;  /* 0x0000000811027c10 */ /* 0x000fe2000ffbe0ff */
[C---:B------:R-:W-:Y:S01]  /*1a350*/  VIADD R0, R10.reuse, 0x60 ;  /* 0x000000600a007836 */ /* 0x040fe20000000000 */
[--C-:B------:R-:W-:Y:S01]  /*1a360*/  SHF.R.S32.HI R11, RZ, 0x1f, R10.reuse ;  /* 0x0000001fff0b7819 */ /* 0x100fe2000001140a */
[----:B------:R1:W3:Y:S01]  /*1a370*/  LDS.128 R12, [R113] ;  /* 0x00000000710c7984 */ /* 0x0002e20000000c00 */
[----:B------:R-:W-:Y:S01]  /*1a380*/  IADD3.X R3, R3, UR6, RZ, P5, !PT ;  /* 0x0000000603037c10 */ /* 0x000fe2000affe4ff */
[----:B------:R-:W-:Y:S01]  /*1a390*/  ULDC.64 UR4, c[0x0][0x2a0] ;  /* 0x0000a80000047ab9 */ /* 0x000fe20000000a00 */
[----:B------:R-:W-:Y:S01]  /*1a3a0*/  ISETP.GE.AND P5, PT, R10, UR12, PT ;  /* 0x0000000c0a007c0c */ /* 0x000fe2000bfa6270 */
[----:B------:R-:W-:Y:S01]  /*1a3b0*/  IMAD.WIDE R6, R6, 0x80, R10 ;  /* 0x0000008006067825 */ /* 0x000fe200078e020a */
[----:B------:R-:W-:Y:S01]  /*1a3c0*/  IADD3 R20, R10, 0x70, RZ ;  /* 0x000000700a147810 */ /* 0x000fe20007ffe0ff */
[----:B------:R-:W-:Y:S01]  /*1a3d0*/  BSSY B0, `(.L_x_553) ;  /* 0x0000014000007945 */ /* 0x000fe20003800000 */
[----:B------:R1:W4:Y:S01]  /*1a3e0*/  LDS.128 R8, [R113+0x4000] ;  /* 0x0040000071087984 */ /* 0x0003220000000c00 */
[----:B------:R-:W-:Y:S01]  /*1a3f0*/  SHF.R.S32.HI R4, RZ, 0x1f, R26 ;  /* 0x0000001fff047819 */ /* 0x000fe2000001141a */
[----:B------:R-:W-:Y:S01]  /*1a400*/  IMAD.WIDE.U32 R18, R26, UR4, R2 ;  /* 0x000000041a127c25 */ /* 0x000fe2000f8e0002 */
[----:B------:R-:W-:-:S03]  /*1a410*/  ISETP.GE.AND P6, PT, R0, UR12, PT ;  /* 0x0000000c00007c0c */ /* 0x000fc6000bfc6270 */
[----:B------:R-:W-:-:S04]  /*1a420*/  IMAD R0, R4, UR4, RZ ;  /* 0x0000000404007c24 */ /* 0x000fc8000f8e02ff */
[----:B------:R-:W-:-:S04]  /*1a430*/  IMAD R0, R26, UR5, R0 ;  /* 0x000000051a007c24 */ /* 0x000fc8000f8e0200 */
        /* <DEDUP_REMOVED lines=12> */
[----:B----4-:R3:W-:Y:S02]  /*1a500*/  STG.E.128 desc[UR20][R4.64+0x80], R8 ;  /* 0x0000800804007986 */ /* 0x0107e4000c101d14 */
.L_x_554:
[----:B------:R-:W-:Y:S05]  /*1a510*/  BSYNC B0 ;  /* 0x0000000000007941 */ /* 0x000fea0003800000 */
.L_x_553:
[----:B---3--:R3:W1:Y:S01]  /*1a520*/  LDS.128 R12, [R113+0x800] ;  /* 0x00080000710c7984 */ /* 0x0086620000000c00 */
[----:B------:R-:W-:Y:S01]  /*1a530*/  BSSY B0, `(.L_x_555) ;  /* 0x0000012000007945 */ /* 0x000fe20003800000 */
[----:B------:R-:W-:Y:S02]  /*1a540*/  ISETP.GE.AND P5, PT, R20, UR12, PT ;  /* 0x0000000c14007c0c */ /* 0x000fe4000bfa6270 */
[----:B----4-:R3:W4:Y:S01]  /*1a550*/  LDS.128 R8, [R113+0x4800] ;  /* 0x0048000071087984 */ /* 0x0107220000000c00 */
        /* <DEDUP_REMOVED lines=14> */
[----:B----4-:R1:W-:Y:S02]  /*1a640*/  STG.E.128 desc[UR20][R4.64+0x80], R8 ;  /* 0x0000800804007986 */ /* 0x0103e4000c101d14 */
.L_x_556:
[----:B------:R-:W-:Y:S05]  /*1a650*/  BSYNC B0 ;  /* 0x0000000000007941 */ /* 0x000fea0003800000 */
.L_x_555:
[----:B-1----:R1:W1:Y:S01]  /*1a660*/  LDS.128 R12, [R113+0x1000] ;  /* 0x00100000710c7984 */ /* 0x0022620000000c00 */
[----:B------:R-:W-:Y:S03]  /*1a670*/  BSSY B0, `(.L_x_557) ;  /* 0x0000011000007945 */ /* 0x000fe60003800000 */
[----:B----4-:R4:W1:Y:S01]  /*1a680*/  LDS.128 R8, [R113+0x5000] ;  /* 0x0050000071087984 */ /* 0x0108620000000c00 */
        /* <DEDUP_REMOVED lines=15> */
.L_x_558:
[----:B------:R-:W-:Y:S05]  /*1a780*/  BSYNC B0 ;  /* 0x0000000000007941 */ /* 0x000fea0003800000 */
.L_x_557:
        /* <DEDUP_REMOVED lines=18> */
.L_x_560:
[----:B------:R-:W-:Y:S05]  /*1a8b0*/  BSYNC B0 ;  /* 0x0000000000007941 */ /* 0x000fea0003800000 */
.L_x_559:
        /* <DEDUP_REMOVED lines=18> */
.L_x_562:
[----:B------:R-:W-:Y:S05]  /*1a9e0*/  BSYNC B0 ;  /* 0x0000000000007941 */ /* 0x000fea0003800000 */
.L_x_561:
        /* <DEDUP_REMOVED lines=18> */
.L_x_564:
[----:B------:R-:W-:Y:S05]  /*1ab10*/  BSYNC B0 ;  /* 0x0000000000007941 */ /* 0x000fea0003800000 */
.L_x_563:
        /* <DEDUP_REMOVED lines=18> */
.L_x_566:
[----:B------:R-:W-:Y:S05]  /*1ac40*/  BSYNC B0 ;  /* 0x0000000000007941 */ /* 0x000fea0003800000 */
.L_x_565:
        /* <DEDUP_REMOVED lines=14> */
[----:B--2---:R-:W-:Y:S01]  /*1ad30*/  STG.E.128 desc[UR20][R2.64+0x80], R28 ;  /* 0x0000801c02007986 */ /* 0x004fe2000c101d14 */
[----:B------:R-:W-:Y:S05]  /*1ad40*/  EXIT ;  /* 0x000000000000794d */ /* 0x000fea0003800000 */
.L_x_567:
        /* <DEDUP_REMOVED lines=11> */
.L_x_2923:


//--------------------- .text._ZN5flash16flash_fwd_kernelI23Flash_fwd_kernel_traitsILi128ELi128ELi64ELi4ELb0ELb0EN7cutlass10bfloat16_tE19Flash_kernel_traitsILi128ELi128ELi64ELi4ES3_EELb0ELb0ELb1ELb0ELb0ELb1ELb1ELb0EEEvNS_16Flash_fwd_paramsE --------------------------
	.section	.text._ZN5flash16flash_fwd_kernelI23Flash_fwd_kernel_traitsILi128ELi128ELi64ELi4ELb0ELb0EN7cutlass10bfloat16_tE19Flash_kernel_traitsILi128ELi128ELi64ELi4ES3_EELb0ELb0ELb1ELb0ELb0ELb1ELb1ELb0EEEvNS_16Flash_fwd_paramsE,"ax",@progbits
	.align	128
        .global         _ZN5flash16flash_fwd_kernelI23Flash_fwd_kernel_traitsILi128ELi128ELi64ELi4ELb0ELb0EN7cutlass10bfloat16_tE19Flash_kernel_traitsILi128ELi128ELi64ELi4ES3_EELb0ELb0ELb1ELb0ELb0ELb1ELb1ELb0EEEvNS_16Flash_fwd_paramsE
        .type           _ZN5flash16flash_fwd_kernelI23Flash_fwd_kernel_traitsILi128ELi128ELi64ELi4ELb0ELb0EN7cutlass10bfloat16_tE19Flash_kernel_traitsILi128ELi128ELi64ELi4ES3_EELb0ELb0ELb1ELb0ELb0ELb1ELb1ELb0EEEvNS_16Flash_fwd_paramsE,@function
        .size           _ZN5flash16flash_fwd_kernelI23Flash_fwd_kernel_traitsILi128ELi128ELi64ELi4ELb0ELb0EN7cutlass10bfloat16_tE19Flash_kernel_traitsILi128ELi128ELi64ELi4ES3_EELb0ELb0ELb1ELb0ELb0ELb1ELb1ELb0EEEvNS_16Flash_fwd_paramsE,(.L_x_2924 - _ZN5flash16flash_fwd_kernelI23Flash_fwd_kernel_traitsILi128ELi128ELi64ELi4ELb0ELb0EN7cutlass10bfloat16_tE19Flash_kernel_traitsILi128ELi128ELi64ELi4ES3_EELb0ELb0ELb1ELb0ELb0ELb1ELb1ELb0EEEvNS_16Flash_fwd_paramsE)
        .other          _ZN5flash16flash_fwd_kernelI23Flash_fwd_kernel_traitsILi128ELi128ELi64ELi4ELb0ELb0EN7cutlass10bfloat16_tE19Flash_kernel_traitsILi128ELi128ELi64ELi4ES3_EELb0ELb0ELb1ELb0ELb0ELb1ELb1ELb0EEEvNS_16Flash_fwd_paramsE,@"STO_CUDA_ENTRY STV_DEFAULT"
_ZN5flash16flash_fwd_kernelI23Flash_fwd_kernel_traitsILi128ELi128ELi64ELi4ELb0ELb0EN7cutlass10bfloat16_tE19Flash_kernel_traitsILi128ELi128ELi64ELi4ES3_EELb0ELb0ELb1ELb0ELb0ELb1ELb1ELb0EEEvNS_16Flash_fwd_paramsE:
.text._ZN5flash16flash_fwd_kernelI23Flash_fwd_kernel_traitsILi128ELi128ELi64ELi4ELb0ELb0EN7cutlass10bfloat16_tE19Flash_kernel_traitsILi128ELi128ELi64ELi4ES3_EELb0ELb0ELb1ELb0ELb0ELb1ELb1ELb0EEEvNS_16Flash_fwd_paramsE:
        /* <DEDUP_REMOVED lines=55> */
.L_x_568:
[----:B------:R-:W-:-:S05]  /*0370*/  ULDC UR5, c[0x0][0x2c8] ;  /* 0x0000b20000057ab9 */ /* 0x000fca0000000800 */
.L_x_569:
        /* <DEDUP_REMOVED lines=131> */
.L_x_572:
[----:B------:R-:W-:Y:S05]  /*0bb0*/  BSYNC B0 ;  /* 0x0000000000007941 */ /* 0x000fea0003800000 */
.L_x_571:
        /* <DEDUP_REMOVED lines=18> */
.L_x_574:
[----:B------:R-:W-:Y:S05]  /*0ce0*/  BSYNC B0 ;  /* 0x0000000000007941 */ /* 0x000fea0003800000 */
.L_x_573:
        /* <DEDUP_REMOVED lines=18> */
.L_x_576:
[----:B------:R-:W-:Y:S05]  /*0e10*/  BSYNC B0 ;  /* 0x0000000000007941 */ /* 0x000fea0003800000 */
.L_x_575:
        /* <DEDUP_REMOVED lines=17> */
.L_x_578:
[----:B------:R-:W-:Y:S05]  /*0f30*/  BSYNC B0 ;  /* 0x0000000000007941 */ /* 0x000fea0003800000 */
.L_x_577:
        /* <DEDUP_REMOVED lines=17> */
.L_x_580:
[----:B------:R-:W-:Y:S05]  /*1050*/  BSYNC B0 ;  /* 0x0000000000007941 */ /* 0x000fea0003800000 */
.L_x_579:
        /* <DEDUP_REMOVED lines=17> */
.L_x_582:
[----:B------:R-:W-:Y:S05]  /*1170*/  BSYNC B0 ;  /* 0x0000000000007941 */ /* 0x000fea0003800000 */
.L_x_581:
        /* <DEDUP_REMOVED lines=16> */
.L_x_584:
[----:B------:R-:W-:Y:S05]  /*1280*/  BSYNC B0 ;  /* 0x0000000000007941 */ /* 0x000fea0003800000 */
.L_x_583:
        /* <DEDUP_REMOVED lines=16> */
.L_x_586:
[----:B------:R-:W-:Y:S05]  /*1390*/  BSYNC B0 ;  /* 0x0000000000007941 */ /* 0x000fea0003800000 */
.L_x_585:
        /* <DEDUP_REMOVED lines=10> */
.L_x_588:
[----:B------:R-:W-:Y:S05]  /*1440*/  BSYNC B0 ;  /* 0x0000000000007941 */ /* 0x000fea0003800000 */
.L_x_587:
        /* <DEDUP_REMOVED lines=15> */
.L_x_590:
[----:B------:R-:W-:Y:S05]  /*1540*/  BSYNC B0 ;  /* 0x0000000000007941 */ /* 0x000fea0003800000 */
.L_x_589:
        /* <DEDUP_REMOVED lines=10> */
.L_x_592:
[----:B------:R-:W-:Y:S05]  /*15f0*/  BSYNC B0 ;  /* 0x0000000000007941 */ /* 0x000fea0003800000 */
.L_x_591:
        /* <DEDUP_REMOVED lines=10> */
.L_x_594:
[----:B------:R-:W-:Y:S05]  /*16a0*/  BSYNC B0 ;  /* 0x0000000000007941 */ /* 0x000fea0003800000 */
.L_x_593:
        /* <DEDUP_REMOVED lines=10> */
.L_x_596:
[----:B------:R-:W-:Y:S05]  /*1750*/  BSYNC B0 ;  /* 0x0000000000007941 */ /* 0x000fea0003800000 */
.L_x_595:
        /* <DEDUP_REMOVED lines=10> */
.L_x_598:
[----:B------:R-:W-:Y:S05]  /*1800*/  BSYNC B0 ;  /* 0x0000000000007941 */ /* 0x000fea0003800000 */
.L_x_597:
        /* <DEDUP_REMOVED lines=10> */
.L_x_600:
[----:B------:R-:W-:Y:S05]  /*18b0*/  BSYNC B0 ;  /* 0x0000000000007941 */ /* 0x000fea0003800000 */
.L_x_599:
        /* <DEDUP_REMOVED lines=10> */
.L_x_570:
[----:B------:R-:W1:Y:S01]  /*1960*/  LDC R15, c[0x0][0x278] ;  /* 0x00009e00ff0f7b82 */ /* 0x000e620000000800 */
[----:B------:R-:W2:Y:S01]  /*1970*/  S2R R4, SR_CTAID.Z ;  /* 0x0000000000047919 */ /* 0x000ea20000002700 */
[----:B------:R-:W-:Y:S01]  /*1980*/  SHF.R.S32.HI R41, RZ, 0x1f, R160 ;  /* 0x0000001fff297819 */ /* 0x000fe200000114a0 */
[----:B------:R-:W-:Y:S02]  /*1990*/  UISETP.NE.AND UP0, UPT, UR16, -0x1, UPT ;  /* 0xffffffff1000788c */ /* 0x000fe4000bf05270 */
[----:B------:R-:W-:Y:S02]  /*19a0*/  UIADD3 UR12, -UR24, UR26, URZ ;  /* 0x0000001a180c7290 */ /* 0x000fe4000fffe13f */
[----:B------:R-:W-:-:S04]  /*19b0*/  UIADD3 UR20, UR21, -0x1, URZ ;  /* 0xffffffff15147890 */ /* 0x000fc8000fffe03f */
[----:B------:R-:W-:-:S03]  /*19c0*/  UIMAD UR14, UR20, -0x40, UR25 ;  /* 0xffffffc0140e78a4 */ /* 0x000fc6000f8e0219 */
        /* <DEDUP_REMOVED lines=17> */
[----:B------:R-:W-:Y:S01]  /*1ae0*/  UISETP.NE.AND UP0, UPT, UR29, -0x1, UPT ;  /* 0xffffffff1d00788c */ /* 0x000fe2000bf05270 */
[----:B------:R-:W-:Y:S01]  /*1af0*/  IMAD.U32 R12, RZ, RZ, UR6 ;  /* 0x00000006ff0c7e24 */ /* 0x000fe2000f8e00ff */
[----:B------:R-:W-:-:S03]  /*1b00*/  UIMAD UR9, UR9, UR6, URZ ;  /* 0x00000006090972a4 */ /* 0x000fc6000f8e023f */
[----:B------:R-:W-:Y:S01]  /*1b10*/  UMOV UR6, 0x400 ;  /* 0x0000040000067882 */ /* 0x000fe20000000000 */
[----:B------:R-:W-:Y:S01]  /*1b20*/  UIMAD UR7, UR4, UR7, UR9 ;  /* 0x00000007040772a4 */ /* 0x000fe2000f8e0209 */
[----:B-1----:R-:W1:Y:S04]  /*1b30*/  MUFU.RCP R2, R2 ;  /* 0x0000000200027308 */ /* 0x002e680000001000 */
        /* <DEDUP_REMOVED lines=58> */
[----:B------:R-:W-:Y:S01]  /*1ee0*/  MOV R32, R0 ;  /* 0x0000000000207202 */ /* 0x000fe20000000f00 */
[----:B------:R-:W-:Y:S01]  /*1ef0*/  @UP0 UMOV UR28, UR10 ;  /* 0x0000000a001c0c82 */ /* 0x000fe20008000000 */
[----:B------:R-:W-:Y:S01]  /*1f00*/  @!P6 MOV R9, 0x400 ;  /* 0x000004000009e802 */ /* 0x000fe20000000f00 */
[----:B------:R-:W-:-:S02]  /*1f10*/  VIADD R0, R6, 0x40 ;  /* 0x0000004006007836 */ /* 0x000fc40000000000 */
        /* <DEDUP_REMOVED lines=34> */
[----:B------:R-:W-:-:S02]  /*2140*/  @!P5 MOV R5, 0x400 ;  /* 0x000004000005d802 */ /* 0x000fc40000000f00 */
[----:B------:R-:W1:Y:S01]  /*2150*/  @!P4 LDC.64 R30, c[0x0][0x210] ;  /* 0x00008400ff1ecb82 */ /* 0x000e620000000a00 */
[----:B---3--:R-:W-:Y:S02]  /*2160*/  @!P4 LEA R21, R24, R21, 0x18 ;  /* 0x000000151815c211 */ /* 0x008fe400078ec0ff */
        /* <DEDUP_REMOVED lines=105> */
[----:B------:R-:W-:Y:S01]  /*2800*/  UIADD3 UR27, UR33, UR11, URZ ;  /* 0x0000000b211b7290 */ /* 0x000fe2000fffe03f */
[----:B------:R-:W-:-:S11]  /*2810*/  UMOV UR28, UR32 ;  /* 0x00000020001c7c82 */ /* 0x000fd60008000000 */
.L_x_601:
        /* <DEDUP_REMOVED lines=13> */
.L_x_602:
[----:B------:R-:W-:Y:S01]  /*28f0*/  IMAD.WIDE.U32 R2, R6, UR8, R28 ;  /* 0x0000000806027c25 */ /* 0x000fe2000f8e001c */
[----:B------:R-:W-:Y:S01]  /*2900*/  @!P1 MOV R13, 0x400 ;  /* 0x00000400000d9802 */ /* 0x000fe20000000f00 */
[----:B------:R-:W-:Y:S01]  /*2910*/  ULDC.64 UR10, c[0x0][0x260] ;  /* 0x00009800000a7ab9 */ /* 0x000fe20000000a00 */
[----:B------:R-:W-:Y:S01]  /*2920*/  @!P3 MOV R10, 0x400 ;  /* 0x00000400000ab802 */ /* 0x000fe20000000f00 */
[----:B------:R-:W-:Y:S01]  /*2930*/  IMAD R0, R7, UR8, RZ ;  /* 0x0000000807007c24 */ /* 0x000fe2000f8e02ff */
[----:B------:R-:W-:Y:S01]  /*2940*/  @!P2 MOV R15, 0x400 ;  /* 0x00000400000fa802 */ /* 0x000fe20000000f00 */
[----:B------:R-:W-:Y:S01]  /*2950*/  USHF.R.S32.HI UR22, URZ, 0x1f, UR20 ;  /* 0x0000001f3f167899 */ /* 0x000fe20008011414 */
        /* <DEDUP_REMOVED lines=12> */
[----:B------:R-:W-:Y:S01]  /*2a20*/  USHF.L.U64.HI UR27, UR8, 0x6, UR9 ;  /* 0x00000006081b7899 */ /* 0x000fe20008010209 */
[----:B------:R-:W-:Y:S01]  /*2a30*/  @!P1 IMAD.MOV.U32 R3, RZ, RZ, R11 ;  /* 0x000000ffff039224 */ /* 0x000fe200078e000b */
[----:B------:R-:W-:Y:S01]  /*2a40*/  @!PT LDS RZ, [RZ] ;  /* 0x00000000fffff984 */ /* 0x000fe20000000800 */
[----:B------:R-:W-:Y:S01]  /*2a50*/  @!PT LDS RZ, [RZ] ;  /* 0x00000000fffff984 */ /* 0x000fe20000000800 */
[----:B------:R-:W-:Y:S01]  /*2a60*/  @!PT LDS RZ, [RZ] ;  /* 0x00000000fffff984 */ /* 0x000fe20000000800 */
[----:B------:R-:W-:Y:S01]  /*2a70*/  @!P3 LDGSTS.E.BYPASS.LTC128B.128 [R10+0x2800], desc[UR18][R8.64] ;  /* 0x02800000080abfae */ /* 0x000fe2000b901d52 */
[----:B------:R-:W-:Y:S01]  /*2a80*/  ISETP.GE.AND P0, PT, R37, UR14, PT ;  /* 0x0000000e25007c0c */ /* 0x000fe2000bf06270 */
[----:B------:R-:W-:Y:S01]  /*2a90*/  IMAD.WIDE.U32 R30, R32, UR10, R14 ;  /* 0x0000000a201e7c25 */ /* 0x000fe2000f8e000e */
[----:B------:R-:W-:Y:S01]  /*2aa0*/  UIMAD.WIDE.U32 UR32, UR8, 0x20, URZ ;  /* 0x00000020082078a5 */ /* 0x000fe2000f8e003f */
[----:B------:R2:W-:Y:S01]  /*2ab0*/  @!P3 LDGSTS.E.BYPASS.LTC128B.128 [R10+0x6800], desc[UR18][R8.64+0x80] ;  /* 0x06800080080abfae */ /* 0x0005e2000b901d52 */
[----:B------:R-:W4:Y:S01]  /*2ac0*/  @!P5 LDC.64 R14, c[0x0][0x218] ;  /* 0x00008600ff0edb82 */ /* 0x000f220000000a00 */
[----:B-1----:R-:W-:Y:S01]  /*2ad0*/  @!P1 IMAD.WIDE.U32 R2, R16, R18, R2 ;  /* 0x0000001210029225 */ /* 0x002fe200078e0002 */
[----:B------:R-:W-:Y:S01]  /*2ae0*/  USHF.L.U32 UR15, UR6, 0x6, URZ ;  /* 0x00000006060f7899 */ /* 0x000fe2000800063f */
[----:B------:R-:W-:Y:S01]  /*2af0*/  @!P2 LDGSTS.E.BYPASS.LTC128B.128 [R0+0x3000], desc[UR18][R4.64] ;  /* 0x030000000400afae */ /* 0x000fe2000b901d52 */
[----:B------:R-:W-:Y:S01]  /*2b00*/  LEA.HI R161, R41, R160, RZ, 0x5 ;  /* 0x000000a029a17211 */ /* 0x000fe200078f28ff */
[----:B------:R-:W-:Y:S01]  /*2b10*/  IMAD.U32 R159, RZ, RZ, UR28 ;  /* 0x0000001cff9f7e24 */ /* 0x000fe2000f8e00ff */
[----:B------:R-:W-:Y:S01]  /*2b20*/  UIADD3 UR23, UR25, -UR23, -UR26 ;  /* 0x8000001719177290 */ /* 0x000fe2000fffe81a */
[----:B------:R1:W-:Y:S01]  /*2b30*/  @!P2 LDGSTS.E.BYPASS.LTC128B.128 [R0+0x7000], desc[UR18][R4.64+0x80] ;  /* 0x070000800400afae */ /* 0x0003e2000b901d52 */
[----:B------:R-:W-:Y:S01]  /*2b40*/  IMAD.MOV.U32 R162, RZ, RZ, R30 ;  /* 0x000000ffffa27224 */ /* 0x000fe200078e001e */
[----:B------:R-:W-:Y:S01]  /*2b50*/  ISETP.GE.AND P2, PT, R38, UR14, PT ;  /* 0x0000000e26007c0c */ /* 0x000fe2000bf46270 */
[----:B------:R-:W-:Y:S01]  /*2b60*/  IMAD R7, R7, UR6, RZ ;  /* 0x0000000607077c24 */ /* 0x000fe2000f8e02ff */
[----:B------:R-:W5:Y:S01]  /*2b70*/  @!P0 S2R R17, SR_CgaCtaId ;  /* 0x0000000000118919 */ /* 0x000f620000008800 */
[----:B------:R-:W-:Y:S01]  /*2b80*/  VOTEU.ALL UP0, P0 ;  /* 0x00000000003f7886 */ /* 0x000fe20000000000 */
[----:B------:R-:W-:Y:S01]  /*2b90*/  SHF.R.S32.HI R158, RZ, 0x5, R161 ;  /* 0x00000005ff9e7819 */ /* 0x000fe200000114a1 */
[----:B------:R-:W-:Y:S01]  /*2ba0*/  IMAD R7, R6, UR7, R7 ;  /* 0x0000000706077c24 */ /* 0x000fe2000f8e0207 */
[----:B------:R5:W-:Y:S01]  /*2bb0*/  STL.64 [R1+0x78], R30 ;  /* 0x0000781e01007387 */ /* 0x000be20000100a00 */
[----:B--2---:R-:W-:Y:S01]  /*2bc0*/  @!P1 IMAD R8, R21, R18, RZ ;  /* 0x0000001215089224 */ /* 0x004fe200078e02ff */
[----:B------:R-:W-:-:S05]  /*2bd0*/  LEA.HI R10, R41, R160, RZ, 0x4 ;  /* 0x000000a0290a7211 */ /* 0x000fca00078f20ff */
[----:B------:R-:W2:Y:S01]  /*2be0*/  @!P2 S2R R18, SR_CgaCtaId ;  /* 0x000000000012a919 */ /* 0x000ea20000008800 */
        /* <DEDUP_REMOVED lines=42> */
[----:B----4-:R-:W-:Y:S02]  /*2e90*/  @!P5 LEA R4, P6, R5, R14, 0x1 ;  /* 0x0000000e0504d211 */ /* 0x010fe400078c08ff */
[----:B------:R-:W-:Y:S02]  /*2ea0*/  @!P0 LEA R17, R17, R9, 0x18 ;  /* 0x0000000911118211 */ /* 0x000fe400078ec0ff */
[----:B------:R-:W-:Y:S01]  /*2eb0*/  @!P5 LEA.HI.X R5, R5, R15, R8, 0x1, P6 ;  /* 0x0000000f0505d211 */ /* 0x000fe200030f0c08 */
[----:B------:R-:W-:Y:S01]  /*2ec0*/  @!P5 IMAD R8, R20, 0x2, R10 ;  /* 0x000000021408d824 */ /* 0x000fe200078e020a */
[----:B------:R-:W-:Y:S01]  /*2ed0*/  LOP3.LUT R9, R21, 0xfffffff8, RZ, 0xc0, !PT ;  /* 0xfffffff815097812 */ /* 0x000fe200078ec0ff */
[----:B------:R-:W3:Y:S01]  /*2ee0*/  @!P0 LDC.64 R14, c[0x0][0x218] ;  /* 0x00008600ff0e8b82 */ /* 0x000ee20000000a00 */
[----:B------:R-:W-:-:S02]  /*2ef0*/  @!P2 MOV R11, 0x400 ;  /* 0x00000400000ba802 */ /* 0x000fc40000000f00 */
[----:B------:R-:W-:Y:S01]  /*2f00*/  @!P5 LDGSTS.E.BYPASS.LTC128B.128 [R8+0x8800], desc[UR18][R4.64] ;  /* 0x088000000408dfae */ /* 0x000fe2000b901d52 */
[----:B------:R-:W-:Y:S01]  /*2f10*/  IMAD.IADD R22, R0, 0x1, -R9 ;  /* 0x0000000100167824 */ /* 0x000fe200078e0a09 */
[----:B------:R-:W-:Y:S01]  /*2f20*/  @!P2 IADD3 R0, P6, R2, UR32, RZ ;  /* 0x000000200200ac10 */ /* 0x000fe2000ffde0ff */
[----:B------:R-:W-:Y:S01]  /*2f30*/  IMAD.SHL.U32 R9, R40, 0x40, RZ ;  /* 0x0000004028097824 */ /* 0x000fe200078e00ff */
[----:B------:R4:W-:Y:S01]  /*2f40*/  @!P5 LDGSTS.E.BYPASS.LTC128B.128 [R8+0xa800], desc[UR18][R4.64+0x80] ;  /* 0x0a8000800408dfae */ /* 0x0009e2000b901d52 */
[----:B--2---:R-:W-:Y:S01]  /*2f50*/  @!P2 LEA R18, R18, R11, 0x18 ;  /* 0x0000000b1212a211 */ /* 0x004fe200078ec0ff */
[C---:B------:R-:W-:Y:S01]  /*2f60*/  IMAD.SHL.U32 R11, R6.reuse, 0x8, RZ ;  /* 0x00000008060b7824 */ /* 0x040fe200078e00ff */
[----:B------:R-:W-:Y:S01]  /*2f70*/  ISETP.GE.AND P5, PT, R6, UR14, PT ;  /* 0x0000000e06007c0c */ /* 0x000fe2000bfa6270 */
[----:B------:R-:W-:Y:S01]  /*2f80*/  @!UP0 UIMAD UR14, UR9, 0x30, URZ ;  /* 0x00000030090e88a4 */ /* 0x000fe2000f8e023f */
[----:B------:R-:W-:Y:S01]  /*2f90*/  LOP3.LUT R9, R9, 0x1c0, RZ, 0xc0, !PT ;  /* 0x000001c009097812 */ /* 0x000fe200078ec0ff */
[----:B------:R-:W-:-:S03]  /*2fa0*/  VOTEU.ALL UP0, P1 ;  /* 0x00000000003f7886 */ /* 0x000fc60000800000 */
[----:B------:R-:W-:Y:S01]  /*2fb0*/  LOP3.LUT R11, R9, 0x8, R11, 0xf8, !PT ;  /* 0x00000008090b7812 */ /* 0x000fe200078ef80b */
[----:B----4-:R-:W-:Y:S01]  /*2fc0*/  IMAD.U32 R8, RZ, RZ, UR10 ;  /* 0x0000000aff087e24 */ /* 0x010fe2000f8e00ff */
[----:B------:R-:W-:Y:S01]  /*2fd0*/  ULDC.64 UR10, c[0x0][0x268] ;  /* 0x00009a00000a7ab9 */ /* 0x000fe20000000a00 */
[----:B------:R-:W-:Y:S01]  /*2fe0*/  IMAD.WIDE.U32 R4, R6, UR6, R28 ;  /* 0x0000000606047c25 */ /* 0x000fe2000f8e001c */
[----:B------:R-:W-:Y:S02]  /*2ff0*/  SHF.R.U32.HI R6, RZ, 0x3, R9 ;  /* 0x00000003ff067819 */ /* 0x000fe40000011609 */
[----:B------:R-:W-:Y:S02]  /*3000*/  @!P2 IADD3.X R10, R3, UR33, R8, P6, !PT ;  /* 0x00000021030aac10 */ /* 0x000fe4000b7fe408 */
[----:B-1----:R-:W-:Y:S01]  /*3010*/  @!P2 LEA R8, P6, R0, R12, 0x1 ;  /* 0x0000000c0008a211 */ /* 0x002fe200078c08ff */
[----:B------:R-:W-:Y:S02]  /*3020*/  @!P2 IMAD R12, R20, 0x2, R18 ;  /* 0x00000002140ca824 */ /* 0x000fe400078e0212 */
[----:B------:R-:W1:Y:S01]  /*3030*/  @!P3 LDC.64 R18, c[0x0][0x220] ;  /* 0x00008800ff12bb82 */ /* 0x000e620000000a00 */
[----:B------:R-:W-:Y:S01]  /*3040*/  @!P2 LEA.HI.X R9, R0, R13, R10, 0x1, P6 ;  /* 0x0000000d0009a211 */ /* 0x000fe200030f0c0a */
[----:B------:R-:W-:Y:S01]  /*3050*/  IMAD.SHL.U32 R10, R16, 0x8, RZ ;  /* 0x00000008100a7824 */ /* 0x000fe200078e00ff */
[----:B------:R-:W-:Y:S01]  /*3060*/  IADD3 R4, P6, R4, UR30, RZ ;  /* 0x0000001e04047c10 */ /* 0x000fe2000ffde0ff */
[----:B------:R-:W-:Y:S01]  /*3070*/  UIMAD.WIDE.U32 UR30, UR6, 0x20, URZ ;  /* 0x00000020061e78a5 */ /* 0x000fe2000f8e003f */
[----:B------:R-:W-:Y:S01]  /*3080*/  @!P0 LEA R13, R20, R17, 0x1 ;  /* 0x00000011140d8211 */ /* 0x000fe200078e08ff */
[----:B------:R-:W-:Y:S01]  /*3090*/  @!P2 LDGSTS.E.BYPASS.LTC128B.128 [R12+0x9000], desc[UR18][R8.64] ;  /* 0x09000000080cafae */ /* 0x000fe2000b901d52 */
[----:B------:R-:W-:Y:S01]  /*30a0*/  IADD3.X R5, R5, UR29, R7, P6, !PT ;  /* 0x0000001d05057c10 */ /* 0x000fe2000b7fe407 */
[----:B------:R-:W-:Y:S01]  /*30b0*/  IMAD.U32 R7, RZ, RZ, UR8 ;  /* 0x00000008ff077e24 */ /* 0x000fe2000f8e00ff */
[----:B------:R-:W-:Y:S01]  /*30c0*/  LOP3.LUT R0, R11, R6, RZ, 0x3c, !PT ;  /* 0x000000060b007212 */ /* 0x000fe200078e3cff */
[----:B------:R2:W-:Y:S01]  /*30d0*/  @!P2 LDGSTS.E.BYPASS.LTC128B.128 [R12+0xb000], desc[UR18][R8.64+0x80] ;  /* 0x0b000080080cafae */ /* 0x0005e2000b901d52 */
[----:B------:R-:W-:-:S02]  /*30e0*/  IMAD.SHL.U32 R6, R22, 0x40, RZ ;  /* 0x0000004016067824 */ /* 0x000fc400078e00ff */
[----:B------:R-:W-:-:S03]  /*30f0*/  @!P0 IMAD.WIDE.U32 R2, R7, 0x30, R2 ;  /* 0x0000003007028825 */ /* 0x000fc600078e0002 */
[----:B------:R-:W-:Y:S01]  /*3100*/  LOP3.LUT R6, R6, 0x1c0, RZ, 0xc0, !PT ;  /* 0x000001c006067812 */ /* 0x000fe200078ec0ff */
[----:B------:R-:W-:Y:S01]  /*3110*/  IMAD.WIDE.U32 R30, R32, UR10, R4 ;  /* 0x0000000a201e7c25 */ /* 0x000fe2000f8e0004 */
[----:B---3--:R-:W-:Y:S02]  /*3120*/  @!P0 LEA R4, P6, R2, R14, 0x1 ;  /* 0x0000000e02048211 */ /* 0x008fe400078c08ff */
        /* <DEDUP_REMOVED lines=8> */
[----:B------:R-:W3:Y:S01]  /*31b0*/  @!P4 LDC.64 R14, c[0x0][0x220] ;  /* 0x00008800ff0ecb82 */ /* 0x000ee20000000a00 */
        /* <DEDUP_REMOVED lines=9> */
[----:B------:R-:W-:Y:S01]  /*3250*/  LOP3.LUT R157, R11, R10, RZ, 0x3c, !PT ;  /* 0x0000000a0b9d7212 */ /* 0x000fe200078e3cff */
[----:B------:R-:W0:Y:S01]  /*3260*/  LDGDEPBAR ;  /* 0x00000000000079af */ /* 0x000e220000000000 */
[----:B------:R-:W-:Y:S01]  /*3270*/  LEA R224, R0, UR4, 0x1 ;  /* 0x0000000400e07c11 */ /* 0x000fe2000f8e08ff */
[----:B------:R-:W-:Y:S01]  /*3280*/  VIADD R3, R3, UR10 ;  /* 0x0000000a03037c36 */ /* 0x000fe20008000000 */
[----:B------:R-:W-:Y:S01]  /*3290*/  USHF.L.U32 UR10, UR7, 0x5, URZ ;  /* 0x00000005070a7899 */ /* 0x000fe2000800063f */
[----:B------:R-:W-:Y:S01]  /*32a0*/  IMAD.U32 R6, RZ, RZ, UR6 ;  /* 0x00000006ff067e24 */ /* 0x000fe2000f8e00ff */
[----:B--2---:R-:W2:Y:S01]  /*32b0*/  @!P5 LDC.64 R8, c[0x0][0x220] ;  /* 0x00008800ff08db82 */ /* 0x004ea20000000a00 */
[----:B------:R-:W-:Y:S01]  /*32c0*/  IMAD.U32 R10, RZ, RZ, UR6 ;  /* 0x00000006ff0a7e24 */ /* 0x000fe2000f8e00ff */
[----:B------:R-:W-:Y:S01]  /*32d0*/  STL.64 [R1+0x50], R30 ;  /* 0x0000501e01007387 */ /* 0x000fe20000100a00 */
[----:B------:R-:W-:Y:S01]  /*32e0*/  IMAD.SHL.U32 R12, R21, 0x40, RZ ;  /* 0x00000040150c7824 */ /* 0x000fe200078e00ff */
[----:B------:R-:W-:Y:S01]  /*32f0*/  MOV R7, UR10 ;  /* 0x0000000a00077c02 */ /* 0x000fe20008000f00 */
[----:B------:R-:W-:Y:S01]  /*3300*/  @!UP0 UIMAD UR10, UR7, 0x30, URZ ;  /* 0x00000030070a88a4 */ /* 0x000fe2000f8e023f */
[----:B------:R-:W-:Y:S01]  /*3310*/  @!P1 IMAD.WIDE.U32 R10, R10, 0x30, R2 ;  /* 0x000000300a0a9825 */ /* 0x000fe200078e0002 */
[----:B------:R-:W-:Y:S01]  /*3320*/  STL.64 [R1+0x48], R26 ;  /* 0x0000481a01007387 */ /* 0x000fe20000100a00 */
[----:B------:R-:W-:Y:S01]  /*3330*/  LOP3.LUT R156, R12, 0xfffffe00, RZ, 0xc0, !PT ;  /* 0xfffffe000c9c7812 */ /* 0x000fe200078ec0ff */
[----:B------:R-:W-:Y:S01]  /*3340*/  ULDC UR22, c[0x0][0x39c] ;  /* 0x0000e70000167ab9 */ /* 0x000fe20000000800 */
[----:B------:R-:W-:Y:S01]  /*3350*/  IMAD.MOV.U32 R0, RZ, RZ, 0x20 ;  /* 0x00000020ff007424 */ /* 0x000fe200078e00ff */
[----:B------:R-:W-:Y:S01]  /*3360*/  UISETP.GT.AND UP0, UPT, UR20, UR13, UPT ;  /* 0x0000000d1400728c */ /* 0x000fe2000bf04270 */
[----:B------:R-:W-:-:S02]  /*3370*/  VIADD R235, R224, 0x8020 ;  /* 0x00008020e0eb7836 */ /* 0x000fc40000000000 */
[----:B----4-:R-:W-:Y:S01]  /*3380*/  IMAD.U32 R4, RZ, RZ, UR6 ;  /* 0x00000006ff047e24 */ /* 0x010fe2000f8e00ff */
[----:B------:R-:W-:-:S04]  /*3390*/  DEPBAR.LE SB0, 0x0 ;  /* 0x000080000000791a */ /* 0x000fc80000000000 */
[----:B------:R-:W-:Y:S01]  /*33a0*/  BAR.SYNC.DEFER_BLOCKING 0x0 ;  /* 0x0000000000007b1d */ /* 0x000fe20000010000 */
[----:B------:R-:W-:Y:S01]  /*33b0*/  IMAD.U32 R5, RZ, RZ, UR7 ;  /* 0x00000007ff057e24 */ /* 0x000fe2000f8e00ff */
[----:B------:R-:W-:Y:S02]  /*33c0*/  @!P4 LEA R4, P0, R4, R2, 0x4 ;  /* 0x000000020404c211 */ /* 0x000fe400078020ff */
[----:B--2---:R-:W-:Y:S02]  /*33d0*/  @!P5 LEA R8, P6, R2, R8, 0x1 ;  /* 0x000000080208d211 */ /* 0x004fe400078c08ff */
[----:B------:R-:W-:Y:S02]  /*33e0*/  @!P4 LEA.HI.X R13, R6, R3, R5, 0x4, P0 ;  /* 0x00000003060dc211 */ /* 0x000fe400000f2405 */
[----:B------:R-:W-:Y:S02]  /*33f0*/  @!P3 IADD3 R5, P0, R2, UR30, RZ ;  /* 0x0000001e0205bc10 */ /* 0x000fe4000ff1e0ff */
[----:B---3--:R-:W-:-:S02]  /*3400*/  @!P4 LEA R6, P2, R4, R14, 0x1 ;  /* 0x0000000e0406c211 */ /* 0x008fc400078408ff */
        /* <DEDUP_REMOVED lines=46> */
[----:B------:R-:W-:Y:S01]  /*36f0*/  LDSM.16.M88.4 R16, [R224+0x8800] ;  /* 0x00880000e010783b */ /* 0x000fe20000000200 */
[----:B------:R-:W-:Y:S02]  /*3700*/  SEL R0, R0, 0xffffffe0, !P2 ;  /* 0xffffffe000007807 */ /* 0x000fe40005000000 */
[----:B------:R-:W-:Y:S01]  /*3710*/  R2P PR, R40, 0x6 ;  /* 0x0000000628007804 */ /* 0x000fe20000000000 */
[----:B-1----:R-:W1:Y:S01]  /*3720*/  LDSM.16.M88.4 R4, [R231+0x2000] ;  /* 0x00200000e704783b */ /* 0x002e620000000200 */
[--C-:B------:R-:W-:Y:S02]  /*3730*/  IMAD R232, R3, 0x2, R231.reuse ;  /* 0x0000000203e87824 */ /* 0x100fe400078e02e7 */
[C---:B------:R-:W-:Y:S01]  /*3740*/  IMAD R234, R0.reuse, 0x2, R231 ;  /* 0x0000000200ea7824 */ /* 0x040fe200078e02e7 */
[----:B------:R-:W3:Y:S01]  /*3750*/  LDSM.16.M88.4 R28, [R224+0x9000] ;  /* 0x00900000e01c783b */ /* 0x000ee20000000200 */
[----:B------:R-:W-:-:S03]  /*3760*/  IMAD R233, R0, 0x2, R232 ;  /* 0x0000000200e97824 */ /* 0x000fc600078e02e8 */
[----:B------:R-:W-:Y:S04]  /*3770*/  LDSM.16.M88.4 R36, [R224+0x9800] ;  /* 0x00980000e024783b */ /* 0x000fe80000000200 */
[----:B------:R-:W-:Y:S01]  /*3780*/  @P1 VIADD R235, R2, 0xffffffe0 ;  /* 0xffffffe002eb1836 */ /* 0x000fe20000000000 */
[----:B------:R-:W-:Y:S01]  /*3790*/  LDSM.16.M88.4 R24, [R232] ;  /* 0x00000000e818783b */ /* 0x000fe20000000200 */
[----:B------:R-:W-:-:S03]  /*37a0*/  IMAD.MOV.U32 R2, RZ, RZ, 0x40 ;  /* 0x00000040ff027424 */ /* 0x000fc600078e00ff */
[----:B--2---:R-:W2:Y:S02]  /*37b0*/  LDSM.16.M88.4 R8, [R231] ;  /* 0x00000000e708783b */ /* 0x004ea40000000200 */
[----:B------:R-:W-:Y:S02]  /*37c0*/  SEL R2, R2, 0xffffffc0, !P2 ;  /* 0xffffffc002027807 */ /* 0x000fe40005000000 */
[----:B------:R-:W4:Y:S03]  /*37d0*/  LDSM.16.M88.4 R32, [R235] ;  /* 0x00000000eb20783b */ /* 0x000f260000000200 */
[----:B------:R-:W-:Y:S01]  /*37e0*/  IMAD.IADD R230, R224, 0x1, R2 ;  /* 0x00000001e0e67824 */ /* 0x000fe200078e0202 */
[----:B------:R-:W-:Y:S01]  /*37f0*/  LDSM.16.M88.4 R20, [R232+0x2000] ;  /* 0x00200000e814783b */ /* 0x000fe20000000200 */
[----:B------:R-:W-:-:S03]  /*3800*/  IMAD.IADD R229, R2, 0x1, R235 ;  /* 0x0000000102e57824 */ /* 0x000fc600078e02eb */
[----:B------:R-:W5:Y:S04]  /*3810*/  LDSM.16.M88.4 R48, [R235+0x800] ;  /* 0x00080000eb30783b */ /* 0x000f680000000200 */
[----:B------:R-:W5:Y:S04]  /*3820*/  LDSM.16.M88.4 R44, [R235+0x1000] ;  /* 0x00100000eb2c783b */ /* 0x000f680000000200 */
[----:B------:R-:W5:Y:S01]  /*3830*/  LDSM.16.M88.4 R40, [R235+0x1800] ;  /* 0x00180000eb28783b */ /* 0x000f620000000200 */
[C---:B-1----:R-:W-:Y:S03]  /*3840*/  HMMA.16816.F32.BF16 R52, R4.reuse, R16, RZ ;  /* 0x000000100434723c */ /* 0x042fe600000418ff */
[----:B------:R-:W-:Y:S04]  /*3850*/  LDSM.16.M88.4 R56, [R230+0x8000] ;  /* 0x00800000e638783b */ /* 0x000fe80000000200 */
[----:B------:R-:W0:Y:S01]  /*3860*/  LDGDEPBAR ;  /* 0x00000000000079af */ /* 0x000e220000000000 */
[C---:B------:R-:W-:Y:S06]  /*3870*/  HMMA.16816.F32.BF16 R64, R4.reuse, R12, RZ ;  /* 0x0000000c0440723c */ /* 0x040fec00000418ff */
[----:B---3--:R-:W-:Y:S06]  /*3880*/  HMMA.16816.F32.BF16 R68, R4, R28, RZ ;  /* 0x0000001c0444723c */ /* 0x008fec00000418ff */
[----:B--2---:R-:W-:Y:S06]  /*3890*/  HMMA.16816.F32.BF16 R60, R8, R12, RZ ;  /* 0x0000000c083c723c */ /* 0x004fec00000418ff */
[----:B------:R-:W-:Y:S06]  /*38a0*/  HMMA.16816.F32.BF16 R104, R4, R18, RZ ;  /* 0x000000120468723c */ /* 0x000fec00000418ff */
[C---:B------:R-:W-:Y:S06]  /*38b0*/  HMMA.16816.F32.BF16 R88, R8.reuse, R16, RZ ;  /* 0x000000100858723c */ /* 0x040fec00000418ff */
[----:B------:R-:W-:Y:S01]  /*38c0*/  HMMA.16816.F32.BF16 R84, R8, R18, RZ ;  /* 0x000000120854723c */ /* 0x000fe200000418ff */
[----:B------:R-:W1:Y:S05]  /*38d0*/  LDSM.16.M88.4 R16, [R234] ;  /* 0x00000000ea10783b */ /* 0x000e6a0000000200 */
[-C--:B------:R-:W-:Y:S06]  /*38e0*/  HMMA.16816.F32.BF16 R112, R4, R14.reuse, RZ ;  /* 0x0000000e0470723c */ /* 0x080fec00000418ff */
[----:B------:R-:W-:Y:S01]  /*38f0*/  HMMA.16816.F32.BF16 R108, R8, R14, RZ ;  /* 0x0000000e086c723c */ /* 0x000fe200000418ff */
[----:B------:R-:W2:Y:S05]  /*3900*/  LDSM.16.M88.4 R12, [R234+0x2000] ;  /* 0x00200000ea0c783b */ /* 0x000eaa0000000200 */
[C---:B------:R-:W-:Y:S06]  /*3910*/  HMMA.16816.F32.BF16 R96, R4.reuse, R36, RZ ;  /* 0x000000240460723c */ /* 0x040fec00000418ff */
[C---:B------:R-:W-:Y:S06]  /*3920*/  HMMA.16816.F32.BF16 R100, R4.reuse, R30, RZ ;  /* 0x0000001e0464723c */ /* 0x040fec00000418ff */
[----:B------:R-:W-:Y:S06]  /*3930*/  HMMA.16816.F32.BF16 R92, R4, R38, RZ ;  /* 0x00000026045c723c */ /* 0x000fec00000418ff */
[----:B----4-:R-:W-:Y:S01]  /*3940*/  HMMA.16816.F32.BF16 R4, R24, R32, R60 ;  /* 0x000000201804723c */ /* 0x010fe2000004183c */
[----:B------:R-:W3:Y:S05]  /*3950*/  LDSM.16.M88.4 R60, [R230+0x9800] ;  /* 0x00980000e63c783b */ /* 0x000eea0000000200 */
[C---:B------:R-:W-:Y:S06]  /*3960*/  HMMA.16816.F32.BF16 R80, R8.reuse, R28, RZ ;  /* 0x0000001c0850723c */ /* 0x040fec00000418ff */
[C---:B------:R-:W-:Y:S06]  /*3970*/  HMMA.16816.F32.BF16 R76, R8.reuse, R30, RZ ;  /* 0x0000001e084c723c */ /* 0x040fec00000418ff */
[C---:B------:R-:W-:Y:S06]  /*3980*/  HMMA.16816.F32.BF16 R72, R8.reuse, R36, RZ ;  /* 0x000000240848723c */ /* 0x040fec00000418ff */
[----:B------:R-:W-:Y:S01]  /*3990*/  HMMA.16816.F32.BF16 R28, R8, R38, RZ ;  /* 0x00000026081c723c */ /* 0x000fe200000418ff */
[----:B------:R-:W4:Y:S04]  /*39a0*/  LDSM.16.M88.4 R8, [R230+0x8800] ;  /* 0x00880000e608783b */ /* 0x000f280000000200 */
[----:B------:R-:W-:Y:S01]  /*39b0*/  LDSM.16.M88.4 R36, [R233] ;  /* 0x00000000e924783b */ /* 0x000fe20000000200 */
[C---:B-----5:R-:W-:Y:S03]  /*39c0*/  HMMA.16816.F32.BF16 R144, R20.reuse, R48, R52 ;  /* 0x000000301490723c */ /* 0x060fe60000041834 */
[----:B------:R-:W5:Y:S03]  /*39d0*/  LDSM.16.M88.4 R52, [R230+0x9000] ;  /* 0x00900000e634783b */ /* 0x000f660000000200 */
[C---:B------:R-:W-:Y:S06]  /*39e0*/  HMMA.16816.F32.BF16 R64, R20.reuse, R32, R64 ;  /* 0x000000201440723c */ /* 0x040fec0000041840 */
[C---:B------:R-:W-:Y:S01]  /*39f0*/  HMMA.16816.F32.BF16 R132, R20.reuse, R44, R68 ;  /* 0x0000002c1484723c */ /* 0x040fe20000041844 */
[----:B------:R-:W5:Y:S05]  /*3a00*/  LDSM.16.M88.4 R68, [R229] ;  /* 0x00000000e544783b */ /* 0x000f6a0000000200 */
[C---:B------:R-:W-:Y:S06]  /*3a10*/  HMMA.16816.F32.BF16 R96, R20.reuse, R40, R96 ;  /* 0x000000281460723c */ /* 0x040fec0000041860 */
        /* <DEDUP_REMOVED lines=8> */
[-C--:B-1----:R-:W-:Y:S01]  /*3aa0*/  HMMA.16816.F32.BF16 R20, R16, R56.reuse, R4 ;  /* 0x000000381014723c */ /* 0x082fe20000041804 */
[----:B------:R-:W1:Y:S05]  /*3ab0*/  LDSM.16.M88.4 R4, [R233+0x2000] ;  /* 0x00200000e904783b */ /* 0x000e6a0000000200 */
[----:B--2---:R-:W-:Y:S01]  /*3ac0*/  HMMA.16816.F32.BF16 R48, R12, R56, R64 ;  /* 0x000000380c30723c */ /* 0x004fe20000041840 */
[----:B------:R-:W2:Y:S05]  /*3ad0*/  LDSM.16.M88.4 R64, [R224+0xa000] ;  /* 0x00a00000e040783b */ /* 0x000eaa0000000200 */
[C---:B------:R-:W-:Y:S01]  /*3ae0*/  HMMA.16816.F32.BF16 R152, R24.reuse, R40, R72 ;  /* 0x000000281898723c */ /* 0x040fe20000041848 */
[----:B------:R-:W-:Y:S05]  /*3af0*/  LDSM.16.M88.4 R72, [R229+0x1800] ;  /* 0x00180000e548783b */ /* 0x000fea0000000200 */
[C---:B------:R-:W-:Y:S01]  /*3b00*/  HMMA.16816.F32.BF16 R112, R24.reuse, R42, R28 ;  /* 0x0000002a1870723c */ /* 0x040fe2000004181c */
[----:B------:R-:W2:Y:S04]  /*3b10*/  LDSM.16.M88.4 R40, [R229+0x800] ;  /* 0x00080000e528783b */ /* 0x000ea80000000200 */
[----:B------:R-:W-:Y:S01]  /*3b20*/  LDSM.16.M88.4 R28, [R231+0x6000] ;  /* 0x00600000e71c783b */ /* 0x000fe20000000200 */
[C---:B------:R-:W-:Y:S06]  /*3b30*/  HMMA.16816.F32.BF16 R148, R24.reuse, R44, R80 ;  /* 0x0000002c1894723c */ /* 0x040fec0000041850 */
[----:B------:R-:W-:Y:S01]  /*3b40*/  HMMA.16816.F32.BF16 R120, R24, R46, R76 ;  /* 0x0000002e1878723c */ /* 0x000fe2000004184c */
[----:B------:R-:W2:Y:S04]  /*3b50*/  LDSM.16.M88.4 R44, [R229+0x1000] ;  /* 0x00100000e52c783b */ /* 0x000ea80000000200 */
[----:B------:R-:W-:Y:S01]  /*3b60*/  LDSM.16.M88.4 R24, [R232+0x4000] ;  /* 0x00400000e818783b */ /* 0x000fe20000000200 */
[C---:B---3--:R-:W-:Y:S06]  /*3b70*/  HMMA.16816.F32.BF16 R76, R12.reuse, R60, R96 ;  /* 0x0000003c0c4c723c */ /* 0x048fec0000041860 */
[C---:B----4-:R-:W-:Y:S06]  /*3b80*/  HMMA.16816.F32.BF16 R92, R12.reuse, R8, R144 ;  /* 0x000000080c5c723c */ /* 0x050fec0000041890 */
[C---:B-----5:R-:W-:Y:S06]  /*3b90*/  HMMA.16816.F32.BF16 R84, R12.reuse, R52, R132 ;  /* 0x000000340c54723c */ /* 0x060fec0000041884 */
[C---:B------:R-:W-:Y:S06]  /*3ba0*/  HMMA.16816.F32.BF16 R96, R12.reuse, R58, R140 ;  /* 0x0000003a0c60723c */ /* 0x040fec000004188c */
[C---:B------:R-:W-:Y:S06]  /*3bb0*/  HMMA.16816.F32.BF16 R88, R12.reuse, R10, R136 ;  /* 0x0000000a0c58723c */ /* 0x040fec0000041888 */
[C---:B------:R-:W-:Y:S06]  /*3bc0*/  HMMA.16816.F32.BF16 R80, R12.reuse, R54, R128 ;  /* 0x000000360c50723c */ /* 0x040fec0000041880 */
[----:B------:R-:W-:Y:S06]  /*3bd0*/  HMMA.16816.F32.BF16 R12, R12, R62, R116 ;  /* 0x0000003e0c0c723c */ /* 0x000fec0000041874 */
[C---:B------:R-:W-:Y:S01]  /*3be0*/  HMMA.16816.F32.BF16 R108, R16.reuse, R58, R104 ;  /* 0x0000003a106c723c */ /* 0x040fe20000041868 */
[----:B------:R-:W3:Y:S05]  /*3bf0*/  LDSM.16.M88.4 R104, [R235+0x2000] ;  /* 0x00200000eb68783b */ /* 0x000eea0000000200 */
[C---:B------:R-:W-:Y:S06]  /*3c00*/  HMMA.16816.F32.BF16 R116, R16.reuse, R8, R124 ;  /* 0x000000081074723c */ /* 0x040fec000004187c */
[----:B------:R-:W-:Y:S06]  /*3c10*/  HMMA.16816.F32.BF16 R56, R16, R10, R100 ;  /* 0x0000000a1038723c */ /* 0x000fec0000041864 */
[----:B------:R-:W-:Y:S01]  /*3c20*/  HMMA.16816.F32.BF16 R8, R36, R68, R20 ;  /* 0x000000442408723c */ /* 0x000fe20000041814 */
[----:B------:R-:W4:Y:S05]  /*3c30*/  LDSM.16.M88.4 R20, [R232+0x6000] ;  /* 0x00600000e814783b */ /* 0x000f2a0000000200 */
[C---:B------:R-:W-:Y:S06]  /*3c40*/  HMMA.16816.F32.BF16 R124, R16.reuse, R60, R152 ;  /* 0x0000003c107c723c */ /* 0x040fec0000041898 */
[C---:B------:R-:W-:Y:S06]  /*3c50*/  HMMA.16816.F32.BF16 R100, R16.reuse, R52, R148 ;  /* 0x000000341064723c */ /* 0x040fec0000041894 */
[C---:B------:R-:W-:Y:S01]  /*3c60*/  HMMA.16816.F32.BF16 R120, R16.reuse, R54, R120 ;  /* 0x000000361078723c */ /* 0x040fe20000041878 */
[----:B------:R-:W-:Y:S05]  /*3c70*/  LDSM.16.M88.4 R52, [R224+0xb000] ;  /* 0x00b00000e034783b */ /* 0x000fea0000000200 */
[----:B------:R-:W-:Y:S06]  /*3c80*/  HMMA.16816.F32.BF16 R60, R16, R62, R112 ;  /* 0x0000003e103c723c */ /* 0x000fec0000041870 */
[----:B-1----:R-:W-:Y:S01]  /*3c90*/  HMMA.16816.F32.BF16 R16, R4, R68, R48 ;  /* 0x000000440410723c */ /* 0x002fe20000041830 */
[----:B------:R-:W-:Y:S05]  /*3ca0*/  LDSM.16.M88.4 R48, [R224+0xb800] ;  /* 0x00b80000e030783b */ /* 0x000fea0000000200 */
[----:B--2---:R-:W-:Y:S06]  /*3cb0*/  HMMA.16816.F32.BF16 R8, R32, R64, R8 ;  /* 0x000000402008723c */ /* 0x004fec0000041808 */
[C---:B------:R-:W-:Y:S06]  /*3cc0*/  HMMA.16816.F32.BF16 R136, R4.reuse, R42, R88 ;  /* 0x0000002a0488723c */ /* 0x040fec0000041858 */
[C---:B------:R-:W-:Y:S01]  /*3cd0*/  HMMA.16816.F32.BF16 R144, R4.reuse, R72, R76 ;  /* 0x000000480490723c */ /* 0x040fe2000004184c */
[----:B------:R-:W-:Y:S05]  /*3ce0*/  LDSM.16.M88.4 R76, [R230+0xa000] ;  /* 0x00a00000e64c783b */ /* 0x000fea0000000200 */
[C---:B------:R-:W-:Y:S01]  /*3cf0*/  HMMA.16816.F32.BF16 R88, R4.reuse, R74, R12 ;  /* 0x0000004a0458723c */ /* 0x040fe2000004180c */
[----:B------:R-:W1:Y:S05]  /*3d00*/  LDSM.16.M88.4 R12, [R234+0x4000] ;  /* 0x00400000ea0c783b */ /* 0x000e6a0000000200 */
[-C--:B------:R-:W-:Y:S06]  /*3d10*/  HMMA.16816.F32.BF16 R128, R4, R70.reuse, R96 ;  /* 0x000000460480723c */ /* 0x080fec0000041860 */
[----:B------:R-:W-:Y:S06]  /*3d20*/  HMMA.16816.F32.BF16 R68, R36, R70, R108 ;  /* 0x000000462444723c */ /* 0x000fec000004186c */
[C---:B------:R-:W-:Y:S01]  /*3d30*/  HMMA.16816.F32.BF16 R152, R4.reuse, R40, R92 ;  /* 0x000000280498723c */ /* 0x040fe2000004185c */
[----:B------:R-:W-:Y:S05]  /*3d40*/  LDSM.16.M88.4 R92, [R229+0x2000] ;  /* 0x00200000e55c783b */ /* 0x000fea0000000200 */
[C---:B------:R-:W-:Y:S06]  /*3d50*/  HMMA.16816.F32.BF16 R132, R4.reuse, R44, R84 ;  /* 0x0000002c0484723c */ /* 0x040fec0000041854 */
[----:B------:R-:W-:Y:S06]  /*3d60*/  HMMA.16816.F32.BF16 R148, R4, R46, R80 ;  /* 0x0000002e0494723c */ /* 0x000fec0000041850 */
[----:B------:R-:W-:Y:S01]  /*3d70*/  HMMA.16816.F32.BF16 R4, R28, R64, R16 ;  /* 0x000000401c04723c */ /* 0x000fe20000041810 */
[----:B------:R-:W-:Y:S05]  /*3d80*/  LDSM.16.M88.4 R16, [R233+0x4000] ;  /* 0x00400000e910783b */ /* 0x000fea0000000200 */
[----:B------:R-:W-:Y:S01]  /*3d90*/  HMMA.16816.F32.BF16 R112, R36, R42, R56 ;  /* 0x0000002a2470723c */ /* 0x000fe20000041838 */
[----:B------:R-:W2:Y:S05]  /*3da0*/  LDSM.16.M88.4 R56, [R224+0xa800] ;  /* 0x00a80000e038783b */ /* 0x000eaa0000000200 */
[----:B---3--:R-:W-:Y:S01]  /*3db0*/  HMMA.16816.F32.BF16 R80, R24, R104, R8 ;  /* 0x000000681850723c */ /* 0x008fe20000041808 */
[----:B------:R-:W3:Y:S05]  /*3dc0*/  LDSM.16.M88.4 R8, [R234+0x6000] ;  /* 0x00600000ea08783b */ /* 0x000eea0000000200 */
[----:B------:R-:W-:Y:S01]  /*3dd0*/  HMMA.16816.F32.BF16 R108, R36, R40, R116 ;  /* 0x00000028246c723c */ /* 0x000fe20000041874 */
[----:B------:R-:W-:Y:S05]  /*3de0*/  LDSM.16.M88.4 R40, [R235+0x3000] ;  /* 0x00300000eb28783b */ /* 0x000fea0000000200 */
[----:B------:R-:W-:Y:S06]  /*3df0*/  HMMA.16816.F32.BF16 R68, R32, R66, R68 ;  /* 0x000000422044723c */ /* 0x000fec0000041844 */
[----:B------:R-:W-:Y:S06]  /*3e00*/  HMMA.16816.F32.BF16 R140, R36, R74, R60 ;  /* 0x0000004a248c723c */ /* 0x000fec000004183c */
[----:B----4-:R-:W-:Y:S01]  /*3e10*/  HMMA.16816.F32.BF16 R60, R20, R104, R4 ;  /* 0x00000068143c723c */ /* 0x010fe20000041804 */
[----:B------:R-:W4:Y:S05]  /*3e20*/  LDSM.16.M88.4 R4, [R233+0x6000] ;  /* 0x00600000e904783b */ /* 0x000f2a0000000200 */
[C---:B------:R-:W-:Y:S06]  /*3e30*/  HMMA.16816.F32.BF16 R84, R36.reuse, R44, R100 ;  /* 0x0000002c2454723c */ /* 0x040fec0000041864 */
[----:B------:R-:W-:Y:S06]  /*3e40*/  HMMA.16816.F32.BF16 R100, R36, R72, R124 ;  /* 0x000000482464723c */ /* 0x000fec000004187c */
[----:B-1----:R-:W-:Y:S06]  /*3e50*/  HMMA.16816.F32.BF16 R72, R12, R76, R80 ;  /* 0x0000004c0c48723c */ /* 0x002fec0000041850 */
[----:B------:R-:W-:Y:S01]  /*3e60*/  HMMA.16816.F32.BF16 R96, R36, R46, R120 ;  /* 0x0000002e2460723c */ /* 0x000fe20000041878 */
[----:B------:R-:W1:Y:S04]  /*3e70*/  LDSM.16.M88.4 R44, [R235+0x2800] ;  /* 0x00280000eb2c783b */ /* 0x000e680000000200 */
[----:B------:R-:W5:Y:S01]  /*3e80*/  LDSM.16.M88.4 R36, [R235+0x3800] ;  /* 0x00380000eb24783b */ /* 0x000f620000000200 */
[C---:B------:R-:W-:Y:S06]  /*3e90*/  HMMA.16816.F32.BF16 R64, R28.reuse, R66, R128 ;  /* 0x000000421c40723c */ /* 0x040fec0000041880 */
[C---:B--2---:R-:W-:Y:S06]  /*3ea0*/  HMMA.16816.F32.BF16 R120, R28.reuse, R56, R152 ;  /* 0x000000381c78723c */ /* 0x044fec0000041898 */
[----:B------:R-:W-:Y:S06]  /*3eb0*/  HMMA.16816.F32.BF16 R136, R28, R58, R136 ;  /* 0x0000003a1c88723c */ /* 0x000fec0000041888 */
[C---:B------:R-:W-:Y:S06]  /*3ec0*/  HMMA.16816.F32.BF16 R108, R32.reuse, R56, R108 ;  /* 0x00000038206c723c */ /* 0x040fec000004186c */
[----:B------:R-:W-:Y:S06]  /*3ed0*/  HMMA.16816.F32.BF16 R112, R32, R58, R112 ;  /* 0x0000003a2070723c */ /* 0x000fec0000041870 */
[----:B------:R-:W-:Y:S06]  /*3ee0*/  HMMA.16816.F32.BF16 R56, R24, R106, R68 ;  /* 0x0000006a1838723c */ /* 0x000fec0000041844 */
[C---:B------:R-:W-:Y:S06]  /*3ef0*/  HMMA.16816.F32.BF16 R132, R28.reuse, R52, R132 ;  /* 0x000000341c84723c */ /* 0x040fec0000041884 */
[C---:B------:R-:W-:Y:S06]  /*3f00*/  HMMA.16816.F32.BF16 R128, R28.reuse, R54, R148 ;  /* 0x000000361c80723c */ /* 0x040fec0000041894 */
[C---:B------:R-:W-:Y:S06]  /*3f10*/  HMMA.16816.F32.BF16 R124, R28.reuse, R48, R144 ;  /* 0x000000301c7c723c */ /* 0x040fec0000041890 */
[----:B------:R-:W-:Y:S06]  /*3f20*/  HMMA.16816.F32.BF16 R116, R28, R50, R88 ;  /* 0x000000321c74723c */ /* 0x000fec0000041858 */
[----:B---3--:R-:W-:Y:S06]  /*3f30*/  HMMA.16816.F32.BF16 R28, R8, R76, R60 ;  /* 0x0000004c081c723c */ /* 0x008fec000004183c */
[----:B------:R-:W-:Y:S06]  /*3f40*/  HMMA.16816.F32.BF16 R68, R16, R92, R72 ;  /* 0x0000005c1044723c */ /* 0x000fec0000041848 */
[C---:B------:R-:W-:Y:S06]  /*3f50*/  HMMA.16816.F32.BF16 R88, R32.reuse, R52, R84 ;  /* 0x000000342058723c */ /* 0x040fec0000041854 */
[C---:B------:R-:W-:Y:S01]  /*3f60*/  HMMA.16816.F32.BF16 R84, R32.reuse, R54, R96 ;  /* 0x000000362054723c */ /* 0x040fe20000041860 */
[----:B------:R-:W2:Y:S05]  /*3f70*/  LDSM.16.M88.4 R52, [R230+0xa800] ;  /* 0x00a80000e634783b */ /* 0x000eaa0000000200 */
[C---:B------:R-:W-:Y:S06]  /*3f80*/  HMMA.16816.F32.BF16 R80, R32.reuse, R48, R100 ;  /* 0x000000302050723c */ /* 0x040fec0000041864 */
[----:B------:R-:W-:Y:S01]  /*3f90*/  HMMA.16816.F32.BF16 R48, R32, R50, R140 ;  /* 0x000000322030723c */ /* 0x000fe2000004188c */
[----:B------:R-:W-:-:S05]  /*3fa0*/  FMUL.FTZ R2, R68, UR22 ;  /* 0x0000001644027c20 */ /* 0x000fca0008410000 */
[----:B------:R-:W-:Y:S01]  /*3fb0*/  HMMA.16816.F32.BF16 R64, R20, R106, R64 ;  /* 0x0000006a1440723c */ /* 0x000fe20000041840 */
[----:B------:R3:W-:Y:S05]  /*3fc0*/  MUFU.TANH R107, R2 ;  /* 0x00000002006b7308 */ /* 0x0007ea0000002400 */
[----:B------:R-:W-:Y:S06]  /*3fd0*/  HMMA.16816.F32.BF16 R32, R12, R78, R56 ;  /* 0x0000004e0c20723c */ /* 0x000fec0000041838 */
[----:B----4-:R-:W-:Y:S01]  /*3fe0*/  HMMA.16816.F32.BF16 R72, R4, R92, R28 ;  /* 0x0000005c0448723c */ /* 0x010fe2000004181c */
[----:B------:R-:W-:Y:S01]  /*3ff0*/  LDSM.16.M88.4 R28, [R230+0xb800] ;  /* 0x00b80000e61c783b */ /* 0x000fe20000000200 */
[----:B---3--:R-:W-:-:S04]  /*4000*/  FMUL.FTZ R2, R69, UR22 ;  /* 0x0000001645027c20 */ /* 0x008fc80008410000 */
[C---:B-1----:R-:W-:Y:S01]  /*4010*/  HMMA.16816.F32.BF16 R60, R24.reuse, R44, R108 ;  /* 0x0000002c183c723c */ /* 0x042fe2000004186c */
[----:B------:R1:W-:Y:S05]  /*4020*/  MUFU.TANH R109, R2 ;  /* 0x00000002006d7308 */ /* 0x0003ea0000002400 */
[----:B------:R-:W-:Y:S06]  /*4030*/  HMMA.16816.F32.BF16 R100, R24, R42, R84 ;  /* 0x0000002a1864723c */ /* 0x000fec0000041854 */
[C---:B-----5:R-:W-:Y:S06]  /*4040*/  HMMA.16816.F32.BF16 R124, R20.reuse, R36, R124 ;  /* 0x00000024147c723c */ /* 0x060fec000004187c */
[----:B------:R-:W-:Y:S01]  /*4050*/  HMMA.16816.F32.BF16 R116, R20, R38, R116 ;  /* 0x000000261474723c */ /* 0x000fe20000041874 */
[----:B-1----:R-:W-:-:S05]  /*4060*/  FMUL.FTZ R2, R70, UR22 ;  /* 0x0000001646027c20 */ /* 0x002fca0008410000 */
[C---:B------:R-:W-:Y:S01]  /*4070*/  HMMA.16816.F32.BF16 R80, R24.reuse, R36, R80 ;  /* 0x000000241850723c */ /* 0x040fe20000041850 */
[----:B------:R1:W3:Y:S05]  /*4080*/  MUFU.TANH R164, R2 ;  /* 0x0000000200a47308 */ /* 0x0002ea0000002400 */
[----:B------:R-:W-:Y:S06]  /*4090*/  HMMA.16816.F32.BF16 R84, R24, R38, R48 ;  /* 0x000000261854723c */ /* 0x000fec0000041830 */
[----:B------:R-:W-:Y:S06]  /*40a0*/  HMMA.16816.F32.BF16 R36, R8, R78, R64 ;  /* 0x0000004e0824723c */ /* 0x000fec0000041840 */
[----:B------:R-:W-:Y:S01]  /*40b0*/  HMMA.16816.F32.BF16 R112, R24, R46, R112 ;  /* 0x0000002e1870723c */ /* 0x000fe20000041870 */
[----:B-1----:R-:W-:-:S04]  /*40c0*/  FMUL.FTZ R2, R71, UR22 ;  /* 0x0000001647027c20 */ /* 0x002fc80008410000 */
[----:B------:R1:W-:Y:S01]  /*40d0*/  MUFU.TANH R108, R2 ;  /* 0x00000002006c7308 */ /* 0x0003e20000002400 */
[----:B------:R-:W-:Y:S01]  /*40e0*/  HMMA.16816.F32.BF16 R88, R24, R40, R88 ;  /* 0x000000281858723c */ /* 0x000fe20000041858 */
[----:B------:R-:W4:Y:S05]  /*40f0*/  LDSM.16.M88.4 R24, [R229+0x2800] ;  /* 0x00280000e518783b */ /* 0x000f2a0000000200 */
[----:B------:R-:W-:Y:S06]  /*4100*/  HMMA.16816.F32.BF16 R32, R16, R94, R32 ;  /* 0x0000005e1020723c */ /* 0x000fec0000041820 */
[----:B------:R-:W-:Y:S01]  /*4110*/  HMMA.16816.F32.BF16 R96, R20, R44, R120 ;  /* 0x0000002c1460723c */ /* 0x000fe20000041878 */
[----:B-1----:R-:W-:-:S05]  /*4120*/  FMUL.FTZ R2, R72, UR22 ;  /* 0x0000001648027c20 */ /* 0x002fca0008410000 */
[----:B------:R-:W-:Y:S01]  /*4130*/  HMMA.16816.F32.BF16 R136, R20, R46, R136 ;  /* 0x0000002e1488723c */ /* 0x000fe20000041888 */
[----:B------:R1:W-:Y:S05]  /*4140*/  MUFU.TANH R106, R2 ;  /* 0x00000002006a7308 */ /* 0x0003ea0000002400 */
[----:B--2---:R-:W-:Y:S06]  /*4150*/  HMMA.16816.F32.BF16 R44, R12, R52, R60 ;  /* 0x000000340c2c723c */ /* 0x004fec000004183c */
[C---:B------:R-:W-:Y:S06]  /*4160*/  HMMA.16816.F32.BF16 R132, R20.reuse, R40, R132 ;  /* 0x000000281484723c */ /* 0x040fec0000041884 */
[----:B------:R-:W-:Y:S01]  /*4170*/  HMMA.16816.F32.BF16 R128, R20, R42, R128 ;  /* 0x0000002a1480723c */ /* 0x000fe20000041880 */
[----:B-1----:R-:W-:Y:S01]  /*4180*/  FMUL.FTZ R2, R73, UR22 ;  /* 0x0000001649027c20 */ /* 0x002fe20008410000 */
[----:B------:R-:W1:Y:S03]  /*4190*/  LDSM.16.M88.4 R20, [R230+0xb000] ;  /* 0x00b00000e614783b */ /* 0x000e660000000200 */
[----:B------:R2:W-:Y:S01]  /*41a0*/  MUFU.TANH R105, R2 ;  /* 0x0000000200697308 */ /* 0x0005e20000002400 */
[----:B------:R-:W-:Y:S06]  /*41b0*/  HMMA.16816.F32.BF16 R40, R4, R94, R36 ;  /* 0x0000005e0428723c */ /* 0x000fec0000041824 */
[----:B------:R-:W-:Y:S06]  /*41c0*/  HMMA.16816.F32.BF16 R48, R8, R52, R96 ;  /* 0x000000340830723c */ /* 0x000fec0000041860 */
[----:B----4-:R-:W-:Y:S01]  /*41d0*/  HMMA.16816.F32.BF16 R36, R16, R24, R44 ;  /* 0x000000181024723c */ /* 0x010fe2000004182c */
[----:B--2---:R-:W-:-:S05]  /*41e0*/  FMUL.FTZ R2, R74, UR22 ;  /* 0x000000164a027c20 */ /* 0x004fca0008410000 */
[C---:B------:R-:W-:Y:S01]  /*41f0*/  HMMA.16816.F32.BF16 R56, R8.reuse, R54, R136 ;  /* 0x000000360838723c */ /* 0x040fe20000041888 */
[----:B------:R2:W4:Y:S05]  /*4200*/  MUFU.TANH R104, R2 ;  /* 0x0000000200687308 */ /* 0x00052a0000002400 */
[-C--:B------:R-:W-:Y:S06]  /*4210*/  HMMA.16816.F32.BF16 R64, R8, R30.reuse, R116 ;  /* 0x0000001e0840723c */ /* 0x080fec0000041874 */
[----:B------:R-:W-:Y:S06]  /*4220*/  HMMA.16816.F32.BF16 R76, R12, R30, R84 ;  /* 0x0000001e0c4c723c */ /* 0x000fec0000041854 */
[----:B-1----:R-:W-:Y:S01]  /*4230*/  HMMA.16816.F32.BF16 R60, R8, R20, R132 ;  /* 0x00000014083c723c */ /* 0x002fe20000041884 */
[----:B--2---:R-:W-:-:S04]  /*4240*/  FMUL.FTZ R2, R75, UR22 ;  /* 0x000000164b027c20 */ /* 0x004fc80008410000 */
[----:B------:R1:W-:Y:S01]  /*4250*/  MUFU.TANH R110, R2 ;  /* 0x00000002006e7308 */ /* 0x0003e20000002400 */
[----:B------:R-:W-:Y:S06]  /*4260*/  HMMA.16816.F32.BF16 R68, R8, R22, R128 ;  /* 0x000000160844723c */ /* 0x000fec0000041880 */
[----:B------:R-:W-:Y:S06]  /*4270*/  HMMA.16816.F32.BF16 R44, R12, R20, R88 ;  /* 0x000000140c2c723c */ /* 0x000fec0000041858 */
[----:B------:R-:W-:Y:S01]  /*4280*/  HMMA.16816.F32.BF16 R72, R8, R28, R124 ;  /* 0x0000001c0848723c */ /* 0x000fe2000004187c */
[----:B------:R-:W2:Y:S01]  /*4290*/  LDSM.16.M88.4 R8, [R229+0x3000] ;  /* 0x00300000e508783b */ /* 0x000ea20000000200 */
[----:B-1----:R-:W-:-:S04]  /*42a0*/  FMUL.FTZ R2, R32, UR22 ;  /* 0x0000001620027c20 */ /* 0x002fc80008410000 */
[----:B------:R-:W-:Y:S01]  /*42b0*/  HMMA.16816.F32.BF16 R56, R4, R26, R56 ;  /* 0x0000001a0438723c */ /* 0x000fe20000041838 */
[----:B------:R1:W-:Y:S05]  /*42c0*/  MUFU.TANH R94, R2 ;  /* 0x00000002005e7308 */ /* 0x0003ea0000002400 */
[----:B------:R-:W-:Y:S01]  /*42d0*/  HMMA.16816.F32.BF16 R80, R12, R28, R80 ;  /* 0x0000001c0c50723c */ /* 0x000fe20000041850 */
[----:B-1----:R-:W-:-:S04]  /*42e0*/  FMUL.FTZ R2, R33, UR22 ;  /* 0x0000001621027c20 */ /* 0x002fc80008410000 */
[----:B------:R1:W-:Y:S02]  /*42f0*/  MUFU.TANH R93, R2 ;  /* 0x00000002005d7308 */ /* 0x0003e40000002400 */
[----:B-1----:R-:W-:-:S06]  /*4300*/  FMUL.FTZ R2, R34, UR22 ;  /* 0x0000001622027c20 */ /* 0x002fcc0008410000 */
[----:B------:R1:W-:Y:S02]  /*4310*/  MUFU.TANH R99, R2 ;  /* 0x0000000200637308 */ /* 0x0003e40000002400 */
[----:B-1----:R-:W-:Y:S02]  /*4320*/  FMUL.FTZ R2, R35, UR22 ;  /* 0x0000001623027c20 */ /* 0x002fe40008410000 */
[C---:B------:R-:W-:Y:S04]  /*4330*/  HMMA.16816.F32.BF16 R32, R12.reuse, R54, R112 ;  /* 0x000000360c20723c */ /* 0x040fe80000041870 */
[----:B------:R1:W-:Y:S02]  /*4340*/  MUFU.TANH R98, R2 ;  /* 0x0000000200627308 */ /* 0x0003e40000002400 */
[----:B------:R-:W-:Y:S06]  /*4350*/  HMMA.16816.F32.BF16 R52, R12, R22, R100 ;  /* 0x000000160c34723c */ /* 0x000fec0000041864 */
[C---:B------:R-:W-:Y:S06]  /*4360*/  HMMA.16816.F32.BF16 R20, R4.reuse, R24, R48 ;  /* 0x000000180414723c */ /* 0x040fec0000041830 */
[----:B--2---:R-:W-:Y:S01]  /*4370*/  HMMA.16816.F32.BF16 R48, R4, R8, R60 ;  /* 0x000000080430723c */ /* 0x004fe2000004183c */
[----:B-1----:R-:W-:-:S04]  /*4380*/  FMUL.FTZ R2, R40, UR22 ;  /* 0x0000001628027c20 */ /* 0x002fc80008410000 */
[----:B------:R1:W2:Y:S01]  /*4390*/  MUFU.TANH R97, R2 ;  /* 0x0000000200617308 */ /* 0x0002a20000002400 */
[----:B------:R-:W-:Y:S06]  /*43a0*/  HMMA.16816.F32.BF16 R24, R16, R26, R32 ;  /* 0x0000001a1018723c */ /* 0x000fec0000041820 */
[-C--:B------:R-:W-:Y:S06]  /*43b0*/  HMMA.16816.F32.BF16 R60, R4, R10.reuse, R68 ;  /* 0x0000000a043c723c */ /* 0x080fec0000041844 */
[----:B------:R-:W-:Y:S01]  /*43c0*/  FMUL.FTZ R12, R23, UR22 ;  /* 0x00000016170c7c20 */ /* 0x000fe20008410000 */
[----:B------:R-:W-:Y:S01]  /*43d0*/  HMMA.16816.F32.BF16 R52, R16, R10, R52 ;  /* 0x0000000a1034723c */ /* 0x000fe20000041834 */
[----:B-1----:R-:W-:-:S04]  /*43e0*/  FMUL.FTZ R2, R41, UR22 ;  /* 0x0000001629027c20 */ /* 0x002fc80008410000 */
[----:B------:R1:W-:Y:S02]  /*43f0*/  MUFU.TANH R95, R2 ;  /* 0x00000002005f7308 */ /* 0x0003e40000002400 */
[----:B------:R-:W-:-:S06]  /*4400*/  FMUL.FTZ R11, R56, UR22 ;  /* 0x00000016380b7c20 */ /* 0x000fcc0008410000 */
[----:B------:R-:W-:Y:S01]  /*4410*/  MUFU.TANH R34, R11 ;  /* 0x0000000b00227308 */ /* 0x000fe20000002400 */
[----:B-1----:R-:W-:-:S07]  /*4420*/  FMUL.FTZ R2, R42, UR22 ;  /* 0x000000162a027c20 */ /* 0x002fce0008410000 */
[----:B------:R1:W5:Y:S02]  /*4430*/  MUFU.TANH R92, R2 ;  /* 0x00000002005c7308 */ /* 0x0003640000002400 */
[----:B-1----:R-:W-:Y:S02]  /*4440*/  FMUL.FTZ R2, R43, UR22 ;  /* 0x000000162b027c20 */ /* 0x002fe40008410000 */
[----:B------:R-:W1:Y:S01]  /*4450*/  LDSM.16.M88.4 R40, [R229+0x3800] ;  /* 0x00380000e528783b */ /* 0x000e620000000200 */
[----:B------:R-:W-:-:S04]  /*4460*/  DEPBAR.LE SB0, 0x0 ;  /* 0x000080000000791a */ /* 0x000fc80000000000 */
[----:B------:R3:W1:Y:S02]  /*4470*/  MUFU.TANH R88, R2 ;  /* 0x0000000200587308 */ /* 0x0006640000002400 */
[----:B---3--:R-:W-:-:S06]  /*4480*/  FMUL.FTZ R2, R36, UR22 ;  /* 0x0000001624027c20 */ /* 0x008fcc0008410000 */
[----:B------:R3:W2:Y:S01]  /*4490*/  MUFU.TANH R91, R2 ;  /* 0x00000002005b7308 */ /* 0x0006a20000002400 */
[C---:B-1----:R-:W-:Y:S07]  /*44a0*/  HMMA.16816.F32.BF16 R68, R4.reuse, R40, R72 ;  /* 0x000000280444723c */ /* 0x042fee0000041848 */
[----:B------:R1:W1:Y:S01]  /*44b0*/  MUFU.TANH R72, R12 ;  /* 0x0000000c00487308 */ /* 0x0002620000002400 */
[----:B---3--:R-:W-:Y:S01]  /*44c0*/  FMUL.FTZ R2, R37, UR22 ;  /* 0x0000001625027c20 */ /* 0x008fe20008410000 */
[----:B------:R-:W-:Y:S06]  /*44d0*/  HMMA.16816.F32.BF16 R64, R4, R42, R64 ;  /* 0x0000002a0440723c */ /* 0x000fec0000041840 */
[----:B------:R3:W2:Y:S01]  /*44e0*/  MUFU.TANH R90, R2 ;  /* 0x00000002005a7308 */ /* 0x0006a20000002400 */
[----:B------:R-:W-:Y:S01]  /*44f0*/  HMMA.16816.F32.BF16 R80, R16, R40, R80 ;  /* 0x000000281050723c */ /* 0x000fe20000041850 */
[----:B------:R-:W-:Y:S01]  /*4500*/  FMUL.FTZ R5, R24, UR22 ;  /* 0x0000001618057c20 */ /* 0x000fe20008410000 */
[----:B------:R-:W-:-:S05]  /*4510*/  IMAD.U32 R6, RZ, RZ, UR25 ;  /* 0x00000019ff067e24 */ /* 0x000fca000f8e00ff */
[----:B------:R4:W2:Y:S01]  /*4520*/  MUFU.TANH R89, R5 ;  /* 0x0000000500597308 */ /* 0x0008a20000002400 */
[----:B-1----:R-:W-:Y:S01]  /*4530*/  HMMA.16816.F32.BF16 R12, R16, R8, R44 ;  /* 0x00000008100c723c */ /* 0x002fe2000004182c */
[----:B------:R-:W-:-:S06]  /*4540*/  FMUL.FTZ R23, R69, UR22 ;  /* 0x0000001645177c20 */ /* 0x000fcc0008410000 */
[----:B------:R-:W-:Y:S01]  /*4550*/  FMUL.FTZ R8, R27, UR22 ;  /* 0x000000161b087c20 */ /* 0x000fe20008410000 */
[----:B---3--:R-:W-:Y:S01]  /*4560*/  FMUL.FTZ R2, R38, UR22 ;  /* 0x0000001626027c20 */ /* 0x008fe20008410000 */
[----:B------:R-:W-:Y:S01]  /*4570*/  FMUL.FTZ R24, R70, UR22 ;  /* 0x0000001646187c20 */ /* 0x000fe20008410000 */
[----:B------:R-:W-:Y:S01]  /*4580*/  FMUL.FTZ R30, R71, UR22 ;  /* 0x00000016471e7c20 */ /* 0x000fe20008410000 */
[----:B------:R-:W1:Y:S01]  /*4590*/  MUFU.TANH R74, R8 ;  /* 0x00000008004a7308 */ /* 0x000e620000002400 */
[----:B----4-:R-:W-:-:S07]  /*45a0*/  FMUL.FTZ R5, R25, UR22 ;  /* 0x0000001619057c20 */ /* 0x010fce0008410000 */
[----:B------:R3:W4:Y:S08]  /*45b0*/  MUFU.TANH R96, R2 ;  /* 0x0000000200607308 */ /* 0x0007300000002400 */
[----:B------:R5:W1:Y:S01]  /*45c0*/  MUFU.TANH R75, R5 ;  /* 0x00000005004b7308 */ /* 0x000a620000002400 */
[----:B---3--:R-:W-:-:S07]  /*45d0*/  FMUL.FTZ R2, R39, UR22 ;  /* 0x0000001627027c20 */ /* 0x008fce0008410000 */
[----:B------:R3:W1:Y:S01]  /*45e0*/  MUFU.TANH R87, R2 ;  /* 0x0000000200577308 */ /* 0x0006620000002400 */
[----:B-----5:R-:W-:-:S07]  /*45f0*/  FMUL.FTZ R5, R26, UR22 ;  /* 0x000000161a057c20 */ /* 0x020fce0008410000 */
[----:B------:R5:W1:Y:S01]  /*4600*/  MUFU.TANH R73, R5 ;  /* 0x0000000500497308 */ /* 0x000a620000002400 */
[----:B---3--:R-:W-:-:S07]  /*4610*/  FMUL.FTZ R2, R20, UR22 ;  /* 0x0000001614027c20 */ /* 0x008fce0008410000 */
[----:B------:R3:W1:Y:S01]  /*4620*/  MUFU.TANH R86, R2 ;  /* 0x0000000200567308 */ /* 0x0006620000002400 */
[----:B-----5:R-:W-:Y:S02]  /*4630*/  IMAD.U32 R5, RZ, RZ, UR10 ;  /* 0x0000000aff057e24 */ /* 0x020fe4000f8e00ff */
[----:B---3--:R-:W-:-:S05]  /*4640*/  FMUL.FTZ R2, R21, UR22 ;  /* 0x0000001615027c20 */ /* 0x008fca0008410000 */
[----:B------:R3:W1:Y:S02]  /*4650*/  MUFU.TANH R85, R2 ;  /* 0x0000000200557308 */ /* 0x0006640000002400 */
[----:B---3--:R-:W-:Y:S01]  /*4660*/  FMUL.FTZ R2, R22, UR22 ;  /* 0x0000001616027c20 */ /* 0x008fe20008410000 */
[----:B------:R-:W-:-:S05]  /*4670*/  FMUL.FTZ R22, R68, UR22 ;  /* 0x0000001644167c20 */ /* 0x000fca0008410000 */
[----:B------:R3:W1:Y:S02]  /*4680*/  MUFU.TANH R84, R2 ;  /* 0x0000000200547308 */ /* 0x0006640000002400 */
[----:B---3--:R-:W-:-:S04]  /*4690*/  LOP3.LUT R2, R161, 0xffffffe0, RZ, 0xc0, !PT ;  /* 0xffffffe0a1027812 */ /* 0x008fc800078ec0ff */
[----:B------:R-:W-:Y:S01]  /*46a0*/  IADD3 R2, -R2, R160, RZ ;  /* 0x000000a002027210 */ /* 0x000fe20007ffe1ff */
[----:B------:R-:W-:-:S03]  /*46b0*/  IMAD.SHL.U32 R160, R160, 0x2, RZ ;  /* 0x00000002a0a07824 */ /* 0x000fc600078e00ff */
[----:B------:R-:W-:Y:S02]  /*46c0*/  SHF.R.S32.HI R4, RZ, 0x1f, R2 ;  /* 0x0000001fff047819 */ /* 0x000fe40000011402 */
[----:B------:R-:W-:Y:S02]  /*46d0*/  LOP3.LUT R165, R160, 0x6, RZ, 0xc0, !PT ;  /* 0x00000006a0a57812 */ /* 0x000fe400078ec0ff */
[----:B------:R-:W-:Y:S02]  /*46e0*/  LEA.HI R4, R4, R2, RZ, 0x2 ;  /* 0x0000000204047211 */ /* 0x000fe400078f10ff */
[----:B------:R-:W-:Y:S02]  /*46f0*/  LEA R2, R158, UR24, 0x4 ;  /* 0x000000189e027c11 */ /* 0x000fe4000f8e20ff */
[----:B------:R-:W-:-:S05]  /*4700*/  SHF.R.S32.HI R4, RZ, 0x2, R4 ;  /* 0x00000002ff047819 */ /* 0x000fca0000011404 */
[----:B------:R-:W-:Y:S02]  /*4710*/  IMAD.IADD R4, R4, 0x1, R2 ;  /* 0x0000000104047824 */ /* 0x000fe400078e0202 */
[----:B------:R-:W-:-:S03]  /*4720*/  IMAD.U32 R2, RZ, RZ, UR20 ;  /* 0x00000014ff027e24 */ /* 0x000fc6000f8e00ff */
[----:B------:R-:W-:Y:S01]  /*4730*/  VIADDMNMX R250, R4, UR10, R6, PT ;  /* 0x0000000a04fa7c46 */ /* 0x000fe2000b800106 */
[----:B------:R-:W-:Y:S01]  /*4740*/  IMAD R2, R2, 0x40, R165 ;  /* 0x0000004002027824 */ /* 0x000fe200078e02a5 */
[C---:B------:R-:W-:Y:S01]  /*4750*/  VIADDMNMX R245, R4.reuse, UR23, RZ, !PT ;  /* 0x0000001704f57c46 */ /* 0x040fe2000f8001ff */
[----:B------:R-:W-:Y:S01]  /*4760*/  VIADD R6, R4, 0x40 ;  /* 0x0000004004067836 */ /* 0x000fe20000000000 */
[C-C-:B------:R-:W-:Y:S01]  /*4770*/  IADD3 R8, R5.reuse, 0x8, R4.reuse ;  /* 0x0000000805087810 */ /* 0x140fe20007ffe004 */
[----:B------:R-:W-:Y:S01]  /*4780*/  VIADD R7, R2, 0x1 ;  /* 0x0000000102077836 */ /* 0x000fe20000000000 */
[C-C-:B------:R-:W-:Y:S02]  /*4790*/  IADD3 R9, R5.reuse, 0x40, R4.reuse ;  /* 0x0000004005097810 */ /* 0x140fe40007ffe004 */
[----:B------:R-:W-:Y:S01]  /*47a0*/  IADD3 R10, R5, 0x48, R4 ;  /* 0x00000048050a7810 */ /* 0x000fe20007ffe004 */
[C---:B------:R-:W-:Y:S01]  /*47b0*/  VIADD R5, R4.reuse, 0x8 ;  /* 0x0000000804057836 */ /* 0x040fe20000000000 */
[----:B------:R-:W-:Y:S01]  /*47c0*/  ISETP.GE.AND P0, PT, R7, R250, PT ;  /* 0x000000fa0700720c */ /* 0x000fe20003f06270 */
[----:B------:R-:W-:Y:S01]  /*47d0*/  VIADD R4, R4, 0x48 ;  /* 0x0000004804047836 */ /* 0x000fe20000000000 */
[----:B------:R-:W-:-:S02]  /*47e0*/  VIMNMX R248, R8, UR25, PT ;  /* 0x0000001908f87c48 */ /* 0x000fc4000bfe0100 */
[----:B------:R-:W-:Y:S02]  /*47f0*/  ISETP.LT.OR P0, PT, R7, R245, P0 ;  /* 0x000000f50700720c */ /* 0x000fe40000701670 */
[----:B------:R-:W-:Y:S01]  /*4800*/  VIADDMNMX R244, R5, UR23, RZ, !PT ;  /* 0x0000001705f47c46 */ /* 0x000fe2000f8001ff */
[----:B------:R-:W-:Y:S01]  /*4810*/  FMUL.FTZ R5, R57, UR22 ;  /* 0x0000001639057c20 */ /* 0x000fe20008410000 */
[----:B------:R-:W-:Y:S02]  /*4820*/  P2R R26, PR, RZ, 0x1 ;  /* 0x00000001ff1a7803 */ /* 0x000fe40000000000 */
[----:B------:R-:W-:Y:S01]  /*4830*/  ISETP.GE.AND P0, PT, R2, R248, PT ;  /* 0x000000f80200720c */ /* 0x000fe20003f06270 */
[----:B------:R3:W1:Y:S01]  /*4840*/  MUFU.TANH R37, R5 ;  /* 0x0000000500257308 */ /* 0x0006620000002400 */
[----:B------:R-:W-:Y:S02]  /*4850*/  VIMNMX R247, R10, UR25, PT ;  /* 0x000000190af77c48 */ /* 0x000fe4000bfe0100 */
[----:B------:R-:W-:-:S02]  /*4860*/  ISETP.LT.OR P0, PT, R2, R244, P0 ;  /* 0x000000f40200720c */ /* 0x000fc40000701670 */
[----:B------:R-:W-:Y:S01]  /*4870*/  VIADDMNMX R243, R4, UR23, RZ, !PT ;  /* 0x0000001704f37c46 */ /* 0x000fe2000f8001ff */
[----:B------:R-:W-:Y:S01]  /*4880*/  FMUL.FTZ R4, R58, UR22 ;  /* 0x000000163a047c20 */ /* 0x000fe20008410000 */
[----:B------:R-:W-:Y:S02]  /*4890*/  FSEL R164, R164, -INF , !P0 ;  /* 0xff800000a4a47808 */ /* 0x000fe40004000000 */
[C---:B------:R-:W-:Y:S01]  /*48a0*/  ISETP.GE.AND P0, PT, R2.reuse, R247, PT ;  /* 0x000000f70200720c */ /* 0x040fe20003f06270 */
[----:B------:R5:W1:Y:S01]  /*48b0*/  MUFU.TANH R28, R4 ;  /* 0x00000004001c7308 */ /* 0x000a620000002400 */
[----:B------:R-:W-:Y:S02]  /*48c0*/  VIMNMX R249, R9, UR25, PT ;  /* 0x0000001909f97c48 */ /* 0x000fe4000bfe0100 */
[----:B------:R-:W-:Y:S02]  /*48d0*/  ISETP.LT.OR P0, PT, R2, R243, P0 ;  /* 0x000000f30200720c */ /* 0x000fe40000701670 */
[----:B------:R-:W-:Y:S01]  /*48e0*/  VIADDMNMX R246, R6, UR23, RZ, !PT ;  /* 0x0000001706f67c46 */ /* 0x000fe2000f8001ff */
[----:B------:R-:W-:Y:S01]  /*48f0*/  FMUL.FTZ R6, R48, UR22 ;  /* 0x0000001630067c20 */ /* 0x000fe20008410000 */
[----:B---3--:R-:W-:Y:S01]  /*4900*/  FMUL.FTZ R5, R59, UR22 ;  /* 0x000000163b057c20 */ /* 0x008fe20008410000 */
[----:B------:R-:W-:Y:S01]  /*4910*/  FSEL R38, R104, -INF , !P0 ;  /* 0xff80000068267808 */ /* 0x000fe20004000000 */
[----:B------:R-:W-:Y:S01]  /*4920*/  BAR.SYNC.DEFER_BLOCKING 0x0 ;  /* 0x0000000000007b1d */ /* 0x000fe20000010000 */
[----:B------:R-:W-:-:S02]  /*4930*/  ISETP.GE.AND P2, PT, R7, R249, PT ;  /* 0x000000f90700720c */ /* 0x000fc40003f46270 */
[C---:B------:R-:W-:Y:S02]  /*4940*/  ISETP.GE.AND P3, PT, R2.reuse, R250, PT ;  /* 0x000000fa0200720c */ /* 0x040fe40003f66270 */
[C---:B------:R-:W-:Y:S01]  /*4950*/  ISETP.GE.AND P5, PT, R7.reuse, R248, PT ;  /* 0x000000f80700720c */ /* 0x040fe20003fa6270 */
[----:B------:R3:W1:Y:S01]  /*4960*/  MUFU.TANH R25, R5 ;  /* 0x0000000500197308 */ /* 0x0006620000002400 */
[C---:B------:R-:W-:Y:S01]  /*4970*/  ISETP.GE.AND P1, PT, R7.reuse, R247, PT ;  /* 0x000000f70700720c */ /* 0x040fe20003f26270 */
[C---:B-----5:R-:W-:Y:S01]  /*4980*/  VIADD R4, R2.reuse, 0x8 ;  /* 0x0000000802047836 */ /* 0x060fe20000000000 */
[C---:B------:R-:W-:Y:S02]  /*4990*/  ISETP.LT.OR P2, PT, R7.reuse, R246, P2 ;  /* 0x000000f60700720c */ /* 0x040fe40001741670 */
[----:B------:R-:W-:Y:S02]  /*49a0*/  ISETP.LT.OR P3, PT, R2, R245, P3 ;  /* 0x000000f50200720c */ /* 0x000fe40001f61670 */
[----:B------:R-:W-:Y:S01]  /*49b0*/  ISETP.GE.AND P0, PT, R4, R249, PT ;  /* 0x000000f90400720c */ /* 0x000fe20003f06270 */
[----:B------:R-:W1:Y:S01]  /*49c0*/  MUFU.TANH R20, R6 ;  /* 0x0000000600147308 */ /* 0x000e620000002400 */
[----:B------:R-:W-:-:S02]  /*49d0*/  ISETP.LT.OR P5, PT, R7, R244, P5 ;  /* 0x000000f40700720c */ /* 0x000fc40002fa1670 */
[----:B------:R-:W-:Y:S02]  /*49e0*/  ISETP.LT.OR P0, PT, R4, R246, P0 ;  /* 0x000000f60400720c */ /* 0x000fe40000701670 */
[----:B------:R-:W-:Y:S01]  /*49f0*/  ISETP.LT.OR P1, PT, R7, R243, P1 ;  /* 0x000000f30700720c */ /* 0x000fe20000f21670 */
[----:B------:R-:W-:Y:S01]  /*4a00*/  FMUL.FTZ R7, R49, UR22 ;  /* 0x0000001631077c20 */ /* 0x000fe20008410000 */
[----:B------:R-:W-:Y:S01]  /*4a10*/  FSEL R35, R105, -INF , !P2 ;  /* 0xff80000069237808 */ /* 0x000fe20005000000 */
[----:B---3--:R-:W-:Y:S01]  /*4a20*/  FMUL.FTZ R5, R12, UR22 ;  /* 0x000000160c057c20 */ /* 0x008fe20008410000 */
[----:B--2---:R-:W-:Y:S01]  /*4a30*/  FSEL R29, R97, -INF , !P0 ;  /* 0xff800000611d7808 */ /* 0x004fe20004000000 */
[----:B------:R-:W2:Y:S01]  /*4a40*/  MUFU.TANH R21, R7 ;  /* 0x0000000700157308 */ /* 0x000ea20000002400 */
[C---:B------:R-:W-:Y:S02]  /*4a50*/  ISETP.GE.AND P6, PT, R4.reuse, R250, PT ;  /* 0x000000fa0400720c */ /* 0x040fe40003fc6270 */
[----:B------:R-:W-:-:S02]  /*4a60*/  ISETP.GE.AND P4, PT, R4, R248, PT ;  /* 0x000000f80400720c */ /* 0x000fc40003f86270 */
[----:B------:R-:W-:Y:S02]  /*4a70*/  ISETP.GE.AND P2, PT, R4, R247, PT ;  /* 0x000000f70400720c */ /* 0x000fe40003f46270 */
[----:B------:R-:W-:Y:S01]  /*4a80*/  PLOP3.LUT P0, PT, PT, PT, UP0, 0x80, 0x0 ;  /* 0x000000000000781c */ /* 0x000fe20003f0f008 */
[----:B------:R3:W1:Y:S01]  /*4a90*/  MUFU.TANH R56, R5 ;  /* 0x0000000500387308 */ /* 0x0006620000002400 */
[----:B------:R-:W-:Y:S02]  /*4aa0*/  FSEL R136, R107, -INF , !P3 ;  /* 0xff8000006b887808 */ /* 0x000fe40005800000 */
[----:B------:R-:W-:Y:S02]  /*4ab0*/  ISETP.GE.AND P3, PT, R2, R249, PT ;  /* 0x000000f90200720c */ /* 0x000fe40003f66270 */
[C---:B------:R-:W-:Y:S02]  /*4ac0*/  ISETP.LT.OR P6, PT, R4.reuse, R245, P6 ;  /* 0x000000f50400720c */ /* 0x040fe400037c1670 */
[----:B------:R-:W-:-:S02]  /*4ad0*/  ISETP.LT.OR P4, PT, R4, R244, P4 ;  /* 0x000000f40400720c */ /* 0x000fc40002781670 */
[----:B------:R-:W-:Y:S01]  /*4ae0*/  ISETP.LT.OR P2, PT, R4, R243, P2 ;  /* 0x000000f30400720c */ /* 0x000fe20001741670 */
[----:B------:R-:W-:Y:S01]  /*4af0*/  FMUL.FTZ R4, R15, UR22 ;  /* 0x000000160f047c20 */ /* 0x000fe20008410000 */
[----:B------:R-:W-:Y:S01]  /*4b00*/  ISETP.LT.OR P3, PT, R2, R246, P3 ;  /* 0x000000f60200720c */ /* 0x000fe20001f61670 */
[----:B------:R-:W-:Y:S01]  /*4b10*/  FMUL.FTZ R15, R51, UR22 ;  /* 0x00000016330f7c20 */ /* 0x000fe20008410000 */
[----:B------:R-:W-:Y:S01]  /*4b20*/  FSEL R33, R110, -INF , !P1 ;  /* 0xff8000006e217808 */ /* 0x000fe20004800000 */
[----:B------:R5:W1:Y:S01]  /*4b30*/  MUFU.TANH R132, R4 ;  /* 0x0000000400847308 */ /* 0x000a620000002400 */
[----:B------:R-:W-:Y:S01]  /*4b40*/  FSEL R36, R106, -INF , !P3 ;  /* 0xff8000006a247808 */ /* 0x000fe20005800000 */
[----:B---3--:R-:W-:Y:S01]  /*4b50*/  FMUL.FTZ R5, R13, UR22 ;  /* 0x000000160d057c20 */ /* 0x008fe20008410000 */
[----:B------:R-:W-:Y:S01]  /*4b60*/  HMMA.16816.F32.BF16 R104, R16, R42, R76 ;  /* 0x0000002a1068723c */ /* 0x000fe2000004184c */
[----:B------:R-:W-:-:S04]  /*4b70*/  FSEL R39, R92, -INF , !P2 ;  /* 0xff8000005c277808 */ /* 0x000fc80005000000 */
[----:B------:R3:W1:Y:S02]  /*4b80*/  MUFU.TANH R47, R5 ;  /* 0x00000005002f7308 */ /* 0x0006640000002400 */
[----:B------:R-:W-:Y:S01]  /*4b90*/  FMUL.FTZ R16, R60, UR22 ;  /* 0x000000163c107c20 */ /* 0x000fe20008410000 */
[----:B------:R-:W-:Y:S01]  /*4ba0*/  FMUL.FTZ R17, R61, UR22 ;  /* 0x000000163d117c20 */ /* 0x000fe20008410000 */
[----:B------:R-:W-:Y:S01]  /*4bb0*/  FMUL.FTZ R18, R62, UR22 ;  /* 0x000000163e127c20 */ /* 0x000fe20008410000 */
[----:B------:R-:W-:Y:S01]  /*4bc0*/  FMUL.FTZ R19, R63, UR22 ;  /* 0x000000163f137c20 */ /* 0x000fe20008410000 */
[----:B-----5:R-:W-:-:S05]  /*4bd0*/  VIADD R4, R2, 0x10 ;  /* 0x0000001002047836 */ /* 0x020fca0000000000 */
[----:B------:R-:W-:Y:S01]  /*4be0*/  ISETP.GE.AND P3, PT, R4, R249, PT ;  /* 0x000000f90400720c */ /* 0x000fe20003f66270 */
[----:B---3--:R-:W-:Y:S01]  /*4bf0*/  FMUL.FTZ R5, R14, UR22 ;  /* 0x000000160e057c20 */ /* 0x008fe20008410000 */
[----:B------:R-:W-:-:S03]  /*4c00*/  FMUL.FTZ R14, R50, UR22 ;  /* 0x00000016320e7c20 */ /* 0x000fc60008410000 */
[----:B------:R3:W1:Y:S02]  /*4c10*/  MUFU.TANH R133, R5 ;  /* 0x0000000500857308 */ /* 0x0006640000002400 */
[----:B---3--:R-:W-:-:S05]  /*4c20*/  VIADD R5, R2, 0x9 ;  /* 0x0000000902057836 */ /* 0x008fca0000000000 */
[C---:B------:R-:W-:Y:S02]  /*4c30*/  ISETP.GE.AND P1, PT, R5.reuse, R249, PT ;  /* 0x000000f90500720c */ /* 0x040fe40003f26270 */
[C---:B------:R-:W-:Y:S02]  /*4c40*/  ISETP.GE.AND P2, PT, R5.reuse, R247, PT ;  /* 0x000000f70500720c */ /* 0x040fe40003f46270 */
[----:B------:R-:W-:-:S04]  /*4c50*/  ISETP.LT.OR P1, PT, R5, R246, P1 ;  /* 0x000000f60500720c */ /* 0x000fc80000f21670 */
[----:B------:R-:W-:Y:S01]  /*4c60*/  FSEL R31, R95, -INF , !P1 ;  /* 0xff8000005f1f7808 */ /* 0x000fe20004800000 */
[----:B-12-4-:R-:W-:Y:S08]  /*4c70*/  @!P0 BRA `(.L_x_603) ;  /* 0x0000000000748947 */ /* 0x016ff00003800000 */
[----:B------:R-:W-:-:S04]  /*4c80*/  UIADD3 UR5, UR21, -0x2, URZ ;  /* 0xfffffffe15057890 */ /* 0x000fc8000fffe03f */
[----:B------:R-:W-:Y:S02]  /*4c90*/  USHF.R.S32.HI UR10, URZ, 0x1f, UR5 ;  /* 0x0000001f3f0a7899 */ /* 0x000fe40008011405 */
[----:B------:R-:W-:Y:S01]  /*4ca0*/  UIMAD UR27, UR27, UR5, URZ ;  /* 0x000000051b1b72a4 */ /* 0x000fe2000f8e023f */
[----:B------:R-:W-:Y:S01]  /*4cb0*/  IMAD.WIDE.U32 R6, R159, UR5, R162 ;  /* 0x000000059f067c25 */ /* 0x000fe2000f8e00a2 */
[----:B------:R-:W-:Y:S02]  /*4cc0*/  USHF.L.U64.HI UR5, UR8, 0x5, UR9 ;  /* 0x0000000508057899 */ /* 0x000fe40008010209 */
[----:B------:R-:W-:-:S03]  /*4cd0*/  UIMAD UR28, UR10, UR28, UR27 ;  /* 0x0000001c0a1c72a4 */ /* 0x000fc6000f8e021b */
[----:B------:R-:W-:Y:S02]  /*4ce0*/  ULDC.64 UR10, c[0x0][0x218] ;  /* 0x00008600000a7ab9 */ /* 0x000fe40000000a00 */
[----:B------:R-:W-:Y:S01]  /*4cf0*/  LEA R10, P1, R6, UR10, 0x1 ;  /* 0x0000000a060a7c11 */ /* 0x000fe2000f8208ff */
[----:B------:R-:W-:Y:S01]  /*4d00*/  VIADD R7, R7, UR28 ;  /* 0x0000001c07077c36 */ /* 0x000fe20008000000 */
[----:B------:R-:W-:-:S04]  /*4d10*/  USHF.L.U32 UR10, UR8, 0x5, URZ ;  /* 0x00000005080a7899 */ /* 0x000fc8000800063f */
        /* <DEDUP_REMOVED lines=19> */
.L_x_603:
[----:B------:R-:W-:Y:S01]  /*4e50*/  ISETP.LT.OR P2, PT, R5, R243, P2 ;  /* 0x000000f30500720c */ /* 0x000fe20001741670 */
[----:B------:R-:W-:Y:S01]  /*4e60*/  VIADD R27, R2, 0x11 ;  /* 0x00000011021b7836 */ /* 0x000fe20000000000 */
[----:B------:R-:W-:Y:S01]  /*4e70*/  ISETP.GE.AND P1, PT, R4, R247, PT ;  /* 0x000000f70400720c */ /* 0x000fe20003f26270 */
[----:B-1----:R-:W-:Y:S01]  /*4e80*/  VIADD R13, R2, 0x18 ;  /* 0x00000018020d7836 */ /* 0x002fe20000000000 */
[----:B------:R-:W-:Y:S01]  /*4e90*/  FSEL R32, R88, -INF , !P2 ;  /* 0xff80000058207808 */ /* 0x000fe20005000000 */
[----:B------:R1:W2:Y:S01]  /*4ea0*/  MUFU.TANH R6, R14 ;  /* 0x0000000e00067308 */ /* 0x0002a20000002400 */
[C---:B------:R-:W-:Y:S01]  /*4eb0*/  ISETP.GE.AND P2, PT, R27.reuse, R249, PT ;  /* 0x000000f91b00720c */ /* 0x040fe20003f46270 */
[----:B------:R-:W-:Y:S01]  /*4ec0*/  VIADD R45, R2, 0x31 ;  /* 0x00000031022d7836 */ /* 0x000fe20000000000 */
[----:B------:R-:W-:Y:S01]  /*4ed0*/  ISETP.LT.OR P1, PT, R4, R243, P1 ;  /* 0x000000f30400720c */ /* 0x000fe20000f21670 */
[----:B------:R-:W-:Y:S01]  /*4ee0*/  STL [R1+0xa0], R235 ;  /* 0x0000a0eb01007387 */ /* 0x000fe20000100800 */
[C---:B------:R-:W-:Y:S01]  /*4ef0*/  ISETP.LT.OR P2, PT, R27.reuse, R246, P2 ;  /* 0x000000f61b00720c */ /* 0x040fe20001741670 */
[----:B------:R-:W-:Y:S01]  /*4f00*/  ULDC UR23, c[0x0][0x2ec] ;  /* 0x0000bb0000177ab9 */ /* 0x000fe20000000800 */
[----:B------:R-:W-:Y:S01]  /*4f10*/  FSEL R43, R84, -INF , !P1 ;  /* 0xff800000542b7808 */ /* 0x000fe20004800000 */
[----:B------:R3:W4:Y:S01]  /*4f20*/  MUFU.TANH R7, R15 ;  /* 0x0000000f00077308 */ /* 0x0007220000002400 */
[----:B------:R-:W-:Y:S01]  /*4f30*/  ISETP.GE.AND P1, PT, R27, R247, PT ;  /* 0x000000f71b00720c */ /* 0x000fe20003f26270 */
[----:B------:R-:W-:Y:S01]  /*4f40*/  STL [R1+0x9c], R251 ;  /* 0x00009cfb01007387 */ /* 0x000fe20000100800 */
[----:B------:R-:W-:-:S02]  /*4f50*/  FSEL R41, R85, -INF , !P2 ;  /* 0xff80000055297808 */ /* 0x000fc40005000000 */
[----:B------:R-:W-:Y:S01]  /*4f60*/  ISETP.GE.AND P2, PT, R13, R249, PT ;  /* 0x000000f90d00720c */ /* 0x000fe20003f46270 */
[----:B------:R-:W-:Y:S01]  /*4f70*/  STL [R1+0x98], R234 ;  /* 0x000098ea01007387 */ /* 0x000fe20000100800 */
[----:B------:R-:W-:Y:S01]  /*4f80*/  ISETP.LT.OR P1, PT, R27, R243, P1 ;  /* 0x000000f31b00720c */ /* 0x000fe20000f21670 */
[----:B------:R2:W4:Y:S01]  /*4f90*/  MUFU.TANH R8, R16 ;  /* 0x0000001000087308 */ /* 0x0005220000002400 */
[----:B-1----:R-:W-:Y:S01]  /*4fa0*/  VIADD R14, R2, 0x19 ;  /* 0x00000019020e7836 */ /* 0x002fe20000000000 */
[CC--:B------:R-:W-:Y:S01]  /*4fb0*/  ISETP.LT.OR P2, PT, R13.reuse, R246.reuse, P2 ;  /* 0x000000f60d00720c */ /* 0x0c0fe20001741670 */
[----:B------:R-:W-:Y:S01]  /*4fc0*/  STL [R1+0x94], R233 ;  /* 0x000094e901007387 */ /* 0x000fe20000100800 */
[----:B------:R-:W-:Y:S02]  /*4fd0*/  FSEL R44, R72, -INF , !P1 ;  /* 0xff800000482c7808 */ /* 0x000fe40004800000 */
[-C--:B------:R-:W-:Y:S01]  /*4fe0*/  ISETP.LT.OR P3, PT, R4, R246.reuse, P3 ;  /* 0x000000f60400720c */ /* 0x080fe20001f61670 */
[----:B------:R-:W-:Y:S01]  /*4ff0*/  STL [R1+0x90], R232 ;  /* 0x000090e801007387 */ /* 0x000fe20000100800 */
[C---:B------:R-:W-:Y:S01]  /*5000*/  ISETP.GE.AND P1, PT, R13.reuse, R247, PT ;  /* 0x000000f70d00720c */ /* 0x040fe20003f26270 */
[----:B------:R1:W4:Y:S01]  /*5010*/  MUFU.TANH R9, R18 ;  /* 0x0000001200097308 */ /* 0x0003220000002400 */
[----:B------:R-:W-:Y:S01]  /*5020*/  FSEL R42, R34, -INF , !P2 ;  /* 0xff800000222a7808 */ /* 0x000fe20005000000 */
[----:B---3--:R-:W-:Y:S01]  /*5030*/  VIADD R15, R2, 0x21 ;  /* 0x00000021020f7836 */ /* 0x008fe20000000000 */
[----:B------:R-:W-:Y:S01]  /*5040*/  ISETP.GE.AND P2, PT, R14, R249, PT ;  /* 0x000000f90e00720c */ /* 0x000fe20003f46270 */
[----:B------:R-:W-:Y:S01]  /*5050*/  VIADD R34, R2, 0x29 ;  /* 0x0000002902227836 */ /* 0x000fe20000000000 */
[----:B------:R-:W-:Y:S01]  /*5060*/  FSEL R40, R86, -INF , !P3 ;  /* 0xff80000056287808 */ /* 0x000fe20005800000 */
[----:B------:R-:W-:Y:S01]  /*5070*/  STL [R1+0x8c], R231 ;  /* 0x00008ce701007387 */ /* 0x000fe20000100800 */
[----:B------:R-:W-:Y:S01]  /*5080*/  ISETP.LT.OR P1, PT, R13, R243, P1 ;  /* 0x000000f30d00720c */ /* 0x000fe20000f21670 */
[----:B--2---:R-:W-:Y:S01]  /*5090*/  VIADD R16, R2, 0x28 ;  /* 0x0000002802107836 */ /* 0x004fe20000000000 */
[----:B------:R-:W-:Y:S01]  /*50a0*/  ISETP.NE.AND P3, PT, R26, RZ, PT ;  /* 0x000000ff1a00720c */ /* 0x000fe20003f65270 */
[----:B------:R-:W2:Y:S01]  /*50b0*/  MUFU.TANH R11, R17 ;  /* 0x00000011000b7308 */ /* 0x000ea20000002400 */
[----:B------:R-:W-:Y:S01]  /*50c0*/  ISETP.LT.OR P2, PT, R14, R246, P2 ;  /* 0x000000f60e00720c */ /* 0x000fe20001741670 */
[----:B------:R-:W-:Y:S01]  /*50d0*/  STL [R1+0x88], R230 ;  /* 0x000088e601007387 */ /* 0x000fe20000100800 */
[----:B------:R-:W-:-:S02]  /*50e0*/  IADD3 R26, R2, 0x20, RZ ;  /* 0x00000020021a7810 */ /* 0x000fc40007ffe0ff */
[----:B------:R-:W-:Y:S01]  /*50f0*/  FSEL R46, R28, -INF , !P1 ;  /* 0xff8000001c2e7808 */ /* 0x000fe20004800000 */
[----:B------:R-:W-:Y:S01]  /*5100*/  STL [R1+0x84], R229 ;  /* 0x000084e501007387 */ /* 0x000fe20000100800 */
[----:B------:R-:W-:Y:S01]  /*5110*/  FSEL R28, R37, -INF , !P2 ;  /* 0xff800000251c7808 */ /* 0x000fe20005000000 */
[----:B-1----:R-:W-:Y:S01]  /*5120*/  VIADD R18, R2, 0x39 ;  /* 0x0000003902127836 */ /* 0x002fe20000000000 */
[----:B------:R-:W-:Y:S01]  /*5130*/  ISETP.GE.AND P2, PT, R26, R249, PT ;  /* 0x000000f91a00720c */ /* 0x000fe20003f46270 */
[----:B------:R-:W1:Y:S01]  /*5140*/  MUFU.TANH R10, R22 ;  /* 0x00000016000a7308 */ /* 0x000e620000002400 */
[----:B------:R-:W-:Y:S01]  /*5150*/  ISETP.GE.AND P1, PT, R14, R247, PT ;  /* 0x000000f70e00720c */ /* 0x000fe20003f26270 */
[----:B------:R-:W-:Y:S01]  /*5160*/  STL [R1+0x80], R224 ;  /* 0x000080e001007387 */ /* 0x000fe20000100800 */
[----:B------:R-:W-:Y:S02]  /*5170*/  ISETP.LT.OR P2, PT, R26, R246, P2 ;  /* 0x000000f61a00720c */ /* 0x000fe40001741670 */
[----:B------:R-:W-:Y:S01]  /*5180*/  IADD3 R37, R2, 0x30, RZ ;  /* 0x0000003002257810 */ /* 0x000fe20007ffe0ff */
[----:B------:R-:W-:Y:S01]  /*5190*/  STL [R1+0xa4], R249 ;  /* 0x0000a4f901007387 */ /* 0x000fe20000100800 */
[----:B------:R-:W-:Y:S01]  /*51a0*/  FSEL R167, R20, -INF , !P2 ;  /* 0xff80000014a77808 */ /* 0x000fe20005000000 */
[----:B------:R-:W-:Y:S01]  /*51b0*/  VIADD R20, R2, 0x38 ;  /* 0x0000003802147836 */ /* 0x000fe20000000000 */
[----:B------:R-:W-:Y:S01]  /*51c0*/  ISETP.LT.OR P1, PT, R14, R243, P1 ;  /* 0x000000f30e00720c */ /* 0x000fe20000f21670 */
[----:B------:R-:W-:Y:S01]  /*51d0*/  MUFU.TANH R12, R19 ;  /* 0x00000013000c7308 */ /* 0x000fe20000002400 */
[----:B------:R-:W-:Y:S01]  /*51e0*/  FMNMX.FTZ R2, R36, R35, !PT ;  /* 0x0000002324027209 */ /* 0x000fe20007810000 */
[----:B------:R3:W-:Y:S01]  /*51f0*/  STL [R1+0xa8], R246 ;  /* 0x0000a8f601007387 */ /* 0x0007e20000100800 */
[----:B------:R-:W-:-:S02]  /*5200*/  FSEL R25, R25, -INF , !P1 ;  /* 0xff80000019197808 */ /* 0x000fc40004800000 */
[C---:B------:R-:W-:Y:S02]  /*5210*/  ISETP.GE.AND P1, PT, R26.reuse, R247, PT ;  /* 0x000000f71a00720c */ /* 0x040fe40003f26270 */
[----:B------:R-:W-:Y:S02]  /*5220*/  FMNMX.FTZ R2, R29, R2, !PT ;  /* 0x000000021d027209 */ /* 0x000fe40007810000 */
[----:B------:R-:W-:Y:S02]  /*5230*/  ISETP.GE.AND P2, PT, R15, R249, PT ;  /* 0x000000f90f00720c */ /* 0x000fe40003f46270 */
[----:B------:R-:W-:Y:S02]  /*5240*/  ISETP.LT.OR P1, PT, R26, R243, P1 ;  /* 0x000000f31a00720c */ /* 0x000fe40000f21670 */
[----:B------:R-:W-:Y:S02]  /*5250*/  FMNMX.FTZ R2, R31, R2, !PT ;  /* 0x000000021f027209 */ /* 0x000fe40007810000 */
[----:B------:R-:W-:-:S02]  /*5260*/  ISETP.LT.OR P2, PT, R15, R246, P2 ;  /* 0x000000f60f00720c */ /* 0x000fc40001741670 */
[----:B------:R-:W-:Y:S01]  /*5270*/  FSEL R221, R6, -INF , !P1 ;  /* 0xff80000006dd7808 */ /* 0x000fe20004800000 */
[----:B------:R-:W-:Y:S01]  /*5280*/  FMUL.FTZ R6, R64, UR22 ;  /* 0x0000001640067c20 */ /* 0x000fe20008410000 */
[----:B------:R-:W-:Y:S02]  /*5290*/  FMNMX.FTZ R2, R40, R2, !PT ;  /* 0x0000000228027209 */ /* 0x000fe40007810000 */
[----:B------:R-:W-:Y:S02]  /*52a0*/  ISETP.GE.AND P1, PT, R15, R247, PT ;  /* 0x000000f70f00720c */ /* 0x000fe40003f26270 */
[----:B------:R-:W-:Y:S02]  /*52b0*/  FSEL R166, R21, -INF , !P2 ;  /* 0xff80000015a67808 */ /* 0x000fe40005000000 */
[----:B------:R-:W-:Y:S02]  /*52c0*/  ISETP.GE.AND P2, PT, R16, R249, PT ;  /* 0x000000f91000720c */ /* 0x000fe40003f46270 */
[----:B------:R-:W-:-:S02]  /*52d0*/  FMNMX.FTZ R2, R41, R2, !PT ;  /* 0x0000000229027209 */ /* 0x000fc40007810000 */
[----:B------:R-:W-:Y:S02]  /*52e0*/  ISETP.LT.OR P1, PT, R15, R243, P1 ;  /* 0x000000f30f00720c */ /* 0x000fe40000f21670 */
[----:B------:R-:W-:Y:S02]  /*52f0*/  ISETP.LT.OR P2, PT, R16, R246, P2 ;  /* 0x000000f61000720c */ /* 0x000fe40001741670 */
[----:B------:R-:W-:Y:S02]  /*5300*/  FMNMX.FTZ R2, R42, R2, !PT ;  /* 0x000000022a027209 */ /* 0x000fe40007810000 */
[----:B----4-:R-:W-:Y:S02]  /*5310*/  FSEL R220, R7, -INF , !P1 ;  /* 0xff80000007dc7808 */ /* 0x010fe40004800000 */
[----:B------:R-:W-:Y:S01]  /*5320*/  ISETP.GE.AND P1, PT, R16, R247, PT ;  /* 0x000000f71000720c */ /* 0x000fe20003f26270 */
[----:B------:R-:W4:Y:S01]  /*5330*/  MUFU.TANH R7, R23 ;  /* 0x0000001700077308 */ /* 0x000f220000002400 */
[----:B------:R-:W-:-:S02]  /*5340*/  FSEL R218, R8, -INF , !P2 ;  /* 0xff80000008da7808 */ /* 0x000fc40005000000 */
[----:B------:R-:W-:Y:S02]  /*5350*/  ISETP.GE.AND P2, PT, R34, R249, PT ;  /* 0x000000f92200720c */ /* 0x000fe40003f46270 */
[----:B------:R-:W-:Y:S02]  /*5360*/  FMNMX.FTZ R2, R28, R2, !PT ;  /* 0x000000021c027209 */ /* 0x000fe40007810000 */
[----:B------:R-:W-:Y:S01]  /*5370*/  ISETP.LT.OR P1, PT, R16, R243, P1 ;  /* 0x000000f31000720c */ /* 0x000fe20000f21670 */
[----:B------:R1:W3:Y:S01]  /*5380*/  MUFU.TANH R8, R6 ;  /* 0x0000000600087308 */ /* 0x0002e20000002400 */
[----:B------:R-:W-:Y:S02]  /*5390*/  ISETP.LT.OR P2, PT, R34, R246, P2 ;  /* 0x000000f62200720c */ /* 0x000fe40001741670 */
[----:B------:R-:W-:Y:S02]  /*53a0*/  FMNMX.FTZ R2, R167, R2, !PT ;  /* 0x00000002a7027209 */ /* 0x000fe40007810000 */
[----:B------:R-:W-:-:S02]  /*53b0*/  FSEL R219, R9, -INF , !P1 ;  /* 0xff80000009db7808 */ /* 0x000fc40004800000 */
[-C--:B------:R-:W-:Y:S02]  /*53c0*/  ISETP.GE.AND P1, PT, R37, R249.reuse, PT ;  /* 0x000000f92500720c */ /* 0x080fe40003f26270 */
[----:B--2---:R-:W-:Y:S02]  /*53d0*/  FSEL R217, R11, -INF , !P2 ;  /* 0xff8000000bd97808 */ /* 0x004fe40005000000 */
[----:B------:R-:W-:Y:S02]  /*53e0*/  ISETP.GE.AND P2, PT, R45, R249, PT ;  /* 0x000000f92d00720c */ /* 0x000fe40003f46270 */
[-C--:B------:R-:W-:Y:S02]  /*53f0*/  ISETP.LT.OR P1, PT, R37, R246.reuse, P1 ;  /* 0x000000f62500720c */ /* 0x080fe40000f21670 */
[----:B------:R-:W-:Y:S01]  /*5400*/  ISETP.LT.OR P2, PT, R45, R246, P2 ;  /* 0x000000f62d00720c */ /* 0x000fe20001741670 */
[----:B-1----:R-:W-:Y:S01]  /*5410*/  FMUL.FTZ R6, R65, UR22 ;  /* 0x0000001641067c20 */ /* 0x002fe20008410000 */
[----:B------:R-:W-:-:S02]  /*5420*/  FSEL R196, R10, -INF , !P1 ;  /* 0xff8000000ac47808 */ /* 0x000fc40004800000 */
[-C--:B------:R-:W-:Y:S01]  /*5430*/  ISETP.GE.AND P1, PT, R20, R249.reuse, PT ;  /* 0x000000f91400720c */ /* 0x080fe20003f26270 */
[----:B------:R1:W2:Y:S01]  /*5440*/  MUFU.TANH R9, R6 ;  /* 0x0000000600097308 */ /* 0x0002a20000002400 */
[----:B----4-:R-:W-:Y:S02]  /*5450*/  FSEL R206, R7, -INF , !P2 ;  /* 0xff80000007ce7808 */ /* 0x010fe40005000000 */
[----:B------:R-:W-:Y:S02]  /*5460*/  ISETP.GE.AND P2, PT, R18, R249, PT ;  /* 0x000000f91200720c */ /* 0x000fe40003f46270 */
[-C--:B------:R-:W-:Y:S02]  /*5470*/  ISETP.LT.OR P1, PT, R20, R246.reuse, P1 ;  /* 0x000000f61400720c */ /* 0x080fe40000f21670 */
[----:B------:R-:W-:Y:S01]  /*5480*/  ISETP.LT.OR P2, PT, R18, R246, P2 ;  /* 0x000000f61200720c */ /* 0x000fe20001741670 */
[----:B------:R-:W4:Y:S01]  /*5490*/  MUFU.TANH R10, R24 ;  /* 0x00000018000a7308 */ /* 0x000f220000002400 */
[----:B---3--:R-:W-:-:S02]  /*54a0*/  FSEL R197, R8, -INF , !P1 ;  /* 0xff80000008c57808 */ /* 0x008fc40004800000 */
[----:B------:R-:W-:Y:S02]  /*54b0*/  ISETP.GE.AND P1, PT, R34, R247, PT ;  /* 0x000000f72200720c */ /* 0x000fe40003f26270 */
[----:B------:R-:W-:Y:S02]  /*54c0*/  FSEL R97, R108, -INF , !P5 ;  /* 0xff8000006c617808 */ /* 0x000fe40006800000 */
[----:B------:R-:W-:Y:S01]  /*54d0*/  ISETP.LT.OR P1, PT, R34, R243, P1 ;  /* 0x000000f32200720c */ /* 0x000fe20000f21670 */
[----:B------:R-:W3:Y:S01]  /*54e0*/  MUFU.TANH R8, R30 ;  /* 0x0000001e00087308 */ /* 0x000ee20000002400 */
[----:B-1----:R-:W-:Y:S02]  /*54f0*/  FMNMX.FTZ R6, R166, R2, !PT ;  /* 0x00000002a6067209 */ /* 0x002fe40007810000 */
[----:B------:R-:W-:Y:S02]  /*5500*/  FMNMX.FTZ R2, R38, R33, !PT ;  /* 0x0000002126027209 */ /* 0x000fe40007810000 */
[----:B------:R-:W-:-:S02]  /*5510*/  FMNMX.FTZ R6, R218, R6, !PT ;  /* 0x00000006da067209 */ /* 0x000fc40007810000 */
[----:B------:R-:W-:Y:S02]  /*5520*/  FMNMX.FTZ R2, R39, R2, !PT ;  /* 0x0000000227027209 */ /* 0x000fe40007810000 */
[----:B------:R-:W-:Y:S02]  /*5530*/  FMNMX.FTZ R6, R217, R6, !PT ;  /* 0x00000006d9067209 */ /* 0x000fe40007810000 */
[----:B------:R-:W-:Y:S02]  /*5540*/  FMNMX.FTZ R7, R32, R2, !PT ;  /* 0x0000000220077209 */ /* 0x000fe40007810000 */
[----:B------:R-:W-:Y:S02]  /*5550*/  FMNMX.FTZ R2, R196, R6, !PT ;  /* 0x00000006c4027209 */ /* 0x000fe40007810000 */
[----:B------:R-:W-:Y:S01]  /*5560*/  FMNMX.FTZ R6, R43, R7, !PT ;  /* 0x000000072b067209 */ /* 0x000fe20007810000 */
[----:B------:R-:W-:Y:S01]  /*5570*/  FMUL.FTZ R7, R66, UR22 ;  /* 0x0000001642077c20 */ /* 0x000fe20008410000 */
[----:B------:R-:W-:-:S02]  /*5580*/  FMNMX.FTZ R2, R206, R2, !PT ;  /* 0x00000002ce027209 */ /* 0x000fc40007810000 */
[----:B------:R-:W-:Y:S01]  /*5590*/  FMNMX.FTZ R6, R44, R6, !PT ;  /* 0x000000062c067209 */ /* 0x000fe20007810000 */
[----:B------:R1:W3:Y:S01]  /*55a0*/  MUFU.TANH R17, R7 ;  /* 0x0000000700117308 */ /* 0x0002e20000002400 */
[----:B--2---:R-:W-:Y:S02]  /*55b0*/  FSEL R48, R9, -INF , !P2 ;  /* 0xff80000009307808 */ /* 0x004fe40005000000 */
[----:B------:R-:W-:Y:S02]  /*55c0*/  FMNMX.FTZ R2, R197, R2, !PT ;  /* 0x00000002c5027209 */ /* 0x000fe40007810000 */
[----:B------:R-:W-:Y:S01]  /*55d0*/  FMNMX.FTZ R6, R46, R6, !PT ;  /* 0x000000062e067209 */ /* 0x000fe20007810000 */
[----:B------:R-:W-:Y:S01]  /*55e0*/  STL [R1+0x44], R48 ;  /* 0x0000443001007387 */ /* 0x000fe20000100800 */
[----:B------:R-:W-:Y:S02]  /*55f0*/  FMNMX.FTZ R2, R48, R2, !PT ;  /* 0x0000000230027209 */ /* 0x000fe40007810000 */
[----:B------:R-:W-:Y:S01]  /*5600*/  FMNMX.FTZ R6, R25, R6, !PT ;  /* 0x0000000619067209 */ /* 0x000fe20007810000 */
[----:B------:R2:W-:Y:S01]  /*5610*/  STL [R1+0xac], R247 ;  /* 0x0000acf701007387 */ /* 0x0005e20000100800 */
[----:B------:R-:W-:-:S02]  /*5620*/  ISETP.GE.AND P2, PT, R37, R247, PT ;  /* 0x000000f72500720c */ /* 0x000fc40003f46270 */
[----:B------:R-:W-:Y:S01]  /*5630*/  FMNMX.FTZ R6, R221, R6, !PT ;  /* 0x00000006dd067209 */ /* 0x000fe20007810000 */
[----:B------:R-:W2:Y:S01]  /*5640*/  SHFL.BFLY PT, R9, R2, 0x2, 0x1f ;  /* 0x0c401f0002097f89 */ /* 0x000ea200000e0000 */
[----:B------:R-:W-:Y:S01]  /*5650*/  FSEL R216, R12, -INF , !P1 ;  /* 0xff8000000cd87808 */ /* 0x000fe20004800000 */
[----:B-1----:R-:W-:Y:S01]  /*5660*/  FMUL.FTZ R7, R67, UR22 ;  /* 0x0000001643077c20 */ /* 0x002fe20008410000 */
[----:B------:R-:W-:Y:S01]  /*5670*/  FMNMX.FTZ R6, R220, R6, !PT ;  /* 0x00000006dc067209 */ /* 0x000fe20007810000 */
[----:B------:R-:W-:Y:S01]  /*5680*/  STL [R1+0xb0], R243 ;  /* 0x0000b0f301007387 */ /* 0x000fe20000100800 */
[----:B------:R-:W-:Y:S01]  /*5690*/  ISETP.GE.AND P1, PT, R45, R247, PT ;  /* 0x000000f72d00720c */ /* 0x000fe20003f26270 */
[----:B------:R1:W2:Y:S01]  /*56a0*/  MUFU.TANH R11, R7 ;  /* 0x00000007000b7308 */ /* 0x0002a20000002400 */
[----:B------:R-:W-:Y:S02]  /*56b0*/  ISETP.LT.OR P2, PT, R37, R243, P2 ;  /* 0x000000f32500720c */ /* 0x000fe40001741670 */
[----:B------:R-:W-:-:S02]  /*56c0*/  FMNMX.FTZ R6, R219, R6, !PT ;  /* 0x00000006db067209 */ /* 0x000fc40007810000 */
[----:B------:R-:W-:Y:S02]  /*56d0*/  ISETP.LT.OR P1, PT, R45, R243, P1 ;  /* 0x000000f32d00720c */ /* 0x000fe40000f21670 */
[----:B----4-:R-:W-:Y:S01]  /*56e0*/  FSEL R184, R10, -INF , !P2 ;  /* 0xff8000000ab87808 */ /* 0x010fe20005000000 */
[----:B------:R-:W-:Y:S01]  /*56f0*/  FMUL.FTZ R10, R55, UR22 ;  /* 0x00000016370a7c20 */ /* 0x000fe20008410000 */
[-C--:B------:R-:W-:Y:S02]  /*5700*/  ISETP.GE.AND P2, PT, R20, R247.reuse, PT ;  /* 0x000000f71400720c */ /* 0x080fe40003f46270 */
[----:B------:R-:W-:Y:S01]  /*5710*/  FMNMX.FTZ R6, R216, R6, !PT ;  /* 0x00000006d8067209 */ /* 0x000fe20007810000 */
[----:B------:R-:W-:Y:S01]  /*5720*/  MUFU.TANH R24, R10 ;  /* 0x0000000a00187308 */ /* 0x000fe20000002400 */
[----:B---3--:R-:W-:Y:S01]  /*5730*/  FSEL R246, R8, -INF , !P1 ;  /* 0xff80000008f67808 */ /* 0x008fe20004800000 */
[----:B------:R-:W-:Y:S01]  /*5740*/  FMUL.FTZ R8, R54, UR22 ;  /* 0x0000001636087c20 */ /* 0x000fe20008410000 */
[----:B------:R-:W-:Y:S01]  /*5750*/  ISETP.GE.AND P1, PT, R18, R247, PT ;  /* 0x000000f71200720c */ /* 0x000fe20003f26270 */
[----:B-1----:R-:W-:Y:S01]  /*5760*/  FMUL.FTZ R7, R52, UR22 ;  /* 0x0000001634077c20 */ /* 0x002fe20008410000 */
[----:B------:R-:W-:-:S02]  /*5770*/  ISETP.LT.OR P2, PT, R20, R243, P2 ;  /* 0x000000f31400720c */ /* 0x000fc40001741670 */
[----:B------:R-:W-:Y:S01]  /*5780*/  FMNMX.FTZ R6, R184, R6, !PT ;  /* 0x00000006b8067209 */ /* 0x000fe20007810000 */
[----:B------:R1:W3:Y:S01]  /*5790*/  MUFU.TANH R21, R7 ;  /* 0x0000000700157308 */ /* 0x0002e20000002400 */
[----:B------:R-:W-:Y:S02]  /*57a0*/  ISETP.LT.OR P1, PT, R18, R243, P1 ;  /* 0x000000f31200720c */ /* 0x000fe40000f21670 */
[----:B------:R-:W-:Y:S02]  /*57b0*/  FSEL R200, R17, -INF , !P2 ;  /* 0xff80000011c87808 */ /* 0x000fe40005000000 */
[----:B--2---:R-:W-:Y:S02]  /*57c0*/  FSEL R247, R11, -INF , !P1 ;  /* 0xff8000000bf77808 */ /* 0x004fe40004800000 */
[----:B------:R-:W-:Y:S01]  /*57d0*/  FSEL R52, R109, -INF , !P3 ;  /* 0xff8000006d347808 */ /* 0x000fe20005800000 */
[----:B------:R2:W-:Y:S01]  /*57e0*/  MUFU.TANH R23, R8 ;  /* 0x0000000800177308 */ /* 0x0005e20000002400 */
[----:B------:R-:W-:-:S02]  /*57f0*/  ISETP.GE.AND P2, PT, R5, R250, PT ;  /* 0x000000fa0500720c */ /* 0x000fc40003f46270 */
[C---:B------:R-:W-:Y:S02]  /*5800*/  ISETP.GE.AND P1, PT, R4.reuse, R250, PT ;  /* 0x000000fa0400720c */ /* 0x040fe40003f26270 */
[-C--:B------:R-:W-:Y:S02]  /*5810*/  ISETP.GE.AND P3, PT, R5, R248.reuse, PT ;  /* 0x000000f80500720c */ /* 0x080fe40003f66270 */
[C---:B------:R-:W-:Y:S01]  /*5820*/  ISETP.GE.AND P5, PT, R4.reuse, R248, PT ;  /* 0x000000f80400720c */ /* 0x040fe20003fa6270 */
[----:B-1----:R-:W-:Y:S01]  /*5830*/  FMUL.FTZ R7, R53, UR22 ;  /* 0x0000001635077c20 */ /* 0x002fe20008410000 */
[CC--:B------:R-:W-:Y:S02]  /*5840*/  ISETP.LT.OR P2, PT, R5.reuse, R245.reuse, P2 ;  /* 0x000000f50500720c */ /* 0x0c0fe40001741670 */
[----:B------:R-:W-:Y:S01]  /*5850*/  ISETP.LT.OR P3, PT, R5, R244, P3 ;  /* 0x000000f40500720c */ /* 0x000fe20001f61670 */
[----:B------:R1:W4:Y:S01]  /*5860*/  MUFU.TANH R19, R7 ;  /* 0x0000000700137308 */ /* 0x0003220000002400 */
[----:B------:R-:W-:-:S02]  /*5870*/  ISETP.LT.OR P1, PT, R4, R245, P1 ;  /* 0x000000f50400720c */ /* 0x000fc40000f21670 */
[----:B------:R-:W-:Y:S01]  /*5880*/  ISETP.LT.OR P5, PT, R4, R244, P5 ;  /* 0x000000f40400720c */ /* 0x000fe20002fa1670 */
[----:B------:R-:W-:Y:S01]  /*5890*/  FMUL.FTZ R4, R80, UR22 ;  /* 0x0000001650047c20 */ /* 0x000fe20008410000 */
[----:B------:R-:W-:Y:S01]  /*58a0*/  FSEL R85, R93, -INF , !P2 ;  /* 0xff8000005d557808 */ /* 0x000fe20005000000 */
[----:B--2---:R-:W-:Y:S01]  /*58b0*/  FMUL.FTZ R8, R83, UR22 ;  /* 0x0000001653087c20 */ /* 0x004fe20008410000 */
[----:B------:R-:W-:Y:S01]  /*58c0*/  ISETP.GE.AND P2, PT, R27, R248, PT ;  /* 0x000000f81b00720c */ /* 0x000fe20003f46270 */
[----:B------:R2:W4:Y:S01]  /*58d0*/  MUFU.TANH R11, R4 ;  /* 0x00000004000b7308 */ /* 0x0005220000002400 */
[----:B------:R-:W-:Y:S02]  /*58e0*/  FSEL R99, R99, -INF , !P4 ;  /* 0xff80000063637808 */ /* 0x000fe40006000000 */
[----:B------:R-:W-:Y:S02]  /*58f0*/  FSEL R98, R98, -INF , !P3 ;  /* 0xff80000062627808 */ /* 0x000fe40005800000 */
[----:B------:R-:W-:-:S02]  /*5900*/  ISETP.GE.AND P4, PT, R13, R250, PT ;  /* 0x000000fa0d00720c */ /* 0x000fc40003f86270 */
[----:B------:R-:W-:Y:S01]  /*5910*/  ISETP.GE.AND P3, PT, R13, R248, PT ;  /* 0x000000f80d00720c */ /* 0x000fe20003f66270 */
[----:B------:R3:W-:Y:S01]  /*5920*/  MUFU.TANH R22, R8 ;  /* 0x0000000800167308 */ /* 0x0007e20000002400 */
[----:B-1----:R-:W-:Y:S02]  /*5930*/  FMNMX.FTZ R7, R246, R6, !PT ;  /* 0x00000006f6077209 */ /* 0x002fe40007810000 */
[----:B------:R-:W-:Y:S02]  /*5940*/  FMNMX.FTZ R6, R2, R9, !PT ;  /* 0x0000000902067209 */ /* 0x000fe40007810000 */
[----:B------:R-:W-:Y:S02]  /*5950*/  FMNMX.FTZ R2, R200, R7, !PT ;  /* 0x00000007c8027209 */ /* 0x000fe40007810000 */
[----:B------:R-:W-:Y:S01]  /*5960*/  FSEL R96, R96, -INF , !P5 ;  /* 0xff80000060607808 */ /* 0x000fe20006800000 */
[----:B------:R-:W1:Y:S01]  /*5970*/  SHFL.BFLY PT, R9, R6, 0x1, 0x1f ;  /* 0x0c201f0006097f89 */ /* 0x000e6200000e0000 */
[----:B------:R-:W-:Y:S01]  /*5980*/  FMNMX.FTZ R2, R247, R2, !PT ;  /* 0x00000002f7027209 */ /* 0x000fe20007810000 */
[----:B--2---:R-:W-:Y:S01]  /*5990*/  FMUL.FTZ R4, R81, UR22 ;  /* 0x0000001651047c20 */ /* 0x004fe20008410000 */
[----:B------:R-:W-:-:S02]  /*59a0*/  ISETP.LT.OR P2, PT, R27, R244, P2 ;  /* 0x000000f41b00720c */ /* 0x000fc40001741670 */
[CC--:B------:R-:W-:Y:S01]  /*59b0*/  ISETP.LT.OR P4, PT, R13.reuse, R245.reuse, P4 ;  /* 0x000000f50d00720c */ /* 0x0c0fe20002781670 */
[----:B------:R-:W2:Y:S01]  /*59c0*/  SHFL.BFLY PT, R7, R2, 0x2, 0x1f ;  /* 0x0c401f0002077f89 */ /* 0x000ea200000e0000 */
[----:B------:R4:W2:Y:S01]  /*59d0*/  MUFU.TANH R10, R4 ;  /* 0x00000004000a7308 */ /* 0x0008a20000002400 */
[----:B------:R-:W-:Y:S01]  /*59e0*/  ISETP.LT.OR P3, PT, R13, R244, P3 ;  /* 0x000000f40d00720c */ /* 0x000fe20001f61670 */
[----:B---3--:R-:W-:Y:S01]  /*59f0*/  FMUL.FTZ R8, R106, UR22 ;  /* 0x000000166a087c20 */ /* 0x008fe20008410000 */
[----:B------:R-:W-:Y:S02]  /*5a00*/  FSEL R87, R87, -INF , !P2 ;  /* 0xff80000057577808 */ /* 0x000fe40005000000 */
[----:B------:R-:W-:Y:S02]  /*5a10*/  ISETP.GE.AND P2, PT, R26, R250, PT ;  /* 0x000000fa1a00720c */ /* 0x000fe40003f46270 */
[----:B------:R-:W-:Y:S02]  /*5a20*/  FSEL R84, R94, -INF , !P6 ;  /* 0xff8000005e547808 */ /* 0x000fe40007000000 */
[----:B------:R-:W-:-:S02]  /*5a30*/  ISETP.LT.OR P2, PT, R26, R245, P2 ;  /* 0x000000f51a00720c */ /* 0x000fc40001741670 */
[C---:B------:R-:W-:Y:S02]  /*5a40*/  ISETP.GE.AND P6, PT, R27.reuse, R250, PT ;  /* 0x000000fa1b00720c */ /* 0x040fe40003fc6270 */
[----:B------:R-:W-:Y:S02]  /*5a50*/  FSEL R139, R56, -INF , !P2 ;  /* 0xff800000388b7808 */ /* 0x000fe40005000000 */
[----:B------:R-:W-:Y:S01]  /*5a60*/  ISETP.LT.OR P6, PT, R27, R245, P6 ;  /* 0x000000f51b00720c */ /* 0x000fe200037c1670 */
[----:B----4-:R-:W-:Y:S01]  /*5a70*/  FMUL.FTZ R4, R82, UR22 ;  /* 0x0000001652047c20 */ /* 0x010fe20008410000 */
[----:B-1----:R-:W-:Y:S02]  /*5a80*/  FMNMX.FTZ R135, R6, R9, !PT ;  /* 0x0000000906877209 */ /* 0x002fe40007810000 */
[----:B------:R-:W-:Y:S01]  /*5a90*/  FSEL R77, R91, -INF , !P1 ;  /* 0xff8000005b4d7808 */ /* 0x000fe20004800000 */
[----:B------:R1:W-:Y:S01]  /*5aa0*/  MUFU.TANH R17, R4 ;  /* 0x0000000400117308 */ /* 0x0003e20000002400 */
[----:B------:R-:W-:Y:S01]  /*5ab0*/  FSETP.NEU.FTZ.AND P5, PT, R135, -INF , PT ;  /* 0xff8000008700780b */ /* 0x000fe20003fbd000 */
[----:B------:R-:W-:Y:S01]  /*5ac0*/  STL [R1+0xb4], R135 ;  /* 0x0000b48701007387 */ /* 0x000fe20000100800 */
[----:B--2---:R-:W-:-:S02]  /*5ad0*/  FMNMX.FTZ R2, R2, R7, !PT ;  /* 0x0000000702027209 */ /* 0x004fc40007810000 */
[----:B------:R-:W-:Y:S02]  /*5ae0*/  ISETP.GE.AND P1, PT, R14, R250, PT ;  /* 0x000000fa0e00720c */ /* 0x000fe40003f26270 */
[----:B------:R-:W-:Y:S01]  /*5af0*/  FSEL R78, R90, -INF , !P6 ;  /* 0xff8000005a4e7808 */ /* 0x000fe20007000000 */
[----:B------:R-:W2:Y:S01]  /*5b00*/  SHFL.BFLY PT, R5, R2, 0x1, 0x1f ;  /* 0x0c201f0002057f89 */ /* 0x000ea200000e0000 */
[CC--:B------:R-:W-:Y:S02]  /*5b10*/  ISETP.GE.AND P6, PT, R14.reuse, R248.reuse, PT ;  /* 0x000000f80e00720c */ /* 0x0c0fe40003fc6270 */
[----:B------:R-:W-:Y:S02]  /*5b20*/  FSEL R86, R73, -INF , !P3 ;  /* 0xff80000049567808 */ /* 0x000fe40005800000 */
[----:B------:R-:W-:Y:S02]  /*5b30*/  ISETP.GE.AND P3, PT, R15, R248, PT ;  /* 0x000000f80f00720c */ /* 0x000fe40003f66270 */
[----:B------:R-:W-:Y:S01]  /*5b40*/  ISETP.LT.OR P1, PT, R14, R245, P1 ;  /* 0x000000f50e00720c */ /* 0x000fe20000f21670 */
[----:B-1----:R-:W-:Y:S01]  /*5b50*/  FMUL.FTZ R4, R135, UR23 ;  /* 0x0000001787047c20 */ /* 0x002fe20008410000 */
[----:B------:R-:W-:-:S02]  /*5b60*/  FSEL R76, R89, -INF , !P4 ;  /* 0xff800000594c7808 */ /* 0x000fc40006000000 */
[----:B------:R-:W-:Y:S02]  /*5b70*/  ISETP.LT.OR P6, PT, R14, R244, P6 ;  /* 0x000000f40e00720c */ /* 0x000fe400037c1670 */
[----:B------:R-:W-:Y:S02]  /*5b80*/  FSEL R13, R4, RZ, P5 ;  /* 0x000000ff040d7208 */ /* 0x000fe40002800000 */
[C---:B------:R-:W-:Y:S02]  /*5b90*/  ISETP.GE.AND P5, PT, R15.reuse, R250, PT ;  /* 0x000000fa0f00720c */ /* 0x040fe40003fa6270 */
[C---:B------:R-:W-:Y:S01]  /*5ba0*/  ISETP.LT.OR P3, PT, R15.reuse, R244, P3 ;  /* 0x000000f40f00720c */ /* 0x040fe20001f61670 */
[--C-:B------:R-:W-:Y:S01]  /*5bb0*/  FFMA.FTZ R4, R36, UR23, -R13.reuse ;  /* 0x0000001724047c23 */ /* 0x100fe2000801080d */
[----:B------:R-:W-:Y:S02]  /*5bc0*/  ISETP.LT.OR P5, PT, R15, R245, P5 ;  /* 0x000000f50f00720c */ /* 0x000fe40002fa1670 */
[----:B------:R-:W-:Y:S01]  /*5bd0*/  FSEL R15, R75, -INF , !P1 ;  /* 0xff8000004b0f7808 */ /* 0x000fe20004800000 */
[----:B------:R1:W-:Y:S01]  /*5be0*/  MUFU.EX2 R185, R4 ;  /* 0x0000000400b97308 */ /* 0x0003e20000000800 */
[----:B--2---:R-:W-:Y:S01]  /*5bf0*/  FMNMX.FTZ R134, R2, R5, !PT ;  /* 0x0000000502867209 */ /* 0x004fe20007810000 */
[----:B------:R-:W-:Y:S01]  /*5c00*/  FFMA.FTZ R2, R29, UR23, -R13 ;  /* 0x000000171d027c23 */ /* 0x000fe2000801080d */
[----:B------:R-:W-:-:S02]  /*5c10*/  ISETP.GE.AND P1, PT, R16, R250, PT ;  /* 0x000000fa1000720c */ /* 0x000fc40003f26270 */
[----:B------:R-:W-:Y:S02]  /*5c20*/  FSETP.NEU.FTZ.AND P2, PT, R134, -INF , PT ;  /* 0xff8000008600780b */ /* 0x000fe40003f5d000 */
[----:B------:R-:W-:Y:S01]  /*5c30*/  FSEL R79, R74, -INF , !P6 ;  /* 0xff8000004a4f7808 */ /* 0x000fe20007000000 */
[----:B------:R2:W-:Y:S01]  /*5c40*/  MUFU.EX2 R232, R2 ;  /* 0x0000000200e87308 */ /* 0x0005e20000000800 */
[----:B------:R-:W-:Y:S02]  /*5c50*/  ISETP.GE.AND P6, PT, R34, R250, PT ;  /* 0x000000fa2200720c */ /* 0x000fe40003fc6270 */
[-C--:B------:R-:W-:Y:S02]  /*5c60*/  ISETP.LT.OR P1, PT, R16, R245.reuse, P1 ;  /* 0x000000f51000720c */ /* 0x080fe40000f21670 */
[----:B------:R-:W-:Y:S02]  /*5c70*/  ISETP.LT.OR P6, PT, R34, R245, P6 ;  /* 0x000000f52200720c */ /* 0x000fe400037c1670 */
[----:B------:R-:W-:Y:S01]  /*5c80*/  FSEL R138, R47, -INF , !P5 ;  /* 0xff8000002f8a7808 */ /* 0x000fe20006800000 */
[----:B-1----:R-:W-:Y:S01]  /*5c90*/  FFMA.FTZ R4, R35, UR23, -R13 ;  /* 0x0000001723047c23 */ /* 0x002fe2000801080d */
[----:B------:R-:W-:-:S02]  /*5ca0*/  FSEL R175, R21, -INF , !P1 ;  /* 0xff80000015af7808 */ /* 0x000fc40004800000 */
[-C--:B------:R-:W-:Y:S01]  /*5cb0*/  ISETP.GE.AND P1, PT, R37, R250.reuse, PT ;  /* 0x000000fa2500720c */ /* 0x080fe20003f26270 */
[----:B------:R1:W-:Y:S01]  /*5cc0*/  MUFU.EX2 R176, R4 ;  /* 0x0000000400b07308 */ /* 0x0003e20000000800 */
[----:B------:R-:W-:Y:S02]  /*5cd0*/  FSEL R174, R19, -INF , !P6 ;  /* 0xff80000013ae7808 */ /* 0x000fe40007000000 */
[----:B------:R-:W-:Y:S01]  /*5ce0*/  ISETP.GE.AND P6, PT, R45, R250, PT ;  /* 0x000000fa2d00720c */ /* 0x000fe20003fc6270 */
[----:B--2---:R-:W-:Y:S01]  /*5cf0*/  FMUL.FTZ R2, R134, UR23 ;  /* 0x0000001786027c20 */ /* 0x004fe20008410000 */
[-C--:B------:R-:W-:Y:S02]  /*5d00*/  ISETP.LT.OR P1, PT, R37, R245.reuse, P1 ;  /* 0x000000f52500720c */ /* 0x080fe40000f21670 */
[----:B------:R-:W-:Y:S02]  /*5d10*/  ISETP.LT.OR P6, PT, R45, R245, P6 ;  /* 0x000000f52d00720c */ /* 0x000fe400037c1670 */
[----:B------:R-:W-:-:S02]  /*5d20*/  FSEL R12, R2, RZ, P2 ;  /* 0x000000ff020c7208 */ /* 0x000fc40001000000 */
[----:B------:R-:W-:Y:S02]  /*5d30*/  IADD3 R2, R156, R157, RZ ;  /* 0x0000009d9c027210 */ /* 0x000fe40007ffe0ff */
[----:B------:R-:W-:Y:S02]  /*5d40*/  FSEL R235, R11, -INF , !P1 ;  /* 0xff8000000beb7808 */ /* 0x000fe40004800000 */
[----:B------:R-:W-:Y:S01]  /*5d50*/  LEA R225, R2, UR4, 0x1 ;  /* 0x0000000402e17c11 */ /* 0x000fe2000f8e08ff */
[----:B------:R-:W-:Y:S01]  /*5d60*/  FFMA.FTZ R2, R33, UR23, -R12 ;  /* 0x0000001721027c23 */ /* 0x000fe2000801080c */
[----:B-1----:R-:W-:Y:S01]  /*5d70*/  FFMA.FTZ R4, R31, UR23, -R13 ;  /* 0x000000171f047c23 */ /* 0x002fe2000801080d */
[----:B------:R-:W-:Y:S02]  /*5d80*/  ISETP.GE.AND P1, PT, R20, R250, PT ;  /* 0x000000fa1400720c */ /* 0x000fe40003f26270 */
[----:B------:R-:W-:Y:S01]  /*5d90*/  MUFU.EX2 R178, R2 ;  /* 0x0000000200b27308 */ /* 0x000fe20000000800 */
[----:B------:R-:W-:-:S02]  /*5da0*/  IMAD R226, R3, 0x2, R225 ;  /* 0x0000000203e27824 */ /* 0x000fc400078e02e1 */
[----:B------:R-:W-:Y:S01]  /*5db0*/  FFMA.FTZ R3, R39, UR23, -R12 ;  /* 0x0000001727037c23 */ /* 0x000fe2000801080c */
[----:B------:R-:W-:Y:S01]  /*5dc0*/  IMAD R228, R0, 0x2, R225 ;  /* 0x0000000200e47824 */ /* 0x000fe200078e02e1 */
[----:B------:R-:W-:Y:S01]  /*5dd0*/  FSEL R186, R10, -INF , !P6 ;  /* 0xff8000000aba7808 */ /* 0x000fe20007000000 */
[----:B------:R-:W-:Y:S01]  /*5de0*/  IMAD R227, R0, 0x2, R226 ;  /* 0x0000000200e37824 */ /* 0x000fe200078e02e2 */
[----:B------:R-:W-:Y:S01]  /*5df0*/  ISETP.GE.AND P6, PT, R18, R250, PT ;  /* 0x000000fa1200720c */ /* 0x000fe20003fc6270 */
[----:B------:R-:W1:Y:S01]  /*5e00*/  LDSM.16.MT88.4 R92, [R225+0xc000] ;  /* 0x00c00000e15c783b */ /* 0x000e620000004200 */
[----:B------:R2:W-:Y:S01]  /*5e10*/  MUFU.EX2 R251, R4 ;  /* 0x0000000400fb7308 */ /* 0x0005e20000000800 */
[-C--:B------:R-:W-:Y:S02]  /*5e20*/  ISETP.LT.OR P1, PT, R20, R245.reuse, P1 ;  /* 0x000000f51400720c */ /* 0x080fe40000f21670 */
[----:B------:R-:W-:Y:S01]  /*5e30*/  ISETP.LT.OR P6, PT, R18, R245, P6 ;  /* 0x000000f51200720c */ /* 0x000fe200037c1670 */
[----:B------:R-:W3:Y:S01]  /*5e40*/  LDSM.16.MT88.4 R88, [R226+0xc000] ;  /* 0x00c00000e258783b */ /* 0x000ee20000004200 */
[----:B------:R-:W-:-:S02]  /*5e50*/  ISETP.GE.AND P4, PT, R26, R248, PT ;  /* 0x000000f81a00720c */ /* 0x000fc40003f86270 */
[----:B------:R-:W-:Y:S01]  /*5e60*/  ISETP.GE.AND P5, PT, R16, R248, PT ;  /* 0x000000f81000720c */ /* 0x000fe20003fa6270 */
[----:B------:R4:W-:Y:S01]  /*5e70*/  MUFU.EX2 R233, R3 ;  /* 0x0000000300e97308 */ /* 0x0009e20000000800 */
[----:B------:R-:W-:Y:S01]  /*5e80*/  ISETP.LT.OR P4, PT, R26, R244, P4 ;  /* 0x000000f41a00720c */ /* 0x000fe20002781670 */
[----:B------:R-:W-:Y:S01]  /*5e90*/  LDSM.16.MT88.4 R100, [R228+0xc000] ;  /* 0x00c00000e464783b */ /* 0x000fe20000004200 */
[----:B------:R-:W-:Y:S02]  /*5ea0*/  ISETP.GE.AND P2, PT, R34, R248, PT ;  /* 0x000000f82200720c */ /* 0x000fe40003f46270 */
[----:B------:R-:W-:Y:S01]  /*5eb0*/  FSEL R133, R133, -INF , !P4 ;  /* 0xff80000085857808 */ /* 0x000fe20006000000 */
[----:B------:R-:W-:Y:S01]  /*5ec0*/  LDSM.16.MT88.4 R108, [R225+0xe000] ;  /* 0x00e00000e16c783b */ /* 0x000fe20000004200 */
[-C--:B------:R-:W-:Y:S01]  /*5ed0*/  ISETP.LT.OR P5, PT, R16, R244.reuse, P5 ;  /* 0x000000f41000720c */ /* 0x080fe20002fa1670 */
[----:B------:R-:W1:Y:S01]  /*5ee0*/  MUFU.TANH R10, R8 ;  /* 0x00000008000a7308 */ /* 0x000e620000002400 */
[----:B--2---:R-:W-:Y:S01]  /*5ef0*/  FFMA.FTZ R4, R38, UR23, -R12 ;  /* 0x0000001726047c23 */ /* 0x004fe2000801080c */
[----:B------:R-:W-:Y:S01]  /*5f00*/  FSEL R132, R132, -INF , !P3 ;  /* 0xff80000084847808 */ /* 0x000fe20005800000 */
[----:B------:R-:W-:Y:S01]  /*5f10*/  LDSM.16.MT88.4 R112, [R226+0xe000] ;  /* 0x00e00000e270783b */ /* 0x000fe20000004200 */
[----:B------:R-:W-:-:S02]  /*5f20*/  ISETP.LT.OR P2, PT, R34, R244, P2 ;  /* 0x000000f42200720c */ /* 0x000fc40001741670 */
[----:B------:R-:W-:Y:S01]  /*5f30*/  FSEL R173, R23, -INF , !P5 ;  /* 0xff80000017ad7808 */ /* 0x000fe20006800000 */
[----:B------:R-:W-:Y:S01]  /*5f40*/  LDSM.16.MT88.4 R120, [R228+0xe000] ;  /* 0x00e00000e478783b */ /* 0x000fe20000004200 */
[----:B------:R2:W2:Y:S01]  /*5f50*/  MUFU.EX2 R199, R4 ;  /* 0x0000000400c77308 */ /* 0x0004a20000000800 */
[----:B----4-:R-:W-:Y:S01]  /*5f60*/  FMUL.FTZ R3, R104, UR22 ;  /* 0x0000001668037c20 */ /* 0x010fe20008410000 */
[----:B------:R-:W-:Y:S01]  /*5f70*/  FSEL R172, R24, -INF , !P2 ;  /* 0xff80000018ac7808 */ /* 0x000fe20005000000 */
[----:B------:R-:W-:Y:S01]  /*5f80*/  LDSM.16.MT88.4 R116, [R227+0xe000] ;  /* 0x00e00000e374783b */ /* 0x000fe20000004200 */
[-C--:B------:R-:W-:Y:S02]  /*5f90*/  ISETP.GE.AND P4, PT, R20, R248.reuse, PT ;  /* 0x000000f81400720c */ /* 0x080fe40003f86270 */
[----:B------:R-:W-:Y:S01]  /*5fa0*/  ISETP.GE.AND P3, PT, R18, R248, PT ;  /* 0x000000f81200720c */ /* 0x000fe20003f66270 */
[----:B------:R-:W-:Y:S01]  /*5fb0*/  LDSM.16.MT88.4 R48, [R228+0xc800] ;  /* 0x00c80000e430783b */ /* 0x000fe20000004200 */
[----:B------:R-:W4:Y:S01]  /*5fc0*/  MUFU.TANH R9, R3 ;  /* 0x0000000300097308 */ /* 0x000f220000002400 */
[----:B------:R-:W-:-:S02]  /*5fd0*/  ISETP.LT.OR P4, PT, R20, R244, P4 ;  /* 0x000000f41400720c */ /* 0x000fc40002781670 */
[----:B------:R-:W-:Y:S01]  /*5fe0*/  ISETP.LT.OR P3, PT, R18, R244, P3 ;  /* 0x000000f41200720c */ /* 0x000fe20001f61670 */
[----:B------:R-:W-:Y:S01]  /*5ff0*/  LDSM.16.MT88.4 R60, [R228+0xe800] ;  /* 0x00e80000e43c783b */ /* 0x000fe20000004200 */
[----:B-1----:R-:W-:Y:S02]  /*6000*/  FSEL R194, R10, -INF , !P4 ;  /* 0xff8000000ac27808 */ /* 0x002fe40006000000 */
[----:B------:R-:W-:Y:S01]  /*6010*/  F2FP.BF16.F32.PACK_AB R6, R251, R232 ;  /* 0x000000e8fb06723e */ /* 0x000fe200000010ff */
[----:B------:R-:W-:Y:S01]  /*6020*/  LDSM.16.MT88.4 R68, [R225+0xe800] ;  /* 0x00e80000e144783b */ /* 0x000fe20000004200 */
[----:B--2---:R-:W-:Y:S02]  /*6030*/  FMNMX.FTZ R4, R136, R52, !PT ;  /* 0x0000003488047209 */ /* 0x004fe40007810000 */
[----:B------:R-:W-:Y:S01]  /*6040*/  F2FP.BF16.F32.PACK_AB R5, R178, R199 ;  /* 0x000000c7b205723e */ /* 0x000fe200000010ff */
[----:B------:R-:W-:Y:S01]  /*6050*/  LDSM.16.MT88.4 R64, [R226+0xe800] ;  /* 0x00e80000e240783b */ /* 0x000fe20000004200 */
[----:B------:R-:W-:-:S03]  /*6060*/  FMNMX.FTZ R4, R84, R4, !PT ;  /* 0x0000000454047209 */ /* 0x000fc60007810000 */
[----:B------:R-:W-:Y:S01]  /*6070*/  LDSM.16.MT88.4 R56, [R226+0xc800] ;  /* 0x00c80000e238783b */ /* 0x000fe20000004200 */
[----:B------:R-:W-:Y:S01]  /*6080*/  FMNMX.FTZ R2, R85, R4, !PT ;  /* 0x0000000455027209 */ /* 0x000fe20007810000 */
[----:B------:R-:W-:Y:S01]  /*6090*/  FMUL.FTZ R4, R105, UR22 ;  /* 0x0000001669047c20 */ /* 0x000fe20008410000 */
[----:B----4-:R-:W-:Y:S02]  /*60a0*/  FSEL R187, R9, -INF , !P1 ;  /* 0xff80000009bb7808 */ /* 0x010fe40004800000 */
[----:B------:R-:W-:Y:S01]  /*60b0*/  FMNMX.FTZ R2, R77, R2, !PT ;  /* 0x000000024d027209 */ /* 0x000fe20007810000 */
[----:B------:R-:W1:Y:S01]  /*60c0*/  MUFU.TANH R3, R4 ;  /* 0x0000000400037308 */ /* 0x000e620000002400 */
[----:B------:R-:W-:Y:S02]  /*60d0*/  ISETP.GE.AND P1, PT, R37, R248, PT ;  /* 0x000000f82500720c */ /* 0x000fe40003f26270 */
[----:B------:R-:W-:Y:S01]  /*60e0*/  FMNMX.FTZ R0, R78, R2, !PT ;  /* 0x000000024e007209 */ /* 0x000fe20007810000 */
[----:B------:R-:W-:-:S03]  /*60f0*/  FFMA.FTZ R2, R32, UR23, -R12 ;  /* 0x0000001720027c23 */ /* 0x000fc6000801080c */
[----:B------:R-:W-:Y:S01]  /*6100*/  FMNMX.FTZ R0, R76, R0, !PT ;  /* 0x000000004c007209 */ /* 0x000fe20007810000 */
[----:B------:R2:W-:Y:S03]  /*6110*/  MUFU.EX2 R229, R2 ;  /* 0x0000000200e57308 */ /* 0x0005e60000000800 */
[----:B------:R-:W-:-:S04]  /*6120*/  FMNMX.FTZ R0, R15, R0, !PT ;  /* 0x000000000f007209 */ /* 0x000fc80007810000 */
[----:B------:R-:W-:Y:S02]  /*6130*/  FMNMX.FTZ R0, R139, R0, !PT ;  /* 0x000000008b007209 */ /* 0x000fe40007810000 */
[----:B-1----:R-:W-:Y:S02]  /*6140*/  FSEL R135, R3, -INF , !P6 ;  /* 0xff80000003877808 */ /* 0x002fe40007000000 */
[----:B------:R-:W-:Y:S02]  /*6150*/  FMNMX.FTZ R0, R138, R0, !PT ;  /* 0x000000008a007209 */ /* 0x000fe40007810000 */
[----:B------:R-:W-:Y:S02]  /*6160*/  FMNMX.FTZ R3, R164, R97, !PT ;  /* 0x00000061a4037209 */ /* 0x000fe40007810000 */
[----:B------:R-:W-:Y:S01]  /*6170*/  FMNMX.FTZ R0, R175, R0, !PT ;  /* 0x00000000af007209 */ /* 0x000fe20007810000 */
[----:B--2---:R-:W-:Y:S01]  /*6180*/  FMUL.FTZ R2, R107, UR22 ;  /* 0x000000166b027c20 */ /* 0x004fe20008410000 */
[----:B------:R-:W-:Y:S01]  /*6190*/  ISETP.LT.OR P6, PT, R37, R244, P1 ;  /* 0x000000f42500720c */ /* 0x000fe20000fc1670 */
[----:B------:R-:W-:Y:S01]  /*61a0*/  LDSM.16.MT88.4 R104, [R227+0xc000] ;  /* 0x00c00000e368783b */ /* 0x000fe20000004200 */
[----:B------:R-:W-:Y:S01]  /*61b0*/  FMNMX.FTZ R0, R174, R0, !PT ;  /* 0x00000000ae007209 */ /* 0x000fe20007810000 */
[----:B------:R1:W2:Y:S01]  /*61c0*/  MUFU.TANH R9, R2 ;  /* 0x0000000200097308 */ /* 0x0002a20000002400 */
[----:B------:R-:W-:Y:S01]  /*61d0*/  ISETP.GE.AND P1, PT, R45, R248, PT ;  /* 0x000000f82d00720c */ /* 0x000fe20003f26270 */
[----:B------:R-:W-:Y:S01]  /*61e0*/  LDSM.16.MT88.4 R36, [R225+0xc800] ;  /* 0x00c80000e124783b */ /* 0x000fe20000004200 */
[----:B------:R-:W-:-:S02]  /*61f0*/  FMNMX.FTZ R0, R235, R0, !PT ;  /* 0x00000000eb007209 */ /* 0x000fc40007810000 */
[----:B------:R-:W-:Y:S02]  /*6200*/  ISETP.LT.OR P1, PT, R45, R244, P1 ;  /* 0x000000f42d00720c */ /* 0x000fe40000f21670 */
[----:B------:R-:W-:Y:S02]  /*6210*/  FMNMX.FTZ R0, R186, R0, !PT ;  /* 0x00000000ba007209 */ /* 0x000fe40007810000 */
[----:B------:R-:W-:Y:S02]  /*6220*/  FSEL R243, R17, -INF , !P6 ;  /* 0xff80000011f37808 */ /* 0x000fe40007000000 */
[----:B------:R-:W-:Y:S02]  /*6230*/  FMNMX.FTZ R0, R187, R0, !PT ;  /* 0x00000000bb007209 */ /* 0x000fe40007810000 */
[----:B------:R-:W-:Y:S02]  /*6240*/  FSEL R195, R22, -INF , !P1 ;  /* 0xff80000016c37808 */ /* 0x000fe40004800000 */
[----:B------:R-:W-:Y:S01]  /*6250*/  FMNMX.FTZ R0, R135, R0, !PT ;  /* 0x0000000087007209 */ /* 0x000fe20007810000 */
[----:B-1----:R-:W-:Y:S01]  /*6260*/  FFMA.FTZ R2, R40, UR23, -R13 ;  /* 0x0000001728027c23 */ /* 0x002fe2000801080d */
[----:B--2---:R-:W-:-:S03]  /*6270*/  FSEL R193, R9, -INF , !P3 ;  /* 0xff80000009c17808 */ /* 0x004fc60005800000 */
[----:B------:R-:W1:Y:S01]  /*6280*/  SHFL.BFLY PT, R8, R0, 0x2, 0x1f ;  /* 0x0c401f0000087f89 */ /* 0x000e6200000e0000 */
[----:B------:R2:W-:Y:S01]  /*6290*/  MUFU.EX2 R179, R2 ;  /* 0x0000000200b37308 */ /* 0x0005e20000000800 */
[----:B------:R-:W-:Y:S02]  /*62a0*/  F2FP.BF16.F32.PACK_AB R4, R176, R185 ;  /* 0x000000b9b004723e */ /* 0x000fe400000010ff */
[----:B------:R-:W-:-:S07]  /*62b0*/  F2FP.BF16.F32.PACK_AB R7, R229, R233 ;  /* 0x000000e9e507723e */ /* 0x000fce00000010ff */
[C---:B------:R-:W-:Y:S06]  /*62c0*/  HMMA.16816.F32.BF16 R156, R4.reuse, R92, RZ ;  /* 0x0000005c049c723c */ /* 0x040fec00000418ff */
[----:B---3--:R-:W-:Y:S01]  /*62d0*/  HMMA.16816.F32.BF16 R160, R4, R88, RZ ;  /* 0x0000005804a0723c */ /* 0x008fe200000418ff */
[----:B--2---:R-:W-:Y:S01]  /*62e0*/  FMNMX.FTZ R2, R99, R3, !PT ;  /* 0x0000000363027209 */ /* 0x004fe20007810000 */
[----:B------:R-:W-:-:S03]  /*62f0*/  FFMA.FTZ R3, R41, UR23, -R13 ;  /* 0x0000001729037c23 */ /* 0x000fc6000801080d */
[----:B------:R-:W-:Y:S01]  /*6300*/  FMNMX.FTZ R2, R98, R2, !PT ;  /* 0x0000000262027209 */ /* 0x000fe20007810000 */
[----:B------:R2:W3:Y:S01]  /*6310*/  MUFU.EX2 R249, R3 ;  /* 0x0000000300f97308 */ /* 0x0004e20000000800 */
[----:B-1----:R-:W-:Y:S01]  /*6320*/  FMNMX.FTZ R0, R0, R8, !PT ;  /* 0x0000000800007209 */ /* 0x002fe20007810000 */
[----:B------:R-:W-:Y:S01]  /*6330*/  HMMA.16816.F32.BF16 R152, R4, R100, RZ ;  /* 0x000000640498723c */ /* 0x000fe200000418ff */
[----:B------:R-:W-:-:S03]  /*6340*/  FMNMX.FTZ R2, R96, R2, !PT ;  /* 0x0000000260027209 */ /* 0x000fc60007810000 */
[----:B------:R-:W1:Y:S01]  /*6350*/  SHFL.BFLY PT, R8, R0, 0x1, 0x1f ;  /* 0x0c201f0000087f89 */ /* 0x000e6200000e0000 */
[----:B------:R-:W-:Y:S01]  /*6360*/  FMNMX.FTZ R2, R87, R2, !PT ;  /* 0x0000000257027209 */ /* 0x000fe20007810000 */
[----:B------:R-:W-:Y:S03]  /*6370*/  HMMA.16816.F32.BF16 R148, R4, R104, RZ ;  /* 0x000000680494723c */ /* 0x000fe600000418ff */
[----:B------:R-:W-:-:S03]  /*6380*/  FMNMX.FTZ R2, R86, R2, !PT ;  /* 0x0000000256027209 */ /* 0x000fc60007810000 */
[----:B------:R-:W-:Y:S01]  /*6390*/  HMMA.16816.F32.BF16 R144, R4, R108, RZ ;  /* 0x0000006c0490723c */ /* 0x000fe200000418ff */
[----:B------:R-:W-:Y:S01]  /*63a0*/  FMNMX.FTZ R2, R79, R2, !PT ;  /* 0x000000024f027209 */ /* 0x000fe20007810000 */
[----:B--2---:R-:W-:-:S04]  /*63b0*/  FFMA.FTZ R3, R42, UR23, -R13 ;  /* 0x000000172a037c23 */ /* 0x004fc8000801080d */
[C---:B------:R-:W-:Y:S01]  /*63c0*/  HMMA.16816.F32.BF16 R140, R4.reuse, R112, RZ ;  /* 0x00000070048c723c */ /* 0x040fe200000418ff */
[----:B------:R2:W-:Y:S05]  /*63d0*/  MUFU.EX2 R234, R3 ;  /* 0x0000000300ea7308 */ /* 0x0005ea0000000800 */
[----:B------:R-:W-:Y:S01]  /*63e0*/  HMMA.16816.F32.BF16 R128, R4, R120, RZ ;  /* 0x000000780480723c */ /* 0x000fe200000418ff */
[----:B-1----:R-:W-:-:S05]  /*63f0*/  FMNMX.FTZ R137, R0, R8, !PT ;  /* 0x0000000800897209 */ /* 0x002fca0007810000 */
[C---:B------:R-:W-:Y:S01]  /*6400*/  HMMA.16816.F32.BF16 R124, R4.reuse, R116, RZ ;  /* 0x00000074047c723c */ /* 0x040fe200000418ff */
[----:B---3--:R-:W-:Y:S02]  /*6410*/  F2FP.BF16.F32.PACK_AB R8, R249, R179 ;  /* 0x000000b3f908723e */ /* 0x008fe400000010ff */
[----:B------:R-:W-:Y:S01]  /*6420*/  FSETP.NEU.FTZ.AND P1, PT, R137, -INF , PT ;  /* 0xff8000008900780b */ /* 0x000fe20003f3d000 */
[----:B--2---:R-:W-:Y:S02]  /*6430*/  FFMA.FTZ R3, R28, UR23, -R13 ;  /* 0x000000171c037c23 */ /* 0x004fe4000801080d */
[C---:B------:R-:W-:Y:S02]  /*6440*/  HMMA.16816.F32.BF16 R80, R4.reuse, R94, RZ ;  /* 0x0000005e0450723c */ /* 0x040fe400000418ff */
[----:B------:R1:W2:Y:S04]  /*6450*/  MUFU.EX2 R204, R3 ;  /* 0x0000000300cc7308 */ /* 0x0002a80000000800 */
[C---:B------:R-:W-:Y:S06]  /*6460*/  HMMA.16816.F32.BF16 R72, R4.reuse, R90, RZ ;  /* 0x0000005a0448723c */ /* 0x040fec00000418ff */
[C---:B------:R-:W-:Y:S06]  /*6470*/  HMMA.16816.F32.BF16 R32, R4.reuse, R106, RZ ;  /* 0x0000006a0420723c */ /* 0x040fec00000418ff */
[----:B------:R-:W-:Y:S01]  /*6480*/  HMMA.16816.F32.BF16 R28, R4, R110, RZ ;  /* 0x0000006e041c723c */ /* 0x000fe200000418ff */
[----:B-1----:R-:W-:Y:S01]  /*6490*/  FMNMX.FTZ R3, R133, R2, !PT ;  /* 0x0000000285037209 */ /* 0x002fe20007810000 */
[----:B------:R-:W-:Y:S01]  /*64a0*/  FFMA.FTZ R2, R43, UR23, -R12 ;  /* 0x000000172b027c23 */ /* 0x000fe2000801080c */
[----:B--2---:R-:W-:-:S02]  /*64b0*/  F2FP.BF16.F32.PACK_AB R10, R204, R234 ;  /* 0x000000eacc0a723e */ /* 0x004fc400000010ff */
[----:B------:R-:W-:Y:S01]  /*64c0*/  FMNMX.FTZ R3, R132, R3, !PT ;  /* 0x0000000384037209 */ /* 0x000fe20007810000 */
[----:B------:R1:W-:Y:S01]  /*64d0*/  MUFU.EX2 R177, R2 ;  /* 0x0000000200b17308 */ /* 0x0003e20000000800 */
[----:B------:R-:W-:Y:S02]  /*64e0*/  HMMA.16816.F32.BF16 R40, R4, R102, RZ ;  /* 0x000000660428723c */ /* 0x000fe400000418ff */
        /* <DEDUP_REMOVED lines=8> */
[----:B------:R1:W2:Y:S03]  /*6570*/  MUFU.EX2 R198, R2 ;  /* 0x0000000200c67308 */ /* 0x0002a60000000800 */
[----:B------:R-:W-:-:S05]  /*6580*/  FMNMX.FTZ R3, R193, R3, !PT ;  /* 0x00000003c1037209 */ /* 0x000fca0007810000 */
[----:B------:R-:W3:Y:S01]  /*6590*/  SHFL.BFLY PT, R14, R3, 0x2, 0x1f ;  /* 0x0c401f00030e7f89 */ /* 0x000ee200000e0000 */
[--C-:B-1----:R-:W-:Y:S01]  /*65a0*/  FFMA.FTZ R2, R46, UR23, -R12.reuse ;  /* 0x000000172e027c23 */ /* 0x102fe2000801080c */
[----:B--2---:R-:W-:Y:S02]  /*65b0*/  F2FP.BF16.F32.PACK_AB R9, R198, R177 ;  /* 0x000000b1c609723e */ /* 0x004fe400000010ff */
[----:B------:R-:W1:Y:S01]  /*65c0*/  LDSM.16.MT88.4 R44, [R227+0xc800] ;  /* 0x00c80000e32c783b */ /* 0x000e620000004200 */
[----:B------:R2:W-:Y:S02]  /*65d0*/  MUFU.EX2 R231, R2 ;  /* 0x0000000200e77308 */ /* 0x0005e40000000800 */
[----:B--2---:R-:W-:Y:S02]  /*65e0*/  FFMA.FTZ R2, R25, UR23, -R12 ;  /* 0x0000001719027c23 */ /* 0x004fe4000801080c */
[----:B------:R-:W-:Y:S04]  /*65f0*/  HMMA.16816.F32.BF16 R24, R4, R114, RZ ;  /* 0x000000720418723c */ /* 0x000fe800000418ff */
[----:B------:R2:W4:Y:S02]  /*6600*/  MUFU.EX2 R224, R2 ;  /* 0x0000000200e07308 */ /* 0x0005240000000800 */
[----:B--2---:R-:W-:Y:S01]  /*6610*/  FMUL.FTZ R2, R137, UR23 ;  /* 0x0000001789027c20 */ /* 0x004fe20008410000 */
[----:B----4-:R-:W-:-:S04]  /*6620*/  F2FP.BF16.F32.PACK_AB R11, R224, R231 ;  /* 0x000000e7e00b723e */ /* 0x010fc800000010ff */
[----:B------:R-:W-:-:S03]  /*6630*/  FSEL R2, R2, RZ, P1 ;  /* 0x000000ff02027208 */ /* 0x000fc60000800000 */
[C---:B------:R-:W-:Y:S02]  /*6640*/  HMMA.16816.F32.BF16 R188, R8.reuse, R48, R152 ;  /* 0x0000003008bc723c */ /* 0x040fe40000041898 */
[--C-:B------:R-:W-:Y:S01]  /*6650*/  FFMA.FTZ R0, R136, UR23, -R2.reuse ;  /* 0x0000001788007c23 */ /* 0x100fe20008010802 */
[--C-:B------:R-:W-:Y:S02]  /*6660*/  FFMA.FTZ R4, R52, UR23, -R2.reuse ;  /* 0x0000001734047c23 */ /* 0x100fe40008010802 */
[----:B------:R-:W2:Y:S01]  /*6670*/  LDSM.16.MT88.4 R52, [R227+0xe800] ;  /* 0x00e80000e334783b */ /* 0x000ea20000004200 */
[----:B------:R3:W-:Y:S01]  /*6680*/  MUFU.EX2 R168, R0 ;  /* 0x0000000000a87308 */ /* 0x0007e20000000800 */
[C---:B------:R-:W-:Y:S06]  /*6690*/  HMMA.16816.F32.BF16 R152, R8.reuse, R38, R80 ;  /* 0x000000260898723c */ /* 0x040fec0000041850 */
[C---:B------:R-:W-:Y:S01]  /*66a0*/  HMMA.16816.F32.BF16 R128, R8.reuse, R60, R128 ;  /* 0x0000003c0880723c */ /* 0x040fe20000041880 */
[----:B------:R4:W-:Y:S05]  /*66b0*/  MUFU.EX2 R165, R4 ;  /* 0x0000000400a57308 */ /* 0x0009ea0000000800 */
[----:B------:R-:W-:Y:S01]  /*66c0*/  HMMA.16816.F32.BF16 R208, R8, R68, R144 ;  /* 0x0000004408d0723c */ /* 0x000fe20000041890 */
[----:B---3--:R-:W-:Y:S01]  /*66d0*/  FMNMX.FTZ R0, R3, R14, !PT ;  /* 0x0000000e03007209 */ /* 0x008fe20007810000 */
[----:B------:R-:W-:-:S04]  /*66e0*/  FFMA.FTZ R3, R84, UR23, -R2 ;  /* 0x0000001754037c23 */ /* 0x000fc80008010802 */
[C---:B------:R-:W-:Y:S01]  /*66f0*/  HMMA.16816.F32.BF16 R144, R8.reuse, R64, R140 ;  /* 0x000000400890723c */ /* 0x040fe2000004188c */
[----:B------:R3:W-:Y:S01]  /*6700*/  MUFU.EX2 R192, R3 ;  /* 0x0000000300c07308 */ /* 0x0007e20000000800 */
[----:B----4-:R-:W4:Y:S04]  /*6710*/  SHFL.BFLY PT, R4, R0, 0x1, 0x1f ;  /* 0x0c201f0000047f89 */ /* 0x010f2800000e0000 */
[C---:B------:R-:W-:Y:S06]  /*6720*/  HMMA.16816.F32.BF16 R180, R8.reuse, R56, R160 ;  /* 0x0000003808b4723c */ /* 0x040fec00000418a0 */
[----:B------:R-:W-:Y:S01]  /*6730*/  IMAD.MOV.U32 R239, RZ, RZ, R131 ;  /* 0x000000ffffef7224 */ /* 0x000fe200078e0083 */
[----:B-1----:R-:W-:Y:S01]  /*6740*/  HMMA.16816.F32.BF16 R212, R8, R44, R148 ;  /* 0x0000002c08d4723c */ /* 0x002fe20000041894 */
[----:B------:R-:W-:Y:S01]  /*6750*/  IMAD.MOV.U32 R238, RZ, RZ, R128 ;  /* 0x000000ffffee7224 */ /* 0x000fe200078e0080 */
[----:B------:R-:W-:Y:S01]  /*6760*/  MOV R160, R187 ;  /* 0x000000bb00a07202 */ /* 0x000fe20000000f00 */
[----:B------:R-:W-:-:S02]  /*6770*/  IMAD.MOV.U32 R161, RZ, RZ, R186 ;  /* 0x000000ffffa17224 */ /* 0x000fc400078e00ba */
[----:B------:R-:W-:Y:S01]  /*6780*/  MOV R237, R208 ;  /* 0x000000d000ed7202 */ /* 0x000fe20000000f00 */
[----:B------:R-:W-:Y:S02]  /*6790*/  IMAD.MOV.U32 R236, RZ, RZ, R209 ;  /* 0x000000ffffec7224 */ /* 0x000fe400078e00d1 */
[----:B---3--:R-:W-:Y:S01]  /*67a0*/  FFMA.FTZ R3, R85, UR23, -R2 ;  /* 0x0000001755037c23 */ /* 0x008fe20008010802 */
[C---:B--2---:R-:W-:Y:S01]  /*67b0*/  HMMA.16816.F32.BF16 R124, R8.reuse, R52, R124 ;  /* 0x00000034087c723c */ /* 0x044fe2000004187c */
[----:B------:R-:W-:Y:S02]  /*67c0*/  IMAD.MOV.U32 R223, RZ, RZ, R210 ;  /* 0x000000ffffdf7224 */ /* 0x000fe400078e00d2 */
[----:B------:R1:W2:Y:S01]  /*67d0*/  MUFU.EX2 R169, R3 ;  /* 0x0000000300a97308 */ /* 0x0002a20000000800 */
[----:B------:R-:W-:Y:S01]  /*67e0*/  IMAD.MOV.U32 R222, RZ, RZ, R211 ;  /* 0x000000ffffde7224 */ /* 0x000fe200078e00d3 */
[----:B------:R-:W-:Y:S01]  /*67f0*/  MOV R207, R145 ;  /* 0x0000009100cf7202 */ /* 0x000fe20000000f00 */
[----:B------:R-:W-:Y:S01]  /*6800*/  IMAD.MOV.U32 R162, RZ, RZ, R185 ;  /* 0x000000ffffa27224 */ /* 0x000fe200078e00b9 */
[----:B------:R-:W-:Y:S01]  /*6810*/  HMMA.16816.F32.BF16 R156, R8, R36, R156 ;  /* 0x00000024089c723c */ /* 0x000fe2000004189c */
[----:B------:R-:W-:Y:S01]  /*6820*/  IMAD.MOV.U32 R163, RZ, RZ, R184 ;  /* 0x000000ffffa37224 */ /* 0x000fe200078e00b8 */
[----:B----4-:R-:W-:Y:S01]  /*6830*/  FMNMX.FTZ R136, R0, R4, !PT ;  /* 0x0000000400887209 */ /* 0x010fe20007810000 */
[----:B------:R-:W-:Y:S01]  /*6840*/  FFMA.FTZ R0, R76, UR23, -R2 ;  /* 0x000000174c007c23 */ /* 0x000fe20008010802 */
[----:B------:R-:W-:-:S02]  /*6850*/  IMAD.MOV.U32 R76, RZ, RZ, R129 ;  /* 0x000000ffff4c7224 */ /* 0x000fc400078e0081 */
[----:B------:R-:W-:Y:S01]  /*6860*/  FSETP.NEU.FTZ.AND P1, PT, R136, -INF , PT ;  /* 0xff8000008800780b */ /* 0x000fe20003f3d000 */
[----:B------:R3:W-:Y:S01]  /*6870*/  MUFU.EX2 R14, R0 ;  /* 0x00000000000e7308 */ /* 0x0007e20000000800 */
[C---:B------:R-:W-:Y:S01]  /*6880*/  HMMA.16816.F32.BF16 R184, R8.reuse, R50, R40 ;  /* 0x0000003208b8723c */ /* 0x040fe20000041828 */
[----:B------:R-:W-:Y:S02]  /*6890*/  IMAD.MOV.U32 R143, RZ, RZ, R146 ;  /* 0x000000ffff8f7224 */ /* 0x000fe400078e0092 */
[----:B------:R-:W-:Y:S02]  /*68a0*/  IMAD.MOV.U32 R142, RZ, RZ, R147 ;  /* 0x000000ffff8e7224 */ /* 0x000fe400078e0093 */
[----:B-1----:R-:W-:Y:S01]  /*68b0*/  FFMA.FTZ R3, R77, UR23, -R2 ;  /* 0x000000174d037c23 */ /* 0x002fe20008010802 */
[----:B--2---:R-:W-:Y:S01]  /*68c0*/  MOV R82, R169 ;  /* 0x000000a900527202 */ /* 0x004fe20000000f00 */
[C---:B------:R-:W-:Y:S01]  /*68d0*/  HMMA.16816.F32.BF16 R208, R8.reuse, R70, R28 ;  /* 0x0000004608d0723c */ /* 0x040fe2000004181c */
[----:B------:R-:W-:Y:S01]  /*68e0*/  IMAD.MOV.U32 R141, RZ, RZ, R144 ;  /* 0x000000ffff8d7224 */ /* 0x000fe200078e0090 */
[----:B------:R1:W-:Y:S01]  /*68f0*/  MUFU.EX2 R205, R3 ;  /* 0x0000000300cd7308 */ /* 0x0003e20000000800 */
[----:B------:R-:W-:Y:S01]  /*6900*/  MOV R7, R124 ;  /* 0x0000007c00077202 */ /* 0x000fe20000000f00 */
[----:B------:R-:W-:Y:S01]  /*6910*/  IMAD.MOV.U32 R6, RZ, RZ, R125 ;  /* 0x000000ffff067224 */ /* 0x000fe200078e007d */
[----:B------:R-:W-:Y:S01]  /*6920*/  MOV R124, R76 ;  /* 0x0000004c007c7202 */ /* 0x000fe20000000f00 */
[----:B------:R-:W-:Y:S01]  /*6930*/  IMAD.MOV.U32 R4, RZ, RZ, R126 ;  /* 0x000000ffff047224 */ /* 0x000fe200078e007e */
[----:B------:R-:W-:Y:S01]  /*6940*/  HMMA.16816.F32.BF16 R148, R8, R62, R20 ;  /* 0x0000003e0894723c */ /* 0x000fe20000041814 */
[----:B------:R-:W-:-:S02]  /*6950*/  IMAD.MOV.U32 R5, RZ, RZ, R127 ;  /* 0x000000ffff057224 */ /* 0x000fc400078e007f */
[----:B---3--:R-:W-:Y:S01]  /*6960*/  FMUL.FTZ R0, R136, UR23 ;  /* 0x0000001788007c20 */ /* 0x008fe20008410000 */
[----:B------:R-:W-:Y:S02]  /*6970*/  IMAD.MOV.U32 R126, RZ, RZ, R162 ;  /* 0x000000ffff7e7224 */ /* 0x000fe400078e00a2 */
[----:B------:R-:W-:Y:S02]  /*6980*/  IMAD.MOV.U32 R127, RZ, RZ, R163 ;  /* 0x000000ffff7f7224 */ /* 0x000fe400078e00a3 */
[----:B------:R-:W-:Y:S01]  /*6990*/  FSEL R0, R0, RZ, P1 ;  /* 0x000000ff00007208 */ /* 0x000fe20000800000 */
[----:B-1----:R-:W-:Y:S01]  /*69a0*/  FFMA.FTZ R3, R78, UR23, -R2 ;  /* 0x000000174e037c23 */ /* 0x002fe20008010802 */
[----:B------:R-:W-:Y:S02]  /*69b0*/  MOV R78, R130 ;  /* 0x00000082004e7202 */ /* 0x000fe40000000f00 */
[----:B------:R-:W-:Y:S01]  /*69c0*/  HMMA.16816.F32.BF16 R128, R8, R54, R16 ;  /* 0x000000360880723c */ /* 0x000fe20000041810 */
[----:B------:R1:W-:Y:S02]  /*69d0*/  MUFU.EX2 R77, R3 ;  /* 0x00000003004d7308 */ /* 0x0003e40000000800 */
[----:B------:R-:W-:Y:S01]  /*69e0*/  IMAD.MOV.U32 R125, RZ, RZ, R78 ;  /* 0x000000ffff7d7224 */ /* 0x000fe200078e004e */
[----:B------:R-:W-:Y:S01]  /*69f0*/  MOV R78, R198 ;  /* 0x000000c6004e7202 */ /* 0x000fe20000000f00 */
[----:B-1----:R-:W-:Y:S01]  /*6a00*/  FFMA.FTZ R3, R15, UR23, -R2 ;  /* 0x000000170f037c23 */ /* 0x002fe20008010802 */
[----:B------:R-:W-:-:S02]  /*6a10*/  IMAD.MOV.U32 R15, RZ, RZ, R7 ;  /* 0x000000ffff0f7224 */ /* 0x000fc400078e0007 */
[----:B------:R-:W-:Y:S01]  /*6a20*/  IMAD.MOV.U32 R7, RZ, RZ, R197 ;  /* 0x000000ffff077224 */ /* 0x000fe200078e00c5 */
[----:B------:R1:W2:Y:S04]  /*6a30*/  MUFU.EX2 R84, R3 ;  /* 0x0000000300547308 */ /* 0x0002a80000000800 */
[----:B------:R-:W-:Y:S01]  /*6a40*/  MOV R85, R7 ;  /* 0x0000000700557202 */ /* 0x000fe20000000f00 */
[----:B-1----:R-:W-:Y:S01]  /*6a50*/  FFMA.FTZ R3, R164, UR23, -R0 ;  /* 0x00000017a4037c23 */ /* 0x002fe20008010800 */
[----:B------:R-:W-:Y:S02]  /*6a60*/  IMAD.MOV.U32 R164, RZ, RZ, R168 ;  /* 0x000000ffffa47224 */ /* 0x000fe400078e00a8 */
[----:B--2---:R-:W-:Y:S01]  /*6a70*/  IMAD.MOV.U32 R83, RZ, RZ, R84 ;  /* 0x000000ffff537224 */ /* 0x004fe200078e0054 */
[----:B------:R1:W-:Y:S01]  /*6a80*/  MUFU.EX2 R81, R3 ;  /* 0x0000000300517308 */ /* 0x0003e20000000800 */
[----:B------:R-:W-:Y:S01]  /*6a90*/  HMMA.16816.F32.BF16 R168, R8, R58, R72 ;  /* 0x0000003a08a8723c */ /* 0x000fe20000041848 */
[----:B------:R-:W-:-:S06]  /*6aa0*/  IMAD.MOV.U32 R84, RZ, RZ, R196 ;  /* 0x000000ffff547224 */ /* 0x000fcc00078e00c4 */
[----:B------:R-:W-:Y:S02]  /*6ab0*/  IMAD.MOV.U32 R74, RZ, RZ, R200 ;  /* 0x000000ffff4a7224 */ /* 0x000fe400078e00c8 */
[----:B------:R-:W-:Y:S01]  /*6ac0*/  IMAD.MOV.U32 R73, RZ, RZ, R199 ;  /* 0x000000ffff497224 */ /* 0x000fe200078e00c7 */
[C---:B------:R-:W-:Y:S01]  /*6ad0*/  HMMA.16816.F32.BF16 R200, R8.reuse, R46, R32 ;  /* 0x0000002e08c8723c */ /* 0x040fe20000041820 */
[----:B------:R-:W-:Y:S02]  /*6ae0*/  IMAD.MOV.U32 R75, RZ, RZ, R4 ;  /* 0x000000ffff4b7224 */ /* 0x000fe400078e0004 */
[--C-:B------:R-:W-:Y:S01]  /*6af0*/  FFMA.FTZ R4, R87, UR23, -R0.reuse ;  /* 0x0000001757047c23 */ /* 0x100fe20008010800 */
[----:B-1----:R-:W-:Y:S02]  /*6b00*/  FFMA.FTZ R3, R97, UR23, -R0 ;  /* 0x0000001761037c23 */ /* 0x002fe40008010800 */
[----:B------:R-:W-:Y:S01]  /*6b10*/  HMMA.16816.F32.BF16 R196, R8, R66, R24 ;  /* 0x0000004208c4723c */ /* 0x000fe20000041818 */
[----:B------:R1:W-:Y:S06]  /*6b20*/  MUFU.EX2 R240, R4 ;  /* 0x0000000400f07308 */ /* 0x0003ec0000000800 */
[----:B------:R-:W-:-:S02]  /*6b30*/  F2FP.BF16.F32.PACK_AB R8, R165, R164 ;  /* 0x000000a4a508723e */ /* 0x000fc400000010ff */
[----:B------:R2:W3:Y:S01]  /*6b40*/  MUFU.EX2 R80, R3 ;  /* 0x0000000300507308 */ /* 0x0004e20000000800 */
[----:B------:R-:W-:Y:S02]  /*6b50*/  F2FP.BF16.F32.PACK_AB R10, R82, R192 ;  /* 0x000000c0520a723e */ /* 0x000fe400000010ff */
[----:B-1----:R-:W-:Y:S01]  /*6b60*/  F2FP.BF16.F32.PACK_AB R4, R77, R205 ;  /* 0x000000cd4d04723e */ /* 0x002fe200000010ff */
[----:B--2---:R-:W-:Y:S01]  /*6b70*/  FFMA.FTZ R3, R99, UR23, -R0 ;  /* 0x0000001763037c23 */ /* 0x004fe20008010800 */
[----:B---3--:R-:W-:-:S03]  /*6b80*/  F2FP.BF16.F32.PACK_AB R9, R80, R81 ;  /* 0x000000515009723e */ /* 0x008fc600000010ff */
        /* <DEDUP_REMOVED lines=8> */
[----:B------:R-:W-:Y:S02]  /*6c10*/  IMAD.MOV.U32 R88, RZ, RZ, R5 ;  /* 0x000000ffff587224 */ /* 0x000fe400078e0005 */
[----:B------:R-:W-:-:S03]  /*6c20*/  IMAD.MOV.U32 R89, RZ, RZ, R75 ;  /* 0x000000ffff597224 */ /* 0x000fc600078e004b */
[C---:B------:R-:W-:Y:S01]  /*6c30*/  HMMA.16816.F32.BF16 R28, R8.reuse, R92, RZ ;  /* 0x0000005c081c723c */ /* 0x040fe200000418ff */
[----:B-1----:R-:W-:Y:S01]  /*6c40*/  FFMA.FTZ R3, R86, UR23, -R0 ;  /* 0x0000001756037c23 */ /* 0x002fe20008010800 */
[----:B--2---:R-:W-:Y:S01]  /*6c50*/  F2FP.BF16.F32.PACK_AB R5, R240, R230 ;  /* 0x000000e6f005723e */ /* 0x004fe200000010ff */
[----:B------:R-:W-:Y:S01]  /*6c60*/  IMAD.MOV.U32 R100, RZ, RZ, R161 ;  /* 0x000000ffff647224 */ /* 0x000fe200078e00a1 */
[----:B------:R-:W-:Y:S01]  /*6c70*/  MOV R101, R160 ;  /* 0x000000a000657202 */ /* 0x000fe20000000f00 */
[----:B------:R1:W-:Y:S01]  /*6c80*/  MUFU.EX2 R242, R3 ;  /* 0x0000000300f27308 */ /* 0x0003e20000000800 */
[----:B------:R-:W-:Y:S01]  /*6c90*/  HMMA.16816.F32.BF16 R16, R8, R104, RZ ;  /* 0x000000680810723c */ /* 0x000fe200000418ff */
[----:B------:R-:W-:Y:S01]  /*6ca0*/  IMAD.MOV.U32 R93, RZ, RZ, R124 ;  /* 0x000000ffff5d7224 */ /* 0x000fe200078e007c */
[----:B------:R-:W-:Y:S01]  /*6cb0*/  MOV R92, R15 ;  /* 0x0000000f005c7202 */ /* 0x000fe20000000f00 */
[----:B------:R-:W-:-:S03]  /*6cc0*/  IMAD.MOV.U32 R15, RZ, RZ, R125 ;  /* 0x000000ffff0f7224 */ /* 0x000fc600078e007d */
[----:B------:R-:W-:Y:S01]  /*6cd0*/  HMMA.16816.F32.BF16 R32, R8, R94, RZ ;  /* 0x0000005e0820723c */ /* 0x000fe200000418ff */
[----:B------:R-:W-:Y:S01]  /*6ce0*/  IMAD.MOV.U32 R105, RZ, RZ, R179 ;  /* 0x000000ffff697224 */ /* 0x000fe200078e00b3 */
[----:B------:R-:W-:-:S05]  /*6cf0*/  MOV R104, R178 ;  /* 0x000000b200687202 */ /* 0x000fca0000000f00 */
[----:B------:R-:W-:Y:S02]  /*6d00*/  IMAD.MOV.U32 R95, RZ, RZ, R85 ;  /* 0x000000ffff5f7224 */ /* 0x000fe400078e0055 */
[----:B------:R-:W-:Y:S02]  /*6d10*/  IMAD.MOV.U32 R94, RZ, RZ, R84 ;  /* 0x000000ffff5e7224 */ /* 0x000fe400078e0054 */
[----:B-1----:R-:W-:-:S04]  /*6d20*/  FFMA.FTZ R3, R79, UR23, -R0 ;  /* 0x000000174f037c23 */ /* 0x002fc80008010800 */
[----:B------:R1:W2:Y:S02]  /*6d30*/  MUFU.EX2 R241, R3 ;  /* 0x0000000300f17308 */ /* 0x0002a40000000800 */
[----:B-1----:R-:W-:Y:S01]  /*6d40*/  IMAD.MOV.U32 R3, RZ, RZ, R6 ;  /* 0x000000ffff037224 */ /* 0x002fe200078e0006 */
[----:B------:R-:W-:Y:S02]  /*6d50*/  F2FP.BF16.F32.PACK_AB R6, R83, R14 ;  /* 0x0000000e5306723e */ /* 0x000fe400000010ff */
[----:B--2---:R-:W-:-:S07]  /*6d60*/  F2FP.BF16.F32.PACK_AB R7, R241, R242 ;  /* 0x000000f2f107723e */ /* 0x004fce00000010ff */
[C---:B------:R-:W-:Y:S06]  /*6d70*/  HMMA.16816.F32.BF16 R160, R4.reuse, R56, R24 ;  /* 0x0000003804a0723c */ /* 0x040fec0000041818 */
[----:B------:R-:W-:Y:S01]  /*6d80*/  HMMA.16816.F32.BF16 R144, R4, R36, R28 ;  /* 0x000000240490723c */ /* 0x000fe2000004181c */
[----:B------:R-:W-:Y:S02]  /*6d90*/  IMAD.MOV.U32 R56, RZ, RZ, R177 ;  /* 0x000000ffff387224 */ /* 0x000fe400078e00b1 */
[----:B------:R-:W-:-:S03]  /*6da0*/  IMAD.MOV.U32 R57, RZ, RZ, R176 ;  /* 0x000000ffff397224 */ /* 0x000fc600078e00b0 */
[----:B------:R-:W-:Y:S06]  /*6db0*/  HMMA.16816.F32.BF16 R176, R4, R48, R20 ;  /* 0x0000003004b0723c */ /* 0x000fec0000041814 */
[----:B------:R-:W-:Y:S01]  /*6dc0*/  HMMA.16816.F32.BF16 R20, R8, R120, RZ ;  /* 0x000000780814723c */ /* 0x000fe200000418ff */
[----:B------:R-:W-:Y:S01]  /*6dd0*/  IMAD.MOV.U32 R48, RZ, RZ, R78 ;  /* 0x000000ffff307224 */ /* 0x000fe200078e004e */
[----:B------:R-:W-:-:S04]  /*6de0*/  MOV R49, R77 ;  /* 0x0000004d00317202 */ /* 0x000fc80000000f00 */
[----:B------:R-:W-:Y:S01]  /*6df0*/  HMMA.16816.F32.BF16 R28, R8, R108, RZ ;  /* 0x0000006c081c723c */ /* 0x000fe200000418ff */
[----:B------:R-:W-:Y:S02]  /*6e00*/  IMAD.MOV.U32 R121, RZ, RZ, R3 ;  /* 0x000000ffff797224 */ /* 0x000fe400078e0003 */
[----:B------:R-:W-:Y:S01]  /*6e10*/  FFMA.FTZ R3, R139, UR23, -R2 ;  /* 0x000000178b037c23 */ /* 0x000fe20008010802 */
[----:B------:R-:W-:Y:S01]  /*6e20*/  IMAD.MOV.U32 R120, RZ, RZ, R92 ;  /* 0x000000ffff787224 */ /* 0x000fe200078e005c */
[----:B------:R-:W-:Y:S01]  /*6e30*/  MOV R92, R140 ;  /* 0x0000008c005c7202 */ /* 0x000fe20000000f00 */
[----:B------:R-:W-:Y:S01]  /*6e40*/  HMMA.16816.F32.BF16 R76, R4, R44, R16 ;  /* 0x0000002c044c723c */ /* 0x000fe20000041810 */
[----:B------:R1:W-:Y:S01]  /*6e50*/  MUFU.EX2 R139, R3 ;  /* 0x00000003008b7308 */ /* 0x0003e20000000800 */
[----:B------:R-:W-:Y:S01]  /*6e60*/  MOV R109, R48 ;  /* 0x00000030006d7202 */ /* 0x000fe20000000f00 */
[----:B------:R-:W-:-:S03]  /*6e70*/  IMAD.MOV.U32 R108, RZ, RZ, R49 ;  /* 0x000000ffff6c7224 */ /* 0x000fc600078e0031 */
[----:B------:R-:W-:Y:S01]  /*6e80*/  HMMA.16816.F32.BF16 R16, R8, R116, RZ ;  /* 0x000000740810723c */ /* 0x000fe200000418ff */
[----:B------:R-:W-:-:S05]  /*6e90*/  IMAD.MOV.U32 R45, RZ, RZ, R73 ;  /* 0x000000ffff2d7224 */ /* 0x000fca00078e0049 */
[----:B------:R-:W-:Y:S01]  /*6ea0*/  HMMA.16816.F32.BF16 R24, R8, R112, RZ ;  /* 0x000000700818723c */ /* 0x000fe200000418ff */
[----:B------:R-:W-:Y:S01]  /*6eb0*/  IMAD.MOV.U32 R117, RZ, RZ, R126 ;  /* 0x000000ffff757224 */ /* 0x000fe200078e007e */
[----:B------:R-:W-:-:S04]  /*6ec0*/  MOV R116, R127 ;  /* 0x0000007f00747202 */ /* 0x000fc80000000f00 */
[----:B------:R-:W-:Y:S01]  /*6ed0*/  HMMA.16816.F32.BF16 R84, R4, R60, R20 ;  /* 0x0000003c0454723c */ /* 0x000fe20000041814 */
[----:B-1----:R-:W-:Y:S01]  /*6ee0*/  FFMA.FTZ R3, R138, UR23, -R2 ;  /* 0x000000178a037c23 */ /* 0x002fe20008010802 */
[----:B------:R-:W-:Y:S02]  /*6ef0*/  IMAD.MOV.U32 R112, RZ, RZ, R74 ;  /* 0x000000ffff707224 */ /* 0x000fe400078e004a */
[----:B------:R-:W-:Y:S02]  /*6f00*/  IMAD.MOV.U32 R113, RZ, RZ, R205 ;  /* 0x000000ffff717224 */ /* 0x000fe400078e00cd */
[----:B------:R-:W-:Y:S06]  /*6f10*/  HMMA.16816.F32.BF16 R20, R8, R114, RZ ;  /* 0x000000720814723c */ /* 0x000fec00000418ff */
[----:B------:R-:W-:Y:S01]  /*6f20*/  HMMA.16816.F32.BF16 R72, R4, R68, R28 ;  /* 0x000000440448723c */ /* 0x000fe2000004181c */
[----:B------:R-:W-:-:S02]  /*6f30*/  IMAD.MOV.U32 R115, RZ, RZ, R105 ;  /* 0x000000ffff737224 */ /* 0x000fc400078e0069 */
[----:B------:R-:W-:Y:S02]  /*6f40*/  IMAD.MOV.U32 R105, RZ, RZ, R93 ;  /* 0x000000ffff697224 */ /* 0x000fe400078e005d */
[----:B------:R-:W-:Y:S01]  /*6f50*/  IMAD.MOV.U32 R93, RZ, RZ, R204 ;  /* 0x000000ffff5d7224 */ /* 0x000fe200078e00cc */
[----:B------:R-:W-:Y:S01]  /*6f60*/  HMMA.16816.F32.BF16 R28, R8, R106, RZ ;  /* 0x0000006a081c723c */ /* 0x000fe200000418ff */
[----:B------:R1:W2:Y:S01]  /*6f70*/  MUFU.EX2 R204, R3 ;  /* 0x0000000300cc7308 */ /* 0x0002a20000000800 */
[----:B------:R-:W-:Y:S02]  /*6f80*/  IMAD.MOV.U32 R114, RZ, RZ, R88 ;  /* 0x000000ffff727224 */ /* 0x000fe400078e0058 */
[----:B------:R-:W-:Y:S02]  /*6f90*/  IMAD.MOV.U32 R88, RZ, RZ, R141 ;  /* 0x000000ffff587224 */ /* 0x000fe400078e008d */
[----:B------:R-:W-:Y:S01]  /*6fa0*/  HMMA.16816.F32.BF16 R124, R4, R52, R16 ;  /* 0x00000034047c723c */ /* 0x000fe20000041810 */
[----:B------:R-:W-:Y:S01]  /*6fb0*/  IMAD.MOV.U32 R106, RZ, RZ, R15 ;  /* 0x000000ffff6a7224 */ /* 0x000fe200078e000f */
[----:B------:R-:W-:Y:S01]  /*6fc0*/  MOV R107, R239 ;  /* 0x000000ef006b7202 */ /* 0x000fe20000000f00 */
[----:B------:R-:W-:-:S03]  /*6fd0*/  IMAD.MOV.U32 R15, RZ, RZ, R206 ;  /* 0x000000ffff0f7224 */ /* 0x000fc600078e00ce */
[----:B------:R-:W-:Y:S01]  /*6fe0*/  HMMA.16816.F32.BF16 R16, R8, R122, RZ ;  /* 0x0000007a0810723c */ /* 0x000fe200000418ff */
[----:B-1----:R-:W-:-:S06]  /*6ff0*/  FFMA.FTZ R3, R175, UR23, -R2 ;  /* 0x00000017af037c23 */ /* 0x002fcc0008010802 */
[----:B------:R-:W-:Y:S01]  /*7000*/  MOV R123, R89 ;  /* 0x00000059007b7202 */ /* 0x000fe20000000f00 */
[----:B------:R-:W-:Y:S01]  /*7010*/  HMMA.16816.F32.BF16 R40, R4, R38, R32 ;  /* 0x000000260428723c */ /* 0x000fe20000041820 */
[----:B------:R-:W-:Y:S01]  /*7020*/  IMAD.MOV.U32 R89, RZ, RZ, R207 ;  /* 0x000000ffff597224 */ /* 0x000fe200078e00cf */
[----:B------:R1:W-:Y:S02]  /*7030*/  MUFU.EX2 R206, R3 ;  /* 0x0000000300ce7308 */ /* 0x0003e40000000800 */
[----:B------:R-:W-:Y:S02]  /*7040*/  IMAD.MOV.U32 R122, RZ, RZ, R123 ;  /* 0x000000ffff7a7224 */ /* 0x000fe400078e007b */
[----:B------:R-:W-:Y:S01]  /*7050*/  HMMA.16816.F32.BF16 R32, R8, R102, RZ ;  /* 0x000000660820723c */ /* 0x000fe200000418ff */
[----:B------:R-:W-:Y:S01]  /*7060*/  IMAD.MOV.U32 R123, RZ, RZ, R114 ;  /* 0x000000ffff7b7224 */ /* 0x000fe200078e0072 */
[----:B------:R-:W-:-:S04]  /*7070*/  MOV R114, R117 ;  /* 0x0000007500727202 */ /* 0x000fc80000000f00 */
[----:B------:R-:W-:Y:S01]  /*7080*/  HMMA.16816.F32.BF16 R96, R4, R64, R24 ;  /* 0x000000400460723c */ /* 0x000fe20000041818 */
[----:B------:R-:W-:Y:S02]  /*7090*/  IMAD.MOV.U32 R102, RZ, RZ, R56 ;  /* 0x000000ffff667224 */ /* 0x000fe400078e0038 */
[----:B------:R-:W-:-:S03]  /*70a0*/  IMAD.MOV.U32 R103, RZ, RZ, R45 ;  /* 0x000000ffff677224 */ /* 0x000fc600078e002d */
[----:B------:R-:W-:Y:S01]  /*70b0*/  HMMA.16816.F32.BF16 R24, R8, R110, RZ ;  /* 0x0000006e0818723c */ /* 0x000fe200000418ff */
[----:B-1----:R-:W-:-:S04]  /*70c0*/  FFMA.FTZ R3, R174, UR23, -R2 ;  /* 0x00000017ae037c23 */ /* 0x002fc80008010802 */
[----:B------:R1:W-:Y:S01]  /*70d0*/  MUFU.EX2 R207, R3 ;  /* 0x0000000300cf7308 */ /* 0x0003e20000000800 */
[----:B------:R-:W-:Y:S01]  /*70e0*/  HMMA.16816.F32.BF16 R36, R8, R90, RZ ;  /* 0x0000005a0824723c */ /* 0x000fe200000418ff */
[----:B------:R-:W-:Y:S01]  /*70f0*/  IMAD.MOV.U32 R111, RZ, RZ, R57 ;  /* 0x000000ffff6f7224 */ /* 0x000fe200078e0039 */
[----:B------:R-:W-:Y:S01]  /*7100*/  MOV R110, R104 ;  /* 0x00000068006e7202 */ /* 0x000fe20000000f00 */
[----:B------:R-:W-:-:S03]  /*7110*/  IMAD.MOV.U32 R104, RZ, RZ, R238 ;  /* 0x000000ffff687224 */ /* 0x000fc600078e00ee */
[----:B------:R-:W-:Y:S01]  /*7120*/  HMMA.16816.F32.BF16 R32, R4, R50, R32 ;  /* 0x000000320420723c */ /* 0x000fe20000041820 */
[----:B------:R-:W-:Y:S01]  /*7130*/  IMAD.MOV.U32 R90, RZ, RZ, R143 ;  /* 0x000000ffff5a7224 */ /* 0x000fe200078e008f */
[----:B------:R-:W-:-:S04]  /*7140*/  MOV R91, R142 ;  /* 0x0000008e005b7202 */ /* 0x000fc80000000f00 */
[----:B------:R-:W-:Y:S01]  /*7150*/  HMMA.16816.F32.BF16 R64, R4, R66, R20 ;  /* 0x000000420440723c */ /* 0x000fe20000041814 */
[----:B------:R-:W-:Y:S01]  /*7160*/  LDSM.16.MT88.4 R20, [R225+0xd000] ;  /* 0x00d00000e114783b */ /* 0x000fe20000004200 */
[----:B-1----:R-:W-:-:S04]  /*7170*/  FFMA.FTZ R3, R133, UR23, -R0 ;  /* 0x0000001785037c23 */ /* 0x002fc80008010800 */
[C---:B------:R-:W-:Y:S01]  /*7180*/  HMMA.16816.F32.BF16 R60, R4.reuse, R62, R16 ;  /* 0x0000003e043c723c */ /* 0x040fe20000041810 */
[----:B------:R-:W1:Y:S01]  /*7190*/  LDSM.16.MT88.4 R16, [R226+0xd000] ;  /* 0x00d00000e210783b */ /* 0x000e620000004200 */
[----:B------:R3:W-:Y:S04]  /*71a0*/  MUFU.EX2 R57, R3 ;  /* 0x0000000300397308 */ /* 0x0007e80000000800 */
[----:B------:R-:W-:Y:S06]  /*71b0*/  HMMA.16816.F32.BF16 R36, R4, R58, R36 ;  /* 0x0000003a0424723c */ /* 0x000fec0000041824 */
[----:B------:R-:W-:Y:S06]  /*71c0*/  HMMA.16816.F32.BF16 R8, R8, R118, RZ ;  /* 0x000000760808723c */ /* 0x000fec00000418ff */
[C---:B------:R-:W-:Y:S01]  /*71d0*/  HMMA.16816.F32.BF16 R44, R4.reuse, R46, R28 ;  /* 0x0000002e042c723c */ /* 0x040fe2000004181c */
[----:B---3--:R-:W-:Y:S01]  /*71e0*/  FFMA.FTZ R3, R132, UR23, -R0 ;  /* 0x0000001784037c23 */ /* 0x008fe20008010800 */
[----:B------:R-:W-:Y:S01]  /*71f0*/  IMAD.MOV.U32 R118, RZ, RZ, R110 ;  /* 0x000000ffff767224 */ /* 0x000fe200078e006e */
[----:B------:R-:W3:Y:S01]  /*7200*/  LDSM.16.MT88.4 R28, [R228+0xd000] ;  /* 0x00d00000e41c783b */ /* 0x000ee20000004200 */
[----:B------:R-:W-:Y:S01]  /*7210*/  IMAD.MOV.U32 R110, RZ, RZ, R111 ;  /* 0x000000ffff6e7224 */ /* 0x000fe200078e006f */
[----:B------:R4:W1:Y:S01]  /*7220*/  MUFU.EX2 R132, R3 ;  /* 0x0000000300847308 */ /* 0x0008620000000800 */
[----:B------:R-:W-:Y:S01]  /*7230*/  HMMA.16816.F32.BF16 R68, R4, R70, R24 ;  /* 0x000000460444723c */ /* 0x000fe20000041818 */
[----:B------:R-:W-:Y:S01]  /*7240*/  IMAD.MOV.U32 R111, RZ, RZ, R102 ;  /* 0x000000ffff6f7224 */ /* 0x000fe200078e0066 */
[----:B------:R-:W3:Y:S01]  /*7250*/  LDSM.16.MT88.4 R24, [R225+0xf000] ;  /* 0x00f00000e118783b */ /* 0x000ee20000004200 */
[----:B------:R-:W-:Y:S01]  /*7260*/  IMAD.MOV.U32 R102, RZ, RZ, R100 ;  /* 0x000000ffff667224 */ /* 0x000fe200078e0064 */
[----:B------:R-:W-:-:S02]  /*7270*/  MOV R100, R135 ;  /* 0x0000008700647202 */ /* 0x000fc40000000f00 */
[----:B------:R3:W5:Y:S01]  /*7280*/  LDL.LU R135, [R1+0xb4] ;  /* 0x0000b40001877983 */ /* 0x0007620000300800 */
[----:B------:R-:W-:Y:S01]  /*7290*/  MOV R119, R115 ;  /* 0x0000007300777202 */ /* 0x000fe20000000f00 */
[----:B------:R-:W-:-:S04]  /*72a0*/  IMAD.MOV.U32 R115, RZ, RZ, R112 ;  /* 0x000000ffff737224 */ /* 0x000fc800078e0070 */
[----:B------:R-:W-:Y:S01]  /*72b0*/  HMMA.16816.F32.BF16 R52, R4, R54, R8 ;  /* 0x000000360434723c */ /* 0x000fe20000041808 */
[----:B----4-:R-:W-:-:S06]  /*72c0*/  FFMA.FTZ R3, R173, UR23, -R0 ;  /* 0x00000017ad037c23 */ /* 0x010fcc0008010800 */
[----:B--2---:R-:W-:Y:S01]  /*72d0*/  F2FP.BF16.F32.PACK_AB R8, R204, R139 ;  /* 0x0000008bcc08723e */ /* 0x004fe200000010ff */
[----:B------:R2:W-:Y:S01]  /*72e0*/  MUFU.EX2 R138, R3 ;  /* 0x00000003008a7308 */ /* 0x0005e20000000800 */
[----:B-1----:R-:W-:Y:S02]  /*72f0*/  F2FP.BF16.F32.PACK_AB R9, R132, R57 ;  /* 0x000000398409723e */ /* 0x002fe400000010ff */
[----:B------:R-:W-:Y:S01]  /*7300*/  F2FP.BF16.F32.PACK_AB R10, R207, R206 ;  /* 0x000000cecf0a723e */ /* 0x000fe200000010ff */
[----:B--2---:R-:W-:-:S04]  /*7310*/  FFMA.FTZ R3, R172, UR23, -R0 ;  /* 0x00000017ac037c23 */ /* 0x004fc80008010800 */
[----:B------:R1:W2:Y:S02]  /*7320*/  MUFU.EX2 R205, R3 ;  /* 0x0000000300cd7308 */ /* 0x0002a40000000800 */
[----:B-1----:R-:W-:Y:S01]  /*7330*/  FFMA.FTZ R3, R167, UR23, -R13 ;  /* 0x00000017a7037c23 */ /* 0x002fe2000801080d */
[----:B--2---:R-:W-:Y:S01]  /*7340*/  F2FP.BF16.F32.PACK_AB R11, R205, R138 ;  /* 0x0000008acd0b723e */ /* 0x004fe200000010ff */
[----:B------:R-:W-:-:S04]  /*7350*/  IMAD.MOV.U32 R167, RZ, RZ, R116 ;  /* 0x000000ffffa77224 */ /* 0x000fc800078e0074 */
[----:B------:R1:W-:Y:S01]  /*7360*/  MUFU.EX2 R50, R3 ;  /* 0x0000000300327308 */ /* 0x0003e20000000800 */
[----:B------:R-:W-:Y:S01]  /*7370*/  MOV R117, R249 ;  /* 0x000000f900757202 */ /* 0x000fe20000000f00 */
[----:B------:R-:W-:Y:S01]  /*7380*/  IMAD.MOV.U32 R112, RZ, RZ, R235 ;  /* 0x000000ffff707224 */ /* 0x000fe200078e00eb */
[C---:B------:R-:W-:Y:S06]  /*7390*/  HMMA.16816.F32.BF16 R160, R8.reuse, R16, R160 ;  /* 0x0000001008a0723c */ /* 0x040fec00000418a0 */
[C---:B------:R-:W-:Y:S06]  /*73a0*/  HMMA.16816.F32.BF16 R36, R8.reuse, R18, R36 ;  /* 0x000000120824723c */ /* 0x040fec0000041824 */
[----:B------:R-:W-:Y:S01]  /*73b0*/  HMMA.16816.F32.BF16 R144, R8, R20, R144 ;  /* 0x000000140890723c */ /* 0x000fe20000041890 */
[----:B-1----:R-:W-:Y:S01]  /*73c0*/  FFMA.FTZ R3, R166, UR23, -R13 ;  /* 0x00000017a6037c23 */ /* 0x002fe2000801080d */
[----:B------:R-:W-:-:S03]  /*73d0*/  IMAD.MOV.U32 R166, RZ, RZ, R95 ;  /* 0x000000ffffa67224 */ /* 0x000fc600078e005f */
[----:B------:R1:W2:Y:S01]  /*73e0*/  MUFU.EX2 R56, R3 ;  /* 0x0000000300387308 */ /* 0x0002a20000000800 */
[C---:B------:R-:W-:Y:S06]  /*73f0*/  HMMA.16816.F32.BF16 R40, R8.reuse, R22, R40 ;  /* 0x000000160828723c */ /* 0x040fec0000041828 */
[C---:B---3--:R-:W-:Y:S06]  /*7400*/  HMMA.16816.F32.BF16 R176, R8.reuse, R28, R176 ;  /* 0x0000001c08b0723c */ /* 0x048fec00000418b0 */
[----:B------:R-:W-:Y:S01]  /*7410*/  HMMA.16816.F32.BF16 R32, R8, R30, R32 ;  /* 0x0000001e0820723c */ /* 0x000fe20000041820 */
        /* <DEDUP_REMOVED lines=14> */
[----:B------:R-:W-:Y:S01]  /*7500*/  IMAD.MOV.U32 R95, RZ, RZ, R247 ;  /* 0x000000ffff5f7224 */ /* 0x000fe200078e00f7 */
[----:B------:R-:W-:Y:S04]  /*7510*/  HMMA.16816.F32.BF16 R216, R8, R24, R72 ;  /* 0x0000001808d8723c */ /* 0x000fe80000041848 */
[----:B------:R-:W1:Y:S02]  /*7520*/  MUFU.EX2 R58, R3 ;  /* 0x00000003003a7308 */ /* 0x000e640000000800 */
[----:B-1----:R-:W-:Y:S01]  /*7530*/  F2FP.BF16.F32.PACK_AB R7, R58, R51 ;  /* 0x000000333a07723e */ /* 0x002fe200000010ff */
[----:B------:R-:W-:-:S06]  /*7540*/  IMAD.MOV.U32 R3, RZ, RZ, R94 ;  /* 0x000000ffff037224 */ /* 0x000fcc00078e005e */
[C---:B------:R-:W-:Y:S06]  /*7550*/  HMMA.16816.F32.BF16 R140, R4.reuse, R20, R156 ;  /* 0x00000014048c723c */ /* 0x040fec000004189c */
[C---:B------:R-:W-:Y:S01]  /*7560*/  HMMA.16816.F32.BF16 R156, R4.reuse, R16, R180 ;  /* 0x00000010049c723c */ /* 0x040fe200000418b4 */
[----:B------:R-:W-:Y:S02]  /*7570*/  IMAD.MOV.U32 R116, RZ, RZ, R246 ;  /* 0x000000ffff747224 */ /* 0x000fe400078e00f6 */
[----:B------:R-:W-:Y:S02]  /*7580*/  IMAD.MOV.U32 R20, RZ, RZ, R237 ;  /* 0x000000ffff147224 */ /* 0x000fe400078e00ed */
[----:B------:R-:W-:Y:S01]  /*7590*/  IMAD.MOV.U32 R21, RZ, RZ, R236 ;  /* 0x000000ffff157224 */ /* 0x000fe200078e00ec */
[----:B------:R-:W-:Y:S01]  /*75a0*/  HMMA.16816.F32.BF16 R168, R4, R18, R168 ;  /* 0x0000001204a8723c */ /* 0x000fe200000418a8 */
[----:B------:R-:W-:Y:S01]  /*75b0*/  MOV R183, R103 ;  /* 0x0000006700b77202 */ /* 0x000fe20000000f00 */
[----:B------:R-:W-:Y:S01]  /*75c0*/  IMAD.MOV.U32 R103, RZ, RZ, R101 ;  /* 0x000000ffff677224 */ /* 0x000fe200078e0065 */
[----:B------:R-:W1:Y:S01]  /*75d0*/  LDSM.16.MT88.4 R16, [R227+0xd000] ;  /* 0x00d00000e310783b */ /* 0x000e620000004200 */
[----:B------:R-:W-:-:S02]  /*75e0*/  IMAD.MOV.U32 R101, RZ, RZ, R243 ;  /* 0x000000ffff657224 */ /* 0x000fc400078e00f3 */
[C---:B------:R-:W-:Y:S01]  /*75f0*/  HMMA.16816.F32.BF16 R152, R4.reuse, R22, R152 ;  /* 0x000000160498723c */ /* 0x040fe20000041898 */
[----:B------:R2:W5:Y:S04]  /*7600*/  LDL.LU R243, [R1+0xb0] ;  /* 0x0000b00001f37983 */ /* 0x0005680000300800 */
[----:B------:R-:W3:Y:S01]  /*7610*/  LDL.LU R94, [R1+0x44] ;  /* 0x00004400015e7983 */ /* 0x000ee20000300800 */
[C---:B------:R-:W-:Y:S01]  /*7620*/  HMMA.16816.F32.BF16 R172, R4.reuse, R28, R188 ;  /* 0x0000001c04ac723c */ /* 0x040fe200000418bc */
[----:B------:R-:W-:Y:S01]  /*7630*/  MOV R22, R223 ;  /* 0x000000df00167202 */ /* 0x000fe20000000f00 */
[----:B------:R-:W-:Y:S01]  /*7640*/  IMAD.MOV.U32 R23, RZ, RZ, R222 ;  /* 0x000000ffff177224 */ /* 0x000fe200078e00de */
[----:B------:R2:W5:Y:S03]  /*7650*/  LDL.LU R247, [R1+0xac] ;  /* 0x0000ac0001f77983 */ /* 0x0005660000300800 */
[C---:B------:R-:W-:Y:S01]  /*7660*/  HMMA.16816.F32.BF16 R184, R4.reuse, R30, R184 ;  /* 0x0000001e04b8723c */ /* 0x040fe200000418b8 */
[----:B------:R2:W5:Y:S04]  /*7670*/  LDL.LU R246, [R1+0xa8] ;  /* 0x0000a80001f67983 */ /* 0x0005680000300800 */
[----:B------:R2:W5:Y:S01]  /*7680*/  LDL.LU R249, [R1+0xa4] ;  /* 0x0000a40001f97983 */ /* 0x0005620000300800 */
[----:B------:R-:W-:Y:S03]  /*7690*/  HMMA.16816.F32.BF16 R72, R4, R24, R20 ;  /* 0x000000180448723c */ /* 0x000fe60000041814 */
[----:B------:R-:W4:Y:S04]  /*76a0*/  LDL.LU R235, [R1+0xa0] ;  /* 0x0000a00001eb7983 */ /* 0x000f280000300800 */
[----:B------:R-:W2:Y:S04]  /*76b0*/  LDSM.16.MT88.4 R28, [R227+0xf000] ;  /* 0x00f00000e31c783b */ /* 0x000ea80000004200 */
[----:B------:R-:W2:Y:S01]  /*76c0*/  LDSM.16.MT88.4 R20, [R226+0xf000] ;  /* 0x00f00000e214783b */ /* 0x000ea20000004200 */
[-C--:B-1----:R-:W-:Y:S06]  /*76d0*/  HMMA.16816.F32.BF16 R236, R8, R16.reuse, R76 ;  /* 0x0000001008ec723c */ /* 0x082fec000004184c */
[C---:B------:R-:W-:Y:S06]  /*76e0*/  HMMA.16816.F32.BF16 R188, R4.reuse, R16, R212 ;  /* 0x0000001004bc723c */ /* 0x040fec00000418d4 */
[-C--:B------:R-:W-:Y:S06]  /*76f0*/  HMMA.16816.F32.BF16 R200, R4, R18.reuse, R200 ;  /* 0x0000001204c8723c */ /* 0x080fec00000418c8 */
[----:B------:R-:W-:Y:S01]  /*7700*/  HMMA.16816.F32.BF16 R220, R8, R18, R44 ;  /* 0x0000001208dc723c */ /* 0x000fe2000004182c */
[----:B------:R-:W1:Y:S01]  /*7710*/  LDSM.16.MT88.4 R16, [R228+0xf000] ;  /* 0x00f00000e410783b */ /* 0x000e620000004200 */
[----:B------:R-:W-:Y:S01]  /*7720*/  IMAD.MOV.U32 R182, RZ, RZ, R183 ;  /* 0x000000ffffb67224 */ /* 0x000fe200078e00b7 */
[----:B------:R-:W-:Y:S01]  /*7730*/  MOV R79, R3 ;  /* 0x00000003004f7202 */ /* 0x000fe20000000f00 */
[----:B------:R-:W-:Y:S01]  /*7740*/  IMAD.MOV.U32 R180, RZ, RZ, R166 ;  /* 0x000000ffffb47224 */ /* 0x000fe200078e00a6 */
[----:B------:R-:W-:Y:S01]  /*7750*/  MOV R183, R114 ;  /* 0x0000007200b77202 */ /* 0x000fe20000000f00 */
[----:B------:R-:W-:Y:S01]  /*7760*/  IMAD.MOV.U32 R181, RZ, RZ, R167 ;  /* 0x000000ffffb57224 */ /* 0x000fe200078e00a7 */
[----:B------:R-:W-:Y:S01]  /*7770*/  MOV R167, R95 ;  /* 0x0000005f00a77202 */ /* 0x000fe20000000f00 */
[----:B------:R-:W-:-:S02]  /*7780*/  IMAD.MOV.U32 R3, RZ, RZ, R115 ;  /* 0x000000ffff037224 */ /* 0x000fc400078e0073 */
[----:B------:R-:W-:Y:S02]  /*7790*/  IMAD.MOV.U32 R114, RZ, RZ, R116 ;  /* 0x000000ffff727224 */ /* 0x000fe400078e0074 */
[----:B------:R-:W-:Y:S01]  /*77a0*/  IMAD.MOV.U32 R115, RZ, RZ, R117 ;  /* 0x000000ffff737224 */ /* 0x000fe200078e0075 */
[----:B------:R-:W-:Y:S01]  /*77b0*/  MOV R117, R93 ;  /* 0x0000005d00757202 */ /* 0x000fe20000000f00 */
[----:B------:R-:W-:Y:S01]  /*77c0*/  IMAD.MOV.U32 R95, RZ, RZ, R113 ;  /* 0x000000ffff5f7224 */ /* 0x000fe200078e0071 */
[----:B------:R-:W-:Y:S01]  /*77d0*/  MOV R113, R234 ;  /* 0x000000ea00717202 */ /* 0x000fe20000000f00 */
        /* <DEDUP_REMOVED lines=8> */
[----:B--2---:R-:W-:Y:S01]  /*7860*/  HMMA.16816.F32.BF16 R44, R4, R30, R128 ;  /* 0x0000001e042c723c */ /* 0x004fe20000041880 */
[----:B------:R-:W-:Y:S01]  /*7870*/  IMAD.MOV.U32 R116, RZ, RZ, R117 ;  /* 0x000000ffff747224 */ /* 0x000fe200078e0075 */
[----:B------:R-:W-:Y:S01]  /*7880*/  MOV R114, R95 ;  /* 0x0000005f00727202 */ /* 0x000fe20000000f00 */
[----:B------:R-:W-:Y:S01]  /*7890*/  IMAD.MOV.U32 R181, RZ, RZ, R3 ;  /* 0x000000ffffb57224 */ /* 0x000fe200078e0003 */
[----:B------:R-:W-:-:S03]  /*78a0*/  MOV R212, R79 ;  /* 0x0000004f00d47202 */ /* 0x000fc60000000f00 */
[----:B------:R-:W-:Y:S02]  /*78b0*/  IMAD.MOV.U32 R128, RZ, RZ, R102 ;  /* 0x000000ffff807224 */ /* 0x000fe400078e0066 */
[----:B------:R-:W-:Y:S01]  /*78c0*/  IMAD.MOV.U32 R129, RZ, RZ, R103 ;  /* 0x000000ffff817224 */ /* 0x000fe200078e0067 */
[----:B------:R-:W-:Y:S01]  /*78d0*/  MOV R130, R100 ;  /* 0x0000006400827202 */ /* 0x000fe20000000f00 */
[----:B------:R-:W-:Y:S01]  /*78e0*/  HMMA.16816.F32.BF16 R88, R4, R20, R88 ;  /* 0x000000140458723c */ /* 0x000fe20000041858 */
[----:B------:R-:W-:-:S05]  /*78f0*/  IMAD.MOV.U32 R131, RZ, RZ, R101 ;  /* 0x000000ffff837224 */ /* 0x000fca00078e0065 */
[C---:B-1----:R-:W-:Y:S06]  /*7900*/  HMMA.16816.F32.BF16 R104, R4.reuse, R16, R104 ;  /* 0x000000100468723c */ /* 0x042fec0000041868 */
[C---:B------:R-:W-:Y:S06]  /*7910*/  HMMA.16816.F32.BF16 R120, R4.reuse, R28, R120 ;  /* 0x0000001c0478723c */ /* 0x040fec0000041878 */
[----:B------:R-:W-:Y:S01]  /*7920*/  HMMA.16816.F32.BF16 R76, R4, R26, R208 ;  /* 0x0000001a044c723c */ /* 0x000fe200000418d0 */
[----:B------:R-:W-:-:S05]  /*7930*/  MOV R215, R183 ;  /* 0x000000b700d77202 */ /* 0x000fca0000000f00 */
[C---:B------:R-:W-:Y:S06]  /*7940*/  HMMA.16816.F32.BF16 R208, R8.reuse, R20, R96 ;  /* 0x0000001408d0723c */ /* 0x040fec0000041860 */
[C---:B------:R-:W-:Y:S06]  /*7950*/  HMMA.16816.F32.BF16 R64, R8.reuse, R22, R64 ;  /* 0x000000160840723c */ /* 0x040fec0000041840 */
[C---:B------:R-:W-:Y:S06]  /*7960*/  HMMA.16816.F32.BF16 R100, R8.reuse, R16, R84 ;  /* 0x000000100864723c */ /* 0x040fec0000041854 */
[C---:B------:R-:W-:Y:S01]  /*7970*/  HMMA.16816.F32.BF16 R60, R8.reuse, R18, R60 ;  /* 0x00000012083c723c */ /* 0x040fe2000004183c */
[----:B------:R-:W-:Y:S01]  /*7980*/  IMAD.MOV.U32 R183, RZ, RZ, R231 ;  /* 0x000000ffffb77224 */ /* 0x000fe200078e00e7 */
[----:B------:R-:W-:Y:S04]  /*7990*/  LDSM.16.MT88.4 R96, [R226+0xf800] ;  /* 0x00f80000e260783b */ /* 0x000fe80000004200 */
[----:B------:R-:W-:Y:S01]  /*79a0*/  HMMA.16816.F32.BF16 R52, R8, R30, R52 ;  /* 0x0000001e0834723c */ /* 0x000fe20000041834 */
[----:B---3--:R-:W-:Y:S01]  /*79b0*/  IMAD.MOV.U32 R166, RZ, RZ, R94 ;  /* 0x000000ffffa67224 */ /* 0x008fe200078e005e */
        /* <DEDUP_REMOVED lines=8> */
[----:B------:R-:W-:Y:S01]  /*7a40*/  HMMA.16816.F32.BF16 R92, R4, R22, R196 ;  /* 0x00000016045c723c */ /* 0x000fe200000418c4 */
[----:B------:R-:W-:-:S06]  /*7a50*/  FFMA.FTZ R3, R3, UR23, -R2 ;  /* 0x0000001703037c23 */ /* 0x000fcc0008010802 */
[----:B------:R-:W-:Y:S01]  /*7a60*/  IMAD.MOV.U32 R196, RZ, RZ, R110 ;  /* 0x000000ffffc47224 */ /* 0x000fe200078e006e */
[----:B------:R-:W-:Y:S01]  /*7a70*/  MOV R197, R111 ;  /* 0x0000006f00c57202 */ /* 0x000fe20000000f00 */
[----:B------:R-:W-:Y:S02]  /*7a80*/  IMAD.MOV.U32 R198, RZ, RZ, R108 ;  /* 0x000000ffffc67224 */ /* 0x000fe400078e006c */
[----:B------:R-:W-:Y:S02]  /*7a90*/  IMAD.MOV.U32 R199, RZ, RZ, R109 ;  /* 0x000000ffffc77224 */ /* 0x000fe400078e006d */
[----:B------:R-:W-:Y:S01]  /*7aa0*/  HMMA.16816.F32.BF16 R108, R4, R18, R148 ;  /* 0x00000012046c723c */ /* 0x000fe20000041894 */
[----:B------:R1:W-:Y:S06]  /*7ab0*/  MUFU.EX2 R21, R3 ;  /* 0x0000000300157308 */ /* 0x0003ec0000000800 */
        /* <DEDUP_REMOVED lines=8> */
[----:B-1----:R-:W-:Y:S01]  /*7b40*/  FFMA.FTZ R3, R7, UR23, -R2 ;  /* 0x0000001707037c23 */ /* 0x002fe20008010802 */
        /* <DEDUP_REMOVED lines=9> */
[----:B------:R1:W2:Y:S01]  /*7be0*/  MUFU.EX2 R23, R3 ;  /* 0x0000000300177308 */ /* 0x0002a20000000800 */
[----:B------:R-:W-:Y:S01]  /*7bf0*/  IMAD.MOV.U32 R196, RZ, RZ, R197 ;  /* 0x000000ffffc47224 */ /* 0x000fe200078e00c5 */
[----:B------:R-:W-:Y:S01]  /*7c00*/  MOV R197, R198 ;  /* 0x000000c600c57202 */ /* 0x000fe20000000f00 */
[----:B------:R-:W-:Y:S02]  /*7c10*/  IMAD.MOV.U32 R130, RZ, RZ, R131 ;  /* 0x000000ffff827224 */ /* 0x000fe400078e0083 */
[----:B------:R-:W-:Y:S01]  /*7c20*/  IMAD.MOV.U32 R131, RZ, RZ, R148 ;  /* 0x000000ffff837224 */ /* 0x000fe200078e0094 */
[----:B------:R-:W-:Y:S01]  /*7c30*/  MOV R148, R149 ;  /* 0x0000009500947202 */ /* 0x000fe20000000f00 */
[----:B------:R-:W-:Y:S02]  /*7c40*/  IMAD.MOV.U32 R198, RZ, RZ, R199 ;  /* 0x000000ffffc67224 */ /* 0x000fe400078e00c7 */
[----:B------:R-:W-:Y:S01]  /*7c50*/  IMAD.MOV.U32 R199, RZ, RZ, R24 ;  /* 0x000000ffffc77224 */ /* 0x000fe200078e0018 */
[----:B------:R-:W-:Y:S01]  /*7c60*/  MOV R24, R25 ;  /* 0x0000001900187202 */ /* 0x000fe20000000f00 */
[----:B------:R-:W-:-:S02]  /*7c70*/  IMAD.MOV.U32 R149, RZ, RZ, R150 ;  /* 0x000000ffff957224 */ /* 0x000fc400078e0096 */
[----:B------:R-:W-:Y:S02]  /*7c80*/  IMAD.MOV.U32 R150, RZ, RZ, R151 ;  /* 0x000000ffff967224 */ /* 0x000fe400078e0097 */
[--C-:B-1----:R-:W-:Y:S01]  /*7c90*/  FFMA.FTZ R3, R7, UR23, -R2.reuse ;  /* 0x0000001707037c23 */ /* 0x102fe20008010802 */
[----:B------:R-:W-:Y:S01]  /*7ca0*/  FFMA.FTZ R2, R6, UR23, -R2 ;  /* 0x0000001706027c23 */ /* 0x000fe20008010802 */
[----:B------:R-:W-:Y:S01]  /*7cb0*/  IMAD.MOV.U32 R7, RZ, RZ, R129 ;  /* 0x000000ffff077224 */ /* 0x000fe200078e0081 */
[----:B------:R-:W-:Y:S01]  /*7cc0*/  MOV R151, R197 ;  /* 0x000000c500977202 */ /* 0x000fe20000000f00 */
[----:B------:R-:W-:Y:S01]  /*7cd0*/  IMAD.MOV.U32 R25, RZ, RZ, R180 ;  /* 0x000000ffff197224 */ /* 0x000fe200078e00b4 */
[----:B------:R1:W-:Y:S01]  /*7ce0*/  MUFU.EX2 R22, R2 ;  /* 0x0000000200167308 */ /* 0x0003e20000000800 */
[----:B------:R-:W-:Y:S01]  /*7cf0*/  IMAD.MOV.U32 R180, RZ, RZ, R181 ;  /* 0x000000ffffb47224 */ /* 0x000fe200078e00b5 */
[----:B------:R-:W-:Y:S01]  /*7d00*/  MOV R181, R182 ;  /* 0x000000b600b57202 */ /* 0x000fe20000000f00 */
[----:B------:R-:W-:-:S02]  /*7d10*/  IMAD.MOV.U32 R197, RZ, RZ, R198 ;  /* 0x000000ffffc57224 */ /* 0x000fc400078e00c6 */
[----:B------:R-:W-:Y:S01]  /*7d20*/  IMAD.MOV.U32 R198, RZ, RZ, R199 ;  /* 0x000000ffffc67224 */ /* 0x000fe200078e00c7 */
[----:B------:R-:W-:Y:S01]  /*7d30*/  MOV R199, R24 ;  /* 0x0000001800c77202 */ /* 0x000fe20000000f00 */
[----:B------:R-:W-:Y:S02]  /*7d40*/  IMAD.MOV.U32 R182, RZ, RZ, R118 ;  /* 0x000000ffffb67224 */ /* 0x000fe400078e0076 */
[----:B------:R-:W-:Y:S01]  /*7d50*/  IMAD.MOV.U32 R118, RZ, RZ, R119 ;  /* 0x000000ffff767224 */ /* 0x000fe200078e0077 */
[----:B------:R-:W-:Y:S01]  /*7d60*/  MOV R119, R230 ;  /* 0x000000e600777202 */ /* 0x000fe20000000f00 */
[----:B------:R-:W-:Y:S02]  /*7d70*/  IMAD.MOV.U32 R24, RZ, RZ, R25 ;  /* 0x000000ffff187224 */ /* 0x000fe400078e0019 */
[----:B------:R-:W-:Y:S02]  /*7d80*/  IMAD.MOV.U32 R25, RZ, RZ, R180 ;  /* 0x000000ffff197224 */ /* 0x000fe400078e00b4 */
        /* <DEDUP_REMOVED lines=15> */
[----:B------:R-:W-:Y:S02]  /*7e80*/  IMAD.MOV.U32 R25, RZ, RZ, R180 ;  /* 0x000000ffff197224 */ /* 0x000fe400078e00b4 */
[----:B-1----:R-:W-:Y:S01]  /*7e90*/  FFMA.FTZ R2, R195, UR23, -R0 ;  /* 0x00000017c3027c23 */ /* 0x002fe20008010800 */
[----:B------:R-:W-:Y:S01]  /*7ea0*/  IMAD.MOV.U32 R149, RZ, RZ, R151 ;  /* 0x000000ffff957224 */ /* 0x000fe200078e0097 */
[----:B------:R-:W-:Y:S01]  /*7eb0*/  MOV R151, R198 ;  /* 0x000000c600977202 */ /* 0x000fe20000000f00 */
[----:B------:R-:W-:Y:S01]  /*7ec0*/  IMAD.MOV.U32 R180, RZ, RZ, R181 ;  /* 0x000000ffffb47224 */ /* 0x000fe200078e00b5 */
[----:B------:R1:W3:Y:S01]  /*7ed0*/  MUFU.EX2 R18, R2 ;  /* 0x0000000200127308 */ /* 0x0002e20000000800 */
        /* <DEDUP_REMOVED lines=10> */
[--C-:B-1----:R-:W-:Y:S01]  /*7f80*/  FFMA.FTZ R2, R194, UR23, -R0.reuse ;  /* 0x00000017c2027c23 */ /* 0x102fe20008010800 */
[----:B------:R-:W-:Y:S01]  /*7f90*/  FFMA.FTZ R0, R193, UR23, -R0 ;  /* 0x00000017c1007c23 */ /* 0x000fe20008010800 */
[----:B------:R-:W-:Y:S01]  /*7fa0*/  MOV R148, R197 ;  /* 0x000000c500947202 */ /* 0x000fe20000000f00 */
[----:B------:R-:W-:-:S02]  /*7fb0*/  IMAD.MOV.U32 R128, RZ, RZ, R131 ;  /* 0x000000ffff807224 */ /* 0x000fc400078e0083 */
[----:B------:R1:W-:Y:S01]  /*7fc0*/  MUFU.EX2 R19, R0 ;  /* 0x0000000000137308 */ /* 0x0003e20000000800 */
[----:B------:R-:W-:Y:S02]  /*7fd0*/  IMAD.MOV.U32 R130, RZ, RZ, R150 ;  /* 0x000000ffff827224 */ /* 0x000fe400078e0096 */
[----:B------:R-:W-:Y:S02]  /*7fe0*/  IMAD.MOV.U32 R149, RZ, RZ, R198 ;  /* 0x000000ffff957224 */ /* 0x000fe400078e00c6 */
[----:B------:R-:W-:Y:S01]  /*7ff0*/  IMAD.MOV.U32 R131, RZ, RZ, R151 ;  /* 0x000000ffff837224 */ /* 0x000fe200078e0097 */
[----:B------:R-:W-:Y:S01]  /*8000*/  MOV R151, R180 ;  /* 0x000000b400977202 */ /* 0x000fe20000000f00 */
[----:B------:R-:W-:Y:S02]  /*8010*/  IMAD.MOV.U32 R150, RZ, RZ, R199 ;  /* 0x000000ffff967224 */ /* 0x000fe400078e00c7 */
[----:B------:R-:W-:Y:S02]  /*8020*/  IMAD.MOV.U32 R197, RZ, RZ, R181 ;  /* 0x000000ffffc57224 */ /* 0x000fe400078e00b5 */
        /* <DEDUP_REMOVED lines=11> */
[----:B------:R-:W-:-:S02]  /*80e0*/  IMAD.MOV.U32 R151, RZ, RZ, R180 ;  /* 0x000000ffff977224 */ /* 0x000fc400078e00b4 */
[----:B------:R-:W-:Y:S01]  /*80f0*/  IMAD.MOV.U32 R180, RZ, RZ, R181 ;  /* 0x000000ffffb47224 */ /* 0x000fe200078e00b5 */
[----:B------:R-:W-:Y:S01]  /*8100*/  MOV R181, R182 ;  /* 0x000000b600b57202 */ /* 0x000fe20000000f00 */
[----:B------:R-:W-:Y:S02]  /*8110*/  IMAD.MOV.U32 R182, RZ, RZ, R183 ;  /* 0x000000ffffb67224 */ /* 0x000fe400078e00b7 */
[----:B------:R-:W-:Y:S01]  /*8120*/  IMAD.MOV.U32 R183, RZ, RZ, R166 ;  /* 0x000000ffffb77224 */ /* 0x000fe200078e00a6 */
[----:B------:R-:W-:Y:S02]  /*8130*/  MOV R166, R14 ;  /* 0x0000000e00a67202 */ /* 0x000fe40000000f00 */
[----:B------:R1:W-:Y:S01]  /*8140*/  MUFU.EX2 R14, R0 ;  /* 0x00000000000e7308 */ /* 0x0003e20000000800 */
[----:B------:R-:W-:Y:S01]  /*8150*/  HMMA.16816.F32.BF16 R212, R8, R26, R68 ;  /* 0x0000001a08d4723c */ /* 0x000fe20000041844 */
[----:B-1----:R-:W-:-:S06]  /*8160*/  FFMA.FTZ R0, R15, UR23, -R13 ;  /* 0x000000170f007c23 */ /* 0x002fcc000801080d */
[----:B------:R1:W-:Y:S01]  /*8170*/  MUFU.EX2 R15, R0 ;  /* 0x00000000000f7308 */ /* 0x0003e20000000800 */
[----:B------:R-:W-:Y:S02]  /*8180*/  IMAD.MOV.U32 R70, RZ, RZ, R5 ;  /* 0x000000ffff467224 */ /* 0x000fe400078e0005 */
[----:B------:R-:W-:Y:S02]  /*8190*/  IMAD.MOV.U32 R71, RZ, RZ, R6 ;  /* 0x000000ffff477224 */ /* 0x000fe400078e0006 */
[----:B------:R-:W-:Y:S02]  /*81a0*/  IMAD.MOV.U32 R5, RZ, RZ, R150 ;  /* 0x000000ffff057224 */ /* 0x000fe400078e0096 */
[----:B------:R-:W-:Y:S02]  /*81b0*/  IMAD.MOV.U32 R6, RZ, RZ, R151 ;  /* 0x000000ffff067224 */ /* 0x000fe400078e0097 */
[----:B-1----:R-:W-:Y:S01]  /*81c0*/  FFMA.FTZ R0, R4, UR23, -R13 ;  /* 0x0000001704007c23 */ /* 0x002fe2000801080d */
[----:B------:R-:W-:-:S03]  /*81d0*/  MOV R4, R149 ;  /* 0x0000009500047202 */ /* 0x000fc60000000f00 */
[----:B------:R1:W-:Y:S01]  /*81e0*/  MUFU.EX2 R16, R0 ;  /* 0x0000000000107308 */ /* 0x0003e20000000800 */
[----:B------:R-:W-:Y:S02]  /*81f0*/  MOV R199, R118 ;  /* 0x0000007600c77202 */ /* 0x000fe40000000f00 */
[----:B------:R-:W-:Y:S01]  /*8200*/  HMMA.16816.F32.BF16 R116, R8, R28, R124 ;  /* 0x0000001c0874723c */ /* 0x000fe2000004187c */
[----:B-1----:R-:W-:Y:S02]  /*8210*/  FFMA.FTZ R0, R148, UR23, -R13 ;  /* 0x0000001794007c23 */ /* 0x002fe4000801080d */
[----:B------:R-:W1:Y:S02]  /*8220*/  LDSM.16.MT88.4 R148, [R225+0xd800] ;  /* 0x00d80000e194783b */ /* 0x000e640000004200 */
[----:B------:R4:W-:Y:S08]  /*8230*/  MUFU.EX2 R13, R0 ;  /* 0x00000000000d7308 */ /* 0x0009f00000000800 */
[----:B------:R2:W-:Y:S01]  /*8240*/  MUFU.EX2 R20, R2 ;  /* 0x0000000200147308 */ /* 0x0005e20000000800 */
[----:B----4-:R-:W-:-:S07]  /*8250*/  FFMA.FTZ R0, R70, UR23, -R12 ;  /* 0x0000001746007c23 */ /* 0x010fce000801080c */
[----:B------:R4:W-:Y:S01]  /*8260*/  MUFU.EX2 R8, R0 ;  /* 0x0000000000087308 */ /* 0x0009e20000000800 */
[----:B--2---:R-:W-:-:S07]  /*8270*/  FFMA.FTZ R2, R4, UR23, -R12 ;  /* 0x0000001704027c23 */ /* 0x004fce000801080c */
[----:B------:R-:W2:Y:S01]  /*8280*/  MUFU.EX2 R24, R3 ;  /* 0x0000000300187308 */ /* 0x000ea20000000800 */
[----:B----4-:R-:W-:-:S07]  /*8290*/  FFMA.FTZ R0, R71, UR23, -R12 ;  /* 0x0000001747007c23 */ /* 0x010fce000801080c */
[----:B------:R4:W1:Y:S08]  /*82a0*/  MUFU.EX2 R9, R0 ;  /* 0x0000000000097308 */ /* 0x0008700000000800 */
[----:B------:R3:W-:Y:S01]  /*82b0*/  MUFU.EX2 R10, R2 ;  /* 0x00000002000a7308 */ /* 0x0007e20000000800 */
[----:B----4-:R-:W-:-:S07]  /*82c0*/  FFMA.FTZ R0, R167, UR23, -R12 ;  /* 0x00000017a7007c23 */ /* 0x010fce000801080c */
[----:B------:R-:W4:Y:S01]  /*82d0*/  MUFU.EX2 R11, R0 ;  /* 0x00000000000b7308 */ /* 0x000f220000000800 */
[----:B------:R-:W-:Y:S01]  /*82e0*/  IMAD.MOV.U32 R68, RZ, RZ, R180 ;  /* 0x000000ffff447224 */ /* 0x000fe200078e00b4 */
[----:B------:R-:W-:Y:S01]  /*82f0*/  MOV R69, R181 ;  /* 0x000000b500457202 */ /* 0x000fe20000000f00 */
[----:B------:R-:W-:Y:S02]  /*8300*/  IMAD.MOV.U32 R70, RZ, RZ, R182 ;  /* 0x000000ffff467224 */ /* 0x000fe400078e00b6 */
[----:B------:R-:W-:Y:S02]  /*8310*/  IMAD.MOV.U32 R71, RZ, RZ, R183 ;  /* 0x000000ffff477224 */ /* 0x000fe400078e00b7 */
[----:B------:R-:W4:Y:S01]  /*8320*/  LDSM.16.MT88.4 R180, [R228+0xd800] ;  /* 0x00d80000e4b4783b */ /* 0x000f220000004200 */
[----:B------:R-:W-:Y:S01]  /*8330*/  MOV R26, R5 ;  /* 0x00000005001a7202 */ /* 0x000fe20000000f00 */
[----:B------:R-:W-:Y:S02]  /*8340*/  IMAD.MOV.U32 R27, RZ, RZ, R6 ;  /* 0x000000ffff1b7224 */ /* 0x000fe400078e0006 */
[----:B---3--:R-:W-:Y:S01]  /*8350*/  FADD.FTZ R2, R128, R7 ;  /* 0x0000000780027221 */ /* 0x008fe20000010000 */
[----:B------:R-:W-:Y:S01]  /*8360*/  IMAD.MOV.U32 R7, RZ, RZ, R129 ;  /* 0x000000ffff077224 */ /* 0x000fe200078e0081 */
[----:B------:R-:W-:Y:S01]  /*8370*/  MOV R6, R131 ;  /* 0x0000008300067202 */ /* 0x000fe20000000f00 */
[----:B------:R-:W-:Y:S01]  /*8380*/  IMAD.MOV.U32 R5, RZ, RZ, R130 ;  /* 0x000000ffff057224 */ /* 0x000fe200078e0082 */
[----:B------:R-:W-:Y:S01]  /*8390*/  F2FP.BF16.F32.PACK_AB R128, R23, R21 ;  /* 0x000000151780723e */ /* 0x000fe200000010ff */
[----:B------:R-:W-:Y:S01]  /*83a0*/  FADD.FTZ R3, R164, R165 ;  /* 0x000000a5a4037221 */ /* 0x000fe20000010000 */
[----:B------:R-:W-:-:S02]  /*83b0*/  F2FP.BF16.F32.PACK_AB R129, R18, R17 ;  /* 0x000000111281723e */ /* 0x000fc400000010ff */
[----:B--2---:R-:W-:Y:S02]  /*83c0*/  F2FP.BF16.F32.PACK_AB R130, R22, R24 ;  /* 0x000000181682723e */ /* 0x004fe400000010ff */
[----:B------:R-:W-:Y:S02]  /*83d0*/  F2FP.BF16.F32.PACK_AB R131, R19, R20 ;  /* 0x000000141383723e */ /* 0x000fe400000010ff */
[----:B------:R-:W-:Y:S02]  /*83e0*/  F2FP.BF16.F32.PACK_AB R124, R15, R14 ;  /* 0x0000000e0f7c723e */ /* 0x000fe400000010ff */
[----:B-1----:R-:W-:Y:S02]  /*83f0*/  F2FP.BF16.F32.PACK_AB R125, R9, R8 ;  /* 0x00000008097d723e */ /* 0x002fe400000010ff */
[----:B------:R-:W-:Y:S02]  /*8400*/  F2FP.BF16.F32.PACK_AB R126, R13, R16 ;  /* 0x000000100d7e723e */ /* 0x000fe400000010ff */
[----:B----4-:R-:W-:-:S02]  /*8410*/  F2FP.BF16.F32.PACK_AB R127, R11, R10 ;  /* 0x0000000a0b7f723e */ /* 0x010fc400000010ff */
[----:B------:R-:W-:Y:S02]  /*8420*/  MOV R4, R166 ;  /* 0x000000a600047202 */ /* 0x000fe40000000f00 */
[----:B------:R-:W1:Y:S01]  /*8430*/  LDSM.16.MT88.4 R164, [R226+0xd800] ;  /* 0x00d80000e2a4783b */ /* 0x000e620000004200 */
[----:B------:R-:W-:Y:S02]  /*8440*/  HMMA.16816.F32.BF16 R144, R128, R148, R144 ;  /* 0x000000948090723c */ /* 0x000fe40000041890 */
[----:B------:R-:W-:-:S04]  /*8450*/  IMAD.MOV.U32 R30, RZ, RZ, R4 ;  /* 0x000000ffff1e7224 */ /* 0x000fc800078e0004 */
[C---:B------:R-:W-:Y:S06]  /*8460*/  HMMA.16816.F32.BF16 R140, R124.reuse, R148, R140 ;  /* 0x000000947c8c723c */ /* 0x040fec000004188c */
[-C--:B------:R-:W-:Y:S06]  /*8470*/  HMMA.16816.F32.BF16 R152, R124, R150.reuse, R152 ;  /* 0x000000967c98723c */ /* 0x080fec0000041898 */
[----:B------:R-:W-:Y:S07]  /*8480*/  HMMA.16816.F32.BF16 R148, R128, R150, R40 ;  /* 0x000000968094723c */ /* 0x000fee0000041828 */
[----:B------:R-:W-:Y:S01]  /*8490*/  MOV R43, R5 ;  /* 0x00000005002b7202 */ /* 0x000fe20000000f00 */
[----:B------:R-:W-:-:S02]  /*84a0*/  IMAD.MOV.U32 R42, RZ, RZ, R6 ;  /* 0x000000ffff2a7224 */ /* 0x000fc400078e0006 */
[----:B------:R-:W-:Y:S02]  /*84b0*/  IMAD.MOV.U32 R41, RZ, RZ, R7 ;  /* 0x000000ffff297224 */ /* 0x000fe400078e0007 */
[----:B------:R-:W2:Y:S01]  /*84c0*/  LDSM.16.MT88.4 R4, [R227+0xf800] ;  /* 0x00f80000e304783b */ /* 0x000ea20000004200 */
[-C--:B------:R-:W-:Y:S01]  /*84d0*/  HMMA.16816.F32.BF16 R176, R128, R180.reuse, R176 ;  /* 0x000000b480b0723c */ /* 0x080fe200000418b0 */
[----:B------:R-:W-:Y:S02]  /*84e0*/  IMAD.MOV.U32 R83, RZ, RZ, R251 ;  /* 0x000000ffff537224 */ /* 0x000fe400078e00fb */
[----:B------:R-:W-:Y:S01]  /*84f0*/  FADD.FTZ R12, R81, R80 ;  /* 0x00000050510c7221 */ /* 0x000fe20000010000 */
[----:B------:R-:W-:Y:S02]  /*8500*/  IMAD.MOV.U32 R0, RZ, RZ, R115 ;  /* 0x000000ffff007224 */ /* 0x000fe400078e0073 */
[----:B------:R-:W-:Y:S01]  /*8510*/  HMMA.16816.F32.BF16 R172, R124, R180, R172 ;  /* 0x000000b47cac723c */ /* 0x000fe200000418ac */
[----:B------:R-:W-:-:S02]  /*8520*/  IMAD.MOV.U32 R114, RZ, RZ, R229 ;  /* 0x000000ffff727224 */ /* 0x000fc400078e00e5 */
[----:B------:R-:W-:-:S03]  /*8530*/  FADD.FTZ R25, R25, R26 ;  /* 0x0000001a19197221 */ /* 0x000fc60000010000 */
[----:B------:R-:W-:Y:S01]  /*8540*/  HMMA.16816.F32.BF16 R184, R124, R182, R184 ;  /* 0x000000b67cb8723c */ /* 0x000fe200000418b8 */
[----:B------:R-:W-:-:S05]  /*8550*/  FADD.FTZ R3, R192, R3 ;  /* 0x00000003c0037221 */ /* 0x000fca0000010000 */
[----:B-1----:R-:W-:Y:S01]  /*8560*/  HMMA.16816.F32.BF16 R160, R128, R164, R160 ;  /* 0x000000a480a0723c */ /* 0x002fe200000418a0 */
[----:B------:R-:W-:-:S05]  /*8570*/  FADD.FTZ R0, R0, R12 ;  /* 0x0000000c00007221 */ /* 0x000fca0000010000 */
[----:B------:R-:W-:Y:S01]  /*8580*/  HMMA.16816.F32.BF16 R156, R124, R164, R156 ;  /* 0x000000a47c9c723c */ /* 0x000fe2000004189c */
[----:B------:R-:W-:Y:S01]  /*8590*/  MOV R40, R196 ;  /* 0x000000c400287202 */ /* 0x000fe20000000f00 */
[----:B------:R-:W-:Y:S01]  /*85a0*/  IMAD.MOV.U32 R31, RZ, RZ, R71 ;  /* 0x000000ffff1f7224 */ /* 0x000fe200078e0047 */
[----:B------:R-:W-:Y:S01]  /*85b0*/  MOV R28, R70 ;  /* 0x00000046001c7202 */ /* 0x000fe20000000f00 */
[----:B------:R-:W-:Y:S01]  /*85c0*/  IMAD.MOV.U32 R29, RZ, RZ, R69 ;  /* 0x000000ffff1d7224 */ /* 0x000fe200078e0045 */
[----:B------:R1:W5:Y:S01]  /*85d0*/  LDL.LU R251, [R1+0x9c] ;  /* 0x00009c0001fb7983 */ /* 0x0003620000300800 */
[----:B------:R-:W-:Y:S06]  /*85e0*/  HMMA.16816.F32.BF16 R180, R128, R182, R32 ;  /* 0x000000b680b4723c */ /* 0x000fec0000041820 */
[-C--:B------:R-:W-:Y:S01]  /*85f0*/  HMMA.16816.F32.BF16 R168, R124, R166.reuse, R168 ;  /* 0x000000a67ca8723c */ /* 0x080fe200000418a8 */
[----:B------:R-:W-:Y:S01]  /*8600*/  MOV R32, R112 ;  /* 0x0000007000207202 */ /* 0x000fe20000000f00 */
[----:B------:R-:W-:Y:S01]  /*8610*/  IMAD.MOV.U32 R33, RZ, RZ, R113 ;  /* 0x000000ffff217224 */ /* 0x000fe200078e0071 */
[----:B------:R-:W-:Y:S01]  /*8620*/  MOV R35, R83 ;  /* 0x0000005300237202 */ /* 0x000fe20000000f00 */
[----:B------:R-:W-:Y:S01]  /*8630*/  IMAD.MOV.U32 R34, RZ, RZ, R82 ;  /* 0x000000ffff227224 */ /* 0x000fe200078e0052 */
[----:B------:R1:W5:Y:S01]  /*8640*/  LDL.LU R234, [R1+0x98] ;  /* 0x0000980001ea7983 */ /* 0x0003620000300800 */
[----:B------:R-:W-:Y:S01]  /*8650*/  HMMA.16816.F32.BF16 R164, R128, R166, R36 ;  /* 0x000000a680a4723c */ /* 0x000fe20000041824 */
[----:B------:R-:W-:Y:S01]  /*8660*/  FADD.FTZ R12, R32, R2 ;  /* 0x00000002200c7221 */ /* 0x000fe20000010000 */
[----:B------:R-:W-:Y:S01]  /*8670*/  FADD.FTZ R25, R33, R25 ;  /* 0x0000001921197221 */ /* 0x000fe20000010000 */
[----:B------:R-:W-:Y:S01]  /*8680*/  FADD.FTZ R3, R34, R3 ;  /* 0x0000000322037221 */ /* 0x000fe20000010000 */
[----:B------:R-:W-:-:S02]  /*8690*/  FADD.FTZ R2, R252, R0 ;  /* 0x00000000fc027221 */ /* 0x000fc40000010000 */
[-C--:B--2---:R-:W-:Y:S01]  /*86a0*/  HMMA.16816.F32.BF16 R120, R124, R4.reuse, R120 ;  /* 0x000000047c78723c */ /* 0x084fe20000041878 */
[----:B------:R-:W-:Y:S01]  /*86b0*/  MOV R37, R199 ;  /* 0x000000c700257202 */ /* 0x000fe20000000f00 */
[----:B------:R-:W-:Y:S02]  /*86c0*/  IMAD.MOV.U32 R36, RZ, RZ, R114 ;  /* 0x000000ffff247224 */ /* 0x000fe400078e0072 */
[----:B------:R-:W-:Y:S01]  /*86d0*/  FADD.FTZ R12, R35, R12 ;  /* 0x0000000c230c7221 */ /* 0x000fe20000010000 */
[----:B------:R-:W-:Y:S01]  /*86e0*/  IMAD.MOV.U32 R38, RZ, RZ, R198 ;  /* 0x000000ffff267224 */ /* 0x000fe200078e00c6 */
[----:B------:R-:W-:Y:S01]  /*86f0*/  LDSM.16.MT88.4 R80, [R225+0xf800] ;  /* 0x00f80000e150783b */ /* 0x000fe20000004200 */
[----:B------:R-:W-:Y:S02]  /*8700*/  IMAD.MOV.U32 R39, RZ, RZ, R197 ;  /* 0x000000ffff277224 */ /* 0x000fe400078e00c5 */
[----:B------:R-:W-:Y:S01]  /*8710*/  FADD.FTZ R0, R36, R25 ;  /* 0x0000001924007221 */ /* 0x000fe20000010000 */
[----:B------:R-:W-:Y:S01]  /*8720*/  FADD.FTZ R3, R37, R3 ;  /* 0x0000000325037221 */ /* 0x000fe20000010000 */
[----:B------:R-:W-:Y:S01]  /*8730*/  HMMA.16816.F32.BF16 R116, R128, R4, R116 ;  /* 0x000000048074723c */ /* 0x000fe20000041874 */
[----:B------:R-:W-:Y:S01]  /*8740*/  FADD.FTZ R2, R38, R2 ;  /* 0x0000000226027221 */ /* 0x000fe20000010000 */
[----:B------:R-:W-:-:S02]  /*8750*/  IMAD.MOV.U32 R26, RZ, RZ, R68 ;  /* 0x000000ffff1a7224 */ /* 0x000fc400078e0044 */
[----:B------:R-:W-:Y:S01]  /*8760*/  FADD.FTZ R3, R41, R3 ;  /* 0x0000000329037221 */ /* 0x000fe20000010000 */
[----:B------:R-:W2:Y:S02]  /*8770*/  LDSM.16.MT88.4 R196, [R227+0xd800] ;  /* 0x00d80000e3c4783b */ /* 0x000ea40000004200 */
[----:B------:R-:W-:Y:S01]  /*8780*/  FADD.FTZ R5, R39, R12 ;  /* 0x0000000c27057221 */ /* 0x000fe20000010000 */
[----:B------:R-:W-:Y:S01]  /*8790*/  FADD.FTZ R4, R40, R0 ;  /* 0x0000000028047221 */ /* 0x000fe20000010000 */
[----:B------:R-:W-:Y:S01]  /*87a0*/  FADD.FTZ R2, R240, R2 ;  /* 0x00000002f0027221 */ /* 0x000fe20000010000 */
        /* <DEDUP_REMOVED lines=53> */
[----:B--2---:R-:W-:Y:S01]  /*8b00*/  HMMA.16816.F32.BF16 R188, R124, R196, R188 ;  /* 0x000000c47cbc723c */ /* 0x004fe200000418bc */
[----:B------:R-:W-:-:S05]  /*8b10*/  VIADD R242, R235, 0x800 ;  /* 0x00000800ebf27836 */ /* 0x000fca0000000000 */
[----:B------:R-:W-:Y:S01]  /*8b20*/  HMMA.16816.F32.BF16 R200, R124, R198, R200 ;  /* 0x000000c67cc8723c */ /* 0x000fe200000418c8 */
[----:B------:R-:W-:-:S05]  /*8b30*/  VIADD R241, R235, 0x1000 ;  /* 0x00001000ebf17836 */ /* 0x000fca0000000000 */
[----:B------:R-:W-:Y:S01]  /*8b40*/  HMMA.16816.F32.BF16 R72, R124, R80, R72 ;  /* 0x000000507c48723c */ /* 0x000fe20000041848 */
[----:B------:R-:W-:-:S05]  /*8b50*/  IADD3 R240, R235, 0x1800, RZ ;  /* 0x00001800ebf07810 */ /* 0x000fca0007ffe0ff */
[C---:B------:R-:W-:Y:S06]  /*8b60*/  HMMA.16816.F32.BF16 R76, R124.reuse, R82, R76 ;  /* 0x000000527c4c723c */ /* 0x040fec000004184c */
[C---:B------:R-:W-:Y:S06]  /*8b70*/  HMMA.16816.F32.BF16 R88, R124.reuse, R96, R88 ;  /* 0x000000607c58723c */ /* 0x040fec0000041858 */
[C---:B------:R-:W-:Y:S06]  /*8b80*/  HMMA.16816.F32.BF16 R92, R124.reuse, R98, R92 ;  /* 0x000000627c5c723c */ /* 0x040fec000004185c */
[C---:B---3--:R-:W-:Y:S06]  /*8b90*/  HMMA.16816.F32.BF16 R104, R124.reuse, R112, R104 ;  /* 0x000000707c68723c */ /* 0x048fec0000041868 */
[----:B------:R-:W-:Y:S06]  /*8ba0*/  HMMA.16816.F32.BF16 R108, R124, R114, R108 ;  /* 0x000000727c6c723c */ /* 0x000fec000004186c */
[C---:B------:R-:W-:Y:S06]  /*8bb0*/  HMMA.16816.F32.BF16 R192, R128.reuse, R196, R236 ;  /* 0x000000c480c0723c */ /* 0x040fec00000418ec */
[----:B------:R-:W-:Y:S01]  /*8bc0*/  HMMA.16816.F32.BF16 R68, R128, R80, R216 ;  /* 0x000000508044723c */ /* 0x000fe200000418d8 */
[----:B------:R-:W-:-:S05]  /*8bd0*/  VIADD R239, R235, 0x2000 ;  /* 0x00002000ebef7836 */ /* 0x000fca0000000000 */
[----:B------:R-:W-:Y:S01]  /*8be0*/  HMMA.16816.F32.BF16 R84, R128, R96, R208 ;  /* 0x000000608054723c */ /* 0x000fe200000418d0 */
[----:B------:R-:W-:-:S05]  /*8bf0*/  VIADD R238, R235, 0x2800 ;  /* 0x00002800ebee7836 */ /* 0x000fca0000000000 */
[----:B------:R-:W-:Y:S01]  /*8c00*/  HMMA.16816.F32.BF16 R100, R128, R112, R100 ;  /* 0x000000708064723c */ /* 0x000fe20000041864 */
[C---:B------:R-:W-:Y:S01]  /*8c10*/  IADD3 R237, R235.reuse, 0x3000, RZ ;  /* 0x00003000ebed7810 */ /* 0x040fe20007ffe0ff */
[----:B------:R-:W-:-:S04]  /*8c20*/  VIADD R236, R235, 0x3800 ;  /* 0x00003800ebec7836 */ /* 0x000fc80000000000 */
        /* <DEDUP_REMOVED lines=8> */
[----:B------:R-:W2:Y:S01]  /*8cb0*/  LDL.64 R26, [R1+0x48] ;  /* 0x00004800011a7983 */ /* 0x000ea20000100a00 */
        /* <DEDUP_REMOVED lines=8> */
[----:B------:R-:W-:Y:S02]  /*8d40*/  USHF.L.U64.HI UR24, UR6, 0x5, UR7 ;  /* 0x0000000506187899 */ /* 0x000fe40008010207 */
[----:B------:R-:W-:Y:S01]  /*8d50*/  UISETP.GT.AND UP0, UPT, UR20, UR13, UPT ;  /* 0x0000000d1400728c */ /* 0x000fe2000bf04270 */
[----:B------:R-:W-:Y:S01]  /*8d60*/  BAR.SYNC.DEFER_BLOCKING 0x0 ;  /* 0x0000000000007b1d */ /* 0x000fe20000010000 */
[----:B--2---:R-:W-:-:S04]  /*8d70*/  IMAD.WIDE.U32 R2, R2, UR15, R26 ;  /* 0x0000000f02027c25 */ /* 0x004fc8000f8e001a */
[----:B------:R-:W-:Y:S01]  /*8d80*/  VIADD R0, R3, UR4 ;  /* 0x0000000403007c36 */ /* 0x000fe20008000000 */
[----:B------:R-:W-:-:S04]  /*8d90*/  LEA R6, P0, R2, UR10, 0x1 ;  /* 0x0000000a02067c11 */ /* 0x000fc8000f8008ff */
[----:B------:R-:W-:Y:S02]  /*8da0*/  LEA.HI.X R7, R2, UR11, R0, 0x1, P0 ;  /* 0x0000000b02077c11 */ /* 0x000fe400080f0c00 */
[----:B------:R-:W-:-:S03]  /*8db0*/  IADD3 R4, P0, R6, UR25, RZ ;  /* 0x0000001906047c10 */ /* 0x000fc6000ff1e0ff */
[----:B------:R-:W-:Y:S01]  /*8dc0*/  @!PT LDS RZ, [RZ] ;  /* 0x00000000fffff984 */ /* 0x000fe20000000800 */
[----:B------:R-:W-:Y:S01]  /*8dd0*/  @!PT LDS RZ, [RZ] ;  /* 0x00000000fffff984 */ /* 0x000fe20000000800 */
[----:B------:R-:W-:Y:S01]  /*8de0*/  @!PT LDS RZ, [RZ] ;  /* 0x00000000fffff984 */ /* 0x000fe20000000800 */
[----:B-----5:R-:W-:Y:S01]  /*8df0*/  LDGSTS.E.BYPASS.LTC128B.128 [R251+0xc000], desc[UR18][R6.64] ;  /* 0x0c00000006fb7fae */ /* 0x020fe2000b901d52 */
[----:B------:R-:W-:Y:S02]  /*8e00*/  IADD3.X R5, R7, UR24, RZ, P0, !PT ;  /* 0x0000001807057c10 */ /* 0x000fe400087fe4ff */
[----:B------:R-:W-:Y:S01]  /*8e10*/  IADD3 R2, P0, R4, UR25, RZ ;  /* 0x0000001904027c10 */ /* 0x000fe2000ff1e0ff */
[----:B------:R-:W-:Y:S03]  /*8e20*/  LDGSTS.E.BYPASS.LTC128B.128 [R251+0xe000], desc[UR18][R6.64+0x80] ;  /* 0x0e00008006fb7fae */ /* 0x000fe6000b901d52 */
[----:B------:R-:W-:Y:S01]  /*8e30*/  IADD3.X R3, R5, UR24, RZ, P0, !PT ;  /* 0x0000001805037c10 */ /* 0x000fe200087fe4ff */
[----:B------:R-:W-:Y:S01]  /*8e40*/  LDGSTS.E.BYPASS.LTC128B.128 [R251+0xc800], desc[UR18][R4.64] ;  /* 0x0c80000004fb7fae */ /* 0x000fe2000b901d52 */
[----:B------:R-:W-:-:S03]  /*8e50*/  IADD3 R8, P0, R2, UR25, RZ ;  /* 0x0000001902087c10 */ /* 0x000fc6000ff1e0ff */
[----:B------:R-:W-:Y:S01]  /*8e60*/  LDGSTS.E.BYPASS.LTC128B.128 [R251+0xe800], desc[UR18][R4.64+0x80] ;  /* 0x0e80008004fb7fae */ /* 0x000fe2000b901d52 */
[----:B------:R-:W-:-:S03]  /*8e70*/  IADD3.X R9, R3, UR24, RZ, P0, !PT ;  /* 0x0000001803097c10 */ /* 0x000fc600087fe4ff */
[----:B------:R-:W-:Y:S04]  /*8e80*/  LDGSTS.E.BYPASS.LTC128B.128 [R251+0xd000], desc[UR18][R2.64] ;  /* 0x0d00000002fb7fae */ /* 0x000fe8000b901d52 */
[----:B------:R-:W-:Y:S04]  /*8e90*/  LDGSTS.E.BYPASS.LTC128B.128 [R251+0xf000], desc[UR18][R2.64+0x80] ;  /* 0x0f00008002fb7fae */ /* 0x000fe8000b901d52 */
[----:B------:R-:W-:Y:S04]  /*8ea0*/  LDGSTS.E.BYPASS.LTC128B.128 [R251+0xd800], desc[UR18][R8.64] ;  /* 0x0d80000008fb7fae */ /* 0x000fe8000b901d52 */
[----:B------:R1:W-:Y:S04]  /*8eb0*/  LDGSTS.E.BYPASS.LTC128B.128 [R251+0xf800], desc[UR18][R8.64+0x80] ;  /* 0x0f80008008fb7fae */ /* 0x0003e8000b901d52 */
[----:B------:R-:W-:Y:S04]  /*8ec0*/  LDSM.16.M88.4 R16, [R231] ;  /* 0x00000000e710783b */ /* 0x000fe80000000200 */
[----:B------:R-:W2:Y:S04]  /*8ed0*/  LDSM.16.M88.4 R40, [R224+0x8800] ;  /* 0x00880000e028783b */ /* 0x000ea80000000200 */
[----:B------:R-:W3:Y:S04]  /*8ee0*/  LDSM.16.M88.4 R12, [R231+0x2000] ;  /* 0x00200000e70c783b */ /* 0x000ee80000000200 */
[----:B------:R-:W4:Y:S04]  /*8ef0*/  LDSM.16.M88.4 R36, [R224+0x9000] ;  /* 0x00900000e024783b */ /* 0x000f280000000200 */
[----:B------:R-:W4:Y:S04]  /*8f00*/  LDSM.16.M88.4 R28, [R224+0x8000] ;  /* 0x00800000e01c783b */ /* 0x000f280000000200 */
[----:B------:R-:W-:Y:S04]  /*8f10*/  LDSM.16.M88.4 R48, [R242] ;  /* 0x00000000f230783b */ /* 0x000fe80000000200 */
[----:B-1----:R-:W1:Y:S04]  /*8f20*/  LDSM.16.M88.4 R8, [R232] ;  /* 0x00000000e808783b */ /* 0x002e680000000200 */
[----:B------:R-:W1:Y:S04]  /*8f30*/  LDSM.16.M88.4 R4, [R232+0x2000] ;  /* 0x00200000e804783b */ /* 0x000e680000000200 */
[----:B------:R-:W1:Y:S04]  /*8f40*/  LDSM.16.M88.4 R44, [R241] ;  /* 0x00000000f12c783b */ /* 0x000e680000000200 */
[----:B------:R-:W1:Y:S04]  /*8f50*/  LDSM.16.M88.4 R24, [R235] ;  /* 0x00000000eb18783b */ /* 0x000e680000000200 */
[----:B------:R-:W1:Y:S01]  /*8f60*/  LDSM.16.M88.4 R32, [R224+0x9800] ;  /* 0x00980000e020783b */ /* 0x000e620000000200 */
[-C--:B--2---:R-:W-:Y:S03]  /*8f70*/  HMMA.16816.F32.BF16 R204, R16, R40.reuse, RZ ;  /* 0x0000002810cc723c */ /* 0x084fe600000418ff */
[----:B------:R-:W0:Y:S03]  /*8f80*/  LDGDEPBAR ;  /* 0x00000000000079af */ /* 0x000e260000000000 */
[----:B---3--:R-:W-:Y:S06]  /*8f90*/  HMMA.16816.F32.BF16 R60, R12, R40, RZ ;  /* 0x000000280c3c723c */ /* 0x008fec00000418ff */
[----:B----4-:R-:W-:Y:S06]  /*8fa0*/  HMMA.16816.F32.BF16 R56, R16, R36, RZ ;  /* 0x000000241038723c */ /* 0x010fec00000418ff */
[----:B------:R-:W-:Y:S06]  /*8fb0*/  HMMA.16816.F32.BF16 R20, R12, R28, RZ ;  /* 0x0000001c0c14723c */ /* 0x000fec00000418ff */
[----:B-1----:R-:W-:Y:S06]  /*8fc0*/  HMMA.16816.F32.BF16 R216, R8, R48, R204 ;  /* 0x0000003008d8723c */ /* 0x002fec00000418cc */
[----:B------:R-:W-:Y:S06]  /*8fd0*/  HMMA.16816.F32.BF16 R52, R12, R36, RZ ;  /* 0x000000240c34723c */ /* 0x000fec00000418ff */
[----:B------:R-:W-:Y:S06]  /*8fe0*/  HMMA.16816.F32.BF16 R60, R4, R48, R60 ;  /* 0x00000030043c723c */ /* 0x000fec000004183c */
[----:B------:R-:W-:Y:S06]  /*8ff0*/  HMMA.16816.F32.BF16 R56, R8, R44, R56 ;  /* 0x0000002c0838723c */ /* 0x000fec0000041838 */
[----:B------:R-:W-:Y:S01]  /*9000*/  HMMA.16816.F32.BF16 R208, R4, R24, R20 ;  /* 0x0000001804d0723c */ /* 0x000fe20000041814 */
[----:B------:R-:W1:Y:S01]  /*9010*/  LDSM.16.M88.4 R20, [R240] ;  /* 0x00000000f014783b */ /* 0x000e620000000200 */
[----:B------:R-:W-:Y:S01]  /*9020*/  IMAD.MOV.U32 R0, RZ, RZ, R216 ;  /* 0x000000ffff007224 */ /* 0x000fe200078e00d8 */
[----:B------:R-:W-:Y:S01]  /*9030*/  MOV R2, R217 ;  /* 0x000000d900027202 */ /* 0x000fe20000000f00 */
[----:B------:R-:W-:-:S02]  /*9040*/  IMAD.MOV.U32 R3, RZ, RZ, R219 ;  /* 0x000000ffff037224 */ /* 0x000fc400078e00db */
[----:B------:R-:W-:Y:S02]  /*9050*/  HMMA.16816.F32.BF16 R64, R16, R28, RZ ;  /* 0x0000001c1040723c */ /* 0x000fe400000418ff */
[----:B------:R-:W-:-:S04]  /*9060*/  IMAD.MOV.U32 R49, RZ, RZ, R3 ;  /* 0x000000ffff317224 */ /* 0x000fc800078e0003 */
[----:B------:R-:W-:Y:S01]  /*9070*/  IMAD.MOV.U32 R41, RZ, RZ, R60 ;  /* 0x000000ffff297224 */ /* 0x000fe200078e003c */
[----:B------:R-:W-:Y:S01]  /*9080*/  MOV R37, R62 ;  /* 0x0000003e00257202 */ /* 0x000fe20000000f00 */
[----:B------:R-:W-:Y:S01]  /*9090*/  IMAD.MOV.U32 R40, RZ, RZ, R61 ;  /* 0x000000ffff287224 */ /* 0x000fe200078e003d */
[----:B------:R-:W-:Y:S01]  /*90a0*/  HMMA.16816.F32.BF16 R52, R4, R44, R52 ;  /* 0x0000002c0434723c */ /* 0x000fe20000041834 */
[----:B------:R-:W-:Y:S02]  /*90b0*/  IMAD.MOV.U32 R36, RZ, RZ, R63 ;  /* 0x000000ffff247224 */ /* 0x000fe400078e003f */
[----:B------:R-:W-:Y:S01]  /*90c0*/  MOV R216, R56 ;  /* 0x0000003800d87202 */ /* 0x000fe20000000f00 */
[----:B------:R-:W-:Y:S02]  /*90d0*/  IMAD.MOV.U32 R139, RZ, RZ, R57 ;  /* 0x000000ffff8b7224 */ /* 0x000fe400078e0039 */
[----:B------:R-:W-:Y:S01]  /*90e0*/  IMAD.MOV.U32 R138, RZ, RZ, R58 ;  /* 0x000000ffff8a7224 */ /* 0x000fe200078e003a */
[----:B------:R-:W-:Y:S01]  /*90f0*/  HMMA.16816.F32.BF16 R60, R12, R38, RZ ;  /* 0x000000260c3c723c */ /* 0x000fe200000418ff */
[----:B------:R-:W-:Y:S01]  /*9100*/  IMAD.MOV.U32 R133, RZ, RZ, R59 ;  /* 0x000000ffff857224 */ /* 0x000fe200078e003b */
[----:B------:R-:W-:Y:S01]  /*9110*/  MOV R45, R2 ;  /* 0x00000002002d7202 */ /* 0x000fe20000000f00 */
[----:B------:R-:W-:-:S03]  /*9120*/  IMAD.MOV.U32 R44, RZ, RZ, R0 ;  /* 0x000000ffff2c7224 */ /* 0x000fc600078e0000 */
[----:B------:R-:W-:Y:S06]  /*9130*/  HMMA.16816.F32.BF16 R56, R12, R32, RZ ;  /* 0x000000200c38723c */ /* 0x000fec00000418ff */
[----:B------:R-:W-:Y:S05]  /*9140*/  HMMA.16816.F32.BF16 R212, R8, R24, R64 ;  /* 0x0000001808d4723c */ /* 0x000fea0000041840 */
[----:B------:R-:W-:Y:S01]  /*9150*/  MOV R29, R54 ;  /* 0x00000036001d7202 */ /* 0x000fe20000000f00 */
[----:B------:R-:W-:Y:S01]  /*9160*/  HMMA.16816.F32.BF16 R204, R12, R30, RZ ;  /* 0x0000001e0ccc723c */ /* 0x000fe200000418ff */
[----:B------:R-:W-:-:S02]  /*9170*/  IMAD.MOV.U32 R24, RZ, RZ, R218 ;  /* 0x000000ffff187224 */ /* 0x000fc400078e00da */
[----:B------:R-:W-:Y:S02]  /*9180*/  IMAD.MOV.U32 R28, RZ, RZ, R55 ;  /* 0x000000ffff1c7224 */ /* 0x000fe400078e0037 */
[----:B------:R-:W-:Y:S01]  /*9190*/  IMAD.MOV.U32 R48, RZ, RZ, R24 ;  /* 0x000000ffff307224 */ /* 0x000fe200078e0018 */
[----:B------:R-:W-:Y:S01]  /*91a0*/  HMMA.16816.F32.BF16 R64, R12, R42, RZ ;  /* 0x0000002a0c40723c */ /* 0x000fe200000418ff */
[----:B------:R-:W-:Y:S02]  /*91b0*/  IMAD.MOV.U32 R25, RZ, RZ, R52 ;  /* 0x000000ffff197224 */ /* 0x000fe400078e0034 */
[----:B------:R-:W-:-:S03]  /*91c0*/  IMAD.MOV.U32 R24, RZ, RZ, R53 ;  /* 0x000000ffff187224 */ /* 0x000fc600078e0035 */
[----:B------:R-:W-:Y:S06]  /*91d0*/  HMMA.16816.F32.BF16 R52, R12, R34, RZ ;  /* 0x000000220c34723c */ /* 0x000fec00000418ff */
[C---:B-1----:R-:W-:Y:S06]  /*91e0*/  HMMA.16816.F32.BF16 R220, R4.reuse, R20, R56 ;  /* 0x0000001404dc723c */ /* 0x042fec0000041838 */
[----:B------:R-:W-:Y:S06]  /*91f0*/  HMMA.16816.F32.BF16 R60, R4, R46, R60 ;  /* 0x0000002e043c723c */ /* 0x000fec000004183c */
[----:B------:R-:W-:Y:S06]  /*9200*/  HMMA.16816.F32.BF16 R12, R16, R32, RZ ;  /* 0x00000020100c723c */ /* 0x000fec00000418ff */
[----:B------:R-:W-:Y:S01]  /*9210*/  HMMA.16816.F32.BF16 R56, R4, R26, R204 ;  /* 0x0000001a0438723c */ /* 0x000fe200000418cc */
[----:B------:R-:W-:Y:S01]  /*9220*/  MOV R32, R44 ;  /* 0x0000002c00207202 */ /* 0x000fe20000000f00 */
[----:B------:R-:W-:-:S04]  /*9230*/  IMAD.MOV.U32 R33, RZ, RZ, R45 ;  /* 0x000000ffff217224 */ /* 0x000fc800078e002d */
        /* <DEDUP_REMOVED lines=9> */
[----:B------:R-:W-:Y:S01]  /*92d0*/  MOV R62, R37 ;  /* 0x00000025003e7202 */ /* 0x000fe20000000f00 */
[----:B------:R-:W-:-:S02]  /*92e0*/  IMAD.MOV.U32 R252, RZ, RZ, R60 ;  /* 0x000000fffffc7224 */ /* 0x000fc400078e003c */
[----:B------:R-:W-:Y:S01]  /*92f0*/  IMAD.MOV.U32 R139, RZ, RZ, R61 ;  /* 0x000000ffff8b7224 */ /* 0x000fe200078e003d */
[----:B------:R-:W-:Y:S01]  /*9300*/  HMMA.16816.F32.BF16 R220, R8, R20, R12 ;  /* 0x0000001408dc723c */ /* 0x000fe2000004180c */
[----:B------:R-:W-:Y:S01]  /*9310*/  IMAD.MOV.U32 R133, RZ, RZ, R63 ;  /* 0x000000ffff857224 */ /* 0x000fe200078e003f */
[----:B------:R-:W-:Y:S01]  /*9320*/  LDSM.16.M88.4 R12, [R230+0x8000] ;  /* 0x00800000e60c783b */ /* 0x000fe20000000200 */
[----:B------:R-:W-:Y:S02]  /*9330*/  IMAD.MOV.U32 R60, RZ, RZ, R41 ;  /* 0x000000ffff3c7224 */ /* 0x000fe400078e0029 */
[----:B------:R-:W-:Y:S02]  /*9340*/  IMAD.MOV.U32 R61, RZ, RZ, R40 ;  /* 0x000000ffff3d7224 */ /* 0x000fe400078e0028 */
[----:B------:R-:W-:Y:S01]  /*9350*/  IMAD.MOV.U32 R63, RZ, RZ, R36 ;  /* 0x000000ffff3f7224 */ /* 0x000fe200078e0024 */
[----:B------:R-:W-:Y:S01]  /*9360*/  HMMA.16816.F32.BF16 R40, R16, R42, RZ ;  /* 0x0000002a1028723c */ /* 0x000fe200000418ff */
[----:B------:R-:W-:-:S02]  /*9370*/  IMAD.MOV.U32 R20, RZ, RZ, R29 ;  /* 0x000000ffff147224 */ /* 0x000fc400078e001d */
[----:B------:R-:W-:Y:S02]  /*9380*/  IMAD.MOV.U32 R21, RZ, RZ, R28 ;  /* 0x000000ffff157224 */ /* 0x000fe400078e001c */
[----:B------:R-:W-:Y:S01]  /*9390*/  IMAD.MOV.U32 R204, RZ, RZ, R216 ;  /* 0x000000ffffcc7224 */ /* 0x000fe200078e00d8 */
[C---:B------:R-:W-:Y:S06]  /*93a0*/  HMMA.16816.F32.BF16 R28, R16.reuse, R30, RZ ;  /* 0x0000001e101c723c */ /* 0x040fec00000418ff */
[C---:B------:R-:W-:Y:S06]  /*93b0*/  HMMA.16816.F32.BF16 R36, R16.reuse, R38, RZ ;  /* 0x000000261024723c */ /* 0x040fec00000418ff */
[----:B------:R-:W-:Y:S06]  /*93c0*/  HMMA.16816.F32.BF16 R16, R16, R34, RZ ;  /* 0x000000221010723c */ /* 0x000fec00000418ff */
[----:B------:R-:W-:Y:S01]  /*93d0*/  HMMA.16816.F32.BF16 R216, R4, R22, R52 ;  /* 0x0000001604d8723c */ /* 0x000fe20000041834 */
[----:B------:R-:W1:Y:S01]  /*93e0*/  LDSM.16.M88.4 R4, [R234+0x2000] ;  /* 0x00200000ea04783b */ /* 0x000e620000000200 */
[----:B------:R-:W-:-:S02]  /*93f0*/  IMAD.MOV.U32 R34, RZ, RZ, R48 ;  /* 0x000000ffff227224 */ /* 0x000fc400078e0030 */
[----:B------:R-:W-:Y:S02]  /*9400*/  IMAD.MOV.U32 R35, RZ, RZ, R49 ;  /* 0x000000ffff237224 */ /* 0x000fe400078e0031 */
[C---:B------:R-:W-:Y:S06]  /*9410*/  HMMA.16816.F32.BF16 R52, R8.reuse, R50, R40 ;  /* 0x000000320834723c */ /* 0x040fec0000041828 */
[----:B------:R-:W-:Y:S01]  /*9420*/  HMMA.16816.F32.BF16 R28, R8, R26, R28 ;  /* 0x0000001a081c723c */ /* 0x000fe2000004181c */
[----:B------:R-:W-:Y:S01]  /*9430*/  MOV R42, R25 ;  /* 0x00000019002a7202 */ /* 0x000fe20000000f00 */
[----:B------:R-:W-:-:S04]  /*9440*/  IMAD.MOV.U32 R43, RZ, RZ, R24 ;  /* 0x000000ffff2b7224 */ /* 0x000fc800078e0018 */
[C---:B------:R-:W-:Y:S06]  /*9450*/  HMMA.16816.F32.BF16 R44, R8.reuse, R46, R36 ;  /* 0x0000002e082c723c */ /* 0x040fec0000041824 */
[----:B------:R-:W-:Y:S01]  /*9460*/  HMMA.16816.F32.BF16 R24, R8, R22, R16 ;  /* 0x000000160818723c */ /* 0x000fe20000041810 */
[----:B------:R-:W2:Y:S04]  /*9470*/  LDSM.16.M88.4 R8, [R234] ;  /* 0x00000000ea08783b */ /* 0x000ea80000000200 */
[----:B------:R-:W3:Y:S01]  /*9480*/  LDSM.16.M88.4 R16, [R230+0x9000] ;  /* 0x00900000e610783b */ /* 0x000ee20000000200 */
[C---:B-1----:R-:W-:Y:S06]  /*9490*/  HMMA.16816.F32.BF16 R48, R4.reuse, R12, R208 ;  /* 0x0000000c0430723c */ /* 0x042fec00000418d0 */
[----:B------:R-:W-:Y:S01]  /*94a0*/  HMMA.16816.F32.BF16 R56, R4, R14, R56 ;  /* 0x0000000e0438723c */ /* 0x000fe20000041838 */
[----:B------:R-:W-:Y:S01]  /*94b0*/  MOV R210, R20 ;  /* 0x0000001400d27202 */ /* 0x000fe20000000f00 */
[----:B------:R-:W-:-:S02]  /*94c0*/  IMAD.MOV.U32 R211, RZ, RZ, R21 ;  /* 0x000000ffffd37224 */ /* 0x000fc400078e0015 */
[----:B------:R-:W1:Y:S01]  /*94d0*/  LDSM.16.M88.4 R20, [R230+0x8800] ;  /* 0x00880000e614783b */ /* 0x000e620000000200 */
[----:B------:R-:W-:Y:S02]  /*94e0*/  IMAD.MOV.U32 R208, RZ, RZ, R42 ;  /* 0x000000ffffd07224 */ /* 0x000fe400078e002a */
[----:B------:R-:W-:Y:S02]  /*94f0*/  IMAD.MOV.U32 R209, RZ, RZ, R43 ;  /* 0x000000ffffd17224 */ /* 0x000fe400078e002b */
[C---:B--2---:R-:W-:Y:S06]  /*9500*/  HMMA.16816.F32.BF16 R40, R8.reuse, R12, R212 ;  /* 0x0000000c0828723c */ /* 0x044fec00000418d4 */
[----:B------:R-:W-:Y:S01]  /*9510*/  HMMA.16816.F32.BF16 R36, R8, R14, R28 ;  /* 0x0000000e0824723c */ /* 0x000fe2000004181c */
[----:B------:R-:W2:Y:S01]  /*9520*/  LDSM.16.M88.4 R12, [R230+0x9800] ;  /* 0x00980000e60c783b */ /* 0x000ea20000000200 */
[----:B------:R-:W-:Y:S01]  /*9530*/  IMAD.MOV.U32 R212, RZ, RZ, R252 ;  /* 0x000000ffffd47224 */ /* 0x000fe200078e00fc */
[----:B------:R-:W-:Y:S01]  /*9540*/  MOV R214, R138 ;  /* 0x0000008a00d67202 */ /* 0x000fe20000000f00 */
[----:B------:R-:W-:-:S02]  /*9550*/  IMAD.MOV.U32 R213, RZ, RZ, R139 ;  /* 0x000000ffffd57224 */ /* 0x000fc400078e008b */
[----:B------:R-:W-:Y:S01]  /*9560*/  IMAD.MOV.U32 R215, RZ, RZ, R133 ;  /* 0x000000ffffd77224 */ /* 0x000fe200078e0085 */
[-C--:B---3--:R-:W-:Y:S06]  /*9570*/  HMMA.16816.F32.BF16 R204, R8, R16.reuse, R204 ;  /* 0x0000001008cc723c */ /* 0x088fec00000418cc */
[C---:B------:R-:W-:Y:S06]  /*9580*/  HMMA.16816.F32.BF16 R208, R4.reuse, R16, R208 ;  /* 0x0000001004d0723c */ /* 0x040fec00000418d0 */
[C---:B-1----:R-:W-:Y:S06]  /*9590*/  HMMA.16816.F32.BF16 R28, R4.reuse, R20, R60 ;  /* 0x00000014041c723c */ /* 0x042fec000004183c */
[----:B------:R-:W-:Y:S06]  /*95a0*/  HMMA.16816.F32.BF16 R60, R4, R22, R64 ;  /* 0x00000016043c723c */ /* 0x000fec0000041840 */
[----:B------:R-:W-:Y:S01]  /*95b0*/  HMMA.16816.F32.BF16 R32, R8, R20, R32 ;  /* 0x000000140820723c */ /* 0x000fe20000041820 */
[----:B------:R-:W-:Y:S01]  /*95c0*/  IMAD.MOV.U32 R64, RZ, RZ, R132 ;  /* 0x000000ffff407224 */ /* 0x000fe200078e0084 */
[----:B------:R-:W-:Y:S01]  /*95d0*/  MOV R66, R2 ;  /* 0x0000000200427202 */ /* 0x000fe20000000f00 */
[----:B------:R-:W-:-:S02]  /*95e0*/  IMAD.MOV.U32 R65, RZ, RZ, R3 ;  /* 0x000000ffff417224 */ /* 0x000fc400078e0003 */
[----:B------:R-:W-:Y:S01]  /*95f0*/  IMAD.MOV.U32 R67, RZ, RZ, R0 ;  /* 0x000000ffff437224 */ /* 0x000fe200078e0000 */
[----:B------:R-:W-:Y:S06]  /*9600*/  HMMA.16816.F32.BF16 R52, R8, R22, R52 ;  /* 0x000000160834723c */ /* 0x000fec0000041834 */
[C---:B--2---:R-:W-:Y:S06]  /*9610*/  HMMA.16816.F32.BF16 R64, R4.reuse, R12, R64 ;  /* 0x0000000c0440723c */ /* 0x044fec0000041840 */
[----:B------:R-:W-:Y:S06]  /*9620*/  HMMA.16816.F32.BF16 R216, R4, R14, R216 ;  /* 0x0000000e04d8723c */ /* 0x000fec00000418d8 */
[----:B------:R-:W-:-:S12]  /*9630*/  HMMA.16816.F32.BF16 R220, R8, R12, R220 ;  /* 0x0000000c08dc723c */ /* 0x000fd800000418dc */
[----:B------:R-:W-:Y:S01]  /*9640*/  IMAD.MOV.U32 R22, RZ, RZ, R64 ;  /* 0x000000ffff167224 */ /* 0x000fe200078e0040 */
[----:B------:R-:W-:Y:S01]  /*9650*/  MOV R20, R66 ;  /* 0x0000004200147202 */ /* 0x000fe20000000f00 */
[----:B------:R-:W-:Y:S02]  /*9660*/  IMAD.MOV.U32 R21, RZ, RZ, R65 ;  /* 0x000000ffff157224 */ /* 0x000fe400078e0041 */
[----:B------:R-:W-:Y:S02]  /*9670*/  IMAD.MOV.U32 R17, RZ, RZ, R67 ;  /* 0x000000ffff117224 */ /* 0x000fe400078e0043 */
[-C--:B------:R-:W-:Y:S01]  /*9680*/  HMMA.16816.F32.BF16 R64, R4, R18.reuse, R212 ;  /* 0x000000120440723c */ /* 0x080fe200000418d4 */
[----:B------:R-:W-:Y:S05]  /*9690*/  LDSM.16.M88.4 R4, [R233+0x2000] ;  /* 0x00200000e904783b */ /* 0x000fea0000000200 */
[----:B------:R-:W-:Y:S07]  /*96a0*/  HMMA.16816.F32.BF16 R212, R8, R18, R44 ;  /* 0x0000001208d4723c */ /* 0x000fee000004182c */
[----:B------:R-:W-:Y:S01]  /*96b0*/  IMAD.MOV.U32 R47, RZ, RZ, R17 ;  /* 0x000000ffff2f7224 */ /* 0x000fe200078e0011 */
[----:B------:R-:W-:Y:S01]  /*96c0*/  MOV R46, R20 ;  /* 0x00000014002e7202 */ /* 0x000fe20000000f00 */
[----:B------:R-:W-:-:S02]  /*96d0*/  IMAD.MOV.U32 R44, RZ, RZ, R22 ;  /* 0x000000ffff2c7224 */ /* 0x000fc400078e0016 */
[----:B------:R-:W-:Y:S02]  /*96e0*/  IMAD.MOV.U32 R45, RZ, RZ, R21 ;  /* 0x000000ffff2d7224 */ /* 0x000fe400078e0015 */
[----:B------:R-:W1:Y:S05]  /*96f0*/  LDSM.16.M88.4 R20, [R229+0x800] ;  /* 0x00080000e514783b */ /* 0x000e6a0000000200 */
[----:B------:R-:W-:Y:S01]  /*9700*/  IMAD.MOV.U32 R16, RZ, RZ, R64 ;  /* 0x000000ffff107224 */ /* 0x000fe200078e0040 */
[----:B------:R-:W-:Y:S01]  /*9710*/  MOV R2, R66 ;  /* 0x0000004200027202 */ /* 0x000fe20000000f00 */
[----:B------:R-:W-:Y:S02]  /*9720*/  IMAD.MOV.U32 R3, RZ, RZ, R65 ;  /* 0x000000ffff037224 */ /* 0x000fe400078e0041 */
[----:B------:R-:W-:-:S02]  /*9730*/  IMAD.MOV.U32 R0, RZ, RZ, R67 ;  /* 0x000000ffff007224 */ /* 0x000fc400078e0043 */
[----:B------:R-:W-:Y:S01]  /*9740*/  HMMA.16816.F32.BF16 R64, R8, R14, R24 ;  /* 0x0000000e0840723c */ /* 0x000fe20000041818 */
[----:B------:R-:W2:Y:S04]  /*9750*/  LDSM.16.M88.4 R12, [R229] ;  /* 0x00000000e50c783b */ /* 0x000ea80000000200 */
[----:B------:R-:W3:Y:S02]  /*9760*/  LDSM.16.M88.4 R8, [R233] ;  /* 0x00000000e908783b */ /* 0x000ee40000000200 */
[----:B------:R-:W-:Y:S01]  /*9770*/  IMAD.MOV.U32 R24, RZ, RZ, R16 ;  /* 0x000000ffff187224 */ /* 0x000fe200078e0010 */
[----:B------:R-:W-:Y:S01]  /*9780*/  MOV R26, R2 ;  /* 0x00000002001a7202 */ /* 0x000fe20000000f00 */
[----:B------:R-:W-:Y:S02]  /*9790*/  IMAD.MOV.U32 R25, RZ, RZ, R3 ;  /* 0x000000ffff197224 */ /* 0x000fe400078e0003 */
[----:B------:R-:W-:Y:S01]  /*97a0*/  IMAD.MOV.U32 R27, RZ, RZ, R0 ;  /* 0x000000ffff1b7224 */ /* 0x000fe200078e0000 */
[C---:B-1----:R-:W-:Y:S06]  /*97b0*/  HMMA.16816.F32.BF16 R28, R4.reuse, R20, R28 ;  /* 0x00000014041c723c */ /* 0x042fec000004181c */
[----:B--2---:R-:W-:-:S15]  /*97c0*/  HMMA.16816.F32.BF16 R16, R4, R12, R48 ;  /* 0x0000000c0410723c */ /* 0x004fde0000041830 */
[----:B------:R-:W-:-:S09]  /*97d0*/  NOP ;  /* 0x0000000000007918 */ /* 0x000fd20000000000 */
[----:B------:R-:W-:Y:S01]  /*97e0*/  IMAD.MOV.U32 R252, RZ, RZ, R16 ;  /* 0x000000fffffc7224 */ /* 0x000fe200078e0010 */
[----:B------:R-:W-:Y:S01]  /*97f0*/  MOV R2, R18 ;  /* 0x0000001200027202 */ /* 0x000fe20000000f00 */
[----:B------:R-:W-:Y:S02]  /*9800*/  IMAD.MOV.U32 R3, RZ, RZ, R17 ;  /* 0x000000ffff037224 */ /* 0x000fe400078e0011 */
[----:B------:R-:W-:Y:S02]  /*9810*/  IMAD.MOV.U32 R0, RZ, RZ, R19 ;  /* 0x000000ffff007224 */ /* 0x000fe400078e0013 */
[----:B---3--:R-:W-:Y:S06]  /*9820*/  HMMA.16816.F32.BF16 R16, R8, R12, R40 ;  /* 0x0000000c0810723c */ /* 0x008fec0000041828 */
[----:B------:R-:W-:Y:S07]  /*9830*/  HMMA.16816.F32.BF16 R40, R4, R22, R60 ;  /* 0x000000160428723c */ /* 0x000fee000004183c */
[----:B------:R-:W-:Y:S01]  /*9840*/  IMAD.MOV.U32 R60, RZ, RZ, R24 ;  /* 0x000000ffff3c7224 */ /* 0x000fe200078e0018 */
[----:B------:R-:W-:Y:S01]  /*9850*/  MOV R62, R26 ;  /* 0x0000001a003e7202 */ /* 0x000fe20000000f00 */
[----:B------:R-:W-:-:S02]  /*9860*/  IMAD.MOV.U32 R61, RZ, RZ, R25 ;  /* 0x000000ffff3d7224 */ /* 0x000fc400078e0019 */
[----:B------:R-:W-:-:S07]  /*9870*/  IMAD.MOV.U32 R63, RZ, RZ, R27 ;  /* 0x000000ffff3f7224 */ /* 0x000fce00078e001b */
[----:B------:R-:W-:Y:S01]  /*9880*/  IMAD.MOV.U32 R51, RZ, RZ, R16 ;  /* 0x000000ffff337224 */ /* 0x000fe200078e0010 */
[----:B------:R-:W-:Y:S01]  /*9890*/  MOV R49, R18 ;  /* 0x0000001200317202 */ /* 0x000fe20000000f00 */
[----:B------:R-:W-:Y:S02]  /*98a0*/  IMAD.MOV.U32 R50, RZ, RZ, R17 ;  /* 0x000000ffff327224 */ /* 0x000fe400078e0011 */
[----:B------:R-:W-:Y:S02]  /*98b0*/  IMAD.MOV.U32 R48, RZ, RZ, R19 ;  /* 0x000000ffff307224 */ /* 0x000fe400078e0013 */
[----:B------:R-:W-:Y:S06]  /*98c0*/  HMMA.16816.F32.BF16 R16, R4, R14, R56 ;  /* 0x0000000e0410723c */ /* 0x000fec0000041838 */
[----:B------:R-:W-:-:S15]  /*98d0*/  HMMA.16816.F32.BF16 R56, R8, R20, R32 ;  /* 0x000000140838723c */ /* 0x000fde0000041820 */
[----:B------:R-:W-:-:S03]  /*98e0*/  NOP ;  /* 0x0000000000007918 */ /* 0x000fc60000000000 */
[----:B------:R-:W-:Y:S01]  /*98f0*/  IMAD.MOV.U32 R139, RZ, RZ, R16 ;  /* 0x000000ffff8b7224 */ /* 0x000fe200078e0010 */
[----:B------:R-:W-:Y:S01]  /*9900*/  MOV R133, R18 ;  /* 0x0000001200857202 */ /* 0x000fe20000000f00 */
[----:B------:R-:W-:Y:S02]  /*9910*/  IMAD.MOV.U32 R138, RZ, RZ, R17 ;  /* 0x000000ffff8a7224 */ /* 0x000fe400078e0011 */
[----:B------:R-:W-:Y:S02]  /*9920*/  IMAD.MOV.U32 R132, RZ, RZ, R19 ;  /* 0x000000ffff847224 */ /* 0x000fe400078e0013 */
[C---:B------:R-:W-:Y:S06]  /*9930*/  HMMA.16816.F32.BF16 R16, R8.reuse, R14, R36 ;  /* 0x0000000e0810723c */ /* 0x040fec0000041824 */
[----:B------:R-:W-:-:S15]  /*9940*/  HMMA.16816.F32.BF16 R36, R8, R22, R52 ;  /* 0x000000160824723c */ /* 0x000fde0000041834 */
[----:B------:R-:W-:-:S03]  /*9950*/  NOP ;  /* 0x0000000000007918 */ /* 0x000fc60000000000 */
[----:B------:R-:W-:Y:S01]  /*9960*/  IMAD.MOV.U32 R15, RZ, RZ, R16 ;  /* 0x000000ffff0f7224 */ /* 0x000fe200078e0010 */
[----:B------:R-:W-:Y:S01]  /*9970*/  MOV R13, R18 ;  /* 0x00000012000d7202 */ /* 0x000fe20000000f00 */
[----:B------:R-:W-:Y:S02]  /*9980*/  IMAD.MOV.U32 R14, RZ, RZ, R17 ;  /* 0x000000ffff0e7224 */ /* 0x000fe400078e0011 */
[----:B------:R-:W-:Y:S02]  /*9990*/  IMAD.MOV.U32 R12, RZ, RZ, R19 ;  /* 0x000000ffff0c7224 */ /* 0x000fe400078e0013 */
[----:B------:R-:W1:Y:S02]  /*99a0*/  LDSM.16.M88.4 R16, [R229+0x1000] ;  /* 0x00100000e510783b */ /* 0x000e640000000200 */
[----:B-1----:R-:W-:Y:S06]  /*99b0*/  HMMA.16816.F32.BF16 R32, R8, R16, R204 ;  /* 0x000000100820723c */ /* 0x002fec00000418cc */
[----:B------:R-:W-:Y:S01]  /*99c0*/  HMMA.16816.F32.BF16 R52, R4, R18, R60 ;  /* 0x000000120434723c */ /* 0x000fe2000004183c */
[----:B------:R-:W-:Y:S01]  /*99d0*/  IMAD.MOV.U32 R204, RZ, RZ, R15 ;  /* 0x000000ffffcc7224 */ /* 0x000fe200078e000f */
[----:B------:R-:W-:Y:S01]  /*99e0*/  MOV R206, R13 ;  /* 0x0000000d00ce7202 */ /* 0x000fe20000000f00 */
[----:B------:R-:W-:-:S02]  /*99f0*/  IMAD.MOV.U32 R205, RZ, RZ, R14 ;  /* 0x000000ffffcd7224 */ /* 0x000fc400078e000e */
[----:B------:R-:W-:Y:S01]  /*9a00*/  IMAD.MOV.U32 R207, RZ, RZ, R12 ;  /* 0x000000ffffcf7224 */ /* 0x000fe200078e000c */
[----:B------:R-:W-:Y:S01]  /*9a10*/  HMMA.16816.F32.BF16 R24, R4, R16, R208 ;  /* 0x000000100418723c */ /* 0x000fe200000418d0 */
[----:B------:R-:W1:Y:S06]  /*9a20*/  LDSM.16.M88.4 R12, [R229+0x1800] ;  /* 0x00180000e50c783b */ /* 0x000e6c0000000200 */
        /* <DEDUP_REMOVED lines=8> */
[----:B------:R-:W-:Y:S07]  /*9ab0*/  HMMA.16816.F32.BF16 R52, R8, R18, R212 ;  /* 0x000000120834723c */ /* 0x000fee00000418d4 */
[----:B------:R-:W-:Y:S01]  /*9ac0*/  IMAD.MOV.U32 R212, RZ, RZ, R51 ;  /* 0x000000ffffd47224 */ /* 0x000fe200078e0033 */
[----:B------:R-:W-:Y:S01]  /*9ad0*/  MOV R214, R49 ;  /* 0x0000003100d67202 */ /* 0x000fe20000000f00 */
[----:B------:R-:W-:-:S02]  /*9ae0*/  IMAD.MOV.U32 R213, RZ, RZ, R50 ;  /* 0x000000ffffd57224 */ /* 0x000fc400078e0032 */
[----:B------:R-:W-:Y:S01]  /*9af0*/  IMAD.MOV.U32 R215, RZ, RZ, R48 ;  /* 0x000000ffffd77224 */ /* 0x000fe200078e0030 */
[-C--:B-1----:R-:W-:Y:S06]  /*9b00*/  HMMA.16816.F32.BF16 R44, R4, R12.reuse, R44 ;  /* 0x0000000c042c723c */ /* 0x082fec000004182c */
[C---:B------:R-:W-:Y:S06]  /*9b10*/  HMMA.16816.F32.BF16 R60, R8.reuse, R12, R220 ;  /* 0x0000000c083c723c */ /* 0x040fec00000418dc */
[----:B------:R-:W-:Y:S01]  /*9b20*/  HMMA.16816.F32.BF16 R48, R8, R14, R64 ;  /* 0x0000000e0830723c */ /* 0x000fe20000041840 */
[----:B------:R-:W-:Y:S11]  /*9b30*/  LDSM.16.M88.4 R8, [R231+0x4000] ;  /* 0x00400000e708783b */ /* 0x000ff60000000200 */
[----:B------:R-:W-:Y:S01]  /*9b40*/  IMAD.MOV.U32 R16, RZ, RZ, R44 ;  /* 0x000000ffff107224 */ /* 0x000fe200078e002c */
[----:B------:R-:W-:Y:S01]  /*9b50*/  MOV R2, R46 ;  /* 0x0000002e00027202 */ /* 0x000fe20000000f00 */
[----:B------:R-:W-:-:S02]  /*9b60*/  IMAD.MOV.U32 R3, RZ, RZ, R45 ;  /* 0x000000ffff037224 */ /* 0x000fc400078e002d */
[----:B------:R-:W-:Y:S02]  /*9b70*/  IMAD.MOV.U32 R0, RZ, RZ, R47 ;  /* 0x000000ffff007224 */ /* 0x000fe400078e002f */
[----:B------:R-:W-:Y:S01]  /*9b80*/  HMMA.16816.F32.BF16 R44, R4, R14, R216 ;  /* 0x0000000e042c723c */ /* 0x000fe200000418d8 */
[----:B------:R-:W-:Y:S04]  /*9b90*/  LDSM.16.M88.4 R4, [R231+0x6000] ;  /* 0x00600000e704783b */ /* 0x000fe80000000200 */
[----:B------:R-:W1:Y:S02]  /*9ba0*/  LDSM.16.M88.4 R12, [R224+0xa000] ;  /* 0x00a00000e00c783b */ /* 0x000e640000000200 */
[----:B------:R-:W-:Y:S01]  /*9bb0*/  IMAD.MOV.U32 R216, RZ, RZ, R139 ;  /* 0x000000ffffd87224 */ /* 0x000fe200078e008b */
[----:B------:R-:W-:Y:S01]  /*9bc0*/  MOV R218, R133 ;  /* 0x0000008500da7202 */ /* 0x000fe20000000f00 */
[----:B------:R-:W-:-:S02]  /*9bd0*/  IMAD.MOV.U32 R217, RZ, RZ, R138 ;  /* 0x000000ffffd97224 */ /* 0x000fc400078e008a */
[----:B------:R-:W-:Y:S01]  /*9be0*/  IMAD.MOV.U32 R219, RZ, RZ, R132 ;  /* 0x000000ffffdb7224 */ /* 0x000fe200078e0084 */
[-C--:B-1----:R-:W-:Y:S06]  /*9bf0*/  HMMA.16816.F32.BF16 R208, R4, R12.reuse, R208 ;  /* 0x0000000c04d0723c */ /* 0x082fec00000418d0 */
[----:B------:R-:W-:Y:S06]  /*9c00*/  HMMA.16816.F32.BF16 R212, R8, R12, R212 ;  /* 0x0000000c08d4723c */ /* 0x000fec00000418d4 */
[----:B------:R-:W-:Y:S01]  /*9c10*/  HMMA.16816.F32.BF16 R64, R4, R14, R216 ;  /* 0x0000000e0440723c */ /* 0x000fe200000418d8 */
[----:B------:R-:W-:-:S02]  /*9c20*/  IMAD.MOV.U32 R12, RZ, RZ, R21 ;  /* 0x000000ffff0c7224 */ /* 0x000fc400078e0015 */
[----:B------:R-:W-:Y:S02]  /*9c30*/  IMAD.MOV.U32 R13, RZ, RZ, R20 ;  /* 0x000000ffff0d7224 */ /* 0x000fe400078e0014 */
[----:B------:R-:W1:Y:S01]  /*9c40*/  LDSM.16.M88.4 R20, [R224+0xa800] ;  /* 0x00a80000e014783b */ /* 0x000e620000000200 */
[----:B------:R-:W-:Y:S07]  /*9c50*/  HMMA.16816.F32.BF16 R220, R8, R14, R204 ;  /* 0x0000000e08dc723c */ /* 0x000fee00000418cc */
[----:B------:R-:W-:-:S11]  /*9c60*/  MOV R15, R17 ;  /* 0x00000011000f7202 */ /* 0x000fd60000000f00 */
[----:B------:R-:W-:Y:S01]  /*9c70*/  MOV R139, R64 ;  /* 0x00000040008b7202 */ /* 0x000fe20000000f00 */
[----:B------:R-:W-:Y:S02]  /*9c80*/  IMAD.MOV.U32 R138, RZ, RZ, R65 ;  /* 0x000000ffff8a7224 */ /* 0x000fe400078e0041 */
[----:B------:R-:W-:Y:S02]  /*9c90*/  IMAD.MOV.U32 R133, RZ, RZ, R66 ;  /* 0x000000ffff857224 */ /* 0x000fe400078e0042 */
[----:B------:R-:W-:Y:S02]  /*9ca0*/  IMAD.MOV.U32 R132, RZ, RZ, R67 ;  /* 0x000000ffff847224 */ /* 0x000fe400078e0043 */
[----:B-1----:R-:W-:Y:S06]  /*9cb0*/  HMMA.16816.F32.BF16 R64, R8, R22, R36 ;  /* 0x000000160840723c */ /* 0x002fec0000041824 */
[----:B------:R-:W-:Y:S01]  /*9cc0*/  HMMA.16816.F32.BF16 R204, R4, R20, R28 ;  /* 0x0000001404cc723c */ /* 0x000fe2000004181c */
[----:B------:R-:W-:Y:S01]  /*9cd0*/  IMAD.MOV.U32 R36, RZ, RZ, R15 ;  /* 0x000000ffff247224 */ /* 0x000fe200078e000f */
[----:B------:R-:W-:Y:S01]  /*9ce0*/  MOV R39, R252 ;  /* 0x000000fc00277202 */ /* 0x000fe20000000f00 */
[----:B------:R-:W-:-:S02]  /*9cf0*/  IMAD.MOV.U32 R37, RZ, RZ, R12 ;  /* 0x000000ffff257224 */ /* 0x000fc400078e000c */
[----:B------:R-:W-:Y:S01]  /*9d00*/  IMAD.MOV.U32 R38, RZ, RZ, R13 ;  /* 0x000000ffff267224 */ /* 0x000fe200078e000d */
[----:B------:R-:W-:Y:S01]  /*9d10*/  HMMA.16816.F32.BF16 R40, R4, R22, R40 ;  /* 0x000000160428723c */ /* 0x000fe20000041828 */
[----:B------:R-:W1:Y:S01]  /*9d20*/  LDSM.16.M88.4 R12, [R224+0xb800] ;  /* 0x00b80000e00c783b */ /* 0x000e620000000200 */
[----:B------:R-:W-:Y:S01]  /*9d30*/  IMAD.MOV.U32 R28, RZ, RZ, R16 ;  /* 0x000000ffff1c7224 */ /* 0x000fe200078e0010 */
[----:B------:R-:W-:Y:S01]  /*9d40*/  MOV R31, R0 ;  /* 0x00000000001f7202 */ /* 0x000fe20000000f00 */
[----:B------:R-:W-:Y:S01]  /*9d50*/  IMAD.MOV.U32 R29, RZ, RZ, R3 ;  /* 0x000000ffff1d7224 */ /* 0x000fe200078e0003 */
[----:B------:R-:W2:Y:S01]  /*9d60*/  LDSM.16.M88.4 R16, [R224+0xb000] ;  /* 0x00b00000e010783b */ /* 0x000ea20000000200 */
[----:B------:R-:W-:Y:S01]  /*9d70*/  IMAD.MOV.U32 R30, RZ, RZ, R2 ;  /* 0x000000ffff1e7224 */ /* 0x000fe200078e0002 */
[----:B------:R-:W-:-:S15]  /*9d80*/  HMMA.16816.F32.BF16 R216, R8, R20, R56 ;  /* 0x0000001408d8723c */ /* 0x000fde0000041838 */
[----:B------:R-:W-:-:S02]  /*9d90*/  NOP ;  /* 0x0000000000007918 */ /* 0x000fc40000000000 */
[----:B------:R-:W-:Y:S01]  /*9da0*/  IMAD.MOV.U32 R20, RZ, RZ, R40 ;  /* 0x000000ffff147224 */ /* 0x000fe200078e0028 */
[----:B------:R-:W-:Y:S01]  /*9db0*/  MOV R0, R43 ;  /* 0x0000002b00007202 */ /* 0x000fe20000000f00 */
[----:B------:R-:W-:Y:S02]  /*9dc0*/  IMAD.MOV.U32 R3, RZ, RZ, R41 ;  /* 0x000000ffff037224 */ /* 0x000fe400078e0029 */
[----:B------:R-:W-:Y:S01]  /*9dd0*/  IMAD.MOV.U32 R2, RZ, RZ, R42 ;  /* 0x000000ffff027224 */ /* 0x000fe200078e002a */
[C---:B-1----:R-:W-:Y:S06]  /*9de0*/  HMMA.16816.F32.BF16 R28, R4.reuse, R12, R28 ;  /* 0x0000000c041c723c */ /* 0x042fec000004181c */
[C---:B--2---:R-:W-:Y:S06]  /*9df0*/  HMMA.16816.F32.BF16 R36, R4.reuse, R18, R36 ;  /* 0x000000120424723c */ /* 0x044fec0000041824 */
[-C--:B------:R-:W-:Y:S06]  /*9e00*/  HMMA.16816.F32.BF16 R40, R4, R16.reuse, R24 ;  /* 0x000000100428723c */ /* 0x080fec0000041818 */
[C---:B------:R-:W-:Y:S06]  /*9e10*/  HMMA.16816.F32.BF16 R56, R8.reuse, R16, R32 ;  /* 0x000000100838723c */ /* 0x040fec0000041820 */
[----:B------:R-:W-:Y:S01]  /*9e20*/  IMAD.MOV.U32 R25, RZ, RZ, R28 ;  /* 0x000000ffff197224 */ /* 0x000fe200078e001c */
[----:B------:R-:W-:Y:S01]  /*9e30*/  MOV R16, R31 ;  /* 0x0000001f00107202 */ /* 0x000fe20000000f00 */
[----:B------:R-:W-:Y:S01]  /*9e40*/  IMAD.MOV.U32 R24, RZ, RZ, R29 ;  /* 0x000000ffff187224 */ /* 0x000fe200078e001d */
[----:B------:R-:W-:Y:S01]  /*9e50*/  HMMA.16816.F32.BF16 R32, R8, R18, R52 ;  /* 0x000000120820723c */ /* 0x000fe20000041834 */
[----:B------:R-:W-:-:S02]  /*9e60*/  IMAD.MOV.U32 R17, RZ, RZ, R30 ;  /* 0x000000ffff117224 */ /* 0x000fc400078e001e */
[----:B------:R-:W-:Y:S01]  /*9e70*/  IMAD.MOV.U32 R23, RZ, RZ, R36 ;  /* 0x000000ffff177224 */ /* 0x000fe200078e0024 */
[----:B------:R-:W-:Y:S01]  /*9e80*/  MOV R252, R39 ;  /* 0x0000002700fc7202 */ /* 0x000fe20000000f00 */
[----:B------:R-:W-:Y:S01]  /*9e90*/  IMAD.MOV.U32 R22, RZ, RZ, R37 ;  /* 0x000000ffff167224 */ /* 0x000fe200078e0025 */
[----:B------:R-:W-:Y:S01]  /*9ea0*/  HMMA.16816.F32.BF16 R28, R8, R12, R60 ;  /* 0x0000000c081c723c */ /* 0x000fe2000004183c */
[----:B------:R-:W-:Y:S01]  /*9eb0*/  IMAD.MOV.U32 R21, RZ, RZ, R38 ;  /* 0x000000ffff157224 */ /* 0x000fe200078e0026 */
[----:B------:R-:W-:Y:S01]  /*9ec0*/  MOV R19, R132 ;  /* 0x0000008400137202 */ /* 0x000fe20000000f00 */
[----:B------:R-:W-:-:S03]  /*9ed0*/  IMAD.MOV.U32 R18, RZ, RZ, R133 ;  /* 0x000000ffff127224 */ /* 0x000fc600078e0085 */
[----:B------:R-:W-:Y:S01]  /*9ee0*/  HMMA.16816.F32.BF16 R36, R4, R14, R44 ;  /* 0x0000000e0424723c */ /* 0x000fe2000004182c */
[----:B------:R-:W-:Y:S01]  /*9ef0*/  LDSM.16.M88.4 R4, [R232+0x6000] ;  /* 0x00600000e804783b */ /* 0x000fe20000000200 */
[----:B------:R-:W-:Y:S02]  /*9f00*/  IMAD.MOV.U32 R61, RZ, RZ, R23 ;  /* 0x000000ffff3d7224 */ /* 0x000fe400078e0017 */
[----:B------:R-:W-:Y:S02]  /*9f10*/  IMAD.MOV.U32 R62, RZ, RZ, R22 ;  /* 0x000000ffff3e7224 */ /* 0x000fe400078e0016 */
[----:B------:R-:W-:Y:S01]  /*9f20*/  IMAD.MOV.U32 R63, RZ, RZ, R21 ;  /* 0x000000ffff3f7224 */ /* 0x000fe200078e0015 */
[----:B------:R-:W-:Y:S01]  /*9f30*/  MOV R47, R16 ;  /* 0x00000010002f7202 */ /* 0x000fe20000000f00 */
[----:B------:R-:W-:Y:S02]  /*9f40*/  IMAD.MOV.U32 R44, RZ, RZ, R25 ;  /* 0x000000ffff2c7224 */ /* 0x000fe400078e0019 */
[----:B------:R-:W-:-:S02]  /*9f50*/  IMAD.MOV.U32 R45, RZ, RZ, R24 ;  /* 0x000000ffff2d7224 */ /* 0x000fc400078e0018 */
[----:B------:R-:W-:Y:S01]  /*9f60*/  HMMA.16816.F32.BF16 R24, R8, R14, R48 ;  /* 0x0000000e0818723c */ /* 0x000fe20000041830 */
[----:B------:R-:W1:Y:S01]  /*9f70*/  LDSM.16.M88.4 R12, [R239] ;  /* 0x00000000ef0c783b */ /* 0x000e620000000200 */
[----:B------:R-:W-:Y:S02]  /*9f80*/  IMAD.MOV.U32 R46, RZ, RZ, R17 ;  /* 0x000000ffff2e7224 */ /* 0x000fe400078e0011 */
[----:B------:R-:W-:Y:S01]  /*9f90*/  IMAD.MOV.U32 R16, RZ, RZ, R139 ;  /* 0x000000ffff107224 */ /* 0x000fe200078e008b */
[----:B------:R-:W2:Y:S01]  /*9fa0*/  LDSM.16.M88.4 R8, [R232+0x4000] ;  /* 0x00400000e808783b */ /* 0x000ea20000000200 */
[----:B------:R-:W-:-:S07]  /*9fb0*/  IMAD.MOV.U32 R17, RZ, RZ, R138 ;  /* 0x000000ffff117224 */ /* 0x000fce00078e008a */
[C---:B-1----:R-:W-:Y:S06]  /*9fc0*/  HMMA.16816.F32.BF16 R16, R4.reuse, R14, R16 ;  /* 0x0000000e0410723c */ /* 0x042fec0000041810 */
[-C--:B------:R-:W-:Y:S06]  /*9fd0*/  HMMA.16816.F32.BF16 R48, R4, R12.reuse, R208 ;  /* 0x0000000c0430723c */ /* 0x080fec00000418d0 */
[----:B--2---:R-:W-:Y:S01]  /*9fe0*/  HMMA.16816.F32.BF16 R52, R8, R12, R212 ;  /* 0x0000000c0834723c */ /* 0x004fe200000418d4 */
[----:B------:R-:W-:Y:S01]  /*9ff0*/  MOV R208, R20 ;  /* 0x0000001400d07202 */ /* 0x000fe20000000f00 */
[----:B------:R-:W-:Y:S01]  /*a000*/  IMAD.MOV.U32 R209, RZ, RZ, R3 ;  /* 0x000000ffffd17224 */ /* 0x000fe200078e0003 */
[----:B------:R-:W1:Y:S01]  /*a010*/  LDSM.16.M88.4 R20, [R238] ;  /* 0x00000000ee14783b */ /* 0x000e620000000200 */
[----:B------:R-:W-:-:S02]  /*a020*/  IMAD.MOV.U32 R210, RZ, RZ, R2 ;  /* 0x000000ffffd27224 */ /* 0x000fc400078e0002 */
[----:B------:R-:W-:Y:S01]  /*a030*/  IMAD.MOV.U32 R211, RZ, RZ, R0 ;  /* 0x000000ffffd37224 */ /* 0x000fe200078e0000 */
[----:B------:R-:W-:Y:S05]  /*a040*/  HMMA.16816.F32.BF16 R220, R8, R14, R220 ;  /* 0x0000000e08dc723c */ /* 0x000fea00000418dc */
[----:B------:R-:W-:Y:S01]  /*a050*/  MOV R12, R16 ;  /* 0x00000010000c7202 */ /* 0x000fe20000000f00 */
[----:B------:R-:W-:Y:S02]  /*a060*/  IMAD.MOV.U32 R3, RZ, RZ, R17 ;  /* 0x000000ffff037224 */ /* 0x000fe400078e0011 */
[----:B------:R-:W-:Y:S02]  /*a070*/  IMAD.MOV.U32 R2, RZ, RZ, R18 ;  /* 0x000000ffff027224 */ /* 0x000fe400078e0012 */
[----:B------:R-:W-:-:S02]  /*a080*/  IMAD.MOV.U32 R0, RZ, RZ, R19 ;  /* 0x000000ffff007224 */ /* 0x000fc400078e0013 */
[----:B------:R-:W2:Y:S01]  /*a090*/  LDSM.16.M88.4 R16, [R237] ;  /* 0x00000000ed10783b */ /* 0x000ea20000000200 */
[-C--:B-1----:R-:W-:Y:S06]  /*a0a0*/  HMMA.16816.F32.BF16 R212, R8, R20.reuse, R216 ;  /* 0x0000001408d4723c */ /* 0x082fec00000418d8 */
[C---:B------:R-:W-:Y:S06]  /*a0b0*/  HMMA.16816.F32.BF16 R216, R4.reuse, R20, R204 ;  /* 0x0000001404d8723c */ /* 0x040fec00000418cc */
[----:B------:R-:W-:Y:S06]  /*a0c0*/  HMMA.16816.F32.BF16 R208, R4, R22, R208 ;  /* 0x0000001604d0723c */ /* 0x000fec00000418d0 */
[----:B--2---:R-:W-:Y:S07]  /*a0d0*/  HMMA.16816.F32.BF16 R204, R8, R16, R56 ;  /* 0x0000001008cc723c */ /* 0x004fee0000041838 */
[----:B------:R-:W-:Y:S01]  /*a0e0*/  MOV R56, R12 ;  /* 0x0000000c00387202 */ /* 0x000fe20000000f00 */
[----:B------:R-:W-:Y:S01]  /*a0f0*/  IMAD.MOV.U32 R57, RZ, RZ, R3 ;  /* 0x000000ffff397224 */ /* 0x000fe200078e0003 */
[----:B------:R-:W1:Y:S01]  /*a100*/  LDSM.16.M88.4 R12, [R236] ;  /* 0x00000000ec0c783b */ /* 0x000e620000000200 */
[----:B------:R-:W-:-:S02]  /*a110*/  IMAD.MOV.U32 R58, RZ, RZ, R2 ;  /* 0x000000ffff3a7224 */ /* 0x000fc400078e0002 */
[----:B------:R-:W-:-:S06]  /*a120*/  IMAD.MOV.U32 R59, RZ, RZ, R0 ;  /* 0x000000ffff3b7224 */ /* 0x000fcc00078e0000 */
[----:B------:R-:W-:Y:S01]  /*a130*/  MOV R139, R208 ;  /* 0x000000d0008b7202 */ /* 0x000fe20000000f00 */
[----:B------:R-:W-:Y:S02]  /*a140*/  IMAD.MOV.U32 R138, RZ, RZ, R209 ;  /* 0x000000ffff8a7224 */ /* 0x000fe400078e00d1 */
[----:B------:R-:W-:Y:S02]  /*a150*/  IMAD.MOV.U32 R133, RZ, RZ, R210 ;  /* 0x000000ffff857224 */ /* 0x000fe400078e00d2 */
[----:B------:R-:W-:Y:S02]  /*a160*/  IMAD.MOV.U32 R132, RZ, RZ, R211 ;  /* 0x000000ffff847224 */ /* 0x000fe400078e00d3 */
[----:B------:R-:W-:Y:S07]  /*a170*/  HMMA.16816.F32.BF16 R208, R8, R22, R64 ;  /* 0x0000001608d0723c */ /* 0x000fee0000041840 */
[----:B------:R-:W-:Y:S01]  /*a180*/  MOV R64, R61 ;  /* 0x0000003d00407202 */ /* 0x000fe20000000f00 */
[----:B------:R-:W-:-:S02]  /*a190*/  IMAD.MOV.U32 R65, RZ, RZ, R62 ;  /* 0x000000ffff417224 */ /* 0x000fc400078e003e */
[----:B------:R-:W-:Y:S02]  /*a1a0*/  IMAD.MOV.U32 R66, RZ, RZ, R63 ;  /* 0x000000ffff427224 */ /* 0x000fe400078e003f */
[----:B------:R-:W-:Y:S01]  /*a1b0*/  IMAD.MOV.U32 R67, RZ, RZ, R252 ;  /* 0x000000ffff437224 */ /* 0x000fe200078e00fc */
[C---:B------:R-:W-:Y:S06]  /*a1c0*/  HMMA.16816.F32.BF16 R60, R4.reuse, R16, R40 ;  /* 0x00000010043c723c */ /* 0x040fec0000041828 */
[C---:B------:R-:W-:Y:S06]  /*a1d0*/  HMMA.16816.F32.BF16 R64, R4.reuse, R18, R64 ;  /* 0x000000120440723c */ /* 0x040fec0000041840 */
[C---:B-1----:R-:W-:Y:S06]  /*a1e0*/  HMMA.16816.F32.BF16 R20, R4.reuse, R12, R44 ;  /* 0x0000000c0414723c */ /* 0x042fec000004182c */
[----:B------:R-:W-:Y:S01]  /*a1f0*/  HMMA.16816.F32.BF16 R44, R4, R14, R36 ;  /* 0x0000000e042c723c */ /* 0x000fe20000041824 */
[----:B------:R-:W-:Y:S05]  /*a200*/  LDSM.16.M88.4 R4, [R234+0x6000] ;  /* 0x00600000ea04783b */ /* 0x000fea0000000200 */
[C---:B------:R-:W-:Y:S06]  /*a210*/  HMMA.16816.F32.BF16 R36, R8.reuse, R18, R32 ;  /* 0x000000120824723c */ /* 0x040fec0000041820 */
[C---:B------:R-:W-:Y:S06]  /*a220*/  HMMA.16816.F32.BF16 R28, R8.reuse, R12, R28 ;  /* 0x0000000c081c723c */ /* 0x040fec000004181c */
[----:B------:R-:W-:Y:S01]  /*a230*/  HMMA.16816.F32.BF16 R24, R8, R14, R24 ;  /* 0x0000000e0818723c */ /* 0x000fe20000041818 */
[----:B------:R-:W1:Y:S01]  /*a240*/  LDSM.16.M88.4 R12, [R230+0xa000] ;  /* 0x00a00000e60c783b */ /* 0x000e620000000200 */
[----:B------:R-:W-:Y:S01]  /*a250*/  MOV R16, R20 ;  /* 0x0000001400107202 */ /* 0x000fe20000000f00 */
[----:B------:R-:W-:-:S02]  /*a260*/  IMAD.MOV.U32 R3, RZ, RZ, R21 ;  /* 0x000000ffff037224 */ /* 0x000fc400078e0015 */
[----:B------:R-:W2:Y:S01]  /*a270*/  LDSM.16.M88.4 R8, [R234+0x4000] ;  /* 0x00400000ea08783b */ /* 0x000ea20000000200 */
[----:B------:R-:W-:Y:S02]  /*a280*/  IMAD.MOV.U32 R2, RZ, RZ, R22 ;  /* 0x000000ffff027224 */ /* 0x000fe400078e0016 */
[----:B------:R-:W-:Y:S02]  /*a290*/  IMAD.MOV.U32 R0, RZ, RZ, R23 ;  /* 0x000000ffff007224 */ /* 0x000fe400078e0017 */
[----:B------:R-:W3:Y:S01]  /*a2a0*/  LDSM.16.M88.4 R20, [R230+0xa800] ;  /* 0x00a80000e614783b */ /* 0x000ee20000000200 */
[----:B-1----:R-:W-:Y:S06]  /*a2b0*/  HMMA.16816.F32.BF16 R56, R4, R14, R56 ;  /* 0x0000000e0438723c */ /* 0x002fec0000041838 */
[C---:B--2---:R-:W-:Y:S06]  /*a2c0*/  HMMA.16816.F32.BF16 R40, R8.reuse, R12, R52 ;  /* 0x0000000c0828723c */ /* 0x044fec0000041834 */
[----:B------:R-:W-:Y:S06]  /*a2d0*/  HMMA.16816.F32.BF16 R52, R8, R14, R220 ;  /* 0x0000000e0834723c */ /* 0x000fec00000418dc */
[----:B------:R-:W-:Y:S01]  /*a2e0*/  HMMA.16816.F32.BF16 R32, R4, R12, R48 ;  /* 0x0000000c0420723c */ /* 0x000fe20000041830 */
[----:B------:R-:W-:Y:S01]  /*a2f0*/  MOV R220, R16 ;  /* 0x0000001000dc7202 */ /* 0x000fe20000000f00 */
[----:B------:R-:W-:Y:S01]  /*a300*/  IMAD.MOV.U32 R14, RZ, RZ, R133 ;  /* 0x000000ffff0e7224 */ /* 0x000fe200078e0085 */
[----:B------:R-:W1:Y:S01]  /*a310*/  LDSM.16.M88.4 R16, [R230+0xb000] ;  /* 0x00b00000e610783b */ /* 0x000e620000000200 */
[----:B------:R-:W-:-:S02]  /*a320*/  IMAD.MOV.U32 R15, RZ, RZ, R132 ;  /* 0x000000ffff0f7224 */ /* 0x000fc400078e0084 */
[----:B---3--:R-:W-:Y:S01]  /*a330*/  HMMA.16816.F32.BF16 R208, R8, R22, R208 ;  /* 0x0000001608d0723c */ /* 0x008fe200000418d0 */
[----:B------:R-:W-:Y:S01]  /*a340*/  MOV R12, R139 ;  /* 0x0000008b000c7202 */ /* 0x000fe20000000f00 */
[----:B------:R-:W-:Y:S01]  /*a350*/  IMAD.MOV.U32 R13, RZ, RZ, R138 ;  /* 0x000000ffff0d7224 */ /* 0x000fe200078e008a */
[----:B------:R-:W-:Y:S01]  /*a360*/  MOV R51, R56 ;  /* 0x0000003800337202 */ /* 0x000fe20000000f00 */
[----:B------:R-:W-:Y:S02]  /*a370*/  IMAD.MOV.U32 R50, RZ, RZ, R57 ;  /* 0x000000ffff327224 */ /* 0x000fe400078e0039 */
[----:B------:R-:W-:Y:S01]  /*a380*/  IMAD.MOV.U32 R49, RZ, RZ, R58 ;  /* 0x000000ffff317224 */ /* 0x000fe200078e003a */
[----:B------:R-:W-:Y:S01]  /*a390*/  HMMA.16816.F32.BF16 R216, R4, R20, R216 ;  /* 0x0000001404d8723c */ /* 0x000fe200000418d8 */
[----:B------:R-:W-:Y:S02]  /*a3a0*/  IMAD.MOV.U32 R48, RZ, RZ, R59 ;  /* 0x000000ffff307224 */ /* 0x000fe400078e003b */
[----:B------:R-:W-:-:S02]  /*a3b0*/  IMAD.MOV.U32 R221, RZ, RZ, R3 ;  /* 0x000000ffffdd7224 */ /* 0x000fc400078e0003 */
[----:B------:R-:W-:Y:S01]  /*a3c0*/  IMAD.MOV.U32 R222, RZ, RZ, R2 ;  /* 0x000000ffffde7224 */ /* 0x000fe200078e0002 */
[----:B------:R-:W-:Y:S01]  /*a3d0*/  HMMA.16816.F32.BF16 R56, R8, R20, R212 ;  /* 0x000000140838723c */ /* 0x000fe200000418d4 */
[----:B------:R-:W-:-:S05]  /*a3e0*/  IMAD.MOV.U32 R223, RZ, RZ, R0 ;  /* 0x000000ffffdf7224 */ /* 0x000fca00078e0000 */
[C---:B------:R-:W-:Y:S05]  /*a3f0*/  HMMA.16816.F32.BF16 R212, R4.reuse, R22, R12 ;  /* 0x0000001604d4723c */ /* 0x040fea000004180c */
[----:B------:R-:W-:Y:S01]  /*a400*/  MOV R21, R208 ;  /* 0x000000d000157202 */ /* 0x000fe20000000f00 */
[----:B------:R-:W-:Y:S02]  /*a410*/  IMAD.MOV.U32 R20, RZ, RZ, R209 ;  /* 0x000000ffff147224 */ /* 0x000fe400078e00d1 */
[----:B------:R-:W-:Y:S02]  /*a420*/  IMAD.MOV.U32 R252, RZ, RZ, R210 ;  /* 0x000000fffffc7224 */ /* 0x000fe400078e00d2 */
[----:B------:R-:W-:Y:S01]  /*a430*/  IMAD.MOV.U32 R139, RZ, RZ, R211 ;  /* 0x000000ffff8b7224 */ /* 0x000fe200078e00d3 */
[----:B-1----:R-:W-:-:S13]  /*a440*/  HMMA.16816.F32.BF16 R60, R4, R16, R60 ;  /* 0x00000010043c723c */ /* 0x002fda000004183c */
[----:B------:R-:W-:Y:S01]  /*a450*/  MOV R12, R212 ;  /* 0x000000d4000c7202 */ /* 0x000fe20000000f00 */
[----:B------:R-:W-:Y:S01]  /*a460*/  HMMA.16816.F32.BF16 R64, R4, R18, R64 ;  /* 0x000000120440723c */ /* 0x000fe20000041840 */
[----:B------:R-:W-:Y:S02]  /*a470*/  IMAD.MOV.U32 R0, RZ, RZ, R215 ;  /* 0x000000ffff007224 */ /* 0x000fe400078e00d7 */
[----:B------:R-:W-:Y:S02]  /*a480*/  IMAD.MOV.U32 R3, RZ, RZ, R213 ;  /* 0x000000ffff037224 */ /* 0x000fe400078e00d5 */
[----:B------:R-:W-:Y:S01]  /*a490*/  IMAD.MOV.U32 R2, RZ, RZ, R214 ;  /* 0x000000ffff027224 */ /* 0x000fe200078e00d6 */
[C---:B------:R-:W-:Y:S06]  /*a4a0*/  HMMA.16816.F32.BF16 R204, R8.reuse, R16, R204 ;  /* 0x0000001008cc723c */ /* 0x040fec00000418cc */
[----:B------:R-:W-:Y:S01]  /*a4b0*/  HMMA.16816.F32.BF16 R212, R8, R18, R36 ;  /* 0x0000001208d4723c */ /* 0x000fe20000041824 */
[----:B------:R-:W-:Y:S01]  /*a4c0*/  MOV R132, R60 ;  /* 0x0000003c00847202 */ /* 0x000fe20000000f00 */
[----:B------:R-:W-:Y:S01]  /*a4d0*/  IMAD.MOV.U32 R17, RZ, RZ, R63 ;  /* 0x000000ffff117224 */ /* 0x000fe200078e003f */
[----:B------:R-:W-:Y:S01]  /*a4e0*/  MOV R60, R12 ;  /* 0x0000000c003c7202 */ /* 0x000fe20000000f00 */
[----:B------:R-:W-:Y:S01]  /*a4f0*/  IMAD.MOV.U32 R63, RZ, RZ, R0 ;  /* 0x000000ffff3f7224 */ /* 0x000fe200078e0000 */
[----:B------:R-:W1:Y:S02]  /*a500*/  LDSM.16.M88.4 R12, [R230+0xb800] ;  /* 0x00b80000e60c783b */ /* 0x000e640000000200 */
[----:B------:R-:W-:Y:S01]  /*a510*/  MOV R36, R51 ;  /* 0x0000003300247202 */ /* 0x000fe20000000f00 */
[----:B------:R-:W-:-:S04]  /*a520*/  IMAD.MOV.U32 R37, RZ, RZ, R50 ;  /* 0x000000ffff257224 */ /* 0x000fc800078e0032 */
[----:B------:R-:W-:Y:S01]  /*a530*/  MOV R16, R64 ;  /* 0x0000004000107202 */ /* 0x000fe20000000f00 */
[----:B------:R-:W-:Y:S01]  /*a540*/  IMAD.MOV.U32 R0, RZ, RZ, R67 ;  /* 0x000000ffff007224 */ /* 0x000fe200078e0043 */
[----:B------:R-:W-:Y:S01]  /*a550*/  MOV R64, R132 ;  /* 0x0000008400407202 */ /* 0x000fe20000000f00 */
[----:B------:R-:W-:Y:S01]  /*a560*/  IMAD.MOV.U32 R67, RZ, RZ, R17 ;  /* 0x000000ffff437224 */ /* 0x000fe200078e0011 */
[----:B------:R-:W-:Y:S01]  /*a570*/  MOV R18, R21 ;  /* 0x0000001500127202 */ /* 0x000fe20000000f00 */
[----:B------:R-:W-:Y:S02]  /*a580*/  IMAD.MOV.U32 R38, RZ, RZ, R49 ;  /* 0x000000ffff267224 */ /* 0x000fe400078e0031 */
[----:B------:R-:W-:Y:S02]  /*a590*/  IMAD.MOV.U32 R39, RZ, RZ, R48 ;  /* 0x000000ffff277224 */ /* 0x000fe400078e0030 */
[----:B------:R-:W-:Y:S02]  /*a5a0*/  IMAD.MOV.U32 R23, RZ, RZ, R61 ;  /* 0x000000ffff177224 */ /* 0x000fe400078e003d */
[----:B------:R-:W-:-:S02]  /*a5b0*/  IMAD.MOV.U32 R22, RZ, RZ, R62 ;  /* 0x000000ffff167224 */ /* 0x000fc400078e003e */
[----:B------:R-:W-:Y:S02]  /*a5c0*/  IMAD.MOV.U32 R61, RZ, RZ, R3 ;  /* 0x000000ffff3d7224 */ /* 0x000fe400078e0003 */
[----:B------:R-:W-:Y:S02]  /*a5d0*/  IMAD.MOV.U32 R62, RZ, RZ, R2 ;  /* 0x000000ffff3e7224 */ /* 0x000fe400078e0002 */
[----:B------:R-:W-:Y:S02]  /*a5e0*/  IMAD.MOV.U32 R3, RZ, RZ, R65 ;  /* 0x000000ffff037224 */ /* 0x000fe400078e0041 */
[----:B------:R-:W-:Y:S02]  /*a5f0*/  IMAD.MOV.U32 R2, RZ, RZ, R66 ;  /* 0x000000ffff027224 */ /* 0x000fe400078e0042 */
[----:B------:R-:W-:Y:S02]  /*a600*/  IMAD.MOV.U32 R65, RZ, RZ, R23 ;  /* 0x000000ffff417224 */ /* 0x000fe400078e0017 */
[----:B------:R-:W-:-:S02]  /*a610*/  IMAD.MOV.U32 R66, RZ, RZ, R22 ;  /* 0x000000ffff427224 */ /* 0x000fc400078e0016 */
[----:B------:R-:W-:Y:S02]  /*a620*/  IMAD.MOV.U32 R19, RZ, RZ, R20 ;  /* 0x000000ffff137224 */ /* 0x000fe400078e0014 */
[----:B------:R-:W-:Y:S01]  /*a630*/  LDSM.16.M88.4 R20, [R229+0x2800] ;  /* 0x00280000e514783b */ /* 0x000fe20000000200 */
[C---:B-1----:R-:W-:Y:S06]  /*a640*/  HMMA.16816.F32.BF16 R208, R4.reuse, R12, R220 ;  /* 0x0000000c04d0723c */ /* 0x042fec00000418dc */
[-C--:B------:R-:W-:Y:S01]  /*a650*/  HMMA.16816.F32.BF16 R220, R4, R14.reuse, R44 ;  /* 0x0000000e04dc723c */ /* 0x080fe2000004182c */
[----:B------:R-:W1:Y:S05]  /*a660*/  LDSM.16.M88.4 R4, [R233+0x6000] ;  /* 0x00600000e904783b */ /* 0x000e6a0000000200 */
[----:B------:R-:W-:-:S12]  /*a670*/  HMMA.16816.F32.BF16 R48, R8, R14, R24 ;  /* 0x0000000e0830723c */ /* 0x000fd80000041818 */
[----:B------:R-:W-:Y:S01]  /*a680*/  MOV R138, R208 ;  /* 0x000000d0008a7202 */ /* 0x000fe20000000f00 */
[----:B------:R-:W-:Y:S02]  /*a690*/  IMAD.MOV.U32 R133, RZ, RZ, R209 ;  /* 0x000000ffff857224 */ /* 0x000fe400078e00d1 */
[----:B------:R-:W-:Y:S02]  /*a6a0*/  IMAD.MOV.U32 R132, RZ, RZ, R210 ;  /* 0x000000ffff847224 */ /* 0x000fe400078e00d2 */
[----:B------:R-:W-:Y:S02]  /*a6b0*/  IMAD.MOV.U32 R17, RZ, RZ, R211 ;  /* 0x000000ffff117224 */ /* 0x000fe400078e00d3 */
[----:B------:R-:W-:Y:S01]  /*a6c0*/  HMMA.16816.F32.BF16 R208, R8, R12, R28 ;  /* 0x0000000c08d0723c */ /* 0x000fe2000004181c */
[----:B------:R-:W2:Y:S04]  /*a6d0*/  LDSM.16.M88.4 R12, [R229+0x2000] ;  /* 0x00200000e50c783b */ /* 0x000ea80000000200 */
[----:B------:R-:W3:Y:S01]  /*a6e0*/  LDSM.16.M88.4 R8, [R233+0x4000] ;  /* 0x00400000e908783b */ /* 0x000ee20000000200 */
[C---:B-1----:R-:W-:Y:S06]  /*a6f0*/  HMMA.16816.F32.BF16 R60, R4.reuse, R22, R60 ;  /* 0x00000016043c723c */ /* 0x042fec000004183c */
[-C--:B--2---:R-:W-:Y:S06]  /*a700*/  HMMA.16816.F32.BF16 R44, R4, R12.reuse, R32 ;  /* 0x0000000c042c723c */ /* 0x084fec0000041820 */
[----:B---3--:R-:W-:Y:S06]  /*a710*/  HMMA.16816.F32.BF16 R40, R8, R12, R40 ;  /* 0x0000000c0828723c */ /* 0x008fec0000041828 */
[----:B------:R-:W-:Y:S01]  /*a720*/  HMMA.16816.F32.BF16 R36, R4, R14, R36 ;  /* 0x0000000e0424723c */ /* 0x000fe20000041824 */
[----:B------:R-:W-:-:S02]  /*a730*/  IMAD.MOV.U32 R12, RZ, RZ, R18 ;  /* 0x000000ffff0c7224 */ /* 0x000fc400078e0012 */
[----:B------:R-:W-:-:S03]  /*a740*/  IMAD.MOV.U32 R13, RZ, RZ, R19 ;  /* 0x000000ffff0d7224 */ /* 0x000fc600078e0013 */
[C---:B------:R-:W-:Y:S06]  /*a750*/  HMMA.16816.F32.BF16 R24, R8.reuse, R14, R52 ;  /* 0x0000000e0818723c */ /* 0x040fec0000041834 */
[-C--:B------:R-:W-:Y:S01]  /*a760*/  HMMA.16816.F32.BF16 R28, R8, R20.reuse, R56 ;  /* 0x00000014081c723c */ /* 0x080fe20000041838 */
[----:B------:R-:W-:Y:S01]  /*a770*/  MOV R14, R252 ;  /* 0x000000fc000e7202 */ /* 0x000fe20000000f00 */
[----:B------:R-:W-:Y:S01]  /*a780*/  IMAD.MOV.U32 R15, RZ, RZ, R139 ;  /* 0x000000ffff0f7224 */ /* 0x000fe200078e008b */
[----:B------:R-:W-:Y:S01]  /*a790*/  MOV R54, R132 ;  /* 0x0000008400367202 */ /* 0x000fe20000000f00 */
[----:B------:R-:W-:Y:S01]  /*a7a0*/  IMAD.MOV.U32 R55, RZ, RZ, R17 ;  /* 0x000000ffff377224 */ /* 0x000fe200078e0011 */
[----:B------:R-:W1:Y:S01]  /*a7b0*/  S2R R252, SR_TID.X ;  /* 0x0000000000fc7919 */ /* 0x000e620000002100 */
[----:B------:R-:W-:Y:S01]  /*a7c0*/  HMMA.16816.F32.BF16 R32, R4, R20, R216 ;  /* 0x000000140420723c */ /* 0x000fe200000418d8 */
[----:B------:R-:W-:Y:S01]  /*a7d0*/  IMAD.MOV.U32 R56, RZ, RZ, R16 ;  /* 0x000000ffff387224 */ /* 0x000fe200078e0010 */
[----:B------:R-:W-:Y:S01]  /*a7e0*/  MOV R58, R2 ;  /* 0x00000002003a7202 */ /* 0x000fe20000000f00 */
[----:B------:R-:W2:Y:S01]  /*a7f0*/  LDSM.16.M88.4 R16, [R229+0x3000] ;  /* 0x00300000e510783b */ /* 0x000ea20000000200 */
[----:B------:R-:W-:-:S02]  /*a800*/  IMAD.MOV.U32 R57, RZ, RZ, R3 ;  /* 0x000000ffff397224 */ /* 0x000fc400078e0003 */
[----:B------:R-:W-:Y:S01]  /*a810*/  HMMA.16816.F32.BF16 R20, R8, R22, R12 ;  /* 0x000000160814723c */ /* 0x000fe2000004180c */
[----:B------:R-:W3:Y:S01]  /*a820*/  LDSM.16.M88.4 R12, [R229+0x3800] ;  /* 0x00380000e50c783b */ /* 0x000ee20000000200 */
[----:B------:R-:W-:Y:S02]  /*a830*/  IMAD.MOV.U32 R59, RZ, RZ, R0 ;  /* 0x000000ffff3b7224 */ /* 0x000fe400078e0000 */
[----:B------:R-:W-:Y:S01]  /*a840*/  FMUL.FTZ R0, R40, UR22 ;  /* 0x0000001628007c20 */ /* 0x000fe20008410000 */
[----:B------:R-:W-:Y:S01]  /*a850*/  IMAD.MOV.U32 R52, RZ, RZ, R138 ;  /* 0x000000ffff347224 */ /* 0x000fe200078e008a */
[----:B------:R-:W-:-:S04]  /*a860*/  DEPBAR.LE SB0, 0x0 ;  /* 0x000080000000791a */ /* 0x000fc80000000000 */
[----:B------:R-:W-:Y:S02]  /*a870*/  IMAD.MOV.U32 R53, RZ, RZ, R133 ;  /* 0x000000ffff357224 */ /* 0x000fe400078e0085 */
[----:B------:R-:W-:-:S06]  /*a880*/  FMUL.FTZ R2, R31, UR22 ;  /* 0x000000161f027c20 */ /* 0x000fcc0008410000 */
[----:B------:R-:W-:Y:S01]  /*a890*/  FMUL.FTZ R3, R32, UR22 ;  /* 0x0000001620037c20 */ /* 0x000fe20008410000 */
[----:B-1----:R-:W-:-:S05]  /*a8a0*/  IMAD.SHL.U32 R252, R252, 0x2, RZ ;  /* 0x00000002fcfc7824 */ /* 0x002fca00078e00ff */
[----:B------:R-:W-:Y:S01]  /*a8b0*/  LOP3.LUT R252, R252, 0x6, RZ, 0xc0, !PT ;  /* 0x00000006fcfc7812 */ /* 0x000fe200078ec0ff */
[C---:B--2---:R-:W-:Y:S06]  /*a8c0*/  HMMA.16816.F32.BF16 R216, R4.reuse, R18, R56 ;  /* 0x0000001204d8723c */ /* 0x044fec0000041838 */
[C---:B---3--:R-:W-:Y:S06]  /*a8d0*/  HMMA.16816.F32.BF16 R56, R4.reuse, R12, R52 ;  /* 0x0000000c0438723c */ /* 0x048fec0000041834 */
[C---:B------:R-:W-:Y:S06]  /*a8e0*/  HMMA.16816.F32.BF16 R64, R4.reuse, R16, R64 ;  /* 0x000000100440723c */ /* 0x040fec0000041840 */
[----:B------:R-:W-:Y:S01]  /*a8f0*/  HMMA.16816.F32.BF16 R220, R4, R14, R220 ;  /* 0x0000000e04dc723c */ /* 0x000fe200000418dc */
[----:B------:R1:W2:Y:S05]  /*a900*/  MUFU.TANH R7, R0 ;  /* 0x0000000000077308 */ /* 0x0002aa0000002400 */
[C---:B------:R-:W-:Y:S05]  /*a910*/  HMMA.16816.F32.BF16 R204, R8.reuse, R16, R204 ;  /* 0x0000001008cc723c */ /* 0x040fea00000418cc */
[----:B------:R-:W-:Y:S01]  /*a920*/  STL.64 [R1], R56 ;  /* 0x0000003801007387 */ /* 0x000fe20000100a00 */
[----:B------:R-:W-:Y:S03]  /*a930*/  HMMA.16816.F32.BF16 R52, R8, R18, R212 ;  /* 0x000000120834723c */ /* 0x000fe600000418d4 */
[----:B------:R3:W-:Y:S01]  /*a940*/  STL.64 [R1+0x8], R58 ;  /* 0x0000083a01007387 */ /* 0x0007e20000100a00 */
[----:B-1----:R-:W-:-:S02]  /*a950*/  FMUL.FTZ R0, R41, UR22 ;  /* 0x0000001629007c20 */ /* 0x002fc40008410000 */
[C---:B------:R-:W-:Y:S06]  /*a960*/  HMMA.16816.F32.BF16 R48, R8.reuse, R14, R48 ;  /* 0x0000000e0830723c */ /* 0x040fec0000041830 */
[----:B---3--:R-:W-:Y:S01]  /*a970*/  HMMA.16816.F32.BF16 R56, R8, R12, R208 ;  /* 0x0000000c0838723c */ /* 0x008fe200000418d0 */
[----:B------:R1:W-:Y:S02]  /*a980*/  MUFU.TANH R9, R0 ;  /* 0x0000000000097308 */ /* 0x0003e40000002400 */
[----:B-1----:R-:W-:-:S06]  /*a990*/  FMUL.FTZ R0, R42, UR22 ;  /* 0x000000162a007c20 */ /* 0x002fcc0008410000 */
[----:B------:R1:W3:Y:S02]  /*a9a0*/  MUFU.TANH R10, R0 ;  /* 0x00000000000a7308 */ /* 0x0002e40000002400 */
[----:B-1----:R-:W-:-:S06]  /*a9b0*/  FMUL.FTZ R0, R43, UR22 ;  /* 0x000000162b007c20 */ /* 0x002fcc0008410000 */
[----:B------:R1:W-:Y:S02]  /*a9c0*/  MUFU.TANH R13, R0 ;  /* 0x00000000000d7308 */ /* 0x0003e40000002400 */
[----:B-1----:R-:W-:-:S06]  /*a9d0*/  FMUL.FTZ R0, R44, UR22 ;  /* 0x000000162c007c20 */ /* 0x002fcc0008410000 */
[----:B------:R1:W4:Y:S02]  /*a9e0*/  MUFU.TANH R8, R0 ;  /* 0x0000000000087308 */ /* 0x0003240000002400 */
        /* <DEDUP_REMOVED lines=11> */
[----:B------:R1:W-:Y:S02]  /*aaa0*/  MUFU.TANH R15, R0 ;  /* 0x00000000000f7308 */ /* 0x0003e40000002400 */
[----:B-1----:R-:W-:-:S06]  /*aab0*/  FMUL.FTZ R0, R27, UR22 ;  /* 0x000000161b007c20 */ /* 0x002fcc0008410000 */
[----:B------:R1:W-:Y:S08]  /*aac0*/  MUFU.TANH R27, R3 ;  /* 0x00000003001b7308 */ /* 0x0003f00000002400 */
[----:B------:R2:W-:Y:S01]  /*aad0*/  MUFU.TANH R42, R0 ;  /* 0x00000000002a7308 */ /* 0x0005e20000002400 */
[----:B-1----:R-:W-:Y:S01]  /*aae0*/  FMUL.FTZ R3, R33, UR22 ;  /* 0x0000001621037c20 */ /* 0x002fe20008410000 */
[----:B--2---:R-:W-:-:S06]  /*aaf0*/  FMUL.FTZ R0, R36, UR22 ;  /* 0x0000001624007c20 */ /* 0x004fcc0008410000 */
[----:B------:R1:W-:Y:S08]  /*ab00*/  MUFU.TANH R36, R3 ;  /* 0x0000000300247308 */ /* 0x0003f00000002400 */
[----:B------:R2:W-:Y:S01]  /*ab10*/  MUFU.TANH R12, R0 ;  /* 0x00000000000c7308 */ /* 0x0005e20000002400 */
[----:B-1----:R-:W-:Y:S01]  /*ab20*/  FMUL.FTZ R3, R35, UR22 ;  /* 0x0000001623037c20 */ /* 0x002fe20008410000 */
[----:B--2---:R-:W-:-:S06]  /*ab30*/  FMUL.FTZ R0, R37, UR22 ;  /* 0x0000001625007c20 */ /* 0x004fcc0008410000 */
[----:B------:R1:W-:Y:S02]  /*ab40*/  MUFU.TANH R40, R0 ;  /* 0x0000000000287308 */ /* 0x0003e40000002400 */
[----:B-1----:R-:W-:-:S06]  /*ab50*/  FMUL.FTZ R0, R38, UR22 ;  /* 0x0000001626007c20 */ /* 0x002fcc0008410000 */
[----:B------:R-:W-:Y:S08]  /*ab60*/  MUFU.TANH R38, R2 ;  /* 0x0000000200267308 */ /* 0x000ff00000002400 */
[----:B------:R1:W2:Y:S02]  /*ab70*/  MUFU.TANH R6, R0 ;  /* 0x0000000000067308 */ /* 0x0002a40000002400 */
[----:B-1----:R-:W-:-:S06]  /*ab80*/  FMUL.FTZ R0, R39, UR22 ;  /* 0x0000001627007c20 */ /* 0x002fcc0008410000 */
[----:B------:R1:W2:Y:S02]  /*ab90*/  MUFU.TANH R25, R0 ;  /* 0x0000000000197308 */ /* 0x0002a40000002400 */
[----:B-1----:R-:W-:-:S06]  /*aba0*/  FMUL.FTZ R0, R28, UR22 ;  /* 0x000000161c007c20 */ /* 0x002fcc0008410000 */
[----:B------:R1:W2:Y:S02]  /*abb0*/  MUFU.TANH R37, R0 ;  /* 0x0000000000257308 */ /* 0x0002a40000002400 */
[----:B-1----:R-:W-:-:S06]  /*abc0*/  FMUL.FTZ R0, R29, UR22 ;  /* 0x000000161d007c20 */ /* 0x002fcc0008410000 */
[----:B------:R1:W-:Y:S02]  /*abd0*/  MUFU.TANH R39, R0 ;  /* 0x0000000000277308 */ /* 0x0003e40000002400 */
[----:B-1----:R-:W-:-:S06]  /*abe0*/  FMUL.FTZ R0, R30, UR22 ;  /* 0x000000161e007c20 */ /* 0x002fcc0008410000 */
[----:B------:R1:W2:Y:S02]  /*abf0*/  MUFU.TANH R29, R0 ;  /* 0x00000000001d7308 */ /* 0x0002a40000002400 */
[----:B-1----:R-:W-:-:S05]  /*ac00*/  IMAD.U32 R0, RZ, RZ, UR20 ;  /* 0x00000014ff007e24 */ /* 0x002fca000f8e00ff */
[----:B------:R-:W-:Y:S01]  /*ac10*/  LEA R0, R0, R252, 0x6 ;  /* 0x000000fc00007211 */ /* 0x000fe200078e30ff */
[----:B------:R-:W-:Y:S03]  /*ac20*/  BAR.SYNC.DEFER_BLOCKING 0x0 ;  /* 0x0000000000007b1d */ /* 0x000fe60000010000 */
[C---:B------:R-:W-:Y:S01]  /*ac30*/  ISETP.GE.AND P1, PT, R0.reuse, R250, PT ;  /* 0x000000fa0000720c */ /* 0x040fe20003f26270 */
[C---:B------:R-:W-:Y:S01]  /*ac40*/  VIADD R2, R0.reuse, 0x1 ;  /* 0x0000000100027836 */ /* 0x040fe20000000000 */
[C---:B------:R-:W-:Y:S02]  /*ac50*/  ISETP.GE.AND P5, PT, R0.reuse, R248, PT ;  /* 0x000000f80000720c */ /* 0x040fe40003fa6270 */
[----:B------:R-:W-:Y:S02]  /*ac60*/  ISETP.LT.OR P1, PT, R0, R245, P1 ;  /* 0x000000f50000720c */ /* 0x000fe40000f21670 */
        /* <DEDUP_REMOVED lines=8> */
[----:B------:R-:W-:Y:S01]  /*acf0*/  FMUL.FTZ R2, R34, UR22 ;  /* 0x0000001622027c20 */ /* 0x000fe20008410000 */
[----:B------:R-:W-:Y:S01]  /*ad00*/  FSEL R7, R7, -INF , !P1 ;  /* 0xff80000007077808 */ /* 0x000fe20004800000 */
[----:B------:R1:W-:Y:S01]  /*ad10*/  MUFU.TANH R34, R3 ;  /* 0x0000000300227308 */ /* 0x0003e20000002400 */
[C---:B------:R-:W-:Y:S02]  /*ad20*/  ISETP.GE.AND P2, PT, R0.reuse, R249, PT ;  /* 0x000000f90000720c */ /* 0x040fe40003f46270 */
[C---:B------:R-:W-:Y:S02]  /*ad30*/  ISETP.GE.AND P1, PT, R0.reuse, R247, PT ;  /* 0x000000f70000720c */ /* 0x040fe40003f26270 */
[C---:B------:R-:W-:Y:S02]  /*ad40*/  ISETP.LT.OR P5, PT, R0.reuse, R244, P5 ;  /* 0x000000f40000720c */ /* 0x040fe40002fa1670 */
[C---:B------:R-:W-:Y:S01]  /*ad50*/  ISETP.LT.OR P2, PT, R0.reuse, R246, P2 ;  /* 0x000000f60000720c */ /* 0x040fe20001741670 */
[----:B------:R2:W2:Y:S01]  /*ad60*/  MUFU.TANH R5, R2 ;  /* 0x0000000200057308 */ /* 0x0004a20000002400 */
[----:B------:R-:W-:-:S02]  /*ad70*/  ISETP.LT.OR P1, PT, R0, R243, P1 ;  /* 0x000000f30000720c */ /* 0x000fc40000f21670 */
[----:B---3--:R-:W-:Y:S02]  /*ad80*/  FSEL R10, R10, -INF , !P5 ;  /* 0xff8000000a0a7808 */ /* 0x008fe40006800000 */
[----:B----4-:R-:W-:Y:S02]  /*ad90*/  FSEL R14, R8, -INF , !P2 ;  /* 0xff800000080e7808 */ /* 0x010fe40005000000 */
[----:B------:R-:W-:Y:S01]  /*ada0*/  FSEL R17, R4, -INF , !P1 ;  /* 0xff80000004117808 */ /* 0x000fe20004800000 */
[----:B------:R-:W-:Y:S01]  /*adb0*/  FMUL.FTZ R4, R23, UR22 ;  /* 0x0000001617047c20 */ /* 0x000fe20008410000 */
[----:B-1----:R-:W-:Y:S01]  /*adc0*/  FMUL.FTZ R3, R20, UR22 ;  /* 0x0000001614037c20 */ /* 0x002fe20008410000 */
[----:B------:R-:W-:Y:S02]  /*add0*/  FSEL R9, R9, -INF , !P6 ;  /* 0xff80000009097808 */ /* 0x000fe40007000000 */
[----:B------:R-:W-:Y:S01]  /*ade0*/  FSEL R13, R13, -INF , !P3 ;  /* 0xff8000000d0d7808 */ /* 0x000fe20005800000 */
[----:B------:R1:W3:Y:S01]  /*adf0*/  MUFU.TANH R26, R3 ;  /* 0x00000003001a7308 */ /* 0x0002e20000002400 */
[----:B------:R-:W-:Y:S01]  /*ae00*/  FSEL R19, R19, -INF , !P4 ;  /* 0xff80000013137808 */ /* 0x000fe20006000000 */
[----:B--2---:R-:W-:-:S06]  /*ae10*/  VIADD R2, R0, 0x8 ;  /* 0x0000000800027836 */ /* 0x004fcc0000000000 */
[----:B------:R2:W-:Y:S01]  /*ae20*/  MUFU.TANH R32, R4 ;  /* 0x0000000400207308 */ /* 0x0005e20000002400 */
[C---:B------:R-:W-:Y:S02]  /*ae30*/  ISETP.GE.AND P5, PT, R2.reuse, R250, PT ;  /* 0x000000fa0200720c */ /* 0x040fe40003fa6270 */
[C---:B------:R-:W-:Y:S02]  /*ae40*/  ISETP.GE.AND P2, PT, R2.reuse, R248, PT ;  /* 0x000000f80200720c */ /* 0x040fe40003f46270 */
[C---:B------:R-:W-:Y:S02]  /*ae50*/  ISETP.GE.AND P1, PT, R2.reuse, R249, PT ;  /* 0x000000f90200720c */ /* 0x040fe40003f26270 */
[C---:B------:R-:W-:Y:S01]  /*ae60*/  ISETP.GE.AND P6, PT, R2.reuse, R247, PT ;  /* 0x000000f70200720c */ /* 0x040fe20003fc6270 */
[----:B-1----:R-:W-:Y:S01]  /*ae70*/  FMUL.FTZ R3, R21, UR22 ;  /* 0x0000001615037c20 */ /* 0x002fe20008410000 */
[C---:B------:R-:W-:Y:S02]  /*ae80*/  ISETP.LT.OR P5, PT, R2.reuse, R245, P5 ;  /* 0x000000f50200720c */ /* 0x040fe40002fa1670 */
[C---:B------:R-:W-:Y:S01]  /*ae90*/  ISETP.LT.OR P2, PT, R2.reuse, R244, P2 ;  /* 0x000000f40200720c */ /* 0x040fe20001741670 */
[----:B------:R1:W-:Y:S01]  /*aea0*/  MUFU.TANH R33, R3 ;  /* 0x0000000300217308 */ /* 0x0003e20000002400 */
[----:B------:R-:W-:-:S02]  /*aeb0*/  ISETP.LT.OR P1, PT, R2, R246, P1 ;  /* 0x000000f60200720c */ /* 0x000fc40000f21670 */
[----:B------:R-:W-:Y:S01]  /*aec0*/  ISETP.LT.OR P6, PT, R2, R243, P6 ;  /* 0x000000f30200720c */ /* 0x000fe200037c1670 */
[----:B------:R-:W-:Y:S01]  /*aed0*/  VIADD R2, R0, 0x9 ;  /* 0x0000000900027836 */ /* 0x000fe20000000000 */
[----:B------:R-:W-:Y:S01]  /*aee0*/  FSEL R11, R11, -INF , !P5 ;  /* 0xff8000000b0b7808 */ /* 0x000fe20006800000 */
[----:B--2---:R-:W-:Y:S01]  /*aef0*/  FMUL.FTZ R4, R67, UR22 ;  /* 0x0000001643047c20 */ /* 0x004fe20008410000 */
[----:B------:R-:W-:Y:S02]  /*af00*/  FSEL R21, R16, -INF , !P0 ;  /* 0xff80000010157808 */ /* 0x000fe40004000000 */
[C---:B------:R-:W-:Y:S02]  /*af10*/  ISETP.GE.AND P5, PT, R2.reuse, R247, PT ;  /* 0x000000f70200720c */ /* 0x040fe40003fa6270 */
[C---:B------:R-:W-:Y:S02]  /*af20*/  ISETP.GE.AND P3, PT, R2.reuse, R250, PT ;  /* 0x000000fa0200720c */ /* 0x040fe40003f66270 */
[----:B------:R-:W-:-:S02]  /*af30*/  ISETP.GE.AND P4, PT, R2, R248, PT ;  /* 0x000000f80200720c */ /* 0x000fc40003f86270 */
[----:B------:R-:W-:Y:S01]  /*af40*/  ISETP.GE.AND P0, PT, R2, R249, PT ;  /* 0x000000f90200720c */ /* 0x000fe20003f06270 */
[----:B-1----:R-:W-:Y:S01]  /*af50*/  FMUL.FTZ R3, R22, UR22 ;  /* 0x0000001616037c20 */ /* 0x002fe20008410000 */
[----:B------:R-:W-:Y:S02]  /*af60*/  FSEL R22, R6, -INF , !P6 ;  /* 0xff80000006167808 */ /* 0x000fe40007000000 */
[C---:B------:R-:W-:Y:S01]  /*af70*/  ISETP.LT.OR P5, PT, R2.reuse, R243, P5 ;  /* 0x000000f30200720c */ /* 0x040fe20002fa1670 */
[----:B------:R1:W-:Y:S01]  /*af80*/  MUFU.TANH R31, R3 ;  /* 0x00000003001f7308 */ /* 0x0003e20000002400 */
[C---:B------:R-:W-:Y:S02]  /*af90*/  ISETP.LT.OR P3, PT, R2.reuse, R245, P3 ;  /* 0x000000f50200720c */ /* 0x040fe40001f61670 */
[C---:B------:R-:W-:Y:S02]  /*afa0*/  ISETP.LT.OR P4, PT, R2.reuse, R244, P4 ;  /* 0x000000f40200720c */ /* 0x040fe40002781670 */
[----:B------:R-:W-:-:S02]  /*afb0*/  ISETP.LT.OR P0, PT, R2, R246, P0 ;  /* 0x000000f60200720c */ /* 0x000fc40000701670 */
[----:B------:R-:W-:Y:S02]  /*afc0*/  IADD3 R2, R0, 0x10, RZ ;  /* 0x0000001000027810 */ /* 0x000fe40007ffe0ff */
[----:B------:R-:W-:Y:S02]  /*afd0*/  FSEL R18, R12, -INF , !P1 ;  /* 0xff8000000c127808 */ /* 0x000fe40004800000 */
[----:B------:R-:W-:Y:S02]  /*afe0*/  FSEL R23, R25, -INF , !P5 ;  /* 0xff80000019177808 */ /* 0x000fe40006800000 */
[----:B------:R-:W-:Y:S02]  /*aff0*/  FSEL R15, R15, -INF , !P2 ;  /* 0xff8000000f0f7808 */ /* 0x000fe40005000000 */
[----:B------:R-:W-:Y:S01]  /*b000*/  FSEL R12, R41, -INF , !P3 ;  /* 0xff800000290c7808 */ /* 0x000fe20005800000 */
[----:B-1----:R-:W-:Y:S01]  /*b010*/  FMUL.FTZ R3, R60, UR22 ;  /* 0x000000163c037c20 */ /* 0x002fe20008410000 */
[----:B------:R-:W-:-:S02]  /*b020*/  ISETP.GE.AND P2, PT, R2, R250, PT ;  /* 0x000000fa0200720c */ /* 0x000fc40003f46270 */
[C---:B------:R-:W-:Y:S01]  /*b030*/  ISETP.GE.AND P1, PT, R2.reuse, R248, PT ;  /* 0x000000f80200720c */ /* 0x040fe20003f26270 */
[----:B------:R1:W2:Y:S01]  /*b040*/  MUFU.TANH R24, R3 ;  /* 0x0000000300187308 */ /* 0x0002a20000002400 */
        /* <DEDUP_REMOVED lines=8> */
[----:B------:R-:W-:Y:S01]  /*b0d0*/  FSEL R20, R40, -INF , !P0 ;  /* 0xff80000028147808 */ /* 0x000fe20004000000 */
[----:B-1----:R-:W-:Y:S01]  /*b0e0*/  FMUL.FTZ R3, R61, UR22 ;  /* 0x000000163d037c20 */ /* 0x002fe20008410000 */
[----:B------:R-:W-:Y:S02]  /*b0f0*/  FSEL R37, R37, -INF , !P2 ;  /* 0xff80000025257808 */ /* 0x000fe40005000000 */
[C---:B------:R-:W-:Y:S01]  /*b100*/  ISETP.GE.AND P4, PT, R2.reuse, R250, PT ;  /* 0x000000fa0200720c */ /* 0x040fe20003f86270 */
[----:B------:R1:W-:Y:S01]  /*b110*/  MUFU.TANH R28, R3 ;  /* 0x00000003001c7308 */ /* 0x0003e20000002400 */
[----:B------:R-:W-:-:S02]  /*b120*/  ISETP.GE.AND P0, PT, R2, R248, PT ;  /* 0x000000f80200720c */ /* 0x000fc40003f06270 */
[C---:B------:R-:W-:Y:S02]  /*b130*/  ISETP.GE.AND P5, PT, R2.reuse, R249, PT ;  /* 0x000000f90200720c */ /* 0x040fe40003fa6270 */
[C---:B------:R-:W-:Y:S02]  /*b140*/  ISETP.GE.AND P2, PT, R2.reuse, R247, PT ;  /* 0x000000f70200720c */ /* 0x040fe40003f46270 */
[----:B------:R-:W-:Y:S02]  /*b150*/  FSEL R41, R27, -INF , !P6 ;  /* 0xff8000001b297808 */ /* 0x000fe40007000000 */
[C---:B------:R-:W-:Y:S02]  /*b160*/  ISETP.LT.OR P4, PT, R2.reuse, R245, P4 ;  /* 0x000000f50200720c */ /* 0x040fe40002781670 */
[C---:B------:R-:W-:Y:S02]  /*b170*/  ISETP.LT.OR P0, PT, R2.reuse, R244, P0 ;  /* 0x000000f40200720c */ /* 0x040fe40000701670 */
[----:B------:R-:W-:-:S02]  /*b180*/  ISETP.LT.OR P5, PT, R2, R246, P5 ;  /* 0x000000f60200720c */ /* 0x000fc40002fa1670 */
[----:B------:R-:W-:Y:S01]  /*b190*/  ISETP.LT.OR P2, PT, R2, R243, P2 ;  /* 0x000000f30200720c */ /* 0x000fe20001741670 */
[----:B------:R-:W-:Y:S02]  /*b1a0*/  VIADD R2, R0, 0x18 ;  /* 0x0000001800027836 */ /* 0x000fe40000000000 */
[----:B-1----:R-:W-:Y:S01]  /*b1b0*/  FMUL.FTZ R3, R62, UR22 ;  /* 0x000000163e037c20 */ /* 0x002fe20008410000 */
[----:B------:R-:W-:Y:S02]  /*b1c0*/  FSEL R138, R29, -INF , !P1 ;  /* 0xff8000001d8a7808 */ /* 0x000fe40004800000 */
[----:B------:R-:W-:Y:S01]  /*b1d0*/  FSEL R44, R5, -INF , !P3 ;  /* 0xff800000052c7808 */ /* 0x000fe20005800000 */
[----:B------:R1:W4:Y:S01]  /*b1e0*/  MUFU.TANH R6, R3 ;  /* 0x0000000300067308 */ /* 0x0003220000002400 */
[----:B------:R-:W-:Y:S02]  /*b1f0*/  ISETP.GE.AND P1, PT, R2, R250, PT ;  /* 0x000000fa0200720c */ /* 0x000fe40003f26270 */
[----:B------:R-:W-:-:S02]  /*b200*/  FSEL R47, R39, -INF , !P4 ;  /* 0xff800000272f7808 */ /* 0x000fc40006000000 */
[C---:B------:R-:W-:Y:S02]  /*b210*/  ISETP.GE.AND P6, PT, R2.reuse, R248, PT ;  /* 0x000000f80200720c */ /* 0x040fe40003fc6270 */
[C---:B------:R-:W-:Y:S02]  /*b220*/  ISETP.GE.AND P3, PT, R2.reuse, R249, PT ;  /* 0x000000f90200720c */ /* 0x040fe40003f66270 */
[C---:B------:R-:W-:Y:S02]  /*b230*/  ISETP.GE.AND P4, PT, R2.reuse, R247, PT ;  /* 0x000000f70200720c */ /* 0x040fe40003f86270 */
[C---:B------:R-:W-:Y:S02]  /*b240*/  ISETP.LT.OR P1, PT, R2.reuse, R245, P1 ;  /* 0x000000f50200720c */ /* 0x040fe40000f21670 */
[C---:B------:R-:W-:Y:S02]  /*b250*/  ISETP.LT.OR P6, PT, R2.reuse, R244, P6 ;  /* 0x000000f40200720c */ /* 0x040fe400037c1670 */
[C---:B------:R-:W-:Y:S01]  /*b260*/  ISETP.LT.OR P3, PT, R2.reuse, R246, P3 ;  /* 0x000000f60200720c */ /* 0x040fe20001f61670 */
[----:B-1----:R-:W-:Y:S01]  /*b270*/  FMUL.FTZ R3, R63, UR22 ;  /* 0x000000163f037c20 */ /* 0x002fe20008410000 */
[----:B------:R-:W-:Y:S01]  /*b280*/  ISETP.LT.OR P4, PT, R2, R243, P4 ;  /* 0x000000f30200720c */ /* 0x000fe20002781670 */
[----:B------:R-:W-:Y:S01]  /*b290*/  VIADD R2, R0, 0x19 ;  /* 0x0000001900027836 */ /* 0x000fe20000000000 */
[----:B---3--:R-:W-:Y:S01]  /*b2a0*/  FSEL R43, R26, -INF , !P1 ;  /* 0xff8000001a2b7808 */ /* 0x008fe20004800000 */
[----:B------:R1:W3:Y:S01]  /*b2b0*/  MUFU.TANH R25, R3 ;  /* 0x0000000300197308 */ /* 0x0002e20000002400 */
[----:B------:R-:W-:-:S02]  /*b2c0*/  FSEL R46, R38, -INF , !P0 ;  /* 0xff800000262e7808 */ /* 0x000fc40004000000 */
[----:B------:R-:W-:Y:S02]  /*b2d0*/  FSEL R35, R36, -INF , !P5 ;  /* 0xff80000024237808 */ /* 0x000fe40006800000 */
[----:B------:R-:W-:Y:S02]  /*b2e0*/  FSEL R34, R34, -INF , !P2 ;  /* 0xff80000022227808 */ /* 0x000fe40005000000 */
[C---:B------:R-:W-:Y:S02]  /*b2f0*/  ISETP.GE.AND P0, PT, R2.reuse, R250, PT ;  /* 0x000000fa0200720c */ /* 0x040fe40003f06270 */
[C---:B------:R-:W-:Y:S02]  /*b300*/  ISETP.GE.AND P5, PT, R2.reuse, R248, PT ;  /* 0x000000f80200720c */ /* 0x040fe40003fa6270 */
[C---:B------:R-:W-:Y:S02]  /*b310*/  ISETP.GE.AND P2, PT, R2.reuse, R249, PT ;  /* 0x000000f90200720c */ /* 0x040fe40003f46270 */
[----:B------:R-:W-:-:S02]  /*b320*/  ISETP.GE.AND P1, PT, R2, R247, PT ;  /* 0x000000f70200720c */ /* 0x000fc40003f26270 */
[----:B--2---:R-:W-:Y:S01]  /*b330*/  FSEL R252, R24, -INF , !P3 ;  /* 0xff80000018fc7808 */ /* 0x004fe20005800000 */
[----:B-1----:R-:W-:Y:S01]  /*b340*/  FMUL.FTZ R3, R204, UR22 ;  /* 0x00000016cc037c20 */ /* 0x002fe20008410000 */
[----:B------:R1:W-:Y:S01]  /*b350*/  MUFU.TANH R24, R4 ;  /* 0x0000000400187308 */ /* 0x0003e20000002400 */
[C---:B------:R-:W-:Y:S02]  /*b360*/  ISETP.LT.OR P0, PT, R2.reuse, R245, P0 ;  /* 0x000000f50200720c */ /* 0x040fe40000701670 */
[C---:B------:R-:W-:Y:S02]  /*b370*/  ISETP.LT.OR P5, PT, R2.reuse, R244, P5 ;  /* 0x000000f40200720c */ /* 0x040fe40002fa1670 */
[C---:B------:R-:W-:Y:S02]  /*b380*/  ISETP.LT.OR P2, PT, R2.reuse, R246, P2 ;  /* 0x000000f60200720c */ /* 0x040fe40001741670 */
[----:B------:R-:W-:Y:S01]  /*b390*/  ISETP.LT.OR P1, PT, R2, R243, P1 ;  /* 0x000000f30200720c */ /* 0x000fe20000f21670 */
[----:B------:R2:W3:Y:S01]  /*b3a0*/  MUFU.TANH R8, R3 ;  /* 0x0000000300087308 */ /* 0x0004e20000002400 */
[----:B------:R-:W-:-:S02]  /*b3b0*/  IADD3 R2, R0, 0x20, RZ ;  /* 0x0000002000027810 */ /* 0x000fc40007ffe0ff */
[----:B----4-:R-:W-:Y:S02]  /*b3c0*/  FSEL R45, R6, -INF , !P4 ;  /* 0xff800000062d7808 */ /* 0x010fe40006000000 */
[----:B------:R-:W-:Y:S02]  /*b3d0*/  FSEL R215, R31, -INF , !P6 ;  /* 0xff8000001fd77808 */ /* 0x000fe40007000000 */
[----:B------:R-:W-:Y:S01]  /*b3e0*/  ISETP.GE.AND P6, PT, R2, R250, PT ;  /* 0x000000fa0200720c */ /* 0x000fe20003fc6270 */
[----:B-1----:R-:W-:Y:S01]  /*b3f0*/  FMUL.FTZ R4, R52, UR22 ;  /* 0x0000001634047c20 */ /* 0x002fe20008410000 */
[----:B------:R-:W-:Y:S02]  /*b400*/  FSEL R211, R33, -INF , !P0 ;  /* 0xff80000021d37808 */ /* 0x000fe40004000000 */
[C---:B------:R-:W-:Y:S01]  /*b410*/  ISETP.GE.AND P3, PT, R2.reuse, R248, PT ;  /* 0x000000f80200720c */ /* 0x040fe20003f66270 */
[----:B------:R1:W-:Y:S01]  /*b420*/  MUFU.TANH R6, R4 ;  /* 0x0000000400067308 */ /* 0x0003e20000002400 */
[----:B------:R-:W-:-:S02]  /*b430*/  ISETP.GE.AND P4, PT, R2, R249, PT ;  /* 0x000000f90200720c */ /* 0x000fc40003f86270 */
[C---:B------:R-:W-:Y:S01]  /*b440*/  ISETP.GE.AND P0, PT, R2.reuse, R247, PT ;  /* 0x000000f70200720c */ /* 0x040fe20003f06270 */
[----:B--2---:R-:W-:Y:S01]  /*b450*/  FMUL.FTZ R3, R205, UR22 ;  /* 0x00000016cd037c20 */ /* 0x004fe20008410000 */
[----:B---3--:R-:W-:Y:S02]  /*b460*/  FSEL R132, R25, -INF , !P1 ;  /* 0xff80000019847808 */ /* 0x008fe40004800000 */
[C---:B------:R-:W-:Y:S01]  /*b470*/  ISETP.LT.OR P6, PT, R2.reuse, R245, P6 ;  /* 0x000000f50200720c */ /* 0x040fe200037c1670 */
[----:B------:R2:W3:Y:S01]  /*b480*/  MUFU.TANH R30, R3 ;  /* 0x00000003001e7308 */ /* 0x0004e20000002400 */
[C---:B------:R-:W-:Y:S02]  /*b490*/  ISETP.LT.OR P3, PT, R2.reuse, R244, P3 ;  /* 0x000000f40200720c */ /* 0x040fe40001f61670 */
[C---:B------:R-:W-:Y:S02]  /*b4a0*/  ISETP.LT.OR P4, PT, R2.reuse, R246, P4 ;  /* 0x000000f60200720c */ /* 0x040fe40002781670 */
[----:B------:R-:W-:Y:S01]  /*b4b0*/  ISETP.LT.OR P0, PT, R2, R243, P0 ;  /* 0x000000f30200720c */ /* 0x000fe20000701670 */
[----:B------:R-:W-:Y:S01]  /*b4c0*/  VIADD R2, R0, 0x21 ;  /* 0x0000002100027836 */ /* 0x000fe20000000000 */
[----:B------:R-:W-:Y:S01]  /*b4d0*/  FSEL R213, R8, -INF , !P6 ;  /* 0xff80000008d57808 */ /* 0x000fe20007000000 */
[----:B-1----:R-:W-:Y:S01]  /*b4e0*/  FMUL.FTZ R4, R53, UR22 ;  /* 0x0000001635047c20 */ /* 0x002fe20008410000 */
[----:B------:R-:W-:-:S02]  /*b4f0*/  FSEL R31, R32, -INF , !P5 ;  /* 0xff800000201f7808 */ /* 0x000fc40006800000 */
[----:B------:R-:W-:Y:S01]  /*b500*/  FSEL R212, R28, -INF , !P2 ;  /* 0xff8000001cd47808 */ /* 0x000fe20005000000 */
[----:B------:R1:W-:Y:S01]  /*b510*/  MUFU.TANH R25, R4 ;  /* 0x0000000400197308 */ /* 0x0003e20000002400 */
[C---:B------:R-:W-:Y:S02]  /*b520*/  ISETP.GE.AND P5, PT, R2.reuse, R250, PT ;  /* 0x000000fa0200720c */ /* 0x040fe40003fa6270 */
[----:B------:R-:W-:Y:S01]  /*b530*/  ISETP.GE.AND P2, PT, R2, R248, PT ;  /* 0x000000f80200720c */ /* 0x000fe20003f46270 */
[----:B--2---:R-:W-:Y:S01]  /*b540*/  FMUL.FTZ R3, R206, UR22 ;  /* 0x00000016ce037c20 */ /* 0x004fe20008410000 */
[C---:B------:R-:W-:Y:S02]  /*b550*/  ISETP.GE.AND P1, PT, R2.reuse, R249, PT ;  /* 0x000000f90200720c */ /* 0x040fe40003f26270 */
[C---:B------:R-:W-:Y:S01]  /*b560*/  ISETP.GE.AND P6, PT, R2.reuse, R247, PT ;  /* 0x000000f70200720c */ /* 0x040fe20003fc6270 */
[----:B------:R2:W4:Y:S01]  /*b570*/  MUFU.TANH R27, R3 ;  /* 0x00000003001b7308 */ /* 0x0005220000002400 */
[----:B------:R-:W-:-:S02]  /*b580*/  ISETP.LT.OR P5, PT, R2, R245, P5 ;  /* 0x000000f50200720c */ /* 0x000fc40002fa1670 */
[C---:B------:R-:W-:Y:S02]  /*b590*/  ISETP.LT.OR P2, PT, R2.reuse, R244, P2 ;  /* 0x000000f40200720c */ /* 0x040fe40001741670 */
[C---:B------:R-:W-:Y:S02]  /*b5a0*/  ISETP.LT.OR P1, PT, R2.reuse, R246, P1 ;  /* 0x000000f60200720c */ /* 0x040fe40000f21670 */
[----:B------:R-:W-:Y:S01]  /*b5b0*/  ISETP.LT.OR P6, PT, R2, R243, P6 ;  /* 0x000000f30200720c */ /* 0x000fe200037c1670 */
[----:B------:R-:W-:Y:S02]  /*b5c0*/  VIADD R2, R0, 0x28 ;  /* 0x0000002800027836 */ /* 0x000fe40000000000 */
[----:B-1----:R-:W-:Y:S01]  /*b5d0*/  FMUL.FTZ R4, R54, UR22 ;  /* 0x0000001636047c20 */ /* 0x002fe20008410000 */
[----:B---3--:R-:W-:Y:S02]  /*b5e0*/  FSEL R30, R30, -INF , !P5 ;  /* 0xff8000001e1e7808 */ /* 0x008fe40006800000 */
[----:B------:R-:W-:Y:S01]  /*b5f0*/  FSEL R52, R24, -INF , !P6 ;  /* 0xff80000018347808 */ /* 0x000fe20007000000 */
[----:B------:R1:W-:Y:S01]  /*b600*/  MUFU.TANH R8, R4 ;  /* 0x0000000400087308 */ /* 0x0003e20000002400 */
[----:B------:R-:W-:Y:S01]  /*b610*/  ISETP.GE.AND P5, PT, R2, R247, PT ;  /* 0x000000f70200720c */ /* 0x000fe20003fa6270 */
[----:B--2---:R-:W-:Y:S01]  /*b620*/  FMUL.FTZ R3, R207, UR22 ;  /* 0x00000016cf037c20 */ /* 0x004fe20008410000 */
[----:B----4-:R-:W-:-:S02]  /*b630*/  FSEL R214, R27, -INF , !P3 ;  /* 0xff8000001bd67808 */ /* 0x010fc40005800000 */
[----:B------:R-:W-:-:S03]  /*b640*/  ISETP.GE.AND P3, PT, R2, R250, PT ;  /* 0x000000fa0200720c */ /* 0x000fc60003f66270 */
[----:B------:R2:W3:Y:S01]  /*b650*/  MUFU.TANH R29, R3 ;  /* 0x00000003001d7308 */ /* 0x0004e20000002400 */
[C---:B------:R-:W-:Y:S02]  /*b660*/  ISETP.LT.OR P5, PT, R2.reuse, R243, P5 ;  /* 0x000000f30200720c */ /* 0x040fe40002fa1670 */
[----:B------:R-:W-:Y:S01]  /*b670*/  ISETP.LT.OR P3, PT, R2, R245, P3 ;  /* 0x000000f50200720c */ /* 0x000fe20001f61670 */
[----:B-1----:R-:W-:-:S04]  /*b680*/  FMUL.FTZ R4, R55, UR22 ;  /* 0x0000001637047c20 */ /* 0x002fc80008410000 */
[----:B------:R-:W-:Y:S01]  /*b690*/  MUFU.TANH R28, R4 ;  /* 0x00000004001c7308 */ /* 0x000fe20000002400 */
[----:B--2---:R-:W-:Y:S01]  /*b6a0*/  FMUL.FTZ R3, R64, UR22 ;  /* 0x0000001640037c20 */ /* 0x004fe20008410000 */
[----:B---3--:R-:W-:Y:S01]  /*b6b0*/  FSEL R210, R29, -INF , !P2 ;  /* 0xff8000001dd27808 */ /* 0x008fe20005000000 */
[----:B------:R-:W-:Y:S01]  /*b6c0*/  IMAD.MOV.U32 R64, RZ, RZ, R37 ;  /* 0x000000ffff407224 */ /* 0x000fe200078e0025 */
[----:B------:R-:W-:-:S04]  /*b6d0*/  FSEL R29, R6, -INF , !P3 ;  /* 0xff800000061d7808 */ /* 0x000fc80005800000 */
[----:B------:R1:W2:Y:S01]  /*b6e0*/  MUFU.TANH R5, R3 ;  /* 0x0000000300057308 */ /* 0x0002a20000002400 */
[----:B------:R-:W-:-:S07]  /*b6f0*/  FMUL.FTZ R6, R59, UR22 ;  /* 0x000000163b067c20 */ /* 0x000fce0008410000 */
[----:B------:R-:W-:Y:S01]  /*b700*/  MUFU.TANH R6, R6 ;  /* 0x0000000600067308 */ /* 0x000fe20000002400 */
[----:B-1----:R-:W-:Y:S01]  /*b710*/  FMUL.FTZ R3, R65, UR22 ;  /* 0x0000001641037c20 */ /* 0x002fe20008410000 */
[----:B--2---:R-:W-:Y:S02]  /*b720*/  FSEL R4, R5, -INF , !P4 ;  /* 0xff80000005047808 */ /* 0x004fe40006000000 */
[----:B------:R-:W-:-:S04]  /*b730*/  ISETP.GE.AND P4, PT, R2, R248, PT ;  /* 0x000000f80200720c */ /* 0x000fc80003f86270 */
[----:B------:R1:W2:Y:S01]  /*b740*/  MUFU.TANH R26, R3 ;  /* 0x00000003001a7308 */ /* 0x0002a20000002400 */
[----:B------:R3:W-:Y:S01]  /*b750*/  STL [R1+0x3c], R4 ;  /* 0x00003c0401007387 */ /* 0x0007e20000100800 */
[----:B------:R-:W-:-:S04]  /*b760*/  ISETP.LT.OR P4, PT, R2, R244, P4 ;  /* 0x000000f40200720c */ /* 0x000fc80002781670 */
[----:B------:R-:W-:Y:S01]  /*b770*/  FSEL R209, R8, -INF , !P4 ;  /* 0xff80000008d17808 */ /* 0x000fe20006000000 */
[----:B------:R-:W-:-:S06]  /*b780*/  FMUL.FTZ R8, R49, UR22 ;  /* 0x0000001631087c20 */ /* 0x000fcc0008410000 */
[----:B------:R-:W-:Y:S01]  /*b790*/  MUFU.TANH R8, R8 ;  /* 0x0000000800087308 */ /* 0x000fe20000002400 */
[----:B-1----:R-:W-:Y:S01]  /*b7a0*/  FMUL.FTZ R3, R66, UR22 ;  /* 0x0000001642037c20 */ /* 0x002fe20008410000 */
[----:B--2---:R-:W-:-:S06]  /*b7b0*/  FSEL R54, R26, -INF , !P1 ;  /* 0xff8000001a367808 */ /* 0x004fcc0004800000 */
[----:B------:R-:W1:Y:S01]  /*b7c0*/  MUFU.TANH R3, R3 ;  /* 0x0000000300037308 */ /* 0x000e620000002400 */
[----:B---3--:R-:W-:-:S07]  /*b7d0*/  FMUL.FTZ R4, R56, UR22 ;  /* 0x0000001638047c20 */ /* 0x008fce0008410000 */
[----:B------:R2:W-:Y:S01]  /*b7e0*/  MUFU.TANH R27, R4 ;  /* 0x00000004001b7308 */ /* 0x0005e20000002400 */
[----:B-1----:R-:W-:Y:S01]  /*b7f0*/  FSEL R39, R3, -INF , !P0 ;  /* 0xff80000003277808 */ /* 0x002fe20004000000 */
[----:B------:R-:W-:Y:S01]  /*b800*/  FMUL.FTZ R3, R216, UR22 ;  /* 0x00000016d8037c20 */ /* 0x000fe20008410000 */
[----:B------:R-:W-:-:S05]  /*b810*/  ISETP.GE.AND P0, PT, R2, R249, PT ;  /* 0x000000f90200720c */ /* 0x000fca0003f06270 */
[----:B------:R1:W3:Y:S01]  /*b820*/  MUFU.TANH R5, R3 ;  /* 0x0000000300057308 */ /* 0x0002e20000002400 */
[----:B------:R-:W-:Y:S01]  /*b830*/  ISETP.LT.OR P0, PT, R2, R246, P0 ;  /* 0x000000f60200720c */ /* 0x000fe20000701670 */
[----:B------:R-:W-:Y:S02]  /*b840*/  VIADD R2, R0, 0x29 ;  /* 0x0000002900027836 */ /* 0x000fe40000000000 */
[----:B--2---:R-:W-:-:S03]  /*b850*/  FMUL.FTZ R4, R57, UR22 ;  /* 0x0000001639047c20 */ /* 0x004fc60008410000 */
[C---:B------:R-:W-:Y:S01]  /*b860*/  ISETP.GE.AND P2, PT, R2.reuse, R250, PT ;  /* 0x000000fa0200720c */ /* 0x040fe20003f46270 */
[----:B------:R2:W-:Y:S01]  /*b870*/  MUFU.TANH R26, R4 ;  /* 0x00000004001a7308 */ /* 0x0005e20000002400 */
[C---:B------:R-:W-:Y:S02]  /*b880*/  ISETP.GE.AND P1, PT, R2.reuse, R248, PT ;  /* 0x000000f80200720c */ /* 0x040fe40003f26270 */
[C---:B------:R-:W-:Y:S02]  /*b890*/  ISETP.GE.AND P6, PT, R2.reuse, R249, PT ;  /* 0x000000f90200720c */ /* 0x040fe40003fc6270 */
[C---:B------:R-:W-:Y:S02]  /*b8a0*/  ISETP.GE.AND P3, PT, R2.reuse, R247, PT ;  /* 0x000000f70200720c */ /* 0x040fe40003f66270 */
[----:B------:R-:W-:Y:S01]  /*b8b0*/  ISETP.LT.OR P2, PT, R2, R245, P2 ;  /* 0x000000f50200720c */ /* 0x000fe20001741670 */
[----:B-1----:R-:W-:Y:S01]  /*b8c0*/  FMUL.FTZ R3, R218, UR22 ;  /* 0x00000016da037c20 */ /* 0x002fe20008410000 */
[----:B------:R-:W-:-:S02]  /*b8d0*/  ISETP.LT.OR P1, PT, R2, R244, P1 ;  /* 0x000000f40200720c */ /* 0x000fc40000f21670 */
[C---:B------:R-:W-:Y:S02]  /*b8e0*/  ISETP.LT.OR P6, PT, R2.reuse, R246, P6 ;  /* 0x000000f60200720c */ /* 0x040fe400037c1670 */
[----:B------:R-:W-:Y:S01]  /*b8f0*/  ISETP.LT.OR P3, PT, R2, R243, P3 ;  /* 0x000000f30200720c */ /* 0x000fe20001f61670 */
[----:B------:R-:W1:Y:S01]  /*b900*/  MUFU.TANH R3, R3 ;  /* 0x0000000300037308 */ /* 0x000e620000002400 */
[----:B------:R-:W-:Y:S01]  /*b910*/  IADD3 R2, R0, 0x30, RZ ;  /* 0x0000003000027810 */ /* 0x000fe20007ffe0ff */
[----:B--2---:R-:W-:Y:S01]  /*b920*/  FMUL.FTZ R4, R58, UR22 ;  /* 0x000000163a047c20 */ /* 0x004fe20008410000 */
[----:B---3--:R-:W-:Y:S01]  /*b930*/  FSEL R133, R5, -INF , !P0 ;  /* 0xff80000005857808 */ /* 0x008fe20004000000 */
[----:B------:R-:W-:Y:S01]  /*b940*/  FMUL.FTZ R5, R50, UR22 ;  /* 0x0000001632057c20 */ /* 0x000fe20008410000 */
[----:B------:R-:W-:Y:S01]  /*b950*/  FSEL R208, R25, -INF , !P2 ;  /* 0xff80000019d07808 */ /* 0x000fe20005000000 */
[----:B------:R-:W-:Y:S01]  /*b960*/  FMUL.FTZ R25, R51, UR22 ;  /* 0x0000001633197c20 */ /* 0x000fe20008410000 */
[C---:B------:R-:W-:Y:S01]  /*b970*/  ISETP.GE.AND P4, PT, R2.reuse, R250, PT ;  /* 0x000000fa0200720c */ /* 0x040fe20003f86270 */
[----:B------:R-:W2:Y:S01]  /*b980*/  MUFU.TANH R4, R4 ;  /* 0x0000000400047308 */ /* 0x000ea20000002400 */
[C---:B------:R-:W-:Y:S01]  /*b990*/  ISETP.GE.AND P0, PT, R2.reuse, R248, PT ;  /* 0x000000f80200720c */ /* 0x040fe20003f06270 */
[----:B------:R-:W-:Y:S01]  /*b9a0*/  IMAD.MOV.U32 R50, RZ, RZ, R47 ;  /* 0x000000ffff327224 */ /* 0x000fe200078e002f */
[----:B------:R-:W-:-:S02]  /*b9b0*/  ISETP.GE.AND P2, PT, R2, R247, PT ;  /* 0x000000f70200720c */ /* 0x000fc40003f46270 */
[C---:B------:R-:W-:Y:S02]  /*b9c0*/  ISETP.LT.OR P4, PT, R2.reuse, R245, P4 ;  /* 0x000000f50200720c */ /* 0x040fe40002781670 */
[----:B------:R-:W-:Y:S01]  /*b9d0*/  ISETP.LT.OR P0, PT, R2, R244, P0 ;  /* 0x000000f40200720c */ /* 0x000fe20000701670 */
[----:B------:R-:W-:Y:S01]  /*b9e0*/  MUFU.TANH R5, R5 ;  /* 0x0000000500057308 */ /* 0x000fe20000002400 */
[----:B-1----:R-:W-:Y:S01]  /*b9f0*/  FSEL R38, R3, -INF , !P5 ;  /* 0xff80000003267808 */ /* 0x002fe20006800000 */
[----:B------:R-:W-:Y:S01]  /*ba00*/  VIADD R3, R0, 0x31 ;  /* 0x0000003100037836 */ /* 0x000fe20000000000 */
[C---:B------:R-:W-:Y:S02]  /*ba10*/  ISETP.GE.AND P5, PT, R2.reuse, R249, PT ;  /* 0x000000f90200720c */ /* 0x040fe40003fa6270 */
[C---:B------:R-:W-:Y:S02]  /*ba20*/  ISETP.LT.OR P2, PT, R2.reuse, R243, P2 ;  /* 0x000000f30200720c */ /* 0x040fe40001741670 */
[----:B------:R-:W-:Y:S01]  /*ba30*/  ISETP.LT.OR P5, PT, R2, R246, P5 ;  /* 0x000000f60200720c */ /* 0x000fe20002fa1670 */
[----:B------:R-:W-:Y:S01]  /*ba40*/  FMUL.FTZ R2, R48, UR22 ;  /* 0x0000001630027c20 */ /* 0x000fe20008410000 */
[----:B------:R-:W-:-:S02]  /*ba50*/  FSEL R207, R28, -INF , !P1 ;  /* 0xff8000001ccf7808 */ /* 0x000fc40004800000 */
[----:B------:R-:W-:Y:S01]  /*ba60*/  FSEL R204, R27, -INF , !P4 ;  /* 0xff8000001bcc7808 */ /* 0x000fe20006000000 */
[----:B------:R1:W3:Y:S01]  /*ba70*/  MUFU.TANH R24, R2 ;  /* 0x0000000200187308 */ /* 0x0002e20000002400 */
[C---:B------:R-:W-:Y:S02]  /*ba80*/  ISETP.GE.AND P1, PT, R3.reuse, R250, PT ;  /* 0x000000fa0300720c */ /* 0x040fe40003f26270 */
[----:B------:R-:W-:Y:S02]  /*ba90*/  ISETP.GE.AND P4, PT, R3, R248, PT ;  /* 0x000000f80300720c */ /* 0x000fe40003f86270 */
[----:B--2---:R-:W-:Y:S02]  /*baa0*/  FSEL R206, R4, -INF , !P0 ;  /* 0xff80000004ce7808 */ /* 0x004fe40004000000 */
[----:B------:R-:W-:Y:S02]  /*bab0*/  FMNMX.FTZ R4, R137, R7, !PT ;  /* 0x0000000789047209 */ /* 0x000fe40007810000 */
[----:B------:R-:W-:-:S02]  /*bac0*/  ISETP.LT.OR P1, PT, R3, R245, P1 ;  /* 0x000000f50300720c */ /* 0x000fc40000f21670 */
[----:B------:R-:W-:Y:S02]  /*bad0*/  ISETP.LT.OR P4, PT, R3, R244, P4 ;  /* 0x000000f40300720c */ /* 0x000fe40002781670 */
[----:B------:R-:W-:Y:S02]  /*bae0*/  FMNMX.FTZ R4, R9, R4, !PT ;  /* 0x0000000409047209 */ /* 0x000fe40007810000 */
[----:B------:R-:W-:Y:S02]  /*baf0*/  FSEL R62, R26, -INF , !P1 ;  /* 0xff8000001a3e7808 */ /* 0x000fe40004800000 */
[C---:B-1----:R-:W-:Y:S01]  /*bb00*/  IADD3 R2, R0.reuse, 0x38, RZ ;  /* 0x0000003800027810 */ /* 0x042fe20007ffe0ff */
[----:B------:R-:W-:Y:S01]  /*bb10*/  VIADD R0, R0, 0x39 ;  /* 0x0000003900007836 */ /* 0x000fe20000000000 */
[----:B------:R-:W-:Y:S02]  /*bb20*/  FSEL R205, R6, -INF , !P4 ;  /* 0xff80000006cd7808 */ /* 0x000fe40006000000 */
[C---:B------:R-:W-:Y:S01]  /*bb30*/  ISETP.GE.AND P0, PT, R2.reuse, R250, PT ;  /* 0x000000fa0200720c */ /* 0x040fe20003f06270 */
[----:B------:R-:W1:Y:S01]  /*bb40*/  MUFU.TANH R6, R25 ;  /* 0x0000001900067308 */ /* 0x000e620000002400 */
[----:B------:R-:W-:-:S02]  /*bb50*/  ISETP.GE.AND P1, PT, R2, R248, PT ;  /* 0x000000f80200720c */ /* 0x000fc40003f26270 */
[----:B------:R-:W-:Y:S02]  /*bb60*/  ISETP.LT.OR P0, PT, R2, R245, P0 ;  /* 0x000000f50200720c */ /* 0x000fe40000701670 */
[----:B------:R-:W-:Y:S02]  /*bb70*/  FMNMX.FTZ R4, R11, R4, !PT ;  /* 0x000000040b047209 */ /* 0x000fe40007810000 */
[----:B---3--:R-:W-:Y:S02]  /*bb80*/  FSEL R60, R24, -INF , !P0 ;  /* 0xff800000183c7808 */ /* 0x008fe40004000000 */
[----:B------:R-:W-:Y:S02]  /*bb90*/  PLOP3.LUT P0, PT, PT, PT, UP0, 0x80, 0x0 ;  /* 0x000000000000781c */ /* 0x000fe40003f0f008 */
[----:B------:R-:W-:Y:S02]  /*bba0*/  ISETP.LT.OR P1, PT, R2, R244, P1 ;  /* 0x000000f40200720c */ /* 0x000fe40000f21670 */
[----:B------:R-:W-:-:S02]  /*bbb0*/  FMNMX.FTZ R4, R12, R4, !PT ;  /* 0x000000040c047209 */ /* 0x000fc40007810000 */
[C---:B------:R-:W-:Y:S02]  /*bbc0*/  ISETP.GE.AND P4, PT, R0.reuse, R250, PT ;  /* 0x000000fa0000720c */ /* 0x040fe40003f86270 */
[----:B------:R-:W-:Y:S02]  /*bbd0*/  FSEL R63, R5, -INF , !P1 ;  /* 0xff800000053f7808 */ /* 0x000fe40004800000 */
[----:B------:R-:W-:Y:S02]  /*bbe0*/  ISETP.GE.AND P1, PT, R0, R248, PT ;  /* 0x000000f80000720c */ /* 0x000fe40003f26270 */
[----:B------:R-:W-:Y:S02]  /*bbf0*/  FMNMX.FTZ R4, R64, R4, !PT ;  /* 0x0000000440047209 */ /* 0x000fe40007810000 */
[C---:B------:R-:W-:Y:S02]  /*bc00*/  ISETP.LT.OR P4, PT, R0.reuse, R245, P4 ;  /* 0x000000f50000720c */ /* 0x040fe40002781670 */
[----:B------:R-:W-:-:S02]  /*bc10*/  ISETP.LT.OR P1, PT, R0, R244, P1 ;  /* 0x000000f40000720c */ /* 0x000fc40000f21670 */
[----:B------:R-:W-:Y:S02]  /*bc20*/  FMNMX.FTZ R4, R50, R4, !PT ;  /* 0x0000000432047209 */ /* 0x000fe40007810000 */
[----:B------:R-:W-:Y:S02]  /*bc30*/  FSEL R47, R8, -INF , !P4 ;  /* 0xff800000082f7808 */ /* 0x000fe40006000000 */
[----:B------:R-:W-:Y:S02]  /*bc40*/  ISETP.GE.AND P4, PT, R3, R249, PT ;  /* 0x000000f90300720c */ /* 0x000fe40003f86270 */
[----:B-1----:R-:W-:Y:S02]  /*bc50*/  FSEL R61, R6, -INF , !P1 ;  /* 0xff800000063d7808 */ /* 0x002fe40004800000 */
[----:B------:R-:W-:Y:S01]  /*bc60*/  FMNMX.FTZ R8, R43, R4, !PT ;  /* 0x000000042b087209 */ /* 0x000fe20007810000 */
[----:B------:R-:W-:Y:S08]  /*bc70*/  @!P0 BRA `(.L_x_605) ;  /* 0x0000000000908947 */ /* 0x000ff00003800000 */
[----:B------:R-:W2:Y:S04]  /*bc80*/  LDL.64 R66, [R1+0x78] ;  /* 0x0000780001427983 */ /* 0x000ea80000100a00 */
[----:B------:R-:W3:Y:S01]  /*bc90*/  LDL.64 R36, [R1+0x70] ;  /* 0x0000700001247983 */ /* 0x000ee20000100a00 */
        /* <DEDUP_REMOVED lines=34> */
.L_x_605:
[----:B------:R-:W2:Y:S01]  /*bec0*/  LDL.LU R25, [R1] ;  /* 0x0000000001197983 */ /* 0x000ea20000300800 */
[----:B------:R-:W-:Y:S02]  /*bed0*/  MOV R51, R138 ;  /* 0x0000008a00337202 */ /* 0x000fe40000000f00 */
[----:B------:R-:W-:Y:S01]  /*bee0*/  MOV R49, R46 ;  /* 0x0000002e00317202 */ /* 0x000fe20000000f00 */
[----:B------:R-:W3:Y:S01]  /*bef0*/  LDL.LU R24, [R1+0x4] ;  /* 0x0000040001187983 */ /* 0x000ee20000300800 */
[----:B------:R-:W-:Y:S02]  /*bf00*/  MOV R48, R44 ;  /* 0x0000002c00307202 */ /* 0x000fe40000000f00 */
[----:B------:R-:W-:Y:S01]  /*bf10*/  MOV R28, R45 ;  /* 0x0000002d001c7202 */ /* 0x000fe20000000f00 */
[----:B------:R-:W4:Y:S04]  /*bf20*/  LDL.LU R26, [R1+0xc] ;  /* 0x00000c00011a7983 */ /* 0x000f280000300800 */
[----:B------:R1:W-:Y:S04]  /*bf30*/  STL [R1+0x98], R234 ;  /* 0x000098ea01007387 */ /* 0x0003e80000100800 */
[----:B-1----:R-:W4:Y:S04]  /*bf40*/  LDL.LU R234, [R1+0x3c] ;  /* 0x00003c0001ea7983 */ /* 0x002f280000300800 */
[----:B------:R-:W-:Y:S04]  /*bf50*/  STL [R1+0x94], R233 ;  /* 0x000094e901007387 */ /* 0x000fe80000100800 */
[----:B------:R-:W-:Y:S04]  /*bf60*/  STL [R1+0x90], R232 ;  /* 0x000090e801007387 */ /* 0x000fe80000100800 */
[----:B------:R-:W-:Y:S04]  /*bf70*/  STL [R1+0x8c], R231 ;  /* 0x00008ce701007387 */ /* 0x000fe80000100800 */
[----:B------:R-:W-:Y:S04]  /*bf80*/  STL [R1+0x88], R230 ;  /* 0x000088e601007387 */ /* 0x000fe80000100800 */
[----:B------:R-:W-:Y:S04]  /*bf90*/  STL [R1+0x84], R229 ;  /* 0x000084e501007387 */ /* 0x000fe80000100800 */
[----:B------:R-:W-:Y:S04]  /*bfa0*/  STL [R1+0x80], R224 ;  /* 0x000080e001007387 */ /* 0x000fe80000100800 */
[----:B------:R-:W4:Y:S01]  /*bfb0*/  LDL.LU R27, [R1+0x8] ;  /* 0x00000800011b7983 */ /* 0x000f220000300800 */
[----:B------:R-:W-:-:S02]  /*bfc0*/  ISETP.GE.AND P1, PT, R3, R247, PT ;  /* 0x000000f70300720c */ /* 0x000fc40003f26270 */
[----:B------:R-:W-:Y:S02]  /*bfd0*/  FMNMX.FTZ R4, R211, R8, !PT ;  /* 0x00000008d3047209 */ /* 0x000fe40007810000 */
[C---:B------:R-:W-:Y:S02]  /*bfe0*/  ISETP.LT.OR P4, PT, R3.reuse, R246, P4 ;  /* 0x000000f60300720c */ /* 0x040fe40002781670 */
[----:B------:R-:W-:Y:S02]  /*bff0*/  ISETP.LT.OR P1, PT, R3, R243, P1 ;  /* 0x000000f30300720c */ /* 0x000fe40000f21670 */
        /* <DEDUP_REMOVED lines=17> */
[----:B------:R-:W1:Y:S01]  /*c110*/  SHFL.BFLY PT, R6, R3, 0x2, 0x1f ;  /* 0x0c401f0003067f89 */ /* 0x000e6200000e0000 */
[----:B------:R-:W-:Y:S01]  /*c120*/  FMNMX.FTZ R4, R210, R4, !PT ;  /* 0x00000004d2047209 */ /* 0x000fe20007810000 */
[----:B------:R-:W-:-:S03]  /*c130*/  FMUL.FTZ R5, R217, UR22 ;  /* 0x00000016d9057c20 */ /* 0x000fc60008410000 */
[----:B------:R-:W-:Y:S01]  /*c140*/  FMNMX.FTZ R4, R209, R4, !PT ;  /* 0x00000004d1047209 */ /* 0x000fe20007810000 */
[----:B------:R2:W1:Y:S03]  /*c150*/  MUFU.TANH R8, R5 ;  /* 0x0000000500087308 */ /* 0x0004660000002400 */
[----:B------:R-:W-:-:S04]  /*c160*/  FMNMX.FTZ R4, R207, R4, !PT ;  /* 0x00000004cf047209 */ /* 0x000fc80007810000 */
[----:B------:R-:W-:-:S04]  /*c170*/  FMNMX.FTZ R4, R206, R4, !PT ;  /* 0x00000004ce047209 */ /* 0x000fc80007810000 */
[----:B------:R-:W-:Y:S01]  /*c180*/  FMNMX.FTZ R4, R205, R4, !PT ;  /* 0x00000004cd047209 */ /* 0x000fe20007810000 */
[----:B--2---:R-:W-:-:S04]  /*c190*/  FMUL.FTZ R5, R25, UR22 ;  /* 0x0000001619057c20 */ /* 0x004fc80008410000 */
[----:B------:R3:W2:Y:S02]  /*c1a0*/  MUFU.TANH R25, R5 ;  /* 0x0000000500197308 */ /* 0x0006a40000002400 */
[----:B---3--:R-:W-:-:S06]  /*c1b0*/  FMUL.FTZ R5, R24, UR22 ;  /* 0x0000001618057c20 */ /* 0x008fcc0008410000 */
[----:B------:R3:W2:Y:S02]  /*c1c0*/  MUFU.TANH R24, R5 ;  /* 0x0000000500187308 */ /* 0x0006a40000002400 */
[----:B---3--:R-:W-:Y:S02]  /*c1d0*/  FMNMX.FTZ R5, R63, R4, !PT ;  /* 0x000000043f057209 */ /* 0x008fe40007810000 */
[----:B-1----:R-:W-:Y:S01]  /*c1e0*/  FMNMX.FTZ R4, R3, R6, !PT ;  /* 0x0000000603047209 */ /* 0x002fe20007810000 */
[----:B------:R-:W-:Y:S01]  /*c1f0*/  FMUL.FTZ R6, R220, UR22 ;  /* 0x00000016dc067c20 */ /* 0x000fe20008410000 */
[----:B------:R-:W-:-:S03]  /*c200*/  FSEL R220, R8, -INF , !P6 ;  /* 0xff80000008dc7808 */ /* 0x000fc60007000000 */
[----:B------:R1:W3:Y:S02]  /*c210*/  MUFU.TANH R8, R6 ;  /* 0x0000000600087308 */ /* 0x0002e40000002400 */
[----:B-1----:R-:W1:Y:S02]  /*c220*/  SHFL.BFLY PT, R6, R4, 0x1, 0x1f ;  /* 0x0c201f0004067f89 */ /* 0x002e6400000e0000 */
[----:B-1----:R-:W-:-:S05]  /*c230*/  FMNMX.FTZ R33, R4, R6, !PT ;  /* 0x0000000604217209 */ /* 0x002fca0007810000 */
[----:B------:R-:W-:Y:S04]  /*c240*/  STL [R1+0x38], R33 ;  /* 0x0000382101007387 */ /* 0x000fe80000100800 */
[----:B------:R-:W4:Y:S01]  /*c250*/  LDL.LU R36, [R1+0x40] ;  /* 0x0000400001247983 */ /* 0x000f220000300800 */
[----:B------:R-:W-:Y:S02]  /*c260*/  FMNMX.FTZ R3, R61, R5, !PT ;  /* 0x000000053d037209 */ /* 0x000fe40007810000 */
[----:B--2---:R-:W-:Y:S02]  /*c270*/  FSEL R218, R25, -INF , !P5 ;  /* 0xff80000019da7808 */ /* 0x004fe40006800000 */
[C---:B------:R-:W-:Y:S01]  /*c280*/  ISETP.GE.AND P6, PT, R2.reuse, R249, PT ;  /* 0x000000f90200720c */ /* 0x040fe20003fc6270 */
[----:B------:R-:W1:Y:S01]  /*c290*/  SHFL.BFLY PT, R5, R3, 0x2, 0x1f ;  /* 0x0c401f0003057f89 */ /* 0x000e6200000e0000 */
[----:B------:R-:W-:-:S02]  /*c2a0*/  ISETP.GE.AND P5, PT, R2, R247, PT ;  /* 0x000000f70200720c */ /* 0x000fc40003fa6270 */
[C---:B------:R-:W-:Y:S02]  /*c2b0*/  ISETP.LT.OR P6, PT, R2.reuse, R246, P6 ;  /* 0x000000f60200720c */ /* 0x040fe400037c1670 */
[----:B------:R-:W-:Y:S02]  /*c2c0*/  ISETP.LT.OR P5, PT, R2, R243, P5 ;  /* 0x000000f30200720c */ /* 0x000fe40002fa1670 */
[----:B------:R-:W-:Y:S02]  /*c2d0*/  FMNMX.FTZ R2, R135, R14, !PT ;  /* 0x0000000e87027209 */ /* 0x000fe40007810000 */
[----:B------:R-:W-:Y:S02]  /*c2e0*/  FSEL R55, R24, -INF , !P4 ;  /* 0xff80000018377808 */ /* 0x000fe40006000000 */
[----:B------:R-:W-:Y:S02]  /*c2f0*/  FMNMX.FTZ R2, R19, R2, !PT ;  /* 0x0000000213027209 */ /* 0x000fe40007810000 */
[----:B---3--:R-:W-:-:S02]  /*c300*/  FSEL R53, R8, -INF , !P6 ;  /* 0xff80000008357808 */ /* 0x008fc40007000000 */
[C---:B------:R-:W-:Y:S02]  /*c310*/  ISETP.GE.AND P4, PT, R0.reuse, R249, PT ;  /* 0x000000f90000720c */ /* 0x040fe40003f86270 */
[----:B------:R-:W-:Y:S02]  /*c320*/  ISETP.GE.AND P6, PT, R0, R247, PT ;  /* 0x000000f70000720c */ /* 0x000fe40003fc6270 */
[----:B------:R-:W-:Y:S02]  /*c330*/  FMNMX.FTZ R2, R18, R2, !PT ;  /* 0x0000000212027209 */ /* 0x000fe40007810000 */
[C---:B------:R-:W-:Y:S02]  /*c340*/  ISETP.LT.OR P4, PT, R0.reuse, R246, P4 ;  /* 0x000000f60000720c */ /* 0x040fe40002781670 */
[----:B------:R-:W-:Y:S02]  /*c350*/  ISETP.LT.OR P6, PT, R0, R243, P6 ;  /* 0x000000f30000720c */ /* 0x000fe400037c1670 */
[----:B------:R-:W-:-:S04]  /*c360*/  FMNMX.FTZ R0, R20, R2, !PT ;  /* 0x0000000214007209 */ /* 0x000fc80007810000 */
[----:B------:R-:W-:Y:S02]  /*c370*/  FMNMX.FTZ R0, R41, R0, !PT ;  /* 0x0000000029007209 */ /* 0x000fe40007810000 */
[----:B-1----:R-:W-:Y:S02]  /*c380*/  FMNMX.FTZ R2, R3, R5, !PT ;  /* 0x0000000503027209 */ /* 0x002fe40007810000 */
[----:B------:R-:W-:Y:S02]  /*c390*/  FMNMX.FTZ R3, R35, R0, !PT ;  /* 0x0000000023037209 */ /* 0x000fe40007810000 */
[----:B------:R-:W-:Y:S02]  /*c3a0*/  FMNMX.FTZ R0, R134, R17, !PT ;  /* 0x0000001186007209 */ /* 0x000fe40007810000 */
[----:B------:R-:W-:Y:S02]  /*c3b0*/  FMNMX.FTZ R3, R252, R3, !PT ;  /* 0x00000003fc037209 */ /* 0x000fe40007810000 */
[----:B------:R-:W-:Y:S01]  /*c3c0*/  FMNMX.FTZ R0, R21, R0, !PT ;  /* 0x0000000015007209 */ /* 0x000fe20007810000 */
[----:B------:R-:W-:Y:S01]  /*c3d0*/  FMUL.FTZ R4, R219, UR22 ;  /* 0x00000016db047c20 */ /* 0x000fe20008410000 */
[----:B------:R-:W-:-:S02]  /*c3e0*/  FMNMX.FTZ R3, R212, R3, !PT ;  /* 0x00000003d4037209 */ /* 0x000fc40007810000 */
[----:B------:R-:W-:Y:S01]  /*c3f0*/  FMNMX.FTZ R0, R22, R0, !PT ;  /* 0x0000000016007209 */ /* 0x000fe20007810000 */
[----:B------:R1:W2:Y:S01]  /*c400*/  MUFU.TANH R25, R4 ;  /* 0x0000000400197308 */ /* 0x0002a20000002400 */
[----:B----4-:R-:W-:Y:S02]  /*c410*/  FMNMX.FTZ R3, R234, R3, !PT ;  /* 0x00000003ea037209 */ /* 0x010fe40007810000 */
[----:B------:R-:W-:Y:S02]  /*c420*/  FMNMX.FTZ R0, R23, R0, !PT ;  /* 0x0000000017007209 */ /* 0x000fe40007810000 */
[----:B------:R-:W-:Y:S02]  /*c430*/  FMNMX.FTZ R3, R54, R3, !PT ;  /* 0x0000000336037209 */ /* 0x000fe40007810000 */
[----:B------:R-:W-:Y:S02]  /*c440*/  FMNMX.FTZ R0, R48, R0, !PT ;  /* 0x0000000030007209 */ /* 0x000fe40007810000 */
[----:B------:R-:W-:Y:S01]  /*c450*/  FMNMX.FTZ R3, R133, R3, !PT ;  /* 0x0000000385037209 */ /* 0x000fe20007810000 */
[----:B-1----:R-:W-:-:S04]  /*c460*/  FMUL.FTZ R4, R221, UR22 ;  /* 0x00000016dd047c20 */ /* 0x002fc80008410000 */
[----:B------:R1:W3:Y:S01]  /*c470*/  MUFU.TANH R6, R4 ;  /* 0x0000000400067308 */ /* 0x0002e20000002400 */
[----:B------:R-:W-:Y:S02]  /*c480*/  FMNMX.FTZ R0, R34, R0, !PT ;  /* 0x0000000022007209 */ /* 0x000fe40007810000 */
[----:B------:R-:W-:Y:S02]  /*c490*/  FMNMX.FTZ R3, R220, R3, !PT ;  /* 0x00000003dc037209 */ /* 0x000fe40007810000 */
[----:B------:R-:W-:Y:S01]  /*c4a0*/  FMNMX.FTZ R0, R28, R0, !PT ;  /* 0x000000001c007209 */ /* 0x000fe20007810000 */
[----:B-1----:R-:W-:-:S04]  /*c4b0*/  FMUL.FTZ R4, R27, UR22 ;  /* 0x000000161b047c20 */ /* 0x002fc80008410000 */
[----:B------:R1:W4:Y:S01]  /*c4c0*/  MUFU.TANH R24, R4 ;  /* 0x0000000400187308 */ /* 0x0003220000002400 */
[----:B------:R-:W-:-:S04]  /*c4d0*/  FMNMX.FTZ R0, R132, R0, !PT ;  /* 0x0000000084007209 */ /* 0x000fc80007810000 */
[----:B------:R-:W-:Y:S01]  /*c4e0*/  FMNMX.FTZ R0, R39, R0, !PT ;  /* 0x0000000027007209 */ /* 0x000fe20007810000 */
[----:B-1----:R-:W-:-:S04]  /*c4f0*/  FMUL.FTZ R4, R26, UR22 ;  /* 0x000000161a047c20 */ /* 0x002fc80008410000 */
[----:B------:R1:W4:Y:S01]  /*c500*/  MUFU.TANH R5, R4 ;  /* 0x0000000400057308 */ /* 0x0003220000002400 */
[----:B------:R-:W-:Y:S02]  /*c510*/  FMNMX.FTZ R0, R52, R0, !PT ;  /* 0x0000000034007209 */ /* 0x000fe40007810000 */
[----:B--2---:R-:W-:Y:S02]  /*c520*/  FSEL R216, R25, -INF , !P3 ;  /* 0xff80000019d87808 */ /* 0x004fe40005800000 */
[----:B-1----:R-:W-:Y:S01]  /*c530*/  FMNMX.FTZ R4, R218, R3, !PT ;  /* 0x00000003da047209 */ /* 0x002fe20007810000 */
[----:B------:R-:W-:-:S03]  /*c540*/  FMUL.FTZ R3, R222, UR22 ;  /* 0x00000016de037c20 */ /* 0x000fc60008410000 */
[----:B------:R-:W-:Y:S01]  /*c550*/  FMNMX.FTZ R4, R55, R4, !PT ;  /* 0x0000000437047209 */ /* 0x000fe20007810000 */
[----:B------:R1:W2:Y:S01]  /*c560*/  MUFU.TANH R8, R3 ;  /* 0x0000000300087308 */ /* 0x0002a20000002400 */
[----:B---3--:R-:W-:Y:S02]  /*c570*/  FSEL R222, R6, -INF , !P4 ;  /* 0xff80000006de7808 */ /* 0x008fe40006000000 */
[----:B------:R-:W-:Y:S02]  /*c580*/  FMNMX.FTZ R0, R38, R0, !PT ;  /* 0x0000000026007209 */ /* 0x000fe40007810000 */
[----:B----4-:R-:W-:Y:S02]  /*c590*/  FSEL R217, R24, -INF , !P2 ;  /* 0xff80000018d97808 */ /* 0x010fe40005000000 */
[----:B------:R-:W-:Y:S02]  /*c5a0*/  FMNMX.FTZ R0, R216, R0, !PT ;  /* 0x00000000d8007209 */ /* 0x000fe40007810000 */
[----:B-1----:R-:W-:Y:S01]  /*c5b0*/  FMNMX.FTZ R3, R53, R4, !PT ;  /* 0x0000000435037209 */ /* 0x002fe20007810000 */
[----:B------:R-:W-:-:S04]  /*c5c0*/  FMUL.FTZ R4, R223, UR22 ;  /* 0x00000016df047c20 */ /* 0x000fc80008410000 */
[----:B------:R1:W3:Y:S01]  /*c5d0*/  MUFU.TANH R6, R4 ;  /* 0x0000000400067308 */ /* 0x0002e20000002400 */
[----:B------:R-:W-:Y:S02]  /*c5e0*/  FMNMX.FTZ R3, R222, R3, !PT ;  /* 0x00000003de037209 */ /* 0x000fe40007810000 */
[----:B------:R-:W-:Y:S02]  /*c5f0*/  FSEL R138, R5, -INF , !P1 ;  /* 0xff800000058a7808 */ /* 0x000fe40004800000 */
[----:B------:R-:W-:Y:S01]  /*c600*/  FMNMX.FTZ R5, R217, R0, !PT ;  /* 0x00000000d9057209 */ /* 0x000fe20007810000 */
[C---:B------:R-:W-:Y:S01]  /*c610*/  FMUL.FTZ R0, R33.reuse, UR23 ;  /* 0x0000001721007c20 */ /* 0x040fe20008410000 */
[----:B--2---:R-:W-:Y:S02]  /*c620*/  FSEL R139, R8, -INF , !P5 ;  /* 0xff800000088b7808 */ /* 0x004fe40006800000 */
[----:B------:R-:W-:Y:S01]  /*c630*/  FSETP.NEU.FTZ.AND P1, PT, R33, -INF , PT ;  /* 0xff8000002100780b */ /* 0x000fe20003f3d000 */
[----:B------:R-:W2:Y:S01]  /*c640*/  SHFL.BFLY PT, R8, R2, 0x1, 0x1f ;  /* 0x0c201f0002087f89 */ /* 0x000ea200000e0000 */
[----:B------:R-:W-:-:S02]  /*c650*/  FMNMX.FTZ R5, R138, R5, !PT ;  /* 0x000000058a057209 */ /* 0x000fc40007810000 */
[----:B------:R-:W-:Y:S01]  /*c660*/  FSEL R0, R0, RZ, P1 ;  /* 0x000000ff00007208 */ /* 0x000fe20000800000 */
[----:B-1----:R-:W1:Y:S01]  /*c670*/  SHFL.BFLY PT, R4, R3, 0x2, 0x1f ;  /* 0x0c401f0003047f89 */ /* 0x002e6200000e0000 */
[----:B---3--:R-:W-:Y:S02]  /*c680*/  FSEL R221, R6, -INF , !P6 ;  /* 0xff80000006dd7808 */ /* 0x008fe40007000000 */
[----:B------:R-:W-:Y:S01]  /*c690*/  FMNMX.FTZ R5, R139, R5, !PT ;  /* 0x000000058b057209 */ /* 0x000fe20007810000 */
[----:B------:R-:W-:-:S03]  /*c6a0*/  FFMA.FTZ R6, R7, UR23, -R0 ;  /* 0x0000001707067c23 */ /* 0x000fc60008010800 */
[----:B------:R-:W-:Y:S01]  /*c6b0*/  FMNMX.FTZ R5, R221, R5, !PT ;  /* 0x00000005dd057209 */ /* 0x000fe20007810000 */
[----:B------:R3:W-:Y:S04]  /*c6c0*/  MUFU.EX2 R24, R6 ;  /* 0x0000000600187308 */ /* 0x0007e80000000800 */
[----:B---3--:R-:W-:Y:S01]  /*c6d0*/  SHFL.BFLY PT, R6, R5, 0x2, 0x1f ;  /* 0x0c401f0005067f89 */ /* 0x008fe200000e0000 */
[----:B--2---:R-:W-:Y:S01]  /*c6e0*/  FMNMX.FTZ R37, R2, R8, !PT ;  /* 0x0000000802257209 */ /* 0x004fe20007810000 */
[--C-:B------:R-:W-:Y:S01]  /*c6f0*/  FFMA.FTZ R2, R11, UR23, -R0.reuse ;  /* 0x000000170b027c23 */ /* 0x100fe20008010800 */
[----:B-1----:R-:W-:Y:S01]  /*c700*/  FMNMX.FTZ R4, R3, R4, !PT ;  /* 0x0000000403047209 */ /* 0x002fe20007810000 */
[----:B------:R-:W-:Y:S02]  /*c710*/  FFMA.FTZ R3, R9, UR23, -R0 ;  /* 0x0000001709037c23 */ /* 0x000fe40008010800 */
[----:B------:R1:W-:Y:S01]  /*c720*/  MUFU.EX2 R230, R2 ;  /* 0x0000000200e67308 */ /* 0x0003e20000000800 */
[C---:B------:R-:W-:Y:S01]  /*c730*/  FSETP.NEU.FTZ.AND P4, PT, R37.reuse, -INF , PT ;  /* 0xff8000002500780b */ /* 0x040fe20003f9d000 */
[----:B------:R-:W2:Y:S06]  /*c740*/  SHFL.BFLY PT, R7, R4, 0x1, 0x1f ;  /* 0x0c201f0004077f89 */ /* 0x000eac00000e0000 */
[----:B------:R3:W-:Y:S01]  /*c750*/  MUFU.EX2 R42, R3 ;  /* 0x00000003002a7308 */ /* 0x0007e20000000800 */
[----:B-1----:R-:W-:-:S05]  /*c760*/  FMUL.FTZ R2, R37, UR23 ;  /* 0x0000001725027c20 */ /* 0x002fca0008410000 */
[----:B------:R-:W-:Y:S01]  /*c770*/  FSEL R2, R2, RZ, P4 ;  /* 0x000000ff02027208 */ /* 0x000fe20002000000 */
[----:B---3--:R-:W-:-:S04]  /*c780*/  FFMA.FTZ R3, R12, UR23, -R0 ;  /* 0x000000170c037c23 */ /* 0x008fc80008010800 */
[----:B------:R1:W-:Y:S01]  /*c790*/  MUFU.EX2 R223, R3 ;  /* 0x0000000300df7308 */ /* 0x0003e20000000800 */
[----:B--2---:R-:W-:Y:S02]  /*c7a0*/  FMNMX.FTZ R40, R4, R7, !PT ;  /* 0x0000000704287209 */ /* 0x004fe40007810000 */
[----:B-1----:R-:W-:Y:S01]  /*c7b0*/  FMNMX.FTZ R3, R5, R6, !PT ;  /* 0x0000000605037209 */ /* 0x002fe20007810000 */
[----:B------:R-:W-:-:S04]  /*c7c0*/  FFMA.FTZ R5, R10, UR23, -R2 ;  /* 0x000000170a057c23 */ /* 0x000fc80008010802 */
[----:B------:R1:W-:Y:S01]  /*c7d0*/  MUFU.EX2 R46, R5 ;  /* 0x00000005002e7308 */ /* 0x0003e20000000800 */
[----:B------:R-:W-:Y:S01]  /*c7e0*/  FFMA.FTZ R4, R13, UR23, -R2 ;  /* 0x000000170d047c23 */ /* 0x000fe20008010802 */
[C---:B------:R-:W-:Y:S01]  /*c7f0*/  FMUL.FTZ R12, R40.reuse, UR23 ;  /* 0x00000017280c7c20 */ /* 0x040fe20008410000 */
[----:B-1----:R-:W1:Y:S05]  /*c800*/  SHFL.BFLY PT, R5, R3, 0x1, 0x1f ;  /* 0x0c201f0003057f89 */ /* 0x002e6a00000e0000 */
[----:B------:R2:W-:Y:S01]  /*c810*/  MUFU.EX2 R233, R4 ;  /* 0x0000000400e97308 */ /* 0x0005e20000000800 */
[----:B------:R-:W-:-:S04]  /*c820*/  FSETP.NEU.FTZ.AND P3, PT, R40, -INF , PT ;  /* 0xff8000002800780b */ /* 0x000fc80003f7d000 */
[----:B------:R-:W-:Y:S01]  /*c830*/  FSEL R12, R12, RZ, P3 ;  /* 0x000000ff0c0c7208 */ /* 0x000fe20001800000 */
[----:B--2---:R-:W-:-:S04]  /*c840*/  FFMA.FTZ R4, R15, UR23, -R2 ;  /* 0x000000170f047c23 */ /* 0x004fc80008010802 */
[----:B------:R2:W-:Y:S01]  /*c850*/  MUFU.EX2 R229, R4 ;  /* 0x0000000400e57308 */ /* 0x0005e20000000800 */
[----:B-1----:R-:W-:Y:S01]  /*c860*/  FMNMX.FTZ R26, R3, R5, !PT ;  /* 0x00000005031a7209 */ /* 0x002fe20007810000 */
[----:B------:R-:W-:-:S03]  /*c870*/  FFMA.FTZ R3, R19, UR23, -R12 ;  /* 0x0000001713037c23 */ /* 0x000fc6000801080c */
[----:B------:R-:W-:-:S03]  /*c880*/  FSETP.NEU.FTZ.AND P2, PT, R26, -INF , PT ;  /* 0xff8000001a00780b */ /* 0x000fc60003f5d000 */
[----:B------:R1:W-:Y:S01]  /*c890*/  MUFU.EX2 R232, R3 ;  /* 0x0000000300e87308 */ /* 0x0003e20000000800 */
[----:B--2---:R-:W-:-:S07]  /*c8a0*/  FFMA.FTZ R4, R16, UR23, -R2 ;  /* 0x0000001710047c23 */ /* 0x004fce0008010802 */
[----:B------:R2:W-:Y:S01]  /*c8b0*/  MUFU.EX2 R32, R4 ;  /* 0x0000000400207308 */ /* 0x0005e20000000800 */
[----:B-1----:R-:W-:Y:S01]  /*c8c0*/  FMUL.FTZ R3, R26, UR23 ;  /* 0x000000171a037c20 */ /* 0x002fe20008410000 */
[----:B--2---:R-:W-:-:S06]  /*c8d0*/  FFMA.FTZ R4, R14, UR23, -R12 ;  /* 0x000000170e047c23 */ /* 0x004fcc000801080c */
[----:B------:R1:W-:Y:S01]  /*c8e0*/  MUFU.EX2 R45, R4 ;  /* 0x00000004002d7308 */ /* 0x0003e20000000800 */
[----:B------:R-:W-:Y:S01]  /*c8f0*/  FSEL R3, R3, RZ, P2 ;  /* 0x000000ff03037208 */ /* 0x000fe20001000000 */
[----:B-1----:R-:W-:-:S06]  /*c900*/  FFMA.FTZ R4, R18, UR23, -R12 ;  /* 0x0000001712047c23 */ /* 0x002fcc000801080c */
[----:B------:R1:W-:Y:S01]  /*c910*/  MUFU.EX2 R56, R4 ;  /* 0x0000000400387308 */ /* 0x0003e20000000800 */
[----:B------:R-:W-:Y:S01]  /*c920*/  FSEL R5, R33, RZ, P1 ;  /* 0x000000ff21057208 */ /* 0x000fe20000800000 */
[----:B-1----:R-:W-:-:S06]  /*c930*/  FFMA.FTZ R4, R20, UR23, -R12 ;  /* 0x0000001714047c23 */ /* 0x002fcc000801080c */
[----:B------:R1:W-:Y:S01]  /*c940*/  MUFU.EX2 R27, R4 ;  /* 0x00000004001b7308 */ /* 0x0003e20000000800 */
[----:B------:R-:W-:Y:S01]  /*c950*/  FADD.FTZ R5, R137, -R5 ;  /* 0x8000000589057221 */ /* 0x000fe20000010000 */
[--C-:B-1----:R-:W-:Y:S02]  /*c960*/  FFMA.FTZ R4, R17, UR23, -R3.reuse ;  /* 0x0000001711047c23 */ /* 0x102fe40008010803 */
[----:B------:R-:W1:Y:S04]  /*c970*/  LDSM.16.MT88.4 R16, [R225+0xc000] ;  /* 0x00c00000e110783b */ /* 0x000e680000004200 */
[----:B------:R2:W-:Y:S02]  /*c980*/  MUFU.EX2 R44, R4 ;  /* 0x00000004002c7308 */ /* 0x0005e40000000800 */
[----:B--2---:R-:W-:-:S06]  /*c990*/  FFMA.FTZ R4, R21, UR23, -R3 ;  /* 0x0000001715047c23 */ /* 0x004fcc0008010803 */
[----:B------:R2:W-:Y:S01]  /*c9a0*/  MUFU.EX2 R231, R4 ;  /* 0x0000000400e77308 */ /* 0x0005e20000000800 */
[----:B------:R-:W-:Y:S01]  /*c9b0*/  FSEL R6, R37, RZ, P4 ;  /* 0x000000ff25067208 */ /* 0x000fe20002000000 */
[----:B--2---:R-:W-:-:S06]  /*c9c0*/  FFMA.FTZ R4, R22, UR23, -R3 ;  /* 0x0000001716047c23 */ /* 0x004fcc0008010803 */
[----:B------:R2:W-:Y:S01]  /*c9d0*/  MUFU.EX2 R224, R4 ;  /* 0x0000000400e07308 */ /* 0x0005e20000000800 */
[----:B------:R-:W-:Y:S01]  /*c9e0*/  FADD.FTZ R6, R136, -R6 ;  /* 0x8000000688067221 */ /* 0x000fe20000010000 */
[----:B--2---:R-:W-:Y:S01]  /*c9f0*/  FMUL.FTZ R4, R5, UR23 ;  /* 0x0000001705047c20 */ /* 0x004fe20008410000 */
[----:B------:R-:W-:-:S05]  /*ca00*/  FSEL R5, R40, RZ, P3 ;  /* 0x000000ff28057208 */ /* 0x000fca0001800000 */
[----:B------:R-:W-:Y:S01]  /*ca10*/  FADD.FTZ R7, R135, -R5 ;  /* 0x8000000587077221 */ /* 0x000fe20000010000 */
[----:B------:R-:W-:Y:S01]  /*ca20*/  FSEL R5, R26, RZ, P2 ;  /* 0x000000ff1a057208 */ /* 0x000fe20001000000 */
[----:B------:R-:W2:Y:S04]  /*ca30*/  MUFU.EX2 R4, R4 ;  /* 0x0000000400047308 */ /* 0x000ea80000000800 */
[----:B------:R-:W-:Y:S01]  /*ca40*/  FADD.FTZ R5, R134, -R5 ;  /* 0x8000000586057221 */ /* 0x000fe20000010000 */
[----:B------:R-:W-:Y:S01]  /*ca50*/  FMUL.FTZ R6, R6, UR23 ;  /* 0x0000001706067c20 */ /* 0x000fe20008410000 */
[----:B------:R-:W-:Y:S02]  /*ca60*/  FMUL.FTZ R7, R7, UR23 ;  /* 0x0000001707077c20 */ /* 0x000fe40008410000 */
[----:B------:R-:W-:Y:S01]  /*ca70*/  FMUL.FTZ R13, R5, UR23 ;  /* 0x00000017050d7c20 */ /* 0x000fe20008410000 */
[----:B------:R-:W-:Y:S01]  /*ca80*/  FFMA.FTZ R5, R23, UR23, -R3 ;  /* 0x0000001717057c23 */ /* 0x000fe20008010803 */
[----:B------:R-:W3:Y:S08]  /*ca90*/  MUFU.EX2 R15, R6 ;  /* 0x00000006000f7308 */ /* 0x000ef00000000800 */
[----:B------:R-:W4:Y:S08]  /*caa0*/  MUFU.EX2 R14, R7 ;  /* 0x00000007000e7308 */ /* 0x000f300000000800 */
[----:B------:R-:W1:Y:S08]  /*cab0*/  MUFU.EX2 R13, R13 ;  /* 0x0000000d000d7308 */ /* 0x000e700000000800 */
[----:B------:R1:W1:Y:S01]  /*cac0*/  MUFU.EX2 R25, R5 ;  /* 0x0000000500197308 */ /* 0x0002620000000800 */
[----:B------:R3:W-:Y:S01]  /*cad0*/  STL [R1+0x34], R37 ;  /* 0x0000342501007387 */ /* 0x0007e20000100800 */
[-C--:B--2---:R-:W-:Y:S01]  /*cae0*/  FFMA.FTZ R219, R36, R4.reuse, R24 ;  /* 0x0000000424db7223 */ /* 0x084fe20000010018 */
[----:B------:R-:W-:Y:S01]  /*caf0*/  MOV R134, R37 ;  /* 0x0000002500867202 */ /* 0x000fe20000000f00 */
[----:B------:R-:W-:Y:S01]  /*cb00*/  FMUL.FTZ R36, R116, R4 ;  /* 0x0000000474247220 */ /* 0x000fe20000410000 */
[----:B------:R-:W-:-:S02]  /*cb10*/  IMAD.MOV.U32 R116, RZ, RZ, R56 ;  /* 0x000000ffff747224 */ /* 0x000fc400078e0038 */
        /* <DEDUP_REMOVED lines=16> */
[----:B---3--:R-:W-:Y:S01]  /*cc20*/  FMUL.FTZ R37, R117, R4 ;  /* 0x0000000475257220 */ /* 0x008fe20000410000 */
[----:B------:R-:W-:-:S02]  /*cc30*/  IMAD.MOV.U32 R117, RZ, RZ, R32 ;  /* 0x000000ffff757224 */ /* 0x000fc400078e0020 */
[-C--:B------:R-:W-:Y:S01]  /*cc40*/  FMUL.FTZ R32, R128, R4.reuse ;  /* 0x0000000480207220 */ /* 0x080fe20000410000 */
[----:B------:R-:W-:Y:S01]  /*cc50*/  MOV R128, R33 ;  /* 0x0000002100807202 */ /* 0x000fe20000000f00 */
        /* <DEDUP_REMOVED lines=13> */
[----:B------:R-:W-:Y:S01]  /*cd30*/  F2FP.BF16.F32.PACK_AB R8, R42, R24 ;  /* 0x000000182a08723e */ /* 0x000fe200000010ff */
[-C--:B------:R-:W-:Y:S01]  /*cd40*/  FMUL.FTZ R146, R146, R15.reuse ;  /* 0x0000000f92927220 */ /* 0x080fe20000410000 */
[----:B------:R-:W-:Y:S01]  /*cd50*/  FMUL.FTZ R147, R147, R15 ;  /* 0x0000000f93937220 */ /* 0x000fe20000410000 */
[----:B------:R-:W-:Y:S01]  /*cd60*/  F2FP.BF16.F32.PACK_AB R9, R233, R46 ;  /* 0x0000002ee909723e */ /* 0x000fe200000010ff */
[----:B----4-:R-:W-:Y:S01]  /*cd70*/  FMUL.FTZ R140, R140, R14 ;  /* 0x0000000e8c8c7220 */ /* 0x010fe20000410000 */
[----:B------:R-:W-:Y:S01]  /*cd80*/  F2FP.BF16.F32.PACK_AB R10, R223, R230 ;  /* 0x000000e6df0a723e */ /* 0x000fe200000010ff */
[----:B------:R-:W-:Y:S01]  /*cd90*/  FMUL.FTZ R141, R141, R14 ;  /* 0x0000000e8d8d7220 */ /* 0x000fe20000410000 */
[----:B------:R-:W-:Y:S01]  /*cda0*/  F2FP.BF16.F32.PACK_AB R11, R117, R229 ;  /* 0x000000e5750b723e */ /* 0x000fe200000010ff */
[-C--:B-1----:R-:W-:Y:S01]  /*cdb0*/  FMUL.FTZ R142, R142, R13.reuse ;  /* 0x0000000d8e8e7220 */ /* 0x082fe20000410000 */
[----:B------:R-:W-:Y:S01]  /*cdc0*/  FMUL.FTZ R143, R143, R13 ;  /* 0x0000000d8f8f7220 */ /* 0x000fe20000410000 */
[----:B------:R-:W-:Y:S01]  /*cdd0*/  F2FP.BF16.F32.PACK_AB R4, R232, R45 ;  /* 0x0000002de804723e */ /* 0x000fe200000010ff */
[----:B------:R-:W-:Y:S01]  /*cde0*/  FMUL.FTZ R150, R150, R15 ;  /* 0x0000000f96967220 */ /* 0x000fe20000410000 */
[----:B------:R-:W-:Y:S01]  /*cdf0*/  F2FP.BF16.F32.PACK_AB R5, R231, R44 ;  /* 0x0000002ce705723e */ /* 0x000fe200000010ff */
[----:B------:R-:W-:Y:S01]  /*ce00*/  FMUL.FTZ R152, R152, R14 ;  /* 0x0000000e98987220 */ /* 0x000fe20000410000 */
[----:B------:R-:W-:Y:S01]  /*ce10*/  F2FP.BF16.F32.PACK_AB R6, R27, R116 ;  /* 0x000000741b06723e */ /* 0x000fe200000010ff */
[----:B------:R-:W-:Y:S01]  /*ce20*/  FMUL.FTZ R153, R153, R14 ;  /* 0x0000000e99997220 */ /* 0x000fe20000410000 */
[----:B------:R-:W-:Y:S01]  /*ce30*/  F2FP.BF16.F32.PACK_AB R7, R25, R224 ;  /* 0x000000e01907723e */ /* 0x000fe200000010ff */
[-C--:B------:R-:W-:Y:S01]  /*ce40*/  FMUL.FTZ R154, R154, R13.reuse ;  /* 0x0000000d9a9a7220 */ /* 0x080fe20000410000 */
[----:B------:R-:W-:Y:S01]  /*ce50*/  FMUL.FTZ R155, R155, R13 ;  /* 0x0000000d9b9b7220 */ /* 0x000fe20000410000 */
[-C--:B------:R-:W-:Y:S01]  /*ce60*/  FMUL.FTZ R151, R151, R15.reuse ;  /* 0x0000000f97977220 */ /* 0x080fe20000410000 */
[-C--:B------:R-:W-:Y:S06]  /*ce70*/  HMMA.16816.F32.BF16 R144, R8, R16.reuse, R144 ;  /* 0x000000100890723c */ /* 0x080fec0000041890 */
[C---:B------:R-:W-:Y:S06]  /*ce80*/  HMMA.16816.F32.BF16 R140, R4.reuse, R16, R140 ;  /* 0x00000010048c723c */ /* 0x040fec000004188c */
[-C--:B------:R-:W-:Y:S06]  /*ce90*/  HMMA.16816.F32.BF16 R152, R4, R18.reuse, R152 ;  /* 0x000000120498723c */ /* 0x080fec0000041898 */
        /* <DEDUP_REMOVED lines=13> */
[-C--:B------:R-:W-:Y:S01]  /*cf70*/  FMUL.FTZ R167, R167, R15.reuse ;  /* 0x0000000fa7a77220 */ /* 0x080fe20000410000 */
[----:B------:R-:W-:Y:S01]  /*cf80*/  MOV R24, R64 ;  /* 0x0000004000187202 */ /* 0x000fe20000000f00 */
        /* <DEDUP_REMOVED lines=17> */
[----:B------:R-:W-:-:S02]  /*d0a0*/  MOV R137, R55 ;  /* 0x0000003700897202 */ /* 0x000fc40000000f00 */
[----:B------:R-:W-:Y:S02]  /*d0b0*/  MOV R136, R54 ;  /* 0x0000003600887202 */ /* 0x000fe40000000f00 */
[----:B------:R-:W-:Y:S02]  /*d0c0*/  MOV R135, R53 ;  /* 0x0000003500877202 */ /* 0x000fe40000000f00 */
[----:B------:R-:W-:Y:S02]  /*d0d0*/  MOV R129, R52 ;  /* 0x0000003400817202 */ /* 0x000fe40000000f00 */
[----:B------:R-:W-:Y:S01]  /*d0e0*/  MOV R151, R51 ;  /* 0x0000003300977202 */ /* 0x000fe20000000f00 */
[----:B-1----:R-:W-:Y:S06]  /*d0f0*/  HMMA.16816.F32.BF16 R52, R8, R16, R176 ;  /* 0x000000100834723c */ /* 0x002fec00000418b0 */
[----:B------:R-:W-:Y:S01]  /*d100*/  HMMA.16816.F32.BF16 R184, R4, R18, R184 ;  /* 0x0000001204b8723c */ /* 0x000fe200000418b8 */
[----:B------:R-:W-:Y:S01]  /*d110*/  IMAD.MOV.U32 R177, RZ, RZ, R50 ;  /* 0x000000ffffb17224 */ /* 0x000fe200078e0032 */
[----:B------:R-:W-:-:S02]  /*d120*/  MOV R176, R49 ;  /* 0x0000003100b07202 */ /* 0x000fc40000000f00 */
[----:B------:R-:W-:Y:S02]  /*d130*/  MOV R178, R48 ;  /* 0x0000003000b27202 */ /* 0x000fe40000000f00 */
        /* <DEDUP_REMOVED lines=23> */
[----:B------:R-:W-:Y:S01]  /*d2b0*/  FMUL.FTZ R77, R77, R14 ;  /* 0x0000000e4d4d7220 */ /* 0x000fe20000410000 */
[-C--:B------:R-:W-:Y:S01]  /*d2c0*/  FMUL.FTZ R78, R78, R13.reuse ;  /* 0x0000000d4e4e7220 */ /* 0x080fe20000410000 */
[----:B------:R-:W-:Y:S01]  /*d2d0*/  FMUL.FTZ R79, R79, R13 ;  /* 0x0000000d4f4f7220 */ /* 0x000fe20000410000 */
[----:B------:R-:W-:Y:S01]  /*d2e0*/  IMAD.MOV.U32 R166, RZ, RZ, R136 ;  /* 0x000000ffffa67224 */ /* 0x000fe200078e0088 */
[----:B------:R-:W-:Y:S01]  /*d2f0*/  MOV R165, R137 ;  /* 0x0000008900a57202 */ /* 0x000fe20000000f00 */
[----:B------:R-:W-:Y:S01]  /*d300*/  STL [R1+0x30], R40 ;  /* 0x0000302801007387 */ /* 0x000fe20000100800 */
[----:B------:R-:W-:-:S02]  /*d310*/  MOV R164, R139 ;  /* 0x0000008b00a47202 */ /* 0x000fc40000000f00 */
[----:B------:R-:W-:Y:S01]  /*d320*/  MOV R179, R138 ;  /* 0x0000008a00b37202 */ /* 0x000fe20000000f00 */
[----:B------:R2:W-:Y:S01]  /*d330*/  STL [R1+0x2c], R26 ;  /* 0x00002c1a01007387 */ /* 0x0005e20000100800 */
[----:B------:R-:W-:Y:S02]  /*d340*/  MOV R173, R24 ;  /* 0x0000001800ad7202 */ /* 0x000fe40000000f00 */
[----:B------:R-:W-:Y:S02]  /*d350*/  MOV R174, R25 ;  /* 0x0000001900ae7202 */ /* 0x000fe40000000f00 */
[----:B------:R-:W-:Y:S01]  /*d360*/  MOV R171, R26 ;  /* 0x0000001a00ab7202 */ /* 0x000fe20000000f00 */
[----:B-1----:R-:W-:Y:S07]  /*d370*/  HMMA.16816.F32.BF16 R136, R8, R16, R68 ;  /* 0x000000100888723c */ /* 0x002fee0000041844 */
[----:B------:R-:W-:-:S02]  /*d380*/  IMAD.MOV.U32 R69, RZ, RZ, R27 ;  /* 0x000000ffff457224 */ /* 0x000fc400078e001b */
[----:B--2---:R-:W-:Y:S01]  /*d390*/  HMMA.16816.F32.BF16 R24, R4, R18, R76 ;  /* 0x000000120418723c */ /* 0x004fe2000004184c */
[----:B------:R-:W2:Y:S04]  /*d3a0*/  LDL.LU R77, [R1+0x58] ;  /* 0x00005800014d7983 */ /* 0x000ea80000300800 */
[----:B------:R-:W3:Y:S04]  /*d3b0*/  LDL.LU R78, [R1+0x5c] ;  /* 0x00005c00014e7983 */ /* 0x000ee80000300800 */
[----:B------:R-:W4:Y:S01]  /*d3c0*/  LDL.LU R79, [R1+0x60] ;  /* 0x00006000014f7983 */ /* 0x000f220000300800 */
[-C--:B------:R-:W-:Y:S01]  /*d3d0*/  FMUL.FTZ R72, R72, R14.reuse ;  /* 0x0000000e48487220 */ /* 0x080fe20000410000 */
[----:B------:R-:W-:Y:S01]  /*d3e0*/  FMUL.FTZ R73, R73, R14 ;  /* 0x0000000e49497220 */ /* 0x000fe20000410000 */
[-C--:B------:R-:W-:Y:S01]  /*d3f0*/  FMUL.FTZ R74, R74, R13.reuse ;  /* 0x0000000d4a4a7220 */ /* 0x080fe20000410000 */
[----:B------:R-:W-:Y:S01]  /*d400*/  FMUL.FTZ R75, R75, R13 ;  /* 0x0000000d4b4b7220 */ /* 0x000fe20000410000 */
[-C--:B------:R-:W-:Y:S01]  /*d410*/  FMUL.FTZ R82, R82, R15.reuse ;  /* 0x0000000f52527220 */ /* 0x080fe20000410000 */
[----:B------:R-:W-:Y:S01]  /*d420*/  FMUL.FTZ R83, R83, R15 ;  /* 0x0000000f53537220 */ /* 0x000fe20000410000 */
[----:B------:R-:W-:Y:S01]  /*d430*/  MOV R168, R117 ;  /* 0x0000007500a87202 */ /* 0x000fe20000000f00 */
[----:B------:R-:W-:Y:S01]  /*d440*/  IMAD.MOV.U32 R71, RZ, RZ, R133 ;  /* 0x000000ffff477224 */ /* 0x000fe200078e0085 */
[----:B------:R-:W-:-:S02]  /*d450*/  MOV R117, R134 ;  /* 0x0000008600757202 */ /* 0x000fc40000000f00 */
[----:B------:R-:W-:Y:S02]  /*d460*/  MOV R167, R135 ;  /* 0x0000008700a77202 */ /* 0x000fe40000000f00 */
[----:B------:R-:W-:Y:S01]  /*d470*/  MOV R68, R132 ;  /* 0x0000008400447202 */ /* 0x000fe20000000f00 */
[----:B------:R-:W-:Y:S06]  /*d480*/  HMMA.16816.F32.BF16 R80, R8, R18, R80 ;  /* 0x000000120850723c */ /* 0x000fec0000041850 */
        /* <DEDUP_REMOVED lines=18> */
[----:B------:R-:W-:Y:S02]  /*d5b0*/  MOV R74, R41 ;  /* 0x00000029004a7202 */ /* 0x000fe40000000f00 */
[----:B------:R-:W-:Y:S01]  /*d5c0*/  MOV R72, R43 ;  /* 0x0000002b00487202 */ /* 0x000fe20000000f00 */
[-C--:B-1----:R-:W-:Y:S06]  /*d5d0*/  HMMA.16816.F32.BF16 R148, R8, R16.reuse, R84 ;  /* 0x000000100894723c */ /* 0x082fec0000041854 */
        /* <DEDUP_REMOVED lines=15> */
[----:B------:R-:W-:Y:S01]  /*d6d0*/  FMUL.FTZ R115, R115, R15 ;  /* 0x0000000f73737220 */ /* 0x000fe20000410000 */
        /* <DEDUP_REMOVED lines=13> */
[----:B------:R-:W-:Y:S01]  /*d7b0*/  IMAD.MOV.U32 R73, RZ, RZ, R35 ;  /* 0x000000ffff497224 */ /* 0x000fe200078e0023 */
[----:B------:R-:W-:-:S02]  /*d7c0*/  MOV R75, R34 ;  /* 0x00000022004b7202 */ /* 0x000fc40000000f00 */
[----:B------:R-:W-:Y:S01]  /*d7d0*/  MOV R70, R38 ;  /* 0x0000002600467202 */ /* 0x000fe20000000f00 */
[C---:B-1----:R-:W-:Y:S06]  /*d7e0*/  HMMA.16816.F32.BF16 R120, R4.reuse, R16, R120 ;  /* 0x000000100478723c */ /* 0x042fec0000041878 */
[----:B------:R-:W-:Y:S07]  /*d7f0*/  HMMA.16816.F32.BF16 R124, R4, R18, R124 ;  /* 0x00000012047c723c */ /* 0x000fee000004187c */
[----:B------:R-:W-:Y:S01]  /*d800*/  FFMA.FTZ R4, R173, UR23, -R0 ;  /* 0x00000017ad047c23 */ /* 0x000fe20008010800 */
[----:B------:R-:W-:-:S03]  /*d810*/  MOV R173, R176 ;  /* 0x000000b000ad7202 */ /* 0x000fc60000000f00 */
[----:B------:R1:W-:Y:S02]  /*d820*/  MUFU.EX2 R176, R4 ;  /* 0x0000000400b07308 */ /* 0x0003e40000000800 */
[----:B-1----:R-:W-:-:S06]  /*d830*/  FFMA.FTZ R4, R177, UR23, -R0 ;  /* 0x00000017b1047c23 */ /* 0x002fcc0008010800 */
[----:B------:R1:W-:Y:S02]  /*d840*/  MUFU.EX2 R177, R4 ;  /* 0x0000000400b17308 */ /* 0x0003e40000000800 */
[----:B-1----:R-:W-:Y:S01]  /*d850*/  FFMA.FTZ R4, R72, UR23, -R0 ;  /* 0x0000001748047c23 */ /* 0x002fe20008010800 */
[----:B------:R-:W-:Y:S02]  /*d860*/  MOV R72, R73 ;  /* 0x0000004900487202 */ /* 0x000fe40000000f00 */
[----:B------:R-:W-:Y:S01]  /*d870*/  MOV R73, R74 ;  /* 0x0000004a00497202 */ /* 0x000fe20000000f00 */
[----:B------:R-:W-:Y:S01]  /*d880*/  IMAD.MOV.U32 R74, RZ, RZ, R75 ;  /* 0x000000ffff4a7224 */ /* 0x000fe200078e004b */
[----:B------:R-:W-:Y:S02]  /*d890*/  MOV R75, R68 ;  /* 0x00000044004b7202 */ /* 0x000fe40000000f00 */
[----:B------:R-:W-:Y:S02]  /*d8a0*/  MOV R68, R69 ;  /* 0x0000004500447202 */ /* 0x000fe40000000f00 */
[----:B------:R-:W-:-:S02]  /*d8b0*/  MOV R69, R70 ;  /* 0x0000004600457202 */ /* 0x000fc40000000f00 */
[----:B------:R-:W-:Y:S01]  /*d8c0*/  MOV R70, R71 ;  /* 0x0000004700467202 */ /* 0x000fe20000000f00 */
[----:B------:R-:W-:Y:S01]  /*d8d0*/  IMAD.MOV.U32 R71, RZ, RZ, R174 ;  /* 0x000000ffff477224 */ /* 0x000fe200078e00ae */
[----:B------:R-:W-:Y:S02]  /*d8e0*/  MOV R174, R179 ;  /* 0x000000b300ae7202 */ /* 0x000fe40000000f00 */
[----:B------:R1:W-:Y:S01]  /*d8f0*/  MUFU.EX2 R179, R4 ;  /* 0x0000000400b37308 */ /* 0x0003e20000000800 */
[----:B------:R-:W-:Y:S01]  /*d900*/  IMAD.MOV.U32 R170, RZ, RZ, R129 ;  /* 0x000000ffffaa7224 */ /* 0x000fe200078e0081 */
[----:B------:R-:W-:Y:S01]  /*d910*/  MOV R129, R39 ;  /* 0x0000002700817202 */ /* 0x000fe20000000f00 */
[-C--:B------:R-:W-:Y:S01]  /*d920*/  FMUL.FTZ R38, R118, R15.reuse ;  /* 0x0000000f76267220 */ /* 0x080fe20000410000 */
[-C--:B------:R-:W-:Y:S01]  /*d930*/  FMUL.FTZ R39, R119, R15.reuse ;  /* 0x0000000f77277220 */ /* 0x080fe20000410000 */
[-C--:B------:R-:W-:Y:S01]  /*d940*/  FMUL.FTZ R34, R130, R15.reuse ;  /* 0x0000000f82227220 */ /* 0x080fe20000410000 */
[----:B------:R-:W-:Y:S01]  /*d950*/  FMUL.FTZ R35, R131, R15 ;  /* 0x0000000f83237220 */ /* 0x000fe20000410000 */
[----:B-1----:R-:W-:-:S04]  /*d960*/  FFMA.FTZ R4, R211, UR23, -R0 ;  /* 0x00000017d3047c23 */ /* 0x002fc80008010800 */
[----:B------:R1:W2:Y:S01]  /*d970*/  MUFU.EX2 R6, R4 ;  /* 0x0000000400067308 */ /* 0x0002a20000000800 */
[----:B------:R-:W-:Y:S01]  /*d980*/  HMMA.16816.F32.BF16 R36, R8, R16, R36 ;  /* 0x000000100824723c */ /* 0x000fe20000041824 */
[----:B-1----:R-:W-:-:S06]  /*d990*/  FFMA.FTZ R4, R175, UR23, -R2 ;  /* 0x00000017af047c23 */ /* 0x002fcc0008010802 */
[----:B------:R1:W-:Y:S01]  /*d9a0*/  MUFU.EX2 R175, R4 ;  /* 0x0000000400af7308 */ /* 0x0003e20000000800 */
[----:B------:R-:W-:Y:S01]  /*d9b0*/  HMMA.16816.F32.BF16 R32, R8, R18, R32 ;  /* 0x000000120820723c */ /* 0x000fe20000041820 */
[----:B------:R-:W4:Y:S01]  /*d9c0*/  LDSM.16.MT88.4 R16, [R225+0xc800] ;  /* 0x00c80000e110783b */ /* 0x000f220000004200 */
[----:B-1----:R-:W-:Y:S01]  /*d9d0*/  FFMA.FTZ R4, R173, UR23, -R2 ;  /* 0x00000017ad047c23 */ /* 0x002fe20008010802 */
[----:B------:R-:W-:-:S04]  /*d9e0*/  MOV R173, R178 ;  /* 0x000000b200ad7202 */ /* 0x000fc80000000f00 */
[----:B------:R1:W-:Y:S02]  /*d9f0*/  MUFU.EX2 R178, R4 ;  /* 0x0000000400b27308 */ /* 0x0003e40000000800 */
[----:B-1----:R-:W-:-:S06]  /*da00*/  FFMA.FTZ R4, R215, UR23, -R2 ;  /* 0x00000017d7047c23 */ /* 0x002fcc0008010802 */
[----:B------:R1:W-:Y:S02]  /*da10*/  MUFU.EX2 R8, R4 ;  /* 0x0000000400087308 */ /* 0x0003e40000000800 */
[----:B-1----:R-:W-:-:S06]  /*da20*/  FFMA.FTZ R4, R31, UR23, -R2 ;  /* 0x000000171f047c23 */ /* 0x002fcc0008010802 */
[----:B------:R1:W4:Y:S02]  /*da30*/  MUFU.EX2 R5, R4 ;  /* 0x0000000400057308 */ /* 0x0003240000000800 */
[----:B-1----:R-:W-:Y:S01]  /*da40*/  FFMA.FTZ R4, R73, UR23, -R12 ;  /* 0x0000001749047c23 */ /* 0x002fe2000801080c */
[----:B------:R-:W-:Y:S02]  /*da50*/  MOV R73, R74 ;  /* 0x0000004a00497202 */ /* 0x000fe40000000f00 */
[----:B------:R-:W-:Y:S01]  /*da60*/  MOV R74, R75 ;  /* 0x0000004b004a7202 */ /* 0x000fe20000000f00 */
[----:B------:R-:W-:Y:S01]  /*da70*/  IMAD.MOV.U32 R75, RZ, RZ, R68 ;  /* 0x000000ffff4b7224 */ /* 0x000fe200078e0044 */
[----:B------:R-:W-:Y:S02]  /*da80*/  MOV R68, R69 ;  /* 0x0000004500447202 */ /* 0x000fe40000000f00 */
[----:B------:R-:W-:Y:S02]  /*da90*/  MOV R69, R70 ;  /* 0x0000004600457202 */ /* 0x000fe40000000f00 */
[----:B------:R-:W-:-:S02]  /*daa0*/  MOV R70, R71 ;  /* 0x0000004700467202 */ /* 0x000fc40000000f00 */
[----:B------:R-:W-:Y:S02]  /*dab0*/  MOV R71, R174 ;  /* 0x000000ae00477202 */ /* 0x000fe40000000f00 */
[----:B------:R1:W-:Y:S01]  /*dac0*/  MUFU.EX2 R174, R4 ;  /* 0x0000000400ae7308 */ /* 0x0003e20000000800 */
[----:B--2---:R-:W-:Y:S02]  /*dad0*/  IMAD.MOV.U32 R215, RZ, RZ, R6 ;  /* 0x000000ffffd77224 */ /* 0x004fe400078e0006 */
[----:B-1----:R-:W-:-:S05]  /*dae0*/  FFMA.FTZ R4, R72, UR23, -R12 ;  /* 0x0000001748047c23 */ /* 0x002fca000801080c */
[----:B------:R1:W-:Y:S01]  /*daf0*/  MUFU.EX2 R9, R4 ;  /* 0x0000000400097308 */ /* 0x0003e20000000800 */
[----:B---3--:R-:W-:Y:S01]  /*db00*/  FFMA.FTZ R45, R78, R14, R45 ;  /* 0x0000000e4e2d7223 */ /* 0x008fe2000001002d */
[----:B-1----:R-:W-:-:S06]  /*db10*/  FFMA.FTZ R4, R252, UR23, -R12 ;  /* 0x00000017fc047c23 */ /* 0x002fcc000801080c */
[----:B------:R1:W-:Y:S01]  /*db20*/  MUFU.EX2 R6, R4 ;  /* 0x0000000400067308 */ /* 0x0003e20000000800 */
[----:B----4-:R-:W-:Y:S01]  /*db30*/  FFMA.FTZ R44, R79, R13, R44 ;  /* 0x0000000d4f2c7223 */ /* 0x010fe2000001002c */
[----:B------:R-:W-:Y:S01]  /*db40*/  MOV R78, R74 ;  /* 0x0000004a004e7202 */ /* 0x000fe20000000f00 */
[----:B------:R-:W-:Y:S01]  /*db50*/  IMAD.MOV.U32 R72, RZ, RZ, R69 ;  /* 0x000000ffff487224 */ /* 0x000fe200078e0045 */
[----:B------:R-:W-:Y:S01]  /*db60*/  MOV R79, R75 ;  /* 0x0000004b004f7202 */ /* 0x000fe20000000f00 */
[----:B-1----:R-:W-:Y:S01]  /*db70*/  FFMA.FTZ R4, R212, UR23, -R12 ;  /* 0x00000017d4047c23 */ /* 0x002fe2000801080c */
[----:B------:R-:W-:-:S03]  /*db80*/  MOV R212, R5 ;  /* 0x0000000500d47202 */ /* 0x000fc60000000f00 */
[----:B------:R1:W-:Y:S01]  /*db90*/  MUFU.EX2 R5, R4 ;  /* 0x0000000400057308 */ /* 0x0003e20000000800 */
[----:B------:R-:W-:Y:S02]  /*dba0*/  MOV R75, R68 ;  /* 0x00000044004b7202 */ /* 0x000fe40000000f00 */
[----:B------:R-:W-:Y:S02]  /*dbb0*/  MOV R74, R71 ;  /* 0x00000047004a7202 */ /* 0x000fe40000000f00 */
[----:B------:R-:W-:Y:S02]  /*dbc0*/  MOV R68, R164 ;  /* 0x000000a400447202 */ /* 0x000fe40000000f00 */
[----:B------:R-:W-:Y:S01]  /*dbd0*/  MOV R69, R165 ;  /* 0x000000a500457202 */ /* 0x000fe20000000f00 */
[----:B-1----:R-:W-:-:S04]  /*dbe0*/  FFMA.FTZ R4, R173, UR23, -R3 ;  /* 0x00000017ad047c23 */ /* 0x002fc80008010803 */
[----:B------:R1:W-:Y:S01]  /*dbf0*/  MUFU.EX2 R173, R4 ;  /* 0x0000000400ad7308 */ /* 0x0003e20000000800 */
[----:B------:R-:W-:Y:S01]  /*dc00*/  MOV R71, R167 ;  /* 0x000000a700477202 */ /* 0x000fe20000000f00 */
[----:B------:R-:W-:Y:S01]  /*dc10*/  IMAD.MOV.U32 R167, RZ, RZ, R171 ;  /* 0x000000ffffa77224 */ /* 0x000fe200078e00ab */
[----:B------:R-:W-:Y:S01]  /*dc20*/  MOV R164, R168 ;  /* 0x000000a800a47202 */ /* 0x000fe20000000f00 */
[--C-:B------:R-:W-:Y:S01]  /*dc30*/  FFMA.FTZ R31, R213, UR23, -R0.reuse ;  /* 0x00000017d51f7c23 */ /* 0x100fe20008010800 */
[----:B------:R-:W-:Y:S01]  /*dc40*/  MOV R165, R169 ;  /* 0x000000a900a57202 */ /* 0x000fe20000000f00 */
[--C-:B------:R-:W-:Y:S01]  /*dc50*/  FFMA.FTZ R30, R30, UR23, -R0.reuse ;  /* 0x000000171e1e7c23 */ /* 0x100fe20008010800 */
[--C-:B------:R-:W-:Y:S01]  /*dc60*/  FFMA.FTZ R29, R29, UR23, -R0.reuse ;  /* 0x000000171d1d7c23 */ /* 0x100fe20008010800 */
[--C-:B------:R-:W-:Y:S01]  /*dc70*/  FFMA.FTZ R169, R204, UR23, -R0.reuse ;  /* 0x00000017cca97c23 */ /* 0x100fe20008010800 */
[--C-:B------:R-:W-:Y:S01]  /*dc80*/  FFMA.FTZ R171, R62, UR23, -R0.reuse ;  /* 0x000000173eab7c23 */ /* 0x100fe20008010800 */
[----:B------:R-:W-:Y:S01]  /*dc90*/  FFMA.FTZ R168, R47, UR23, -R0 ;  /* 0x000000172fa87c23 */ /* 0x000fe20008010800 */
[--C-:B-1----:R-:W-:Y:S01]  /*dca0*/  FFMA.FTZ R4, R73, UR23, -R3.reuse ;  /* 0x0000001749047c23 */ /* 0x102fe20008010803 */
[----:B------:R-:W-:Y:S01]  /*dcb0*/  MOV R73, R70 ;  /* 0x0000004600497202 */ /* 0x000fe20000000f00 */
[----:B------:R-:W-:Y:S01]  /*dcc0*/  IMAD.MOV.U32 R70, RZ, RZ, R166 ;  /* 0x000000ffff467224 */ /* 0x000fe200078e00a6 */
[----:B------:R-:W-:Y:S01]  /*dcd0*/  MOV R166, R170 ;  /* 0x000000aa00a67202 */ /* 0x000fe20000000f00 */
[----:B------:R1:W-:Y:S01]  /*dce0*/  MUFU.EX2 R7, R4 ;  /* 0x0000000400077308 */ /* 0x0003e20000000800 */
[--C-:B------:R-:W-:Y:S01]  /*dcf0*/  FFMA.FTZ R170, R60, UR23, -R0.reuse ;  /* 0x000000173caa7c23 */ /* 0x100fe20008010800 */
[--C-:B-1----:R-:W-:Y:S01]  /*dd00*/  FFMA.FTZ R4, R28, UR23, -R3.reuse ;  /* 0x000000171c047c23 */ /* 0x102fe20008010803 */
[----:B------:R-:W-:Y:S01]  /*dd10*/  FFMA.FTZ R28, R208, UR23, -R0 ;  /* 0x00000017d01c7c23 */ /* 0x000fe20008010800 */
[----:B------:R-:W-:-:S04]  /*dd20*/  FFMA.FTZ R0, R78, UR23, -R3 ;  /* 0x000000174e007c23 */ /* 0x000fc80008010803 */
[----:B------:R-:W-:Y:S01]  /*dd30*/  MUFU.EX2 R100, R4 ;  /* 0x0000000400647308 */ /* 0x000fe20000000800 */
[----:B------:R-:W-:-:S07]  /*dd40*/  MOV R78, R79 ;  /* 0x0000004f004e7202 */ /* 0x000fce0000000f00 */
[----:B------:R1:W2:Y:S01]  /*dd50*/  MUFU.EX2 R4, R0 ;  /* 0x0000000000047308 */ /* 0x0002a20000000800 */
[----:B------:R-:W-:Y:S01]  /*dd60*/  MOV R79, R72 ;  /* 0x00000048004f7202 */ /* 0x000fe20000000f00 */
[----:B------:R-:W-:Y:S01]  /*dd70*/  IMAD.MOV.U32 R72, RZ, RZ, R73 ;  /* 0x000000ffff487224 */ /* 0x000fe200078e0049 */
[----:B------:R-:W-:Y:S02]  /*dd80*/  MOV R73, R74 ;  /* 0x0000004a00497202 */ /* 0x000fe40000000f00 */
[----:B------:R-:W-:Y:S02]  /*dd90*/  MOV R74, R68 ;  /* 0x00000044004a7202 */ /* 0x000fe40000000f00 */
[----:B------:R-:W-:Y:S02]  /*dda0*/  MOV R68, R69 ;  /* 0x0000004500447202 */ /* 0x000fe40000000f00 */
[----:B------:R-:W-:Y:S01]  /*ddb0*/  MOV R69, R70 ;  /* 0x0000004600457202 */ /* 0x000fe20000000f00 */
[----:B------:R-:W-:Y:S01]  /*ddc0*/  IMAD.MOV.U32 R70, RZ, RZ, R71 ;  /* 0x000000ffff467224 */ /* 0x000fe200078e0047 */
[----:B------:R-:W-:Y:S01]  /*ddd0*/  MOV R71, R166 ;  /* 0x000000a600477202 */ /* 0x000fe20000000f00 */
[--C-:B------:R-:W-:Y:S01]  /*dde0*/  FFMA.FTZ R14, R210, UR23, -R2.reuse ;  /* 0x00000017d20e7c23 */ /* 0x100fe20008010802 */
[----:B------:R-:W-:Y:S01]  /*ddf0*/  MOV R204, R8 ;  /* 0x0000000800cc7202 */ /* 0x000fe20000000f00 */
[--C-:B------:R-:W-:Y:S01]  /*de00*/  FFMA.FTZ R13, R209, UR23, -R2.reuse ;  /* 0x00000017d10d7c23 */ /* 0x100fe20008010802 */
[----:B------:R-:W-:Y:S01]  /*de10*/  MOV R166, R167 ;  /* 0x000000a700a67202 */ /* 0x000fe20000000f00 */
[--C-:B------:R-:W-:Y:S01]  /*de20*/  FFMA.FTZ R167, R206, UR23, -R2.reuse ;  /* 0x00000017cea77c23 */ /* 0x100fe20008010802 */
[----:B-1----:R-:W-:Y:S01]  /*de30*/  FFMA.FTZ R0, R207, UR23, -R2 ;  /* 0x00000017cf007c23 */ /* 0x002fe20008010802 */
[----:B--2---:R-:W-:Y:S01]  /*de40*/  IMAD.MOV.U32 R207, RZ, RZ, R4 ;  /* 0x000000ffffcf7224 */ /* 0x004fe200078e0004 */
[----:B------:R-:W-:-:S02]  /*de50*/  MOV R208, R9 ;  /* 0x0000000900d07202 */ /* 0x000fc40000000f00 */
[----:B------:R-:W-:Y:S02]  /*de60*/  MOV R210, R7 ;  /* 0x0000000700d27202 */ /* 0x000fe40000000f00 */
[----:B------:R-:W-:Y:S02]  /*de70*/  MOV R209, R6 ;  /* 0x0000000600d17202 */ /* 0x000fe40000000f00 */
[----:B------:R-:W-:Y:S02]  /*de80*/  MOV R206, R5 ;  /* 0x0000000500ce7202 */ /* 0x000fe40000000f00 */
[----:B------:R-:W-:Y:S02]  /*de90*/  F2FP.BF16.F32.PACK_AB R8, R177, R176 ;  /* 0x000000b0b108723e */ /* 0x000fe400000010ff */
[----:B------:R-:W-:Y:S02]  /*dea0*/  F2FP.BF16.F32.PACK_AB R9, R178, R175 ;  /* 0x000000afb209723e */ /* 0x000fe400000010ff */
[----:B------:R-:W-:-:S02]  /*deb0*/  F2FP.BF16.F32.PACK_AB R10, R215, R179 ;  /* 0x000000b3d70a723e */ /* 0x000fc400000010ff */
[----:B------:R-:W-:Y:S02]  /*dec0*/  F2FP.BF16.F32.PACK_AB R11, R212, R204 ;  /* 0x000000ccd40b723e */ /* 0x000fe400000010ff */
[----:B------:R-:W-:Y:S02]  /*ded0*/  F2FP.BF16.F32.PACK_AB R4, R208, R174 ;  /* 0x000000aed004723e */ /* 0x000fe400000010ff */
[----:B------:R-:W-:Y:S02]  /*dee0*/  F2FP.BF16.F32.PACK_AB R5, R210, R173 ;  /* 0x000000add205723e */ /* 0x000fe400000010ff */
[----:B------:R-:W-:Y:S02]  /*def0*/  F2FP.BF16.F32.PACK_AB R6, R206, R209 ;  /* 0x000000d1ce06723e */ /* 0x000fe400000010ff */
[----:B------:R-:W-:Y:S02]  /*df00*/  F2FP.BF16.F32.PACK_AB R7, R207, R100 ;  /* 0x00000064cf07723e */ /* 0x000fe400000010ff */
[----:B------:R-:W-:Y:S01]  /*df10*/  MOV R119, R165 ;  /* 0x000000a500777202 */ /* 0x000fe20000000f00 */
[----:B------:R-:W-:Y:S01]  /*df20*/  FFMA.FTZ R165, R205, UR23, -R2 ;  /* 0x00000017cda57c23 */ /* 0x000fe20008010802 */
[----:B------:R-:W-:Y:S01]  /*df30*/  IMAD.MOV.U32 R118, RZ, RZ, R164 ;  /* 0x000000ffff767224 */ /* 0x000fe200078e00a4 */
[----:B------:R-:W-:Y:S01]  /*df40*/  MOV R205, R166 ;  /* 0x000000a600cd7202 */ /* 0x000fe20000000f00 */
[--C-:B------:R-:W-:Y:S01]  /*df50*/  FFMA.FTZ R164, R63, UR23, -R2.reuse ;  /* 0x000000173fa47c23 */ /* 0x100fe20008010802 */
[----:B------:R-:W-:-:S02]  /*df60*/  FFMA.FTZ R166, R61, UR23, -R2 ;  /* 0x000000173da67c23 */ /* 0x000fc40008010802 */
[C---:B------:R-:W-:Y:S01]  /*df70*/  HMMA.16816.F32.BF16 R60, R8.reuse, R18, R20 ;  /* 0x00000012083c723c */ /* 0x040fe20000041814 */
[----:B------:R-:W1:Y:S05]  /*df80*/  LDSM.16.MT88.4 R20, [R226+0xc800] ;  /* 0x00c80000e214783b */ /* 0x000e6a0000004200 */
[-C--:B------:R-:W-:Y:S06]  /*df90*/  HMMA.16816.F32.BF16 R144, R8, R16.reuse, R144 ;  /* 0x000000100890723c */ /* 0x080fec0000041890 */
[C---:B------:R-:W-:Y:S06]  /*dfa0*/  HMMA.16816.F32.BF16 R140, R4.reuse, R16, R140 ;  /* 0x00000010048c723c */ /* 0x040fec000004188c */
[----:B------:R-:W-:Y:S01]  /*dfb0*/  HMMA.16816.F32.BF16 R152, R4, R18, R152 ;  /* 0x000000120498723c */ /* 0x000fe20000041898 */
[----:B------:R-:W2:Y:S01]  /*dfc0*/  LDSM.16.MT88.4 R16, [R228+0xc800] ;  /* 0x00c80000e410783b */ /* 0x000ea20000004200 */
[----:B------:R-:W-:Y:S01]  /*dfd0*/  FFMA.FTZ R46, R77, R15, R46 ;  /* 0x0000000f4d2e7223 */ /* 0x000fe2000001002e */
[----:B------:R-:W-:Y:S01]  /*dfe0*/  FFMA.FTZ R15, R214, UR23, -R2 ;  /* 0x00000017d60f7c23 */ /* 0x000fe20008010802 */
[----:B------:R-:W-:-:S02]  /*dff0*/  MOV R213, R68 ;  /* 0x0000004400d57202 */ /* 0x000fc40000000f00 */
[----:B------:R-:W-:Y:S02]  /*e000*/  MOV R47, R69 ;  /* 0x00000045002f7202 */ /* 0x000fe40000000f00 */
[----:B------:R-:W-:Y:S02]  /*e010*/  MOV R214, R70 ;  /* 0x0000004600d67202 */ /* 0x000fe40000000f00 */
[----:B------:R-:W-:Y:S01]  /*e020*/  MOV R2, R71 ;  /* 0x0000004700027202 */ /* 0x000fe20000000f00 */
[----:B------:R-:W-:Y:S01]  /*e030*/  IMAD.MOV.U32 R211, RZ, RZ, R73 ;  /* 0x000000ffffd37224 */ /* 0x000fe200078e0049 */
[----:B------:R-:W-:Y:S02]  /*e040*/  MOV R101, R72 ;  /* 0x0000004800657202 */ /* 0x000fe40000000f00 */
[----:B------:R-:W-:Y:S02]  /*e050*/  MOV R252, R74 ;  /* 0x0000004a00fc7202 */ /* 0x000fe40000000f00 */
[----:B------:R-:W-:-:S02]  /*e060*/  MOV R103, R78 ;  /* 0x0000004e00677202 */ /* 0x000fc40000000f00 */
[----:B------:R-:W-:Y:S01]  /*e070*/  MOV R102, R79 ;  /* 0x0000004f00667202 */ /* 0x000fe20000000f00 */
[-C--:B-1----:R-:W-:Y:S07]  /*e080*/  HMMA.16816.F32.BF16 R68, R4, R20.reuse, R156 ;  /* 0x000000140444723c */ /* 0x082fee000004189c */
[----:B------:R-:W-:Y:S01]  /*e090*/  MOV R157, R75 ;  /* 0x0000004b009d7202 */ /* 0x000fe20000000f00 */
[----:B------:R-:W-:Y:S06]  /*e0a0*/  HMMA.16816.F32.BF16 R76, R8, R20, R160 ;  /* 0x00000014084c723c */ /* 0x000fec00000418a0 */
[----:B------:R-:W-:Y:S06]  /*e0b0*/  HMMA.16816.F32.BF16 R64, R4, R22, R64 ;  /* 0x000000160440723c */ /* 0x000fec0000041840 */
[-C--:B--2---:R-:W-:Y:S06]  /*e0c0*/  HMMA.16816.F32.BF16 R52, R8, R16.reuse, R52 ;  /* 0x000000100834723c */ /* 0x084fec0000041834 */
[C---:B------:R-:W-:Y:S06]  /*e0d0*/  HMMA.16816.F32.BF16 R48, R4.reuse, R16, R48 ;  /* 0x000000100430723c */ /* 0x040fec0000041830 */
[-C--:B------:R-:W-:Y:S06]  /*e0e0*/  HMMA.16816.F32.BF16 R184, R4, R18.reuse, R184 ;  /* 0x0000001204b8723c */ /* 0x080fec00000418b8 */
[C---:B------:R-:W-:Y:S01]  /*e0f0*/  HMMA.16816.F32.BF16 R72, R8.reuse, R18, R180 ;  /* 0x000000120848723c */ /* 0x040fe200000418b4 */
[----:B------:R-:W1:Y:S05]  /*e100*/  LDSM.16.MT88.4 R16, [R225+0xe800] ;  /* 0x00e80000e110783b */ /* 0x000e6a0000004200 */
[----:B------:R-:W-:Y:S01]  /*e110*/  HMMA.16816.F32.BF16 R56, R8, R22, R56 ;  /* 0x000000160838723c */ /* 0x000fe20000041838 */
[----:B------:R-:W2:Y:S01]  /*e120*/  LDSM.16.MT88.4 R20, [R227+0xc800] ;  /* 0x00c80000e314783b */ /* 0x000ea20000004200 */
[----:B------:R-:W-:Y:S01]  /*e130*/  MOV R158, R129 ;  /* 0x00000081009e7202 */ /* 0x000fe20000000f00 */
[----:B------:R-:W-:-:S03]  /*e140*/  IMAD.MOV.U32 R159, RZ, RZ, R128 ;  /* 0x000000ffff9f7224 */ /* 0x000fc600078e0080 */
[C---:B-1----:R-:W-:Y:S06]  /*e150*/  HMMA.16816.F32.BF16 R160, R8.reuse, R16, R136 ;  /* 0x0000001008a0723c */ /* 0x042fec0000041888 */
[-C--:B--2---:R-:W-:Y:S06]  /*e160*/  HMMA.16816.F32.BF16 R192, R8, R20.reuse, R192 ;  /* 0x0000001408c0723c */ /* 0x084fec00000418c0 */
[C---:B------:R-:W-:Y:S06]  /*e170*/  HMMA.16816.F32.BF16 R188, R4.reuse, R20, R188 ;  /* 0x0000001404bc723c */ /* 0x040fec00000418bc */
[-C--:B------:R-:W-:Y:S06]  /*e180*/  HMMA.16816.F32.BF16 R200, R4, R22.reuse, R200 ;  /* 0x0000001604c8723c */ /* 0x080fec00000418c8 */
[----:B------:R-:W-:Y:S01]  /*e190*/  HMMA.16816.F32.BF16 R196, R8, R22, R196 ;  /* 0x0000001608c4723c */ /* 0x000fe200000418c4 */
[----:B------:R-:W1:Y:S05]  /*e1a0*/  LDSM.16.MT88.4 R20, [R228+0xe800] ;  /* 0x00e80000e414783b */ /* 0x000e6a0000004200 */
[C---:B------:R-:W-:Y:S06]  /*e1b0*/  HMMA.16816.F32.BF16 R84, R4.reuse, R16, R132 ;  /* 0x000000100454723c */ /* 0x040fec0000041884 */
[-C--:B------:R-:W-:Y:S01]  /*e1c0*/  HMMA.16816.F32.BF16 R128, R4, R18.reuse, R24 ;  /* 0x000000120480723c */ /* 0x080fe20000041818 */
[----:B------:R-:W2:Y:S05]  /*e1d0*/  LDSM.16.MT88.4 R24, [R226+0xe800] ;  /* 0x00e80000e218783b */ /* 0x000eaa0000004200 */
[----:B------:R-:W-:Y:S01]  /*e1e0*/  HMMA.16816.F32.BF16 R136, R8, R18, R80 ;  /* 0x000000120888723c */ /* 0x000fe20000041850 */
[----:B------:R-:W3:Y:S01]  /*e1f0*/  LDSM.16.MT88.4 R16, [R227+0xe800] ;  /* 0x00e80000e310783b */ /* 0x000ee20000004200 */
[----:B------:R-:W-:-:S02]  /*e200*/  MOV R182, R159 ;  /* 0x0000009f00b67202 */ /* 0x000fc40000000f00 */
[----:B------:R-:W-:Y:S02]  /*e210*/  MOV R183, R205 ;  /* 0x000000cd00b77202 */ /* 0x000fe40000000f00 */
[----:B------:R-:W-:Y:S01]  /*e220*/  MOV R156, R119 ;  /* 0x00000077009c7202 */ /* 0x000fe20000000f00 */
[----:B------:R-:W-:Y:S01]  /*e230*/  IMAD.MOV.U32 R181, RZ, RZ, R182 ;  /* 0x000000ffffb57224 */ /* 0x000fe200078e00b6 */
[----:B------:R-:W-:Y:S02]  /*e240*/  MOV R134, R47 ;  /* 0x0000002f00867202 */ /* 0x000fe40000000f00 */
[----:B------:R-:W-:Y:S01]  /*e250*/  MOV R182, R183 ;  /* 0x000000b700b67202 */ /* 0x000fe20000000f00 */
[----:B------:R-:W-:Y:S01]  /*e260*/  IMAD.MOV.U32 R135, RZ, RZ, R252 ;  /* 0x000000ffff877224 */ /* 0x000fe200078e00fc */
[----:B------:R-:W-:Y:S02]  /*e270*/  MOV R183, R156 ;  /* 0x0000009c00b77202 */ /* 0x000fe40000000f00 */
[----:B------:R-:W-:Y:S01]  /*e280*/  MOV R252, R211 ;  /* 0x000000d300fc7202 */ /* 0x000fe20000000f00 */
[C---:B-1----:R-:W-:Y:S06]  /*e290*/  HMMA.16816.F32.BF16 R104, R4.reuse, R20, R104 ;  /* 0x000000140468723c */ /* 0x042fec0000041868 */
[C---:B------:R-:W-:Y:S06]  /*e2a0*/  HMMA.16816.F32.BF16 R108, R4.reuse, R22, R108 ;  /* 0x00000016046c723c */ /* 0x040fec000004186c */
[C---:B--2---:R-:W-:Y:S06]  /*e2b0*/  HMMA.16816.F32.BF16 R88, R4.reuse, R24, R88 ;  /* 0x000000180458723c */ /* 0x044fec0000041858 */
[C---:B------:R-:W-:Y:S06]  /*e2c0*/  HMMA.16816.F32.BF16 R92, R4.reuse, R26, R92 ;  /* 0x0000001a045c723c */ /* 0x040fec000004185c */
[C---:B---3--:R-:W-:Y:S06]  /*e2d0*/  HMMA.16816.F32.BF16 R120, R4.reuse, R16, R120 ;  /* 0x000000100478723c */ /* 0x048fec0000041878 */
[----:B------:R-:W-:Y:S01]  /*e2e0*/  HMMA.16816.F32.BF16 R124, R4, R18, R124 ;  /* 0x00000012047c723c */ /* 0x000fe2000004187c */
[----:B------:R-:W1:Y:S06]  /*e2f0*/  MUFU.EX2 R4, R31 ;  /* 0x0000001f00047308 */ /* 0x000e6c0000000800 */
[----:B------:R-:W-:Y:S01]  /*e300*/  MOV R6, R157 ;  /* 0x0000009d00067202 */ /* 0x000fe20000000f00 */
[----:B------:R-:W-:Y:S01]  /*e310*/  IMAD.MOV.U32 R157, RZ, RZ, R118 ;  /* 0x000000ffff9d7224 */ /* 0x000fe200078e0076 */
[----:B------:R2:W-:Y:S01]  /*e320*/  MUFU.EX2 R7, R0 ;  /* 0x0000000000077308 */ /* 0x0005e20000000800 */
[----:B------:R-:W-:-:S03]  /*e330*/  MOV R132, R102 ;  /* 0x0000006600847202 */ /* 0x000fc60000000f00 */
[----:B------:R-:W-:Y:S02]  /*e340*/  MOV R156, R157 ;  /* 0x0000009d009c7202 */ /* 0x000fe40000000f00 */
[----:B------:R-:W-:Y:S01]  /*e350*/  MOV R157, R223 ;  /* 0x000000df009d7202 */ /* 0x000fe20000000f00 */
[----:B--2---:R-:W-:Y:S01]  /*e360*/  FFMA.FTZ R0, R234, UR23, -R12 ;  /* 0x00000017ea007c23 */ /* 0x004fe2000801080c */
[----:B------:R-:W-:Y:S01]  /*e370*/  MUFU.EX2 R133, R28 ;  /* 0x0000001c00857308 */ /* 0x000fe20000000800 */
[C---:B------:R-:W-:Y:S06]  /*e380*/  HMMA.16816.F32.BF16 R96, R8.reuse, R20, R96 ;  /* 0x000000140860723c */ /* 0x040fec0000041860 */
[----:B------:R-:W-:Y:S01]  /*e390*/  HMMA.16816.F32.BF16 R112, R8, R22, R112 ;  /* 0x000000160870723c */ /* 0x000fe20000041870 */
[----:B------:R2:W-:Y:S01]  /*e3a0*/  MUFU.EX2 R223, R0 ;  /* 0x0000000000df7308 */ /* 0x0005e20000000800 */
[----:B------:R-:W3:Y:S01]  /*e3b0*/  LDSM.16.MT88.4 R20, [R225+0xd000] ;  /* 0x00d00000e114783b */ /* 0x000ee20000004200 */
[----:B------:R-:W-:-:S03]  /*e3c0*/  MOV R5, R158 ;  /* 0x0000009e00057202 */ /* 0x000fc60000000f00 */
[----:B------:R-:W-:Y:S01]  /*e3d0*/  HMMA.16816.F32.BF16 R80, R8, R16, R36 ;  /* 0x000000100850723c */ /* 0x000fe20000041824 */
[----:B------:R-:W-:Y:S01]  /*e3e0*/  MOV R205, R117 ;  /* 0x0000007500cd7202 */ /* 0x000fe20000000f00 */
[----:B------:R-:W-:Y:S01]  /*e3f0*/  FFMA.FTZ R2, R2, UR23, -R3 ;  /* 0x0000001702027c23 */ /* 0x000fe20008010803 */
[----:B------:R-:W-:Y:S02]  /*e400*/  MOV R211, R101 ;  /* 0x0000006500d37202 */ /* 0x000fe40000000f00 */
[----:B------:R-:W-:Y:S02]  /*e410*/  MOV R159, R103 ;  /* 0x00000067009f7202 */ /* 0x000fe40000000f00 */
[----:B------:R-:W-:Y:S01]  /*e420*/  MOV R180, R100 ;  /* 0x0000006400b47202 */ /* 0x000fe20000000f00 */
[----:B------:R-:W-:Y:S01]  /*e430*/  MUFU.EX2 R30, R30 ;  /* 0x0000001e001e7308 */ /* 0x000fe20000000800 */
[----:B------:R4:W5:Y:S01]  /*e440*/  LDL.LU R234, [R1+0x98] ;  /* 0x0000980001ea7983 */ /* 0x0009620000300800 */
[----:B--2---:R-:W-:Y:S01]  /*e450*/  FFMA.FTZ R0, R134, UR23, -R12 ;  /* 0x0000001786007c23 */ /* 0x004fe2000801080c */
[----:B------:R-:W-:-:S05]  /*e460*/  IMAD.MOV.U32 R134, RZ, RZ, R252 ;  /* 0x000000ffff867224 */ /* 0x000fca00078e00fc */
[----:B------:R2:W-:Y:S01]  /*e470*/  MUFU.EX2 R252, R0 ;  /* 0x0000000000fc7308 */ /* 0x0005e20000000800 */
[----:B-1----:R-:W-:Y:S01]  /*e480*/  MOV R28, R4 ;  /* 0x00000004001c7202 */ /* 0x002fe20000000f00 */
[----:B--2---:R-:W-:-:S06]  /*e490*/  FFMA.FTZ R0, R132, UR23, -R12 ;  /* 0x0000001784007c23 */ /* 0x004fcc000801080c */
[----:B------:R1:W2:Y:S01]  /*e4a0*/  MUFU.EX2 R4, R0 ;  /* 0x0000000000047308 */ /* 0x0002a20000000800 */
[----:B------:R-:W-:Y:S01]  /*e4b0*/  FFMA.FTZ R36, R218, UR23, -R12 ;  /* 0x00000017da247c23 */ /* 0x000fe2000801080c */
[----:B------:R-:W-:Y:S01]  /*e4c0*/  MOV R158, R116 ;  /* 0x00000074009e7202 */ /* 0x000fe20000000f00 */
[----:B------:R-:W-:Y:S01]  /*e4d0*/  HMMA.16816.F32.BF16 R100, R8, R26, R40 ;  /* 0x0000001a0864723c */ /* 0x000fe20000041828 */
[----:B------:R-:W-:-:S05]  /*e4e0*/  FFMA.FTZ R38, R221, UR23, -R3 ;  /* 0x00000017dd267c23 */ /* 0x000fca0008010803 */
[----:B------:R-:W-:Y:S01]  /*e4f0*/  HMMA.16816.F32.BF16 R116, R8, R24, R148 ;  /* 0x000000180874723c */ /* 0x000fe20000041894 */
[----:B-1----:R-:W-:Y:S01]  /*e500*/  FFMA.FTZ R0, R220, UR23, -R12 ;  /* 0x00000017dc007c23 */ /* 0x002fe2000801080c */
[----:B--2---:R-:W-:Y:S01]  /*e510*/  MOV R218, R4 ;  /* 0x0000000400da7202 */ /* 0x004fe20000000f00 */
[----:B------:R-:W-:-:S03]  /*e520*/  FFMA.FTZ R4, R6, UR23, -R3 ;  /* 0x0000001706047c23 */ /* 0x000fc60008010803 */
[----:B------:R-:W-:Y:S01]  /*e530*/  HMMA.16816.F32.BF16 R40, R8, R18, R32 ;  /* 0x000000120828723c */ /* 0x000fe20000041820 */
[----:B------:R1:W-:Y:S01]  /*e540*/  MUFU.EX2 R132, R0 ;  /* 0x0000000000847308 */ /* 0x0003e20000000800 */
[----:B------:R-:W-:Y:S01]  /*e550*/  MOV R151, R214 ;  /* 0x000000d600977202 */ /* 0x000fe20000000f00 */
[----:B------:R-:W2:Y:S01]  /*e560*/  LDSM.16.MT88.4 R16, [R226+0xd000] ;  /* 0x00d00000e210783b */ /* 0x000ea20000004200 */
[----:B------:R-:W-:-:S03]  /*e570*/  MOV R150, R213 ;  /* 0x000000d500967202 */ /* 0x000fc60000000f00 */
[----:B------:R-:W-:Y:S02]  /*e580*/  FFMA.FTZ R33, R222, UR23, -R12 ;  /* 0x00000017de217c23 */ /* 0x000fe4000801080c */
[----:B------:R-:W-:Y:S01]  /*e590*/  MUFU.EX2 R47, R13 ;  /* 0x0000000d002f7308 */ /* 0x000fe20000000800 */
[--C-:B------:R-:W-:Y:S01]  /*e5a0*/  FFMA.FTZ R37, R135, UR23, -R3.reuse ;  /* 0x0000001787257c23 */ /* 0x100fe20008010803 */
[----:B------:R-:W-:Y:S01]  /*e5b0*/  MOV R31, R211 ;  /* 0x000000d3001f7202 */ /* 0x000fe20000000f00 */
[----:B------:R-:W-:Y:S01]  /*e5c0*/  LDSM.16.MT88.4 R24, [R227+0xd000] ;  /* 0x00d00000e318783b */ /* 0x000fe20000004200 */
[--C-:B-1----:R-:W-:Y:S01]  /*e5d0*/  FFMA.FTZ R0, R5, UR23, -R3.reuse ;  /* 0x0000001705007c23 */ /* 0x102fe20008010803 */
[----:B------:R-:W-:-:S03]  /*e5e0*/  FFMA.FTZ R5, R216, UR23, -R3 ;  /* 0x00000017d8057c23 */ /* 0x000fc60008010803 */
[----:B------:R-:W-:Y:S08]  /*e5f0*/  MUFU.EX2 R214, R29 ;  /* 0x0000001d00d67308 */ /* 0x000ff00000000800 */
[----:B------:R-:W-:Y:S08]  /*e600*/  MUFU.EX2 R29, R15 ;  /* 0x0000000f001d7308 */ /* 0x000ff00000000800 */
[----:B------:R-:W1:Y:S08]  /*e610*/  MUFU.EX2 R213, R14 ;  /* 0x0000000e00d57308 */ /* 0x000e700000000800 */
[----:B------:R-:W-:Y:S08]  /*e620*/  MUFU.EX2 R222, R0 ;  /* 0x0000000000de7308 */ /* 0x000ff00000000800 */
[----:B------:R4:W3:Y:S08]  /*e630*/  MUFU.EX2 R221, R2 ;  /* 0x0000000200dd7308 */ /* 0x0008f00000000800 */
[----:B------:R2:W-:Y:S08]  /*e640*/  MUFU.EX2 R220, R4 ;  /* 0x0000000400dc7308 */ /* 0x0005f00000000800 */
[----:B------:R3:W3:Y:S01]  /*e650*/  MUFU.EX2 R39, R5 ;  /* 0x0000000500277308 */ /* 0x0006e20000000800 */
[----:B------:R-:W-:Y:S01]  /*e660*/  FFMA.FTZ R32, R217, UR23, -R3 ;  /* 0x00000017d9207c23 */ /* 0x000fe20008010803 */
[----:B------:R-:W-:-:S02]  /*e670*/  MOV R216, R7 ;  /* 0x0000000700d87202 */ /* 0x000fc40000000f00 */
[----:B------:R-:W-:Y:S01]  /*e680*/  MOV R217, R133 ;  /* 0x0000008500d97202 */ /* 0x000fe20000000f00 */
[----:B----4-:R-:W-:Y:S01]  /*e690*/  FADD.FTZ R2, R233, R46 ;  /* 0x0000002ee9027221 */ /* 0x010fe20000010000 */
[----:B------:R-:W-:Y:S02]  /*e6a0*/  F2FP.BF16.F32.PACK_AB R8, R30, R28 ;  /* 0x0000001c1e08723e */ /* 0x000fe400000010ff */
[----:B-1----:R-:W-:Y:S02]  /*e6b0*/  F2FP.BF16.F32.PACK_AB R9, R213, R29 ;  /* 0x0000001dd509723e */ /* 0x002fe400000010ff */
[----:B------:R-:W-:Y:S01]  /*e6c0*/  F2FP.BF16.F32.PACK_AB R6, R132, R218 ;  /* 0x000000da8406723e */ /* 0x000fe200000010ff */
[----:B------:R-:W-:Y:S01]  /*e6d0*/  FFMA.FTZ R0, R134, UR23, -R3 ;  /* 0x0000001786007c23 */ /* 0x000fe20008010803 */
[----:B------:R-:W-:Y:S02]  /*e6e0*/  F2FP.BF16.F32.PACK_AB R10, R217, R214 ;  /* 0x000000d6d90a723e */ /* 0x000fe400000010ff */
[----:B------:R-:W-:-:S02]  /*e6f0*/  F2FP.BF16.F32.PACK_AB R11, R216, R47 ;  /* 0x0000002fd80b723e */ /* 0x000fc400000010ff */
[----:B--2---:R-:W-:Y:S02]  /*e700*/  F2FP.BF16.F32.PACK_AB R4, R252, R223 ;  /* 0x000000dffc04723e */ /* 0x004fe400000010ff */
[----:B---3--:R-:W-:Y:S02]  /*e710*/  F2FP.BF16.F32.PACK_AB R5, R221, R222 ;  /* 0x000000dedd05723e */ /* 0x008fe400000010ff */
[----:B------:R-:W-:Y:S01]  /*e720*/  F2FP.BF16.F32.PACK_AB R7, R39, R220 ;  /* 0x000000dc2707723e */ /* 0x000fe200000010ff */
[----:B------:R-:W-:Y:S01]  /*e730*/  FADD.FTZ R3, R172, R219 ;  /* 0x000000dbac037221 */ /* 0x000fe20000010000 */
[----:B------:R-:W-:Y:S01]  /*e740*/  FADD.FTZ R134, R229, R2 ;  /* 0x00000002e5867221 */ /* 0x000fe20000010000 */
[--C-:B------:R-:W-:Y:S01]  /*e750*/  FFMA.FTZ R35, R150, UR23, -R12.reuse ;  /* 0x0000001796237c23 */ /* 0x100fe2000801080c */
[----:B------:R-:W-:Y:S01]  /*e760*/  FFMA.FTZ R34, R151, UR23, -R12 ;  /* 0x0000001797227c23 */ /* 0x000fe2000801080c */
[----:B------:R-:W-:Y:S01]  /*e770*/  FADD.FTZ R172, R232, R45 ;  /* 0x0000002de8ac7221 */ /* 0x000fe20000010000 */
[----:B------:R-:W-:Y:S01]  /*e780*/  FADD.FTZ R135, R231, R44 ;  /* 0x0000002ce7877221 */ /* 0x000fe20000010000 */
[----:B------:R-:W-:Y:S01]  /*e790*/  MOV R2, R47 ;  /* 0x0000002f00027202 */ /* 0x000fe20000000f00 */
[----:B------:R-:W1:Y:S01]  /*e7a0*/  LDSM.16.MT88.4 R12, [R228+0xd000] ;  /* 0x00d00000e40c783b */ /* 0x000e620000004200 */
[----:B------:R-:W-:Y:S01]  /*e7b0*/  HMMA.16816.F32.BF16 R144, R8, R20, R144 ;  /* 0x000000140890723c */ /* 0x000fe20000041890 */
[----:B------:R-:W-:-:S02]  /*e7c0*/  MOV R148, R178 ;  /* 0x000000b200947202 */ /* 0x000fc40000000f00 */
[----:B------:R-:W-:Y:S01]  /*e7d0*/  MOV R149, R177 ;  /* 0x000000b100957202 */ /* 0x000fe20000000f00 */
[----:B------:R2:W5:Y:S02]  /*e7e0*/  LDL.LU R233, [R1+0x94] ;  /* 0x0000940001e97983 */ /* 0x0005640000300800 */
[C---:B------:R-:W-:Y:S06]  /*e7f0*/  HMMA.16816.F32.BF16 R140, R4.reuse, R20, R140 ;  /* 0x00000014048c723c */ /* 0x040fec000004188c */
[----:B------:R-:W-:Y:S01]  /*e800*/  HMMA.16816.F32.BF16 R152, R4, R22, R152 ;  /* 0x000000160498723c */ /* 0x000fe20000041898 */
[----:B------:R-:W-:Y:S01]  /*e810*/  MOV R151, R180 ;  /* 0x000000b400977202 */ /* 0x000fe20000000f00 */
[----:B------:R-:W-:-:S04]  /*e820*/  FADD.FTZ R133, R230, R3 ;  /* 0x00000003e6857221 */ /* 0x000fc80000010000 */
[----:B------:R-:W-:Y:S01]  /*e830*/  HMMA.16816.F32.BF16 R44, R8, R22, R60 ;  /* 0x00000016082c723c */ /* 0x000fe2000004183c */
[----:B------:R-:W3:Y:S01]  /*e840*/  LDSM.16.MT88.4 R20, [R225+0xf000] ;  /* 0x00f00000e114783b */ /* 0x000ee20000004200 */
[----:B------:R-:W-:Y:S01]  /*e850*/  MOV R180, R181 ;  /* 0x000000b500b47202 */ /* 0x000fe20000000f00 */
[----:B------:R-:W-:Y:S01]  /*e860*/  IMAD.MOV.U32 R181, RZ, RZ, R182 ;  /* 0x000000ffffb57224 */ /* 0x000fe200078e00b6 */
[----:B------:R-:W-:Y:S01]  /*e870*/  MOV R182, R183 ;  /* 0x000000b700b67202 */ /* 0x000fe20000000f00 */
[----:B------:R2:W5:Y:S02]  /*e880*/  LDL.LU R232, [R1+0x90] ;  /* 0x0000900001e87983 */ /* 0x0005640000300800 */
        /* <DEDUP_REMOVED lines=9> */
[----:B------:R2:W5:Y:S01]  /*e920*/  LDL.LU R230, [R1+0x88] ;  /* 0x0000880001e67983 */ /* 0x0005620000300800 */
[----:B------:R-:W-:Y:S02]  /*e930*/  MOV R3, R158 ;  /* 0x0000009e00037202 */ /* 0x000fe40000000f00 */
[----:B------:R-:W-:Y:S01]  /*e940*/  MOV R150, R176 ;  /* 0x000000b000967202 */ /* 0x000fe20000000f00 */
[C---:B-1----:R-:W-:Y:S01]  /*e950*/  HMMA.16816.F32.BF16 R48, R4.reuse, R12, R48 ;  /* 0x0000000c0430723c */ /* 0x042fe20000041830 */
[----:B------:R-:W-:Y:S01]  /*e960*/  MOV R79, R159 ;  /* 0x0000009f004f7202 */ /* 0x000fe20000000f00 */
[----:B------:R2:W5:Y:S04]  /*e970*/  LDL.LU R229, [R1+0x84] ;  /* 0x0000840001e57983 */ /* 0x0005680000300800 */
[----:B------:R-:W-:Y:S07]  /*e980*/  HMMA.16816.F32.BF16 R156, R4, R16, R68 ;  /* 0x00000010049c723c */ /* 0x000fee0000041844 */
[----:B------:R-:W-:Y:S01]  /*e990*/  IMAD.MOV.U32 R70, RZ, RZ, R209 ;  /* 0x000000ffff467224 */ /* 0x000fe200078e00d1 */
[----:B------:R-:W-:-:S02]  /*e9a0*/  MOV R69, R210 ;  /* 0x000000d200457202 */ /* 0x000fc40000000f00 */
[----:B------:R-:W-:Y:S02]  /*e9b0*/  MOV R68, R208 ;  /* 0x000000d000447202 */ /* 0x000fe40000000f00 */
[----:B------:R-:W-:Y:S01]  /*e9c0*/  MOV R71, R151 ;  /* 0x0000009700477202 */ /* 0x000fe20000000f00 */
[----:B------:R-:W-:Y:S01]  /*e9d0*/  HMMA.16816.F32.BF16 R208, R8, R18, R56 ;  /* 0x0000001208d0723c */ /* 0x000fe20000041838 */
[----:B------:R-:W-:Y:S01]  /*e9e0*/  MOV R151, R183 ;  /* 0x000000b700977202 */ /* 0x000fe20000000f00 */
[----:B------:R-:W1:Y:S01]  /*e9f0*/  LDSM.16.MT88.4 R16, [R226+0xf000] ;  /* 0x00f00000e210783b */ /* 0x000e620000004200 */
[----:B------:R-:W-:-:S04]  /*ea00*/  MOV R183, R206 ;  /* 0x000000ce00b77202 */ /* 0x000fc80000000f00 */
[----:B------:R-:W-:Y:S01]  /*ea10*/  MOV R58, R181 ;  /* 0x000000b5003a7202 */ /* 0x000fe20000000f00 */
[----:B------:R-:W-:Y:S01]  /*ea20*/  IMAD.MOV.U32 R57, RZ, RZ, R182 ;  /* 0x000000ffff397224 */ /* 0x000fe200078e00b6 */
[----:B------:R-:W-:Y:S02]  /*ea30*/  MOV R56, R205 ;  /* 0x000000cd00387202 */ /* 0x000fe40000000f00 */
[----:B------:R-:W-:Y:S02]  /*ea40*/  MOV R182, R207 ;  /* 0x000000cf00b67202 */ /* 0x000fe40000000f00 */
[----:B------:R-:W-:Y:S02]  /*ea50*/  MOV R181, R204 ;  /* 0x000000cc00b57202 */ /* 0x000fe40000000f00 */
[----:B------:R-:W-:Y:S01]  /*ea60*/  HMMA.16816.F32.BF16 R204, R8, R14, R72 ;  /* 0x0000000e08cc723c */ /* 0x000fe20000041848 */
[----:B------:R-:W-:Y:S01]  /*ea70*/  MOV R59, R180 ;  /* 0x000000b4003b7202 */ /* 0x000fe20000000f00 */
[----:B------:R-:W-:-:S04]  /*ea80*/  IMAD.MOV.U32 R180, RZ, RZ, R179 ;  /* 0x000000ffffb47224 */ /* 0x000fc800078e00b3 */
[C---:B---3--:R-:W-:Y:S07]  /*ea90*/  HMMA.16816.F32.BF16 R72, R4.reuse, R20, R84 ;  /* 0x000000140448723c */ /* 0x048fee0000041854 */
[----:B------:R-:W-:Y:S01]  /*eaa0*/  MOV R84, R79 ;  /* 0x0000004f00547202 */ /* 0x000fe20000000f00 */
[----:B------:R-:W-:Y:S01]  /*eab0*/  IMAD.MOV.U32 R86, RZ, RZ, R29 ;  /* 0x000000ffff567224 */ /* 0x000fe200078e001d */
[----:B------:R-:W-:Y:S01]  /*eac0*/  HMMA.16816.F32.BF16 R76, R4, R22, R128 ;  /* 0x00000016044c723c */ /* 0x000fe20000041880 */
[----:B------:R-:W-:-:S02]  /*ead0*/  MOV R85, R28 ;  /* 0x0000001c00557202 */ /* 0x000fc40000000f00 */
[----:B------:R-:W-:-:S04]  /*eae0*/  MOV R87, R30 ;  /* 0x0000001e00577202 */ /* 0x000fc80000000f00 */
[----:B------:R-:W-:Y:S01]  /*eaf0*/  MOV R131, R31 ;  /* 0x0000001f00837202 */ /* 0x000fe20000000f00 */
[----:B------:R-:W-:Y:S01]  /*eb00*/  HMMA.16816.F32.BF16 R176, R8, R12, R52 ;  /* 0x0000000c08b0723c */ /* 0x000fe20000041834 */
[----:B------:R-:W3:Y:S05]  /*eb10*/  LDSM.16.MT88.4 R28, [R227+0xf000] ;  /* 0x00f00000e31c783b */ /* 0x000eea0000004200 */
[----:B------:R-:W-:Y:S01]  /*eb20*/  HMMA.16816.F32.BF16 R184, R4, R14, R184 ;  /* 0x0000000e04b8723c */ /* 0x000fe200000418b8 */
[----:B------:R-:W4:Y:S01]  /*eb30*/  LDSM.16.MT88.4 R12, [R228+0xf000] ;  /* 0x00f00000e40c783b */ /* 0x000f220000004200 */
[----:B------:R-:W-:-:S04]  /*eb40*/  MOV R128, R56 ;  /* 0x0000003800807202 */ /* 0x000fc80000000f00 */
[C---:B------:R-:W-:Y:S06]  /*eb50*/  HMMA.16816.F32.BF16 R188, R4.reuse, R24, R188 ;  /* 0x0000001804bc723c */ /* 0x040fec00000418bc */
[C---:B------:R-:W-:Y:S06]  /*eb60*/  HMMA.16816.F32.BF16 R200, R4.reuse, R26, R200 ;  /* 0x0000001a04c8723c */ /* 0x040fec00000418c8 */
[C---:B-1----:R-:W-:Y:S06]  /*eb70*/  HMMA.16816.F32.BF16 R88, R4.reuse, R16, R88 ;  /* 0x000000100458723c */ /* 0x042fec0000041858 */
[C---:B------:R-:W-:Y:S06]  /*eb80*/  HMMA.16816.F32.BF16 R92, R4.reuse, R18, R92 ;  /* 0x00000012045c723c */ /* 0x040fec000004185c */
[C---:B---3--:R-:W-:Y:S06]  /*eb90*/  HMMA.16816.F32.BF16 R52, R4.reuse, R30, R124 ;  /* 0x0000001e0434723c */ /* 0x048fec000004187c */
[----:B----4-:R-:W-:Y:S01]  /*eba0*/  HMMA.16816.F32.BF16 R104, R4, R12, R104 ;  /* 0x0000000c0468723c */ /* 0x010fe20000041868 */
[----:B------:R-:W-:-:S02]  /*ebb0*/  MOV R127, R57 ;  /* 0x00000039007f7202 */ /* 0x000fc40000000f00 */
[----:B------:R-:W-:Y:S02]  /*ebc0*/  MOV R126, R58 ;  /* 0x0000003a007e7202 */ /* 0x000fe40000000f00 */
[----:B------:R-:W-:Y:S01]  /*ebd0*/  MOV R125, R59 ;  /* 0x0000003b007d7202 */ /* 0x000fe20000000f00 */
[----:B------:R-:W-:Y:S01]  /*ebe0*/  HMMA.16816.F32.BF16 R108, R4, R14, R108 ;  /* 0x0000000e046c723c */ /* 0x000fe2000004186c */
[----:B------:R-:W-:-:S05]  /*ebf0*/  IMAD.MOV.U32 R124, RZ, RZ, R68 ;  /* 0x000000ffff7c7224 */ /* 0x000fca00078e0044 */
[----:B------:R-:W-:Y:S06]  /*ec00*/  HMMA.16816.F32.BF16 R120, R4, R28, R120 ;  /* 0x0000001c0478723c */ /* 0x000fec0000041878 */
[----:B------:R-:W-:Y:S01]  /*ec10*/  HMMA.16816.F32.BF16 R56, R8, R26, R196 ;  /* 0x0000001a0838723c */ /* 0x000fe200000418c4 */
[----:B------:R-:W-:Y:S02]  /*ec20*/  MOV R7, R69 ;  /* 0x0000004500077202 */ /* 0x000fe40000000f00 */
[----:B------:R-:W-:-:S04]  /*ec30*/  MOV R6, R70 ;  /* 0x0000004600067202 */ /* 0x000fc80000000f00 */
[----:B------:R-:W-:Y:S01]  /*ec40*/  MOV R199, R71 ;  /* 0x0000004700c77202 */ /* 0x000fe20000000f00 */
[----:B------:R-:W-:Y:S01]  /*ec50*/  IMAD.MOV.U32 R196, RZ, RZ, R62 ;  /* 0x000000ffffc47224 */ /* 0x000fe200078e003e */
[----:B------:R-:W-:Y:S01]  /*ec60*/  HMMA.16816.F32.BF16 R68, R8, R20, R160 ;  /* 0x000000140844723c */ /* 0x000fe200000418a0 */
[----:B------:R-:W-:Y:S02]  /*ec70*/  MOV R198, R60 ;  /* 0x0000003c00c67202 */ /* 0x000fe40000000f00 */
[----:B------:R-:W-:-:S04]  /*ec80*/  MOV R197, R61 ;  /* 0x0000003d00c57202 */ /* 0x000fc80000000f00 */
[----:B------:R-:W-:Y:S02]  /*ec90*/  MOV R163, R63 ;  /* 0x0000003f00a37202 */ /* 0x000fe40000000f00 */
[C---:B------:R-:W-:Y:S01]  /*eca0*/  HMMA.16816.F32.BF16 R60, R8.reuse, R22, R136 ;  /* 0x00000016083c723c */ /* 0x040fe20000041888 */
[----:B------:R1:W-:Y:S01]  /*ecb0*/  MUFU.EX2 R136, R167 ;  /* 0x000000a700887308 */ /* 0x0003e20000000800 */
[----:B------:R-:W-:Y:S02]  /*ecc0*/  MOV R5, R131 ;  /* 0x0000008300057202 */ /* 0x000fe40000000f00 */
[----:B------:R-:W-:Y:S02]  /*ecd0*/  MOV R162, R2 ;  /* 0x0000000200a27202 */ /* 0x000fe40000000f00 */
[----:B------:R-:W-:Y:S01]  /*ece0*/  MOV R2, R219 ;  /* 0x000000db00027202 */ /* 0x000fe20000000f00 */
[C---:B------:R-:W-:Y:S02]  /*ecf0*/  HMMA.16816.F32.BF16 R192, R8.reuse, R24, R192 ;  /* 0x0000001808c0723c */ /* 0x040fe400000418c0 */
[----:B------:R3:W-:Y:S01]  /*ed00*/  MUFU.EX2 R138, R165 ;  /* 0x000000a5008a7308 */ /* 0x0007e20000000800 */
[----:B------:R-:W-:Y:S01]  /*ed10*/  MOV R4, R84 ;  /* 0x0000005400047202 */ /* 0x000fe20000000f00 */
[----:B------:R-:W-:Y:S01]  /*ed20*/  FADD.FTZ R3, R3, R172 ;  /* 0x000000ac03037221 */ /* 0x000fe20000010000 */
[----:B-1----:R-:W-:Y:S01]  /*ed30*/  MOV R167, R151 ;  /* 0x0000009700a77202 */ /* 0x002fe20000000f00 */
[----:B------:R-:W-:Y:S04]  /*ed40*/  HMMA.16816.F32.BF16 R24, R8, R18, R100 ;  /* 0x000000120818723c */ /* 0x000fe80000041864 */
[----:B------:R1:W-:Y:S01]  /*ed50*/  MUFU.EX2 R219, R168 ;  /* 0x000000a800db7308 */ /* 0x0003e20000000800 */
[----:B------:R-:W-:-:S02]  /*ed60*/  MOV R161, R218 ;  /* 0x000000da00a17202 */ /* 0x000fc40000000f00 */
[----:B---3--:R-:W-:Y:S01]  /*ed70*/  MOV R165, R167 ;  /* 0x000000a700a57202 */ /* 0x008fe20000000f00 */
[----:B------:R-:W-:Y:S02]  /*ed80*/  IMAD.MOV.U32 R167, RZ, RZ, R5 ;  /* 0x000000ffffa77224 */ /* 0x000fe400078e0005 */
[----:B------:R-:W-:Y:S01]  /*ed90*/  FADD.FTZ R5, R224, R135 ;  /* 0x00000087e0057221 */ /* 0x000fe20000010000 */
[----:B------:R-:W-:Y:S01]  /*eda0*/  HMMA.16816.F32.BF16 R100, R8, R12, R96 ;  /* 0x0000000c0864723c */ /* 0x000fe20000041860 */
[----:B------:R-:W-:Y:S01]  /*edb0*/  IMAD.MOV.U32 R135, RZ, RZ, R196 ;  /* 0x000000ffff877224 */ /* 0x000fe200078e00c4 */
[----:B------:R3:W-:Y:S01]  /*edc0*/  MUFU.EX2 R13, R0 ;  /* 0x00000000000d7308 */ /* 0x0007e20000000800 */
[----:B------:R-:W-:Y:S01]  /*edd0*/  MOV R196, R197 ;  /* 0x000000c500c47202 */ /* 0x000fe20000000f00 */
[----:B------:R-:W-:Y:S01]  /*ede0*/  FADD.FTZ R2, R2, R133 ;  /* 0x0000008502027221 */ /* 0x000fe20000010000 */
[----:B------:R-:W-:Y:S01]  /*edf0*/  MOV R197, R198 ;  /* 0x000000c600c57202 */ /* 0x000fe20000000f00 */
[----:B------:R-:W-:Y:S01]  /*ee00*/  FADD.FTZ R4, R4, R3 ;  /* 0x0000000304047221 */ /* 0x000fe20000010000 */
[----:B-1----:R-:W-:-:S02]  /*ee10*/  MOV R168, R150 ;  /* 0x0000009600a87202 */ /* 0x002fc40000000f00 */
[----:B------:R-:W-:Y:S01]  /*ee20*/  MOV R160, R217 ;  /* 0x000000d900a07202 */ /* 0x000fe20000000f00 */
[----:B------:R1:W-:Y:S01]  /*ee30*/  MUFU.EX2 R218, R169 ;  /* 0x000000a900da7308 */ /* 0x0003e20000000800 */
[----:B------:R-:W-:Y:S01]  /*ee40*/  MOV R198, R199 ;  /* 0x000000c700c67202 */ /* 0x000fe20000000f00 */
[----:B------:R-:W-:Y:S01]  /*ee50*/  FADD.FTZ R3, R167, R5 ;  /* 0x00000005a7037221 */ /* 0x000fe20000010000 */
[----:B------:R-:W-:Y:S01]  /*ee60*/  MOV R199, R6 ;  /* 0x0000000600c77202 */ /* 0x000fe20000000f00 */
[----:B------:R-:W-:Y:S01]  /*ee70*/  IMAD.MOV.U32 R130, RZ, RZ, R86 ;  /* 0x000000ffff827224 */ /* 0x000fe200078e0056 */
[----:B------:R-:W-:Y:S02]  /*ee80*/  MOV R6, R7 ;  /* 0x0000000700067202 */ /* 0x000fe40000000f00 */
[----:B------:R-:W-:Y:S01]  /*ee90*/  MOV R129, R87 ;  /* 0x0000005700817202 */ /* 0x000fe20000000f00 */
[----:B---3--:R-:W-:Y:S01]  /*eea0*/  FADD.FTZ R0, R165, R134 ;  /* 0x00000086a5007221 */ /* 0x008fe20000010000 */
[----:B------:R3:W-:Y:S01]  /*eeb0*/  MUFU.EX2 R217, R170 ;  /* 0x000000aa00d97308 */ /* 0x0007e20000000800 */
[----:B------:R-:W-:Y:S01]  /*eec0*/  MOV R131, R85 ;  /* 0x0000005500837202 */ /* 0x000fe20000000f00 */
[----:B------:R-:W-:Y:S01]  /*eed0*/  FADD.FTZ R2, R168, R2 ;  /* 0x00000002a8027221 */ /* 0x000fe20000010000 */
[----:B------:R-:W-:Y:S01]  /*eee0*/  FADD.FTZ R0, R175, R0 ;  /* 0x00000000af007221 */ /* 0x000fe20000010000 */
[----:B------:R-:W-:Y:S01]  /*eef0*/  IMAD.MOV.U32 R7, RZ, RZ, R124 ;  /* 0x000000ffff077224 */ /* 0x000fe200078e007c */
[----:B------:R-:W-:Y:S01]  /*ef00*/  HMMA.16816.F32.BF16 R20, R8, R14, R112 ;  /* 0x0000000e0814723c */ /* 0x000fe20000041870 */
[----:B------:R-:W-:Y:S01]  /*ef10*/  LDSM.16.MT88.4 R96, [R226+0xf800] ;  /* 0x00f80000e260783b */ /* 0x000fe20000004200 */
[----:B-1----:R-:W-:-:S02]  /*ef20*/  IMAD.MOV.U32 R169, RZ, RZ, R216 ;  /* 0x000000ffffa97224 */ /* 0x002fc400078e00d8 */
[----:B------:R1:W4:Y:S02]  /*ef30*/  MUFU.EX2 R216, R171 ;  /* 0x000000ab00d87308 */ /* 0x0003240000000800 */
[----:B------:R-:W-:Y:S01]  /*ef40*/  HMMA.16816.F32.BF16 R84, R8, R16, R116 ;  /* 0x000000100854723c */ /* 0x000fe20000041874 */
[----:B------:R2:W5:Y:S01]  /*ef50*/  LDL.LU R224, [R1+0x80] ;  /* 0x0000800001e07983 */ /* 0x0005620000300800 */
[----:B---3--:R-:W-:-:S04]  /*ef60*/  MOV R170, R149 ;  /* 0x0000009500aa7202 */ /* 0x008fc80000000f00 */
[----:B------:R-:W-:Y:S01]  /*ef70*/  MUFU.EX2 R139, R164 ;  /* 0x000000a4008b7308 */ /* 0x000fe20000000800 */
[C---:B------:R-:W-:Y:S06]  /*ef80*/  HMMA.16816.F32.BF16 R116, R8.reuse, R28, R80 ;  /* 0x0000001c0874723c */ /* 0x040fec0000041850 */
[----:B------:R-:W-:Y:S01]  /*ef90*/  HMMA.16816.F32.BF16 R40, R8, R30, R40 ;  /* 0x0000001e0828723c */ /* 0x000fe20000041828 */
[----:B------:R3:W-:Y:S01]  /*efa0*/  MUFU.EX2 R137, R166 ;  /* 0x000000a600897308 */ /* 0x0007e20000000800 */
[----:B-1----:R-:W-:Y:S01]  /*efb0*/  MOV R171, R148 ;  /* 0x0000009400ab7202 */ /* 0x002fe20000000f00 */
[----:B------:R-:W-:Y:S04]  /*efc0*/  LDSM.16.MT88.4 R80, [R225+0xf800] ;  /* 0x00f80000e150783b */ /* 0x000fe80000004200 */
[----:B------:R-:W1:Y:S01]  /*efd0*/  LDSM.16.MT88.4 R148, [R225+0xd800] ;  /* 0x00d80000e194783b */ /* 0x000e620000004200 */
[----:B------:R-:W-:Y:S01]  /*efe0*/  FADD.FTZ R10, R173, R3 ;  /* 0x00000003ad0a7221 */ /* 0x000fe20000010000 */
[----:B------:R-:W-:Y:S01]  /*eff0*/  FADD.FTZ R9, R170, R2 ;  /* 0x00000002aa097221 */ /* 0x000fe20000010000 */
[----:B------:R-:W-:Y:S01]  /*f000*/  FADD.FTZ R3, R171, R0 ;  /* 0x00000000ab037221 */ /* 0x000fe20000010000 */
[----:B------:R-:W-:Y:S01]  /*f010*/  FADD.FTZ R11, R174, R4 ;  /* 0x00000004ae0b7221 */ /* 0x000fe20000010000 */
[----:B------:R-:W-:Y:S01]  /*f020*/  MOV R0, R6 ;  /* 0x0000000600007202 */ /* 0x000fe20000000f00 */
[----:B------:R-:W-:Y:S01]  /*f030*/  MUFU.EX2 R18, R34 ;  /* 0x0000002200127308 */ /* 0x000fe20000000800 */
[----:B------:R-:W-:Y:S01]  /*f040*/  MOV R2, R7 ;  /* 0x0000000700027202 */ /* 0x000fe20000000f00 */
[----:B------:R-:W-:Y:S04]  /*f050*/  LDSM.16.MT88.4 R112, [R228+0xf800] ;  /* 0x00f80000e470783b */ /* 0x000fe80000004200 */
[----:B---3--:R-:W3:Y:S04]  /*f060*/  LDSM.16.MT88.4 R164, [R226+0xd800] ;  /* 0x00d80000e2a4783b */ /* 0x008ee80000004200 */
[----:B------:R-:W2:Y:S01]  /*f070*/  LDSM.16.MT88.4 R4, [R227+0xf800] ;  /* 0x00f80000e304783b */ /* 0x000ea20000004200 */
[----:B------:R4:W-:Y:S08]  /*f080*/  MUFU.EX2 R16, R36 ;  /* 0x0000002400107308 */ /* 0x0009f00000000800 */
[----:B------:R1:W3:Y:S08]  /*f090*/  MUFU.EX2 R17, R35 ;  /* 0x0000002300117308 */ /* 0x0002f00000000800 */
[----:B------:R3:W-:Y:S08]  /*f0a0*/  MUFU.EX2 R19, R33 ;  /* 0x0000002100137308 */ /* 0x0007f00000000800 */
[----:B------:R-:W2:Y:S08]  /*f0b0*/  MUFU.EX2 R12, R32 ;  /* 0x00000020000c7308 */ /* 0x000eb00000000800 */
[----:B------:R-:W-:Y:S08]  /*f0c0*/  MUFU.EX2 R14, R37 ;  /* 0x00000025000e7308 */ /* 0x000ff00000000800 */
[----:B------:R-:W2:Y:S01]  /*f0d0*/  MUFU.EX2 R8, R38 ;  /* 0x0000002600087308 */ /* 0x000ea20000000800 */
[----:B----4-:R-:W-:Y:S01]  /*f0e0*/  MOV R36, R125 ;  /* 0x0000007d00247202 */ /* 0x010fe20000000f00 */
[----:B------:R-:W-:Y:S01]  /*f0f0*/  IMAD.MOV.U32 R30, RZ, RZ, R130 ;  /* 0x000000ffff1e7224 */ /* 0x000fe200078e0082 */
[----:B-1----:R-:W-:-:S02]  /*f100*/  MOV R35, R126 ;  /* 0x0000007e00237202 */ /* 0x002fc40000000f00 */
[----:B------:R-:W-:Y:S02]  /*f110*/  MOV R34, R127 ;  /* 0x0000007f00227202 */ /* 0x000fe40000000f00 */
[----:B---3--:R-:W-:Y:S02]  /*f120*/  MOV R33, R128 ;  /* 0x0000008000217202 */ /* 0x008fe40000000f00 */
[----:B------:R-:W-:Y:S02]  /*f130*/  MOV R31, R129 ;  /* 0x00000081001f7202 */ /* 0x000fe40000000f00 */
[----:B------:R-:W-:Y:S02]  /*f140*/  MOV R133, R131 ;  /* 0x0000008300857202 */ /* 0x000fe40000000f00 */
[----:B------:R-:W-:Y:S02]  /*f150*/  F2FP.BF16.F32.PACK_AB R128, R216, R218 ;  /* 0x000000dad880723e */ /* 0x000fe400000010ff */
[----:B------:R-:W-:-:S02]  /*f160*/  F2FP.BF16.F32.PACK_AB R129, R138, R136 ;  /* 0x000000888a81723e */ /* 0x000fc400000010ff */
[----:B------:R-:W-:Y:S02]  /*f170*/  F2FP.BF16.F32.PACK_AB R124, R17, R16 ;  /* 0x00000010117c723e */ /* 0x000fe400000010ff */
[----:B--2---:R-:W-:Y:S02]  /*f180*/  F2FP.BF16.F32.PACK_AB R125, R13, R12 ;  /* 0x0000000c0d7d723e */ /* 0x004fe400000010ff */
[----:B------:R-:W-:Y:S02]  /*f190*/  F2FP.BF16.F32.PACK_AB R130, R219, R217 ;  /* 0x000000d9db82723e */ /* 0x000fe400000010ff */
[----:B------:R-:W-:Y:S02]  /*f1a0*/  F2FP.BF16.F32.PACK_AB R131, R137, R139 ;  /* 0x0000008b8983723e */ /* 0x000fe400000010ff */
[----:B------:R-:W-:Y:S02]  /*f1b0*/  F2FP.BF16.F32.PACK_AB R126, R19, R18 ;  /* 0x00000012137e723e */ /* 0x000fe400000010ff */
[----:B------:R-:W-:-:S02]  /*f1c0*/  F2FP.BF16.F32.PACK_AB R127, R8, R14 ;  /* 0x0000000e087f723e */ /* 0x000fc400000010ff */
[----:B------:R-:W-:Y:S02]  /*f1d0*/  MOV R28, R162 ;  /* 0x000000a2001c7202 */ /* 0x000fe40000000f00 */
[----:B------:R-:W-:Y:S02]  /*f1e0*/  MOV R37, R163 ;  /* 0x000000a300257202 */ /* 0x000fe40000000f00 */
[----:B------:R-:W-:Y:S02]  /*f1f0*/  MOV R162, R180 ;  /* 0x000000b400a27202 */ /* 0x000fe40000000f00 */
[----:B------:R-:W-:Y:S01]  /*f200*/  MOV R163, R181 ;  /* 0x000000b500a37202 */ /* 0x000fe20000000f00 */
[----:B------:R-:W-:Y:S01]  /*f210*/  HMMA.16816.F32.BF16 R144, R128, R148, R144 ;  /* 0x000000948090723c */ /* 0x000fe20000041890 */
[----:B------:R-:W-:Y:S01]  /*f220*/  MOV R32, R169 ;  /* 0x000000a900207202 */ /* 0x000fe20000000f00 */
[----:B------:R-:W-:-:S04]  /*f230*/  FADD.FTZ R2, R2, R11 ;  /* 0x0000000b02027221 */ /* 0x000fc80000010000 */
[----:B------:R-:W-:Y:S01]  /*f240*/  HMMA.16816.F32.BF16 R140, R124, R148, R140 ;  /* 0x000000947c8c723c */ /* 0x000fe2000004188c */
[----:B------:R-:W-:-:S05]  /*f250*/  FADD.FTZ R0, R0, R10 ;  /* 0x0000000a00007221 */ /* 0x000fca0000010000 */
[C---:B------:R-:W-:Y:S06]  /*f260*/  HMMA.16816.F32.BF16 R152, R124.reuse, R150, R152 ;  /* 0x000000967c98723c */ /* 0x040fec0000041898 */
[----:B------:R-:W-:Y:S01]  /*f270*/  HMMA.16816.F32.BF16 R168, R124, R166, R64 ;  /* 0x000000a67ca8723c */ /* 0x000fe20000041840 */
[----:B------:R-:W-:-:S05]  /*f280*/  MOV R134, R183 ;  /* 0x000000b700867202 */ /* 0x000fca0000000f00 */
[----:B------:R-:W-:Y:S01]  /*f290*/  HMMA.16816.F32.BF16 R148, R128, R150, R44 ;  /* 0x000000968094723c */ /* 0x000fe2000004182c */
[----:B------:R-:W-:Y:S01]  /*f2a0*/  IMAD.MOV.U32 R66, RZ, RZ, R162 ;  /* 0x000000ffff427224 */ /* 0x000fe200078e00a2 */
[----:B------:R-:W-:-:S05]  /*f2b0*/  MOV R67, R163 ;  /* 0x000000a300437202 */ /* 0x000fca0000000f00 */
[----:B------:R-:W-:Y:S01]  /*f2c0*/  MOV R44, R199 ;  /* 0x000000c7002c7202 */ /* 0x000fe20000000f00 */
[-C--:B------:R-:W-:Y:S01]  /*f2d0*/  HMMA.16816.F32.BF16 R120, R124, R4.reuse, R120 ;  /* 0x000000047c78723c */ /* 0x080fe20000041878 */
[----:B------:R-:W-:Y:S02]  /*f2e0*/  MOV R45, R198 ;  /* 0x000000c6002d7202 */ /* 0x000fe40000000f00 */
[----:B------:R-:W-:Y:S01]  /*f2f0*/  MOV R46, R197 ;  /* 0x000000c5002e7202 */ /* 0x000fe20000000f00 */
[----:B------:R-:W-:Y:S02]  /*f300*/  IMAD.MOV.U32 R47, RZ, RZ, R196 ;  /* 0x000000ffff2f7224 */ /* 0x000fe400078e00c4 */
[----:B------:R-:W-:Y:S01]  /*f310*/  HMMA.16816.F32.BF16 R116, R128, R4, R116 ;  /* 0x000000048074723c */ /* 0x000fe20000041874 */
[----:B------:R-:W-:Y:S01]  /*f320*/  FADD.FTZ R3, R67, R3 ;  /* 0x0000000343037221 */ /* 0x000fe20000010000 */
[----:B------:R-:W-:Y:S01]  /*f330*/  MOV R38, R182 ;  /* 0x000000b600267202 */ /* 0x000fe20000000f00 */
[----:B------:R-:W-:Y:S01]  /*f340*/  FADD.FTZ R2, R44, R2 ;  /* 0x000000022c027221 */ /* 0x000fe20000010000 */
[----:B------:R-:W-:Y:S01]  /*f350*/  FADD.FTZ R0, R45, R0 ;  /* 0x000000002d007221 */ /* 0x000fe20000010000 */
[----:B------:R-:W-:Y:S01]  /*f360*/  MOV R29, R161 ;  /* 0x000000a1001d7202 */ /* 0x000fe20000000f00 */
[----:B------:R-:W-:Y:S01]  /*f370*/  LDSM.16.MT88.4 R196, [R227+0xd800] ;  /* 0x00d80000e3c4783b */ /* 0x000fe20000004200 */
[----:B------:R-:W-:Y:S01]  /*f380*/  FADD.FTZ R4, R66, R9 ;  /* 0x0000000942047221 */ /* 0x000fe20000010000 */
[----:B------:R-:W-:Y:S01]  /*f390*/  FADD.FTZ R3, R47, R3 ;  /* 0x000000032f037221 */ /* 0x000fe20000010000 */
[----:B------:R-:W-:Y:S01]  /*f3a0*/  FADD.FTZ R2, R134, R2 ;  /* 0x0000000286027221 */ /* 0x000fe20000010000 */
[----:B------:R-:W-:Y:S01]  /*f3b0*/  MOV R15, R160 ;  /* 0x000000a0000f7202 */ /* 0x000fe20000000f00 */
[----:B------:R-:W-:Y:S01]  /*f3c0*/  FADD.FTZ R4, R46, R4 ;  /* 0x000000042e047221 */ /* 0x000fe20000010000 */
[----:B------:R-:W-:Y:S01]  /*f3d0*/  FADD.FTZ R0, R38, R0 ;  /* 0x0000000026007221 */ /* 0x000fe20000010000 */
[----:B------:R-:W-:Y:S01]  /*f3e0*/  FADD.FTZ R3, R30, R3 ;  /* 0x000000031e037221 */ /* 0x000fe20000010000 */
[----:B------:R-:W1:Y:S01]  /*f3f0*/  LDSM.16.MT88.4 R180, [R228+0xd800] ;  /* 0x00d80000e4b4783b */ /* 0x000e620000004200 */
        /* <DEDUP_REMOVED lines=35> */
[----:B------:R-:W-:Y:S01]  /*f630*/  HMMA.16816.F32.BF16 R156, R124, R164, R156 ;  /* 0x000000a47c9c723c */ /* 0x000fe2000004189c */
[----:B------:R-:W-:-:S05]  /*f640*/  MOV R136, R33 ;  /* 0x0000002100887202 */ /* 0x000fca0000000f00 */
[----:B-1----:R-:W-:Y:S01]  /*f650*/  HMMA.16816.F32.BF16 R172, R124, R180, R48 ;  /* 0x000000b47cac723c */ /* 0x002fe20000041830 */
[----:B------:R-:W-:-:S05]  /*f660*/  MOV R137, R34 ;  /* 0x0000002200897202 */ /* 0x000fca0000000f00 */
[----:B------:R-:W-:Y:S01]  /*f670*/  HMMA.16816.F32.BF16 R184, R124, R182, R184 ;  /* 0x000000b67cb8723c */ /* 0x000fe200000418b8 */
[----:B------:R-:W-:-:S05]  /*f680*/  MOV R134, R35 ;  /* 0x0000002300867202 */ /* 0x000fca0000000f00 */
[----:B------:R-:W-:Y:S01]  /*f690*/  HMMA.16816.F32.BF16 R188, R124, R196, R188 ;  /* 0x000000c47cbc723c */ /* 0x000fe200000418bc */
[----:B------:R-:W-:-:S05]  /*f6a0*/  MOV R135, R36 ;  /* 0x0000002400877202 */ /* 0x000fca0000000f00 */
        /* <DEDUP_REMOVED lines=22> */
[----:B--2---:R-:W-:-:S15]  /*f810*/  @!P0 BRA `(.L_x_604) ;  /* 0x0000006c00308947 */ /* 0x004fde0003800000 */
[----:B------:R-:W2:Y:S04]  /*f820*/  LDL.64 R32, [R1+0x50] ;  /* 0x0000500001207983 */ /* 0x000ea80000100a00 */
[----:B------:R-:W3:Y:S01]  /*f830*/  LDL.64 R34, [R1+0x48] ;  /* 0x0000480001227983 */ /* 0x000ee20000100a00 */
[----:B------:R-:W-:Y:S01]  /*f840*/  UIADD3 UR20, UR21, -0x3, URZ ;  /* 0xfffffffd15147890 */ /* 0x000fe2000fffe03f */
[----:B------:R-:W-:-:S04]  /*f850*/  DEPBAR.LE SB0, 0x0 ;  /* 0x000080000000791a */ /* 0x000fc80000000000 */
[----:B------:R-:W-:Y:S02]  /*f860*/  USHF.R.S32.HI UR4, URZ, 0x1f, UR20 ;  /* 0x0000001f3f047899 */ /* 0x000fe40008011414 */
[----:B------:R-:W-:Y:S02]  /*f870*/  UIMAD.WIDE.U32 UR26, UR20, UR6, URZ ;  /* 0x00000006141a72a5 */ /* 0x000fe4000f8e003f */
[----:B------:R-:W-:Y:S02]  /*f880*/  UIMAD UR4, UR4, UR6, URZ ;  /* 0x00000006040472a4 */ /* 0x000fe4000f8e023f */
[----:B------:R-:W-:Y:S02]  /*f890*/  UISETP.GT.AND UP0, UPT, UR20, UR13, UPT ;  /* 0x0000000d1400728c */ /* 0x000fe4000bf04270 */
[----:B------:R-:W-:Y:S01]  /*f8a0*/  UIMAD UR4, UR20, UR7, UR4 ;  /* 0x00000007140472a4 */ /* 0x000fe2000f8e0204 */
[----:B------:R-:W-:Y:S02]  /*f8b0*/  IMAD.U32 R2, RZ, RZ, UR26 ;  /* 0x0000001aff027e24 */ /* 0x000fe4000f8e00ff */
[----:B------:R-:W-:Y:S01]  /*f8c0*/  IMAD.U32 R3, RZ, RZ, UR27 ;  /* 0x0000001bff037e24 */ /* 0x000fe2000f8e00ff */
[----:B------:R-:W-:-:S06]  /*f8d0*/  UIADD3 UR4, UR27, UR4, URZ ;  /* 0x000000041b047290 */ /* 0x000fcc000fffe03f */
[----:B------:R-:W-:Y:S01]  /*f8e0*/  MOV R3, UR4 ;  /* 0x0000000400037c02 */ /* 0x000fe20008000f00 */
[----:B------:R-:W-:Y:S01]  /*f8f0*/  BAR.SYNC.DEFER_BLOCKING 0x0 ;  /* 0x0000000000007b1d */ /* 0x000fe20000010000 */
[----:B--2---:R-:W-:-:S04]  /*f900*/  LEA R0, P0, R2, R32, 0x6 ;  /* 0x0000002002007211 */ /* 0x004fc800078030ff */
        /* <DEDUP_REMOVED lines=10> */
[----:B------:R-:W-:-:S02]  /*f9b0*/  IADD3 R8, P0, R2, UR25, RZ ;  /* 0x0000001902087c10 */ /* 0x000fc4000ff1e0ff */
[----:B------:R-:W-:Y:S01]  /*f9c0*/  IADD3.X R3, R5, UR24, RZ, P1, !PT ;  /* 0x0000001805037c10 */ /* 0x000fe20008ffe4ff */
[----:B------:R-:W-:Y:S03]  /*f9d0*/  LDGSTS.E.BYPASS.LTC128B.128 [R251+0xe000], desc[UR18][R6.64+0x80] ;  /* 0x0e00008006fb7fae */ /* 0x000fe6000b901d52 */
[----:B------:R-:W-:Y:S01]  /*f9e0*/  IADD3.X R9, R3, UR24, RZ, P0, !PT ;  /* 0x0000001803097c10 */ /* 0x000fe200087fe4ff */
[----:B------:R-:W-:Y:S01]  /*f9f0*/  LDGSTS.E.BYPASS.LTC128B.128 [R251+0xc800], desc[UR18][R4.64] ;  /* 0x0c80000004fb7fae */ /* 0x000fe2000b901d52 */
[----:B------:R-:W-:-:S03]  /*fa00*/  PLOP3.LUT P0, PT, PT, PT, UP0, 0x80, 0x0 ;  /* 0x000000000000781c */ /* 0x000fc60003f0f008 */
[----:B------:R-:W-:Y:S04]  /*fa10*/  LDGSTS.E.BYPASS.LTC128B.128 [R251+0xe800], desc[UR18][R4.64+0x80] ;  /* 0x0e80008004fb7fae */ /* 0x000fe8000b901d52 */
[----:B------:R-:W-:Y:S04]  /*fa20*/  LDGSTS.E.BYPASS.LTC128B.128 [R251+0xd000], desc[UR18][R2.64] ;  /* 0x0d00000002fb7fae */ /* 0x000fe8000b901d52 */
[----:B------:R-:W-:Y:S04]  /*fa30*/  LDGSTS.E.BYPASS.LTC128B.128 [R251+0xf000], desc[UR18][R2.64+0x80] ;  /* 0x0f00008002fb7fae */ /* 0x000fe8000b901d52 */
[----:B------:R-:W-:Y:S04]  /*fa40*/  LDGSTS.E.BYPASS.LTC128B.128 [R251+0xd800], desc[UR18][R8.64] ;  /* 0x0d80000008fb7fae */ /* 0x000fe8000b901d52 */
[----:B------:R1:W-:Y:S04]  /*fa50*/  LDGSTS.E.BYPASS.LTC128B.128 [R251+0xf800], desc[UR18][R8.64+0x80] ;  /* 0x0f80008008fb7fae */ /* 0x0003e8000b901d52 */
[----:B-----5:R-:W-:Y:S04]  /*fa60*/  LDSM.16.M88.4 R16, [R231] ;  /* 0x00000000e710783b */ /* 0x020fe80000000200 */
[----:B------:R-:W2:Y:S04]  /*fa70*/  LDSM.16.M88.4 R36, [R224+0x9000] ;  /* 0x00900000e024783b */ /* 0x000ea80000000200 */
[----:B------:R-:W3:Y:S04]  /*fa80*/  LDSM.16.M88.4 R28, [R224+0x8000] ;  /* 0x00800000e01c783b */ /* 0x000ee80000000200 */
[----:B------:R-:W4:Y:S04]  /*fa90*/  LDSM.16.M88.4 R12, [R231+0x2000] ;  /* 0x00200000e70c783b */ /* 0x000f280000000200 */
[----:B------:R-:W-:Y:S04]  /*faa0*/  LDSM.16.M88.4 R44, [R241] ;  /* 0x00000000f12c783b */ /* 0x000fe80000000200 */
[----:B------:R-:W-:Y:S04]  /*fab0*/  LDSM.16.M88.4 R24, [R235] ;  /* 0x00000000eb18783b */ /* 0x000fe80000000200 */
[----:B-1----:R-:W1:Y:S04]  /*fac0*/  LDSM.16.M88.4 R8, [R232] ;  /* 0x00000000e808783b */ /* 0x002e680000000200 */
[----:B------:R-:W-:Y:S04]  /*fad0*/  LDSM.16.M88.4 R4, [R232+0x2000] ;  /* 0x00200000e804783b */ /* 0x000fe80000000200 */
[----:B------:R-:W1:Y:S04]  /*fae0*/  LDSM.16.M88.4 R40, [R224+0x8800] ;  /* 0x00880000e028783b */ /* 0x000e680000000200 */
[----:B------:R-:W1:Y:S04]  /*faf0*/  LDSM.16.M88.4 R32, [R224+0x9800] ;  /* 0x00980000e020783b */ /* 0x000e680000000200 */
[----:B------:R-:W1:Y:S01]  /*fb00*/  LDSM.16.M88.4 R48, [R242] ;  /* 0x00000000f230783b */ /* 0x000e620000000200 */
[C---:B--2---:R-:W-:Y:S03]  /*fb10*/  HMMA.16816.F32.BF16 R56, R16.reuse, R36, RZ ;  /* 0x000000241038723c */ /* 0x044fe600000418ff */
[----:B------:R-:W0:Y:S03]  /*fb20*/  LDGDEPBAR ;  /* 0x00000000000079af */ /* 0x000e260000000000 */
[-C--:B---3--:R-:W-:Y:S06]  /*fb30*/  HMMA.16816.F32.BF16 R64, R16, R28.reuse, RZ ;  /* 0x0000001c1040723c */ /* 0x088fec00000418ff */
[C---:B----4-:R-:W-:Y:S06]  /*fb40*/  HMMA.16816.F32.BF16 R20, R12.reuse, R28, RZ ;  /* 0x0000001c0c14723c */ /* 0x050fec00000418ff */
[----:B------:R-:W-:Y:S06]  /*fb50*/  HMMA.16816.F32.BF16 R52, R12, R36, RZ ;  /* 0x000000240c34723c */ /* 0x000fec00000418ff */
[----:B-1----:R-:W-:Y:S06]  /*fb60*/  HMMA.16816.F32.BF16 R56, R8, R44, R56 ;  /* 0x0000002c0838723c */ /* 0x002fec0000041838 */
[----:B------:R-:W-:Y:S06]  /*fb70*/  HMMA.16816.F32.BF16 R132, R16, R40, RZ ;  /* 0x000000281084723c */ /* 0x000fec00000418ff */
[----:B------:R-:W-:Y:S01]  /*fb80*/  HMMA.16816.F32.BF16 R136, R4, R24, R20 ;  /* 0x000000180488723c */ /* 0x000fe20000041814 */
[----:B------:R-:W1:Y:S05]  /*fb90*/  LDSM.16.M88.4 R20, [R240] ;  /* 0x00000000f014783b */ /* 0x000e6a0000000200 */
[----:B------:R-:W-:Y:S06]  /*fba0*/  HMMA.16816.F32.BF16 R60, R12, R40, RZ ;  /* 0x000000280c3c723c */ /* 0x000fec00000418ff */
[----:B------:R-:W-:Y:S01]  /*fbb0*/  IMAD.MOV.U32 R37, RZ, RZ, R58 ;  /* 0x000000ffff257224 */ /* 0x000fe200078e003a */
[----:B------:R-:W-:Y:S01]  /*fbc0*/  MOV R40, R57 ;  /* 0x0000003900287202 */ /* 0x000fe20000000f00 */
[----:B------:R-:W-:Y:S01]  /*fbd0*/  IMAD.MOV.U32 R41, RZ, RZ, R56 ;  /* 0x000000ffff297224 */ /* 0x000fe200078e0038 */
[----:B------:R-:W-:Y:S01]  /*fbe0*/  MOV R36, R59 ;  /* 0x0000003b00247202 */ /* 0x000fe20000000f00 */
[----:B------:R-:W-:Y:S06]  /*fbf0*/  HMMA.16816.F32.BF16 R52, R4, R44, R52 ;  /* 0x0000002c0434723c */ /* 0x000fec0000041834 */
[----:B------:R-:W-:Y:S06]  /*fc00*/  HMMA.16816.F32.BF16 R56, R12, R32, RZ ;  /* 0x000000200c38723c */ /* 0x000fec00000418ff */
[-C--:B------:R-:W-:Y:S06]  /*fc10*/  HMMA.16816.F32.BF16 R208, R8, R48.reuse, R132 ;  /* 0x0000003008d0723c */ /* 0x080fec0000041884 */
[----:B------:R-:W-:Y:S06]  /*fc20*/  HMMA.16816.F32.BF16 R220, R4, R48, R60 ;  /* 0x0000003004dc723c */ /* 0x000fec000004183c */
[----:B------:R-:W-:Y:S01]  /*fc30*/  HMMA.16816.F32.BF16 R132, R12, R30, RZ ;  /* 0x0000001e0c84723c */ /* 0x000fe200000418ff */
[----:B------:R-:W-:Y:S01]  /*fc40*/  IMAD.MOV.U32 R0, RZ, RZ, R52 ;  /* 0x000000ffff007224 */ /* 0x000fe200078e0034 */
[----:B------:R-:W-:Y:S01]  /*fc50*/  MOV R252, R53 ;  /* 0x0000003500fc7202 */ /* 0x000fe20000000f00 */
[----:B------:R-:W-:Y:S01]  /*fc60*/  IMAD.MOV.U32 R45, RZ, RZ, R54 ;  /* 0x000000ffff2d7224 */ /* 0x000fe200078e0036 */
[----:B------:R-:W-:-:S02]  /*fc70*/  MOV R44, R55 ;  /* 0x00000037002c7202 */ /* 0x000fc40000000f00 */
[----:B-1----:R-:W-:Y:S06]  /*fc80*/  HMMA.16816.F32.BF16 R56, R4, R20, R56 ;  /* 0x000000140438723c */ /* 0x002fec0000041838 */
[----:B------:R-:W-:Y:S01]  /*fc90*/  HMMA.16816.F32.BF16 R60, R12, R38, RZ ;  /* 0x000000260c3c723c */ /* 0x000fe200000418ff */
[----:B------:R-:W-:Y:S01]  /*fca0*/  IMAD.MOV.U32 R29, RZ, RZ, R208 ;  /* 0x000000ffff1d7224 */ /* 0x000fe200078e00d0 */
[----:B------:R-:W-:-:S04]  /*fcb0*/  MOV R28, R209 ;  /* 0x000000d1001c7202 */ /* 0x000fc80000000f00 */
[----:B------:R-:W-:Y:S06]  /*fcc0*/  HMMA.16816.F32.BF16 R204, R8, R24, R64 ;  /* 0x0000001808cc723c */ /* 0x000fec0000041840 */
[----:B------:R-:W-:Y:S01]  /*fcd0*/  HMMA.16816.F32.BF16 R64, R12, R42, RZ ;  /* 0x0000002a0c40723c */ /* 0x000fe200000418ff */
[----:B------:R-:W-:Y:S01]  /*fce0*/  IMAD.MOV.U32 R25, RZ, RZ, R210 ;  /* 0x000000ffff197224 */ /* 0x000fe200078e00d2 */
[----:B------:R-:W-:-:S04]  /*fcf0*/  MOV R24, R211 ;  /* 0x000000d300187202 */ /* 0x000fc80000000f00 */
[----:B------:R-:W-:Y:S01]  /*fd00*/  HMMA.16816.F32.BF16 R52, R12, R34, RZ ;  /* 0x000000220c34723c */ /* 0x000fe200000418ff */
[----:B------:R-:W-:Y:S01]  /*fd10*/  IMAD.MOV.U32 R3, RZ, RZ, R57 ;  /* 0x000000ffff037224 */ /* 0x000fe200078e0039 */
[----:B------:R-:W-:-:S04]  /*fd20*/  MOV R2, R58 ;  /* 0x0000003a00027202 */ /* 0x000fc80000000f00 */
[----:B------:R-:W-:Y:S06]  /*fd30*/  HMMA.16816.F32.BF16 R12, R16, R32, RZ ;  /* 0x00000020100c723c */ /* 0x000fec00000418ff */
[----:B------:R-:W-:Y:S01]  /*fd40*/  HMMA.16816.F32.BF16 R208, R4, R46, R60 ;  /* 0x0000002e04d0723c */ /* 0x000fe2000004183c */
[----:B------:R-:W-:Y:S01]  /*fd50*/  IMAD.MOV.U32 R33, RZ, RZ, R0 ;  /* 0x000000ffff217224 */ /* 0x000fe200078e0000 */
[----:B------:R-:W-:Y:S01]  /*fd60*/  MOV R32, R56 ;  /* 0x0000003800207202 */ /* 0x000fe20000000f00 */
[----:B------:R-:W-:-:S03]  /*fd70*/  IMAD.MOV.U32 R0, RZ, RZ, R59 ;  /* 0x000000ffff007224 */ /* 0x000fc600078e003b */
[----:B------:R-:W-:Y:S01]  /*fd80*/  HMMA.16816.F32.BF16 R56, R4, R26, R132 ;  /* 0x0000001a0438723c */ /* 0x000fe20000041884 */
[----:B------:R-:W-:Y:S01]  /*fd90*/  MOV R60, R29 ;  /* 0x0000001d003c7202 */ /* 0x000fe20000000f00 */
[----:B------:R-:W-:Y:S01]  /*fda0*/  IMAD.MOV.U32 R61, RZ, RZ, R28 ;  /* 0x000000ffff3d7224 */ /* 0x000fe200078e001c */
[----:B------:R-:W-:Y:S01]  /*fdb0*/  MOV R62, R25 ;  /* 0x00000019003e7202 */ /* 0x000fe20000000f00 */
[----:B------:R-:W-:Y:S02]  /*fdc0*/  IMAD.MOV.U32 R63, RZ, RZ, R24 ;  /* 0x000000ffff3f7224 */ /* 0x000fe400078e0018 */
[----:B------:R-:W-:Y:S01]  /*fdd0*/  HMMA.16816.F32.BF16 R28, R16, R30, RZ ;  /* 0x0000001e101c723c */ /* 0x000fe200000418ff */
[----:B------:R-:W-:Y:S01]  /*fde0*/  MOV R132, R41 ;  /* 0x0000002900847202 */ /* 0x000fe20000000f00 */
[----:B------:R-:W-:Y:S01]  /*fdf0*/  IMAD.MOV.U32 R133, RZ, RZ, R40 ;  /* 0x000000ffff857224 */ /* 0x000fe200078e0028 */
[----:B------:R-:W-:Y:S01]  /*fe00*/  MOV R134, R37 ;  /* 0x0000002500867202 */ /* 0x000fe20000000f00 */
[----:B------:R-:W-:-:S02]  /*fe10*/  IMAD.MOV.U32 R135, RZ, RZ, R36 ;  /* 0x000000ffff877224 */ /* 0x000fc400078e0024 */
[C---:B------:R-:W-:Y:S06]  /*fe20*/  HMMA.16816.F32.BF16 R40, R16.reuse, R42, RZ ;  /* 0x0000002a1028723c */ /* 0x040fec00000418ff */
[C---:B------:R-:W-:Y:S06]  /*fe30*/  HMMA.16816.F32.BF16 R36, R16.reuse, R38, RZ ;  /* 0x000000261024723c */ /* 0x040fec00000418ff */
[----:B------:R-:W-:Y:S06]  /*fe40*/  HMMA.16816.F32.BF16 R16, R16, R34, RZ ;  /* 0x000000221010723c */ /* 0x000fec00000418ff */
[C---:B------:R-:W-:Y:S06]  /*fe50*/  HMMA.16816.F32.BF16 R64, R4.reuse, R50, R64 ;  /* 0x000000320440723c */ /* 0x040fec0000041840 */
[----:B------:R-:W-:Y:S01]  /*fe60*/  HMMA.16816.F32.BF16 R212, R4, R22, R52 ;  /* 0x0000001604d4723c */ /* 0x000fe20000041834 */
[----:B------:R-:W-:Y:S05]  /*fe70*/  LDSM.16.M88.4 R4, [R234+0x2000] ;  /* 0x00200000ea04783b */ /* 0x000fea0000000200 */
[C---:B------:R-:W-:Y:S01]  /*fe80*/  HMMA.16816.F32.BF16 R216, R8.reuse, R20, R12 ;  /* 0x0000001408d8723c */ /* 0x040fe2000004180c */
[----:B------:R-:W1:Y:S05]  /*fe90*/  LDSM.16.M88.4 R12, [R230+0x8000] ;  /* 0x00800000e60c783b */ /* 0x000e6a0000000200 */
[C---:B------:R-:W-:Y:S06]  /*fea0*/  HMMA.16816.F32.BF16 R28, R8.reuse, R26, R28 ;  /* 0x0000001a081c723c */ /* 0x040fec000004181c */
[C---:B------:R-:W-:Y:S06]  /*feb0*/  HMMA.16816.F32.BF16 R48, R8.reuse, R50, R40 ;  /* 0x000000320830723c */ /* 0x040fec0000041828 */
[C---:B------:R-:W-:Y:S06]  /*fec0*/  HMMA.16816.F32.BF16 R36, R8.reuse, R46, R36 ;  /* 0x0000002e0824723c */ /* 0x040fec0000041824 */
[----:B------:R-:W-:Y:S01]  /*fed0*/  HMMA.16816.F32.BF16 R24, R8, R22, R16 ;  /* 0x000000160818723c */ /* 0x000fe20000041810 */
[----:B------:R-:W2:Y:S04]  /*fee0*/  LDSM.16.M88.4 R8, [R234] ;  /* 0x00000000ea08783b */ /* 0x000ea80000000200 */
[----:B------:R-:W3:Y:S04]  /*fef0*/  LDSM.16.M88.4 R20, [R230+0x8800] ;  /* 0x00880000e614783b */ /* 0x000ee80000000200 */
[----:B------:R-:W4:Y:S01]  /*ff00*/  LDSM.16.M88.4 R16, [R230+0x9000] ;  /* 0x00900000e610783b */ /* 0x000f220000000200 */
[C---:B-1----:R-:W-:Y:S06]  /*ff10*/  HMMA.16816.F32.BF16 R52, R4.reuse, R12, R136 ;  /* 0x0000000c0434723c */ /* 0x042fec0000041888 */
[----:B------:R-:W-:Y:S01]  /*ff20*/  HMMA.16816.F32.BF16 R56, R4, R14, R56 ;  /* 0x0000000e0438723c */ /* 0x000fe20000041838 */
[----:B------:R-:W-:Y:S01]  /*ff30*/  MOV R138, R45 ;  /* 0x0000002d008a7202 */ /* 0x000fe20000000f00 */
[----:B------:R-:W-:Y:S01]  /*ff40*/  IMAD.MOV.U32 R139, RZ, RZ, R44 ;  /* 0x000000ffff8b7224 */ /* 0x000fe200078e002c */
[----:B------:R-:W-:Y:S01]  /*ff50*/  MOV R136, R33 ;  /* 0x0000002100887202 */ /* 0x000fe20000000f00 */
[----:B------:R-:W-:-:S02]  /*ff60*/  IMAD.MOV.U32 R137, RZ, RZ, R252 ;  /* 0x000000ffff897224 */ /* 0x000fc400078e00fc */
[C---:B--2---:R-:W-:Y:S06]  /*ff70*/  HMMA.16816.F32.BF16 R44, R8.reuse, R12, R204 ;  /* 0x0000000c082c723c */ /* 0x044fec00000418cc */
[C---:B------:R-:W-:Y:S01]  /*ff80*/  HMMA.16816.F32.BF16 R40, R8.reuse, R14, R28 ;  /* 0x0000000e0828723c */ /* 0x040fe2000004181c */
[----:B------:R-:W1:Y:S01]  /*ff90*/  LDSM.16.M88.4 R12, [R230+0x9800] ;  /* 0x00980000e60c783b */ /* 0x000e620000000200 */
[----:B------:R-:W-:Y:S01]  /*ffa0*/  MOV R204, R32 ;  /* 0x0000002000cc7202 */ /* 0x000fe20000000f00 */
[----:B------:R-:W-:Y:S01]  /*ffb0*/  IMAD.MOV.U32 R205, RZ, RZ, R3 ;  /* 0x000000ffffcd7224 */ /* 0x000fe200078e0003 */
[----:B------:R-:W-:Y:S01]  /*ffc0*/  MOV R206, R2 ;  /* 0x0000000200ce7202 */ /* 0x000fe20000000f00 */
[----:B------:R-:W-:Y:S01]  /*ffd0*/  IMAD.MOV.U32 R207, RZ, RZ, R0 ;  /* 0x000000ffffcf7224 */ /* 0x000fe200078e0000 */
[C---:B---3--:R-:W-:Y:S06]  /*ffe0*/  HMMA.16816.F32.BF16 R28, R8.reuse, R20, R60 ;  /* 0x00000014081c723c */ /* 0x048fec000004183c */
[----:B------:R-:W-:Y:S06]  /*fff0*/  HMMA.16816.F32.BF16 R60, R8, R22, R48 ;  /* 0x00000016083c723c */ /* 0x000fec0000041830 */
[----:B------:R-:W-:Y:S06]  /*10000*/  HMMA.16816.F32.BF16 R32, R4, R20, R220 ;  /* 0x000000140420723c */ /* 0x000fec00000418dc */
[-C--:B----4-:R-:W-:Y:S06]  /*10010*/  HMMA.16816.F32.BF16 R132, R8, R16.reuse, R132 ;  /* 0x000000100884723c */ /* 0x090fec0000041884 */
[C---:B------:R-:W-:Y:S06]  /*10020*/  HMMA.16816.F32.BF16 R136, R4.reuse, R16, R136 ;  /* 0x000000100488723c */ /* 0x040fec0000041888 */
[C---:B------:R-:W-:Y:S06]  /*10030*/  HMMA.16816.F32.BF16 R64, R4.reuse, R22, R64 ;  /* 0x000000160440723c */ /* 0x040fec0000041840 */
[C---:B-1----:R-:W-:Y:S06]  /*10040*/  HMMA.16816.F32.BF16 R48, R4.reuse, R12, R204 ;  /* 0x0000000c0430723c */ /* 0x042fec00000418cc */
[----:B------:R-:W-:Y:S06]  /*10050*/  HMMA.16816.F32.BF16 R212, R4, R14, R212 ;  /* 0x0000000e04d4723c */ /* 0x000fec00000418d4 */
[C---:B------:R-:W-:Y:S06]  /*10060*/  HMMA.16816.F32.BF16 R216, R8.reuse, R12, R216 ;  /* 0x0000000c08d8723c */ /* 0x040fec00000418d8 */
[C---:B------:R-:W-:Y:S01]  /*10070*/  HMMA.16816.F32.BF16 R24, R8.reuse, R14, R24 ;  /* 0x0000000e0818723c */ /* 0x040fe20000041818 */
[----:B------:R-:W-:Y:S05]  /*10080*/  LDSM.16.M88.4 R12, [R229] ;  /* 0x00000000e50c783b */ /* 0x000fea0000000200 */
[----:B------:R-:W-:Y:S01]  /*10090*/  MOV R21, R48 ;  /* 0x0000003000157202 */ /* 0x000fe20000000f00 */
[----:B------:R-:W-:Y:S01]  /*100a0*/  IMAD.MOV.U32 R20, RZ, RZ, R49 ;  /* 0x000000ffff147224 */ /* 0x000fe200078e0031 */
[----:B------:R-:W-:Y:S01]  /*100b0*/  MOV R17, R50 ;  /* 0x0000003200117202 */ /* 0x000fe20000000f00 */
[----:B------:R-:W-:Y:S01]  /*100c0*/  IMAD.MOV.U32 R16, RZ, RZ, R51 ;  /* 0x000000ffff107224 */ /* 0x000fe200078e0033 */
[-C--:B------:R-:W-:Y:S01]  /*100d0*/  HMMA.16816.F32.BF16 R204, R8, R18.reuse, R36 ;  /* 0x0000001208cc723c */ /* 0x080fe20000041824 */
[----:B------:R-:W1:Y:S05]  /*100e0*/  LDSM.16.M88.4 R8, [R233] ;  /* 0x00000000e908783b */ /* 0x000e6a0000000200 */
[----:B------:R-:W-:Y:S01]  /*100f0*/  HMMA.16816.F32.BF16 R48, R4, R18, R208 ;  /* 0x000000120430723c */ /* 0x000fe200000418d0 */
[----:B------:R-:W2:Y:S01]  /*10100*/  LDSM.16.M88.4 R4, [R233+0x2000] ;  /* 0x00200000e904783b */ /* 0x000ea20000000200 */
[----:B------:R-:W-:Y:S01]  /*10110*/  MOV R36, R21 ;  /* 0x0000001500247202 */ /* 0x000fe20000000f00 */
[----:B------:R-:W-:Y:S01]  /*10120*/  IMAD.MOV.U32 R37, RZ, RZ, R20 ;  /* 0x000000ffff257224 */ /* 0x000fe200078e0014 */
[----:B------:R-:W-:Y:S01]  /*10130*/  MOV R38, R17 ;  /* 0x0000001100267202 */ /* 0x000fe20000000f00 */
[----:B------:R-:W3:Y:S01]  /*10140*/  LDSM.16.M88.4 R20, [R229+0x800] ;  /* 0x00080000e514783b */ /* 0x000ee20000000200 */
[----:B------:R-:W-:-:S03]  /*10150*/  IMAD.MOV.U32 R39, RZ, RZ, R16 ;  /* 0x000000ffff277224 */ /* 0x000fc600078e0010 */
[----:B------:R-:W4:-:S15]  /*10160*/  LDSM.16.M88.4 R16, [R229+0x1000] ;  /* 0x00100000e510783b */ /* 0x000f1e0000000200 */
[----:B------:R-:W-:Y:S01]  /*10170*/  MOV R252, R48 ;  /* 0x0000003000fc7202 */ /* 0x000fe20000000f00 */
[----:B------:R-:W-:Y:S01]  /*10180*/  IMAD.MOV.U32 R3, RZ, RZ, R49 ;  /* 0x000000ffff037224 */ /* 0x000fe200078e0031 */
[----:B------:R-:W-:Y:S01]  /*10190*/  MOV R2, R50 ;  /* 0x0000003200027202 */ /* 0x000fe20000000f00 */
[----:B------:R-:W-:Y:S01]  /*101a0*/  IMAD.MOV.U32 R0, RZ, RZ, R51 ;  /* 0x000000ffff007224 */ /* 0x000fe200078e0033 */
[-C--:B-1----:R-:W-:Y:S06]  /*101b0*/  HMMA.16816.F32.BF16 R208, R8, R12.reuse, R44 ;  /* 0x0000000c08d0723c */ /* 0x082fec000004182c */
[C---:B--2---:R-:W-:Y:S06]  /*101c0*/  HMMA.16816.F32.BF16 R220, R4.reuse, R12, R52 ;  /* 0x0000000c04dc723c */ /* 0x044fec0000041834 */
[-C--:B------:R-:W-:Y:S06]  /*101d0*/  HMMA.16816.F32.BF16 R56, R4, R14.reuse, R56 ;  /* 0x0000000e0438723c */ /* 0x080fec0000041838 */
[C---:B------:R-:W-:Y:S01]  /*101e0*/  HMMA.16816.F32.BF16 R52, R8.reuse, R14, R40 ;  /* 0x0000000e0834723c */ /* 0x040fe20000041828 */
[----:B------:R-:W1:Y:S05]  /*101f0*/  LDSM.16.M88.4 R12, [R229+0x1800] ;  /* 0x00180000e50c783b */ /* 0x000e6a0000000200 */
[-C--:B---3--:R-:W-:Y:S06]  /*10200*/  HMMA.16816.F32.BF16 R40, R8, R22.reuse, R60 ;  /* 0x000000160828723c */ /* 0x088fec000004183c */
[----:B------:R-:W-:Y:S01]  /*10210*/  HMMA.16816.F32.BF16 R44, R4, R22, R64 ;  /* 0x00000016042c723c */ /* 0x000fe20000041840 */
[----:B------:R-:W-:Y:S01]  /*10220*/  MOV R60, R252 ;  /* 0x000000fc003c7202 */ /* 0x000fe20000000f00 */
[----:B------:R-:W-:Y:S01]  /*10230*/  IMAD.MOV.U32 R61, RZ, RZ, R3 ;  /* 0x000000ffff3d7224 */ /* 0x000fe200078e0003 */
[----:B------:R-:W-:Y:S01]  /*10240*/  MOV R62, R2 ;  /* 0x00000002003e7202 */ /* 0x000fe20000000f00 */
[----:B------:R-:W-:-:S02]  /*10250*/  IMAD.MOV.U32 R63, RZ, RZ, R0 ;  /* 0x000000ffff3f7224 */ /* 0x000fc400078e0000 */
[----:B------:R-:W-:Y:S01]  /*10260*/  HMMA.16816.F32.BF16 R48, R8, R20, R28 ;  /* 0x000000140830723c */ /* 0x000fe2000004181c */
[----:B------:R-:W-:Y:S01]  /*10270*/  MOV R64, R36 ;  /* 0x0000002400407202 */ /* 0x000fe20000000f00 */
[----:B------:R-:W-:Y:S01]  /*10280*/  IMAD.MOV.U32 R65, RZ, RZ, R37 ;  /* 0x000000ffff417224 */ /* 0x000fe200078e0025 */
[----:B------:R-:W-:Y:S01]  /*10290*/  MOV R66, R38 ;  /* 0x0000002600427202 */ /* 0x000fe20000000f00 */
[----:B------:R-:W-:Y:S02]  /*102a0*/  IMAD.MOV.U32 R67, RZ, RZ, R39 ;  /* 0x000000ffff437224 */ /* 0x000fe400078e0027 */
[C---:B----4-:R-:W-:Y:S06]  /*102b0*/  HMMA.16816.F32.BF16 R60, R4.reuse, R18, R60 ;  /* 0x00000012043c723c */ /* 0x050fec000004183c */
[----:B------:R-:W-:Y:S06]  /*102c0*/  HMMA.16816.F32.BF16 R32, R4, R20, R32 ;  /* 0x000000140420723c */ /* 0x000fec0000041820 */
[-C--:B------:R-:W-:Y:S06]  /*102d0*/  HMMA.16816.F32.BF16 R36, R8, R16.reuse, R132 ;  /* 0x000000100824723c */ /* 0x080fec0000041884 */
[----:B------:R-:W-:Y:S06]  /*102e0*/  HMMA.16816.F32.BF16 R28, R4, R16, R136 ;  /* 0x00000010041c723c */ /* 0x000fec0000041888 */
[----:B------:R-:W-:Y:S01]  /*102f0*/  MOV R22, R60 ;  /* 0x0000003c00167202 */ /* 0x000fe20000000f00 */
[----:B------:R-:W-:Y:S01]  /*10300*/  IMAD.MOV.U32 R21, RZ, RZ, R61 ;  /* 0x000000ffff157224 */ /* 0x000fe200078e003d */
[----:B------:R-:W-:Y:S01]  /*10310*/  MOV R20, R62 ;  /* 0x0000003e00147202 */ /* 0x000fe20000000f00 */
[----:B------:R-:W-:Y:S01]  /*10320*/  IMAD.MOV.U32 R17, RZ, RZ, R63 ;  /* 0x000000ffff117224 */ /* 0x000fe200078e003f */
[-C--:B-1----:R-:W-:Y:S06]  /*10330*/  HMMA.16816.F32.BF16 R132, R8, R12.reuse, R216 ;  /* 0x0000000c0884723c */ /* 0x082fec00000418d8 */
[----:B------:R-:W-:Y:S06]  /*10340*/  HMMA.16816.F32.BF16 R60, R4, R12, R64 ;  /* 0x0000000c043c723c */ /* 0x000fec0000041840 */
[C---:B------:R-:W-:Y:S06]  /*10350*/  HMMA.16816.F32.BF16 R24, R8.reuse, R14, R24 ;  /* 0x0000000e0818723c */ /* 0x040fec0000041818 */
[----:B------:R-:W-:Y:S01]  /*10360*/  HMMA.16816.F32.BF16 R64, R8, R18, R204 ;  /* 0x000000120840723c */ /* 0x000fe200000418cc */
[----:B------:R-:W-:Y:S11]  /*10370*/  LDSM.16.M88.4 R8, [R231+0x4000] ;  /* 0x00400000e708783b */ /* 0x000ff60000000200 */
[----:B------:R-:W-:Y:S01]  /*10380*/  MOV R16, R60 ;  /* 0x0000003c00107202 */ /* 0x000fe20000000f00 */
[----:B------:R-:W-:Y:S01]  /*10390*/  IMAD.MOV.U32 R3, RZ, RZ, R61 ;  /* 0x000000ffff037224 */ /* 0x000fe200078e003d */
[----:B------:R-:W-:Y:S01]  /*103a0*/  MOV R2, R62 ;  /* 0x0000003e00027202 */ /* 0x000fe20000000f00 */
[----:B------:R-:W-:-:S02]  /*103b0*/  IMAD.MOV.U32 R0, RZ, RZ, R63 ;  /* 0x000000ffff007224 */ /* 0x000fc400078e003f */
[----:B------:R-:W-:Y:S01]  /*103c0*/  HMMA.16816.F32.BF16 R60, R4, R14, R212 ;  /* 0x0000000e043c723c */ /* 0x000fe200000418d4 */
[----:B------:R-:W-:Y:S04]  /*103d0*/  LDSM.16.M88.4 R4, [R231+0x6000] ;  /* 0x00600000e704783b */ /* 0x000fe80000000200 */
[----:B------:R-:W1:Y:S02]  /*103e0*/  LDSM.16.M88.4 R12, [R224+0xa000] ;  /* 0x00a00000e00c783b */ /* 0x000e640000000200 */
[C---:B-1----:R-:W-:Y:S06]  /*103f0*/  HMMA.16816.F32.BF16 R212, R4.reuse, R12, R220 ;  /* 0x0000000c04d4723c */ /* 0x042fec00000418dc */
[----:B------:R-:W-:Y:S01]  /*10400*/  HMMA.16816.F32.BF16 R216, R4, R14, R56 ;  /* 0x0000000e04d8723c */ /* 0x000fe20000041838 */
[----:B------:R-:W-:Y:S01]  /*10410*/  MOV R220, R22 ;  /* 0x0000001600dc7202 */ /* 0x000fe20000000f00 */
[----:B------:R-:W-:Y:S01]  /*10420*/  IMAD.MOV.U32 R221, RZ, RZ, R21 ;  /* 0x000000ffffdd7224 */ /* 0x000fe200078e0015 */
[----:B------:R-:W-:Y:S01]  /*10430*/  MOV R222, R20 ;  /* 0x0000001400de7202 */ /* 0x000fe20000000f00 */
[----:B------:R-:W-:Y:S01]  /*10440*/  IMAD.MOV.U32 R223, RZ, RZ, R17 ;  /* 0x000000ffffdf7224 */ /* 0x000fe200078e0011 */
[----:B------:R-:W1:Y:S01]  /*10450*/  LDSM.16.M88.4 R20, [R224+0xa800] ;  /* 0x00a80000e014783b */ /* 0x000e620000000200 */
[C---:B------:R-:W-:Y:S06]  /*10460*/  HMMA.16816.F32.BF16 R208, R8.reuse, R12, R208 ;  /* 0x0000000c08d0723c */ /* 0x040fec00000418d0 */
[----:B------:R-:W-:Y:S01]  /*10470*/  HMMA.16816.F32.BF16 R204, R8, R14, R52 ;  /* 0x0000000e08cc723c */ /* 0x000fe20000041834 */
[----:B------:R-:W2:Y:S05]  /*10480*/  LDSM.16.M88.4 R12, [R224+0xb800] ;  /* 0x00b80000e00c783b */ /* 0x000eaa0000000200 */
[-C--:B-1----:R-:W-:Y:S06]  /*10490*/  HMMA.16816.F32.BF16 R56, R4, R20.reuse, R32 ;  /* 0x000000140438723c */ /* 0x082fec0000041820 */
[----:B------:R-:W-:Y:S01]  /*104a0*/  HMMA.16816.F32.BF16 R136, R8, R20, R48 ;  /* 0x000000140888723c */ /* 0x000fe20000041830 */
[----:B------:R-:W-:Y:S01]  /*104b0*/  MOV R32, R16 ;  /* 0x0000001000207202 */ /* 0x000fe20000000f00 */
[----:B------:R-:W-:Y:S01]  /*104c0*/  IMAD.MOV.U32 R33, RZ, RZ, R3 ;  /* 0x000000ffff217224 */ /* 0x000fe200078e0003 */
[----:B------:R-:W1:Y:S01]  /*104d0*/  LDSM.16.M88.4 R16, [R224+0xb000] ;  /* 0x00b00000e010783b */ /* 0x000e620000000200 */
[----:B------:R-:W-:Y:S01]  /*104e0*/  MOV R34, R2 ;  /* 0x0000000200227202 */ /* 0x000fe20000000f00 */
[----:B------:R-:W-:Y:S01]  /*104f0*/  IMAD.MOV.U32 R35, RZ, RZ, R0 ;  /* 0x000000ffff237224 */ /* 0x000fe200078e0000 */
[-C--:B------:R-:W-:Y:S06]  /*10500*/  HMMA.16816.F32.BF16 R52, R4, R22.reuse, R44 ;  /* 0x000000160434723c */ /* 0x080fec000004182c */
[----:B------:R-:W-:Y:S06]  /*10510*/  HMMA.16816.F32.BF16 R48, R8, R22, R40 ;  /* 0x000000160830723c */ /* 0x000fec0000041828 */
[----:B--2---:R-:W-:Y:S06]  /*10520*/  HMMA.16816.F32.BF16 R20, R4, R12, R32 ;  /* 0x0000000c0414723c */ /* 0x004fec0000041820 */
[----:B------:R-:W-:-:S15]  /*10530*/  HMMA.16816.F32.BF16 R24, R8, R14, R24 ;  /* 0x0000000e0818723c */ /* 0x000fde0000041818 */
[----:B------:R-:W-:-:S03]  /*10540*/  NOP ;  /* 0x0000000000007918 */ /* 0x000fc60000000000 */
[----:B------:R-:W-:Y:S01]  /*10550*/  MOV R252, R20 ;  /* 0x0000001400fc7202 */ /* 0x000fe20000000f00 */
[-C--:B-1----:R-:W-:Y:S01]  /*10560*/  HMMA.16816.F32.BF16 R44, R8, R16.reuse, R36 ;  /* 0x00000010082c723c */ /* 0x082fe20000041824 */
[----:B------:R-:W-:Y:S01]  /*10570*/  IMAD.MOV.U32 R3, RZ, RZ, R21 ;  /* 0x000000ffff037224 */ /* 0x000fe200078e0015 */
[----:B------:R-:W-:Y:S01]  /*10580*/  MOV R2, R22 ;  /* 0x0000001600027202 */ /* 0x000fe20000000f00 */
[----:B------:R-:W-:Y:S02]  /*10590*/  IMAD.MOV.U32 R0, RZ, RZ, R23 ;  /* 0x000000ffff007224 */ /* 0x000fe400078e0017 */
[----:B------:R-:W-:Y:S01]  /*105a0*/  LDSM.16.M88.4 R20, [R238] ;  /* 0x00000000ee14783b */ /* 0x000fe20000000200 */
[C---:B------:R-:W-:Y:S06]  /*105b0*/  HMMA.16816.F32.BF16 R40, R4.reuse, R16, R28 ;  /* 0x000000100428723c */ /* 0x040fec000004181c */
[C---:B------:R-:W-:Y:S06]  /*105c0*/  HMMA.16816.F32.BF16 R220, R4.reuse, R18, R220 ;  /* 0x0000001204dc723c */ /* 0x040fec00000418dc */
[----:B------:R-:W-:Y:S01]  /*105d0*/  HMMA.16816.F32.BF16 R36, R4, R14, R60 ;  /* 0x0000000e0424723c */ /* 0x000fe2000004183c */
[----:B------:R-:W1:Y:S05]  /*105e0*/  LDSM.16.M88.4 R4, [R232+0x6000] ;  /* 0x00600000e804783b */ /* 0x000e6a0000000200 */
[C---:B------:R-:W-:Y:S01]  /*105f0*/  HMMA.16816.F32.BF16 R32, R8.reuse, R18, R64 ;  /* 0x000000120820723c */ /* 0x040fe20000041840 */
[----:B------:R-:W-:Y:S05]  /*10600*/  LDSM.16.M88.4 R16, [R237] ;  /* 0x00000000ed10783b */ /* 0x000fea0000000200 */
[----:B------:R-:W-:Y:S01]  /*10610*/  HMMA.16816.F32.BF16 R28, R8, R12, R132 ;  /* 0x0000000c081c723c */ /* 0x000fe20000041884 */
[----:B------:R-:W2:Y:S04]  /*10620*/  LDSM.16.M88.4 R12, [R239] ;  /* 0x00000000ef0c783b */ /* 0x000ea80000000200 */
[----:B------:R-:W3:Y:S01]  /*10630*/  LDSM.16.M88.4 R8, [R232+0x4000] ;  /* 0x00400000e808783b */ /* 0x000ee20000000200 */
[C---:B-1----:R-:W-:Y:S06]  /*10640*/  HMMA.16816.F32.BF16 R132, R4.reuse, R20, R56 ;  /* 0x000000140484723c */ /* 0x042fec0000041838 */
[C---:B------:R-:W-:Y:S06]  /*10650*/  HMMA.16816.F32.BF16 R64, R4.reuse, R22, R52 ;  /* 0x000000160440723c */ /* 0x040fec0000041834 */
[-C--:B--2---:R-:W-:Y:S06]  /*10660*/  HMMA.16816.F32.BF16 R212, R4, R12.reuse, R212 ;  /* 0x0000000c04d4723c */ /* 0x084fec00000418d4 */
[----:B---3--:R-:W-:Y:S06]  /*10670*/  HMMA.16816.F32.BF16 R208, R8, R12, R208 ;  /* 0x0000000c08d0723c */ /* 0x008fec00000418d0 */
[-C--:B------:R-:W-:Y:S06]  /*10680*/  HMMA.16816.F32.BF16 R216, R4, R14.reuse, R216 ;  /* 0x0000000e04d8723c */ /* 0x080fec00000418d8 */
[C---:B------:R-:W-:Y:S01]  /*10690*/  HMMA.16816.F32.BF16 R204, R8.reuse, R14, R204 ;  /* 0x0000000e08cc723c */ /* 0x040fe200000418cc */
[----:B------:R-:W1:Y:S05]  /*106a0*/  LDSM.16.M88.4 R12, [R236] ;  /* 0x00000000ec0c783b */ /* 0x000e6a0000000200 */
[C---:B------:R-:W-:Y:S06]  /*106b0*/  HMMA.16816.F32.BF16 R136, R8.reuse, R20, R136 ;  /* 0x000000140888723c */ /* 0x040fec0000041888 */
[----:B------:R-:W-:Y:S01]  /*106c0*/  HMMA.16816.F32.BF16 R60, R8, R22, R48 ;  /* 0x00000016083c723c */ /* 0x000fe20000041830 */
[----:B------:R-:W-:Y:S01]  /*106d0*/  MOV R20, R252 ;  /* 0x000000fc00147202 */ /* 0x000fe20000000f00 */
[----:B------:R-:W-:-:S04]  /*106e0*/  IMAD.MOV.U32 R21, RZ, RZ, R3 ;  /* 0x000000ffff157224 */ /* 0x000fc800078e0003 */
[----:B------:R-:W-:Y:S01]  /*106f0*/  HMMA.16816.F32.BF16 R56, R8, R16, R44 ;  /* 0x000000100838723c */ /* 0x000fe2000004182c */
[----:B------:R-:W-:Y:S01]  /*10700*/  MOV R22, R2 ;  /* 0x0000000200167202 */ /* 0x000fe20000000f00 */
[----:B------:R-:W-:-:S04]  /*10710*/  IMAD.MOV.U32 R23, RZ, RZ, R0 ;  /* 0x000000ffff177224 */ /* 0x000fc800078e0000 */
[----:B------:R-:W-:Y:S06]  /*10720*/  HMMA.16816.F32.BF16 R32, R8, R18, R32 ;  /* 0x000000120820723c */ /* 0x000fec0000041820 */
[C---:B------:R-:W-:Y:S06]  /*10730*/  HMMA.16816.F32.BF16 R48, R4.reuse, R16, R40 ;  /* 0x000000100430723c */ /* 0x040fec0000041828 */
[C---:B------:R-:W-:Y:S06]  /*10740*/  HMMA.16816.F32.BF16 R52, R4.reuse, R18, R220 ;  /* 0x000000120434723c */ /* 0x040fec00000418dc */
[C---:B-1----:R-:W-:Y:S06]  /*10750*/  HMMA.16816.F32.BF16 R20, R4.reuse, R12, R20 ;  /* 0x0000000c0414723c */ /* 0x042fec0000041814 */
[----:B------:R-:W-:Y:S01]  /*10760*/  HMMA.16816.F32.BF16 R44, R4, R14, R36 ;  /* 0x0000000e042c723c */ /* 0x000fe20000041824 */
[----:B------:R-:W-:Y:S05]  /*10770*/  LDSM.16.M88.4 R4, [R234+0x6000] ;  /* 0x00600000ea04783b */ /* 0x000fea0000000200 */
[C---:B------:R-:W-:Y:S06]  /*10780*/  HMMA.16816.F32.BF16 R28, R8.reuse, R12, R28 ;  /* 0x0000000c081c723c */ /* 0x040fec000004181c */
[----:B------:R-:W-:Y:S01]  /*10790*/  HMMA.16816.F32.BF16 R24, R8, R14, R24 ;  /* 0x0000000e0818723c */ /* 0x000fe20000041818 */
[----:B------:R-:W1:Y:S04]  /*107a0*/  LDSM.16.M88.4 R12, [R230+0xa000] ;  /* 0x00a00000e60c783b */ /* 0x000e680000000200 */
[----:B------:R-:W2:Y:S01]  /*107b0*/  LDSM.16.M88.4 R8, [R234+0x4000] ;  /* 0x00400000ea08783b */ /* 0x000ea20000000200 */
[----:B------:R-:W-:Y:S01]  /*107c0*/  MOV R16, R20 ;  /* 0x0000001400107202 */ /* 0x000fe20000000f00 */
[----:B------:R-:W-:Y:S01]  /*107d0*/  IMAD.MOV.U32 R3, RZ, RZ, R21 ;  /* 0x000000ffff037224 */ /* 0x000fe200078e0015 */
[----:B------:R-:W-:Y:S01]  /*107e0*/  MOV R2, R22 ;  /* 0x0000001600027202 */ /* 0x000fe20000000f00 */
[----:B------:R-:W-:-:S02]  /*107f0*/  IMAD.MOV.U32 R0, RZ, RZ, R23 ;  /* 0x000000ffff007224 */ /* 0x000fc400078e0017 */
[----:B------:R-:W3:Y:S01]  /*10800*/  LDSM.16.M88.4 R20, [R230+0xa800] ;  /* 0x00a80000e614783b */ /* 0x000ee20000000200 */
[-C--:B-1----:R-:W-:Y:S06]  /*10810*/  HMMA.16816.F32.BF16 R36, R4, R12.reuse, R212 ;  /* 0x0000000c0424723c */ /* 0x082fec00000418d4 */
[C---:B--2---:R-:W-:Y:S06]  /*10820*/  HMMA.16816.F32.BF16 R40, R8.reuse, R12, R208 ;  /* 0x0000000c0828723c */ /* 0x044fec00000418d0 */
[----:B------:R-:W-:Y:S01]  /*10830*/  HMMA.16816.F32.BF16 R220, R8, R14, R204 ;  /* 0x0000000e08dc723c */ /* 0x000fe200000418cc */
[----:B------:R-:W-:Y:S01]  /*10840*/  MOV R208, R16 ;  /* 0x0000001000d07202 */ /* 0x000fe20000000f00 */
[----:B------:R-:W-:Y:S01]  /*10850*/  IMAD.MOV.U32 R211, RZ, RZ, R0 ;  /* 0x000000ffffd37224 */ /* 0x000fe200078e0000 */
[----:B------:R-:W-:Y:S01]  /*10860*/  MOV R210, R2 ;  /* 0x0000000200d27202 */ /* 0x000fe20000000f00 */
[----:B------:R-:W-:-:S02]  /*10870*/  IMAD.MOV.U32 R209, RZ, RZ, R3 ;  /* 0x000000ffffd17224 */ /* 0x000fc400078e0003 */
[----:B------:R-:W-:Y:S06]  /*10880*/  HMMA.16816.F32.BF16 R16, R4, R14, R216 ;  /* 0x0000000e0410723c */ /* 0x000fec00000418d8 */
[-C--:B---3--:R-:W-:Y:S06]  /*10890*/  HMMA.16816.F32.BF16 R204, R8, R22.reuse, R60 ;  /* 0x0000001608cc723c */ /* 0x088fec000004183c */
[----:B------:R-:W-:Y:S06]  /*108a0*/  HMMA.16816.F32.BF16 R64, R4, R22, R64 ;  /* 0x000000160440723c */ /* 0x000fec0000041840 */
[-C--:B------:R-:W-:Y:S06]  /*108b0*/  HMMA.16816.F32.BF16 R216, R8, R20.reuse, R136 ;  /* 0x0000001408d8723c */ /* 0x080fec0000041888 */
[----:B------:R-:W-:Y:S01]  /*108c0*/  MOV R13, R16 ;  /* 0x00000010000d7202 */ /* 0x000fe20000000f00 */
[----:B------:R-:W-:Y:S01]  /*108d0*/  IMAD.MOV.U32 R12, RZ, RZ, R17 ;  /* 0x000000ffff0c7224 */ /* 0x000fe200078e0011 */
[----:B------:R-:W-:Y:S01]  /*108e0*/  MOV R2, R18 ;  /* 0x0000001200027202 */ /* 0x000fe20000000f00 */
[----:B------:R-:W-:Y:S01]  /*108f0*/  IMAD.MOV.U32 R0, RZ, RZ, R19 ;  /* 0x000000ffff007224 */ /* 0x000fe200078e0013 */
[----:B------:R-:W-:Y:S01]  /*10900*/  MOV R62, R13 ;  /* 0x0000000d003e7202 */ /* 0x000fe20000000f00 */
[----:B------:R-:W1:Y:S01]  /*10910*/  LDSM.16.M88.4 R16, [R230+0xb000] ;  /* 0x00b00000e610783b */ /* 0x000e620000000200 */
[----:B------:R-:W-:Y:S01]  /*10920*/  IMAD.MOV.U32 R63, RZ, RZ, R12 ;  /* 0x000000ffff3f7224 */ /* 0x000fe200078e000c */
[C---:B------:R-:W-:Y:S02]  /*10930*/  HMMA.16816.F32.BF16 R212, R4.reuse, R20, R132 ;  /* 0x0000001404d4723c */ /* 0x040fe40000041884 */
[----:B------:R-:W2:Y:S03]  /*10940*/  LDSM.16.M88.4 R12, [R230+0xb800] ;  /* 0x00b80000e60c783b */ /* 0x000ea60000000200 */
        /* <DEDUP_REMOVED lines=10> */
[C---:B-1----:R-:W-:Y:S06]  /*109f0*/  HMMA.16816.F32.BF16 R136, R4.reuse, R16, R48 ;  /* 0x000000100488723c */ /* 0x042fec0000041830 */
[----:B------:R-:W-:Y:S06]  /*10a00*/  HMMA.16816.F32.BF16 R132, R4, R18, R52 ;  /* 0x000000120484723c */ /* 0x000fec0000041834 */
[----:B------:R-:W-:Y:S01]  /*10a10*/  HMMA.16816.F32.BF16 R208, R8, R16, R56 ;  /* 0x0000001008d0723c */ /* 0x000fe20000041838 */
[----:B------:R-:W-:Y:S01]  /*10a20*/  MOV R52, R62 ;  /* 0x0000003e00347202 */ /* 0x000fe20000000f00 */
[----:B------:R-:W-:Y:S01]  /*10a30*/  IMAD.MOV.U32 R53, RZ, RZ, R63 ;  /* 0x000000ffff357224 */ /* 0x000fe200078e003f */
[----:B------:R-:W-:Y:S01]  /*10a40*/  MOV R54, R20 ;  /* 0x0000001400367202 */ /* 0x000fe20000000f00 */
[----:B------:R-:W-:-:S02]  /*10a50*/  IMAD.MOV.U32 R55, RZ, RZ, R21 ;  /* 0x000000ffff377224 */ /* 0x000fc400078e0015 */
[-C--:B--2---:R-:W-:Y:S01]  /*10a60*/  HMMA.16816.F32.BF16 R48, R8, R12.reuse, R28 ;  /* 0x0000000c0830723c */ /* 0x084fe2000004181c */
[----:B------:R-:W-:Y:S05]  /*10a70*/  LDSM.16.M88.4 R20, [R229+0x2800] ;  /* 0x00280000e514783b */ /* 0x000fea0000000200 */
[C---:B------:R-:W-:Y:S06]  /*10a80*/  HMMA.16816.F32.BF16 R64, R4.reuse, R12, R64 ;  /* 0x0000000c0440723c */ /* 0x040fec0000041840 */
[----:B------:R-:W-:Y:S01]  /*10a90*/  HMMA.16816.F32.BF16 R60, R4, R14, R44 ;  /* 0x0000000e043c723c */ /* 0x000fe2000004182c */
[----:B------:R-:W-:Y:S05]  /*10aa0*/  LDSM.16.M88.4 R4, [R233+0x6000] ;  /* 0x00600000e904783b */ /* 0x000fea0000000200 */
[C---:B------:R-:W-:Y:S01]  /*10ab0*/  HMMA.16816.F32.BF16 R56, R8.reuse, R18, R32 ;  /* 0x000000120838723c */ /* 0x040fe20000041820 */
[----:B------:R-:W1:Y:S05]  /*10ac0*/  LDSM.16.M88.4 R16, [R229+0x3000] ;  /* 0x00300000e510783b */ /* 0x000e6a0000000200 */
[----:B------:R-:W-:Y:S01]  /*10ad0*/  HMMA.16816.F32.BF16 R28, R8, R14, R24 ;  /* 0x0000000e081c723c */ /* 0x000fe20000041818 */
[----:B------:R-:W2:Y:S04]  /*10ae0*/  LDSM.16.M88.4 R12, [R229+0x2000] ;  /* 0x00200000e50c783b */ /* 0x000ea80000000200 */
[----:B------:R-:W3:Y:S01]  /*10af0*/  LDSM.16.M88.4 R8, [R233+0x4000] ;  /* 0x00400000e908783b */ /* 0x000ee20000000200 */
[C---:B-1----:R-:W-:Y:S06]  /*10b00*/  HMMA.16816.F32.BF16 R136, R4.reuse, R16, R136 ;  /* 0x000000100488723c */ /* 0x042fec0000041888 */
[-C--:B--2---:R-:W-:Y:S06]  /*10b10*/  HMMA.16816.F32.BF16 R36, R4, R12.reuse, R36 ;  /* 0x0000000c0424723c */ /* 0x084fec0000041824 */
[----:B---3--:R-:W-:Y:S06]  /*10b20*/  HMMA.16816.F32.BF16 R24, R8, R12, R40 ;  /* 0x0000000c0818723c */ /* 0x008fec0000041828 */
[-C--:B------:R-:W-:Y:S06]  /*10b30*/  HMMA.16816.F32.BF16 R44, R4, R14.reuse, R52 ;  /* 0x0000000e042c723c */ /* 0x080fec0000041834 */
[----:B------:R-:W-:Y:S01]  /*10b40*/  HMMA.16816.F32.BF16 R32, R8, R14, R220 ;  /* 0x0000000e0820723c */ /* 0x000fe200000418dc */
[----:B------:R-:W1:Y:S01]  /*10b50*/  LDSM.16.M88.4 R12, [R229+0x3800] ;  /* 0x00380000e50c783b */ /* 0x000e620000000200 */
[----:B------:R-:W-:-:S04]  /*10b60*/  DEPBAR.LE SB0, 0x0 ;  /* 0x000080000000791a */ /* 0x000fc80000000000 */
[-C--:B------:R-:W-:Y:S01]  /*10b70*/  HMMA.16816.F32.BF16 R40, R8, R20.reuse, R216 ;  /* 0x000000140828723c */ /* 0x080fe200000418d8 */
[----:B------:R-:W-:Y:S01]  /*10b80*/  MOV R220, R252 ;  /* 0x000000fc00dc7202 */ /* 0x000fe20000000f00 */
[----:B------:R-:W-:Y:S01]  /*10b90*/  IMAD.MOV.U32 R221, RZ, RZ, R3 ;  /* 0x000000ffffdd7224 */ /* 0x000fe200078e0003 */
[----:B------:R-:W-:Y:S01]  /*10ba0*/  MOV R222, R2 ;  /* 0x0000000200de7202 */ /* 0x000fe20000000f00 */
[----:B------:R-:W-:Y:S01]  /*10bb0*/  IMAD.MOV.U32 R223, RZ, RZ, R0 ;  /* 0x000000ffffdf7224 */ /* 0x000fe200078e0000 */
[----:B------:R-:W2:Y:S01]  /*10bc0*/  S2R R252, SR_TID.X ;  /* 0x0000000000fc7919 */ /* 0x000ea20000002100 */
[----:B------:R-:W-:Y:S01]  /*10bd0*/  FMUL.FTZ R0, R24, UR22 ;  /* 0x0000001618007c20 */ /* 0x000fe20008410000 */
[C---:B------:R-:W-:Y:S06]  /*10be0*/  HMMA.16816.F32.BF16 R52, R4.reuse, R20, R212 ;  /* 0x000000140434723c */ /* 0x040fec00000418d4 */
[C---:B------:R-:W-:Y:S06]  /*10bf0*/  HMMA.16816.F32.BF16 R212, R4.reuse, R22, R220 ;  /* 0x0000001604d4723c */ /* 0x040fec00000418dc */
[----:B------:R-:W-:Y:S05]  /*10c00*/  HMMA.16816.F32.BF16 R132, R4, R18, R132 ;  /* 0x000000120484723c */ /* 0x000fea0000041884 */
[----:B------:R-:W-:Y:S01]  /*10c10*/  FMUL.FTZ R2, R42, UR22 ;  /* 0x000000162a027c20 */ /* 0x000fe20008410000 */
[----:B------:R-:W-:Y:S01]  /*10c20*/  HMMA.16816.F32.BF16 R204, R8, R22, R204 ;  /* 0x0000001608cc723c */ /* 0x000fe200000418cc */
[----:B------:R-:W-:-:S02]  /*10c30*/  FMUL.FTZ R3, R43, UR22 ;  /* 0x000000162b037c20 */ /* 0x000fc40008410000 */
[----:B------:R-:W3:Y:S03]  /*10c40*/  MUFU.TANH R24, R2 ;  /* 0x0000000200187308 */ /* 0x000ee60000002400 */
[----:B------:R-:W-:Y:S06]  /*10c50*/  HMMA.16816.F32.BF16 R208, R8, R16, R208 ;  /* 0x0000001008d0723c */ /* 0x000fec00000418d0 */
[----:B-1----:R-:W-:Y:S01]  /*10c60*/  HMMA.16816.F32.BF16 R64, R4, R12, R64 ;  /* 0x0000000c0440723c */ /* 0x002fe20000041840 */
[----:B--2---:R-:W-:-:S04]  /*10c70*/  SHF.L.U32 R252, R252, 0x1, RZ ;  /* 0x00000001fcfc7819 */ /* 0x004fc800000006ff */
[----:B------:R-:W-:Y:S01]  /*10c80*/  LOP3.LUT R252, R252, 0x6, RZ, 0xc0, !PT ;  /* 0x00000006fcfc7812 */ /* 0x000fe200078ec0ff */
[----:B------:R-:W-:Y:S01]  /*10c90*/  HMMA.16816.F32.BF16 R216, R4, R14, R60 ;  /* 0x0000000e04d8723c */ /* 0x000fe2000004183c */
[----:B------:R1:W2:Y:S05]  /*10ca0*/  MUFU.TANH R6, R0 ;  /* 0x0000000000067308 */ /* 0x0002aa0000002400 */
[----:B------:R-:W-:Y:S01]  /*10cb0*/  HMMA.16816.F32.BF16 R60, R8, R12, R48 ;  /* 0x0000000c083c723c */ /* 0x000fe20000041830 */
[----:B------:R-:W-:-:S05]  /*10cc0*/  FMUL.FTZ R5, R54, UR22 ;  /* 0x0000001636057c20 */ /* 0x000fca0008410000 */
[----:B------:R-:W-:Y:S01]  /*10cd0*/  HMMA.16816.F32.BF16 R56, R8, R18, R56 ;  /* 0x000000120838723c */ /* 0x000fe20000041838 */
[----:B-1----:R-:W-:-:S05]  /*10ce0*/  FMUL.FTZ R0, R25, UR22 ;  /* 0x0000001619007c20 */ /* 0x002fca0008410000 */
[----:B------:R-:W-:Y:S01]  /*10cf0*/  HMMA.16816.F32.BF16 R48, R8, R14, R28 ;  /* 0x0000000e0830723c */ /* 0x000fe2000004181c */
[----:B------:R1:W4:Y:S08]  /*10d00*/  MUFU.TANH R30, R3 ;  /* 0x00000003001e7308 */ /* 0x0003300000002400 */
[----:B------:R3:W2:Y:S01]  /*10d10*/  MUFU.TANH R10, R0 ;  /* 0x00000000000a7308 */ /* 0x0006a20000002400 */
[----:B-1----:R-:W-:-:S07]  /*10d20*/  FMUL.FTZ R3, R52, UR22 ;  /* 0x0000001634037c20 */ /* 0x002fce0008410000 */
[----:B------:R-:W1:Y:S01]  /*10d30*/  MUFU.TANH R21, R3 ;  /* 0x0000000300157308 */ /* 0x000e620000002400 */
[----:B---3--:R-:W-:-:S07]  /*10d40*/  FMUL.FTZ R0, R26, UR22 ;  /* 0x000000161a007c20 */ /* 0x008fce0008410000 */
[----:B------:R3:W1:Y:S02]  /*10d50*/  MUFU.TANH R7, R0 ;  /* 0x0000000000077308 */ /* 0x0006640000002400 */
[----:B---3--:R-:W-:-:S06]  /*10d60*/  FMUL.FTZ R0, R27, UR22 ;  /* 0x000000161b007c20 */ /* 0x008fcc0008410000 */
        /* <DEDUP_REMOVED lines=29> */
[----:B---3--:R-:W-:-:S05]  /*10f40*/  IMAD.U32 R0, RZ, RZ, UR20 ;  /* 0x00000014ff007e24 */ /* 0x008fca000f8e00ff */
[----:B------:R-:W-:-:S04]  /*10f50*/  LEA R0, R0, R252, 0x6 ;  /* 0x000000fc00007211 */ /* 0x000fc800078e30ff */
[C---:B------:R-:W-:Y:S01]  /*10f60*/  IADD3 R2, R0.reuse, 0x1, RZ ;  /* 0x0000000100027810 */ /* 0x040fe20007ffe0ff */
[----:B------:R-:W-:Y:S01]  /*10f70*/  BAR.SYNC.DEFER_BLOCKING 0x0 ;  /* 0x0000000000007b1d */ /* 0x000fe20000010000 */
[-C--:B------:R-:W-:Y:S02]  /*10f80*/  ISETP.GE.AND P6, PT, R0, R250.reuse, PT ;  /* 0x000000fa0000720c */ /* 0x080fe40003fc6270 */
[C---:B------:R-:W-:Y:S02]  /*10f90*/  ISETP.GE.AND P5, PT, R2.reuse, R250, PT ;  /* 0x000000fa0200720c */ /* 0x040fe40003fa6270 */
[C---:B------:R-:W-:Y:S02]  /*10fa0*/  ISETP.GE.AND P3, PT, R2.reuse, R248, PT ;  /* 0x000000f80200720c */ /* 0x040fe40003f66270 */
[C---:B------:R-:W-:Y:S02]  /*10fb0*/  ISETP.GE.AND P2, PT, R2.reuse, R249, PT ;  /* 0x000000f90200720c */ /* 0x040fe40003f46270 */
[----:B------:R-:W-:-:S02]  /*10fc0*/  ISETP.GE.AND P1, PT, R2, R247, PT ;  /* 0x000000f70200720c */ /* 0x000fc40003f26270 */
[C---:B------:R-:W-:Y:S02]  /*10fd0*/  ISETP.LT.OR P5, PT, R2.reuse, R245, P5 ;  /* 0x000000f50200720c */ /* 0x040fe40002fa1670 */
[C---:B------:R-:W-:Y:S02]  /*10fe0*/  ISETP.LT.OR P3, PT, R2.reuse, R244, P3 ;  /* 0x000000f40200720c */ /* 0x040fe40001f61670 */
[C---:B------:R-:W-:Y:S02]  /*10ff0*/  ISETP.LT.OR P2, PT, R2.reuse, R246, P2 ;  /* 0x000000f60200720c */ /* 0x040fe40001741670 */
[----:B------:R-:W-:Y:S01]  /*11000*/  ISETP.LT.OR P1, PT, R2, R243, P1 ;  /* 0x000000f30200720c */ /* 0x000fe20000f21670 */
[----:B------:R-:W-:Y:S01]  /*11010*/  FMUL.FTZ R2, R53, UR22 ;  /* 0x0000001635027c20 */ /* 0x000fe20008410000 */
[C---:B------:R-:W-:Y:S02]  /*11020*/  ISETP.GE.AND P4, PT, R0.reuse, R248, PT ;  /* 0x000000f80000720c */ /* 0x040fe40003f86270 */
[----:B------:R-:W-:Y:S01]  /*11030*/  ISETP.LT.OR P6, PT, R0, R245, P6 ;  /* 0x000000f50000720c */ /* 0x000fe200037c1670 */
[----:B------:R3:W1:Y:S01]  /*11040*/  MUFU.TANH R29, R2 ;  /* 0x00000002001d7308 */ /* 0x0006620000002400 */
[----:B--2-4-:R-:W-:Y:S11]  /*11050*/  @!P0 BRA `(.L_x_606) ;  /* 0x0000000000908947 */ /* 0x014ff60003800000 */
[----:B------:R-:W2:Y:S04]  /*11060*/  LDL.64 R220, [R1+0x78] ;  /* 0x0000780001dc7983 */ /* 0x000ea80000100a00 */
[----:B------:R-:W4:Y:S01]  /*11070*/  LDL.64 R222, [R1+0x70] ;  /* 0x0000700001de7983 */ /* 0x000f220000100a00 */
        /* <DEDUP_REMOVED lines=8> */
[----:B---3--:R-:W-:Y:S01]  /*11100*/  IMAD.U32 R2, RZ, RZ, UR4 ;  /* 0x00000004ff027e24 */ /* 0x008fe2000f8e00ff */
[----:B------:R-:W-:Y:S01]  /*11110*/  ULDC.64 UR4, c[0x0][0x218] ;  /* 0x0000860000047ab9 */ /* 0x000fe20000000a00 */
[----:B--2---:R-:W-:-:S04]  /*11120*/  LEA R3, P0, R3, R220, 0x6 ;  /* 0x000000dc03037211 */ /* 0x004fc800078030ff */
        /* <DEDUP_REMOVED lines=10> */
[----:B--2---:R-:W-:-:S04]  /*111d0*/  IADD3 R2, P0, R2, UR4, RZ ;  /* 0x0000000402027c10 */ /* 0x004fc8000ff1e0ff */
[----:B------:R-:W-:-:S05]  /*111e0*/  IADD3.X R3, R3, UR5, RZ, P0, !PT ;  /* 0x0000000503037c10 */ /* 0x000fca00087fe4ff */
        /* <DEDUP_REMOVED lines=8> */
[----:B------:R2:W-:Y:S04]  /*11270*/  LDGSTS.E.BYPASS.LTC128B.128 [R251+0x9800], desc[UR18][R2.64] ;  /* 0x0980000002fb7fae */ /* 0x0005e8000b901d52 */
[----:B------:R2:W-:Y:S04]  /*11280*/  LDGSTS.E.BYPASS.LTC128B.128 [R251+0xb800], desc[UR18][R2.64+0x80] ;  /* 0x0b80008002fb7fae */ /* 0x0005e8000b901d52 */
[----:B------:R-:W0:Y:S02]  /*11290*/  LDGDEPBAR ;  /* 0x00000000000079af */ /* 0x000e240000000000 */
.L_x_606:
        /* <DEDUP_REMOVED lines=11> */
[----:B------:R4:W-:Y:S01]  /*11350*/  STL [R1+0x80], R224 ;  /* 0x000080e001007387 */ /* 0x0009e20000100800 */
[----:B--2---:R-:W-:-:S04]  /*11360*/  FMUL.FTZ R3, R55, UR22 ;  /* 0x0000001637037c20 */ /* 0x004fc80008410000 */
[----:B------:R2:W-:Y:S01]  /*11370*/  MUFU.TANH R40, R3 ;  /* 0x0000000300287308 */ /* 0x0005e20000002400 */
[----:B----4-:R-:W4:Y:S01]  /*11380*/  LDL.LU R224, [R1+0x38] ;  /* 0x0000380001e07983 */ /* 0x010f220000300800 */
[----:B--2---:R-:W-:Y:S01]  /*11390*/  FMUL.FTZ R3, R204, UR22 ;  /* 0x00000016cc037c20 */ /* 0x004fe20008410000 */
[----:B------:R-:W-:Y:S01]  /*113a0*/  FMUL.FTZ R4, R206, UR22 ;  /* 0x00000016ce047c20 */ /* 0x000fe20008410000 */
[----:B------:R-:W-:-:S04]  /*113b0*/  FSEL R13, R6, -INF , !P6 ;  /* 0xff800000060d7808 */ /* 0x000fc80007000000 */
[----:B------:R-:W2:Y:S01]  /*113c0*/  MUFU.TANH R5, R5 ;  /* 0x0000000500057308 */ /* 0x000ea20000002400 */
[C---:B------:R-:W-:Y:S02]  /*113d0*/  ISETP.GE.AND P0, PT, R0.reuse, R249, PT ;  /* 0x000000f90000720c */ /* 0x040fe40003f06270 */
[C---:B------:R-:W-:Y:S02]  /*113e0*/  ISETP.GE.AND P6, PT, R0.reuse, R247, PT ;  /* 0x000000f70000720c */ /* 0x040fe40003fc6270 */
[C---:B------:R-:W-:Y:S02]  /*113f0*/  ISETP.LT.OR P4, PT, R0.reuse, R244, P4 ;  /* 0x000000f40000720c */ /* 0x040fe40002781670 */
[C---:B------:R-:W-:Y:S01]  /*11400*/  ISETP.LT.OR P0, PT, R0.reuse, R246, P0 ;  /* 0x000000f60000720c */ /* 0x040fe20000701670 */
[----:B------:R2:W2:Y:S01]  /*11410*/  MUFU.TANH R38, R3 ;  /* 0x0000000300267308 */ /* 0x0004a20000002400 */
[C---:B------:R-:W-:Y:S02]  /*11420*/  ISETP.LT.OR P6, PT, R0.reuse, R243, P6 ;  /* 0x000000f30000720c */ /* 0x040fe400037c1670 */
[----:B---3--:R-:W-:-:S02]  /*11430*/  IADD3 R2, R0, 0x8, RZ ;  /* 0x0000000800027810 */ /* 0x008fc40007ffe0ff */
[----:B-1----:R-:W-:Y:S02]  /*11440*/  FSEL R18, R7, -INF , !P4 ;  /* 0xff80000007127808 */ /* 0x002fe40006000000 */
[----:B------:R-:W-:Y:S02]  /*11450*/  FSEL R20, R9, -INF , !P0 ;  /* 0xff80000009147808 */ /* 0x000fe40004000000 */
[----:B------:R-:W-:Y:S02]  /*11460*/  FSEL R22, R8, -INF , !P6 ;  /* 0xff80000008167808 */ /* 0x000fe40007000000 */
[----:B------:R-:W-:Y:S02]  /*11470*/  FSEL R10, R10, -INF , !P5 ;  /* 0xff8000000a0a7808 */ /* 0x000fe40006800000 */
[C---:B------:R-:W-:Y:S02]  /*11480*/  ISETP.GE.AND P4, PT, R2.reuse, R250, PT ;  /* 0x000000fa0200720c */ /* 0x040fe40003f86270 */
[C---:B------:R-:W-:Y:S01]  /*11490*/  ISETP.GE.AND P0, PT, R2.reuse, R248, PT ;  /* 0x000000f80200720c */ /* 0x040fe20003f06270 */
[----:B--2---:R-:W-:Y:S01]  /*114a0*/  FMUL.FTZ R3, R205, UR22 ;  /* 0x00000016cd037c20 */ /* 0x004fe20008410000 */
[----:B------:R-:W-:-:S02]  /*114b0*/  ISETP.GE.AND P6, PT, R2, R249, PT ;  /* 0x000000f90200720c */ /* 0x000fc40003fc6270 */
[C---:B------:R-:W-:Y:S01]  /*114c0*/  ISETP.GE.AND P5, PT, R2.reuse, R247, PT ;  /* 0x000000f70200720c */ /* 0x040fe20003fa6270 */
[----:B------:R1:W-:Y:S01]  /*114d0*/  MUFU.TANH R39, R3 ;  /* 0x0000000300277308 */ /* 0x0003e20000002400 */
[C---:B------:R-:W-:Y:S02]  /*114e0*/  ISETP.LT.OR P4, PT, R2.reuse, R245, P4 ;  /* 0x000000f50200720c */ /* 0x040fe40002781670 */
[C---:B------:R-:W-:Y:S02]  /*114f0*/  ISETP.LT.OR P0, PT, R2.reuse, R244, P0 ;  /* 0x000000f40200720c */ /* 0x040fe40000701670 */
[C---:B------:R-:W-:Y:S02]  /*11500*/  ISETP.LT.OR P6, PT, R2.reuse, R246, P6 ;  /* 0x000000f60200720c */ /* 0x040fe400037c1670 */
[----:B------:R-:W-:Y:S01]  /*11510*/  ISETP.LT.OR P5, PT, R2, R243, P5 ;  /* 0x000000f30200720c */ /* 0x000fe20002fa1670 */
[----:B------:R-:W-:Y:S02]  /*11520*/  VIADD R2, R0, 0x9 ;  /* 0x0000000900027836 */ /* 0x000fe40000000000 */
[----:B-1----:R-:W-:-:S02]  /*11530*/  FMUL.FTZ R3, R207, UR22 ;  /* 0x00000016cf037c20 */ /* 0x002fc40008410000 */
[----:B------:R-:W2:Y:S01]  /*11540*/  LDL.LU R207, [R1+0x34] ;  /* 0x0000340001cf7983 */ /* 0x000ea20000300800 */
[----:B------:R-:W-:Y:S01]  /*11550*/  FSEL R19, R19, -INF , !P3 ;  /* 0xff80000013137808 */ /* 0x000fe20005800000 */
[----:B------:R1:W-:Y:S01]  /*11560*/  MUFU.TANH R37, R3 ;  /* 0x0000000300257308 */ /* 0x0003e20000002400 */
[----:B------:R-:W-:Y:S01]  /*11570*/  ISETP.GE.AND P3, PT, R2, R250, PT ;  /* 0x000000fa0200720c */ /* 0x000fe20003f66270 */
[----:B------:R-:W3:Y:S01]  /*11580*/  LDL.LU R206, [R1+0x30] ;  /* 0x0000300001ce7983 */ /* 0x000ee20000300800 */
[----:B------:R-:W-:Y:S02]  /*11590*/  FSEL R17, R17, -INF , !P2 ;  /* 0xff80000011117808 */ /* 0x000fe40005000000 */
[----:B------:R-:W-:Y:S01]  /*115a0*/  FSEL R23, R16, -INF , !P1 ;  /* 0xff80000010177808 */ /* 0x000fe20004800000 */
[----:B------:R-:W3:Y:S01]  /*115b0*/  LDL.LU R205, [R1+0x2c] ;  /* 0x00002c0001cd7983 */ /* 0x000ee20000300800 */
[----:B------:R-:W-:Y:S01]  /*115c0*/  FSEL R11, R11, -INF , !P4 ;  /* 0xff8000000b0b7808 */ /* 0x000fe20006000000 */
[----:B------:R1:W-:Y:S01]  /*115d0*/  MUFU.TANH R36, R4 ;  /* 0x0000000400247308 */ /* 0x0003e20000002400 */
[----:B------:R-:W-:-:S02]  /*115e0*/  ISETP.GE.AND P2, PT, R2, R248, PT ;  /* 0x000000f80200720c */ /* 0x000fc40003f46270 */
[C---:B------:R-:W-:Y:S02]  /*115f0*/  ISETP.GE.AND P1, PT, R2.reuse, R249, PT ;  /* 0x000000f90200720c */ /* 0x040fe40003f26270 */
[----:B------:R-:W-:Y:S02]  /*11600*/  ISETP.GE.AND P4, PT, R2, R247, PT ;  /* 0x000000f70200720c */ /* 0x000fe40003f86270 */
[----:B------:R-:W-:Y:S01]  /*11610*/  FSEL R16, R12, -INF , !P5 ;  /* 0xff8000000c107808 */ /* 0x000fe20006800000 */
[----:B-1----:R-:W-:Y:S01]  /*11620*/  FMUL.FTZ R3, R212, UR22 ;  /* 0x00000016d4037c20 */ /* 0x002fe20008410000 */
[C---:B------:R-:W-:Y:S02]  /*11630*/  ISETP.LT.OR P3, PT, R2.reuse, R245, P3 ;  /* 0x000000f50200720c */ /* 0x040fe40001f61670 */
[C---:B------:R-:W-:Y:S01]  /*11640*/  ISETP.LT.OR P2, PT, R2.reuse, R244, P2 ;  /* 0x000000f40200720c */ /* 0x040fe20001741670 */
[----:B------:R1:W-:Y:S01]  /*11650*/  MUFU.TANH R35, R3 ;  /* 0x0000000300237308 */ /* 0x0003e20000002400 */
[----:B------:R-:W-:-:S02]  /*11660*/  ISETP.LT.OR P1, PT, R2, R246, P1 ;  /* 0x000000f60200720c */ /* 0x000fc40000f21670 */
[----:B------:R-:W-:Y:S01]  /*11670*/  ISETP.LT.OR P4, PT, R2, R243, P4 ;  /* 0x000000f30200720c */ /* 0x000fe20002781670 */
[----:B------:R-:W-:Y:S01]  /*11680*/  FMUL.FTZ R4, R138, UR22 ;  /* 0x000000168a047c20 */ /* 0x000fe20008410000 */
[----:B------:R-:W-:Y:S02]  /*11690*/  IADD3 R2, R0, 0x10, RZ ;  /* 0x0000001000027810 */ /* 0x000fe40007ffe0ff */
[----:B------:R-:W-:Y:S02]  /*116a0*/  FSEL R7, R27, -INF , !P3 ;  /* 0xff8000001b077808 */ /* 0x000fe40005800000 */
[----:B------:R-:W-:Y:S01]  /*116b0*/  FSEL R9, R15, -INF , !P0 ;  /* 0xff8000000f097808 */ /* 0x000fe20004000000 */
[----:B------:R-:W-:Y:S01]  /*116c0*/  MUFU.TANH R4, R4 ;  /* 0x0000000400047308 */ /* 0x000fe20000002400 */
[----:B------:R-:W-:Y:S02]  /*116d0*/  FSEL R15, R14, -INF , !P6 ;  /* 0xff8000000e0f7808 */ /* 0x000fe40007000000 */
[----:B------:R-:W-:-:S02]  /*116e0*/  ISETP.GE.AND P0, PT, R2, R250, PT ;  /* 0x000000fa0200720c */ /* 0x000fc40003f06270 */
[C---:B------:R-:W-:Y:S01]  /*116f0*/  ISETP.GE.AND P6, PT, R2.reuse, R248, PT ;  /* 0x000000f80200720c */ /* 0x040fe20003fc6270 */
[----:B-1----:R-:W-:Y:S01]  /*11700*/  FMUL.FTZ R3, R213, UR22 ;  /* 0x00000016d5037c20 */ /* 0x002fe20008410000 */
[C---:B------:R-:W-:Y:S02]  /*11710*/  ISETP.GE.AND P5, PT, R2.reuse, R249, PT ;  /* 0x000000f90200720c */ /* 0x040fe40003fa6270 */
[C---:B------:R-:W-:Y:S01]  /*11720*/  ISETP.GE.AND P3, PT, R2.reuse, R247, PT ;  /* 0x000000f70200720c */ /* 0x040fe20003f66270 */
[----:B------:R1:W-:Y:S01]  /*11730*/  MUFU.TANH R34, R3 ;  /* 0x0000000300227308 */ /* 0x0003e20000002400 */
        /* <DEDUP_REMOVED lines=8> */
[----:B------:R-:W-:Y:S01]  /*117c0*/  FSEL R52, R25, -INF , !P0 ;  /* 0xff80000019347808 */ /* 0x000fe20004000000 */
[----:B-1----:R-:W-:Y:S01]  /*117d0*/  FMUL.FTZ R3, R214, UR22 ;  /* 0x00000016d6037c20 */ /* 0x002fe20008410000 */
[----:B------:R-:W-:-:S02]  /*117e0*/  ISETP.GE.AND P2, PT, R2, R250, PT ;  /* 0x000000fa0200720c */ /* 0x000fc40003f46270 */
[C---:B------:R-:W-:Y:S01]  /*117f0*/  ISETP.GE.AND P1, PT, R2.reuse, R248, PT ;  /* 0x000000f80200720c */ /* 0x040fe20003f26270 */
[----:B------:R1:W1:Y:S01]  /*11800*/  MUFU.TANH R12, R3 ;  /* 0x00000003000c7308 */ /* 0x0002620000002400 */
[C---:B------:R-:W-:Y:S02]  /*11810*/  ISETP.GE.AND P4, PT, R2.reuse, R249, PT ;  /* 0x000000f90200720c */ /* 0x040fe40003f86270 */
[----:B------:R-:W-:Y:S02]  /*11820*/  ISETP.GE.AND P0, PT, R2, R247, PT ;  /* 0x000000f70200720c */ /* 0x000fe40003f06270 */
[----:B------:R-:W-:Y:S02]  /*11830*/  FSEL R53, R24, -INF , !P6 ;  /* 0xff80000018357808 */ /* 0x000fe40007000000 */
[C---:B------:R-:W-:Y:S02]  /*11840*/  ISETP.LT.OR P2, PT, R2.reuse, R245, P2 ;  /* 0x000000f50200720c */ /* 0x040fe40001741670 */
[----:B------:R-:W-:-:S02]  /*11850*/  ISETP.LT.OR P1, PT, R2, R244, P1 ;  /* 0x000000f40200720c */ /* 0x000fc40000f21670 */
[C---:B------:R-:W-:Y:S02]  /*11860*/  ISETP.LT.OR P4, PT, R2.reuse, R246, P4 ;  /* 0x000000f60200720c */ /* 0x040fe40002781670 */
[----:B------:R-:W-:Y:S02]  /*11870*/  ISETP.LT.OR P0, PT, R2, R243, P0 ;  /* 0x000000f30200720c */ /* 0x000fe40000701670 */
[----:B------:R-:W-:Y:S01]  /*11880*/  IADD3 R2, R0, 0x18, RZ ;  /* 0x0000001800027810 */ /* 0x000fe20007ffe0ff */
[----:B-1----:R-:W-:Y:S01]  /*11890*/  FMUL.FTZ R3, R215, UR22 ;  /* 0x00000016d7037c20 */ /* 0x002fe20008410000 */
[----:B------:R-:W-:Y:S02]  /*118a0*/  FSEL R54, R21, -INF , !P5 ;  /* 0xff80000015367808 */ /* 0x000fe40006800000 */
[----:B------:R-:W-:Y:S01]  /*118b0*/  FSEL R222, R5, -INF , !P3 ;  /* 0xff80000005de7808 */ /* 0x000fe20005800000 */
[----:B------:R1:W-:Y:S01]  /*118c0*/  MUFU.TANH R27, R3 ;  /* 0x00000003001b7308 */ /* 0x0003e20000002400 */
[----:B------:R-:W-:-:S02]  /*118d0*/  FSEL R44, R32, -INF , !P2 ;  /* 0xff800000202c7808 */ /* 0x000fc40005000000 */
[C---:B------:R-:W-:Y:S02]  /*118e0*/  ISETP.GE.AND P6, PT, R2.reuse, R250, PT ;  /* 0x000000fa0200720c */ /* 0x040fe40003fc6270 */
[C---:B------:R-:W-:Y:S02]  /*118f0*/  ISETP.GE.AND P5, PT, R2.reuse, R248, PT ;  /* 0x000000f80200720c */ /* 0x040fe40003fa6270 */
[C---:B------:R-:W-:Y:S02]  /*11900*/  ISETP.GE.AND P3, PT, R2.reuse, R249, PT ;  /* 0x000000f90200720c */ /* 0x040fe40003f66270 */
[C---:B------:R-:W-:Y:S02]  /*11910*/  ISETP.GE.AND P2, PT, R2.reuse, R247, PT ;  /* 0x000000f70200720c */ /* 0x040fe40003f46270 */
[C---:B------:R-:W-:Y:S02]  /*11920*/  ISETP.LT.OR P6, PT, R2.reuse, R245, P6 ;  /* 0x000000f50200720c */ /* 0x040fe400037c1670 */
[----:B------:R-:W-:-:S02]  /*11930*/  ISETP.LT.OR P5, PT, R2, R244, P5 ;  /* 0x000000f40200720c */ /* 0x000fc40002fa1670 */
[----:B------:R-:W-:Y:S01]  /*11940*/  ISETP.LT.OR P3, PT, R2, R246, P3 ;  /* 0x000000f60200720c */ /* 0x000fe20001f61670 */
[----:B-1----:R-:W-:Y:S01]  /*11950*/  FMUL.FTZ R3, R208, UR22 ;  /* 0x00000016d0037c20 */ /* 0x002fe20008410000 */
[----:B------:R-:W-:Y:S01]  /*11960*/  ISETP.LT.OR P2, PT, R2, R243, P2 ;  /* 0x000000f30200720c */ /* 0x000fe20001741670 */
[----:B------:R-:W-:Y:S01]  /*11970*/  VIADD R2, R0, 0x19 ;  /* 0x0000001900027836 */ /* 0x000fe20000000000 */
[----:B------:R-:W-:Y:S01]  /*11980*/  FSEL R45, R30, -INF , !P1 ;  /* 0xff8000001e2d7808 */ /* 0x000fe20004800000 */
[----:B------:R1:W1:Y:S01]  /*11990*/  MUFU.TANH R6, R3 ;  /* 0x0000000300067308 */ /* 0x0002620000002400 */
[----:B------:R-:W-:Y:S02]  /*119a0*/  FSEL R47, R29, -INF , !P4 ;  /* 0xff8000001d2f7808 */ /* 0x000fe40006000000 */
[----:B------:R-:W-:Y:S02]  /*119b0*/  FSEL R221, R40, -INF , !P0 ;  /* 0xff80000028dd7808 */ /* 0x000fe40004000000 */
[----:B------:R-:W-:-:S02]  /*119c0*/  FSEL R212, R38, -INF , !P6 ;  /* 0xff80000026d47808 */ /* 0x000fc40007000000 */
[C---:B------:R-:W-:Y:S02]  /*119d0*/  ISETP.GE.AND P1, PT, R2.reuse, R250, PT ;  /* 0x000000fa0200720c */ /* 0x040fe40003f26270 */
[C---:B------:R-:W-:Y:S02]  /*119e0*/  ISETP.GE.AND P4, PT, R2.reuse, R248, PT ;  /* 0x000000f80200720c */ /* 0x040fe40003f86270 */
[C---:B------:R-:W-:Y:S02]  /*119f0*/  ISETP.GE.AND P0, PT, R2.reuse, R249, PT ;  /* 0x000000f90200720c */ /* 0x040fe40003f06270 */
[C---:B------:R-:W-:Y:S02]  /*11a00*/  ISETP.GE.AND P6, PT, R2.reuse, R247, PT ;  /* 0x000000f70200720c */ /* 0x040fe40003fc6270 */
[C---:B------:R-:W-:Y:S01]  /*11a10*/  ISETP.LT.OR P1, PT, R2.reuse, R245, P1 ;  /* 0x000000f50200720c */ /* 0x040fe20000f21670 */
[----:B-1----:R-:W-:Y:S01]  /*11a20*/  FMUL.FTZ R3, R209, UR22 ;  /* 0x00000016d1037c20 */ /* 0x002fe20008410000 */
[----:B------:R-:W-:-:S02]  /*11a30*/  ISETP.LT.OR P4, PT, R2, R244, P4 ;  /* 0x000000f40200720c */ /* 0x000fc40002781670 */
[C---:B------:R-:W-:Y:S01]  /*11a40*/  ISETP.LT.OR P0, PT, R2.reuse, R246, P0 ;  /* 0x000000f60200720c */ /* 0x040fe20000701670 */
[----:B------:R1:W-:Y:S01]  /*11a50*/  MUFU.TANH R33, R3 ;  /* 0x0000000300217308 */ /* 0x0003e20000002400 */
[----:B------:R-:W-:Y:S02]  /*11a60*/  ISETP.LT.OR P6, PT, R2, R243, P6 ;  /* 0x000000f30200720c */ /* 0x000fe400037c1670 */
[----:B------:R-:W-:Y:S02]  /*11a70*/  IADD3 R2, R0, 0x20, RZ ;  /* 0x0000002000027810 */ /* 0x000fe40007ffe0ff */
[----:B------:R-:W-:Y:S02]  /*11a80*/  FSEL R220, R12, -INF , !P2 ;  /* 0xff8000000cdc7808 */ /* 0x000fe40005000000 */
[----:B------:R-:W-:Y:S02]  /*11a90*/  FSEL R213, R36, -INF , !P5 ;  /* 0xff80000024d57808 */ /* 0x000fe40006800000 */
[----:B------:R-:W-:-:S02]  /*11aa0*/  ISETP.GE.AND P5, PT, R2, R250, PT ;  /* 0x000000fa0200720c */ /* 0x000fc40003fa6270 */
[----:B------:R-:W-:Y:S02]  /*11ab0*/  FSEL R214, R35, -INF , !P3 ;  /* 0xff80000023d67808 */ /* 0x000fe40005800000 */
[----:B------:R-:W-:Y:S02]  /*11ac0*/  ISETP.LT.OR P5, PT, R2, R245, P5 ;  /* 0x000000f50200720c */ /* 0x000fe40002fa1670 */
[----:B------:R-:W-:Y:S01]  /*11ad0*/  FSEL R55, R39, -INF , !P1 ;  /* 0xff80000027377808 */ /* 0x000fe20004800000 */
[----:B-1----:R-:W-:Y:S01]  /*11ae0*/  FMUL.FTZ R3, R210, UR22 ;  /* 0x00000016d2037c20 */ /* 0x002fe20008410000 */
[----:B------:R-:W-:Y:S02]  /*11af0*/  FSEL R231, R6, -INF , !P5 ;  /* 0xff80000006e77808 */ /* 0x000fe40006800000 */
[C---:B------:R-:W-:Y:S01]  /*11b00*/  ISETP.GE.AND P3, PT, R2.reuse, R248, PT ;  /* 0x000000f80200720c */ /* 0x040fe20003f66270 */
[----:B------:R1:W1:Y:S01]  /*11b10*/  MUFU.TANH R24, R3 ;  /* 0x0000000300187308 */ /* 0x0002620000002400 */
[----:B------:R-:W-:-:S02]  /*11b20*/  ISETP.GE.AND P2, PT, R2, R249, PT ;  /* 0x000000f90200720c */ /* 0x000fc40003f46270 */
[C---:B------:R-:W-:Y:S02]  /*11b30*/  ISETP.GE.AND P1, PT, R2.reuse, R247, PT ;  /* 0x000000f70200720c */ /* 0x040fe40003f26270 */
[C---:B------:R-:W-:Y:S02]  /*11b40*/  ISETP.LT.OR P3, PT, R2.reuse, R244, P3 ;  /* 0x000000f40200720c */ /* 0x040fe40001f61670 */
[C---:B------:R-:W-:Y:S02]  /*11b50*/  ISETP.LT.OR P2, PT, R2.reuse, R246, P2 ;  /* 0x000000f60200720c */ /* 0x040fe40001741670 */
[----:B------:R-:W-:Y:S01]  /*11b60*/  ISETP.LT.OR P1, PT, R2, R243, P1 ;  /* 0x000000f30200720c */ /* 0x000fe20000f21670 */
[----:B------:R-:W-:Y:S01]  /*11b70*/  VIADD R2, R0, 0x21 ;  /* 0x0000002100027836 */ /* 0x000fe20000000000 */
[----:B------:R-:W-:Y:S02]  /*11b80*/  FSEL R215, R27, -INF , !P6 ;  /* 0xff8000001bd77808 */ /* 0x000fe40007000000 */
[----:B------:R-:W-:-:S02]  /*11b90*/  FSEL R138, R37, -INF , !P4 ;  /* 0xff800000258a7808 */ /* 0x000fc40006000000 */
        /* <DEDUP_REMOVED lines=8> */
[----:B------:R-:W-:Y:S02]  /*11c20*/  FSEL R204, R24, -INF , !P3 ;  /* 0xff80000018cc7808 */ /* 0x000fe40005800000 */
[----:B------:R-:W-:Y:S02]  /*11c30*/  FSEL R235, R4, -INF , !P1 ;  /* 0xff80000004eb7808 */ /* 0x000fe40004800000 */
[----:B------:R-:W-:Y:S01]  /*11c40*/  FSEL R33, R33, -INF , !P4 ;  /* 0xff80000021217808 */ /* 0x000fe20006000000 */
[----:B-1----:R-:W-:-:S04]  /*11c50*/  FMUL.FTZ R3, R136, UR22 ;  /* 0x0000001688037c20 */ /* 0x002fc80008410000 */
[----:B------:R1:W1:Y:S02]  /*11c60*/  MUFU.TANH R5, R3 ;  /* 0x0000000300057308 */ /* 0x0002640000002400 */
[----:B-1----:R-:W-:Y:S01]  /*11c70*/  FMUL.FTZ R3, R137, UR22 ;  /* 0x0000001689037c20 */ /* 0x002fe20008410000 */
[----:B------:R-:W-:-:S05]  /*11c80*/  FSEL R40, R5, -INF , !P2 ;  /* 0xff80000005287808 */ /* 0x000fca0005000000 */
[----:B------:R1:W1:Y:S02]  /*11c90*/  MUFU.TANH R28, R3 ;  /* 0x00000003001c7308 */ /* 0x0002640000002400 */
[----:B-1----:R-:W-:Y:S01]  /*11ca0*/  FMUL.FTZ R3, R139, UR22 ;  /* 0x000000168b037c20 */ /* 0x002fe20008410000 */
[----:B------:R-:W-:Y:S02]  /*11cb0*/  FSEL R139, R34, -INF , !P0 ;  /* 0xff800000228b7808 */ /* 0x000fe40004000000 */
[----:B------:R-:W-:-:S03]  /*11cc0*/  ISETP.GE.AND P0, PT, R2, R248, PT ;  /* 0x000000f80200720c */ /* 0x000fc60003f06270 */
[----:B------:R1:W4:Y:S01]  /*11cd0*/  MUFU.TANH R21, R3 ;  /* 0x0000000300157308 */ /* 0x0003220000002400 */
[----:B------:R-:W-:Y:S02]  /*11ce0*/  FSEL R38, R28, -INF , !P6 ;  /* 0xff8000001c267808 */ /* 0x000fe40007000000 */
[----:B------:R-:W-:Y:S02]  /*11cf0*/  ISETP.LT.OR P0, PT, R2, R244, P0 ;  /* 0x000000f40200720c */ /* 0x000fe40000701670 */
[----:B------:R-:W-:Y:S02]  /*11d00*/  IADD3 R2, R0, 0x28, RZ ;  /* 0x0000002800027810 */ /* 0x000fe40007ffe0ff */
[----:B------:R-:W-:Y:S02]  /*11d10*/  FSEL R42, R31, -INF , !P0 ;  /* 0xff8000001f2a7808 */ /* 0x000fe40004000000 */
[C---:B------:R-:W-:Y:S02]  /*11d20*/  ISETP.GE.AND P3, PT, R2.reuse, R250, PT ;  /* 0x000000fa0200720c */ /* 0x040fe40003f66270 */
[----:B------:R-:W-:-:S02]  /*11d30*/  ISETP.GE.AND P2, PT, R2, R248, PT ;  /* 0x000000f80200720c */ /* 0x000fc40003f46270 */
[C---:B------:R-:W-:Y:S02]  /*11d40*/  ISETP.GE.AND P1, PT, R2.reuse, R249, PT ;  /* 0x000000f90200720c */ /* 0x040fe40003f26270 */
[----:B------:R-:W-:Y:S01]  /*11d50*/  ISETP.GE.AND P4, PT, R2, R247, PT ;  /* 0x000000f70200720c */ /* 0x000fe20003f86270 */
[----:B-1----:R-:W-:Y:S01]  /*11d60*/  FMUL.FTZ R3, R56, UR22 ;  /* 0x0000001638037c20 */ /* 0x002fe20008410000 */
[C---:B------:R-:W-:Y:S02]  /*11d70*/  ISETP.LT.OR P3, PT, R2.reuse, R245, P3 ;  /* 0x000000f50200720c */ /* 0x040fe40001f61670 */
[C---:B------:R-:W-:Y:S01]  /*11d80*/  ISETP.LT.OR P2, PT, R2.reuse, R244, P2 ;  /* 0x000000f40200720c */ /* 0x040fe20001741670 */
[----:B------:R1:W1:Y:S01]  /*11d90*/  MUFU.TANH R12, R3 ;  /* 0x00000003000c7308 */ /* 0x0002620000002400 */
[C---:B------:R-:W-:Y:S02]  /*11da0*/  ISETP.LT.OR P1, PT, R2.reuse, R246, P1 ;  /* 0x000000f60200720c */ /* 0x040fe40000f21670 */
[----:B------:R-:W-:Y:S01]  /*11db0*/  ISETP.LT.OR P4, PT, R2, R243, P4 ;  /* 0x000000f30200720c */ /* 0x000fe20002781670 */
[----:B------:R-:W-:Y:S01]  /*11dc0*/  VIADD R2, R0, 0x29 ;  /* 0x0000002900027836 */ /* 0x000fe20000000000 */
[----:B----4-:R-:W-:-:S04]  /*11dd0*/  FSEL R32, R21, -INF , !P5 ;  /* 0xff80000015207808 */ /* 0x010fc80006800000 */
[C---:B------:R-:W-:Y:S02]  /*11de0*/  ISETP.GE.AND P0, PT, R2.reuse, R250, PT ;  /* 0x000000fa0200720c */ /* 0x040fe40003f06270 */
[C---:B------:R-:W-:Y:S02]  /*11df0*/  ISETP.GE.AND P6, PT, R2.reuse, R248, PT ;  /* 0x000000f80200720c */ /* 0x040fe40003fc6270 */
[C---:B------:R-:W-:Y:S02]  /*11e00*/  ISETP.GE.AND P5, PT, R2.reuse, R249, PT ;  /* 0x000000f90200720c */ /* 0x040fe40003fa6270 */
[----:B------:R-:W-:Y:S01]  /*11e10*/  ISETP.LT.OR P0, PT, R2, R245, P0 ;  /* 0x000000f50200720c */ /* 0x000fe20000701670 */
[----:B-1----:R-:W-:Y:S01]  /*11e20*/  FMUL.FTZ R3, R57, UR22 ;  /* 0x0000001639037c20 */ /* 0x002fe20008410000 */
[----:B------:R-:W-:Y:S02]  /*11e30*/  FSEL R252, R12, -INF , !P3 ;  /* 0xff8000000cfc7808 */ /* 0x000fe40005800000 */
[C---:B------:R-:W-:Y:S01]  /*11e40*/  ISETP.GE.AND P3, PT, R2.reuse, R247, PT ;  /* 0x000000f70200720c */ /* 0x040fe20003f66270 */
[----:B------:R1:W-:Y:S01]  /*11e50*/  MUFU.TANH R25, R3 ;  /* 0x0000000300197308 */ /* 0x0003e20000002400 */
[----:B------:R-:W-:-:S02]  /*11e60*/  ISETP.LT.OR P6, PT, R2, R244, P6 ;  /* 0x000000f40200720c */ /* 0x000fc400037c1670 */
[C---:B------:R-:W-:Y:S02]  /*11e70*/  ISETP.LT.OR P5, PT, R2.reuse, R246, P5 ;  /* 0x000000f60200720c */ /* 0x040fe40002fa1670 */
[----:B------:R-:W-:Y:S02]  /*11e80*/  ISETP.LT.OR P3, PT, R2, R243, P3 ;  /* 0x000000f30200720c */ /* 0x000fe40001f61670 */
[----:B------:R-:W-:Y:S01]  /*11e90*/  IADD3 R2, R0, 0x30, RZ ;  /* 0x0000003000027810 */ /* 0x000fe20007ffe0ff */
[----:B-1----:R-:W-:-:S04]  /*11ea0*/  FMUL.FTZ R3, R58, UR22 ;  /* 0x000000163a037c20 */ /* 0x002fc80008410000 */
[----:B------:R1:W4:Y:S02]  /*11eb0*/  MUFU.TANH R6, R3 ;  /* 0x0000000300067308 */ /* 0x0003240000002400 */
[----:B-1----:R-:W-:Y:S01]  /*11ec0*/  FMUL.FTZ R3, R59, UR22 ;  /* 0x000000163b037c20 */ /* 0x002fe20008410000 */
[----:B----4-:R-:W-:Y:S02]  /*11ed0*/  FSEL R223, R6, -INF , !P2 ;  /* 0xff80000006df7808 */ /* 0x010fe40005000000 */
[----:B------:R-:W-:-:S03]  /*11ee0*/  ISETP.GE.AND P2, PT, R2, R250, PT ;  /* 0x000000fa0200720c */ /* 0x000fc60003f46270 */
[----:B------:R1:W4:Y:S01]  /*11ef0*/  MUFU.TANH R27, R3 ;  /* 0x00000003001b7308 */ /* 0x0003220000002400 */
[----:B------:R-:W-:Y:S01]  /*11f00*/  ISETP.LT.OR P2, PT, R2, R245, P2 ;  /* 0x000000f50200720c */ /* 0x000fe20001741670 */
[----:B-1----:R-:W-:Y:S01]  /*11f10*/  FMUL.FTZ R3, R132, UR22 ;  /* 0x0000001684037c20 */ /* 0x002fe20008410000 */
[----:B------:R-:W-:Y:S02]  /*11f20*/  FSEL R132, R25, -INF , !P0 ;  /* 0xff80000019847808 */ /* 0x000fe40004000000 */
[----:B------:R-:W-:-:S03]  /*11f30*/  ISETP.GE.AND P0, PT, R2, R247, PT ;  /* 0x000000f70200720c */ /* 0x000fc60003f06270 */
[----:B------:R1:W2:Y:S01]  /*11f40*/  MUFU.TANH R5, R3 ;  /* 0x0000000300057308 */ /* 0x0002a20000002400 */
[----:B----4-:R-:W-:Y:S02]  /*11f50*/  FSEL R30, R27, -INF , !P6 ;  /* 0xff8000001b1e7808 */ /* 0x010fe40007000000 */
[C---:B------:R-:W-:Y:S01]  /*11f60*/  ISETP.LT.OR P0, PT, R2.reuse, R243, P0 ;  /* 0x000000f30200720c */ /* 0x040fe20000701670 */
[----:B-1----:R-:W-:Y:S01]  /*11f70*/  FMUL.FTZ R3, R133, UR22 ;  /* 0x0000001685037c20 */ /* 0x002fe20008410000 */
[----:B--2---:R-:W-:Y:S01]  /*11f80*/  FSEL R36, R5, -INF , !P1 ;  /* 0xff80000005247808 */ /* 0x004fe20004800000 */
[----:B------:R-:W-:Y:S01]  /*11f90*/  FMUL.FTZ R5, R49, UR22 ;  /* 0x0000001631057c20 */ /* 0x000fe20008410000 */
[C---:B------:R-:W-:Y:S01]  /*11fa0*/  ISETP.GE.AND P1, PT, R2.reuse, R248, PT ;  /* 0x000000f80200720c */ /* 0x040fe20003f26270 */
[----:B------:R1:W2:Y:S03]  /*11fb0*/  MUFU.TANH R24, R3 ;  /* 0x0000000300187308 */ /* 0x0002a60000002400 */
[----:B------:R-:W-:-:S05]  /*11fc0*/  ISETP.LT.OR P1, PT, R2, R244, P1 ;  /* 0x000000f40200720c */ /* 0x000fca0000f21670 */
[----:B------:R-:W-:Y:S01]  /*11fd0*/  MUFU.TANH R5, R5 ;  /* 0x0000000500057308 */ /* 0x000fe20000002400 */
[----:B-1----:R-:W-:Y:S01]  /*11fe0*/  FMUL.FTZ R3, R134, UR22 ;  /* 0x0000001686037c20 */ /* 0x002fe20008410000 */
[----:B--2---:R-:W-:-:S06]  /*11ff0*/  FSEL R49, R24, -INF , !P5 ;  /* 0xff80000018317808 */ /* 0x004fcc0006800000 */
[----:B------:R1:W2:Y:S02]  /*12000*/  MUFU.TANH R4, R3 ;  /* 0x0000000300047308 */ /* 0x0002a40000002400 */
[----:B-1----:R-:W-:Y:S01]  /*12010*/  FMUL.FTZ R3, R60, UR22 ;  /* 0x000000163c037c20 */ /* 0x002fe20008410000 */
[----:B--2---:R-:W-:Y:S02]  /*12020*/  FSEL R46, R4, -INF , !P4 ;  /* 0xff800000042e7808 */ /* 0x004fe40006000000 */
[----:B------:R-:W-:-:S03]  /*12030*/  ISETP.GE.AND P4, PT, R2, R249, PT ;  /* 0x000000f90200720c */ /* 0x000fc60003f86270 */
[----:B------:R1:W2:Y:S01]  /*12040*/  MUFU.TANH R21, R3 ;  /* 0x0000000300157308 */ /* 0x0002a20000002400 */
[----:B------:R-:W-:Y:S02]  /*12050*/  IADD3 R4, R0, 0x38, RZ ;  /* 0x0000003800047810 */ /* 0x000fe40007ffe0ff */
[----:B------:R-:W-:Y:S01]  /*12060*/  ISETP.LT.OR P4, PT, R2, R246, P4 ;  /* 0x000000f60200720c */ /* 0x000fe20002781670 */
[----:B------:R-:W-:Y:S01]  /*12070*/  VIADD R2, R0, 0x31 ;  /* 0x0000003100027836 */ /* 0x000fe20000000000 */
[----:B------:R-:W-:-:S04]  /*12080*/  ISETP.GE.AND P5, PT, R4, R250, PT ;  /* 0x000000fa0400720c */ /* 0x000fc80003fa6270 */
[----:B------:R-:W-:Y:S02]  /*12090*/  ISETP.GE.AND P6, PT, R2, R250, PT ;  /* 0x000000fa0200720c */ /* 0x000fe40003fc6270 */
[-C--:B------:R-:W-:Y:S02]  /*120a0*/  ISETP.LT.OR P5, PT, R4, R245.reuse, P5 ;  /* 0x000000f50400720c */ /* 0x080fe40002fa1670 */
[----:B------:R-:W-:Y:S01]  /*120b0*/  ISETP.LT.OR P6, PT, R2, R245, P6 ;  /* 0x000000f50200720c */ /* 0x000fe200037c1670 */
[----:B-1----:R-:W-:Y:S01]  /*120c0*/  FMUL.FTZ R3, R61, UR22 ;  /* 0x000000163d037c20 */ /* 0x002fe20008410000 */
[----:B--2---:R-:W-:-:S03]  /*120d0*/  FSEL R41, R21, -INF , !P2 ;  /* 0xff80000015297808 */ /* 0x004fc60005000000 */
[----:B------:R1:W2:Y:S02]  /*120e0*/  MUFU.TANH R12, R3 ;  /* 0x00000003000c7308 */ /* 0x0002a40000002400 */
[----:B-1----:R-:W-:Y:S01]  /*120f0*/  FMUL.FTZ R3, R48, UR22 ;  /* 0x0000001630037c20 */ /* 0x002fe20008410000 */
[----:B--2---:R-:W-:Y:S02]  /*12100*/  FSEL R234, R12, -INF , !P6 ;  /* 0xff8000000cea7808 */ /* 0x004fe40007000000 */
[----:B------:R-:W-:-:S03]  /*12110*/  ISETP.GE.AND P6, PT, R2, R248, PT ;  /* 0x000000f80200720c */ /* 0x000fc60003fc6270 */
[----:B------:R1:W2:Y:S01]  /*12120*/  MUFU.TANH R6, R3 ;  /* 0x0000000300067308 */ /* 0x0002a20000002400 */
[----:B------:R-:W-:Y:S01]  /*12130*/  ISETP.LT.OR P6, PT, R2, R244, P6 ;  /* 0x000000f40200720c */ /* 0x000fe200037c1670 */
[----:B-1----:R-:W-:Y:S01]  /*12140*/  VIADD R3, R0, 0x39 ;  /* 0x0000003900037836 */ /* 0x002fe20000000000 */
[----:B------:R-:W-:Y:S02]  /*12150*/  FMNMX.FTZ R0, R224, R13, !PT ;  /* 0x0000000de0007209 */ /* 0x000fe40007810000 */
[----:B--2---:R-:W-:Y:S01]  /*12160*/  FSEL R233, R6, -INF , !P5 ;  /* 0xff80000006e97808 */ /* 0x004fe20006800000 */
[----:B------:R-:W-:Y:S01]  /*12170*/  FMUL.FTZ R6, R51, UR22 ;  /* 0x0000001633067c20 */ /* 0x000fe20008410000 */
[----:B------:R-:W-:Y:S01]  /*12180*/  FMNMX.FTZ R0, R10, R0, !PT ;  /* 0x000000000a007209 */ /* 0x000fe20007810000 */
[----:B------:R-:W-:Y:S01]  /*12190*/  IMAD.MOV.U32 R51, RZ, RZ, R46 ;  /* 0x000000ffff337224 */ /* 0x000fe200078e002e */
[----:B------:R-:W-:Y:S02]  /*121a0*/  ISETP.GE.AND P2, PT, R3, R250, PT ;  /* 0x000000fa0300720c */ /* 0x000fe40003f46270 */
[----:B------:R-:W-:-:S02]  /*121b0*/  FMNMX.FTZ R0, R11, R0, !PT ;  /* 0x000000000b007209 */ /* 0x000fc40007810000 */
[----:B------:R-:W-:Y:S02]  /*121c0*/  ISETP.LT.OR P2, PT, R3, R245, P2 ;  /* 0x000000f50300720c */ /* 0x000fe40001741670 */
[----:B------:R-:W-:Y:S02]  /*121d0*/  FMNMX.FTZ R0, R7, R0, !PT ;  /* 0x0000000007007209 */ /* 0x000fe40007810000 */
[----:B------:R-:W-:Y:S01]  /*121e0*/  FSEL R43, R5, -INF , !P2 ;  /* 0xff800000052b7808 */ /* 0x000fe20005000000 */
[----:B------:R-:W-:Y:S01]  /*121f0*/  FMUL.FTZ R5, R62, UR22 ;  /* 0x000000163e057c20 */ /* 0x000fe20008410000 */
[----:B------:R-:W-:Y:S02]  /*12200*/  FMNMX.FTZ R0, R52, R0, !PT ;  /* 0x0000000034007209 */ /* 0x000fe40007810000 */
[C---:B------:R-:W-:Y:S01]  /*12210*/  ISETP.GE.AND P5, PT, R2.reuse, R249, PT ;  /* 0x000000f90200720c */ /* 0x040fe20003fa6270 */
[----:B------:R1:W-:Y:S01]  /*12220*/  MUFU.TANH R25, R5 ;  /* 0x0000000500197308 */ /* 0x0003e20000002400 */
        /* <DEDUP_REMOVED lines=8> */
[----:B------:R-:W-:Y:S01]  /*122b0*/  FMNMX.FTZ R2, R231, R2, !PT ;  /* 0x00000002e7027209 */ /* 0x000fe20007810000 */
[----:B-1----:R-:W-:Y:S01]  /*122c0*/  FMUL.FTZ R5, R63, UR22 ;  /* 0x000000163f057c20 */ /* 0x002fe20008410000 */
[----:B------:R-:W-:Y:S02]  /*122d0*/  FMNMX.FTZ R0, R9, R0, !PT ;  /* 0x0000000009007209 */ /* 0x000fe40007810000 */
[----:B------:R-:W-:Y:S01]  /*122e0*/  FMNMX.FTZ R2, R33, R2, !PT ;  /* 0x0000000221027209 */ /* 0x000fe20007810000 */
[----:B------:R1:W2:Y:S01]  /*122f0*/  MUFU.TANH R21, R5 ;  /* 0x0000000500157308 */ /* 0x0002a20000002400 */
        /* <DEDUP_REMOVED lines=8> */
[----:B-1----:R-:W-:Y:S01]  /*12380*/  FMUL.FTZ R5, R50, UR22 ;  /* 0x0000001632057c20 */ /* 0x002fe20008410000 */
[----:B------:R-:W-:Y:S01]  /*12390*/  FMNMX.FTZ R0, R138, R0, !PT ;  /* 0x000000008a007209 */ /* 0x000fe20007810000 */
[----:B------:R-:W1:Y:S01]  /*123a0*/  MUFU.TANH R12, R6 ;  /* 0x00000006000c7308 */ /* 0x000e620000002400 */
[----:B--2---:R-:W-:-:S02]  /*123b0*/  FSEL R35, R21, -INF , !P6 ;  /* 0xff80000015237808 */ /* 0x004fc40007000000 */
[----:B------:R-:W-:Y:S02]  /*123c0*/  FMNMX.FTZ R0, R204, R0, !PT ;  /* 0x00000000cc007209 */ /* 0x000fe40007810000 */
[----:B------:R-:W-:-:S03]  /*123d0*/  MOV R50, R223 ;  /* 0x000000df00327202 */ /* 0x000fc60000000f00 */
[----:B------:R2:W4:Y:S02]  /*123e0*/  MUFU.TANH R24, R5 ;  /* 0x0000000500187308 */ /* 0x0005240000002400 */
[----:B--2---:R-:W-:Y:S02]  /*123f0*/  FMNMX.FTZ R5, R233, R2, !PT ;  /* 0x00000002e9057209 */ /* 0x004fe40007810000 */
[----:B------:R-:W-:Y:S02]  /*12400*/  FMNMX.FTZ R2, R42, R0, !PT ;  /* 0x000000002a027209 */ /* 0x000fe40007810000 */
[----:B------:R-:W-:-:S05]  /*12410*/  FMNMX.FTZ R0, R43, R5, !PT ;  /* 0x000000052b007209 */ /* 0x000fca0007810000 */
[----:B------:R-:W2:Y:S01]  /*12420*/  SHFL.BFLY PT, R6, R0, 0x2, 0x1f ;  /* 0x0c401f0000067f89 */ /* 0x000ea200000e0000 */
[----:B------:R-:W-:Y:S01]  /*12430*/  ISETP.GE.AND P6, PT, R3, R248, PT ;  /* 0x000000f80300720c */ /* 0x000fe20003fc6270 */
[----:B------:R-:W-:-:S03]  /*12440*/  FMUL.FTZ R5, R64, UR22 ;  /* 0x0000001640057c20 */ /* 0x000fc60008410000 */
[----:B------:R-:W-:Y:S01]  /*12450*/  ISETP.LT.OR P6, PT, R3, R244, P6 ;  /* 0x000000f40300720c */ /* 0x000fe200037c1670 */
[----:B------:R3:W4:Y:S01]  /*12460*/  MUFU.TANH R21, R5 ;  /* 0x0000000500157308 */ /* 0x0007220000002400 */
[----:B------:R-:W-:Y:S02]  /*12470*/  FSEL R29, R25, -INF , !P1 ;  /* 0xff800000191d7808 */ /* 0x000fe40004800000 */
[----:B-1----:R-:W-:Y:S02]  /*12480*/  FSEL R230, R12, -INF , !P6 ;  /* 0xff8000000ce67808 */ /* 0x002fe40007000000 */
[----:B------:R-:W-:Y:S02]  /*12490*/  ISETP.GE.AND P1, PT, R4, R248, PT ;  /* 0x000000f80400720c */ /* 0x000fe40003f26270 */
[----:B------:R-:W-:Y:S01]  /*124a0*/  FMNMX.FTZ R2, R50, R2, !PT ;  /* 0x0000000232027209 */ /* 0x000fe20007810000 */
[----:B---3--:R-:W-:-:S04]  /*124b0*/  FMUL.FTZ R5, R65, UR22 ;  /* 0x0000001641057c20 */ /* 0x008fc80008410000 */
[----:B------:R-:W1:Y:S01]  /*124c0*/  MUFU.TANH R12, R5 ;  /* 0x00000005000c7308 */ /* 0x000e620000002400 */
[----:B--2---:R-:W-:Y:S02]  /*124d0*/  FMNMX.FTZ R0, R0, R6, !PT ;  /* 0x0000000600007209 */ /* 0x004fe40007810000 */
[----:B------:R-:W-:Y:S02]  /*124e0*/  ISETP.LT.OR P1, PT, R4, R244, P1 ;  /* 0x000000f40400720c */ /* 0x000fe40000f21670 */
[----:B------:R-:W-:Y:S01]  /*124f0*/  FMNMX.FTZ R2, R30, R2, !PT ;  /* 0x000000021e027209 */ /* 0x000fe20007810000 */
[----:B------:R-:W2:Y:S01]  /*12500*/  SHFL.BFLY PT, R6, R0, 0x1, 0x1f ;  /* 0x0c201f0000067f89 */ /* 0x000ea200000e0000 */
[----:B----4-:R-:W-:Y:S02]  /*12510*/  FSEL R37, R24, -INF , !P1 ;  /* 0xff80000018257808 */ /* 0x010fe40004800000 */
[C---:B------:R-:W-:Y:S02]  /*12520*/  ISETP.GE.AND P6, PT, R4.reuse, R249, PT ;  /* 0x000000f90400720c */ /* 0x040fe40003fc6270 */
[----:B------:R-:W-:-:S02]  /*12530*/  ISETP.GE.AND P1, PT, R4, R247, PT ;  /* 0x000000f70400720c */ /* 0x000fc40003f26270 */
[----:B------:R-:W-:Y:S02]  /*12540*/  FMNMX.FTZ R2, R29, R2, !PT ;  /* 0x000000021d027209 */ /* 0x000fe40007810000 */
[C---:B------:R-:W-:Y:S02]  /*12550*/  ISETP.LT.OR P6, PT, R4.reuse, R246, P6 ;  /* 0x000000f60400720c */ /* 0x040fe400037c1670 */
[----:B------:R-:W-:Y:S02]  /*12560*/  ISETP.LT.OR P1, PT, R4, R243, P1 ;  /* 0x000000f30400720c */ /* 0x000fe40000f21670 */
[----:B------:R-:W-:Y:S02]  /*12570*/  FMNMX.FTZ R4, R206, R20, !PT ;  /* 0x00000014ce047209 */ /* 0x000fe40007810000 */
[----:B------:R-:W-:Y:S02]  /*12580*/  FMNMX.FTZ R2, R35, R2, !PT ;  /* 0x0000000223027209 */ /* 0x000fe40007810000 */
[----:B------:R-:W-:-:S02]  /*12590*/  FSEL R239, R21, -INF , !P4 ;  /* 0xff80000015ef7808 */ /* 0x000fc40006000000 */
[----:B-1----:R-:W-:Y:S02]  /*125a0*/  FSEL R238, R12, -INF , !P5 ;  /* 0xff8000000cee7808 */ /* 0x002fe40006800000 */
[C---:B------:R-:W-:Y:S02]  /*125b0*/  ISETP.GE.AND P4, PT, R3.reuse, R249, PT ;  /* 0x000000f90300720c */ /* 0x040fe40003f86270 */
[----:B------:R-:W-:Y:S02]  /*125c0*/  ISETP.GE.AND P5, PT, R3, R247, PT ;  /* 0x000000f70300720c */ /* 0x000fe40003fa6270 */
[----:B------:R-:W-:Y:S02]  /*125d0*/  FMNMX.FTZ R4, R17, R4, !PT ;  /* 0x0000000411047209 */ /* 0x000fe40007810000 */
[----:B------:R-:W-:Y:S02]  /*125e0*/  FMNMX.FTZ R2, R37, R2, !PT ;  /* 0x0000000225027209 */ /* 0x000fe40007810000 */
[----:B------:R-:W-:-:S02]  /*125f0*/  ISETP.LT.OR P4, PT, R3, R246, P4 ;  /* 0x000000f60300720c */ /* 0x000fc40002781670 */
[----:B------:R-:W-:Y:S02]  /*12600*/  ISETP.LT.OR P5, PT, R3, R243, P5 ;  /* 0x000000f30300720c */ /* 0x000fe40002fa1670 */
[----:B------:R-:W-:Y:S02]  /*12610*/  FMNMX.FTZ R3, R15, R4, !PT ;  /* 0x000000040f037209 */ /* 0x000fe40007810000 */
[----:B------:R-:W-:Y:S02]  /*12620*/  FMNMX.FTZ R2, R230, R2, !PT ;  /* 0x00000002e6027209 */ /* 0x000fe40007810000 */
[----:B------:R-:W-:Y:S01]  /*12630*/  FMNMX.FTZ R3, R14, R3, !PT ;  /* 0x000000030e037209 */ /* 0x000fe20007810000 */
[----:B------:R-:W-:Y:S02]  /*12640*/  FMUL.FTZ R4, R135, UR22 ;  /* 0x0000001687047c20 */ /* 0x000fe40008410000 */
[----:B------:R-:W1:Y:S01]  /*12650*/  SHFL.BFLY PT, R5, R2, 0x2, 0x1f ;  /* 0x0c401f0002057f89 */ /* 0x000e6200000e0000 */
[----:B------:R-:W-:Y:S01]  /*12660*/  FMNMX.FTZ R3, R54, R3, !PT ;  /* 0x0000000336037209 */ /* 0x000fe20007810000 */
[----:B------:R3:W-:Y:S01]  /*12670*/  MUFU.TANH R24, R4 ;  /* 0x0000000400187308 */ /* 0x0007e20000002400 */
[----:B--2---:R-:W-:-:S02]  /*12680*/  FMNMX.FTZ R137, R0, R6, !PT ;  /* 0x0000000600897209 */ /* 0x004fc40007810000 */
[----:B------:R-:W-:Y:S02]  /*12690*/  FMNMX.FTZ R0, R205, R22, !PT ;  /* 0x00000016cd007209 */ /* 0x000fe40007810000 */
[----:B------:R-:W-:Y:S02]  /*126a0*/  FMNMX.FTZ R3, R47, R3, !PT ;  /* 0x000000032f037209 */ /* 0x000fe40007810000 */
[----:B------:R-:W-:Y:S01]  /*126b0*/  FMNMX.FTZ R0, R23, R0, !PT ;  /* 0x0000000017007209 */ /* 0x000fe20007810000 */
[----:B---3--:R-:W-:-:S04]  /*126c0*/  FMUL.FTZ R4, R216, UR22 ;  /* 0x00000016d8047c20 */ /* 0x008fc80008410000 */
[----:B------:R2:W3:Y:S01]  /*126d0*/  MUFU.TANH R6, R4 ;  /* 0x0000000400067308 */ /* 0x0004e20000002400 */
[----:B------:R-:W-:-:S04]  /*126e0*/  FMNMX.FTZ R0, R16, R0, !PT ;  /* 0x0000000010007209 */ /* 0x000fc80007810000 */
[----:B------:R-:W-:Y:S02]  /*126f0*/  FMNMX.FTZ R0, R26, R0, !PT ;  /* 0x000000001a007209 */ /* 0x000fe40007810000 */
[----:B--2---:R-:W-:-:S04]  /*12700*/  FMNMX.FTZ R4, R214, R3, !PT ;  /* 0x00000003d6047209 */ /* 0x004fc80007810000 */
[----:B------:R-:W-:Y:S01]  /*12710*/  FMNMX.FTZ R4, R139, R4, !PT ;  /* 0x000000048b047209 */ /* 0x000fe20007810000 */
[----:B------:R-:W-:-:S03]  /*12720*/  FMUL.FTZ R3, R217, UR22 ;  /* 0x00000016d9037c20 */ /* 0x000fc60008410000 */
[----:B------:R-:W-:Y:S02]  /*12730*/  FMNMX.FTZ R4, R40, R4, !PT ;  /* 0x0000000428047209 */ /* 0x000fe40007810000 */
[----:B------:R-:W-:Y:S02]  /*12740*/  FMNMX.FTZ R0, R222, R0, !PT ;  /* 0x00000000de007209 */ /* 0x000fe40007810000 */
[----:B------:R-:W-:Y:S02]  /*12750*/  FMNMX.FTZ R4, R38, R4, !PT ;  /* 0x0000000426047209 */ /* 0x000fe40007810000 */
[----:B-1----:R-:W-:Y:S02]  /*12760*/  FMNMX.FTZ R2, R2, R5, !PT ;  /* 0x0000000502027209 */ /* 0x002fe40007810000 */
[----:B------:R1:W2:Y:S01]  /*12770*/  MUFU.TANH R5, R3 ;  /* 0x0000000300057308 */ /* 0x0002a20000002400 */
[----:B------:R-:W-:Y:S02]  /*12780*/  FMNMX.FTZ R0, R221, R0, !PT ;  /* 0x00000000dd007209 */ /* 0x000fe40007810000 */
[----:B------:R-:W-:-:S02]  /*12790*/  FMNMX.FTZ R4, R36, R4, !PT ;  /* 0x0000000424047209 */ /* 0x000fc40007810000 */
[----:B------:R-:W-:Y:S02]  /*127a0*/  FMNMX.FTZ R0, R220, R0, !PT ;  /* 0x00000000dc007209 */ /* 0x000fe40007810000 */
[----:B------:R-:W-:Y:S02]  /*127b0*/  FMNMX.FTZ R4, R49, R4, !PT ;  /* 0x0000000431047209 */ /* 0x000fe40007810000 */
[----:B------:R-:W-:Y:S02]  /*127c0*/  FMNMX.FTZ R0, R215, R0, !PT ;  /* 0x00000000d7007209 */ /* 0x000fe40007810000 */
[----:B------:R-:W-:Y:S01]  /*127d0*/  FMNMX.FTZ R4, R239, R4, !PT ;  /* 0x00000004ef047209 */ /* 0x000fe20007810000 */
[----:B-1----:R-:W-:Y:S01]  /*127e0*/  FMUL.FTZ R3, R66, UR22 ;  /* 0x0000001642037c20 */ /* 0x002fe20008410000 */
[----:B------:R-:W-:-:S03]  /*127f0*/  FMNMX.FTZ R0, R235, R0, !PT ;  /* 0x00000000eb007209 */ /* 0x000fc60007810000 */
[----:B------:R1:W4:Y:S01]  /*12800*/  MUFU.TANH R21, R3 ;  /* 0x0000000300157308 */ /* 0x0003220000002400 */
[----:B---3--:R-:W-:Y:S02]  /*12810*/  FSEL R34, R6, -INF , !P6 ;  /* 0xff80000006227808 */ /* 0x008fe40007000000 */
[----:B------:R-:W-:Y:S02]  /*12820*/  FMNMX.FTZ R4, R238, R4, !PT ;  /* 0x00000004ee047209 */ /* 0x000fe40007810000 */
[----:B------:R-:W-:Y:S02]  /*12830*/  FMNMX.FTZ R0, R32, R0, !PT ;  /* 0x0000000020007209 */ /* 0x000fe40007810000 */
[----:B--2---:R-:W-:Y:S02]  /*12840*/  FSEL R237, R5, -INF , !P4 ;  /* 0xff80000005ed7808 */ /* 0x004fe40006000000 */
[----:B------:R-:W-:Y:S01]  /*12850*/  FMNMX.FTZ R4, R34, R4, !PT ;  /* 0x0000000422047209 */ /* 0x000fe20007810000 */
[----:B-1----:R-:W-:-:S04]  /*12860*/  FMUL.FTZ R3, R67, UR22 ;  /* 0x0000001643037c20 */ /* 0x002fc80008410000 */
[----:B------:R1:W2:Y:S01]  /*12870*/  MUFU.TANH R12, R3 ;  /* 0x00000003000c7308 */ /* 0x0002a20000002400 */
[----:B------:R-:W-:Y:S01]  /*12880*/  FMUL.FTZ R5, R219, UR22 ;  /* 0x00000016db057c20 */ /* 0x000fe20008410000 */
[----:B------:R-:W-:Y:S01]  /*12890*/  FSEL R236, R24, -INF , !P3 ;  /* 0xff80000018ec7808 */ /* 0x000fe20005800000 */
[----:B-1----:R-:W-:-:S05]  /*128a0*/  FMUL.FTZ R3, R218, UR22 ;  /* 0x00000016da037c20 */ /* 0x002fca0008410000 */
[----:B------:R1:W3:Y:S01]  /*128b0*/  MUFU.TANH R6, R3 ;  /* 0x0000000300067308 */ /* 0x0002e20000002400 */
[----:B----4-:R-:W-:-:S07]  /*128c0*/  FSEL R56, R21, -INF , !P0 ;  /* 0xff80000015387808 */ /* 0x010fce0004000000 */
[----:B------:R-:W4:Y:S01]  /*128d0*/  MUFU.TANH R5, R5 ;  /* 0x0000000500057308 */ /* 0x000f220000002400 */
[----:B-1----:R-:W-:Y:S02]  /*128e0*/  FMNMX.FTZ R3, R51, R0, !PT ;  /* 0x0000000033037209 */ /* 0x002fe40007810000 */
[----:B------:R-:W-:-:S05]  /*128f0*/  FMNMX.FTZ R0, R237, R4, !PT ;  /* 0x00000004ed007209 */ /* 0x000fca0007810000 */
[----:B------:R-:W1:Y:S01]  /*12900*/  SHFL.BFLY PT, R4, R0, 0x2, 0x1f ;  /* 0x0c401f0000047f89 */ /* 0x000e6200000e0000 */
[----:B------:R-:W-:Y:S02]  /*12910*/  FMNMX.FTZ R3, R236, R3, !PT ;  /* 0x00000003ec037209 */ /* 0x000fe40007810000 */
[----:B--2---:R-:W-:Y:S02]  /*12920*/  FSEL R48, R12, -INF , !P2 ;  /* 0xff8000000c307808 */ /* 0x004fe40005000000 */
[----:B------:R-:W-:Y:S02]  /*12930*/  FMNMX.FTZ R3, R56, R3, !PT ;  /* 0x0000000338037209 */ /* 0x000fe40007810000 */
[----:B---3--:R-:W-:Y:S02]  /*12940*/  FSEL R218, R6, -INF , !P1 ;  /* 0xff80000006da7808 */ /* 0x008fe40004800000 */
[----:B------:R-:W-:Y:S02]  /*12950*/  FMNMX.FTZ R3, R48, R3, !PT ;  /* 0x0000000330037209 */ /* 0x000fe40007810000 */
[----:B----4-:R-:W-:-:S02]  /*12960*/  FSEL R133, R5, -INF , !P5 ;  /* 0xff80000005857808 */ /* 0x010fc40006800000 */
[----:B------:R-:W-:Y:S01]  /*12970*/  FMNMX.FTZ R3, R218, R3, !PT ;  /* 0x00000003da037209 */ /* 0x000fe20007810000 */
[----:B------:R-:W2:Y:S03]  /*12980*/  SHFL.BFLY PT, R136, R2, 0x1, 0x1f ;  /* 0x0c201f0002887f89 */ /* 0x000ea600000e0000 */
[----:B------:R-:W-:Y:S01]  /*12990*/  FMNMX.FTZ R134, R133, R3, !PT ;  /* 0x0000000385867209 */ /* 0x000fe20007810000 */
[C---:B------:R-:W-:Y:S01]  /*129a0*/  FMUL.FTZ R12, R137.reuse, UR23 ;  /* 0x00000017890c7c20 */ /* 0x040fe20008410000 */
[----:B------:R-:W-:Y:S02]  /*129b0*/  FSETP.NEU.FTZ.AND P0, PT, R137, -INF , PT ;  /* 0xff8000008900780b */ /* 0x000fe40003f1d000 */
[----:B-1----:R-:W-:Y:S02]  /*129c0*/  FMNMX.FTZ R0, R0, R4, !PT ;  /* 0x0000000400007209 */ /* 0x002fe40007810000 */
[----:B------:R-:W1:Y:S01]  /*129d0*/  SHFL.BFLY PT, R4, R134, 0x2, 0x1f ;  /* 0x0c401f0086047f89 */ /* 0x000e6200000e0000 */
[----:B------:R-:W-:-:S03]  /*129e0*/  FSEL R12, R12, RZ, P0 ;  /* 0x000000ff0c0c7208 */ /* 0x000fc60000000000 */
[----:B------:R-:W3:Y:S02]  /*129f0*/  SHFL.BFLY PT, R135, R0, 0x1, 0x1f ;  /* 0x0c201f0000877f89 */ /* 0x000ee400000e0000 */
[----:B------:R-:W-:-:S04]  /*12a00*/  FFMA.FTZ R3, R13, UR23, -R12 ;  /* 0x000000170d037c23 */ /* 0x000fc8000801080c */
[----:B------:R4:W-:Y:S01]  /*12a10*/  MUFU.EX2 R25, R3 ;  /* 0x0000000300197308 */ /* 0x0009e20000000800 */
[----:B--2---:R-:W-:Y:S01]  /*12a20*/  FMNMX.FTZ R136, R2, R136, !PT ;  /* 0x0000008802887209 */ /* 0x004fe20007810000 */
[----:B------:R-:W-:-:S03]  /*12a30*/  FFMA.FTZ R2, R11, UR23, -R12 ;  /* 0x000000170b027c23 */ /* 0x000fc6000801080c */
[----:B------:R-:W-:-:S03]  /*12a40*/  FSETP.NEU.FTZ.AND P3, PT, R136, -INF , PT ;  /* 0xff8000008800780b */ /* 0x000fc60003f7d000 */
[----:B------:R2:W-:Y:S01]  /*12a50*/  MUFU.EX2 R223, R2 ;  /* 0x0000000200df7308 */ /* 0x0005e20000000800 */
[----:B----4-:R-:W-:Y:S01]  /*12a60*/  FFMA.FTZ R3, R10, UR23, -R12 ;  /* 0x000000170a037c23 */ /* 0x010fe2000801080c */
[----:B-1----:R-:W-:-:S06]  /*12a70*/  FMNMX.FTZ R134, R134, R4, !PT ;  /* 0x0000000486867209 */ /* 0x002fcc0007810000 */
[----:B------:R1:W-:Y:S01]  /*12a80*/  MUFU.EX2 R217, R3 ;  /* 0x0000000300d97308 */ /* 0x0003e20000000800 */
[----:B------:R-:W4:Y:S01]  /*12a90*/  SHFL.BFLY PT, R4, R134, 0x1, 0x1f ;  /* 0x0c201f0086047f89 */ /* 0x000f2200000e0000 */
[----:B--2---:R-:W-:Y:S01]  /*12aa0*/  FFMA.FTZ R2, R7, UR23, -R12 ;  /* 0x0000001707027c23 */ /* 0x004fe2000801080c */
[----:B---3--:R-:W-:-:S05]  /*12ab0*/  FMNMX.FTZ R135, R0, R135, !PT ;  /* 0x0000008700877209 */ /* 0x008fca0007810000 */
[----:B------:R2:W-:Y:S01]  /*12ac0*/  MUFU.EX2 R60, R2 ;  /* 0x00000002003c7308 */ /* 0x0005e20000000800 */
[----:B-1----:R-:W-:-:S05]  /*12ad0*/  FMUL.FTZ R3, R136, UR23 ;  /* 0x0000001788037c20 */ /* 0x002fca0008410000 */
[----:B------:R-:W-:-:S05]  /*12ae0*/  FSEL R3, R3, RZ, P3 ;  /* 0x000000ff03037208 */ /* 0x000fca0001800000 */
[--C-:B--2---:R-:W-:Y:S01]  /*12af0*/  FFMA.FTZ R2, R18, UR23, -R3.reuse ;  /* 0x0000001712027c23 */ /* 0x104fe20008010803 */
[--C-:B------:R-:W-:Y:S01]  /*12b00*/  FFMA.FTZ R0, R19, UR23, -R3.reuse ;  /* 0x0000001713007c23 */ /* 0x100fe20008010803 */
[C---:B------:R-:W-:Y:S02]  /*12b10*/  FSETP.NEU.FTZ.AND P2, PT, R135.reuse, -INF , PT ;  /* 0xff8000008700780b */ /* 0x040fe40003f5d000 */
[----:B------:R1:W-:Y:S08]  /*12b20*/  MUFU.EX2 R21, R2 ;  /* 0x0000000200157308 */ /* 0x0003f00000000800 */
[----:B------:R2:W-:Y:S01]  /*12b30*/  MUFU.EX2 R28, R0 ;  /* 0x00000000001c7308 */ /* 0x0005e20000000800 */
[----:B-1----:R-:W-:Y:S01]  /*12b40*/  FMUL.FTZ R2, R135, UR23 ;  /* 0x0000001787027c20 */ /* 0x002fe20008410000 */
[----:B--2---:R-:W-:-:S04]  /*12b50*/  FFMA.FTZ R0, R9, UR23, -R3 ;  /* 0x0000001709007c23 */ /* 0x004fc80008010803 */
[----:B------:R-:W-:Y:S02]  /*12b60*/  FSEL R2, R2, RZ, P2 ;  /* 0x000000ff02027208 */ /* 0x000fe40001000000 */
[----:B------:R1:W-:Y:S01]  /*12b70*/  MUFU.EX2 R39, R0 ;  /* 0x0000000000277308 */ /* 0x0003e20000000800 */
[----:B----4-:R-:W-:Y:S02]  /*12b80*/  FMNMX.FTZ R134, R134, R4, !PT ;  /* 0x0000000486867209 */ /* 0x010fe40007810000 */
[----:B------:R-:W-:Y:S01]  /*12b90*/  FFMA.FTZ R4, R15, UR23, -R2 ;  /* 0x000000170f047c23 */ /* 0x000fe20008010802 */
[----:B-1----:R-:W-:-:S04]  /*12ba0*/  FFMA.FTZ R0, R8, UR23, -R3 ;  /* 0x0000001708007c23 */ /* 0x002fc80008010803 */
[----:B------:R1:W-:Y:S01]  /*12bb0*/  MUFU.EX2 R216, R0 ;  /* 0x0000000000d87308 */ /* 0x0003e20000000800 */
[----:B------:R-:W-:Y:S01]  /*12bc0*/  FSETP.NEU.FTZ.AND P1, PT, R134, -INF , PT ;  /* 0xff8000008600780b */ /* 0x000fe20003f3d000 */
[----:B-1----:R-:W-:-:S06]  /*12bd0*/  FFMA.FTZ R0, R20, UR23, -R2 ;  /* 0x0000001714007c23 */ /* 0x002fcc0008010802 */
[----:B------:R1:W-:Y:S08]  /*12be0*/  MUFU.EX2 R46, R0 ;  /* 0x00000000002e7308 */ /* 0x0003f00000000800 */
[----:B------:R2:W-:Y:S01]  /*12bf0*/  MUFU.EX2 R229, R4 ;  /* 0x0000000400e57308 */ /* 0x0005e20000000800 */
[----:B-1----:R-:W-:-:S07]  /*12c00*/  FFMA.FTZ R0, R17, UR23, -R2 ;  /* 0x0000001711007c23 */ /* 0x002fce0008010802 */
[----:B------:R1:W-:Y:S01]  /*12c10*/  MUFU.EX2 R31, R0 ;  /* 0x00000000001f7308 */ /* 0x0003e20000000800 */
[----:B--2---:R-:W-:-:S07]  /*12c20*/  FFMA.FTZ R4, R14, UR23, -R2 ;  /* 0x000000170e047c23 */ /* 0x004fce0008010802 */
[----:B------:R2:W-:Y:S01]  /*12c30*/  MUFU.EX2 R20, R4 ;  /* 0x0000000400147308 */ /* 0x0005e20000000800 */
[----:B-1----:R-:W-:-:S05]  /*12c40*/  FMUL.FTZ R0, R134, UR23 ;  /* 0x0000001786007c20 */ /* 0x002fca0008410000 */
[----:B------:R-:W-:-:S05]  /*12c50*/  FSEL R0, R0, RZ, P1 ;  /* 0x000000ff00007208 */ /* 0x000fca0000800000 */
[----:B--2---:R-:W-:-:S04]  /*12c60*/  FFMA.FTZ R4, R22, UR23, -R0 ;  /* 0x0000001716047c23 */ /* 0x004fc80008010800 */
[----:B------:R1:W-:Y:S01]  /*12c70*/  MUFU.EX2 R27, R4 ;  /* 0x00000004001b7308 */ /* 0x0003e20000000800 */
[----:B------:R-:W-:-:S05]  /*12c80*/  FSEL R5, R137, RZ, P0 ;  /* 0x000000ff89057208 */ /* 0x000fca0000000000 */
[----:B------:R-:W-:Y:S01]  /*12c90*/  FADD.FTZ R5, R224, -R5 ;  /* 0x80000005e0057221 */ /* 0x000fe20000010000 */
[----:B-1----:R-:W-:-:S04]  /*12ca0*/  FFMA.FTZ R4, R23, UR23, -R0 ;  /* 0x0000001717047c23 */ /* 0x002fc80008010800 */
[----:B------:R1:W-:Y:S01]  /*12cb0*/  MUFU.EX2 R232, R4 ;  /* 0x0000000400e87308 */ /* 0x0003e20000000800 */
[----:B------:R-:W-:Y:S01]  /*12cc0*/  FMUL.FTZ R14, R5, UR23 ;  /* 0x00000017050e7c20 */ /* 0x000fe20008410000 */
[----:B-1----:R-:W-:Y:S02]  /*12cd0*/  FFMA.FTZ R4, R16, UR23, -R0 ;  /* 0x0000001710047c23 */ /* 0x002fe40008010800 */
[----:B------:R-:W1:Y:S04]  /*12ce0*/  LDSM.16.MT88.4 R16, [R225+0xc000] ;  /* 0x00c00000e110783b */ /* 0x000e680000004200 */
[----:B------:R2:W-:Y:S02]  /*12cf0*/  MUFU.EX2 R224, R4 ;  /* 0x0000000400e07308 */ /* 0x0005e40000000800 */
[----:B--2---:R-:W-:-:S05]  /*12d00*/  FSEL R4, R136, RZ, P3 ;  /* 0x000000ff88047208 */ /* 0x004fca0001800000 */
[----:B------:R-:W-:Y:S01]  /*12d10*/  FADD.FTZ R5, R207, -R4 ;  /* 0x80000004cf057221 */ /* 0x000fe20000010000 */
[----:B------:R-:W-:-:S03]  /*12d20*/  FSEL R4, R135, RZ, P2 ;  /* 0x000000ff87047208 */ /* 0x000fc60001000000 */
[----:B------:R-:W-:Y:S02]  /*12d30*/  FMUL.FTZ R13, R5, UR23 ;  /* 0x00000017050d7c20 */ /* 0x000fe40008410000 */
[----:B------:R-:W-:Y:S01]  /*12d40*/  FADD.FTZ R5, R206, -R4 ;  /* 0x80000004ce057221 */ /* 0x000fe20000010000 */
[----:B------:R-:W-:-:S05]  /*12d50*/  FSEL R4, R134, RZ, P1 ;  /* 0x000000ff86047208 */ /* 0x000fca0000800000 */
[----:B------:R-:W-:-:S04]  /*12d60*/  FADD.FTZ R4, R205, -R4 ;  /* 0x80000004cd047221 */ /* 0x000fc80000010000 */
[----:B------:R-:W-:Y:S01]  /*12d70*/  FMUL.FTZ R4, R4, UR23 ;  /* 0x0000001704047c20 */ /* 0x000fe20008410000 */
[----:B------:R-:W-:-:S03]  /*12d80*/  FMUL.FTZ R5, R5, UR23 ;  /* 0x0000001705057c20 */ /* 0x000fc60008410000 */
[----:B------:R2:W-:Y:S08]  /*12d90*/  MUFU.EX2 R15, R4 ;  /* 0x00000004000f7308 */ /* 0x0005f00000000800 */
[----:B------:R-:W3:Y:S01]  /*12da0*/  MUFU.EX2 R14, R14 ;  /* 0x0000000e000e7308 */ /* 0x000ee20000000800 */
[----:B--2---:R-:W-:-:S07]  /*12db0*/  FFMA.FTZ R4, R26, UR23, -R0 ;  /* 0x000000171a047c23 */ /* 0x004fce0008010800 */
[----:B------:R-:W2:Y:S08]  /*12dc0*/  MUFU.EX2 R13, R13 ;  /* 0x0000000d000d7308 */ /* 0x000eb00000000800 */
[----:B------:R-:W4:Y:S01]  /*12dd0*/  MUFU.EX2 R24, R5 ;  /* 0x0000000500187308 */ /* 0x000f220000000800 */
[-C--:B---3--:R-:W-:Y:S01]  /*12de0*/  FMUL.FTZ R144, R144, R14.reuse ;  /* 0x0000000e90907220 */ /* 0x088fe20000410000 */
[-C--:B------:R-:W-:Y:S01]  /*12df0*/  FMUL.FTZ R145, R145, R14.reuse ;  /* 0x0000000e91917220 */ /* 0x080fe20000410000 */
[----:B------:R-:W-:Y:S01]  /*12e00*/  F2FP.BF16.F32.PACK_AB R8, R217, R25 ;  /* 0x00000019d908723e */ /* 0x000fe200000010ff */
[----:B------:R-:W-:Y:S01]  /*12e10*/  FMUL.FTZ R142, R142, R15 ;  /* 0x0000000f8e8e7220 */ /* 0x000fe20000410000 */
[----:B------:R-:W-:Y:S01]  /*12e20*/  F2FP.BF16.F32.PACK_AB R9, R28, R21 ;  /* 0x000000151c09723e */ /* 0x000fe200000010ff */
[----:B------:R-:W-:Y:S01]  /*12e30*/  FMUL.FTZ R143, R143, R15 ;  /* 0x0000000f8f8f7220 */ /* 0x000fe20000410000 */
[----:B------:R-:W-:Y:S01]  /*12e40*/  F2FP.BF16.F32.PACK_AB R10, R60, R223 ;  /* 0x000000df3c0a723e */ /* 0x000fe200000010ff */
[----:B------:R3:W1:Y:S01]  /*12e50*/  MUFU.EX2 R22, R4 ;  /* 0x0000000400167308 */ /* 0x0006620000000800 */
[-C--:B--2---:R-:W-:Y:S01]  /*12e60*/  FMUL.FTZ R146, R146, R13.reuse ;  /* 0x0000000d92927220 */ /* 0x084fe20000410000 */
[----:B------:R-:W-:Y:S01]  /*12e70*/  FMUL.FTZ R147, R147, R13 ;  /* 0x0000000d93937220 */ /* 0x000fe20000410000 */
[----:B------:R-:W-:Y:S01]  /*12e80*/  F2FP.BF16.F32.PACK_AB R11, R216, R39 ;  /* 0x00000027d80b723e */ /* 0x000fe200000010ff */
[-C--:B------:R-:W-:Y:S01]  /*12e90*/  FMUL.FTZ R148, R148, R14.reuse ;  /* 0x0000000e94947220 */ /* 0x080fe20000410000 */
[----:B------:R-:W-:Y:S01]  /*12ea0*/  F2FP.BF16.F32.PACK_AB R6, R20, R229 ;  /* 0x000000e51406723e */ /* 0x000fe200000010ff */
[----:B------:R-:W-:Y:S01]  /*12eb0*/  FMUL.FTZ R149, R149, R14 ;  /* 0x0000000e95957220 */ /* 0x000fe20000410000 */
[-C--:B------:R-:W-:Y:S01]  /*12ec0*/  FMUL.FTZ R150, R150, R13.reuse ;  /* 0x0000000d96967220 */ /* 0x080fe20000410000 */
[----:B------:R-:W-:Y:S01]  /*12ed0*/  FMUL.FTZ R151, R151, R13 ;  /* 0x0000000d97977220 */ /* 0x000fe20000410000 */
[-C--:B----4-:R-:W-:Y:S01]  /*12ee0*/  FMUL.FTZ R140, R140, R24.reuse ;  /* 0x000000188c8c7220 */ /* 0x090fe20000410000 */
[-C--:B------:R-:W-:Y:S01]  /*12ef0*/  FMUL.FTZ R141, R141, R24.reuse ;  /* 0x000000188d8d7220 */ /* 0x080fe20000410000 */
[----:B------:R-:W-:Y:S01]  /*12f00*/  F2FP.BF16.F32.PACK_AB R5, R232, R27 ;  /* 0x0000001be805723e */ /* 0x000fe200000010ff */
[-C--:B------:R-:W-:Y:S01]  /*12f10*/  FMUL.FTZ R152, R152, R24.reuse ;  /* 0x0000001898987220 */ /* 0x080fe20000410000 */
[----:B------:R-:W-:Y:S01]  /*12f20*/  FMUL.FTZ R153, R153, R24 ;  /* 0x0000001899997220 */ /* 0x000fe20000410000 */
[-C--:B------:R-:W-:Y:S01]  /*12f30*/  FMUL.FTZ R154, R154, R15.reuse ;  /* 0x0000000f9a9a7220 */ /* 0x080fe20000410000 */
[-C--:B------:R-:W-:Y:S01]  /*12f40*/  FMUL.FTZ R155, R155, R15.reuse ;  /* 0x0000000f9b9b7220 */ /* 0x080fe20000410000 */
[----:B------:R-:W-:Y:S01]  /*12f50*/  IMAD.MOV.U32 R23, RZ, RZ, R56 ;  /* 0x000000ffff177224 */ /* 0x000fe200078e0038 */
[----:B---3--:R-:W-:Y:S01]  /*12f60*/  F2FP.BF16.F32.PACK_AB R4, R31, R46 ;  /* 0x0000002e1f04723e */ /* 0x008fe200000010ff */
[-C--:B------:R-:W-:Y:S01]  /*12f70*/  FMUL.FTZ R158, R158, R15.reuse ;  /* 0x0000000f9e9e7220 */ /* 0x080fe20000410000 */
[----:B-1----:R-:W-:Y:S01]  /*12f80*/  F2FP.BF16.F32.PACK_AB R7, R22, R224 ;  /* 0x000000e01607723e */ /* 0x002fe200000010ff */
[-C--:B------:R-:W-:Y:S01]  /*12f90*/  HMMA.16816.F32.BF16 R144, R8, R16.reuse, R144 ;  /* 0x000000100890723c */ /* 0x080fe20000041890 */
[-C--:B------:R-:W-:Y:S01]  /*12fa0*/  FMUL.FTZ R159, R159, R15.reuse ;  /* 0x0000000f9f9f7220 */ /* 0x080fe20000410000 */
[-C--:B------:R-:W-:Y:S01]  /*12fb0*/  FMUL.FTZ R160, R160, R14.reuse ;  /* 0x0000000ea0a07220 */ /* 0x080fe20000410000 */
[-C--:B------:R-:W-:Y:S01]  /*12fc0*/  FMUL.FTZ R161, R161, R14.reuse ;  /* 0x0000000ea1a17220 */ /* 0x080fe20000410000 */
[-C--:B------:R-:W-:Y:S01]  /*12fd0*/  FMUL.FTZ R164, R164, R14.reuse ;  /* 0x0000000ea4a47220 */ /* 0x080fe20000410000 */
[----:B------:R-:W-:Y:S01]  /*12fe0*/  FMUL.FTZ R165, R165, R14 ;  /* 0x0000000ea5a57220 */ /* 0x000fe20000410000 */
[C---:B------:R-:W-:Y:S01]  /*12ff0*/  HMMA.16816.F32.BF16 R140, R4.reuse, R16, R140 ;  /* 0x00000010048c723c */ /* 0x040fe2000004188c */
[-C--:B------:R-:W-:Y:S01]  /*13000*/  FMUL.FTZ R170, R170, R15.reuse ;  /* 0x0000000faaaa7220 */ /* 0x080fe20000410000 */
[-C--:B------:R-:W-:Y:S01]  /*13010*/  FMUL.FTZ R171, R171, R15.reuse ;  /* 0x0000000fabab7220 */ /* 0x080fe20000410000 */
[----:B------:R-:W-:Y:S01]  /*13020*/  MOV R219, R204 ;  /* 0x000000cc00db7202 */ /* 0x000fe20000000f00 */
[-C--:B------:R-:W-:Y:S01]  /*13030*/  FMUL.FTZ R176, R176, R14.reuse ;  /* 0x0000000eb0b07220 */ /* 0x080fe20000410000 */
[-C--:B------:R-:W-:Y:S01]  /*13040*/  FMUL.FTZ R177, R177, R14.reuse ;  /* 0x0000000eb1b17220 */ /* 0x080fe20000410000 */
[-C--:B------:R-:W-:Y:S01]  /*13050*/  HMMA.16816.F32.BF16 R152, R4, R18.reuse, R152 ;  /* 0x000000120498723c */ /* 0x080fe20000041898 */
[-C--:B------:R-:W-:Y:S01]  /*13060*/  FMUL.FTZ R174, R174, R15.reuse ;  /* 0x0000000faeae7220 */ /* 0x080fe20000410000 */
[-C--:B------:R-:W-:Y:S01]  /*13070*/  FMUL.FTZ R175, R175, R15.reuse ;  /* 0x0000000fafaf7220 */ /* 0x080fe20000410000 */
[-C--:B------:R-:W-:Y:S01]  /*13080*/  FMUL.FTZ R180, R180, R14.reuse ;  /* 0x0000000eb4b47220 */ /* 0x080fe20000410000 */
[----:B------:R-:W-:Y:S01]  /*13090*/  FMUL.FTZ R181, R181, R14 ;  /* 0x0000000eb5b57220 */ /* 0x000fe20000410000 */
[----:B------:R-:W-:Y:S01]  /*130a0*/  FMUL.FTZ R186, R186, R15 ;  /* 0x0000000fbaba7220 */ /* 0x000fe20000410000 */
[----:B------:R-:W-:Y:S01]  /*130b0*/  HMMA.16816.F32.BF16 R56, R8, R18, R148 ;  /* 0x000000120838723c */ /* 0x000fe20000041894 */
[----:B------:R-:W1:Y:S01]  /*130c0*/  LDSM.16.MT88.4 R16, [R226+0xc000] ;  /* 0x00c00000e210783b */ /* 0x000e620000004200 */
[-C--:B------:R-:W-:Y:S01]  /*130d0*/  FMUL.FTZ R156, R156, R24.reuse ;  /* 0x000000189c9c7220 */ /* 0x080fe20000410000 */
[-C--:B------:R-:W-:Y:S01]  /*130e0*/  FMUL.FTZ R157, R157, R24.reuse ;  /* 0x000000189d9d7220 */ /* 0x080fe20000410000 */
        /* <DEDUP_REMOVED lines=17> */
[----:B------:R-:W2:Y:S01]  /*13200*/  LDL.LU R26, [R1+0x40] ;  /* 0x00004000011a7983 */ /* 0x000ea20000300800 */
[-C--:B-1----:R-:W-:Y:S06]  /*13210*/  HMMA.16816.F32.BF16 R204, R4, R16.reuse, R156 ;  /* 0x0000001004cc723c */ /* 0x082fec000004189c */
[----:B------:R-:W-:Y:S06]  /*13220*/  HMMA.16816.F32.BF16 R208, R8, R16, R160 ;  /* 0x0000001008d0723c */ /* 0x000fec00000418a0 */
[-C--:B------:R-:W-:Y:S06]  /*13230*/  HMMA.16816.F32.BF16 R168, R4, R18.reuse, R168 ;  /* 0x0000001204a8723c */ /* 0x080fec00000418a8 */
[C---:B------:R-:W-:Y:S01]  /*13240*/  HMMA.16816.F32.BF16 R156, R8.reuse, R18, R164 ;  /* 0x00000012089c723c */ /* 0x040fe200000418a4 */
[----:B------:R-:W1:Y:S01]  /*13250*/  LDSM.16.MT88.4 R16, [R228+0xc000] ;  /* 0x00c00000e410783b */ /* 0x000e620000004200 */
        /* <DEDUP_REMOVED lines=8> */
[-C--:B-1----:R-:W-:Y:S06]  /*132e0*/  HMMA.16816.F32.BF16 R64, R8, R16.reuse, R176 ;  /* 0x000000100840723c */ /* 0x082fec00000418b0 */
[C---:B------:R-:W-:Y:S06]  /*132f0*/  HMMA.16816.F32.BF16 R172, R4.reuse, R16, R172 ;  /* 0x0000001004ac723c */ /* 0x040fec00000418ac */
        /* <DEDUP_REMOVED lines=11> */
[----:B------:R-:W-:Y:S01]  /*133b0*/  MOV R179, R60 ;  /* 0x0000003c00b37202 */ /* 0x000fe20000000f00 */
[-C--:B-1----:R-:W-:Y:S06]  /*133c0*/  HMMA.16816.F32.BF16 R192, R8, R16.reuse, R192 ;  /* 0x0000001008c0723c */ /* 0x082fec00000418c0 */
[C---:B------:R-:W-:Y:S06]  /*133d0*/  HMMA.16816.F32.BF16 R60, R4.reuse, R16, R188 ;  /* 0x00000010043c723c */ /* 0x040fec00000418bc */
[-C--:B------:R-:W-:Y:S06]  /*133e0*/  HMMA.16816.F32.BF16 R200, R4, R18.reuse, R200 ;  /* 0x0000001204c8723c */ /* 0x080fec00000418c8 */
[----:B------:R-:W-:Y:S01]  /*133f0*/  HMMA.16816.F32.BF16 R196, R8, R18, R196 ;  /* 0x0000001208c4723c */ /* 0x000fe200000418c4 */
[----:B------:R-:W1:Y:S01]  /*13400*/  LDSM.16.MT88.4 R16, [R225+0xe000] ;  /* 0x00e00000e110783b */ /* 0x000e620000004200 */
[-C--:B------:R-:W-:Y:S01]  /*13410*/  FMUL.FTZ R76, R76, R24.reuse ;  /* 0x000000184c4c7220 */ /* 0x080fe20000410000 */
[----:B------:R-:W-:-:S07]  /*13420*/  FMUL.FTZ R77, R77, R24 ;  /* 0x000000184d4d7220 */ /* 0x000fce0000410000 */
[----:B-1----:R-:W-:Y:S01]  /*13430*/  HMMA.16816.F32.BF16 R164, R4, R18, R76 ;  /* 0x0000001204a4723c */ /* 0x002fe2000004184c */
[----:B------:R-:W3:Y:S01]  /*13440*/  LDL.LU R78, [R1+0x58] ;  /* 0x00005800014e7983 */ /* 0x000ee20000300800 */
[-C--:B------:R-:W-:Y:S01]  /*13450*/  FMUL.FTZ R68, R68, R14.reuse ;  /* 0x0000000e44447220 */ /* 0x080fe20000410000 */
[----:B------:R-:W-:Y:S01]  /*13460*/  FMUL.FTZ R69, R69, R14 ;  /* 0x0000000e45457220 */ /* 0x000fe20000410000 */
        /* <DEDUP_REMOVED lines=10> */
[----:B------:R-:W-:Y:S01]  /*13510*/  HMMA.16816.F32.BF16 R148, R8, R16, R68 ;  /* 0x000000100894723c */ /* 0x000fe20000041844 */
[----:B------:R-:W-:-:S05]  /*13520*/  MOV R177, R41 ;  /* 0x0000002900b17202 */ /* 0x000fca0000000f00 */
[----:B------:R-:W-:Y:S01]  /*13530*/  HMMA.16816.F32.BF16 R160, R4, R16, R72 ;  /* 0x0000001004a0723c */ /* 0x000fe20000041848 */
[----:B------:R-:W-:-:S06]  /*13540*/  IMAD.MOV.U32 R70, RZ, RZ, R40 ;  /* 0x000000ffff467224 */ /* 0x000fcc00078e0028 */
[----:B------:R-:W-:Y:S01]  /*13550*/  IMAD.MOV.U32 R73, RZ, RZ, R43 ;  /* 0x000000ffff497224 */ /* 0x000fe200078e002b */
[----:B------:R-:W-:Y:S02]  /*13560*/  MOV R72, R42 ;  /* 0x0000002a00487202 */ /* 0x000fe40000000f00 */
[C---:B------:R-:W-:Y:S01]  /*13570*/  HMMA.16816.F32.BF16 R40, R8.reuse, R18, R80 ;  /* 0x000000120828723c */ /* 0x040fe20000041850 */
[----:B------:R-:W1:Y:S01]  /*13580*/  LDSM.16.MT88.4 R16, [R226+0xe000] ;  /* 0x00e00000e210783b */ /* 0x000e620000004200 */
        /* <DEDUP_REMOVED lines=62> */
[----:B------:R-:W-:Y:S01]  /*13970*/  IMAD.MOV.U32 R76, RZ, RZ, R74 ;  /* 0x000000ffff4c7224 */ /* 0x000fe200078e004a */
[----:B------:R-:W-:Y:S01]  /*13980*/  MOV R74, R69 ;  /* 0x00000045004a7202 */ /* 0x000fe20000000f00 */
[----:B------:R-:W-:Y:S01]  /*13990*/  IMAD.MOV.U32 R69, RZ, RZ, R23 ;  /* 0x000000ffff457224 */ /* 0x000fe200078e0017 */
[----:B------:R-:W-:-:S02]  /*139a0*/  MOV R23, R51 ;  /* 0x0000003300177202 */ /* 0x000fc40000000f00 */
[----:B------:R-:W-:Y:S02]  /*139b0*/  MOV R87, R230 ;  /* 0x000000e600577202 */ /* 0x000fe40000000f00 */
[----:B------:R-:W-:Y:S01]  /*139c0*/  MOV R82, R189 ;  /* 0x000000bd00527202 */ /* 0x000fe20000000f00 */
[----:B------:R-:W-:Y:S02]  /*139d0*/  IMAD.MOV.U32 R189, RZ, RZ, R176 ;  /* 0x000000ffffbd7224 */ /* 0x000fe400078e00b0 */
[----:B------:R-:W-:Y:S01]  /*139e0*/  IMAD.MOV.U32 R81, RZ, RZ, R190 ;  /* 0x000000ffff517224 */ /* 0x000fe200078e00be */
[C---:B-1----:R-:W-:Y:S06]  /*139f0*/  HMMA.16816.F32.BF16 R120, R4.reuse, R16, R120 ;  /* 0x000000100478723c */ /* 0x042fec0000041878 */
[----:B------:R-:W-:Y:S07]  /*13a00*/  HMMA.16816.F32.BF16 R124, R4, R18, R124 ;  /* 0x00000012047c723c */ /* 0x000fee000004187c */
[----:B------:R-:W-:-:S04]  /*13a10*/  FFMA.FTZ R4, R52, UR23, -R12 ;  /* 0x0000001734047c23 */ /* 0x000fc8000801080c */
[----:B------:R1:W-:Y:S01]  /*13a20*/  MUFU.EX2 R51, R4 ;  /* 0x0000000400337308 */ /* 0x0003e20000000800 */
[----:B------:R-:W-:Y:S01]  /*13a30*/  MOV R190, R179 ;  /* 0x000000b300be7202 */ /* 0x000fe20000000f00 */
[----:B-1----:R-:W-:-:S06]  /*13a40*/  FFMA.FTZ R4, R44, UR23, -R12 ;  /* 0x000000172c047c23 */ /* 0x002fcc000801080c */
[----:B------:R1:W-:Y:S01]  /*13a50*/  MUFU.EX2 R52, R4 ;  /* 0x0000000400347308 */ /* 0x0003e20000000800 */
[----:B------:R-:W-:Y:S01]  /*13a60*/  MOV R179, R22 ;  /* 0x0000001600b37202 */ /* 0x000fe20000000f00 */
[----:B------:R-:W-:Y:S02]  /*13a70*/  IMAD.MOV.U32 R22, RZ, RZ, R50 ;  /* 0x000000ffff167224 */ /* 0x000fe400078e0032 */
[----:B-1----:R-:W-:-:S04]  /*13a80*/  FFMA.FTZ R4, R212, UR23, -R12 ;  /* 0x00000017d4047c23 */ /* 0x002fc8000801080c */
[----:B------:R1:W-:Y:S01]  /*13a90*/  MUFU.EX2 R230, R4 ;  /* 0x0000000400e67308 */ /* 0x0003e20000000800 */
[----:B------:R-:W-:Y:S01]  /*13aa0*/  MOV R77, R73 ;  /* 0x00000049004d7202 */ /* 0x000fe20000000f00 */
[----:B------:R-:W-:Y:S01]  /*13ab0*/  IMAD.MOV.U32 R73, RZ, RZ, R70 ;  /* 0x000000ffff497224 */ /* 0x000fe200078e0046 */
[----:B------:R-:W-:Y:S01]  /*13ac0*/  MOV R70, R49 ;  /* 0x0000003100467202 */ /* 0x000fe20000000f00 */
[----:B-1----:R-:W-:-:S04]  /*13ad0*/  FFMA.FTZ R4, R55, UR23, -R12 ;  /* 0x0000001737047c23 */ /* 0x002fc8000801080c */
[----:B------:R1:W-:Y:S02]  /*13ae0*/  MUFU.EX2 R176, R4 ;  /* 0x0000000400b07308 */ /* 0x0003e40000000800 */
[----:B-1----:R-:W-:-:S06]  /*13af0*/  FFMA.FTZ R4, R53, UR23, -R3 ;  /* 0x0000001735047c23 */ /* 0x002fcc0008010803 */
[----:B------:R1:W-:Y:S01]  /*13b00*/  MUFU.EX2 R50, R4 ;  /* 0x0000000400327308 */ /* 0x0003e20000000800 */
[----:B------:R-:W-:Y:S01]  /*13b10*/  MOV R80, R191 ;  /* 0x000000bf00507202 */ /* 0x000fe20000000f00 */
[----:B------:R-:W-:Y:S02]  /*13b20*/  IMAD.MOV.U32 R191, RZ, RZ, R219 ;  /* 0x000000ffffbf7224 */ /* 0x000fe400078e00db */
[----:B--2---:R-:W-:Y:S01]  /*13b30*/  FFMA.FTZ R26, R26, R14, R25 ;  /* 0x0000000e1a1a7223 */ /* 0x004fe20000010019 */
[----:B-1----:R-:W-:-:S04]  /*13b40*/  FFMA.FTZ R4, R45, UR23, -R3 ;  /* 0x000000172d047c23 */ /* 0x002fc80008010803 */
[----:B------:R1:W-:Y:S01]  /*13b50*/  MUFU.EX2 R49, R4 ;  /* 0x0000000400317308 */ /* 0x0003e20000000800 */
[----:B---3--:R-:W-:Y:S01]  /*13b60*/  FFMA.FTZ R25, R78, R13, R21 ;  /* 0x0000000d4e197223 */ /* 0x008fe20000010015 */
[----:B------:R-:W-:Y:S01]  /*13b70*/  IMAD.MOV.U32 R78, RZ, RZ, R72 ;  /* 0x000000ffff4e7224 */ /* 0x000fe200078e0048 */
[----:B------:R-:W-:Y:S01]  /*13b80*/  MOV R72, R71 ;  /* 0x0000004700487202 */ /* 0x000fe20000000f00 */
[----:B------:R-:W-:Y:S02]  /*13b90*/  IMAD.MOV.U32 R71, RZ, RZ, R48 ;  /* 0x000000ffff477224 */ /* 0x000fe400078e0030 */
[----:B-1----:R-:W-:-:S04]  /*13ba0*/  FFMA.FTZ R4, R213, UR23, -R3 ;  /* 0x00000017d5047c23 */ /* 0x002fc80008010803 */
[----:B------:R1:W2:Y:S02]  /*13bb0*/  MUFU.EX2 R5, R4 ;  /* 0x0000000400057308 */ /* 0x0002a40000000800 */
[----:B-1----:R-:W-:-:S06]  /*13bc0*/  FFMA.FTZ R4, R138, UR23, -R3 ;  /* 0x000000178a047c23 */ /* 0x002fcc0008010803 */
[----:B------:R1:W3:Y:S01]  /*13bd0*/  MUFU.EX2 R219, R4 ;  /* 0x0000000400db7308 */ /* 0x0002e20000000800 */
[-C--:B------:R-:W-:Y:S01]  /*13be0*/  FMUL.FTZ R116, R116, R14.reuse ;  /* 0x0000000e74747220 */ /* 0x080fe20000410000 */
[----:B------:R-:W-:Y:S01]  /*13bf0*/  FMUL.FTZ R117, R117, R14 ;  /* 0x0000000e75757220 */ /* 0x000fe20000410000 */
[----:B-1----:R-:W-:-:S05]  /*13c00*/  FFMA.FTZ R4, R54, UR23, -R2 ;  /* 0x0000001736047c23 */ /* 0x002fca0008010802 */
[----:B------:R1:W-:Y:S01]  /*13c10*/  MUFU.EX2 R48, R4 ;  /* 0x0000000400307308 */ /* 0x0003e20000000800 */
[-C--:B------:R-:W-:Y:S01]  /*13c20*/  FMUL.FTZ R118, R118, R13.reuse ;  /* 0x0000000d76767220 */ /* 0x080fe20000410000 */
[-C--:B------:R-:W-:Y:S01]  /*13c30*/  FMUL.FTZ R119, R119, R13.reuse ;  /* 0x0000000d77777220 */ /* 0x080fe20000410000 */
[-C--:B------:R-:W-:Y:S01]  /*13c40*/  FMUL.FTZ R128, R128, R14.reuse ;  /* 0x0000000e80807220 */ /* 0x080fe20000410000 */
[----:B------:R-:W-:Y:S01]  /*13c50*/  FMUL.FTZ R129, R129, R14 ;  /* 0x0000000e81817220 */ /* 0x000fe20000410000 */
[-C--:B------:R-:W-:Y:S01]  /*13c60*/  FMUL.FTZ R130, R130, R13.reuse ;  /* 0x0000000d82827220 */ /* 0x080fe20000410000 */
[----:B------:R-:W-:Y:S01]  /*13c70*/  FMUL.FTZ R131, R131, R13 ;  /* 0x0000000d83837220 */ /* 0x000fe20000410000 */
[----:B-1----:R-:W-:-:S04]  /*13c80*/  FFMA.FTZ R4, R47, UR23, -R2 ;  /* 0x000000172f047c23 */ /* 0x002fc80008010802 */
[----:B------:R1:W-:Y:S01]  /*13c90*/  MUFU.EX2 R54, R4 ;  /* 0x0000000400367308 */ /* 0x0003e20000000800 */
[----:B------:R-:W-:Y:S01]  /*13ca0*/  IMAD.MOV.U32 R83, RZ, RZ, R188 ;  /* 0x000000ffff537224 */ /* 0x000fe200078e00bc */
[----:B------:R-:W-:Y:S01]  /*13cb0*/  HMMA.16816.F32.BF16 R116, R8, R16, R116 ;  /* 0x000000100874723c */ /* 0x000fe20000041874 */
[----:B-1----:R-:W-:-:S05]  /*13cc0*/  FFMA.FTZ R4, R214, UR23, -R2 ;  /* 0x00000017d6047c23 */ /* 0x002fca0008010802 */
[----:B------:R1:W-:Y:S01]  /*13cd0*/  MUFU.EX2 R92, R4 ;  /* 0x00000004005c7308 */ /* 0x0003e20000000800 */
[----:B------:R-:W-:Y:S01]  /*13ce0*/  HMMA.16816.F32.BF16 R128, R8, R18, R128 ;  /* 0x000000120880723c */ /* 0x000fe20000041880 */
[----:B------:R-:W4:Y:S01]  /*13cf0*/  LDSM.16.MT88.4 R16, [R225+0xc800] ;  /* 0x00c80000e110783b */ /* 0x000f220000004200 */
[----:B-1----:R-:W-:-:S05]  /*13d00*/  FFMA.FTZ R4, R139, UR23, -R2 ;  /* 0x000000178b047c23 */ /* 0x002fca0008010802 */
[----:B------:R1:W3:Y:S01]  /*13d10*/  MUFU.EX2 R188, R4 ;  /* 0x0000000400bc7308 */ /* 0x0002e20000000800 */
[----:B------:R-:W-:Y:S02]  /*13d20*/  IMAD.MOV.U32 R86, RZ, RZ, R231 ;  /* 0x000000ffff567224 */ /* 0x000fe400078e00e7 */
[----:B-1----:R-:W-:-:S05]  /*13d30*/  FFMA.FTZ R4, R222, UR23, -R0 ;  /* 0x00000017de047c23 */ /* 0x002fca0008010800 */
[----:B------:R1:W-:Y:S01]  /*13d40*/  MUFU.EX2 R47, R4 ;  /* 0x00000004002f7308 */ /* 0x0003e20000000800 */
[----:B------:R-:W-:Y:S01]  /*13d50*/  IMAD.MOV.U32 R45, RZ, RZ, R86 ;  /* 0x000000ffff2d7224 */ /* 0x000fe200078e0056 */
[----:B------:R-:W-:Y:S01]  /*13d60*/  MOV R86, R83 ;  /* 0x0000005300567202 */ /* 0x000fe20000000f00 */
[----:B------:R-:W-:Y:S02]  /*13d70*/  IMAD.MOV.U32 R83, RZ, RZ, R177 ;  /* 0x000000ffff537224 */ /* 0x000fe400078e00b1 */
[----:B-1----:R-:W-:-:S04]  /*13d80*/  FFMA.FTZ R4, R221, UR23, -R0 ;  /* 0x00000017dd047c23 */ /* 0x002fc80008010800 */
[----:B------:R1:W4:Y:S02]  /*13d90*/  MUFU.EX2 R213, R4 ;  /* 0x0000000400d57308 */ /* 0x0003240000000800 */
[----:B-1----:R-:W-:-:S06]  /*13da0*/  FFMA.FTZ R4, R220, UR23, -R0 ;  /* 0x00000017dc047c23 */ /* 0x002fcc0008010800 */
[----:B------:R1:W-:Y:S02]  /*13db0*/  MUFU.EX2 R231, R4 ;  /* 0x0000000400e77308 */ /* 0x0003e40000000800 */
[----:B-1----:R-:W-:-:S06]  /*13dc0*/  FFMA.FTZ R4, R215, UR23, -R0 ;  /* 0x00000017d7047c23 */ /* 0x002fcc0008010800 */
[----:B------:R1:W1:Y:S01]  /*13dd0*/  MUFU.EX2 R177, R4 ;  /* 0x0000000400b17308 */ /* 0x0002620000000800 */
[----:B--2---:R-:W-:Y:S02]  /*13de0*/  MOV R215, R5 ;  /* 0x0000000500d77202 */ /* 0x004fe40000000f00 */
[----:B------:R-:W-:Y:S02]  /*13df0*/  F2FP.BF16.F32.PACK_AB R8, R52, R51 ;  /* 0x000000333408723e */ /* 0x000fe400000010ff */
[----:B------:R-:W-:Y:S02]  /*13e00*/  F2FP.BF16.F32.PACK_AB R9, R49, R50 ;  /* 0x000000323109723e */ /* 0x000fe400000010ff */
[----:B------:R-:W-:Y:S02]  /*13e10*/  F2FP.BF16.F32.PACK_AB R10, R176, R230 ;  /* 0x000000e6b00a723e */ /* 0x000fe400000010ff */
[----:B---3--:R-:W-:Y:S02]  /*13e20*/  F2FP.BF16.F32.PACK_AB R11, R219, R215 ;  /* 0x000000d7db0b723e */ /* 0x008fe400000010ff */
[----:B------:R-:W-:-:S02]  /*13e30*/  F2FP.BF16.F32.PACK_AB R6, R188, R92 ;  /* 0x0000005cbc06723e */ /* 0x000fc400000010ff */
[----:B----4-:R-:W-:Y:S02]  /*13e40*/  F2FP.BF16.F32.PACK_AB R5, R213, R47 ;  /* 0x0000002fd505723e */ /* 0x010fe400000010ff */
[----:B-1----:R-:W-:Y:S02]  /*13e50*/  F2FP.BF16.F32.PACK_AB R4, R54, R48 ;  /* 0x000000303604723e */ /* 0x002fe400000010ff */
[----:B------:R-:W-:Y:S01]  /*13e60*/  F2FP.BF16.F32.PACK_AB R7, R177, R231 ;  /* 0x000000e7b107723e */ /* 0x000fe200000010ff */
[-C--:B------:R-:W-:Y:S06]  /*13e70*/  HMMA.16816.F32.BF16 R144, R8, R16.reuse, R144 ;  /* 0x000000100890723c */ /* 0x080fec0000041890 */
        /* <DEDUP_REMOVED lines=17> */
[----:B-1----:R-:W-:Y:S07]  /*13f90*/  HMMA.16816.F32.BF16 R76, R4, R16, R204 ;  /* 0x00000010044c723c */ /* 0x002fee00000418cc */
[----:B------:R-:W-:Y:S01]  /*13fa0*/  MOV R206, R95 ;  /* 0x0000005f00ce7202 */ /* 0x000fe20000000f00 */
[----:B------:R-:W-:Y:S01]  /*13fb0*/  IMAD.MOV.U32 R204, RZ, RZ, R75 ;  /* 0x000000ffffcc7224 */ /* 0x000fe200078e004b */
[----:B------:R-:W-:-:S02]  /*13fc0*/  MOV R95, R74 ;  /* 0x0000004a005f7202 */ /* 0x000fc40000000f00 */
[----:B------:R-:W-:Y:S06]  /*13fd0*/  HMMA.16816.F32.BF16 R72, R4, R18, R168 ;  /* 0x000000120448723c */ /* 0x000fec00000418a8 */
[----:B------:R-:W-:Y:S01]  /*13fe0*/  HMMA.16816.F32.BF16 R88, R8, R16, R208 ;  /* 0x000000100858723c */ /* 0x000fe200000418d0 */
[----:B------:R-:W-:-:S05]  /*13ff0*/  IMAD.MOV.U32 R168, RZ, RZ, R70 ;  /* 0x000000ffffa87224 */ /* 0x000fca00078e0046 */
[C---:B------:R-:W-:Y:S01]  /*14000*/  HMMA.16816.F32.BF16 R68, R8.reuse, R18, R156 ;  /* 0x000000120844723c */ /* 0x040fe2000004189c */
[----:B------:R-:W1:Y:S01]  /*14010*/  LDSM.16.MT88.4 R16, [R228+0xc800] ;  /* 0x00c80000e410783b */ /* 0x000e620000004200 */
        /* <DEDUP_REMOVED lines=9> */
[----:B------:R-:W-:Y:S01]  /*140b0*/  IMAD.MOV.U32 R170, RZ, RZ, R80 ;  /* 0x000000ffffaa7224 */ /* 0x000fe200078e0050 */
[----:B------:R-:W-:Y:S01]  /*140c0*/  MOV R55, R81 ;  /* 0x0000005100377202 */ /* 0x000fe20000000f00 */
[----:B------:R-:W-:Y:S01]  /*140d0*/  IMAD.MOV.U32 R44, RZ, RZ, R82 ;  /* 0x000000ffff2c7224 */ /* 0x000fe200078e0052 */
[----:B------:R-:W-:Y:S01]  /*140e0*/  MOV R169, R83 ;  /* 0x0000005300a97202 */ /* 0x000fe20000000f00 */
[----:B------:R-:W-:Y:S01]  /*140f0*/  IMAD.MOV.U32 R211, RZ, RZ, R92 ;  /* 0x000000ffffd37224 */ /* 0x000fe200078e005c */
[----:B-1----:R-:W-:Y:S07]  /*14100*/  HMMA.16816.F32.BF16 R80, R8, R16, R192 ;  /* 0x000000100850723c */ /* 0x002fee00000418c0 */
[----:B------:R-:W-:Y:S01]  /*14110*/  MOV R194, R93 ;  /* 0x0000005d00c27202 */ /* 0x000fe20000000f00 */
[----:B------:R-:W-:Y:S01]  /*14120*/  IMAD.MOV.U32 R193, RZ, RZ, R94 ;  /* 0x000000ffffc17224 */ /* 0x000fe200078e005e */
[----:B------:R-:W-:-:S02]  /*14130*/  MOV R192, R95 ;  /* 0x0000005f00c07202 */ /* 0x000fc40000000f00 */
[----:B------:R-:W-:Y:S01]  /*14140*/  HMMA.16816.F32.BF16 R92, R8, R18, R196 ;  /* 0x00000012085c723c */ /* 0x000fe200000418c4 */
[----:B------:R-:W2:Y:S01]  /*14150*/  LDL.LU R197, [R1+0x5c] ;  /* 0x00005c0001c57983 */ /* 0x000ea20000300800 */
[----:B------:R-:W-:-:S05]  /*14160*/  IMAD.MOV.U32 R195, RZ, RZ, R53 ;  /* 0x000000ffffc37224 */ /* 0x000fca00078e0035 */
[----:B------:R-:W-:Y:S02]  /*14170*/  MOV R198, R21 ;  /* 0x0000001500c67202 */ /* 0x000fe40000000f00 */
[----:B------:R-:W-:Y:S01]  /*14180*/  MOV R199, R55 ;  /* 0x0000003700c77202 */ /* 0x000fe20000000f00 */
[C---:B------:R-:W-:Y:S06]  /*14190*/  HMMA.16816.F32.BF16 R60, R4.reuse, R16, R60 ;  /* 0x00000010043c723c */ /* 0x040fec000004183c */
[----:B------:R-:W-:Y:S01]  /*141a0*/  HMMA.16816.F32.BF16 R200, R4, R18, R200 ;  /* 0x0000001204c8723c */ /* 0x000fe200000418c8 */
[----:B------:R-:W1:Y:S01]  /*141b0*/  LDSM.16.MT88.4 R16, [R225+0xe800] ;  /* 0x00e80000e110783b */ /* 0x000e620000004200 */
        /* <DEDUP_REMOVED lines=13> */
[----:B------:R-:W-:-:S02]  /*14290*/  IMAD.MOV.U32 R53, RZ, RZ, R20 ;  /* 0x000000ffff357224 */ /* 0x000fc400078e0014 */
[----:B------:R-:W3:Y:S01]  /*142a0*/  LDSM.16.MT88.4 R20, [R228+0xe800] ;  /* 0x00e80000e414783b */ /* 0x000ee20000004200 */
[----:B-1----:R-:W-:Y:S01]  /*142b0*/  HMMA.16816.F32.BF16 R220, R8, R16, R36 ;  /* 0x0000001008dc723c */ /* 0x002fe20000041824 */
[----:B--2---:R-:W-:Y:S01]  /*142c0*/  FFMA.FTZ R46, R197, R24, R46 ;  /* 0x00000018c52e7223 */ /* 0x004fe2000001002e */
        /* <DEDUP_REMOVED lines=15> */
[----:B------:R-:W2:Y:S01]  /*143c0*/  LDL.LU R45, [R1+0x60] ;  /* 0x00006000012d7983 */ /* 0x000ea20000300800 */
[C---:B------:R-:W-:Y:S06]  /*143d0*/  HMMA.16816.F32.BF16 R156, R4.reuse, R16, R32 ;  /* 0x00000010049c723c */ /* 0x040fec0000041820 */
[-C--:B------:R-:W-:Y:S06]  /*143e0*/  HMMA.16816.F32.BF16 R148, R4, R18.reuse, R28 ;  /* 0x000000120494723c */ /* 0x080fec000004181c */
[----:B------:R-:W-:Y:S01]  /*143f0*/  HMMA.16816.F32.BF16 R96, R8, R18, R96 ;  /* 0x000000120860723c */ /* 0x000fe20000041860 */
[----:B------:R-:W1:Y:S01]  /*14400*/  LDSM.16.MT88.4 R16, [R227+0xe800] ;  /* 0x00e80000e310783b */ /* 0x000e620000004200 */
[----:B------:R-:W-:-:S04]  /*14410*/  MOV R196, R198 ;  /* 0x000000c600c47202 */ /* 0x000fc80000000f00 */
[----:B---3--:R-:W-:Y:S01]  /*14420*/  HMMA.16816.F32.BF16 R104, R4, R20, R104 ;  /* 0x000000140468723c */ /* 0x008fe20000041868 */
[----:B------:R-:W-:-:S05]  /*14430*/  MOV R198, R192 ;  /* 0x000000c000c67202 */ /* 0x000fca0000000f00 */
[C---:B------:R-:W-:Y:S01]  /*14440*/  HMMA.16816.F32.BF16 R108, R4.reuse, R22, R108 ;  /* 0x00000016046c723c */ /* 0x040fe2000004186c */
[----:B------:R-:W-:Y:S02]  /*14450*/  MOV R192, R194 ;  /* 0x000000c200c07202 */ /* 0x000fe40000000f00 */
[----:B------:R-:W-:Y:S02]  /*14460*/  MOV R194, R168 ;  /* 0x000000a800c27202 */ /* 0x000fe40000000f00 */
[----:B------:R-:W-:Y:S02]  /*14470*/  MOV R168, R170 ;  /* 0x000000aa00a87202 */ /* 0x000fe40000000f00 */
[----:B------:R-:W-:Y:S02]  /*14480*/  MOV R170, R204 ;  /* 0x000000cc00aa7202 */ /* 0x000fe40000000f00 */
[----:B------:R-:W-:Y:S02]  /*14490*/  MOV R204, R206 ;  /* 0x000000ce00cc7202 */ /* 0x000fe40000000f00 */
[----:B------:R-:W-:Y:S01]  /*144a0*/  MOV R206, R217 ;  /* 0x000000d900ce7202 */ /* 0x000fe20000000f00 */
[C---:B-1----:R-:W-:Y:S06]  /*144b0*/  HMMA.16816.F32.BF16 R120, R4.reuse, R16, R120 ;  /* 0x000000100478723c */ /* 0x042fec0000041878 */
[----:B------:R-:W-:Y:S07]  /*144c0*/  HMMA.16816.F32.BF16 R124, R4, R18, R124 ;  /* 0x00000012047c723c */ /* 0x000fee000004187c */
[----:B------:R-:W-:-:S04]  /*144d0*/  FFMA.FTZ R4, R214, UR23, -R12 ;  /* 0x00000017d6047c23 */ /* 0x000fc8000801080c */
[----:B------:R1:W-:Y:S02]  /*144e0*/  MUFU.EX2 R214, R4 ;  /* 0x0000000400d67308 */ /* 0x0003e40000000800 */
[----:B-1----:R-:W-:Y:S01]  /*144f0*/  FFMA.FTZ R4, R197, UR23, -R12 ;  /* 0x00000017c5047c23 */ /* 0x002fe2000801080c */
[----:B------:R-:W-:Y:S02]  /*14500*/  IMAD.MOV.U32 R197, RZ, RZ, R199 ;  /* 0x000000ffffc57224 */ /* 0x000fe400078e00c7 */
[----:B------:R-:W-:-:S03]  /*14510*/  IMAD.MOV.U32 R199, RZ, RZ, R193 ;  /* 0x000000ffffc77224 */ /* 0x000fc600078e00c1 */
[----:B------:R1:W3:Y:S01]  /*14520*/  MUFU.EX2 R217, R4 ;  /* 0x0000000400d97308 */ /* 0x0002e20000000800 */
[----:B------:R-:W-:Y:S02]  /*14530*/  IMAD.MOV.U32 R193, RZ, RZ, R195 ;  /* 0x000000ffffc17224 */ /* 0x000fe400078e00c3 */
[----:B------:R-:W-:Y:S02]  /*14540*/  IMAD.MOV.U32 R195, RZ, RZ, R169 ;  /* 0x000000ffffc37224 */ /* 0x000fe400078e00a9 */
[----:B------:R-:W-:Y:S02]  /*14550*/  IMAD.MOV.U32 R169, RZ, RZ, R171 ;  /* 0x000000ffffa97224 */ /* 0x000fe400078e00ab */
[----:B------:R-:W-:Y:S02]  /*14560*/  IMAD.MOV.U32 R171, RZ, RZ, R205 ;  /* 0x000000ffffab7224 */ /* 0x000fe400078e00cd */
[----:B------:R-:W-:Y:S02]  /*14570*/  IMAD.MOV.U32 R205, RZ, RZ, R219 ;  /* 0x000000ffffcd7224 */ /* 0x000fe400078e00db */
[----:B-1----:R-:W-:-:S04]  /*14580*/  FFMA.FTZ R4, R252, UR23, -R12 ;  /* 0x00000017fc047c23 */ /* 0x002fc8000801080c */
[----:B------:R1:W-:Y:S02]  /*14590*/  MUFU.EX2 R219, R4 ;  /* 0x0000000400db7308 */ /* 0x0003e40000000800 */
[----:B-1----:R-:W-:-:S06]  /*145a0*/  FFMA.FTZ R4, R132, UR23, -R12 ;  /* 0x0000001784047c23 */ /* 0x002fcc000801080c */
[----:B------:R1:W-:Y:S02]  /*145b0*/  MUFU.EX2 R252, R4 ;  /* 0x0000000400fc7308 */ /* 0x0003e40000000800 */
[----:B-1----:R-:W-:-:S06]  /*145c0*/  FFMA.FTZ R4, R139, UR23, -R3 ;  /* 0x000000178b047c23 */ /* 0x002fcc0008010803 */
        /* <DEDUP_REMOVED lines=23> */
[----:B------:R-:W-:-:S02]  /*14740*/  MOV R197, R199 ;  /* 0x000000c700c57202 */ /* 0x000fc40000000f00 */
[----:B------:R-:W-:Y:S02]  /*14750*/  MOV R199, R193 ;  /* 0x000000c100c77202 */ /* 0x000fe40000000f00 */
[----:B------:R-:W-:Y:S02]  /*14760*/  MOV R193, R195 ;  /* 0x000000c300c17202 */ /* 0x000fe40000000f00 */
[----:B------:R-:W-:Y:S02]  /*14770*/  MOV R195, R169 ;  /* 0x000000a900c37202 */ /* 0x000fe40000000f00 */
[----:B------:R-:W-:Y:S01]  /*14780*/  MOV R169, R171 ;  /* 0x000000ab00a97202 */ /* 0x000fe20000000f00 */
[----:B------:R-:W-:Y:S02]  /*14790*/  IMAD.MOV.U32 R171, RZ, RZ, R204 ;  /* 0x000000ffffab7224 */ /* 0x000fe400078e00cc */
[----:B------:R-:W-:Y:S02]  /*147a0*/  IMAD.MOV.U32 R204, RZ, RZ, R206 ;  /* 0x000000ffffcc7224 */ /* 0x000fe400078e00ce */
[----:B-1----:R-:W-:Y:S01]  /*147b0*/  FFMA.FTZ R4, R138, UR23, -R3 ;  /* 0x000000178a047c23 */ /* 0x002fe20008010803 */
[----:B------:R-:W-:Y:S01]  /*147c0*/  MOV R138, R53 ;  /* 0x00000035008a7202 */ /* 0x000fe20000000f00 */
[----:B------:R-:W-:Y:S01]  /*147d0*/  IMAD.MOV.U32 R53, RZ, RZ, R55 ;  /* 0x000000ffff357224 */ /* 0x000fe200078e0037 */
[----:B------:R-:W-:Y:S01]  /*147e0*/  MOV R55, R44 ;  /* 0x0000002c00377202 */ /* 0x000fe20000000f00 */
[----:B------:R-:W-:Y:S01]  /*147f0*/  IMAD.MOV.U32 R44, RZ, RZ, R216 ;  /* 0x000000ffff2c7224 */ /* 0x000fe200078e00d8 */
[----:B------:R-:W-:Y:S01]  /*14800*/  MOV R206, R209 ;  /* 0x000000d100ce7202 */ /* 0x000fe20000000f00 */
[----:B------:R1:W-:Y:S01]  /*14810*/  MUFU.EX2 R216, R4 ;  /* 0x0000000400d87308 */ /* 0x0003e20000000800 */
[----:B------:R-:W-:-:S02]  /*14820*/  MOV R209, R211 ;  /* 0x000000d300d17202 */ /* 0x000fc40000000f00 */
[----:B------:R-:W-:Y:S02]  /*14830*/  MOV R211, R138 ;  /* 0x0000008a00d37202 */ /* 0x000fe40000000f00 */
[----:B------:R-:W-:Y:S01]  /*14840*/  MOV R138, R44 ;  /* 0x0000002c008a7202 */ /* 0x000fe20000000f00 */
[----:B------:R-:W-:Y:S02]  /*14850*/  IMAD.MOV.U32 R44, RZ, RZ, R218 ;  /* 0x000000ffff2c7224 */ /* 0x000fe400078e00da */
[----:B-1----:R-:W-:Y:S01]  /*14860*/  FFMA.FTZ R4, R196, UR23, -R3 ;  /* 0x00000017c4047c23 */ /* 0x002fe20008010803 */
[----:B------:R-:W-:-:S03]  /*14870*/  IMAD.MOV.U32 R196, RZ, RZ, R198 ;  /* 0x000000ffffc47224 */ /* 0x000fc600078e00c6 */
[----:B------:R1:W4:Y:S01]  /*14880*/  MUFU.EX2 R218, R4 ;  /* 0x0000000400da7308 */ /* 0x0003220000000800 */
[----:B------:R-:W-:Y:S02]  /*14890*/  IMAD.MOV.U32 R198, RZ, RZ, R192 ;  /* 0x000000ffffc67224 */ /* 0x000fe400078e00c0 */
[----:B------:R-:W-:Y:S02]  /*148a0*/  IMAD.MOV.U32 R192, RZ, RZ, R194 ;  /* 0x000000ffffc07224 */ /* 0x000fe400078e00c2 */
[----:B------:R-:W-:Y:S02]  /*148b0*/  IMAD.MOV.U32 R194, RZ, RZ, R168 ;  /* 0x000000ffffc27224 */ /* 0x000fe400078e00a8 */
[----:B------:R-:W-:Y:S01]  /*148c0*/  IMAD.MOV.U32 R168, RZ, RZ, R170 ;  /* 0x000000ffffa87224 */ /* 0x000fe200078e00aa */
[----:B------:R-:W-:Y:S02]  /*148d0*/  MOV R170, R205 ;  /* 0x000000cd00aa7202 */ /* 0x000fe40000000f00 */
[----:B------:R-:W-:Y:S01]  /*148e0*/  MOV R205, R207 ;  /* 0x000000cf00cd7202 */ /* 0x000fe20000000f00 */
[----:B-1----:R-:W-:Y:S01]  /*148f0*/  FFMA.FTZ R4, R43, UR23, -R2 ;  /* 0x000000172b047c23 */ /* 0x002fe20008010802 */
[----:B------:R-:W-:-:S03]  /*14900*/  IMAD.MOV.U32 R207, RZ, RZ, R208 ;  /* 0x000000ffffcf7224 */ /* 0x000fc600078e00d0 */
[----:B------:R1:W-:Y:S01]  /*14910*/  MUFU.EX2 R132, R4 ;  /* 0x0000000400847308 */ /* 0x0003e20000000800 */
[----:B------:R-:W-:Y:S02]  /*14920*/  IMAD.MOV.U32 R208, RZ, RZ, R210 ;  /* 0x000000ffffd07224 */ /* 0x000fe400078e00d2 */
[----:B------:R-:W-:Y:S02]  /*14930*/  IMAD.MOV.U32 R210, RZ, RZ, R215 ;  /* 0x000000ffffd27224 */ /* 0x000fe400078e00d7 */
[----:B------:R-:W-:Y:S02]  /*14940*/  IMAD.MOV.U32 R43, RZ, RZ, R197 ;  /* 0x000000ffff2b7224 */ /* 0x000fe400078e00c5 */
[----:B------:R-:W-:Y:S02]  /*14950*/  IMAD.MOV.U32 R197, RZ, RZ, R199 ;  /* 0x000000ffffc57224 */ /* 0x000fe400078e00c7 */
[----:B------:R-:W-:Y:S01]  /*14960*/  IMAD.MOV.U32 R215, RZ, RZ, R53 ;  /* 0x000000ffffd77224 */ /* 0x000fe200078e0035 */
[----:B------:R-:W-:Y:S01]  /*14970*/  MOV R53, R239 ;  /* 0x000000ef00357202 */ /* 0x000fe20000000f00 */
[----:B------:R-:W-:Y:S01]  /*14980*/  IMAD.MOV.U32 R199, RZ, RZ, R193 ;  /* 0x000000ffffc77224 */ /* 0x000fe200078e00c1 */
[----:B------:R-:W-:Y:S01]  /*14990*/  HMMA.16816.F32.BF16 R100, R8, R20, R100 ;  /* 0x000000140864723c */ /* 0x000fe20000041864 */
[----:B-1----:R-:W-:Y:S01]  /*149a0*/  FFMA.FTZ R4, R196, UR23, -R2 ;  /* 0x00000017c4047c23 */ /* 0x002fe20008010802 */
[----:B------:R-:W-:-:S04]  /*149b0*/  MOV R196, R198 ;  /* 0x000000c600c47202 */ /* 0x000fc80000000f00 */
[----:B------:R-:W-:Y:S01]  /*149c0*/  HMMA.16816.F32.BF16 R112, R8, R22, R112 ;  /* 0x000000160870723c */ /* 0x000fe20000041870 */
[----:B------:R-:W-:Y:S01]  /*149d0*/  MOV R198, R192 ;  /* 0x000000c000c67202 */ /* 0x000fe20000000f00 */
[----:B------:R-:W-:Y:S01]  /*149e0*/  IMAD.MOV.U32 R193, RZ, RZ, R195 ;  /* 0x000000ffffc17224 */ /* 0x000fe200078e00c3 */
[----:B------:R-:W-:Y:S01]  /*149f0*/  MOV R192, R194 ;  /* 0x000000c200c07202 */ /* 0x000fe20000000f00 */
[----:B------:R-:W-:Y:S01]  /*14a00*/  IMAD.MOV.U32 R42, RZ, RZ, R196 ;  /* 0x000000ffff2a7224 */ /* 0x000fe200078e00c4 */
[----:B------:R-:W-:Y:S01]  /*14a10*/  MOV R194, R168 ;  /* 0x000000a800c27202 */ /* 0x000fe20000000f00 */
[----:B------:R-:W1:Y:S01]  /*14a20*/  LDSM.16.MT88.4 R20, [R226+0xd000] ;  /* 0x00d00000e214783b */ /* 0x000e620000004200 */
[----:B------:R-:W-:Y:S02]  /*14a30*/  MOV R168, R170 ;  /* 0x000000aa00a87202 */ /* 0x000fe40000000f00 */
[----:B------:R-:W-:Y:S01]  /*14a40*/  MOV R170, R205 ;  /* 0x000000cd00aa7202 */ /* 0x000fe20000000f00 */
[----:B------:R-:W-:-:S02]  /*14a50*/  IMAD.MOV.U32 R205, RZ, RZ, R208 ;  /* 0x000000ffffcd7224 */ /* 0x000fc400078e00d0 */
[----:B--2---:R-:W-:Y:S01]  /*14a60*/  FFMA.FTZ R45, R45, R15, R27 ;  /* 0x0000000f2d2d7223 */ /* 0x004fe2000001001b */
[----:B------:R-:W-:Y:S01]  /*14a70*/  IMAD.MOV.U32 R195, RZ, RZ, R169 ;  /* 0x000000ffffc37224 */ /* 0x000fe200078e00a9 */
        /* <DEDUP_REMOVED lines=12> */
[----:B------:R2:W-:Y:S01]  /*14b40*/  MUFU.EX2 R138, R4 ;  /* 0x00000004008a7308 */ /* 0x0005e20000000800 */
[----:B------:R-:W-:Y:S01]  /*14b50*/  IMAD.MOV.U32 R198, RZ, RZ, R192 ;  /* 0x000000ffffc67224 */ /* 0x000fe200078e00c0 */
[----:B------:R-:W-:Y:S01]  /*14b60*/  MOV R41, R196 ;  /* 0x000000c400297202 */ /* 0x000fe20000000f00 */
[----:B------:R-:W-:Y:S01]  /*14b70*/  IMAD.MOV.U32 R192, RZ, RZ, R194 ;  /* 0x000000ffffc07224 */ /* 0x000fe200078e00c2 */
[----:B------:R-:W-:Y:S01]  /*14b80*/  MOV R55, R238 ;  /* 0x000000ee00377202 */ /* 0x000fe20000000f00 */
[----:B------:R-:W-:-:S02]  /*14b90*/  IMAD.MOV.U32 R194, RZ, RZ, R53 ;  /* 0x000000ffffc27224 */ /* 0x000fc400078e0035 */
[----:B------:R-:W-:Y:S01]  /*14ba0*/  FFMA.FTZ R33, R195, UR23, -R3 ;  /* 0x00000017c3217c23 */ /* 0x000fe20008010803 */
[----:B------:R-:W-:Y:S01]  /*14bb0*/  IMAD.MOV.U32 R53, RZ, RZ, R212 ;  /* 0x000000ffff357224 */ /* 0x000fe200078e00d4 */
[----:B------:R-:W-:Y:S01]  /*14bc0*/  MOV R196, R198 ;  /* 0x000000c600c47202 */ /* 0x000fe20000000f00 */
[----:B------:R-:W-:Y:S01]  /*14bd0*/  IMAD.MOV.U32 R40, RZ, RZ, R41 ;  /* 0x000000ffff287224 */ /* 0x000fe200078e0029 */
[----:B------:R-:W-:Y:S01]  /*14be0*/  MOV R198, R192 ;  /* 0x000000c000c67202 */ /* 0x000fe20000000f00 */
[----:B------:R-:W-:Y:S04]  /*14bf0*/  LDSM.16.MT88.4 R16, [R228+0xd000] ;  /* 0x00d00000e410783b */ /* 0x000fe80000004200 */
[----:B------:R1:W5:Y:S01]  /*14c00*/  LDL.LU R239, [R1+0xac] ;  /* 0x0000ac0001ef7983 */ /* 0x0003620000300800 */
[----:B--2---:R-:W-:Y:S01]  /*14c10*/  FFMA.FTZ R4, R43, UR23, -R2 ;  /* 0x000000172b047c23 */ /* 0x004fe20008010802 */
[----:B------:R-:W-:Y:S01]  /*14c20*/  MOV R43, R197 ;  /* 0x000000c5002b7202 */ /* 0x000fe20000000f00 */
[----:B------:R-:W-:Y:S01]  /*14c30*/  FFMA.FTZ R41, R234, UR23, -R12 ;  /* 0x00000017ea297c23 */ /* 0x000fe2000801080c */
[----:B------:R-:W-:Y:S01]  /*14c40*/  MOV R197, R199 ;  /* 0x000000c700c57202 */ /* 0x000fe20000000f00 */
[----:B------:R2:W-:Y:S01]  /*14c50*/  MUFU.EX2 R212, R4 ;  /* 0x0000000400d47308 */ /* 0x0005e20000000800 */
[----:B------:R-:W-:Y:S01]  /*14c60*/  MOV R199, R193 ;  /* 0x000000c100c77202 */ /* 0x000fe20000000f00 */
[----:B------:R1:W5:Y:S01]  /*14c70*/  LDL.LU R238, [R1+0xa8] ;  /* 0x0000a80001ee7983 */ /* 0x0003620000300800 */
[----:B------:R-:W-:-:S02]  /*14c80*/  MOV R193, R215 ;  /* 0x000000d700c17202 */ /* 0x000fc40000000f00 */
[----:B------:R-:W-:Y:S02]  /*14c90*/  MOV R215, R55 ;  /* 0x0000003700d77202 */ /* 0x000fe40000000f00 */
[----:B------:R-:W-:Y:S02]  /*14ca0*/  MOV R192, R194 ;  /* 0x000000c200c07202 */ /* 0x000fe40000000f00 */
[----:B------:R-:W-:Y:S01]  /*14cb0*/  MOV R194, R53 ;  /* 0x0000003500c27202 */ /* 0x000fe20000000f00 */
[----:B------:R-:W-:Y:S01]  /*14cc0*/  IMAD.MOV.U32 R53, RZ, RZ, R13 ;  /* 0x000000ffff357224 */ /* 0x000fe200078e000d */
[----:B------:R-:W-:Y:S01]  /*14cd0*/  MOV R13, R236 ;  /* 0x000000ec000d7202 */ /* 0x000fe20000000f00 */
[----:B--2---:R-:W-:Y:S01]  /*14ce0*/  FFMA.FTZ R4, R42, UR23, -R2 ;  /* 0x000000172a047c23 */ /* 0x004fe20008010802 */
[----:B------:R-:W-:Y:S02]  /*14cf0*/  IMAD.MOV.U32 R42, RZ, RZ, R43 ;  /* 0x000000ffff2a7224 */ /* 0x000fe400078e002b */
[----:B------:R-:W-:-:S02]  /*14d00*/  IMAD.MOV.U32 R43, RZ, RZ, R197 ;  /* 0x000000ffff2b7224 */ /* 0x000fc400078e00c5 */
[----:B------:R-:W-:Y:S01]  /*14d10*/  IMAD.MOV.U32 R197, RZ, RZ, R199 ;  /* 0x000000ffffc57224 */ /* 0x000fe200078e00c7 */
[----:B------:R-:W-:Y:S01]  /*14d20*/  MOV R39, R40 ;  /* 0x0000002800277202 */ /* 0x000fe20000000f00 */
[----:B------:R-:W-:Y:S02]  /*14d30*/  IMAD.MOV.U32 R199, RZ, RZ, R193 ;  /* 0x000000ffffc77224 */ /* 0x000fe400078e00c1 */
[----:B------:R-:W-:Y:S02]  /*14d40*/  IMAD.MOV.U32 R193, RZ, RZ, R215 ;  /* 0x000000ffffc17224 */ /* 0x000fe400078e00d7 */
[----:B------:R-:W-:Y:S01]  /*14d50*/  IMAD.MOV.U32 R37, RZ, RZ, R43 ;  /* 0x000000ffff257224 */ /* 0x000fe200078e002b */
[----:B------:R-:W-:Y:S01]  /*14d60*/  MOV R43, R198 ;  /* 0x000000c6002b7202 */ /* 0x000fe20000000f00 */
[----:B------:R-:W-:Y:S01]  /*14d70*/  IMAD.MOV.U32 R38, RZ, RZ, R197 ;  /* 0x000000ffff267224 */ /* 0x000fe200078e00c5 */
[----:B------:R-:W-:Y:S01]  /*14d80*/  MOV R197, R192 ;  /* 0x000000c000c57202 */ /* 0x000fe20000000f00 */
[----:B------:R-:W-:-:S02]  /*14d90*/  IMAD.MOV.U32 R198, RZ, RZ, R193 ;  /* 0x000000ffffc67224 */ /* 0x000fc400078e00c1 */
[--C-:B------:R-:W-:Y:S01]  /*14da0*/  FFMA.FTZ R42, R42, UR23, -R12.reuse ;  /* 0x000000172a2a7c23 */ /* 0x100fe2000801080c */
[--C-:B------:R-:W-:Y:S01]  /*14db0*/  FFMA.FTZ R40, R233, UR23, -R12.reuse ;  /* 0x00000017e9287c23 */ /* 0x100fe2000801080c */
[----:B------:R-:W-:Y:S01]  /*14dc0*/  FFMA.FTZ R39, R39, UR23, -R12 ;  /* 0x0000001727277c23 */ /* 0x000fe2000801080c */
[----:B------:R-:W-:Y:S01]  /*14dd0*/  MOV R192, R13 ;  /* 0x0000000d00c07202 */ /* 0x000fe20000000f00 */
[----:B------:R-:W-:Y:S02]  /*14de0*/  IMAD.MOV.U32 R193, RZ, RZ, R14 ;  /* 0x000000ffffc17224 */ /* 0x000fe400078e000e */
[----:B------:R-:W2:Y:S01]  /*14df0*/  LDSM.16.MT88.4 R12, [R225+0xd000] ;  /* 0x00d00000e10c783b */ /* 0x000ea20000004200 */
[----:B------:R3:W1:Y:S01]  /*14e00*/  MUFU.EX2 R215, R4 ;  /* 0x0000000400d77308 */ /* 0x0006620000000800 */
[----:B------:R-:W-:Y:S01]  /*14e10*/  MOV R36, R196 ;  /* 0x000000c400247202 */ /* 0x000fe20000000f00 */
[----:B------:R-:W-:Y:S01]  /*14e20*/  IMAD.MOV.U32 R196, RZ, RZ, R199 ;  /* 0x000000ffffc47224 */ /* 0x000fe200078e00c7 */
[----:B------:R-:W-:-:S02]  /*14e30*/  MOV R55, R237 ;  /* 0x000000ed00377202 */ /* 0x000fc40000000f00 */
[----:B------:R-:W-:Y:S01]  /*14e40*/  MOV R199, R194 ;  /* 0x000000c200c77202 */ /* 0x000fe20000000f00 */
[----:B------:R-:W-:Y:S01]  /*14e50*/  IMAD.MOV.U32 R194, RZ, RZ, R53 ;  /* 0x000000ffffc27224 */ /* 0x000fe200078e0035 */
[----:B------:R-:W-:Y:S01]  /*14e60*/  MOV R195, R168 ;  /* 0x000000a800c37202 */ /* 0x000fe20000000f00 */
[--C-:B------:R-:W-:Y:S01]  /*14e70*/  FFMA.FTZ R37, R37, UR23, -R3.reuse ;  /* 0x0000001725257c23 */ /* 0x100fe20008010803 */
[----:B------:R-:W-:Y:S01]  /*14e80*/  FFMA.FTZ R35, R43, UR23, -R3 ;  /* 0x000000172b237c23 */ /* 0x000fe20008010803 */
[----:B------:R-:W-:Y:S02]  /*14e90*/  IMAD.MOV.U32 R168, RZ, RZ, R169 ;  /* 0x000000ffffa87224 */ /* 0x000fe400078e00a9 */
[----:B------:R-:W-:Y:S01]  /*14ea0*/  FFMA.FTZ R32, R196, UR23, -R2 ;  /* 0x00000017c4207c23 */ /* 0x000fe20008010802 */
[----:B---3--:R-:W-:Y:S01]  /*14eb0*/  FFMA.FTZ R4, R235, UR23, -R0 ;  /* 0x00000017eb047c23 */ /* 0x008fe20008010800 */
[--C-:B------:R-:W-:Y:S01]  /*14ec0*/  FFMA.FTZ R31, R198, UR23, -R2.reuse ;  /* 0x00000017c61f7c23 */ /* 0x100fe20008010802 */
[--C-:B------:R-:W-:Y:S01]  /*14ed0*/  FFMA.FTZ R30, R199, UR23, -R2.reuse ;  /* 0x00000017c71e7c23 */ /* 0x100fe20008010802 */
[----:B------:R-:W-:Y:S01]  /*14ee0*/  F2FP.BF16.F32.PACK_AB R8, R217, R214 ;  /* 0x000000d6d908723e */ /* 0x000fe200000010ff */
[----:B------:R3:W-:Y:S01]  /*14ef0*/  MUFU.EX2 R53, R4 ;  /* 0x0000000400357308 */ /* 0x0007e20000000800 */
[----:B------:R-:W-:Y:S01]  /*14f00*/  FFMA.FTZ R28, R55, UR23, -R2 ;  /* 0x00000017371c7c23 */ /* 0x000fe20008010802 */
[----:B------:R-:W-:Y:S01]  /*14f10*/  MOV R169, R170 ;  /* 0x000000aa00a97202 */ /* 0x000fe20000000f00 */
[----:B------:R-:W-:Y:S01]  /*14f20*/  FFMA.FTZ R2, R192, UR23, -R0 ;  /* 0x00000017c0027c23 */ /* 0x000fe20008010800 */
[----:B------:R-:W-:Y:S01]  /*14f30*/  IMAD.MOV.U32 R170, RZ, RZ, R208 ;  /* 0x000000ffffaa7224 */ /* 0x000fe200078e00d0 */
[----:B------:R-:W-:Y:S01]  /*14f40*/  MOV R208, R209 ;  /* 0x000000d100d07202 */ /* 0x000fe20000000f00 */
[----:B------:R-:W-:Y:S01]  /*14f50*/  FFMA.FTZ R43, R44, UR23, -R0 ;  /* 0x000000172c2b7c23 */ /* 0x000fe20008010800 */
[----:B------:R-:W-:-:S02]  /*14f60*/  IMAD.MOV.U32 R209, RZ, RZ, R54 ;  /* 0x000000ffffd17224 */ /* 0x000fc400078e0036 */
[--C-:B------:R-:W-:Y:S01]  /*14f70*/  FFMA.FTZ R44, R133, UR23, -R0.reuse ;  /* 0x00000017852c7c23 */ /* 0x100fe20008010800 */
[----:B----4-:R-:W-:Y:S01]  /*14f80*/  F2FP.BF16.F32.PACK_AB R9, R213, R139 ;  /* 0x0000008bd509723e */ /* 0x010fe200000010ff */
[----:B------:R-:W-:Y:S01]  /*14f90*/  MUFU.EX2 R133, R2 ;  /* 0x0000000200857308 */ /* 0x000fe20000000800 */
[----:B------:R-:W-:Y:S01]  /*14fa0*/  F2FP.BF16.F32.PACK_AB R10, R252, R219 ;  /* 0x000000dbfc0a723e */ /* 0x000fe200000010ff */
[----:B------:R4:W5:Y:S01]  /*14fb0*/  LDL.LU R237, [R1+0xa4] ;  /* 0x0000a40001ed7983 */ /* 0x0009620000300800 */
[--C-:B---3--:R-:W-:Y:S01]  /*14fc0*/  FFMA.FTZ R4, R36, UR23, -R0.reuse ;  /* 0x0000001724047c23 */ /* 0x108fe20008010800 */
[----:B------:R-:W-:Y:S01]  /*14fd0*/  FFMA.FTZ R36, R38, UR23, -R3 ;  /* 0x0000001726247c23 */ /* 0x000fe20008010803 */
[--C-:B------:R-:W-:Y:S01]  /*14fe0*/  FFMA.FTZ R3, R197, UR23, -R0.reuse ;  /* 0x00000017c5037c23 */ /* 0x100fe20008010800 */
[----:B------:R-:W-:Y:S02]  /*14ff0*/  F2FP.BF16.F32.PACK_AB R11, R218, R216 ;  /* 0x000000d8da0b723e */ /* 0x000fe400000010ff */
[----:B------:R3:W2:Y:S01]  /*15000*/  MUFU.EX2 R54, R4 ;  /* 0x0000000400367308 */ /* 0x0006a20000000800 */
[----:B------:R-:W-:Y:S01]  /*15010*/  FFMA.FTZ R29, R194, UR23, -R0 ;  /* 0x00000017c21d7c23 */ /* 0x000fe20008010800 */
[----:B------:R-:W-:Y:S01]  /*15020*/  FADD.FTZ R34, R195, R26 ;  /* 0x0000001ac3227221 */ /* 0x000fe20000010000 */
[----:B------:R-:W-:Y:S01]  /*15030*/  MOV R24, R169 ;  /* 0x000000a900187202 */ /* 0x000fe20000000f00 */
[----:B------:R4:W5:Y:S04]  /*15040*/  LDL.LU R236, [R1+0xa0] ;  /* 0x0000a00001ec7983 */ /* 0x0009680000300800 */
[----:B------:R-:W4:Y:S01]  /*15050*/  MUFU.EX2 R55, R3 ;  /* 0x0000000300377308 */ /* 0x000f220000000800 */
[----:B------:R-:W-:Y:S01]  /*15060*/  FADD.FTZ R38, R168, R25 ;  /* 0x00000019a8267221 */ /* 0x000fe20000010000 */
[----:B------:R-:W-:Y:S01]  /*15070*/  IMAD.MOV.U32 R195, RZ, RZ, R170 ;  /* 0x000000ffffc37224 */ /* 0x000fe200078e00aa */
[----:B------:R-:W-:Y:S01]  /*15080*/  MOV R194, R171 ;  /* 0x000000ab00c27202 */ /* 0x000fe20000000f00 */
[C---:B-1----:R-:W-:Y:S01]  /*15090*/  HMMA.16816.F32.BF16 R68, R8.reuse, R22, R68 ;  /* 0x000000160844723c */ /* 0x042fe20000041844 */
[----:B------:R-:W-:Y:S01]  /*150a0*/  F2FP.BF16.F32.PACK_AB R6, R215, R212 ;  /* 0x000000d4d706723e */ /* 0x000fe200000010ff */
[----:B------:R1:W5:Y:S04]  /*150b0*/  LDL.LU R235, [R1+0x9c] ;  /* 0x00009c0001eb7983 */ /* 0x0003680000300800 */
[C---:B------:R-:W-:Y:S01]  /*150c0*/  HMMA.16816.F32.BF16 R168, R8.reuse, R20, R88 ;  /* 0x0000001408a8723c */ /* 0x040fe20000041858 */
[----:B---3--:R-:W-:Y:S01]  /*150d0*/  F2FP.BF16.F32.PACK_AB R4, R138, R132 ;  /* 0x000000848a04723e */ /* 0x008fe200000010ff */
[----:B------:R-:W-:Y:S01]  /*150e0*/  MUFU.EX2 R39, R39 ;  /* 0x0000002700277308 */ /* 0x000fe20000000800 */
[----:B--2---:R-:W-:Y:S01]  /*150f0*/  F2FP.BF16.F32.PACK_AB R5, R54, R53 ;  /* 0x000000353605723e */ /* 0x004fe200000010ff */
[----:B------:R1:W5:Y:S01]  /*15100*/  LDL.LU R234, [R1+0x98] ;  /* 0x0000980001ea7983 */ /* 0x0003620000300800 */
[----:B----4-:R-:W-:Y:S01]  /*15110*/  F2FP.BF16.F32.PACK_AB R7, R133, R55 ;  /* 0x000000378507723e */ /* 0x010fe200000010ff */
[C---:B------:R-:W-:Y:S06]  /*15120*/  HMMA.16816.F32.BF16 R144, R8.reuse, R12, R144 ;  /* 0x0000000c0890723c */ /* 0x040fec0000041890 */
[----:B------:R-:W-:Y:S01]  /*15130*/  HMMA.16816.F32.BF16 R56, R8, R14, R56 ;  /* 0x0000000e0838723c */ /* 0x000fe20000041838 */
[----:B------:R-:W-:Y:S01]  /*15140*/  FFMA.FTZ R3, R193, UR23, -R0 ;  /* 0x00000017c1037c23 */ /* 0x000fe20008010800 */
[----:B------:R-:W-:Y:S01]  /*15150*/  MOV R2, R178 ;  /* 0x000000b200027202 */ /* 0x000fe20000000f00 */
[----:B------:R1:W5:Y:S03]  /*15160*/  LDL.LU R233, [R1+0x94] ;  /* 0x0000940001e97983 */ /* 0x0003660000300800 */
[C---:B------:R-:W-:Y:S06]  /*15170*/  HMMA.16816.F32.BF16 R140, R4.reuse, R12, R140 ;  /* 0x0000000c048c723c */ /* 0x040fec000004188c */
[C---:B------:R-:W-:Y:S01]  /*15180*/  HMMA.16816.F32.BF16 R152, R4.reuse, R14, R152 ;  /* 0x0000000e0498723c */ /* 0x040fe20000041898 */
[----:B------:R-:W2:Y:S01]  /*15190*/  LDSM.16.MT88.4 R12, [R227+0xd000] ;  /* 0x00d00000e30c783b */ /* 0x000ea20000004200 */
        /* <DEDUP_REMOVED lines=8> */
[----:B------:R-:W-:-:S05]  /*15220*/  IMAD.MOV.U32 R27, RZ, RZ, R69 ;  /* 0x000000ffff1b7224 */ /* 0x000fca00078e0045 */
[----:B------:R-:W-:Y:S01]  /*15230*/  HMMA.16816.F32.BF16 R168, R4, R22, R72 ;  /* 0x0000001604a8723c */ /* 0x000fe20000041848 */
[----:B------:R-:W-:Y:S01]  /*15240*/  IMAD.MOV.U32 R21, RZ, RZ, R71 ;  /* 0x000000ffff157224 */ /* 0x000fe200078e0047 */
[----:B------:R-:W-:-:S04]  /*15250*/  MOV R20, R68 ;  /* 0x0000004400147202 */ /* 0x000fc80000000f00 */
[----:B------:R-:W-:Y:S01]  /*15260*/  HMMA.16816.F32.BF16 R64, R8, R16, R64 ;  /* 0x000000100840723c */ /* 0x000fe20000041840 */
[----:B------:R-:W-:-:S05]  /*15270*/  MOV R22, R70 ;  /* 0x0000004600167202 */ /* 0x000fca0000000f00 */
[----:B------:R-:W-:Y:S07]  /*15280*/  HMMA.16816.F32.BF16 R68, R8, R18, R84 ;  /* 0x000000120844723c */ /* 0x000fee0000041854 */
[----:B------:R-:W-:-:S11]  /*15290*/  MOV R84, R27 ;  /* 0x0000001b00547202 */ /* 0x000fd60000000f00 */
[----:B------:R-:W-:Y:S01]  /*152a0*/  IMAD.MOV.U32 R26, RZ, RZ, R66 ;  /* 0x000000ffff1a7224 */ /* 0x000fe200078e0042 */
[----:B------:R-:W-:Y:S01]  /*152b0*/  MOV R25, R67 ;  /* 0x0000004300197202 */ /* 0x000fe20000000f00 */
[----:B------:R-:W-:Y:S02]  /*152c0*/  IMAD.MOV.U32 R23, RZ, RZ, R65 ;  /* 0x000000ffff177224 */ /* 0x000fe400078e0041 */
[----:B------:R-:W-:Y:S02]  /*152d0*/  IMAD.MOV.U32 R66, RZ, RZ, R192 ;  /* 0x000000ffff427224 */ /* 0x000fe400078e00c0 */
        /* <DEDUP_REMOVED lines=8> */
[----:B--2---:R-:W-:Y:S01]  /*15360*/  HMMA.16816.F32.BF16 R192, R8, R12, R80 ;  /* 0x0000000c08c0723c */ /* 0x004fe20000041850 */
[----:B------:R-:W-:Y:S02]  /*15370*/  IMAD.MOV.U32 R86, RZ, RZ, R26 ;  /* 0x000000ffff567224 */ /* 0x000fe400078e001a */
[----:B------:R-:W-:-:S04]  /*15380*/  IMAD.MOV.U32 R85, RZ, RZ, R23 ;  /* 0x000000ffff557224 */ /* 0x000fc800078e0017 */
[----:B------:R-:W-:Y:S01]  /*15390*/  MOV R80, R24 ;  /* 0x0000001800507202 */ /* 0x000fe20000000f00 */
[----:B------:R-:W-:Y:S01]  /*153a0*/  IMAD.MOV.U32 R81, RZ, RZ, R22 ;  /* 0x000000ffff517224 */ /* 0x000fe200078e0016 */
[----:B------:R-:W2:Y:S01]  /*153b0*/  LDSM.16.MT88.4 R24, [R225+0xf000] ;  /* 0x00f00000e118783b */ /* 0x000ea20000004200 */
[----:B------:R-:W-:Y:S01]  /*153c0*/  MOV R82, R21 ;  /* 0x0000001500527202 */ /* 0x000fe20000000f00 */
[----:B------:R-:W-:Y:S02]  /*153d0*/  IMAD.MOV.U32 R83, RZ, RZ, R20 ;  /* 0x000000ffff537224 */ /* 0x000fe400078e0014 */
[----:B------:R-:W3:Y:S01]  /*153e0*/  LDSM.16.MT88.4 R20, [R226+0xf000] ;  /* 0x00f00000e214783b */ /* 0x000ee20000004200 */
[C---:B------:R-:W-:Y:S06]  /*153f0*/  HMMA.16816.F32.BF16 R172, R4.reuse, R16, R172 ;  /* 0x0000001004ac723c */ /* 0x040fec00000418ac */
[----:B------:R-:W-:Y:S06]  /*15400*/  HMMA.16816.F32.BF16 R184, R4, R18, R184 ;  /* 0x0000001204b8723c */ /* 0x000fec00000418b8 */
[----:B------:R-:W-:Y:S01]  /*15410*/  HMMA.16816.F32.BF16 R16, R8, R14, R92 ;  /* 0x0000000e0810723c */ /* 0x000fe2000004185c */
[----:B------:R-:W-:Y:S01]  /*15420*/  MOV R199, R68 ;  /* 0x0000004400c77202 */ /* 0x000fe20000000f00 */
[----:B------:R-:W-:-:S04]  /*15430*/  IMAD.MOV.U32 R68, RZ, RZ, R89 ;  /* 0x000000ffff447224 */ /* 0x000fc800078e0059 */
[----:B------:R-:W-:Y:S01]  /*15440*/  HMMA.16816.F32.BF16 R60, R4, R12, R60 ;  /* 0x0000000c043c723c */ /* 0x000fe2000004183c */
[----:B------:R-:W-:-:S05]  /*15450*/  MOV R67, R90 ;  /* 0x0000005a00437202 */ /* 0x000fca0000000f00 */
[----:B------:R-:W-:Y:S01]  /*15460*/  HMMA.16816.F32.BF16 R200, R4, R14, R200 ;  /* 0x0000000e04c8723c */ /* 0x000fe200000418c8 */
[----:B------:R-:W-:-:S11]  /*15470*/  MOV R65, R88 ;  /* 0x0000005800417202 */ /* 0x000fd60000000f00 */
[----:B------:R-:W-:Y:S01]  /*15480*/  MOV R15, R17 ;  /* 0x00000011000f7202 */ /* 0x000fe20000000f00 */
[----:B------:R-:W-:Y:S01]  /*15490*/  IMAD.MOV.U32 R14, RZ, RZ, R18 ;  /* 0x000000ffff0e7224 */ /* 0x000fe200078e0012 */
[----:B------:R-:W-:Y:S01]  /*154a0*/  MOV R13, R19 ;  /* 0x00000013000d7202 */ /* 0x000fe20000000f00 */
[----:B------:R-:W-:Y:S01]  /*154b0*/  IMAD.MOV.U32 R12, RZ, RZ, R16 ;  /* 0x000000ffff0c7224 */ /* 0x000fe200078e0010 */
[----:B--2---:R-:W-:Y:S01]  /*154c0*/  HMMA.16816.F32.BF16 R72, R4, R24, R160 ;  /* 0x000000180448723c */ /* 0x004fe200000418a0 */
[----:B------:R-:W2:Y:S06]  /*154d0*/  LDSM.16.MT88.4 R16, [R228+0xf000] ;  /* 0x00f00000e410783b */ /* 0x000eac0000004200 */
[----:B------:R-:W-:-:S02]  /*154e0*/  MOV R163, R91 ;  /* 0x0000005b00a37202 */ /* 0x000fc40000000f00 */
[----:B---3--:R-:W-:Y:S07]  /*154f0*/  HMMA.16816.F32.BF16 R88, R4, R20, R156 ;  /* 0x000000140458723c */ /* 0x008fee000004189c */
[----:B------:R-:W-:Y:S01]  /*15500*/  MOV R157, R15 ;  /* 0x0000000f009d7202 */ /* 0x000fe20000000f00 */
[----:B------:R-:W-:Y:S01]  /*15510*/  IMAD.MOV.U32 R158, RZ, RZ, R14 ;  /* 0x000000ffff9e7224 */ /* 0x000fe200078e000e */
[----:B------:R-:W-:Y:S01]  /*15520*/  MOV R159, R13 ;  /* 0x0000000d009f7202 */ /* 0x000fe20000000f00 */
[----:B------:R-:W-:-:S02]  /*15530*/  IMAD.MOV.U32 R156, RZ, RZ, R12 ;  /* 0x000000ffff9c7224 */ /* 0x000fc400078e000c */
[----:B------:R-:W3:Y:S01]  /*15540*/  LDSM.16.MT88.4 R12, [R227+0xf000] ;  /* 0x00f00000e30c783b */ /* 0x000ee20000004200 */
[----:B------:R-:W-:Y:S01]  /*15550*/  HMMA.16816.F32.BF16 R92, R4, R22, R148 ;  /* 0x00000016045c723c */ /* 0x000fe20000041894 */
[----:B------:R-:W-:Y:S01]  /*15560*/  MOV R161, R65 ;  /* 0x0000004100a17202 */ /* 0x000fe20000000f00 */
[----:B------:R-:W-:-:S04]  /*15570*/  IMAD.MOV.U32 R162, RZ, RZ, R66 ;  /* 0x000000ffffa27224 */ /* 0x000fc800078e0042 */
[C---:B------:R-:W-:Y:S01]  /*15580*/  HMMA.16816.F32.BF16 R76, R4.reuse, R26, R164 ;  /* 0x0000001a044c723c */ /* 0x040fe200000418a4 */
[----:B------:R-:W-:Y:S01]  /*15590*/  IMAD.MOV.U32 R151, RZ, RZ, R163 ;  /* 0x000000ffff977224 */ /* 0x000fe200078e00a3 */
[----:B------:R-:W-:Y:S01]  /*155a0*/  MOV R163, R67 ;  /* 0x0000004300a37202 */ /* 0x000fe20000000f00 */
[----:B------:R-:W-:Y:S01]  /*155b0*/  IMAD.MOV.U32 R160, RZ, RZ, R68 ;  /* 0x000000ffffa07224 */ /* 0x000fe200078e0044 */
[----:B------:R-:W-:Y:S01]  /*155c0*/  MOV R149, R69 ;  /* 0x0000004500957202 */ /* 0x000fe20000000f00 */
[----:B------:R-:W-:Y:S02]  /*155d0*/  IMAD.MOV.U32 R148, RZ, RZ, R70 ;  /* 0x000000ffff947224 */ /* 0x000fe400078e0046 */
[----:B------:R-:W-:Y:S01]  /*155e0*/  IMAD.MOV.U32 R164, RZ, RZ, R64 ;  /* 0x000000ffffa47224 */ /* 0x000fe200078e0040 */
[----:B------:R-:W-:Y:S01]  /*155f0*/  MOV R150, R80 ;  /* 0x0000005000967202 */ /* 0x000fe20000000f00 */
[C---:B--2---:R-:W-:Y:S06]  /*15600*/  HMMA.16816.F32.BF16 R104, R4.reuse, R16, R104 ;  /* 0x000000100468723c */ /* 0x044fec0000041868 */
[----:B------:R-:W-:Y:S01]  /*15610*/  HMMA.16816.F32.BF16 R108, R4, R18, R108 ;  /* 0x00000012046c723c */ /* 0x000fe2000004186c */
[----:B------:R-:W-:Y:S01]  /*15620*/  IMAD.MOV.U32 R80, RZ, RZ, R84 ;  /* 0x000000ffff507224 */ /* 0x000fe200078e0054 */
[----:B------:R-:W-:Y:S01]  /*15630*/  MOV R165, R85 ;  /* 0x0000005500a57202 */ /* 0x000fe20000000f00 */
[----:B------:R-:W-:-:S03]  /*15640*/  IMAD.MOV.U32 R166, RZ, RZ, R86 ;  /* 0x000000ffffa67224 */ /* 0x000fc600078e0056 */
[----:B---3--:R-:W-:Y:S07]  /*15650*/  HMMA.16816.F32.BF16 R64, R4, R14, R124 ;  /* 0x0000000e0440723c */ /* 0x008fee000004187c */
[----:B------:R-:W-:Y:S02]  /*15660*/  MOV R125, R71 ;  /* 0x00000047007d7202 */ /* 0x000fe40000000f00 */
[----:B------:R-:W-:Y:S06]  /*15670*/  HMMA.16816.F32.BF16 R68, R8, R24, R188 ;  /* 0x000000180844723c */ /* 0x000fec00000418bc */
[----:B------:R-:W-:Y:S01]  /*15680*/  HMMA.16816.F32.BF16 R120, R4, R12, R120 ;  /* 0x0000000c0478723c */ /* 0x000fe20000041878 */
[----:B------:R-:W-:-:S06]  /*15690*/  MOV R191, R211 ;  /* 0x000000d300bf7202 */ /* 0x000fcc0000000f00 */
[----:B------:R-:W-:Y:S01]  /*156a0*/  MOV R4, R207 ;  /* 0x000000cf00047202 */ /* 0x000fe20000000f00 */
[----:B------:R-:W-:Y:S01]  /*156b0*/  IMAD.MOV.U32 R7, RZ, RZ, R210 ;  /* 0x000000ffff077224 */ /* 0x000fe200078e00d2 */
[----:B------:R-:W-:Y:S01]  /*156c0*/  MOV R5, R209 ;  /* 0x000000d100057202 */ /* 0x000fe20000000f00 */
[----:B------:R-:W-:Y:S01]  /*156d0*/  IMAD.MOV.U32 R190, RZ, RZ, R191 ;  /* 0x000000ffffbe7224 */ /* 0x000fe200078e00bf */
[----:B------:R-:W-:Y:S02]  /*156e0*/  MOV R191, R4 ;  /* 0x0000000400bf7202 */ /* 0x000fe40000000f00 */
[----:B------:R-:W-:Y:S01]  /*156f0*/  MOV R167, R87 ;  /* 0x0000005700a77202 */ /* 0x000fe20000000f00 */
[----:B------:R-:W-:Y:S01]  /*15700*/  IMAD.MOV.U32 R4, RZ, RZ, R5 ;  /* 0x000000ffff047224 */ /* 0x000fe200078e0005 */
[----:B------:R-:W-:Y:S01]  /*15710*/  MOV R5, R7 ;  /* 0x0000000700057202 */ /* 0x000fe20000000f00 */
[----:B------:R-:W-:Y:S01]  /*15720*/  HMMA.16816.F32.BF16 R84, R8, R26, R180 ;  /* 0x0000001a0854723c */ /* 0x000fe200000418b4 */
[----:B------:R-:W-:Y:S01]  /*15730*/  IMAD.MOV.U32 R7, RZ, RZ, R148 ;  /* 0x000000ffff077224 */ /* 0x000fe200078e0094 */
[----:B------:R-:W-:Y:S01]  /*15740*/  MOV R148, R149 ;  /* 0x0000009500947202 */ /* 0x000fe20000000f00 */
[----:B------:R-:W-:Y:S01]  /*15750*/  IMAD.MOV.U32 R149, RZ, RZ, R150 ;  /* 0x000000ffff957224 */ /* 0x000fe200078e0096 */
[----:B------:R-:W-:-:S03]  /*15760*/  MOV R150, R151 ;  /* 0x0000009700967202 */ /* 0x000fc60000000f00 */
[----:B------:R-:W-:Y:S01]  /*15770*/  MOV R181, R190 ;  /* 0x000000be00b57202 */ /* 0x000fe20000000f00 */
[----:B------:R-:W-:Y:S01]  /*15780*/  IMAD.MOV.U32 R182, RZ, RZ, R191 ;  /* 0x000000ffffb67224 */ /* 0x000fe200078e00bf */
[----:B------:R-:W-:Y:S01]  /*15790*/  MOV R183, R4 ;  /* 0x0000000400b77202 */ /* 0x000fe20000000f00 */
[----:B------:R-:W-:Y:S01]  /*157a0*/  HMMA.16816.F32.BF16 R100, R8, R16, R100 ;  /* 0x000000100864723c */ /* 0x000fe20000041864 */
        /* <DEDUP_REMOVED lines=10> */
[----:B------:R-:W-:Y:S01]  /*15850*/  FADD.FTZ R2, R2, R46 ;  /* 0x0000002e02027221 */ /* 0x000fe20000010000 */
[----:B------:R-:W-:-:S02]  /*15860*/  IMAD.MOV.U32 R124, RZ, RZ, R204 ;  /* 0x000000ffff7c7224 */ /* 0x000fc400078e00cc */
[----:B------:R-:W-:Y:S01]  /*15870*/  FADD.FTZ R0, R232, R45 ;  /* 0x0000002de8007221 */ /* 0x000fe20000010000 */
[----:B------:R-:W-:Y:S01]  /*15880*/  IMAD.MOV.U32 R6, RZ, RZ, R206 ;  /* 0x000000ffff067224 */ /* 0x000fe200078e00ce */
[----:B------:R-:W-:Y:S01]  /*15890*/  MOV R126, R205 ;  /* 0x000000cd007e7202 */ /* 0x000fe20000000f00 */
[----:B------:R-:W4:Y:S01]  /*158a0*/  LDSM.16.MT88.4 R148, [R225+0xd800] ;  /* 0x00d80000e194783b */ /* 0x000f220000004200 */
[----:B--2---:R-:W-:Y:S01]  /*158b0*/  FADD.FTZ R3, R181, R34 ;  /* 0x00000022b5037221 */ /* 0x004fe20000010000 */
        /* <DEDUP_REMOVED lines=14> */
[----:B---3--:R-:W-:Y:S01]  /*159a0*/  MOV R42, R180 ;  /* 0x000000b4002a7202 */ /* 0x008fe20000000f00 */
        /* <DEDUP_REMOVED lines=14> */
[----:B------:R-:W-:Y:S01]  /*15a90*/  FADD.FTZ R5, R224, R0 ;  /* 0x00000000e0057221 */ /* 0x000fe20000010000 */
[----:B------:R-:W-:Y:S01]  /*15aa0*/  FADD.FTZ R4, R181, R4 ;  /* 0x00000004b5047221 */ /* 0x000fe20000010000 */
[----:B------:R-:W-:Y:S01]  /*15ab0*/  IMAD.MOV.U32 R127, RZ, RZ, R208 ;  /* 0x000000ffff7f7224 */ /* 0x000fe200078e00d0 */
[C---:B------:R-:W-:Y:S01]  /*15ac0*/  HMMA.16816.F32.BF16 R220, R8.reuse, R20, R220 ;  /* 0x0000001408dc723c */ /* 0x040fe200000418dc */
[----:B------:R-:W-:Y:S01]  /*15ad0*/  MUFU.EX2 R20, R31 ;  /* 0x0000001f00147308 */ /* 0x000fe20000000800 */
[----:B------:R-:W-:Y:S01]  /*15ae0*/  FADD.FTZ R2, R42, R3 ;  /* 0x000000032a027221 */ /* 0x000fe20000010000 */
[----:B------:R-:W-:Y:S01]  /*15af0*/  FADD.FTZ R0, R180, R6 ;  /* 0x00000006b4007221 */ /* 0x000fe20000010000 */
[----:B------:R1:W5:Y:S02]  /*15b00*/  LDL.LU R232, [R1+0x90] ;  /* 0x0000900001e87983 */ /* 0x0003640000300800 */
[----:B------:R-:W-:Y:S01]  /*15b10*/  HMMA.16816.F32.BF16 R204, R8, R18, R112 ;  /* 0x0000001208cc723c */ /* 0x000fe20000041870 */
[----:B------:R-:W-:-:S05]  /*15b20*/  FADD.FTZ R3, R182, R5 ;  /* 0x00000005b6037221 */ /* 0x000fca0000010000 */
[C---:B------:R-:W-:Y:S01]  /*15b30*/  HMMA.16816.F32.BF16 R116, R8.reuse, R12, R116 ;  /* 0x0000000c0874723c */ /* 0x040fe20000041874 */
[----:B------:R-:W-:Y:S05]  /*15b40*/  MUFU.EX2 R18, R30 ;  /* 0x0000001e00127308 */ /* 0x000fea0000000800 */
[----:B------:R-:W-:Y:S03]  /*15b50*/  HMMA.16816.F32.BF16 R208, R8, R22, R96 ;  /* 0x0000001608d0723c */ /* 0x000fe60000041860 */
[----:B------:R-:W2:Y:S08]  /*15b60*/  MUFU.EX2 R26, R41 ;  /* 0x00000029001a7308 */ /* 0x000eb00000000800 */
[----:B------:R-:W-:Y:S08]  /*15b70*/  MUFU.EX2 R27, R40 ;  /* 0x00000028001b7308 */ /* 0x000ff00000000800 */
[----:B------:R-:W-:Y:S08]  /*15b80*/  MUFU.EX2 R21, R37 ;  /* 0x0000002500157308 */ /* 0x000ff00000000800 */
[----:B------:R-:W-:Y:S08]  /*15b90*/  MUFU.EX2 R24, R33 ;  /* 0x0000002100187308 */ /* 0x000ff00000000800 */
[----:B------:R-:W-:Y:S01]  /*15ba0*/  MUFU.EX2 R17, R32 ;  /* 0x0000002000117308 */ /* 0x000fe20000000800 */
[----:B------:R-:W-:-:S02]  /*15bb0*/  MOV R124, R125 ;  /* 0x0000007d007c7202 */ /* 0x000fc40000000f00 */
[----:B------:R-:W-:Y:S02]  /*15bc0*/  MOV R46, R126 ;  /* 0x0000007e002e7202 */ /* 0x000fe40000000f00 */
[----:B------:R-:W-:Y:S01]  /*15bd0*/  MOV R45, R127 ;  /* 0x0000007f002d7202 */ /* 0x000fe20000000f00 */
[----:B------:R-:W-:Y:S01]  /*15be0*/  FADD.FTZ R2, R51, R2 ;  /* 0x0000000233027221 */ /* 0x000fe20000010000 */
[----:B------:R-:W-:Y:S01]  /*15bf0*/  FADD.FTZ R0, R50, R0 ;  /* 0x0000000032007221 */ /* 0x000fe20000010000 */
[----:B------:R-:W-:Y:S01]  /*15c00*/  MUFU.EX2 R19, R28 ;  /* 0x0000001c00137308 */ /* 0x000fe20000000800 */
[----:B------:R-:W-:Y:S01]  /*15c10*/  MOV R42, R183 ;  /* 0x000000b7002a7202 */ /* 0x000fe20000000f00 */
[----:B------:R-:W-:Y:S01]  /*15c20*/  LDSM.16.MT88.4 R112, [R228+0xf800] ;  /* 0x00f80000e470783b */ /* 0x000fe20000004200 */
[----:B------:R-:W-:Y:S02]  /*15c30*/  MOV R38, R80 ;  /* 0x0000005000267202 */ /* 0x000fe40000000f00 */
[----:B------:R-:W-:Y:S01]  /*15c40*/  MOV R34, R82 ;  /* 0x0000005200227202 */ /* 0x000fe20000000f00 */
[----:B------:R1:W5:Y:S02]  /*15c50*/  LDL.LU R231, [R1+0x8c] ;  /* 0x00008c0001e77983 */ /* 0x0003640000300800 */
[----:B------:R3:W-:Y:S08]  /*15c60*/  MUFU.EX2 R12, R29 ;  /* 0x0000001d000c7308 */ /* 0x0007f00000000800 */
[----:B------:R4:W-:Y:S08]  /*15c70*/  MUFU.EX2 R23, R35 ;  /* 0x0000002300177308 */ /* 0x0009f00000000800 */
[----:B------:R-:W1:Y:S01]  /*15c80*/  MUFU.EX2 R22, R36 ;  /* 0x0000002400167308 */ /* 0x000e620000000800 */
[----:B---3--:R-:W-:Y:S07]  /*15c90*/  HMMA.16816.F32.BF16 R28, R8, R14, R128 ;  /* 0x0000000e081c723c */ /* 0x008fee0000041880 */
[----:B------:R-:W-:Y:S01]  /*15ca0*/  MUFU.EX2 R13, R43 ;  /* 0x0000002b000d7308 */ /* 0x000fe20000000800 */
[----:B----4-:R-:W-:Y:S01]  /*15cb0*/  MOV R35, R7 ;  /* 0x0000000700237202 */ /* 0x010fe20000000f00 */
[----:B------:R-:W-:Y:S01]  /*15cc0*/  FADD.FTZ R11, R48, R4 ;  /* 0x00000004300b7221 */ /* 0x000fe20000010000 */
[----:B------:R-:W-:Y:S01]  /*15cd0*/  IMAD.MOV.U32 R125, RZ, RZ, R230 ;  /* 0x000000ffff7d7224 */ /* 0x000fe200078e00e6 */
[----:B------:R-:W3:Y:S04]  /*15ce0*/  LDSM.16.MT88.4 R4, [R227+0xf800] ;  /* 0x00f80000e304783b */ /* 0x000ee80000004200 */
[----:B------:R-:W4:Y:S01]  /*15cf0*/  MUFU.EX2 R8, R44 ;  /* 0x0000002c00087308 */ /* 0x000f220000000800 */
[----:B------:R-:W-:Y:S01]  /*15d00*/  MOV R33, R124 ;  /* 0x0000007c00217202 */ /* 0x000fe20000000f00 */
[----:B------:R-:W-:Y:S01]  /*15d10*/  IMAD.MOV.U32 R32, RZ, RZ, R125 ;  /* 0x000000ffff207224 */ /* 0x000fe200078e007d */
[----:B--2---:R-:W-:Y:S01]  /*15d20*/  F2FP.BF16.F32.PACK_AB R128, R26, R25 ;  /* 0x000000191a80723e */ /* 0x004fe200000010ff */
[----:B------:R-:W-:Y:S01]  /*15d30*/  IMAD.MOV.U32 R41, RZ, RZ, R188 ;  /* 0x000000ffff297224 */ /* 0x000fe200078e00bc */
[----:B-1----:R-:W-:Y:S01]  /*15d40*/  F2FP.BF16.F32.PACK_AB R129, R22, R21 ;  /* 0x000000151681723e */ /* 0x002fe200000010ff */
[----:B------:R-:W-:Y:S01]  /*15d50*/  LDSM.16.MT88.4 R180, [R228+0xd800] ;  /* 0x00d80000e4b4783b */ /* 0x000fe20000004200 */
[----:B------:R-:W-:-:S02]  /*15d60*/  F2FP.BF16.F32.PACK_AB R124, R20, R17 ;  /* 0x00000011147c723e */ /* 0x000fc400000010ff */
[----:B------:R-:W-:Y:S01]  /*15d70*/  F2FP.BF16.F32.PACK_AB R130, R39, R27 ;  /* 0x0000001b2782723e */ /* 0x000fe200000010ff */
[----:B------:R-:W-:Y:S01]  /*15d80*/  LDSM.16.MT88.4 R96, [R226+0xf800] ;  /* 0x00f80000e260783b */ /* 0x000fe20000004200 */
[----:B------:R-:W-:Y:S02]  /*15d90*/  F2FP.BF16.F32.PACK_AB R131, R24, R23 ;  /* 0x000000171883723e */ /* 0x000fe400000010ff */
[----:B------:R-:W-:Y:S01]  /*15da0*/  F2FP.BF16.F32.PACK_AB R126, R19, R18 ;  /* 0x00000012137e723e */ /* 0x000fe200000010ff */
[----:B------:R-:W-:Y:S01]  /*15db0*/  IMAD.MOV.U32 R36, RZ, RZ, R191 ;  /* 0x000000ffff247224 */ /* 0x000fe200078e00bf */
[----:B------:R-:W-:Y:S01]  /*15dc0*/  F2FP.BF16.F32.PACK_AB R125, R12, R16 ;  /* 0x000000100c7d723e */ /* 0x000fe200000010ff */
[----:B------:R-:W-:Y:S01]  /*15dd0*/  FADD.FTZ R10, R47, R3 ;  /* 0x000000032f0a7221 */ /* 0x000fe20000010000 */
[----:B----4-:R-:W-:Y:S01]  /*15de0*/  F2FP.BF16.F32.PACK_AB R127, R8, R13 ;  /* 0x0000000d087f723e */ /* 0x010fe200000010ff */
[----:B------:R-:W-:Y:S01]  /*15df0*/  HMMA.16816.F32.BF16 R144, R128, R148, R144 ;  /* 0x000000948090723c */ /* 0x000fe20000041890 */
[----:B------:R-:W-:-:S02]  /*15e00*/  MOV R40, R189 ;  /* 0x000000bd00287202 */ /* 0x000fc40000000f00 */
[----:B------:R-:W-:Y:S01]  /*15e10*/  MOV R37, R190 ;  /* 0x000000be00257202 */ /* 0x000fe20000000f00 */
[----:B------:R-:W-:Y:S01]  /*15e20*/  IMAD.MOV.U32 R190, RZ, RZ, R166 ;  /* 0x000000ffffbe7224 */ /* 0x000fe200078e00a6 */
[----:B------:R-:W-:Y:S01]  /*15e30*/  MOV R188, R164 ;  /* 0x000000a400bc7202 */ /* 0x000fe20000000f00 */
[C---:B------:R-:W-:Y:S01]  /*15e40*/  HMMA.16816.F32.BF16 R140, R124.reuse, R148, R140 ;  /* 0x000000947c8c723c */ /* 0x040fe2000004188c */
[----:B------:R-:W-:Y:S01]  /*15e50*/  MOV R189, R165 ;  /* 0x000000a500bd7202 */ /* 0x000fe20000000f00 */
[----:B------:R-:W-:Y:S01]  /*15e60*/  FADD.FTZ R9, R52, R2 ;  /* 0x0000000234097221 */ /* 0x000fe20000010000 */
[----:B------:R-:W-:Y:S01]  /*15e70*/  MOV R191, R167 ;  /* 0x000000a700bf7202 */ /* 0x000fe20000000f00 */
[----:B------:R-:W-:Y:S01]  /*15e80*/  IMAD.MOV.U32 R43, RZ, RZ, R81 ;  /* 0x000000ffff2b7224 */ /* 0x000fe200078e0051 */
[----:B------:R-:W1:Y:S01]  /*15e90*/  LDSM.16.MT88.4 R164, [R226+0xd800] ;  /* 0x00d80000e2a4783b */ /* 0x000e620000004200 */
[-C--:B------:R-:W-:Y:S01]  /*15ea0*/  HMMA.16816.F32.BF16 R152, R124, R150.reuse, R152 ;  /* 0x000000967c98723c */ /* 0x080fe20000041898 */
[----:B------:R-:W-:Y:S01]  /*15eb0*/  FADD.FTZ R3, R49, R0 ;  /* 0x0000000031037221 */ /* 0x000fe20000010000 */
[----:B------:R-:W-:Y:S01]  /*15ec0*/  FADD.FTZ R0, R46, R10 ;  /* 0x0000000a2e007221 */ /* 0x000fe20000010000 */
[----:B------:R-:W-:Y:S01]  /*15ed0*/  MOV R15, R83 ;  /* 0x00000053000f7202 */ /* 0x000fe20000000f00 */
[----:B------:R-:W-:Y:S01]  /*15ee0*/  IMAD.MOV.U32 R48, RZ, RZ, R156 ;  /* 0x000000ffff307224 */ /* 0x000fe200078e009c */
[----:B------:R-:W-:Y:S01]  /*15ef0*/  MOV R50, R158 ;  /* 0x0000009e00327202 */ /* 0x000fe20000000f00 */
[----:B------:R-:W-:Y:S01]  /*15f00*/  HMMA.16816.F32.BF16 R148, R128, R150, R56 ;  /* 0x000000968094723c */ /* 0x000fe20000041838 */
[----:B------:R-:W-:Y:S01]  /*15f10*/  FADD.FTZ R2, R45, R11 ;  /* 0x0000000b2d027221 */ /* 0x000fe20000010000 */
[----:B------:R-:W-:Y:S01]  /*15f20*/  FADD.FTZ R3, R33, R3 ;  /* 0x0000000321037221 */ /* 0x000fe20000010000 */
[----:B------:R-:W-:Y:S04]  /*15f30*/  LDSM.16.MT88.4 R80, [R225+0xf800] ;  /* 0x00f80000e150783b */ /* 0x000fe80000004200 */
[----:B------:R-:W-:Y:S01]  /*15f40*/  IMAD.MOV.U32 R56, RZ, RZ, R199 ;  /* 0x000000ffff387224 */ /* 0x000fe200078e00c7 */
[----:B------:R-:W-:Y:S01]  /*15f50*/  MOV R57, R198 ;  /* 0x000000c600397202 */ /* 0x000fe20000000f00 */
[----:B------:R-:W-:Y:S01]  /*15f60*/  IMAD.MOV.U32 R59, RZ, RZ, R196 ;  /* 0x000000ffff3b7224 */ /* 0x000fe200078e00c4 */
[----:B------:R-:W-:Y:S01]  /*15f70*/  MOV R58, R197 ;  /* 0x000000c5003a7202 */ /* 0x000fe20000000f00 */
[----:B------:R-:W-:Y:S01]  /*15f80*/  IMAD.MOV.U32 R51, RZ, RZ, R159 ;  /* 0x000000ffff337224 */ /* 0x000fe200078e009f */
[----:B------:R-:W2:Y:S01]  /*15f90*/  LDSM.16.MT88.4 R196, [R227+0xd800] ;  /* 0x00d80000e3c4783b */ /* 0x000ea20000004200 */
[-C--:B---3--:R-:W-:Y:S01]  /*15fa0*/  HMMA.16816.F32.BF16 R120, R124, R4.reuse, R120 ;  /* 0x000000047c78723c */ /* 0x088fe20000041878 */
[----:B------:R-:W-:Y:S01]  /*15fb0*/  FADD.FTZ R0, R36, R0 ;  /* 0x0000000024007221 */ /* 0x000fe20000010000 */
[----:B------:R-:W-:Y:S01]  /*15fc0*/  FADD.FTZ R2, R35, R2 ;  /* 0x0000000223027221 */ /* 0x000fe20000010000 */
[----:B------:R3:W5:Y:S03]  /*15fd0*/  LDL.LU R230, [R1+0x88] ;  /* 0x0000880001e67983 */ /* 0x0007660000300800 */
        /* <DEDUP_REMOVED lines=8> */
[----:B------:R-:W-:Y:S01]  /*16060*/  FADD.FTZ R0, R53, R0 ;  /* 0x0000000035007221 */ /* 0x000fe20000010000 */
[----:B------:R-:W-:Y:S01]  /*16070*/  FADD.FTZ R2, R132, R2 ;  /* 0x0000000284027221 */ /* 0x000fe20000010000 */
[----:B------:R-:W-:Y:S01]  /*16080*/  FADD.FTZ R4, R37, R4 ;  /* 0x0000000425047221 */ /* 0x000fe20000010000 */
[----:B------:R3:W5:Y:S03]  /*16090*/  LDL.LU R224, [R1+0x80] ;  /* 0x0000800001e07983 */ /* 0x0007660000300800 */
        /* <DEDUP_REMOVED lines=24> */
[----:B-1----:R-:W-:Y:S01]  /*16220*/  HMMA.16816.F32.BF16 R156, R124, R164, R176 ;  /* 0x000000a47c9c723c */ /* 0x002fe200000418b0 */
[----:B------:R-:W-:Y:S01]  /*16230*/  FADD.FTZ R2, R18, R2 ;  /* 0x0000000212027221 */ /* 0x000fe20000010000 */
[----:B------:R-:W-:Y:S01]  /*16240*/  FADD.FTZ R4, R39, R4 ;  /* 0x0000000427047221 */ /* 0x000fe20000010000 */
[----:B------:R-:W-:Y:S01]  /*16250*/  FADD.FTZ R3, R24, R3 ;  /* 0x0000000318037221 */ /* 0x000fe20000010000 */
[----:B------:R-:W-:-:S03]  /*16260*/  FADD.FTZ R0, R8, R0 ;  /* 0x0000000008007221 */ /* 0x000fc60000010000 */
[----:B------:R-:W-:Y:S01]  /*16270*/  MOV R176, R188 ;  /* 0x000000bc00b07202 */ /* 0x000fe20000000f00 */
[----:B------:R-:W-:Y:S01]  /*16280*/  IMAD.MOV.U32 R178, RZ, RZ, R190 ;  /* 0x000000ffffb27224 */ /* 0x000fe200078e00be */
[----:B------:R-:W-:Y:S02]  /*16290*/  MOV R177, R189 ;  /* 0x000000bd00b17202 */ /* 0x000fe40000000f00 */
[----:B------:R-:W-:Y:S02]  /*162a0*/  MOV R179, R191 ;  /* 0x000000bf00b37202 */ /* 0x000fe40000000f00 */
[----:B--2---:R-:W-:Y:S01]  /*162b0*/  HMMA.16816.F32.BF16 R188, R124, R196, R60 ;  /* 0x000000c47cbc723c */ /* 0x004fe2000004183c */
[----:B------:R-:W-:Y:S01]  /*162c0*/  FADD.FTZ R2, R19, R2 ;  /* 0x0000000213027221 */ /* 0x000fe20000010000 */
[----:B------:R3:W-:Y:S05]  /*162d0*/  STL [R1+0x40], R4 ;  /* 0x0000400401007387 */ /* 0x0007ea0000100800 */
[----:B------:R-:W-:Y:S01]  /*162e0*/  MOV R60, R15 ;  /* 0x0000000f003c7202 */ /* 0x000fe20000000f00 */
[----:B------:R-:W-:Y:S01]  /*162f0*/  IMAD.MOV.U32 R61, RZ, RZ, R38 ;  /* 0x000000ffff3d7224 */ /* 0x000fe200078e0026 */
[----:B------:R-:W-:-:S02]  /*16300*/  MOV R62, R43 ;  /* 0x0000002b003e7202 */ /* 0x000fc40000000f00 */
[----:B------:R-:W-:Y:S01]  /*16310*/  MOV R63, R34 ;  /* 0x00000022003f7202 */ /* 0x000fe20000000f00 */
[C---:B------:R-:W-:Y:S01]  /*16320*/  HMMA.16816.F32.BF16 R72, R124.reuse, R80, R72 ;  /* 0x000000507c48723c */ /* 0x040fe20000041848 */
[----:B------:R3:W-:Y:S04]  /*16330*/  STL [R1+0x58], R3 ;  /* 0x0000580301007387 */ /* 0x0007e80000100800 */
[----:B------:R3:W-:Y:S01]  /*16340*/  STL [R1+0x60], R0 ;  /* 0x0000600001007387 */ /* 0x0007e20000100800 */
[----:B------:R-:W-:Y:S03]  /*16350*/  HMMA.16816.F32.BF16 R76, R124, R82, R76 ;  /* 0x000000527c4c723c */ /* 0x000fe6000004184c */
[----:B------:R3:W-:Y:S03]  /*16360*/  STL [R1+0x5c], R2 ;  /* 0x00005c0201007387 */ /* 0x0007e60000100800 */
        /* <DEDUP_REMOVED lines=21> */
[----:B---3--:R-:W-:-:S15]  /*164c0*/  HMMA.16816.F32.BF16 R128, R128, R6, R28 ;  /* 0x000000068080723c */ /* 0x008fde000004181c */
[----:B------:R-:W-:-:S09]  /*164d0*/  NOP ;  /* 0x0000000000007918 */ /* 0x000fd20000000000 */
.L_x_604:
[----:B------:R-:W-:-:S06]  /*164e0*/  UISETP.GT.AND UP0, UPT, UR20, UR13, UPT ;  /* 0x0000000d1400728c */ /* 0x000fcc000bf04270 */
[----:B------:R-:W-:-:S13]  /*164f0*/  PLOP3.LUT P0, PT, PT, PT, UP0, 0x80, 0x0 ;  /* 0x000000000000781c */ /* 0x000fda0003f0f008 */
[----:B------:R-:W-:Y:S05]  /*16500*/  @!P0 BRA `(.L_x_607) ;  /* 0x0000005c00288947 */ /* 0x000fea0003800000 */
[----:B------:R-:W2:Y:S01]  /*16510*/  LDL.LU.64 R4, [R1+0x48] ;  /* 0x0000480001047983 */ /* 0x000ea20000300a00 */
[----:B------:R-:W-:Y:S01]  /*16520*/  MOV R133, R136 ;  /* 0x0000008800857202 */ /* 0x000fe20000000f00 */
[----:B------:R-:W-:Y:S01]  /*16530*/  IMAD.MOV.U32 R139, RZ, RZ, R134 ;  /* 0x000000ffff8b7224 */ /* 0x000fe200078e0086 */
[----:B------:R-:W-:Y:S01]  /*16540*/  MOV R132, R137 ;  /* 0x0000008900847202 */ /* 0x000fe20000000f00 */
[----:B------:R-:W2:Y:S01]  /*16550*/  LDL.LU.64 R2, [R1+0x50] ;  /* 0x0000500001027983 */ /* 0x000ea20000300a00 */
[----:B-----5:R-:W-:Y:S01]  /*16560*/  MOV R138, R135 ;  /* 0x00000087008a7202 */ /* 0x020fe20000000f00 */
[----:B------:R-:W-:Y:S02]  /*16570*/  USHF.L.U64.HI UR5, UR6, 0x5, UR7 ;  /* 0x0000000506057899 */ /* 0x000fe40008010207 */
[----:B------:R-:W-:Y:S02]  /*16580*/  USHF.L.U32 UR21, UR6, 0x5, URZ ;  /* 0x0000000506157899 */ /* 0x000fe4000800063f */
[----:B------:R-:W-:-:S02]  /*16590*/  USHF.L.U64.HI UR22, UR8, 0x5, UR9 ;  /* 0x0000000508167899 */ /* 0x000fc40008010209 */
[----:B------:R-:W-:Y:S01]  /*165a0*/  USHF.L.U32 UR24, UR8, 0x5, URZ ;  /* 0x0000000508187899 */ /* 0x000fe2000800063f */
[----:B------:R-:W-:Y:S01]  /*165b0*/  ULDC UR23, c[0x0][0x39c] ;  /* 0x0000e70000177ab9 */ /* 0x000fe20000000800 */
[----:B------:R-:W-:Y:S01]  /*165c0*/  ULDC UR4, c[0x0][0x2ec] ;  /* 0x0000bb0000047ab9 */ /* 0x000fe20000000800 */
[----:B------:R-:W-:Y:S01]  /*165d0*/  ULDC.64 UR6, c[0x0][0x218] ;  /* 0x0000860000067ab9 */ /* 0x000fe20000000a00 */
[----:B------:R-:W-:Y:S01]  /*165e0*/  ULDC.64 UR10, c[0x0][0x220] ;  /* 0x00008800000a7ab9 */ /* 0x000fe20000000a00 */
[----:B------:R-:W-:Y:S01]  /*165f0*/  ULDC.64 UR8, c[0x0][0x248] ;  /* 0x0000920000087ab9 */ /* 0x000fe20000000a00 */
[----:B--2---:R-:W-:-:S05]  /*16600*/  IMAD.MOV.U32 R3, RZ, RZ, R5 ;  /* 0x000000ffff037224 */ /* 0x004fca00078e0005 */
[----:B------:R1:W-:Y:S01]  /*16610*/  STL.64 [R1+0x68], R2 ;  /* 0x0000680201007387 */ /* 0x0003e20000100a00 */
[----:B------:R-:W-:Y:S05]  /*16620*/  BRA `(.L_x_608) ;  /* 0x0000000000887947 */ /* 0x000fea0003800000 */
.L_x_610:
        /* <DEDUP_REMOVED lines=34> */
.L_x_608:
[----:B--2---:R-:W2:Y:S01]  /*16850*/  LDL.64 R4, [R1+0x68] ;  /* 0x0000680001047983 */ /* 0x004ea20000100a00 */
[----:B------:R-:W-:Y:S04]  /*16860*/  DEPBAR.LE SB0, 0x0 ;  /* 0x000080000000791a */ /* 0x000fe80000000000 */
[----:B------:R-:W-:Y:S01]  /*16870*/  UIADD3 UR25, UR20, -0x1, URZ ;  /* 0xffffffff14197890 */ /* 0x000fe2000fffe03f */
[----:B------:R-:W-:Y:S03]  /*16880*/  BAR.SYNC.DEFER_BLOCKING 0x0 ;  /* 0x0000000000007b1d */ /* 0x000fe60000010000 */
[----:B------:R-:W-:Y:S02]  /*16890*/  USHF.R.S32.HI UR27, URZ, 0x1f, UR25 ;  /* 0x0000001f3f1b7899 */ /* 0x000fe40008011419 */
[----:B------:R-:W-:Y:S01]  /*168a0*/  UIMAD UR26, UR14, UR25, URZ ;  /* 0x000000190e1a72a4 */ /* 0x000fe2000f8e023f */
[----:B-1----:R-:W-:Y:S01]  /*168b0*/  IMAD.U32 R2, RZ, RZ, UR25 ;  /* 0x00000019ff027e24 */ /* 0x002fe2000f8e00ff */
[----:B------:R-:W-:Y:S02]  /*168c0*/  UISETP.GT.AND UP0, UPT, UR25, UR13, UPT ;  /* 0x0000000d1900728c */ /* 0x000fe4000bf04270 */
[----:B------:R-:W-:Y:S01]  /*168d0*/  UIMAD UR26, UR27, UR15, UR26 ;  /* 0x0000000f1b1a72a4 */ /* 0x000fe2000f8e021a */
[----:B--2---:R-:W-:Y:S01]  /*168e0*/  IMAD.WIDE.U32 R2, R2, UR15, R4 ;  /* 0x0000000f02027c25 */ /* 0x004fe2000f8e0004 */
[----:B------:R-:W1:Y:S04]  /*168f0*/  S2R R134, SR_TID.X ;  /* 0x0000000000867919 */ /* 0x000e680000002100 */
[----:B------:R-:W-:Y:S01]  /*16900*/  VIADD R0, R3, UR26 ;  /* 0x0000001a03007c36 */ /* 0x000fe20008000000 */
[C---:B------:R-:W-:Y:S04]  /*16910*/  LEA R6, P0, R2.reuse, UR10, 0x1 ;  /* 0x0000000a02067c11 */ /* 0x040fe8000f8008ff */
[----:B------:R-:W-:Y:S02]  /*16920*/  LEA.HI.X R7, R2, UR11, R0, 0x1, P0 ;  /* 0x0000000b02077c11 */ /* 0x000fe400080f0c00 */
[----:B------:R-:W-:Y:S03]  /*16930*/  IADD3 R4, P0, R6, UR21, RZ ;  /* 0x0000001506047c10 */ /* 0x000fe6000ff1e0ff */
[----:B------:R-:W-:Y:S01]  /*16940*/  @!PT LDS RZ, [RZ] ;  /* 0x00000000fffff984 */ /* 0x000fe20000000800 */
[----:B------:R-:W-:Y:S01]  /*16950*/  @!PT LDS RZ, [RZ] ;  /* 0x00000000fffff984 */ /* 0x000fe20000000800 */
[----:B------:R-:W-:Y:S01]  /*16960*/  @!PT LDS RZ, [RZ] ;  /* 0x00000000fffff984 */ /* 0x000fe20000000800 */
[----:B-----5:R-:W-:Y:S01]  /*16970*/  LDGSTS.E.BYPASS.LTC128B.128 [R251+0xc000], desc[UR18][R6.64] ;  /* 0x0c00000006fb7fae */ /* 0x020fe2000b901d52 */
[----:B------:R-:W-:Y:S02]  /*16980*/  IADD3.X R5, R7, UR5, RZ, P0, !PT ;  /* 0x0000000507057c10 */ /* 0x000fe400087fe4ff */
[----:B------:R-:W-:Y:S04]  /*16990*/  IADD3 R2, P0, R4, UR21, RZ ;  /* 0x0000001504027c10 */ /* 0x000fe8000ff1e0ff */
[----:B------:R-:W-:Y:S01]  /*169a0*/  IADD3.X R3, R5, UR5, RZ, P0, !PT ;  /* 0x0000000505037c10 */ /* 0x000fe200087fe4ff */
[----:B------:R-:W-:Y:S01]  /*169b0*/  LDGSTS.E.BYPASS.LTC128B.128 [R251+0xe000], desc[UR18][R6.64+0x80] ;  /* 0x0e00008006fb7fae */ /* 0x000fe2000b901d52 */
[----:B------:R-:W-:Y:S04]  /*169c0*/  IADD3 R8, P0, R2, UR21, RZ ;  /* 0x0000001502087c10 */ /* 0x000fe8000ff1e0ff */
[----:B------:R-:W-:Y:S03]  /*169d0*/  IADD3.X R9, R3, UR5, RZ, P0, !PT ;  /* 0x0000000503097c10 */ /* 0x000fe600087fe4ff */
[----:B------:R-:W-:Y:S01]  /*169e0*/  LDGSTS.E.BYPASS.LTC128B.128 [R251+0xc800], desc[UR18][R4.64] ;  /* 0x0c80000004fb7fae */ /* 0x000fe2000b901d52 */
[----:B-1----:R-:W-:Y:S07]  /*169f0*/  IMAD.SHL.U32 R134, R134, 0x2, RZ ;  /* 0x0000000286867824 */ /* 0x002fee00078e00ff */
[----:B------:R1:W-:Y:S01]  /*16a00*/  LDGSTS.E.BYPASS.LTC128B.128 [R251+0xe800], desc[UR18][R4.64+0x80] ;  /* 0x0e80008004fb7fae */ /* 0x0003e2000b901d52 */
[----:B------:R-:W-:Y:S07]  /*16a10*/  LOP3.LUT R134, R134, 0x6, RZ, 0xc0, !PT ;  /* 0x0000000686867812 */ /* 0x000fee00078ec0ff */
[----:B------:R-:W-:Y:S08]  /*16a20*/  LDGSTS.E.BYPASS.LTC128B.128 [R251+0xd000], desc[UR18][R2.64] ;  /* 0x0d00000002fb7fae */ /* 0x000ff0000b901d52 */
[----:B------:R-:W-:Y:S08]  /*16a30*/  LDGSTS.E.BYPASS.LTC128B.128 [R251+0xf000], desc[UR18][R2.64+0x80] ;  /* 0x0f00008002fb7fae */ /* 0x000ff0000b901d52 */
        /* <DEDUP_REMOVED lines=159> */
[----:B------:R-:W2:Y:S03]  /*17430*/  LDSM.16.M88.4 R208, [R233+0x6000] ;  /* 0x00600000e9d0783b */ /* 0x000ea60000000200 */
[-C--:B-1----:R-:W-:Y:S06]  /*17440*/  HMMA.16816.F32.BF16 R4, R216, R204.reuse, R4 ;  /* 0x000000ccd804723c */ /* 0x082fec0000041804 */
[C---:B--2---:R-:W-:Y:S06]  /*17450*/  HMMA.16816.F32.BF16 R8, R208.reuse, R204, R8 ;  /* 0x000000ccd008723c */ /* 0x044fec0000041808 */
[-C--:B------:R-:W-:Y:S06]  /*17460*/  HMMA.16816.F32.BF16 R12, R208, R206.reuse, R12 ;  /* 0x000000ced00c723c */ /* 0x080fec000004180c */
[C---:B------:R-:W-:Y:S06]  /*17470*/  HMMA.16816.F32.BF16 R16, R216.reuse, R206, R16 ;  /* 0x000000ced810723c */ /* 0x040fec0000041810 */
[----:B------:R-:W-:Y:S01]  /*17480*/  FMUL.FTZ R0, R7, UR23 ;  /* 0x0000001707007c20 */ /* 0x000fe20008410000 */
[----:B------:R-:W-:Y:S01]  /*17490*/  FMUL.FTZ R4, R4, UR23 ;  /* 0x0000001704047c20 */ /* 0x000fe20008410000 */
[----:B------:R-:W-:Y:S03]  /*174a0*/  FMUL.FTZ R6, R6, UR23 ;  /* 0x0000001706067c20 */ /* 0x000fe60008410000 */
[----:B------:R-:W-:Y:S01]  /*174b0*/  FMUL.FTZ R5, R5, UR23 ;  /* 0x0000001705057c20 */ /* 0x000fe20008410000 */
[----:B------:R1:W-:Y:S01]  /*174c0*/  MUFU.TANH R223, R0 ;  /* 0x0000000000df7308 */ /* 0x0003e20000002400 */
        /* <DEDUP_REMOVED lines=10> */
[----:B------:R-:W-:Y:S01]  /*17570*/  MUFU.TANH R212, R6 ;  /* 0x0000000600d47308 */ /* 0x000fe20000002400 */
[----:B-1----:R-:W-:Y:S02]  /*17580*/  IMAD.U32 R0, RZ, RZ, UR25 ;  /* 0x00000019ff007e24 */ /* 0x002fe4000f8e00ff */
[----:B------:R-:W-:Y:S01]  /*17590*/  FMUL.FTZ R18, R18, UR23 ;  /* 0x0000001712127c20 */ /* 0x000fe20008410000 */
[----:B------:R-:W-:Y:S01]  /*175a0*/  FMUL.FTZ R17, R17, UR23 ;  /* 0x0000001711117c20 */ /* 0x000fe20008410000 */
[----:B------:R-:W-:Y:S01]  /*175b0*/  FMUL.FTZ R19, R19, UR23 ;  /* 0x0000001713137c20 */ /* 0x000fe20008410000 */
[----:B------:R-:W-:Y:S04]  /*175c0*/  IMAD R0, R0, 0x40, R134 ;  /* 0x0000004000007824 */ /* 0x000fe800078e0286 */
[----:B------:R1:W-:Y:S01]  /*175d0*/  MUFU.TANH R215, R5 ;  /* 0x0000000500d77308 */ /* 0x0003e20000002400 */
[C---:B------:R-:W-:Y:S01]  /*175e0*/  VIADD R3, R0.reuse, 0x10 ;  /* 0x0000001000037836 */ /* 0x040fe20000000000 */
[CC--:B------:R-:W-:Y:S01]  /*175f0*/  ISETP.GE.AND P0, PT, R0.reuse, R246.reuse, PT ;  /* 0x000000f60000720c */ /* 0x0c0fe20003f06270 */
[C---:B------:R-:W-:Y:S01]  /*17600*/  VIADD R2, R0.reuse, 0x1 ;  /* 0x0000000100027836 */ /* 0x040fe20000000000 */
[C---:B------:R-:W-:Y:S02]  /*17610*/  ISETP.GE.AND P5, PT, R0.reuse, R245, PT ;  /* 0x000000f50000720c */ /* 0x040fe40003fa6270 */
[----:B------:R-:W-:Y:S04]  /*17620*/  ISETP.GE.OR P0, PT, R0, R249, !P0 ;  /* 0x000000f90000720c */ /* 0x000fe80004706670 */
[----:B------:R-:W2:Y:S01]  /*17630*/  MUFU.TANH R8, R8 ;  /* 0x0000000800087308 */ /* 0x000ea20000002400 */
[C---:B------:R-:W-:Y:S02]  /*17640*/  ISETP.GE.AND P1, PT, R2.reuse, R246, PT ;  /* 0x000000f60200720c */ /* 0x040fe40003f26270 */
[C---:B------:R-:W-:Y:S02]  /*17650*/  ISETP.GE.AND P6, PT, R2.reuse, R243, PT ;  /* 0x000000f30200720c */ /* 0x040fe40003fc6270 */
[C---:B------:R-:W-:Y:S02]  /*17660*/  ISETP.GE.OR P1, PT, R2.reuse, R249, !P1 ;  /* 0x000000f90200720c */ /* 0x040fe40004f26670 */
[C---:B------:R-:W-:Y:S03]  /*17670*/  ISETP.GE.OR P6, PT, R2.reuse, R247, !P6 ;  /* 0x000000f70200720c */ /* 0x040fe600077c6670 */
[----:B------:R-:W3:Y:S01]  /*17680*/  MUFU.TANH R9, R9 ;  /* 0x0000000900097308 */ /* 0x000ee20000002400 */
[----:B-1----:R-:W1:Y:S01]  /*17690*/  LDSM.16.M88.4 R4, [R229+0x2800] ;  /* 0x00280000e504783b */ /* 0x002e620000000200 */
[C---:B------:R-:W-:Y:S02]  /*176a0*/  ISETP.GE.AND P4, PT, R2.reuse, R245, PT ;  /* 0x000000f50200720c */ /* 0x040fe40003f86270 */
[C---:B------:R-:W-:Y:S02]  /*176b0*/  ISETP.GE.AND P2, PT, R2.reuse, R244, PT ;  /* 0x000000f40200720c */ /* 0x040fe40003f46270 */
[----:B------:R-:W-:Y:S04]  /*176c0*/  ISETP.GE.OR P4, PT, R2, R250, !P4 ;  /* 0x000000fa0200720c */ /* 0x000fe80006786670 */
[----:B------:R-:W4:Y:S01]  /*176d0*/  MUFU.TANH R10, R10 ;  /* 0x0000000a000a7308 */ /* 0x000f220000002400 */
[----:B--2---:R-:W-:Y:S02]  /*176e0*/  FSEL R220, R8, -INF , !P0 ;  /* 0xff80000008dc7808 */ /* 0x004fe40004000000 */
[----:B------:R-:W-:Y:S02]  /*176f0*/  ISETP.GE.AND P0, PT, R0, R243, PT ;  /* 0x000000f30000720c */ /* 0x000fe40003f06270 */
[----:B------:R-:W-:Y:S01]  /*17700*/  ISETP.GE.OR P2, PT, R2, R248, !P2 ;  /* 0x000000f80200720c */ /* 0x000fe20005746670 */
[C---:B------:R-:W-:Y:S01]  /*17710*/  VIADD R2, R0.reuse, 0x8 ;  /* 0x0000000800027836 */ /* 0x040fe20000000000 */
[C---:B------:R-:W-:Y:S03]  /*17720*/  ISETP.GE.OR P0, PT, R0.reuse, R247, !P0 ;  /* 0x000000f70000720c */ /* 0x040fe60004706670 */
[----:B------:R-:W2:Y:S01]  /*17730*/  MUFU.TANH R11, R11 ;  /* 0x0000000b000b7308 */ /* 0x000ea20000002400 */
[----:B---3--:R-:W-:Y:S02]  /*17740*/  FSEL R8, R9, -INF , !P1 ;  /* 0xff80000009087808 */ /* 0x008fe40004800000 */
[----:B------:R-:W-:Y:S02]  /*17750*/  ISETP.GE.OR P5, PT, R0, R250, !P5 ;  /* 0x000000fa0000720c */ /* 0x000fe40006fa6670 */
[----:B------:R-:W-:Y:S01]  /*17760*/  FSEL R215, R215, -INF , !P4 ;  /* 0xff800000d7d77808 */ /* 0x000fe20006000000 */
[----:B------:R2:W-:Y:S01]  /*17770*/  STL [R1+0x8], R8 ;  /* 0x0000080801007387 */ /* 0x0005e20000100800 */
[----:B------:R-:W-:Y:S03]  /*17780*/  ISETP.GE.AND P4, PT, R2, R245, PT ;  /* 0x000000f50200720c */ /* 0x000fe60003f86270 */
[----:B------:R-:W3:Y:S01]  /*17790*/  MUFU.TANH R12, R12 ;  /* 0x0000000c000c7308 */ /* 0x000ee20000002400 */
[----:B----4-:R-:W-:Y:S02]  /*177a0*/  FSEL R9, R10, -INF , !P0 ;  /* 0xff8000000a097808 */ /* 0x010fe40004000000 */
[----:B------:R-:W-:Y:S02]  /*177b0*/  FSEL R205, R205, -INF , !P5 ;  /* 0xff800000cdcd7808 */ /* 0x000fe40006800000 */
[----:B------:R-:W-:Y:S01]  /*177c0*/  ISETP.GE.AND P5, PT, R2, R246, PT ;  /* 0x000000f60200720c */ /* 0x000fe20003fa6270 */
[----:B------:R-:W-:Y:S01]  /*177d0*/  STL [R1], R9 ;  /* 0x0000000901007387 */ /* 0x000fe20000100800 */
[----:B------:R-:W-:Y:S03]  /*177e0*/  ISETP.GE.AND P3, PT, R0, R244, PT ;  /* 0x000000f40000720c */ /* 0x000fe60003f66270 */
[----:B------:R-:W-:Y:S01]  /*177f0*/  MUFU.TANH R13, R13 ;  /* 0x0000000d000d7308 */ /* 0x000fe20000002400 */
[----:B------:R-:W-:Y:S02]  /*17800*/  ISETP.GE.OR P5, PT, R2, R249, !P5 ;  /* 0x000000f90200720c */ /* 0x000fe40006fa6670 */
[----:B------:R-:W-:Y:S02]  /*17810*/  ISETP.GE.OR P3, PT, R0, R248, !P3 ;  /* 0x000000f80000720c */ /* 0x000fe40005f66670 */
[----:B------:R-:W-:Y:S02]  /*17820*/  FSEL R223, R223, -INF , !P2 ;  /* 0xff800000dfdf7808 */ /* 0x000fe40005000000 */
[----:B------:R-:W-:Y:S03]  /*17830*/  FSEL R212, R212, -INF , !P3 ;  /* 0xff800000d4d47808 */ /* 0x000fe60005800000 */
[----:B------:R-:W4:Y:S01]  /*17840*/  MUFU.TANH R14, R14 ;  /* 0x0000000e000e7308 */ /* 0x000f220000002400 */
[C---:B------:R-:W-:Y:S01]  /*17850*/  ISETP.GE.AND P3, PT, R2.reuse, R243, PT ;  /* 0x000000f30200720c */ /* 0x040fe20003f66270 */
[-C--:B-1----:R-:W-:Y:S03]  /*17860*/  HMMA.16816.F32.BF16 R20, R216, R4.reuse, R20 ;  /* 0x00000004d814723c */ /* 0x082fe60000041814 */
[C---:B------:R-:W-:Y:S02]  /*17870*/  ISETP.GE.AND P2, PT, R2.reuse, R244, PT ;  /* 0x000000f40200720c */ /* 0x040fe40003f46270 */
[----:B--2---:R-:W-:Y:S03]  /*17880*/  FSEL R8, R11, -INF , !P6 ;  /* 0xff8000000b087808 */ /* 0x004fe60007000000 */
[----:B------:R-:W-:Y:S01]  /*17890*/  MUFU.TANH R15, R15 ;  /* 0x0000000f000f7308 */ /* 0x000fe20000002400 */
[C---:B------:R-:W-:Y:S01]  /*178a0*/  ISETP.GE.OR P3, PT, R2.reuse, R247, !P3 ;  /* 0x000000f70200720c */ /* 0x040fe20005f66670 */
[C---:B------:R-:W-:Y:S01]  /*178b0*/  HMMA.16816.F32.BF16 R24, R208.reuse, R4, R24 ;  /* 0x00000004d018723c */ /* 0x040fe20000041818 */
[----:B------:R3:W-:Y:S03]  /*178c0*/  STL [R1+0x18], R8 ;  /* 0x0000180801007387 */ /* 0x0007e60000100800 */
[C---:B------:R-:W-:Y:S04]  /*178d0*/  ISETP.GE.OR P4, PT, R2.reuse, R250, !P4 ;  /* 0x000000fa0200720c */ /* 0x040fe80006786670 */
[----:B------:R-:W1:Y:S01]  /*178e0*/  MUFU.TANH R16, R16 ;  /* 0x0000001000107308 */ /* 0x000e620000002400 */
[----:B------:R-:W-:Y:S02]  /*178f0*/  ISETP.GE.OR P2, PT, R2, R248, !P2 ;  /* 0x000000f80200720c */ /* 0x000fe40005746670 */
[----:B------:R-:W-:Y:S01]  /*17900*/  VIADD R2, R0, 0x9 ;  /* 0x0000000900027836 */ /* 0x000fe20000000000 */
[-C--:B------:R-:W-:Y:S04]  /*17910*/  HMMA.16816.F32.BF16 R28, R208, R6.reuse, R28 ;  /* 0x00000006d01c723c */ /* 0x080fe8000004181c */
[C---:B------:R-:W-:Y:S02]  /*17920*/  ISETP.GE.AND P1, PT, R2.reuse, R246, PT ;  /* 0x000000f60200720c */ /* 0x040fe40003f26270 */
[----:B------:R-:W2:Y:S01]  /*17930*/  MUFU.TANH R18, R18 ;  /* 0x0000001200127308 */ /* 0x000ea20000002400 */
[C---:B------:R-:W-:Y:S01]  /*17940*/  ISETP.GE.AND P0, PT, R2.reuse, R243, PT ;  /* 0x000000f30200720c */ /* 0x040fe20003f06270 */
[C---:B------:R-:W-:Y:S01]  /*17950*/  HMMA.16816.F32.BF16 R32, R216.reuse, R6, R32 ;  /* 0x00000006d820723c */ /* 0x040fe20000041820 */
[----:B------:R-:W5:Y:S03]  /*17960*/  LDSM.16.M88.4 R4, [R229+0x3000] ;  /* 0x00300000e504783b */ /* 0x000f660000000200 */
[----:B------:R-:W-:Y:S01]  /*17970*/  ISETP.GE.OR P1, PT, R2, R249, !P1 ;  /* 0x000000f90200720c */ /* 0x000fe20004f26670 */
[----:B------:R-:W-:Y:S03]  /*17980*/  FMUL.FTZ R20, R20, UR23 ;  /* 0x0000001714147c20 */ /* 0x000fe60008410000 */
[----:B------:R-:W2:Y:S01]  /*17990*/  MUFU.TANH R17, R17 ;  /* 0x0000001100117308 */ /* 0x000ea20000002400 */
[----:B------:R-:W-:Y:S02]  /*179a0*/  ISETP.GE.AND P6, PT, R2, R245, PT ;  /* 0x000000f50200720c */ /* 0x000fe40003fc6270 */
[----:B------:R-:W-:Y:S01]  /*179b0*/  FMUL.FTZ R24, R24, UR23 ;  /* 0x0000001718187c20 */ /* 0x000fe20008410000 */
[----:B------:R-:W-:Y:S02]  /*179c0*/  ISETP.GE.OR P0, PT, R2, R247, !P0 ;  /* 0x000000f70200720c */ /* 0x000fe40004706670 */
[----:B---3--:R-:W-:Y:S01]  /*179d0*/  FSEL R8, R12, -INF , !P5 ;  /* 0xff8000000c087808 */ /* 0x008fe20006800000 */
[----:B------:R-:W-:Y:S01]  /*179e0*/  FMUL.FTZ R26, R26, UR23 ;  /* 0x000000171a1a7c20 */ /* 0x000fe20008410000 */
[C---:B------:R-:W-:Y:S02]  /*179f0*/  ISETP.GE.AND P5, PT, R2.reuse, R244, PT ;  /* 0x000000f40200720c */ /* 0x040fe40003fa6270 */
[----:B------:R-:W-:Y:S01]  /*17a00*/  MUFU.TANH R20, R20 ;  /* 0x0000001400147308 */ /* 0x000fe20000002400 */
[C---:B------:R-:W-:Y:S01]  /*17a10*/  ISETP.GE.OR P6, PT, R2.reuse, R250, !P6 ;  /* 0x000000fa0200720c */ /* 0x040fe200077c6670 */
[----:B------:R3:W-:Y:S01]  /*17a20*/  STL [R1+0x10], R8 ;  /* 0x0000100801007387 */ /* 0x0007e20000100800 */
[----:B------:R-:W-:Y:S01]  /*17a30*/  ISETP.GE.OR P5, PT, R2, R248, !P5 ;  /* 0x000000f80200720c */ /* 0x000fe20006fa6670 */
[----:B------:R-:W-:Y:S01]  /*17a40*/  FMUL.FTZ R27, R27, UR23 ;  /* 0x000000171b1b7c20 */ /* 0x000fe20008410000 */
[----:B----4-:R-:W-:Y:S01]  /*17a50*/  FSEL R2, R14, -INF , !P3 ;  /* 0xff8000000e027808 */ /* 0x010fe20005800000 */
[----:B------:R-:W-:Y:S01]  /*17a60*/  FMUL.FTZ R30, R30, UR23 ;  /* 0x000000171e1e7c20 */ /* 0x000fe20008410000 */
[----:B-1----:R-:W-:Y:S03]  /*17a70*/  FSEL R213, R16, -INF , !P4 ;  /* 0xff80000010d57808 */ /* 0x002fe60006000000 */
[----:B------:R-:W-:Y:S01]  /*17a80*/  MUFU.TANH R24, R24 ;  /* 0x0000001800187308 */ /* 0x000fe20000002400 */
[----:B------:R-:W-:Y:S01]  /*17a90*/  ISETP.GE.AND P3, PT, R3, R244, PT ;  /* 0x000000f40300720c */ /* 0x000fe20003f66270 */
[----:B------:R-:W-:Y:S01]  /*17aa0*/  FMUL.FTZ R25, R25, UR23 ;  /* 0x0000001719197c20 */ /* 0x000fe20008410000 */
[C---:B------:R-:W-:Y:S01]  /*17ab0*/  ISETP.GE.AND P4, PT, R3.reuse, R243, PT ;  /* 0x000000f30300720c */ /* 0x040fe20003f86270 */
[----:B------:R-:W-:Y:S01]  /*17ac0*/  FMUL.FTZ R28, R28, UR23 ;  /* 0x000000171c1c7c20 */ /* 0x000fe20008410000 */
[C---:B------:R-:W-:Y:S01]  /*17ad0*/  ISETP.GE.OR P3, PT, R3.reuse, R248, !P3 ;  /* 0x000000f80300720c */ /* 0x040fe20005f66670 */
[----:B------:R-:W-:Y:S01]  /*17ae0*/  FMUL.FTZ R22, R22, UR23 ;  /* 0x0000001716167c20 */ /* 0x000fe20008410000 */
[----:B------:R-:W-:Y:S03]  /*17af0*/  ISETP.GE.OR P4, PT, R3, R247, !P4 ;  /* 0x000000f70300720c */ /* 0x000fe60006786670 */
[----:B------:R-:W1:Y:S01]  /*17b00*/  MUFU.TANH R26, R26 ;  /* 0x0000001a001a7308 */ /* 0x000e620000002400 */
[----:B--2---:R-:W-:Y:S01]  /*17b10*/  FSEL R206, R18, -INF , !P2 ;  /* 0xff80000012ce7808 */ /* 0x004fe20005000000 */
[----:B------:R-:W-:Y:S01]  /*17b20*/  FMUL.FTZ R21, R21, UR23 ;  /* 0x0000001715157c20 */ /* 0x000fe20008410000 */
[----:B------:R-:W-:Y:S01]  /*17b30*/  FSEL R134, R17, -INF , !P6 ;  /* 0xff80000011867808 */ /* 0x000fe20007000000 */
[----:B------:R-:W-:Y:S01]  /*17b40*/  FMUL.FTZ R23, R23, UR23 ;  /* 0x0000001717177c20 */ /* 0x000fe20008410000 */
[----:B------:R-:W-:Y:S01]  /*17b50*/  FMUL.FTZ R29, R29, UR23 ;  /* 0x000000171d1d7c20 */ /* 0x000fe20008410000 */
[----:B------:R-:W-:Y:S01]  /*17b60*/  FMUL.FTZ R31, R31, UR23 ;  /* 0x000000171f1f7c20 */ /* 0x000fe20008410000 */
[----:B------:R-:W-:Y:S03]  /*17b70*/  FMUL.FTZ R34, R34, UR23 ;  /* 0x0000001722227c20 */ /* 0x000fe60008410000 */
[----:B------:R-:W-:Y:S01]  /*17b80*/  MUFU.TANH R10, R30 ;  /* 0x0000001e000a7308 */ /* 0x000fe20000002400 */
[----:B------:R-:W-:Y:S01]  /*17b90*/  FMUL.FTZ R33, R33, UR23 ;  /* 0x0000001721217c20 */ /* 0x000fe20008410000 */
[----:B------:R-:W-:Y:S01]  /*17ba0*/  FMUL.FTZ R35, R35, UR23 ;  /* 0x0000001723237c20 */ /* 0x000fe20008410000 */
[----:B---3--:R-:W-:Y:S01]  /*17bb0*/  FSEL R8, R13, -INF , !P1 ;  /* 0xff8000000d087808 */ /* 0x008fe20004800000 */
[-C--:B-----5:R-:W-:Y:S03]  /*17bc0*/  HMMA.16816.F32.BF16 R36, R216, R4.reuse, R36 ;  /* 0x00000004d824723c */ /* 0x0a0fe60000041824 */
[C---:B------:R-:W-:Y:S01]  /*17bd0*/  ISETP.GE.AND P1, PT, R3.reuse, R245, PT ;  /* 0x000000f50300720c */ /* 0x040fe20003f26270 */
[----:B------:R-:W-:Y:S01]  /*17be0*/  STL [R1+0x14], R8 ;  /* 0x0000140801007387 */ /* 0x000fe20000100800 */
[----:B-1----:R-:W-:Y:S01]  /*17bf0*/  FSEL R12, R26, -INF , !P4 ;  /* 0xff8000001a0c7808 */ /* 0x002fe20006000000 */
[C---:B------:R-:W-:Y:S01]  /*17c00*/  HMMA.16816.F32.BF16 R40, R208.reuse, R4, R40 ;  /* 0x00000004d028723c */ /* 0x040fe20000041828 */
[----:B------:R-:W-:Y:S01]  /*17c10*/  MUFU.TANH R27, R27 ;  /* 0x0000001b001b7308 */ /* 0x000fe20000002400 */
[----:B------:R1:W-:Y:S02]  /*17c20*/  STL [R1+0x20], R2 ;  /* 0x0000200201007387 */ /* 0x0003e40000100800 */
[----:B------:R-:W-:Y:S01]  /*17c30*/  ISETP.GE.OR P1, PT, R3, R250, !P1 ;  /* 0x000000fa0300720c */ /* 0x000fe20004f26670 */
[----:B------:R-:W-:Y:S01]  /*17c40*/  FMUL.FTZ R32, R32, UR23 ;  /* 0x0000001720207c20 */ /* 0x000fe20008410000 */
[-C--:B------:R-:W-:Y:S05]  /*17c50*/  HMMA.16816.F32.BF16 R44, R208, R6.reuse, R44 ;  /* 0x00000006d02c723c */ /* 0x080fea000004182c */
[----:B------:R-:W-:Y:S01]  /*17c60*/  MUFU.TANH R25, R25 ;  /* 0x0000001900197308 */ /* 0x000fe20000002400 */
[C---:B------:R-:W-:Y:S01]  /*17c70*/  HMMA.16816.F32.BF16 R48, R216.reuse, R6, R48 ;  /* 0x00000006d830723c */ /* 0x040fe20000041830 */
[----:B------:R-:W2:Y:S01]  /*17c80*/  LDSM.16.M88.4 R4, [R229+0x3800] ;  /* 0x00380000e504783b */ /* 0x000ea20000000200 */
[----:B------:R-:W-:Y:S04]  /*17c90*/  DEPBAR.LE SB0, 0x0 ;  /* 0x000080000000791a */ /* 0x000fe80000000000 */
[----:B------:R-:W-:Y:S03]  /*17ca0*/  FMUL.FTZ R39, R39, UR23 ;  /* 0x0000001727277c20 */ /* 0x000fe60008410000 */
[----:B------:R-:W-:Y:S02]  /*17cb0*/  MUFU.TANH R28, R28 ;  /* 0x0000001c001c7308 */ /* 0x000fe40000002400 */
[----:B------:R-:W-:Y:S01]  /*17cc0*/  FMUL.FTZ R38, R38, UR23 ;  /* 0x0000001726267c20 */ /* 0x000fe20008410000 */
[----:B------:R-:W-:Y:S01]  /*17cd0*/  FMUL.FTZ R36, R36, UR23 ;  /* 0x0000001724247c20 */ /* 0x000fe20008410000 */
[----:B------:R-:W-:Y:S01]  /*17ce0*/  FMUL.FTZ R37, R37, UR23 ;  /* 0x0000001725257c20 */ /* 0x000fe20008410000 */
[----:B------:R-:W-:Y:S01]  /*17cf0*/  FMUL.FTZ R40, R40, UR23 ;  /* 0x0000001728287c20 */ /* 0x000fe20008410000 */
[----:B------:R-:W-:Y:S01]  /*17d00*/  FMUL.FTZ R41, R41, UR23 ;  /* 0x0000001729297c20 */ /* 0x000fe20008410000 */
[----:B-1----:R-:W-:Y:S01]  /*17d10*/  FSEL R2, R15, -INF , !P0 ;  /* 0xff8000000f027808 */ /* 0x002fe20004000000 */
[----:B------:R-:W-:Y:S01]  /*17d20*/  BAR.SYNC.DEFER_BLOCKING 0x0 ;  /* 0x0000000000007b1d */ /* 0x000fe20000010000 */
[----:B------:R-:W-:Y:S01]  /*17d30*/  ISETP.GE.AND P0, PT, R3, R246, PT ;  /* 0x000000f60300720c */ /* 0x000fe20003f06270 */
[----:B------:R-:W-:Y:S01]  /*17d40*/  FMUL.FTZ R42, R42, UR23 ;  /* 0x000000172a2a7c20 */ /* 0x000fe20008410000 */
[----:B------:R-:W-:Y:S01]  /*17d50*/  FMUL.FTZ R44, R44, UR23 ;  /* 0x000000172c2c7c20 */ /* 0x000fe20008410000 */
[----:B------:R-:W-:Y:S01]  /*17d60*/  FMUL.FTZ R45, R45, UR23 ;  /* 0x000000172d2d7c20 */ /* 0x000fe20008410000 */
[----:B------:R-:W-:Y:S02]  /*17d70*/  ISETP.GE.OR P0, PT, R3, R249, !P0 ;  /* 0x000000f90300720c */ /* 0x000fe40004706670 */
[----:B------:R-:W-:Y:S01]  /*17d80*/  FSEL R3, R20, -INF , !P1 ;  /* 0xff80000014037808 */ /* 0x000fe20004800000 */
[----:B------:R1:W-:Y:S01]  /*17d90*/  STL [R1+0x1c], R2 ;  /* 0x00001c0201007387 */ /* 0x0003e20000100800 */
[----:B------:R-:W3:Y:S01]  /*17da0*/  MUFU.TANH R19, R19 ;  /* 0x0000001300137308 */ /* 0x000ee20000002400 */
[----:B------:R-:W-:Y:S01]  /*17db0*/  FMUL.FTZ R48, R48, UR23 ;  /* 0x0000001730307c20 */ /* 0x000fe20008410000 */
[----:B------:R-:W-:Y:S01]  /*17dc0*/  FMUL.FTZ R50, R50, UR23 ;  /* 0x0000001732327c20 */ /* 0x000fe20008410000 */
[----:B------:R4:W-:Y:S01]  /*17dd0*/  STL [R1+0xc], R3 ;  /* 0x00000c0301007387 */ /* 0x0009e20000100800 */
[----:B------:R-:W-:Y:S06]  /*17de0*/  FMUL.FTZ R49, R49, UR23 ;  /* 0x0000001731317c20 */ /* 0x000fec0008410000 */
[----:B------:R-:W-:Y:S01]  /*17df0*/  MUFU.TANH R30, R39 ;  /* 0x00000027001e7308 */ /* 0x000fe20000002400 */
[-C--:B--2---:R-:W-:Y:S09]  /*17e00*/  HMMA.16816.F32.BF16 R52, R216, R4.reuse, R52 ;  /* 0x00000004d834723c */ /* 0x084ff20000041834 */
[----:B------:R-:W2:Y:S02]  /*17e10*/  MUFU.TANH R22, R22 ;  /* 0x0000001600167308 */ /* 0x000ea40000002400 */
[----:B---3--:R-:W-:Y:S01]  /*17e20*/  FSEL R207, R19, -INF , !P5 ;  /* 0xff80000013cf7808 */ /* 0x008fe20006800000 */
[C---:B------:R-:W-:Y:S07]  /*17e30*/  HMMA.16816.F32.BF16 R56, R208.reuse, R4, R56 ;  /* 0x00000004d038723c */ /* 0x040fee0000041838 */
[----:B------:R-:W3:Y:S01]  /*17e40*/  MUFU.TANH R21, R21 ;  /* 0x0000001500157308 */ /* 0x000ee20000002400 */
[----:B-1----:R-:W-:Y:S03]  /*17e50*/  VIADD R2, R0, 0x11 ;  /* 0x0000001100027836 */ /* 0x002fe60000000000 */
[----:B----4-:R-:W-:Y:S01]  /*17e60*/  FSEL R3, R24, -INF , !P0 ;  /* 0xff80000018037808 */ /* 0x010fe20004000000 */
[-C--:B------:R-:W-:Y:S03]  /*17e70*/  HMMA.16816.F32.BF16 R60, R208, R6.reuse, R60 ;  /* 0x00000006d03c723c */ /* 0x080fe6000004183c */
[C---:B------:R-:W-:Y:S01]  /*17e80*/  ISETP.GE.AND P2, PT, R2.reuse, R245, PT ;  /* 0x000000f50200720c */ /* 0x040fe20003f46270 */
[----:B------:R1:W-:Y:S01]  /*17e90*/  STL [R1+0x4], R3 ;  /* 0x0000040301007387 */ /* 0x0003e20000100800 */
[C---:B------:R-:W-:Y:S01]  /*17ea0*/  ISETP.GE.AND P6, PT, R2.reuse, R244, PT ;  /* 0x000000f40200720c */ /* 0x040fe20003fc6270 */
[----:B------:R-:W4:Y:S01]  /*17eb0*/  MUFU.TANH R23, R23 ;  /* 0x0000001700177308 */ /* 0x000f220000002400 */
[C---:B------:R-:W-:Y:S01]  /*17ec0*/  ISETP.GE.AND P5, PT, R2.reuse, R246, PT ;  /* 0x000000f60200720c */ /* 0x040fe20003fa6270 */
[----:B------:R5:W-:Y:S01]  /*17ed0*/  STL [R1+0x24], R12 ;  /* 0x0000240c01007387 */ /* 0x000be20000100800 */
[C---:B------:R-:W-:Y:S01]  /*17ee0*/  ISETP.GE.AND P1, PT, R2.reuse, R243, PT ;  /* 0x000000f30200720c */ /* 0x040fe20003f26270 */
[----:B------:R-:W-:Y:S04]  /*17ef0*/  HMMA.16816.F32.BF16 R64, R216, R6, R64 ;  /* 0x00000006d840723c */ /* 0x000fe80000041840 */
[C---:B------:R-:W-:Y:S02]  /*17f00*/  ISETP.GE.OR P2, PT, R2.reuse, R250, !P2 ;  /* 0x000000fa0200720c */ /* 0x040fe40005746670 */
[----:B------:R-:W-:Y:S01]  /*17f10*/  MUFU.TANH R9, R31 ;  /* 0x0000001f00097308 */ /* 0x000fe20000002400 */
[----:B------:R-:W-:Y:S01]  /*17f20*/  ISETP.GE.OR P6, PT, R2, R248, !P6 ;  /* 0x000000f80200720c */ /* 0x000fe200077c6670 */
[----:B------:R-:W-:Y:S01]  /*17f30*/  FMUL.FTZ R18, R52, UR23 ;  /* 0x0000001734127c20 */ /* 0x000fe20008410000 */
[C---:B------:R-:W-:Y:S02]  /*17f40*/  ISETP.GE.OR P5, PT, R2.reuse, R249, !P5 ;  /* 0x000000f90200720c */ /* 0x040fe40006fa6670 */
[----:B------:R-:W-:Y:S01]  /*17f50*/  ISETP.GE.OR P1, PT, R2, R247, !P1 ;  /* 0x000000f70200720c */ /* 0x000fe20004f26670 */
[----:B------:R-:W-:Y:S01]  /*17f60*/  VIADD R2, R0, 0x18 ;  /* 0x0000001800027836 */ /* 0x000fe20000000000 */
[----:B--2---:R-:W-:Y:S03]  /*17f70*/  FSEL R222, R22, -INF , !P3 ;  /* 0xff80000016de7808 */ /* 0x004fe60005800000 */
[----:B------:R-:W2:Y:S01]  /*17f80*/  MUFU.TANH R29, R29 ;  /* 0x0000001d001d7308 */ /* 0x000ea20000002400 */
[----:B---3--:R-:W-:Y:S01]  /*17f90*/  FSEL R214, R21, -INF , !P2 ;  /* 0xff80000015d67808 */ /* 0x008fe20005000000 */
[----:B------:R-:W-:Y:S01]  /*17fa0*/  FMUL.FTZ R53, R53, UR23 ;  /* 0x0000001735357c20 */ /* 0x000fe20008410000 */
[----:B----4-:R-:W-:Y:S01]  /*17fb0*/  FSEL R221, R23, -INF , !P6 ;  /* 0xff80000017dd7808 */ /* 0x010fe20007000000 */
[----:B------:R-:W-:Y:S01]  /*17fc0*/  FMUL.FTZ R24, R54, UR23 ;  /* 0x0000001736187c20 */ /* 0x000fe20008410000 */
[----:B------:R-:W-:Y:S01]  /*17fd0*/  ISETP.GE.AND P3, PT, R2, R246, PT ;  /* 0x000000f60200720c */ /* 0x000fe20003f66270 */
[----:B-1----:R-:W-:Y:S01]  /*17fe0*/  VIADD R3, R0, 0x20 ;  /* 0x0000002000037836 */ /* 0x002fe20000000000 */
[C---:B------:R-:W-:Y:S03]  /*17ff0*/  ISETP.GE.AND P2, PT, R2.reuse, R243, PT ;  /* 0x000000f30200720c */ /* 0x040fe60003f46270 */
[----:B------:R2:W-:Y:S01]  /*18000*/  MUFU.TANH R31, R38 ;  /* 0x00000026001f7308 */ /* 0x0005e20000002400 */
[C---:B------:R-:W-:Y:S01]  /*18010*/  ISETP.GE.AND P6, PT, R2.reuse, R245, PT ;  /* 0x000000f50200720c */ /* 0x040fe20003fc6270 */
[----:B------:R-:W-:Y:S01]  /*18020*/  FMUL.FTZ R55, R55, UR23 ;  /* 0x0000001737377c20 */ /* 0x000fe20008410000 */
[----:B------:R-:W-:Y:S01]  /*18030*/  ISETP.GE.AND P0, PT, R2, R244, PT ;  /* 0x000000f40200720c */ /* 0x000fe20003f06270 */
[----:B------:R-:W-:Y:S01]  /*18040*/  FMUL.FTZ R15, R64, UR23 ;  /* 0x00000017400f7c20 */ /* 0x000fe20008410000 */
[----:B------:R-:W-:Y:S01]  /*18050*/  ISETP.GE.OR P3, PT, R2, R249, !P3 ;  /* 0x000000f90200720c */ /* 0x000fe20005f66670 */
[----:B------:R-:W-:Y:S01]  /*18060*/  FMUL.FTZ R16, R66, UR23 ;  /* 0x0000001742107c20 */ /* 0x000fe20008410000 */
[C---:B------:R-:W-:Y:S03]  /*18070*/  ISETP.GE.OR P2, PT, R2.reuse, R247, !P2 ;  /* 0x000000f70200720c */ /* 0x040fe60005746670 */
[----:B------:R-:W-:Y:S01]  /*18080*/  MUFU.TANH R11, R34 ;  /* 0x00000022000b7308 */ /* 0x000fe20000002400 */
[C---:B------:R-:W-:Y:S01]  /*18090*/  ISETP.GE.OR P6, PT, R2.reuse, R250, !P6 ;  /* 0x000000fa0200720c */ /* 0x040fe200077c6670 */
[----:B------:R-:W-:Y:S01]  /*180a0*/  FMUL.FTZ R14, R67, UR23 ;  /* 0x00000017430e7c20 */ /* 0x000fe20008410000 */
[----:B------:R-:W-:Y:S01]  /*180b0*/  ISETP.GE.OR P0, PT, R2, R248, !P0 ;  /* 0x000000f80200720c */ /* 0x000fe20004706670 */
[----:B------:R-:W-:Y:S01]  /*180c0*/  VIADD R2, R0, 0x19 ;  /* 0x0000001900027836 */ /* 0x000fe20000000000 */
[----:B------:R-:W-:Y:S01]  /*180d0*/  FSEL R252, R25, -INF , !P5 ;  /* 0xff80000019fc7808 */ /* 0x000fe20006800000 */
[----:B------:R-:W-:Y:S01]  /*180e0*/  FMUL.FTZ R25, R51, UR23 ;  /* 0x0000001733197c20 */ /* 0x000fe20008410000 */
[----:B-----5:R-:W-:Y:S03]  /*180f0*/  FSEL R12, R27, -INF , !P1 ;  /* 0xff8000001b0c7808 */ /* 0x020fe60004800000 */
[----:B------:R-:W1:Y:S01]  /*18100*/  MUFU.TANH R34, R33 ;  /* 0x0000002100227308 */ /* 0x000e620000002400 */
[----:B------:R-:W-:Y:S01]  /*18110*/  FSEL R39, R28, -INF , !P3 ;  /* 0xff8000001c277808 */ /* 0x000fe20005800000 */
[----:B------:R-:W-:Y:S01]  /*18120*/  FMUL.FTZ R23, R56, UR23 ;  /* 0x0000001738177c20 */ /* 0x000fe20008410000 */
[C---:B------:R-:W-:Y:S01]  /*18130*/  ISETP.GE.AND P5, PT, R2.reuse, R246, PT ;  /* 0x000000f60200720c */ /* 0x040fe20003fa6270 */
[----:B------:R3:W-:Y:S01]  /*18140*/  STL [R1+0x2c], R12 ;  /* 0x00002c0c01007387 */ /* 0x0007e20000100800 */
[C---:B------:R-:W-:Y:S02]  /*18150*/  ISETP.GE.AND P4, PT, R2.reuse, R243, PT ;  /* 0x000000f30200720c */ /* 0x040fe40003f86270 */
[C---:B------:R-:W-:Y:S03]  /*18160*/  ISETP.GE.AND P1, PT, R2.reuse, R245, PT ;  /* 0x000000f50200720c */ /* 0x040fe60003f26270 */
[----:B------:R-:W-:Y:S01]  /*18170*/  MUFU.TANH R8, R32 ;  /* 0x0000002000087308 */ /* 0x000fe20000002400 */
[C---:B------:R-:W-:Y:S02]  /*18180*/  ISETP.GE.AND P3, PT, R2.reuse, R244, PT ;  /* 0x000000f40200720c */ /* 0x040fe40003f66270 */
[C---:B------:R-:W-:Y:S02]  /*18190*/  ISETP.GE.OR P5, PT, R2.reuse, R249, !P5 ;  /* 0x000000f90200720c */ /* 0x040fe40006fa6670 */
[C---:B------:R-:W-:Y:S02]  /*181a0*/  ISETP.GE.OR P4, PT, R2.reuse, R247, !P4 ;  /* 0x000000f70200720c */ /* 0x040fe40006786670 */
[C---:B------:R-:W-:Y:S03]  /*181b0*/  ISETP.GE.OR P1, PT, R2.reuse, R250, !P1 ;  /* 0x000000fa0200720c */ /* 0x040fe60004f26670 */
[----:B------:R-:W4:Y:S01]  /*181c0*/  MUFU.TANH R35, R35 ;  /* 0x0000002300237308 */ /* 0x000f220000002400 */
[----:B------:R-:W-:Y:S02]  /*181d0*/  ISETP.GE.OR P3, PT, R2, R248, !P3 ;  /* 0x000000f80200720c */ /* 0x000fe40005f66670 */
[----:B------:R-:W-:Y:S02]  /*181e0*/  FSEL R2, R10, -INF , !P2 ;  /* 0xff8000000a027808 */ /* 0x000fe40005000000 */
[----:B--2---:R-:W-:Y:S02]  /*181f0*/  FSEL R38, R29, -INF , !P5 ;  /* 0xff8000001d267808 */ /* 0x004fe40006800000 */
[----:B------:R-:W-:Y:S01]  /*18200*/  ISETP.GE.AND P5, PT, R3, R245, PT ;  /* 0x000000f50300720c */ /* 0x000fe20003fa6270 */
[----:B------:R2:W-:Y:S01]  /*18210*/  STL [R1+0x28], R2 ;  /* 0x0000280201007387 */ /* 0x0005e20000100800 */
[----:B------:R-:W-:Y:S01]  /*18220*/  FSEL R204, R9, -INF , !P4 ;  /* 0xff80000009cc7808 */ /* 0x000fe20006000000 */
[----:B------:R5:W5:Y:S01]  /*18230*/  MUFU.TANH R33, R36 ;  /* 0x0000002400217308 */ /* 0x000b620000002400 */
[----:B------:R-:W-:Y:S01]  /*18240*/  ISETP.GE.OR P5, PT, R3, R250, !P5 ;  /* 0x000000fa0300720c */ /* 0x000fe20006fa6670 */
[----:B------:R-:W2:Y:S01]  /*18250*/  LDL R211, [R1+0xc] ;  /* 0x00000c0001d37983 */ /* 0x000ea20000100800 */
[----:B-1----:R-:W-:Y:S01]  /*18260*/  FSEL R34, R34, -INF , !P1 ;  /* 0xff80000022227808 */ /* 0x002fe20004800000 */
[----:B---3--:R-:W-:Y:S01]  /*18270*/  FMUL.FTZ R12, R65, UR23 ;  /* 0x00000017410c7c20 */ /* 0x008fe20008410000 */
[----:B------:R-:W-:Y:S01]  /*18280*/  ISETP.GE.AND P2, PT, R3, R244, PT ;  /* 0x000000f40300720c */ /* 0x000fe20003f46270 */
[----:B------:R-:W3:Y:S01]  /*18290*/  LDL R208, [R1+0x8] ;  /* 0x0000080001d07983 */ /* 0x000ee20000100800 */
[----:B----4-:R-:W-:Y:S03]  /*182a0*/  FSEL R35, R35, -INF , !P3 ;  /* 0xff80000023237808 */ /* 0x010fe60005800000 */
[----:B------:R1:W4:Y:S01]  /*182b0*/  MUFU.TANH R22, R37 ;  /* 0x0000002500167308 */ /* 0x0003220000002400 */
[C---:B------:R-:W-:Y:S01]  /*182c0*/  ISETP.GE.AND P4, PT, R3.reuse, R246, PT ;  /* 0x000000f60300720c */ /* 0x040fe20003f86270 */
[----:B------:R-:W3:Y:S01]  /*182d0*/  LDL R209, [R1+0x10] ;  /* 0x0000100001d17983 */ /* 0x000ee20000100800 */
[C---:B------:R-:W-:Y:S02]  /*182e0*/  ISETP.GE.OR P2, PT, R3.reuse, R248, !P2 ;  /* 0x000000f80300720c */ /* 0x040fe40005746670 */
[----:B------:R-:W-:Y:S01]  /*182f0*/  ISETP.GE.OR P4, PT, R3, R249, !P4 ;  /* 0x000000f90300720c */ /* 0x000fe20006786670 */
[----:B------:R-:W3:Y:S01]  /*18300*/  LDL R210, [R1+0x14] ;  /* 0x0000140001d27983 */ /* 0x000ee20000100800 */
[----:B------:R-:W-:Y:S03]  /*18310*/  FSEL R31, R31, -INF , !P2 ;  /* 0xff8000001f1f7808 */ /* 0x000fe60005000000 */
[----:B------:R4:W4:Y:S01]  /*18320*/  MUFU.TANH R32, R40 ;  /* 0x0000002800207308 */ /* 0x0009220000002400 */
[----:B-----5:R-:W-:Y:S02]  /*18330*/  FSEL R36, R11, -INF , !P0 ;  /* 0xff8000000b247808 */ /* 0x020fe40004000000 */
[----:B------:R-:W-:Y:S02]  /*18340*/  FSEL R33, R33, -INF , !P5 ;  /* 0xff80000021217808 */ /* 0x000fe40006800000 */
[----:B------:R-:W-:Y:S02]  /*18350*/  FMNMX.FTZ R5, R205, R132, !PT ;  /* 0x00000084cd057209 */ /* 0x000fe40007810000 */
[----:B------:R-:W-:Y:S03]  /*18360*/  FMNMX.FTZ R4, R212, R133, !PT ;  /* 0x00000085d4047209 */ /* 0x000fe60007810000 */
[----:B------:R5:W5:Y:S01]  /*18370*/  MUFU.TANH R29, R41 ;  /* 0x00000029001d7308 */ /* 0x000b620000002400 */
[----:B-1----:R-:W-:Y:S01]  /*18380*/  FSEL R37, R8, -INF , !P6 ;  /* 0xff80000008257808 */ /* 0x002fe20007000000 */
[----:B--2---:R-:W-:Y:S01]  /*18390*/  VIADD R2, R0, 0x21 ;  /* 0x0000002100027836 */ /* 0x004fe20000000000 */
[----:B------:R-:W-:Y:S02]  /*183a0*/  ISETP.GE.AND P6, PT, R3, R243, PT ;  /* 0x000000f30300720c */ /* 0x000fe40003fc6270 */
[----:B------:R-:W-:Y:S02]  /*183b0*/  FMNMX.FTZ R5, R215, R5, !PT ;  /* 0x00000005d7057209 */ /* 0x000fe40007810000 */
[C---:B------:R-:W-:Y:S03]  /*183c0*/  ISETP.GE.AND P0, PT, R2.reuse, R245, PT ;  /* 0x000000f50200720c */ /* 0x040fe60003f06270 */
[----:B------:R-:W1:Y:S01]  /*183d0*/  MUFU.TANH R42, R42 ;  /* 0x0000002a002a7308 */ /* 0x000e620000002400 */
[C---:B------:R-:W-:Y:S01]  /*183e0*/  ISETP.GE.AND P1, PT, R2.reuse, R244, PT ;  /* 0x000000f40200720c */ /* 0x040fe20003f26270 */
[----:B----4-:R-:W-:Y:S01]  /*183f0*/  FMUL.FTZ R40, R47, UR23 ;  /* 0x000000172f287c20 */ /* 0x010fe20008410000 */
[C---:B------:R-:W-:Y:S02]  /*18400*/  ISETP.GE.AND P3, PT, R2.reuse, R246, PT ;  /* 0x000000f60200720c */ /* 0x040fe40003f66270 */
[C---:B------:R-:W-:Y:S02]  /*18410*/  ISETP.GE.AND P5, PT, R2.reuse, R243, PT ;  /* 0x000000f30200720c */ /* 0x040fe40003fa6270 */
[----:B------:R-:W-:Y:S03]  /*18420*/  ISETP.GE.OR P6, PT, R3, R247, !P6 ;  /* 0x000000f70300720c */ /* 0x000fe600077c6670 */
[----:B------:R-:W2:Y:S01]  /*18430*/  MUFU.TANH R27, R44 ;  /* 0x0000002c001b7308 */ /* 0x000ea20000002400 */
[----:B------:R-:W-:Y:S01]  /*18440*/  ISETP.GE.OR P0, PT, R2, R250, !P0 ;  /* 0x000000fa0200720c */ /* 0x000fe20004706670 */
[----:B------:R-:W-:Y:S01]  /*18450*/  VIADD R3, R0, 0x29 ;  /* 0x0000002900037836 */ /* 0x000fe20000000000 */
[----:B------:R-:W-:Y:S01]  /*18460*/  ISETP.GE.OR P1, PT, R2, R248, !P1 ;  /* 0x000000f80200720c */ /* 0x000fe20004f26670 */
[----:B-----5:R-:W-:Y:S01]  /*18470*/  FMUL.FTZ R41, R46, UR23 ;  /* 0x000000172e297c20 */ /* 0x020fe20008410000 */
[C---:B------:R-:W-:Y:S02]  /*18480*/  ISETP.GE.OR P3, PT, R2.reuse, R249, !P3 ;  /* 0x000000f90200720c */ /* 0x040fe40005f66670 */
[----:B------:R-:W-:Y:S03]  /*18490*/  ISETP.GE.OR P5, PT, R2, R247, !P5 ;  /* 0x000000f70200720c */ /* 0x000fe60006fa6670 */
[----:B------:R-:W4:Y:S01]  /*184a0*/  MUFU.TANH R28, R45 ;  /* 0x0000002d001c7308 */ /* 0x000f220000002400 */
[----:B------:R-:W-:Y:S01]  /*184b0*/  FSEL R22, R22, -INF , !P0 ;  /* 0xff80000016167808 */ /* 0x000fe20004000000 */
[----:B------:R-:W-:Y:S01]  /*184c0*/  VIADD R2, R0, 0x28 ;  /* 0x0000002800027836 */ /* 0x000fe20000000000 */
[----:B------:R-:W-:Y:S02]  /*184d0*/  FSEL R30, R30, -INF , !P1 ;  /* 0xff8000001e1e7808 */ /* 0x000fe40004800000 */
[----:B------:R-:W-:Y:S02]  /*184e0*/  FSEL R32, R32, -INF , !P4 ;  /* 0xff80000020207808 */ /* 0x000fe40006000000 */
[----:B------:R-:W-:Y:S03]  /*184f0*/  FSEL R29, R29, -INF , !P3 ;  /* 0xff8000001d1d7808 */ /* 0x000fe60005800000 */
[----:B------:R-:W5:Y:S01]  /*18500*/  MUFU.TANH R21, R48 ;  /* 0x0000003000157308 */ /* 0x000f620000002400 */
[C---:B------:R-:W-:Y:S02]  /*18510*/  ISETP.GE.AND P2, PT, R2.reuse, R246, PT ;  /* 0x000000f60200720c */ /* 0x040fe40003f46270 */
[C---:B------:R-:W-:Y:S02]  /*18520*/  ISETP.GE.AND P0, PT, R2.reuse, R245, PT ;  /* 0x000000f50200720c */ /* 0x040fe40003f06270 */
[C---:B------:R-:W-:Y:S02]  /*18530*/  ISETP.GE.AND P1, PT, R2.reuse, R244, PT ;  /* 0x000000f40200720c */ /* 0x040fe40003f26270 */
[C---:B------:R-:W-:Y:S03]  /*18540*/  ISETP.GE.AND P4, PT, R2.reuse, R243, PT ;  /* 0x000000f30200720c */ /* 0x040fe60003f86270 */
[----:B------:R-:W5:Y:S01]  /*18550*/  MUFU.TANH R26, R50 ;  /* 0x00000032001a7308 */ /* 0x000f620000002400 */
[C---:B------:R-:W-:Y:S02]  /*18560*/  ISETP.GE.AND P3, PT, R3.reuse, R246, PT ;  /* 0x000000f60300720c */ /* 0x040fe40003f66270 */
[C---:B------:R-:W-:Y:S02]  /*18570*/  ISETP.GE.OR P2, PT, R2.reuse, R249, !P2 ;  /* 0x000000f90200720c */ /* 0x040fe40005746670 */
[C---:B------:R-:W-:Y:S02]  /*18580*/  ISETP.GE.OR P0, PT, R2.reuse, R250, !P0 ;  /* 0x000000fa0200720c */ /* 0x040fe40004706670 */
[C---:B------:R-:W-:Y:S03]  /*18590*/  ISETP.GE.OR P1, PT, R2.reuse, R248, !P1 ;  /* 0x000000f80200720c */ /* 0x040fe60004f26670 */
[----:B------:R-:W5:Y:S01]  /*185a0*/  MUFU.TANH R20, R49 ;  /* 0x0000003100147308 */ /* 0x000f620000002400 */
[----:B------:R-:W-:Y:S01]  /*185b0*/  ISETP.GE.OR P4, PT, R2, R247, !P4 ;  /* 0x000000f70200720c */ /* 0x000fe20006786670 */
[----:B------:R-:W-:Y:S01]  /*185c0*/  VIADD R2, R0, 0x30 ;  /* 0x0000003000027836 */ /* 0x000fe20000000000 */
[----:B------:R-:W-:Y:S02]  /*185d0*/  ISETP.GE.OR P3, PT, R3, R249, !P3 ;  /* 0x000000f90300720c */ /* 0x000fe40005f66670 */
[----:B------:R-:W-:Y:S02]  /*185e0*/  FMNMX.FTZ R4, R223, R4, !PT ;  /* 0x00000004df047209 */ /* 0x000fe40007810000 */
[----:B-1----:R-:W-:Y:S03]  /*185f0*/  FSEL R135, R42, -INF , !P6 ;  /* 0xff8000002a877808 */ /* 0x002fe60007000000 */
[----:B------:R-:W1:Y:S01]  /*18600*/  MUFU.TANH R25, R25 ;  /* 0x0000001900197308 */ /* 0x000e620000002400 */
[----:B--2---:R-:W-:Y:S01]  /*18610*/  FSEL R27, R27, -INF , !P2 ;  /* 0xff8000001b1b7808 */ /* 0x004fe20005000000 */
[----:B------:R-:W-:Y:S01]  /*18620*/  FMUL.FTZ R42, R43, UR23 ;  /* 0x000000172b2a7c20 */ /* 0x000fe20008410000 */
[----:B----4-:R-:W-:Y:S02]  /*18630*/  FSEL R28, R28, -INF , !P3 ;  /* 0xff8000001c1c7808 */ /* 0x010fe40005800000 */
[----:B------:R-:W-:Y:S02]  /*18640*/  FMNMX.FTZ R5, R213, R5, !PT ;  /* 0x00000005d5057209 */ /* 0x000fe40007810000 */
[C---:B------:R-:W-:Y:S03]  /*18650*/  ISETP.GE.AND P6, PT, R3.reuse, R245, PT ;  /* 0x000000f50300720c */ /* 0x040fe60003fc6270 */
[----:B------:R-:W2:Y:S01]  /*18660*/  MUFU.TANH R18, R18 ;  /* 0x0000001200127308 */ /* 0x000ea20000002400 */
[C---:B------:R-:W-:Y:S02]  /*18670*/  ISETP.GE.AND P2, PT, R3.reuse, R244, PT ;  /* 0x000000f40300720c */ /* 0x040fe40003f46270 */
[----:B------:R-:W-:Y:S02]  /*18680*/  ISETP.GE.AND P3, PT, R3, R243, PT ;  /* 0x000000f30300720c */ /* 0x000fe40003f66270 */
[----:B-----5:R-:W-:Y:S02]  /*18690*/  FSEL R21, R21, -INF , !P0 ;  /* 0xff80000015157808 */ /* 0x020fe40004000000 */
[----:B------:R-:W-:Y:S03]  /*186a0*/  FMNMX.FTZ R4, R206, R4, !PT ;  /* 0x00000004ce047209 */ /* 0x000fe60007810000 */
[----:B------:R-:W4:Y:S01]  /*186b0*/  MUFU.TANH R17, R53 ;  /* 0x0000003500117308 */ /* 0x000f220000002400 */
[----:B------:R-:W-:Y:S02]  /*186c0*/  ISETP.GE.AND P0, PT, R2, R245, PT ;  /* 0x000000f50200720c */ /* 0x000fe40003f06270 */
[----:B------:R-:W-:Y:S02]  /*186d0*/  FMNMX.FTZ R5, R134, R5, !PT ;  /* 0x0000000586057209 */ /* 0x000fe40007810000 */
[C---:B------:R-:W-:Y:S02]  /*186e0*/  ISETP.GE.OR P6, PT, R3.reuse, R250, !P6 ;  /* 0x000000fa0300720c */ /* 0x040fe400077c6670 */
[C---:B------:R-:W-:Y:S03]  /*186f0*/  ISETP.GE.OR P2, PT, R3.reuse, R248, !P2 ;  /* 0x000000f80300720c */ /* 0x040fe60005746670 */
[----:B------:R-:W5:Y:S01]  /*18700*/  MUFU.TANH R24, R24 ;  /* 0x0000001800187308 */ /* 0x000f620000002400 */
[----:B------:R-:W-:Y:S01]  /*18710*/  ISETP.GE.OR P3, PT, R3, R247, !P3 ;  /* 0x000000f70300720c */ /* 0x000fe20005f66670 */
[----:B------:R-:W-:Y:S01]  /*18720*/  VIADD R3, R0, 0x31 ;  /* 0x0000003100037836 */ /* 0x000fe20000000000 */
[----:B------:R-:W-:Y:S02]  /*18730*/  FMNMX.FTZ R4, R207, R4, !PT ;  /* 0x00000004cf047209 */ /* 0x000fe40007810000 */
[----:B------:R-:W-:Y:S02]  /*18740*/  ISETP.GE.OR P0, PT, R2, R250, !P0 ;  /* 0x000000fa0200720c */ /* 0x000fe40004706670 */
[----:B------:R-:W-:Y:S03]  /*18750*/  FSEL R26, R26, -INF , !P1 ;  /* 0xff8000001a1a7808 */ /* 0x000fe60004800000 */
[----:B------:R-:W5:Y:S01]  /*18760*/  MUFU.TANH R15, R15 ;  /* 0x0000000f000f7308 */ /* 0x000f620000002400 */
[----:B------:R-:W-:Y:S02]  /*18770*/  FSEL R20, R20, -INF , !P6 ;  /* 0xff80000014147808 */ /* 0x000fe40007000000 */
[----:B-1----:R-:W-:Y:S02]  /*18780*/  FSEL R25, R25, -INF , !P2 ;  /* 0xff80000019197808 */ /* 0x002fe40005000000 */
[----:B------:R-:W-:Y:S02]  /*18790*/  FMNMX.FTZ R4, R222, R4, !PT ;  /* 0x00000004de047209 */ /* 0x000fe40007810000 */
[C---:B------:R-:W-:Y:S03]  /*187a0*/  ISETP.GE.AND P1, PT, R2.reuse, R244, PT ;  /* 0x000000f40200720c */ /* 0x040fe60003f26270 */
[----:B------:R-:W1:Y:S01]  /*187b0*/  MUFU.TANH R19, R55 ;  /* 0x0000003700137308 */ /* 0x000e620000002400 */
[C---:B------:R-:W-:Y:S02]  /*187c0*/  ISETP.GE.AND P6, PT, R2.reuse, R246, PT ;  /* 0x000000f60200720c */ /* 0x040fe40003fc6270 */
[----:B------:R-:W-:Y:S02]  /*187d0*/  ISETP.GE.AND P2, PT, R2, R243, PT ;  /* 0x000000f30200720c */ /* 0x000fe40003f46270 */
[----:B--2---:R-:W-:Y:S02]  /*187e0*/  FSEL R18, R18, -INF , !P0 ;  /* 0xff80000012127808 */ /* 0x004fe40004000000 */
[----:B------:R-:W-:Y:S03]  /*187f0*/  ISETP.GE.AND P0, PT, R3, R245, PT ;  /* 0x000000f50300720c */ /* 0x000fe60003f06270 */
[----:B------:R-:W2:Y:S01]  /*18800*/  MUFU.TANH R12, R12 ;  /* 0x0000000c000c7308 */ /* 0x000ea20000002400 */
[----:B------:R-:W-:Y:S02]  /*18810*/  FMNMX.FTZ R4, R221, R4, !PT ;  /* 0x00000004dd047209 */ /* 0x000fe40007810000 */
[C---:B------:R-:W-:Y:S02]  /*18820*/  ISETP.GE.OR P1, PT, R2.reuse, R248, !P1 ;  /* 0x000000f80200720c */ /* 0x040fe40004f26670 */
[C---:B------:R-:W-:Y:S02]  /*18830*/  ISETP.GE.OR P6, PT, R2.reuse, R249, !P6 ;  /* 0x000000f90200720c */ /* 0x040fe400077c6670 */
[----:B------:R-:W-:Y:S01]  /*18840*/  ISETP.GE.OR P2, PT, R2, R247, !P2 ;  /* 0x000000f70200720c */ /* 0x000fe20005746670 */
[----:B------:R-:W-:Y:S01]  /*18850*/  VIADD R2, R0, 0x38 ;  /* 0x0000003800027836 */ /* 0x000fe20000000000 */
[----:B------:R-:W-:Y:S01]  /*18860*/  ISETP.GE.OR P0, PT, R3, R250, !P0 ;  /* 0x000000fa0300720c */ /* 0x000fe20004706670 */
[----:B------:R-:W2:Y:S01]  /*18870*/  MUFU.TANH R16, R16 ;  /* 0x0000001000107308 */ /* 0x000ea20000002400 */
[----:B------:R-:W-:Y:S01]  /*18880*/  FMNMX.FTZ R4, R36, R4, !PT ;  /* 0x0000000424047209 */ /* 0x000fe20007810000 */
[----:B------:R-:W-:Y:S01]  /*18890*/  VIADD R0, R0, 0x39 ;  /* 0x0000003900007836 */ /* 0x000fe20000000000 */
[----:B----4-:R-:W-:Y:S02]  /*188a0*/  FSEL R17, R17, -INF , !P0 ;  /* 0xff80000011117808 */ /* 0x010fe40004000000 */
[-C--:B------:R-:W-:Y:S02]  /*188b0*/  ISETP.GE.AND P0, PT, R2, R245.reuse, PT ;  /* 0x000000f50200720c */ /* 0x080fe40003f06270 */
[----:B------:R-:W-:Y:S03]  /*188c0*/  FMNMX.FTZ R4, R35, R4, !PT ;  /* 0x0000000423047209 */ /* 0x000fe60007810000 */
[----:B------:R-:W4:Y:S01]  /*188d0*/  MUFU.TANH R14, R14 ;  /* 0x0000000e000e7308 */ /* 0x000f220000002400 */
[----:B-----5:R-:W-:Y:S02]  /*188e0*/  FSEL R24, R24, -INF , !P1 ;  /* 0xff80000018187808 */ /* 0x020fe40004800000 */
[----:B------:R-:W-:Y:S02]  /*188f0*/  ISETP.GE.AND P1, PT, R3, R244, PT ;  /* 0x000000f40300720c */ /* 0x000fe40003f26270 */
[----:B------:R-:W-:Y:S02]  /*18900*/  ISETP.GE.OR P0, PT, R2, R250, !P0 ;  /* 0x000000fa0200720c */ /* 0x000fe40004706670 */
[----:B------:R-:W-:Y:S03]  /*18910*/  FMNMX.FTZ R4, R31, R4, !PT ;  /* 0x000000041f047209 */ /* 0x000fe60007810000 */
[----:B------:R-:W2:Y:S01]  /*18920*/  MUFU.TANH R42, R42 ;  /* 0x0000002a002a7308 */ /* 0x000ea20000002400 */
[----:B------:R-:W-:Y:S02]  /*18930*/  ISETP.GE.OR P1, PT, R3, R248, !P1 ;  /* 0x000000f80300720c */ /* 0x000fe40004f26670 */
[----:B------:R-:W-:Y:S02]  /*18940*/  FSEL R15, R15, -INF , !P0 ;  /* 0xff8000000f0f7808 */ /* 0x000fe40004000000 */
[----:B------:R-:W-:Y:S02]  /*18950*/  ISETP.GE.AND P0, PT, R0, R245, PT ;  /* 0x000000f50000720c */ /* 0x000fe40003f06270 */
[----:B------:R-:W-:Y:S03]  /*18960*/  FMNMX.FTZ R4, R30, R4, !PT ;  /* 0x000000041e047209 */ /* 0x000fe60007810000 */
[----:B------:R-:W3:Y:S01]  /*18970*/  MUFU.TANH R41, R41 ;  /* 0x0000002900297308 */ /* 0x000ee20000002400 */
[----:B-1----:R-:W-:Y:S02]  /*18980*/  FSEL R19, R19, -INF , !P1 ;  /* 0xff80000013137808 */ /* 0x002fe40004800000 */
[----:B------:R-:W-:Y:S02]  /*18990*/  ISETP.GE.AND P1, PT, R2, R244, PT ;  /* 0x000000f40200720c */ /* 0x000fe40003f26270 */
[----:B------:R-:W-:Y:S02]  /*189a0*/  ISETP.GE.OR P0, PT, R0, R250, !P0 ;  /* 0x000000fa0000720c */ /* 0x000fe40004706670 */
[----:B------:R-:W-:Y:S03]  /*189b0*/  FMNMX.FTZ R4, R26, R4, !PT ;  /* 0x000000041a047209 */ /* 0x000fe60007810000 */
[----:B------:R-:W1:Y:S01]  /*189c0*/  MUFU.TANH R40, R40 ;  /* 0x0000002800287308 */ /* 0x000e620000002400 */
[----:B------:R-:W-:Y:S02]  /*189d0*/  ISETP.GE.OR P1, PT, R2, R248, !P1 ;  /* 0x000000f80200720c */ /* 0x000fe40004f26670 */
[----:B--2---:R-:W-:Y:S02]  /*189e0*/  FSEL R12, R12, -INF , !P0 ;  /* 0xff8000000c0c7808 */ /* 0x004fe40004000000 */
[----:B------:R-:W-:Y:S02]  /*189f0*/  PLOP3.LUT P0, PT, PT, PT, UP0, 0x80, 0x0 ;  /* 0x000000000000781c */ /* 0x000fe40003f0f008 */
[----:B------:R-:W-:Y:S03]  /*18a00*/  FSEL R16, R16, -INF , !P1 ;  /* 0xff80000010107808 */ /* 0x000fe60004800000 */
[----:B------:R-:W2:Y:S01]  /*18a10*/  MUFU.TANH R23, R23 ;  /* 0x0000001700177308 */ /* 0x000ea20000002400 */
[C---:B------:R-:W-:Y:S04]  /*18a20*/  ISETP.GE.AND P1, PT, R0.reuse, R244, PT ;  /* 0x000000f40000720c */ /* 0x040fe80003f26270 */
[----:B------:R-:W-:Y:S04]  /*18a30*/  ISETP.GE.OR P1, PT, R0, R248, !P1 ;  /* 0x000000f80000720c */ /* 0x000fe80004f26670 */
[----:B----4-:R-:W-:Y:S02]  /*18a40*/  FSEL R14, R14, -INF , !P1 ;  /* 0xff8000000e0e7808 */ /* 0x010fe40004800000 */
[----:B------:R-:W-:Y:S02]  /*18a50*/  ISETP.GE.AND P1, PT, R3, R246, PT ;  /* 0x000000f60300720c */ /* 0x000fe40003f26270 */
[----:B------:R-:W-:Y:S04]  /*18a60*/  FMNMX.FTZ R5, R211, R5, !PT ;  /* 0x00000005d3057209 */ /* 0x000fe80007810000 */
[----:B------:R-:W-:Y:S04]  /*18a70*/  FMNMX.FTZ R5, R214, R5, !PT ;  /* 0x00000005d6057209 */ /* 0x000fe80007810000 */
[----:B------:R-:W-:Y:S04]  /*18a80*/  FMNMX.FTZ R5, R37, R5, !PT ;  /* 0x0000000525057209 */ /* 0x000fe80007810000 */
[----:B------:R-:W-:Y:S04]  /*18a90*/  FMNMX.FTZ R5, R34, R5, !PT ;  /* 0x0000000522057209 */ /* 0x000fe80007810000 */
[----:B------:R-:W-:Y:S04]  /*18aa0*/  FMNMX.FTZ R5, R33, R5, !PT ;  /* 0x0000000521057209 */ /* 0x000fe80007810000 */
[----:B------:R-:W-:Y:S04]  /*18ab0*/  FMNMX.FTZ R5, R22, R5, !PT ;  /* 0x0000000516057209 */ /* 0x000fe80007810000 */
[----:B------:R-:W-:Y:S04]  /*18ac0*/  FMNMX.FTZ R5, R21, R5, !PT ;  /* 0x0000000515057209 */ /* 0x000fe80007810000 */
[----:B------:R-:W-:Y:S02]  /*18ad0*/  FMNMX.FTZ R6, R20, R5, !PT ;  /* 0x0000000514067209 */ /* 0x000fe40007810000 */
[----:B------:R-:W-:Y:S02]  /*18ae0*/  FMNMX.FTZ R5, R25, R4, !PT ;  /* 0x0000000419057209 */ /* 0x000fe40007810000 */
[----:B------:R-:W-:Y:S02]  /*18af0*/  FMNMX.FTZ R4, R220, R138, !PT ;  /* 0x0000008adc047209 */ /* 0x000fe40007810000 */
[----:B------:R-:W-:Y:S02]  /*18b00*/  FMNMX.FTZ R6, R18, R6, !PT ;  /* 0x0000000612067209 */ /* 0x000fe40007810000 */
[----:B------:R-:W-:Y:S02]  /*18b10*/  FMNMX.FTZ R5, R24, R5, !PT ;  /* 0x0000000518057209 */ /* 0x000fe40007810000 */
[----:B---3--:R-:W-:Y:S02]  /*18b20*/  FMNMX.FTZ R4, R208, R4, !PT ;  /* 0x00000004d0047209 */ /* 0x008fe40007810000 */
        /* <DEDUP_REMOVED lines=8> */
[----:B-12---:R-:W-:Y:S06]  /*18bb0*/  @P0 BRA `(.L_x_610) ;  /* 0xffffffd8009c0947 */ /* 0x006fec000383ffff */
.L_x_609:
[----:B-1----:R-:W2:Y:S01]  /*18bc0*/  LDL.LU R5, [R1+0x28] ;  /* 0x0000280001057983 */ /* 0x002ea20000300800 */
[----:B------:R-:W-:Y:S01]  /*18bd0*/  ISETP.GE.AND P0, PT, R3, R243, PT ;  /* 0x000000f30300720c */ /* 0x000fe20003f06270 */
[----:B------:R-:W-:Y:S01]  /*18be0*/  FMUL.FTZ R57, R57, UR23 ;  /* 0x0000001739397c20 */ /* 0x000fe20008410000 */
[C---:B------:R-:W-:Y:S01]  /*18bf0*/  ISETP.GE.OR P1, PT, R3.reuse, R249, !P1 ;  /* 0x000000f90300720c */ /* 0x040fe20004f26670 */
[----:B------:R-:W3:Y:S01]  /*18c00*/  LDL.LU R4, [R1+0x2c] ;  /* 0x00002c0001047983 */ /* 0x000ee20000300800 */
[----:B------:R-:W-:Y:S01]  /*18c10*/  ISETP.GE.OR P0, PT, R3, R247, !P0 ;  /* 0x000000f70300720c */ /* 0x000fe20004706670 */
[----:B------:R-:W1:Y:S01]  /*18c20*/  MUFU.TANH R43, R57 ;  /* 0x00000039002b7308 */ /* 0x000e620000002400 */
[----:B------:R-:W-:Y:S01]  /*18c30*/  FSEL R9, R23, -INF , !P6 ;  /* 0xff80000017097808 */ /* 0x000fe20007000000 */
[----:B------:R-:W4:Y:S01]  /*18c40*/  LDL.LU R66, [R1+0x4] ;  /* 0x0000040001427983 */ /* 0x000f220000300800 */
[----:B------:R-:W-:Y:S01]  /*18c50*/  MOV R56, R135 ;  /* 0x0000008700387202 */ /* 0x000fe20000000f00 */
[----:B------:R-:W-:Y:S01]  /*18c60*/  FMUL.FTZ R61, R61, UR23 ;  /* 0x000000173d3d7c20 */ /* 0x000fe20008410000 */
[----:B------:R-:W-:Y:S01]  /*18c70*/  MOV R46, R204 ;  /* 0x000000cc002e7202 */ /* 0x000fe20000000f00 */
[----:B------:R-:W4:Y:S01]  /*18c80*/  LDL.LU R44, [R1+0x24] ;  /* 0x00002400012c7983 */ /* 0x000f220000300800 */
[----:B------:R-:W-:Y:S03]  /*18c90*/  FMUL.FTZ R58, R58, UR23 ;  /* 0x000000173a3a7c20 */ /* 0x000fe60008410000 */
[----:B------:R-:W-:Y:S01]  /*18ca0*/  MUFU.TANH R11, R61 ;  /* 0x0000003d000b7308 */ /* 0x000fe20000002400 */
[----:B------:R-:W-:Y:S01]  /*18cb0*/  FSEL R54, R42, -INF , !P5 ;  /* 0xff8000002a367808 */ /* 0x000fe20006800000 */
[----:B------:R-:W4:Y:S01]  /*18cc0*/  LDL.LU R67, [R1] ;  /* 0x0000000001437983 */ /* 0x000f220000300800 */
[----:B------:R-:W-:Y:S01]  /*18cd0*/  FMUL.FTZ R59, R59, UR23 ;  /* 0x000000173b3b7c20 */ /* 0x000fe20008410000 */
[----:B------:R-:W-:Y:S01]  /*18ce0*/  FSEL R53, R41, -INF , !P4 ;  /* 0xff80000029357808 */ /* 0x000fe20006000000 */
[----:B------:R-:W-:Y:S01]  /*18cf0*/  FMUL.FTZ R62, R62, UR23 ;  /* 0x000000173e3e7c20 */ /* 0x000fe20008410000 */
[----:B------:R-:W4:Y:S01]  /*18d00*/  LDL.LU R10, [R1+0x18] ;  /* 0x00001800010a7983 */ /* 0x000f220000300800 */
[----:B------:R-:W-:Y:S03]  /*18d10*/  FSEL R51, R40, -INF , !P3 ;  /* 0xff80000028337808 */ /* 0x000fe60005800000 */
[----:B------:R-:W1:Y:S01]  /*18d20*/  MUFU.TANH R58, R58 ;  /* 0x0000003a003a7308 */ /* 0x000e620000002400 */
[----:B------:R-:W-:Y:S01]  /*18d30*/  FMUL.FTZ R63, R63, UR23 ;  /* 0x000000173f3f7c20 */ /* 0x000fe20008410000 */
[----:B------:R-:W4:Y:S01]  /*18d40*/  LDL.LU R55, [R1+0x20] ;  /* 0x0000200001377983 */ /* 0x000f220000300800 */
[----:B------:R-:W-:Y:S01]  /*18d50*/  ISETP.GE.AND P6, PT, R2, R246, PT ;  /* 0x000000f60200720c */ /* 0x000fe20003fc6270 */
[----:B------:R-:W-:Y:S01]  /*18d60*/  FMUL.FTZ R60, R60, UR23 ;  /* 0x000000173c3c7c20 */ /* 0x000fe20008410000 */
[----:B------:R-:W-:Y:S01]  /*18d70*/  UISETP.GT.AND UP0, UPT, UR25, UR13, UPT ;  /* 0x0000000d1900728c */ /* 0x000fe2000bf04270 */
[----:B------:R-:W4:Y:S01]  /*18d80*/  LDL.LU R52, [R1+0x1c] ;  /* 0x00001c0001347983 */ /* 0x000f220000300800 */
[----:B------:R-:W-:Y:S03]  /*18d90*/  ISETP.GE.OR P6, PT, R2, R249, !P6 ;  /* 0x000000f90200720c */ /* 0x000fe600077c6670 */
[----:B------:R-:W1:Y:S01]  /*18da0*/  MUFU.TANH R59, R59 ;  /* 0x0000003b003b7308 */ /* 0x000e620000002400 */
[----:B------:R-:W-:Y:S01]  /*18db0*/  UMOV UR20, UR25 ;  /* 0x0000001900147c82 */ /* 0x000fe20008000000 */
[----:B------:R-:W-:Y:S04]  /*18dc0*/  STL [R1+0xcc], R251 ;  /* 0x0000ccfb01007387 */ /* 0x000fe80000100800 */
[----:B------:R-:W-:Y:S04]  /*18dd0*/  STL [R1+0xc8], R250 ;  /* 0x0000c8fa01007387 */ /* 0x000fe80000100800 */
[----:B------:R-:W1:Y:S01]  /*18de0*/  MUFU.TANH R62, R62 ;  /* 0x0000003e003e7308 */ /* 0x000e620000002400 */
[----:B------:R-:W-:Y:S04]  /*18df0*/  STL [R1+0xc4], R248 ;  /* 0x0000c4f801007387 */ /* 0x000fe80000100800 */
[----:B------:R-:W-:Y:S05]  /*18e00*/  STL [R1+0xc0], R245 ;  /* 0x0000c0f501007387 */ /* 0x000fea0000100800 */
[----:B------:R-:W1:Y:S01]  /*18e10*/  MUFU.TANH R63, R63 ;  /* 0x0000003f003f7308 */ /* 0x000e620000002400 */
        /* <DEDUP_REMOVED lines=14> */
[----:B------:R-:W1:Y:S08]  /*18f00*/  SHFL.BFLY PT, R6, R137, 0x2, 0x1f ;  /* 0x0c401f0089067f89 */ /* 0x000e7000000e0000 */
[----:B------:R-:W1:Y:S08]  /*18f10*/  SHFL.BFLY PT, R7, R136, 0x2, 0x1f ;  /* 0x0c401f0088077f89 */ /* 0x000e7000000e0000 */
[----:B------:R-:W-:Y:S04]  /*18f20*/  STL [R1+0x84], R229 ;  /* 0x000084e501007387 */ /* 0x000fe80000100800 */
[----:B------:R-:W-:Y:S04]  /*18f30*/  STL [R1+0x80], R224 ;  /* 0x000080e001007387 */ /* 0x000fe80000100800 */
[----:B------:R-:W-:Y:S04]  /*18f40*/  STL [R1+0xd0], R246 ;  /* 0x0000d0f601007387 */ /* 0x000fe80000100800 */
[----:B------:R-:W-:Y:S04]  /*18f50*/  STL [R1+0xd4], R249 ;  /* 0x0000d4f901007387 */ /* 0x000fe80000100800 */
[----:B------:R-:W-:Y:S04]  /*18f60*/  STL [R1+0xd8], R243 ;  /* 0x0000d8f301007387 */ /* 0x000fe80000100800 */
[----:B------:R-:W-:Y:S01]  /*18f70*/  STL [R1+0xdc], R247 ;  /* 0x0000dcf701007387 */ /* 0x000fe20000100800 */
[----:B-1----:R-:W-:Y:S02]  /*18f80*/  FMNMX.FTZ R137, R137, R6, !PT ;  /* 0x0000000689897209 */ /* 0x002fe40007810000 */
[----:B------:R-:W-:Y:S02]  /*18f90*/  FMNMX.FTZ R136, R136, R7, !PT ;  /* 0x0000000788887209 */ /* 0x000fe40007810000 */
[----:B------:R-:W-:Y:S02]  /*18fa0*/  FSEL R43, R43, -INF , !P1 ;  /* 0xff8000002b2b7808 */ /* 0x000fe40004800000 */
[----:B------:R-:W-:Y:S02]  /*18fb0*/  ISETP.GE.AND P1, PT, R0, R246, PT ;  /* 0x000000f60000720c */ /* 0x000fe40003f26270 */
[----:B------:R-:W-:Y:S02]  /*18fc0*/  FSEL R50, R58, -INF , !P2 ;  /* 0xff8000003a327808 */ /* 0x000fe40005000000 */
[C---:B------:R-:W-:Y:S02]  /*18fd0*/  ISETP.GE.OR P1, PT, R0.reuse, R249, !P1 ;  /* 0x000000f90000720c */ /* 0x040fe40004f26670 */
[-C--:B------:R-:W-:Y:S02]  /*18fe0*/  ISETP.GE.AND P2, PT, R0, R243.reuse, PT ;  /* 0x000000f30000720c */ /* 0x080fe40003f46270 */
[----:B------:R-:W-:Y:S02]  /*18ff0*/  FSEL R11, R11, -INF , !P1 ;  /* 0xff8000000b0b7808 */ /* 0x000fe40004800000 */
[C---:B------:R-:W-:Y:S02]  /*19000*/  ISETP.GE.AND P1, PT, R2.reuse, R243, PT ;  /* 0x000000f30200720c */ /* 0x040fe40003f26270 */
[----:B------:R-:W-:Y:S02]  /*19010*/  FSEL R49, R59, -INF , !P0 ;  /* 0xff8000003b317808 */ /* 0x000fe40004000000 */
[-C--:B------:R-:W-:Y:S02]  /*19020*/  ISETP.GE.OR P1, PT, R2, R247.reuse, !P1 ;  /* 0x000000f70200720c */ /* 0x080fe40004f26670 */
[----:B------:R-:W-:Y:S02]  /*19030*/  ISETP.GE.OR P2, PT, R0, R247, !P2 ;  /* 0x000000f70000720c */ /* 0x000fe40005746670 */
[----:B------:R-:W-:Y:S02]  /*19040*/  FSEL R48, R62, -INF , !P1 ;  /* 0xff8000003e307808 */ /* 0x000fe40004800000 */
[----:B------:R-:W-:Y:S02]  /*19050*/  FSEL R204, R63, -INF , !P2 ;  /* 0xff8000003fcc7808 */ /* 0x000fe40005000000 */
[----:B--2---:R-:W-:Y:S02]  /*19060*/  MOV R230, R5 ;  /* 0x0000000500e67202 */ /* 0x004fe40000000f00 */
[----:B---3--:R-:W-:Y:S02]  /*19070*/  MOV R45, R4 ;  /* 0x00000004002d7202 */ /* 0x008fe40000000f00 */
[----:B----4-:R-:W-:Y:S02]  /*19080*/  FMNMX.FTZ R5, R66, R13, !PT ;  /* 0x0000000d42057209 */ /* 0x010fe40007810000 */
[----:B------:R-:W1:Y:S02]  /*19090*/  MUFU.TANH R13, R60 ;  /* 0x0000003c000d7308 */ /* 0x000e640000002400 */
        /* <DEDUP_REMOVED lines=16> */
[----:B------:R-:W2:Y:S01]  /*191a0*/  SHFL.BFLY PT, R4, R137, 0x1, 0x1f ;  /* 0x0c201f0089047f89 */ /* 0x000ea200000e0000 */
[----:B------:R-:W-:Y:S02]  /*191b0*/  FMNMX.FTZ R3, R56, R3, !PT ;  /* 0x0000000338037209 */ /* 0x000fe40007810000 */
[----:B-1----:R-:W-:Y:S02]  /*191c0*/  FSEL R13, R13, -INF , !P6 ;  /* 0xff8000000d0d7808 */ /* 0x002fe40007000000 */
[----:B------:R-:W-:Y:S03]  /*191d0*/  FMNMX.FTZ R6, R54, R3, !PT ;  /* 0x0000000336067209 */ /* 0x000fe60007810000 */
[----:B------:R-:W1:Y:S01]  /*191e0*/  SHFL.BFLY PT, R3, R136, 0x1, 0x1f ;  /* 0x0c201f0088037f89 */ /* 0x000e6200000e0000 */
[----:B------:R-:W-:Y:S02]  /*191f0*/  FMNMX.FTZ R135, R43, R135, !PT ;  /* 0x000000872b877209 */ /* 0x000fe40007810000 */
[----:B------:R-:W-:Y:S02]  /*19200*/  FMNMX.FTZ R6, R53, R6, !PT ;  /* 0x0000000635067209 */ /* 0x000fe40007810000 */
[----:B------:R-:W-:Y:S02]  /*19210*/  FMNMX.FTZ R135, R13, R135, !PT ;  /* 0x000000870d877209 */ /* 0x000fe40007810000 */
[----:B------:R-:W-:Y:S02]  /*19220*/  FMNMX.FTZ R6, R51, R6, !PT ;  /* 0x0000000633067209 */ /* 0x000fe40007810000 */
[----:B------:R-:W-:Y:S02]  /*19230*/  FMNMX.FTZ R135, R11, R135, !PT ;  /* 0x000000870b877209 */ /* 0x000fe40007810000 */
[----:B------:R-:W-:Y:S03]  /*19240*/  FMNMX.FTZ R2, R50, R6, !PT ;  /* 0x0000000632027209 */ /* 0x000fe60007810000 */
[----:B------:R-:W3:Y:S01]  /*19250*/  SHFL.BFLY PT, R5, R135, 0x2, 0x1f ;  /* 0x0c401f0087057f89 */ /* 0x000ee200000e0000 */
[----:B------:R-:W-:Y:S02]  /*19260*/  FMNMX.FTZ R0, R49, R2, !PT ;  /* 0x0000000231007209 */ /* 0x000fe40007810000 */
[----:B--2---:R-:W-:Y:S02]  /*19270*/  FMNMX.FTZ R137, R137, R4, !PT ;  /* 0x0000000489897209 */ /* 0x004fe40007810000 */
[----:B------:R-:W-:Y:S02]  /*19280*/  FMNMX.FTZ R0, R48, R0, !PT ;  /* 0x0000000030007209 */ /* 0x000fe40007810000 */
[C---:B------:R-:W-:Y:S01]  /*19290*/  FSETP.NEU.FTZ.AND P3, PT, R137.reuse, -INF , PT ;  /* 0xff8000008900780b */ /* 0x040fe20003f7d000 */
[----:B------:R-:W-:Y:S01]  /*192a0*/  FMUL.FTZ R6, R137, UR4 ;  /* 0x0000000489067c20 */ /* 0x000fe20008410000 */
[----:B------:R-:W-:Y:S01]  /*192b0*/  FMNMX.FTZ R0, R204, R0, !PT ;  /* 0x00000000cc007209 */ /* 0x000fe20007810000 */
[----:B------:R-:W-:Y:S01]  /*192c0*/  STL [R1+0xe0], R137 ;  /* 0x0000e08901007387 */ /* 0x000fe20000100800 */
[----:B-1----:R-:W-:Y:S02]  /*192d0*/  FMNMX.FTZ R136, R136, R3, !PT ;  /* 0x0000000388887209 */ /* 0x002fe40007810000 */
[----:B------:R-:W-:Y:S01]  /*192e0*/  FSEL R6, R6, RZ, P3 ;  /* 0x000000ff06067208 */ /* 0x000fe20001800000 */
[----:B------:R-:W1:Y:S01]  /*192f0*/  SHFL.BFLY PT, R2, R0, 0x2, 0x1f ;  /* 0x0c401f0000027f89 */ /* 0x000e6200000e0000 */
[C---:B------:R-:W-:Y:S01]  /*19300*/  FSETP.NEU.FTZ.AND P2, PT, R136.reuse, -INF , PT ;  /* 0xff8000008800780b */ /* 0x040fe20003f5d000 */
[----:B------:R-:W-:Y:S02]  /*19310*/  FMUL.FTZ R7, R136, UR4 ;  /* 0x0000000488077c20 */ /* 0x000fe40008410000 */
[--C-:B------:R-:W-:Y:S01]  /*19320*/  FFMA.FTZ R3, R205, UR4, -R6.reuse ;  /* 0x00000004cd037c23 */ /* 0x100fe20008010806 */
[--C-:B------:R-:W-:Y:S01]  /*19330*/  FFMA.FTZ R42, R20, UR4, -R6.reuse ;  /* 0x00000004142a7c23 */ /* 0x100fe20008010806 */
[--C-:B------:R-:W-:Y:S01]  /*19340*/  FFMA.FTZ R218, R37, UR4, -R6.reuse ;  /* 0x0000000425da7c23 */ /* 0x100fe20008010806 */
[----:B------:R-:W-:Y:S01]  /*19350*/  FSEL R7, R7, RZ, P2 ;  /* 0x000000ff07077208 */ /* 0x000fe20001000000 */
[----:B------:R2:W-:Y:S01]  /*19360*/  MUFU.EX2 R234, R3 ;  /* 0x0000000300ea7308 */ /* 0x0005e20000000800 */
[--C-:B------:R-:W-:Y:S01]  /*19370*/  FFMA.FTZ R217, R34, UR4, -R6.reuse ;  /* 0x0000000422d97c23 */ /* 0x100fe20008010806 */
[----:B---3--:R-:W-:Y:S01]  /*19380*/  FMNMX.FTZ R135, R135, R5, !PT ;  /* 0x0000000587877209 */ /* 0x008fe20007810000 */
[--C-:B------:R-:W-:Y:S01]  /*19390*/  FFMA.FTZ R219, R214, UR4, -R6.reuse ;  /* 0x00000004d6db7c23 */ /* 0x100fe20008010806 */
[--C-:B------:R-:W-:Y:S01]  /*193a0*/  FFMA.FTZ R221, R221, UR4, -R7.reuse ;  /* 0x00000004dddd7c23 */ /* 0x100fe20008010807 */
[--C-:B------:R-:W-:Y:S01]  /*193b0*/  FFMA.FTZ R216, R36, UR4, -R7.reuse ;  /* 0x0000000424d87c23 */ /* 0x100fe20008010807 */
[--C-:B------:R-:W-:Y:S01]  /*193c0*/  FFMA.FTZ R247, R14, UR4, -R7.reuse ;  /* 0x000000040ef77c23 */ /* 0x100fe20008010807 */
[----:B------:R-:W3:Y:S01]  /*193d0*/  SHFL.BFLY PT, R4, R135, 0x1, 0x1f ;  /* 0x0c201f0087047f89 */ /* 0x000ee200000e0000 */
        /* <DEDUP_REMOVED lines=8> */
[----:B-1----:R-:W-:Y:S01]  /*19460*/  FMNMX.FTZ R0, R0, R2, !PT ;  /* 0x0000000200007209 */ /* 0x002fe20007810000 */
[--C-:B--2---:R-:W-:Y:S01]  /*19470*/  FFMA.FTZ R3, R215, UR4, -R6.reuse ;  /* 0x00000004d7037c23 */ /* 0x104fe20008010806 */
[----:B------:R-:W-:Y:S01]  /*19480*/  FFMA.FTZ R2, R213, UR4, -R6 ;  /* 0x00000004d5027c23 */ /* 0x000fe20008010806 */
[--C-:B------:R-:W-:Y:S01]  /*19490*/  FFMA.FTZ R30, R30, UR4, -R7.reuse ;  /* 0x000000041e1e7c23 */ /* 0x100fe20008010807 */
[--C-:B------:R-:W-:Y:S01]  /*194a0*/  FFMA.FTZ R41, R26, UR4, -R7.reuse ;  /* 0x000000041a297c23 */ /* 0x100fe20008010807 */
[----:B------:R1:W2:Y:S01]  /*194b0*/  MUFU.EX2 R64, R3 ;  /* 0x0000000300407308 */ /* 0x0002a20000000800 */
[--C-:B------:R-:W-:Y:S01]  /*194c0*/  FFMA.FTZ R57, R25, UR4, -R7.reuse ;  /* 0x0000000419397c23 */ /* 0x100fe20008010807 */
[--C-:B------:R-:W-:Y:S08]  /*194d0*/  FFMA.FTZ R58, R24, UR4, -R7.reuse ;  /* 0x00000004183a7c23 */ /* 0x100ff00008010807 */
[----:B------:R4:W-:Y:S01]  /*194e0*/  MUFU.EX2 R244, R2 ;  /* 0x0000000200f47308 */ /* 0x0009e20000000800 */
[----:B---3--:R-:W-:Y:S02]  /*194f0*/  FMNMX.FTZ R135, R135, R4, !PT ;  /* 0x0000000487877209 */ /* 0x008fe40007810000 */
[----:B------:R-:W-:Y:S01]  /*19500*/  FSEL R4, R137, RZ, P3 ;  /* 0x000000ff89047208 */ /* 0x000fe20001800000 */
[--C-:B------:R-:W-:Y:S01]  /*19510*/  FFMA.FTZ R137, R16, UR4, -R7.reuse ;  /* 0x0000000410897c23 */ /* 0x100fe20008010807 */
[C---:B------:R-:W-:Y:S01]  /*19520*/  FSETP.NEU.FTZ.AND P1, PT, R135.reuse, -INF , PT ;  /* 0xff8000008700780b */ /* 0x040fe20003f3d000 */
[----:B------:R-:W-:Y:S04]  /*19530*/  FMUL.FTZ R8, R135, UR4 ;  /* 0x0000000487087c20 */ /* 0x000fe80008410000 */
[----:B------:R-:W-:Y:S01]  /*19540*/  MUFU.EX2 R219, R219 ;  /* 0x000000db00db7308 */ /* 0x000fe20000000800 */
[--C-:B-1----:R-:W-:Y:S01]  /*19550*/  FFMA.FTZ R3, R212, UR4, -R7.reuse ;  /* 0x00000004d4037c23 */ /* 0x102fe20008010807 */
[----:B------:R-:W-:Y:S01]  /*19560*/  FADD.FTZ R5, -R4, R132 ;  /* 0x0000008404057221 */ /* 0x000fe20000010100 */
[----:B------:R-:W-:Y:S07]  /*19570*/  FSEL R8, R8, RZ, P1 ;  /* 0x000000ff08087208 */ /* 0x000fee0000800000 */
[----:B------:R1:W-:Y:S01]  /*19580*/  MUFU.EX2 R65, R3 ;  /* 0x0000000300417308 */ /* 0x0003e20000000800 */
[----:B----4-:R-:W3:Y:S01]  /*19590*/  SHFL.BFLY PT, R2, R0, 0x1, 0x1f ;  /* 0x0c201f0000027f89 */ /* 0x010ee200000e0000 */
        /* <DEDUP_REMOVED lines=8> */
[----:B------:R-:W-:Y:S01]  /*19620*/  MUFU.EX2 R222, R222 ;  /* 0x000000de00de7308 */ /* 0x000fe20000000800 */
[----:B-1----:R-:W-:Y:S01]  /*19630*/  FFMA.FTZ R3, R223, UR4, -R7 ;  /* 0x00000004df037c23 */ /* 0x002fe20008010807 */
[----:B------:R-:W-:Y:S08]  /*19640*/  FFMA.FTZ R223, R28, UR4, -R8 ;  /* 0x000000041cdf7c23 */ /* 0x000ff00008010808 */
[----:B------:R-:W-:Y:S10]  /*19650*/  MUFU.EX2 R229, R217 ;  /* 0x000000d900e57308 */ /* 0x000ff40000000800 */
[----:B------:R1:W4:Y:S10]  /*19660*/  MUFU.EX2 R250, R3 ;  /* 0x0000000300fa7308 */ /* 0x0003340000000800 */
[----:B------:R-:W-:Y:S10]  /*19670*/  MUFU.EX2 R232, R216 ;  /* 0x000000d800e87308 */ /* 0x000ff40000000800 */
[----:B------:R-:W-:Y:S01]  /*19680*/  MUFU.EX2 R235, R252 ;  /* 0x000000fc00eb7308 */ /* 0x000fe20000000800 */
[----:B-1----:R-:W-:Y:S01]  /*19690*/  FFMA.FTZ R3, R134, UR4, -R6 ;  /* 0x0000000486037c23 */ /* 0x002fe20008010806 */
[----:B---3--:R-:W-:Y:S01]  /*196a0*/  FMNMX.FTZ R134, R0, R2, !PT ;  /* 0x0000000200867209 */ /* 0x008fe20007810000 */
[--C-:B------:R-:W-:Y:S01]  /*196b0*/  FFMA.FTZ R0, R208, UR4, -R8.reuse ;  /* 0x00000004d0007c23 */ /* 0x100fe20008010808 */
[----:B------:R-:W-:Y:S02]  /*196c0*/  FSEL R2, R135, RZ, P1 ;  /* 0x000000ff87027208 */ /* 0x000fe40000800000 */
[C---:B------:R-:W-:Y:S01]  /*196d0*/  FSETP.NEU.FTZ.AND P0, PT, R134.reuse, -INF , PT ;  /* 0xff8000008600780b */ /* 0x040fe20003f1d000 */
[----:B------:R-:W-:Y:S03]  /*196e0*/  FMUL.FTZ R205, R134, UR4 ;  /* 0x0000000486cd7c20 */ /* 0x000fe60008410000 */
[----:B------:R1:W3:Y:S01]  /*196f0*/  MUFU.EX2 R239, R3 ;  /* 0x0000000300ef7308 */ /* 0x0002e20000000800 */
[----:B--2---:R-:W-:Y:S02]  /*19700*/  F2FP.BF16.F32.PACK_AB R208, R64, R234 ;  /* 0x000000ea40d0723e */ /* 0x004fe400000010ff */
[----:B------:R-:W-:Y:S07]  /*19710*/  FSEL R205, R205, RZ, P0 ;  /* 0x000000ffcdcd7208 */ /* 0x000fee0000000000 */
[----:B------:R2:W-:Y:S01]  /*19720*/  MUFU.EX2 R248, R0 ;  /* 0x0000000000f87308 */ /* 0x0005e20000000800 */
[----:B------:R-:W-:Y:S09]  /*19730*/  FFMA.FTZ R10, R10, UR4, -R205 ;  /* 0x000000040a0a7c23 */ /* 0x000ff200080108cd */
[----:B------:R3:W-:Y:S01]  /*19740*/  MUFU.EX2 R245, R10 ;  /* 0x0000000a00f57308 */ /* 0x0007e20000000800 */
[----:B-1----:R-:W-:Y:S01]  /*19750*/  FFMA.FTZ R3, R206, UR4, -R7 ;  /* 0x00000004ce037c23 */ /* 0x002fe20008010807 */
[--C-:B------:R-:W-:Y:S08]  /*19760*/  FFMA.FTZ R206, R38, UR4, -R8.reuse ;  /* 0x0000000426ce7c23 */ /* 0x100ff00008010808 */
[----:B------:R1:W-:Y:S01]  /*19770*/  MUFU.EX2 R242, R3 ;  /* 0x0000000300f27308 */ /* 0x0003e20000000800 */
[----:B--2---:R-:W-:Y:S01]  /*19780*/  FFMA.FTZ R0, R209, UR4, -R8 ;  /* 0x00000004d1007c23 */ /* 0x004fe20008010808 */
[----:B----4-:R-:W-:Y:S08]  /*19790*/  F2FP.BF16.F32.PACK_AB R209, R250, R65 ;  /* 0x00000041fad1723e */ /* 0x010ff000000010ff */
[----:B------:R2:W-:Y:S01]  /*197a0*/  MUFU.EX2 R241, R0 ;  /* 0x0000000000f17308 */ /* 0x0005e20000000800 */
[----:B---3--:R-:W-:Y:S01]  /*197b0*/  FFMA.FTZ R10, R55, UR4, -R205 ;  /* 0x00000004370a7c23 */ /* 0x008fe200080108cd */
[----:B------:R-:W-:Y:S08]  /*197c0*/  FFMA.FTZ R55, R22, UR4, -R6 ;  /* 0x0000000416377c23 */ /* 0x000ff00008010806 */
[----:B------:R-:W-:Y:S01]  /*197d0*/  MUFU.EX2 R240, R10 ;  /* 0x0000000a00f07308 */ /* 0x000fe20000000800 */
[--C-:B-1----:R-:W-:Y:S01]  /*197e0*/  FFMA.FTZ R3, R207, UR4, -R7.reuse ;  /* 0x00000004cf037c23 */ /* 0x102fe20008010807 */
[----:B------:R-:W-:Y:S08]  /*197f0*/  FFMA.FTZ R207, R35, UR4, -R7 ;  /* 0x0000000423cf7c23 */ /* 0x000ff00008010807 */
[----:B------:R1:W3:Y:S01]  /*19800*/  MUFU.EX2 R238, R3 ;  /* 0x0000000300ee7308 */ /* 0x0002e20000000800 */
[--C-:B--2---:R-:W-:Y:S01]  /*19810*/  FFMA.FTZ R0, R210, UR4, -R8.reuse ;  /* 0x00000004d2007c23 */ /* 0x104fe20008010808 */
[----:B------:R-:W-:Y:S08]  /*19820*/  F2FP.BF16.F32.PACK_AB R210, R239, R244 ;  /* 0x000000f4efd2723e */ /* 0x000ff000000010ff */
[----:B------:R2:W4:Y:S10]  /*19830*/  MUFU.EX2 R237, R0 ;  /* 0x0000000000ed7308 */ /* 0x0005340000000800 */
[----:B------:R-:W-:Y:S01]  /*19840*/  MUFU.EX2 R233, R233 ;  /* 0x000000e900e97308 */ /* 0x000fe20000000800 */
[----:B-1----:R-:W-:Y:S01]  /*19850*/  FFMA.FTZ R3, R220, UR4, -R8 ;  /* 0x00000004dc037c23 */ /* 0x002fe20008010808 */
[----:B------:R-:W-:Y:S01]  /*19860*/  FFMA.FTZ R220, R211, UR4, -R6 ;  /* 0x00000004d3dc7c23 */ /* 0x000fe20008010806 */
[----:B---3--:R-:W-:Y:S07]  /*19870*/  F2FP.BF16.F32.PACK_AB R211, R238, R242 ;  /* 0x000000f2eed3723e */ /* 0x008fee00000010ff */
[----:B------:R1:W3:Y:S01]  /*19880*/  MUFU.EX2 R47, R3 ;  /* 0x00000003002f7308 */ /* 0x0002e20000000800 */
[----:B--2---:R-:W-:Y:S01]  /*19890*/  FFMA.FTZ R0, R67, UR4, -R205 ;  /* 0x0000000443007c23 */ /* 0x004fe200080108cd */
[----:B----4-:R-:W-:Y:S08]  /*198a0*/  F2FP.BF16.F32.PACK_AB R214, R237, R241 ;  /* 0x000000f1edd6723e */ /* 0x010ff000000010ff */
[----:B------:R2:W4:Y:S10]  /*198b0*/  MUFU.EX2 R40, R0 ;  /* 0x0000000000287308 */ /* 0x0005340000000800 */
[----:B------:R-:W-:Y:S01]  /*198c0*/  MUFU.EX2 R220, R220 ;  /* 0x000000dc00dc7308 */ /* 0x000fe20000000800 */
[----:B-1----:R-:W-:Y:S02]  /*198d0*/  FSEL R3, R136, RZ, P2 ;  /* 0x000000ff88037208 */ /* 0x002fe40001000000 */
[----:B---3--:R-:W-:Y:S03]  /*198e0*/  F2FP.BF16.F32.PACK_AB R212, R248, R47 ;  /* 0x0000002ff8d4723e */ /* 0x008fe600000010ff */
[----:B------:R-:W-:Y:S01]  /*198f0*/  FADD.FTZ R4, -R3, R133 ;  /* 0x0000008503047221 */ /* 0x000fe20000010100 */
[----:B------:R-:W-:Y:S01]  /*19900*/  FADD.FTZ R3, -R2, R138 ;  /* 0x0000008a02037221 */ /* 0x000fe20000010100 */
[----:B------:R-:W-:Y:S01]  /*19910*/  FFMA.FTZ R138, R39, UR4, -R8 ;  /* 0x00000004278a7c23 */ /* 0x000fe20008010808 */
[----:B--2---:R-:W-:Y:S01]  /*19920*/  FSEL R0, R134, RZ, P0 ;  /* 0x000000ff86007208 */ /* 0x004fe20000000000 */
[----:B------:R-:W-:Y:S01]  /*19930*/  LDSM.16.MT88.4 R36, [R226+0xc000] ;  /* 0x00c00000e224783b */ /* 0x000fe20000004200 */
[----:B----4-:R-:W-:Y:S01]  /*19940*/  F2FP.BF16.F32.PACK_AB R213, R245, R40 ;  /* 0x00000028f5d5723e */ /* 0x010fe200000010ff */
[----:B------:R1:W-:Y:S01]  /*19950*/  MUFU.EX2 R231, R138 ;  /* 0x0000008a00e77308 */ /* 0x0003e20000000800 */
[----:B------:R-:W-:Y:S01]  /*19960*/  PLOP3.LUT P0, PT, PT, PT, UP0, 0x80, 0x0 ;  /* 0x000000000000781c */ /* 0x000fe20003f0f008 */
[----:B------:R-:W-:Y:S01]  /*19970*/  FADD.FTZ R2, -R0, R139 ;  /* 0x0000008b00027221 */ /* 0x000fe20000010100 */
[--C-:B------:R-:W-:Y:S01]  /*19980*/  FFMA.FTZ R0, R52, UR4, -R205.reuse ;  /* 0x0000000434007c23 */ /* 0x100fe200080108cd */
[----:B------:R-:W-:Y:S01]  /*19990*/  FFMA.FTZ R52, R21, UR4, -R6 ;  /* 0x0000000415347c23 */ /* 0x000fe20008010806 */
[----:B------:R-:W-:Y:S01]  /*199a0*/  FFMA.FTZ R139, R66, UR4, -R8 ;  /* 0x00000004428b7c23 */ /* 0x000fe20008010808 */
[----:B------:R-:W2:Y:S04]  /*199b0*/  LDSM.16.MT88.4 R20, [R225+0xc000] ;  /* 0x00c00000e114783b */ /* 0x000ea80000004200 */
[----:B------:R3:W4:Y:S10]  /*199c0*/  MUFU.EX2 R236, R0 ;  /* 0x0000000000ec7308 */ /* 0x0007340000000800 */
[----:B------:R-:W-:Y:S01]  /*199d0*/  MUFU.EX2 R224, R224 ;  /* 0x000000e000e07308 */ /* 0x000fe20000000800 */
[----:B-1----:R-:W2:Y:S01]  /*199e0*/  LDL.LU R138, [R1+0x40] ;  /* 0x00004000018a7983 */ /* 0x002ea20000300800 */
[----:B---3--:R-:W-:Y:S01]  /*199f0*/  FMUL.FTZ R0, R5, UR4 ;  /* 0x0000000405007c20 */ /* 0x008fe20008410000 */
[----:B----4-:R-:W-:Y:S07]  /*19a00*/  F2FP.BF16.F32.PACK_AB R215, R236, R240 ;  /* 0x000000f0ecd7723e */ /* 0x010fee00000010ff */
[----:B------:R1:W3:Y:S02]  /*19a10*/  MUFU.EX2 R132, R0 ;  /* 0x0000000000847308 */ /* 0x0002e40000000800 */
[----:B-1----:R-:W-:Y:S01]  /*19a20*/  FMUL.FTZ R0, R4, UR4 ;  /* 0x0000000404007c20 */ /* 0x002fe20008410000 */
[C---:B---3--:R-:W-:Y:S01]  /*19a30*/  FMUL.FTZ R4, R132.reuse, R144 ;  /* 0x0000009084047220 */ /* 0x048fe20000410000 */
[C---:B------:R-:W-:Y:S01]  /*19a40*/  FMUL.FTZ R5, R132.reuse, R145 ;  /* 0x0000009184057220 */ /* 0x040fe20000410000 */
[C---:B------:R-:W-:Y:S05]  /*19a50*/  FMUL.FTZ R16, R132.reuse, R148 ;  /* 0x0000009484107220 */ /* 0x040fea0000410000 */
[----:B------:R1:W3:Y:S01]  /*19a60*/  MUFU.EX2 R133, R0 ;  /* 0x0000000000857308 */ /* 0x0002e20000000800 */
        /* <DEDUP_REMOVED lines=10> */
[C---:B------:R-:W-:Y:S01]  /*19b10*/  FMUL.FTZ R68, R132.reuse, R68 ;  /* 0x0000004484447220 */ /* 0x040fe20000410000 */
[C---:B------:R-:W-:Y:S01]  /*19b20*/  FMUL.FTZ R69, R132.reuse, R69 ;  /* 0x0000004584457220 */ /* 0x040fe20000410000 */
[C---:B------:R-:W-:Y:S01]  /*19b30*/  FMUL.FTZ R80, R132.reuse, R80 ;  /* 0x0000005084507220 */ /* 0x040fe20000410000 */
[C---:B------:R-:W-:Y:S01]  /*19b40*/  FMUL.FTZ R81, R132.reuse, R81 ;  /* 0x0000005184517220 */ /* 0x040fe20000410000 */
[C---:B------:R-:W-:Y:S01]  /*19b50*/  FMUL.FTZ R84, R132.reuse, R84 ;  /* 0x0000005484547220 */ /* 0x040fe20000410000 */
[----:B------:R-:W-:Y:S01]  /*19b60*/  FMUL.FTZ R85, R132, R85 ;  /* 0x0000005584557220 */ /* 0x000fe20000410000 */
[----:B-1----:R-:W-:Y:S01]  /*19b70*/  FMUL.FTZ R0, R3, UR4 ;  /* 0x0000000403007c20 */ /* 0x002fe20008410000 */
[C---:B---3--:R-:W-:Y:S01]  /*19b80*/  FMUL.FTZ R6, R133.reuse, R146 ;  /* 0x0000009285067220 */ /* 0x048fe20000410000 */
[C---:B------:R-:W-:Y:S01]  /*19b90*/  FMUL.FTZ R7, R133.reuse, R147 ;  /* 0x0000009385077220 */ /* 0x040fe20000410000 */
[----:B------:R-:W-:Y:S01]  /*19ba0*/  MOV R146, R12 ;  /* 0x0000000c00927202 */ /* 0x000fe20000000f00 */
[----:B------:R1:W3:Y:S01]  /*19bb0*/  MUFU.EX2 R3, R0 ;  /* 0x0000000000037308 */ /* 0x0002e20000000800 */
[----:B------:R-:W-:Y:S01]  /*19bc0*/  MOV R147, R15 ;  /* 0x0000000f00937202 */ /* 0x000fe20000000f00 */
[C---:B------:R-:W-:Y:S01]  /*19bd0*/  FMUL.FTZ R66, R133.reuse, R198 ;  /* 0x000000c685427220 */ /* 0x040fe20000410000 */
[C---:B------:R-:W-:Y:S01]  /*19be0*/  FMUL.FTZ R67, R133.reuse, R199 ;  /* 0x000000c785437220 */ /* 0x040fe20000410000 */
[C---:B------:R-:W-:Y:S01]  /*19bf0*/  FMUL.FTZ R18, R133.reuse, R150 ;  /* 0x0000009685127220 */ /* 0x040fe20000410000 */
[-C--:B--2---:R-:W-:Y:S01]  /*19c00*/  HMMA.16816.F32.BF16 R4, R208, R20.reuse, R4 ;  /* 0x00000014d004723c */ /* 0x084fe20000041804 */
[----:B------:R-:W-:Y:S04]  /*19c10*/  LDSM.16.MT88.4 R196, [R227+0xd800] ;  /* 0x00d80000e3c4783b */ /* 0x000fe80000004200 */
[C---:B------:R-:W-:Y:S01]  /*19c20*/  FMUL.FTZ R19, R133.reuse, R151 ;  /* 0x0000009785137220 */ /* 0x040fe20000410000 */
[----:B------:R-:W-:Y:S01]  /*19c30*/  MOV R151, R26 ;  /* 0x0000001a00977202 */ /* 0x000fe20000000f00 */
[C---:B------:R-:W-:Y:S01]  /*19c40*/  FMUL.FTZ R34, R133.reuse, R166 ;  /* 0x000000a685227220 */ /* 0x040fe20000410000 */
[----:B------:R-:W-:Y:S03]  /*19c50*/  FMUL.FTZ R35, R133, R167 ;  /* 0x000000a785237220 */ /* 0x000fe60000410000 */
[----:B------:R-:W-:Y:S01]  /*19c60*/  MOV R167, R46 ;  /* 0x0000002e00a77202 */ /* 0x000fe20000000f00 */
[----:B-1----:R-:W-:Y:S01]  /*19c70*/  FMUL.FTZ R0, R2, UR4 ;  /* 0x0000000402007c20 */ /* 0x002fe20008410000 */
[C---:B---3--:R-:W-:Y:S01]  /*19c80*/  FMUL.FTZ R8, R3.reuse, R140 ;  /* 0x0000008c03087220 */ /* 0x048fe20000410000 */
[C---:B------:R-:W-:Y:S01]  /*19c90*/  FMUL.FTZ R9, R3.reuse, R141 ;  /* 0x0000008d03097220 */ /* 0x040fe20000410000 */
[C---:B------:R-:W-:Y:S01]  /*19ca0*/  FMUL.FTZ R12, R3.reuse, R152 ;  /* 0x00000098030c7220 */ /* 0x040fe20000410000 */
[C---:B------:R-:W-:Y:S01]  /*19cb0*/  FMUL.FTZ R13, R3.reuse, R153 ;  /* 0x00000099030d7220 */ /* 0x040fe20000410000 */
[C---:B------:R-:W-:Y:S01]  /*19cc0*/  FMUL.FTZ R28, R3.reuse, R168 ;  /* 0x000000a8031c7220 */ /* 0x040fe20000410000 */
[----:B------:R-:W1:Y:S01]  /*19cd0*/  MUFU.EX2 R0, R0 ;  /* 0x0000000000007308 */ /* 0x000e620000000800 */
        /* <DEDUP_REMOVED lines=10> */
[C---:B------:R-:W-:Y:S01]  /*19d80*/  FMUL.FTZ R56, R3.reuse, R188 ;  /* 0x000000bc03387220 */ /* 0x040fe20000410000 */
[----:B------:R-:W-:Y:S01]  /*19d90*/  MOV R152, R58 ;  /* 0x0000003a00987202 */ /* 0x000fe20000000f00 */
[C---:B------:R-:W-:Y:S01]  /*19da0*/  FMUL.FTZ R61, R3.reuse, R201 ;  /* 0x000000c9033d7220 */ /* 0x040fe20000410000 */
[----:B------:R-:W-:Y:S01]  /*19db0*/  MOV R150, R57 ;  /* 0x0000003900967202 */ /* 0x000fe20000000f00 */
[----:B------:R-:W-:Y:S01]  /*19dc0*/  FMUL.FTZ R57, R3, R189 ;  /* 0x000000bd03397220 */ /* 0x000fe20000410000 */
[----:B------:R-:W-:Y:S01]  /*19dd0*/  FMUL.FTZ R70, R133, R70 ;  /* 0x0000004685467220 */ /* 0x000fe20000410000 */
[C---:B-1----:R-:W-:Y:S01]  /*19de0*/  FMUL.FTZ R10, R0.reuse, R142 ;  /* 0x0000008e000a7220 */ /* 0x042fe20000410000 */
[C---:B------:R-:W-:Y:S01]  /*19df0*/  FMUL.FTZ R11, R0.reuse, R143 ;  /* 0x0000008f000b7220 */ /* 0x040fe20000410000 */
[C---:B------:R-:W-:Y:S01]  /*19e00*/  FMUL.FTZ R14, R0.reuse, R154 ;  /* 0x0000009a000e7220 */ /* 0x040fe20000410000 */
[C---:B------:R-:W-:Y:S01]  /*19e10*/  FMUL.FTZ R15, R0.reuse, R155 ;  /* 0x0000009b000f7220 */ /* 0x040fe20000410000 */
[----:B------:R-:W-:Y:S01]  /*19e20*/  LDSM.16.MT88.4 R140, [R227+0xc000] ;  /* 0x00c00000e38c783b */ /* 0x000fe20000004200 */
[----:B------:R-:W-:Y:S01]  /*19e30*/  MOV R155, R25 ;  /* 0x00000019009b7202 */ /* 0x000fe20000000f00 */
[----:B------:R-:W-:Y:S01]  /*19e40*/  MUFU.EX2 R173, R218 ;  /* 0x000000da00ad7308 */ /* 0x000fe20000000800 */
[----:B------:R-:W-:Y:S01]  /*19e50*/  MOV R154, R24 ;  /* 0x00000018009a7202 */ /* 0x000fe20000000f00 */
[C---:B------:R-:W-:Y:S04]  /*19e60*/  HMMA.16816.F32.BF16 R8, R212.reuse, R20, R8 ;  /* 0x00000014d408723c */ /* 0x040fe80000041808 */
[----:B------:R-:W-:Y:S01]  /*19e70*/  FMUL.FTZ R25, R3, R157 ;  /* 0x0000009d03197220 */ /* 0x000fe20000410000 */
[----:B------:R-:W-:Y:S01]  /*19e80*/  MOV R157, R53 ;  /* 0x00000035009d7202 */ /* 0x000fe20000000f00 */
[-C--:B------:R-:W-:Y:S02]  /*19e90*/  HMMA.16816.F32.BF16 R12, R212, R22.reuse, R12 ;  /* 0x00000016d40c723c */ /* 0x080fe4000004180c */
[----:B------:R-:W-:Y:S03]  /*19ea0*/  MUFU.EX2 R189, R251 ;  /* 0x000000fb00bd7308 */ /* 0x000fe60000000800 */
[----:B------:R-:W-:Y:S01]  /*19eb0*/  FMUL.FTZ R26, R0, R158 ;  /* 0x0000009e001a7220 */ /* 0x000fe20000410000 */
[C---:B------:R-:W-:Y:S06]  /*19ec0*/  HMMA.16816.F32.BF16 R16, R208.reuse, R22, R16 ;  /* 0x00000016d010723c */ /* 0x040fec0000041810 */
[----:B------:R-:W-:Y:S01]  /*19ed0*/  MUFU.EX2 R168, R168 ;  /* 0x000000a800a87308 */ /* 0x000fe20000000800 */
[----:B------:R-:W-:Y:S01]  /*19ee0*/  MOV R158, R52 ;  /* 0x00000034009e7202 */ /* 0x000fe20000000f00 */
[C---:B------:R-:W-:Y:S03]  /*19ef0*/  FMUL.FTZ R20, R132.reuse, R160 ;  /* 0x000000a084147220 */ /* 0x040fe60000410000 */
[C---:B------:R-:W-:Y:S01]  /*19f00*/  FMUL.FTZ R22, R133.reuse, R162 ;  /* 0x000000a285167220 */ /* 0x040fe20000410000 */
[----:B------:R-:W-:Y:S01]  /*19f10*/  FMUL.FTZ R23, R133, R163 ;  /* 0x000000a385177220 */ /* 0x000fe20000410000 */
[----:B------:R-:W-:Y:S01]  /*19f20*/  MOV R162, R55 ;  /* 0x0000003700a27202 */ /* 0x000fe20000000f00 */
[----:B------:R-:W-:Y:S01]  /*19f30*/  FMUL.FTZ R21, R132, R161 ;  /* 0x000000a184157220 */ /* 0x000fe20000410000 */
[----:B------:R-:W-:Y:S01]  /*19f40*/  MOV R163, R54 ;  /* 0x0000003600a37202 */ /* 0x000fe20000000f00 */
[C---:B------:R-:W-:Y:S01]  /*19f50*/  FMUL.FTZ R24, R3.reuse, R156 ;  /* 0x0000009c03187220 */ /* 0x040fe20000410000 */
[----:B------:R-:W1:Y:S01]  /*19f60*/  LDSM.16.MT88.4 R52, [R228+0xc000] ;  /* 0x00c00000e434783b */ /* 0x000e620000004200 */
[C---:B------:R-:W-:Y:S01]  /*19f70*/  FMUL.FTZ R27, R0.reuse, R159 ;  /* 0x0000009f001b7220 */ /* 0x040fe20000410000 */
[----:B------:R-:W-:Y:S01]  /*19f80*/  MOV R156, R30 ;  /* 0x0000001e009c7202 */ /* 0x000fe20000000f00 */
[C---:B------:R-:W-:Y:S01]  /*19f90*/  FMUL.FTZ R30, R0.reuse, R170 ;  /* 0x000000aa001e7220 */ /* 0x040fe20000410000 */
[-C--:B------:R-:W-:Y:S01]  /*19fa0*/  HMMA.16816.F32.BF16 R20, R208, R36.reuse, R20 ;  /* 0x00000024d014723c */ /* 0x080fe20000041814 */
[----:B------:R-:W2:Y:S02]  /*19fb0*/  MUFU.EX2 R161, R139 ;  /* 0x0000008b00a17308 */ /* 0x000ea40000000800 */
[C---:B------:R-:W-:Y:S01]  /*19fc0*/  FMUL.FTZ R31, R0.reuse, R171 ;  /* 0x000000ab001f7220 */ /* 0x040fe20000410000 */
[C---:B------:R-:W-:Y:S01]  /*19fd0*/  FMUL.FTZ R42, R0.reuse, R174 ;  /* 0x000000ae002a7220 */ /* 0x040fe20000410000 */
[----:B------:R-:W-:Y:S01]  /*19fe0*/  FMUL.FTZ R43, R0, R175 ;  /* 0x000000af002b7220 */ /* 0x000fe20000410000 */
[C---:B------:R-:W-:Y:S05]  /*19ff0*/  HMMA.16816.F32.BF16 R24, R212.reuse, R36, R24 ;  /* 0x00000024d418723c */ /* 0x040fea0000041818 */
[----:B------:R-:W-:Y:S01]  /*1a000*/  MOV R160, R33 ;  /* 0x0000002100a07202 */ /* 0x000fe20000000f00 */
[-C--:B------:R-:W-:Y:S05]  /*1a010*/  HMMA.16816.F32.BF16 R28, R212, R38.reuse, R28 ;  /* 0x00000026d41c723c */ /* 0x080fea000004181c */
[C---:B------:R-:W-:Y:S01]  /*1a020*/  FMUL.FTZ R33, R132.reuse, R165 ;  /* 0x000000a584217220 */ /* 0x040fe20000410000 */
[----:B------:R-:W-:Y:S01]  /*1a030*/  MOV R165, R47 ;  /* 0x0000002f00a57202 */ /* 0x000fe20000000f00 */
[C---:B------:R-:W-:Y:S01]  /*1a040*/  FMUL.FTZ R36, R132.reuse, R176 ;  /* 0x000000b084247220 */ /* 0x040fe20000410000 */
[----:B------:R-:W-:Y:S03]  /*1a050*/  FMUL.FTZ R37, R132, R177 ;  /* 0x000000b184257220 */ /* 0x000fe60000410000 */
[C---:B------:R-:W-:Y:S01]  /*1a060*/  FMUL.FTZ R46, R0.reuse, R186 ;  /* 0x000000ba002e7220 */ /* 0x040fe20000410000 */
[C---:B------:R-:W-:Y:S04]  /*1a070*/  HMMA.16816.F32.BF16 R32, R208.reuse, R38, R32 ;  /* 0x00000026d020723c */ /* 0x040fe80000041820 */
[----:B------:R-:W-:Y:S01]  /*1a080*/  MOV R170, R40 ;  /* 0x0000002800aa7202 */ /* 0x000fe20000000f00 */
[----:B------:R-:W-:Y:S01]  /*1a090*/  FMUL.FTZ R40, R3, R172 ;  /* 0x000000ac03287220 */ /* 0x000fe20000410000 */
[----:B------:R-:W-:Y:S01]  /*1a0a0*/  MOV R176, R45 ;  /* 0x0000002d00b07202 */ /* 0x000fe20000000f00 */
[C---:B------:R-:W-:Y:S01]  /*1a0b0*/  FMUL.FTZ R38, R133.reuse, R178 ;  /* 0x000000b285267220 */ /* 0x040fe20000410000 */
[----:B------:R-:W-:Y:S01]  /*1a0c0*/  FMUL.FTZ R39, R133, R179 ;  /* 0x000000b385277220 */ /* 0x000fe20000410000 */
[----:B------:R-:W-:Y:S02]  /*1a0d0*/  MUFU.EX2 R172, R207 ;  /* 0x000000cf00ac7308 */ /* 0x000fe40000000800 */
[----:B------:R-:W-:Y:S01]  /*1a0e0*/  FMUL.FTZ R45, R3, R185 ;  /* 0x000000b9032d7220 */ /* 0x000fe20000410000 */
[C---:B------:R-:W-:Y:S01]  /*1a0f0*/  FMUL.FTZ R47, R0.reuse, R187 ;  /* 0x000000bb002f7220 */ /* 0x040fe20000410000 */
[----:B------:R-:W-:Y:S01]  /*1a100*/  MOV R159, R51 ;  /* 0x00000033009f7202 */ /* 0x000fe20000000f00 */
[C---:B------:R-:W-:Y:S01]  /*1a110*/  FMUL.FTZ R51, R133.reuse, R183 ;  /* 0x000000b785337220 */ /* 0x040fe20000410000 */
[-C--:B-1----:R-:W-:Y:S03]  /*1a120*/  HMMA.16816.F32.BF16 R36, R208, R52.reuse, R36 ;  /* 0x00000034d024723c */ /* 0x082fe60000041824 */
[----:B------:R-:W-:Y:S01]  /*1a130*/  MOV R171, R50 ;  /* 0x0000003200ab7202 */ /* 0x000fe20000000f00 */
[C---:B------:R-:W-:Y:S01]  /*1a140*/  FMUL.FTZ R50, R133.reuse, R182 ;  /* 0x000000b685327220 */ /* 0x040fe20000410000 */
[C---:B------:R-:W-:Y:S01]  /*1a150*/  FMUL.FTZ R58, R0.reuse, R190 ;  /* 0x000000be003a7220 */ /* 0x040fe20000410000 */
[C---:B------:R-:W-:Y:S01]  /*1a160*/  HMMA.16816.F32.BF16 R40, R212.reuse, R52, R40 ;  /* 0x00000034d428723c */ /* 0x040fe20000041828 */
[----:B------:R-:W-:Y:S04]  /*1a170*/  LDSM.16.MT88.4 R180, [R228+0xd800] ;  /* 0x00d80000e4b4783b */ /* 0x000fe80000004200 */
[----:B------:R-:W-:Y:S01]  /*1a180*/  FMUL.FTZ R59, R0, R191 ;  /* 0x000000bf003b7220 */ /* 0x000fe20000410000 */
[-C--:B------:R-:W-:Y:S01]  /*1a190*/  HMMA.16816.F32.BF16 R44, R212, R54.reuse, R44 ;  /* 0x00000036d42c723c */ /* 0x080fe2000004182c */
[----:B------:R-:W-:Y:S04]  /*1a1a0*/  MUFU.EX2 R191, R155 ;  /* 0x0000009b00bf7308 */ /* 0x000fe80000000800 */
[C---:B------:R-:W-:Y:S01]  /*1a1b0*/  FMUL.FTZ R52, R132.reuse, R192 ;  /* 0x000000c084347220 */ /* 0x040fe20000410000 */
[C---:B------:R-:W-:Y:S05]  /*1a1c0*/  HMMA.16816.F32.BF16 R48, R208.reuse, R54, R48 ;  /* 0x00000036d030723c */ /* 0x040fea0000041830 */
[----:B------:R-:W-:Y:S01]  /*1a1d0*/  MUFU.EX2 R192, R221 ;  /* 0x000000dd00c07308 */ /* 0x000fe20000000800 */
[----:B------:R-:W-:Y:S01]  /*1a1e0*/  FMUL.FTZ R53, R132, R193 ;  /* 0x000000c184357220 */ /* 0x000fe20000410000 */
[C---:B------:R-:W-:Y:S01]  /*1a1f0*/  FMUL.FTZ R62, R0.reuse, R202 ;  /* 0x000000ca003e7220 */ /* 0x040fe20000410000 */
[C---:B------:R-:W-:Y:S03]  /*1a200*/  FMUL.FTZ R54, R133.reuse, R194 ;  /* 0x000000c285367220 */ /* 0x040fe60000410000 */
[C---:B------:R-:W-:Y:S04]  /*1a210*/  FMUL.FTZ R55, R133.reuse, R195 ;  /* 0x000000c385377220 */ /* 0x040fe80000410000 */
[----:B------:R-:W-:Y:S01]  /*1a220*/  MUFU.EX2 R202, R223 ;  /* 0x000000df00ca7308 */ /* 0x000fe20000000800 */
[C---:B------:R-:W-:Y:S01]  /*1a230*/  FMUL.FTZ R63, R0.reuse, R203 ;  /* 0x000000cb003f7220 */ /* 0x040fe20000410000 */
[----:B------:R-:W-:Y:S01]  /*1a240*/  FMUL.FTZ R71, R133, R71 ;  /* 0x0000004785477220 */ /* 0x000fe20000410000 */
[C---:B------:R-:W-:Y:S01]  /*1a250*/  FMUL.FTZ R72, R3.reuse, R72 ;  /* 0x0000004803487220 */ /* 0x040fe20000410000 */
[-C--:B------:R-:W-:Y:S03]  /*1a260*/  HMMA.16816.F32.BF16 R52, R208, R140.reuse, R52 ;  /* 0x0000008cd034723c */ /* 0x080fe60000041834 */
[C---:B------:R-:W-:Y:S01]  /*1a270*/  FMUL.FTZ R73, R3.reuse, R73 ;  /* 0x0000004903497220 */ /* 0x040fe20000410000 */
[C---:B------:R-:W-:Y:S01]  /*1a280*/  FMUL.FTZ R74, R0.reuse, R74 ;  /* 0x0000004a004a7220 */ /* 0x040fe20000410000 */
[C---:B------:R-:W-:Y:S01]  /*1a290*/  FMUL.FTZ R75, R0.reuse, R75 ;  /* 0x0000004b004b7220 */ /* 0x040fe20000410000 */
[C---:B------:R-:W-:Y:S01]  /*1a2a0*/  HMMA.16816.F32.BF16 R56, R212.reuse, R140, R56 ;  /* 0x0000008cd438723c */ /* 0x040fe20000041838 */
[----:B------:R-:W1:Y:S04]  /*1a2b0*/  MUFU.EX2 R193, R206 ;  /* 0x000000ce00c17308 */ /* 0x000e680000000800 */
[C---:B------:R-:W-:Y:S01]  /*1a2c0*/  FMUL.FTZ R76, R3.reuse, R76 ;  /* 0x0000004c034c7220 */ /* 0x040fe20000410000 */
[-C--:B------:R-:W-:Y:S05]  /*1a2d0*/  HMMA.16816.F32.BF16 R60, R212, R142.reuse, R60 ;  /* 0x0000008ed43c723c */ /* 0x080fea000004183c */
[----:B------:R-:W-:Y:S01]  /*1a2e0*/  FMUL.FTZ R77, R3, R77 ;  /* 0x0000004d034d7220 */ /* 0x000fe20000410000 */
[C---:B------:R-:W-:Y:S01]  /*1a2f0*/  HMMA.16816.F32.BF16 R64, R208.reuse, R142, R64 ;  /* 0x0000008ed040723c */ /* 0x040fe20000041840 */
[----:B------:R-:W3:Y:S04]  /*1a300*/  LDSM.16.MT88.4 R140, [R225+0xe000] ;  /* 0x00e00000e18c783b */ /* 0x000ee80000004200 */
[C---:B------:R-:W-:Y:S01]  /*1a310*/  FMUL.FTZ R78, R0.reuse, R78 ;  /* 0x0000004e004e7220 */ /* 0x040fe20000410000 */
[C---:B------:R-:W-:Y:S01]  /*1a320*/  FMUL.FTZ R79, R0.reuse, R79 ;  /* 0x0000004f004f7220 */ /* 0x040fe20000410000 */
[C---:B------:R-:W-:Y:S01]  /*1a330*/  FMUL.FTZ R82, R133.reuse, R82 ;  /* 0x0000005285527220 */ /* 0x040fe20000410000 */
[C---:B------:R-:W-:Y:S03]  /*1a340*/  FMUL.FTZ R83, R133.reuse, R83 ;  /* 0x0000005385537220 */ /* 0x040fe60000410000 */
        /* <DEDUP_REMOVED lines=34> */
[C---:B------:R-:W-:Y:S05]  /*1a570*/  HMMA.16816.F32.BF16 R72, R212.reuse, R140, R72 ;  /* 0x0000008cd448723c */ /* 0x040fea0000041848 */
[----:B------:R-:W-:Y:S01]  /*1a580*/  MOV R178, R171 ;  /* 0x000000ab00b27202 */ /* 0x000fe20000000f00 */
[-C--:B------:R-:W-:Y:S05]  /*1a590*/  HMMA.16816.F32.BF16 R76, R212, R142.reuse, R76 ;  /* 0x0000008ed44c723c */ /* 0x080fea000004184c */
[----:B------:R-:W-:Y:S01]  /*1a5a0*/  MOV R171, R156 ;  /* 0x0000009c00ab7202 */ /* 0x000fe20000000f00 */
[C---:B------:R-:W-:Y:S01]  /*1a5b0*/  HMMA.16816.F32.BF16 R80, R208.reuse, R142, R80 ;  /* 0x0000008ed050723c */ /* 0x040fe20000041850 */
[----:B------:R-:W3:Y:S04]  /*1a5c0*/  LDSM.16.MT88.4 R140, [R226+0xe000] ;  /* 0x00e00000e28c783b */ /* 0x000ee80000004200 */
[----:B------:R-:W-:Y:S01]  /*1a5d0*/  MOV R156, R148 ;  /* 0x00000094009c7202 */ /* 0x000fe20000000f00 */
[----:B------:R-:W-:Y:S01]  /*1a5e0*/  FMUL.FTZ R117, R132, R117 ;  /* 0x0000007584757220 */ /* 0x000fe20000410000 */
[----:B------:R-:W-:Y:S01]  /*1a5f0*/  MOV R148, R145 ;  /* 0x0000009100947202 */ /* 0x000fe20000000f00 */
[C---:B------:R-:W-:Y:S03]  /*1a600*/  FMUL.FTZ R118, R133.reuse, R118 ;  /* 0x0000007685767220 */ /* 0x040fe60000410000 */
[----:B------:R-:W-:Y:S01]  /*1a610*/  MOV R166, R170 ;  /* 0x000000aa00a67202 */ /* 0x000fe20000000f00 */
        /* <DEDUP_REMOVED lines=22> */
[-C--:B---3--:R-:W-:Y:S01]  /*1a780*/  HMMA.16816.F32.BF16 R84, R208, R140.reuse, R84 ;  /* 0x0000008cd054723c */ /* 0x088fe20000041854 */
[----:B------:R3:W-:Y:S02]  /*1a790*/  MUFU.EX2 R160, R2 ;  /* 0x0000000200a07308 */ /* 0x0007e40000000800 */
[----:B------:R-:W-:Y:S02]  /*1a7a0*/  MOV R177, R159 ;  /* 0x0000009f00b17202 */ /* 0x000fe40000000f00 */
[----:B------:R-:W-:Y:S01]  /*1a7b0*/  MOV R159, R162 ;  /* 0x000000a2009f7202 */ /* 0x000fe20000000f00 */
[C---:B------:R-:W-:Y:S05]  /*1a7c0*/  HMMA.16816.F32.BF16 R88, R212.reuse, R140, R88 ;  /* 0x0000008cd458723c */ /* 0x040fea0000041858 */
[----:B------:R-:W-:Y:S01]  /*1a7d0*/  MUFU.EX2 R163, R163 ;  /* 0x000000a300a37308 */ /* 0x000fe20000000800 */
[----:B------:R-:W-:Y:S01]  /*1a7e0*/  MOV R162, R149 ;  /* 0x0000009500a27202 */ /* 0x000fe20000000f00 */
[-C--:B------:R-:W-:Y:S04]  /*1a7f0*/  HMMA.16816.F32.BF16 R92, R212, R142.reuse, R92 ;  /* 0x0000008ed45c723c */ /* 0x080fe8000004185c */
[----:B------:R-:W-:Y:S02]  /*1a800*/  MOV R149, R146 ;  /* 0x0000009200957202 */ /* 0x000fe40000000f00 */
[C---:B------:R-:W-:Y:S01]  /*1a810*/  HMMA.16816.F32.BF16 R96, R208.reuse, R142, R96 ;  /* 0x0000008ed060723c */ /* 0x040fe20000041860 */
[----:B------:R-:W4:Y:S01]  /*1a820*/  LDSM.16.MT88.4 R140, [R228+0xe000] ;  /* 0x00e00000e48c783b */ /* 0x000f220000004200 */
[----:B------:R-:W-:Y:S03]  /*1a830*/  MUFU.EX2 R162, R162 ;  /* 0x000000a200a27308 */ /* 0x000fe60000000800 */
[--C-:B---3--:R-:W-:Y:S01]  /*1a840*/  FFMA.FTZ R2, R175, UR4, -R205.reuse ;  /* 0x00000004af027c23 */ /* 0x108fe200080108cd */
[----:B------:R-:W-:Y:S02]  /*1a850*/  MOV R175, R174 ;  /* 0x000000ae00af7202 */ /* 0x000fe40000000f00 */
[----:B------:R-:W-:Y:S03]  /*1a860*/  MOV R174, R179 ;  /* 0x000000b300ae7202 */ /* 0x000fe60000000f00 */
[----:B------:R-:W-:Y:S01]  /*1a870*/  MOV R179, R177 ;  /* 0x000000b100b37202 */ /* 0x000fe20000000f00 */
[----:B------:R-:W-:Y:S01]  /*1a880*/  MUFU.EX2 R200, R174 ;  /* 0x000000ae00c87308 */ /* 0x000fe20000000800 */
[----:B------:R-:W-:Y:S02]  /*1a890*/  MOV R164, R158 ;  /* 0x0000009e00a47202 */ /* 0x000fe40000000f00 */
[----:B------:R-:W-:Y:S02]  /*1a8a0*/  MOV R158, R151 ;  /* 0x00000097009e7202 */ /* 0x000fe40000000f00 */
[----:B------:R-:W-:Y:S02]  /*1a8b0*/  MOV R151, R152 ;  /* 0x0000009800977202 */ /* 0x000fe40000000f00 */
[----:B------:R-:W-:Y:S02]  /*1a8c0*/  MOV R152, R144 ;  /* 0x0000009000987202 */ /* 0x000fe40000000f00 */
[----:B------:R-:W-:Y:S01]  /*1a8d0*/  LDSM.16.MT88.4 R144, [R225+0xc800] ;  /* 0x00c80000e190783b */ /* 0x000fe20000004200 */
        /* <DEDUP_REMOVED lines=10> */
[-C--:B----4-:R-:W-:Y:S03]  /*1a980*/  HMMA.16816.F32.BF16 R100, R208, R140.reuse, R100 ;  /* 0x0000008cd064723c */ /* 0x090fe60000041864 */
[----:B------:R-:W-:Y:S02]  /*1a990*/  MOV R148, R234 ;  /* 0x000000ea00947202 */ /* 0x000fe40000000f00 */
[----:B------:R3:W4:Y:S01]  /*1a9a0*/  MUFU.EX2 R234, R2 ;  /* 0x0000000200ea7308 */ /* 0x0007220000000800 */
[C---:B------:R-:W-:Y:S05]  /*1a9b0*/  HMMA.16816.F32.BF16 R104, R212.reuse, R140, R104 ;  /* 0x0000008cd468723c */ /* 0x040fea0000041868 */
[----:B------:R-:W-:Y:S01]  /*1a9c0*/  MOV R185, R171 ;  /* 0x000000ab00b97202 */ /* 0x000fe20000000f00 */
[-C--:B------:R-:W-:Y:S05]  /*1a9d0*/  HMMA.16816.F32.BF16 R108, R212, R142.reuse, R108 ;  /* 0x0000008ed46c723c */ /* 0x080fea000004186c */
[----:B------:R-:W-:Y:S01]  /*1a9e0*/  MOV R187, R148 ;  /* 0x0000009400bb7202 */ /* 0x000fe20000000f00 */
[C---:B------:R-:W-:Y:S01]  /*1a9f0*/  HMMA.16816.F32.BF16 R112, R208.reuse, R142, R112 ;  /* 0x0000008ed070723c */ /* 0x040fe20000041870 */
[----:B------:R-:W4:Y:S04]  /*1aa00*/  LDSM.16.MT88.4 R140, [R227+0xe000] ;  /* 0x00e00000e38c783b */ /* 0x000f280000004200 */
[----:B---3--:R-:W-:Y:S01]  /*1aa10*/  FFMA.FTZ R2, R230, UR4, -R205 ;  /* 0x00000004e6027c23 */ /* 0x008fe200080108cd */
[----:B--2---:R-:W-:Y:S01]  /*1aa20*/  F2FP.BF16.F32.PACK_AB R148, R235, R161 ;  /* 0x000000a1eb94723e */ /* 0x004fe200000010ff */
[----:B------:R-:W-:Y:S01]  /*1aa30*/  FFMA.FTZ R132, R132, R138, R187 ;  /* 0x0000008a84847223 */ /* 0x000fe200000100bb */
[----:B------:R-:W-:Y:S01]  /*1aa40*/  MOV R174, R176 ;  /* 0x000000b000ae7202 */ /* 0x000fe20000000f00 */
[----:B------:R2:W-:Y:S01]  /*1aa50*/  MUFU.EX2 R230, R2 ;  /* 0x0000000200e67308 */ /* 0x0005e20000000800 */
[----:B------:R-:W3:Y:S01]  /*1aa60*/  LDL.LU R138, [R1+0x58] ;  /* 0x00005800018a7983 */ /* 0x000ee20000300800 */
[----:B------:R-:W-:Y:S02]  /*1aa70*/  MOV R176, R165 ;  /* 0x000000a500b07202 */ /* 0x000fe40000000f00 */
[--C-:B------:R-:W-:Y:S01]  /*1aa80*/  FFMA.FTZ R252, R174, UR4, -R205.reuse ;  /* 0x00000004aefc7c23 */ /* 0x100fe200080108cd */
[----:B------:R-:W-:Y:S02]  /*1aa90*/  MOV R184, R177 ;  /* 0x000000b100b87202 */ /* 0x000fe40000000f00 */
[----:B------:R-:W-:Y:S03]  /*1aaa0*/  MOV R177, R169 ;  /* 0x000000a900b17202 */ /* 0x000fe60000000f00 */
[----:B------:R-:W-:Y:S01]  /*1aab0*/  MUFU.EX2 R187, R249 ;  /* 0x000000f900bb7308 */ /* 0x000fe20000000800 */
[----:B------:R-:W-:Y:S02]  /*1aac0*/  MOV R169, R159 ;  /* 0x0000009f00a97202 */ /* 0x000fe40000000f00 */
[----:B------:R-:W-:Y:S02]  /*1aad0*/  MOV R159, R150 ;  /* 0x00000096009f7202 */ /* 0x000fe40000000f00 */
[----:B-1----:R-:W-:Y:S02]  /*1aae0*/  F2FP.BF16.F32.PACK_AB R150, R193, R231 ;  /* 0x000000e7c196723e */ /* 0x002fe400000010ff */
[----:B------:R-:W-:Y:S03]  /*1aaf0*/  MOV R186, R164 ;  /* 0x000000a400ba7202 */ /* 0x000fe60000000f00 */
[----:B------:R1:W-:Y:S01]  /*1ab00*/  MUFU.EX2 R195, R184 ;  /* 0x000000b800c37308 */ /* 0x0003e20000000800 */
[--C-:B--2---:R-:W-:Y:S01]  /*1ab10*/  FFMA.FTZ R2, R175, UR4, -R205.reuse ;  /* 0x00000004af027c23 */ /* 0x104fe200080108cd */
[----:B------:R-:W-:Y:S02]  /*1ab20*/  MOV R164, R149 ;  /* 0x0000009500a47202 */ /* 0x000fe40000000f00 */
[----:B----4-:R-:W-:Y:S02]  /*1ab30*/  F2FP.BF16.F32.PACK_AB R149, R234, R160 ;  /* 0x000000a0ea95723e */ /* 0x010fe400000010ff */
[----:B------:R-:W-:Y:S01]  /*1ab40*/  MOV R175, R179 ;  /* 0x000000b300af7202 */ /* 0x000fe20000000f00 */
[----:B------:R-:W-:Y:S01]  /*1ab50*/  FADD.FTZ R132, R164, R132 ;  /* 0x00000084a4847221 */ /* 0x000fe20000010000 */
[----:B------:R-:W-:Y:S02]  /*1ab60*/  MOV R164, R159 ;  /* 0x0000009f00a47202 */ /* 0x000fe40000000f00 */
[----:B------:R-:W2:Y:S01]  /*1ab70*/  MUFU.EX2 R171, R2 ;  /* 0x0000000200ab7308 */ /* 0x000ea20000000800 */
[----:B------:R-:W-:Y:S02]  /*1ab80*/  MOV R179, R158 ;  /* 0x0000009e00b37202 */ /* 0x000fe40000000f00 */
[----:B------:R-:W-:Y:S01]  /*1ab90*/  MOV R158, R151 ;  /* 0x00000097009e7202 */ /* 0x000fe20000000f00 */
[-C--:B------:R-:W-:Y:S06]  /*1aba0*/  HMMA.16816.F32.BF16 R116, R208, R140.reuse, R116 ;  /* 0x0000008cd074723c */ /* 0x080fec0000041874 */
[----:B------:R-:W-:Y:S01]  /*1abb0*/  MUFU.EX2 R190, R186 ;  /* 0x000000ba00be7308 */ /* 0x000fe20000000800 */
[----:B-1----:R-:W-:Y:S04]  /*1abc0*/  MOV R184, R175 ;  /* 0x000000af00b87202 */ /* 0x002fe80000000f00 */
[----:B------:R-:W-:Y:S01]  /*1abd0*/  MOV R175, R178 ;  /* 0x000000b200af7202 */ /* 0x000fe20000000f00 */
[C---:B------:R-:W-:Y:S04]  /*1abe0*/  HMMA.16816.F32.BF16 R120, R212.reuse, R140, R120 ;  /* 0x0000008cd478723c */ /* 0x040fe80000041878 */
[----:B------:R-:W-:Y:S01]  /*1abf0*/  MUFU.EX2 R186, R169 ;  /* 0x000000a900ba7308 */ /* 0x000fe20000000800 */
[----:B--2---:R-:W-:Y:S01]  /*1ac00*/  F2FP.BF16.F32.PACK_AB R151, R171, R230 ;  /* 0x000000e6ab97723e */ /* 0x004fe200000010ff */
[-C--:B------:R-:W-:Y:S01]  /*1ac10*/  HMMA.16816.F32.BF16 R124, R212, R142.reuse, R124 ;  /* 0x0000008ed47c723c */ /* 0x080fe2000004187c */
[----:B------:R-:W-:Y:S04]  /*1ac20*/  LDSM.16.MT88.4 R212, [R225+0xf800] ;  /* 0x00f80000e1d4783b */ /* 0x000fe80000004200 */
[----:B------:R-:W-:Y:S01]  /*1ac30*/  F2FP.BF16.F32.PACK_AB R140, R219, R220 ;  /* 0x000000dcdb8c723e */ /* 0x000fe200000010ff */
[----:B------:R-:W-:Y:S02]  /*1ac40*/  HMMA.16816.F32.BF16 R128, R208, R142, R128 ;  /* 0x0000008ed080723c */ /* 0x000fe40000041880 */
[----:B------:R-:W-:Y:S03]  /*1ac50*/  MUFU.EX2 R201, R179 ;  /* 0x000000b300c97308 */ /* 0x000fe60000000800 */
[----:B------:R-:W-:Y:S01]  /*1ac60*/  F2FP.BF16.F32.PACK_AB R141, R192, R222 ;  /* 0x000000dec08d723e */ /* 0x000fe200000010ff */
[--C-:B------:R-:W-:Y:S01]  /*1ac70*/  FFMA.FTZ R2, R153, UR4, -R205.reuse ;  /* 0x0000000499027c23 */ /* 0x100fe200080108cd */
[----:B------:R-:W-:Y:S01]  /*1ac80*/  F2FP.BF16.F32.PACK_AB R142, R229, R173 ;  /* 0x000000ade58e723e */ /* 0x000fe200000010ff */
[--C-:B------:R-:W-:Y:S04]  /*1ac90*/  FFMA.FTZ R139, R175, UR4, -R205.reuse ;  /* 0x00000004af8b7c23 */ /* 0x100fe800080108cd */
[----:B------:R-:W-:Y:S01]  /*1aca0*/  MUFU.EX2 R169, R154 ;  /* 0x0000009a00a97308 */ /* 0x000fe20000000800 */
[----:B------:R-:W-:Y:S02]  /*1acb0*/  F2FP.BF16.F32.PACK_AB R143, R172, R232 ;  /* 0x000000e8ac8f723e */ /* 0x000fe400000010ff */
[----:B------:R-:W-:Y:S02]  /*1acc0*/  MOV R178, R167 ;  /* 0x000000a700b27202 */ /* 0x000fe40000000f00 */
[----:B------:R-:W2:Y:S05]  /*1acd0*/  LDL.LU R167, [R1+0x5c] ;  /* 0x00005c0001a77983 */ /* 0x000eaa0000300800 */
[----:B------:R-:W-:Y:S01]  /*1ace0*/  MUFU.EX2 R175, R247 ;  /* 0x000000f700af7308 */ /* 0x000fe20000000800 */
[-C--:B------:R-:W-:Y:S01]  /*1acf0*/  HMMA.16816.F32.BF16 R4, R140, R144.reuse, R4 ;  /* 0x000000908c04723c */ /* 0x080fe20000041804 */
[----:B------:R-:W4:Y:S05]  /*1ad00*/  LDL.LU R165, [R1+0x60] ;  /* 0x0000600001a57983 */ /* 0x000f2a0000300800 */
[C---:B------:R-:W-:Y:S03]  /*1ad10*/  HMMA.16816.F32.BF16 R8, R148.reuse, R144, R8 ;  /* 0x000000909408723c */ /* 0x040fe60000041808 */
[----:B------:R1:W-:Y:S03]  /*1ad20*/  MUFU.EX2 R179, R2 ;  /* 0x0000000200b37308 */ /* 0x0003e60000000800 */
[-C--:B------:R-:W-:Y:S07]  /*1ad30*/  HMMA.16816.F32.BF16 R12, R148, R146.reuse, R12 ;  /* 0x00000092940c723c */ /* 0x080fee000004180c */
[----:B------:R-:W-:Y:S01]  /*1ad40*/  MUFU.EX2 R177, R177 ;  /* 0x000000b100b17308 */ /* 0x000fe20000000800 */
[C---:B------:R-:W-:Y:S01]  /*1ad50*/  HMMA.16816.F32.BF16 R16, R140.reuse, R146, R16 ;  /* 0x000000928c10723c */ /* 0x040fe20000041810 */
[----:B------:R-:W1:Y:S08]  /*1ad60*/  LDSM.16.MT88.4 R144, [R226+0xc800] ;  /* 0x00c80000e290783b */ /* 0x000e700000004200 */
[----:B------:R-:W-:Y:S02]  /*1ad70*/  MUFU.EX2 R139, R139 ;  /* 0x0000008b008b7308 */ /* 0x000fe40000000800 */
[--C-:B-1----:R-:W-:Y:S08]  /*1ad80*/  FFMA.FTZ R2, R185, UR4, -R205.reuse ;  /* 0x00000004b9027c23 */ /* 0x102ff000080108cd */
[----:B------:R1:W-:Y:S10]  /*1ad90*/  MUFU.EX2 R194, R2 ;  /* 0x0000000200c27308 */ /* 0x0003f40000000800 */
[----:B------:R-:W1:Y:S02]  /*1ada0*/  MUFU.EX2 R252, R252 ;  /* 0x000000fc00fc7308 */ /* 0x000e640000000800 */
[--C-:B-1----:R-:W-:Y:S08]  /*1adb0*/  FFMA.FTZ R2, R170, UR4, -R205.reuse ;  /* 0x00000004aa027c23 */ /* 0x102ff000080108cd */
[----:B------:R1:W-:Y:S01]  /*1adc0*/  MUFU.EX2 R170, R2 ;  /* 0x0000000200aa7308 */ /* 0x0003e20000000800 */
[----:B------:R-:W-:Y:S01]  /*1add0*/  F2FP.BF16.F32.PACK_AB R209, R252, R139 ;  /* 0x0000008bfcd1723e */ /* 0x000fe200000010ff */
[-C--:B------:R-:W-:Y:S06]  /*1ade0*/  HMMA.16816.F32.BF16 R20, R140, R144.reuse, R20 ;  /* 0x000000908c14723c */ /* 0x080fec0000041814 */
[C---:B------:R-:W-:Y:S05]  /*1adf0*/  HMMA.16816.F32.BF16 R24, R148.reuse, R144, R24 ;  /* 0x000000909418723c */ /* 0x040fea0000041818 */
[--C-:B-1----:R-:W-:Y:S01]  /*1ae00*/  FFMA.FTZ R2, R184, UR4, -R205.reuse ;  /* 0x00000004b8027c23 */ /* 0x102fe200080108cd */
[-C--:B------:R-:W-:Y:S01]  /*1ae10*/  HMMA.16816.F32.BF16 R28, R148, R146.reuse, R28 ;  /* 0x00000092941c723c */ /* 0x080fe2000004181c */
[----:B------:R1:W1:Y:S05]  /*1ae20*/  MUFU.EX2 R184, R137 ;  /* 0x0000008900b87308 */ /* 0x00026a0000000800 */
[C---:B------:R-:W-:Y:S01]  /*1ae30*/  HMMA.16816.F32.BF16 R32, R140.reuse, R146, R32 ;  /* 0x000000928c20723c */ /* 0x040fe20000041820 */
[----:B------:R-:W1:Y:S04]  /*1ae40*/  LDSM.16.MT88.4 R144, [R228+0xc800] ;  /* 0x00c80000e490783b */ /* 0x000e680000004200 */
[----:B------:R3:W-:Y:S04]  /*1ae50*/  MUFU.EX2 R203, R2 ;  /* 0x0000000200cb7308 */ /* 0x0007e80000000800 */
[----:B-1----:R-:W4:Y:S02]  /*1ae60*/  LDL.LU R137, [R1+0xe0] ;  /* 0x0000e00001897983 */ /* 0x002f240000300800 */
[----:B------:R-:W-:Y:S02]  /*1ae70*/  F2FP.BF16.F32.PACK_AB R207, R175, R184 ;  /* 0x000000b8afcf723e */ /* 0x000fe400000010ff */
[----:B------:R1:W5:Y:S01]  /*1ae80*/  LDL.LU R247, [R1+0xdc] ;  /* 0x0000dc0001f77983 */ /* 0x0003620000300800 */
[-C--:B------:R-:W-:Y:S06]  /*1ae90*/  HMMA.16816.F32.BF16 R36, R140, R144.reuse, R36 ;  /* 0x000000908c24723c */ /* 0x080fec0000041824 */
        /* <DEDUP_REMOVED lines=9> */
[----:B---3--:R-:W-:Y:S01]  /*1af30*/  FFMA.FTZ R133, R133, R138, R152 ;  /* 0x0000008a85857223 */ /* 0x008fe20000010098 */
[----:B------:R-:W-:Y:S03]  /*1af40*/  FFMA.FTZ R138, R178, UR4, -R205 ;  /* 0x00000004b28a7c23 */ /* 0x000fe600080108cd */
[----:B------:R-:W-:Y:S01]  /*1af50*/  LDSM.16.MT88.4 R152, [R225+0xd000] ;  /* 0x00d00000e198783b */ /* 0x000fe20000004200 */
[-C--:B-1----:R-:W-:Y:S01]  /*1af60*/  HMMA.16816.F32.BF16 R68, R140, R144.reuse, R68 ;  /* 0x000000908c44723c */ /* 0x082fe20000041844 */
[----:B------:R-:W1:Y:S02]  /*1af70*/  MUFU.EX2 R178, R246 ;  /* 0x000000f600b27308 */ /* 0x000e640000000800 */
[----:B------:R-:W-:Y:S01]  /*1af80*/  FADD.FTZ R2, R250, R133 ;  /* 0x00000085fa027221 */ /* 0x000fe20000010000 */
[----:B------:R-:W-:Y:S01]  /*1af90*/  FADD.FTZ R133, R244, R132 ;  /* 0x00000084f4857221 */ /* 0x000fe20000010000 */
[----:B------:R-:W-:Y:S01]  /*1afa0*/  FFMA.FTZ R205, R204, UR4, -R205 ;  /* 0x00000004cccd7c23 */ /* 0x000fe200080108cd */
[C---:B------:R-:W-:Y:S05]  /*1afb0*/  HMMA.16816.F32.BF16 R72, R148.reuse, R144, R72 ;  /* 0x000000909448723c */ /* 0x040fea0000041848 */
[----:B------:R-:W-:Y:S01]  /*1afc0*/  MUFU.EX2 R138, R138 ;  /* 0x0000008a008a7308 */ /* 0x000fe20000000800 */
[----:B------:R-:W-:Y:S01]  /*1afd0*/  FADD.FTZ R132, R242, R2 ;  /* 0x00000002f2847221 */ /* 0x000fe20000010000 */
[-C--:B------:R-:W-:Y:S04]  /*1afe0*/  HMMA.16816.F32.BF16 R76, R148, R146.reuse, R76 ;  /* 0x00000092944c723c */ /* 0x080fe8000004184c */
[----:B------:R-:W-:Y:S02]  /*1aff0*/  FADD.FTZ R132, R238, R132 ;  /* 0x00000084ee847221 */ /* 0x000fe40000010000 */
[C---:B------:R-:W-:Y:S01]  /*1b000*/  HMMA.16816.F32.BF16 R80, R140.reuse, R146, R80 ;  /* 0x000000928c50723c */ /* 0x040fe20000041850 */
[----:B------:R-:W3:Y:S04]  /*1b010*/  LDSM.16.MT88.4 R144, [R226+0xe800] ;  /* 0x00e80000e290783b */ /* 0x000ee80000004200 */
[----:B------:R-:W-:Y:S01]  /*1b020*/  FADD.FTZ R174, R222, R132 ;  /* 0x00000084deae7221 */ /* 0x000fe20000010000 */
[----:B-1----:R-:W-:Y:S01]  /*1b030*/  F2FP.BF16.F32.PACK_AB R210, R189, R178 ;  /* 0x000000b2bdd2723e */ /* 0x002fe200000010ff */
[-C--:B---3--:R-:W-:Y:S04]  /*1b040*/  HMMA.16816.F32.BF16 R84, R140, R144.reuse, R84 ;  /* 0x000000908c54723c */ /* 0x088fe80000041854 */
[----:B--2---:R-:W-:Y:S01]  /*1b050*/  FFMA.FTZ R3, R3, R167, R176 ;  /* 0x000000a703037223 */ /* 0x004fe200000100b0 */
[----:B------:R-:W-:Y:S01]  /*1b060*/  MOV R167, R156 ;  /* 0x0000009c00a77202 */ /* 0x000fe20000000f00 */
[----:B------:R-:W-:Y:S01]  /*1b070*/  MUFU.EX2 R176, R164 ;  /* 0x000000a400b07308 */ /* 0x000fe20000000800 */
[C---:B------:R-:W-:Y:S04]  /*1b080*/  HMMA.16816.F32.BF16 R88, R148.reuse, R144, R88 ;  /* 0x000000909458723c */ /* 0x040fe80000041858 */
[----:B------:R-:W-:Y:S02]  /*1b090*/  FADD.FTZ R3, R248, R3 ;  /* 0x00000003f8037221 */ /* 0x000fe40000010000 */
[-C--:B------:R-:W-:Y:S03]  /*1b0a0*/  HMMA.16816.F32.BF16 R92, R148, R146.reuse, R92 ;  /* 0x00000092945c723c */ /* 0x080fe6000004185c */
[----:B------:R1:W-:Y:S02]  /*1b0b0*/  MUFU.EX2 R164, R243 ;  /* 0x000000f300a47308 */ /* 0x0003e40000000800 */
[----:B------:R-:W-:Y:S01]  /*1b0c0*/  FADD.FTZ R3, R241, R3 ;  /* 0x00000003f1037221 */ /* 0x000fe20000010000 */
[C---:B------:R-:W-:Y:S01]  /*1b0d0*/  HMMA.16816.F32.BF16 R96, R140.reuse, R146, R96 ;  /* 0x000000928c60723c */ /* 0x040fe20000041860 */
[----:B------:R-:W2:Y:S06]  /*1b0e0*/  LDSM.16.MT88.4 R144, [R228+0xe800] ;  /* 0x00e80000e490783b */ /* 0x000eac0000004200 */
[----:B------:R-:W-:Y:S01]  /*1b0f0*/  MUFU.EX2 R188, R167 ;  /* 0x000000a700bc7308 */ /* 0x000fe20000000800 */
[----:B------:R-:W-:Y:S03]  /*1b100*/  FADD.FTZ R3, R237, R3 ;  /* 0x00000003ed037221 */ /* 0x000fe60000010000 */
[----:B----4-:R-:W-:Y:S01]  /*1b110*/  FFMA.FTZ R0, R0, R165, R166 ;  /* 0x000000a500007223 */ /* 0x010fe200000100a6 */
[----:B------:R-:W-:Y:S02]  /*1b120*/  MOV R165, R158 ;  /* 0x0000009e00a57202 */ /* 0x000fe40000000f00 */
[----:B------:R-:W-:Y:S01]  /*1b130*/  MOV R166, R157 ;  /* 0x0000009d00a67202 */ /* 0x000fe20000000f00 */
[----:B-1----:R3:W5:Y:S01]  /*1b140*/  LDL.LU R243, [R1+0xd8] ;  /* 0x0000d80001f37983 */ /* 0x0027620000300800 */
[----:B------:R-:W-:Y:S01]  /*1b150*/  FADD.FTZ R0, R245, R0 ;  /* 0x00000000f5007221 */ /* 0x000fe20000010000 */
[----:B------:R-:W1:Y:S01]  /*1b160*/  MUFU.EX2 R185, R165 ;  /* 0x000000a500b97308 */ /* 0x000e620000000800 */
[----:B------:R-:W-:Y:S01]  /*1b170*/  FADD.FTZ R3, R161, R3 ;  /* 0x00000003a1037221 */ /* 0x000fe20000010000 */
[----:B------:R-:W-:Y:S01]  /*1b180*/  LDSM.16.MT88.4 R156, [R228+0xd000] ;  /* 0x00d00000e49c783b */ /* 0x000fe20000004200 */
[----:B------:R-:W-:Y:S01]  /*1b190*/  FADD.FTZ R2, R240, R0 ;  /* 0x00000000f0027221 */ /* 0x000fe20000010000 */
[----:B------:R-:W-:Y:S01]  /*1b1a0*/  FADD.FTZ R0, R239, R133 ;  /* 0x00000085ef007221 */ /* 0x000fe20000010000 */
[----:B------:R-:W-:Y:S02]  /*1b1b0*/  FADD.FTZ R3, R235, R3 ;  /* 0x00000003eb037221 */ /* 0x000fe40000010000 */
[----:B------:R-:W-:Y:S01]  /*1b1c0*/  FADD.FTZ R2, R236, R2 ;  /* 0x00000002ec027221 */ /* 0x000fe20000010000 */
[----:B------:R-:W-:Y:S02]  /*1b1d0*/  FADD.FTZ R0, R220, R0 ;  /* 0x00000000dc007221 */ /* 0x000fe40000010000 */
[----:B------:R-:W4:Y:S01]  /*1b1e0*/  MUFU.EX2 R204, R166 ;  /* 0x000000a600cc7308 */ /* 0x000f220000000800 */
[----:B------:R-:W-:Y:S01]  /*1b1f0*/  LDSM.16.MT88.4 R220, [R228+0xf800] ;  /* 0x00f80000e4dc783b */ /* 0x000fe20000004200 */
[----:B------:R-:W-:Y:S01]  /*1b200*/  FADD.FTZ R3, R231, R3 ;  /* 0x00000003e7037221 */ /* 0x000fe20000010000 */
[----:B------:R-:W-:Y:S01]  /*1b210*/  FADD.FTZ R0, R219, R0 ;  /* 0x00000000db007221 */ /* 0x000fe20000010000 */
[----:B------:R-:W-:Y:S01]  /*1b220*/  FADD.FTZ R132, R160, R2 ;  /* 0x00000002a0847221 */ /* 0x000fe20000010000 */
[----:B------:R-:W-:Y:S02]  /*1b230*/  MOV R2, R192 ;  /* 0x000000c000027202 */ /* 0x000fe40000000f00 */
[----:B-1----:R-:W-:Y:S02]  /*1b240*/  F2FP.BF16.F32.PACK_AB R206, R176, R185 ;  /* 0x000000b9b0ce723e */ /* 0x002fe400000010ff */
[----:B------:R-:W-:Y:S01]  /*1b250*/  LDSM.16.MT88.4 R216, [R226+0xf800] ;  /* 0x00f80000e2d8783b */ /* 0x000fe20000004200 */
[----:B------:R1:W3:Y:S07]  /*1b260*/  MUFU.EX2 R133, R205 ;  /* 0x000000cd00857308 */ /* 0x0002ee0000000800 */
[----:B------:R3:W5:Y:S01]  /*1b270*/  LDL.LU R249, [R1+0xd4] ;  /* 0x0000d40001f97983 */ /* 0x0007620000300800 */
[-C--:B--2---:R-:W-:Y:S03]  /*1b280*/  HMMA.16816.F32.BF16 R100, R140, R144.reuse, R100 ;  /* 0x000000908c64723c */ /* 0x084fe60000041864 */
[----:B------:R2:W5:Y:S01]  /*1b290*/  LDL.LU R246, [R1+0xd0] ;  /* 0x0000d00001f67983 */ /* 0x0005620000300800 */
[----:B----4-:R-:W-:Y:S02]  /*1b2a0*/  MOV R161, R204 ;  /* 0x000000cc00a17202 */ /* 0x010fe40000000f00 */
[C---:B------:R-:W-:Y:S01]  /*1b2b0*/  HMMA.16816.F32.BF16 R104, R148.reuse, R144, R104 ;  /* 0x000000909468723c */ /* 0x040fe20000041868 */
[----:B------:R2:W5:Y:S04]  /*1b2c0*/  LDL.LU R251, [R1+0xcc] ;  /* 0x0000cc0001fb7983 */ /* 0x0005680000300800 */
[----:B------:R2:W5:Y:S01]  /*1b2d0*/  LDL.LU R250, [R1+0xc8] ;  /* 0x0000c80001fa7983 */ /* 0x0005620000300800 */
[-C--:B------:R-:W-:Y:S03]  /*1b2e0*/  HMMA.16816.F32.BF16 R108, R148, R146.reuse, R108 ;  /* 0x00000092946c723c */ /* 0x080fe6000004186c */
[----:B------:R2:W5:Y:S02]  /*1b2f0*/  LDL.LU R248, [R1+0xc4] ;  /* 0x0000c40001f87983 */ /* 0x0005640000300800 */
[----:B-1----:R-:W-:Y:S01]  /*1b300*/  F2FP.BF16.F32.PACK_AB R205, R224, R161 ;  /* 0x000000a1e0cd723e */ /* 0x002fe200000010ff */
[C---:B------:R-:W-:Y:S01]  /*1b310*/  HMMA.16816.F32.BF16 R112, R140.reuse, R146, R112 ;  /* 0x000000928c70723c */ /* 0x040fe20000041870 */
[----:B------:R-:W1:Y:S04]  /*1b320*/  LDSM.16.MT88.4 R144, [R227+0xe800] ;  /* 0x00e80000e390783b */ /* 0x000e680000004200 */
[----:B------:R-:W-:Y:S02]  /*1b330*/  F2FP.BF16.F32.PACK_AB R204, R188, R162 ;  /* 0x000000a2bccc723e */ /* 0x000fe400000010ff */
[----:B---3--:R-:W-:Y:S02]  /*1b340*/  F2FP.BF16.F32.PACK_AB R211, R133, R138 ;  /* 0x0000008a85d3723e */ /* 0x008fe400000010ff */
[----:B------:R2:W5:Y:S04]  /*1b350*/  LDL.LU R245, [R1+0xc0] ;  /* 0x0000c00001f57983 */ /* 0x0005680000300800 */
[----:B------:R2:W5:Y:S04]  /*1b360*/  LDL.LU R244, [R1+0xbc] ;  /* 0x0000bc0001f47983 */ /* 0x0005680000300800 */
[----:B------:R2:W5:Y:S04]  /*1b370*/  LDL.LU R242, [R1+0xb8] ;  /* 0x0000b80001f27983 */ /* 0x0005680000300800 */
[----:B------:R2:W5:Y:S04]  /*1b380*/  LDL.LU R241, [R1+0xb4] ;  /* 0x0000b40001f17983 */ /* 0x0005680000300800 */
[----:B------:R2:W5:Y:S04]  /*1b390*/  LDL.LU R240, [R1+0xb0] ;  /* 0x0000b00001f07983 */ /* 0x0005680000300800 */
[----:B------:R2:W5:Y:S04]  /*1b3a0*/  LDL.LU R239, [R1+0xac] ;  /* 0x0000ac0001ef7983 */ /* 0x0005680000300800 */
[----:B------:R2:W5:Y:S04]  /*1b3b0*/  LDL.LU R238, [R1+0xa8] ;  /* 0x0000a80001ee7983 */ /* 0x0005680000300800 */
[----:B------:R2:W5:Y:S01]  /*1b3c0*/  LDL.LU R237, [R1+0xa4] ;  /* 0x0000a40001ed7983 */ /* 0x0005620000300800 */
[-C--:B-1----:R-:W-:Y:S03]  /*1b3d0*/  HMMA.16816.F32.BF16 R116, R140, R144.reuse, R116 ;  /* 0x000000908c74723c */ /* 0x082fe60000041874 */
[----:B------:R2:W5:Y:S04]  /*1b3e0*/  LDL.LU R236, [R1+0xa0] ;  /* 0x0000a00001ec7983 */ /* 0x0005680000300800 */
[----:B------:R2:W5:Y:S01]  /*1b3f0*/  LDL.LU R235, [R1+0x9c] ;  /* 0x00009c0001eb7983 */ /* 0x0005620000300800 */
[C---:B------:R-:W-:Y:S06]  /*1b400*/  HMMA.16816.F32.BF16 R120, R148.reuse, R144, R120 ;  /* 0x000000909478723c */ /* 0x040fec0000041878 */
[-C--:B------:R-:W-:Y:S01]  /*1b410*/  HMMA.16816.F32.BF16 R124, R148, R146.reuse, R124 ;  /* 0x00000092947c723c */ /* 0x080fe2000004187c */
[----:B------:R-:W1:Y:S04]  /*1b420*/  LDSM.16.MT88.4 R148, [R226+0xd000] ;  /* 0x00d00000e294783b */ /* 0x000e680000004200 */
[----:B------:R-:W-:Y:S01]  /*1b430*/  F2FP.BF16.F32.PACK_AB R144, R191, R186 ;  /* 0x000000babf90723e */ /* 0x000fe200000010ff */
[----:B------:R-:W-:Y:S05]  /*1b440*/  HMMA.16816.F32.BF16 R128, R140, R146, R128 ;  /* 0x000000928c80723c */ /* 0x000fea0000041880 */
[----:B------:R-:W-:Y:S02]  /*1b450*/  F2FP.BF16.F32.PACK_AB R145, R194, R179 ;  /* 0x000000b3c291723e */ /* 0x000fe400000010ff */
[----:B------:R-:W-:Y:S04]  /*1b460*/  F2FP.BF16.F32.PACK_AB R141, R190, R233 ;  /* 0x000000e9be8d723e */ /* 0x000fe800000010ff */
[----:B------:R-:W-:Y:S02]  /*1b470*/  F2FP.BF16.F32.PACK_AB R140, R177, R163 ;  /* 0x000000a3b18c723e */ /* 0x000fe400000010ff */
[----:B------:R-:W-:Y:S02]  /*1b480*/  F2FP.BF16.F32.PACK_AB R142, R200, R195 ;  /* 0x000000c3c88e723e */ /* 0x000fe400000010ff */
[----:B------:R-:W-:Y:S02]  /*1b490*/  F2FP.BF16.F32.PACK_AB R143, R201, R168 ;  /* 0x000000a8c98f723e */ /* 0x000fe400000010ff */
[----:B------:R-:W-:Y:S02]  /*1b4a0*/  F2FP.BF16.F32.PACK_AB R146, R202, R169 ;  /* 0x000000a9ca92723e */ /* 0x000fe400000010ff */
[----:B------:R-:W-:Y:S03]  /*1b4b0*/  F2FP.BF16.F32.PACK_AB R147, R203, R170 ;  /* 0x000000aacb93723e */ /* 0x000fe600000010ff */
[-C--:B------:R-:W-:Y:S06]  /*1b4c0*/  HMMA.16816.F32.BF16 R4, R140, R152.reuse, R4 ;  /* 0x000000988c04723c */ /* 0x080fec0000041804 */
        /* <DEDUP_REMOVED lines=13> */
[----:B------:R-:W4:Y:S05]  /*1b5a0*/  LDSM.16.MT88.4 R156, [R226+0xf000] ;  /* 0x00f00000e29c783b */ /* 0x000f2a0000004200 */
        /* <DEDUP_REMOVED lines=20> */
[----:B------:R-:W3:Y:S04]  /*1b6f0*/  LDSM.16.MT88.4 R164, [R226+0xd800] ;  /* 0x00d80000e2a4783b */ /* 0x000ee80000004200 */
[-C--:B------:R-:W-:Y:S01]  /*1b700*/  F2FP.BF16.F32.PACK_AB R208, R187, R153.reuse ;  /* 0x00000099bbd0723e */ /* 0x080fe200000010ff */
[-C--:B-1----:R-:W-:Y:S06]  /*1b710*/  HMMA.16816.F32.BF16 R116, R140, R148.reuse, R116 ;  /* 0x000000948c74723c */ /* 0x082fec0000041874 */
[C---:B------:R-:W-:Y:S06]  /*1b720*/  HMMA.16816.F32.BF16 R120, R144.reuse, R148, R120 ;  /* 0x000000949078723c */ /* 0x040fec0000041878 */
[-C--:B------:R-:W-:Y:S06]  /*1b730*/  HMMA.16816.F32.BF16 R124, R144, R150.reuse, R124 ;  /* 0x00000096907c723c */ /* 0x080fec000004187c */
[----:B------:R-:W-:Y:S06]  /*1b740*/  HMMA.16816.F32.BF16 R128, R140, R150, R128 ;  /* 0x000000968c80723c */ /* 0x000fec0000041880 */
[-C--:B----4-:R-:W-:Y:S01]  /*1b750*/  HMMA.16816.F32.BF16 R144, R204, R156.reuse, R4 ;  /* 0x0000009ccc90723c */ /* 0x090fe20000041804 */
[----:B------:R-:W1:Y:S05]  /*1b760*/  LDSM.16.MT88.4 R4, [R227+0xf800] ;  /* 0x00f80000e304783b */ /* 0x000e6a0000004200 */
[C---:B------:R-:W-:Y:S07]  /*1b770*/  HMMA.16816.F32.BF16 R140, R208.reuse, R156, R8 ;  /* 0x0000009cd08c723c */ /* 0x040fee0000041808 */
        /* <DEDUP_REMOVED lines=9> */
[-C--:B---3--:R-:W-:Y:S03]  /*1b810*/  HMMA.16816.F32.BF16 R160, R204, R164.reuse, R20 ;  /* 0x000000a4cca0723c */ /* 0x088fe60000041814 */
        /* <DEDUP_REMOVED lines=18> */
[----:B------:R-:W-:Y:S04]  /*1b940*/  MOV R37, R174 ;  /* 0x000000ae00257202 */ /* 0x000fe80000000f00 */
[----:B------:R-:W-:Y:S01]  /*1b950*/  MOV R38, R173 ;  /* 0x000000ad00267202 */ /* 0x000fe20000000f00 */
[----:B------:R-:W-:Y:S01]  /*1b960*/  FADD.FTZ R2, R2, R37 ;  /* 0x0000002502027221 */ /* 0x000fe20000010000 */
[----:B------:R-:W-:Y:S02]  /*1b970*/  MOV R39, R172 ;  /* 0x000000ac00277202 */ /* 0x000fe40000000f00 */
[C---:B------:R-:W-:Y:S04]  /*1b980*/  HMMA.16816.F32.BF16 R172, R208.reuse, R180, R40 ;  /* 0x000000b4d0ac723c */ /* 0x040fe80000041828 */
[----:B------:R-:W-:Y:S01]  /*1b990*/  MOV R37, R38 ;  /* 0x0000002600257202 */ /* 0x000fe20000000f00 */
[----:B------:R-:W-:Y:S01]  /*1b9a0*/  FADD.FTZ R2, R232, R2 ;  /* 0x00000002e8027221 */ /* 0x000fe20000010000 */
        /* <DEDUP_REMOVED lines=34> */
[----:B------:R-:W-:Y:S02]  /*1bbd0*/  MOV R17, R18 ;  /* 0x0000001200117202 */ /* 0x000fe40000000f00 */
[----:B------:R-:W-:Y:S02]  /*1bbe0*/  MOV R18, R233 ;  /* 0x000000e900127202 */ /* 0x000fe40000000f00 */
[----:B------:R2:W5:Y:S01]  /*1bbf0*/  LDL.LU R233, [R1+0x94] ;  /* 0x0000940001e97983 */ /* 0x0005620000300800 */
[----:B------:R-:W-:Y:S02]  /*1bc00*/  MOV R36, R37 ;  /* 0x0000002500247202 */ /* 0x000fe40000000f00 */
[----:B------:R-:W-:Y:S01]  /*1bc10*/  MOV R37, R38 ;  /* 0x0000002600257202 */ /* 0x000fe20000000f00 */
        /* <DEDUP_REMOVED lines=24> */
[----:B------:R-:W-:Y:S01]  /*1bda0*/  MOV R19, R187 ;  /* 0x000000bb00137202 */ /* 0x000fe20000000f00 */
[----:B------:R-:W-:Y:S01]  /*1bdb0*/  FADD.FTZ R9, R34, R9 ;  /* 0x0000000922097221 */ /* 0x000fe20000010000 */
[----:B------:R-:W-:Y:S02]  /*1bdc0*/  MOV R32, R186 ;  /* 0x000000ba00207202 */ /* 0x000fe40000000f00 */
[-C--:B------:R-:W-:Y:S03]  /*1bdd0*/  HMMA.16816.F32.BF16 R184, R208, R182.reuse, R44 ;  /* 0x000000b6d0b8723c */ /* 0x080fe6000004182c */
[----:B------:R-:W-:Y:S01]  /*1bde0*/  FADD.FTZ R9, R30, R9 ;  /* 0x000000091e097221 */ /* 0x000fe20000010000 */
[----:B------:R-:W-:Y:S01]  /*1bdf0*/  MOV R28, R191 ;  /* 0x000000bf001c7202 */ /* 0x000fe20000000f00 */
[----:B------:R-:W-:Y:S01]  /*1be00*/  FADD.FTZ R0, R32, R2 ;  /* 0x0000000220007221 */ /* 0x000fe20000010000 */
[C---:B------:R-:W-:Y:S05]  /*1be10*/  HMMA.16816.F32.BF16 R180, R204.reuse, R182, R48 ;  /* 0x000000b6ccb4723c */ /* 0x040fea0000041830 */
[----:B------:R-:W-:Y:S01]  /*1be20*/  MOV R35, R190 ;  /* 0x000000be00237202 */ /* 0x000fe20000000f00 */
        /* <DEDUP_REMOVED lines=23> */
[----:B------:R-:W-:Y:S01]  /*1bfa0*/  MOV R139, R134 ;  /* 0x00000086008b7202 */ /* 0x000fe20000000f00 */
[-C--:B------:R-:W-:Y:S05]  /*1bfb0*/  HMMA.16816.F32.BF16 R100, R204, R220.reuse, R100 ;  /* 0x000000dccc64723c */ /* 0x080fea0000041864 */
[----:B------:R-:W-:Y:S01]  /*1bfc0*/  MOV R132, R137 ;  /* 0x0000008900847202 */ /* 0x000fe20000000f00 */
[C---:B------:R-:W-:Y:S06]  /*1bfd0*/  HMMA.16816.F32.BF16 R104, R208.reuse, R220, R104 ;  /* 0x000000dcd068723c */ /* 0x040fec0000041868 */
[-C--:B------:R-:W-:Y:S06]  /*1bfe0*/  HMMA.16816.F32.BF16 R108, R208, R222.reuse, R108 ;  /* 0x000000ded06c723c */ /* 0x080fec000004186c */
[C---:B------:R-:W-:Y:S06]  /*1bff0*/  HMMA.16816.F32.BF16 R112, R204.reuse, R222, R112 ;  /* 0x000000decc70723c */ /* 0x040fec0000041870 */
[-C--:B-1----:R-:W-:Y:S06]  /*1c000*/  HMMA.16816.F32.BF16 R116, R204, R4.reuse, R116 ;  /* 0x00000004cc74723c */ /* 0x082fec0000041874 */
        /* <DEDUP_REMOVED lines=26> */
.L_x_607:
[----:B--2---:R-:W2:Y:S04]  /*1c1b0*/  LDL.LU R2, [R1+0x40] ;  /* 0x0000400001027983 */ /* 0x004ea80000300800 */
        /* <DEDUP_REMOVED lines=106> */
.L_x_611:
        /* <DEDUP_REMOVED lines=24> */
.L_x_612:
        /* <DEDUP_REMOVED lines=112> */
[----:B------:R-:W-:Y:S01]  /*1d0e0*/  STS [R20+0x2000], R12 ;  /* 0x0020000c14007388 */ /* 0x000fe20000000800 */
[----:B------:R-:W-:Y:S02]  /*1d0f0*/  F2FP.BF16.F32.PACK_AB R14, R159, R14 ;  /* 0x0000000e9f0e723e */ /* 0x000fe400000010ff */
[----:B------:R-:W-:Y:S01]  /*1d100*/  PLOP3.LUT P1, PT, PT, PT, PT, 0x8, 0x0 ;  /* 0x000000000000781c */ /* 0x000fe20003f2e170 */
[----:B------:R-:W-:Y:S01]  /*1d110*/  STS [R20+0x2400], R11 ;  /* 0x0024000b14007388 */ /* 0x000fe20000000800 */
[----:B------:R-:W-:Y:S02]  /*1d120*/  F2FP.BF16.F32.PACK_AB R24, R24, R168 ;  /* 0x000000a81818723e */ /* 0x000fe400000010ff */
[----:B------:R-:W-:Y:S02]  /*1d130*/  F2FP.BF16.F32.PACK_AB R23, R171, R23 ;  /* 0x00000017ab17723e */ /* 0x000fe400000010ff */
[----:B------:R-:W-:-:S02]  /*1d140*/  @!P2 PLOP3.LUT P1, PT, P4, PT, PT, 0x80, 0x0 ;  /* 0x000000000000a81c */ /* 0x000fc4000272f070 */
[----:B------:R-:W-:Y:S02]  /*1d150*/  F2FP.BF16.F32.PACK_AB R22, R22, R176 ;  /* 0x000000b01616723e */ /* 0x000fe400000010ff */
[----:B--2---:R-:W-:Y:S02]  /*1d160*/  IADD3 R0, R21, R81, RZ ;  /* 0x0000005115007210 */ /* 0x004fe40007ffe0ff */
[----:B------:R-:W-:Y:S01]  /*1d170*/  F2FP.BF16.F32.PACK_AB R19, R19, R178 ;  /* 0x000000b21313723e */ /* 0x000fe200000010ff */
[----:B---3--:R-:W-:Y:S02]  /*1d180*/  IMAD.IADD R13, R81, 0x1, R20 ;  /* 0x00000001510d7824 */ /* 0x008fe400078e0214 */
[----:B------:R2:W-:Y:S01]  /*1d190*/  STS [R0], R10 ;  /* 0x0000000a00007388 */ /* 0x0005e20000000800 */
[----:B------:R-:W-:Y:S01]  /*1d1a0*/  F2FP.BF16.F32.PACK_AB R16, R16, R180 ;  /* 0x000000b41010723e */ /* 0x000fe200000010ff */
[----:B------:R-:W-:Y:S01]  /*1d1b0*/  IMAD.IADD R2, R0, 0x1, R67 ;  /* 0x0000000100027824 */ /* 0x000fe200078e0243 */
[----:B----4-:R-:W-:Y:S01]  /*1d1c0*/  IADD3 R3, R21, R67, RZ ;  /* 0x0000004315037210 */ /* 0x010fe20007ffe0ff */
[----:B------:R-:W-:Y:S01]  /*1d1d0*/  STS [R0+0x400], R9 ;  /* 0x0004000900007388 */ /* 0x000fe20000000800 */
[----:B------:R-:W-:-:S02]  /*1d1e0*/  F2FP.BF16.F32.PACK_AB R15, R15, R182 ;  /* 0x000000b60f0f723e */ /* 0x000fc400000010ff */
[----:B------:R-:W-:Y:S01]  /*1d1f0*/  IADD3 R4, R67, R20, RZ ;  /* 0x0000001443047210 */ /* 0x000fe20007ffe0ff */
[----:B------:R3:W-:Y:S01]  /*1d200*/  STS [R13+0x400], R6 ;  /* 0x000400060d007388 */ /* 0x0007e20000000800 */
[----:B------:R-:W-:Y:S02]  /*1d210*/  F2FP.BF16.F32.PACK_AB R18, R18, R172 ;  /* 0x000000ac1212723e */ /* 0x000fe400000010ff */
[----:B------:R-:W-:Y:S01]  /*1d220*/  F2FP.BF16.F32.PACK_AB R17, R175, R17 ;  /* 0x00000011af11723e */ /* 0x000fe200000010ff */
[----:B------:R4:W-:Y:S01]  /*1d230*/  STS [R13], R7 ;  /* 0x000000070d007388 */ /* 0x0009e20000000800 */
        /* <DEDUP_REMOVED lines=10> */
[----:B--2---:R-:W2:Y:S01]  /*1d2e0*/  @!P2 LDC R10, c[0x0][0x270] ;  /* 0x00009c00ff0aab82 */ /* 0x004ea20000000800 */
[----:B------:R-:W-:Y:S01]  /*1d2f0*/  F2FP.BF16.F32.PACK_AB R42, R42, R188 ;  /* 0x000000bc2a2a723e */ /* 0x000fe200000010ff */
[----:B------:R-:W-:Y:S01]  /*1d300*/  STS [R13+0x2400], R23 ;  /* 0x002400170d007388 */ /* 0x000fe20000000800 */
[----:B------:R-:W-:-:S02]  /*1d310*/  F2FP.BF16.F32.PACK_AB R41, R191, R41 ;  /* 0x00000029bf29723e */ /* 0x000fc400000010ff */
[----:B------:R-:W-:Y:S01]  /*1d320*/  F2FP.BF16.F32.PACK_AB R38, R38, R200 ;  /* 0x000000c82626723e */ /* 0x000fe200000010ff */
[----:B------:R-:W-:Y:S01]  /*1d330*/  STS [R3], R22 ;  /* 0x0000001603007388 */ /* 0x000fe20000000800 */
        /* <DEDUP_REMOVED lines=10> */
[----:B------:R2:W-:Y:S01]  /*1d3e0*/  STS [R4+0x400], R15 ;  /* 0x0004000f04007388 */ /* 0x0005e20000000800 */
[----:B------:R-:W-:-:S02]  /*1d3f0*/  F2FP.BF16.F32.PACK_AB R33, R75, R33 ;  /* 0x000000214b21723e */ /* 0x000fc400000010ff */
[----:B------:R-:W-:Y:S01]  /*1d400*/  F2FP.BF16.F32.PACK_AB R30, R30, R76 ;  /* 0x0000004c1e1e723e */ /* 0x000fe200000010ff */
[----:B------:R4:W-:Y:S01]  /*1d410*/  STS [R3+0x2000], R18 ;  /* 0x0020001203007388 */ /* 0x0009e20000000800 */
[----:B------:R-:W-:Y:S01]  /*1d420*/  F2FP.BF16.F32.PACK_AB R29, R79, R29 ;  /* 0x0000001d4f1d723e */ /* 0x000fe200000010ff */
[----:B-1----:R-:W1:Y:S01]  /*1d430*/  @P2 LDC.64 R8, c[0x0][0x2c0] ;  /* 0x0000b000ff082b82 */ /* 0x002e620000000a00 */
[----:B------:R-:W-:Y:S01]  /*1d440*/  F2FP.BF16.F32.PACK_AB R28, R85, R84 ;  /* 0x00000054551c723e */ /* 0x000fe200000010ff */
        /* <DEDUP_REMOVED lines=8> */
[----:B------:R-:W-:-:S02]  /*1d4d0*/  F2FP.BF16.F32.PACK_AB R47, R91, R47 ;  /* 0x0000002f5b2f723e */ /* 0x000fc400000010ff */
[----:B------:R-:W-:Y:S01]  /*1d4e0*/  F2FP.BF16.F32.PACK_AB R58, R58, R92 ;  /* 0x0000005c3a3a723e */ /* 0x000fe200000010ff */
[----:B------:R-:W-:Y:S01]  /*1d4f0*/  STS [R2], R44 ;  /* 0x0000002c02007388 */ /* 0x000fe20000000800 */
[----:B------:R-:W-:Y:S01]  /*1d500*/  F2FP.BF16.F32.PACK_AB R57, R95, R57 ;  /* 0x000000395f39723e */ /* 0x000fe200000010ff */
[----:B------:R-:W-:Y:S01]  /*1d510*/  @!P2 IMAD.MOV.U32 R7, RZ, RZ, 0x1 ;  /* 0x00000001ff07a424 */ /* 0x000fe200078e00ff */
[----:B------:R-:W-:Y:S01]  /*1d520*/  F2FP.BF16.F32.PACK_AB R56, R56, R100 ;  /* 0x000000643838723e */ /* 0x000fe200000010ff */
[----:B------:R-:W-:Y:S01]  /*1d530*/  STS [R2+0x400], R43 ;  /* 0x0004002b02007388 */ /* 0x000fe20000000800 */
[----:B------:R-:W-:Y:S01]  /*1d540*/  F2FP.BF16.F32.PACK_AB R55, R55, R102 ;  /* 0x000000663737723e */ /* 0x000fe200000010ff */
[----:B------:R-:W3:Y:S01]  /*1d550*/  @P6 LDC R14, c[0x0][0x2e8] ;  /* 0x0000ba00ff0e6b82 */ /* 0x000ee20000000800 */
[----:B------:R-:W-:Y:S01]  /*1d560*/  F2FP.BF16.F32.PACK_AB R52, R52, R112 ;  /* 0x000000703434723e */ /* 0x000fe200000010ff */
[----:B------:R-:W3:Y:S01]  /*1d570*/  S2R R11, SR_CTAID.Y ;  /* 0x00000000000b7919 */ /* 0x000ee20000002600 */
[----:B------:R-:W-:-:S02]  /*1d580*/  F2FP.BF16.F32.PACK_AB R51, R51, R114 ;  /* 0x000000723333723e */ /* 0x000fc400000010ff */
[----:B------:R-:W-:Y:S01]  /*1d590*/  F2FP.BF16.F32.PACK_AB R54, R54, R104 ;  /* 0x000000683636723e */ /* 0x000fe200000010ff */
[----:B------:R-:W-:Y:S01]  /*1d5a0*/  STS [R5], R40 ;  /* 0x0000002805007388 */ /* 0x000fe20000000800 */
[----:B------:R-:W-:Y:S01]  /*1d5b0*/  F2FP.BF16.F32.PACK_AB R53, R107, R53 ;  /* 0x000000356b35723e */ /* 0x000fe200000010ff */
[----:B--2---:R-:W2:Y:S01]  /*1d5c0*/  @P5 LDC R15, c[0x0][0x2e8] ;  /* 0x0000ba00ff0f5b82 */ /* 0x004ea20000000800 */
        /* <DEDUP_REMOVED lines=15> */
[----:B------:R-:W-:Y:S01]  /*1d6c0*/  ISETP.NE.AND P4, PT, R204, RZ, PT ;  /* 0x000000ffcc00720c */ /* 0x000fe20003f85270 */
[----:B------:R-:W-:Y:S01]  /*1d6d0*/  STS [R21+0x4000], R36 ;  /* 0x0040002415007388 */ /* 0x000fe20000000800 */
[----:B------:R-:W-:Y:S02]  /*1d6e0*/  MOV R19, 0x7f800000 ;  /* 0x7f80000000137802 */ /* 0x000fe40000000f00 */
[----:B----4-:R-:W-:Y:S01]  /*1d6f0*/  MOV R18, 0x7f800000 ;  /* 0x7f80000000127802 */ /* 0x010fe20000000f00 */
[----:B------:R-:W-:Y:S04]  /*1d700*/  STS [R21+0x4400], R35 ;  /* 0x0044002315007388 */ /* 0x000fe80000000800 */
[----:B------:R-:W-:Y:S04]  /*1d710*/  STS [R20+0x4000], R32 ;  /* 0x0040002014007388 */ /* 0x000fe80000000800 */
        /* <DEDUP_REMOVED lines=8> */
[----:B------:R2:W-:Y:S04]  /*1d7a0*/  STS [R13+0x4400], R25 ;  /* 0x004400190d007388 */ /* 0x0005e80000000800 */
[----:B------:R-:W-:Y:S01]  /*1d7b0*/  STS [R13+0x4000], R26 ;  /* 0x0040001a0d007388 */ /* 0x000fe20000000800 */
[----:B-1----:R-:W-:-:S03]  /*1d7c0*/  MOV R21, 0x7f800000 ;  /* 0x7f80000000157802 */ /* 0x002fc60000000f00 */
[----:B------:R-:W-:Y:S04]  /*1d7d0*/  STS [R0+0x6000], R48 ;  /* 0x0060003000007388 */ /* 0x000fe80000000800 */
[----:B------:R1:W-:Y:S01]  /*1d7e0*/  STS [R0+0x6400], R47 ;  /* 0x0064002f00007388 */ /* 0x0003e20000000800 */
[----:B---3--:R-:W-:-:S03]  /*1d7f0*/  MOV R20, 0x7f800000 ;  /* 0x7f80000000147802 */ /* 0x008fc60000000f00 */
[----:B------:R-:W-:Y:S04]  /*1d800*/  STS [R13+0x6000], R58 ;  /* 0x0060003a0d007388 */ /* 0x000fe80000000800 */
[----:B------:R3:W-:Y:S04]  /*1d810*/  STS [R13+0x6400], R57 ;  /* 0x006400390d007388 */ /* 0x0007e80000000800 */
[----:B------:R-:W-:Y:S01]  /*1d820*/  STS [R3+0x4000], R56 ;  /* 0x0040003803007388 */ /* 0x000fe20000000800 */
[----:B--2---:R-:W2:Y:S03]  /*1d830*/  S2R R25, SR_CTAID.Z ;  /* 0x0000000000197919 */ /* 0x004ea60000002700 */
[----:B------:R-:W-:Y:S04]  /*1d840*/  STS [R3+0x4400], R55 ;  /* 0x0044003703007388 */ /* 0x000fe80000000800 */
[----:B------:R-:W-:Y:S01]  /*1d850*/  STS [R4+0x4000], R52 ;  /* 0x0040003404007388 */ /* 0x000fe20000000800 */
[----:B-1----:R-:W-:Y:S01]  /*1d860*/  @P2 IMAD R0, R9, R8, RZ ;  /* 0x0000000809002224 */ /* 0x002fe200078e02ff */
[----:B------:R-:W-:Y:S01]  /*1d870*/  @!P2 MOV R0, R6 ;  /* 0x000000060000a202 */ /* 0x000fe20000000f00 */
[----:B------:R-:W1:Y:S01]  /*1d880*/  @P0 LDC R9, c[0x0][0x2e8] ;  /* 0x0000ba00ff090b82 */ /* 0x000e620000000800 */
[----:B------:R-:W-:Y:S01]  /*1d890*/  STS [R4+0x4400], R51 ;  /* 0x0044003304007388 */ /* 0x000fe20000000800 */
[----:B------:R-:W4:Y:S01]  /*1d8a0*/  S2R R16, SR_TID.X ;  /* 0x0000000000107919 */ /* 0x000f220000002100 */
[----:B---3--:R-:W-:Y:S02]  /*1d8b0*/  @P5 MUFU.LG2 R13, R139 ;  /* 0x0000008b000d5308 */ /* 0x008fe40000000c00 */
        /* <DEDUP_REMOVED lines=8> */
[----:B---3--:R-:W-:Y:S01]  /*1d940*/  @P2 MOV R3, 0x1 ;  /* 0x0000000100032802 */ /* 0x008fe20000000f00 */
[----:B------:R-:W-:-:S02]  /*1d950*/  @!P2 IMAD R3, R6, R10, RZ ;  /* 0x0000000a0603a224 */ /* 0x000fc400078e02ff */
[----:B------:R-:W-:Y:S04]  /*1d960*/  STS [R2+0x6000], R62 ;  /* 0x0060003e02007388 */ /* 0x000fe80000000800 */
[----:B------:R3:W-:Y:S01]  /*1d970*/  STS [R2+0x6400], R61 ;  /* 0x0064003d02007388 */ /* 0x0007e20000000800 */
[----:B--2---:R-:W-:Y:S03]  /*1d980*/  @P4 MUFU.LG2 R4, R132 ;  /* 0x0000008400044308 */ /* 0x004fe60000000c00 */
[----:B------:R-:W-:Y:S04]  /*1d990*/  STS [R5+0x6000], R65 ;  /* 0x0060004105007388 */ /* 0x000fe80000000800 */
[----:B------:R2:W-:Y:S01]  /*1d9a0*/  STS [R5+0x6400], R66 ;  /* 0x0064004205007388 */ /* 0x0005e20000000800 */
[----:B------:R-:W-:Y:S01]  /*1d9b0*/  BAR.SYNC.DEFER_BLOCKING 0x0 ;  /* 0x0000000000007b1d */ /* 0x000fe20000010000 */
[----:B---3--:R-:W-:Y:S01]  /*1d9c0*/  IMAD R2, R11, R3, RZ ;  /* 0x000000030b027224 */ /* 0x008fe200078e02ff */
[----:B----4-:R-:W-:Y:S01]  /*1d9d0*/  SHF.R.S32.HI R11, RZ, 0x1f, R16 ;  /* 0x0000001fff0b7819 */ /* 0x010fe20000011410 */
[----:B------:R-:W-:-:S03]  /*1d9e0*/  IMAD R3, R7, UR4, RZ ;  /* 0x0000000407037c24 */ /* 0x000fc6000f8e02ff */
[----:B------:R-:W-:Y:S02]  /*1d9f0*/  SEL R2, R2, RZ, !P3 ;  /* 0x000000ff02027207 */ /* 0x000fe40005800000 */
[----:B------:R-:W-:Y:S01]  /*1da00*/  LEA.HI R11, R11, R16, RZ, 0x3 ;  /* 0x000000100b0b7211 */ /* 0x000fe200078f18ff */
[----:B--2---:R-:W-:Y:S01]  /*1da10*/  @P6 MUFU.LG2 R5, R138 ;  /* 0x0000008a00056308 */ /* 0x004fe20000000c00 */
[----:B------:R-:W-:Y:S01]  /*1da20*/  LOP3.LUT P6, RZ, R205, 0x3, RZ, 0xc0, !PT ;  /* 0x00000003cdff7812 */ /* 0x000fe200078cc0ff */
[----:B------:R-:W-:Y:S01]  /*1da30*/  IMAD R0, R25, R0, R2 ;  /* 0x0000000019007224 */ /* 0x000fe200078e0202 */
[----:B------:R-:W-:Y:S01]  /*1da40*/  SHF.L.U32 R2, R3, 0x7, RZ ;  /* 0x0000000703027819 */ /* 0x000fe200000006ff */
[----:B-----5:R2:W3:Y:S01]  /*1da50*/  LDS.128 R32, [R251+0x3800] ;  /* 0x00380000fb207984 */ /* 0x0204e20000000c00 */
[----:B------:R-:W-:Y:S02]  /*1da60*/  SHF.R.S32.HI R10, RZ, 0x3, R11 ;  /* 0x00000003ff0a7819 */ /* 0x000fe4000001140b */
[----:B------:R-:W-:Y:S01]  /*1da70*/  SHF.R.S32.HI R8, RZ, 0x1f, R2 ;  /* 0x0000001fff087819 */ /* 0x000fe20000011402 */
[----:B------:R-:W4:Y:S01]  /*1da80*/  @P0 MUFU.LG2 R3, R133 ;  /* 0x0000008500030308 */ /* 0x000f220000000c00 */
[----:B------:R2:W2:Y:S01]  /*1da90*/  LDS.128 R28, [R251+0x7800] ;  /* 0x00780000fb1c7984 */ /* 0x0004a20000000c00 */
[----:B------:R-:W-:-:S02]  /*1daa0*/  IADD3 R6, P2, P1, R2, R68, R0 ;  /* 0x0000004402067210 */ /* 0x000fc4000795e000 */
[----:B------:R-:W-:Y:S01]  /*1dab0*/  SHF.R.S32.HI R2, RZ, 0x1f, R0 ;  /* 0x0000001fff027819 */ /* 0x000fe20000011400 */
[----:B------:R-:W-:-:S03]  /*1dac0*/  VIADD R0, R10, 0x10 ;  /* 0x000000100a007836 */ /* 0x000fc60000000000 */
[----:B------:R-:W-:Y:S01]  /*1dad0*/  IADD3.X R8, R8, R69, R2, P2, P1 ;  /* 0x0000004508087210 */ /* 0x000fe200017e2402 */
[----:B------:R-:W-:Y:S01]  /*1dae0*/  VIADD R2, R10, 0x20 ;  /* 0x000000200a027836 */ /* 0x000fe20000000000 */
[----:B------:R-:W-:Y:S02]  /*1daf0*/  ISETP.NE.AND P1, PT, R204, RZ, PT ;  /* 0x000000ffcc00720c */ /* 0x000fe40003f25270 */
[----:B------:R-:W-:Y:S02]  /*1db00*/  ISETP.GE.AND P4, PT, R0, UR12, PT ;  /* 0x0000000c00007c0c */ /* 0x000fe4000bf86270 */
[----:B------:R-:W-:Y:S02]  /*1db10*/  IADD3 R0, R10, 0x30, RZ ;  /* 0x000000300a007810 */ /* 0x000fe40007ffe0ff */
[----:B------:R-:W-:Y:S01]  /*1db20*/  ISETP.GE.AND P3, PT, R2, UR12, PT ;  /* 0x0000000c02007c0c */ /* 0x000fe2000bf66270 */
[----:B----4-:R-:W-:Y:S01]  /*1db30*/  @P0 FMUL.FTZ R3, R3, 0.69314718246459960938 ;  /* 0x3f31721803030820 */ /* 0x010fe20000410000 */
[----:B------:R-:W-:Y:S01]  /*1db40*/  ISETP.GE.AND P2, PT, R0, UR12, PT ;  /* 0x0000000c00007c0c */ /* 0x000fe2000bf46270 */
[C---:B------:R-:W-:Y:S01]  /*1db50*/  VIADD R0, R10.reuse, 0x50 ;  /* 0x000000500a007836 */ /* 0x040fe20000000000 */
[----:B------:R-:W-:Y:S01]  /*1db60*/  IADD3 R2, R10, 0x40, RZ ;  /* 0x000000400a027810 */ /* 0x000fe20007ffe0ff */
[----:B-1----:R-:W-:Y:S01]  /*1db70*/  @P0 FFMA.FTZ R21, R136, R9, R3 ;  /* 0x0000000988150223 */ /* 0x002fe20000010003 */
[----:B------:R-:W-:Y:S01]  /*1db80*/  ISETP.NE.AND P0, PT, R101, RZ, PT ;  /* 0x000000ff6500720c */ /* 0x000fe20003f05270 */
[----:B------:R-:W-:Y:S01]  /*1db90*/  @P1 FMUL.FTZ R4, R4, 0.69314718246459960938 ;  /* 0x3f31721804041820 */ /* 0x000fe20000410000 */
[----:B------:R-:W-:-:S03]  /*1dba0*/  LOP3.LUT R3, R11, 0xfffffff8, RZ, 0xc0, !PT ;  /* 0xfffffff80b037812 */ /* 0x000fc600078ec0ff */
[----:B------:R-:W-:Y:S01]  /*1dbb0*/  @P1 FFMA.FTZ R20, R137, R12, R4 ;  /* 0x0000000c89141223 */ /* 0x000fe20000010004 */
[----:B------:R-:W-:Y:S01]  /*1dbc0*/  ISETP.GE.AND P1, PT, R2, UR12, PT ;  /* 0x0000000c02007c0c */ /* 0x000fe2000bf26270 */
[----:B------:R-:W-:-:S04]  /*1dbd0*/  @P5 FMUL.FTZ R2, R13, 0.69314718246459960938 ;  /* 0x3f3172180d025820 */ /* 0x000fc80000410000 */
[----:B------:R-:W-:Y:S02]  /*1dbe0*/  @P5 FFMA.FTZ R18, R134, R15, R2 ;  /* 0x0000000f86125223 */ /* 0x000fe40000010002 */
[----:B------:R-:W-:-:S04]  /*1dbf0*/  @P0 FMUL.FTZ R4, R5, 0.69314718246459960938 ;  /* 0x3f31721805040820 */ /* 0x000fc80000410000 */
[----:B------:R-:W-:Y:S01]  /*1dc00*/  @P0 FFMA.FTZ R19, R135, R14, R4 ;  /* 0x0000000e87130223 */ /* 0x000fe20000010004 */
[----:B------:R-:W-:Y:S02]  /*1dc10*/  ISETP.GE.AND P0, PT, R0, UR12, PT ;  /* 0x0000000c00007c0c */ /* 0x000fe4000bf06270 */
[----:B------:R-:W-:-:S04]  /*1dc20*/  IADD3 R0, -R3, R16, RZ ;  /* 0x0000001003007210 */ /* 0x000fc80007ffe1ff */
[----:B------:R-:W-:Y:S01]  /*1dc30*/  SHF.L.U32 R17, R0, 0x3, RZ ;  /* 0x0000000300117819 */ /* 0x000fe200000006ff */
[----:B--23--:R-:W-:Y:S06]  /*1dc40*/  @P6 BRA `(.L_x_614) ;  /* 0x0000000000dc6947 */ /* 0x00cfec0003800000 */
[----:B------:R-:W1:Y:S01]  /*1dc50*/  S2R R3, SR_TID.X ;  /* 0x0000000000037919 */ /* 0x000e620000002100 */
[----:B------:R-:W-:Y:S02]  /*1dc60*/  SHF.R.S32.HI R2, RZ, 0x1f, R80 ;  /* 0x0000001fff027819 */ /* 0x000fe40000011450 */
[----:B------:R-:W-:Y:S02]  /*1dc70*/  P2R R24, PR, RZ, 0x2 ;  /* 0x00000002ff187803 */ /* 0x000fe40000000000 */
[----:B------:R-:W-:Y:S02]  /*1dc80*/  LEA.HI R2, R2, R80, RZ, 0x2 ;  /* 0x0000005002027211 */ /* 0x000fe400078f10ff */
[----:B------:R-:W-:Y:S02]  /*1dc90*/  P2R R23, PR, RZ, 0x1 ;  /* 0x00000001ff177803 */ /* 0x000fe40000000000 */
[----:B------:R-:W-:Y:S02]  /*1dca0*/  LOP3.LUT R2, R2, 0xffffffc, RZ, 0xc0, !PT ;  /* 0x0ffffffc02027812 */ /* 0x000fe400078ec0ff */
[----:B------:R-:W-:-:S03]  /*1dcb0*/  P2R R22, PR, RZ, 0x4 ;  /* 0x00000004ff167803 */ /* 0x000fc60000000000 */
        /* <DEDUP_REMOVED lines=48> */
.L_x_614:
[----:B------:R-:W-:Y:S05]  /*1dfc0*/  BSYNC B0 ;  /* 0x0000000000007941 */ /* 0x000fea0003800000 */
.L_x_613:
[----:B--2---:R-:W-:Y:S01]  /*1dfd0*/  SHF.R.S32.HI R3, RZ, 0x1f, R17 ;  /* 0x0000001fff037819 */ /* 0x004fe20000011411 */
[----:B------:R-:W-:Y:S01]  /*1dfe0*/  IMAD.U32 R6, RZ, RZ, UR17 ;  /* 0x00000011ff067e24 */ /* 0x000fe2000f8e00ff */
[----:B------:R-:W-:Y:S01]  /*1dff0*/  IADD3 R2, P5, R17, UR8, RZ ;  /* 0x0000000811027c10 */ /* 0x000fe2000ffbe0ff */
[C---:B------:R-:W-:Y:S01]  /*1e000*/  VIADD R0, R10.reuse, 0x60 ;  /* 0x000000600a007836 */ /* 0x040fe20000000000 */
[--C-:B------:R-:W-:Y:S01]  /*1e010*/  SHF.R.S32.HI R11, RZ, 0x1f, R10.reuse ;  /* 0x0000001fff0b7819 */ /* 0x100fe2000001140a */
[----:B------:R1:W2:Y:S01]  /*1e020*/  LDS.128 R12, [R251] ;  /* 0x00000000fb0c7984 */ /* 0x0002a20000000c00 */
[----:B------:R-:W-:Y:S01]  /*1e030*/  IADD3.X R3, R3, UR6, RZ, P5, !PT ;  /* 0x0000000603037c10 */ /* 0x000fe2000affe4ff */
[----:B------:R-:W-:Y:S01]  /*1e040*/  ULDC.64 UR4, c[0x0][0x2a0] ;  /* 0x0000a80000047ab9 */ /* 0x000fe20000000a00 */
[----:B------:R-:W-:Y:S01]  /*1e050*/  ISETP.GE.AND P5, PT, R10, UR12, PT ;  /* 0x0000000c0a007c0c */ /* 0x000fe2000bfa6270 */
[----:B------:R-:W-:Y:S01]  /*1e060*/  IMAD.WIDE R6, R6, 0x80, R10 ;  /* 0x0000008006067825 */ /* 0x000fe200078e020a */
[----:B------:R-:W-:Y:S01]  /*1e070*/  IADD3 R20, R10, 0x70, RZ ;  /* 0x000000700a147810 */ /* 0x000fe20007ffe0ff */
[----:B------:R-:W-:Y:S01]  /*1e080*/  BSSY B0, `(.L_x_615) ;  /* 0x0000014000007945 */ /* 0x000fe20003800000 */
[----:B------:R1:W3:Y:S01]  /*1e090*/  LDS.128 R8, [R251+0x4000] ;  /* 0x00400000fb087984 */ /* 0x0002e20000000c00 */
        /* <DEDUP_REMOVED lines=16> */
[----:B--2---:R4:W-:Y:S04]  /*1e1a0*/  STG.E.128 desc[UR18][R4.64], R12 ;  /* 0x0000000c04007986 */ /* 0x0049e8000c101d12 */
[----:B---3--:R4:W-:Y:S02]  /*1e1b0*/  STG.E.128 desc[UR18][R4.64+0x80], R8 ;  /* 0x0000800804007986 */ /* 0x0089e4000c101d12 */
.L_x_616:
[----:B------:R-:W-:Y:S05]  /*1e1c0*/  BSYNC B0 ;  /* 0x0000000000007941 */ /* 0x000fea0003800000 */
.L_x_615:
[----:B--2-4-:R2:W4:Y:S01]  /*1e1d0*/  LDS.128 R12, [R251+0x800] ;  /* 0x00080000fb0c7984 */ /* 0x0145220000000c00 */
[----:B------:R-:W-:Y:S01]  /*1e1e0*/  BSSY B0, `(.L_x_617) ;  /* 0x0000012000007945 */ /* 0x000fe20003800000 */
[----:B------:R-:W-:Y:S02]  /*1e1f0*/  ISETP.GE.AND P5, PT, R20, UR12, PT ;  /* 0x0000000c14007c0c */ /* 0x000fe4000bfa6270 */
[----:B---3--:R2:W3:Y:S01]  /*1e200*/  LDS.128 R8, [R251+0x4800] ;  /* 0x00480000fb087984 */ /* 0x0084e20000000c00 */
        /* <DEDUP_REMOVED lines=14> */
[----:B---3--:R4:W-:Y:S02]  /*1e2f0*/  STG.E.128 desc[UR18][R4.64+0x80], R8 ;  /* 0x0000800804007986 */ /* 0x0089e4000c101d12 */
.L_x_618:
[----:B------:R-:W-:Y:S05]  /*1e300*/  BSYNC B0 ;  /* 0x0000000000007941 */ /* 0x000fea0003800000 */
.L_x_617:
[----:B----4-:R4:W1:Y:S01]  /*1e310*/  LDS.128 R12, [R251+0x1000] ;  /* 0x00100000fb0c7984 */ /* 0x0108620000000c00 */
[----:B------:R-:W-:Y:S03]  /*1e320*/  BSSY B0, `(.L_x_619) ;  /* 0x0000011000007945 */ /* 0x000fe60003800000 */
        /* <DEDUP_REMOVED lines=15> */
[----:B---3--:R1:W-:Y:S02]  /*1e420*/  STG.E.128 desc[UR18][R4.64+0x80], R8 ;  /* 0x0000800804007986 */ /* 0x0083e4000c101d12 */
.L_x_620:
[----:B------:R-:W-:Y:S05]  /*1e430*/  BSYNC B0 ;  /* 0x0000000000007941 */ /* 0x000fea0003800000 */
.L_x_619:
[----:B-1----:R1:W1:Y:S01]  /*1e440*/  LDS.128 R12, [R251+0x1800] ;  /* 0x00180000fb0c7984 */ /* 0x0022620000000c00 */
[----:B------:R-:W-:Y:S03]  /*1e450*/  BSSY B0, `(.L_x_621) ;  /* 0x0000011000007945 */ /* 0x000fe60003800000 */
[----:B---3--:R3:W1:Y:S01]  /*1e460*/  LDS.128 R8, [R251+0x5800] ;  /* 0x00580000fb087984 */ /* 0x0086620000000c00 */
        /* <DEDUP_REMOVED lines=15> */
.L_x_622:
[----:B------:R-:W-:Y:S05]  /*1e560*/  BSYNC B0 ;  /* 0x0000000000007941 */ /* 0x000fea0003800000 */
.L_x_621:
        /* <DEDUP_REMOVED lines=18> */
.L_x_624:
[----:B------:R-:W-:Y:S05]  /*1e690*/  BSYNC B0 ;  /* 0x0000000000007941 */ /* 0x000fea0003800000 */
.L_x_623:
        /* <DEDUP_REMOVED lines=18> */
.L_x_626:
[----:B------:R-:W-:Y:S05]  /*1e7c0*/  BSYNC B0 ;  /* 0x0000000000007941 */ /* 0x000fea0003800000 */
.L_x_625:
        /* <DEDUP_REMOVED lines=18> */
.L_x_628:
[----:B------:R-:W-:Y:S05]  /*1e8f0*/  BSYNC B0 ;  /* 0x0000000000007941 */ /* 0x000fea0003800000 */
.L_x_627:
        /* <DEDUP_REMOVED lines=16> */
.L_x_629:
        /* <DEDUP_REMOVED lines=16> */
.L_x_2924:


//--------------------- .text._ZN5flash16flash_fwd_kernelI23Flash_fwd_kernel_traitsILi128ELi128ELi64ELi4ELb0ELb0EN7cutlass10bfloat16_tE19Flash_kernel_traitsILi128ELi128ELi64ELi4ES3_EELb0ELb0ELb1ELb0ELb0ELb0ELb0ELb0EEEvNS_16Flash_fwd_paramsE --------------------------
	.section	.text._ZN5flash16flash_fwd_kernelI23Flash_fwd_kernel_traitsILi128ELi128ELi64ELi4ELb0ELb0EN7cutlass10bfloat16_tE19Flash_kernel_traitsILi128ELi128ELi64ELi4ES3_EELb0ELb0ELb1ELb0ELb0ELb0ELb0ELb0EEEvNS_16Flash_fwd_paramsE,"ax",@progbits
	.align	128
        .global         _ZN5flash16flash_fwd_kernelI23Flash_fwd_kernel_traitsILi128ELi128ELi64ELi4ELb0ELb0EN7cutlass10bfloat16_tE19Flash_kernel_traitsILi128ELi128ELi64ELi4ES3_EELb0ELb0ELb1ELb0ELb0ELb0ELb0ELb0EEEvNS_16Flash_fwd_paramsE
        .type           _ZN5flash16flash_fwd_kernelI23Flash_fwd_kernel_traitsILi128ELi128ELi64ELi4ELb0ELb0EN7cutlass10bfloat16_tE19Flash_kernel_traitsILi128ELi128ELi64ELi4ES3_EELb0ELb0ELb1ELb0ELb0ELb0ELb0ELb0EEEvNS_16Flash_fwd_paramsE,@function
        .size           _ZN5flash16flash_fwd_kernelI23Flash_fwd_kernel_traitsILi128ELi128ELi64ELi4ELb0ELb0EN7cutlass10bfloat16_tE19Flash_kernel_traitsILi128ELi128ELi64ELi4ES3_EELb0ELb0ELb1ELb0ELb0ELb0ELb0ELb0EEEvNS_16Flash_fwd_paramsE,(.L_x_2925 - _ZN5flash16flash_fwd_kernelI23Flash_fwd_kernel_traitsILi128ELi128ELi64ELi4ELb0ELb0EN7cutlass10bfloat16_tE19Flash_kernel_traitsILi128ELi128ELi64ELi4ES3_EELb0ELb0ELb1ELb0ELb0ELb0ELb0ELb0EEEvNS_16Flash_fwd_paramsE)
        .other          _ZN5flash16flash_fwd_kernelI23Flash_fwd_kernel_traitsILi128ELi128ELi64ELi4ELb0ELb0EN7cutlass10bfloat16_tE19Flash_kernel_traitsILi128ELi128ELi64ELi4ES3_EELb0ELb0ELb1ELb0ELb0ELb0ELb0ELb0EEEvNS_16Flash_fwd_paramsE,@"STO_CUDA_ENTRY STV_DEFAULT"
_ZN5flash16flash_fwd_kernelI23Flash_fwd_kernel_traitsILi128ELi128ELi64ELi4ELb0ELb0EN7cutlass10bfloat16_tE19Flash_kernel_traitsILi128ELi128ELi64ELi4ES3_EELb0ELb0ELb1ELb0ELb0ELb0ELb0ELb0EEEvNS_16Flash_fwd_paramsE:
.text._ZN5flash16flash_fwd_kernelI23Flash_fwd_kernel_traitsILi128ELi128ELi64ELi4ELb0ELb0EN7cutlass10bfloat16_tE19Flash_kernel_traitsILi128ELi128ELi64ELi4ES3_EELb0ELb0ELb1ELb0ELb0ELb0ELb0ELb0EEEvNS_16Flash_fwd_paramsE:
        /* <DEDUP_REMOVED lines=55> */
.L_x_630:
[----:B------:R-:W-:-:S05]  /*0370*/  ULDC UR7, c[0x0][0x2c8] ;  /* 0x0000b20000077ab9 */ /* 0x000fca0000000800 */
.L_x_631:
        /* <DEDUP_REMOVED lines=48> */
[----:B------:R-:W-:Y:S01]  /*0680*/  ULDC.U8 UR10, c[0x0][0x3d8] ;  /* 0x0000f600000a7ab9 */ /* 0x000fe20000000000 */
[----:B------:R-:W-:Y:S01]  /*0690*/  UISETP.NE.AND UP2, UPT, UR9, URZ, UPT ;  /* 0x0000003f0900728c */ /* 0x000fe2000bf45270 */
[----:B------:R-:W-:Y:S01]  /*06a0*/  LEA.HI R8, R8, R162, RZ, 0x3 ;  /* 0x000000a208087211 */ /* 0x000fe200078f18ff */
[----:B------:R-:W-:Y:S01]  /*06b0*/  UISETP.NE.AND UP3, UPT, UR10, URZ, UPT ;  /* 0x0000003f0a00728c */ /* 0x000fe2000bf65270 */
[----:B------:R-:W-:Y:S01]  /*06c0*/  IMAD.U32 R6, RZ, RZ, UR17 ;  /* 0x00000011ff067e24 */ /* 0x000fe2000f8e00ff */
[----:B------:R-:W-:Y:S01]  /*06d0*/  UISETP.NE.AND UP0, UPT, UR10, URZ, !UP2 ;  /* 0x0000003f0a00728c */ /* 0x000fe2000d705270 */
        /* <DEDUP_REMOVED lines=13> */
[----:B------:R-:W-:Y:S01]  /*07b0*/  @UP1 UIMAD UR8, UR16, UR7, UR13 ;  /* 0x00000007100812a4 */ /* 0x000fe2000f8e020d */
[C---:B------:R-:W-:Y:S01]  /*07c0*/  VIADD R17, R8.reuse, 0x10 ;  /* 0x0000001008117836 */ /* 0x040fe20000000000 */
[----:B------:R-:W-:Y:S01]  /*07d0*/  @!UP1 UIMAD UR7, UR11, UR5, UR6 ;  /* 0x000000050b0792a4 */ /* 0x000fe2000f8e0206 */
[C---:B------:R-:W-:Y:S01]  /*07e0*/  VIADD R18, R8.reuse, 0x20 ;  /* 0x0000002008127836 */ /* 0x040fe20000000000 */
[----:B------:R-:W-:Y:S01]  /*07f0*/  USHF.R.S32.HI UR6, URZ, 0x1f, UR26 ;  /* 0x0000001f3f067899 */ /* 0x000fe2000801141a */
[----:B------:R-:W-:Y:S01]  /*0800*/  VIADD R20, R8, 0x30 ;  /* 0x0000003008147836 */ /* 0x000fe20000000000 */
[----:B------:R-:W-:Y:S01]  /*0810*/  ULDC.64 UR4, c[0x0][0x2a0] ;  /* 0x0000a80000047ab9 */ /* 0x000fe20000000a00 */
[----:B------:R-:W-:Y:S01]  /*0820*/  @!UP1 UIADD3 UR8, UR15, UR7, URZ ;  /* 0x000000070f089290 */ /* 0x000fe2000fffe03f */
[----:B------:R-:W-:Y:S01]  /*0830*/  IMAD.U32 R12, RZ, RZ, UR4 ;  /* 0x00000004ff0c7e24 */ /* 0x000fe2000f8e00ff */
[----:B------:R-:W-:Y:S01]  /*0840*/  @!UP1 UMOV UR12, UR14 ;  /* 0x0000000e000c9c82 */ /* 0x000fe20008000000 */
[----:B------:R-:W-:Y:S01]  /*0850*/  UIMAD UR6, UR6, UR4, URZ ;  /* 0x00000004060672a4 */ /* 0x000fe2000f8e023f */
[C---:B------:R-:W-:Y:S01]  /*0860*/  IADD3 R2, P0, R14.reuse, UR12, RZ ;  /* 0x0000000c0e027c10 */ /* 0x040fe2000ff1e0ff */
[----:B------:R-:W-:Y:S01]  /*0870*/  @UP2 UMOV UR9, 0x1 ;  /* 0x0000000100092882 */ /* 0x000fe20000000000 */
[----:B------:R-:W-:Y:S01]  /*0880*/  @!UP2 ULDC UR4, c[0x0][0x270] ;  /* 0x00009c000004aab9 */ /* 0x000fe20000000800 */
[----:B------:R-:W-:Y:S01]  /*0890*/  UIMAD UR5, UR26, UR5, UR6 ;  /* 0x000000051a0572a4 */ /* 0x000fe2000f8e0206 */
[----:B------:R-:W-:Y:S01]  /*08a0*/  LEA.HI.X.SX32 R3, R14, UR8, 0x1, P0 ;  /* 0x000000080e037c11 */ /* 0x000fe200080f0eff */
[----:B------:R-:W-:Y:S01]  /*08b0*/  @!UP2 ULDC UR8, c[0x0][0x2c4] ;  /* 0x0000b1000008aab9 */ /* 0x000fe20000000800 */
[----:B------:R-:W-:Y:S01]  /*08c0*/  @UP0 ULDC UR8, c[0x0][0x2e4] ;  /* 0x0000b90000080ab9 */ /* 0x000fe20000000800 */
[----:B------:R-:W-:Y:S01]  /*08d0*/  @UP2 ULDC.64 UR6, c[0x0][0x2c0] ;  /* 0x0000b00000062ab9 */ /* 0x000fe20000000a00 */
[----:B------:R-:W-:Y:S01]  /*08e0*/  @!UP2 UIMAD UR9, UR8, UR4, URZ ;  /* 0x000000040809a2a4 */ /* 0x000fe2000f8e023f */
[----:B------:R-:W-:Y:S01]  /*08f0*/  IMAD.WIDE.U32 R12, R12, UR26, R2 ;  /* 0x0000001a0c0c7c25 */ /* 0x000fe2000f8e0002 */
[----:B------:R-:W-:Y:S01]  /*0900*/  @UP2 UIMAD UR6, UR7, UR6, URZ ;  /* 0x00000006070622a4 */ /* 0x000fe2000f8e023f */
[----:B------:R-:W-:Y:S01]  /*0910*/  ISETP.NE.AND P1, PT, R0, RZ, PT ;  /* 0x000000ff0000720c */ /* 0x000fe20003f25270 */
[----:B------:R-:W-:Y:S01]  /*0920*/  UIADD3 UR18, -UR24, UR18, URZ ;  /* 0x0000001218127290 */ /* 0x000fe2000fffe13f */
[----:B------:R-:W-:Y:S01]  /*0930*/  VIADD R11, R13, UR5 ;  /* 0x000000050d0b7c36 */ /* 0x000fe20008000000 */
[----:B------:R-:W-:Y:S01]  /*0940*/  @!UP3 ULDC UR7, c[0x0][0x2c4] ;  /* 0x0000b1000007bab9 */ /* 0x000fe20000000800 */
[----:B------:R-:W-:Y:S01]  /*0950*/  UIMAD UR9, UR11, UR9, URZ ;  /* 0x000000090b0972a4 */ /* 0x000fe2000f8e023f */
[----:B------:R-:W-:Y:S01]  /*0960*/  IMAD.WIDE R6, R6, 0x80, R8 ;  /* 0x0000008006067825 */ /* 0x000fe200078e0208 */
[----:B------:R-:W-:Y:S01]  /*0970*/  @!UP3 UIMAD UR7, UR11, UR7, URZ ;  /* 0x000000070b07b2a4 */ /* 0x000fe2000f8e023f */
[----:B------:R-:W-:Y:S01]  /*0980*/  ISETP.GE.AND P4, PT, R8, UR18, PT ;  /* 0x0000001208007c0c */ /* 0x000fe2000bf86270 */
[----:B------:R-:W-:Y:S01]  /*0990*/  USEL UR9, UR9, URZ, UP3 ;  /* 0x0000003f09097287 */ /* 0x000fe20009800000 */
[----:B------:R-:W-:Y:S01]  /*09a0*/  ISETP.GE.AND P0, PT, R17, UR18, PT ;  /* 0x0000001211007c0c */ /* 0x000fe2000bf06270 */
[----:B------:R-:W-:Y:S01]  /*09b0*/  @!UP3 USEL UR7, UR7, UR16, !UP1 ;  /* 0x000000100707b287 */ /* 0x000fe2000c800000 */
[----:B------:R-:W-:Y:S01]  /*09c0*/  ISETP.GE.AND P3, PT, R18, UR18, PT ;  /* 0x0000001212007c0c */ /* 0x000fe2000bf66270 */
[----:B------:R-:W-:Y:S01]  /*09d0*/  @UP2 ULDC UR10, c[0x0][0x2c0] ;  /* 0x0000b000000a2ab9 */ /* 0x000fe20000000800 */
[----:B------:R-:W-:Y:S01]  /*09e0*/  @!UP2 UMOV UR6, UR8 ;  /* 0x000000080006ac82 */ /* 0x000fe20008000000 */
[----:B------:R-:W-:Y:S01]  /*09f0*/  @!UP2 UMOV UR10, 0x1 ;  /* 0x00000001000aa882 */ /* 0x000fe20000000000 */
[----:B------:R-:W-:Y:S01]  /*0a00*/  UIMAD UR6, UR26, UR6, UR9 ;  /* 0x000000061a0672a4 */ /* 0x000fe2000f8e0209 */
[----:B------:R-:W-:Y:S01]  /*0a10*/  ISETP.GE.AND P2, PT, R20, UR18, PT ;  /* 0x0000001214007c0c */ /* 0x000fe2000bf46270 */
[----:B------:R-:W-:Y:S01]  /*0a20*/  UIMAD UR24, UR24, UR10, URZ ;  /* 0x0000000a181872a4 */ /* 0x000fe2000f8e023f */
[----:B------:R-:W-:Y:S01]  /*0a30*/  VIADD R22, R8, 0x40 ;  /* 0x0000004008167836 */ /* 0x000fe20000000000 */
[----:B------:R-:W-:Y:S01]  /*0a40*/  UMOV UR12, URZ ;  /* 0x0000003f000c7c82 */ /* 0x000fe20008000000 */
[----:B------:R-:W-:Y:S01]  /*0a50*/  @!UP3 UMOV UR12, UR7 ;  /* 0x00000007000cbc82 */ /* 0x000fe20008000000 */
[----:B------:R-:W-:Y:S01]  /*0a60*/  UMOV UR13, URZ ;  /* 0x0000003f000d7c82 */ /* 0x000fe20008000000 */
[----:B------:R-:W-:Y:S01]  /*0a70*/  USHF.R.S32.HI UR8, URZ, 0x1f, UR6 ;  /* 0x0000001f3f087899 */ /* 0x000fe20008011406 */
[----:B------:R-:W-:Y:S01]  /*0a80*/  VIADD R15, R14, 0x40 ;  /* 0x000000400e0f7836 */ /* 0x000fe20000000000 */
[----:B------:R-:W-:-:S02]  /*0a90*/  @!UP3 USHF.R.S32.HI UR13, URZ, 0x1f, UR7 ;  /* 0x0000001f3f0db899 */ /* 0x000fc40008011407 */
        /* <DEDUP_REMOVED lines=18> */
.L_x_634:
[----:B------:R-:W-:Y:S05]  /*0bc0*/  BSYNC B0 ;  /* 0x0000000000007941 */ /* 0x000fea0003800000 */
.L_x_633:
        /* <DEDUP_REMOVED lines=21> */
.L_x_636:
[----:B------:R-:W-:Y:S05]  /*0d20*/  BSYNC B0 ;  /* 0x0000000000007941 */ /* 0x000fea0003800000 */
.L_x_635:
        /* <DEDUP_REMOVED lines=21> */
.L_x_638:
[----:B------:R-:W-:Y:S05]  /*0e80*/  BSYNC B0 ;  /* 0x0000000000007941 */ /* 0x000fea0003800000 */
.L_x_637:
        /* <DEDUP_REMOVED lines=21> */
.L_x_640:
[----:B------:R-:W-:Y:S05]  /*0fe0*/  BSYNC B0 ;  /* 0x0000000000007941 */ /* 0x000fea0003800000 */
.L_x_639:
        /* <DEDUP_REMOVED lines=20> */
.L_x_642:
[----:B------:R-:W-:Y:S05]  /*1130*/  BSYNC B0 ;  /* 0x0000000000007941 */ /* 0x000fea0003800000 */
.L_x_641:
        /* <DEDUP_REMOVED lines=20> */
.L_x_644:
[----:B------:R-:W-:Y:S05]  /*1280*/  BSYNC B0 ;  /* 0x0000000000007941 */ /* 0x000fea0003800000 */
.L_x_643:
        /* <DEDUP_REMOVED lines=20> */
.L_x_646:
[----:B------:R-:W-:Y:S05]  /*13d0*/  BSYNC B0 ;  /* 0x0000000000007941 */ /* 0x000fea0003800000 */
.L_x_645:
        /* <DEDUP_REMOVED lines=20> */
.L_x_648:
[----:B------:R-:W-:Y:S05]  /*1520*/  BSYNC B0 ;  /* 0x0000000000007941 */ /* 0x000fea0003800000 */
.L_x_647:
        /* <DEDUP_REMOVED lines=10> */
.L_x_650:
[----:B------:R-:W-:Y:S05]  /*15d0*/  BSYNC B0 ;  /* 0x0000000000007941 */ /* 0x000fea0003800000 */
.L_x_649:
        /* <DEDUP_REMOVED lines=15> */
.L_x_652:
[----:B------:R-:W-:Y:S05]  /*16d0*/  BSYNC B0 ;  /* 0x0000000000007941 */ /* 0x000fea0003800000 */
.L_x_651:
        /* <DEDUP_REMOVED lines=10> */
.L_x_654:
[----:B------:R-:W-:Y:S05]  /*1780*/  BSYNC B0 ;  /* 0x0000000000007941 */ /* 0x000fea0003800000 */
.L_x_653:
        /* <DEDUP_REMOVED lines=10> */
.L_x_656:
[----:B------:R-:W-:Y:S05]  /*1830*/  BSYNC B0 ;  /* 0x0000000000007941 */ /* 0x000fea0003800000 */
.L_x_655:
        /* <DEDUP_REMOVED lines=10> */
.L_x_658:
[----:B------:R-:W-:Y:S05]  /*18e0*/  BSYNC B0 ;  /* 0x0000000000007941 */ /* 0x000fea0003800000 */
.L_x_657:
        /* <DEDUP_REMOVED lines=10> */
.L_x_660:
[----:B------:R-:W-:Y:S05]  /*1990*/  BSYNC B0 ;  /* 0x0000000000007941 */ /* 0x000fea0003800000 */
.L_x_659:
        /* <DEDUP_REMOVED lines=10> */
.L_x_662:
[----:B------:R-:W-:Y:S05]  /*1a40*/  BSYNC B0 ;  /* 0x0000000000007941 */ /* 0x000fea0003800000 */
.L_x_661:
        /* <DEDUP_REMOVED lines=10> */
.L_x_632:
[----:B------:R-:W1:Y:S01]  /*1af0*/  LDC R14, c[0x0][0x278] ;  /* 0x00009e00ff0e7b82 */ /* 0x000e620000000800 */
[----:B------:R-:W2:Y:S01]  /*1b00*/  S2R R7, SR_CTAID.Z ;  /* 0x0000000000077919 */ /* 0x000ea20000002700 */
[----:B------:R-:W-:Y:S01]  /*1b10*/  SHF.R.S32.HI R26, RZ, 0x1f, R162 ;  /* 0x0000001fff1a7819 */ /* 0x000fe200000114a2 */
        /* <DEDUP_REMOVED lines=9> */
[----:B------:R-:W-:Y:S02]  /*1bb0*/  @!UP0 USHF.R.S32.HI UR8, URZ, 0x1f, UR11 ;  /* 0x0000001f3f088899 */ /* 0x000fe4000801140b */
[----:B------:R-:W-:Y:S02]  /*1bc0*/  @UP0 UIMAD.WIDE.U32 UR28, UR16, UR4, URZ ;  /* 0x00000004101c02a5 */ /* 0x000fe4000f8e003f */
[----:B------:R-:W-:Y:S02]  /*1bd0*/  @UP1 UIADD3 UR7, UR12, UR6, URZ ;  /* 0x000000060c071290 */ /* 0x000fe4000fffe03f */
[----:B------:R-:W-:Y:S01]  /*1be0*/  @UP0 UIMAD UR10, UR16, UR5, UR29 ;  /* 0x00000005100a02a4 */ /* 0x000fe2000f8e021d */
[----:B-1----:R-:W-:Y:S02]  /*1bf0*/  IABS R0, R14 ;  /* 0x0000000e00007213 */ /* 0x002fe40000000000 */
[----:B------:R-:W-:-:S02]  /*1c00*/  @!UP0 ULDC.64 UR4, c[0x0][0x228] ;  /* 0x00008a0000048ab9 */ /* 0x000fc40000000a00 */
[----:B------:R-:W-:Y:S01]  /*1c10*/  @!UP0 UIMAD UR8, UR8, UR4, URZ ;  /* 0x00000004080882a4 */ /* 0x000fe2000f8e023f */
[----:B------:R-:W-:Y:S01]  /*1c20*/  IMAD.MOV.U32 R11, RZ, RZ, R0 ;  /* 0x000000ffff0b7224 */ /* 0x000fe200078e0000 */
[----:B------:R-:W-:Y:S02]  /*1c30*/  @!UP0 UIMAD.WIDE.U32 UR30, UR11, UR4, URZ ;  /* 0x000000040b1e82a5 */ /* 0x000fe4000f8e003f */
[----:B------:R-:W-:Y:S01]  /*1c40*/  @!UP0 UIMAD UR5, UR11, UR5, UR8 ;  /* 0x000000050b0582a4 */ /* 0x000fe2000f8e0208 */
[----:B------:R-:W1:Y:S02]  /*1c50*/  I2F.RP R2, R11 ;  /* 0x0000000b00027306 */ /* 0x000e640000209400 */
[----:B------:R-:W-:Y:S01]  /*1c60*/  @UP1 ULDC.64 UR8, c[0x0][0x248] ;  /* 0x0000920000081ab9 */ /* 0x000fe20000000a00 */
[----:B------:R-:W-:Y:S02]  /*1c70*/  @!UP0 UIADD3 UR10, UR31, UR5, URZ ;  /* 0x000000051f0a8290 */ /* 0x000fe4000fffe03f */
[----:B------:R-:W-:-:S02]  /*1c80*/  @UP1 UIMAD.WIDE.U32 UR32, UR7, UR8, URZ ;  /* 0x00000008072012a5 */ /* 0x000fc4000f8e003f */
[----:B------:R-:W-:Y:S01]  /*1c90*/  @UP1 UIMAD UR7, UR7, UR9, URZ ;  /* 0x00000009070712a4 */ /* 0x000fe2000f8e023f */
[----:B------:R-:W-:-:S03]  /*1ca0*/  @!UP0 UMOV UR28, UR30 ;  /* 0x0000001e001c8c82 */ /* 0x000fc60008000000 */
[----:B------:R-:W-:Y:S01]  /*1cb0*/  @UP1 UIADD3 UR29, UR33, UR7, URZ ;  /* 0x00000007211d1290 */ /* 0x000fe2000fffe03f */
[----:B-1----:R-:W1:Y:S02]  /*1cc0*/  MUFU.RCP R2, R2 ;  /* 0x0000000200027308 */ /* 0x002e640000001000 */
[----:B-1----:R-:W-:-:S06]  /*1cd0*/  VIADD R2, R2, 0xffffffe ;  /* 0x0ffffffe02027836 */ /* 0x002fcc0000000000 */
[----:B------:R-:W1:Y:S02]  /*1ce0*/  F2I.FTZ.U32.TRUNC.NTZ R3, R2 ;  /* 0x0000000200037305 */ /* 0x000e64000021f000 */
[----:B-1----:R-:W-:Y:S02]  /*1cf0*/  IMAD.MOV R0, RZ, RZ, -R3 ;  /* 0x000000ffff007224 */ /* 0x002fe400078e0a03 */
[----:B------:R-:W-:Y:S02]  /*1d00*/  IMAD.MOV.U32 R2, RZ, RZ, RZ ;  /* 0x000000ffff027224 */ /* 0x000fe400078e00ff */
[----:B------:R-:W-:Y:S02]  /*1d10*/  IMAD.MOV.U32 R4, RZ, RZ, R0 ;  /* 0x000000ffff047224 */ /* 0x000fe400078e0000 */
[----:B------:R-:W-:Y:S02]  /*1d20*/  VIADD R0, R6, 0x40 ;  /* 0x0000004006007836 */ /* 0x000fe40000000000 */
[----:B------:R-:W-:-:S03]  /*1d30*/  IMAD R4, R4, R11, RZ ;  /* 0x0000000b04047224 */ /* 0x000fc600078e02ff */
[----:B------:R-:W-:Y:S01]  /*1d40*/  ISETP.GE.AND P4, PT, R0, UR14, PT ;  /* 0x0000000e00007c0c */ /* 0x000fe2000bf86270 */
[----:B------:R-:W-:Y:S01]  /*1d50*/  IMAD.HI.U32 R3, R3, R4, R2 ;  /* 0x0000000403037227 */ /* 0x000fe200078e0002 */
[----:B--2---:R-:W-:Y:S02]  /*1d60*/  IABS R4, R7 ;  /* 0x0000000700047213 */ /* 0x004fe40000000000 */
[C---:B------:R-:W-:Y:S01]  /*1d70*/  IADD3 R2, R6.reuse, 0x50, RZ ;  /* 0x0000005006027810 */ /* 0x040fe20007ffe0ff */
[----:B------:R-:W-:Y:S01]  /*1d80*/  VIADD R0, R6, 0x60 ;  /* 0x0000006006007836 */ /* 0x000fe20000000000 */
[----:B------:R-:W-:Y:S02]  /*1d90*/  SHF.R.S32.HI R7, RZ, 0x1f, R6 ;  /* 0x0000001fff077819 */ /* 0x000fe40000011406 */
[----:B------:R-:W-:Y:S02]  /*1da0*/  ISETP.GE.AND P3, PT, R2, UR14, PT ;  /* 0x0000000e02007c0c */ /* 0x000fe4000bf66270 */
[----:B------:R-:W-:Y:S01]  /*1db0*/  ISETP.GE.AND P0, PT, R0, UR14, PT ;  /* 0x0000000e00007c0c */ /* 0x000fe2000bf06270 */
[----:B------:R-:W-:Y:S01]  /*1dc0*/  IMAD.HI.U32 R0, R3, R4, RZ ;  /* 0x0000000403007227 */ /* 0x000fe200078e00ff */
[----:B------:R-:W-:-:S03]  /*1dd0*/  LOP3.LUT R3, R5, 0xfffffff8, RZ, 0xc0, !PT ;  /* 0xfffffff805037812 */ /* 0x000fc600078ec0ff */
[----:B------:R-:W-:Y:S02]  /*1de0*/  IMAD.MOV R2, RZ, RZ, -R0 ;  /* 0x000000ffff027224 */ /* 0x000fe400078e0a00 */
[----:B------:R-:W-:Y:S02]  /*1df0*/  IMAD.IADD R36, R162, 0x1, -R3 ;  /* 0x00000001a2247824 */ /* 0x000fe400078e0a03 */
[C---:B------:R-:W-:Y:S01]  /*1e00*/  IMAD R2, R11.reuse, R2, R4 ;  /* 0x000000020b027224 */ /* 0x040fe200078e0204 */
[----:B------:R-:W-:Y:S01]  /*1e10*/  SHF.L.U32 R4, R6, 0x6, RZ ;  /* 0x0000000606047819 */ /* 0x000fe200000006ff */
[----:B------:R-:W-:Y:S02]  /*1e20*/  IMAD.SHL.U32 R136, R36, 0x8, RZ ;  /* 0x0000000824887824 */ /* 0x000fe400078e00ff */
[----:B------:R-:W-:Y:S01]  /*1e30*/  IMAD.WIDE R8, R8, 0x80, R6 ;  /* 0x0000008008087825 */ /* 0x000fe200078e0206 */
[----:B------:R-:W-:Y:S02]  /*1e40*/  LOP3.LUT R3, R4, 0x1c0, RZ, 0xc0, !PT ;  /* 0x000001c004037812 */ /* 0x000fe400078ec0ff */
[----:B------:R-:W-:-:S02]  /*1e50*/  ISETP.GT.U32.AND P5, PT, R11, R2, PT ;  /* 0x000000020b00720c */ /* 0x000fc40003fa4070 */
[----:B------:R-:W-:Y:S02]  /*1e60*/  LOP3.LUT R4, R3, 0x38, R136, 0xf8, !PT ;  /* 0x0000003803047812 */ /* 0x000fe400078ef888 */
[----:B------:R-:W-:Y:S01]  /*1e70*/  SHF.R.U32.HI R3, RZ, 0x3, R3 ;  /* 0x00000003ff037819 */ /* 0x000fe20000011603 */
[----:B------:R-:W-:Y:S08]  /*1e80*/  @P1 BRA `(.L_x_663) ;  /* 0x0000000000301947 */ /* 0x000ff00003800000 */
        /* <DEDUP_REMOVED lines=12> */
.L_x_663:
[----:B------:R-:W-:Y:S01]  /*1f50*/  LOP3.LUT R5, R25, 0xfffffff0, RZ, 0xc0, !PT ;  /* 0xfffffff019057812 */ /* 0x000fe200078ec0ff */
[----:B------:R-:W-:Y:S01]  /*1f60*/  @UP1 UIADD3 UR13, UR12, UR6, URZ ;  /* 0x000000060c0d1290 */ /* 0x000fe2000fffe03f */
[----:B------:R-:W-:Y:S01]  /*1f70*/  @!P5 IMAD.IADD R2, R2, 0x1, -R11 ;  /* 0x000000010202d824 */ /* 0x000fe200078e0a0b */
[----:B------:R-:W-:Y:S01]  /*1f80*/  LOP3.LUT R12, R4, R3, RZ, 0x3c, !PT ;  /* 0x00000003040c7212 */ /* 0x000fe200078e3cff */
[----:B------:R-:W-:Y:S01]  /*1f90*/  @UP1 ULDC.64 UR6, c[0x0][0x250] ;  /* 0x0000940000061ab9 */ /* 0x000fe20000000a00 */
[----:B------:R-:W-:Y:S01]  /*1fa0*/  IMAD.IADD R4, R162, 0x1, -R5 ;  /* 0x00000001a2047824 */ /* 0x000fe200078e0a05 */
[----:B------:R-:W-:Y:S01]  /*1fb0*/  @UP1 UIMAD.WIDE.U32 UR30, UR13, UR6, URZ ;  /* 0x000000060d1e12a5 */ /* 0x000fe2000f8e003f */
[----:B------:R-:W-:Y:S01]  /*1fc0*/  LOP3.LUT R10, R14, UR26, RZ, 0x3c, !PT ;  /* 0x0000001a0e0a7c12 */ /* 0x000fe2000f8e3cff */
[----:B------:R-:W-:Y:S01]  /*1fd0*/  @UP1 UIMAD UR13, UR13, UR7, URZ ;  /* 0x000000070d0d12a4 */ /* 0x000fe2000f8e023f */
[----:B------:R-:W-:Y:S01]  /*1fe0*/  ISETP.GE.U32.AND P6, PT, R2, R11, PT ;  /* 0x0000000b0200720c */ /* 0x000fe20003fc6070 */
[----:B------:R-:W-:Y:S01]  /*1ff0*/  USHF.R.S32.HI UR27, URZ, 0x1f, UR26 ;  /* 0x0000001f3f1b7899 */ /* 0x000fe2000801141a */
[----:B------:R-:W-:Y:S01]  /*2000*/  SHF.R.S32.HI R2, RZ, 0x1f, R4 ;  /* 0x0000001fff027819 */ /* 0x000fe20000011404 */
[----:B------:R-:W-:Y:S01]  /*2010*/  @UP1 UIADD3 UR13, UR31, UR13, URZ ;  /* 0x0000000d1f0d1290 */ /* 0x000fe2000fffe03f */
[----:B------:R-:W-:Y:S01]  /*2020*/  ISETP.GE.AND P2, PT, R10, RZ, PT ;  /* 0x000000ff0a00720c */ /* 0x000fe20003f46270 */
[----:B------:R-:W-:Y:S01]  /*2030*/  @!P5 VIADD R0, R0, 0x1 ;  /* 0x000000010000d836 */ /* 0x000fe20000000000 */
[----:B------:R-:W-:-:S02]  /*2040*/  ISETP.NE.AND P5, PT, R14, RZ, PT ;  /* 0x000000ff0e00720c */ /* 0x000fc40003fa5270 */
[----:B------:R-:W-:Y:S02]  /*2050*/  SHF.R.S32.HI R137, RZ, 0x1f, R136 ;  /* 0x0000001fff897819 */ /* 0x000fe40000011488 */
[----:B------:R-:W-:Y:S02]  /*2060*/  LEA.HI R10, R26, R162, RZ, 0x6 ;  /* 0x000000a21a0a7211 */ /* 0x000fe400078f30ff */
[----:B------:R-:W-:Y:S01]  /*2070*/  LEA.HI R23, R2, R4, RZ, 0x3 ;  /* 0x0000000402177211 */ /* 0x000fe200078f18ff */
        /* <DEDUP_REMOVED lines=13> */
.L_x_664:
[----:B------:R-:W-:Y:S01]  /*2150*/  IMAD R5, R7, UR8, RZ ;  /* 0x0000000807057c24 */ /* 0x000fe2000f8e02ff */
[----:B------:R-:W-:Y:S01]  /*2160*/  LOP3.LUT R11, R23, 0xfffffff8, RZ, 0xc0, !PT ;  /* 0xfffffff8170b7812 */ /* 0x000fe200078ec0ff */
[----:B------:R-:W-:Y:S01]  /*2170*/  IMAD.WIDE.U32 R2, R6, UR8, R136 ;  /* 0x0000000806027c25 */ /* 0x000fe2000f8e0088 */
[----:B------:R-:W-:Y:S01]  /*2180*/  ULDC.64 UR4, c[0x0][0x258] ;  /* 0x0000960000047ab9 */ /* 0x000fe20000000a00 */
[----:B------:R-:W-:Y:S01]  /*2190*/  BSSY B0, `(.L_x_665) ;  /* 0x000004b000007945 */ /* 0x000fe20003800000 */
[----:B------:R-:W-:Y:S01]  /*21a0*/  UIMAD UR27, UR27, UR4, URZ ;  /* 0x000000041b1b72a4 */ /* 0x000fe2000f8e023f */
[----:B------:R-:W-:Y:S01]  /*21b0*/  IMAD.SHL.U32 R13, R10, 0x8, RZ ;  /* 0x000000080a0d7824 */ /* 0x000fe200078e00ff */
[----:B------:R-:W-:Y:S01]  /*21c0*/  IADD3 R10, P1, R2, UR32, RZ ;  /* 0x00000020020a7c10 */ /* 0x000fe2000ff3e0ff */
[----:B------:R-:W-:Y:S01]  /*21d0*/  IMAD R5, R6, UR9, R5 ;  /* 0x0000000906057c24 */ /* 0x000fe2000f8e0205 */
[----:B------:R-:W-:Y:S01]  /*21e0*/  UIMAD UR5, UR26, UR5, UR27 ;  /* 0x000000051a0572a4 */ /* 0x000fe2000f8e021b */
[----:B------:R-:W-:Y:S01]  /*21f0*/  IMAD.IADD R21, R4, 0x1, -R11 ;  /* 0x0000000104157824 */ /* 0x000fe200078e0a0b */
[----:B------:R-:W-:Y:S01]  /*2200*/  LOP3.LUT R12, R12, 0xfffffe00, R13, 0xf8, !PT ;  /* 0xfffffe000c0c7812 */ /* 0x000fe200078ef80d */
[----:B------:R-:W-:Y:S01]  /*2210*/  @P6 VIADD R0, R0, 0x1 ;  /* 0x0000000100006836 */ /* 0x000fe20000000000 */
[----:B------:R-:W-:Y:S01]  /*2220*/  IADD3.X R11, R3, UR29, R5, P1, !PT ;  /* 0x0000001d030b7c10 */ /* 0x000fe20008ffe405 */
[C---:B------:R-:W-:Y:S01]  /*2230*/  IMAD.WIDE.U32 R2, R6.reuse, UR6, R136 ;  /* 0x0000000606027c25 */ /* 0x040fe2000f8e0088 */
[----:B------:R-:W1:Y:S01]  /*2240*/  S2UR UR29, SR_CgaCtaId ;  /* 0x00000000001d79c3 */ /* 0x000e620000008800 */
[----:B------:R-:W-:-:S02]  /*2250*/  ISETP.GE.AND P6, PT, R6, UR14, PT ;  /* 0x0000000e06007c0c */ /* 0x000fc4000bfc6270 */
[----:B------:R-:W-:Y:S01]  /*2260*/  IMAD R4, R7, UR6, RZ ;  /* 0x0000000607047c24 */ /* 0x000fe2000f8e02ff */
[----:B------:R-:W-:Y:S01]  /*2270*/  @!P2 IADD3 R0, -R0, RZ, RZ ;  /* 0x000000ff0000a210 */ /* 0x000fe20007ffe1ff */
[----:B------:R-:W-:Y:S01]  /*2280*/  VIADD R165, R136, 0x40 ;  /* 0x0000004088a57836 */ /* 0x000fe20000000000 */
[----:B------:R-:W-:Y:S01]  /*2290*/  IADD3 R2, P2, R2, UR30, RZ ;  /* 0x0000001e02027c10 */ /* 0x000fe2000ff5e0ff */
[C---:B------:R-:W-:Y:S01]  /*22a0*/  IMAD R5, R6.reuse, UR7, R4 ;  /* 0x0000000706057c24 */ /* 0x040fe2000f8e0204 */
[----:B------:R-:W-:Y:S01]  /*22b0*/  @!P5 LOP3.LUT R0, RZ, R14, RZ, 0x33, !PT ;  /* 0x0000000eff00d212 */ /* 0x000fe200078e33ff */
[----:B------:R-:W-:Y:S01]  /*22c0*/  VIADD R18, R6, 0x10 ;  /* 0x0000001006127836 */ /* 0x000fe20000000000 */
[----:B------:R-:W-:Y:S02]  /*22d0*/  IADD3 R14, P1, R136, UR28, RZ ;  /* 0x0000001c880e7c10 */ /* 0x000fe4000ff3e0ff */
[----:B------:R-:W-:Y:S01]  /*22e0*/  IADD3.X R3, R3, UR13, R5, P2, !PT ;  /* 0x0000000d03037c10 */ /* 0x000fe200097fe405 */
[----:B------:R-:W-:Y:S01]  /*22f0*/  ULDC.64 UR12, c[0x0][0x260] ;  /* 0x00009800000c7ab9 */ /* 0x000fe20000000a00 */
[----:B------:R-:W-:Y:S01]  /*2300*/  IADD3.X R15, R137, UR10, RZ, P1, !PT ;  /* 0x0000000a890f7c10 */ /* 0x000fe20008ffe4ff */
[----:B------:R-:W-:Y:S01]  /*2310*/  ULDC.64 UR10, c[0x0][0x268] ;  /* 0x00009a00000a7ab9 */ /* 0x000fe20000000a00 */
[----:B------:R-:W-:Y:S01]  /*2320*/  IMAD.WIDE.U32 R30, R0, UR12, R10 ;  /* 0x0000000c001e7c25 */ /* 0x000fe2000f8e000a */
[----:B------:R-:W-:-:S02]  /*2330*/  SHF.R.S32.HI R4, RZ, 0x1f, R0 ;  /* 0x0000001fff047819 */ /* 0x000fc40000011400 */
[----:B------:R-:W-:Y:S01]  /*2340*/  MOV R13, UR4 ;  /* 0x00000004000d7c02 */ /* 0x000fe20008000f00 */
[----:B------:R-:W-:Y:S01]  /*2350*/  IMAD.WIDE.U32 R28, R0, UR10, R2 ;  /* 0x0000000a001c7c25 */ /* 0x000fe2000f8e0002 */
[----:B------:R2:W-:Y:S01]  /*2360*/  STL.64 [R1+0x68], R30 ;  /* 0x0000681e01007387 */ /* 0x0005e20000100a00 */
[----:B------:R-:W-:Y:S01]  /*2370*/  ISETP.GE.AND P5, PT, R18, UR14, PT ;  /* 0x0000000e12007c0c */ /* 0x000fe2000bfa6270 */
[----:B------:R-:W-:Y:S01]  /*2380*/  UMOV UR4, 0x400 ;  /* 0x0000040000047882 */ /* 0x000fe20000000000 */
[C---:B------:R-:W-:Y:S01]  /*2390*/  IMAD R5, R4.reuse, UR12, RZ ;  /* 0x0000000c04057c24 */ /* 0x040fe2000f8e02ff */
[----:B------:R2:W-:Y:S01]  /*23a0*/  STL.64 [R1+0x78], R28 ;  /* 0x0000781c01007387 */ /* 0x0005e20000100a00 */
[----:B------:R-:W-:Y:S01]  /*23b0*/  IMAD R4, R4, UR10, RZ ;  /* 0x0000000a04047c24 */ /* 0x000fe2000f8e02ff */
[----:B-1----:R-:W-:Y:S01]  /*23c0*/  ULEA UR4, UR29, UR4, 0x18 ;  /* 0x000000041d047291 */ /* 0x002fe2000f8ec03f */
[----:B------:R-:W-:Y:S01]  /*23d0*/  IMAD.WIDE.U32 R14, R13, UR26, R14 ;  /* 0x0000001a0d0e7c25 */ /* 0x000fe2000f8e000e */
[----:B------:R2:W-:Y:S01]  /*23e0*/  STL [R1+0x34], R165 ;  /* 0x000034a501007387 */ /* 0x0005e20000100800 */
[----:B------:R-:W-:-:S02]  /*23f0*/  R2P PR, R21, 0x6 ;  /* 0x0000000615007804 */ /* 0x000fc40000000000 */
[C---:B------:R-:W-:Y:S01]  /*2400*/  IMAD R24, R0.reuse, UR11, R4 ;  /* 0x0000000b00187c24 */ /* 0x040fe2000f8e0204 */
[----:B------:R-:W-:Y:S01]  /*2410*/  MOV R4, 0x10 ;  /* 0x0000001000047802 */ /* 0x000fe20000000f00 */
[----:B------:R-:W-:Y:S01]  /*2420*/  IMAD.MOV.U32 R2, RZ, RZ, 0x20 ;  /* 0x00000020ff027424 */ /* 0x000fe200078e00ff */
[----:B------:R-:W-:Y:S01]  /*2430*/  IADD3 R11, R15, UR5, RZ ;  /* 0x000000050f0b7c10 */ /* 0x000fe2000fffe0ff */
[----:B------:R-:W-:Y:S01]  /*2440*/  IMAD R22, R0, UR13, R5 ;  /* 0x0000000d00167c24 */ /* 0x000fe2000f8e0205 */
[----:B------:R-:W-:Y:S02]  /*2450*/  IADD3 R19, R6, 0x20, RZ ;  /* 0x0000002006137810 */ /* 0x000fe40007ffe0ff */
[----:B------:R-:W-:Y:S02]  /*2460*/  SEL R4, R4, 0xfffffff0, !P1 ;  /* 0xfffffff004047807 */ /* 0x000fe40004800000 */
[----:B------:R-:W-:Y:S02]  /*2470*/  SEL R2, R2, 0xffffffe0, !P2 ;  /* 0xffffffe002027807 */ /* 0x000fe40005000000 */
[----:B------:R-:W-:Y:S01]  /*2480*/  LEA R243, R12, UR4, 0x1 ;  /* 0x000000040cf37c11 */ /* 0x000fe2000f8e08ff */
        /* <DEDUP_REMOVED lines=27> */
.L_x_666:
[----:B------:R-:W-:Y:S05]  /*2640*/  BSYNC B0 ;  /* 0x0000000000007941 */ /* 0x000fea0003800000 */
.L_x_665:
[----:B------:R-:W-:Y:S01]  /*2650*/  BSSY B0, `(.L_x_667) ;  /* 0x0000021000007945 */ /* 0x000fe20003800000 */
[----:B------:R-:W-:Y:S02]  /*2660*/  ISETP.GE.AND P1, PT, R19, UR14, PT ;  /* 0x0000000e13007c0c */ /* 0x000fe4000bf26270 */
[----:B------:R-:W-:Y:S01]  /*2670*/  IADD3 R20, R6, 0x30, RZ ;  /* 0x0000003006147810 */ /* 0x000fe20007ffe0ff */
        /* <DEDUP_REMOVED lines=30> */
.L_x_668:
[----:B------:R-:W-:Y:S05]  /*2860*/  BSYNC B0 ;  /* 0x0000000000007941 */ /* 0x000fea0003800000 */
.L_x_667:
[----:B------:R-:W-:Y:S01]  /*2870*/  UIADD3 UR12, UR19, -0x1, URZ ;  /* 0xffffffff130c7890 */ /* 0x000fe2000fffe03f */
        /* <DEDUP_REMOVED lines=33> */
.L_x_670:
[----:B------:R-:W-:Y:S05]  /*2a90*/  BSYNC B0 ;  /* 0x0000000000007941 */ /* 0x000fea0003800000 */
.L_x_669:
[----:B------:R-:W-:Y:S01]  /*2aa0*/  UIMAD UR5, UR12, -0x40, UR25 ;  /* 0xffffffc00c0578a4 */ /* 0x000fe2000f8e0219 */
[----:B------:R-:W-:Y:S01]  /*2ab0*/  BSSY B0, `(.L_x_671) ;  /* 0x0000020000007945 */ /* 0x000fe20003800000 */
[----:B------:R-:W-:-:S03]  /*2ac0*/  ISETP.GE.AND P1, PT, R5, UR14, PT ;  /* 0x0000000e05007c0c */ /* 0x000fc6000bf26270 */
[----:B------:R-:W-:Y:S10]  /*2ad0*/  @P2 BRA `(.L_x_672) ;  /* 0x0000000000742947 */ /* 0x000ff40003800000 */
        /* <DEDUP_REMOVED lines=29> */
.L_x_672:
[----:B------:R-:W-:Y:S05]  /*2cb0*/  BSYNC B0 ;  /* 0x0000000000007941 */ /* 0x000fea0003800000 */
.L_x_671:
        /* <DEDUP_REMOVED lines=32> */
.L_x_674:
[----:B------:R-:W-:Y:S05]  /*2ec0*/  BSYNC B0 ;  /* 0x0000000000007941 */ /* 0x000fea0003800000 */
.L_x_673:
[----:B------:R-:W-:Y:S01]  /*2ed0*/  USHF.R.S32.HI UR13, URZ, 0x1f, UR12 ;  /* 0x0000001f3f0d7899 */ /* 0x000fe2000801140c */
        /* <DEDUP_REMOVED lines=32> */
.L_x_676:
[----:B------:R-:W-:Y:S05]  /*30e0*/  BSYNC B0 ;  /* 0x0000000000007941 */ /* 0x000fea0003800000 */
.L_x_675:
        /* <DEDUP_REMOVED lines=31> */
.L_x_678:
[----:B------:R-:W-:Y:S05]  /*32e0*/  BSYNC B0 ;  /* 0x0000000000007941 */ /* 0x000fea0003800000 */
.L_x_677:
[----:B------:R-:W-:Y:S01]  /*32f0*/  USHF.L.U32 UR26, UR8, 0x6, URZ ;  /* 0x00000006081a7899 */ /* 0x000fe2000800063f */
        /* <DEDUP_REMOVED lines=30> */
.L_x_680:
[----:B------:R-:W-:Y:S05]  /*34e0*/  BSYNC B0 ;  /* 0x0000000000007941 */ /* 0x000fea0003800000 */
.L_x_679:
[----:B------:R-:W-:Y:S01]  /*34f0*/  IMAD.IADD R167, R31, 0x1, R22 ;  /* 0x000000011fa77824 */ /* 0x000fe200078e0216 */
[----:B------:R-:W-:Y:S01]  /*3500*/  MOV R166, R30 ;  /* 0x0000001e00a67202 */ /* 0x000fe20000000f00 */
[----:B------:R-:W-:Y:S01]  /*3510*/  USHF.L.U64.HI UR27, UR8, 0x6, UR9 ;  /* 0x00000006081b7899 */ /* 0x000fe20008010209 */
[----:B------:R-:W-:Y:S01]  /*3520*/  ISETP.GE.AND P1, PT, R6, UR5, PT ;  /* 0x0000000506007c0c */ /* 0x000fe2000bf26270 */
[----:B------:R-:W-:Y:S01]  /*3530*/  IMAD.U32 R164, RZ, RZ, UR26 ;  /* 0x0000001affa47e24 */ /* 0x000fe2000f8e00ff */
[----:B------:R-:W-:Y:S01]  /*3540*/  BSSY B0, `(.L_x_681) ;  /* 0x000001e000007945 */ /* 0x000fe20003800000 */
[----:B------:R2:W-:Y:S01]  /*3550*/  STL.64 [R1+0x60], R166 ;  /* 0x000060a601007387 */ /* 0x0005e20000100a00 */
[----:B------:R-:W-:Y:S01]  /*3560*/  UIMAD UR10, UR27, UR12, URZ ;  /* 0x0000000c1b0a72a4 */ /* 0x000fe2000f8e023f */
[----:B-1----:R-:W-:Y:S01]  /*3570*/  IMAD.WIDE.U32 R8, R164, UR12, R166 ;  /* 0x0000000ca4087c25 */ /* 0x002fe2000f8e00a6 */
[C---:B------:R-:W-:Y:S02]  /*3580*/  ISETP.GE.AND P0, PT, R19.reuse, UR5, PT ;  /* 0x0000000513007c0c */ /* 0x040fe4000bf06270 */
[----:B------:R-:W-:Y:S01]  /*3590*/  UIMAD UR10, UR13, UR26, UR10 ;  /* 0x0000001a0d0a72a4 */ /* 0x000fe2000f8e020a */
[----:B------:R-:W-:-:S02]  /*35a0*/  ISETP.GE.AND P3, PT, R19, UR5, PT ;  /* 0x0000000513007c0c */ /* 0x000fc4000bf66270 */
[----:B------:R-:W-:-:S03]  /*35b0*/  SHF.R.S32.HI R10, RZ, 0x4, R25 ;  /* 0x00000004ff0a7819 */ /* 0x000fc60000011419 */
[----:B------:R-:W-:Y:S01]  /*35c0*/  VIADD R11, R9, UR10 ;  /* 0x0000000a090b7c36 */ /* 0x000fe20008000000 */
[----:B------:R-:W-:Y:S07]  /*35d0*/  @P1 BRA `(.L_x_682) ;  /* 0x0000000000501947 */ /* 0x000fee0003800000 */
        /* <DEDUP_REMOVED lines=20> */
.L_x_682:
[----:B------:R-:W-:Y:S05]  /*3720*/  BSYNC B0 ;  /* 0x0000000000007941 */ /* 0x000fea0003800000 */
.L_x_681:
[----:B------:R-:W-:Y:S01]  /*3730*/  USHF.L.U64.HI UR28, UR8, 0x4, UR9 ;  /* 0x00000004081c7899 */ /* 0x000fe20008010209 */
[----:B------:R-:W-:Y:S01]  /*3740*/  BSSY B0, `(.L_x_683) ;  /* 0x000001a000007945 */ /* 0x000fe20003800000 */
[----:B------:R-:W-:Y:S01]  /*3750*/  USHF.L.U32 UR29, UR8, 0x4, URZ ;  /* 0x00000004081d7899 */ /* 0x000fe2000800063f */
[----:B------:R-:W-:Y:S02]  /*3760*/  LEA.HI R5, R25, R10, RZ, 0x1 ;  /* 0x0000000a19057211 */ /* 0x000fe400078f08ff */
        /* <DEDUP_REMOVED lines=23> */
.L_x_684:
[----:B------:R-:W-:Y:S05]  /*38e0*/  BSYNC B0 ;  /* 0x0000000000007941 */ /* 0x000fea0003800000 */
.L_x_683:
[----:B------:R-:W-:Y:S01]  /*38f0*/  LOP3.LUT R5, R5, 0xfffffffe, RZ, 0xc0, !PT ;  /* 0xfffffffe05057812 */ /* 0x000fe200078ec0ff */
[----:B------:R-:W-:Y:S01]  /*3900*/  IMAD.SHL.U32 R14, R36, 0x40, RZ ;  /* 0x00000040240e7824 */ /* 0x000fe200078e00ff */
[----:B------:R-:W-:Y:S01]  /*3910*/  BSSY B0, `(.L_x_685) ;  /* 0x0000020000007945 */ /* 0x000fe20003800000 */
[C---:B------:R-:W-:Y:S01]  /*3920*/  ISETP.GE.AND P5, PT, R6.reuse, UR5, PT ;  /* 0x0000000506007c0c */ /* 0x040fe2000bfa6270 */
[----:B---34-:R-:W-:Y:S01]  /*3930*/  IMAD.SHL.U32 R16, R6, 0x8, RZ ;  /* 0x0000000806107824 */ /* 0x018fe200078e00ff */
[----:B------:R-:W-:Y:S01]  /*3940*/  ISETP.GE.AND P6, PT, R20, UR5, PT ;  /* 0x0000000514007c0c */ /* 0x000fe2000bfc6270 */
[----:B------:R-:W-:Y:S01]  /*3950*/  IMAD.IADD R15, R10, 0x1, -R5 ;  /* 0x000000010a0f7824 */ /* 0x000fe200078e0a05 */
[----:B------:R-:W-:Y:S01]  /*3960*/  LOP3.LUT R14, R14, 0x1c0, RZ, 0xc0, !PT ;  /* 0x000001c00e0e7812 */ /* 0x000fe200078ec0ff */
[----:B------:R-:W-:Y:S10]  /*3970*/  @P0 BRA `(.L_x_686) ;  /* 0x0000000000640947 */ /* 0x000ff40003800000 */
[----:B------:R-:W-:Y:S01]  /*3980*/  ULDC UR10, c[0x0][0x2d0] ;  /* 0x0000b400000a7ab9 */ /* 0x000fe20000000800 */
[----:B------:R-:W-:Y:S01]  /*3990*/  IMAD.U32 R0, RZ, RZ, UR8 ;  /* 0x00000008ff007e24 */ /* 0x000fe2000f8e00ff */
[----:B------:R-:W-:Y:S01]  /*39a0*/  ISETP.GE.AND P1, PT, R136, UR10, PT ;  /* 0x0000000a88007c0c */ /* 0x000fe2000bf26270 */
[----:B------:R-:W-:Y:S01]  /*39b0*/  IMAD.U32 R5, RZ, RZ, UR8 ;  /* 0x00000008ff057e24 */ /* 0x000fe2000f8e00ff */
[----:B------:R-:W-:Y:S01]  /*39c0*/  ISETP.GE.AND P0, PT, R165, UR10, PT ;  /* 0x0000000aa5007c0c */ /* 0x000fe2000bf06270 */
[----:B------:R-:W-:Y:S01]  /*39d0*/  IMAD.U32 R3, RZ, RZ, UR9 ;  /* 0x00000009ff037e24 */ /* 0x000fe2000f8e00ff */
[----:B------:R-:W-:-:S04]  /*39e0*/  LEA R0, P2, R0, R8, 0x5 ;  /* 0x0000000800007211 */ /* 0x000fc800078428ff */
[----:B------:R-:W-:-:S05]  /*39f0*/  LEA.HI.X R3, R5, R11, R3, 0x5, P2 ;  /* 0x0000000b05037211 */ /* 0x000fca00010f2c03 */
[----:B------:R-:W3:Y:S01]  /*3a00*/  @!P1 LDC.64 R6, c[0x0][0x218] ;  /* 0x00008600ff069b82 */ /* 0x000ee20000000a00 */
[----:B------:R4:W-:Y:S01]  /*3a10*/  @P1 STS.128 [R243+0x9000], RZ ;  /* 0x009000fff3001388 */ /* 0x0009e20000000c00 */
[----:B---3--:R-:W-:-:S04]  /*3a20*/  @!P1 LEA R6, P2, R0, R6, 0x1 ;  /* 0x0000000600069211 */ /* 0x008fc800078408ff */
        /* <DEDUP_REMOVED lines=14> */
.L_x_686:
[----:B------:R-:W-:Y:S05]  /*3b10*/  BSYNC B0 ;  /* 0x0000000000007941 */ /* 0x000fea0003800000 */
.L_x_685:
[----:B------:R-:W-:Y:S04]  /*3b20*/  BSSY B0, `(.L_x_687) ;  /* 0x000001b000007945 */ /* 0x000fe80003800000 */
[----:B------:R-:W-:Y:S05]  /*3b30*/  @P6 BRA `(.L_x_688) ;  /* 0x0000000000646947 */ /* 0x000fea0003800000 */
[----:B------:R-:W-:Y:S01]  /*3b40*/  ULDC UR10, c[0x0][0x2d0] ;  /* 0x0000b400000a7ab9 */ /* 0x000fe20000000800 */
[----:B---34-:R-:W-:Y:S01]  /*3b50*/  IMAD.U32 R6, RZ, RZ, UR8 ;  /* 0x00000008ff067e24 */ /* 0x018fe2000f8e00ff */
[----:B------:R-:W-:Y:S01]  /*3b60*/  ISETP.GE.AND P1, PT, R136, UR10, PT ;  /* 0x0000000a88007c0c */ /* 0x000fe2000bf26270 */
[----:B------:R-:W-:Y:S01]  /*3b70*/  IMAD.MOV.U32 R10, RZ, RZ, R8 ;  /* 0x000000ffff0a7224 */ /* 0x000fe200078e0008 */
[----:B------:R-:W-:Y:S01]  /*3b80*/  UIMAD UR11, UR9, 0x30, URZ ;  /* 0x00000030090b78a4 */ /* 0x000fe2000f8e023f */
[----:B------:R-:W-:Y:S02]  /*3b90*/  ISETP.GE.AND P0, PT, R165, UR10, PT ;  /* 0x0000000aa5007c0c */ /* 0x000fe4000bf06270 */
[----:B------:R-:W-:-:S04]  /*3ba0*/  IMAD.WIDE.U32 R6, R6, 0x30, R10 ;  /* 0x0000003006067825 */ /* 0x000fc800078e000a */
[----:B------:R-:W-:-:S04]  /*3bb0*/  VIADD R0, R7, UR11 ;  /* 0x0000000b07007c36 */ /* 0x000fc80008000000 */
[----:B-1----:R-:W1:Y:S01]  /*3bc0*/  @!P1 LDC.64 R12, c[0x0][0x218] ;  /* 0x00008600ff0c9b82 */ /* 0x002e620000000a00 */
        /* <DEDUP_REMOVED lines=16> */
.L_x_688:
[----:B------:R-:W-:Y:S05]  /*3cd0*/  BSYNC B0 ;  /* 0x0000000000007941 */ /* 0x000fea0003800000 */
.L_x_687:
[----:B------:R-:W0:Y:S01]  /*3ce0*/  LDGDEPBAR ;  /* 0x00000000000079af */ /* 0x000e220000000000 */
[----:B------:R-:W-:Y:S01]  /*3cf0*/  IMAD.SHL.U32 R0, R21, 0x40, RZ ;  /* 0x0000004015007824 */ /* 0x000fe200078e00ff */
[----:B------:R-:W-:Y:S01]  /*3d00*/  LOP3.LUT R3, R14, 0x8, R16, 0xf8, !PT ;  /* 0x000000080e037812 */ /* 0x000fe200078ef810 */
[----:B------:R-:W-:Y:S01]  /*3d10*/  IMAD.IADD R11, R29, 0x1, R24 ;  /* 0x000000011d0b7824 */ /* 0x000fe200078e0218 */
[----:B------:R-:W-:Y:S01]  /*3d20*/  SHF.R.U32.HI R5, RZ, 0x3, R14 ;  /* 0x00000003ff057819 */ /* 0x000fe2000001160e */
[----:B------:R-:W-:Y:S01]  /*3d30*/  IMAD.MOV.U32 R10, RZ, RZ, R28 ;  /* 0x000000ffff0a7224 */ /* 0x000fe200078e001c */
[----:B------:R-:W-:Y:S01]  /*3d40*/  LOP3.LUT R0, R0, 0x1c0, RZ, 0xc0, !PT ;  /* 0x000001c000007812 */ /* 0x000fe200078ec0ff */
[----:B---34-:R-:W-:Y:S01]  /*3d50*/  IMAD.SHL.U32 R6, R15, 0x8, RZ ;  /* 0x000000080f067824 */ /* 0x018fe200078e00ff */
[----:B------:R-:W-:Y:S01]  /*3d60*/  LOP3.LUT R3, R3, R5, RZ, 0x3c, !PT ;  /* 0x0000000503037212 */ /* 0x000fe200078e3cff */
[----:B------:R-:W-:Y:S01]  /*3d70*/  USHF.L.U64.HI UR30, UR6, 0x6, UR7 ;  /* 0x00000006061e7899 */ /* 0x000fe20008010207 */
[----:B------:R3:W-:Y:S01]  /*3d80*/  STL.64 [R1+0x70], R10 ;  /* 0x0000700a01007387 */ /* 0x0007e20000100a00 */
[----:B------:R-:W-:Y:S01]  /*3d90*/  SHF.R.U32.HI R5, RZ, 0x3, R0 ;  /* 0x00000003ff057819 */ /* 0x000fe20000011600 */
[----:B------:R-:W-:Y:S01]  /*3da0*/  IMAD.SHL.U32 R7, R23, 0x40, RZ ;  /* 0x0000004017077824 */ /* 0x000fe200078e00ff */
[----:B------:R-:W-:Y:S01]  /*3db0*/  LOP3.LUT R6, R0, 0x8, R6, 0xf8, !PT ;  /* 0x0000000800067812 */ /* 0x000fe200078ef806 */
[----:B------:R-:W-:Y:S01]  /*3dc0*/  USHF.L.U32 UR31, UR6, 0x6, URZ ;  /* 0x00000006061f7899 */ /* 0x000fe2000800063f */
[----:B------:R-:W-:Y:S01]  /*3dd0*/  LEA.HI R161, R26, R162, RZ, 0x5 ;  /* 0x000000a21aa17211 */ /* 0x000fe200078f28ff */
[----:B------:R-:W-:Y:S01]  /*3de0*/  UIMAD UR10, UR30, UR12, URZ ;  /* 0x0000000c1e0a72a4 */ /* 0x000fe2000f8e023f */
[----:B------:R-:W-:Y:S01]  /*3df0*/  LOP3.LUT R138, R6, R5, RZ, 0x3c, !PT ;  /* 0x00000005068a7212 */ /* 0x000fe200078e3cff */
[----:B------:R-:W-:Y:S01]  /*3e00*/  IMAD.U32 R6, RZ, RZ, UR12 ;  /* 0x0000000cff067e24 */ /* 0x000fe2000f8e00ff */
[----:B------:R-:W-:Y:S01]  /*3e10*/  SHF.R.S32.HI R160, RZ, 0x5, R161 ;  /* 0x00000005ffa07819 */ /* 0x000fe200000114a1 */
[----:B------:R-:W-:Y:S01]  /*3e20*/  UIMAD UR10, UR13, UR31, UR10 ;  /* 0x0000001f0d0a72a4 */ /* 0x000fe2000f8e020a */
[----:B------:R-:W-:Y:S01]  /*3e30*/  LOP3.LUT R139, R7, 0xfffffe00, RZ, 0xc0, !PT ;  /* 0xfffffe00078b7812 */ /* 0x000fe200078ec0ff */
[----:B------:R-:W-:Y:S01]  /*3e40*/  IMAD.WIDE.U32 R6, R6, UR31, R10 ;  /* 0x0000001f06067c25 */ /* 0x000fe2000f8e000a */
[----:B------:R-:W-:Y:S01]  /*3e50*/  BSSY B0, `(.L_x_689) ;  /* 0x0000020000007945 */ /* 0x000fe20003800000 */
[----:B------:R-:W-:-:S04]  /*3e60*/  DEPBAR.LE SB0, 0x0 ;  /* 0x000080000000791a */ /* 0x000fc80000000000 */
[----:B------:R-:W-:Y:S01]  /*3e70*/  BAR.SYNC.DEFER_BLOCKING 0x0 ;  /* 0x0000000000007b1d */ /* 0x000fe20000010000 */
[----:B------:R-:W-:Y:S01]  /*3e80*/  IMAD R0, R15, 0x200, R3 ;  /* 0x000002000f007824 */ /* 0x000fe200078e0203 */
[----:B------:R-:W-:Y:S01]  /*3e90*/  ISETP.GE.AND P0, PT, R20, UR5, PT ;  /* 0x0000000514007c0c */ /* 0x000fe2000bf06270 */
[----:B------:R-:W-:Y:S02]  /*3ea0*/  IMAD R3, R160, 0x400, R139 ;  /* 0x00000400a0037824 */ /* 0x000fe400078e028b */
[----:B-1----:R-:W-:Y:S01]  /*3eb0*/  VIADD R9, R7, UR10 ;  /* 0x0000000a07097c36 */ /* 0x002fe20008000000 */
[----:B------:R-:W-:Y:S01]  /*3ec0*/  LEA R224, R0, UR4, 0x1 ;  /* 0x0000000400e07c11 */ /* 0x000fe2000f8e08ff */
[----:B------:R-:W-:Y:S01]  /*3ed0*/  IMAD.IADD R3, R138, 0x1, R3 ;  /* 0x000000018a037824 */ /* 0x000fe200078e0203 */
[----:B------:R3:W-:Y:S04]  /*3ee0*/  @P5 STS.128 [R243+0xc000], RZ ;  /* 0x00c000fff3005388 */ /* 0x0007e80000000c00 */
[----:B------:R3:W-:Y:S01]  /*3ef0*/  @P5 STS.128 [R243+0xe000], RZ ;  /* 0x00e000fff3005388 */ /* 0x0007e20000000c00 */
[----:B------:R-:W-:Y:S05]  /*3f00*/  @P5 BRA `(.L_x_690) ;  /* 0x0000000000505947 */ /* 0x000fea0003800000 */
[----:B------:R-:W-:Y:S02]  /*3f10*/  ULDC UR10, c[0x0][0x2d0] ;  /* 0x0000b400000a7ab9 */ /* 0x000fe40000000800 */
[----:B------:R-:W-:Y:S02]  /*3f20*/  ISETP.GE.AND P2, PT, R136, UR10, PT ;  /* 0x0000000a88007c0c */ /* 0x000fe4000bf46270 */
[----:B------:R-:W-:-:S11]  /*3f30*/  ISETP.GE.AND P1, PT, R165, UR10, PT ;  /* 0x0000000aa5007c0c */ /* 0x000fd6000bf26270 */
[----:B---3--:R-:W1:Y:S01]  /*3f40*/  @!P2 LDC.64 R10, c[0x0][0x220] ;  /* 0x00008800ff0aab82 */ /* 0x008e620000000a00 */
        /* <DEDUP_REMOVED lines=16> */
.L_x_690:
[----:B------:R-:W-:Y:S05]  /*4050*/  BSYNC B0 ;  /* 0x0000000000007941 */ /* 0x000fea0003800000 */
.L_x_689:
[----:B------:R1:W-:Y:S01]  /*4060*/  @P4 STS.128 [R243+0xc800], RZ ;  /* 0x00c800fff3004388 */ /* 0x0003e20000000c00 */
[----:B------:R-:W-:Y:S01]  /*4070*/  USHF.L.U64.HI UR13, UR6, 0x4, UR7 ;  /* 0x00000004060d7899 */ /* 0x000fe20008010207 */
[----:B------:R-:W-:Y:S01]  /*4080*/  BSSY B0, `(.L_x_691) ;  /* 0x000001b000007945 */ /* 0x000fe20003800000 */
[----:B------:R-:W-:Y:S01]  /*4090*/  USHF.L.U32 UR32, UR6, 0x4, URZ ;  /* 0x0000000406207899 */ /* 0x000fe2000800063f */
[----:B------:R1:W-:Y:S01]  /*40a0*/  @P4 STS.128 [R243+0xe800], RZ ;  /* 0x00e800fff3004388 */ /* 0x0003e20000000c00 */
[----:B------:R-:W-:Y:S01]  /*40b0*/  LEA R231, R3, UR4, 0x1 ;  /* 0x0000000403e77c11 */ /* 0x000fe2000f8e08ff */
[----:B------:R-:W-:Y:S09]  /*40c0*/  @P4 BRA `(.L_x_692) ;  /* 0x0000000000584947 */ /* 0x000ff20003800000 */
[----:B------:R-:W-:Y:S01]  /*40d0*/  ULDC UR10, c[0x0][0x2d0] ;  /* 0x0000b400000a7ab9 */ /* 0x000fe20000000800 */
[----:B------:R-:W-:Y:S02]  /*40e0*/  IADD3 R0, P4, R6, UR32, RZ ;  /* 0x0000002006007c10 */ /* 0x000fe4000ff9e0ff */
[----:B------:R-:W-:Y:S02]  /*40f0*/  ISETP.GE.AND P2, PT, R136, UR10, PT ;  /* 0x0000000a88007c0c */ /* 0x000fe4000bf46270 */
[----:B------:R-:W-:Y:S02]  /*4100*/  ISETP.GE.AND P1, PT, R165, UR10, PT ;  /* 0x0000000aa5007c0c */ /* 0x000fe4000bf26270 */
[----:B------:R-:W-:-:S09]  /*4110*/  IADD3.X R3, R9, UR13, RZ, P4, !PT ;  /* 0x0000000d09037c10 */ /* 0x000fd2000a7fe4ff */
        /* <DEDUP_REMOVED lines=17> */
.L_x_692:
[----:B------:R-:W-:Y:S05]  /*4230*/  BSYNC B0 ;  /* 0x0000000000007941 */ /* 0x000fea0003800000 */
.L_x_691:
        /* <DEDUP_REMOVED lines=29> */
.L_x_694:
[----:B------:R-:W-:Y:S05]  /*4410*/  BSYNC B0 ;  /* 0x0000000000007941 */ /* 0x000fea0003800000 */
.L_x_693:
[----:B------:R1:W-:Y:S01]  /*4420*/  @P0 STS.128 [R243+0xd800], RZ ;  /* 0x00d800fff3000388 */ /* 0x0003e20000000c00 */
[----:B------:R-:W-:Y:S03]  /*4430*/  BSSY B0, `(.L_x_695) ;  /* 0x000001c000007945 */ /* 0x000fe60003800000 */
[----:B------:R1:W-:Y:S01]  /*4440*/  @P0 STS.128 [R243+0xf800], RZ ;  /* 0x00f800fff3000388 */ /* 0x0003e20000000c00 */
        /* <DEDUP_REMOVED lines=26> */
.L_x_696:
[----:B------:R-:W-:Y:S05]  /*45f0*/  BSYNC B0 ;  /* 0x0000000000007941 */ /* 0x000fea0003800000 */
.L_x_695:
[----:B-1-34-:R-:W-:Y:S01]  /*4600*/  LDSM.16.M88.4 R8, [R231+0x2000] ;  /* 0x00200000e708783b */ /* 0x01afe20000000200 */
[----:B------:R-:W-:Y:S01]  /*4610*/  R2P PR, R36, 0x6 ;  /* 0x0000000624007804 */ /* 0x000fe20000000000 */
[C---:B------:R-:W-:Y:S01]  /*4620*/  VIADD R0, R224.reuse, 0x8000 ;  /* 0x00008000e0007836 */ /* 0x040fe20000000000 */
[----:B------:R-:W-:Y:S01]  /*4630*/  UIADD3 UR5, UR25, 0x1, -UR18 ;  /* 0x0000000119057890 */ /* 0x000fe2000fffe812 */
[----:B------:R-:W1:Y:S01]  /*4640*/  LDSM.16.M88.4 R24, [R224+0x9800] ;  /* 0x00980000e018783b */ /* 0x000e620000000200 */
[----:B------:R-:W-:Y:S01]  /*4650*/  VIADD R235, R224, 0x8020 ;  /* 0x00008020e0eb7836 */ /* 0x000fe20000000000 */
[----:B------:R-:W-:Y:S01]  /*4660*/  LEA R6, R160, UR24, 0x4 ;  /* 0x00000018a0067c11 */ /* 0x000fe2000f8e20ff */
[--C-:B------:R-:W-:Y:S01]  /*4670*/  IMAD R232, R4, 0x2, R231.reuse ;  /* 0x0000000204e87824 */ /* 0x100fe200078e02e7 */
[----:B------:R-:W3:Y:S01]  /*4680*/  LDSM.16.M88.4 R12, [R231] ;  /* 0x00000000e70c783b */ /* 0x000ee20000000200 */
[C---:B------:R-:W-:Y:S01]  /*4690*/  IMAD R234, R2.reuse, 0x2, R231 ;  /* 0x0000000202ea7824 */ /* 0x040fe200078e02e7 */
[----:B------:R-:W-:Y:S01]  /*46a0*/  UIADD3 UR5, UR5, UR20, URZ ;  /* 0x0000001405057290 */ /* 0x000fe2000fffe03f */
[----:B------:R-:W-:Y:S01]  /*46b0*/  IMAD R233, R2, 0x2, R232 ;  /* 0x0000000202e97824 */ /* 0x000fe200078e02e8 */
[----:B------:R-:W4:Y:S01]  /*46c0*/  LDSM.16.M88.4 R20, [R224+0x8000] ;  /* 0x00800000e014783b */ /* 0x000f220000000200 */
[----:B------:R-:W-:Y:S01]  /*46d0*/  UIADD3 UR21, UR25, -UR21, -UR18 ;  /* 0x8000001519157290 */ /* 0x000fe2000fffe812 */
[----:B------:R-:W-:Y:S01]  /*46e0*/  @P1 VIADD R235, R0, 0xffffffe0 ;  /* 0xffffffe000eb1836 */ /* 0x000fe20000000000 */
[----:B------:R-:W-:Y:S01]  /*46f0*/  UISETP.GT.AND UP0, UPT, UR12, UR15, UPT ;  /* 0x0000000f0c00728c */ /* 0x000fe2000bf04270 */
[----:B--2---:R-:W2:Y:S01]  /*4700*/  LDSM.16.M88.4 R28, [R224+0x9000] ;  /* 0x00900000e01c783b */ /* 0x004ea20000000200 */
[----:B------:R-:W-:-:S02]  /*4710*/  IMAD.MOV.U32 R0, RZ, RZ, 0x40 ;  /* 0x00000040ff007424 */ /* 0x000fc400078e00ff */
[----:B------:R-:W-:Y:S01]  /*4720*/  IMAD.U32 R7, RZ, RZ, UR5 ;  /* 0x00000005ff077e24 */ /* 0x000fe2000f8e00ff */
[----:B------:R-:W5:Y:S01]  /*4730*/  LDSM.16.M88.4 R32, [R224+0x8800] ;  /* 0x00880000e020783b */ /* 0x000f620000000200 */
[C---:B------:R-:W-:Y:S01]  /*4740*/  VIADD R242, R235.reuse, 0x800 ;  /* 0x00000800ebf27836 */ /* 0x040fe20000000000 */
[----:B------:R-:W-:Y:S01]  /*4750*/  SEL R0, R0, 0xffffffc0, !P2 ;  /* 0xffffffc000007807 */ /* 0x000fe20005000000 */
[C---:B------:R-:W-:Y:S01]  /*4760*/  VIADD R241, R235.reuse, 0x1000 ;  /* 0x00001000ebf17836 */ /* 0x040fe20000000000 */
[----:B------:R-:W-:Y:S01]  /*4770*/  LDSM.16.M88.4 R16, [R232+0x2000] ;  /* 0x00200000e810783b */ /* 0x000fe20000000200 */
[----:B------:R-:W-:Y:S02]  /*4780*/  VIADD R240, R235, 0x1800 ;  /* 0x00001800ebf07836 */ /* 0x000fe40000000000 */
[----:B------:R-:W-:Y:S01]  /*4790*/  IMAD.IADD R230, R224, 0x1, R0 ;  /* 0x00000001e0e67824 */ /* 0x000fe200078e0200 */
[----:B------:R-:W5:Y:S01]  /*47a0*/  LDSM.16.M88.4 R60, [R235+0x1800] ;  /* 0x00180000eb3c783b */ /* 0x000f620000000200 */
[----:B------:R-:W-:Y:S01]  /*47b0*/  IMAD.IADD R229, R0, 0x1, R235 ;  /* 0x0000000100e57824 */ /* 0x000fe200078e02eb */
[----:B------:R-:W-:Y:S01]  /*47c0*/  LOP3.LUT R0, R161, 0xffffffe0, RZ, 0xc0, !PT ;  /* 0xffffffe0a1007812 */ /* 0x000fe200078ec0ff */
[C---:B------:R-:W-:Y:S01]  /*47d0*/  VIADD R239, R235.reuse, 0x2000 ;  /* 0x00002000ebef7836 */ /* 0x040fe20000000000 */
[----:B------:R-:W5:Y:S01]  /*47e0*/  LDSM.16.M88.4 R64, [R235+0x1000] ;  /* 0x00100000eb40783b */ /* 0x000f620000000200 */
[----:B------:R-:W-:-:S02]  /*47f0*/  VIADD R238, R235, 0x2800 ;  /* 0x00002800ebee7836 */ /* 0x000fc40000000000 */
[C---:B------:R-:W-:Y:S01]  /*4800*/  IMAD.IADD R0, R162.reuse, 0x1, -R0 ;  /* 0x00000001a2007824 */ /* 0x040fe200078e0a00 */
[----:B------:R-:W5:Y:S01]  /*4810*/  LDSM.16.M88.4 R52, [R235+0x800] ;  /* 0x00080000eb34783b */ /* 0x000f620000000200 */
[----:B------:R-:W-:Y:S02]  /*4820*/  IMAD.SHL.U32 R162, R162, 0x2, RZ ;  /* 0x00000002a2a27824 */ /* 0x000fe400078e00ff */
[C---:B------:R-:W-:Y:S01]  /*4830*/  VIADD R237, R235.reuse, 0x3000 ;  /* 0x00003000ebed7836 */ /* 0x040fe20000000000 */
[----:B------:R-:W5:Y:S01]  /*4840*/  LDSM.16.M88.4 R44, [R235] ;  /* 0x00000000eb2c783b */ /* 0x000f620000000200 */
[----:B------:R-:W-:Y:S01]  /*4850*/  SHF.R.S32.HI R3, RZ, 0x1f, R0 ;  /* 0x0000001fff037819 */ /* 0x000fe20000011400 */
[----:B------:R-:W-:Y:S01]  /*4860*/  VIADD R236, R235, 0x3800 ;  /* 0x00003800ebec7836 */ /* 0x000fe20000000000 */
[----:B------:R-:W-:Y:S01]  /*4870*/  LOP3.LUT R5, R162, 0x6, RZ, 0xc0, !PT ;  /* 0x00000006a2057812 */ /* 0x000fe200078ec0ff */
[-C--:B-1----:R-:W-:Y:S01]  /*4880*/  HMMA.16816.F32.BF16 R36, R8, R24.reuse, RZ ;  /* 0x000000180824723c */ /* 0x082fe200000418ff */
[----:B------:R-:W-:Y:S01]  /*4890*/  LEA.HI R0, R3, R0, RZ, 0x2 ;  /* 0x0000000003007211 */ /* 0x000fe200078f10ff */
[----:B------:R-:W-:Y:S01]  /*48a0*/  IMAD.U32 R3, RZ, RZ, UR12 ;  /* 0x0000000cff037e24 */ /* 0x000fe2000f8e00ff */
[----:B------:R-:W0:Y:S02]  /*48b0*/  LDGDEPBAR ;  /* 0x00000000000079af */ /* 0x000e240000000000 */
[----:B------:R-:W-:Y:S01]  /*48c0*/  SHF.R.S32.HI R0, RZ, 0x2, R0 ;  /* 0x00000002ff007819 */ /* 0x000fe20000011400 */
[----:B---3--:R-:W-:Y:S01]  /*48d0*/  HMMA.16816.F32.BF16 R80, R12, R24, RZ ;  /* 0x000000180c50723c */ /* 0x008fe200000418ff */
[----:B------:R-:W-:-:S03]  /*48e0*/  IMAD R3, R3, 0x40, R5 ;  /* 0x0000004003037824 */ /* 0x000fc600078e0205 */
[----:B------:R-:W-:Y:S01]  /*48f0*/  IMAD.IADD R6, R0, 0x1, R6 ;  /* 0x0000000100067824 */ /* 0x000fe200078e0206 */
[----:B------:R-:W-:Y:S01]  /*4900*/  LOP3.LUT R0, R138, R139, RZ, 0xfc, !PT ;  /* 0x0000008b8a007212 */ /* 0x000fe200078efcff */
[----:B----4-:R-:W-:Y:S01]  /*4910*/  HMMA.16816.F32.BF16 R92, R12, R20, RZ ;  /* 0x000000140c5c723c */ /* 0x010fe200000418ff */
[----:B------:R-:W-:Y:S02]  /*4920*/  VIADD R5, R3, 0x1 ;  /* 0x0000000103057836 */ /* 0x000fe40000000000 */
[----:B------:R-:W-:-:S03]  /*4930*/  VIADDMNMX R247, R6, UR21, RZ, !PT ;  /* 0x0000001506f77c46 */ /* 0x000fc6000f8001ff */
[C---:B------:R-:W-:Y:S06]  /*4940*/  HMMA.16816.F32.BF16 R76, R8.reuse, R20, RZ ;  /* 0x00000014084c723c */ /* 0x040fec00000418ff */
[-C--:B------:R-:W-:Y:S06]  /*4950*/  HMMA.16816.F32.BF16 R72, R8, R22.reuse, RZ ;  /* 0x000000160848723c */ /* 0x080fec00000418ff */
[----:B------:R-:W-:Y:S01]  /*4960*/  HMMA.16816.F32.BF16 R100, R12, R22, RZ ;  /* 0x000000160c64723c */ /* 0x000fe200000418ff */
[----:B------:R-:W1:Y:S05]  /*4970*/  LDSM.16.M88.4 R20, [R232] ;  /* 0x00000000e814783b */ /* 0x000e6a0000000200 */
[C---:B--2---:R-:W-:Y:S06]  /*4980*/  HMMA.16816.F32.BF16 R40, R8.reuse, R28, RZ ;  /* 0x0000001c0828723c */ /* 0x044fec00000418ff */
[C---:B-----5:R-:W-:Y:S06]  /*4990*/  HMMA.16816.F32.BF16 R56, R8.reuse, R32, RZ ;  /* 0x000000200838723c */ /* 0x060fec00000418ff */
        /* <DEDUP_REMOVED lines=9> */
[----:B------:R-:W-:Y:S01]  /*4a30*/  HMMA.16816.F32.BF16 R124, R12, R26, RZ ;  /* 0x0000001a0c7c723c */ /* 0x000fe200000418ff */
[----:B------:R-:W2:Y:S05]  /*4a40*/  LDSM.16.M88.4 R12, [R234+0x2000] ;  /* 0x00200000ea0c783b */ /* 0x000eaa0000000200 */
[C---:B------:R-:W-:Y:S01]  /*4a50*/  HMMA.16816.F32.BF16 R144, R16.reuse, R60, R36 ;  /* 0x0000003c1090723c */ /* 0x040fe20000041824 */
[----:B------:R-:W3:Y:S05]  /*4a60*/  LDSM.16.M88.4 R36, [R230+0x8800] ;  /* 0x00880000e624783b */ /* 0x000eea0000000200 */
[C---:B------:R-:W-:Y:S01]  /*4a70*/  HMMA.16816.F32.BF16 R112, R16.reuse, R64, R40 ;  /* 0x000000401070723c */ /* 0x040fe20000041828 */
[----:B------:R-:W4:Y:S05]  /*4a80*/  LDSM.16.M88.4 R40, [R230+0x8000] ;  /* 0x00800000e628783b */ /* 0x000f2a0000000200 */
[C---:B------:R-:W-:Y:S06]  /*4a90*/  HMMA.16816.F32.BF16 R24, R16.reuse, R54, R48 ;  /* 0x000000361018723c */ /* 0x040fec0000041830 */
[C---:B------:R-:W-:Y:S06]  /*4aa0*/  HMMA.16816.F32.BF16 R76, R16.reuse, R44, R76 ;  /* 0x0000002c104c723c */ /* 0x040fec000004184c */
[C---:B------:R-:W-:Y:S01]  /*4ab0*/  HMMA.16816.F32.BF16 R116, R16.reuse, R52, R56 ;  /* 0x000000341074723c */ /* 0x040fe20000041838 */
[----:B------:R-:W-:Y:S05]  /*4ac0*/  LDSM.16.M88.4 R56, [R229+0x800] ;  /* 0x00080000e538783b */ /* 0x000fea0000000200 */
[C---:B------:R-:W-:Y:S06]  /*4ad0*/  HMMA.16816.F32.BF16 R72, R16.reuse, R46, R72 ;  /* 0x0000002e1048723c */ /* 0x040fec0000041848 */
[C---:B------:R-:W-:Y:S01]  /*4ae0*/  HMMA.16816.F32.BF16 R48, R16.reuse, R66, R68 ;  /* 0x000000421030723c */ /* 0x040fe20000041844 */
[----:B------:R-:W-:Y:S05]  /*4af0*/  LDSM.16.M88.4 R68, [R229+0x1000] ;  /* 0x00100000e544783b */ /* 0x000fea0000000200 */
[----:B------:R-:W-:Y:S01]  /*4b00*/  HMMA.16816.F32.BF16 R108, R16, R62, R8 ;  /* 0x0000003e106c723c */ /* 0x000fe20000041808 */
[----:B------:R-:W5:Y:S04]  /*4b10*/  LDSM.16.M88.4 R16, [R234] ;  /* 0x00000000ea10783b */ /* 0x000f680000000200 */
[----:B------:R-:W-:Y:S01]  /*4b20*/  LDSM.16.M88.4 R8, [R233+0x2000] ;  /* 0x00200000e908783b */ /* 0x000fe20000000200 */
[C---:B-1----:R-:W-:Y:S03]  /*4b30*/  HMMA.16816.F32.BF16 R132, R20.reuse, R64, R84 ;  /* 0x000000401484723c */ /* 0x042fe60000041854 */
[----:B------:R-:W1:Y:S03]  /*4b40*/  LDSM.16.M88.4 R84, [R229+0x1800] ;  /* 0x00180000e554783b */ /* 0x000e660000000200 */
[C---:B------:R-:W-:Y:S06]  /*4b50*/  HMMA.16816.F32.BF16 R104, R20.reuse, R44, R92 ;  /* 0x0000002c1468723c */ /* 0x040fec000004185c */
[C---:B------:R-:W-:Y:S06]  /*4b60*/  HMMA.16816.F32.BF16 R120, R20.reuse, R52, R88 ;  /* 0x000000341478723c */ /* 0x040fec0000041858 */
[C---:B------:R-:W-:Y:S06]  /*4b70*/  HMMA.16816.F32.BF16 R140, R20.reuse, R60, R80 ;  /* 0x0000003c148c723c */ /* 0x040fec0000041850 */
[C---:B------:R-:W-:Y:S01]  /*4b80*/  HMMA.16816.F32.BF16 R100, R20.reuse, R46, R100 ;  /* 0x0000002e1464723c */ /* 0x040fe20000041864 */
[----:B------:R-:W1:Y:S05]  /*4b90*/  LDSM.16.M88.4 R44, [R229] ;  /* 0x00000000e52c783b */ /* 0x000e6a0000000200 */
[C---:B------:R-:W-:Y:S06]  /*4ba0*/  HMMA.16816.F32.BF16 R96, R20.reuse, R54, R96 ;  /* 0x000000361460723c */ /* 0x040fec0000041860 */
[C---:B------:R-:W-:Y:S06]  /*4bb0*/  HMMA.16816.F32.BF16 R92, R20.reuse, R66, R128 ;  /* 0x00000042145c723c */ /* 0x040fec0000041880 */
[----:B------:R-:W-:Y:S06]  /*4bc0*/  HMMA.16816.F32.BF16 R80, R20, R62, R124 ;  /* 0x0000003e1450723c */ /* 0x000fec000004187c */
[C---:B--2---:R-:W-:Y:S06]  /*4bd0*/  HMMA.16816.F32.BF16 R20, R12.reuse, R28, R144 ;  /* 0x0000001c0c14723c */ /* 0x044fec0000041890 */
[C---:B---3--:R-:W-:Y:S01]  /*4be0*/  HMMA.16816.F32.BF16 R60, R12.reuse, R38, R24 ;  /* 0x000000260c3c723c */ /* 0x048fe20000041818 */
[----:B------:R-:W2:Y:S05]  /*4bf0*/  LDSM.16.M88.4 R24, [R233] ;  /* 0x00000000e918783b */ /* 0x000eaa0000000200 */
[C---:B----4-:R-:W-:Y:S06]  /*4c00*/  HMMA.16816.F32.BF16 R76, R12.reuse, R40, R76 ;  /* 0x000000280c4c723c */ /* 0x050fec000004184c */
[----:B------:R-:W-:Y:S06]  /*4c10*/  HMMA.16816.F32.BF16 R72, R12, R42, R72 ;  /* 0x0000002a0c48723c */ /* 0x000fec0000041848 */
[----:B-----5:R-:W-:Y:S06]  /*4c20*/  HMMA.16816.F32.BF16 R88, R16, R40, R104 ;  /* 0x000000281058723c */ /* 0x020fec0000041868 */
[C---:B------:R-:W-:Y:S06]  /*4c30*/  HMMA.16816.F32.BF16 R64, R12.reuse, R36, R116 ;  /* 0x000000240c40723c */ /* 0x040fec0000041874 */
[C---:B------:R-:W-:Y:S06]  /*4c40*/  HMMA.16816.F32.BF16 R52, R12.reuse, R32, R112 ;  /* 0x000000200c34723c */ /* 0x040fec0000041870 */
[----:B------:R-:W-:Y:S06]  /*4c50*/  HMMA.16816.F32.BF16 R48, R12, R34, R48 ;  /* 0x000000220c30723c */ /* 0x000fec0000041830 */
[C---:B------:R-:W-:Y:S06]  /*4c60*/  HMMA.16816.F32.BF16 R104, R16.reuse, R36, R120 ;  /* 0x000000241068723c */ /* 0x040fec0000041878 */
[----:B------:R-:W-:Y:S06]  /*4c70*/  HMMA.16816.F32.BF16 R124, R16, R32, R132 ;  /* 0x00000020107c723c */ /* 0x000fec0000041884 */
[----:B------:R-:W-:Y:S06]  /*4c80*/  HMMA.16816.F32.BF16 R12, R12, R30, R108 ;  /* 0x0000001e0c0c723c */ /* 0x000fec000004186c */
[C---:B------:R-:W-:Y:S01]  /*4c90*/  HMMA.16816.F32.BF16 R116, R16.reuse, R38, R96 ;  /* 0x000000261074723c */ /* 0x040fe20000041860 */
[----:B------:R-:W-:Y:S05]  /*4ca0*/  LDSM.16.M88.4 R36, [R224+0xa800] ;  /* 0x00a80000e024783b */ /* 0x000fea0000000200 */
[C---:B------:R-:W-:Y:S01]  /*4cb0*/  HMMA.16816.F32.BF16 R112, R16.reuse, R34, R92 ;  /* 0x000000221070723c */ /* 0x040fe2000004185c */
[----:B------:R-:W-:Y:S05]  /*4cc0*/  LDSM.16.M88.4 R32, [R224+0xb000] ;  /* 0x00b00000e020783b */ /* 0x000fea0000000200 */
        /* <DEDUP_REMOVED lines=8> */
[C---:B------:R-:W-:Y:S06]  /*4d50*/  HMMA.16816.F32.BF16 R132, R8.reuse, R44, R76 ;  /* 0x0000002c0884723c */ /* 0x040fec000004184c */
[C---:B------:R-:W-:Y:S06]  /*4d60*/  HMMA.16816.F32.BF16 R128, R8.reuse, R46, R72 ;  /* 0x0000002e0880723c */ /* 0x040fec0000041848 */
[C---:B------:R-:W-:Y:S01]  /*4d70*/  HMMA.16816.F32.BF16 R152, R8.reuse, R68, R52 ;  /* 0x000000440898723c */ /* 0x040fe20000041834 */
[----:B------:R-:W-:Y:S05]  /*4d80*/  LDSM.16.M88.4 R52, [R235+0x3800] ;  /* 0x00380000eb34783b */ /* 0x000fea0000000200 */
[----:B------:R-:W-:Y:S01]  /*4d90*/  HMMA.16816.F32.BF16 R148, R8, R70, R48 ;  /* 0x000000460894723c */ /* 0x000fe20000041830 */
[----:B------:R-:W-:Y:S05]  /*4da0*/  LDSM.16.M88.4 R48, [R235+0x2000] ;  /* 0x00200000eb30783b */ /* 0x000fea0000000200 */
[C---:B--2---:R-:W-:Y:S06]  /*4db0*/  HMMA.16816.F32.BF16 R80, R24.reuse, R56, R104 ;  /* 0x000000381850723c */ /* 0x044fec0000041868 */
[----:B------:R-:W-:Y:S06]  /*4dc0*/  HMMA.16816.F32.BF16 R72, R24, R68, R124 ;  /* 0x000000441848723c */ /* 0x000fec000004187c */
[C---:B------:R-:W-:Y:S06]  /*4dd0*/  HMMA.16816.F32.BF16 R140, R8.reuse, R56, R64 ;  /* 0x00000038088c723c */ /* 0x040fec0000041840 */
[-C--:B------:R-:W-:Y:S06]  /*4de0*/  HMMA.16816.F32.BF16 R156, R8, R58.reuse, R60 ;  /* 0x0000003a089c723c */ /* 0x080fec000004183c */
[C---:B------:R-:W-:Y:S01]  /*4df0*/  HMMA.16816.F32.BF16 R76, R24.reuse, R58, R116 ;  /* 0x0000003a184c723c */ /* 0x040fe20000041874 */
[----:B------:R-:W-:Y:S05]  /*4e00*/  LDSM.16.M88.4 R56, [R235+0x3000] ;  /* 0x00300000eb38783b */ /* 0x000fea0000000200 */
[----:B------:R-:W-:Y:S06]  /*4e10*/  HMMA.16816.F32.BF16 R68, R24, R70, R112 ;  /* 0x000000461844723c */ /* 0x000fec0000041870 */
[----:B------:R-:W-:Y:S01]  /*4e20*/  HMMA.16816.F32.BF16 R96, R8, R86, R12 ;  /* 0x000000560860723c */ /* 0x000fe2000004180c */
[----:B------:R-:W2:Y:S04]  /*4e30*/  LDSM.16.M88.4 R8, [R232+0x6000] ;  /* 0x00600000e808783b */ /* 0x000ea80000000200 */
[----:B------:R-:W-:Y:S01]  /*4e40*/  LDSM.16.M88.4 R12, [R232+0x4000] ;  /* 0x00400000e80c783b */ /* 0x000fe20000000200 */
[C---:B------:R-:W-:Y:S06]  /*4e50*/  HMMA.16816.F32.BF16 R64, R24.reuse, R84, R120 ;  /* 0x000000541840723c */ /* 0x040fec0000041878 */
[C---:B------:R-:W-:Y:S06]  /*4e60*/  HMMA.16816.F32.BF16 R60, R24.reuse, R86, R108 ;  /* 0x00000056183c723c */ /* 0x040fec000004186c */
[C---:B------:R-:W-:Y:S06]  /*4e70*/  HMMA.16816.F32.BF16 R92, R24.reuse, R44, R88 ;  /* 0x0000002c185c723c */ /* 0x040fec0000041858 */
[----:B------:R-:W-:Y:S01]  /*4e80*/  HMMA.16816.F32.BF16 R88, R24, R46, R100 ;  /* 0x0000002e1858723c */ /* 0x000fe20000041864 */
[----:B------:R-:W3:Y:S05]  /*4e90*/  LDSM.16.M88.4 R44, [R235+0x2800] ;  /* 0x00280000eb2c783b */ /* 0x000eea0000000200 */
[----:B-1----:R-:W-:Y:S06]  /*4ea0*/  HMMA.16816.F32.BF16 R24, R20, R40, R132 ;  /* 0x000000281418723c */ /* 0x002fec0000041884 */
[----:B------:R-:W-:Y:S06]  /*4eb0*/  HMMA.16816.F32.BF16 R84, R16, R36, R80 ;  /* 0x000000241054723c */ /* 0x000fec0000041850 */
[----:B------:R-:W-:Y:S06]  /*4ec0*/  HMMA.16816.F32.BF16 R100, R20, R42, R128 ;  /* 0x0000002a1464723c */ /* 0x000fec0000041880 */
[C---:B------:R-:W-:Y:S06]  /*4ed0*/  HMMA.16816.F32.BF16 R108, R16.reuse, R38, R76 ;  /* 0x00000026106c723c */ /* 0x040fec000004184c */
[----:B------:R-:W-:Y:S06]  /*4ee0*/  HMMA.16816.F32.BF16 R80, R16, R34, R68 ;  /* 0x000000221050723c */ /* 0x000fec0000041844 */
        /* <DEDUP_REMOVED lines=12> */
[----:B------:R-:W-:Y:S05]  /*4fb0*/  LDSM.16.M88.4 R40, [R230+0xa800] ;  /* 0x00a80000e628783b */ /* 0x000fea0000000200 */
[----:B------:R-:W-:Y:S01]  /*4fc0*/  HMMA.16816.F32.BF16 R96, R16, R32, R72 ;  /* 0x000000201060723c */ /* 0x000fe20000041848 */
[----:B------:R-:W-:Y:S04]  /*4fd0*/  LDSM.16.M88.4 R32, [R229+0x2000] ;  /* 0x00200000e520783b */ /* 0x000fe80000000200 */
[----:B------:R-:W-:Y:S01]  /*4fe0*/  LDSM.16.M88.4 R16, [R233+0x4000] ;  /* 0x00400000e910783b */ /* 0x000fe20000000200 */
[C---:B--2---:R-:W-:Y:S03]  /*4ff0*/  HMMA.16816.F32.BF16 R64, R8.reuse, R48, R24 ;  /* 0x000000300840723c */ /* 0x044fe60000041818 */
[----:B------:R-:W2:Y:S03]  /*5000*/  LDSM.16.M88.4 R24, [R234+0x4000] ;  /* 0x00400000ea18783b */ /* 0x000ea60000000200 */
[C---:B------:R-:W-:Y:S06]  /*5010*/  HMMA.16816.F32.BF16 R72, R8.reuse, R50, R100 ;  /* 0x000000320848723c */ /* 0x040fec0000041864 */
[C---:B---3--:R-:W-:Y:S06]  /*5020*/  HMMA.16816.F32.BF16 R88, R8.reuse, R44, R116 ;  /* 0x0000002c0858723c */ /* 0x048fec0000041874 */
[C---:B------:R-:W-:Y:S06]  /*5030*/  HMMA.16816.F32.BF16 R128, R8.reuse, R46, R128 ;  /* 0x0000002e0880723c */ /* 0x040fec0000041880 */
[C---:B------:R-:W-:Y:S06]  /*5040*/  HMMA.16816.F32.BF16 R124, R8.reuse, R56, R124 ;  /* 0x00000038087c723c */ /* 0x040fec000004187c */
[C---:B------:R-:W-:Y:S06]  /*5050*/  HMMA.16816.F32.BF16 R120, R8.reuse, R58, R120 ;  /* 0x0000003a0878723c */ /* 0x040fec0000041878 */
[C---:B------:R-:W-:Y:S06]  /*5060*/  HMMA.16816.F32.BF16 R132, R8.reuse, R52, R132 ;  /* 0x000000340884723c */ /* 0x040fec0000041884 */
[----:B------:R-:W-:Y:S01]  /*5070*/  HMMA.16816.F32.BF16 R140, R8, R54, R112 ;  /* 0x00000036088c723c */ /* 0x000fe20000041870 */
[----:B------:R-:W3:Y:S05]  /*5080*/  LDSM.16.M88.4 R8, [R233+0x6000] ;  /* 0x00600000e908783b */ /* 0x000eea0000000200 */
        /* <DEDUP_REMOVED lines=8> */
[-C--:B-1----:R-:W-:Y:S06]  /*5110*/  HMMA.16816.F32.BF16 R12, R20, R28.reuse, R64 ;  /* 0x0000001c140c723c */ /* 0x082fec0000041840 */
[----:B--2---:R-:W-:Y:S06]  /*5120*/  HMMA.16816.F32.BF16 R36, R24, R28, R36 ;  /* 0x0000001c1824723c */ /* 0x004fec0000041824 */
[----:B------:R-:W-:Y:S01]  /*5130*/  HMMA.16816.F32.BF16 R44, R20, R30, R72 ;  /* 0x0000001e142c723c */ /* 0x000fe20000041848 */
[----:B------:R-:W-:-:S04]  /*5140*/  IADD3 R28, R7, 0x40, R6 ;  /* 0x00000040071c7810 */ /* 0x000fc80007ffe006 */
[----:B------:R-:W-:Y:S01]  /*5150*/  VIMNMX R249, R28, UR25, PT ;  /* 0x000000191cf97c48 */ /* 0x000fe2000bfe0100 */
[----:B------:R-:W-:Y:S01]  /*5160*/  HMMA.16816.F32.BF16 R60, R24, R30, R60 ;  /* 0x0000001e183c723c */ /* 0x000fe2000004183c */
[----:B------:R-:W-:Y:S02]  /*5170*/  LDSM.16.M88.4 R28, [R229+0x3000] ;  /* 0x00300000e51c783b */ /* 0x000fe40000000200 */
[-C--:B------:R-:W-:Y:S02]  /*5180*/  ISETP.GE.AND P0, PT, R5, R249.reuse, PT ;  /* 0x000000f90500720c */ /* 0x080fe40003f06270 */
[----:B------:R-:W-:Y:S01]  /*5190*/  ISETP.GE.AND P4, PT, R3, R249, PT ;  /* 0x000000f90300720c */ /* 0x000fe20003f86270 */
[----:B---3--:R-:W-:Y:S06]  /*51a0*/  HMMA.16816.F32.BF16 R52, R8, R32, R12 ;  /* 0x000000200834723c */ /* 0x008fec000004180c */
[----:B------:R-:W-:Y:S01]  /*51b0*/  HMMA.16816.F32.BF16 R68, R24, R40, R48 ;  /* 0x000000281844723c */ /* 0x000fe20000041830 */
[----:B------:R-:W-:-:S02]  /*51c0*/  IMAD.U32 R12, RZ, RZ, UR25 ;  /* 0x00000019ff0c7e24 */ /* 0x000fc4000f8e00ff */
[C---:B------:R-:W-:Y:S02]  /*51d0*/  VIADD R13, R6.reuse, 0x8 ;  /* 0x00000008060d7836 */ /* 0x040fe40000000000 */
[C---:B------:R-:W-:Y:S01]  /*51e0*/  VIADD R14, R6.reuse, 0x40 ;  /* 0x00000040060e7836 */ /* 0x040fe20000000000 */
[C---:B------:R-:W-:Y:S01]  /*51f0*/  VIADDMNMX R251, R6.reuse, UR5, R12, PT ;  /* 0x0000000506fb7c46 */ /* 0x040fe2000b80010c */
[----:B------:R-:W-:Y:S01]  /*5200*/  VIADD R15, R6, 0x48 ;  /* 0x00000048060f7836 */ /* 0x000fe20000000000 */
[----:B------:R-:W-:Y:S01]  /*5210*/  IADD3 R12, R7, 0x8, R6 ;  /* 0x00000008070c7810 */ /* 0x000fe20007ffe006 */
[----:B------:R-:W-:Y:S01]  /*5220*/  HMMA.16816.F32.BF16 R48, R16, R32, R36 ;  /* 0x000000201030723c */ /* 0x000fe20000041824 */
[----:B------:R-:W-:Y:S01]  /*5230*/  VIADDMNMX R246, R13, UR21, RZ, !PT ;  /* 0x000000150df67c46 */ /* 0x000fe2000f8001ff */
[----:B------:R-:W1:Y:S01]  /*5240*/  LDSM.16.M88.4 R36, [R229+0x2800] ;  /* 0x00280000e524783b */ /* 0x000e620000000200 */
[----:B------:R-:W-:Y:S02]  /*5250*/  VIADDMNMX R245, R14, UR21, RZ, !PT ;  /* 0x000000150ef57c46 */ /* 0x000fe4000f8001ff */
[----:B------:R-:W-:Y:S01]  /*5260*/  VIADDMNMX R244, R15, UR21, RZ, !PT ;  /* 0x000000150ff47c46 */ /* 0x000fe2000f8001ff */
[----:B------:R-:W-:Y:S01]  /*5270*/  HMMA.16816.F32.BF16 R44, R8, R34, R44 ;  /* 0x00000022082c723c */ /* 0x000fe2000004182c */
[----:B------:R-:W-:-:S02]  /*5280*/  VIMNMX R250, R12, UR25, PT ;  /* 0x000000190cfa7c48 */ /* 0x000fc4000bfe0100 */
[----:B------:R-:W2:Y:S01]  /*5290*/  LDSM.16.M88.4 R12, [R230+0xb000] ;  /* 0x00b00000e60c783b */ /* 0x000ea20000000200 */
[----:B------:R-:W-:Y:S01]  /*52a0*/  IADD3 R7, R7, 0x48, R6 ;  /* 0x0000004807077810 */ /* 0x000fe20007ffe006 */
[----:B------:R-:W-:Y:S01]  /*52b0*/  VIADD R6, R3, 0x9 ;  /* 0x0000000903067836 */ /* 0x000fe20000000000 */
[----:B------:R-:W-:Y:S01]  /*52c0*/  HMMA.16816.F32.BF16 R32, R16, R34, R60 ;  /* 0x000000221020723c */ /* 0x000fe2000004183c */
[----:B------:R-:W-:Y:S02]  /*52d0*/  ISETP.GE.AND P6, PT, R5, R251, PT ;  /* 0x000000fb0500720c */ /* 0x000fe40003fc6270 */
[----:B------:R-:W-:Y:S02]  /*52e0*/  VIMNMX R248, R7, UR25, PT ;  /* 0x0000001907f87c48 */ /* 0x000fe4000bfe0100 */
[C---:B------:R-:W-:Y:S01]  /*52f0*/  ISETP.GE.AND P5, PT, R5.reuse, R250, PT ;  /* 0x000000fa0500720c */ /* 0x040fe20003fa6270 */
[----:B------:R-:W-:Y:S01]  /*5300*/  HMMA.16816.F32.BF16 R56, R20, R40, R88 ;  /* 0x000000281438723c */ /* 0x000fe20000041858 */
[----:B------:R-:W-:-:S02]  /*5310*/  ISETP.GE.AND P1, PT, R5, R248, PT ;  /* 0x000000f80500720c */ /* 0x000fc40003f26270 */
[----:B------:R-:W-:Y:S02]  /*5320*/  ISETP.GE.AND P2, PT, R3, R250, PT ;  /* 0x000000fa0300720c */ /* 0x000fe40003f46270 */
[C---:B------:R-:W-:Y:S01]  /*5330*/  ISETP.LT.OR P6, PT, R5.reuse, R247, P6 ;  /* 0x000000f70500720c */ /* 0x040fe200037c1670 */
[-C--:B------:R-:W-:Y:S01]  /*5340*/  HMMA.16816.F32.BF16 R64, R20, R42.reuse, R128 ;  /* 0x0000002a1440723c */ /* 0x080fe20000041880 */
[C---:B------:R-:W-:Y:S02]  /*5350*/  ISETP.LT.OR P5, PT, R5.reuse, R246, P5 ;  /* 0x000000f60500720c */ /* 0x040fe40002fa1670 */
[CC--:B------:R-:W-:Y:S02]  /*5360*/  ISETP.LT.OR P0, PT, R5.reuse, R245.reuse, P0 ;  /* 0x000000f50500720c */ /* 0x0c0fe40000701670 */
[----:B------:R-:W-:Y:S01]  /*5370*/  ISETP.LT.OR P1, PT, R5, R244, P1 ;  /* 0x000000f40500720c */ /* 0x000fe20000f21670 */
[C---:B------:R-:W-:Y:S01]  /*5380*/  VIADD R5, R3.reuse, 0x8 ;  /* 0x0000000803057836 */ /* 0x040fe20000000000 */
[C---:B------:R-:W-:Y:S01]  /*5390*/  ISETP.LT.OR P2, PT, R3.reuse, R246, P2 ;  /* 0x000000f60300720c */ /* 0x040fe20001741670 */
[----:B------:R-:W-:Y:S01]  /*53a0*/  HMMA.16816.F32.BF16 R40, R24, R42, R108 ;  /* 0x0000002a1828723c */ /* 0x000fe2000004186c */
[----:B------:R-:W-:-:S02]  /*53b0*/  ISETP.LT.OR P4, PT, R3, R245, P4 ;  /* 0x000000f50300720c */ /* 0x000fc40002781670 */
[----:B------:R-:W-:Y:S02]  /*53c0*/  ISETP.GE.AND P3, PT, R3, R251, PT ;  /* 0x000000fb0300720c */ /* 0x000fe40003f66270 */
[----:B------:R-:W-:Y:S02]  /*53d0*/  FSEL R156, R50, -INF , !P2 ;  /* 0xff800000329c7808 */ /* 0x000fe40005000000 */
[----:B------:R-:W-:Y:S02]  /*53e0*/  FSEL R77, R52, -INF , !P4 ;  /* 0xff800000344d7808 */ /* 0x000fe40006000000 */
[----:B------:R-:W-:Y:S01]  /*53f0*/  FSEL R81, R49, -INF , !P6 ;  /* 0xff80000031517808 */ /* 0x000fe20007000000 */
[----:B-1----:R-:W-:Y:S01]  /*5400*/  HMMA.16816.F32.BF16 R60, R16, R36, R68 ;  /* 0x00000024103c723c */ /* 0x002fe20000041844 */
[----:B------:R-:W-:Y:S02]  /*5410*/  FSEL R154, R51, -INF , !P5 ;  /* 0xff800000339a7808 */ /* 0x000fe40006800000 */
[----:B------:R-:W-:-:S02]  /*5420*/  ISETP.LT.OR P3, PT, R3, R247, P3 ;  /* 0x000000f70300720c */ /* 0x000fc40001f61670 */
[CC--:B------:R-:W-:Y:S01]  /*5430*/  ISETP.GE.AND P2, PT, R5.reuse, R251.reuse, PT ;  /* 0x000000fb0500720c */ /* 0x0c0fe20003f46270 */
[----:B------:R-:W-:Y:S01]  /*5440*/  HMMA.16816.F32.BF16 R64, R8, R38, R64 ;  /* 0x000000260840723c */ /* 0x000fe20000041840 */
[CC--:B------:R-:W-:Y:S02]  /*5450*/  ISETP.GE.AND P4, PT, R5.reuse, R250.reuse, PT ;  /* 0x000000fa0500720c */ /* 0x0c0fe40003f86270 */
[C---:B------:R-:W-:Y:S02]  /*5460*/  ISETP.GE.AND P6, PT, R6.reuse, R251, PT ;  /* 0x000000fb0600720c */ /* 0x040fe40003fc6270 */
[----:B------:R-:W-:Y:S01]  /*5470*/  ISETP.GE.AND P5, PT, R6, R250, PT ;  /* 0x000000fa0600720c */ /* 0x000fe20003fa6270 */
[----:B--2---:R-:W-:Y:S01]  /*5480*/  HMMA.16816.F32.BF16 R68, R20, R14, R120 ;  /* 0x0000000e1444723c */ /* 0x004fe20000041878 */
[----:B------:R-:W-:Y:S02]  /*5490*/  FSEL R79, R48, -INF , !P3 ;  /* 0xff800000304f7808 */ /* 0x000fe40005800000 */
[----:B------:R-:W-:-:S02]  /*54a0*/  ISETP.LT.OR P2, PT, R5, R247, P2 ;  /* 0x000000f70500720c */ /* 0x000fc40001741670 */
[-C--:B------:R-:W-:Y:S01]  /*54b0*/  ISETP.LT.OR P4, PT, R5, R246.reuse, P4 ;  /* 0x000000f60500720c */ /* 0x080fe20002781670 */
[----:B------:R-:W-:Y:S01]  /*54c0*/  HMMA.16816.F32.BF16 R48, R20, R12, R124 ;  /* 0x0000000c1430723c */ /* 0x000fe2000004187c */
[C---:B------:R-:W-:Y:S02]  /*54d0*/  ISETP.LT.OR P6, PT, R6.reuse, R247, P6 ;  /* 0x000000f70600720c */ /* 0x040fe400037c1670 */
[----:B------:R-:W-:Y:S02]  /*54e0*/  ISETP.LT.OR P5, PT, R6, R246, P5 ;  /* 0x000000f60600720c */ /* 0x000fe40002fa1670 */
[----:B------:R-:W-:Y:S01]  /*54f0*/  ISETP.GE.AND P3, PT, R3, R248, PT ;  /* 0x000000f80300720c */ /* 0x000fe20003f66270 */
[----:B------:R-:W-:Y:S01]  /*5500*/  HMMA.16816.F32.BF16 R40, R16, R38, R40 ;  /* 0x000000261028723c */ /* 0x000fe20000041828 */
[----:B------:R-:W-:Y:S02]  /*5510*/  FSEL R82, R32, -INF , !P2 ;  /* 0xff80000020527808 */ /* 0x000fe40005000000 */
[----:B------:R-:W-:-:S02]  /*5520*/  FSEL R153, R34, -INF , !P4 ;  /* 0xff80000022997808 */ /* 0x000fc40006000000 */
[----:B------:R-:W-:Y:S02]  /*5530*/  FSEL R126, R33, -INF , !P6 ;  /* 0xff800000217e7808 */ /* 0x000fe40007000000 */
[----:B------:R-:W-:Y:S02]  /*5540*/  FSEL R152, R35, -INF , !P5 ;  /* 0xff80000023987808 */ /* 0x000fe40006800000 */
[----:B------:R-:W-:Y:S01]  /*5550*/  ISETP.LT.OR P3, PT, R3, R244, P3 ;  /* 0x000000f40300720c */ /* 0x000fe20001f61670 */
[----:B------:R-:W1:Y:S01]  /*5560*/  LDSM.16.M88.4 R32, [R230+0xb800] ;  /* 0x00b80000e620783b */ /* 0x000e620000000200 */
[----:B------:R-:W-:Y:S02]  /*5570*/  FSEL R76, R53, -INF , !P0 ;  /* 0xff800000354c7808 */ /* 0x000fe40004000000 */
[----:B------:R-:W-:Y:S02]  /*5580*/  FSEL R80, R54, -INF , !P3 ;  /* 0xff80000036507808 */ /* 0x000fe40005800000 */
[----:B------:R-:W-:-:S02]  /*5590*/  FSEL R75, R55, -INF , !P1 ;  /* 0xff800000374b7808 */ /* 0x000fc40004800000 */
[----:B------:R-:W-:Y:S01]  /*55a0*/  HMMA.16816.F32.BF16 R52, R8, R36, R56 ;  /* 0x000000240834723c */ /* 0x000fe20000041838 */
[CC--:B------:R-:W-:Y:S02]  /*55b0*/  ISETP.GE.AND P3, PT, R5.reuse, R249.reuse, PT ;  /* 0x000000f90500720c */ /* 0x0c0fe40003f66270 */
[CC--:B------:R-:W-:Y:S02]  /*55c0*/  ISETP.GE.AND P0, PT, R5.reuse, R248.reuse, PT ;  /* 0x000000f80500720c */ /* 0x0c0fe40003f06270 */
[C---:B------:R-:W-:Y:S01]  /*55d0*/  ISETP.GE.AND P1, PT, R6.reuse, R249, PT ;  /* 0x000000f90600720c */ /* 0x040fe20003f26270 */
[----:B------:R-:W-:Y:S01]  /*55e0*/  HMMA.16816.F32.BF16 R56, R24, R12, R96 ;  /* 0x0000000c1838723c */ /* 0x000fe20000041860 */
[C---:B------:R-:W-:Y:S02]  /*55f0*/  ISETP.GE.AND P2, PT, R6.reuse, R248, PT ;  /* 0x000000f80600720c */ /* 0x040fe40003f46270 */
[CC--:B------:R-:W-:Y:S02]  /*5600*/  ISETP.LT.OR P3, PT, R5.reuse, R245.reuse, P3 ;  /* 0x000000f50500720c */ /* 0x0c0fe40001f61670 */
[-C--:B------:R-:W-:Y:S01]  /*5610*/  ISETP.LT.OR P0, PT, R5, R244.reuse, P0 ;  /* 0x000000f40500720c */ /* 0x080fe20000701670 */
[C---:B------:R-:W-:Y:S01]  /*5620*/  VIADD R5, R3.reuse, 0x10 ;  /* 0x0000001003057836 */ /* 0x040fe20000000000 */
[C---:B------:R-:W-:Y:S01]  /*5630*/  ISETP.LT.OR P1, PT, R6.reuse, R245, P1 ;  /* 0x000000f50600720c */ /* 0x040fe20000f21670 */
[----:B------:R-:W-:Y:S01]  /*5640*/  HMMA.16816.F32.BF16 R36, R8, R28, R48 ;  /* 0x0000001c0824723c */ /* 0x000fe20000041830 */
[----:B------:R-:W-:Y:S01]  /*5650*/  ISETP.LT.OR P2, PT, R6, R244, P2 ;  /* 0x000000f40600720c */ /* 0x000fe20001741670 */
[----:B------:R-:W-:Y:S01]  /*5660*/  VIADD R6, R3, 0x11 ;  /* 0x0000001103067836 */ /* 0x000fe20000000000 */
[----:B------:R-:W-:-:S02]  /*5670*/  FSEL R73, R44, -INF , !P3 ;  /* 0xff8000002c497808 */ /* 0x000fc40005800000 */
[----:B------:R-:W-:Y:S02]  /*5680*/  FSEL R74, R46, -INF , !P0 ;  /* 0xff8000002e4a7808 */ /* 0x000fe40004000000 */
[----:B------:R-:W-:Y:S02]  /*5690*/  FSEL R72, R45, -INF , !P1 ;  /* 0xff8000002d487808 */ /* 0x000fe40004800000 */
[----:B------:R-:W-:Y:S02]  /*56a0*/  FSEL R78, R47, -INF , !P2 ;  /* 0xff8000002f4e7808 */ /* 0x000fe40005000000 */
[----:B------:R-:W-:Y:S01]  /*56b0*/  HMMA.16816.F32.BF16 R44, R24, R14, R92 ;  /* 0x0000000e182c723c */ /* 0x000fe2000004185c */
[----:B------:R-:W2:Y:S01]  /*56c0*/  LDSM.16.M88.4 R12, [R229+0x3800] ;  /* 0x00380000e50c783b */ /* 0x000ea20000000200 */
[----:B------:R-:W-:Y:S01]  /*56d0*/  ISETP.GE.AND P4, PT, R5, R251, PT ;  /* 0x000000fb0500720c */ /* 0x000fe20003f86270 */
[----:B------:R-:W-:-:S04]  /*56e0*/  DEPBAR.LE SB0, 0x0 ;  /* 0x000080000000791a */ /* 0x000fc80000000000 */
[C---:B------:R-:W-:Y:S01]  /*56f0*/  ISETP.GE.AND P3, PT, R5.reuse, R250, PT ;  /* 0x000000fa0500720c */ /* 0x040fe20003f66270 */
[----:B------:R-:W-:Y:S01]  /*5700*/  HMMA.16816.F32.BF16 R56, R16, R28, R56 ;  /* 0x0000001c1038723c */ /* 0x000fe20000041838 */
[C---:B------:R-:W-:Y:S02]  /*5710*/  ISETP.GE.AND P0, PT, R5.reuse, R249, PT ;  /* 0x000000f90500720c */ /* 0x040fe40003f06270 */
[C---:B------:R-:W-:Y:S02]  /*5720*/  ISETP.GE.AND P1, PT, R5.reuse, R248, PT ;  /* 0x000000f80500720c */ /* 0x040fe40003f26270 */
[----:B------:R-:W-:Y:S01]  /*5730*/  ISETP.GE.AND P2, PT, R6, R251, PT ;  /* 0x000000fb0600720c */ /* 0x000fe20003f46270 */
[----:B-1----:R-:W-:Y:S01]  /*5740*/  HMMA.16816.F32.BF16 R48, R24, R32, R104 ;  /* 0x000000201830723c */ /* 0x002fe20000041868 */
[C---:B------:R-:W-:Y:S02]  /*5750*/  ISETP.LT.OR P4, PT, R5.reuse, R247, P4 ;  /* 0x000000f70500720c */ /* 0x040fe40002781670 */
[----:B------:R-:W-:-:S02]  /*5760*/  ISETP.LT.OR P3, PT, R5, R246, P3 ;  /* 0x000000f60500720c */ /* 0x000fc40001f61670 */
[C---:B------:R-:W-:Y:S01]  /*5770*/  ISETP.LT.OR P0, PT, R5.reuse, R245, P0 ;  /* 0x000000f50500720c */ /* 0x040fe20000701670 */
[----:B------:R-:W-:Y:S01]  /*5780*/  HMMA.16816.F32.BF16 R24, R24, R34, R116 ;  /* 0x000000221818723c */ /* 0x000fe20000041874 */
[----:B------:R-:W-:Y:S01]  /*5790*/  ISETP.LT.OR P1, PT, R5, R244, P1 ;  /* 0x000000f40500720c */ /* 0x000fe20000f21670 */
[----:B------:R-:W-:Y:S01]  /*57a0*/  VIADD R5, R3, 0x18 ;  /* 0x0000001803057836 */ /* 0x000fe20000000000 */
[----:B------:R-:W-:Y:S02]  /*57b0*/  ISETP.LT.OR P2, PT, R6, R247, P2 ;  /* 0x000000f70600720c */ /* 0x000fe40001741670 */
[----:B------:R-:W-:Y:S01]  /*57c0*/  FSEL R127, R60, -INF , !P4 ;  /* 0xff8000003c7f7808 */ /* 0x000fe20006000000 */
[----:B------:R-:W-:Y:S01]  /*57d0*/  HMMA.16816.F32.BF16 R44, R16, R30, R44 ;  /* 0x0000001e102c723c */ /* 0x000fe2000004182c */
[----:B------:R-:W-:Y:S01]  /*57e0*/  BAR.SYNC.DEFER_BLOCKING 0x0 ;  /* 0x0000000000007b1d */ /* 0x000fe20000010000 */
[C---:B------:R-:W-:Y:S02]  /*57f0*/  ISETP.GE.AND P6, PT, R6.reuse, R250, PT ;  /* 0x000000fa0600720c */ /* 0x040fe40003fc6270 */
[----:B------:R-:W-:-:S02]  /*5800*/  ISETP.GE.AND P5, PT, R6, R249, PT ;  /* 0x000000f90600720c */ /* 0x000fc40003fa6270 */
[----:B------:R-:W-:Y:S02]  /*5810*/  ISETP.GE.AND P4, PT, R6, R248, PT ;  /* 0x000000f80600720c */ /* 0x000fe40003f86270 */
[----:B------:R-:W-:Y:S02]  /*5820*/  FSEL R151, R62, -INF , !P3 ;  /* 0xff8000003e977808 */ /* 0x000fe40005800000 */
[----:B------:R-:W-:Y:S02]  /*5830*/  FSEL R85, R52, -INF , !P0 ;  /* 0xff80000034557808 */ /* 0x000fe40004000000 */
[----:B------:R-:W-:Y:S02]  /*5840*/  FSEL R101, R54, -INF , !P1 ;  /* 0xff80000036657808 */ /* 0x000fe40004800000 */
[----:B------:R-:W-:Y:S02]  /*5850*/  FSEL R125, R61, -INF , !P2 ;  /* 0xff8000003d7d7808 */ /* 0x000fe40005000000 */
[----:B------:R-:W-:-:S02]  /*5860*/  ISETP.GE.AND P3, PT, R5, R251, PT ;  /* 0x000000fb0500720c */ /* 0x000fc40003f66270 */
[C---:B------:R-:W-:Y:S02]  /*5870*/  ISETP.GE.AND P0, PT, R5.reuse, R250, PT ;  /* 0x000000fa0500720c */ /* 0x040fe40003f06270 */
[C---:B------:R-:W-:Y:S02]  /*5880*/  ISETP.GE.AND P1, PT, R5.reuse, R249, PT ;  /* 0x000000f90500720c */ /* 0x040fe40003f26270 */
[----:B------:R-:W-:Y:S02]  /*5890*/  ISETP.GE.AND P2, PT, R5, R248, PT ;  /* 0x000000f80500720c */ /* 0x000fe40003f46270 */
[C---:B------:R-:W-:Y:S02]  /*58a0*/  ISETP.LT.OR P6, PT, R6.reuse, R246, P6 ;  /* 0x000000f60600720c */ /* 0x040fe400037c1670 */
[C---:B------:R-:W-:Y:S02]  /*58b0*/  ISETP.LT.OR P5, PT, R6.reuse, R245, P5 ;  /* 0x000000f50600720c */ /* 0x040fe40002fa1670 */
[----:B------:R-:W-:Y:S01]  /*58c0*/  ISETP.LT.OR P4, PT, R6, R244, P4 ;  /* 0x000000f40600720c */ /* 0x000fe20002781670 */
[----:B------:R-:W-:Y:S01]  /*58d0*/  VIADD R6, R3, 0x19 ;  /* 0x0000001903067836 */ /* 0x000fe20000000000 */
[----:B------:R-:W-:-:S02]  /*58e0*/  ISETP.LT.OR P3, PT, R5, R247, P3 ;  /* 0x000000f70500720c */ /* 0x000fc40001f61670 */
[C---:B------:R-:W-:Y:S02]  /*58f0*/  ISETP.LT.OR P0, PT, R5.reuse, R246, P0 ;  /* 0x000000f60500720c */ /* 0x040fe40000701670 */
[C---:B------:R-:W-:Y:S02]  /*5900*/  ISETP.LT.OR P1, PT, R5.reuse, R245, P1 ;  /* 0x000000f50500720c */ /* 0x040fe40000f21670 */
[----:B------:R-:W-:Y:S01]  /*5910*/  ISETP.LT.OR P2, PT, R5, R244, P2 ;  /* 0x000000f40500720c */ /* 0x000fe20001741670 */
[----:B------:R-:W-:Y:S01]  /*5920*/  VIADD R5, R3, 0x20 ;  /* 0x0000002003057836 */ /* 0x000fe20000000000 */
[----:B------:R-:W-:Y:S02]  /*5930*/  FSEL R150, R63, -INF , !P6 ;  /* 0xff8000003f967808 */ /* 0x000fe40007000000 */
[----:B------:R-:W-:Y:S02]  /*5940*/  FSEL R86, R53, -INF , !P5 ;  /* 0xff80000035567808 */ /* 0x000fe40006800000 */
[----:B------:R-:W-:-:S02]  /*5950*/  FSEL R100, R55, -INF , !P4 ;  /* 0xff80000037647808 */ /* 0x000fc40006000000 */
[----:B------:R-:W-:Y:S01]  /*5960*/  FSEL R139, R40, -INF , !P3 ;  /* 0xff800000288b7808 */ /* 0x000fe20005800000 */
[C---:B------:R-:W-:Y:S01]  /*5970*/  HMMA.16816.F32.BF16 R52, R20.reuse, R32, R132 ;  /* 0x000000201434723c */ /* 0x040fe20000041884 */
[C---:B------:R-:W-:Y:S02]  /*5980*/  ISETP.GE.AND P5, PT, R6.reuse, R251, PT ;  /* 0x000000fb0600720c */ /* 0x040fe40003fa6270 */
[C---:B------:R-:W-:Y:S02]  /*5990*/  ISETP.GE.AND P4, PT, R6.reuse, R250, PT ;  /* 0x000000fa0600720c */ /* 0x040fe40003f86270 */
[C---:B------:R-:W-:Y:S01]  /*59a0*/  ISETP.GE.AND P6, PT, R6.reuse, R249, PT ;  /* 0x000000f90600720c */ /* 0x040fe20003fc6270 */
[----:B------:R-:W-:Y:S01]  /*59b0*/  HMMA.16816.F32.BF16 R20, R20, R34, R140 ;  /* 0x000000221414723c */ /* 0x000fe2000004188c */
[----:B------:R-:W-:Y:S02]  /*59c0*/  ISETP.GE.AND P3, PT, R6, R248, PT ;  /* 0x000000f80600720c */ /* 0x000fe40003f66270 */
[----:B------:R-:W-:-:S02]  /*59d0*/  FSEL R149, R42, -INF , !P0 ;  /* 0xff8000002a957808 */ /* 0x000fc40004000000 */
[----:B------:R-:W-:Y:S02]  /*59e0*/  ISETP.GE.AND P0, PT, R5, R251, PT ;  /* 0x000000fb0500720c */ /* 0x000fe40003f06270 */
[C---:B------:R-:W-:Y:S02]  /*59f0*/  ISETP.LT.OR P5, PT, R6.reuse, R247, P5 ;  /* 0x000000f70600720c */ /* 0x040fe40002fa1670 */
[C---:B------:R-:W-:Y:S02]  /*5a00*/  ISETP.LT.OR P4, PT, R6.reuse, R246, P4 ;  /* 0x000000f60600720c */ /* 0x040fe40002781670 */
[C---:B------:R-:W-:Y:S02]  /*5a10*/  ISETP.LT.OR P6, PT, R6.reuse, R245, P6 ;  /* 0x000000f50600720c */ /* 0x040fe400037c1670 */
[----:B------:R-:W-:Y:S01]  /*5a20*/  ISETP.LT.OR P3, PT, R6, R244, P3 ;  /* 0x000000f40600720c */ /* 0x000fe20001f61670 */
[----:B------:R-:W-:Y:S01]  /*5a30*/  VIADD R6, R3, 0x21 ;  /* 0x0000002103067836 */ /* 0x000fe20000000000 */
[----:B------:R-:W-:-:S02]  /*5a40*/  ISETP.LT.OR P0, PT, R5, R247, P0 ;  /* 0x000000f70500720c */ /* 0x000fc40000701670 */
[----:B------:R-:W-:Y:S02]  /*5a50*/  FSEL R138, R41, -INF , !P5 ;  /* 0xff800000298a7808 */ /* 0x000fe40006800000 */
[----:B------:R-:W-:Y:S02]  /*5a60*/  FSEL R148, R43, -INF , !P4 ;  /* 0xff8000002b947808 */ /* 0x000fe40006000000 */
[----:B------:R-:W-:Y:S01]  /*5a70*/  FSEL R112, R66, -INF , !P2 ;  /* 0xff80000042707808 */ /* 0x000fe20005000000 */
[C---:B------:R-:W-:Y:S01]  /*5a80*/  HMMA.16816.F32.BF16 R40, R8.reuse, R30, R68 ;  /* 0x0000001e0828723c */ /* 0x040fe20000041844 */
[----:B------:R-:W-:Y:S02]  /*5a90*/  FSEL R87, R65, -INF , !P6 ;  /* 0xff80000041577808 */ /* 0x000fe40007000000 */
[----:B------:R-:W-:Y:S02]  /*5aa0*/  FSEL R124, R67, -INF , !P3 ;  /* 0xff800000437c7808 */ /* 0x000fe40005800000 */
[----:B------:R-:W-:Y:S01]  /*5ab0*/  FSEL R193, R56, -INF , !P0 ;  /* 0xff80000038c17808 */ /* 0x000fe20004000000 */
[----:B--2---:R-:W-:Y:S01]  /*5ac0*/  HMMA.16816.F32.BF16 R28, R8, R12, R52 ;  /* 0x0000000c081c723c */ /* 0x004fe20000041834 */
[----:B------:R-:W-:-:S02]  /*5ad0*/  ISETP.GE.AND P2, PT, R5, R249, PT ;  /* 0x000000f90500720c */ /* 0x000fc40003f46270 */
[CC--:B------:R-:W-:Y:S02]  /*5ae0*/  ISETP.GE.AND P6, PT, R5.reuse, R248.reuse, PT ;  /* 0x000000f80500720c */ /* 0x0c0fe40003fc6270 */
[C---:B------:R-:W-:Y:S01]  /*5af0*/  ISETP.GE.AND P3, PT, R6.reuse, R249, PT ;  /* 0x000000f90600720c */ /* 0x040fe20003f66270 */
[----:B------:R-:W-:Y:S01]  /*5b00*/  HMMA.16816.F32.BF16 R8, R8, R14, R20 ;  /* 0x0000000e0808723c */ /* 0x000fe20000041814 */
[----:B------:R-:W-:Y:S02]  /*5b10*/  ISETP.GE.AND P0, PT, R6, R248, PT ;  /* 0x000000f80600720c */ /* 0x000fe40003f06270 */
[----:B------:R-:W-:Y:S02]  /*5b20*/  FSEL R84, R64, -INF , !P1 ;  /* 0xff80000040547808 */ /* 0x000fe40004800000 */
[C---:B------:R-:W-:Y:S02]  /*5b30*/  ISETP.GE.AND P1, PT, R5.reuse, R250, PT ;  /* 0x000000fa0500720c */ /* 0x040fe40003f26270 */
[----:B------:R-:W-:-:S02]  /*5b40*/  ISETP.LT.OR P2, PT, R5, R245, P2 ;  /* 0x000000f50500720c */ /* 0x000fc40001741670 */
[CC--:B------:R-:W-:Y:S02]  /*5b50*/  ISETP.LT.OR P6, PT, R5.reuse, R244.reuse, P6 ;  /* 0x000000f40500720c */ /* 0x0c0fe400037c1670 */
[C---:B------:R-:W-:Y:S02]  /*5b60*/  ISETP.LT.OR P3, PT, R6.reuse, R245, P3 ;  /* 0x000000f50600720c */ /* 0x040fe40001f61670 */
[C---:B------:R-:W-:Y:S02]  /*5b70*/  ISETP.LT.OR P0, PT, R6.reuse, R244, P0 ;  /* 0x000000f40600720c */ /* 0x040fe40000701670 */
[C---:B------:R-:W-:Y:S02]  /*5b80*/  ISETP.GE.AND P4, PT, R6.reuse, R251, PT ;  /* 0x000000fb0600720c */ /* 0x040fe40003f86270 */
[----:B------:R-:W-:Y:S02]  /*5b90*/  ISETP.GE.AND P5, PT, R6, R250, PT ;  /* 0x000000fa0600720c */ /* 0x000fe40003fa6270 */
[----:B------:R-:W-:Y:S01]  /*5ba0*/  ISETP.LT.OR P1, PT, R5, R246, P1 ;  /* 0x000000f60500720c */ /* 0x000fe20000f21670 */
[----:B------:R-:W-:Y:S01]  /*5bb0*/  VIADD R5, R3, 0x28 ;  /* 0x0000002803057836 */ /* 0x000fe20000000000 */
[----:B------:R-:W-:-:S02]  /*5bc0*/  FSEL R192, R36, -INF , !P2 ;  /* 0xff80000024c07808 */ /* 0x000fc40005000000 */
[----:B------:R-:W-:Y:S02]  /*5bd0*/  FSEL R194, R38, -INF , !P6 ;  /* 0xff80000026c27808 */ /* 0x000fe40007000000 */
[----:B------:R-:W-:Y:S02]  /*5be0*/  FSEL R188, R37, -INF , !P3 ;  /* 0xff80000025bc7808 */ /* 0x000fe40005800000 */
[----:B------:R-:W-:Y:S02]  /*5bf0*/  FSEL R190, R39, -INF , !P0 ;  /* 0xff80000027be7808 */ /* 0x000fe40004000000 */
[C---:B------:R-:W-:Y:S01]  /*5c00*/  ISETP.LT.OR P4, PT, R6.reuse, R247, P4 ;  /* 0x000000f70600720c */ /* 0x040fe20002781670 */
[----:B------:R-:W-:Y:S01]  /*5c10*/  HMMA.16816.F32.BF16 R36, R16, R12, R48 ;  /* 0x0000000c1024723c */ /* 0x000fe20000041830 */
[----:B------:R-:W-:Y:S01]  /*5c20*/  ISETP.LT.OR P5, PT, R6, R246, P5 ;  /* 0x000000f60600720c */ /* 0x000fe20002fa1670 */
[----:B------:R-:W-:Y:S01]  /*5c30*/  VIADD R6, R3, 0x29 ;  /* 0x0000002903067836 */ /* 0x000fe20000000000 */
[----:B------:R-:W-:-:S02]  /*5c40*/  FSEL R191, R58, -INF , !P1 ;  /* 0xff8000003abf7808 */ /* 0x000fc40004800000 */
[----:B------:R-:W-:Y:S01]  /*5c50*/  FSEL R189, R57, -INF , !P4 ;  /* 0xff80000039bd7808 */ /* 0x000fe20006000000 */
[----:B------:R-:W-:Y:S01]  /*5c60*/  HMMA.16816.F32.BF16 R16, R16, R14, R24 ;  /* 0x0000000e1010723c */ /* 0x000fe20000041818 */
[C---:B------:R-:W-:Y:S02]  /*5c70*/  ISETP.GE.AND P1, PT, R5.reuse, R251, PT ;  /* 0x000000fb0500720c */ /* 0x040fe40003f26270 */
[C---:B------:R-:W-:Y:S02]  /*5c80*/  ISETP.GE.AND P2, PT, R5.reuse, R250, PT ;  /* 0x000000fa0500720c */ /* 0x040fe40003f46270 */
[CC--:B------:R-:W-:Y:S02]  /*5c90*/  ISETP.GE.AND P6, PT, R5.reuse, R249.reuse, PT ;  /* 0x000000f90500720c */ /* 0x0c0fe40003fc6270 */
[----:B------:R-:W-:Y:S02]  /*5ca0*/  ISETP.GE.AND P4, PT, R5, R248, PT ;  /* 0x000000f80500720c */ /* 0x000fe40003f86270 */
[----:B------:R-:W-:-:S02]  /*5cb0*/  ISETP.GE.AND P0, PT, R6, R249, PT ;  /* 0x000000f90600720c */ /* 0x000fc40003f06270 */
[C---:B------:R-:W-:Y:S02]  /*5cc0*/  ISETP.LT.OR P1, PT, R5.reuse, R247, P1 ;  /* 0x000000f70500720c */ /* 0x040fe40000f21670 */
[C---:B------:R-:W-:Y:S02]  /*5cd0*/  ISETP.LT.OR P2, PT, R5.reuse, R246, P2 ;  /* 0x000000f60500720c */ /* 0x040fe40001741670 */
[CC--:B------:R-:W-:Y:S02]  /*5ce0*/  ISETP.LT.OR P6, PT, R5.reuse, R245.reuse, P6 ;  /* 0x000000f50500720c */ /* 0x0c0fe400037c1670 */
[----:B------:R-:W-:Y:S01]  /*5cf0*/  ISETP.LT.OR P4, PT, R5, R244, P4 ;  /* 0x000000f40500720c */ /* 0x000fe20002781670 */
[----:B------:R-:W-:Y:S01]  /*5d00*/  VIADD R5, R3, 0x30 ;  /* 0x0000003003057836 */ /* 0x000fe20000000000 */
[----:B------:R-:W-:Y:S02]  /*5d10*/  ISETP.LT.OR P0, PT, R6, R245, P0 ;  /* 0x000000f50600720c */ /* 0x000fe40000701670 */
[----:B------:R-:W-:-:S02]  /*5d20*/  FSEL R178, R46, -INF , !P2 ;  /* 0xff8000002eb27808 */ /* 0x000fc40005000000 */
[----:B------:R-:W-:Y:S02]  /*5d30*/  FSEL R180, R40, -INF , !P6 ;  /* 0xff80000028b47808 */ /* 0x000fe40007000000 */
        /* <DEDUP_REMOVED lines=8> */
[C---:B------:R-:W-:Y:S02]  /*5dc0*/  ISETP.GE.AND P5, PT, R6.reuse, R251, PT ;  /* 0x000000fb0600720c */ /* 0x040fe40003fa6270 */
[C---:B------:R-:W-:Y:S02]  /*5dd0*/  ISETP.GE.AND P3, PT, R6.reuse, R250, PT ;  /* 0x000000fa0600720c */ /* 0x040fe40003f66270 */
[----:B------:R-:W-:-:S02]  /*5de0*/  ISETP.GE.AND P1, PT, R6, R248, PT ;  /* 0x000000f80600720c */ /* 0x000fc40003f26270 */
[C---:B------:R-:W-:Y:S02]  /*5df0*/  ISETP.LT.OR P2, PT, R5.reuse, R247, P2 ;  /* 0x000000f70500720c */ /* 0x040fe40001741670 */
[C---:B------:R-:W-:Y:S02]  /*5e00*/  ISETP.LT.OR P6, PT, R5.reuse, R246, P6 ;  /* 0x000000f60500720c */ /* 0x040fe400037c1670 */
[C---:B------:R-:W-:Y:S02]  /*5e10*/  ISETP.LT.OR P4, PT, R5.reuse, R245, P4 ;  /* 0x000000f50500720c */ /* 0x040fe40002781670 */
[----:B------:R-:W-:Y:S01]  /*5e20*/  ISETP.LT.OR P0, PT, R5, R244, P0 ;  /* 0x000000f40500720c */ /* 0x000fe20000701670 */
[----:B------:R-:W-:Y:S01]  /*5e30*/  VIADD R5, R3, 0x31 ;  /* 0x0000003103057836 */ /* 0x000fe20000000000 */
[C---:B------:R-:W-:Y:S02]  /*5e40*/  ISETP.LT.OR P5, PT, R6.reuse, R247, P5 ;  /* 0x000000f70600720c */ /* 0x040fe40002fa1670 */
[----:B------:R-:W-:-:S02]  /*5e50*/  ISETP.LT.OR P3, PT, R6, R246, P3 ;  /* 0x000000f60600720c */ /* 0x000fc40001f61670 */
[----:B------:R-:W-:Y:S02]  /*5e60*/  ISETP.LT.OR P1, PT, R6, R244, P1 ;  /* 0x000000f40600720c */ /* 0x000fe40000f21670 */
[----:B------:R-:W-:Y:S02]  /*5e70*/  FSEL R168, R45, -INF , !P5 ;  /* 0xff8000002da87808 */ /* 0x000fe40006800000 */
[----:B------:R-:W-:Y:S02]  /*5e80*/  FSEL R177, R43, -INF , !P1 ;  /* 0xff8000002bb17808 */ /* 0x000fe40004800000 */
        /* <DEDUP_REMOVED lines=10> */
[C---:B------:R-:W-:Y:S01]  /*5f30*/  VIADD R5, R3.reuse, 0x38 ;  /* 0x0000003803057836 */ /* 0x040fe20000000000 */
[----:B------:R-:W-:Y:S01]  /*5f40*/  FSEL R88, R30, -INF , !P0 ;  /* 0xff8000001e587808 */ /* 0x000fe20004000000 */
[----:B------:R-:W-:Y:S01]  /*5f50*/  VIADD R3, R3, 0x39 ;  /* 0x0000003903037836 */ /* 0x000fe20000000000 */
[----:B------:R-:W-:Y:S02]  /*5f60*/  FSEL R171, R38, -INF , !P6 ;  /* 0xff80000026ab7808 */ /* 0x000fe40007000000 */
[----:B------:R-:W-:Y:S02]  /*5f70*/  ISETP.GE.AND P0, PT, R5, R249, PT ;  /* 0x000000f90500720c */ /* 0x000fe40003f06270 */
[----:B------:R-:W-:Y:S02]  /*5f80*/  FSEL R83, R28, -INF , !P4 ;  /* 0xff8000001c537808 */ /* 0x000fe40006000000 */
[----:B------:R-:W-:-:S02]  /*5f90*/  FSEL R170, R37, -INF , !P1 ;  /* 0xff80000025aa7808 */ /* 0x000fc40004800000 */
[C---:B------:R-:W-:Y:S02]  /*5fa0*/  ISETP.GE.AND P6, PT, R5.reuse, R251, PT ;  /* 0x000000fb0500720c */ /* 0x040fe40003fc6270 */
[C---:B------:R-:W-:Y:S02]  /*5fb0*/  ISETP.GE.AND P4, PT, R5.reuse, R250, PT ;  /* 0x000000fa0500720c */ /* 0x040fe40003f86270 */
[C---:B------:R-:W-:Y:S02]  /*5fc0*/  ISETP.GE.AND P1, PT, R5.reuse, R248, PT ;  /* 0x000000f80500720c */ /* 0x040fe40003f26270 */
[C---:B------:R-:W-:Y:S02]  /*5fd0*/  ISETP.LT.OR P0, PT, R5.reuse, R245, P0 ;  /* 0x000000f50500720c */ /* 0x040fe40000701670 */
[C---:B------:R-:W-:Y:S02]  /*5fe0*/  ISETP.LT.OR P6, PT, R5.reuse, R247, P6 ;  /* 0x000000f70500720c */ /* 0x040fe400037c1670 */
[----:B------:R-:W-:-:S02]  /*5ff0*/  ISETP.LT.OR P4, PT, R5, R246, P4 ;  /* 0x000000f60500720c */ /* 0x000fc40002781670 */
[----:B------:R-:W-:Y:S02]  /*6000*/  ISETP.LT.OR P1, PT, R5, R244, P1 ;  /* 0x000000f40500720c */ /* 0x000fe40000f21670 */
[----:B------:R-:W-:Y:S02]  /*6010*/  FSEL R5, R31, -INF , !P2 ;  /* 0xff8000001f057808 */ /* 0x000fe40005000000 */
[----:B------:R-:W-:Y:S02]  /*6020*/  FSEL R217, R8, -INF , !P0 ;  /* 0xff80000008d97808 */ /* 0x000fe40004000000 */
[----:B------:R-:W-:Y:S01]  /*6030*/  ISETP.GE.AND P0, PT, R3, R248, PT ;  /* 0x000000f80300720c */ /* 0x000fe20003f06270 */
[----:B------:R1:W-:Y:S01]  /*6040*/  STL [R1], R5 ;  /* 0x0000000501007387 */ /* 0x0003e20000100800 */
[----:B------:R-:W-:Y:S02]  /*6050*/  FSEL R163, R39, -INF , !P5 ;  /* 0xff80000027a37808 */ /* 0x000fe40006800000 */
[----:B------:R-:W-:-:S02]  /*6060*/  ISETP.LT.OR P0, PT, R3, R244, P0 ;  /* 0x000000f40300720c */ /* 0x000fc40000701670 */
[----:B------:R-:W-:Y:S02]  /*6070*/  FSEL R219, R29, -INF , !P3 ;  /* 0xff8000001ddb7808 */ /* 0x000fe40005800000 */
[----:B------:R-:W-:Y:S02]  /*6080*/  FSEL R218, R11, -INF , !P0 ;  /* 0xff8000000bda7808 */ /* 0x000fe40004000000 */
[----:B------:R-:W-:Y:S02]  /*6090*/  PLOP3.LUT P0, PT, PT, PT, UP0, 0x80, 0x0 ;  /* 0x000000000000781c */ /* 0x000fe40003f0f008 */
[C---:B------:R-:W-:Y:S02]  /*60a0*/  ISETP.GE.AND P5, PT, R3.reuse, R251, PT ;  /* 0x000000fb0300720c */ /* 0x040fe40003fa6270 */
[C---:B------:R-:W-:Y:S02]  /*60b0*/  ISETP.GE.AND P3, PT, R3.reuse, R250, PT ;  /* 0x000000fa0300720c */ /* 0x040fe40003f66270 */
[----:B------:R-:W-:-:S02]  /*60c0*/  ISETP.GE.AND P2, PT, R3, R249, PT ;  /* 0x000000f90300720c */ /* 0x000fc40003f46270 */
[C---:B------:R-:W-:Y:S02]  /*60d0*/  ISETP.LT.OR P5, PT, R3.reuse, R247, P5 ;  /* 0x000000f70300720c */ /* 0x040fe40002fa1670 */
[C---:B------:R-:W-:Y:S02]  /*60e0*/  ISETP.LT.OR P3, PT, R3.reuse, R246, P3 ;  /* 0x000000f60300720c */ /* 0x040fe40001f61670 */
[----:B------:R-:W-:Y:S02]  /*60f0*/  ISETP.LT.OR P2, PT, R3, R245, P2 ;  /* 0x000000f50300720c */ /* 0x000fe40001741670 */
[----:B------:R-:W-:Y:S02]  /*6100*/  FSEL R252, R10, -INF , !P1 ;  /* 0xff8000000afc7808 */ /* 0x000fe40004800000 */
[----:B------:R-:W-:Y:S02]  /*6110*/  FSEL R216, R9, -INF , !P2 ;  /* 0xff80000009d87808 */ /* 0x000fe40005000000 */
[----:B------:R-:W-:-:S02]  /*6120*/  FSEL R160, R16, -INF , !P6 ;  /* 0xff80000010a07808 */ /* 0x000fc40007000000 */
[----:B------:R-:W-:Y:S02]  /*6130*/  FSEL R162, R18, -INF , !P4 ;  /* 0xff80000012a27808 */ /* 0x000fe40006000000 */
[----:B------:R-:W-:Y:S02]  /*6140*/  FSEL R155, R17, -INF , !P5 ;  /* 0xff800000119b7808 */ /* 0x000fe40006800000 */
[----:B------:R-:W-:Y:S01]  /*6150*/  FSEL R161, R19, -INF , !P3 ;  /* 0xff80000013a17808 */ /* 0x000fe20005800000 */
[----:B-1----:R-:W-:Y:S06]  /*6160*/  @!P0 BRA `(.L_x_697) ;  /* 0x00000004004c8947 */ /* 0x002fec0003800000 */
[----:B------:R-:W-:Y:S01]  /*6170*/  ULDC UR5, c[0x0][0x2d0] ;  /* 0x0000b40000057ab9 */ /* 0x000fe20000000800 */
[----:B------:R-:W-:Y:S01]  /*6180*/  UIADD3 UR10, UR19, -0x2, URZ ;  /* 0xfffffffe130a7890 */ /* 0x000fe2000fffe03f */
        /* <DEDUP_REMOVED lines=79> */
.L_x_699:
[----:B------:R-:W-:Y:S05]  /*6680*/  BSYNC B0 ;  /* 0x0000000000007941 */ /* 0x000fea0003800000 */
.L_x_698:
[----:B------:R-:W0:Y:S02]  /*6690*/  LDGDEPBAR ;  /* 0x00000000000079af */ /* 0x000e240000000000 */
.L_x_697:
[----:B------:R-:W-:Y:S01]  /*66a0*/  STL [R1+0xb8], R240 ;  /* 0x0000b8f001007387 */ /* 0x000fe20000100800 */
[----:B------:R-:W-:Y:S01]  /*66b0*/  FMNMX.FTZ R5, R79, R81, !PT ;  /* 0x000000514f057209 */ /* 0x000fe20007810000 */
[----:B------:R-:W-:Y:S01]  /*66c0*/  ULDC UR10, c[0x0][0x2ec] ;  /* 0x0000bb00000a7ab9 */ /* 0x000fe20000000800 */
[----:B------:R-:W-:Y:S01]  /*66d0*/  MOV R18, R88 ;  /* 0x0000005800127202 */ /* 0x000fe20000000f00 */
[----:B------:R-:W-:Y:S04]  /*66e0*/  STL [R1+0xb4], R239 ;  /* 0x0000b4ef01007387 */ /* 0x000fe80000100800 */
[----:B------:R-:W-:Y:S04]  /*66f0*/  STL [R1+0xb0], R238 ;  /* 0x0000b0ee01007387 */ /* 0x000fe80000100800 */
[----:B------:R-:W-:Y:S04]  /*6700*/  STL [R1+0xac], R237 ;  /* 0x0000aced01007387 */ /* 0x000fe80000100800 */
[----:B------:R-:W-:Y:S04]  /*6710*/  STL [R1+0xa8], R236 ;  /* 0x0000a8ec01007387 */ /* 0x000fe80000100800 */
[----:B------:R3:W-:Y:S04]  /*6720*/  STL [R1+0xa4], R235 ;  /* 0x0000a4eb01007387 */ /* 0x0007e80000100800 */
[----:B------:R4:W-:Y:S01]  /*6730*/  STL [R1+0xa0], R234 ;  /* 0x0000a0ea01007387 */ /* 0x0009e20000100800 */
[----:B------:R-:W-:-:S02]  /*6740*/  FMNMX.FTZ R3, R77, R76, !PT ;  /* 0x0000004c4d037209 */ /* 0x000fc40007810000 */
[----:B------:R-:W-:Y:S01]  /*6750*/  FMNMX.FTZ R5, R82, R5, !PT ;  /* 0x0000000552057209 */ /* 0x000fe20007810000 */
[----:B---3--:R-:W-:Y:S01]  /*6760*/  IMAD.MOV.U32 R235, RZ, RZ, R83 ;  /* 0x000000ffffeb7224 */ /* 0x008fe200078e0053 */
[----:B----4-:R-:W3:Y:S01]  /*6770*/  LDL.LU R234, [R1] ;  /* 0x0000000001ea7983 */ /* 0x010ee20000300800 */
[----:B------:R-:W-:Y:S02]  /*6780*/  FMNMX.FTZ R3, R73, R3, !PT ;  /* 0x0000000349037209 */ /* 0x000fe40007810000 */
[----:B-1----:R-:W-:Y:S01]  /*6790*/  FMNMX.FTZ R6, R126, R5, !PT ;  /* 0x000000057e067209 */ /* 0x002fe20007810000 */
        /* <DEDUP_REMOVED lines=42> */
[----:B------:R-:W-:Y:S01]  /*6a40*/  FMNMX.FTZ R3, R182, R3, !PT ;  /* 0x00000003b6037209 */ /* 0x000fe20007810000 */
[----:B------:R-:W1:Y:S01]  /*6a50*/  SHFL.BFLY PT, R5, R135, 0x2, 0x1f ;  /* 0x0c401f0087057f89 */ /* 0x000e6200000e0000 */
[----:B------:R-:W-:Y:S02]  /*6a60*/  LEA R225, R0, UR4, 0x1 ;  /* 0x0000000400e17c11 */ /* 0x000fe4000f8e08ff */
[----:B------:R-:W-:Y:S01]  /*6a70*/  FMNMX.FTZ R3, R177, R3, !PT ;  /* 0x00000003b1037209 */ /* 0x000fe20007810000 */
[----:B------:R-:W4:Y:S01]  /*6a80*/  SHFL.BFLY PT, R6, R133, 0x2, 0x1f ;  /* 0x0c401f0085067f89 */ /* 0x000f2200000e0000 */
[----:B------:R-:W-:Y:S01]  /*6a90*/  LEA R226, R4, R225, 0x1 ;  /* 0x000000e104e27211 */ /* 0x000fe200078e08ff */
[----:B------:R-:W-:Y:S01]  /*6aa0*/  IMAD R228, R2, 0x2, R225 ;  /* 0x0000000202e47824 */ /* 0x000fe200078e02e1 */
[----:B------:R-:W-:Y:S01]  /*6ab0*/  FMNMX.FTZ R3, R18, R3, !PT ;  /* 0x0000000312037209 */ /* 0x000fe20007810000 */
[----:B------:R-:W-:Y:S01]  /*6ac0*/  LDSM.16.MT88.4 R56, [R225+0xc000] ;  /* 0x00c00000e138783b */ /* 0x000fe20000004200 */
[----:B------:R-:W-:-:S03]  /*6ad0*/  LEA R227, R2, R226, 0x1 ;  /* 0x000000e202e37211 */ /* 0x000fc600078e08ff */
[----:B------:R-:W-:Y:S04]  /*6ae0*/  LDSM.16.MT88.4 R60, [R226+0xc000] ;  /* 0x00c00000e23c783b */ /* 0x000fe80000004200 */
[----:B------:R-:W-:Y:S04]  /*6af0*/  LDSM.16.MT88.4 R64, [R228+0xc000] ;  /* 0x00c00000e440783b */ /* 0x000fe80000004200 */
[----:B------:R-:W-:Y:S01]  /*6b00*/  LDSM.16.MT88.4 R32, [R226+0xc800] ;  /* 0x00c80000e220783b */ /* 0x000fe20000004200 */
[----:B-1----:R-:W-:-:S03]  /*6b10*/  FMNMX.FTZ R135, R135, R5, !PT ;  /* 0x0000000587877209 */ /* 0x002fc60007810000 */
[----:B------:R-:W-:Y:S01]  /*6b20*/  LDSM.16.MT88.4 R28, [R228+0xc800] ;  /* 0x00c80000e41c783b */ /* 0x000fe20000004200 */
[----:B----4-:R-:W-:-:S03]  /*6b30*/  FMNMX.FTZ R133, R133, R6, !PT ;  /* 0x0000000685857209 */ /* 0x010fc60007810000 */
[----:B------:R-:W1:Y:S04]  /*6b40*/  SHFL.BFLY PT, R5, R135, 0x1, 0x1f ;  /* 0x0c201f0087057f89 */ /* 0x000e6800000e0000 */
[----:B------:R-:W4:Y:S04]  /*6b50*/  SHFL.BFLY PT, R6, R133, 0x1, 0x1f ;  /* 0x0c201f0085067f89 */ /* 0x000f2800000e0000 */
[----:B------:R-:W-:Y:S04]  /*6b60*/  LDSM.16.MT88.4 R24, [R225+0xc800] ;  /* 0x00c80000e118783b */ /* 0x000fe80000004200 */
[----:B------:R-:W-:Y:S04]  /*6b70*/  LDSM.16.MT88.4 R68, [R227+0xc000] ;  /* 0x00c00000e344783b */ /* 0x000fe80000004200 */
[----:B------:R-:W-:Y:S04]  /*6b80*/  LDSM.16.MT88.4 R92, [R227+0xe000] ;  /* 0x00e00000e35c783b */ /* 0x000fe80000004200 */
[----:B------:R-:W-:Y:S01]  /*6b90*/  LDSM.16.MT88.4 R40, [R227+0xc800] ;  /* 0x00c80000e328783b */ /* 0x000fe20000004200 */
[----:B-1----:R-:W-:-:S03]  /*6ba0*/  FMNMX.FTZ R135, R135, R5, !PT ;  /* 0x0000000587877209 */ /* 0x002fc60007810000 */
[----:B------:R-:W-:Y:S01]  /*6bb0*/  LDSM.16.MT88.4 R52, [R227+0xe800] ;  /* 0x00e80000e334783b */ /* 0x000fe20000004200 */
[----:B----4-:R-:W-:-:S03]  /*6bc0*/  FMNMX.FTZ R133, R133, R6, !PT ;  /* 0x0000000685857209 */ /* 0x010fc60007810000 */
[----:B------:R-:W-:Y:S01]  /*6bd0*/  LDSM.16.MT88.4 R36, [R225+0xe800] ;  /* 0x00e80000e124783b */ /* 0x000fe20000004200 */
[----:B------:R-:W-:Y:S02]  /*6be0*/  FSETP.NEU.FTZ.AND P2, PT, R135, -INF , PT ;  /* 0xff8000008700780b */ /* 0x000fe40003f5d000 */
[C---:B------:R-:W-:Y:S01]  /*6bf0*/  FSETP.NEU.FTZ.AND P1, PT, R133.reuse, -INF , PT ;  /* 0xff8000008500780b */ /* 0x040fe20003f3d000 */
[----:B--2---:R-:W-:-:S05]  /*6c00*/  FMUL.FTZ R17, R133, UR10 ;  /* 0x0000000a85117c20 */ /* 0x004fca0008410000 */
[----:B------:R-:W-:Y:S02]  /*6c10*/  FSEL R17, R17, RZ, P1 ;  /* 0x000000ff11117208 */ /* 0x000fe40000800000 */
[----:B---3--:R-:W-:-:S04]  /*6c20*/  FMNMX.FTZ R3, R234, R3, !PT ;  /* 0x00000003ea037209 */ /* 0x008fc80007810000 */
[----:B------:R-:W-:-:S04]  /*6c30*/  FMNMX.FTZ R3, R252, R3, !PT ;  /* 0x00000003fc037209 */ /* 0x000fc80007810000 */
[----:B------:R-:W-:-:S05]  /*6c40*/  FMNMX.FTZ R3, R218, R3, !PT ;  /* 0x00000003da037209 */ /* 0x000fca0007810000 */
[----:B------:R-:W1:Y:S02]  /*6c50*/  SHFL.BFLY PT, R132, R3, 0x2, 0x1f ;  /* 0x0c401f0003847f89 */ /* 0x000e6400000e0000 */
[----:B-1----:R-:W-:Y:S01]  /*6c60*/  FMNMX.FTZ R132, R3, R132, !PT ;  /* 0x0000008403847209 */ /* 0x002fe20007810000 */
[----:B------:R-:W-:-:S04]  /*6c70*/  FMUL.FTZ R3, R135, UR10 ;  /* 0x0000000a87037c20 */ /* 0x000fc80008410000 */
[----:B------:R-:W1:Y:S01]  /*6c80*/  SHFL.BFLY PT, R7, R132, 0x1, 0x1f ;  /* 0x0c201f0084077f89 */ /* 0x000e6200000e0000 */
[----:B------:R-:W-:-:S05]  /*6c90*/  FSEL R3, R3, RZ, P2 ;  /* 0x000000ff03037208 */ /* 0x000fca0001000000 */
[--C-:B------:R-:W-:Y:S01]  /*6ca0*/  FFMA.FTZ R5, R79, UR10, -R3.reuse ;  /* 0x0000000a4f057c23 */ /* 0x100fe20008010803 */
[----:B------:R-:W-:-:S03]  /*6cb0*/  FFMA.FTZ R12, R125, UR10, -R3 ;  /* 0x0000000a7d0c7c23 */ /* 0x000fc60008010803 */
[----:B------:R2:W-:Y:S08]  /*6cc0*/  MUFU.EX2 R240, R5 ;  /* 0x0000000500f07308 */ /* 0x0005f00000000800 */
[----:B------:R-:W-:Y:S01]  /*6cd0*/  MUFU.EX2 R137, R12 ;  /* 0x0000000c00897308 */ /* 0x000fe20000000800 */
[----:B-1----:R-:W-:Y:S01]  /*6ce0*/  FMNMX.FTZ R132, R132, R7, !PT ;  /* 0x0000000784847209 */ /* 0x002fe20007810000 */
[----:B--2---:R-:W-:-:S03]  /*6cf0*/  FFMA.FTZ R5, R77, UR10, -R17 ;  /* 0x0000000a4d057c23 */ /* 0x004fc60008010811 */
[C---:B------:R-:W-:Y:S01]  /*6d00*/  FSETP.NEU.FTZ.AND P1, PT, R132.reuse, -INF , PT ;  /* 0xff8000008400780b */ /* 0x040fe20003f3d000 */
[----:B------:R-:W-:Y:S02]  /*6d10*/  FMUL.FTZ R16, R132, UR10 ;  /* 0x0000000a84107c20 */ /* 0x000fe40008410000 */
[----:B------:R1:W-:Y:S03]  /*6d20*/  MUFU.EX2 R229, R5 ;  /* 0x0000000500e57308 */ /* 0x0003e60000000800 */
[----:B------:R-:W-:-:S05]  /*6d30*/  FSEL R16, R16, RZ, P1 ;  /* 0x000000ff10107208 */ /* 0x000fca0000800000 */
[--C-:B------:R-:W-:Y:S01]  /*6d40*/  FFMA.FTZ R0, R75, UR10, -R16.reuse ;  /* 0x0000000a4b007c23 */ /* 0x100fe20008010810 */
[----:B------:R-:W-:-:S03]  /*6d50*/  FFMA.FTZ R4, R74, UR10, -R16 ;  /* 0x0000000a4a047c23 */ /* 0x000fc60008010810 */
[----:B------:R-:W-:Y:S01]  /*6d60*/  MUFU.EX2 R200, R0 ;  /* 0x0000000000c87308 */ /* 0x000fe20000000800 */
[----:B-1----:R-:W-:-:S07]  /*6d70*/  FFMA.FTZ R5, R76, UR10, -R17 ;  /* 0x0000000a4c057c23 */ /* 0x002fce0008010811 */
[----:B------:R-:W-:Y:S08]  /*6d80*/  MUFU.EX2 R237, R4 ;  /* 0x0000000400ed7308 */ /* 0x000ff00000000800 */
[----:B------:R1:W2:Y:S02]  /*6d90*/  MUFU.EX2 R230, R5 ;  /* 0x0000000500e67308 */ /* 0x0002a40000000800 */
[----:B-1----:R-:W-:Y:S01]  /*6da0*/  FFMA.FTZ R5, R73, UR10, -R17 ;  /* 0x0000000a49057c23 */ /* 0x002fe20008010811 */
[----:B--2---:R-:W-:-:S05]  /*6db0*/  F2FP.BF16.F32.PACK_AB R4, R230, R229 ;  /* 0x000000e5e604723e */ /* 0x004fca00000010ff */
[----:B------:R1:W-:Y:S02]  /*6dc0*/  MUFU.EX2 R44, R5 ;  /* 0x00000005002c7308 */ /* 0x0003e40000000800 */
[----:B-1----:R-:W-:Y:S02]  /*6dd0*/  FFMA.FTZ R5, R72, UR10, -R17 ;  /* 0x0000000a48057c23 */ /* 0x002fe40008010811 */
[----:B------:R-:W-:Y:S04]  /*6de0*/  LDSM.16.MT88.4 R72, [R225+0xe000] ;  /* 0x00e00000e148783b */ /* 0x000fe80000004200 */
[----:B------:R1:W2:Y:S02]  /*6df0*/  MUFU.EX2 R167, R5 ;  /* 0x0000000500a77308 */ /* 0x0002a40000000800 */
[----:B-1----:R-:W-:Y:S01]  /*6e00*/  FFMA.FTZ R5, R80, UR10, -R16 ;  /* 0x0000000a50057c23 */ /* 0x002fe20008010810 */
[----:B--2---:R-:W-:-:S05]  /*6e10*/  F2FP.BF16.F32.PACK_AB R6, R167, R44 ;  /* 0x0000002ca706723e */ /* 0x004fca00000010ff */
[----:B------:R1:W2:Y:S02]  /*6e20*/  MUFU.EX2 R201, R5 ;  /* 0x0000000500c97308 */ /* 0x0002a40000000800 */
[----:B-1----:R-:W-:-:S04]  /*6e30*/  FMNMX.FTZ R5, R156, R154, !PT ;  /* 0x0000009a9c057209 */ /* 0x002fc80007810000 */
[----:B------:R-:W-:Y:S02]  /*6e40*/  FMNMX.FTZ R0, R153, R5, !PT ;  /* 0x0000000599007209 */ /* 0x000fe40007810000 */
[----:B--2---:R-:W-:Y:S02]  /*6e50*/  F2FP.BF16.F32.PACK_AB R5, R200, R201 ;  /* 0x000000c9c805723e */ /* 0x004fe400000010ff */
[----:B------:R-:W-:-:S04]  /*6e60*/  FMNMX.FTZ R0, R152, R0, !PT ;  /* 0x0000000098007209 */ /* 0x000fc80007810000 */
[----:B------:R-:W-:Y:S01]  /*6e70*/  FMNMX.FTZ R2, R151, R0, !PT ;  /* 0x0000000097027209 */ /* 0x000fe20007810000 */
[----:B------:R-:W-:Y:S02]  /*6e80*/  FFMA.FTZ R0, R78, UR10, -R16 ;  /* 0x0000000a4e007c23 */ /* 0x000fe40008010810 */
[----:B------:R-:W1:Y:S02]  /*6e90*/  LDSM.16.MT88.4 R76, [R226+0xe000] ;  /* 0x00e00000e24c783b */ /* 0x000e640000004200 */
[----:B------:R2:W3:Y:S02]  /*6ea0*/  MUFU.EX2 R236, R0 ;  /* 0x0000000000ec7308 */ /* 0x0004e40000000800 */
[----:B--2---:R-:W-:Y:S01]  /*6eb0*/  FMNMX.FTZ R0, R150, R2, !PT ;  /* 0x0000000296007209 */ /* 0x004fe20007810000 */
[----:B------:R-:W-:Y:S01]  /*6ec0*/  FFMA.FTZ R2, R81, UR10, -R3 ;  /* 0x0000000a51027c23 */ /* 0x000fe20008010803 */
[----:B---3--:R-:W-:Y:S02]  /*6ed0*/  F2FP.BF16.F32.PACK_AB R7, R236, R237 ;  /* 0x000000edec07723e */ /* 0x008fe400000010ff */
[----:B------:R-:W-:-:S02]  /*6ee0*/  FMNMX.FTZ R0, R149, R0, !PT ;  /* 0x0000000095007209 */ /* 0x000fc40007810000 */
[----:B------:R2:W3:Y:S03]  /*6ef0*/  MUFU.EX2 R239, R2 ;  /* 0x0000000200ef7308 */ /* 0x0004e60000000800 */
[C---:B------:R-:W-:Y:S06]  /*6f00*/  HMMA.16816.F32.BF16 R48, R4.reuse, R60, RZ ;  /* 0x0000003c0430723c */ /* 0x040fec00000418ff */
[C---:B------:R-:W-:Y:S06]  /*6f10*/  HMMA.16816.F32.BF16 R116, R4.reuse, R64, RZ ;  /* 0x000000400474723c */ /* 0x040fec00000418ff */
[C---:B------:R-:W-:Y:S01]  /*6f20*/  HMMA.16816.F32.BF16 R20, R4.reuse, R56, RZ ;  /* 0x000000380414723c */ /* 0x040fe200000418ff */
[----:B--2---:R-:W-:Y:S01]  /*6f30*/  FMNMX.FTZ R2, R148, R0, !PT ;  /* 0x0000000094027209 */ /* 0x004fe20007810000 */
[----:B------:R-:W-:Y:S01]  /*6f40*/  FFMA.FTZ R0, R82, UR10, -R3 ;  /* 0x0000000a52007c23 */ /* 0x000fe20008010803 */
[----:B---3--:R-:W-:Y:S01]  /*6f50*/  F2FP.BF16.F32.PACK_AB R12, R239, R240 ;  /* 0x000000f0ef0c723e */ /* 0x008fe200000010ff */
[----:B------:R-:W2:Y:S01]  /*6f60*/  LDSM.16.MT88.4 R80, [R228+0xe000] ;  /* 0x00e00000e450783b */ /* 0x000ea20000004200 */
[----:B------:R-:W-:Y:S01]  /*6f70*/  FMNMX.FTZ R2, R191, R2, !PT ;  /* 0x00000002bf027209 */ /* 0x000fe20007810000 */
[----:B------:R3:W-:Y:S01]  /*6f80*/  MUFU.EX2 R136, R0 ;  /* 0x0000000000887308 */ /* 0x0007e20000000800 */
[C---:B-1----:R-:W-:Y:S06]  /*6f90*/  HMMA.16816.F32.BF16 R96, R4.reuse, R76, RZ ;  /* 0x0000004c0460723c */ /* 0x042fec00000418ff */
[C---:B------:R-:W-:Y:S06]  /*6fa0*/  HMMA.16816.F32.BF16 R108, R4.reuse, R68, RZ ;  /* 0x00000044046c723c */ /* 0x040fec00000418ff */
[----:B------:R-:W-:Y:S01]  /*6fb0*/  HMMA.16816.F32.BF16 R104, R4, R72, RZ ;  /* 0x000000480468723c */ /* 0x000fe200000418ff */
[----:B---3--:R-:W-:Y:S01]  /*6fc0*/  FMNMX.FTZ R0, R183, R2, !PT ;  /* 0x00000002b7007209 */ /* 0x008fe20007810000 */
[----:B------:R-:W-:-:S04]  /*6fd0*/  FFMA.FTZ R2, R85, UR10, -R17 ;  /* 0x0000000a55027c23 */ /* 0x000fc80008010811 */
        /* <DEDUP_REMOVED lines=9> */
[C---:B--2---:R-:W-:Y:S01]  /*7070*/  HMMA.16816.F32.BF16 R88, R4.reuse, R80, RZ ;  /* 0x000000500458723c */ /* 0x044fe200000418ff */
[--C-:B-1----:R-:W-:Y:S02]  /*7080*/  FFMA.FTZ R2, R86, UR10, -R17.reuse ;  /* 0x0000000a56027c23 */ /* 0x102fe40008010811 */
[----:B------:R-:W-:Y:S02]  /*7090*/  FMNMX.FTZ R0, R161, R0, !PT ;  /* 0x00000000a1007209 */ /* 0x000fe40007810000 */
[----:B------:R1:W2:Y:S01]  /*70a0*/  MUFU.EX2 R159, R2 ;  /* 0x00000002009f7308 */ /* 0x0002a20000000800 */
[----:B------:R-:W-:Y:S02]  /*70b0*/  HMMA.16816.F32.BF16 R128, R4, R78, RZ ;  /* 0x0000004e0480723c */ /* 0x000fe400000418ff */
[----:B------:R-:W3:Y:S01]  /*70c0*/  SHFL.BFLY PT, R8, R0, 0x2, 0x1f ;  /* 0x0c401f0000087f89 */ /* 0x000ee200000e0000 */
[----:B-1----:R-:W-:-:S04]  /*70d0*/  FFMA.FTZ R2, R84, UR10, -R17 ;  /* 0x0000000a54027c23 */ /* 0x002fc80008010811 */
[----:B------:R1:W-:Y:S01]  /*70e0*/  MUFU.EX2 R15, R2 ;  /* 0x00000002000f7308 */ /* 0x0003e20000000800 */
[----:B---3--:R-:W-:Y:S02]  /*70f0*/  FMNMX.FTZ R0, R0, R8, !PT ;  /* 0x0000000800007209 */ /* 0x008fe40007810000 */
[----:B--2---:R-:W-:-:S03]  /*7100*/  F2FP.BF16.F32.PACK_AB R8, R159, R165 ;  /* 0x000000a59f08723e */ /* 0x004fc600000010ff */
[----:B------:R-:W2:Y:S01]  /*7110*/  SHFL.BFLY PT, R13, R0, 0x1, 0x1f ;  /* 0x0c201f00000d7f89 */ /* 0x000ea200000e0000 */
[----:B-1----:R-:W-:Y:S02]  /*7120*/  FFMA.FTZ R2, R87, UR10, -R17 ;  /* 0x0000000a57027c23 */ /* 0x002fe40008010811 */
[----:B------:R-:W-:Y:S02]  /*7130*/  HMMA.16816.F32.BF16 R84, R4, R92, RZ ;  /* 0x0000005c0454723c */ /* 0x000fe400000418ff */
[----:B------:R1:W3:Y:S01]  /*7140*/  MUFU.EX2 R166, R2 ;  /* 0x0000000200a67308 */ /* 0x0002e20000000800 */
[----:B--2---:R-:W-:Y:S01]  /*7150*/  FMNMX.FTZ R134, R0, R13, !PT ;  /* 0x0000000d00867209 */ /* 0x004fe20007810000 */
[----:B------:R-:W-:Y:S01]  /*7160*/  FFMA.FTZ R0, R139, UR10, -R3 ;  /* 0x0000000a8b007c23 */ /* 0x000fe20008010803 */
[----:B------:R-:W-:Y:S02]  /*7170*/  IMAD.MOV.U32 R139, RZ, RZ, R44 ;  /* 0x000000ffff8b7224 */ /* 0x000fe400078e002c */
[----:B-1----:R-:W-:Y:S01]  /*7180*/  FFMA.FTZ R2, R101, UR10, -R16 ;  /* 0x0000000a65027c23 */ /* 0x002fe20008010810 */
[----:B---3--:R-:W-:Y:S01]  /*7190*/  F2FP.BF16.F32.PACK_AB R10, R166, R15 ;  /* 0x0000000fa60a723e */ /* 0x008fe200000010ff */
[----:B------:R-:W1:Y:S01]  /*71a0*/  LDSM.16.MT88.4 R44, [R226+0xe800] ;  /* 0x00e80000e22c783b */ /* 0x000e620000004200 */
[----:B------:R2:W-:Y:S01]  /*71b0*/  MUFU.EX2 R232, R0 ;  /* 0x0000000000e87308 */ /* 0x0005e20000000800 */
[----:B------:R-:W-:-:S07]  /*71c0*/  FSETP.NEU.FTZ.AND P1, PT, R134, -INF , PT ;  /* 0xff8000008600780b */ /* 0x000fce0003f3d000 */
[----:B------:R3:W-:Y:S01]  /*71d0*/  MUFU.EX2 R158, R2 ;  /* 0x00000002009e7308 */ /* 0x0007e20000000800 */
[----:B--2---:R-:W-:-:S05]  /*71e0*/  FMUL.FTZ R0, R134, UR10 ;  /* 0x0000000a86007c20 */ /* 0x004fca0008410000 */
[----:B------:R-:W-:Y:S01]  /*71f0*/  FSEL R0, R0, RZ, P1 ;  /* 0x000000ff00007208 */ /* 0x000fe20000800000 */
[--C-:B---3--:R-:W-:Y:S02]  /*7200*/  FFMA.FTZ R2, R100, UR10, -R16.reuse ;  /* 0x0000000a64027c23 */ /* 0x108fe40008010810 */
[C---:B------:R-:W-:Y:S02]  /*7210*/  HMMA.16816.F32.BF16 R100, R4.reuse, R58, RZ ;  /* 0x0000003a0464723c */ /* 0x040fe400000418ff */
[----:B------:R2:W3:Y:S02]  /*7220*/  MUFU.EX2 R164, R2 ;  /* 0x0000000200a47308 */ /* 0x0004e40000000800 */
[--C-:B--2---:R-:W-:Y:S01]  /*7230*/  FFMA.FTZ R2, R112, UR10, -R16.reuse ;  /* 0x0000000a70027c23 */ /* 0x104fe20008010810 */
[----:B---3--:R-:W-:Y:S01]  /*7240*/  F2FP.BF16.F32.PACK_AB R9, R164, R158 ;  /* 0x0000009ea409723e */ /* 0x008fe200000010ff */
[----:B------:R-:W-:Y:S04]  /*7250*/  HMMA.16816.F32.BF16 R112, R4, R66, RZ ;  /* 0x000000420470723c */ /* 0x000fe800000418ff */
[----:B------:R2:W-:Y:S02]  /*7260*/  MUFU.EX2 R19, R2 ;  /* 0x0000000200137308 */ /* 0x0005e40000000800 */
[----:B--2---:R-:W-:-:S06]  /*7270*/  FFMA.FTZ R2, R124, UR10, -R16 ;  /* 0x0000000a7c027c23 */ /* 0x004fcc0008010810 */
[----:B------:R-:W2:Y:S02]  /*7280*/  MUFU.EX2 R14, R2 ;  /* 0x00000002000e7308 */ /* 0x000ea40000000800 */
[----:B--2---:R-:W-:Y:S01]  /*7290*/  F2FP.BF16.F32.PACK_AB R11, R14, R19 ;  /* 0x000000130e0b723e */ /* 0x004fe200000010ff */
[----:B------:R-:W-:-:S05]  /*72a0*/  FFMA.FTZ R2, R126, UR10, -R3 ;  /* 0x0000000a7e027c23 */ /* 0x000fca0008010803 */
[----:B------:R2:W3:Y:S01]  /*72b0*/  MUFU.EX2 R238, R2 ;  /* 0x0000000200ee7308 */ /* 0x0004e20000000800 */
[C---:B------:R-:W-:Y:S01]  /*72c0*/  HMMA.16816.F32.BF16 R196, R8.reuse, R32, R48 ;  /* 0x0000002008c4723c */ /* 0x040fe20000041830 */
[----:B------:R-:W4:Y:S05]  /*72d0*/  LDSM.16.MT88.4 R48, [R228+0xe800] ;  /* 0x00e80000e430783b */ /* 0x000f2a0000004200 */
[C---:B------:R-:W-:Y:S06]  /*72e0*/  HMMA.16816.F32.BF16 R208, R8.reuse, R28, R116 ;  /* 0x0000001c08d0723c */ /* 0x040fec0000041874 */
[----:B------:R-:W-:Y:S01]  /*72f0*/  HMMA.16816.F32.BF16 R204, R8, R24, R20 ;  /* 0x0000001808cc723c */ /* 0x000fe20000041814 */
[----:B------:R-:W-:Y:S01]  /*7300*/  IMAD.MOV.U32 R117, RZ, RZ, R166 ;  /* 0x000000ffff757224 */ /* 0x000fe200078e00a6 */
[----:B------:R-:W-:Y:S01]  /*7310*/  MOV R119, R164 ;  /* 0x000000a400777202 */ /* 0x000fe20000000f00 */
[----:B--2---:R-:W-:Y:S01]  /*7320*/  FFMA.FTZ R2, R127, UR10, -R3 ;  /* 0x0000000a7f027c23 */ /* 0x004fe20008010803 */
[----:B------:R-:W-:-:S02]  /*7330*/  IMAD.MOV.U32 R118, RZ, RZ, R159 ;  /* 0x000000ffff767224 */ /* 0x000fc400078e009f */
[C---:B------:R-:W-:Y:S01]  /*7340*/  HMMA.16816.F32.BF16 R124, R4.reuse, R82, RZ ;  /* 0x00000052047c723c */ /* 0x040fe200000418ff */
[----:B------:R2:W-:Y:S05]  /*7350*/  MUFU.EX2 R157, R2 ;  /* 0x00000002009d7308 */ /* 0x0005ea0000000800 */
[----:B------:R-:W-:Y:S06]  /*7360*/  HMMA.16816.F32.BF16 R4, R4, R94, RZ ;  /* 0x0000005e0404723c */ /* 0x000fec00000418ff */
[----:B-1----:R-:W-:Y:S01]  /*7370*/  HMMA.16816.F32.BF16 R220, R8, R44, R96 ;  /* 0x0000002c08dc723c */ /* 0x002fe20000041860 */
[----:B--2---:R-:W-:-:S06]  /*7380*/  FFMA.FTZ R2, R138, UR10, -R3 ;  /* 0x0000000a8a027c23 */ /* 0x004fcc0008010803 */
[----:B------:R-:W-:Y:S01]  /*7390*/  MOV R98, R19 ;  /* 0x0000001300627202 */ /* 0x000fe20000000f00 */
[----:B------:R-:W-:Y:S01]  /*73a0*/  IMAD.MOV.U32 R97, RZ, RZ, R15 ;  /* 0x000000ffff617224 */ /* 0x000fe200078e000f */
[----:B------:R-:W-:Y:S01]  /*73b0*/  MOV R96, R14 ;  /* 0x0000000e00607202 */ /* 0x000fe20000000f00 */
[----:B------:R1:W-:Y:S01]  /*73c0*/  MUFU.EX2 R116, R2 ;  /* 0x0000000200747308 */ /* 0x0003e20000000800 */
[----:B----4-:R-:W-:Y:S01]  /*73d0*/  HMMA.16816.F32.BF16 R20, R8, R48, R88 ;  /* 0x000000300814723c */ /* 0x010fe20000041858 */
[----:B---3--:R-:W-:Y:S02]  /*73e0*/  F2FP.BF16.F32.PACK_AB R14, R238, R136 ;  /* 0x00000088ee0e723e */ /* 0x008fe400000010ff */
[----:B------:R-:W-:-:S03]  /*73f0*/  MOV R138, R167 ;  /* 0x000000a7008a7202 */ /* 0x000fc60000000f00 */
[C---:B------:R-:W-:Y:S06]  /*7400*/  HMMA.16816.F32.BF16 R212, R8.reuse, R40, R108 ;  /* 0x0000002808d4723c */ /* 0x040fec000004186c */
[----:B------:R-:W-:Y:S01]  /*7410*/  HMMA.16816.F32.BF16 R108, R8, R50, R124 ;  /* 0x00000032086c723c */ /* 0x000fe2000004187c */
[----:B-1----:R-:W-:-:S05]  /*7420*/  FFMA.FTZ R2, R156, UR10, -R0 ;  /* 0x0000000a9c027c23 */ /* 0x002fca0008010800 */
[C---:B------:R-:W-:Y:S01]  /*7430*/  HMMA.16816.F32.BF16 R104, R8.reuse, R36, R104 ;  /* 0x000000240868723c */ /* 0x040fe20000041868 */
[----:B------:R1:W-:Y:S05]  /*7440*/  MUFU.EX2 R231, R2 ;  /* 0x0000000200e77308 */ /* 0x0003ea0000000800 */
[----:B------:R-:W-:Y:S01]  /*7450*/  MOV R90, R23 ;  /* 0x00000017005a7202 */ /* 0x000fe20000000f00 */
[----:B------:R-:W-:Y:S01]  /*7460*/  IMAD.MOV.U32 R89, RZ, RZ, R21 ;  /* 0x000000ffff597224 */ /* 0x000fe200078e0015 */
[----:B------:R-:W-:Y:S01]  /*7470*/  MOV R88, R22 ;  /* 0x0000001600587202 */ /* 0x000fe20000000f00 */
[----:B------:R-:W-:Y:S01]  /*7480*/  IMAD.MOV.U32 R195, RZ, RZ, R20 ;  /* 0x000000ffffc37224 */ /* 0x000fe200078e0014 */
[C---:B------:R-:W-:Y:S06]  /*7490*/  HMMA.16816.F32.BF16 R100, R8.reuse, R26, R100 ;  /* 0x0000001a0864723c */ /* 0x040fec0000041864 */
[----:B------:R-:W-:Y:S01]  /*74a0*/  HMMA.16816.F32.BF16 R20, R8, R52, R84 ;  /* 0x000000340814723c */ /* 0x000fe20000041854 */
[----:B-1----:R-:W-:-:S05]  /*74b0*/  FFMA.FTZ R2, R154, UR10, -R0 ;  /* 0x0000000a9a027c23 */ /* 0x002fca0008010800 */
[C---:B------:R-:W-:Y:S01]  /*74c0*/  HMMA.16816.F32.BF16 R120, R8.reuse, R34, R120 ;  /* 0x000000220878723c */ /* 0x040fe20000041878 */
[----:B------:R1:W2:Y:S05]  /*74d0*/  MUFU.EX2 R154, R2 ;  /* 0x00000002009a7308 */ /* 0x0002aa0000000800 */
[C---:B------:R-:W-:Y:S06]  /*74e0*/  HMMA.16816.F32.BF16 R184, R8.reuse, R30, R112 ;  /* 0x0000001e08b8723c */ /* 0x040fec0000041870 */
[----:B------:R-:W-:Y:S01]  /*74f0*/  HMMA.16816.F32.BF16 R144, R8, R42, R144 ;  /* 0x0000002a0890723c */ /* 0x000fe20000041890 */
[----:B-1----:R-:W-:Y:S01]  /*7500*/  FFMA.FTZ R2, R153, UR10, -R0 ;  /* 0x0000000a99027c23 */ /* 0x002fe20008010800 */
[----:B--2---:R-:W-:-:S04]  /*7510*/  F2FP.BF16.F32.PACK_AB R13, R154, R231 ;  /* 0x000000e79a0d723e */ /* 0x004fc800000010ff */
[C---:B------:R-:W-:Y:S01]  /*7520*/  HMMA.16816.F32.BF16 R140, R8.reuse, R38, R140 ;  /* 0x00000026088c723c */ /* 0x040fe2000004188c */
[----:B------:R-:W-:Y:S01]  /*7530*/  MOV R85, R22 ;  /* 0x0000001600557202 */ /* 0x000fe20000000f00 */
[----:B------:R1:W-:Y:S01]  /*7540*/  MUFU.EX2 R153, R2 ;  /* 0x0000000200997308 */ /* 0x0003e20000000800 */
[----:B------:R-:W-:Y:S01]  /*7550*/  IMAD.MOV.U32 R84, RZ, RZ, R21 ;  /* 0x000000ffff547224 */ /* 0x000fe200078e0015 */
[----:B------:R-:W-:Y:S01]  /*7560*/  MOV R203, R23 ;  /* 0x0000001700cb7202 */ /* 0x000fe20000000f00 */
[----:B------:R-:W-:Y:S01]  /*7570*/  IMAD.MOV.U32 R202, RZ, RZ, R20 ;  /* 0x000000ffffca7224 */ /* 0x000fe200078e0014 */
[C---:B------:R-:W-:Y:S06]  /*7580*/  HMMA.16816.F32.BF16 R128, R8.reuse, R46, R128 ;  /* 0x0000002e0880723c */ /* 0x040fec0000041880 */
[----:B------:R-:W-:Y:S01]  /*7590*/  HMMA.16816.F32.BF16 R124, R8, R54, R4 ;  /* 0x00000036087c723c */ /* 0x000fe20000041804 */
[----:B-1----:R-:W-:-:S06]  /*75a0*/  FFMA.FTZ R2, R152, UR10, -R0 ;  /* 0x0000000a98027c23 */ /* 0x002fcc0008010800 */
[----:B------:R-:W-:Y:S02]  /*75b0*/  F2FP.BF16.F32.PACK_AB R4, R137, R157 ;  /* 0x0000009d8904723e */ /* 0x000fe400000010ff */
[----:B------:R-:W-:Y:S01]  /*75c0*/  F2FP.BF16.F32.PACK_AB R6, R116, R232 ;  /* 0x000000e87406723e */ /* 0x000fe200000010ff */
[----:B------:R1:W2:Y:S02]  /*75d0*/  MUFU.EX2 R152, R2 ;  /* 0x0000000200987308 */ /* 0x0002a40000000800 */
[----:B-1----:R-:W-:Y:S01]  /*75e0*/  FFMA.FTZ R2, R151, UR10, -R0 ;  /* 0x0000000a97027c23 */ /* 0x002fe20008010800 */
[----:B--2---:R-:W-:Y:S02]  /*75f0*/  F2FP.BF16.F32.PACK_AB R15, R152, R153 ;  /* 0x00000099980f723e */ /* 0x004fe400000010ff */
[----:B------:R-:W-:-:S03]  /*7600*/  MOV R151, R85 ;  /* 0x0000005500977202 */ /* 0x000fc60000000f00 */
[----:B------:R1:W-:Y:S02]  /*7610*/  MUFU.EX2 R19, R2 ;  /* 0x0000000200137308 */ /* 0x0003e40000000800 */
[C---:B------:R-:W-:Y:S06]  /*7620*/  HMMA.16816.F32.BF16 R8, R12.reuse, R60, RZ ;  /* 0x0000003c0c08723c */ /* 0x040fec00000418ff */
[----:B------:R-:W-:Y:S01]  /*7630*/  HMMA.16816.F32.BF16 R20, R12, R56, RZ ;  /* 0x000000380c14723c */ /* 0x000fe200000418ff */
[----:B-1----:R-:W-:Y:S01]  /*7640*/  FFMA.FTZ R2, R150, UR10, -R0 ;  /* 0x0000000a96027c23 */ /* 0x002fe20008010800 */
[----:B------:R-:W-:-:S03]  /*7650*/  IMAD.MOV.U32 R150, RZ, RZ, R84 ;  /* 0x000000ffff967224 */ /* 0x000fc600078e0054 */
[----:B------:R1:W2:Y:S02]  /*7660*/  MUFU.EX2 R224, R2 ;  /* 0x0000000200e07308 */ /* 0x0002a40000000800 */
[----:B-1----:R-:W-:Y:S01]  /*7670*/  FFMA.FTZ R2, R149, UR10, -R0 ;  /* 0x0000000a95027c23 */ /* 0x002fe20008010800 */
[----:B--2---:R-:W-:Y:S02]  /*7680*/  F2FP.BF16.F32.PACK_AB R5, R224, R19 ;  /* 0x00000013e005723e */ /* 0x004fe400000010ff */
[----:B------:R-:W-:-:S03]  /*7690*/  MOV R149, R97 ;  /* 0x0000006100957202 */ /* 0x000fc60000000f00 */
[----:B------:R1:W-:Y:S02]  /*76a0*/  MUFU.EX2 R233, R2 ;  /* 0x0000000200e97308 */ /* 0x0003e40000000800 */
[----:B-1----:R-:W-:Y:S01]  /*76b0*/  FFMA.FTZ R2, R148, UR10, -R0 ;  /* 0x0000000a94027c23 */ /* 0x002fe20008010800 */
[----:B------:R-:W-:-:S05]  /*76c0*/  IMAD.MOV.U32 R148, RZ, RZ, R98 ;  /* 0x000000ffff947224 */ /* 0x000fca00078e0062 */
[----:B------:R-:W1:Y:S02]  /*76d0*/  MUFU.EX2 R99, R2 ;  /* 0x0000000200637308 */ /* 0x000e640000000800 */
[----:B-1----:R-:W-:Y:S01]  /*76e0*/  F2FP.BF16.F32.PACK_AB R7, R99, R233 ;  /* 0x000000e96307723e */ /* 0x002fe200000010ff */
[----:B------:R-:W-:-:S06]  /*76f0*/  IMAD.MOV.U32 R2, RZ, RZ, R165 ;  /* 0x000000ffff027224 */ /* 0x000fcc00078e00a5 */
[----:B------:R-:W-:Y:S06]  /*7700*/  HMMA.16816.F32.BF16 R164, R4, R32, R8 ;  /* 0x0000002004a4723c */ /* 0x000fec0000041808 */
[----:B------:R-:W-:Y:S06]  /*7710*/  HMMA.16816.F32.BF16 R8, R12, R64, RZ ;  /* 0x000000400c08723c */ /* 0x000fec00000418ff */
[----:B------:R-:W-:Y:S01]  /*7720*/  HMMA.16816.F32.BF16 R172, R4, R24, R20 ;  /* 0x0000001804ac723c */ /* 0x000fe20000041814 */
[----:B------:R-:W-:Y:S01]  /*7730*/  MOV R64, R90 ;  /* 0x0000005a00407202 */ /* 0x000fe20000000f00 */
[----:B------:R-:W-:-:S04]  /*7740*/  IMAD.MOV.U32 R65, RZ, RZ, R89 ;  /* 0x000000ffff417224 */ /* 0x000fc800078e0059 */
[----:B------:R-:W-:Y:S01]  /*7750*/  HMMA.16816.F32.BF16 R20, R12, R78, RZ ;  /* 0x0000004e0c14723c */ /* 0x000fe200000418ff */
[----:B------:R-:W-:Y:S01]  /*7760*/  MOV R25, R158 ;  /* 0x0000009e00197202 */ /* 0x000fe20000000f00 */
[----:B------:R-:W-:-:S10]  /*7770*/  IMAD.MOV.U32 R24, RZ, RZ, R157 ;  /* 0x000000ffff187224 */ /* 0x000fd400078e009d */
[----:B------:R-:W-:Y:S06]  /*7780*/  HMMA.16816.F32.BF16 R156, R4, R28, R8 ;  /* 0x0000001c049c723c */ /* 0x000fec0000041808 */
[----:B------:R-:W-:Y:S01]  /*7790*/  HMMA.16816.F32.BF16 R8, R12, R68, RZ ;  /* 0x000000440c08723c */ /* 0x000fe200000418ff */
[----:B------:R-:W-:Y:S01]  /*77a0*/  MOV R29, R88 ;  /* 0x00000058001d7202 */ /* 0x000fe20000000f00 */
[----:B------:R-:W-:-:S04]  /*77b0*/  IMAD.MOV.U32 R28, RZ, RZ, R96 ;  /* 0x000000ffff1c7224 */ /* 0x000fc800078e0060 */
[----:B------:R-:W-:Y:S01]  /*77c0*/  HMMA.16816.F32.BF16 R20, R4, R46, R20 ;  /* 0x0000002e0414723c */ /* 0x000fe20000041814 */
[----:B------:R-:W-:Y:S01]  /*77d0*/  MOV R68, R99 ;  /* 0x0000006300447202 */ /* 0x000fe20000000f00 */
[----:B------:R-:W-:-:S15]  /*77e0*/  IMAD.MOV.U32 R69, RZ, RZ, R117 ;  /* 0x000000ffff457224 */ /* 0x000fde00078e0075 */
[----:B------:R-:W-:-:S01]  /*77f0*/  NOP ;  /* 0x0000000000007918 */ /* 0x000fc20000000000 */
[----:B------:R-:W-:Y:S06]  /*7800*/  HMMA.16816.F32.BF16 R84, R4, R40, R8 ;  /* 0x000000280454723c */ /* 0x000fec0000041808 */
[----:B------:R-:W-:Y:S07]  /*7810*/  HMMA.16816.F32.BF16 R8, R12, R72, RZ ;  /* 0x000000480c08723c */ /* 0x000fee00000418ff */
[----:B------:R-:W-:Y:S01]  /*7820*/  MOV R72, R118 ;  /* 0x0000007600487202 */ /* 0x000fe20000000f00 */
[----:B------:R-:W-:-:S15]  /*7830*/  IMAD.MOV.U32 R73, RZ, RZ, R116 ;  /* 0x000000ffff497224 */ /* 0x000fde00078e0074 */
[----:B------:R-:W-:-:S01]  /*7840*/  NOP ;  /* 0x0000000000007918 */ /* 0x000fc20000000000 */
[----:B------:R-:W-:Y:S06]  /*7850*/  HMMA.16816.F32.BF16 R88, R4, R36, R8 ;  /* 0x000000240458723c */ /* 0x000fec0000041808 */
[----:B------:R-:W-:Y:S07]  /*7860*/  HMMA.16816.F32.BF16 R8, R12, R76, RZ ;  /* 0x0000004c0c08723c */ /* 0x000fee00000418ff */
[----:B------:R-:W-:Y:S01]  /*7870*/  MOV R77, R119 ;  /* 0x00000077004d7202 */ /* 0x000fe20000000f00 */
[----:B------:R-:W-:-:S02]  /*7880*/  IMAD.MOV.U32 R76, RZ, RZ, R25 ;  /* 0x000000ffff4c7224 */ /* 0x000fc400078e0019 */
[----:B------:R-:W-:-:S14]  /*7890*/  FFMA.FTZ R25, R170, UR10, -R3 ;  /* 0x0000000aaa197c23 */ /* 0x000fdc0008010803 */
[----:B------:R-:W-:Y:S06]  /*78a0*/  HMMA.16816.F32.BF16 R96, R4, R44, R8 ;  /* 0x0000002c0460723c */ /* 0x000fec0000041808 */
[----:B------:R-:W-:Y:S01]  /*78b0*/  HMMA.16816.F32.BF16 R8, R12, R80, RZ ;  /* 0x000000500c08723c */ /* 0x000fe200000418ff */
[----:B------:R-:W-:Y:S01]  /*78c0*/  MOV R45, R2 ;  /* 0x00000002002d7202 */ /* 0x000fe20000000f00 */
[----:B------:R-:W-:Y:S01]  /*78d0*/  FFMA.FTZ R2, R193, UR10, -R3 ;  /* 0x0000000ac1027c23 */ /* 0x000fe20008010803 */
[----:B------:R-:W-:-:S03]  /*78e0*/  IMAD.MOV.U32 R44, RZ, RZ, R138 ;  /* 0x000000ffff2c7224 */ /* 0x000fc600078e008a */
[----:B------:R1:W-:Y:S01]  /*78f0*/  MUFU.EX2 R79, R2 ;  /* 0x00000002004f7308 */ /* 0x0003e20000000800 */
[----:B------:R-:W-:Y:S01]  /*7900*/  IMAD.MOV.U32 R80, RZ, RZ, R235 ;  /* 0x000000ffff507224 */ /* 0x000fe200078e00eb */
[----:B------:R-:W-:Y:S01]  /*7910*/  MOV R81, R139 ;  /* 0x0000008b00517202 */ /* 0x000fe20000000f00 */
[----:B-1----:R-:W-:-:S15]  /*7920*/  FFMA.FTZ R2, R189, UR10, -R3 ;  /* 0x0000000abd027c23 */ /* 0x002fde0008010803 */
[----:B------:R-:W-:Y:S06]  /*7930*/  HMMA.16816.F32.BF16 R116, R4, R48, R8 ;  /* 0x000000300474723c */ /* 0x000fec0000041808 */
[----:B------:R-:W-:Y:S07]  /*7940*/  HMMA.16816.F32.BF16 R8, R12, R92, RZ ;  /* 0x0000005c0c08723c */ /* 0x000fee00000418ff */
[----:B------:R-:W-:Y:S01]  /*7950*/  IMAD.MOV.U32 R93, RZ, RZ, R73 ;  /* 0x000000ffff5d7224 */ /* 0x000fe200078e0049 */
[----:B------:R-:W-:-:S02]  /*7960*/  MOV R92, R68 ;  /* 0x00000044005c7202 */ /* 0x000fc40000000f00 */
[----:B------:R-:W-:Y:S01]  /*7970*/  MOV R68, R19 ;  /* 0x0000001300447202 */ /* 0x000fe20000000f00 */
[----:B------:R-:W-:Y:S01]  /*7980*/  FFMA.FTZ R19, R155, UR10, -R3 ;  /* 0x0000000a9b137c23 */ /* 0x000fe20008010803 */
[----:B------:R-:W-:Y:S01]  /*7990*/  MOV R155, R92 ;  /* 0x0000005c009b7202 */ /* 0x000fe20000000f00 */
[----:B------:R-:W-:Y:S01]  /*79a0*/  IMAD.MOV.U32 R170, RZ, RZ, R93 ;  /* 0x000000ffffaa7224 */ /* 0x000fe200078e005d */
[----:B------:R-:W-:Y:S01]  /*79b0*/  MOV R93, R201 ;  /* 0x000000c9005d7202 */ /* 0x000fe20000000f00 */
[----:B------:R-:W-:-:S09]  /*79c0*/  IMAD.MOV.U32 R92, RZ, RZ, R200 ;  /* 0x000000ffff5c7224 */ /* 0x000fd200078e00c8 */
[----:B------:R-:W-:Y:S06]  /*79d0*/  HMMA.16816.F32.BF16 R112, R4, R52, R8 ;  /* 0x000000340470723c */ /* 0x000fec0000041808 */
[----:B------:R-:W-:-:S15]  /*79e0*/  HMMA.16816.F32.BF16 R8, R12, R58, RZ ;  /* 0x0000003a0c08723c */ /* 0x000fde00000418ff */
[----:B------:R-:W-:-:S09]  /*79f0*/  NOP ;  /* 0x0000000000007918 */ /* 0x000fd20000000000 */
[----:B------:R-:W-:Y:S06]  /*7a00*/  HMMA.16816.F32.BF16 R56, R4, R26, R8 ;  /* 0x0000001a0438723c */ /* 0x000fec0000041808 */
[----:B------:R-:W-:Y:S01]  /*7a10*/  HMMA.16816.F32.BF16 R8, R12, R62, RZ ;  /* 0x0000003e0c08723c */ /* 0x000fe200000418ff */
[----:B------:R-:W-:-:S15]  /*7a20*/  FFMA.FTZ R26, R176, UR10, -R3 ;  /* 0x0000000ab01a7c23 */ /* 0x000fde0008010803 */
[----:B------:R-:W-:-:S08]  /*7a30*/  NOP ;  /* 0x0000000000007918 */ /* 0x000fd00000000000 */
[----:B------:R-:W-:Y:S06]  /*7a40*/  HMMA.16816.F32.BF16 R60, R4, R34, R8 ;  /* 0x00000022043c723c */ /* 0x000fec0000041808 */
[----:B------:R-:W-:-:S15]  /*7a50*/  HMMA.16816.F32.BF16 R8, R12, R66, RZ ;  /* 0x000000420c08723c */ /* 0x000fde00000418ff */
[----:B------:R-:W-:-:S09]  /*7a60*/  NOP ;  /* 0x0000000000007918 */ /* 0x000fd20000000000 */
[----:B------:R-:W-:Y:S06]  /*7a70*/  HMMA.16816.F32.BF16 R32, R4, R30, R8 ;  /* 0x0000001e0420723c */ /* 0x000fec0000041808 */
[----:B------:R-:W-:Y:S01]  /*7a80*/  HMMA.16816.F32.BF16 R8, R12, R70, RZ ;  /* 0x000000460c08723c */ /* 0x000fe200000418ff */
[----:B------:R-:W-:Y:S01]  /*7a90*/  MOV R30, R28 ;  /* 0x0000001c001e7202 */ /* 0x000fe20000000f00 */
[----:B------:R-:W-:Y:S01]  /*7aa0*/  IMAD.MOV.U32 R28, RZ, RZ, R29 ;  /* 0x000000ffff1c7224 */ /* 0x000fe200078e001d */
[----:B------:R-:W-:Y:S01]  /*7ab0*/  MOV R29, R64 ;  /* 0x00000040001d7202 */ /* 0x000fe20000000f00 */
[----:B------:R-:W-:Y:S01]  /*7ac0*/  IMAD.MOV.U32 R31, RZ, RZ, R69 ;  /* 0x000000ffff1f7224 */ /* 0x000fe200078e0045 */
[----:B------:R-:W-:Y:S01]  /*7ad0*/  MOV R69, R24 ;  /* 0x0000001800457202 */ /* 0x000fe20000000f00 */
[----:B------:R-:W-:Y:S01]  /*7ae0*/  FFMA.FTZ R24, R160, UR10, -R3 ;  /* 0x0000000aa0187c23 */ /* 0x000fe20008010803 */
[----:B------:R-:W-:-:S15]  /*7af0*/  MOV R160, R92 ;  /* 0x0000005c00a07202 */ /* 0x000fde0000000f00 */
[----:B------:R-:W-:-:S02]  /*7b00*/  NOP ;  /* 0x0000000000007918 */ /* 0x000fc40000000000 */
[----:B------:R-:W-:Y:S06]  /*7b10*/  HMMA.16816.F32.BF16 R40, R4, R42, R8 ;  /* 0x0000002a0428723c */ /* 0x000fec0000041808 */
[----:B------:R-:W-:-:S15]  /*7b20*/  HMMA.16816.F32.BF16 R8, R12, R74, RZ ;  /* 0x0000004a0c08723c */ /* 0x000fde00000418ff */
[----:B------:R-:W-:-:S09]  /*7b30*/  NOP ;  /* 0x0000000000007918 */ /* 0x000fd20000000000 */
[----:B------:R-:W-:Y:S06]  /*7b40*/  HMMA.16816.F32.BF16 R36, R4, R38, R8 ;  /* 0x000000260424723c */ /* 0x000fec0000041808 */
[C---:B------:R-:W-:Y:S06]  /*7b50*/  HMMA.16816.F32.BF16 R8, R12.reuse, R82, RZ ;  /* 0x000000520c08723c */ /* 0x040fec00000418ff */
[----:B------:R-:W-:Y:S01]  /*7b60*/  HMMA.16816.F32.BF16 R12, R12, R94, RZ ;  /* 0x0000005e0c0c723c */ /* 0x000fe200000418ff */
[----:B------:R-:W-:Y:S01]  /*7b70*/  MOV R83, R72 ;  /* 0x0000004800537202 */ /* 0x000fe20000000f00 */
[----:B------:R-:W-:Y:S01]  /*7b80*/  IMAD.MOV.U32 R82, RZ, RZ, R77 ;  /* 0x000000ffff527224 */ /* 0x000fe200078e004d */
[----:B------:R1:W2:Y:S01]  /*7b90*/  MUFU.EX2 R72, R2 ;  /* 0x0000000200487308 */ /* 0x0002a20000000800 */
[----:B------:R-:W-:-:S03]  /*7ba0*/  IMAD.MOV.U32 R77, RZ, RZ, R65 ;  /* 0x000000ffff4d7224 */ /* 0x000fc600078e0041 */
[----:B------:R-:W-:Y:S02]  /*7bb0*/  IMAD.MOV.U32 R95, RZ, RZ, R18 ;  /* 0x000000ffff5f7224 */ /* 0x000fe400078e0012 */
[----:B------:R-:W-:Y:S01]  /*7bc0*/  FFMA.FTZ R18, R171, UR10, -R0 ;  /* 0x0000000aab127c23 */ /* 0x000fe20008010800 */
[----:B------:R-:W-:-:S08]  /*7bd0*/  IMAD.MOV.U32 R171, RZ, RZ, R31 ;  /* 0x000000ffffab7224 */ /* 0x000fd000078e001f */
[----:B------:R-:W-:Y:S01]  /*7be0*/  HMMA.16816.F32.BF16 R48, R4, R50, R8 ;  /* 0x000000320430723c */ /* 0x000fe20000041808 */
[----:B-1----:R-:W-:-:S04]  /*7bf0*/  FFMA.FTZ R2, R181, UR10, -R3 ;  /* 0x0000000ab5027c23 */ /* 0x002fc80008010803 */
[----:B------:R1:W-:Y:S01]  /*7c00*/  MUFU.EX2 R70, R2 ;  /* 0x0000000200467308 */ /* 0x0003e20000000800 */
[----:B------:R-:W-:Y:S01]  /*7c10*/  HMMA.16816.F32.BF16 R52, R4, R54, R12 ;  /* 0x000000360434723c */ /* 0x000fe2000004180c */
[----:B------:R-:W3:Y:S01]  /*7c20*/  LDSM.16.MT88.4 R12, [R225+0xd000] ;  /* 0x00d00000e10c783b */ /* 0x000ee20000004200 */
[----:B--2---:R-:W-:-:S05]  /*7c30*/  F2FP.BF16.F32.PACK_AB R8, R72, R79 ;  /* 0x0000004f4808723e */ /* 0x004fca00000010ff */
[----:B------:R-:W-:-:S04]  /*7c40*/  FFMA.FTZ R4, R194, UR10, -R16 ;  /* 0x0000000ac2047c23 */ /* 0x000fc80008010810 */
[----:B------:R-:W-:Y:S01]  /*7c50*/  MUFU.EX2 R27, R4 ;  /* 0x00000004001b7308 */ /* 0x000fe20000000800 */
[----:B-1----:R-:W-:Y:S01]  /*7c60*/  FFMA.FTZ R2, R168, UR10, -R3 ;  /* 0x0000000aa8027c23 */ /* 0x002fe20008010803 */
[----:B------:R-:W-:Y:S01]  /*7c70*/  IMAD.MOV.U32 R168, RZ, RZ, R149 ;  /* 0x000000ffffa87224 */ /* 0x000fe200078e0095 */
[----:B------:R-:W-:Y:S01]  /*7c80*/  MOV R149, R150 ;  /* 0x0000009600957202 */ /* 0x000fe20000000f00 */
[----:B------:R-:W-:-:S04]  /*7c90*/  IMAD.MOV.U32 R150, RZ, RZ, R151 ;  /* 0x000000ffff967224 */ /* 0x000fc800078e0097 */
[----:B------:R1:W2:Y:S01]  /*7ca0*/  MUFU.EX2 R74, R2 ;  /* 0x00000002004a7308 */ /* 0x0002a20000000800 */
[----:B------:R-:W-:Y:S01]  /*7cb0*/  MOV R151, R203 ;  /* 0x000000cb00977202 */ /* 0x000fe20000000f00 */
[--C-:B------:R-:W-:Y:S01]  /*7cc0*/  FFMA.FTZ R3, R163, UR10, -R0.reuse ;  /* 0x0000000aa3037c23 */ /* 0x100fe20008010800 */
[----:B------:R-:W-:Y:S01]  /*7cd0*/  MOV R163, R95 ;  /* 0x0000005f00a37202 */ /* 0x000fe20000000f00 */
        /* <DEDUP_REMOVED lines=8> */
[----:B-1----:R-:W-:Y:S01]  /*7d60*/  FFMA.FTZ R2, R169, UR10, -R0 ;  /* 0x0000000aa9027c23 */ /* 0x002fe20008010800 */
[----:B------:R-:W-:Y:S01]  /*7d70*/  MOV R169, R148 ;  /* 0x0000009400a97202 */ /* 0x000fe20000000f00 */
[----:B------:R-:W-:-:S04]  /*7d80*/  IMAD.MOV.U32 R148, RZ, RZ, R202 ;  /* 0x000000ffff947224 */ /* 0x000fc800078e00ca */
[----:B------:R1:W2:Y:S02]  /*7d90*/  MUFU.EX2 R75, R2 ;  /* 0x00000002004b7308 */ /* 0x0002a40000000800 */
[----:B-1----:R-:W-:Y:S01]  /*7da0*/  FFMA.FTZ R2, R192, UR10, -R17 ;  /* 0x0000000ac0027c23 */ /* 0x002fe20008010811 */
[----:B--2---:R-:W-:-:S05]  /*7db0*/  F2FP.BF16.F32.PACK_AB R11, R75, R73 ;  /* 0x000000494b0b723e */ /* 0x004fca00000010ff */
[----:B------:R1:W-:Y:S02]  /*7dc0*/  MUFU.EX2 R67, R2 ;  /* 0x0000000200437308 */ /* 0x0003e40000000800 */
[----:B---3--:R-:W-:Y:S01]  /*7dd0*/  HMMA.16816.F32.BF16 R172, R8, R12, R172 ;  /* 0x0000000c08ac723c */ /* 0x008fe200000418ac */
[----:B-1----:R-:W-:-:S05]  /*7de0*/  FFMA.FTZ R2, R188, UR10, -R17 ;  /* 0x0000000abc027c23 */ /* 0x002fca0008010811 */
        /* <DEDUP_REMOVED lines=9> */
[----:B-1----:R-:W-:Y:S01]  /*7e80*/  FFMA.FTZ R2, R182, UR10, -R16 ;  /* 0x0000000ab6027c23 */ /* 0x002fe20008010810 */
[----:B--2---:R-:W-:-:S05]  /*7e90*/  F2FP.BF16.F32.PACK_AB R5, R65, R27 ;  /* 0x0000001b4105723e */ /* 0x004fca00000010ff */
[----:B------:R1:W-:Y:S02]  /*7ea0*/  MUFU.EX2 R66, R2 ;  /* 0x0000000200427308 */ /* 0x0003e40000000800 */
[----:B-1----:R-:W-:-:S06]  /*7eb0*/  FFMA.FTZ R2, R177, UR10, -R16 ;  /* 0x0000000ab1027c23 */ /* 0x002fcc0008010810 */
[----:B------:R-:W1:Y:S02]  /*7ec0*/  MUFU.EX2 R64, R2 ;  /* 0x0000000200407308 */ /* 0x000e640000000800 */
[----:B-1----:R-:W-:Y:S01]  /*7ed0*/  F2FP.BF16.F32.PACK_AB R7, R64, R66 ;  /* 0x000000424007723e */ /* 0x002fe200000010ff */
[--C-:B------:R-:W-:Y:S01]  /*7ee0*/  FFMA.FTZ R2, R162, UR10, -R0.reuse ;  /* 0x0000000aa2027c23 */ /* 0x100fe20008010800 */
[----:B------:R-:W-:Y:S01]  /*7ef0*/  FFMA.FTZ R0, R161, UR10, -R0 ;  /* 0x0000000aa1007c23 */ /* 0x000fe20008010800 */
[----:B------:R-:W-:Y:S01]  /*7f00*/  MOV R161, R30 ;  /* 0x0000001e00a17202 */ /* 0x000fe20000000f00 */
[----:B------:R-:W-:-:S03]  /*7f10*/  IMAD.MOV.U32 R162, RZ, RZ, R79 ;  /* 0x000000ffffa27224 */ /* 0x000fc600078e004f */
[C---:B------:R-:W-:Y:S06]  /*7f20*/  HMMA.16816.F32.BF16 R200, R4.reuse, R14, R100 ;  /* 0x0000000e04c8723c */ /* 0x040fec0000041864 */
[----:B------:R-:W-:Y:S01]  /*7f30*/  HMMA.16816.F32.BF16 R204, R4, R12, R204 ;  /* 0x0000000c04cc723c */ /* 0x000fe200000418cc */
        /* <DEDUP_REMOVED lines=8> */
[----:B------:R-:W-:Y:S01]  /*7fc0*/  HMMA.16816.F32.BF16 R28, R8, R14, R56 ;  /* 0x0000000e081c723c */ /* 0x000fe20000041838 */
[----:B------:R-:W1:Y:S01]  /*7fd0*/  LDSM.16.MT88.4 R12, [R226+0xd000] ;  /* 0x00d00000e20c783b */ /* 0x000e620000004200 */
[----:B------:R-:W-:Y:S01]  /*7fe0*/  MOV R44, R195 ;  /* 0x000000c3002c7202 */ /* 0x000fe20000000f00 */
[----:B------:R-:W-:-:S03]  /*7ff0*/  IMAD.MOV.U32 R103, RZ, RZ, R93 ;  /* 0x000000ffff677224 */ /* 0x000fc600078e005d */
[-C--:B-1----:R-:W-:Y:S06]  /*8000*/  HMMA.16816.F32.BF16 R164, R8, R12.reuse, R164 ;  /* 0x0000000c08a4723c */ /* 0x082fec00000418a4 */
[C---:B------:R-:W-:Y:S06]  /*8010*/  HMMA.16816.F32.BF16 R196, R4.reuse, R12, R196 ;  /* 0x0000000c04c4723c */ /* 0x040fec00000418c4 */
[-C--:B------:R-:W-:Y:S06]  /*8020*/  HMMA.16816.F32.BF16 R192, R4, R14.reuse, R120 ;  /* 0x0000000e04c0723c */ /* 0x080fec0000041878 */
[C---:B------:R-:W-:Y:S01]  /*8030*/  HMMA.16816.F32.BF16 R60, R8.reuse, R14, R60 ;  /* 0x0000000e083c723c */ /* 0x040fe2000004183c */
[----:B------:R-:W1:Y:S01]  /*8040*/  LDSM.16.MT88.4 R12, [R228+0xd000] ;  /* 0x00d00000e40c783b */ /* 0x000e620000004200 */
[----:B------:R-:W-:Y:S01]  /*8050*/  MOV R120, R148 ;  /* 0x0000009400787202 */ /* 0x000fe20000000f00 */
[----:B------:R-:W-:Y:S01]  /*8060*/  IMAD.MOV.U32 R121, RZ, RZ, R149 ;  /* 0x000000ffff797224 */ /* 0x000fe200078e0095 */
[----:B------:R-:W-:Y:S01]  /*8070*/  MOV R122, R150 ;  /* 0x00000096007a7202 */ /* 0x000fe20000000f00 */
[----:B------:R-:W-:Y:S01]  /*8080*/  IMAD.MOV.U32 R123, RZ, RZ, R151 ;  /* 0x000000ffff7b7224 */ /* 0x000fe200078e0097 */
[-C--:B-1----:R-:W-:Y:S06]  /*8090*/  HMMA.16816.F32.BF16 R156, R8, R12.reuse, R156 ;  /* 0x0000000c089c723c */ /* 0x082fec000004189c */
[C---:B------:R-:W-:Y:S06]  /*80a0*/  HMMA.16816.F32.BF16 R188, R4.reuse, R12, R208 ;  /* 0x0000000c04bc723c */ /* 0x040fec00000418d0 */
[----:B------:R-:W-:Y:S01]  /*80b0*/  HMMA.16816.F32.BF16 R184, R4, R14, R184 ;  /* 0x0000000e04b8723c */ /* 0x000fe200000418b8 */
[----:B------:R-:W-:Y:S01]  /*80c0*/  MOV R210, R75 ;  /* 0x0000004b00d27202 */ /* 0x000fe20000000f00 */
[----:B------:R-:W-:Y:S01]  /*80d0*/  IMAD.MOV.U32 R209, RZ, RZ, R74 ;  /* 0x000000ffffd17224 */ /* 0x000fe200078e004a */
[----:B------:R-:W-:Y:S01]  /*80e0*/  MOV R208, R73 ;  /* 0x0000004900d07202 */ /* 0x000fe20000000f00 */
[----:B------:R-:W-:-:S02]  /*80f0*/  IMAD.MOV.U32 R211, RZ, RZ, R78 ;  /* 0x000000ffffd37224 */ /* 0x000fc400078e004e */
[C---:B------:R-:W-:Y:S01]  /*8100*/  HMMA.16816.F32.BF16 R32, R8.reuse, R14, R32 ;  /* 0x0000000e0820723c */ /* 0x040fe20000041820 */
[----:B------:R-:W1:Y:S05]  /*8110*/  LDSM.16.MT88.4 R12, [R227+0xd000] ;  /* 0x00d00000e30c783b */ /* 0x000e6a0000004200 */
[-C--:B-1----:R-:W-:Y:S06]  /*8120*/  HMMA.16816.F32.BF16 R148, R8, R12.reuse, R84 ;  /* 0x0000000c0894723c */ /* 0x082fec0000041854 */
[C---:B------:R-:W-:Y:S06]  /*8130*/  HMMA.16816.F32.BF16 R180, R4.reuse, R12, R212 ;  /* 0x0000000c04b4723c */ /* 0x040fec00000418d4 */
[----:B------:R-:W-:Y:S01]  /*8140*/  HMMA.16816.F32.BF16 R176, R4, R14, R144 ;  /* 0x0000000e04b0723c */ /* 0x000fe20000041890 */
[----:B------:R-:W-:Y:S01]  /*8150*/  IMAD.MOV.U32 R213, RZ, RZ, R72 ;  /* 0x000000ffffd57224 */ /* 0x000fe200078e0048 */
[----:B------:R-:W-:Y:S01]  /*8160*/  MOV R214, R71 ;  /* 0x0000004700d67202 */ /* 0x000fe20000000f00 */
[----:B------:R-:W-:Y:S01]  /*8170*/  IMAD.MOV.U32 R215, RZ, RZ, R70 ;  /* 0x000000ffffd77224 */ /* 0x000fe200078e0046 */
[----:B------:R-:W-:-:S02]  /*8180*/  MOV R212, R68 ;  /* 0x0000004400d47202 */ /* 0x000fc40000000f00 */
        /* <DEDUP_REMOVED lines=8> */
[----:B------:R-:W-:Y:S01]  /*8210*/  MUFU.EX2 R26, R26 ;  /* 0x0000001a001a7308 */ /* 0x000fe20000000800 */
[----:B------:R-:W-:Y:S01]  /*8220*/  MOV R147, R162 ;  /* 0x000000a200937202 */ /* 0x000fe20000000f00 */
[-C--:B-1----:R-:W-:Y:S06]  /*8230*/  HMMA.16816.F32.BF16 R72, R4, R12.reuse, R104 ;  /* 0x0000000c0448723c */ /* 0x082fec0000041868 */
[----:B------:R-:W1:Y:S01]  /*8240*/  MUFU.EX2 R25, R25 ;  /* 0x0000001900197308 */ /* 0x000e620000000800 */
[----:B------:R2:W5:Y:S01]  /*8250*/  LDL.LU R240, [R1+0xb8] ;  /* 0x0000b80001f07983 */ /* 0x0005620000300800 */
[----:B------:R-:W-:Y:S01]  /*8260*/  HMMA.16816.F32.BF16 R68, R8, R12, R88 ;  /* 0x0000000c0844723c */ /* 0x000fe20000041858 */
[----:B------:R-:W-:Y:S01]  /*8270*/  MOV R104, R44 ;  /* 0x0000002c00687202 */ /* 0x000fe20000000f00 */
[----:B------:R-:W-:Y:S01]  /*8280*/  IMAD.MOV.U32 R105, RZ, RZ, R45 ;  /* 0x000000ffff697224 */ /* 0x000fe200078e002d */
[----:B------:R-:W-:Y:S01]  /*8290*/  MOV R106, R76 ;  /* 0x0000004c006a7202 */ /* 0x000fe20000000f00 */
[----:B------:R-:W-:-:S02]  /*82a0*/  IMAD.MOV.U32 R107, RZ, RZ, R77 ;  /* 0x000000ffff6b7224 */ /* 0x000fc400078e004d */
[-C--:B------:R-:W-:Y:S06]  /*82b0*/  HMMA.16816.F32.BF16 R76, R4, R14.reuse, R140 ;  /* 0x0000000e044c723c */ /* 0x080fec000004188c */
[----:B------:R-:W-:Y:S01]  /*82c0*/  HMMA.16816.F32.BF16 R44, R8, R14, R36 ;  /* 0x0000000e082c723c */ /* 0x000fe20000041824 */
[----:B------:R-:W3:Y:S01]  /*82d0*/  LDSM.16.MT88.4 R12, [R226+0xf000] ;  /* 0x00f00000e20c783b */ /* 0x000ee20000004200 */
[----:B------:R-:W-:-:S04]  /*82e0*/  IMAD.MOV.U32 R143, RZ, RZ, R102 ;  /* 0x000000ffff8f7224 */ /* 0x000fc800078e0066 */
[C---:B---3--:R-:W-:Y:S01]  /*82f0*/  HMMA.16816.F32.BF16 R40, R8.reuse, R14, R20 ;  /* 0x0000000e0828723c */ /* 0x048fe20000041814 */
[----:B------:R-:W3:Y:S05]  /*8300*/  LDSM.16.MT88.4 R20, [R228+0xf000] ;  /* 0x00f00000e414783b */ /* 0x000eea0000004200 */
[-C--:B------:R-:W-:Y:S06]  /*8310*/  HMMA.16816.F32.BF16 R84, R8, R12.reuse, R96 ;  /* 0x0000000c0854723c */ /* 0x080fec0000041860 */
[C---:B------:R-:W-:Y:S06]  /*8320*/  HMMA.16816.F32.BF16 R88, R4.reuse, R12, R220 ;  /* 0x0000000c0458723c */ /* 0x040fec00000418dc */
[C---:B------:R-:W-:Y:S01]  /*8330*/  HMMA.16816.F32.BF16 R92, R4.reuse, R14, R128 ;  /* 0x0000000e045c723c */ /* 0x040fe20000041880 */
[----:B------:R-:W4:Y:S01]  /*8340*/  LDSM.16.MT88.4 R12, [R227+0xf000] ;  /* 0x00f00000e30c783b */ /* 0x000f220000004200 */
[----:B------:R-:W-:Y:S01]  /*8350*/  MOV R98, R143 ;  /* 0x0000008f00627202 */ /* 0x000fe20000000f00 */
[----:B------:R-:W-:Y:S01]  /*8360*/  IMAD.MOV.U32 R102, RZ, RZ, R239 ;  /* 0x000000ffff667224 */ /* 0x000fe200078e00ef */
[----:B------:R-:W-:Y:S01]  /*8370*/  MOV R140, R101 ;  /* 0x00000065008c7202 */ /* 0x000fe20000000f00 */
[----:B------:R-:W-:Y:S01]  /*8380*/  IMAD.MOV.U32 R99, RZ, RZ, R100 ;  /* 0x000000ffff637224 */ /* 0x000fe200078e0064 */
[----:B------:R-:W-:Y:S01]  /*8390*/  MOV R142, R103 ;  /* 0x00000067008e7202 */ /* 0x000fe20000000f00 */
[----:B------:R-:W-:Y:S01]  /*83a0*/  IMAD.MOV.U32 R141, RZ, RZ, R102 ;  /* 0x000000ffff8d7224 */ /* 0x000fe200078e0066 */
[-C--:B---3--:R-:W-:Y:S06]  /*83b0*/  HMMA.16816.F32.BF16 R108, R4, R22.reuse, R108 ;  /* 0x00000016046c723c */ /* 0x088fec000004186c */
[----:B------:R-:W-:Y:S01]  /*83c0*/  HMMA.16816.F32.BF16 R48, R8, R22, R48 ;  /* 0x000000160830723c */ /* 0x000fe20000041830 */
[----:B------:R3:W-:Y:S01]  /*83d0*/  MUFU.EX2 R22, R0 ;  /* 0x0000000000167308 */ /* 0x0007e20000000800 */
[----:B------:R-:W-:-:S04]  /*83e0*/  IMAD.MOV.U32 R143, RZ, RZ, R160 ;  /* 0x000000ffff8f7224 */ /* 0x000fc800078e00a0 */
[C---:B------:R-:W-:Y:S01]  /*83f0*/  HMMA.16816.F32.BF16 R104, R4.reuse, R20, R104 ;  /* 0x000000140468723c */ /* 0x040fe20000041868 */
[----:B------:R-:W-:Y:S01]  /*8400*/  MOV R163, R238 ;  /* 0x000000ee00a37202 */ /* 0x000fe20000000f00 */
[----:B------:R-:W-:Y:S01]  /*8410*/  IMAD.MOV.U32 R162, RZ, RZ, R237 ;  /* 0x000000ffffa27224 */ /* 0x000fe200078e00ed */
[----:B------:R-:W-:Y:S01]  /*8420*/  MUFU.EX2 R24, R24 ;  /* 0x0000001800187308 */ /* 0x000fe20000000800 */
[----:B-1----:R-:W-:Y:S01]  /*8430*/  F2FP.BF16.F32.PACK_AB R128, R25, R26 ;  /* 0x0000001a1980723e */ /* 0x002fe200000010ff */
[----:B------:R2:W5:Y:S01]  /*8440*/  LDL.LU R239, [R1+0xb4] ;  /* 0x0000b40001ef7983 */ /* 0x0005620000300800 */
[----:B----4-:R-:W-:Y:S01]  /*8450*/  HMMA.16816.F32.BF16 R36, R4, R14, R124 ;  /* 0x0000000e0424723c */ /* 0x010fe2000004187c */
[----:B---3--:R-:W-:-:S05]  /*8460*/  FFMA.FTZ R0, R98, UR10, -R17 ;  /* 0x0000000a62007c23 */ /* 0x008fca0008010811 */
[----:B------:R-:W-:Y:S01]  /*8470*/  HMMA.16816.F32.BF16 R52, R8, R14, R52 ;  /* 0x0000000e0834723c */ /* 0x000fe20000041834 */
[----:B------:R-:W1:Y:S05]  /*8480*/  MUFU.EX2 R23, R19 ;  /* 0x0000001300177308 */ /* 0x000e6a0000000800 */
[----:B------:R-:W-:Y:S06]  /*8490*/  HMMA.16816.F32.BF16 R120, R4, R12, R120 ;  /* 0x0000000c0478723c */ /* 0x000fec0000041878 */
[C---:B------:R-:W-:Y:S01]  /*84a0*/  HMMA.16816.F32.BF16 R100, R8.reuse, R20, R116 ;  /* 0x000000140864723c */ /* 0x040fe20000041874 */
[----:B------:R3:W-:Y:S01]  /*84b0*/  MUFU.EX2 R14, R0 ;  /* 0x00000000000e7308 */ /* 0x0007e20000000800 */
[----:B------:R-:W-:Y:S01]  /*84c0*/  IMAD.MOV.U32 R98, RZ, RZ, R99 ;  /* 0x000000ffff627224 */ /* 0x000fe200078e0063 */
[----:B------:R-:W-:Y:S01]  /*84d0*/  MOV R99, R140 ;  /* 0x0000008c00637202 */ /* 0x000fe20000000f00 */
[----:B------:R-:W-:Y:S01]  /*84e0*/  IMAD.MOV.U32 R140, RZ, RZ, R141 ;  /* 0x000000ffff8c7224 */ /* 0x000fe200078e008d */
[----:B------:R-:W-:Y:S01]  /*84f0*/  MOV R141, R142 ;  /* 0x0000008e008d7202 */ /* 0x000fe20000000f00 */
[----:B------:R2:W5:Y:S03]  /*8500*/  LDL.LU R238, [R1+0xb0] ;  /* 0x0000b00001ee7983 */ /* 0x0005660000300800 */
[----:B------:R-:W-:Y:S01]  /*8510*/  MUFU.EX2 R19, R18 ;  /* 0x0000001200137308 */ /* 0x000fe20000000800 */
[----:B---3--:R-:W-:Y:S01]  /*8520*/  FFMA.FTZ R0, R219, UR10, -R17 ;  /* 0x0000000adb007c23 */ /* 0x008fe20008010811 */
[----:B------:R-:W-:Y:S01]  /*8530*/  IMAD.MOV.U32 R142, RZ, RZ, R143 ;  /* 0x000000ffff8e7224 */ /* 0x000fe200078e008f */
[----:B------:R-:W-:Y:S01]  /*8540*/  MOV R97, R140 ;  /* 0x0000008c00617202 */ /* 0x000fe20000000f00 */
[----:B------:R-:W-:Y:S04]  /*8550*/  HMMA.16816.F32.BF16 R116, R8, R12, R112 ;  /* 0x0000000c0874723c */ /* 0x000fe80000041870 */
[----:B------:R3:W-:Y:S01]  /*8560*/  MUFU.EX2 R15, R0 ;  /* 0x00000000000f7308 */ /* 0x0007e20000000800 */
[----:B------:R-:W-:Y:S01]  /*8570*/  MOV R143, R144 ;  /* 0x00000090008f7202 */ /* 0x000fe20000000f00 */
[----:B------:R-:W-:Y:S01]  /*8580*/  IMAD.MOV.U32 R144, RZ, RZ, R145 ;  /* 0x000000ffff907224 */ /* 0x000fe200078e0091 */
[----:B------:R-:W-:Y:S01]  /*8590*/  MOV R145, R146 ;  /* 0x0000009200917202 */ /* 0x000fe20000000f00 */
[----:B------:R-:W-:Y:S01]  /*85a0*/  FFMA.FTZ R4, R234, UR10, -R16 ;  /* 0x0000000aea047c23 */ /* 0x000fe20008010810 */
[----:B------:R-:W-:Y:S01]  /*85b0*/  MOV R140, R142 ;  /* 0x0000008e008c7202 */ /* 0x000fe20000000f00 */
[----:B------:R-:W-:Y:S01]  /*85c0*/  FADD.FTZ R8, R229, R230 ;  /* 0x000000e6e5087221 */ /* 0x000fe20000010000 */
[----:B------:R-:W-:Y:S01]  /*85d0*/  MOV R160, R236 ;  /* 0x000000ec00a07202 */ /* 0x000fe20000000f00 */
[----:B------:R4:W2:Y:S01]  /*85e0*/  MUFU.EX2 R20, R3 ;  /* 0x0000000300147308 */ /* 0x0008a20000000800 */
[----:B------:R-:W-:Y:S01]  /*85f0*/  FADD.FTZ R6, R231, R154 ;  /* 0x0000009ae7067221 */ /* 0x000fe20000010000 */
[----:B-1----:R-:W-:Y:S01]  /*8600*/  F2FP.BF16.F32.PACK_AB R130, R23, R24 ;  /* 0x000000181782723e */ /* 0x002fe200000010ff */
[----:B------:R-:W-:Y:S04]  /*8610*/  LDSM.16.MT88.4 R112, [R228+0xf800] ;  /* 0x00f80000e470783b */ /* 0x000fe80000004200 */
[----:B------:R1:W5:Y:S01]  /*8620*/  LDL.LU R237, [R1+0xac] ;  /* 0x0000ac0001ed7983 */ /* 0x0003620000300800 */
[----:B---3--:R-:W-:Y:S01]  /*8630*/  FFMA.FTZ R0, R217, UR10, -R17 ;  /* 0x0000000ad9007c23 */ /* 0x008fe20008010811 */
[----:B------:R-:W-:Y:S01]  /*8640*/  MOV R142, R144 ;  /* 0x00000090008e7202 */ /* 0x000fe20000000f00 */
[----:B------:R-:W-:Y:S01]  /*8650*/  IMAD.MOV.U32 R221, RZ, RZ, R140 ;  /* 0x000000ffffdd7224 */ /* 0x000fe200078e008c */
[----:B------:R-:W-:Y:S01]  /*8660*/  MUFU.EX2 R13, R4 ;  /* 0x00000004000d7308 */ /* 0x000fe20000000800 */
[----:B------:R-:W-:-:S07]  /*8670*/  IMAD.MOV.U32 R146, RZ, RZ, R212 ;  /* 0x000000ffff927224 */ /* 0x000fce00078e00d4 */
[----:B------:R-:W3:Y:S01]  /*8680*/  MUFU.EX2 R21, R2 ;  /* 0x0000000200157308 */ /* 0x000ee20000000800 */
[----:B----4-:R-:W-:Y:S01]  /*8690*/  FFMA.FTZ R3, R252, UR10, -R16 ;  /* 0x0000000afc037c23 */ /* 0x010fe20008010810 */
[----:B--2---:R-:W-:Y:S01]  /*86a0*/  F2FP.BF16.F32.PACK_AB R129, R20, R19 ;  /* 0x000000131481723e */ /* 0x004fe200000010ff */
[----:B------:R1:W5:Y:S05]  /*86b0*/  LDL.LU R236, [R1+0xa8] ;  /* 0x0000a80001ec7983 */ /* 0x00036a0000300800 */
[----:B------:R2:W-:Y:S01]  /*86c0*/  MUFU.EX2 R18, R0 ;  /* 0x0000000000127308 */ /* 0x0005e20000000800 */
[----:B------:R-:W-:Y:S01]  /*86d0*/  MOV R96, R142 ;  /* 0x0000008e00607202 */ /* 0x000fe20000000f00 */
[----:B--2---:R-:W-:-:S06]  /*86e0*/  FFMA.FTZ R0, R216, UR10, -R17 ;  /* 0x0000000ad8007c23 */ /* 0x004fcc0008010811 */
[----:B------:R2:W-:Y:S02]  /*86f0*/  MUFU.EX2 R17, R0 ;  /* 0x0000000000117308 */ /* 0x0005e40000000800 */
[----:B--2---:R-:W-:Y:S01]  /*8700*/  FFMA.FTZ R0, R98, UR10, -R16 ;  /* 0x0000000a62007c23 */ /* 0x004fe20008010810 */
[----:B------:R-:W-:Y:S02]  /*8710*/  IMAD.MOV.U32 R98, RZ, RZ, R99 ;  /* 0x000000ffff627224 */ /* 0x000fe400078e0063 */
[----:B------:R-:W-:Y:S02]  /*8720*/  IMAD.MOV.U32 R99, RZ, RZ, R141 ;  /* 0x000000ffff637224 */ /* 0x000fe400078e008d */
[----:B------:R-:W-:Y:S02]  /*8730*/  IMAD.MOV.U32 R141, RZ, RZ, R143 ;  /* 0x000000ffff8d7224 */ /* 0x000fe400078e008f */
[----:B------:R-:W-:Y:S02]  /*8740*/  IMAD.MOV.U32 R143, RZ, RZ, R145 ;  /* 0x000000ffff8f7224 */ /* 0x000fe400078e0091 */
[----:B------:R-:W-:Y:S01]  /*8750*/  FADD.FTZ R5, R98, R97 ;  /* 0x0000006162057221 */ /* 0x000fe20000010000 */
[----:B------:R-:W-:Y:S01]  /*8760*/  MOV R223, R141 ;  /* 0x0000008d00df7202 */ /* 0x000fe20000000f00 */
[----:B------:R-:W-:Y:S01]  /*8770*/  IMAD.MOV.U32 R97, RZ, RZ, R143 ;  /* 0x000000ffff617224 */ /* 0x000fe200078e008f */
[----:B------:R-:W-:Y:S01]  /*8780*/  MOV R222, R99 ;  /* 0x0000006300de7202 */ /* 0x000fe20000000f00 */
[----:B------:R-:W-:-:S02]  /*8790*/  FADD.FTZ R5, R136, R5 ;  /* 0x0000000588057221 */ /* 0x000fc40000010000 */
[----:B------:R-:W-:Y:S01]  /*87a0*/  FADD.FTZ R4, R223, R8 ;  /* 0x00000008df047221 */ /* 0x000fe20000010000 */
[----:B------:R-:W-:Y:S02]  /*87b0*/  IMAD.MOV.U32 R223, RZ, RZ, R96 ;  /* 0x000000ffffdf7224 */ /* 0x000fe400078e0060 */
[----:B------:R-:W-:Y:S01]  /*87c0*/  FADD.FTZ R7, R222, R221 ;  /* 0x000000ddde077221 */ /* 0x000fe20000010000 */
[----:B------:R-:W-:Y:S01]  /*87d0*/  MOV R96, R97 ;  /* 0x0000006100607202 */ /* 0x000fe20000000f00 */
[----:B------:R-:W-:Y:S01]  /*87e0*/  FADD.FTZ R5, R163, R5 ;  /* 0x00000005a3057221 */ /* 0x000fe20000010000 */
[----:B------:R-:W-:Y:S01]  /*87f0*/  FADD.FTZ R9, R223, R4 ;  /* 0x00000004df097221 */ /* 0x000fe20000010000 */
[----:B------:R-:W-:Y:S01]  /*8800*/  FADD.FTZ R7, R162, R7 ;  /* 0x00000007a2077221 */ /* 0x000fe20000010000 */
[----:B------:R-:W-:Y:S01]  /*8810*/  MOV R223, R96 ;  /* 0x0000006000df7202 */ /* 0x000fe20000000f00 */
[----:B------:R-:W-:Y:S01]  /*8820*/  IMAD.MOV.U32 R222, RZ, RZ, R160 ;  /* 0x000000ffffde7224 */ /* 0x000fe200078e00a0 */
[----:B------:R2:W4:Y:S03]  /*8830*/  MUFU.EX2 R11, R0 ;  /* 0x00000000000b7308 */ /* 0x0005260000000800 */
[----:B------:R-:W-:-:S05]  /*8840*/  FADD.FTZ R8, R222, R7 ;  /* 0x00000007de087221 */ /* 0x000fca0000010000 */
[----:B------:R3:W-:Y:S01]  /*8850*/  MUFU.EX2 R10, R3 ;  /* 0x00000003000a7308 */ /* 0x0007e20000000800 */
[----:B--2---:R-:W-:Y:S01]  /*8860*/  FADD.FTZ R0, R153, R6 ;  /* 0x0000000699007221 */ /* 0x004fe20000010000 */
[----:B---3--:R-:W-:Y:S02]  /*8870*/  FADD.FTZ R3, R223, R5 ;  /* 0x00000005df037221 */ /* 0x008fe40000010000 */
[----:B------:R-:W2:Y:S01]  /*8880*/  LDSM.16.MT88.4 R4, [R227+0xf800] ;  /* 0x00f80000e304783b */ /* 0x000ea20000004200 */
[----:B------:R-:W-:Y:S01]  /*8890*/  FFMA.FTZ R2, R218, UR10, -R16 ;  /* 0x0000000ada027c23 */ /* 0x000fe20008010810 */
[----:B------:R-:W-:Y:S01]  /*88a0*/  MOV R144, R146 ;  /* 0x0000009200907202 */ /* 0x000fe20000000f00 */
[----:B------:R-:W-:Y:S01]  /*88b0*/  IMAD.MOV.U32 R145, RZ, RZ, R147 ;  /* 0x000000ffff917224 */ /* 0x000fe200078e0093 */
[----:B------:R-:W-:Y:S01]  /*88c0*/  MOV R146, R161 ;  /* 0x000000a100927202 */ /* 0x000fe20000000f00 */
[----:B------:R-:W-:Y:S01]  /*88d0*/  IMAD.MOV.U32 R147, RZ, RZ, R171 ;  /* 0x000000ffff937224 */ /* 0x000fe200078e00ab */
[----:B------:R-:W-:Y:S01]  /*88e0*/  MOV R161, R155 ;  /* 0x0000009b00a17202 */ /* 0x000fe20000000f00 */
[----:B------:R-:W-:Y:S01]  /*88f0*/  IMAD.MOV.U32 R171, RZ, RZ, R170 ;  /* 0x000000ffffab7224 */ /* 0x000fe200078e00aa */
[----:B------:R3:W1:Y:S01]  /*8900*/  MUFU.EX2 R12, R2 ;  /* 0x00000002000c7308 */ /* 0x0006620000000800 */
        /* <DEDUP_REMOVED lines=25> */
[----:B------:R-:W2:Y:S01]  /*8aa0*/  LDSM.16.MT88.4 R168, [R225+0xd800] ;  /* 0x00d80000e1a8783b */ /* 0x000ea20000004200 */
[----:B------:R-:W-:-:S02]  /*8ab0*/  MOV R147, R161 ;  /* 0x000000a100937202 */ /* 0x000fc40000000f00 */
[----:B------:R-:W-:Y:S01]  /*8ac0*/  MOV R98, R99 ;  /* 0x0000006300627202 */ /* 0x000fe20000000f00 */
[----:B---3--:R-:W-:Y:S01]  /*8ad0*/  FADD.FTZ R2, R96, R0 ;  /* 0x0000000060027221 */ /* 0x008fe20000010000 */
[----:B------:R-:W-:Y:S01]  /*8ae0*/  MOV R99, R144 ;  /* 0x0000009000637202 */ /* 0x000fe20000000f00 */
[----:B------:R-:W-:Y:S01]  /*8af0*/  IMAD.MOV.U32 R144, RZ, RZ, R145 ;  /* 0x000000ffff907224 */ /* 0x000fe200078e0091 */
[----:B------:R-:W-:Y:S01]  /*8b00*/  MOV R145, R146 ;  /* 0x0000009200917202 */ /* 0x000fe20000000f00 */
[----:B------:R-:W3:Y:S01]  /*8b10*/  LDSM.16.MT88.4 R160, [R226+0xd800] ;  /* 0x00d80000e2a0783b */ /* 0x000ee20000004200 */
[----:B------:R-:W-:Y:S02]  /*8b20*/  MOV R83, R137 ;  /* 0x0000008900537202 */ /* 0x000fe40000000f00 */
[----:B------:R-:W-:Y:S01]  /*8b30*/  MOV R146, R147 ;  /* 0x0000009300927202 */ /* 0x000fe20000000f00 */
[----:B------:R-:W-:Y:S01]  /*8b40*/  IMAD.MOV.U32 R147, RZ, RZ, R155 ;  /* 0x000000ffff937224 */ /* 0x000fe200078e009b */
[----:B------:R-:W-:-:S02]  /*8b50*/  F2FP.BF16.F32.PACK_AB R131, R22, R21 ;  /* 0x000000151683723e */ /* 0x000fc400000010ff */
[----:B------:R-:W-:Y:S02]  /*8b60*/  F2FP.BF16.F32.PACK_AB R124, R15, R14 ;  /* 0x0000000e0f7c723e */ /* 0x000fe400000010ff */
[----:B----4-:R-:W-:Y:S02]  /*8b70*/  F2FP.BF16.F32.PACK_AB R125, R13, R11 ;  /* 0x0000000b0d7d723e */ /* 0x010fe400000010ff */
[----:B------:R-:W-:Y:S02]  /*8b80*/  F2FP.BF16.F32.PACK_AB R126, R17, R18 ;  /* 0x00000012117e723e */ /* 0x000fe400000010ff */
[----:B-1----:R-:W-:Y:S02]  /*8b90*/  F2FP.BF16.F32.PACK_AB R127, R12, R10 ;  /* 0x0000000a0c7f723e */ /* 0x002fe400000010ff */
[----:B------:R-:W-:Y:S02]  /*8ba0*/  MOV R82, R224 ;  /* 0x000000e000527202 */ /* 0x000fe40000000f00 */
[----:B------:R-:W-:-:S02]  /*8bb0*/  MOV R0, R81 ;  /* 0x0000005100007202 */ /* 0x000fc40000000f00 */
[----:B------:R-:W-:Y:S01]  /*8bc0*/  MOV R218, R80 ;  /* 0x0000005000da7202 */ /* 0x000fe20000000f00 */
[----:B------:R-:W-:Y:S01]  /*8bd0*/  IMAD.MOV.U32 R16, RZ, RZ, R83 ;  /* 0x000000ffff107224 */ /* 0x000fe200078e0053 */
[----:B------:R-:W-:Y:S01]  /*8be0*/  MOV R252, R82 ;  /* 0x0000005200fc7202 */ /* 0x000fe20000000f00 */
[-C--:B--2---:R-:W-:Y:S01]  /*8bf0*/  HMMA.16816.F32.BF16 R120, R124, R4.reuse, R120 ;  /* 0x000000047c78723c */ /* 0x084fe20000041878 */
[----:B------:R-:W-:Y:S01]  /*8c00*/  MOV R216, R147 ;  /* 0x0000009300d87202 */ /* 0x000fe20000000f00 */
[----:B------:R-:W-:Y:S01]  /*8c10*/  FADD.FTZ R0, R0, R9 ;  /* 0x0000000900007221 */ /* 0x000fe20000010000 */
[----:B------:R-:W-:Y:S01]  /*8c20*/  MOV R219, R145 ;  /* 0x0000009100db7202 */ /* 0x000fe20000000f00 */
[----:B------:R-:W-:Y:S01]  /*8c30*/  IMAD.MOV.U32 R217, RZ, RZ, R146 ;  /* 0x000000ffffd97224 */ /* 0x000fe200078e0092 */
[----:B------:R-:W-:Y:S01]  /*8c40*/  MOV R220, R144 ;  /* 0x0000009000dc7202 */ /* 0x000fe20000000f00 */
[----:B------:R-:W-:Y:S01]  /*8c50*/  HMMA.16816.F32.BF16 R116, R128, R4, R116 ;  /* 0x000000048074723c */ /* 0x000fe20000041874 */
[----:B------:R-:W-:Y:S01]  /*8c60*/  FADD.FTZ R3, R16, R3 ;  /* 0x0000000310037221 */ /* 0x000fe20000010000 */
[----:B------:R-:W-:Y:S01]  /*8c70*/  FADD.FTZ R2, R252, R2 ;  /* 0x00000002fc027221 */ /* 0x000fe20000010000 */
[----:B------:R-:W-:Y:S01]  /*8c80*/  MOV R222, R98 ;  /* 0x0000006200de7202 */ /* 0x000fe20000000f00 */
[----:B------:R-:W-:-:S02]  /*8c90*/  IMAD.MOV.U32 R221, RZ, RZ, R99 ;  /* 0x000000ffffdd7224 */ /* 0x000fc400078e0063 */
        /* <DEDUP_REMOVED lines=25> */
[----:B------:R-:W4:Y:S01]  /*8e30*/  LDSM.16.MT88.4 R80, [R225+0xf800] ;  /* 0x00f80000e150783b */ /* 0x000f220000004200 */
[----:B------:R-:W-:Y:S01]  /*8e40*/  FADD.FTZ R0, R66, R0 ;  /* 0x0000000042007221 */ /* 0x000fe20000010000 */
[----:B------:R-:W-:Y:S01]  /*8e50*/  FADD.FTZ R2, R139, R2 ;  /* 0x000000028b027221 */ /* 0x000fe20000010000 */
        /* <DEDUP_REMOVED lines=35> */
[-C--:B------:R-:W-:Y:S06]  /*9090*/  HMMA.16816.F32.BF16 R172, R128, R168.reuse, R172 ;  /* 0x000000a880ac723c */ /* 0x080fec00000418ac */
[C---:B------:R-:W-:Y:S06]  /*90a0*/  HMMA.16816.F32.BF16 R204, R124.reuse, R168, R204 ;  /* 0x000000a87ccc723c */ /* 0x040fec00000418cc */
[----:B------:R-:W-:Y:S06]  /*90b0*/  HMMA.16816.F32.BF16 R200, R124, R170, R200 ;  /* 0x000000aa7cc8723c */ /* 0x000fec00000418c8 */
[-C--:B---3--:R-:W-:Y:S06]  /*90c0*/  HMMA.16816.F32.BF16 R164, R128, R160.reuse, R164 ;  /* 0x000000a080a4723c */ /* 0x088fec00000418a4 */
[C---:B------:R-:W-:Y:S06]  /*90d0*/  HMMA.16816.F32.BF16 R196, R124.reuse, R160, R196 ;  /* 0x000000a07cc4723c */ /* 0x040fec00000418c4 */
[----:B------:R-:W-:Y:S06]  /*90e0*/  HMMA.16816.F32.BF16 R192, R124, R162, R192 ;  /* 0x000000a27cc0723c */ /* 0x000fec00000418c0 */
[-C--:B-1----:R-:W-:Y:S06]  /*90f0*/  HMMA.16816.F32.BF16 R156, R128, R152.reuse, R156 ;  /* 0x00000098809c723c */ /* 0x082fec000004189c */
[C---:B------:R-:W-:Y:S06]  /*9100*/  HMMA.16816.F32.BF16 R188, R124.reuse, R152, R188 ;  /* 0x000000987cbc723c */ /* 0x040fec00000418bc */
[C---:B------:R-:W-:Y:S06]  /*9110*/  HMMA.16816.F32.BF16 R184, R124.reuse, R154, R184 ;  /* 0x0000009a7cb8723c */ /* 0x040fec00000418b8 */
[C---:B--2---:R-:W-:Y:S06]  /*9120*/  HMMA.16816.F32.BF16 R180, R124.reuse, R144, R180 ;  /* 0x000000907cb4723c */ /* 0x044fec00000418b4 */
[C---:B------:R-:W-:Y:S06]  /*9130*/  HMMA.16816.F32.BF16 R176, R124.reuse, R146, R176 ;  /* 0x000000927cb0723c */ /* 0x040fec00000418b0 */
[C---:B----4-:R-:W-:Y:S06]  /*9140*/  HMMA.16816.F32.BF16 R72, R124.reuse, R80, R72 ;  /* 0x000000507c48723c */ /* 0x050fec0000041848 */
        /* <DEDUP_REMOVED lines=20> */
[----:B------:R-:W2:Y:S01]  /*9290*/  LDL R209, [R1+0x34] ;  /* 0x0000340001d17983 */ /* 0x000ea20000100800 */
[----:B------:R-:W-:Y:S01]  /*92a0*/  ULDC UR4, c[0x0][0x2d0] ;  /* 0x0000b40000047ab9 */ /* 0x000fe20000000800 */
[----:B------:R-:W-:-:S04]  /*92b0*/  DEPBAR.LE SB0, 0x0 ;  /* 0x000080000000791a */ /* 0x000fc80000000000 */
[----:B------:R-:W3:Y:S01]  /*92c0*/  LDL.64 R210, [R1+0x70] ;  /* 0x0000700001d27983 */ /* 0x000ee20000100a00 */
[----:B------:R-:W-:Y:S01]  /*92d0*/  BAR.SYNC.DEFER_BLOCKING 0x0 ;  /* 0x0000000000007b1d */ /* 0x000fe20000010000 */
[----:B-----5:R-:W-:Y:S01]  /*92e0*/  ISETP.GE.AND P2, PT, R136, UR4, PT ;  /* 0x0000000488007c0c */ /* 0x020fe2000bf46270 */
[----:B------:R-:W-:-:S04]  /*92f0*/  UIADD3 UR12, UR19, -0x2, URZ ;  /* 0xfffffffe130c7890 */ /* 0x000fc8000fffe03f */
[----:B------:R-:W-:Y:S02]  /*9300*/  USHF.R.S32.HI UR5, URZ, 0x1f, UR12 ;  /* 0x0000001f3f057899 */ /* 0x000fe4000801140c */
[----:B------:R-:W-:Y:S01]  /*9310*/  IMAD.U32 R2, RZ, RZ, UR12 ;  /* 0x0000000cff027e24 */ /* 0x000fe2000f8e00ff */
[----:B------:R-:W-:-:S05]  /*9320*/  UISETP.GT.AND UP0, UPT, UR12, UR15, UPT ;  /* 0x0000000f0c00728c */ /* 0x000fca000bf04270 */
[----:B------:R-:W1:Y:S08]  /*9330*/  @!P2 LDC.64 R4, c[0x0][0x220] ;  /* 0x00008800ff04ab82 */ /* 0x000e700000000a00 */
[----:B------:R-:W4:Y:S01]  /*9340*/  @!P2 LDC.64 R8, c[0x0][0x220] ;  /* 0x00008800ff08ab82 */ /* 0x000f220000000a00 */
[----:B------:R-:W-:Y:S07]  /*9350*/  @P2 STS.128 [R243+0xc000], RZ ;  /* 0x00c000fff3002388 */ /* 0x000fee0000000c00 */
[----:B------:R-:W4:Y:S08]  /*9360*/  @!P2 LDC.64 R10, c[0x0][0x220] ;  /* 0x00008800ff0aab82 */ /* 0x000f300000000a00 */
[----:B------:R-:W4:Y:S01]  /*9370*/  @!P2 LDC.64 R16, c[0x0][0x220] ;  /* 0x00008800ff10ab82 */ /* 0x000f220000000a00 */
[----:B--2---:R-:W-:Y:S01]  /*9380*/  ISETP.GE.AND P1, PT, R209, UR4, PT ;  /* 0x00000004d1007c0c */ /* 0x004fe2000bf26270 */
[----:B------:R-:W-:-:S04]  /*9390*/  UIMAD UR4, UR30, UR12, URZ ;  /* 0x0000000c1e0472a4 */ /* 0x000fc8000f8e023f */
[----:B------:R-:W-:Y:S01]  /*93a0*/  UIMAD UR4, UR5, UR31, UR4 ;  /* 0x0000001f050472a4 */ /* 0x000fe2000f8e0204 */
[----:B---3--:R-:W-:-:S05]  /*93b0*/  IMAD.WIDE.U32 R2, R2, UR31, R210 ;  /* 0x0000001f02027c25 */ /* 0x008fca000f8e00d2 */
[----:B------:R-:W-:Y:S01]  /*93c0*/  VIADD R0, R3, UR4 ;  /* 0x0000000403007c36 */ /* 0x000fe20008000000 */
[C---:B-1----:R-:W-:Y:S01]  /*93d0*/  @!P2 LEA R4, P0, R2.reuse, R4, 0x1 ;  /* 0x000000040204a211 */ /* 0x042fe200078008ff */
[----:B------:R-:W1:Y:S01]  /*93e0*/  @!P1 LDC.64 R6, c[0x0][0x220] ;  /* 0x00008800ff069b82 */ /* 0x000e620000000a00 */
[C---:B------:R-:W-:Y:S02]  /*93f0*/  IADD3 R3, P3, R2.reuse, UR32, RZ ;  /* 0x0000002002037c10 */ /* 0x040fe4000ff7e0ff */
[----:B------:R-:W-:-:S05]  /*9400*/  @!P2 LEA.HI.X R5, R2, R5, R0, 0x1, P0 ;  /* 0x000000050205a211 */ /* 0x000fca00000f0c00 */
[----:B------:R-:W2:Y:S01]  /*9410*/  @!P1 LDC.64 R12, c[0x0][0x220] ;  /* 0x00008800ff0c9b82 */ /* 0x000ea20000000a00 */
[----:B------:R-:W-:Y:S01]  /*9420*/  @!PT LDS RZ, [RZ] ;  /* 0x00000000fffff984 */ /* 0x000fe20000000800 */
[----:B------:R-:W-:Y:S01]  /*9430*/  @!PT LDS RZ, [RZ] ;  /* 0x00000000fffff984 */ /* 0x000fe20000000800 */
[----:B------:R-:W-:Y:S01]  /*9440*/  @!PT LDS RZ, [RZ] ;  /* 0x00000000fffff984 */ /* 0x000fe20000000800 */
[----:B------:R4:W-:Y:S04]  /*9450*/  @!P2 LDGSTS.E.BYPASS.LTC128B.128 [R243+0xc000], desc[UR22][R4.64] ;  /* 0x0c00000004f3afae */ /* 0x0009e8000b901d56 */
[----:B------:R-:W-:Y:S03]  /*9460*/  @P1 STS.128 [R243+0xe000], RZ ;  /* 0x00e000fff3001388 */ /* 0x000fe60000000c00 */
[----:B------:R-:W3:Y:S08]  /*9470*/  @!P1 LDC.64 R14, c[0x0][0x220] ;  /* 0x00008800ff0e9b82 */ /* 0x000ef00000000a00 */
[----:B------:R-:W3:Y:S01]  /*9480*/  @!P1 LDC.64 R18, c[0x0][0x220] ;  /* 0x00008800ff129b82 */ /* 0x000ee20000000a00 */
[----:B-1----:R-:W-:-:S04]  /*9490*/  @!P1 LEA R6, P0, R2, R6, 0x1 ;  /* 0x0000000602069211 */ /* 0x002fc800078008ff */
[----:B------:R-:W-:Y:S02]  /*94a0*/  @!P1 LEA.HI.X R7, R2, R7, R0, 0x1, P0 ;  /* 0x0000000702079211 */ /* 0x000fe400000f0c00 */
[----:B------:R-:W-:Y:S02]  /*94b0*/  IADD3.X R2, R0, UR13, RZ, P3, !PT ;  /* 0x0000000d00027c10 */ /* 0x000fe40009ffe4ff */
[C---:B--2---:R-:W-:Y:S01]  /*94c0*/  @!P1 LEA R12, P0, R3.reuse, R12, 0x1 ;  /* 0x0000000c030c9211 */ /* 0x044fe200078008ff */
[----:B------:R-:W-:Y:S01]  /*94d0*/  @!PT LDS RZ, [RZ] ;  /* 0x00000000fffff984 */ /* 0x000fe20000000800 */
[----:B------:R-:W-:Y:S01]  /*94e0*/  @!PT LDS RZ, [RZ] ;  /* 0x00000000fffff984 */ /* 0x000fe20000000800 */
[----:B------:R-:W-:Y:S01]  /*94f0*/  @!PT LDS RZ, [RZ] ;  /* 0x00000000fffff984 */ /* 0x000fe20000000800 */
[----:B------:R3:W-:Y:S01]  /*9500*/  @!P1 LDGSTS.E.BYPASS.LTC128B.128 [R243+0xe000], desc[UR22][R6.64+0x80] ;  /* 0x0e00008006f39fae */ /* 0x0007e2000b901d56 */
[C---:B------:R-:W-:Y:S02]  /*9510*/  IADD3 R0, P3, R3.reuse, UR32, RZ ;  /* 0x0000002003007c10 */ /* 0x040fe4000ff7e0ff */
[C---:B----4-:R-:W-:Y:S01]  /*9520*/  @!P2 LEA R4, P4, R3.reuse, R8, 0x1 ;  /* 0x000000080304a211 */ /* 0x050fe200078808ff */
[----:B------:R-:W-:Y:S01]  /*9530*/  @P2 STS.128 [R243+0xc800], RZ ;  /* 0x00c800fff3002388 */ /* 0x000fe20000000c00 */
[----:B------:R-:W-:-:S02]  /*9540*/  @!P1 LEA.HI.X R13, R3, R13, R2, 0x1, P0 ;  /* 0x0000000d030d9211 */ /* 0x000fc400000f0c02 */
[----:B------:R-:W-:Y:S02]  /*9550*/  @!P2 LEA.HI.X R5, R3, R9, R2, 0x1, P4 ;  /* 0x000000090305a211 */ /* 0x000fe400020f0c02 */
[----:B------:R-:W-:Y:S02]  /*9560*/  IADD3.X R3, R2, UR13, RZ, P3, !PT ;  /* 0x0000000d02037c10 */ /* 0x000fe40009ffe4ff */
[C---:B------:R-:W-:Y:S01]  /*9570*/  @!P2 LEA R10, P3, R0.reuse, R10, 0x1 ;  /* 0x0000000a000aa211 */ /* 0x040fe200078608ff */
[----:B------:R-:W-:Y:S01]  /*9580*/  @!PT LDS RZ, [RZ] ;  /* 0x00000000fffff984 */ /* 0x000fe20000000800 */
[----:B------:R-:W-:Y:S01]  /*9590*/  @!PT LDS RZ, [RZ] ;  /* 0x00000000fffff984 */ /* 0x000fe20000000800 */
[----:B------:R-:W-:Y:S01]  /*95a0*/  @!PT LDS RZ, [RZ] ;  /* 0x00000000fffff984 */ /* 0x000fe20000000800 */
[----:B------:R1:W-:Y:S01]  /*95b0*/  @!P2 LDGSTS.E.BYPASS.LTC128B.128 [R243+0xc800], desc[UR22][R4.64] ;  /* 0x0c80000004f3afae */ /* 0x0003e2000b901d56 */
[C---:B------:R-:W-:Y:S02]  /*95c0*/  IADD3 R2, P0, R0.reuse, UR32, RZ ;  /* 0x0000002000027c10 */ /* 0x040fe4000ff1e0ff */
[----:B------:R-:W-:Y:S01]  /*95d0*/  @!P2 LEA.HI.X R11, R0, R11, R3, 0x1, P3 ;  /* 0x0000000b000ba211 */ /* 0x000fe200018f0c03 */
[----:B------:R-:W-:Y:S01]  /*95e0*/  @P1 STS.128 [R243+0xe800], RZ ;  /* 0x00e800fff3001388 */ /* 0x000fe20000000c00 */
[----:B------:R-:W-:-:S03]  /*95f0*/  @!P2 LEA R8, P4, R2, R16, 0x1 ;  /* 0x000000100208a211 */ /* 0x000fc600078808ff */
[----:B------:R-:W-:Y:S01]  /*9600*/  @!PT LDS RZ, [RZ] ;  /* 0x00000000fffff984 */ /* 0x000fe20000000800 */
[----:B------:R-:W-:Y:S01]  /*9610*/  @!PT LDS RZ, [RZ] ;  /* 0x00000000fffff984 */ /* 0x000fe20000000800 */
[----:B------:R-:W-:Y:S01]  /*9620*/  @!PT LDS RZ, [RZ] ;  /* 0x00000000fffff984 */ /* 0x000fe20000000800 */
[----:B------:R2:W-:Y:S04]  /*9630*/  @!P1 LDGSTS.E.BYPASS.LTC128B.128 [R243+0xe800], desc[UR22][R12.64+0x80] ;  /* 0x0e8000800cf39fae */ /* 0x0005e8000b901d56 */
[----:B------:R-:W-:Y:S01]  /*9640*/  @P2 STS.128 [R243+0xd000], RZ ;  /* 0x00d000fff3002388 */ /* 0x000fe20000000c00 */
[----:B---3--:R-:W-:-:S03]  /*9650*/  @!P1 LEA R6, P3, R0, R14, 0x1 ;  /* 0x0000000e00069211 */ /* 0x008fc600078608ff */
[----:B------:R-:W-:Y:S01]  /*9660*/  @!PT LDS RZ, [RZ] ;  /* 0x00000000fffff984 */ /* 0x000fe20000000800 */
[----:B------:R-:W-:Y:S01]  /*9670*/  @!PT LDS RZ, [RZ] ;  /* 0x00000000fffff984 */ /* 0x000fe20000000800 */
[----:B------:R-:W-:Y:S01]  /*9680*/  @!PT LDS RZ, [RZ] ;  /* 0x00000000fffff984 */ /* 0x000fe20000000800 */
[----:B------:R-:W-:Y:S01]  /*9690*/  @!P2 LDGSTS.E.BYPASS.LTC128B.128 [R243+0xd000], desc[UR22][R10.64] ;  /* 0x0d0000000af3afae */ /* 0x000fe2000b901d56 */
[----:B------:R-:W-:-:S03]  /*96a0*/  @!P1 LEA.HI.X R7, R0, R15, R3, 0x1, P3 ;  /* 0x0000000f00079211 */ /* 0x000fc600018f0c03 */
[----:B------:R-:W-:Y:S04]  /*96b0*/  @P1 STS.128 [R243+0xf000], RZ ;  /* 0x00f000fff3001388 */ /* 0x000fe80000000c00 */
[----:B------:R-:W-:Y:S01]  /*96c0*/  @!PT LDS RZ, [RZ] ;  /* 0x00000000fffff984 */ /* 0x000fe20000000800 */
[----:B------:R-:W-:Y:S01]  /*96d0*/  @!PT LDS RZ, [RZ] ;  /* 0x00000000fffff984 */ /* 0x000fe20000000800 */
[----:B------:R-:W-:Y:S01]  /*96e0*/  @!PT LDS RZ, [RZ] ;  /* 0x00000000fffff984 */ /* 0x000fe20000000800 */
[----:B------:R-:W-:Y:S01]  /*96f0*/  @!P1 LDGSTS.E.BYPASS.LTC128B.128 [R243+0xf000], desc[UR22][R6.64+0x80] ;  /* 0x0f00008006f39fae */ /* 0x000fe2000b901d56 */
[----:B-1----:R-:W-:-:S03]  /*9700*/  IADD3.X R5, R3, UR13, RZ, P0, !PT ;  /* 0x0000000d03057c10 */ /* 0x002fc600087fe4ff */
[----:B------:R-:W-:Y:S01]  /*9710*/  @P2 STS.128 [R243+0xd800], RZ ;  /* 0x00d800fff3002388 */ /* 0x000fe20000000c00 */
[C---:B------:R-:W-:Y:S02]  /*9720*/  @!P1 LEA R4, P0, R2.reuse, R18, 0x1 ;  /* 0x0000001202049211 */ /* 0x040fe400078008ff */
[C-C-:B------:R-:W-:Y:S02]  /*9730*/  @!P2 LEA.HI.X R9, R2.reuse, R17, R5.reuse, 0x1, P4 ;  /* 0x000000110209a211 */ /* 0x140fe400020f0c05 */
[----:B------:R-:W-:-:S03]  /*9740*/  @!P1 LEA.HI.X R5, R2, R19, R5, 0x1, P0 ;  /* 0x0000001302059211 */ /* 0x000fc600000f0c05 */
[----:B------:R-:W-:Y:S01]  /*9750*/  @!PT LDS RZ, [RZ] ;  /* 0x00000000fffff984 */ /* 0x000fe20000000800 */
[----:B------:R-:W-:Y:S01]  /*9760*/  @!PT LDS RZ, [RZ] ;  /* 0x00000000fffff984 */ /* 0x000fe20000000800 */
[----:B------:R-:W-:Y:S01]  /*9770*/  @!PT LDS RZ, [RZ] ;  /* 0x00000000fffff984 */ /* 0x000fe20000000800 */
[----:B------:R1:W-:Y:S04]  /*9780*/  @!P2 LDGSTS.E.BYPASS.LTC128B.128 [R243+0xd800], desc[UR22][R8.64] ;  /* 0x0d80000008f3afae */ /* 0x0003e8000b901d56 */
[----:B------:R-:W-:Y:S04]  /*9790*/  @P1 STS.128 [R243+0xf800], RZ ;  /* 0x00f800fff3001388 */ /* 0x000fe80000000c00 */
[----:B------:R-:W-:Y:S01]  /*97a0*/  @!PT LDS RZ, [RZ] ;  /* 0x00000000fffff984 */ /* 0x000fe20000000800 */
[----:B------:R-:W-:Y:S01]  /*97b0*/  @!PT LDS RZ, [RZ] ;  /* 0x00000000fffff984 */ /* 0x000fe20000000800 */
[----:B------:R-:W-:Y:S01]  /*97c0*/  @!PT LDS RZ, [RZ] ;  /* 0x00000000fffff984 */ /* 0x000fe20000000800 */
[----:B------:R3:W-:Y:S04]  /*97d0*/  @!P1 LDGSTS.E.BYPASS.LTC128B.128 [R243+0xf800], desc[UR22][R4.64+0x80] ;  /* 0x0f80008004f39fae */ /* 0x0007e8000b901d56 */
[----:B------:R-:W-:Y:S04]  /*97e0*/  LDSM.16.M88.4 R16, [R231] ;  /* 0x00000000e710783b */ /* 0x000fe80000000200 */
[----:B------:R-:W4:Y:S04]  /*97f0*/  LDSM.16.M88.4 R40, [R224+0x9000] ;  /* 0x00900000e028783b */ /* 0x000f280000000200 */
[----:B------:R-:W4:Y:S04]  /*9800*/  LDSM.16.M88.4 R36, [R224+0x9800] ;  /* 0x00980000e024783b */ /* 0x000f280000000200 */
[----:B--2---:R-:W-:Y:S04]  /*9810*/  LDSM.16.M88.4 R12, [R231+0x2000] ;  /* 0x00200000e70c783b */ /* 0x004fe80000000200 */
[----:B------:R-:W2:Y:S04]  /*9820*/  LDSM.16.M88.4 R44, [R224+0x8800] ;  /* 0x00880000e02c783b */ /* 0x000ea80000000200 */
[----:B-1----:R-:W-:Y:S04]  /*9830*/  LDSM.16.M88.4 R8, [R232] ;  /* 0x00000000e808783b */ /* 0x002fe80000000200 */
[----:B------:R-:W1:Y:S04]  /*9840*/  LDSM.16.M88.4 R24, [R241] ;  /* 0x00000000f118783b */ /* 0x000e680000000200 */
[----:B------:R-:W1:Y:S04]  /*9850*/  LDSM.16.M88.4 R20, [R240] ;  /* 0x00000000f014783b */ /* 0x000e680000000200 */
[----:B---3--:R-:W-:Y:S04]  /*9860*/  LDSM.16.M88.4 R4, [R232+0x2000] ;  /* 0x00200000e804783b */ /* 0x008fe80000000200 */
[----:B------:R-:W3:Y:S04]  /*9870*/  LDSM.16.M88.4 R28, [R242] ;  /* 0x00000000f21c783b */ /* 0x000ee80000000200 */
[----:B------:R-:W3:Y:S01]  /*9880*/  LDSM.16.M88.4 R48, [R224+0x8000] ;  /* 0x00800000e030783b */ /* 0x000ee20000000200 */
[C---:B----4-:R-:W-:Y:S03]  /*9890*/  HMMA.16816.F32.BF16 R64, R16.reuse, R40, RZ ;  /* 0x000000281040723c */ /* 0x050fe600000418ff */
[----:B------:R-:W4:Y:S04]  /*98a0*/  LDSM.16.M88.4 R32, [R235] ;  /* 0x00000000eb20783b */ /* 0x000f280000000200 */
[----:B------:R-:W0:Y:S01]  /*98b0*/  LDGDEPBAR ;  /* 0x00000000000079af */ /* 0x000e220000000000 */
[C---:B------:R-:W-:Y:S06]  /*98c0*/  HMMA.16816.F32.BF16 R56, R16.reuse, R36, RZ ;  /* 0x000000241038723c */ /* 0x040fec00000418ff */
[-C--:B--2---:R-:W-:Y:S06]  /*98d0*/  HMMA.16816.F32.BF16 R140, R16, R44.reuse, RZ ;  /* 0x0000002c108c723c */ /* 0x084fec00000418ff */
[----:B------:R-:W-:Y:S06]  /*98e0*/  HMMA.16816.F32.BF16 R136, R12, R44, RZ ;  /* 0x0000002c0c88723c */ /* 0x000fec00000418ff */
[----:B-1----:R-:W-:Y:S06]  /*98f0*/  HMMA.16816.F32.BF16 R64, R8, R24, R64 ;  /* 0x000000180840723c */ /* 0x002fec0000041840 */
[C---:B------:R-:W-:Y:S06]  /*9900*/  HMMA.16816.F32.BF16 R60, R12.reuse, R40, RZ ;  /* 0x000000280c3c723c */ /* 0x040fec00000418ff */
[----:B------:R-:W-:Y:S06]  /*9910*/  HMMA.16816.F32.BF16 R52, R12, R36, RZ ;  /* 0x000000240c34723c */ /* 0x000fec00000418ff */
[C---:B------:R-:W-:Y:S06]  /*9920*/  HMMA.16816.F32.BF16 R56, R8.reuse, R20, R56 ;  /* 0x000000140838723c */ /* 0x040fec0000041838 */
[----:B---3--:R-:W-:Y:S01]  /*9930*/  HMMA.16816.F32.BF16 R216, R8, R28, R140 ;  /* 0x0000001c08d8723c */ /* 0x008fe2000004188c */
[----:B------:R-:W-:-:S02]  /*9940*/  IMAD.MOV.U32 R252, RZ, RZ, R64 ;  /* 0x000000fffffc7224 */ /* 0x000fc400078e0040 */
[----:B------:R-:W-:-:S03]  /*9950*/  IMAD.MOV.U32 R37, RZ, RZ, R65 ;  /* 0x000000ffff257224 */ /* 0x000fc600078e0041 */
[C---:B------:R-:W-:Y:S06]  /*9960*/  HMMA.16816.F32.BF16 R220, R4.reuse, R28, R136 ;  /* 0x0000001c04dc723c */ /* 0x040fec0000041888 */
[----:B------:R-:W-:Y:S01]  /*9970*/  HMMA.16816.F32.BF16 R52, R4, R20, R52 ;  /* 0x000000140434723c */ /* 0x000fe20000041834 */
[----:B------:R-:W-:Y:S02]  /*9980*/  IMAD.MOV.U32 R29, RZ, RZ, R66 ;  /* 0x000000ffff1d7224 */ /* 0x000fe400078e0042 */
[----:B------:R-:W-:-:S03]  /*9990*/  IMAD.MOV.U32 R28, RZ, RZ, R67 ;  /* 0x000000ffff1c7224 */ /* 0x000fc600078e0043 */
[----:B------:R-:W-:Y:S01]  /*99a0*/  HMMA.16816.F32.BF16 R64, R4, R24, R60 ;  /* 0x000000180440723c */ /* 0x000fe2000004183c */
[----:B------:R-:W-:Y:S02]  /*99b0*/  IMAD.MOV.U32 R36, RZ, RZ, R56 ;  /* 0x000000ffff247224 */ /* 0x000fe400078e0038 */
[----:B------:R-:W-:Y:S02]  /*99c0*/  IMAD.MOV.U32 R3, RZ, RZ, R57 ;  /* 0x000000ffff037224 */ /* 0x000fe400078e0039 */
[----:B------:R-:W-:Y:S01]  /*99d0*/  IMAD.MOV.U32 R2, RZ, RZ, R58 ;  /* 0x000000ffff027224 */ /* 0x000fe200078e003a */
[----:B------:R-:W-:Y:S01]  /*99e0*/  HMMA.16816.F32.BF16 R212, R16, R48, RZ ;  /* 0x0000003010d4723c */ /* 0x000fe200000418ff */
[----:B------:R-:W-:Y:S02]  /*99f0*/  IMAD.MOV.U32 R0, RZ, RZ, R59 ;  /* 0x000000ffff007224 */ /* 0x000fe400078e003b */
[----:B------:R-:W-:Y:S02]  /*9a00*/  IMAD.MOV.U32 R41, RZ, RZ, R218 ;  /* 0x000000ffff297224 */ /* 0x000fe400078e00da */
[----:B------:R-:W-:Y:S01]  /*9a10*/  IMAD.MOV.U32 R40, RZ, RZ, R219 ;  /* 0x000000ffff287224 */ /* 0x000fe200078e00db */
[C---:B------:R-:W-:Y:S06]  /*9a20*/  HMMA.16816.F32.BF16 R56, R12.reuse, R46, RZ ;  /* 0x0000002e0c38723c */ /* 0x040fec00000418ff */
[----:B------:R-:W-:Y:S01]  /*9a30*/  HMMA.16816.F32.BF16 R208, R12, R48, RZ ;  /* 0x000000300cd0723c */ /* 0x000fe200000418ff */
[----:B------:R-:W-:-:S02]  /*9a40*/  IMAD.MOV.U32 R45, RZ, RZ, R54 ;  /* 0x000000ffff2d7224 */ /* 0x000fc400078e0036 */
[----:B------:R-:W-:-:S03]  /*9a50*/  IMAD.MOV.U32 R44, RZ, RZ, R55 ;  /* 0x000000ffff2c7224 */ /* 0x000fc600078e0037 */
[----:B------:R-:W-:Y:S02]  /*9a60*/  IMAD.MOV.U32 R61, RZ, RZ, R64 ;  /* 0x000000ffff3d7224 */ /* 0x000fe400078e0040 */
[----:B------:R-:W-:Y:S02]  /*9a70*/  IMAD.MOV.U32 R60, RZ, RZ, R65 ;  /* 0x000000ffff3c7224 */ /* 0x000fe400078e0041 */
[----:B------:R-:W-:Y:S02]  /*9a80*/  IMAD.MOV.U32 R49, RZ, RZ, R52 ;  /* 0x000000ffff317224 */ /* 0x000fe400078e0034 */
[----:B------:R-:W-:Y:S01]  /*9a90*/  IMAD.MOV.U32 R48, RZ, RZ, R53 ;  /* 0x000000ffff307224 */ /* 0x000fe200078e0035 */
[----:B----4-:R-:W-:Y:S01]  /*9aa0*/  HMMA.16816.F32.BF16 R212, R8, R32, R212 ;  /* 0x0000002008d4723c */ /* 0x010fe200000418d4 */
[----:B------:R-:W-:Y:S02]  /*9ab0*/  IMAD.MOV.U32 R20, RZ, RZ, R61 ;  /* 0x000000ffff147224 */ /* 0x000fe400078e003d */
[----:B------:R-:W-:-:S02]  /*9ac0*/  IMAD.MOV.U32 R21, RZ, RZ, R60 ;  /* 0x000000ffff157224 */ /* 0x000fc400078e003c */
[----:B------:R-:W-:Y:S01]  /*9ad0*/  IMAD.MOV.U32 R25, RZ, RZ, R66 ;  /* 0x000000ffff197224 */ /* 0x000fe200078e0042 */
[----:B------:R-:W-:Y:S01]  /*9ae0*/  HMMA.16816.F32.BF16 R136, R4, R30, R56 ;  /* 0x0000001e0488723c */ /* 0x000fe20000041838 */
[----:B------:R-:W-:-:S05]  /*9af0*/  IMAD.MOV.U32 R24, RZ, RZ, R67 ;  /* 0x000000ffff187224 */ /* 0x000fca00078e0043 */
[-C--:B------:R-:W-:Y:S01]  /*9b00*/  HMMA.16816.F32.BF16 R60, R12, R50.reuse, RZ ;  /* 0x000000320c3c723c */ /* 0x080fe200000418ff */
[----:B------:R-:W-:Y:S02]  /*9b10*/  IMAD.MOV.U32 R56, RZ, RZ, R49 ;  /* 0x000000ffff387224 */ /* 0x000fe400078e0031 */
[----:B------:R-:W-:Y:S02]  /*9b20*/  IMAD.MOV.U32 R57, RZ, RZ, R48 ;  /* 0x000000ffff397224 */ /* 0x000fe400078e0030 */
[----:B------:R-:W-:Y:S01]  /*9b30*/  IMAD.MOV.U32 R58, RZ, RZ, R45 ;  /* 0x000000ffff3a7224 */ /* 0x000fe200078e002d */
[----:B------:R-:W-:Y:S01]  /*9b40*/  HMMA.16816.F32.BF16 R48, R16, R50, RZ ;  /* 0x000000321030723c */ /* 0x000fe200000418ff */
[----:B------:R-:W-:-:S05]  /*9b50*/  IMAD.MOV.U32 R59, RZ, RZ, R44 ;  /* 0x000000ffff3b7224 */ /* 0x000fca00078e002c */
[C---:B------:R-:W-:Y:S06]  /*9b60*/  HMMA.16816.F32.BF16 R52, R12.reuse, R42, RZ ;  /* 0x0000002a0c34723c */ /* 0x040fec00000418ff */
[----:B------:R-:W-:Y:S06]  /*9b70*/  HMMA.16816.F32.BF16 R12, R12, R38, RZ ;  /* 0x000000260c0c723c */ /* 0x000fec00000418ff */
[-C--:B------:R-:W-:Y:S06]  /*9b80*/  HMMA.16816.F32.BF16 R64, R4, R34.reuse, R60 ;  /* 0x000000220440723c */ /* 0x080fec000004183c */
[----:B------:R-:W-:Y:S06]  /*9b90*/  HMMA.16816.F32.BF16 R48, R8, R34, R48 ;  /* 0x000000220830723c */ /* 0x000fec0000041830 */
[----:B------:R-:W-:Y:S01]  /*9ba0*/  HMMA.16816.F32.BF16 R44, R16, R46, RZ ;  /* 0x0000002e102c723c */ /* 0x000fe200000418ff */
[----:B------:R-:W-:-:S02]  /*9bb0*/  IMAD.MOV.U32 R34, RZ, RZ, R41 ;  /* 0x000000ffff227224 */ /* 0x000fc400078e0029 */
[----:B------:R-:W-:-:S03]  /*9bc0*/  IMAD.MOV.U32 R35, RZ, RZ, R40 ;  /* 0x000000ffff237224 */ /* 0x000fc600078e0028 */
[C---:B------:R-:W-:Y:S06]  /*9bd0*/  HMMA.16816.F32.BF16 R40, R16.reuse, R42, RZ ;  /* 0x0000002a1028723c */ /* 0x040fec00000418ff */
[----:B------:R-:W-:Y:S06]  /*9be0*/  HMMA.16816.F32.BF16 R16, R16, R38, RZ ;  /* 0x000000261010723c */ /* 0x000fec00000418ff */
        /* <DEDUP_REMOVED lines=16> */
[----:B------:R-:W-:Y:S02]  /*9cf0*/  IMAD.MOV.U32 R211, RZ, RZ, R59 ;  /* 0x000000ffffd37224 */ /* 0x000fe400078e003b */
        /* <DEDUP_REMOVED lines=80> */
[----:B------:R-:W-:-:S12]  /*a200*/  HMMA.16816.F32.BF16 R212, R4, R14, R216 ;  /* 0x0000000e04d4723c */ /* 0x000fd800000418d8 */
[----:B------:R-:W-:Y:S02]  /*a210*/  IMAD.MOV.U32 R67, RZ, RZ, R208 ;  /* 0x000000ffff437224 */ /* 0x000fe400078e00d0 */
[----:B------:R-:W-:Y:S02]  /*a220*/  IMAD.MOV.U32 R66, RZ, RZ, R209 ;  /* 0x000000ffff427224 */ /* 0x000fe400078e00d1 */
[----:B------:R-:W-:Y:S02]  /*a230*/  IMAD.MOV.U32 R65, RZ, RZ, R210 ;  /* 0x000000ffff417224 */ /* 0x000fe400078e00d2 */
[----:B------:R-:W-:Y:S02]  /*a240*/  IMAD.MOV.U32 R64, RZ, RZ, R211 ;  /* 0x000000ffff407224 */ /* 0x000fe400078e00d3 */
[C---:B------:R-:W-:Y:S01]  /*a250*/  HMMA.16816.F32.BF16 R208, R8.reuse, R14, R60 ;  /* 0x0000000e08d0723c */ /* 0x040fe2000004183c */
[----:B------:R-:W1:Y:S05]  /*a260*/  LDSM.16.M88.4 R12, [R224+0xa800] ;  /* 0x00a80000e00c783b */ /* 0x000e6a0000000200 */
[-C--:B-1----:R-:W-:Y:S06]  /*a270*/  HMMA.16816.F32.BF16 R136, R8, R12.reuse, R136 ;  /* 0x0000000c0888723c */ /* 0x082fec0000041888 */
[----:B------:R-:W-:Y:S07]  /*a280*/  HMMA.16816.F32.BF16 R216, R4, R12, R40 ;  /* 0x0000000c04d8723c */ /* 0x000fee0000041828 */
[----:B------:R-:W-:-:S02]  /*a290*/  IMAD.MOV.U32 R40, RZ, RZ, R67 ;  /* 0x000000ffff287224 */ /* 0x000fc400078e0043 */
[----:B------:R-:W-:Y:S02]  /*a2a0*/  IMAD.MOV.U32 R41, RZ, RZ, R66 ;  /* 0x000000ffff297224 */ /* 0x000fe400078e0042 */
[----:B------:R-:W-:Y:S02]  /*a2b0*/  IMAD.MOV.U32 R42, RZ, RZ, R65 ;  /* 0x000000ffff2a7224 */ /* 0x000fe400078e0041 */
[----:B------:R-:W-:Y:S02]  /*a2c0*/  IMAD.MOV.U32 R43, RZ, RZ, R64 ;  /* 0x000000ffff2b7224 */ /* 0x000fe400078e0040 */
[----:B------:R-:W-:Y:S03]  /*a2d0*/  HMMA.16816.F32.BF16 R64, R8, R14, R20 ;  /* 0x0000000e0840723c */ /* 0x000fe60000041814 */
[----:B------:R-:W-:Y:S02]  /*a2e0*/  IMAD.MOV.U32 R252, RZ, RZ, R136 ;  /* 0x000000fffffc7224 */ /* 0x000fe400078e0088 */
[----:B------:R-:W-:-:S02]  /*a2f0*/  IMAD.MOV.U32 R3, RZ, RZ, R137 ;  /* 0x000000ffff037224 */ /* 0x000fc400078e0089 */
[----:B------:R-:W-:Y:S02]  /*a300*/  IMAD.MOV.U32 R2, RZ, RZ, R138 ;  /* 0x000000ffff027224 */ /* 0x000fe400078e008a */
[----:B------:R-:W-:Y:S02]  /*a310*/  IMAD.MOV.U32 R0, RZ, RZ, R139 ;  /* 0x000000ffff007224 */ /* 0x000fe400078e008b */
[C---:B------:R-:W-:Y:S01]  /*a320*/  HMMA.16816.F32.BF16 R136, R4.reuse, R14, R36 ;  /* 0x0000000e0488723c */ /* 0x040fe20000041824 */
        /* <DEDUP_REMOVED lines=20> */
[----:B------:R-:W-:Y:S01]  /*a470*/  HMMA.16816.F32.BF16 R40, R8, R12, R140 ;  /* 0x0000000c0828723c */ /* 0x000fe2000004188c */
[----:B------:R-:W1:Y:S06]  /*a480*/  LDSM.16.M88.4 R12, [R238] ;  /* 0x00000000ee0c783b */ /* 0x000e6c0000000200 */
[----:B------:R-:W-:-:S02]  /*a490*/  IMAD.MOV.U32 R140, RZ, RZ, R252 ;  /* 0x000000ffff8c7224 */ /* 0x000fc400078e00fc */
[----:B------:R-:W-:Y:S02]  /*a4a0*/  IMAD.MOV.U32 R141, RZ, RZ, R3 ;  /* 0x000000ffff8d7224 */ /* 0x000fe400078e0003 */
[----:B------:R-:W-:Y:S02]  /*a4b0*/  IMAD.MOV.U32 R142, RZ, RZ, R2 ;  /* 0x000000ffff8e7224 */ /* 0x000fe400078e0002 */
[----:B------:R-:W-:-:S07]  /*a4c0*/  IMAD.MOV.U32 R143, RZ, RZ, R0 ;  /* 0x000000ffff8f7224 */ /* 0x000fce00078e0000 */
[-C--:B-1----:R-:W-:Y:S06]  /*a4d0*/  HMMA.16816.F32.BF16 R140, R8, R12.reuse, R140 ;  /* 0x0000000c088c723c */ /* 0x082fec000004188c */
[C---:B------:R-:W-:Y:S06]  /*a4e0*/  HMMA.16816.F32.BF16 R216, R4.reuse, R12, R216 ;  /* 0x0000000c04d8723c */ /* 0x040fec00000418d8 */
[----:B------:R-:W-:-:S12]  /*a4f0*/  HMMA.16816.F32.BF16 R212, R4, R14, R136 ;  /* 0x0000000e04d4723c */ /* 0x000fd80000041888 */
[----:B------:R-:W-:Y:S02]  /*a500*/  IMAD.MOV.U32 R44, RZ, RZ, R140 ;  /* 0x000000ffff2c7224 */ /* 0x000fe400078e008c */
[----:B------:R-:W-:Y:S02]  /*a510*/  IMAD.MOV.U32 R3, RZ, RZ, R141 ;  /* 0x000000ffff037224 */ /* 0x000fe400078e008d */
[----:B------:R-:W-:Y:S02]  /*a520*/  IMAD.MOV.U32 R2, RZ, RZ, R142 ;  /* 0x000000ffff027224 */ /* 0x000fe400078e008e */
[----:B------:R-:W-:Y:S02]  /*a530*/  IMAD.MOV.U32 R0, RZ, RZ, R143 ;  /* 0x000000ffff007224 */ /* 0x000fe400078e008f */
[C---:B------:R-:W-:Y:S01]  /*a540*/  HMMA.16816.F32.BF16 R140, R8.reuse, R14, R64 ;  /* 0x0000000e088c723c */ /* 0x040fe20000041840 */
[----:B------:R-:W1:Y:S05]  /*a550*/  LDSM.16.M88.4 R12, [R237] ;  /* 0x00000000ed0c783b */ /* 0x000e6a0000000200 */
[-C--:B-1----:R-:W-:Y:S06]  /*a560*/  HMMA.16816.F32.BF16 R220, R8, R12.reuse, R220 ;  /* 0x0000000c08dc723c */ /* 0x082fec00000418dc */
[C---:B------:R-:W-:Y:S06]  /*a570*/  HMMA.16816.F32.BF16 R208, R4.reuse, R12, R60 ;  /* 0x0000000c04d0723c */ /* 0x040fec000004183c */
[-C--:B------:R-:W-:Y:S06]  /*a580*/  HMMA.16816.F32.BF16 R136, R4, R14.reuse, R36 ;  /* 0x0000000e0488723c */ /* 0x080fec0000041824 */
[----:B------:R-:W-:Y:S01]  /*a590*/  HMMA.16816.F32.BF16 R64, R8, R14, R28 ;  /* 0x0000000e0840723c */ /* 0x000fe2000004181c */
[----:B------:R-:W1:Y:S01]  /*a5a0*/  LDSM.16.M88.4 R12, [R236] ;  /* 0x00000000ec0c783b */ /* 0x000e620000000200 */
[----:B------:R-:W-:-:S02]  /*a5b0*/  IMAD.MOV.U32 R36, RZ, RZ, R52 ;  /* 0x000000ffff247224 */ /* 0x000fc400078e0034 */
[----:B------:R-:W-:Y:S02]  /*a5c0*/  IMAD.MOV.U32 R37, RZ, RZ, R47 ;  /* 0x000000ffff257224 */ /* 0x000fe400078e002f */
[----:B------:R-:W-:Y:S02]  /*a5d0*/  IMAD.MOV.U32 R38, RZ, RZ, R46 ;  /* 0x000000ffff267224 */ /* 0x000fe400078e002e */
[----:B------:R-:W-:Y:S02]  /*a5e0*/  IMAD.MOV.U32 R39, RZ, RZ, R45 ;  /* 0x000000ffff277224 */ /* 0x000fe400078e002d */
        /* <DEDUP_REMOVED lines=12> */
[C---:B--2---:R-:W-:Y:S06]  /*a6b0*/  HMMA.16816.F32.BF16 R40, R8.reuse, R12, R40 ;  /* 0x0000000c0828723c */ /* 0x044fec0000041828 */
        /* <DEDUP_REMOVED lines=16> */
[----:B-1----:R-:W-:Y:S06]  /*a7c0*/  HMMA.16816.F32.BF16 R48, R8, R12, R220 ;  /* 0x0000000c0830723c */ /* 0x002fec00000418dc */
[----:B------:R-:W-:-:S15]  /*a7d0*/  HMMA.16816.F32.BF16 R220, R4, R14, R136 ;  /* 0x0000000e04dc723c */ /* 0x000fde0000041888 */
[----:B------:R-:W-:-:S03]  /*a7e0*/  NOP ;  /* 0x0000000000007918 */ /* 0x000fc60000000000 */
[----:B------:R-:W-:Y:S02]  /*a7f0*/  IMAD.MOV.U32 R143, RZ, RZ, R48 ;  /* 0x000000ffff8f7224 */ /* 0x000fe400078e0030 */
[----:B------:R-:W-:Y:S02]  /*a800*/  IMAD.MOV.U32 R142, RZ, RZ, R49 ;  /* 0x000000ffff8e7224 */ /* 0x000fe400078e0031 */
[----:B------:R-:W-:Y:S02]  /*a810*/  IMAD.MOV.U32 R141, RZ, RZ, R50 ;  /* 0x000000ffff8d7224 */ /* 0x000fe400078e0032 */
[----:B------:R-:W-:Y:S02]  /*a820*/  IMAD.MOV.U32 R140, RZ, RZ, R51 ;  /* 0x000000ffff8c7224 */ /* 0x000fe400078e0033 */
[----:B------:R-:W-:-:S15]  /*a830*/  HMMA.16816.F32.BF16 R48, R4, R12, R208 ;  /* 0x0000000c0430723c */ /* 0x000fde00000418d0 */
[----:B------:R-:W-:-:S09]  /*a840*/  NOP ;  /* 0x0000000000007918 */ /* 0x000fd20000000000 */
[----:B------:R-:W-:Y:S02]  /*a850*/  IMAD.MOV.U32 R252, RZ, RZ, R48 ;  /* 0x000000fffffc7224 */ /* 0x000fe400078e0030 */
[----:B------:R-:W-:Y:S02]  /*a860*/  IMAD.MOV.U32 R3, RZ, RZ, R49 ;  /* 0x000000ffff037224 */ /* 0x000fe400078e0031 */
[----:B------:R-:W-:Y:S02]  /*a870*/  IMAD.MOV.U32 R2, RZ, RZ, R50 ;  /* 0x000000ffff027224 */ /* 0x000fe400078e0032 */
[----:B------:R-:W-:Y:S02]  /*a880*/  IMAD.MOV.U32 R0, RZ, RZ, R51 ;  /* 0x000000ffff007224 */ /* 0x000fe400078e0033 */
[----:B------:R-:W-:Y:S01]  /*a890*/  HMMA.16816.F32.BF16 R48, R8, R14, R64 ;  /* 0x0000000e0830723c */ /* 0x000fe20000041840 */
[----:B------:R-:W1:Y:S05]  /*a8a0*/  LDSM.16.M88.4 R12, [R230+0xb800] ;  /* 0x00b80000e60c783b */ /* 0x000e6a0000000200 */
[-C--:B-1----:R-:W-:Y:S06]  /*a8b0*/  HMMA.16816.F32.BF16 R208, R4, R12.reuse, R60 ;  /* 0x0000000c04d0723c */ /* 0x082fec000004183c */
[----:B------:R-:W-:Y:S07]  /*a8c0*/  HMMA.16816.F32.BF16 R64, R8, R12, R44 ;  /* 0x0000000c0840723c */ /* 0x000fee000004182c */
        /* <DEDUP_REMOVED lines=8> */
[-C--:B------:R-:W-:Y:S01]  /*a950*/  HMMA.16816.F32.BF16 R208, R4, R14.reuse, R52 ;  /* 0x0000000e04d0723c */ /* 0x080fe20000041834 */
[----:B------:R-:W-:Y:S05]  /*a960*/  LDSM.16.M88.4 R4, [R233+0x6000] ;  /* 0x00600000e904783b */ /* 0x000fea0000000200 */
[----:B------:R-:W-:Y:S01]  /*a970*/  HMMA.16816.F32.BF16 R52, R8, R14, R16 ;  /* 0x0000000e0834723c */ /* 0x000fe20000041810 */
[----:B------:R-:W1:Y:S04]  /*a980*/  LDSM.16.M88.4 R12, [R229+0x2000] ;  /* 0x00200000e50c783b */ /* 0x000e680000000200 */
[----:B------:R-:W2:Y:S02]  /*a990*/  LDSM.16.M88.4 R8, [R233+0x4000] ;  /* 0x00400000e908783b */ /* 0x000ea40000000200 */
[----:B------:R-:W-:-:S02]  /*a9a0*/  IMAD.MOV.U32 R16, RZ, RZ, R63 ;  /* 0x000000ffff107224 */ /* 0x000fc400078e003f */
[----:B------:R-:W-:Y:S02]  /*a9b0*/  IMAD.MOV.U32 R17, RZ, RZ, R62 ;  /* 0x000000ffff117224 */ /* 0x000fe400078e003e */
[----:B------:R-:W-:Y:S02]  /*a9c0*/  IMAD.MOV.U32 R18, RZ, RZ, R61 ;  /* 0x000000ffff127224 */ /* 0x000fe400078e003d */
[----:B------:R-:W-:Y:S01]  /*a9d0*/  IMAD.MOV.U32 R19, RZ, RZ, R60 ;  /* 0x000000ffff137224 */ /* 0x000fe200078e003c */
[-C--:B-1----:R-:W-:Y:S06]  /*a9e0*/  HMMA.16816.F32.BF16 R216, R4, R12.reuse, R216 ;  /* 0x0000000c04d8723c */ /* 0x082fec00000418d8 */
[----:B--2---:R-:W-:Y:S01]  /*a9f0*/  HMMA.16816.F32.BF16 R140, R8, R12, R40 ;  /* 0x0000000c088c723c */ /* 0x004fe20000041828 */
[----:B------:R-:W1:Y:S05]  /*aa00*/  S2R R43, SR_TID.X ;  /* 0x00000000002b7919 */ /* 0x000e6a0000002100 */
[-C--:B------:R-:W-:Y:S06]  /*aa10*/  HMMA.16816.F32.BF16 R212, R4, R14.reuse, R36 ;  /* 0x0000000e04d4723c */ /* 0x080fec0000041824 */
[----:B------:R-:W-:Y:S01]  /*aa20*/  HMMA.16816.F32.BF16 R136, R8, R14, R24 ;  /* 0x0000000e0888723c */ /* 0x000fe20000041818 */
[----:B------:R-:W2:Y:S01]  /*aa30*/  LDSM.16.M88.4 R12, [R229+0x2800] ;  /* 0x00280000e50c783b */ /* 0x000ea20000000200 */
[----:B------:R-:W-:-:S02]  /*aa40*/  IMAD.MOV.U32 R36, RZ, RZ, R252 ;  /* 0x000000ffff247224 */ /* 0x000fc400078e00fc */
[----:B------:R-:W-:Y:S02]  /*aa50*/  IMAD.MOV.U32 R37, RZ, RZ, R3 ;  /* 0x000000ffff257224 */ /* 0x000fe400078e0003 */
[----:B------:R-:W-:Y:S02]  /*aa60*/  IMAD.MOV.U32 R38, RZ, RZ, R2 ;  /* 0x000000ffff267224 */ /* 0x000fe400078e0002 */
[----:B------:R-:W-:Y:S02]  /*aa70*/  IMAD.MOV.U32 R39, RZ, RZ, R0 ;  /* 0x000000ffff277224 */ /* 0x000fe400078e0000 */
[----:B------:R-:W-:Y:S02]  /*aa80*/  IMAD.U32 R0, RZ, RZ, UR12 ;  /* 0x0000000cff007e24 */ /* 0x000fe4000f8e00ff */
[----:B-1----:R-:W-:-:S05]  /*aa90*/  IMAD.SHL.U32 R43, R43, 0x2, RZ ;  /* 0x000000022b2b7824 */ /* 0x002fca00078e00ff */
[----:B------:R-:W-:-:S05]  /*aaa0*/  LOP3.LUT R43, R43, 0x6, RZ, 0xc0, !PT ;  /* 0x000000062b2b7812 */ /* 0x000fca00078ec0ff */
[----:B------:R-:W-:-:S05]  /*aab0*/  IMAD R0, R0, 0x40, R43 ;  /* 0x0000004000007824 */ /* 0x000fca00078e022b */
[C---:B------:R-:W-:Y:S02]  /*aac0*/  ISETP.GE.AND P0, PT, R0.reuse, R249, PT ;  /* 0x000000f90000720c */ /* 0x040fe40003f06270 */
[C---:B------:R-:W-:Y:S02]  /*aad0*/  ISETP.GE.AND P3, PT, R0.reuse, R248, PT ;  /* 0x000000f80000720c */ /* 0x040fe40003f66270 */
[C---:B------:R-:W-:Y:S01]  /*aae0*/  ISETP.LT.OR P0, PT, R0.reuse, R245, P0 ;  /* 0x000000f50000720c */ /* 0x040fe20000701670 */
[----:B--2---:R-:W-:Y:S01]  /*aaf0*/  HMMA.16816.F32.BF16 R56, R8, R12, R56 ;  /* 0x0000000c0838723c */ /* 0x004fe20000041838 */
[----:B------:R-:W-:-:S04]  /*ab00*/  ISETP.LT.OR P3, PT, R0, R244, P3 ;  /* 0x000000f40000720c */ /* 0x000fc80001f61670 */
[----:B------:R-:W-:Y:S01]  /*ab10*/  FSEL R41, R218, -INF , !P3 ;  /* 0xff800000da297808 */ /* 0x000fe20005800000 */
[----:B------:R-:W-:Y:S01]  /*ab20*/  HMMA.16816.F32.BF16 R60, R4, R12, R32 ;  /* 0x0000000c043c723c */ /* 0x000fe20000041820 */
[----:B------:R-:W-:-:S04]  /*ab30*/  ISETP.GE.AND P3, PT, R0, R251, PT ;  /* 0x000000fb0000720c */ /* 0x000fc80003f66270 */
[----:B------:R-:W-:Y:S01]  /*ab40*/  ISETP.LT.OR P3, PT, R0, R247, P3 ;  /* 0x000000f70000720c */ /* 0x000fe20001f61670 */
[----:B------:R-:W-:-:S12]  /*ab50*/  HMMA.16816.F32.BF16 R32, R8, R14, R20 ;  /* 0x0000000e0820723c */ /* 0x000fd80000041814 */
[----:B------:R-:W-:Y:S02]  /*ab60*/  IMAD.MOV.U32 R40, RZ, RZ, R58 ;  /* 0x000000ffff287224 */ /* 0x000fe400078e003a */
[----:B------:R-:W-:Y:S02]  /*ab70*/  IMAD.MOV.U32 R3, RZ, RZ, R57 ;  /* 0x000000ffff037224 */ /* 0x000fe400078e0039 */
[----:B------:R-:W-:Y:S02]  /*ab80*/  IMAD.MOV.U32 R2, RZ, RZ, R56 ;  /* 0x000000ffff027224 */ /* 0x000fe400078e0038 */
[----:B------:R-:W-:Y:S02]  /*ab90*/  IMAD.MOV.U32 R252, RZ, RZ, R59 ;  /* 0x000000fffffc7224 */ /* 0x000fe400078e003b */
[C---:B------:R-:W-:Y:S01]  /*aba0*/  HMMA.16816.F32.BF16 R56, R4.reuse, R14, R28 ;  /* 0x0000000e0438723c */ /* 0x040fe2000004181c */
[----:B------:R-:W1:Y:S06]  /*abb0*/  LDSM.16.M88.4 R12, [R229+0x3000] ;  /* 0x00300000e50c783b */ /* 0x000e6c0000000200 */
[----:B------:R-:W-:Y:S01]  /*abc0*/  FSEL R29, R216, -INF , !P0 ;  /* 0xff800000d81d7808 */ /* 0x000fe20004000000 */
[-C--:B-1----:R-:W-:Y:S06]  /*abd0*/  HMMA.16816.F32.BF16 R24, R4, R12.reuse, R36 ;  /* 0x0000000c0418723c */ /* 0x082fec0000041824 */
[----:B------:R-:W-:Y:S06]  /*abe0*/  HMMA.16816.F32.BF16 R44, R8, R12, R44 ;  /* 0x0000000c082c723c */ /* 0x000fec000004182c */
[-C--:B------:R-:W-:Y:S06]  /*abf0*/  HMMA.16816.F32.BF16 R36, R4, R14.reuse, R220 ;  /* 0x0000000e0424723c */ /* 0x080fec00000418dc */
[----:B------:R-:W-:Y:S01]  /*ac00*/  HMMA.16816.F32.BF16 R20, R8, R14, R48 ;  /* 0x0000000e0814723c */ /* 0x000fe20000041830 */
[----:B------:R-:W1:Y:S01]  /*ac10*/  LDSM.16.M88.4 R12, [R229+0x3800] ;  /* 0x00380000e50c783b */ /* 0x000e620000000200 */
[----:B------:R-:W-:Y:S01]  /*ac20*/  IMAD.MOV.U32 R221, RZ, RZ, R2 ;  /* 0x000000ffffdd7224 */ /* 0x000fe200078e0002 */
[----:B------:R-:W-:-:S04]  /*ac30*/  DEPBAR.LE SB0, 0x0 ;  /* 0x000080000000791a */ /* 0x000fc80000000000 */
[C---:B------:R-:W-:Y:S02]  /*ac40*/  VIADD R2, R0.reuse, 0x1 ;  /* 0x0000000100027836 */ /* 0x040fe40000000000 */
[----:B------:R-:W-:Y:S02]  /*ac50*/  IMAD.MOV.U32 R223, RZ, RZ, R3 ;  /* 0x000000ffffdf7224 */ /* 0x000fe400078e0003 */
[----:B------:R-:W-:Y:S01]  /*ac60*/  VIADD R3, R0, 0x8 ;  /* 0x0000000800037836 */ /* 0x000fe20000000000 */
[----:B------:R-:W-:Y:S01]  /*ac70*/  BAR.SYNC.DEFER_BLOCKING 0x0 ;  /* 0x0000000000007b1d */ /* 0x000fe20000010000 */
[C---:B------:R-:W-:Y:S01]  /*ac80*/  ISETP.GE.AND P6, PT, R2.reuse, R251, PT ;  /* 0x000000fb0200720c */ /* 0x040fe20003fc6270 */
[----:B------:R-:W-:Y:S01]  /*ac90*/  IMAD.MOV.U32 R222, RZ, RZ, R40 ;  /* 0x000000ffffde7224 */ /* 0x000fe200078e0028 */
        /* <DEDUP_REMOVED lines=9> */
[C---:B------:R-:W-:Y:S02]  /*ad30*/  ISETP.GE.AND P4, PT, R0.reuse, R250, PT ;  /* 0x000000fa0000720c */ /* 0x040fe40003f86270 */
[----:B------:R-:W-:Y:S02]  /*ad40*/  FSEL R31, R143, -INF , !P5 ;  /* 0xff8000008f1f7808 */ /* 0x000fe40006800000 */
[C---:B------:R-:W-:Y:S02]  /*ad50*/  ISETP.GE.AND P5, PT, R3.reuse, R248, PT ;  /* 0x000000f80300720c */ /* 0x040fe40003fa6270 */
[----:B------:R-:W-:Y:S02]  /*ad60*/  ISETP.LT.OR P4, PT, R0, R246, P4 ;  /* 0x000000f60000720c */ /* 0x000fe40002781670 */
[----:B------:R-:W-:Y:S01]  /*ad70*/  ISETP.LT.OR P5, PT, R3, R244, P5 ;  /* 0x000000f40300720c */ /* 0x000fe20002fa1670 */
[C---:B-1----:R-:W-:Y:S06]  /*ad80*/  HMMA.16816.F32.BF16 R48, R4.reuse, R12, R16 ;  /* 0x0000000c0430723c */ /* 0x042fec0000041810 */
[----:B------:R-:W-:Y:S06]  /*ad90*/  HMMA.16816.F32.BF16 R16, R4, R14, R208 ;  /* 0x0000000e0410723c */ /* 0x000fec00000418d0 */
[C---:B------:R-:W-:Y:S06]  /*ada0*/  HMMA.16816.F32.BF16 R4, R8.reuse, R12, R64 ;  /* 0x0000000c0804723c */ /* 0x040fec0000041840 */
[----:B------:R-:W-:Y:S01]  /*adb0*/  HMMA.16816.F32.BF16 R8, R8, R14, R52 ;  /* 0x0000000e0808723c */ /* 0x000fe20000041834 */
[----:B------:R-:W-:-:S02]  /*adc0*/  FSEL R12, R140, -INF , !P3 ;  /* 0xff8000008c0c7808 */ /* 0x000fc40005800000 */
[-C--:B------:R-:W-:Y:S02]  /*add0*/  ISETP.GE.AND P3, PT, R2, R249.reuse, PT ;  /* 0x000000f90200720c */ /* 0x080fe40003f66270 */
[----:B------:R-:W-:Y:S02]  /*ade0*/  FSEL R13, R142, -INF , !P4 ;  /* 0xff8000008e0d7808 */ /* 0x000fe40006000000 */
[----:B------:R-:W-:Y:S02]  /*adf0*/  FSEL R53, R219, -INF , !P0 ;  /* 0xff800000db357808 */ /* 0x000fe40004000000 */
[C---:B------:R-:W-:Y:S02]  /*ae00*/  ISETP.GE.AND P0, PT, R3.reuse, R249, PT ;  /* 0x000000f90300720c */ /* 0x040fe40003f06270 */
[-C--:B------:R-:W-:Y:S02]  /*ae10*/  ISETP.LT.OR P3, PT, R2, R245.reuse, P3 ;  /* 0x000000f50200720c */ /* 0x080fe40001f61670 */
[----:B------:R-:W-:-:S02]  /*ae20*/  ISETP.LT.OR P0, PT, R3, R245, P0 ;  /* 0x000000f50300720c */ /* 0x000fc40000701670 */
[----:B------:R-:W-:Y:S02]  /*ae30*/  FSEL R15, R141, -INF , !P6 ;  /* 0xff8000008d0f7808 */ /* 0x000fe40007000000 */
[C---:B------:R-:W-:Y:S02]  /*ae40*/  ISETP.GE.AND P6, PT, R3.reuse, R251, PT ;  /* 0x000000fb0300720c */ /* 0x040fe40003fc6270 */
[----:B------:R-:W-:Y:S02]  /*ae50*/  ISETP.GE.AND P4, PT, R3, R250, PT ;  /* 0x000000fa0300720c */ /* 0x000fe40003f86270 */
[----:B------:R-:W-:Y:S02]  /*ae60*/  FSEL R42, R212, -INF , !P0 ;  /* 0xff800000d42a7808 */ /* 0x000fe40004000000 */
[----:B------:R-:W-:Y:S02]  /*ae70*/  FSEL R54, R214, -INF , !P5 ;  /* 0xff800000d6367808 */ /* 0x000fe40006800000 */
[----:B------:R-:W-:-:S02]  /*ae80*/  FSEL R52, R213, -INF , !P3 ;  /* 0xff800000d5347808 */ /* 0x000fc40005800000 */
[C---:B------:R-:W-:Y:S02]  /*ae90*/  ISETP.GE.AND P0, PT, R2.reuse, R248, PT ;  /* 0x000000f80200720c */ /* 0x040fe40003f06270 */
[C---:B------:R-:W-:Y:S02]  /*aea0*/  ISETP.GE.AND P5, PT, R2.reuse, R251, PT ;  /* 0x000000fb0200720c */ /* 0x040fe40003fa6270 */
[----:B------:R-:W-:Y:S02]  /*aeb0*/  ISETP.GE.AND P3, PT, R2, R250, PT ;  /* 0x000000fa0200720c */ /* 0x000fe40003f66270 */
[C---:B------:R-:W-:Y:S02]  /*aec0*/  ISETP.LT.OR P6, PT, R3.reuse, R247, P6 ;  /* 0x000000f70300720c */ /* 0x040fe400037c1670 */
[----:B------:R-:W-:Y:S01]  /*aed0*/  ISETP.LT.OR P4, PT, R3, R246, P4 ;  /* 0x000000f60300720c */ /* 0x000fe20002781670 */
[----:B------:R-:W-:Y:S01]  /*aee0*/  VIADD R3, R0, 0x10 ;  /* 0x0000001000037836 */ /* 0x000fe20000000000 */
        /* <DEDUP_REMOVED lines=8> */
[CC--:B------:R-:W-:Y:S02]  /*af70*/  ISETP.GE.AND P6, PT, R3.reuse, R251.reuse, PT ;  /* 0x000000fb0300720c */ /* 0x0c0fe40003fc6270 */
[C---:B------:R-:W-:Y:S02]  /*af80*/  ISETP.GE.AND P0, PT, R2.reuse, R251, PT ;  /* 0x000000fb0200720c */ /* 0x040fe40003f06270 */
[C---:B------:R-:W-:Y:S02]  /*af90*/  ISETP.LT.OR P4, PT, R3.reuse, R246, P4 ;  /* 0x000000f60300720c */ /* 0x040fe40002781670 */
[-C--:B------:R-:W-:Y:S02]  /*afa0*/  ISETP.LT.OR P6, PT, R3, R247.reuse, P6 ;  /* 0x000000f70300720c */ /* 0x080fe400037c1670 */
[----:B------:R-:W-:Y:S02]  /*afb0*/  ISETP.LT.OR P0, PT, R2, R247, P0 ;  /* 0x000000f70200720c */ /* 0x000fe40000701670 */
[----:B------:R-:W-:-:S02]  /*afc0*/  FSEL R28, R137, -INF , !P5 ;  /* 0xff800000891c7808 */ /* 0x000fc40006800000 */
[----:B------:R-:W-:Y:S02]  /*afd0*/  FSEL R137, R222, -INF , !P4 ;  /* 0xff800000de897808 */ /* 0x000fe40006000000 */
[----:B------:R-:W-:Y:S02]  /*afe0*/  FSEL R40, R139, -INF , !P3 ;  /* 0xff8000008b287808 */ /* 0x000fe40005800000 */
[----:B------:R-:W-:Y:S02]  /*aff0*/  FSEL R142, R221, -INF , !P6 ;  /* 0xff800000dd8e7808 */ /* 0x000fe40007000000 */
[----:B------:R-:W-:Y:S02]  /*b000*/  FSEL R222, R223, -INF , !P0 ;  /* 0xff800000dfde7808 */ /* 0x000fe40004000000 */
[C---:B------:R-:W-:Y:S01]  /*b010*/  ISETP.GE.AND P5, PT, R3.reuse, R249, PT ;  /* 0x000000f90300720c */ /* 0x040fe20003fa6270 */
[----:B------:R-:W-:Y:S01]  /*b020*/  STL [R1], R142 ;  /* 0x0000008e01007387 */ /* 0x000fe20000100800 */
[----:B------:R-:W-:-:S02]  /*b030*/  ISETP.GE.AND P3, PT, R3, R248, PT ;  /* 0x000000f80300720c */ /* 0x000fc40003f66270 */
        /* <DEDUP_REMOVED lines=26> */
[----:B------:R-:W-:Y:S02]  /*b1e0*/  FSEL R66, R61, -INF , !P4 ;  /* 0xff8000003d427808 */ /* 0x000fe40006000000 */
[C---:B------:R-:W-:Y:S02]  /*b1f0*/  ISETP.GE.AND P6, PT, R3.reuse, R251, PT ;  /* 0x000000fb0300720c */ /* 0x040fe40003fc6270 */
[C---:B------:R-:W-:Y:S02]  /*b200*/  ISETP.GE.AND P4, PT, R3.reuse, R250, PT ;  /* 0x000000fa0300720c */ /* 0x040fe40003f86270 */
[C---:B------:R-:W-:Y:S02]  /*b210*/  ISETP.LT.OR P0, PT, R2.reuse, R244, P0 ;  /* 0x000000f40200720c */ /* 0x040fe40000701670 */
[CC--:B------:R-:W-:Y:S02]  /*b220*/  ISETP.LT.OR P5, PT, R2.reuse, R247.reuse, P5 ;  /* 0x000000f70200720c */ /* 0x0c0fe40002fa1670 */
[----:B------:R-:W-:Y:S01]  /*b230*/  ISETP.LT.OR P3, PT, R2, R246, P3 ;  /* 0x000000f60200720c */ /* 0x000fe20001f61670 */
[----:B------:R-:W-:Y:S01]  /*b240*/  VIADD R2, R0, 0x21 ;  /* 0x0000002100027836 */ /* 0x000fe20000000000 */
[----:B------:R-:W-:-:S02]  /*b250*/  ISETP.LT.OR P6, PT, R3, R247, P6 ;  /* 0x000000f70300720c */ /* 0x000fc400037c1670 */
[----:B------:R-:W-:Y:S01]  /*b260*/  ISETP.LT.OR P4, PT, R3, R246, P4 ;  /* 0x000000f60300720c */ /* 0x000fe20002781670 */
[----:B------:R-:W-:Y:S01]  /*b270*/  VIADD R3, R0, 0x20 ;  /* 0x0000002000037836 */ /* 0x000fe20000000000 */
[----:B------:R-:W-:Y:S02]  /*b280*/  FSEL R59, R59, -INF , !P0 ;  /* 0xff8000003b3b7808 */ /* 0x000fe40004000000 */
[-C--:B------:R-:W-:Y:S02]  /*b290*/  ISETP.GE.AND P0, PT, R2, R251.reuse, PT ;  /* 0x000000fb0200720c */ /* 0x080fe40003f06270 */
[----:B------:R-:W-:Y:S02]  /*b2a0*/  FSEL R212, R32, -INF , !P6 ;  /* 0xff80000020d47808 */ /* 0x000fe40007000000 */
[----:B------:R-:W-:Y:S02]  /*b2b0*/  FSEL R216, R34, -INF , !P4 ;  /* 0xff80000022d87808 */ /* 0x000fe40006000000 */
[----:B------:R-:W-:-:S02]  /*b2c0*/  ISETP.GE.AND P6, PT, R3, R251, PT ;  /* 0x000000fb0300720c */ /* 0x000fc40003fc6270 */
[C---:B------:R-:W-:Y:S02]  /*b2d0*/  ISETP.GE.AND P4, PT, R3.reuse, R250, PT ;  /* 0x000000fa0300720c */ /* 0x040fe40003f86270 */
[-C--:B------:R-:W-:Y:S02]  /*b2e0*/  ISETP.LT.OR P0, PT, R2, R247.reuse, P0 ;  /* 0x000000f70200720c */ /* 0x080fe40000701670 */
[C---:B------:R-:W-:Y:S02]  /*b2f0*/  ISETP.LT.OR P6, PT, R3.reuse, R247, P6 ;  /* 0x000000f70300720c */ /* 0x040fe400037c1670 */
[----:B------:R-:W-:Y:S02]  /*b300*/  ISETP.LT.OR P4, PT, R3, R246, P4 ;  /* 0x000000f60300720c */ /* 0x000fe40002781670 */
[----:B------:R-:W-:Y:S02]  /*b310*/  FSEL R33, R33, -INF , !P5 ;  /* 0xff80000021217808 */ /* 0x000fe40006800000 */
[----:B------:R-:W-:-:S02]  /*b320*/  FSEL R34, R35, -INF , !P3 ;  /* 0xff80000023227808 */ /* 0x000fc40005800000 */
[C---:B------:R-:W-:Y:S02]  /*b330*/  ISETP.GE.AND P5, PT, R3.reuse, R249, PT ;  /* 0x000000f90300720c */ /* 0x040fe40003fa6270 */
[-C--:B------:R-:W-:Y:S02]  /*b340*/  ISETP.GE.AND P3, PT, R3, R248.reuse, PT ;  /* 0x000000f80300720c */ /* 0x080fe40003f66270 */
[----:B------:R-:W-:Y:S02]  /*b350*/  FSEL R218, R45, -INF , !P0 ;  /* 0xff8000002dda7808 */ /* 0x000fe40004000000 */
[----:B------:R-:W-:Y:S02]  /*b360*/  ISETP.GE.AND P0, PT, R2, R248, PT ;  /* 0x000000f80200720c */ /* 0x000fe40003f06270 */
[----:B------:R-:W-:Y:S02]  /*b370*/  FSEL R219, R44, -INF , !P6 ;  /* 0xff8000002cdb7808 */ /* 0x000fe40007000000 */
[----:B------:R-:W-:-:S02]  /*b380*/  FSEL R136, R46, -INF , !P4 ;  /* 0xff8000002e887808 */ /* 0x000fc40006000000 */
[C---:B------:R-:W-:Y:S02]  /*b390*/  ISETP.GE.AND P6, PT, R2.reuse, R250, PT ;  /* 0x000000fa0200720c */ /* 0x040fe40003fc6270 */
[----:B------:R-:W-:Y:S02]  /*b3a0*/  ISETP.GE.AND P4, PT, R2, R249, PT ;  /* 0x000000f90200720c */ /* 0x000fe40003f86270 */
[C---:B------:R-:W-:Y:S02]  /*b3b0*/  ISETP.LT.OR P5, PT, R3.reuse, R245, P5 ;  /* 0x000000f50300720c */ /* 0x040fe40002fa1670 */
[-C--:B------:R-:W-:Y:S01]  /*b3c0*/  ISETP.LT.OR P3, PT, R3, R244.reuse, P3 ;  /* 0x000000f40300720c */ /* 0x080fe20001f61670 */
[----:B------:R-:W-:Y:S01]  /*b3d0*/  VIADD R3, R0, 0x28 ;  /* 0x0000002800037836 */ /* 0x000fe20000000000 */
[C---:B------:R-:W-:Y:S02]  /*b3e0*/  ISETP.LT.OR P0, PT, R2.reuse, R244, P0 ;  /* 0x000000f40200720c */ /* 0x040fe40000701670 */
[----:B------:R-:W-:-:S02]  /*b3f0*/  ISETP.LT.OR P6, PT, R2, R246, P6 ;  /* 0x000000f60200720c */ /* 0x000fc400037c1670 */
[----:B------:R-:W-:Y:S01]  /*b400*/  ISETP.LT.OR P4, PT, R2, R245, P4 ;  /* 0x000000f50200720c */ /* 0x000fe20002781670 */
[----:B------:R-:W-:Y:S01]  /*b410*/  VIADD R2, R0, 0x29 ;  /* 0x0000002900027836 */ /* 0x000fe20000000000 */
[----:B------:R-:W-:Y:S02]  /*b420*/  FSEL R67, R27, -INF , !P0 ;  /* 0xff8000001b437808 */ /* 0x000fe40004000000 */
[C---:B------:R-:W-:Y:S02]  /*b430*/  ISETP.GE.AND P0, PT, R3.reuse, R249, PT ;  /* 0x000000f90300720c */ /* 0x040fe40003f06270 */
[----:B------:R-:W-:Y:S02]  /*b440*/  FSEL R143, R24, -INF , !P5 ;  /* 0xff800000188f7808 */ /* 0x000fe40006800000 */
[----:B------:R-:W-:Y:S02]  /*b450*/  FSEL R60, R26, -INF , !P3 ;  /* 0xff8000001a3c7808 */ /* 0x000fe40005800000 */
[----:B------:R-:W-:-:S02]  /*b460*/  ISETP.GE.AND P5, PT, R3, R248, PT ;  /* 0x000000f80300720c */ /* 0x000fc40003fa6270 */
[----:B------:R-:W-:Y:S02]  /*b470*/  ISETP.GE.AND P3, PT, R2, R249, PT ;  /* 0x000000f90200720c */ /* 0x000fe40003f66270 */
[----:B------:R-:W-:Y:S02]  /*b480*/  ISETP.LT.OR P0, PT, R3, R245, P0 ;  /* 0x000000f50300720c */ /* 0x000fe40000701670 */
[----:B------:R-:W-:Y:S02]  /*b490*/  FSEL R221, R47, -INF , !P6 ;  /* 0xff8000002fdd7808 */ /* 0x000fe40007000000 */
[----:B------:R-:W-:Y:S02]  /*b4a0*/  FSEL R141, R25, -INF , !P4 ;  /* 0xff800000198d7808 */ /* 0x000fe40006000000 */
[C---:B------:R-:W-:Y:S02]  /*b4b0*/  ISETP.GE.AND P6, PT, R3.reuse, R251, PT ;  /* 0x000000fb0300720c */ /* 0x040fe40003fc6270 */
[----:B------:R-:W-:-:S02]  /*b4c0*/  ISETP.GE.AND P4, PT, R3, R250, PT ;  /* 0x000000fa0300720c */ /* 0x000fc40003f86270 */
[C---:B------:R-:W-:Y:S02]  /*b4d0*/  ISETP.LT.OR P5, PT, R3.reuse, R244, P5 ;  /* 0x000000f40300720c */ /* 0x040fe40002fa1670 */
[----:B------:R-:W-:Y:S02]  /*b4e0*/  ISETP.LT.OR P3, PT, R2, R245, P3 ;  /* 0x000000f50200720c */ /* 0x000fe40001f61670 */
[----:B------:R-:W-:Y:S02]  /*b4f0*/  FSEL R223, R36, -INF , !P0 ;  /* 0xff80000024df7808 */ /* 0x000fe40004000000 */
[----:B------:R-:W-:Y:S02]  /*b500*/  ISETP.GE.AND P0, PT, R2, R248, PT ;  /* 0x000000f80200720c */ /* 0x000fe40003f06270 */
[C---:B------:R-:W-:Y:S02]  /*b510*/  ISETP.LT.OR P6, PT, R3.reuse, R247, P6 ;  /* 0x000000f70300720c */ /* 0x040fe400037c1670 */
[----:B------:R-:W-:-:S02]  /*b520*/  ISETP.LT.OR P4, PT, R3, R246, P4 ;  /* 0x000000f60300720c */ /* 0x000fc40002781670 */
[----:B------:R-:W-:Y:S02]  /*b530*/  FSEL R3, R38, -INF , !P5 ;  /* 0xff80000026037808 */ /* 0x000fe40006800000 */
[----:B------:R-:W-:Y:S02]  /*b540*/  FSEL R57, R37, -INF , !P3 ;  /* 0xff80000025397808 */ /* 0x000fe40005800000 */
[C---:B------:R-:W-:Y:S01]  /*b550*/  ISETP.GE.AND P5, PT, R2.reuse, R251, PT ;  /* 0x000000fb0200720c */ /* 0x040fe20003fa6270 */
[----:B------:R1:W-:Y:S01]  /*b560*/  STL [R1+0x20], R3 ;  /* 0x0000200301007387 */ /* 0x0003e20000100800 */
[C---:B------:R-:W-:Y:S02]  /*b570*/  ISETP.GE.AND P3, PT, R2.reuse, R250, PT ;  /* 0x000000fa0200720c */ /* 0x040fe40003f66270 */
[C---:B------:R-:W-:Y:S02]  /*b580*/  ISETP.LT.OR P0, PT, R2.reuse, R244, P0 ;  /* 0x000000f40200720c */ /* 0x040fe40000701670 */
[----:B------:R-:W-:-:S02]  /*b590*/  ISETP.LT.OR P5, PT, R2, R247, P5 ;  /* 0x000000f70200720c */ /* 0x000fc40002fa1670 */
[----:B------:R-:W-:Y:S02]  /*b5a0*/  ISETP.LT.OR P3, PT, R2, R246, P3 ;  /* 0x000000f60200720c */ /* 0x000fe40001f61670 */
[----:B------:R-:W-:Y:S02]  /*b5b0*/  FSEL R2, R39, -INF , !P0 ;  /* 0xff80000027027808 */ /* 0x000fe40004000000 */
[----:B------:R-:W-:Y:S02]  /*b5c0*/  FSEL R32, R20, -INF , !P6 ;  /* 0xff80000014207808 */ /* 0x000fe40007000000 */
[----:B------:R-:W-:Y:S01]  /*b5d0*/  FSEL R46, R21, -INF , !P5 ;  /* 0xff800000152e7808 */ /* 0x000fe20006800000 */
[----:B------:R2:W-:Y:S01]  /*b5e0*/  STL [R1+0x1c], R2 ;  /* 0x00001c0201007387 */ /* 0x0005e20000100800 */
[----:B------:R-:W-:Y:S02]  /*b5f0*/  FSEL R213, R23, -INF , !P3 ;  /* 0xff80000017d57808 */ /* 0x000fe40005800000 */
[----:B------:R-:W-:Y:S01]  /*b600*/  FSEL R215, R22, -INF , !P4 ;  /* 0xff80000016d77808 */ /* 0x000fe20006000000 */
[----:B-1----:R-:W-:-:S05]  /*b610*/  VIADD R3, R0, 0x30 ;  /* 0x0000003000037836 */ /* 0x002fca0000000000 */
[C---:B------:R-:W-:Y:S02]  /*b620*/  ISETP.GE.AND P5, PT, R3.reuse, R251, PT ;  /* 0x000000fb0300720c */ /* 0x040fe40003fa6270 */
[C---:B------:R-:W-:Y:S02]  /*b630*/  ISETP.GE.AND P3, PT, R3.reuse, R250, PT ;  /* 0x000000fa0300720c */ /* 0x040fe40003f66270 */
[C---:B------:R-:W-:Y:S02]  /*b640*/  ISETP.LT.OR P5, PT, R3.reuse, R247, P5 ;  /* 0x000000f70300720c */ /* 0x040fe40002fa1670 */
[----:B------:R-:W-:Y:S02]  /*b650*/  ISETP.LT.OR P3, PT, R3, R246, P3 ;  /* 0x000000f60300720c */ /* 0x000fe40001f61670 */
[----:B------:R-:W-:Y:S01]  /*b660*/  FSEL R35, R4, -INF , !P5 ;  /* 0xff80000004237808 */ /* 0x000fe20006800000 */
[----:B--2---:R-:W-:Y:S01]  /*b670*/  VIADD R2, R0, 0x31 ;  /* 0x0000003100027836 */ /* 0x004fe20000000000 */
[----:B------:R-:W-:-:S02]  /*b680*/  FSEL R211, R6, -INF , !P3 ;  /* 0xff80000006d37808 */ /* 0x000fc40005800000 */
[----:B------:R-:W-:Y:S02]  /*b690*/  ISETP.GE.AND P0, PT, R3, R249, PT ;  /* 0x000000f90300720c */ /* 0x000fe40003f06270 */
[C---:B------:R-:W-:Y:S02]  /*b6a0*/  ISETP.GE.AND P6, PT, R2.reuse, R251, PT ;  /* 0x000000fb0200720c */ /* 0x040fe40003fc6270 */
[C---:B------:R-:W-:Y:S02]  /*b6b0*/  ISETP.GE.AND P5, PT, R2.reuse, R250, PT ;  /* 0x000000fa0200720c */ /* 0x040fe40003fa6270 */
[C---:B------:R-:W-:Y:S02]  /*b6c0*/  ISETP.LT.OR P6, PT, R2.reuse, R247, P6 ;  /* 0x000000f70200720c */ /* 0x040fe400037c1670 */
[----:B------:R-:W-:Y:S02]  /*b6d0*/  ISETP.GE.AND P3, PT, R2, R249, PT ;  /* 0x000000f90200720c */ /* 0x000fe40003f66270 */
[----:B------:R-:W-:-:S02]  /*b6e0*/  FSEL R47, R5, -INF , !P6 ;  /* 0xff800000052f7808 */ /* 0x000fc40007000000 */
[C---:B------:R-:W-:Y:S02]  /*b6f0*/  ISETP.GE.AND P6, PT, R2.reuse, R248, PT ;  /* 0x000000f80200720c */ /* 0x040fe40003fc6270 */
[C---:B------:R-:W-:Y:S02]  /*b700*/  ISETP.LT.OR P5, PT, R2.reuse, R246, P5 ;  /* 0x000000f60200720c */ /* 0x040fe40002fa1670 */
[CC--:B------:R-:W-:Y:S02]  /*b710*/  ISETP.LT.OR P3, PT, R2.reuse, R245.reuse, P3 ;  /* 0x000000f50200720c */ /* 0x0c0fe40001f61670 */
[----:B------:R-:W-:Y:S01]  /*b720*/  ISETP.LT.OR P6, PT, R2, R244, P6 ;  /* 0x000000f40200720c */ /* 0x000fe200037c1670 */
[C---:B------:R-:W-:Y:S01]  /*b730*/  VIADD R2, R0.reuse, 0x38 ;  /* 0x0000003800027836 */ /* 0x040fe20000000000 */
[C---:B------:R-:W-:Y:S01]  /*b740*/  ISETP.LT.OR P0, PT, R3.reuse, R245, P0 ;  /* 0x000000f50300720c */ /* 0x040fe20000701670 */
[----:B------:R-:W-:Y:S01]  /*b750*/  VIADD R0, R0, 0x39 ;  /* 0x0000003900007836 */ /* 0x000fe20000000000 */
[----:B------:R-:W-:-:S02]  /*b760*/  ISETP.GE.AND P4, PT, R3, R248, PT ;  /* 0x000000f80300720c */ /* 0x000fc40003f86270 */
[----:B------:R-:W-:Y:S02]  /*b770*/  FSEL R217, R48, -INF , !P0 ;  /* 0xff80000030d97808 */ /* 0x000fe40004000000 */
[C---:B------:R-:W-:Y:S02]  /*b780*/  ISETP.GE.AND P0, PT, R2.reuse, R251, PT ;  /* 0x000000fb0200720c */ /* 0x040fe40003f06270 */
[----:B------:R-:W-:Y:S02]  /*b790*/  ISETP.LT.OR P4, PT, R3, R244, P4 ;  /* 0x000000f40300720c */ /* 0x000fe40002781670 */
[----:B------:R-:W-:Y:S02]  /*b7a0*/  ISETP.LT.OR P0, PT, R2, R247, P0 ;  /* 0x000000f70200720c */ /* 0x000fe40000701670 */
[----:B------:R-:W-:Y:S02]  /*b7b0*/  FSEL R3, R50, -INF , !P4 ;  /* 0xff80000032037808 */ /* 0x000fe40006000000 */
[----:B------:R-:W-:-:S02]  /*b7c0*/  FSEL R23, R8, -INF , !P0 ;  /* 0xff80000008177808 */ /* 0x000fc40004000000 */
[C---:B------:R-:W-:Y:S01]  /*b7d0*/  ISETP.GE.AND P0, PT, R0.reuse, R249, PT ;  /* 0x000000f90000720c */ /* 0x040fe20003f06270 */
[----:B------:R1:W-:Y:S01]  /*b7e0*/  STL [R1+0x14], R3 ;  /* 0x0000140301007387 */ /* 0x0003e20000100800 */
[----:B------:R-:W-:Y:S02]  /*b7f0*/  FSEL R214, R49, -INF , !P3 ;  /* 0xff80000031d67808 */ /* 0x000fe40005800000 */
[----:B------:R-:W-:Y:S02]  /*b800*/  ISETP.LT.OR P0, PT, R0, R245, P0 ;  /* 0x000000f50000720c */ /* 0x000fe40000701670 */
[C---:B------:R-:W-:Y:S02]  /*b810*/  ISETP.GE.AND P4, PT, R2.reuse, R249, PT ;  /* 0x000000f90200720c */ /* 0x040fe40003f86270 */
[----:B------:R-:W-:Y:S02]  /*b820*/  ISETP.GE.AND P3, PT, R2, R248, PT ;  /* 0x000000f80200720c */ /* 0x000fe40003f66270 */
[----:B------:R-:W-:-:S02]  /*b830*/  FSEL R208, R17, -INF , !P0 ;  /* 0xff80000011d07808 */ /* 0x000fc40004000000 */
[----:B------:R-:W-:Y:S02]  /*b840*/  PLOP3.LUT P0, PT, PT, PT, UP0, 0x80, 0x0 ;  /* 0x000000000000781c */ /* 0x000fe40003f0f008 */
[C---:B------:R-:W-:Y:S02]  /*b850*/  ISETP.LT.OR P4, PT, R2.reuse, R245, P4 ;  /* 0x000000f50200720c */ /* 0x040fe40002781670 */
[----:B------:R-:W-:Y:S02]  /*b860*/  ISETP.LT.OR P3, PT, R2, R244, P3 ;  /* 0x000000f40200720c */ /* 0x000fe40001f61670 */
[----:B------:R-:W-:Y:S02]  /*b870*/  FSEL R209, R7, -INF , !P5 ;  /* 0xff80000007d17808 */ /* 0x000fe40006800000 */
[----:B------:R-:W-:Y:S02]  /*b880*/  FSEL R140, R51, -INF , !P6 ;  /* 0xff800000338c7808 */ /* 0x000fe40007000000 */
[----:B------:R-:W-:-:S02]  /*b890*/  FSEL R210, R16, -INF , !P4 ;  /* 0xff80000010d27808 */ /* 0x000fc40006000000 */
[----:B------:R-:W-:Y:S02]  /*b8a0*/  FSEL R138, R18, -INF , !P3 ;  /* 0xff800000128a7808 */ /* 0x000fe40005800000 */
[-C--:B------:R-:W-:Y:S02]  /*b8b0*/  ISETP.GE.AND P5, PT, R2, R250.reuse, PT ;  /* 0x000000fa0200720c */ /* 0x080fe40003fa6270 */
[C---:B------:R-:W-:Y:S02]  /*b8c0*/  ISETP.GE.AND P6, PT, R0.reuse, R251, PT ;  /* 0x000000fb0000720c */ /* 0x040fe40003fc6270 */
[C---:B------:R-:W-:Y:S02]  /*b8d0*/  ISETP.GE.AND P4, PT, R0.reuse, R250, PT ;  /* 0x000000fa0000720c */ /* 0x040fe40003f86270 */
[----:B------:R-:W-:Y:S02]  /*b8e0*/  ISETP.GE.AND P3, PT, R0, R248, PT ;  /* 0x000000f80000720c */ /* 0x000fe40003f66270 */
[----:B------:R-:W-:-:S02]  /*b8f0*/  ISETP.LT.OR P5, PT, R2, R246, P5 ;  /* 0x000000f60200720c */ /* 0x000fc40002fa1670 */
[C---:B------:R-:W-:Y:S02]  /*b900*/  ISETP.LT.OR P6, PT, R0.reuse, R247, P6 ;  /* 0x000000f70000720c */ /* 0x040fe400037c1670 */
[C---:B------:R-:W-:Y:S02]  /*b910*/  ISETP.LT.OR P4, PT, R0.reuse, R246, P4 ;  /* 0x000000f60000720c */ /* 0x040fe40002781670 */
[----:B------:R-:W-:Y:S02]  /*b920*/  ISETP.LT.OR P3, PT, R0, R244, P3 ;  /* 0x000000f40000720c */ /* 0x000fe40001f61670 */
[----:B------:R-:W-:Y:S02]  /*b930*/  FSEL R22, R10, -INF , !P5 ;  /* 0xff8000000a167808 */ /* 0x000fe40006800000 */
[----:B------:R-:W-:Y:S02]  /*b940*/  FSEL R56, R19, -INF , !P3 ;  /* 0xff80000013387808 */ /* 0x000fe40005800000 */
[----:B------:R-:W-:-:S02]  /*b950*/  FSEL R20, R9, -INF , !P6 ;  /* 0xff80000009147808 */ /* 0x000fc40007000000 */
[----:B------:R-:W-:Y:S01]  /*b960*/  FSEL R21, R11, -INF , !P4 ;  /* 0xff8000000b157808 */ /* 0x000fe20006000000 */
[----:B-1----:R-:W-:Y:S06]  /*b970*/  @!P0 BRA `(.L_x_701) ;  /* 0x00000004005c8947 */ /* 0x002fec0003800000 */
[----:B------:R-:W2:Y:S04]  /*b980*/  LDL.64 R24, [R1+0x68] ;  /* 0x0000680001187983 */ /* 0x000ea80000100a00 */
[----:B------:R-:W3:Y:S01]  /*b990*/  LDL.64 R44, [R1+0x60] ;  /* 0x00006000012c7983 */ /* 0x000ee20000100a00 */
[----:B------:R-:W-:Y:S01]  /*b9a0*/  UIADD3 UR5, UR19, -0x3, URZ ;  /* 0xfffffffd13057890 */ /* 0x000fe2000fffe03f */
[----:B------:R-:W1:Y:S01]  /*b9b0*/  @!P2 LDC.64 R4, c[0x0][0x218] ;  /* 0x00008600ff04ab82 */ /* 0x000e620000000a00 */
[----:B------:R-:W-:Y:S01]  /*b9c0*/  BSSY B0, `(.L_x_702) ;  /* 0x0000051000007945 */ /* 0x000fe20003800000 */
[----:B------:R4:W-:Y:S01]  /*b9d0*/  @P2 STS.128 [R243+0x8000], RZ ;  /* 0x008000fff3002388 */ /* 0x0009e20000000c00 */
[----:B------:R-:W-:Y:S02]  /*b9e0*/  USHF.R.S32.HI UR4, URZ, 0x1f, UR5 ;  /* 0x0000001f3f047899 */ /* 0x000fe40008011405 */
[----:B------:R-:W-:-:S02]  /*b9f0*/  UIMAD.WIDE.U32 UR20, UR5, UR8, URZ ;  /* 0x00000008051472a5 */ /* 0x000fc4000f8e003f */
[----:B------:R-:W-:Y:S01]  /*ba00*/  UIMAD UR4, UR4, UR8, URZ ;  /* 0x00000008040472a4 */ /* 0x000fe2000f8e023f */
[----:B------:R-:W5:Y:S03]  /*ba10*/  @!P1 LDC.64 R6, c[0x0][0x218] ;  /* 0x00008600ff069b82 */ /* 0x000f660000000a00 */
[----:B------:R-:W-:Y:S01]  /*ba20*/  UIMAD UR4, UR5, UR9, UR4 ;  /* 0x00000009050472a4 */ /* 0x000fe2000f8e0204 */
[----:B------:R-:W-:Y:S02]  /*ba30*/  IMAD.U32 R0, RZ, RZ, UR20 ;  /* 0x00000014ff007e24 */ /* 0x000fe4000f8e00ff */
[----:B------:R-:W-:Y:S01]  /*ba40*/  IMAD.U32 R3, RZ, RZ, UR20 ;  /* 0x00000014ff037e24 */ /* 0x000fe2000f8e00ff */
[----:B------:R-:W-:Y:S01]  /*ba50*/  UIADD3 UR4, UR21, UR4, URZ ;  /* 0x0000000415047290 */ /* 0x000fe2000fffe03f */
[----:B------:R-:W4:Y:S05]  /*ba60*/  @!P2 LDC.64 R8, c[0x0][0x218] ;  /* 0x00008600ff08ab82 */ /* 0x000f2a0000000a00 */
[----:B------:R-:W-:Y:S01]  /*ba70*/  IMAD.U32 R2, RZ, RZ, UR4 ;  /* 0x00000004ff027e24 */ /* 0x000fe2000f8e00ff */
[----:B--2---:R-:W-:-:S04]  /*ba80*/  LEA R0, P3, R0, R24, 0x6 ;  /* 0x0000001800007211 */ /* 0x004fc800078630ff */
[----:B---3--:R-:W-:Y:S02]  /*ba90*/  LEA.HI.X R2, R3, R45, R2, 0x6, P3 ;  /* 0x0000002d03027211 */ /* 0x008fe400018f3402 */
[----:B-1----:R-:W-:-:S04]  /*baa0*/  @!P2 LEA R4, P3, R0, R4, 0x1 ;  /* 0x000000040004a211 */ /* 0x002fc800078608ff */
[----:B------:R-:W-:-:S05]  /*bab0*/  @!P2 LEA.HI.X R5, R0, R5, R2, 0x1, P3 ;  /* 0x000000050005a211 */ /* 0x000fca00018f0c02 */
[----:B------:R-:W-:Y:S01]  /*bac0*/  @!PT LDS RZ, [RZ] ;  /* 0x00000000fffff984 */ /* 0x000fe20000000800 */
[----:B------:R-:W-:Y:S01]  /*bad0*/  @!PT LDS RZ, [RZ] ;  /* 0x00000000fffff984 */ /* 0x000fe20000000800 */
[----:B------:R-:W-:Y:S01]  /*bae0*/  @!PT LDS RZ, [RZ] ;  /* 0x00000000fffff984 */ /* 0x000fe20000000800 */
[----:B------:R5:W-:Y:S04]  /*baf0*/  @!P2 LDGSTS.E.BYPASS.LTC128B.128 [R243+0x8000], desc[UR22][R4.64] ;  /* 0x0800000004f3afae */ /* 0x000be8000b901d56 */
[----:B------:R1:W-:Y:S01]  /*bb00*/  @P1 STS.128 [R243+0xa000], RZ ;  /* 0x00a000fff3001388 */ /* 0x0003e20000000c00 */
[----:B-----5:R-:W-:-:S04]  /*bb10*/  @!P1 LEA R4, P3, R0, R6, 0x1 ;  /* 0x0000000600049211 */ /* 0x020fc800078608ff */
[C---:B------:R-:W-:Y:S02]  /*bb20*/  @!P1 LEA.HI.X R5, R0.reuse, R7, R2, 0x1, P3 ;  /* 0x0000000700059211 */ /* 0x040fe400018f0c02 */
[----:B------:R-:W2:Y:S01]  /*bb30*/  @!P1 LDC.64 R6, c[0x0][0x218] ;  /* 0x00008600ff069b82 */ /* 0x000ea20000000a00 */
[----:B------:R-:W-:Y:S02]  /*bb40*/  IADD3 R0, P4, R0, UR29, RZ ;  /* 0x0000001d00007c10 */ /* 0x000fe4000ff9e0ff */
[----:B------:R-:W-:Y:S01]  /*bb50*/  @!PT LDS RZ, [RZ] ;  /* 0x00000000fffff984 */ /* 0x000fe20000000800 */
[----:B------:R-:W-:Y:S01]  /*bb60*/  @!PT LDS RZ, [RZ] ;  /* 0x00000000fffff984 */ /* 0x000fe20000000800 */
[----:B------:R-:W-:Y:S01]  /*bb70*/  @!PT LDS RZ, [RZ] ;  /* 0x00000000fffff984 */ /* 0x000fe20000000800 */
[----:B------:R4:W-:Y:S02]  /*bb80*/  @!P1 LDGSTS.E.BYPASS.LTC128B.128 [R243+0xa000], desc[UR22][R4.64+0x80] ;  /* 0x0a00008004f39fae */ /* 0x0009e4000b901d56 */
[----:B------:R-:W-:Y:S02]  /*bb90*/  IADD3.X R2, R2, UR28, RZ, P4, !PT ;  /* 0x0000001c02027c10 */ /* 0x000fe4000a7fe4ff */
[----:B------:R1:W-:Y:S01]  /*bba0*/  @P2 STS.128 [R243+0x8800], RZ ;  /* 0x008800fff3002388 */ /* 0x0003e20000000c00 */
[----:B----4-:R-:W-:-:S04]  /*bbb0*/  @!P2 LEA R4, P3, R0, R8, 0x1 ;  /* 0x000000080004a211 */ /* 0x010fc800078608ff */
[C---:B------:R-:W-:Y:S02]  /*bbc0*/  @!P2 LEA.HI.X R5, R0.reuse, R9, R2, 0x1, P3 ;  /* 0x000000090005a211 */ /* 0x040fe400018f0c02 */
[----:B------:R-:W3:Y:S03]  /*bbd0*/  @!P2 LDC.64 R8, c[0x0][0x218] ;  /* 0x00008600ff08ab82 */ /* 0x000ee60000000a00 */
[----:B------:R-:W-:Y:S01]  /*bbe0*/  @!PT LDS RZ, [RZ] ;  /* 0x00000000fffff984 */ /* 0x000fe20000000800 */
[----:B------:R-:W-:Y:S01]  /*bbf0*/  @!PT LDS RZ, [RZ] ;  /* 0x00000000fffff984 */ /* 0x000fe20000000800 */
[----:B------:R-:W-:Y:S01]  /*bc00*/  @!PT LDS RZ, [RZ] ;  /* 0x00000000fffff984 */ /* 0x000fe20000000800 */
[----:B------:R2:W-:Y:S04]  /*bc10*/  @!P2 LDGSTS.E.BYPASS.LTC128B.128 [R243+0x8800], desc[UR22][R4.64] ;  /* 0x0880000004f3afae */ /* 0x0005e8000b901d56 */
[----:B------:R1:W-:Y:S01]  /*bc20*/  @P1 STS.128 [R243+0xa800], RZ ;  /* 0x00a800fff3001388 */ /* 0x0003e20000000c00 */
[----:B--2---:R-:W-:-:S04]  /*bc30*/  @!P1 LEA R4, P3, R0, R6, 0x1 ;  /* 0x0000000600049211 */ /* 0x004fc800078608ff */
        /* <DEDUP_REMOVED lines=9> */
[----:B---3--:R-:W-:-:S04]  /*bcd0*/  @!P2 LEA R4, P3, R0, R8, 0x1 ;  /* 0x000000080004a211 */ /* 0x008fc800078608ff */
        /* <DEDUP_REMOVED lines=9> */
[----:B------:R-:W-:-:S03]  /*bd70*/  IADD3 R0, P4, R0, UR29, RZ ;  /* 0x0000001d00007c10 */ /* 0x000fc6000ff9e0ff */
[----:B------:R-:W-:Y:S01]  /*bd80*/  @!PT LDS RZ, [RZ] ;  /* 0x00000000fffff984 */ /* 0x000fe20000000800 */
[----:B------:R-:W-:Y:S01]  /*bd90*/  @!PT LDS RZ, [RZ] ;  /* 0x00000000fffff984 */ /* 0x000fe20000000800 */
[----:B------:R-:W-:Y:S01]  /*bda0*/  @!PT LDS RZ, [RZ] ;  /* 0x00000000fffff984 */ /* 0x000fe20000000800 */
[----:B------:R3:W-:Y:S01]  /*bdb0*/  @!P1 LDGSTS.E.BYPASS.LTC128B.128 [R243+0xb000], desc[UR22][R4.64+0x80] ;  /* 0x0b00008004f39fae */ /* 0x0007e2000b901d56 */
[----:B------:R-:W-:-:S03]  /*bdc0*/  IADD3.X R3, R2, UR28, RZ, P4, !PT ;  /* 0x0000001c02037c10 */ /* 0x000fc6000a7fe4ff */
        /* <DEDUP_REMOVED lines=16> */
.L_x_703:
[----:B------:R-:W-:Y:S05]  /*bed0*/  BSYNC B0 ;  /* 0x0000000000007941 */ /* 0x000fea0003800000 */
.L_x_702:
[----:B------:R-:W0:Y:S02]  /*bee0*/  LDGDEPBAR ;  /* 0x00000000000079af */ /* 0x000e240000000000 */
.L_x_701:
[----:B------:R-:W-:Y:S01]  /*bef0*/  STL [R1+0x8c], R231 ;  /* 0x00008ce701007387 */ /* 0x000fe20000100800 */
[----:B------:R-:W-:Y:S02]  /*bf00*/  MOV R51, R137 ;  /* 0x0000008900337202 */ /* 0x000fe40000000f00 */
[----:B------:R-:W-:Y:S01]  /*bf10*/  MOV R24, R136 ;  /* 0x0000008800187202 */ /* 0x000fe20000000f00 */
[----:B------:R3:W-:Y:S04]  /*bf20*/  STL [R1+0x88], R230 ;  /* 0x000088e601007387 */ /* 0x0007e80000100800 */
[----:B---3--:R-:W3:Y:S04]  /*bf30*/  LDL.LU R230, [R1+0x20] ;  /* 0x0000200001e67983 */ /* 0x008ee80000300800 */
[----:B------:R4:W-:Y:S04]  /*bf40*/  STL [R1+0x84], R229 ;  /* 0x000084e501007387 */ /* 0x0009e80000100800 */
[----:B----4-:R-:W4:Y:S04]  /*bf50*/  LDL.LU R229, [R1+0x1c] ;  /* 0x00001c0001e57983 */ /* 0x010f280000300800 */
[----:B------:R1:W-:Y:S04]  /*bf60*/  STL [R1+0x80], R224 ;  /* 0x000080e001007387 */ /* 0x0003e80000100800 */
[----:B-1----:R-:W4:Y:S01]  /*bf70*/  LDL.LU R224, [R1+0x14] ;  /* 0x0000140001e07983 */ /* 0x002f220000300800 */
[----:B------:R-:W-:Y:S01]  /*bf80*/  FMNMX.FTZ R0, R135, R12, !PT ;  /* 0x0000000c87007209 */ /* 0x000fe20007810000 */
[----:B------:R-:W-:Y:S01]  /*bf90*/  IMAD.MOV.U32 R49, RZ, RZ, R63 ;  /* 0x000000ffff317224 */ /* 0x000fe200078e003f */
[----:B------:R-:W-:Y:S01]  /*bfa0*/  MOV R27, R62 ;  /* 0x0000003e001b7202 */ /* 0x000fe20000000f00 */
[----:B------:R-:W4:Y:S01]  /*bfb0*/  LDL.LU R36, [R1+0x18] ;  /* 0x0000180001247983 */ /* 0x000f220000300800 */
[----:B------:R-:W-:-:S04]  /*bfc0*/  FMNMX.FTZ R0, R15, R0, !PT ;  /* 0x000000000f007209 */ /* 0x000fc80007810000 */
        /* <DEDUP_REMOVED lines=10> */
[----:B--2---:R-:W-:Y:S02]  /*c070*/  FMNMX.FTZ R3, R35, R0, !PT ;  /* 0x0000000023037209 */ /* 0x004fe40007810000 */
[----:B------:R-:W-:Y:S02]  /*c080*/  FMNMX.FTZ R0, R134, R13, !PT ;  /* 0x0000000d86007209 */ /* 0x000fe40007810000 */
[----:B------:R-:W-:Y:S02]  /*c090*/  FMNMX.FTZ R3, R47, R3, !PT ;  /* 0x000000032f037209 */ /* 0x000fe40007810000 */
[----:B------:R-:W-:Y:S02]  /*c0a0*/  FMNMX.FTZ R0, R31, R0, !PT ;  /* 0x000000001f007209 */ /* 0x000fe40007810000 */
[----:B------:R-:W-:Y:S02]  /*c0b0*/  FMNMX.FTZ R3, R23, R3, !PT ;  /* 0x0000000317037209 */ /* 0x000fe40007810000 */
[----:B------:R-:W-:-:S04]  /*c0c0*/  FMNMX.FTZ R0, R30, R0, !PT ;  /* 0x000000001e007209 */ /* 0x000fc80007810000 */
[----:B------:R-:W-:Y:S02]  /*c0d0*/  FMNMX.FTZ R2, R40, R0, !PT ;  /* 0x0000000028027209 */ /* 0x000fe40007810000 */
[----:B------:R-:W-:Y:S02]  /*c0e0*/  FMNMX.FTZ R0, R20, R3, !PT ;  /* 0x0000000314007209 */ /* 0x000fe40007810000 */
[----:B------:R-:W-:-:S03]  /*c0f0*/  FMNMX.FTZ R2, R51, R2, !PT ;  /* 0x0000000233027209 */ /* 0x000fc60007810000 */
[----:B------:R-:W1:Y:S01]  /*c100*/  SHFL.BFLY PT, R5, R0, 0x2, 0x1f ;  /* 0x0c401f0000057f89 */ /* 0x000e6200000e0000 */
        /* <DEDUP_REMOVED lines=11> */
[----:B-1----:R-:W-:-:S02]  /*c1c0*/  FMNMX.FTZ R2, R0, R5, !PT ;  /* 0x0000000500027209 */ /* 0x002fc40007810000 */
        /* <DEDUP_REMOVED lines=15> */
[----:B------:R-:W-:Y:S01]  /*c2c0*/  FMNMX.FTZ R3, R49, R3, !PT ;  /* 0x0000000331037209 */ /* 0x000fe20007810000 */
[----:B------:R-:W1:Y:S01]  /*c2d0*/  SHFL.BFLY PT, R6, R0, 0x2, 0x1f ;  /* 0x0c401f0000067f89 */ /* 0x000e6200000e0000 */
[----:B------:R-:W-:Y:S02]  /*c2e0*/  FMNMX.FTZ R4, R223, R4, !PT ;  /* 0x00000004df047209 */ /* 0x000fe40007810000 */
[----:B------:R-:W-:Y:S01]  /*c2f0*/  FMNMX.FTZ R3, R58, R3, !PT ;  /* 0x000000033a037209 */ /* 0x000fe20007810000 */
[----:B------:R-:W2:Y:S01]  /*c300*/  SHFL.BFLY PT, R7, R2, 0x1, 0x1f ;  /* 0x0c201f0002077f89 */ /* 0x000ea200000e0000 */
[----:B------:R-:W-:-:S02]  /*c310*/  FMNMX.FTZ R4, R57, R4, !PT ;  /* 0x0000000439047209 */ /* 0x000fc40007810000 */
[----:B------:R-:W-:Y:S02]  /*c320*/  FMNMX.FTZ R3, R59, R3, !PT ;  /* 0x000000033b037209 */ /* 0x000fe40007810000 */
[----:B------:R-:W-:Y:S02]  /*c330*/  FMNMX.FTZ R4, R217, R4, !PT ;  /* 0x00000004d9047209 */ /* 0x000fe40007810000 */
[----:B------:R-:W-:Y:S02]  /*c340*/  FMNMX.FTZ R3, R60, R3, !PT ;  /* 0x000000033c037209 */ /* 0x000fe40007810000 */
[----:B------:R-:W-:Y:S02]  /*c350*/  FMNMX.FTZ R4, R214, R4, !PT ;  /* 0x00000004d6047209 */ /* 0x000fe40007810000 */
[----:B------:R-:W-:Y:S02]  /*c360*/  FMNMX.FTZ R3, R67, R3, !PT ;  /* 0x0000000343037209 */ /* 0x000fe40007810000 */
[----:B------:R-:W-:-:S02]  /*c370*/  FMNMX.FTZ R4, R210, R4, !PT ;  /* 0x00000004d2047209 */ /* 0x000fc40007810000 */
[----:B-1----:R-:W-:Y:S02]  /*c380*/  FMNMX.FTZ R0, R0, R6, !PT ;  /* 0x0000000600007209 */ /* 0x002fe40007810000 */
[----:B--2---:R-:W-:-:S03]  /*c390*/  FMNMX.FTZ R26, R2, R7, !PT ;  /* 0x00000007021a7209 */ /* 0x004fc60007810000 */
[----:B------:R-:W-:Y:S01]  /*c3a0*/  SHFL.BFLY PT, R8, R0, 0x1, 0x1f ;  /* 0x0c201f0000087f89 */ /* 0x000fe200000e0000 */
[----:B------:R-:W-:Y:S02]  /*c3b0*/  FSETP.NEU.FTZ.AND P6, PT, R26, -INF , PT ;  /* 0xff8000001a00780b */ /* 0x000fe40003fdd000 */
[----:B---3--:R-:W-:Y:S02]  /*c3c0*/  FMNMX.FTZ R5, R230, R3, !PT ;  /* 0x00000003e6057209 */ /* 0x008fe40007810000 */
[----:B------:R-:W-:-:S05]  /*c3d0*/  FMNMX.FTZ R3, R208, R4, !PT ;  /* 0x00000004d0037209 */ /* 0x000fca0007810000 */
[----:B------:R-:W1:Y:S01]  /*c3e0*/  SHFL.BFLY PT, R6, R3, 0x2, 0x1f ;  /* 0x0c401f0003067f89 */ /* 0x000e6200000e0000 */
[----:B----4-:R-:W-:Y:S02]  /*c3f0*/  FMNMX.FTZ R2, R229, R5, !PT ;  /* 0x00000005e5027209 */ /* 0x010fe40007810000 */
[----:B-1----:R-:W-:Y:S02]  /*c400*/  FMNMX.FTZ R3, R3, R6, !PT ;  /* 0x0000000603037209 */ /* 0x002fe40007810000 */
[----:B------:R-:W-:-:S04]  /*c410*/  FMNMX.FTZ R2, R224, R2, !PT ;  /* 0x00000002e0027209 */ /* 0x000fc80007810000 */
[----:B------:R-:W-:-:S04]  /*c420*/  FMNMX.FTZ R4, R140, R2, !PT ;  /* 0x000000028c047209 */ /* 0x000fc80007810000 */
[----:B------:R-:W-:-:S04]  /*c430*/  FMNMX.FTZ R4, R138, R4, !PT ;  /* 0x000000048a047209 */ /* 0x000fc80007810000 */
[----:B------:R-:W-:-:S05]  /*c440*/  FMNMX.FTZ R4, R56, R4, !PT ;  /* 0x0000000438047209 */ /* 0x000fca0007810000 */
[----:B------:R-:W1:Y:S04]  /*c450*/  SHFL.BFLY PT, R6, R4, 0x2, 0x1f ;  /* 0x0c401f0004067f89 */ /* 0x000e6800000e0000 */
[----:B------:R-:W2:Y:S01]  /*c460*/  SHFL.BFLY PT, R7, R3, 0x1, 0x1f ;  /* 0x0c201f0003077f89 */ /* 0x000ea200000e0000 */
[----:B------:R-:W-:-:S05]  /*c470*/  FMUL.FTZ R2, R26, UR10 ;  /* 0x0000000a1a027c20 */ /* 0x000fca0008410000 */
[----:B------:R-:W-:Y:S02]  /*c480*/  FSEL R2, R2, RZ, P6 ;  /* 0x000000ff02027208 */ /* 0x000fe40003000000 */
[----:B-1----:R-:W-:-:S05]  /*c490*/  FMNMX.FTZ R4, R4, R6, !PT ;  /* 0x0000000604047209 */ /* 0x002fca0007810000 */
[----:B------:R-:W1:Y:S01]  /*c4a0*/  SHFL.BFLY PT, R6, R4, 0x1, 0x1f ;  /* 0x0c201f0004067f89 */ /* 0x000e6200000e0000 */
[----:B------:R-:W-:-:S04]  /*c4b0*/  FFMA.FTZ R5, R12, UR10, -R2 ;  /* 0x0000000a0c057c23 */ /* 0x000fc80008010802 */
[----:B------:R3:W-:Y:S01]  /*c4c0*/  MUFU.EX2 R10, R5 ;  /* 0x00000005000a7308 */ /* 0x0007e20000000800 */
[----:B------:R-:W-:Y:S02]  /*c4d0*/  FMNMX.FTZ R25, R0, R8, !PT ;  /* 0x0000000800197209 */ /* 0x000fe40007810000 */
[----:B--2---:R-:W-:Y:S01]  /*c4e0*/  FMNMX.FTZ R11, R3, R7, !PT ;  /* 0x00000007030b7209 */ /* 0x004fe20007810000 */
[----:B------:R-:W-:Y:S04]  /*c4f0*/  STL [R1+0x10], R26 ;  /* 0x0000101a01007387 */ /* 0x000fe80000100800 */
[----:B------:R-:W-:Y:S01]  /*c500*/  STL [R1+0xc], R25 ;  /* 0x00000c1901007387 */ /* 0x000fe20000100800 */
[----:B---3--:R-:W-:-:S04]  /*c510*/  FFMA.FTZ R5, R15, UR10, -R2 ;  /* 0x0000000a0f057c23 */ /* 0x008fc80008010802 */
[----:B------:R2:W-:Y:S01]  /*c520*/  MUFU.EX2 R18, R5 ;  /* 0x0000000500127308 */ /* 0x0005e20000000800 */
[----:B------:R3:W-:Y:S01]  /*c530*/  STL [R1+0x8], R11 ;  /* 0x0000080b01007387 */ /* 0x0007e20000100800 */
[----:B--2---:R-:W-:Y:S01]  /*c540*/  FFMA.FTZ R5, R28, UR10, -R2 ;  /* 0x0000000a1c057c23 */ /* 0x004fe20008010802 */
[----:B-1----:R-:W-:-:S05]  /*c550*/  FMNMX.FTZ R28, R4, R6, !PT ;  /* 0x00000006041c7209 */ /* 0x002fca0007810000 */
[----:B------:R-:W-:Y:S04]  /*c560*/  STL [R1+0x4], R28 ;  /* 0x0000041c01007387 */ /* 0x000fe80000100800 */
[----:B------:R-:W2:Y:S01]  /*c570*/  LDL.LU R38, [R1+0x28] ;  /* 0x0000280001267983 */ /* 0x000ea20000300800 */
[----:B------:R-:W-:Y:S01]  /*c580*/  FFMA.FTZ R0, R14, UR10, -R2 ;  /* 0x0000000a0e007c23 */ /* 0x000fe20008010802 */
[----:B------:R-:W-:-:S03]  /*c590*/  FSETP.NEU.FTZ.AND P5, PT, R25, -INF , PT ;  /* 0xff8000001900780b */ /* 0x000fc60003fbd000 */
[----:B------:R1:W-:Y:S01]  /*c5a0*/  MUFU.EX2 R48, R0 ;  /* 0x0000000000307308 */ /* 0x0003e20000000800 */
[----:B------:R-:W-:Y:S01]  /*c5b0*/  FSETP.NEU.FTZ.AND P4, PT, R11, -INF , PT ;  /* 0xff8000000b00780b */ /* 0x000fe20003f9d000 */
[----:B-1----:R-:W-:-:S05]  /*c5c0*/  FMUL.FTZ R0, R25, UR10 ;  /* 0x0000000a19007c20 */ /* 0x002fca0008410000 */
[----:B------:R-:W-:-:S05]  /*c5d0*/  FSEL R0, R0, RZ, P5 ;  /* 0x000000ff00007208 */ /* 0x000fca0002800000 */
[----:B------:R-:W-:-:S04]  /*c5e0*/  FFMA.FTZ R3, R31, UR10, -R0 ;  /* 0x0000000a1f037c23 */ /* 0x000fc80008010800 */
[----:B------:R1:W4:Y:S01]  /*c5f0*/  MUFU.EX2 R19, R3 ;  /* 0x0000000300137308 */ /* 0x0003220000000800 */
[----:B------:R-:W-:Y:S01]  /*c600*/  FMUL.FTZ R12, R28, UR10 ;  /* 0x0000000a1c0c7c20 */ /* 0x000fe20008410000 */
[----:B-1----:R-:W-:-:S05]  /*c610*/  FMUL.FTZ R3, R11, UR10 ;  /* 0x0000000a0b037c20 */ /* 0x002fca0008410000 */
[----:B------:R-:W-:Y:S01]  /*c620*/  FSEL R3, R3, RZ, P4 ;  /* 0x000000ff03037208 */ /* 0x000fe20002000000 */
[----:B------:R1:W-:Y:S04]  /*c630*/  MUFU.EX2 R50, R5 ;  /* 0x0000000500327308 */ /* 0x0003e80000000800 */
[----:B------:R-:W-:Y:S01]  /*c640*/  FFMA.FTZ R4, R43, UR10, -R3 ;  /* 0x0000000a2b047c23 */ /* 0x000fe20008010803 */
[----:B------:R-:W-:-:S03]  /*c650*/  FSETP.NEU.FTZ.AND P3, PT, R28, -INF , PT ;  /* 0xff8000001c00780b */ /* 0x000fc60003f7d000 */
[----:B------:R3:W-:Y:S01]  /*c660*/  MUFU.EX2 R139, R4 ;  /* 0x00000004008b7308 */ /* 0x0007e20000000800 */
[----:B-1----:R-:W-:-:S07]  /*c670*/  FFMA.FTZ R5, R13, UR10, -R0 ;  /* 0x0000000a0d057c23 */ /* 0x002fce0008010800 */
[----:B------:R1:W-:Y:S01]  /*c680*/  MUFU.EX2 R9, R5 ;  /* 0x0000000500097308 */ /* 0x0003e20000000800 */
[----:B---3--:R-:W-:Y:S01]  /*c690*/  FFMA.FTZ R4, R42, UR10, -R3 ;  /* 0x0000000a2a047c23 */ /* 0x008fe20008010803 */
[----:B------:R-:W-:-:S06]  /*c6a0*/  FSEL R12, R12, RZ, P3 ;  /* 0x000000ff0c0c7208 */ /* 0x000fcc0001800000 */
[----:B------:R3:W-:Y:S01]  /*c6b0*/  MUFU.EX2 R137, R4 ;  /* 0x0000000400897308 */ /* 0x0007e20000000800 */
[----:B-1----:R-:W-:-:S07]  /*c6c0*/  FFMA.FTZ R5, R30, UR10, -R0 ;  /* 0x0000000a1e057c23 */ /* 0x002fce0008010800 */
[----:B------:R1:W-:Y:S01]  /*c6d0*/  MUFU.EX2 R136, R5 ;  /* 0x0000000500887308 */ /* 0x0003e20000000800 */
[----:B---3--:R-:W-:-:S07]  /*c6e0*/  FFMA.FTZ R4, R52, UR10, -R3 ;  /* 0x0000000a34047c23 */ /* 0x008fce0008010803 */
[----:B------:R3:W4:Y:S01]  /*c6f0*/  MUFU.EX2 R17, R4 ;  /* 0x0000000400117308 */ /* 0x0007220000000800 */
[----:B-1----:R-:W-:-:S07]  /*c700*/  FFMA.FTZ R5, R40, UR10, -R0 ;  /* 0x0000000a28057c23 */ /* 0x002fce0008010800 */
[----:B------:R1:W4:Y:S01]  /*c710*/  MUFU.EX2 R16, R5 ;  /* 0x0000000500107308 */ /* 0x0003220000000800 */
[----:B---3--:R-:W-:-:S07]  /*c720*/  FFMA.FTZ R4, R41, UR10, -R12 ;  /* 0x0000000a29047c23 */ /* 0x008fce000801080c */
[----:B------:R3:W-:Y:S01]  /*c730*/  MUFU.EX2 R44, R4 ;  /* 0x00000004002c7308 */ /* 0x0007e20000000800 */
[----:B-1----:R-:W-:-:S07]  /*c740*/  FFMA.FTZ R5, R29, UR10, -R3 ;  /* 0x0000000a1d057c23 */ /* 0x002fce0008010803 */
[----:B------:R1:W-:Y:S01]  /*c750*/  MUFU.EX2 R45, R5 ;  /* 0x00000005002d7308 */ /* 0x0003e20000000800 */
[----:B---3--:R-:W-:-:S07]  /*c760*/  FFMA.FTZ R4, R53, UR10, -R12 ;  /* 0x0000000a35047c23 */ /* 0x008fce000801080c */
[----:B------:R3:W-:Y:S01]  /*c770*/  MUFU.EX2 R39, R4 ;  /* 0x0000000400277308 */ /* 0x0007e20000000800 */
[----:B-1----:R-:W-:-:S05]  /*c780*/  FSEL R5, R26, RZ, P6 ;  /* 0x000000ff1a057208 */ /* 0x002fca0003000000 */
[----:B------:R-:W-:Y:S01]  /*c790*/  FADD.FTZ R5, R135, -R5 ;  /* 0x8000000587057221 */ /* 0x000fe20000010000 */
[----:B---3--:R-:W-:Y:S01]  /*c7a0*/  FFMA.FTZ R4, R54, UR10, -R12 ;  /* 0x0000000a36047c23 */ /* 0x008fe2000801080c */
[----:B------:R-:W-:-:S03]  /*c7b0*/  FSEL R6, R25, RZ, P5 ;  /* 0x000000ff19067208 */ /* 0x000fc60002800000 */
[----:B------:R1:W-:Y:S01]  /*c7c0*/  MUFU.EX2 R142, R4 ;  /* 0x00000004008e7308 */ /* 0x0003e20000000800 */
[----:B----4-:R-:W-:Y:S01]  /*c7d0*/  MOV R29, R19 ;  /* 0x00000013001d7202 */ /* 0x010fe20000000f00 */
[----:B------:R-:W-:Y:S01]  /*c7e0*/  FADD.FTZ R6, R134, -R6 ;  /* 0x8000000686067221 */ /* 0x000fe20000010000 */
[----:B------:R-:W-:Y:S02]  /*c7f0*/  MOV R30, R18 ;  /* 0x00000012001e7202 */ /* 0x000fe40000000f00 */
[----:B------:R-:W-:Y:S01]  /*c800*/  MOV R134, R17 ;  /* 0x0000001100867202 */ /* 0x000fe20000000f00 */
[----:B-1----:R-:W-:Y:S01]  /*c810*/  FMUL.FTZ R4, R5, UR10 ;  /* 0x0000000a05047c20 */ /* 0x002fe20008410000 */
[----:B------:R-:W-:-:S05]  /*c820*/  FSEL R5, R11, RZ, P4 ;  /* 0x000000ff0b057208 */ /* 0x000fca0002000000 */
[----:B------:R-:W1:Y:S01]  /*c830*/  MUFU.EX2 R4, R4 ;  /* 0x0000000400047308 */ /* 0x000e620000000800 */
[----:B------:R-:W-:Y:S01]  /*c840*/  FADD.FTZ R7, R133, -R5 ;  /* 0x8000000585077221 */ /* 0x000fe20000010000 */
[----:B------:R-:W-:Y:S01]  /*c850*/  IMAD.MOV.U32 R133, RZ, RZ, R16 ;  /* 0x000000ffff857224 */ /* 0x000fe200078e0010 */
[----:B------:R-:W-:Y:S01]  /*c860*/  FSEL R5, R28, RZ, P3 ;  /* 0x000000ff1c057208 */ /* 0x000fe20001800000 */
[----:B------:R-:W3:Y:S04]  /*c870*/  LDSM.16.MT88.4 R16, [R225+0xc000] ;  /* 0x00c00000e110783b */ /* 0x000ee80000004200 */
[----:B------:R-:W-:Y:S01]  /*c880*/  FADD.FTZ R5, R132, -R5 ;  /* 0x8000000584057221 */ /* 0x000fe20000010000 */
[----:B------:R-:W-:Y:S01]  /*c890*/  FMUL.FTZ R6, R6, UR10 ;  /* 0x0000000a06067c20 */ /* 0x000fe20008410000 */
[----:B------:R-:W-:-:S02]  /*c8a0*/  FMUL.FTZ R7, R7, UR10 ;  /* 0x0000000a07077c20 */ /* 0x000fc40008410000 */
[----:B------:R-:W-:Y:S01]  /*c8b0*/  FMUL.FTZ R13, R5, UR10 ;  /* 0x0000000a050d7c20 */ /* 0x000fe20008410000 */
[----:B------:R-:W-:Y:S01]  /*c8c0*/  FFMA.FTZ R5, R55, UR10, -R12 ;  /* 0x0000000a37057c23 */ /* 0x000fe2000801080c */
[----:B------:R-:W4:Y:S01]  /*c8d0*/  MUFU.EX2 R15, R6 ;  /* 0x00000006000f7308 */ /* 0x000f220000000800 */
[----:B-1----:R-:W-:-:S07]  /*c8e0*/  FMUL.FTZ R40, R116, R4 ;  /* 0x0000000474287220 */ /* 0x002fce0000410000 */
[----:B------:R-:W1:Y:S08]  /*c8f0*/  MUFU.EX2 R14, R7 ;  /* 0x00000007000e7308 */ /* 0x000e700000000800 */
[----:B------:R-:W3:Y:S08]  /*c900*/  MUFU.EX2 R13, R13 ;  /* 0x0000000d000d7308 */ /* 0x000ef00000000800 */
[----:B------:R3:W3:Y:S01]  /*c910*/  MUFU.EX2 R116, R5 ;  /* 0x0000000500747308 */ /* 0x0006e20000000800 */
        /* <DEDUP_REMOVED lines=33> */
[----:B----4-:R-:W-:Y:S01]  /*cb30*/  FMUL.FTZ R174, R174, R15 ;  /* 0x0000000faeae7220 */ /* 0x010fe20000410000 */
[----:B------:R-:W-:Y:S01]  /*cb40*/  MOV R117, R11 ;  /* 0x0000000b00757202 */ /* 0x000fe20000000f00 */
[----:B------:R-:W-:Y:S01]  /*cb50*/  FMUL.FTZ R175, R175, R15 ;  /* 0x0000000fafaf7220 */ /* 0x000fe20000410000 */
[----:B------:R-:W-:Y:S01]  /*cb60*/  F2FP.BF16.F32.PACK_AB R10, R50, R48 ;  /* 0x00000030320a723e */ /* 0x000fe200000010ff */
[----:B-1----:R-:W-:Y:S01]  /*cb70*/  FMUL.FTZ R204, R204, R14 ;  /* 0x0000000ecccc7220 */ /* 0x002fe20000410000 */
[----:B------:R-:W-:Y:S01]  /*cb80*/  F2FP.BF16.F32.PACK_AB R11, R133, R136 ;  /* 0x00000088850b723e */ /* 0x000fe200000010ff */
[----:B------:R-:W-:Y:S01]  /*cb90*/  FMUL.FTZ R205, R205, R14 ;  /* 0x0000000ecdcd7220 */ /* 0x000fe20000410000 */
[-C--:B---3--:R-:W-:Y:S01]  /*cba0*/  FMUL.FTZ R206, R206, R13.reuse ;  /* 0x0000000dcece7220 */ /* 0x088fe20000410000 */
        /* <DEDUP_REMOVED lines=10> */
[----:B------:R-:W-:Y:S01]  /*cc50*/  FMUL.FTZ R171, R171, R15 ;  /* 0x0000000fabab7220 */ /* 0x000fe20000410000 */
[----:B------:R-:W-:-:S03]  /*cc60*/  MOV R128, R60 ;  /* 0x0000003c00807202 */ /* 0x000fc60000000f00 */
[----:B------:R-:W-:Y:S01]  /*cc70*/  HMMA.16816.F32.BF16 R204, R4, R16, R204 ;  /* 0x0000001004cc723c */ /* 0x000fe200000418cc */
[----:B--2---:R-:W-:Y:S01]  /*cc80*/  FFMA.FTZ R38, R38, R15, R9 ;  /* 0x0000000f26267223 */ /* 0x004fe20000010009 */
[----:B------:R-:W-:-:S04]  /*cc90*/  F2FP.BF16.F32.PACK_AB R9, R29, R9 ;  /* 0x000000091d09723e */ /* 0x000fc800000010ff */
[----:B------:R-:W-:Y:S06]  /*cca0*/  HMMA.16816.F32.BF16 R200, R4, R18, R200 ;  /* 0x0000001204c8723c */ /* 0x000fec00000418c8 */
[C---:B------:R-:W-:Y:S06]  /*ccb0*/  HMMA.16816.F32.BF16 R172, R8.reuse, R16, R172 ;  /* 0x0000001008ac723c */ /* 0x040fec00000418ac */
[----:B------:R-:W-:Y:S01]  /*ccc0*/  HMMA.16816.F32.BF16 R60, R8, R18, R168 ;  /* 0x00000012083c723c */ /* 0x000fe200000418a8 */
[----:B------:R-:W1:Y:S01]  /*ccd0*/  LDSM.16.MT88.4 R16, [R226+0xc000] ;  /* 0x00c00000e210783b */ /* 0x000e620000004200 */
[-C--:B------:R-:W-:Y:S01]  /*cce0*/  FMUL.FTZ R192, R192, R14.reuse ;  /* 0x0000000ec0c07220 */ /* 0x080fe20000410000 */
[-C--:B------:R-:W-:Y:S01]  /*ccf0*/  FMUL.FTZ R193, R193, R14.reuse ;  /* 0x0000000ec1c17220 */ /* 0x080fe20000410000 */
        /* <DEDUP_REMOVED lines=14> */
[----:B------:R-:W-:Y:S02]  /*cde0*/  MOV R168, R57 ;  /* 0x0000003900a87202 */ /* 0x000fe40000000f00 */
[----:B------:R-:W-:Y:S02]  /*cdf0*/  MOV R129, R56 ;  /* 0x0000003800817202 */ /* 0x000fe40000000f00 */
        /* <DEDUP_REMOVED lines=50> */
[-C--:B------:R-:W-:Y:S01]  /*d120*/  FMUL.FTZ R75, R75, R13.reuse ;  /* 0x0000000d4b4b7220 */ /* 0x080fe20000410000 */
[----:B------:R-:W-:Y:S01]  /*d130*/  MOV R191, R194 ;  /* 0x000000c200bf7202 */ /* 0x000fe20000000f00 */
[-C--:B------:R-:W-:Y:S01]  /*d140*/  FMUL.FTZ R76, R76, R14.reuse ;  /* 0x0000000e4c4c7220 */ /* 0x080fe20000410000 */
[----:B------:R-:W-:Y:S01]  /*d150*/  FMUL.FTZ R77, R77, R14 ;  /* 0x0000000e4d4d7220 */ /* 0x000fe20000410000 */
[-C--:B------:R-:W-:Y:S01]  /*d160*/  FMUL.FTZ R78, R78, R13.reuse ;  /* 0x0000000d4e4e7220 */ /* 0x080fe20000410000 */
[----:B------:R-:W-:Y:S01]  /*d170*/  FMUL.FTZ R79, R79, R13 ;  /* 0x0000000d4f4f7220 */ /* 0x000fe20000410000 */
[----:B------:R-:W-:-:S02]  /*d180*/  IMAD.MOV.U32 R194, RZ, RZ, R143 ;  /* 0x000000ffffc27224 */ /* 0x000fc400078e008f */
[-C--:B------:R-:W-:Y:S01]  /*d190*/  FMUL.FTZ R82, R82, R15.reuse ;  /* 0x0000000f52527220 */ /* 0x080fe20000410000 */
[----:B------:R-:W-:Y:S01]  /*d1a0*/  FMUL.FTZ R83, R83, R15 ;  /* 0x0000000f53537220 */ /* 0x000fe20000410000 */
[----:B------:R-:W-:Y:S02]  /*d1b0*/  MOV R192, R169 ;  /* 0x000000a900c07202 */ /* 0x000fe40000000f00 */
[----:B------:R-:W-:Y:S02]  /*d1c0*/  MOV R193, R129 ;  /* 0x0000008100c17202 */ /* 0x000fe40000000f00 */
[----:B------:R-:W-:Y:S02]  /*d1d0*/  MOV R169, R134 ;  /* 0x0000008600a97202 */ /* 0x000fe40000000f00 */
[----:B------:R-:W-:Y:S01]  /*d1e0*/  MOV R129, R135 ;  /* 0x0000008700817202 */ /* 0x000fe20000000f00 */
[----:B-1----:R-:W-:Y:S07]  /*d1f0*/  HMMA.16816.F32.BF16 R144, R8, R16, R68 ;  /* 0x000000100890723c */ /* 0x002fee0000041844 */
[----:B------:R-:W-:-:S02]  /*d200*/  MOV R69, R142 ;  /* 0x0000008e00457202 */ /* 0x000fc40000000f00 */
[----:B------:R-:W-:Y:S02]  /*d210*/  MOV R68, R141 ;  /* 0x0000008d00447202 */ /* 0x000fe40000000f00 */
[----:B------:R-:W-:Y:S02]  /*d220*/  MOV R70, R140 ;  /* 0x0000008c00467202 */ /* 0x000fe40000000f00 */
[----:B------:R-:W-:Y:S01]  /*d230*/  HMMA.16816.F32.BF16 R140, R4, R16, R72 ;  /* 0x00000010048c723c */ /* 0x000fe20000041848 */
[----:B------:R-:W-:Y:S02]  /*d240*/  MOV R71, R170 ;  /* 0x000000aa00477202 */ /* 0x000fe40000000f00 */
[----:B------:R-:W-:-:S04]  /*d250*/  MOV R170, R26 ;  /* 0x0000001a00aa7202 */ /* 0x000fc80000000f00 */
[----:B------:R-:W-:Y:S01]  /*d260*/  IMAD.MOV.U32 R73, RZ, RZ, R194 ;  /* 0x000000ffff497224 */ /* 0x000fe200078e00c2 */
[----:B------:R-:W-:Y:S01]  /*d270*/  MOV R72, R168 ;  /* 0x000000a800487202 */ /* 0x000fe20000000f00 */
[----:B------:R-:W-:Y:S01]  /*d280*/  IMAD.MOV.U32 R194, RZ, RZ, R132 ;  /* 0x000000ffffc27224 */ /* 0x000fe200078e0084 */
[----:B------:R-:W-:Y:S02]  /*d290*/  MOV R168, R133 ;  /* 0x0000008500a87202 */ /* 0x000fe40000000f00 */
[----:B------:R-:W-:Y:S07]  /*d2a0*/  HMMA.16816.F32.BF16 R132, R4, R18, R76 ;  /* 0x000000120484723c */ /* 0x000fee000004184c */
[----:B------:R-:W-:Y:S01]  /*d2b0*/  MOV R78, R171 ;  /* 0x000000ab004e7202 */ /* 0x000fe20000000f00 */
[----:B------:R-:W-:Y:S01]  /*d2c0*/  IMAD.MOV.U32 R76, RZ, RZ, R27 ;  /* 0x000000ffff4c7224 */ /* 0x000fe200078e001b */
[----:B------:R-:W-:-:S02]  /*d2d0*/  MOV R77, R31 ;  /* 0x0000001f004d7202 */ /* 0x000fc40000000f00 */
[----:B------:R-:W-:Y:S02]  /*d2e0*/  MOV R171, R25 ;  /* 0x0000001900ab7202 */ /* 0x000fe40000000f00 */
[----:B------:R-:W-:Y:S02]  /*d2f0*/  MOV R31, R24 ;  /* 0x00000018001f7202 */ /* 0x000fe40000000f00 */
[----:B------:R-:W-:Y:S01]  /*d300*/  HMMA.16816.F32.BF16 R24, R8, R18, R80 ;  /* 0x000000120818723c */ /* 0x000fe20000041850 */
[----:B------:R-:W1:Y:S01]  /*d310*/  LDSM.16.MT88.4 R16, [R226+0xe000] ;  /* 0x00e00000e210783b */ /* 0x000e620000004200 */
[-C--:B------:R-:W-:Y:S01]  /*d320*/  FMUL.FTZ R88, R88, R14.reuse ;  /* 0x0000000e58587220 */ /* 0x080fe20000410000 */
[----:B------:R-:W-:Y:S01]  /*d330*/  FMUL.FTZ R89, R89, R14 ;  /* 0x0000000e59597220 */ /* 0x000fe20000410000 */
[-C--:B------:R-:W-:Y:S01]  /*d340*/  FMUL.FTZ R90, R90, R13.reuse ;  /* 0x0000000d5a5a7220 */ /* 0x080fe20000410000 */
[----:B------:R-:W-:-:S07]  /*d350*/  FMUL.FTZ R91, R91, R13 ;  /* 0x0000000d5b5b7220 */ /* 0x000fce0000410000 */
[-C--:B-1----:R-:W-:Y:S01]  /*d360*/  HMMA.16816.F32.BF16 R80, R4, R16.reuse, R88 ;  /* 0x000000100450723c */ /* 0x082fe20000041858 */
[----:B------:R-:W2:Y:S02]  /*d370*/  LDL.LU R89, [R1+0x2c] ;  /* 0x00002c0001597983 */ /* 0x000ea40000300800 */
[-C--:B--2---:R-:W-:Y:S02]  /*d380*/  FFMA.FTZ R45, R89, R14.reuse, R45 ;  /* 0x0000000e592d7223 */ /* 0x084fe4000001002d */
[----:B------:R-:W2:Y:S01]  /*d390*/  LDL.LU R89, [R1+0x30] ;  /* 0x0000300001597983 */ /* 0x000ea20000300800 */
[-C--:B------:R-:W-:Y:S01]  /*d3a0*/  FMUL.FTZ R86, R86, R15.reuse ;  /* 0x0000000f56567220 */ /* 0x080fe20000410000 */
[-C--:B------:R-:W-:Y:S01]  /*d3b0*/  FMUL.FTZ R87, R87, R15.reuse ;  /* 0x0000000f57577220 */ /* 0x080fe20000410000 */
[----:B------:R-:W-:Y:S01]  /*d3c0*/  FMUL.FTZ R98, R98, R15 ;  /* 0x0000000f62627220 */ /* 0x000fe20000410000 */
[-C--:B------:R-:W-:Y:S01]  /*d3d0*/  FMUL.FTZ R92, R92, R14.reuse ;  /* 0x0000000e5c5c7220 */ /* 0x080fe20000410000 */
[----:B------:R-:W-:Y:S01]  /*d3e0*/  FMUL.FTZ R93, R93, R14 ;  /* 0x0000000e5d5d7220 */ /* 0x000fe20000410000 */
[-C--:B------:R-:W-:Y:S01]  /*d3f0*/  FMUL.FTZ R94, R94, R13.reuse ;  /* 0x0000000d5e5e7220 */ /* 0x080fe20000410000 */
[----:B------:R-:W-:Y:S01]  /*d400*/  FMUL.FTZ R95, R95, R13 ;  /* 0x0000000d5f5f7220 */ /* 0x000fe20000410000 */
[----:B------:R-:W-:Y:S01]  /*d410*/  FMUL.FTZ R99, R99, R15 ;  /* 0x0000000f63637220 */ /* 0x000fe20000410000 */
[----:B------:R-:W-:Y:S01]  /*d420*/  MOV R74, R139 ;  /* 0x0000008b004a7202 */ /* 0x000fe20000000f00 */
[----:B------:R-:W-:Y:S01]  /*d430*/  IMAD.MOV.U32 R188, RZ, RZ, R137 ;  /* 0x000000ffffbc7224 */ /* 0x000fe200078e0089 */
[----:B------:R-:W-:Y:S01]  /*d440*/  MOV R75, R138 ;  /* 0x0000008a004b7202 */ /* 0x000fe20000000f00 */
[----:B------:R-:W-:Y:S01]  /*d450*/  HMMA.16816.F32.BF16 R152, R8, R16, R84 ;  /* 0x000000100898723c */ /* 0x000fe20000041854 */
[----:B------:R-:W-:-:S05]  /*d460*/  MOV R189, R136 ;  /* 0x0000008800bd7202 */ /* 0x000fca0000000f00 */
        /* <DEDUP_REMOVED lines=15> */
[----:B--2---:R-:W-:-:S02]  /*d560*/  FFMA.FTZ R44, R89, R13, R44 ;  /* 0x0000000d592c7223 */ /* 0x004fc4000001002c */
[----:B------:R-:W2:Y:S01]  /*d570*/  LDL.LU R89, [R1] ;  /* 0x0000000001597983 */ /* 0x000ea20000300800 */
        /* <DEDUP_REMOVED lines=13> */
[----:B------:R-:W-:Y:S01]  /*d650*/  MOV R90, R129 ;  /* 0x00000081005a7202 */ /* 0x000fe20000000f00 */
[----:B------:R-:W-:-:S02]  /*d660*/  IMAD.MOV.U32 R91, RZ, RZ, R192 ;  /* 0x000000ffff5b7224 */ /* 0x000fc400078e00c0 */
[----:B------:R-:W-:Y:S01]  /*d670*/  IMAD.MOV.U32 R79, RZ, RZ, R191 ;  /* 0x000000ffff4f7224 */ /* 0x000fe200078e00bf */
[----:B------:R-:W-:Y:S02]  /*d680*/  MOV R191, R194 ;  /* 0x000000c200bf7202 */ /* 0x000fe40000000f00 */
[----:B------:R-:W-:Y:S01]  /*d690*/  MOV R194, R38 ;  /* 0x0000002600c27202 */ /* 0x000fe20000000f00 */
[----:B------:R-:W-:Y:S01]  /*d6a0*/  FMUL.FTZ R38, R130, R15 ;  /* 0x0000000f82267220 */ /* 0x000fe20000410000 */
[----:B------:R-:W-:Y:S01]  /*d6b0*/  MOV R192, R193 ;  /* 0x000000c100c07202 */ /* 0x000fe20000000f00 */
[C---:B-1----:R-:W-:Y:S06]  /*d6c0*/  HMMA.16816.F32.BF16 R120, R4.reuse, R16, R120 ;  /* 0x000000100478723c */ /* 0x042fec0000041878 */
[----:B------:R-:W-:Y:S01]  /*d6d0*/  HMMA.16816.F32.BF16 R124, R4, R18, R124 ;  /* 0x00000012047c723c */ /* 0x000fe2000004187c */
[----:B------:R-:W-:-:S02]  /*d6e0*/  MOV R193, R43 ;  /* 0x0000002b00c17202 */ /* 0x000fc40000000f00 */
[----:B------:R-:W-:Y:S01]  /*d6f0*/  MOV R190, R39 ;  /* 0x0000002700be7202 */ /* 0x000fe20000000f00 */
[-C--:B------:R-:W-:Y:S01]  /*d700*/  FMUL.FTZ R43, R119, R15.reuse ;  /* 0x0000000f772b7220 */ /* 0x080fe20000410000 */
[----:B------:R-:W-:Y:S02]  /*d710*/  IMAD.MOV.U32 R129, RZ, RZ, R42 ;  /* 0x000000ffff817224 */ /* 0x000fe400078e002a */
[-C--:B------:R-:W-:Y:S01]  /*d720*/  FMUL.FTZ R42, R118, R15.reuse ;  /* 0x0000000f762a7220 */ /* 0x080fe20000410000 */
[----:B------:R-:W-:Y:S01]  /*d730*/  FMUL.FTZ R39, R131, R15 ;  /* 0x0000000f83277220 */ /* 0x000fe20000410000 */
[----:B------:R-:W-:-:S05]  /*d740*/  FFMA.FTZ R32, R32, UR10, -R2 ;  /* 0x0000000a20207c23 */ /* 0x000fca0008010802 */
[C---:B------:R-:W-:Y:S06]  /*d750*/  HMMA.16816.F32.BF16 R40, R8.reuse, R16, R40 ;  /* 0x000000100828723c */ /* 0x040fec0000041828 */
[----:B------:R-:W-:Y:S01]  /*d760*/  HMMA.16816.F32.BF16 R36, R8, R18, R36 ;  /* 0x000000120824723c */ /* 0x000fe20000041824 */
[----:B------:R-:W1:Y:S01]  /*d770*/  LDSM.16.MT88.4 R16, [R225+0xc800] ;  /* 0x00c80000e110783b */ /* 0x000e620000004200 */
[--C-:B------:R-:W-:Y:S01]  /*d780*/  FFMA.FTZ R15, R213, UR10, -R0.reuse ;  /* 0x0000000ad50f7c23 */ /* 0x100fe20008010800 */
[--C-:B------:R-:W-:Y:S01]  /*d790*/  FFMA.FTZ R211, R211, UR10, -R0.reuse ;  /* 0x0000000ad3d37c23 */ /* 0x100fe20008010800 */
[----:B------:R-:W-:Y:S01]  /*d7a0*/  FFMA.FTZ R209, R209, UR10, -R0 ;  /* 0x0000000ad1d17c23 */ /* 0x000fe20008010800 */
[--C-:B------:R-:W-:Y:S01]  /*d7b0*/  FFMA.FTZ R217, R217, UR10, -R3.reuse ;  /* 0x0000000ad9d97c23 */ /* 0x100fe20008010803 */
[--C-:B------:R-:W-:Y:S01]  /*d7c0*/  FFMA.FTZ R214, R214, UR10, -R3.reuse ;  /* 0x0000000ad6d67c23 */ /* 0x100fe20008010803 */
[--C-:B------:R-:W-:Y:S01]  /*d7d0*/  FFMA.FTZ R210, R210, UR10, -R3.reuse ;  /* 0x0000000ad2d27c23 */ /* 0x100fe20008010803 */
[----:B------:R-:W-:Y:S01]  /*d7e0*/  FFMA.FTZ R208, R208, UR10, -R3 ;  /* 0x0000000ad0d07c23 */ /* 0x000fe20008010803 */
[----:B------:R-:W-:-:S02]  /*d7f0*/  IMAD.MOV.U32 R131, RZ, RZ, R71 ;  /* 0x000000ffff837224 */ /* 0x000fc400078e0047 */
[----:B--2---:R-:W-:Y:S01]  /*d800*/  FFMA.FTZ R4, R89, UR10, -R2 ;  /* 0x0000000a59047c23 */ /* 0x004fe20008010802 */
[----:B------:R-:W-:Y:S01]  /*d810*/  IMAD.MOV.U32 R89, RZ, RZ, R90 ;  /* 0x000000ffff597224 */ /* 0x000fe200078e005a */
[----:B------:R-:W-:Y:S02]  /*d820*/  MOV R90, R91 ;  /* 0x0000005b005a7202 */ /* 0x000fe40000000f00 */
[----:B------:R-:W-:Y:S02]  /*d830*/  MOV R91, R76 ;  /* 0x0000004c005b7202 */ /* 0x000fe40000000f00 */
[----:B------:R-:W-:Y:S01]  /*d840*/  MOV R76, R77 ;  /* 0x0000004d004c7202 */ /* 0x000fe20000000f00 */
[----:B------:R-:W-:Y:S01]  /*d850*/  IMAD.MOV.U32 R77, RZ, RZ, R78 ;  /* 0x000000ffff4d7224 */ /* 0x000fe200078e004e */
[----:B------:R-:W-:Y:S02]  /*d860*/  MOV R78, R79 ;  /* 0x0000004f004e7202 */ /* 0x000fe40000000f00 */
[----:B------:R-:W-:-:S02]  /*d870*/  MOV R79, R72 ;  /* 0x00000048004f7202 */ /* 0x000fc40000000f00 */
[----:B------:R-:W-:Y:S01]  /*d880*/  MOV R72, R73 ;  /* 0x0000004900487202 */ /* 0x000fe20000000f00 */
[----:B------:R-:W-:Y:S01]  /*d890*/  IMAD.MOV.U32 R73, RZ, RZ, R68 ;  /* 0x000000ffff497224 */ /* 0x000fe200078e0044 */
[----:B------:R-:W-:Y:S02]  /*d8a0*/  MOV R68, R195 ;  /* 0x000000c300447202 */ /* 0x000fe40000000f00 */
[----:B------:R2:W-:Y:S02]  /*d8b0*/  MUFU.EX2 R195, R4 ;  /* 0x0000000400c37308 */ /* 0x0005e40000000800 */
[----:B--2---:R-:W-:-:S06]  /*d8c0*/  FFMA.FTZ R4, R222, UR10, -R2 ;  /* 0x0000000ade047c23 */ /* 0x004fcc0008010802 */
[----:B------:R2:W3:Y:S02]  /*d8d0*/  MUFU.EX2 R7, R4 ;  /* 0x0000000400077308 */ /* 0x0004e40000000800 */
[----:B--2---:R-:W-:-:S06]  /*d8e0*/  FFMA.FTZ R4, R212, UR10, -R2 ;  /* 0x0000000ad4047c23 */ /* 0x004fcc0008010802 */
[----:B------:R2:W-:Y:S02]  /*d8f0*/  MUFU.EX2 R130, R4 ;  /* 0x0000000400827308 */ /* 0x0005e40000000800 */
[----:B--2---:R-:W-:-:S06]  /*d900*/  FFMA.FTZ R4, R33, UR10, -R2 ;  /* 0x0000000a21047c23 */ /* 0x004fcc0008010802 */
[----:B------:R2:W-:Y:S02]  /*d910*/  MUFU.EX2 R100, R4 ;  /* 0x0000000400647308 */ /* 0x0005e40000000800 */
[----:B--2---:R-:W-:-:S06]  /*d920*/  FFMA.FTZ R4, R193, UR10, -R0 ;  /* 0x0000000ac1047c23 */ /* 0x004fcc0008010800 */
[----:B------:R2:W-:Y:S02]  /*d930*/  MUFU.EX2 R193, R4 ;  /* 0x0000000400c17308 */ /* 0x0005e40000000800 */
[----:B--2---:R-:W-:Y:S01]  /*d940*/  FFMA.FTZ R4, R89, UR10, -R0 ;  /* 0x0000000a59047c23 */ /* 0x004fe20008010800 */
        /* <DEDUP_REMOVED lines=13> */
[----:B------:R-:W-:Y:S02]  /*da20*/  MOV R190, R194 ;  /* 0x000000c200be7202 */ /* 0x000fe40000000f00 */
[----:B------:R2:W4:Y:S02]  /*da30*/  MUFU.EX2 R194, R4 ;  /* 0x0000000400c27308 */ /* 0x0005240000000800 */
[----:B--2---:R-:W-:-:S06]  /*da40*/  FFMA.FTZ R4, R216, UR10, -R0 ;  /* 0x0000000ad8047c23 */ /* 0x004fcc0008010800 */
[----:B------:R2:W-:Y:S02]  /*da50*/  MUFU.EX2 R119, R4 ;  /* 0x0000000400777308 */ /* 0x0005e40000000800 */
[----:B--2---:R-:W-:-:S06]  /*da60*/  FFMA.FTZ R4, R34, UR10, -R0 ;  /* 0x0000000a22047c23 */ /* 0x004fcc0008010800 */
[----:B------:R2:W-:Y:S02]  /*da70*/  MUFU.EX2 R6, R4 ;  /* 0x0000000400067308 */ /* 0x0005e40000000800 */
[----:B--2---:R-:W-:-:S06]  /*da80*/  FFMA.FTZ R4, R191, UR10, -R3 ;  /* 0x0000000abf047c23 */ /* 0x004fcc0008010803 */
[----:B------:R2:W-:Y:S02]  /*da90*/  MUFU.EX2 R191, R4 ;  /* 0x0000000400bf7308 */ /* 0x0005e40000000800 */
[----:B--2---:R-:W-:Y:S01]  /*daa0*/  FFMA.FTZ R4, R89, UR10, -R3 ;  /* 0x0000000a59047c23 */ /* 0x004fe20008010803 */
        /* <DEDUP_REMOVED lines=14> */
[----:B------:R2:W-:Y:S01]  /*db90*/  MUFU.EX2 R192, R4 ;  /* 0x0000000400c07308 */ /* 0x0005e20000000800 */
[----:B------:R-:W-:Y:S01]  /*dba0*/  IMAD.MOV.U32 R88, RZ, RZ, R91 ;  /* 0x000000ffff587224 */ /* 0x000fe200078e005b */
[----:B------:R-:W-:Y:S02]  /*dbb0*/  MOV R91, R78 ;  /* 0x0000004e005b7202 */ /* 0x000fe40000000f00 */
[----:B------:R-:W-:Y:S02]  /*dbc0*/  MOV R103, R90 ;  /* 0x0000005a00677202 */ /* 0x000fe40000000f00 */
[----:B------:R-:W-:Y:S01]  /*dbd0*/  MOV R78, R73 ;  /* 0x00000049004e7202 */ /* 0x000fe20000000f00 */
[----:B--2---:R-:W-:-:S04]  /*dbe0*/  FFMA.FTZ R4, R252, UR10, -R3 ;  /* 0x0000000afc047c23 */ /* 0x004fc80008010803 */
[----:B------:R2:W-:Y:S01]  /*dbf0*/  MUFU.EX2 R222, R4 ;  /* 0x0000000400de7308 */ /* 0x0005e20000000800 */
[----:B------:R-:W-:Y:S02]  /*dc00*/  MOV R90, R77 ;  /* 0x0000004d005a7202 */ /* 0x000fe40000000f00 */
[----:B------:R-:W-:Y:S01]  /*dc10*/  MOV R73, R188 ;  /* 0x000000bc00497202 */ /* 0x000fe20000000f00 */
[----:B------:R-:W-:Y:S01]  /*dc20*/  IMAD.MOV.U32 R188, RZ, RZ, R168 ;  /* 0x000000ffffbc7224 */ /* 0x000fe200078e00a8 */
[----:B------:R-:W-:Y:S01]  /*dc30*/  MOV R77, R72 ;  /* 0x00000048004d7202 */ /* 0x000fe20000000f00 */
[----:B------:R-:W-:Y:S01]  /*dc40*/  IMAD.MOV.U32 R72, RZ, RZ, R75 ;  /* 0x000000ffff487224 */ /* 0x000fe200078e004b */
[----:B------:R-:W-:Y:S02]  /*dc50*/  MOV R168, R169 ;  /* 0x000000a900a87202 */ /* 0x000fe40000000f00 */
[----:B------:R-:W-:Y:S01]  /*dc60*/  MOV R75, R190 ;  /* 0x000000be004b7202 */ /* 0x000fe20000000f00 */
[----:B--2---:R-:W-:-:S04]  /*dc70*/  FFMA.FTZ R4, R220, UR10, -R3 ;  /* 0x0000000adc047c23 */ /* 0x004fc80008010803 */
[----:B------:R2:W1:Y:S01]  /*dc80*/  MUFU.EX2 R5, R4 ;  /* 0x0000000400057308 */ /* 0x0004620000000800 */
[----:B------:R-:W-:Y:S02]  /*dc90*/  MOV R169, R170 ;  /* 0x000000aa00a97202 */ /* 0x000fe40000000f00 */
[----:B------:R-:W-:Y:S01]  /*dca0*/  MOV R170, R171 ;  /* 0x000000ab00aa7202 */ /* 0x000fe20000000f00 */
[----:B------:R-:W-:Y:S01]  /*dcb0*/  IMAD.MOV.U32 R171, RZ, RZ, R30 ;  /* 0x000000ffffab7224 */ /* 0x000fe200078e001e */
        /* <DEDUP_REMOVED lines=8> */
[----:B------:R2:W-:Y:S01]  /*dd40*/  MUFU.EX2 R190, R4 ;  /* 0x0000000400be7308 */ /* 0x0005e20000000800 */
[----:B------:R-:W-:-:S02]  /*dd50*/  MOV R74, R189 ;  /* 0x000000bd004a7202 */ /* 0x000fc40000000f00 */
[----:B------:R-:W-:Y:S02]  /*dd60*/  MOV R101, R89 ;  /* 0x0000005900657202 */ /* 0x000fe40000000f00 */
[----:B------:R-:W-:Y:S02]  /*dd70*/  MOV R88, R76 ;  /* 0x0000004c00587202 */ /* 0x000fe40000000f00 */
[----:B------:R-:W-:Y:S01]  /*dd80*/  MOV R89, R79 ;  /* 0x0000004f00597202 */ /* 0x000fe20000000f00 */
[----:B------:R-:W-:Y:S01]  /*dd90*/  IMAD.MOV.U32 R78, RZ, RZ, R74 ;  /* 0x000000ffff4e7224 */ /* 0x000fe200078e004a */
[----:B------:R-:W-:Y:S02]  /*dda0*/  MOV R76, R72 ;  /* 0x00000048004c7202 */ /* 0x000fe40000000f00 */
[----:B------:R-:W-:Y:S01]  /*ddb0*/  MOV R79, R75 ;  /* 0x0000004b004f7202 */ /* 0x000fe20000000f00 */
[----:B--2---:R-:W-:Y:S01]  /*ddc0*/  FFMA.FTZ R4, R103, UR10, -R12 ;  /* 0x0000000a67047c23 */ /* 0x004fe2000801080c */
[----:B------:R-:W-:-:S02]  /*ddd0*/  MOV R103, R91 ;  /* 0x0000005b00677202 */ /* 0x000fc40000000f00 */
[----:B------:R-:W-:Y:S02]  /*dde0*/  MOV R91, R77 ;  /* 0x0000004d005b7202 */ /* 0x000fe40000000f00 */
[----:B------:R-:W-:Y:S02]  /*ddf0*/  MOV R77, R73 ;  /* 0x00000049004d7202 */ /* 0x000fe40000000f00 */
[----:B------:R-:W-:Y:S01]  /*de00*/  MOV R73, R168 ;  /* 0x000000a800497202 */ /* 0x000fe20000000f00 */
[--C-:B------:R-:W-:Y:S01]  /*de10*/  FFMA.FTZ R34, R219, UR10, -R2.reuse ;  /* 0x0000000adb227c23 */ /* 0x100fe20008010802 */
[----:B------:R-:W-:Y:S01]  /*de20*/  MOV R72, R188 ;  /* 0x000000bc00487202 */ /* 0x000fe20000000f00 */
[--C-:B------:R-:W-:Y:S01]  /*de30*/  FFMA.FTZ R33, R218, UR10, -R2.reuse ;  /* 0x0000000ada217c23 */ /* 0x100fe20008010802 */
[----:B------:R-:W-:Y:S01]  /*de40*/  MOV R75, R170 ;  /* 0x000000aa004b7202 */ /* 0x000fe20000000f00 */
[--C-:B------:R-:W-:Y:S01]  /*de50*/  FFMA.FTZ R31, R46, UR10, -R2.reuse ;  /* 0x0000000a2e1f7c23 */ /* 0x100fe20008010802 */
[----:B------:R-:W-:Y:S01]  /*de60*/  MOV R168, R171 ;  /* 0x000000ab00a87202 */ /* 0x000fe20000000f00 */
[----:B------:R-:W-:Y:S01]  /*de70*/  FFMA.FTZ R189, R35, UR10, -R2 ;  /* 0x0000000a23bd7c23 */ /* 0x000fe20008010802 */
[----:B------:R-:W-:-:S02]  /*de80*/  IMAD.MOV.U32 R74, RZ, RZ, R169 ;  /* 0x000000ffff4a7224 */ /* 0x000fc400078e00a9 */
[--C-:B------:R-:W-:Y:S01]  /*de90*/  FFMA.FTZ R171, R47, UR10, -R2.reuse ;  /* 0x0000000a2fab7c23 */ /* 0x100fe20008010802 */
[--C-:B------:R-:W-:Y:S01]  /*dea0*/  FFMA.FTZ R170, R23, UR10, -R2.reuse ;  /* 0x0000000a17aa7c23 */ /* 0x100fe20008010802 */
[----:B------:R-:W-:Y:S01]  /*deb0*/  FFMA.FTZ R188, R20, UR10, -R2 ;  /* 0x0000000a14bc7c23 */ /* 0x000fe20008010802 */
[----:B------:R-:W-:Y:S01]  /*dec0*/  FFMA.FTZ R2, R115, UR10, -R12 ;  /* 0x0000000a73027c23 */ /* 0x000fe2000801080c */
        /* <DEDUP_REMOVED lines=12> */
[----:B------:R-:W-:Y:S02]  /*df90*/  MOV R79, R74 ;  /* 0x0000004a004f7202 */ /* 0x000fe40000000f00 */
[----:B------:R-:W-:Y:S01]  /*dfa0*/  MOV R72, R75 ;  /* 0x0000004b00487202 */ /* 0x000fe20000000f00 */
[--C-:B------:R-:W-:Y:S01]  /*dfb0*/  FFMA.FTZ R30, R30, UR10, -R0.reuse ;  /* 0x0000000a1e1e7c23 */ /* 0x100fe20008010800 */
[----:B------:R-:W-:Y:S01]  /*dfc0*/  MOV R74, R169 ;  /* 0x000000a9004a7202 */ /* 0x000fe20000000f00 */
[--C-:B------:R-:W-:Y:S01]  /*dfd0*/  FFMA.FTZ R29, R221, UR10, -R0.reuse ;  /* 0x0000000add1d7c23 */ /* 0x100fe20008010800 */
[----:B------:R-:W-:Y:S01]  /*dfe0*/  MOV R75, R28 ;  /* 0x0000001c004b7202 */ /* 0x000fe20000000f00 */
[--C-:B------:R-:W-:Y:S01]  /*dff0*/  FFMA.FTZ R28, R215, UR10, -R0.reuse ;  /* 0x0000000ad71c7c23 */ /* 0x100fe20008010800 */
[--C-:B------:R-:W-:Y:S01]  /*e000*/  FFMA.FTZ R169, R22, UR10, -R0.reuse ;  /* 0x0000000a16a97c23 */ /* 0x100fe20008010800 */
[----:B------:R-:W-:Y:S01]  /*e010*/  FFMA.FTZ R168, R21, UR10, -R0 ;  /* 0x0000000a15a87c23 */ /* 0x000fe20008010800 */
[----:B------:R-:W-:Y:S01]  /*e020*/  FFMA.FTZ R0, R113, UR10, -R12 ;  /* 0x0000000a71007c23 */ /* 0x000fe2000801080c */
[----:B------:R-:W2:Y:S08]  /*e030*/  MUFU.EX2 R118, R4 ;  /* 0x0000000400767308 */ /* 0x000eb00000000800 */
[----:B------:R1:W-:Y:S01]  /*e040*/  MUFU.EX2 R35, R2 ;  /* 0x0000000200237308 */ /* 0x0003e20000000800 */
[--C-:B------:R-:W-:Y:S01]  /*e050*/  FFMA.FTZ R14, R114, UR10, -R3.reuse ;  /* 0x0000000a720e7c23 */ /* 0x100fe20008010803 */
[----:B------:R-:W-:Y:S01]  /*e060*/  FFMA.FTZ R13, R101, UR10, -R3 ;  /* 0x0000000a650d7c23 */ /* 0x000fe20008010803 */
[----:B---3--:R-:W-:Y:S01]  /*e070*/  MOV R218, R7 ;  /* 0x0000000700da7202 */ /* 0x008fe20000000f00 */
[----:B------:R-:W3:Y:S04]  /*e080*/  LDSM.16.MT88.4 R20, [R226+0xc800] ;  /* 0x00c80000e214783b */ /* 0x000ee80000004200 */
[----:B------:R2:W2:Y:S01]  /*e090*/  MUFU.EX2 R212, R0 ;  /* 0x0000000000d47308 */ /* 0x0004a20000000800 */
[----:B------:R-:W-:-:S02]  /*e0a0*/  F2FP.BF16.F32.PACK_AB R8, R218, R195 ;  /* 0x000000c3da08723e */ /* 0x000fc400000010ff */
[----:B----4-:R-:W-:Y:S01]  /*e0b0*/  F2FP.BF16.F32.PACK_AB R9, R194, R193 ;  /* 0x000000c1c209723e */ /* 0x010fe200000010ff */
[--C-:B-1----:R-:W-:Y:S01]  /*e0c0*/  FFMA.FTZ R2, R115, UR10, -R3.reuse ;  /* 0x0000000a73027c23 */ /* 0x102fe20008010803 */
[----:B------:R-:W-:Y:S01]  /*e0d0*/  F2FP.BF16.F32.PACK_AB R10, R100, R130 ;  /* 0x00000082640a723e */ /* 0x000fe200000010ff */
[----:B--2---:R-:W-:Y:S01]  /*e0e0*/  FFMA.FTZ R0, R223, UR10, -R3 ;  /* 0x0000000adf007c23 */ /* 0x004fe20008010803 */
[----:B------:R-:W-:Y:S01]  /*e0f0*/  IMAD.MOV.U32 R3, RZ, RZ, R5 ;  /* 0x000000ffff037224 */ /* 0x000fe200078e0005 */
[----:B------:R-:W-:Y:S02]  /*e100*/  MOV R223, R6 ;  /* 0x0000000600df7202 */ /* 0x000fe40000000f00 */
[----:B------:R-:W-:Y:S02]  /*e110*/  F2FP.BF16.F32.PACK_AB R4, R192, R191 ;  /* 0x000000bfc004723e */ /* 0x000fe400000010ff */
[----:B------:R-:W-:Y:S02]  /*e120*/  F2FP.BF16.F32.PACK_AB R11, R223, R119 ;  /* 0x00000077df0b723e */ /* 0x000fe400000010ff */
[----:B------:R-:W-:-:S02]  /*e130*/  F2FP.BF16.F32.PACK_AB R5, R118, R190 ;  /* 0x000000be7605723e */ /* 0x000fc400000010ff */
[----:B------:R-:W-:Y:S02]  /*e140*/  F2FP.BF16.F32.PACK_AB R6, R3, R222 ;  /* 0x000000de0306723e */ /* 0x000fe400000010ff */
[----:B------:R-:W-:Y:S01]  /*e150*/  F2FP.BF16.F32.PACK_AB R7, R212, R35 ;  /* 0x00000023d407723e */ /* 0x000fe200000010ff */
[-C--:B------:R-:W-:Y:S06]  /*e160*/  HMMA.16816.F32.BF16 R172, R8, R16.reuse, R172 ;  /* 0x0000001008ac723c */ /* 0x080fec00000418ac */
[C---:B------:R-:W-:Y:S06]  /*e170*/  HMMA.16816.F32.BF16 R204, R4.reuse, R16, R204 ;  /* 0x0000001004cc723c */ /* 0x040fec00000418cc */
[-C--:B------:R-:W-:Y:S06]  /*e180*/  HMMA.16816.F32.BF16 R200, R4, R18.reuse, R200 ;  /* 0x0000001204c8723c */ /* 0x080fec00000418c8 */
[----:B------:R-:W-:Y:S01]  /*e190*/  HMMA.16816.F32.BF16 R60, R8, R18, R60 ;  /* 0x00000012083c723c */ /* 0x000fe2000004183c */
[----:B------:R-:W1:Y:S01]  /*e1a0*/  LDSM.16.MT88.4 R16, [R228+0xc800] ;  /* 0x00c80000e410783b */ /* 0x000e620000004200 */
[----:B------:R-:W-:Y:S01]  /*e1b0*/  MOV R101, R76 ;  /* 0x0000004c00657202 */ /* 0x000fe20000000f00 */
[----:B------:R-:W-:Y:S01]  /*e1c0*/  IMAD.MOV.U32 R113, RZ, RZ, R79 ;  /* 0x000000ffff717224 */ /* 0x000fe200078e004f */
[----:B------:R-:W-:-:S02]  /*e1d0*/  MOV R115, R77 ;  /* 0x0000004d00737202 */ /* 0x000fc40000000f00 */
[----:B------:R-:W-:Y:S01]  /*e1e0*/  MOV R114, R78 ;  /* 0x0000004e00727202 */ /* 0x000fe20000000f00 */
[----:B---3--:R-:W-:Y:S01]  /*e1f0*/  HMMA.16816.F32.BF16 R64, R4, R22, R64 ;  /* 0x000000160440723c */ /* 0x008fe20000041840 */
[----:B------:R-:W-:Y:S02]  /*e200*/  MOV R219, R68 ;  /* 0x0000004400db7202 */ /* 0x000fe40000000f00 */
[----:B------:R-:W-:Y:S02]  /*e210*/  MOV R220, R69 ;  /* 0x0000004500dc7202 */ /* 0x000fe40000000f00 */
[----:B------:R-:W-:Y:S01]  /*e220*/  MOV R252, R70 ;  /* 0x0000004600fc7202 */ /* 0x000fe20000000f00 */
[----:B------:R-:W-:Y:S01]  /*e230*/  HMMA.16816.F32.BF16 R76, R8, R20, R164 ;  /* 0x00000014084c723c */ /* 0x000fe200000418a4 */
[----:B------:R-:W-:Y:S01]  /*e240*/  MOV R112, R72 ;  /* 0x0000004800707202 */ /* 0x000fe20000000f00 */
[----:B------:R-:W-:Y:S01]  /*e250*/  IMAD.MOV.U32 R46, RZ, RZ, R75 ;  /* 0x000000ffff2e7224 */ /* 0x000fe200078e004b */
[----:B------:R-:W-:-:S02]  /*e260*/  MOV R47, R73 ;  /* 0x00000049002f7202 */ /* 0x000fc40000000f00 */
[----:B------:R-:W-:Y:S01]  /*e270*/  MOV R216, R74 ;  /* 0x0000004a00d87202 */ /* 0x000fe20000000f00 */
[----:B------:R-:W-:Y:S06]  /*e280*/  HMMA.16816.F32.BF16 R68, R4, R20, R196 ;  /* 0x000000140444723c */ /* 0x000fec00000418c4 */
[C---:B------:R-:W-:Y:S01]  /*e290*/  HMMA.16816.F32.BF16 R56, R8.reuse, R22, R56 ;  /* 0x000000160838723c */ /* 0x040fe20000041838 */
[----:B------:R-:W2:Y:S05]  /*e2a0*/  LDSM.16.MT88.4 R20, [R227+0xc800] ;  /* 0x00c80000e314783b */ /* 0x000eaa0000004200 */
        /* <DEDUP_REMOVED lines=9> */
[----:B------:R-:W-:Y:S01]  /*e340*/  MOV R221, R102 ;  /* 0x0000006600dd7202 */ /* 0x000fe20000000f00 */
[----:B--2---:R-:W-:Y:S01]  /*e350*/  HMMA.16816.F32.BF16 R156, R8, R22, R148 ;  /* 0x00000016089c723c */ /* 0x004fe20000041894 */
[----:B------:R-:W-:Y:S01]  /*e360*/  MOV R215, R131 ;  /* 0x0000008300d77202 */ /* 0x000fe20000000f00 */
[----:B------:R-:W-:Y:S01]  /*e370*/  IMAD.MOV.U32 R101, RZ, RZ, R128 ;  /* 0x000000ffff657224 */ /* 0x000fe200078e0080 */
[----:B------:R-:W-:Y:S01]  /*e380*/  MOV R166, R130 ;  /* 0x0000008200a67202 */ /* 0x000fe20000000f00 */
[----:B------:R-:W-:Y:S01]  /*e390*/  IMAD.MOV.U32 R252, RZ, RZ, R89 ;  /* 0x000000fffffc7224 */ /* 0x000fe200078e0059 */
[----:B------:R-:W-:-:S02]  /*e3a0*/  MOV R219, R103 ;  /* 0x0000006700db7202 */ /* 0x000fc40000000f00 */
[----:B------:R-:W-:Y:S02]  /*e3b0*/  MOV R151, R220 ;  /* 0x000000dc00977202 */ /* 0x000fe40000000f00 */
[----:B------:R-:W-:Y:S01]  /*e3c0*/  MOV R102, R129 ;  /* 0x0000008100667202 */ /* 0x000fe20000000f00 */
[-C--:B------:R-:W-:Y:S01]  /*e3d0*/  HMMA.16816.F32.BF16 R160, R8, R20.reuse, R160 ;  /* 0x0000001408a0723c */ /* 0x080fe200000418a0 */
[----:B------:R-:W-:Y:S02]  /*e3e0*/  MOV R220, R88 ;  /* 0x0000005800dc7202 */ /* 0x000fe40000000f00 */
[----:B------:R-:W-:Y:S02]  /*e3f0*/  MOV R149, R90 ;  /* 0x0000005a00957202 */ /* 0x000fe40000000f00 */
[----:B------:R-:W-:Y:S01]  /*e400*/  MOV R103, R91 ;  /* 0x0000005b00677202 */ /* 0x000fe20000000f00 */
[C---:B------:R-:W-:Y:S06]  /*e410*/  HMMA.16816.F32.BF16 R180, R4.reuse, R20, R180 ;  /* 0x0000001404b4723c */ /* 0x040fec00000418b4 */
[C---:B------:R-:W-:Y:S01]  /*e420*/  HMMA.16816.F32.BF16 R176, R4.reuse, R22, R176 ;  /* 0x0000001604b0723c */ /* 0x040fe200000418b0 */
[----:B------:R-:W2:Y:S05]  /*e430*/  LDSM.16.MT88.4 R20, [R228+0xe800] ;  /* 0x00e80000e414783b */ /* 0x000eaa0000004200 */
[----:B-1----:R-:W-:Y:S06]  /*e440*/  HMMA.16816.F32.BF16 R128, R4, R18, R132 ;  /* 0x000000120480723c */ /* 0x002fec0000041884 */
[-C--:B------:R-:W-:Y:S06]  /*e450*/  HMMA.16816.F32.BF16 R144, R8, R16.reuse, R144 ;  /* 0x000000100890723c */ /* 0x080fec0000041890 */
[----:B------:R-:W-:Y:S06]  /*e460*/  HMMA.16816.F32.BF16 R88, R4, R16, R140 ;  /* 0x000000100458723c */ /* 0x000fec000004188c */
[----:B------:R-:W-:Y:S01]  /*e470*/  HMMA.16816.F32.BF16 R132, R8, R18, R24 ;  /* 0x000000120884723c */ /* 0x000fe20000041818 */
[----:B------:R-:W1:Y:S04]  /*e480*/  LDSM.16.MT88.4 R24, [R226+0xe800] ;  /* 0x00e80000e218783b */ /* 0x000e680000004200 */
[----:B------:R-:W3:Y:S01]  /*e490*/  LDSM.16.MT88.4 R16, [R227+0xe800] ;  /* 0x00e80000e310783b */ /* 0x000ee20000004200 */
[----:B------:R-:W-:Y:S01]  /*e4a0*/  MOV R148, R47 ;  /* 0x0000002f00947202 */ /* 0x000fe20000000f00 */
[----:B------:R-:W-:Y:S01]  /*e4b0*/  IMAD.MOV.U32 R165, RZ, RZ, R112 ;  /* 0x000000ffffa57224 */ /* 0x000fe200078e0070 */
[----:B------:R-:W-:-:S02]  /*e4c0*/  MOV R47, R113 ;  /* 0x00000071002f7202 */ /* 0x000fc40000000f00 */
[----:B------:R-:W-:Y:S01]  /*e4d0*/  MOV R164, R114 ;  /* 0x0000007200a47202 */ /* 0x000fe20000000f00 */
[----:B--2---:R-:W-:Y:S01]  /*e4e0*/  HMMA.16816.F32.BF16 R104, R4, R20, R104 ;  /* 0x000000140468723c */ /* 0x004fe20000041868 */
[----:B------:R-:W-:Y:S02]  /*e4f0*/  MOV R150, R115 ;  /* 0x0000007300967202 */ /* 0x000fe40000000f00 */
[----:B------:R-:W-:-:S03]  /*e500*/  MOV R141, R119 ;  /* 0x00000077008d7202 */ /* 0x000fc60000000f00 */
[----:B------:R-:W-:Y:S01]  /*e510*/  HMMA.16816.F32.BF16 R108, R4, R22, R108 ;  /* 0x00000016046c723c */ /* 0x000fe2000004186c */
[----:B------:R-:W-:Y:S02]  /*e520*/  MOV R143, R118 ;  /* 0x00000076008f7202 */ /* 0x000fe40000000f00 */
[----:B------:R-:W-:Y:S02]  /*e530*/  MOV R197, R117 ;  /* 0x0000007500c57202 */ /* 0x000fe40000000f00 */
[----:B------:R-:W-:Y:S01]  /*e540*/  MOV R140, R220 ;  /* 0x000000dc008c7202 */ /* 0x000fe20000000f00 */
[----:B------:R-:W-:Y:S01]  /*e550*/  HMMA.16816.F32.BF16 R96, R8, R20, R96 ;  /* 0x000000140860723c */ /* 0x000fe20000041860 */
[----:B------:R2:W-:Y:S05]  /*e560*/  MUFU.EX2 R220, R2 ;  /* 0x0000000200dc7308 */ /* 0x0005ea0000000800 */
[C---:B-1----:R-:W-:Y:S06]  /*e570*/  HMMA.16816.F32.BF16 R112, R4.reuse, R24, R80 ;  /* 0x000000180470723c */ /* 0x042fec0000041850 */
[C---:B------:R-:W-:Y:S06]  /*e580*/  HMMA.16816.F32.BF16 R92, R4.reuse, R26, R92 ;  /* 0x0000001a045c723c */ /* 0x040fec000004185c */
[C---:B---3--:R-:W-:Y:S06]  /*e590*/  HMMA.16816.F32.BF16 R120, R4.reuse, R16, R120 ;  /* 0x000000100478723c */ /* 0x048fec0000041878 */
[----:B------:R-:W-:Y:S07]  /*e5a0*/  HMMA.16816.F32.BF16 R124, R4, R18, R124 ;  /* 0x00000012047c723c */ /* 0x000fee000004187c */
[----:B------:R-:W-:-:S02]  /*e5b0*/  MOV R7, R212 ;  /* 0x000000d400077202 */ /* 0x000fc40000000f00 */
[----:B------:R-:W-:Y:S02]  /*e5c0*/  MOV R212, R116 ;  /* 0x0000007400d47202 */ /* 0x000fe40000000f00 */
[----:B------:R-:W-:Y:S01]  /*e5d0*/  HMMA.16816.F32.BF16 R116, R8, R24, R152 ;  /* 0x000000180874723c */ /* 0x000fe20000041898 */
[----:B------:R-:W-:Y:S01]  /*e5e0*/  MOV R5, R199 ;  /* 0x000000c700057202 */ /* 0x000fe20000000f00 */
[----:B------:R-:W-:Y:S01]  /*e5f0*/  IMAD.MOV.U32 R6, RZ, RZ, R222 ;  /* 0x000000ffff067224 */ /* 0x000fe200078e00de */
[----:B------:R-:W-:-:S04]  /*e600*/  MOV R4, R252 ;  /* 0x000000fc00047202 */ /* 0x000fc80000000f00 */
[----:B------:R-:W-:Y:S01]  /*e610*/  MOV R153, R101 ;  /* 0x0000006500997202 */ /* 0x000fe20000000f00 */
[----:B------:R-:W-:Y:S01]  /*e620*/  IMAD.MOV.U32 R154, RZ, RZ, R102 ;  /* 0x000000ffff9a7224 */ /* 0x000fe200078e0066 */
[----:B------:R-:W-:Y:S01]  /*e630*/  MOV R155, R103 ;  /* 0x00000067009b7202 */ /* 0x000fe20000000f00 */
[----:B------:R1:W-:Y:S03]  /*e640*/  MUFU.EX2 R222, R0 ;  /* 0x0000000000de7308 */ /* 0x0003e60000000800 */
[----:B------:R-:W-:Y:S02]  /*e650*/  MOV R152, R154 ;  /* 0x0000009a00987202 */ /* 0x000fe40000000f00 */
[----:B------:R-:W-:Y:S01]  /*e660*/  MOV R154, R155 ;  /* 0x0000009b009a7202 */ /* 0x000fe20000000f00 */
[----:B------:R-:W-:Y:S01]  /*e670*/  IMAD.MOV.U32 R155, RZ, RZ, R4 ;  /* 0x000000ffff9b7224 */ /* 0x000fe200078e0004 */
[----:B------:R-:W-:Y:S01]  /*e680*/  MOV R199, R3 ;  /* 0x0000000300c77202 */ /* 0x000fe20000000f00 */
[----:B------:R-:W-:Y:S01]  /*e690*/  IMAD.MOV.U32 R3, RZ, RZ, R221 ;  /* 0x000000ffff037224 */ /* 0x000fe200078e00dd */
[----:B------:R-:W-:Y:S01]  /*e6a0*/  MOV R4, R148 ;  /* 0x0000009400047202 */ /* 0x000fe20000000f00 */
[----:B------:R-:W-:Y:S01]  /*e6b0*/  HMMA.16816.F32.BF16 R84, R8, R22, R84 ;  /* 0x000000160854723c */ /* 0x000fe20000041854 */
[--C-:B--2---:R-:W-:Y:S01]  /*e6c0*/  FFMA.FTZ R2, R152, UR10, -R12.reuse ;  /* 0x0000000a98027c23 */ /* 0x104fe2000801080c */
[----:B------:R-:W2:Y:S01]  /*e6d0*/  LDSM.16.MT88.4 R20, [R225+0xd000] ;  /* 0x00d00000e114783b */ /* 0x000ea20000004200 */
[----:B-1----:R-:W-:Y:S01]  /*e6e0*/  FFMA.FTZ R0, R153, UR10, -R12 ;  /* 0x0000000a99007c23 */ /* 0x002fe2000801080c */
[----:B------:R-:W-:-:S02]  /*e6f0*/  MOV R153, R5 ;  /* 0x0000000500997202 */ /* 0x000fc40000000f00 */
[----:B------:R-:W-:Y:S01]  /*e700*/  MOV R5, R231 ;  /* 0x000000e700057202 */ /* 0x000fe20000000f00 */
[----:B------:R-:W-:Y:S01]  /*e710*/  IMAD.MOV.U32 R196, RZ, RZ, R100 ;  /* 0x000000ffffc47224 */ /* 0x000fe200078e0064 */
[----:B------:R-:W-:Y:S01]  /*e720*/  MUFU.EX2 R15, R15 ;  /* 0x0000000f000f7308 */ /* 0x000fe20000000800 */
[----:B------:R-:W-:Y:S01]  /*e730*/  IMAD.MOV.U32 R152, RZ, RZ, R153 ;  /* 0x000000ffff987224 */ /* 0x000fe200078e0099 */
[----:B------:R-:W-:Y:S02]  /*e740*/  MOV R153, R4 ;  /* 0x0000000400997202 */ /* 0x000fe40000000f00 */
[----:B------:R-:W-:Y:S02]  /*e750*/  MOV R198, R223 ;  /* 0x000000df00c67202 */ /* 0x000fe40000000f00 */
[----:B------:R-:W-:Y:S02]  /*e760*/  MOV R142, R219 ;  /* 0x000000db008e7202 */ /* 0x000fe40000000f00 */
[----:B------:R-:W-:Y:S01]  /*e770*/  MUFU.EX2 R28, R28 ;  /* 0x0000001c001c7308 */ /* 0x000fe20000000800 */
[----:B------:R-:W-:Y:S01]  /*e780*/  MOV R4, R5 ;  /* 0x0000000500047202 */ /* 0x000fe20000000f00 */
[----:B------:R-:W-:Y:S01]  /*e790*/  HMMA.16816.F32.BF16 R100, R8, R26, R136 ;  /* 0x0000001a0864723c */ /* 0x000fe20000041888 */
[----:B------:R-:W-:Y:S01]  /*e7a0*/  MOV R5, R3 ;  /* 0x0000000300057202 */ /* 0x000fe20000000f00 */
[----:B------:R-:W-:Y:S01]  /*e7b0*/  IMAD.MOV.U32 R25, RZ, RZ, R152 ;  /* 0x000000ffff197224 */ /* 0x000fe200078e0098 */
[----:B------:R-:W-:Y:S01]  /*e7c0*/  MOV R152, R4 ;  /* 0x0000000400987202 */ /* 0x000fe20000000f00 */
[--C-:B------:R-:W-:Y:S01]  /*e7d0*/  FFMA.FTZ R35, R35, UR10, -R12.reuse ;  /* 0x0000000a23237c23 */ /* 0x100fe2000801080c */
[----:B------:R1:W5:Y:S01]  /*e7e0*/  LDL.LU R231, [R1+0x8c] ;  /* 0x00008c0001e77983 */ /* 0x0003620000300800 */
[----:B------:R3:W-:Y:S01]  /*e7f0*/  MUFU.EX2 R27, R32 ;  /* 0x00000020001b7308 */ /* 0x0007e20000000800 */
[----:B------:R-:W-:Y:S01]  /*e800*/  FADD.FTZ R5, R216, R5 ;  /* 0x00000005d8057221 */ /* 0x000fe20000010000 */
[--C-:B------:R-:W-:Y:S01]  /*e810*/  FFMA.FTZ R3, R230, UR10, -R12.reuse ;  /* 0x0000000ae6037c23 */ /* 0x100fe2000801080c */
[----:B------:R-:W-:Y:S01]  /*e820*/  FFMA.FTZ R4, R229, UR10, -R12 ;  /* 0x0000000ae5047c23 */ /* 0x000fe2000801080c */
[----:B------:R-:W-:-:S04]  /*e830*/  MOV R136, R218 ;  /* 0x000000da00887202 */ /* 0x000fc80000000f00 */
[----:B------:R4:W-:Y:S01]  /*e840*/  MUFU.EX2 R216, R2 ;  /* 0x0000000200d87308 */ /* 0x0009e20000000800 */
[----:B---3--:R-:W-:Y:S01]  /*e850*/  FFMA.FTZ R32, R149, UR10, -R12 ;  /* 0x0000000a95207c23 */ /* 0x008fe2000801080c */
[----:B------:R-:W-:-:S06]  /*e860*/  MOV R149, R150 ;  /* 0x0000009600957202 */ /* 0x000fcc0000000f00 */
[----:B------:R3:W-:Y:S01]  /*e870*/  MUFU.EX2 R252, R34 ;  /* 0x0000002200fc7308 */ /* 0x0007e20000000800 */
[----:B------:R-:W-:Y:S01]  /*e880*/  MOV R150, R151 ;  /* 0x0000009700967202 */ /* 0x000fe20000000f00 */
[----:B------:R-:W-:-:S06]  /*e890*/  IMAD.MOV.U32 R151, RZ, RZ, R213 ;  /* 0x000000ffff977224 */ /* 0x000fcc00078e00d5 */
[----:B------:R-:W2:Y:S01]  /*e8a0*/  MUFU.EX2 R138, R33 ;  /* 0x00000021008a7308 */ /* 0x000ea20000000800 */
[----:B----4-:R-:W-:Y:S01]  /*e8b0*/  FADD.FTZ R2, R154, R45 ;  /* 0x0000002d9a027221 */ /* 0x010fe20000010000 */
[----:B------:R-:W-:-:S06]  /*e8c0*/  MOV R154, R155 ;  /* 0x0000009b009a7202 */ /* 0x000fcc0000000f00 */
[----:B------:R-:W-:Y:S01]  /*e8d0*/  MUFU.EX2 R137, R31 ;  /* 0x0000001f00897308 */ /* 0x000fe20000000800 */
[----:B------:R-:W-:-:S07]  /*e8e0*/  MOV R155, R6 ;  /* 0x00000006009b7202 */ /* 0x000fce0000000f00 */
[----:B------:R-:W-:Y:S01]  /*e8f0*/  MUFU.EX2 R221, R30 ;  /* 0x0000001e00dd7308 */ /* 0x000fe20000000800 */
[----:B------:R-:W-:Y:S01]  /*e900*/  MOV R6, R7 ;  /* 0x0000000700067202 */ /* 0x000fe20000000f00 */
[----:B------:R-:W-:-:S06]  /*e910*/  IMAD.MOV.U32 R7, RZ, RZ, R141 ;  /* 0x000000ffff077224 */ /* 0x000fcc00078e008d */
[----:B------:R-:W4:Y:S08]  /*e920*/  MUFU.EX2 R223, R29 ;  /* 0x0000001d00df7308 */ /* 0x000f300000000800 */
[----:B------:R-:W1:Y:S08]  /*e930*/  MUFU.EX2 R219, R14 ;  /* 0x0000000e00db7308 */ /* 0x000e700000000800 */
[----:B------:R-:W-:Y:S01]  /*e940*/  MUFU.EX2 R148, R13 ;  /* 0x0000000d00947308 */ /* 0x000fe20000000800 */
[----:B------:R-:W-:Y:S01]  /*e950*/  HMMA.16816.F32.BF16 R80, R8, R16, R40 ;  /* 0x000000100850723c */ /* 0x000fe20000041828 */
[----:B------:R-:W-:-:S05]  /*e960*/  FADD.FTZ R140, R140, R5 ;  /* 0x000000058c8c7221 */ /* 0x000fca0000010000 */
[----:B------:R-:W-:Y:S01]  /*e970*/  HMMA.16816.F32.BF16 R36, R8, R18, R36 ;  /* 0x000000120824723c */ /* 0x000fe20000041824 */
[----:B------:R2:W1:Y:S01]  /*e980*/  MUFU.EX2 R213, R0 ;  /* 0x0000000000d57308 */ /* 0x0004620000000800 */
[----:B------:R-:W-:Y:S01]  /*e990*/  MOV R26, R197 ;  /* 0x000000c5001a7202 */ /* 0x000fe20000000f00 */
[----:B------:R-:W1:Y:S01]  /*e9a0*/  LDSM.16.MT88.4 R16, [R226+0xd000] ;  /* 0x00d00000e210783b */ /* 0x000e620000004200 */
[----:B------:R-:W-:Y:S01]  /*e9b0*/  MOV R24, R198 ;  /* 0x000000c600187202 */ /* 0x000fe20000000f00 */
[----:B------:R-:W-:Y:S02]  /*e9c0*/  FADD.FTZ R142, R142, R44 ;  /* 0x0000002c8e8e7221 */ /* 0x000fe40000010000 */
[----:B------:R1:W5:Y:S02]  /*e9d0*/  LDL.LU R230, [R1+0x88] ;  /* 0x0000880001e67983 */ /* 0x0003640000300800 */
[----:B------:R1:W-:Y:S01]  /*e9e0*/  MUFU.EX2 R218, R4 ;  /* 0x0000000400da7308 */ /* 0x0003e20000000800 */
[----:B------:R-:W-:Y:S01]  /*e9f0*/  MOV R139, R6 ;  /* 0x00000006008b7202 */ /* 0x000fe20000000f00 */
[----:B---3--:R-:W-:Y:S01]  /*ea00*/  FFMA.FTZ R34, R224, UR10, -R12 ;  /* 0x0000000ae0227c23 */ /* 0x008fe2000801080c */
[----:B--2---:R-:W-:Y:S01]  /*ea10*/  FADD.FTZ R0, R153, R152 ;  /* 0x0000009899007221 */ /* 0x004fe20000010000 */
[----:B------:R-:W-:Y:S01]  /*ea20*/  F2FP.BF16.F32.PACK_AB R8, R138, R252 ;  /* 0x000000fc8a08723e */ /* 0x000fe200000010ff */
[----:B------:R-:W-:Y:S01]  /*ea30*/  FFMA.FTZ R33, R25, UR10, -R12 ;  /* 0x0000000a19217c23 */ /* 0x000fe2000801080c */
[----:B----4-:R-:W-:Y:S01]  /*ea40*/  F2FP.BF16.F32.PACK_AB R9, R223, R221 ;  /* 0x000000dddf09723e */ /* 0x010fe200000010ff */
[----:B------:R-:W-:Y:S01]  /*ea50*/  FADD.FTZ R141, R215, R0 ;  /* 0x00000000d78d7221 */ /* 0x000fe20000010000 */
[----:B------:R-:W-:Y:S01]  /*ea60*/  F2FP.BF16.F32.PACK_AB R10, R137, R27 ;  /* 0x0000001b890a723e */ /* 0x000fe200000010ff */
[----:B------:R2:W3:Y:S01]  /*ea70*/  MUFU.EX2 R215, R3 ;  /* 0x0000000300d77308 */ /* 0x0004e20000000800 */
[----:B------:R-:W-:Y:S01]  /*ea80*/  FADD.FTZ R0, R154, R2 ;  /* 0x000000029a007221 */ /* 0x000fe20000010000 */
[----:B------:R-:W-:Y:S01]  /*ea90*/  IMAD.MOV.U32 R154, RZ, RZ, R7 ;  /* 0x000000ffff9a7224 */ /* 0x000fe200078e0007 */
[----:B-1----:R-:W-:Y:S01]  /*eaa0*/  F2FP.BF16.F32.PACK_AB R4, R220, R219 ;  /* 0x000000dbdc04723e */ /* 0x002fe200000010ff */
[----:B------:R1:W5:Y:S01]  /*eab0*/  LDL.LU R229, [R1+0x84] ;  /* 0x0000840001e57983 */ /* 0x0003620000300800 */
[----:B------:R-:W-:-:S02]  /*eac0*/  F2FP.BF16.F32.PACK_AB R5, R216, R213 ;  /* 0x000000d5d805723e */ /* 0x000fc400000010ff */
[----:B------:R-:W-:Y:S01]  /*ead0*/  F2FP.BF16.F32.PACK_AB R6, R148, R222 ;  /* 0x000000de9406723e */ /* 0x000fe200000010ff */
[----:B------:R-:W-:Y:S01]  /*eae0*/  IMAD.MOV.U32 R25, RZ, RZ, R199 ;  /* 0x000000ffff197224 */ /* 0x000fe200078e00c7 */
[----:B--2---:R-:W-:Y:S02]  /*eaf0*/  MOV R3, R15 ;  /* 0x0000000f00037202 */ /* 0x004fe40000000f00 */
[----:B------:R-:W-:Y:S01]  /*eb00*/  MOV R152, R196 ;  /* 0x000000c400987202 */ /* 0x000fe20000000f00 */
[----:B------:R-:W2:Y:S01]  /*eb10*/  LDSM.16.MT88.4 R12, [R228+0xd000] ;  /* 0x00d00000e40c783b */ /* 0x000ea20000004200 */
[----:B------:R-:W-:Y:S02]  /*eb20*/  F2FP.BF16.F32.PACK_AB R11, R3, R28 ;  /* 0x0000001c030b723e */ /* 0x000fe400000010ff */
[----:B---3--:R-:W-:Y:S02]  /*eb30*/  F2FP.BF16.F32.PACK_AB R7, R218, R215 ;  /* 0x000000d7da07723e */ /* 0x008fe400000010ff */
[----:B------:R-:W-:-:S02]  /*eb40*/  MOV R153, R143 ;  /* 0x0000008f00997202 */ /* 0x000fc40000000f00 */
[----:B------:R-:W-:Y:S01]  /*eb50*/  MOV R31, R165 ;  /* 0x000000a5001f7202 */ /* 0x000fe20000000f00 */
[-C--:B------:R-:W-:Y:S01]  /*eb60*/  HMMA.16816.F32.BF16 R172, R8, R20.reuse, R172 ;  /* 0x0000001408ac723c */ /* 0x080fe200000418ac */
[----:B------:R-:W-:Y:S02]  /*eb70*/  MOV R30, R166 ;  /* 0x000000a6001e7202 */ /* 0x000fe40000000f00 */
[----:B------:R-:W-:Y:S01]  /*eb80*/  MOV R29, R167 ;  /* 0x000000a7001d7202 */ /* 0x000fe20000000f00 */
[----:B------:R-:W-:Y:S01]  /*eb90*/  MUFU.EX2 R211, R211 ;  /* 0x000000d300d37308 */ /* 0x000fe20000000800 */
[----:B------:R-:W-:Y:S01]  /*eba0*/  MOV R2, R137 ;  /* 0x0000008900027202 */ /* 0x000fe20000000f00 */
[C---:B------:R-:W-:Y:S01]  /*ebb0*/  HMMA.16816.F32.BF16 R204, R4.reuse, R20, R204 ;  /* 0x0000001404cc723c */ /* 0x040fe200000418cc */
[----:B------:R1:W5:Y:S05]  /*ebc0*/  LDL.LU R224, [R1+0x80] ;  /* 0x0000800001e07983 */ /* 0x00036a0000300800 */
[-C--:B------:R-:W-:Y:S06]  /*ebd0*/  HMMA.16816.F32.BF16 R200, R4, R22.reuse, R200 ;  /* 0x0000001604c8723c */ /* 0x080fec00000418c8 */
[----:B------:R-:W-:Y:S01]  /*ebe0*/  HMMA.16816.F32.BF16 R40, R8, R22, R60 ;  /* 0x000000160828723c */ /* 0x000fe2000004183c */
[----:B------:R-:W3:Y:S01]  /*ebf0*/  LDSM.16.MT88.4 R20, [R225+0xf000] ;  /* 0x00f00000e114783b */ /* 0x000ee20000004200 */
[----:B------:R-:W-:-:S04]  /*ec00*/  MOV R143, R164 ;  /* 0x000000a4008f7202 */ /* 0x000fc80000000f00 */
[-C--:B------:R-:W-:Y:S06]  /*ec10*/  HMMA.16816.F32.BF16 R196, R4, R16.reuse, R68 ;  /* 0x0000001004c4723c */ /* 0x080fec0000041844 */
[----:B------:R-:W-:Y:S01]  /*ec20*/  HMMA.16816.F32.BF16 R164, R8, R16, R76 ;  /* 0x0000001008a4723c */ /* 0x000fe2000004184c */
[----:B------:R-:W-:Y:S01]  /*ec30*/  IMAD.MOV.U32 R71, RZ, RZ, R136 ;  /* 0x000000ffff477224 */ /* 0x000fe200078e0088 */
[----:B------:R-:W-:Y:S02]  /*ec40*/  MOV R69, R138 ;  /* 0x0000008a00457202 */ /* 0x000fe40000000f00 */
[----:B------:R-:W-:-:S02]  /*ec50*/  MOV R68, R139 ;  /* 0x0000008b00447202 */ /* 0x000fc40000000f00 */
[----:B------:R-:W-:Y:S01]  /*ec60*/  HMMA.16816.F32.BF16 R64, R4, R18, R64 ;  /* 0x000000120440723c */ /* 0x000fe20000041840 */
[----:B------:R-:W-:-:S05]  /*ec70*/  MOV R70, R28 ;  /* 0x0000001c00467202 */ /* 0x000fca0000000f00 */
[C---:B------:R-:W-:Y:S01]  /*ec80*/  HMMA.16816.F32.BF16 R136, R8.reuse, R18, R56 ;  /* 0x000000120888723c */ /* 0x040fe20000041838 */
[----:B------:R-:W4:Y:S05]  /*ec90*/  LDSM.16.MT88.4 R16, [R226+0xf000] ;  /* 0x00f00000e210783b */ /* 0x000f2a0000004200 */
[-C--:B--2---:R-:W-:Y:S06]  /*eca0*/  HMMA.16816.F32.BF16 R60, R8, R12.reuse, R52 ;  /* 0x0000000c083c723c */ /* 0x084fec0000041834 */
[----:B------:R-:W-:Y:S01]  /*ecb0*/  HMMA.16816.F32.BF16 R48, R4, R12, R48 ;  /* 0x0000000c0430723c */ /* 0x000fe20000041830 */
[----:B------:R-:W-:Y:S01]  /*ecc0*/  IMAD.MOV.U32 R52, RZ, RZ, R26 ;  /* 0x000000ffff347224 */ /* 0x000fe200078e001a */
[----:B------:R-:W-:-:S02]  /*ecd0*/  MOV R53, R27 ;  /* 0x0000001b00357202 */ /* 0x000fc40000000f00 */
[----:B------:R-:W-:Y:S02]  /*ece0*/  MOV R54, R24 ;  /* 0x0000001800367202 */ /* 0x000fe40000000f00 */
[C---:B---3--:R-:W-:Y:S01]  /*ecf0*/  HMMA.16816.F32.BF16 R76, R4.reuse, R22, R128 ;  /* 0x00000016044c723c */ /* 0x048fe20000041880 */
[----:B------:R-:W-:Y:S02]  /*ed00*/  MOV R55, R25 ;  /* 0x0000001900377202 */ /* 0x000fe40000000f00 */
[----:B------:R-:W2:Y:S03]  /*ed10*/  LDSM.16.MT88.4 R24, [R227+0xd000] ;  /* 0x00d00000e318783b */ /* 0x000ea60000004200 */
[----:B------:R-:W-:Y:S01]  /*ed20*/  HMMA.16816.F32.BF16 R184, R4, R14, R184 ;  /* 0x0000000e04b8723c */ /* 0x000fe200000418b8 */
[----:B------:R-:W-:Y:S01]  /*ed30*/  MOV R131, R29 ;  /* 0x0000001d00837202 */ /* 0x000fe20000000f00 */
[----:B------:R-:W-:Y:S01]  /*ed40*/  IMAD.MOV.U32 R130, RZ, RZ, R30 ;  /* 0x000000ffff827224 */ /* 0x000fe200078e001e */
[----:B------:R-:W-:-:S02]  /*ed50*/  MOV R129, R31 ;  /* 0x0000001f00817202 */ /* 0x000fc40000000f00 */
[----:B------:R-:W-:Y:S01]  /*ed60*/  LDSM.16.MT88.4 R28, [R227+0xf000] ;  /* 0x00f00000e31c783b */ /* 0x000fe20000004200 */
[----:B------:R-:W-:Y:S03]  /*ed70*/  HMMA.16816.F32.BF16 R56, R8, R14, R72 ;  /* 0x0000000e0838723c */ /* 0x000fe60000041848 */
[----:B------:R-:W3:Y:S03]  /*ed80*/  LDSM.16.MT88.4 R12, [R228+0xf000] ;  /* 0x00f00000e40c783b */ /* 0x000ee60000004200 */
[----:B------:R-:W-:Y:S01]  /*ed90*/  HMMA.16816.F32.BF16 R72, R4, R20, R88 ;  /* 0x000000140448723c */ /* 0x000fe20000041858 */
[----:B------:R-:W-:-:S05]  /*eda0*/  MOV R128, R47 ;  /* 0x0000002f00807202 */ /* 0x000fca0000000f00 */
[C---:B----4-:R-:W-:Y:S07]  /*edb0*/  HMMA.16816.F32.BF16 R88, R4.reuse, R16, R112 ;  /* 0x000000100458723c */ /* 0x050fee0000041870 */
[----:B------:R-:W-:Y:S01]  /*edc0*/  MOV R115, R46 ;  /* 0x0000002e00737202 */ /* 0x000fe20000000f00 */
[----:B------:R-:W-:Y:S01]  /*edd0*/  HMMA.16816.F32.BF16 R92, R4, R18, R92 ;  /* 0x00000012045c723c */ /* 0x000fe2000004185c */
[----:B------:R-:W-:-:S05]  /*ede0*/  MOV R114, R55 ;  /* 0x0000003700727202 */ /* 0x000fca0000000f00 */
[C---:B--2---:R-:W-:Y:S06]  /*edf0*/  HMMA.16816.F32.BF16 R180, R4.reuse, R24, R180 ;  /* 0x0000001804b4723c */ /* 0x044fec00000418b4 */
[C---:B------:R-:W-:Y:S06]  /*ee00*/  HMMA.16816.F32.BF16 R176, R4.reuse, R26, R176 ;  /* 0x0000001a04b0723c */ /* 0x040fec00000418b0 */
[C---:B---3--:R-:W-:Y:S06]  /*ee10*/  HMMA.16816.F32.BF16 R104, R4.reuse, R12, R104 ;  /* 0x0000000c0468723c */ /* 0x048fec0000041868 */
[C---:B------:R-:W-:Y:S06]  /*ee20*/  HMMA.16816.F32.BF16 R108, R4.reuse, R14, R108 ;  /* 0x0000000e046c723c */ /* 0x040fec000004186c */
[C---:B------:R-:W-:Y:S06]  /*ee30*/  HMMA.16816.F32.BF16 R120, R4.reuse, R28, R120 ;  /* 0x0000001c0478723c */ /* 0x040fec0000041878 */
[----:B------:R-:W-:Y:S07]  /*ee40*/  HMMA.16816.F32.BF16 R44, R4, R30, R124 ;  /* 0x0000001e042c723c */ /* 0x000fee000004187c */
[----:B------:R-:W-:Y:S01]  /*ee50*/  MOV R7, R2 ;  /* 0x0000000200077202 */ /* 0x000fe20000000f00 */
[----:B------:R-:W-:Y:S01]  /*ee60*/  IMAD.MOV.U32 R2, RZ, RZ, R149 ;  /* 0x000000ffff027224 */ /* 0x000fe200078e0095 */
[----:B------:R-:W-:Y:S01]  /*ee70*/  MOV R6, R3 ;  /* 0x0000000300067202 */ /* 0x000fe20000000f00 */
[----:B------:R-:W-:Y:S01]  /*ee80*/  IMAD.MOV.U32 R126, RZ, RZ, R52 ;  /* 0x000000ffff7e7224 */ /* 0x000fe200078e0034 */
[----:B------:R-:W-:-:S02]  /*ee90*/  MOV R127, R115 ;  /* 0x00000073007f7202 */ /* 0x000fc40000000f00 */
[----:B------:R-:W-:Y:S02]  /*eea0*/  MOV R5, R148 ;  /* 0x0000009400057202 */ /* 0x000fe40000000f00 */
[----:B------:R-:W-:Y:S02]  /*eeb0*/  MOV R4, R150 ;  /* 0x0000009600047202 */ /* 0x000fe40000000f00 */
[----:B------:R-:W-:Y:S02]  /*eec0*/  MOV R3, R151 ;  /* 0x0000009700037202 */ /* 0x000fe40000000f00 */
[----:B------:R-:W-:Y:S01]  /*eed0*/  MOV R125, R53 ;  /* 0x00000035007d7202 */ /* 0x000fe20000000f00 */
[----:B------:R-:W-:Y:S01]  /*eee0*/  HMMA.16816.F32.BF16 R148, R8, R24, R160 ;  /* 0x000000180894723c */ /* 0x000fe200000418a0 */
[----:B------:R-:W-:-:S05]  /*eef0*/  MOV R115, R54 ;  /* 0x0000003600737202 */ /* 0x000fca0000000f00 */
[----:B------:R-:W-:Y:S01]  /*ef00*/  HMMA.16816.F32.BF16 R52, R8, R22, R132 ;  /* 0x000000160834723c */ /* 0x000fe20000041884 */
[----:B------:R-:W-:Y:S01]  /*ef10*/  MOV R161, R143 ;  /* 0x0000008f00a17202 */ /* 0x000fe20000000f00 */
[----:B------:R-:W-:Y:S01]  /*ef20*/  IMAD.MOV.U32 R162, RZ, RZ, R212 ;  /* 0x000000ffffa27224 */ /* 0x000fe200078e00d4 */
[----:B------:R-:W-:Y:S08]  /*ef30*/  MUFU.EX2 R143, R171 ;  /* 0x000000ab008f7308 */ /* 0x000ff00000000800 */
[----:B------:R-:W-:Y:S08]  /*ef40*/  MUFU.EX2 R212, R170 ;  /* 0x000000aa00d47308 */ /* 0x000ff00000000800 */
[----:B------:R-:W-:Y:S08]  /*ef50*/  MUFU.EX2 R132, R169 ;  /* 0x000000a900847308 */ /* 0x000ff00000000800 */
[----:B------:R2:W-:Y:S02]  /*ef60*/  MUFU.EX2 R133, R168 ;  /* 0x000000a800857308 */ /* 0x0005e40000000800 */
[----:B--2---:R-:W2:Y:S06]  /*ef70*/  LDSM.16.MT88.4 R168, [R225+0xd800] ;  /* 0x00d80000e1a8783b */ /* 0x004eac0000004200 */
[----:B------:R-:W-:Y:S08]  /*ef80*/  MUFU.EX2 R134, R189 ;  /* 0x000000bd00867308 */ /* 0x000ff00000000800 */
[----:B------:R-:W-:Y:S08]  /*ef90*/  MUFU.EX2 R135, R188 ;  /* 0x000000bc00877308 */ /* 0x000ff00000000800 */
[----:B------:R-:W-:Y:S08]  /*efa0*/  MUFU.EX2 R209, R209 ;  /* 0x000000d100d17308 */ /* 0x000ff00000000800 */
[----:B------:R-:W-:Y:S08]  /*efb0*/  MUFU.EX2 R217, R217 ;  /* 0x000000d900d97308 */ /* 0x000ff00000000800 */
[----:B------:R-:W3:Y:S08]  /*efc0*/  MUFU.EX2 R214, R214 ;  /* 0x000000d600d67308 */ /* 0x000ef00000000800 */
[----:B------:R-:W-:Y:S08]  /*efd0*/  MUFU.EX2 R210, R210 ;  /* 0x000000d200d27308 */ /* 0x000ff00000000800 */
[----:B------:R-:W-:Y:S08]  /*efe0*/  MUFU.EX2 R208, R208 ;  /* 0x000000d000d07308 */ /* 0x000ff00000000800 */
[----:B------:R-:W-:Y:S08]  /*eff0*/  MUFU.EX2 R34, R34 ;  /* 0x0000002200227308 */ /* 0x000ff00000000800 */
[----:B------:R-:W4:Y:S08]  /*f000*/  MUFU.EX2 R33, R33 ;  /* 0x0000002100217308 */ /* 0x000f300000000800 */
[----:B------:R-:W-:Y:S08]  /*f010*/  MUFU.EX2 R32, R32 ;  /* 0x0000002000207308 */ /* 0x000ff00000000800 */
[----:B------:R-:W1:Y:S01]  /*f020*/  MUFU.EX2 R35, R35 ;  /* 0x0000002300237308 */ /* 0x000e620000000800 */
[----:B------:R-:W-:Y:S01]  /*f030*/  FADD.FTZ R3, R3, R141 ;  /* 0x0000008d03037221 */ /* 0x000fe20000010000 */
[----:B------:R-:W-:Y:S01]  /*f040*/  MOV R113, R68 ;  /* 0x0000004400717202 */ /* 0x000fe20000000f00 */
[----:B------:R-:W-:Y:S01]  /*f050*/  IMAD.MOV.U32 R112, RZ, RZ, R69 ;  /* 0x000000ffff707224 */ /* 0x000fe200078e0045 */
[----:B------:R-:W-:-:S02]  /*f060*/  MOV R124, R70 ;  /* 0x00000046007c7202 */ /* 0x000fc40000000f00 */
[----:B------:R-:W-:Y:S01]  /*f070*/  MOV R163, R71 ;  /* 0x0000004700a37202 */ /* 0x000fe20000000f00 */
[----:B------:R-:W-:Y:S01]  /*f080*/  FADD.FTZ R4, R4, R142 ;  /* 0x0000008e04047221 */ /* 0x000fe20000010000 */
[C---:B------:R-:W-:Y:S01]  /*f090*/  HMMA.16816.F32.BF16 R68, R8.reuse, R20, R144 ;  /* 0x000000140844723c */ /* 0x040fe20000041890 */
[----:B------:R-:W-:Y:S01]  /*f0a0*/  FADD.FTZ R3, R195, R3 ;  /* 0x00000003c3037221 */ /* 0x000fe20000010000 */
[----:B------:R-:W-:Y:S01]  /*f0b0*/  FADD.FTZ R2, R2, R140 ;  /* 0x0000008c02027221 */ /* 0x000fe20000010000 */
[----:B------:R-:W-:Y:S01]  /*f0c0*/  MOV R141, R124 ;  /* 0x0000007c008d7202 */ /* 0x000fe20000000f00 */
[----:B------:R-:W-:Y:S02]  /*f0d0*/  IMAD.MOV.U32 R140, RZ, RZ, R125 ;  /* 0x000000ffff8c7224 */ /* 0x000fe400078e007d */
[----:B------:R-:W-:Y:S01]  /*f0e0*/  HMMA.16816.F32.BF16 R20, R8, R16, R116 ;  /* 0x000000100814723c */ /* 0x000fe20000041874 */
[----:B---3--:R-:W-:Y:S01]  /*f0f0*/  F2FP.BF16.F32.PACK_AB R124, R214, R217 ;  /* 0x000000d9d67c723e */ /* 0x008fe200000010ff */
[----:B------:R-:W-:Y:S01]  /*f100*/  FADD.FTZ R0, R161, R0 ;  /* 0x00000000a1007221 */ /* 0x000fe20000010000 */
[----:B----4-:R-:W-:-:S03]  /*f110*/  F2FP.BF16.F32.PACK_AB R125, R33, R34 ;  /* 0x00000022217d723e */ /* 0x010fc600000010ff */
[----:B------:R-:W-:Y:S01]  /*f120*/  HMMA.16816.F32.BF16 R24, R8, R26, R156 ;  /* 0x0000001a0818723c */ /* 0x000fe2000004189c */
[----:B------:R-:W-:Y:S01]  /*f130*/  FADD.FTZ R4, R162, R4 ;  /* 0x00000004a2047221 */ /* 0x000fe20000010000 */
[----:B------:R-:W-:-:S04]  /*f140*/  FADD.FTZ R3, R163, R3 ;  /* 0x00000003a3037221 */ /* 0x000fc80000010000 */
[C---:B------:R-:W-:Y:S01]  /*f150*/  HMMA.16816.F32.BF16 R36, R8.reuse, R30, R36 ;  /* 0x0000001e0824723c */ /* 0x040fe20000041824 */
[----:B------:R-:W-:Y:S01]  /*f160*/  IMAD.MOV.U32 R159, RZ, RZ, R130 ;  /* 0x000000ffff9f7224 */ /* 0x000fe200078e0082 */
[----:B------:R-:W-:Y:S01]  /*f170*/  MOV R158, R131 ;  /* 0x00000083009e7202 */ /* 0x000fe20000000f00 */
[----:B------:R-:W3:Y:S01]  /*f180*/  LDSM.16.MT88.4 R160, [R226+0xd800] ;  /* 0x00d80000e2a0783b */ /* 0x000ee20000004200 */
[----:B------:R-:W-:Y:S02]  /*f190*/  F2FP.BF16.F32.PACK_AB R130, R135, R212 ;  /* 0x000000d48782723e */ /* 0x000fe400000010ff */
[----:B------:R-:W-:Y:S01]  /*f1a0*/  HMMA.16816.F32.BF16 R116, R8, R28, R80 ;  /* 0x0000001c0874723c */ /* 0x000fe20000041850 */
[----:B------:R-:W-:Y:S01]  /*f1b0*/  MOV R31, R128 ;  /* 0x00000080001f7202 */ /* 0x000fe20000000f00 */
[----:B------:R-:W-:Y:S01]  /*f1c0*/  IMAD.MOV.U32 R157, RZ, RZ, R155 ;  /* 0x000000ffff9d7224 */ /* 0x000fe200078e009b */
[----:B------:R-:W-:Y:S01]  /*f1d0*/  MOV R30, R129 ;  /* 0x00000081001e7202 */ /* 0x000fe20000000f00 */
[----:B------:R-:W-:Y:S01]  /*f1e0*/  LDSM.16.MT88.4 R144, [R227+0xd800] ;  /* 0x00d80000e390783b */ /* 0x000fe20000004200 */
[----:B------:R-:W-:-:S02]  /*f1f0*/  F2FP.BF16.F32.PACK_AB R128, R143, R134 ;  /* 0x000000868f80723e */ /* 0x000fc400000010ff */
[----:B------:R-:W-:Y:S02]  /*f200*/  MOV R29, R126 ;  /* 0x0000007e001d7202 */ /* 0x000fe40000000f00 */
[----:B------:R-:W-:Y:S02]  /*f210*/  MOV R188, R152 ;  /* 0x0000009800bc7202 */ /* 0x000fe40000000f00 */
[----:B------:R-:W-:Y:S01]  /*f220*/  MOV R189, R153 ;  /* 0x0000009900bd7202 */ /* 0x000fe20000000f00 */
[----:B------:R-:W-:Y:S01]  /*f230*/  HMMA.16816.F32.BF16 R16, R8, R18, R100 ;  /* 0x000000120810723c */ /* 0x000fe20000041864 */
[----:B------:R-:W-:Y:S01]  /*f240*/  MOV R28, R127 ;  /* 0x0000007f001c7202 */ /* 0x000fe20000000f00 */
[----:B------:R-:W-:Y:S01]  /*f250*/  LDSM.16.MT88.4 R80, [R225+0xf800] ;  /* 0x00f80000e150783b */ /* 0x000fe20000004200 */
[----:B------:R-:W-:Y:S02]  /*f260*/  F2FP.BF16.F32.PACK_AB R129, R209, R211 ;  /* 0x000000d3d181723e */ /* 0x000fe400000010ff */
[----:B------:R-:W-:-:S02]  /*f270*/  F2FP.BF16.F32.PACK_AB R131, R133, R132 ;  /* 0x000000848583723e */ /* 0x000fc400000010ff */
[----:B------:R-:W-:Y:S02]  /*f280*/  F2FP.BF16.F32.PACK_AB R126, R208, R210 ;  /* 0x000000d2d07e723e */ /* 0x000fe400000010ff */
[----:B-1----:R-:W-:Y:S02]  /*f290*/  F2FP.BF16.F32.PACK_AB R127, R35, R32 ;  /* 0x00000020237f723e */ /* 0x002fe400000010ff */
[----:B------:R-:W-:Y:S02]  /*f2a0*/  MOV R156, R154 ;  /* 0x0000009a009c7202 */ /* 0x000fe40000000f00 */
[----:B------:R-:W1:Y:S01]  /*f2b0*/  LDSM.16.MT88.4 R152, [R228+0xd800] ;  /* 0x00d80000e498783b */ /* 0x000e620000004200 */
[----:B------:R-:W-:Y:S01]  /*f2c0*/  HMMA.16816.F32.BF16 R100, R8, R12, R96 ;  /* 0x0000000c0864723c */ /* 0x000fe20000041860 */
[----:B------:R-:W-:Y:S02]  /*f2d0*/  MOV R142, R7 ;  /* 0x00000007008e7202 */ /* 0x000fe40000000f00 */
[----:B------:R-:W4:Y:S03]  /*f2e0*/  LDSM.16.MT88.4 R96, [R226+0xf800] ;  /* 0x00f80000e260783b */ /* 0x000f260000004200 */
[-C--:B--2---:R-:W-:Y:S06]  /*f2f0*/  HMMA.16816.F32.BF16 R172, R128, R168.reuse, R172 ;  /* 0x000000a880ac723c */ /* 0x084fec00000418ac */
[C---:B------:R-:W-:Y:S06]  /*f300*/  HMMA.16816.F32.BF16 R204, R124.reuse, R168, R204 ;  /* 0x000000a87ccc723c */ /* 0x040fec00000418cc */
[----:B------:R-:W-:Y:S06]  /*f310*/  HMMA.16816.F32.BF16 R200, R124, R170, R200 ;  /* 0x000000aa7cc8723c */ /* 0x000fec00000418c8 */
[----:B------:R-:W-:Y:S06]  /*f320*/  HMMA.16816.F32.BF16 R12, R8, R14, R84 ;  /* 0x0000000e080c723c */ /* 0x000fec0000041854 */
[----:B------:R-:W-:Y:S01]  /*f330*/  HMMA.16816.F32.BF16 R168, R128, R170, R40 ;  /* 0x000000aa80a8723c */ /* 0x000fe20000041828 */
[----:B------:R-:W-:Y:S01]  /*f340*/  FADD.FTZ R9, R190, R4 ;  /* 0x00000004be097221 */ /* 0x000fe20000010000 */
[----:B------:R-:W-:-:S02]  /*f350*/  MOV R11, R5 ;  /* 0x00000005000b7202 */ /* 0x000fc40000000f00 */
[----:B------:R-:W-:Y:S02]  /*f360*/  MOV R10, R6 ;  /* 0x00000006000a7202 */ /* 0x000fe40000000f00 */
[----:B------:R-:W-:Y:S01]  /*f370*/  LDSM.16.MT88.4 R4, [R227+0xf800] ;  /* 0x00f80000e304783b */ /* 0x000fe20000004200 */
[----:B------:R-:W-:Y:S02]  /*f380*/  MOV R43, R112 ;  /* 0x00000070002b7202 */ /* 0x000fe40000000f00 */
[----:B------:R-:W-:Y:S02]  /*f390*/  MOV R42, R113 ;  /* 0x00000071002a7202 */ /* 0x000fe40000000f00 */
[----:B------:R-:W-:Y:S02]  /*f3a0*/  MOV R41, R114 ;  /* 0x0000007200297202 */ /* 0x000fe40000000f00 */
[----:B------:R-:W-:Y:S02]  /*f3b0*/  MOV R40, R115 ;  /* 0x0000007300287202 */ /* 0x000fe40000000f00 */
[----:B------:R-:W2:Y:S01]  /*f3c0*/  LDSM.16.MT88.4 R112, [R228+0xf800] ;  /* 0x00f80000e470783b */ /* 0x000ea20000004200 */
[----:B------:R-:W-:Y:S01]  /*f3d0*/  FADD.FTZ R2, R193, R2 ;  /* 0x00000002c1027221 */ /* 0x000fe20000010000 */
[----:B------:R-:W-:-:S03]  /*f3e0*/  FADD.FTZ R0, R191, R0 ;  /* 0x00000000bf007221 */ /* 0x000fc60000010000 */
[----:B------:R-:W-:Y:S01]  /*f3f0*/  FADD.FTZ R2, R194, R2 ;  /* 0x00000002c2027221 */ /* 0x000fe20000010000 */
[----:B------:R-:W-:Y:S01]  /*f400*/  FADD.FTZ R8, R192, R0 ;  /* 0x00000000c0087221 */ /* 0x000fe20000010000 */
[----:B------:R-:W-:Y:S01]  /*f410*/  MOV R0, R189 ;  /* 0x000000bd00007202 */ /* 0x000fe20000000f00 */
[C---:B---3--:R-:W-:Y:S07]  /*f420*/  HMMA.16816.F32.BF16 R192, R124.reuse, R162, R64 ;  /* 0x000000a27cc0723c */ /* 0x048fee0000041840 */
[----:B------:R-:W-:Y:S01]  /*f430*/  IMAD.MOV.U32 R67, RZ, RZ, R188 ;  /* 0x000000ffff437224 */ /* 0x000fe200078e00bc */
[----:B------:R-:W-:Y:S01]  /*f440*/  MOV R64, R156 ;  /* 0x0000009c00407202 */ /* 0x000fe20000000f00 */
[----:B-1----:R-:W-:Y:S01]  /*f450*/  HMMA.16816.F32.BF16 R188, R124, R152, R48 ;  /* 0x000000987cbc723c */ /* 0x002fe20000041830 */
[----:B------:R-:W-:Y:S01]  /*f460*/  MOV R65, R157 ;  /* 0x0000009d00417202 */ /* 0x000fe20000000f00 */
[----:B------:R-:W-:Y:S01]  /*f470*/  FADD.FTZ R0, R0, R9 ;  /* 0x0000000900007221 */ /* 0x000fe20000010000 */
[----:B------:R-:W-:-:S04]  /*f480*/  MOV R66, R158 ;  /* 0x0000009e00427202 */ /* 0x000fc80000000f00 */
[----:B------:R-:W-:Y:S01]  /*f490*/  IMAD.MOV.U32 R51, RZ, RZ, R159 ;  /* 0x000000ffff337224 */ /* 0x000fe200078e009f */
[----:B------:R-:W-:Y:S01]  /*f4a0*/  HMMA.16816.F32.BF16 R196, R124, R160, R196 ;  /* 0x000000a07cc4723c */ /* 0x000fe200000418c4 */
[----:B------:R-:W-:Y:S02]  /*f4b0*/  FADD.FTZ R2, R64, R2 ;  /* 0x0000000240027221 */ /* 0x000fe40000010000 */
[----:B------:R-:W-:-:S03]  /*f4c0*/  FADD.FTZ R3, R51, R3 ;  /* 0x0000000333037221 */ /* 0x000fc60000010000 */
[----:B------:R-:W-:Y:S01]  /*f4d0*/  HMMA.16816.F32.BF16 R184, R124, R154, R184 ;  /* 0x0000009a7cb8723c */ /* 0x000fe200000418b8 */
[----:B------:R-:W-:-:S05]  /*f4e0*/  FADD.FTZ R2, R40, R2 ;  /* 0x0000000228027221 */ /* 0x000fca0000010000 */
[C---:B------:R-:W-:Y:S06]  /*f4f0*/  HMMA.16816.F32.BF16 R180, R124.reuse, R144, R180 ;  /* 0x000000907cb4723c */ /* 0x040fec00000418b4 */
[C---:B------:R-:W-:Y:S06]  /*f500*/  HMMA.16816.F32.BF16 R176, R124.reuse, R146, R176 ;  /* 0x000000927cb0723c */ /* 0x040fec00000418b0 */
[C---:B------:R-:W-:Y:S06]  /*f510*/  HMMA.16816.F32.BF16 R72, R124.reuse, R80, R72 ;  /* 0x000000507c48723c */ /* 0x040fec0000041848 */
[C---:B------:R-:W-:Y:S06]  /*f520*/  HMMA.16816.F32.BF16 R76, R124.reuse, R82, R76 ;  /* 0x000000527c4c723c */ /* 0x040fec000004184c */
[C---:B----4-:R-:W-:Y:S06]  /*f530*/  HMMA.16816.F32.BF16 R88, R124.reuse, R96, R88 ;  /* 0x000000607c58723c */ /* 0x050fec0000041858 */
[C---:B------:R-:W-:Y:S06]  /*f540*/  HMMA.16816.F32.BF16 R92, R124.reuse, R98, R92 ;  /* 0x000000627c5c723c */ /* 0x040fec000004185c */
[C---:B--2---:R-:W-:Y:S06]  /*f550*/  HMMA.16816.F32.BF16 R104, R124.reuse, R112, R104 ;  /* 0x000000707c68723c */ /* 0x044fec0000041868 */
        /* <DEDUP_REMOVED lines=58> */
[----:B------:R-:W-:-:S02]  /*f900*/  MOV R134, R30 ;  /* 0x0000001e00867202 */ /* 0x000fc40000000f00 */
[----:B------:R-:W-:Y:S02]  /*f910*/  MOV R135, R31 ;  /* 0x0000001f00877202 */ /* 0x000fe40000000f00 */
[----:B------:R-:W-:Y:S02]  /*f920*/  MOV R132, R28 ;  /* 0x0000001c00847202 */ /* 0x000fe40000000f00 */
[----:B------:R-:W-:Y:S01]  /*f930*/  MOV R133, R29 ;  /* 0x0000001d00857202 */ /* 0x000fe20000000f00 */
[----:B------:R-:W-:Y:S06]  /*f940*/  @!P0 BRA `(.L_x_700) ;  /* 0x0000007000688947 */ /* 0x000fec0003800000 */
[----:B------:R-:W2:Y:S04]  /*f950*/  LDL.64 R30, [R1+0x78] ;  /* 0x00007800011e7983 */ /* 0x000ea80000100a00 */
[----:B------:R-:W3:Y:S01]  /*f960*/  LDL.64 R28, [R1+0x70] ;  /* 0x00007000011c7983 */ /* 0x000ee20000100a00 */
[----:B------:R-:W-:Y:S01]  /*f970*/  UIADD3 UR12, UR19, -0x3, URZ ;  /* 0xfffffffd130c7890 */ /* 0x000fe2000fffe03f */
[----:B------:R-:W4:Y:S01]  /*f980*/  @!P2 LDC.64 R6, c[0x0][0x220] ;  /* 0x00008800ff06ab82 */ /* 0x000f220000000a00 */
[----:B------:R-:W-:-:S04]  /*f990*/  DEPBAR.LE SB0, 0x0 ;  /* 0x000080000000791a */ /* 0x000fc80000000000 */
[----:B------:R-:W-:-:S03]  /*f9a0*/  USHF.R.S32.HI UR4, URZ, 0x1f, UR12 ;  /* 0x0000001f3f047899 */ /* 0x000fc6000801140c */
[----:B------:R-:W-:Y:S01]  /*f9b0*/  BAR.SYNC.DEFER_BLOCKING 0x0 ;  /* 0x0000000000007b1d */ /* 0x000fe20000010000 */
[----:B------:R-:W-:-:S07]  /*f9c0*/  UIMAD UR4, UR4, UR6, URZ ;  /* 0x00000006040472a4 */ /* 0x000fce000f8e023f */
[----:B------:R-:W4:Y:S01]  /*f9d0*/  @!P1 LDC.64 R8, c[0x0][0x220] ;  /* 0x00008800ff089b82 */ /* 0x000f220000000a00 */
[----:B------:R-:W-:Y:S02]  /*f9e0*/  UIMAD.WIDE.U32 UR20, UR12, UR6, URZ ;  /* 0x000000060c1472a5 */ /* 0x000fe4000f8e003f */
[----:B------:R-:W-:-:S05]  /*f9f0*/  UIMAD UR4, UR12, UR7, UR4 ;  /* 0x000000070c0472a4 */ /* 0x000fca000f8e0204 */
[----:B------:R-:W4:Y:S01]  /*fa00*/  @!P2 LDC.64 R10, c[0x0][0x220] ;  /* 0x00008800ff0aab82 */ /* 0x000f220000000a00 */
[----:B------:R-:W-:Y:S01]  /*fa10*/  UIADD3 UR4, UR21, UR4, URZ ;  /* 0x0000000415047290 */ /* 0x000fe2000fffe03f */
[----:B-1----:R-:W-:-:S06]  /*fa20*/  IMAD.U32 R2, RZ, RZ, UR20 ;  /* 0x00000014ff027e24 */ /* 0x002fcc000f8e00ff */
[----:B------:R-:W1:Y:S01]  /*fa30*/  @!P2 LDC.64 R14, c[0x0][0x220] ;  /* 0x00008800ff0eab82 */ /* 0x000e620000000a00 */
[----:B------:R-:W-:Y:S01]  /*fa40*/  IMAD.U32 R3, RZ, RZ, UR21 ;  /* 0x00000015ff037e24 */ /* 0x000fe2000f8e00ff */
[----:B------:R-:W-:-:S06]  /*fa50*/  MOV R3, UR4 ;  /* 0x0000000400037c02 */ /* 0x000fcc0008000f00 */
[----:B------:R-:W1:Y:S08]  /*fa60*/  @!P1 LDC.64 R12, c[0x0][0x220] ;  /* 0x00008800ff0c9b82 */ /* 0x000e700000000a00 */
[----:B------:R-:W1:Y:S08]  /*fa70*/  @!P1 LDC.64 R16, c[0x0][0x220] ;  /* 0x00008800ff109b82 */ /* 0x000e700000000a00 */
[----:B------:R-:W1:Y:S08]  /*fa80*/  @!P2 LDC.64 R18, c[0x0][0x220] ;  /* 0x00008800ff12ab82 */ /* 0x000e700000000a00 */
[----:B------:R-:W1:Y:S01]  /*fa90*/  @!P1 LDC.64 R20, c[0x0][0x220] ;  /* 0x00008800ff149b82 */ /* 0x000e620000000a00 */
[----:B------:R-:W-:Y:S01]  /*faa0*/  @P2 STS.128 [R243+0xc000], RZ ;  /* 0x00c000fff3002388 */ /* 0x000fe20000000c00 */
[----:B--2---:R-:W-:-:S04]  /*fab0*/  LEA R0, P0, R2, R30, 0x6 ;  /* 0x0000001e02007211 */ /* 0x004fc800078030ff */
[----:B---3--:R-:W-:Y:S02]  /*fac0*/  LEA.HI.X R3, R2, R29, R3, 0x6, P0 ;  /* 0x0000001d02037211 */ /* 0x008fe400000f3403 */
[C---:B----4-:R-:W-:Y:S02]  /*fad0*/  @!P2 LEA R6, P3, R0.reuse, R6, 0x1 ;  /* 0x000000060006a211 */ /* 0x050fe400078608ff */
[C---:B------:R-:W-:Y:S02]  /*fae0*/  @!P1 LEA R8, P0, R0.reuse, R8, 0x1 ;  /* 0x0000000800089211 */ /* 0x040fe400078008ff */
[C-C-:B------:R-:W-:Y:S02]  /*faf0*/  @!P2 LEA.HI.X R7, R0.reuse, R7, R3.reuse, 0x1, P3 ;  /* 0x000000070007a211 */ /* 0x140fe400018f0c03 */
[C---:B------:R-:W-:Y:S02]  /*fb00*/  IADD3 R2, P3, R0.reuse, UR32, RZ ;  /* 0x0000002000027c10 */ /* 0x040fe4000ff7e0ff */
[----:B------:R-:W-:Y:S01]  /*fb10*/  @!P1 LEA.HI.X R9, R0, R9, R3, 0x1, P0 ;  /* 0x0000000900099211 */ /* 0x000fe200000f0c03 */
[----:B------:R-:W-:Y:S01]  /*fb20*/  @!PT LDS RZ, [RZ] ;  /* 0x00000000fffff984 */ /* 0x000fe20000000800 */
[----:B------:R-:W-:Y:S01]  /*fb30*/  @!PT LDS RZ, [RZ] ;  /* 0x00000000fffff984 */ /* 0x000fe20000000800 */
[----:B------:R-:W-:Y:S01]  /*fb40*/  @!PT LDS RZ, [RZ] ;  /* 0x00000000fffff984 */ /* 0x000fe20000000800 */
[----:B------:R2:W-:Y:S01]  /*fb50*/  @!P2 LDGSTS.E.BYPASS.LTC128B.128 [R243+0xc000], desc[UR22][R6.64] ;  /* 0x0c00000006f3afae */ /* 0x0005e2000b901d56 */
[----:B------:R-:W-:-:S02]  /*fb60*/  @!P2 LEA R10, P0, R2, R10, 0x1 ;  /* 0x0000000a020aa211 */ /* 0x000fc400078008ff */
[----:B------:R-:W-:Y:S02]  /*fb70*/  IADD3.X R5, R3, UR13, RZ, P3, !PT ;  /* 0x0000000d03057c10 */ /* 0x000fe40009ffe4ff */
[C---:B------:R-:W-:Y:S02]  /*fb80*/  IADD3 R0, P4, R2.reuse, UR32, RZ ;  /* 0x0000002002007c10 */ /* 0x040fe4000ff9e0ff */
[----:B------:R-:W-:Y:S02]  /*fb90*/  @!P2 LEA.HI.X R11, R2, R11, R5, 0x1, P0 ;  /* 0x0000000b020ba211 */ /* 0x000fe400000f0c05 */
[----:B-1----:R-:W-:Y:S02]  /*fba0*/  @!P2 LEA R14, P3, R0, R14, 0x1 ;  /* 0x0000000e000ea211 */ /* 0x002fe400078608ff */
[----:B------:R-:W-:Y:S02]  /*fbb0*/  IADD3.X R4, R5, UR13, RZ, P4, !PT ;  /* 0x0000000d05047c10 */ /* 0x000fe4000a7fe4ff */
[----:B------:R-:W-:-:S02]  /*fbc0*/  @!P1 LEA R12, P0, R2, R12, 0x1 ;  /* 0x0000000c020c9211 */ /* 0x000fc400078008ff */
[C---:B------:R-:W-:Y:S01]  /*fbd0*/  IADD3 R3, P5, R0.reuse, UR32, RZ ;  /* 0x0000002000037c10 */ /* 0x040fe2000ffbe0ff */
[----:B------:R-:W-:Y:S01]  /*fbe0*/  @P1 STS.128 [R243+0xe000], RZ ;  /* 0x00e000fff3001388 */ /* 0x000fe20000000c00 */
[----:B------:R-:W-:Y:S02]  /*fbf0*/  @!P2 LEA.HI.X R15, R0, R15, R4, 0x1, P3 ;  /* 0x0000000f000fa211 */ /* 0x000fe400018f0c04 */
[----:B------:R-:W-:Y:S01]  /*fc00*/  @!P1 LEA.HI.X R13, R2, R13, R5, 0x1, P0 ;  /* 0x0000000d020d9211 */ /* 0x000fe200000f0c05 */
[----:B------:R-:W-:Y:S01]  /*fc10*/  @!PT LDS RZ, [RZ] ;  /* 0x00000000fffff984 */ /* 0x000fe20000000800 */
[----:B------:R-:W-:Y:S01]  /*fc20*/  @!PT LDS RZ, [RZ] ;  /* 0x00000000fffff984 */ /* 0x000fe20000000800 */
[----:B------:R-:W-:Y:S01]  /*fc30*/  @!PT LDS RZ, [RZ] ;  /* 0x00000000fffff984 */ /* 0x000fe20000000800 */
[----:B------:R1:W-:Y:S01]  /*fc40*/  @!P1 LDGSTS.E.BYPASS.LTC128B.128 [R243+0xe000], desc[UR22][R8.64+0x80] ;  /* 0x0e00008008f39fae */ /* 0x0003e2000b901d56 */
[----:B------:R-:W-:-:S03]  /*fc50*/  IADD3.X R5, R4, UR13, RZ, P5, !PT ;  /* 0x0000000d04057c10 */ /* 0x000fc6000affe4ff */
[----:B------:R-:W-:Y:S01]  /*fc60*/  @P2 STS.128 [R243+0xc800], RZ ;  /* 0x00c800fff3002388 */ /* 0x000fe20000000c00 */
[----:B--2---:R-:W-:-:S03]  /*fc70*/  @!P1 LEA R6, P3, R0, R16, 0x1 ;  /* 0x0000001000069211 */ /* 0x004fc600078608ff */
[----:B------:R-:W-:Y:S01]  /*fc80*/  @!PT LDS RZ, [RZ] ;  /* 0x00000000fffff984 */ /* 0x000fe20000000800 */
[----:B------:R-:W-:Y:S01]  /*fc90*/  @!PT LDS RZ, [RZ] ;  /* 0x00000000fffff984 */ /* 0x000fe20000000800 */
[----:B------:R-:W-:Y:S01]  /*fca0*/  @!PT LDS RZ, [RZ] ;  /* 0x00000000fffff984 */ /* 0x000fe20000000800 */
[----:B------:R-:W-:Y:S01]  /*fcb0*/  @!P2 LDGSTS.E.BYPASS.LTC128B.128 [R243+0xc800], desc[UR22][R10.64] ;  /* 0x0c8000000af3afae */ /* 0x000fe2000b901d56 */
[C---:B------:R-:W-:Y:S02]  /*fcc0*/  @!P1 LEA R2, P0, R3.reuse, R20, 0x1 ;  /* 0x0000001403029211 */ /* 0x040fe400078008ff */
[----:B------:R-:W-:Y:S01]  /*fcd0*/  @!P1 LEA.HI.X R7, R0, R17, R4, 0x1, P3 ;  /* 0x0000001100079211 */ /* 0x000fe200018f0c04 */
[----:B------:R-:W-:Y:S04]  /*fce0*/  @P1 STS.128 [R243+0xe800], RZ ;  /* 0x00e800fff3001388 */ /* 0x000fe80000000c00 */
[----:B------:R-:W-:Y:S01]  /*fcf0*/  @!PT LDS RZ, [RZ] ;  /* 0x00000000fffff984 */ /* 0x000fe20000000800 */
[----:B------:R-:W-:Y:S01]  /*fd00*/  @!PT LDS RZ, [RZ] ;  /* 0x00000000fffff984 */ /* 0x000fe20000000800 */
[----:B------:R-:W-:Y:S01]  /*fd10*/  @!PT LDS RZ, [RZ] ;  /* 0x00000000fffff984 */ /* 0x000fe20000000800 */
[----:B------:R-:W-:Y:S04]  /*fd20*/  @!P1 LDGSTS.E.BYPASS.LTC128B.128 [R243+0xe800], desc[UR22][R12.64+0x80] ;  /* 0x0e8000800cf39fae */ /* 0x000fe8000b901d56 */
[----:B------:R-:W-:Y:S04]  /*fd30*/  @P2 STS.128 [R243+0xd000], RZ ;  /* 0x00d000fff3002388 */ /* 0x000fe80000000c00 */
[----:B------:R-:W-:Y:S01]  /*fd40*/  @!PT LDS RZ, [RZ] ;  /* 0x00000000fffff984 */ /* 0x000fe20000000800 */
[----:B------:R-:W-:Y:S01]  /*fd50*/  @!PT LDS RZ, [RZ] ;  /* 0x00000000fffff984 */ /* 0x000fe20000000800 */
[----:B------:R-:W-:Y:S01]  /*fd60*/  @!PT LDS RZ, [RZ] ;  /* 0x00000000fffff984 */ /* 0x000fe20000000800 */
[----:B------:R2:W-:Y:S01]  /*fd70*/  @!P2 LDGSTS.E.BYPASS.LTC128B.128 [R243+0xd000], desc[UR22][R14.64] ;  /* 0x0d0000000ef3afae */ /* 0x0005e2000b901d56 */
[----:B-1----:R-:W-:-:S03]  /*fd80*/  @!P2 LEA R8, P4, R3, R18, 0x1 ;  /* 0x000000120308a211 */ /* 0x002fc600078808ff */
[----:B------:R-:W-:Y:S01]  /*fd90*/  @P1 STS.128 [R243+0xf000], RZ ;  /* 0x00f000fff3001388 */ /* 0x000fe20000000c00 */
[----:B------:R-:W-:-:S03]  /*fda0*/  @!P2 LEA.HI.X R9, R3, R19, R5, 0x1, P4 ;  /* 0x000000130309a211 */ /* 0x000fc600020f0c05 */
        /* <DEDUP_REMOVED lines=15> */
[----:B-----5:R-:W-:Y:S04]  /*fea0*/  LDSM.16.M88.4 R16, [R231] ;  /* 0x00000000e710783b */ /* 0x020fe80000000200 */
[----:B------:R-:W4:Y:S04]  /*feb0*/  LDSM.16.M88.4 R36, [R224+0x9800] ;  /* 0x00980000e024783b */ /* 0x000f280000000200 */
[----:B--2---:R-:W2:Y:S04]  /*fec0*/  LDSM.16.M88.4 R12, [R231+0x2000] ;  /* 0x00200000e70c783b */ /* 0x004ea80000000200 */
[----:B------:R-:W3:Y:S04]  /*fed0*/  LDSM.16.M88.4 R48, [R224+0x8000] ;  /* 0x00800000e030783b */ /* 0x000ee80000000200 */
[----:B------:R-:W3:Y:S04]  /*fee0*/  LDSM.16.M88.4 R40, [R224+0x9000] ;  /* 0x00900000e028783b */ /* 0x000ee80000000200 */
[----:B-1----:R-:W-:Y:S04]  /*fef0*/  LDSM.16.M88.4 R8, [R232] ;  /* 0x00000000e808783b */ /* 0x002fe80000000200 */
[----:B------:R-:W1:Y:S04]  /*ff00*/  LDSM.16.M88.4 R20, [R240] ;  /* 0x00000000f014783b */ /* 0x000e680000000200 */
[----:B------:R-:W1:Y:S04]  /*ff10*/  LDSM.16.M88.4 R4, [R232+0x2000] ;  /* 0x00200000e804783b */ /* 0x000e680000000200 */
[----:B------:R-:W1:Y:S04]  /*ff20*/  LDSM.16.M88.4 R44, [R224+0x8800] ;  /* 0x00880000e02c783b */ /* 0x000e680000000200 */
[----:B------:R-:W1:Y:S04]  /*ff30*/  LDSM.16.M88.4 R32, [R235] ;  /* 0x00000000eb20783b */ /* 0x000e680000000200 */
[----:B------:R-:W1:Y:S01]  /*ff40*/  LDSM.16.M88.4 R24, [R241] ;  /* 0x00000000f118783b */ /* 0x000e620000000200 */
[-C--:B----4-:R-:W-:Y:S03]  /*ff50*/  HMMA.16816.F32.BF16 R56, R16, R36.reuse, RZ ;  /* 0x000000241038723c */ /* 0x090fe600000418ff */
[----:B------:R-:W4:Y:S04]  /*ff60*/  LDSM.16.M88.4 R28, [R242] ;  /* 0x00000000f21c783b */ /* 0x000f280000000200 */
[----:B------:R-:W0:Y:S01]  /*ff70*/  LDGDEPBAR ;  /* 0x00000000000079af */ /* 0x000e220000000000 */
[----:B--2---:R-:W-:Y:S06]  /*ff80*/  HMMA.16816.F32.BF16 R52, R12, R36, RZ ;  /* 0x000000240c34723c */ /* 0x004fec00000418ff */
[-C--:B---3--:R-:W-:Y:S06]  /*ff90*/  HMMA.16816.F32.BF16 R208, R16, R48.reuse, RZ ;  /* 0x0000003010d0723c */ /* 0x088fec00000418ff */
[C---:B------:R-:W-:Y:S06]  /*ffa0*/  HMMA.16816.F32.BF16 R140, R12.reuse, R48, RZ ;  /* 0x000000300c8c723c */ /* 0x040fec00000418ff */
[----:B------:R-:W-:Y:S06]  /*ffb0*/  HMMA.16816.F32.BF16 R60, R12, R40, RZ ;  /* 0x000000280c3c723c */ /* 0x000fec00000418ff */
[-C--:B-1----:R-:W-:Y:S06]  /*ffc0*/  HMMA.16816.F32.BF16 R56, R8, R20.reuse, R56 ;  /* 0x000000140838723c */ /* 0x082fec0000041838 */
[----:B------:R-:W-:Y:S06]  /*ffd0*/  HMMA.16816.F32.BF16 R52, R4, R20, R52 ;  /* 0x000000140434723c */ /* 0x000fec0000041834 */
[-C--:B------:R-:W-:Y:S06]  /*ffe0*/  HMMA.16816.F32.BF16 R136, R16, R44.reuse, RZ ;  /* 0x0000002c1088723c */ /* 0x080fec00000418ff */
[----:B------:R-:W-:Y:S06]  /*fff0*/  HMMA.16816.F32.BF16 R132, R12, R44, RZ ;  /* 0x0000002c0c84723c */ /* 0x000fec00000418ff */
[----:B------:R-:W-:Y:S01]  /*10000*/  HMMA.16816.F32.BF16 R64, R16, R40, RZ ;  /* 0x000000281040723c */ /* 0x000fe200000418ff */
[----:B------:R-:W-:Y:S01]  /*10010*/  MOV R252, R56 ;  /* 0x0000003800fc7202 */ /* 0x000fe20000000f00 */
[----:B------:R-:W-:-:S02]  /*10020*/  IMAD.MOV.U32 R37, RZ, RZ, R57 ;  /* 0x000000ffff257224 */ /* 0x000fc400078e0039 */
[----:B------:R-:W-:Y:S02]  /*10030*/  IMAD.MOV.U32 R36, RZ, RZ, R58 ;  /* 0x000000ffff247224 */ /* 0x000fe400078e003a */
[-C--:B------:R-:W-:Y:S06]  /*10040*/  HMMA.16816.F32.BF16 R212, R8, R32.reuse, R208 ;  /* 0x0000002008d4723c */ /* 0x080fec00000418d0 */
[C---:B------:R-:W-:Y:S06]  /*10050*/  HMMA.16816.F32.BF16 R140, R4.reuse, R32, R140 ;  /* 0x00000020048c723c */ /* 0x040fec000004188c */
[----:B------:R-:W-:Y:S01]  /*10060*/  HMMA.16816.F32.BF16 R60, R4, R24, R60 ;  /* 0x00000018043c723c */ /* 0x000fe2000004183c */
[----:B------:R-:W-:-:S05]  /*10070*/  MOV R33, R59 ;  /* 0x0000003b00217202 */ /* 0x000fca0000000f00 */
[----:B------:R-:W-:Y:S01]  /*10080*/  HMMA.16816.F32.BF16 R56, R12, R46, RZ ;  /* 0x0000002e0c38723c */ /* 0x000fe200000418ff */
[----:B------:R-:W-:Y:S02]  /*10090*/  IMAD.MOV.U32 R40, RZ, RZ, R53 ;  /* 0x000000ffff287224 */ /* 0x000fe400078e0035 */
[----:B------:R-:W-:Y:S01]  /*100a0*/  IMAD.MOV.U32 R41, RZ, RZ, R52 ;  /* 0x000000ffff297224 */ /* 0x000fe200078e0034 */
[----:B------:R-:W-:Y:S01]  /*100b0*/  MOV R21, R54 ;  /* 0x0000003600157202 */ /* 0x000fe20000000f00 */
[----:B------:R-:W-:Y:S01]  /*100c0*/  IMAD.MOV.U32 R20, RZ, RZ, R55 ;  /* 0x000000ffff147224 */ /* 0x000fe200078e0037 */
[-C--:B----4-:R-:W-:Y:S06]  /*100d0*/  HMMA.16816.F32.BF16 R220, R8, R28.reuse, R136 ;  /* 0x0000001c08dc723c */ /* 0x090fec0000041888 */
[----:B------:R-:W-:Y:S06]  /*100e0*/  HMMA.16816.F32.BF16 R216, R4, R28, R132 ;  /* 0x0000001c04d8723c */ /* 0x000fec0000041884 */
[----:B------:R-:W-:Y:S01]  /*100f0*/  HMMA.16816.F32.BF16 R64, R8, R24, R64 ;  /* 0x000000180840723c */ /* 0x000fe20000041840 */
[----:B------:R-:W-:Y:S01]  /*10100*/  IMAD.MOV.U32 R32, RZ, RZ, R60 ;  /* 0x000000ffff207224 */ /* 0x000fe200078e003c */
[----:B------:R-:W-:-:S04]  /*10110*/  MOV R29, R61 ;  /* 0x0000003d001d7202 */ /* 0x000fc80000000f00 */
[----:B------:R-:W-:Y:S01]  /*10120*/  HMMA.16816.F32.BF16 R52, R12, R42, RZ ;  /* 0x0000002a0c34723c */ /* 0x000fe200000418ff */
[----:B------:R-:W-:Y:S02]  /*10130*/  IMAD.MOV.U32 R25, RZ, RZ, R62 ;  /* 0x000000ffff197224 */ /* 0x000fe400078e003e */
[----:B------:R-:W-:-:S03]  /*10140*/  IMAD.MOV.U32 R24, RZ, RZ, R63 ;  /* 0x000000ffff187224 */ /* 0x000fc600078e003f */
[----:B------:R-:W-:Y:S06]  /*10150*/  HMMA.16816.F32.BF16 R60, R12, R50, RZ ;  /* 0x000000320c3c723c */ /* 0x000fec00000418ff */
[----:B------:R-:W-:Y:S06]  /*10160*/  HMMA.16816.F32.BF16 R132, R4, R30, R56 ;  /* 0x0000001e0484723c */ /* 0x000fec0000041838 */
[----:B------:R-:W-:Y:S01]  /*10170*/  HMMA.16816.F32.BF16 R12, R12, R38, RZ ;  /* 0x000000260c0c723c */ /* 0x000fe200000418ff */
[----:B------:R-:W-:Y:S01]  /*10180*/  IMAD.MOV.U32 R58, RZ, RZ, R41 ;  /* 0x000000ffff3a7224 */ /* 0x000fe200078e0029 */
[----:B------:R-:W-:-:S04]  /*10190*/  MOV R59, R40 ;  /* 0x00000028003b7202 */ /* 0x000fc80000000f00 */
[C---:B------:R-:W-:Y:S06]  /*101a0*/  HMMA.16816.F32.BF16 R48, R16.reuse, R50, RZ ;  /* 0x000000321030723c */ /* 0x040fec00000418ff */
[C---:B------:R-:W-:Y:S06]  /*101b0*/  HMMA.16816.F32.BF16 R44, R16.reuse, R46, RZ ;  /* 0x0000002e102c723c */ /* 0x040fec00000418ff */
[C---:B------:R-:W-:Y:S06]  /*101c0*/  HMMA.16816.F32.BF16 R40, R16.reuse, R42, RZ ;  /* 0x0000002a1028723c */ /* 0x040fec00000418ff */
[----:B------:R-:W-:Y:S01]  /*101d0*/  HMMA.16816.F32.BF16 R16, R16, R38, RZ ;  /* 0x000000261010723c */ /* 0x000fe200000418ff */
[----:B------:R-:W-:Y:S01]  /*101e0*/  IMAD.MOV.U32 R28, RZ, RZ, R64 ;  /* 0x000000ffff1c7224 */ /* 0x000fe200078e0040 */
[----:B------:R-:W-:Y:S01]  /*101f0*/  MOV R2, R66 ;  /* 0x0000004200027202 */ /* 0x000fe20000000f00 */
[----:B------:R-:W-:-:S02]  /*10200*/  IMAD.MOV.U32 R3, RZ, RZ, R65 ;  /* 0x000000ffff037224 */ /* 0x000fc400078e0041 */
[----:B------:R-:W-:Y:S01]  /*10210*/  IMAD.MOV.U32 R0, RZ, RZ, R67 ;  /* 0x000000ffff007224 */ /* 0x000fe200078e0043 */
        /* <DEDUP_REMOVED lines=13> */
[----:B------:R-:W-:-:S04]  /*102f0*/  IMAD.MOV.U32 R141, RZ, RZ, R59 ;  /* 0x000000ffff8d7224 */ /* 0x000fc800078e003b */
[----:B------:R-:W-:Y:S01]  /*10300*/  IMAD.MOV.U32 R66, RZ, RZ, R25 ;  /* 0x000000ffff427224 */ /* 0x000fe200078e0019 */
[----:B------:R-:W-:Y:S01]  /*10310*/  MOV R67, R24 ;  /* 0x0000001800437202 */ /* 0x000fe20000000f00 */
[C---:B--2---:R-:W-:Y:S06]  /*10320*/  HMMA.16816.F32.BF16 R56, R8.reuse, R12, R212 ;  /* 0x0000000c0838723c */ /* 0x044fec00000418d4 */
[----:B------:R-:W-:Y:S01]  /*10330*/  HMMA.16816.F32.BF16 R24, R8, R14, R48 ;  /* 0x0000000e0818723c */ /* 0x000fe20000041830 */
[----:B------:R-:W1:Y:S01]  /*10340*/  LDSM.16.M88.4 R12, [R230+0x8800] ;  /* 0x00880000e60c783b */ /* 0x000e620000000200 */
        /* <DEDUP_REMOVED lines=8> */
[-C--:B-1----:R-:W-:Y:S06]  /*103d0*/  HMMA.16816.F32.BF16 R36, R8, R12.reuse, R220 ;  /* 0x0000000c0824723c */ /* 0x082fec00000418dc */
[C---:B------:R-:W-:Y:S06]  /*103e0*/  HMMA.16816.F32.BF16 R32, R4.reuse, R12, R216 ;  /* 0x0000000c0420723c */ /* 0x040fec00000418d8 */
[-C--:B------:R-:W-:Y:S06]  /*103f0*/  HMMA.16816.F32.BF16 R28, R4, R14.reuse, R132 ;  /* 0x0000000e041c723c */ /* 0x080fec0000041884 */
[----:B------:R-:W-:Y:S01]  /*10400*/  HMMA.16816.F32.BF16 R20, R8, R14, R44 ;  /* 0x0000000e0814723c */ /* 0x000fe2000004182c */
[----:B------:R-:W1:Y:S01]  /*10410*/  LDSM.16.M88.4 R12, [R230+0x9000] ;  /* 0x00900000e60c783b */ /* 0x000e620000000200 */
[----:B------:R-:W-:Y:S01]  /*10420*/  IMAD.MOV.U32 R49, RZ, RZ, R3 ;  /* 0x000000ffff317224 */ /* 0x000fe200078e0003 */
[----:B------:R-:W-:Y:S01]  /*10430*/  MOV R50, R2 ;  /* 0x0000000200327202 */ /* 0x000fe20000000f00 */
[----:B------:R-:W-:-:S02]  /*10440*/  IMAD.MOV.U32 R51, RZ, RZ, R0 ;  /* 0x000000ffff337224 */ /* 0x000fc400078e0000 */
[----:B------:R-:W-:Y:S01]  /*10450*/  IMAD.MOV.U32 R212, RZ, RZ, R252 ;  /* 0x000000ffffd47224 */ /* 0x000fe200078e00fc */
        /* <DEDUP_REMOVED lines=27> */
[C---:B------:R-:W-:Y:S06]  /*10610*/  HMMA.16816.F32.BF16 R40, R4.reuse, R12, R44 ;  /* 0x0000000c0428723c */ /* 0x040fec000004182c */
[-C--:B------:R-:W-:Y:S06]  /*10620*/  HMMA.16816.F32.BF16 R36, R4, R14.reuse, R132 ;  /* 0x0000000e0424723c */ /* 0x080fec0000041884 */
[----:B------:R-:W-:Y:S01]  /*10630*/  HMMA.16816.F32.BF16 R28, R8, R14, R64 ;  /* 0x0000000e081c723c */ /* 0x000fe20000041840 */
[----:B------:R-:W1:Y:S01]  /*10640*/  LDSM.16.M88.4 R12, [R229+0x1800] ;  /* 0x00180000e50c783b */ /* 0x000e620000000200 */
[----:B------:R-:W-:Y:S01]  /*10650*/  MOV R132, R252 ;  /* 0x000000fc00847202 */ /* 0x000fe20000000f00 */
[----:B------:R-:W-:Y:S01]  /*10660*/  IMAD.MOV.U32 R133, RZ, RZ, R3 ;  /* 0x000000ffff857224 */ /* 0x000fe200078e0003 */
[----:B------:R-:W-:Y:S01]  /*10670*/  MOV R135, R0 ;  /* 0x0000000000877202 */ /* 0x000fe20000000f00 */
        /* <DEDUP_REMOVED lines=13> */
[----:B------:R-:W-:Y:S01]  /*10750*/  IMAD.MOV.U32 R252, RZ, RZ, R132 ;  /* 0x000000fffffc7224 */ /* 0x000fe200078e0084 */
[----:B------:R-:W-:Y:S01]  /*10760*/  MOV R2, R134 ;  /* 0x0000008600027202 */ /* 0x000fe20000000f00 */
[----:B------:R-:W-:-:S02]  /*10770*/  IMAD.MOV.U32 R3, RZ, RZ, R133 ;  /* 0x000000ffff037224 */ /* 0x000fc400078e0085 */
[----:B------:R-:W-:Y:S02]  /*10780*/  IMAD.MOV.U32 R0, RZ, RZ, R135 ;  /* 0x000000ffff007224 */ /* 0x000fe400078e0087 */
[-C--:B-1----:R-:W-:Y:S06]  /*10790*/  HMMA.16816.F32.BF16 R132, R8, R12.reuse, R220 ;  /* 0x0000000c0884723c */ /* 0x082fec00000418dc */
[C---:B------:R-:W-:Y:S06]  /*107a0*/  HMMA.16816.F32.BF16 R212, R4.reuse, R12, R56 ;  /* 0x0000000c04d4723c */ /* 0x040fec0000041838 */
[-C--:B------:R-:W-:Y:S06]  /*107b0*/  HMMA.16816.F32.BF16 R208, R4, R14.reuse, R52 ;  /* 0x0000000e04d0723c */ /* 0x080fec0000041834 */
[----:B------:R-:W-:Y:S01]  /*107c0*/  HMMA.16816.F32.BF16 R136, R8, R14, R32 ;  /* 0x0000000e0888723c */ /* 0x000fe20000041820 */
[----:B------:R-:W1:Y:S05]  /*107d0*/  LDSM.16.M88.4 R12, [R224+0xb000] ;  /* 0x00b00000e00c783b */ /* 0x000e6a0000000200 */
        /* <DEDUP_REMOVED lines=27> */
[----:B------:R-:W-:Y:S01]  /*10990*/  IMAD.MOV.U32 R20, RZ, RZ, R40 ;  /* 0x000000ffff147224 */ /* 0x000fe200078e0028 */
[----:B------:R-:W-:Y:S01]  /*109a0*/  MOV R3, R41 ;  /* 0x0000002900037202 */ /* 0x000fe20000000f00 */
[----:B------:R-:W-:Y:S02]  /*109b0*/  IMAD.MOV.U32 R2, RZ, RZ, R42 ;  /* 0x000000ffff027224 */ /* 0x000fe400078e002a */
[----:B------:R-:W-:Y:S02]  /*109c0*/  IMAD.MOV.U32 R0, RZ, RZ, R43 ;  /* 0x000000ffff007224 */ /* 0x000fe400078e002b */
[C---:B------:R-:W-:Y:S01]  /*109d0*/  HMMA.16816.F32.BF16 R40, R8.reuse, R12, R64 ;  /* 0x0000000c0828723c */ /* 0x040fe20000041840 */
[----:B------:R-:W1:Y:S05]  /*109e0*/  LDSM.16.M88.4 R12, [R238] ;  /* 0x00000000ee0c783b */ /* 0x000e6a0000000200 */
[-C--:B-1----:R-:W-:Y:S06]  /*109f0*/  HMMA.16816.F32.BF16 R64, R8, R12.reuse, R32 ;  /* 0x0000000c0840723c */ /* 0x082fec0000041820 */
[C---:B------:R-:W-:Y:S06]  /*10a00*/  HMMA.16816.F32.BF16 R32, R4.reuse, R12, R212 ;  /* 0x0000000c0420723c */ /* 0x040fec00000418d4 */
[----:B------:R-:W-:Y:S01]  /*10a10*/  HMMA.16816.F32.BF16 R28, R4, R14, R208 ;  /* 0x0000000e041c723c */ /* 0x000fe200000418d0 */
[----:B------:R-:W-:-:S05]  /*10a20*/  MOV R212, R20 ;  /* 0x0000001400d47202 */ /* 0x000fca0000000f00 */
[C---:B------:R-:W-:Y:S01]  /*10a30*/  HMMA.16816.F32.BF16 R20, R8.reuse, R14, R136 ;  /* 0x0000000e0814723c */ /* 0x040fe20000041888 */
[----:B------:R-:W1:Y:S05]  /*10a40*/  LDSM.16.M88.4 R12, [R237] ;  /* 0x00000000ed0c783b */ /* 0x000e6a0000000200 */
[-C--:B-1----:R-:W-:Y:S06]  /*10a50*/  HMMA.16816.F32.BF16 R140, R8, R12.reuse, R220 ;  /* 0x0000000c088c723c */ /* 0x082fec00000418dc */
[C---:B------:R-:W-:Y:S06]  /*10a60*/  HMMA.16816.F32.BF16 R220, R4.reuse, R12, R132 ;  /* 0x0000000c04dc723c */ /* 0x040fec0000041884 */
[-C--:B------:R-:W-:Y:S06]  /*10a70*/  HMMA.16816.F32.BF16 R216, R4, R14.reuse, R60 ;  /* 0x0000000e04d8723c */ /* 0x080fec000004183c */
[----:B------:R-:W-:Y:S01]  /*10a80*/  HMMA.16816.F32.BF16 R208, R8, R14, R56 ;  /* 0x0000000e08d0723c */ /* 0x000fe20000041838 */
[----:B------:R-:W1:Y:S05]  /*10a90*/  LDSM.16.M88.4 R12, [R236] ;  /* 0x00000000ec0c783b */ /* 0x000e6a0000000200 */
[----:B------:R-:W-:Y:S01]  /*10aa0*/  IMAD.MOV.U32 R139, RZ, RZ, R140 ;  /* 0x000000ffff8b7224 */ /* 0x000fe200078e008c */
[----:B------:R-:W-:Y:S01]  /*10ab0*/  MOV R138, R141 ;  /* 0x0000008d008a7202 */ /* 0x000fe20000000f00 */
[----:B------:R-:W-:Y:S01]  /*10ac0*/  IMAD.MOV.U32 R137, RZ, RZ, R142 ;  /* 0x000000ffff897224 */ /* 0x000fe200078e008e */
[----:B------:R-:W-:Y:S01]  /*10ad0*/  MOV R136, R143 ;  /* 0x0000008f00887202 */ /* 0x000fe20000000f00 */
[----:B------:R-:W-:Y:S01]  /*10ae0*/  IMAD.MOV.U32 R213, RZ, RZ, R3 ;  /* 0x000000ffffd57224 */ /* 0x000fe200078e0003 */
[----:B------:R-:W-:Y:S01]  /*10af0*/  MOV R215, R0 ;  /* 0x0000000000d77202 */ /* 0x000fe20000000f00 */
[----:B------:R-:W-:Y:S01]  /*10b00*/  IMAD.MOV.U32 R214, RZ, RZ, R2 ;  /* 0x000000ffffd67224 */ /* 0x000fe200078e0002 */
[----:B-1----:R-:W-:Y:S06]  /*10b10*/  HMMA.16816.F32.BF16 R140, R4, R12, R52 ;  /* 0x0000000c048c723c */ /* 0x002fec0000041834 */
[----:B------:R-:W-:-:S15]  /*10b20*/  HMMA.16816.F32.BF16 R16, R8, R14, R16 ;  /* 0x0000000e0810723c */ /* 0x000fde0000041810 */
[----:B------:R-:W-:-:S03]  /*10b30*/  NOP ;  /* 0x0000000000007918 */ /* 0x000fc60000000000 */
[----:B------:R-:W-:Y:S01]  /*10b40*/  IMAD.MOV.U32 R52, RZ, RZ, R140 ;  /* 0x000000ffff347224 */ /* 0x000fe200078e008c */
[----:B------:R-:W-:Y:S01]  /*10b50*/  MOV R3, R141 ;  /* 0x0000008d00037202 */ /* 0x000fe20000000f00 */
[----:B------:R-:W-:Y:S01]  /*10b60*/  IMAD.MOV.U32 R2, RZ, RZ, R142 ;  /* 0x000000ffff027224 */ /* 0x000fe200078e008e */
[----:B------:R-:W-:Y:S02]  /*10b70*/  MOV R0, R143 ;  /* 0x0000008f00007202 */ /* 0x000fe40000000f00 */
[----:B------:R-:W-:Y:S01]  /*10b80*/  HMMA.16816.F32.BF16 R140, R4, R14, R48 ;  /* 0x0000000e048c723c */ /* 0x000fe20000041830 */
[----:B------:R-:W-:Y:S06]  /*10b90*/  LDSM.16.M88.4 R4, [R234+0x6000] ;  /* 0x00600000ea04783b */ /* 0x000fec0000000200 */
[----:B------:R-:W-:Y:S01]  /*10ba0*/  IMAD.MOV.U32 R48, RZ, RZ, R139 ;  /* 0x000000ffff307224 */ /* 0x000fe200078e008b */
[----:B------:R-:W-:Y:S01]  /*10bb0*/  MOV R49, R138 ;  /* 0x0000008a00317202 */ /* 0x000fe20000000f00 */
[----:B------:R-:W-:Y:S01]  /*10bc0*/  IMAD.MOV.U32 R50, RZ, RZ, R137 ;  /* 0x000000ffff327224 */ /* 0x000fe200078e0089 */
[----:B------:R-:W-:-:S02]  /*10bd0*/  MOV R51, R136 ;  /* 0x0000008800337202 */ /* 0x000fc40000000f00 */
[----:B------:R-:W-:Y:S01]  /*10be0*/  HMMA.16816.F32.BF16 R136, R8, R12, R44 ;  /* 0x0000000c0888723c */ /* 0x000fe2000004182c */
[----:B------:R-:W1:Y:S04]  /*10bf0*/  LDSM.16.M88.4 R12, [R230+0xa000] ;  /* 0x00a00000e60c783b */ /* 0x000e680000000200 */
[----:B------:R-:W2:Y:S02]  /*10c00*/  LDSM.16.M88.4 R8, [R234+0x4000] ;  /* 0x00400000ea08783b */ /* 0x000ea40000000200 */
[----:B------:R-:W-:Y:S02]  /*10c10*/  IMAD.MOV.U32 R44, RZ, RZ, R52 ;  /* 0x000000ffff2c7224 */ /* 0x000fe400078e0034 */
[-C--:B-1----:R-:W-:Y:S06]  /*10c20*/  HMMA.16816.F32.BF16 R52, R4, R12.reuse, R212 ;  /* 0x0000000c0434723c */ /* 0x082fec00000418d4 */
[----:B--2---:R-:W-:Y:S06]  /*10c30*/  HMMA.16816.F32.BF16 R212, R8, R12, R40 ;  /* 0x0000000c08d4723c */ /* 0x004fec0000041828 */
[-C--:B------:R-:W-:Y:S06]  /*10c40*/  HMMA.16816.F32.BF16 R132, R4, R14.reuse, R36 ;  /* 0x0000000e0484723c */ /* 0x080fec0000041824 */
[----:B------:R-:W-:Y:S01]  /*10c50*/  HMMA.16816.F32.BF16 R60, R8, R14, R24 ;  /* 0x0000000e083c723c */ /* 0x000fe20000041818 */
[----:B------:R-:W1:Y:S01]  /*10c60*/  LDSM.16.M88.4 R12, [R230+0xa800] ;  /* 0x00a80000e60c783b */ /* 0x000e620000000200 */
[----:B------:R-:W-:Y:S01]  /*10c70*/  MOV R45, R3 ;  /* 0x00000003002d7202 */ /* 0x000fe20000000f00 */
[----:B------:R-:W-:Y:S01]  /*10c80*/  IMAD.MOV.U32 R46, RZ, RZ, R2 ;  /* 0x000000ffff2e7224 */ /* 0x000fe200078e0002 */
[----:B------:R-:W-:-:S02]  /*10c90*/  MOV R47, R0 ;  /* 0x00000000002f7202 */ /* 0x000fc40000000f00 */
[----:B------:R-:W-:Y:S01]  /*10ca0*/  IMAD.MOV.U32 R252, RZ, RZ, R52 ;  /* 0x000000fffffc7224 */ /* 0x000fe200078e0034 */
[----:B------:R-:W-:Y:S01]  /*10cb0*/  MOV R3, R53 ;  /* 0x0000003500037202 */ /* 0x000fe20000000f00 */
[----:B------:R-:W-:Y:S01]  /*10cc0*/  IMAD.MOV.U32 R2, RZ, RZ, R54 ;  /* 0x000000ffff027224 */ /* 0x000fe200078e0036 */
[----:B------:R-:W-:Y:S01]  /*10cd0*/  MOV R0, R55 ;  /* 0x0000003700007202 */ /* 0x000fe20000000f00 */
        /* <DEDUP_REMOVED lines=10> */
[----:B------:R-:W-:Y:S01]  /*10d80*/  IMAD.MOV.U32 R220, RZ, RZ, R252 ;  /* 0x000000ffffdc7224 */ /* 0x000fe200078e00fc */
[----:B------:R-:W-:Y:S01]  /*10d90*/  MOV R221, R3 ;  /* 0x0000000300dd7202 */ /* 0x000fe20000000f00 */
[----:B------:R-:W-:Y:S01]  /*10da0*/  IMAD.MOV.U32 R222, RZ, RZ, R2 ;  /* 0x000000ffffde7224 */ /* 0x000fe200078e0002 */
[----:B------:R-:W-:Y:S01]  /*10db0*/  MOV R223, R0 ;  /* 0x0000000000df7202 */ /* 0x000fe20000000f00 */
        /* <DEDUP_REMOVED lines=9> */
[C---:B--2---:R-:W-:Y:S06]  /*10e50*/  HMMA.16816.F32.BF16 R212, R8.reuse, R12, R212 ;  /* 0x0000000c08d4723c */ /* 0x044fec00000418d4 */
[----:B------:R-:W-:Y:S01]  /*10e60*/  HMMA.16816.F32.BF16 R132, R8, R14, R60 ;  /* 0x0000000e0884723c */ /* 0x000fe2000004183c */
[----:B------:R-:W1:Y:S05]  /*10e70*/  LDSM.16.M88.4 R12, [R229+0x2800] ;  /* 0x00280000e50c783b */ /* 0x000e6a0000000200 */
[C---:B-1----:R-:W-:Y:S06]  /*10e80*/  HMMA.16816.F32.BF16 R60, R4.reuse, R12, R56 ;  /* 0x0000000c043c723c */ /* 0x042fec0000041838 */
[----:B------:R-:W-:Y:S06]  /*10e90*/  HMMA.16816.F32.BF16 R56, R4, R14, R52 ;  /* 0x0000000e0438723c */ /* 0x000fec0000041834 */
[C---:B------:R-:W-:Y:S06]  /*10ea0*/  HMMA.16816.F32.BF16 R64, R8.reuse, R12, R64 ;  /* 0x0000000c0840723c */ /* 0x040fec0000041840 */
[----:B------:R-:W-:Y:S01]  /*10eb0*/  HMMA.16816.F32.BF16 R52, R8, R14, R32 ;  /* 0x0000000e0834723c */ /* 0x000fe20000041820 */
[----:B------:R-:W1:Y:S01]  /*10ec0*/  LDSM.16.M88.4 R12, [R229+0x3000] ;  /* 0x00300000e50c783b */ /* 0x000e620000000200 */
[----:B------:R-:W-:-:S06]  /*10ed0*/  UISETP.GT.AND UP0, UPT, UR12, UR15, UPT ;  /* 0x0000000f0c00728c */ /* 0x000fcc000bf04270 */
[----:B------:R-:W-:Y:S01]  /*10ee0*/  PLOP3.LUT P0, PT, PT, PT, UP0, 0x80, 0x0 ;  /* 0x000000000000781c */ /* 0x000fe20003f0f008 */
[-C--:B-1----:R-:W-:Y:S06]  /*10ef0*/  HMMA.16816.F32.BF16 R48, R8, R12.reuse, R48 ;  /* 0x0000000c0830723c */ /* 0x082fec0000041830 */
[C---:B------:R-:W-:Y:S06]  /*10f00*/  HMMA.16816.F32.BF16 R40, R4.reuse, R12, R40 ;  /* 0x0000000c0428723c */ /* 0x040fec0000041828 */
[-C--:B------:R-:W-:Y:S06]  /*10f10*/  HMMA.16816.F32.BF16 R36, R4, R14.reuse, R36 ;  /* 0x0000000e0424723c */ /* 0x080fec0000041824 */
[----:B------:R-:W-:Y:S01]  /*10f20*/  HMMA.16816.F32.BF16 R32, R8, R14, R28 ;  /* 0x0000000e0820723c */ /* 0x000fe2000004181c */
[----:B------:R-:W1:Y:S01]  /*10f30*/  LDSM.16.M88.4 R12, [R229+0x3800] ;  /* 0x00380000e50c783b */ /* 0x000e620000000200 */
[----:B------:R-:W-:-:S04]  /*10f40*/  DEPBAR.LE SB0, 0x0 ;  /* 0x000080000000791a */ /* 0x000fc80000000000 */
[C---:B-1----:R-:W-:Y:S06]  /*10f50*/  HMMA.16816.F32.BF16 R208, R4.reuse, R14, R24 ;  /* 0x0000000e04d0723c */ /* 0x042fec0000041818 */
[-C--:B------:R-:W-:Y:S06]  /*10f60*/  HMMA.16816.F32.BF16 R44, R4, R12.reuse, R44 ;  /* 0x0000000c042c723c */ /* 0x080fec000004182c */
[C---:B------:R-:W-:Y:S06]  /*10f70*/  HMMA.16816.F32.BF16 R28, R8.reuse, R12, R20 ;  /* 0x0000000c081c723c */ /* 0x040fec0000041814 */
[----:B------:R-:W-:Y:S01]  /*10f80*/  HMMA.16816.F32.BF16 R24, R8, R14, R16 ;  /* 0x0000000e0818723c */ /* 0x000fe20000041810 */
[----:B------:R-:W-:Y:S06]  /*10f90*/  BAR.SYNC.DEFER_BLOCKING 0x0 ;  /* 0x0000000000007b1d */ /* 0x000fec0000010000 */
[----:B------:R-:W-:-:S02]  /*10fa0*/  NOP ;  /* 0x0000000000007918 */ /* 0x000fc40000000000 */
[----:B------:R-:W-:-:S15]  /*10fb0*/  @!P0 BRA `(.L_x_704) ;  /* 0x00000004005c8947 */ /* 0x000fde0003800000 */
        /* <DEDUP_REMOVED lines=11> */
[----:B------:R-:W-:-:S03]  /*11070*/  IMAD.U32 R0, RZ, RZ, UR6 ;  /* 0x00000006ff007e24 */ /* 0x000fc6000f8e00ff */
[----:B------:R-:W-:Y:S01]  /*11080*/  UIADD3 UR4, UR7, UR4, URZ ;  /* 0x0000000407047290 */ /* 0x000fe2000fffe03f */
[----:B------:R-:W4:Y:S01]  /*11090*/  @!P2 LDC.64 R8, c[0x0][0x218] ;  /* 0x00008600ff08ab82 */ /* 0x000f220000000a00 */
[----:B--2---:R-:W-:Y:S01]  /*110a0*/  LEA R0, P0, R0, R2, 0x6 ;  /* 0x0000000200007211 */ /* 0x004fe200078030ff */
[----:B------:R-:W-:-:S03]  /*110b0*/  IMAD.U32 R3, RZ, RZ, UR6 ;  /* 0x00000006ff037e24 */ /* 0x000fc6000f8e00ff */
[----:B------:R-:W-:-:S05]  /*110c0*/  IMAD.U32 R2, RZ, RZ, UR4 ;  /* 0x00000004ff027e24 */ /* 0x000fca000f8e00ff */
        /* <DEDUP_REMOVED lines=68> */
.L_x_706:
[----:B------:R-:W-:Y:S05]  /*11510*/  BSYNC B0 ;  /* 0x0000000000007941 */ /* 0x000fea0003800000 */
.L_x_705:
[----:B------:R-:W0:Y:S02]  /*11520*/  LDGDEPBAR ;  /* 0x00000000000079af */ /* 0x000e240000000000 */
.L_x_704:
[----:B--2---:R-:W2:Y:S01]  /*11530*/  S2R R2, SR_TID.X ;  /* 0x0000000000027919 */ /* 0x004ea20000002100 */
[----:B------:R-:W-:Y:S01]  /*11540*/  IMAD.U32 R0, RZ, RZ, UR12 ;  /* 0x0000000cff007e24 */ /* 0x000fe2000f8e00ff */
[----:B------:R-:W-:Y:S04]  /*11550*/  STL [R1+0xbc], R243 ;  /* 0x0000bcf301007387 */ /* 0x000fe80000100800 */
[----:B------:R-:W-:Y:S04]  /*11560*/  STL [R1+0xb8], R242 ;  /* 0x0000b8f201007387 */ /* 0x000fe80000100800 */
[----:B------:R-:W-:Y:S04]  /*11570*/  STL [R1+0xb4], R241 ;  /* 0x0000b4f101007387 */ /* 0x000fe80000100800 */
[----:B------:R-:W-:Y:S04]  /*11580*/  STL [R1+0xb0], R240 ;  /* 0x0000b0f001007387 */ /* 0x000fe80000100800 */
[----:B------:R-:W-:Y:S04]  /*11590*/  STL [R1+0xac], R239 ;  /* 0x0000acef01007387 */ /* 0x000fe80000100800 */
[----:B------:R-:W-:Y:S04]  /*115a0*/  STL [R1+0xa8], R238 ;  /* 0x0000a8ee01007387 */ /* 0x000fe80000100800 */
[----:B------:R-:W-:Y:S01]  /*115b0*/  STL [R1+0xa4], R237 ;  /* 0x0000a4ed01007387 */ /* 0x000fe20000100800 */
[----:B--2---:R-:W-:-:S03]  /*115c0*/  IMAD.SHL.U32 R2, R2, 0x2, RZ ;  /* 0x0000000202027824 */ /* 0x004fc600078e00ff */
[----:B------:R-:W-:Y:S02]  /*115d0*/  STL [R1+0xa0], R236 ;  /* 0x0000a0ec01007387 */ /* 0x000fe40000100800 */
[----:B------:R-:W-:Y:S02]  /*115e0*/  LOP3.LUT R2, R2, 0x6, RZ, 0xc0, !PT ;  /* 0x0000000602027812 */ /* 0x000fe400078ec0ff */
[----:B------:R2:W-:Y:S02]  /*115f0*/  STL [R1+0x9c], R235 ;  /* 0x00009ceb01007387 */ /* 0x0005e40000100800 */
[----:B------:R-:W-:Y:S02]  /*11600*/  LEA R0, R0, R2, 0x6 ;  /* 0x0000000200007211 */ /* 0x000fe400078e30ff */
[----:B------:R-:W-:Y:S02]  /*11610*/  STL [R1+0x98], R234 ;  /* 0x000098ea01007387 */ /* 0x000fe40000100800 */
[C---:B------:R-:W-:Y:S01]  /*11620*/  ISETP.GE.AND P2, PT, R0.reuse, R251, PT ;  /* 0x000000fb0000720c */ /* 0x040fe20003f46270 */
[C---:B------:R-:W-:Y:S01]  /*11630*/  VIADD R2, R0.reuse, 0x1 ;  /* 0x0000000100027836 */ /* 0x040fe20000000000 */
[C---:B------:R-:W-:Y:S01]  /*11640*/  ISETP.GE.AND P3, PT, R0.reuse, R250, PT ;  /* 0x000000fa0000720c */ /* 0x040fe20003f66270 */
[----:B------:R-:W-:Y:S01]  /*11650*/  STL [R1+0x94], R233 ;  /* 0x000094e901007387 */ /* 0x000fe20000100800 */
[----:B------:R-:W-:-:S02]  /*11660*/  ISETP.LT.OR P2, PT, R0, R247, P2 ;  /* 0x000000f70000720c */ /* 0x000fc40001741670 */
[C---:B------:R-:W-:Y:S01]  /*11670*/  ISETP.GE.AND P0, PT, R2.reuse, R251, PT ;  /* 0x000000fb0200720c */ /* 0x040fe20003f06270 */
[----:B------:R-:W-:Y:S01]  /*11680*/  STL [R1+0x90], R232 ;  /* 0x000090e801007387 */ /* 0x000fe20000100800 */
[C---:B------:R-:W-:Y:S02]  /*11690*/  ISETP.GE.AND P6, PT, R2.reuse, R250, PT ;  /* 0x000000fa0200720c */ /* 0x040fe40003fc6270 */
[CC--:B------:R-:W-:Y:S01]  /*116a0*/  ISETP.GE.AND P5, PT, R2.reuse, R249.reuse, PT ;  /* 0x000000f90200720c */ /* 0x0c0fe20003fa6270 */
[----:B------:R3:W-:Y:S01]  /*116b0*/  STL [R1+0x8c], R231 ;  /* 0x00008ce701007387 */ /* 0x0007e20000100800 */
[----:B------:R-:W-:Y:S02]  /*116c0*/  ISETP.GE.AND P4, PT, R2, R248, PT ;  /* 0x000000f80200720c */ /* 0x000fe40003f86270 */
[----:B-1----:R-:W-:Y:S01]  /*116d0*/  FSEL R4, R212, -INF , !P2 ;  /* 0xff800000d4047808 */ /* 0x002fe20005000000 */
[----:B------:R-:W-:Y:S01]  /*116e0*/  STL [R1+0x88], R230 ;  /* 0x000088e601007387 */ /* 0x000fe20000100800 */
[----:B------:R-:W-:-:S02]  /*116f0*/  ISETP.GE.AND P1, PT, R0, R249, PT ;  /* 0x000000f90000720c */ /* 0x000fc40003f26270 */
[----:B------:R-:W-:Y:S01]  /*11700*/  ISETP.GE.AND P2, PT, R0, R248, PT ;  /* 0x000000f80000720c */ /* 0x000fe20003f46270 */
[----:B------:R-:W-:Y:S01]  /*11710*/  STL [R1+0x84], R229 ;  /* 0x000084e501007387 */ /* 0x000fe20000100800 */
[C---:B------:R-:W-:Y:S02]  /*11720*/  ISETP.LT.OR P0, PT, R2.reuse, R247, P0 ;  /* 0x000000f70200720c */ /* 0x040fe40000701670 */
[C---:B------:R-:W-:Y:S01]  /*11730*/  ISETP.LT.OR P6, PT, R2.reuse, R246, P6 ;  /* 0x000000f60200720c */ /* 0x040fe200037c1670 */
[----:B------:R-:W-:Y:S01]  /*11740*/  STL [R1+0x80], R224 ;  /* 0x000080e001007387 */ /* 0x000fe20000100800 */
[C---:B------:R-:W-:Y:S02]  /*11750*/  ISETP.LT.OR P5, PT, R2.reuse, R245, P5 ;  /* 0x000000f50200720c */ /* 0x040fe40002fa1670 */
[----:B------:R-:W-:Y:S01]  /*11760*/  ISETP.LT.OR P4, PT, R2, R244, P4 ;  /* 0x000000f40200720c */ /* 0x000fe20002781670 */
[C---:B------:R-:W-:Y:S01]  /*11770*/  VIADD R2, R0.reuse, 0x8 ;  /* 0x0000000800027836 */ /* 0x040fe20000000000 */
[----:B------:R-:W-:-:S02]  /*11780*/  ISETP.LT.OR P3, PT, R0, R246, P3 ;  /* 0x000000f60000720c */ /* 0x000fc40001f61670 */
[C---:B------:R-:W-:Y:S02]  /*11790*/  ISETP.LT.OR P1, PT, R0.reuse, R245, P1 ;  /* 0x000000f50000720c */ /* 0x040fe40000f21670 */
        /* <DEDUP_REMOVED lines=12> */
[----:B------:R-:W-:Y:S02]  /*11860*/  ISETP.LT.OR P0, PT, R2, R244, P0 ;  /* 0x000000f40200720c */ /* 0x000fe40000701670 */
[----:B------:R-:W-:Y:S02]  /*11870*/  IADD3 R2, R0, 0x9, RZ ;  /* 0x0000000900027810 */ /* 0x000fe40007ffe0ff */
[----:B------:R-:W-:Y:S02]  /*11880*/  FSEL R11, R215, -INF , !P6 ;  /* 0xff800000d70b7808 */ /* 0x000fe40007000000 */
[----:B------:R-:W-:Y:S02]  /*11890*/  FSEL R18, R141, -INF , !P5 ;  /* 0xff8000008d127808 */ /* 0x000fe40006800000 */
[----:B------:R-:W-:Y:S01]  /*118a0*/  FSEL R20, R143, -INF , !P4 ;  /* 0xff8000008f147808 */ /* 0x000fe20006000000 */
[----:B------:R-:W4:Y:S01]  /*118b0*/  LDL.LU R141, [R1+0x10] ;  /* 0x00001000018d7983 */ /* 0x000f220000300800 */
[----:B------:R-:W-:-:S02]  /*118c0*/  FSEL R7, R132, -INF , !P3 ;  /* 0xff80000084077808 */ /* 0x000fc40005800000 */
[C---:B------:R-:W-:Y:S01]  /*118d0*/  ISETP.GE.AND P4, PT, R2.reuse, R251, PT ;  /* 0x000000fb0200720c */ /* 0x040fe20003f86270 */
[----:B------:R-:W4:Y:S01]  /*118e0*/  LDL.LU R142, [R1+0xc] ;  /* 0x00000c00018e7983 */ /* 0x000f220000300800 */
        /* <DEDUP_REMOVED lines=36> */
[----:B------:R-:W-:-:S02]  /*11b30*/  FSEL R217, R60, -INF , !P0 ;  /* 0xff8000003cd97808 */ /* 0x000fc40004000000 */
[----:B------:R-:W-:Y:S02]  /*11b40*/  FSEL R62, R65, -INF , !P3 ;  /* 0xff800000413e7808 */ /* 0x000fe40005800000 */
[C---:B------:R-:W-:Y:S02]  /*11b50*/  ISETP.GE.AND P2, PT, R2.reuse, R251, PT ;  /* 0x000000fb0200720c */ /* 0x040fe40003f46270 */
[C---:B------:R-:W-:Y:S02]  /*11b60*/  ISETP.GE.AND P0, PT, R2.reuse, R250, PT ;  /* 0x000000fa0200720c */ /* 0x040fe40003f06270 */
[C---:B------:R-:W-:Y:S02]  /*11b70*/  ISETP.GE.AND P4, PT, R2.reuse, R249, PT ;  /* 0x000000f90200720c */ /* 0x040fe40003f86270 */
[C---:B------:R-:W-:Y:S02]  /*11b80*/  ISETP.GE.AND P3, PT, R2.reuse, R248, PT ;  /* 0x000000f80200720c */ /* 0x040fe40003f66270 */
        /* <DEDUP_REMOVED lines=29> */
[----:B------:R-:W-:Y:S02]  /*11d60*/  ISETP.LT.OR P1, PT, R2, R244, P1 ;  /* 0x000000f40200720c */ /* 0x000fe40000f21670 */
[----:B------:R-:W-:Y:S02]  /*11d70*/  IADD3 R2, R0, 0x21, RZ ;  /* 0x0000002100027810 */ /* 0x000fe40007ffe0ff */
[----:B------:R-:W-:Y:S02]  /*11d80*/  FSEL R55, R55, -INF , !P6 ;  /* 0xff80000037377808 */ /* 0x000fe40007000000 */
[----:B------:R-:W-:-:S02]  /*11d90*/  FSEL R61, R57, -INF , !P5 ;  /* 0xff800000393d7808 */ /* 0x000fc40006800000 */
[----:B------:R-:W-:Y:S02]  /*11da0*/  FSEL R216, R59, -INF , !P2 ;  /* 0xff8000003bd87808 */ /* 0x000fe40005000000 */
[----:B------:R-:W-:Y:S02]  /*11db0*/  FSEL R3, R48, -INF , !P0 ;  /* 0xff80000030037808 */ /* 0x000fe40004000000 */
        /* <DEDUP_REMOVED lines=9> */
[----:B------:R-:W-:Y:S02]  /*11e50*/  FSEL R136, R50, -INF , !P4 ;  /* 0xff80000032887808 */ /* 0x000fe40006000000 */
[----:B------:R-:W-:-:S02]  /*11e60*/  FSEL R48, R40, -INF , !P3 ;  /* 0xff80000028307808 */ /* 0x000fc40005800000 */
[----:B--2---:R-:W-:Y:S02]  /*11e70*/  FSEL R235, R42, -INF , !P1 ;  /* 0xff8000002aeb7808 */ /* 0x004fe40004800000 */
        /* <DEDUP_REMOVED lines=12> */
[----:B---3--:R-:W-:Y:S02]  /*11f40*/  FSEL R231, R43, -INF , !P0 ;  /* 0xff8000002be77808 */ /* 0x008fe40004000000 */
[----:B------:R-:W-:Y:S02]  /*11f50*/  FSEL R32, R32, -INF , !P4 ;  /* 0xff80000020207808 */ /* 0x000fe40006000000 */
[C---:B------:R-:W-:Y:S02]  /*11f60*/  ISETP.GE.AND P6, PT, R2.reuse, R251, PT ;  /* 0x000000fb0200720c */ /* 0x040fe40003fc6270 */
[C---:B------:R-:W-:Y:S02]  /*11f70*/  ISETP.GE.AND P0, PT, R2.reuse, R250, PT ;  /* 0x000000fa0200720c */ /* 0x040fe40003f06270 */
[C---:B------:R-:W-:Y:S02]  /*11f80*/  ISETP.GE.AND P5, PT, R2.reuse, R249, PT ;  /* 0x000000f90200720c */ /* 0x040fe40003fa6270 */
[C---:B------:R-:W-:Y:S01]  /*11f90*/  ISETP.GE.AND P4, PT, R2.reuse, R248, PT ;  /* 0x000000f80200720c */ /* 0x040fe20003f86270 */
[----:B------:R1:W-:Y:S01]  /*11fa0*/  STL [R1+0x24], R3 ;  /* 0x0000240301007387 */ /* 0x0003e20000100800 */
[----:B------:R-:W-:-:S02]  /*11fb0*/  ISETP.LT.OR P6, PT, R2, R247, P6 ;  /* 0x000000f70200720c */ /* 0x000fc400037c1670 */
[C---:B------:R-:W-:Y:S01]  /*11fc0*/  ISETP.LT.OR P0, PT, R2.reuse, R246, P0 ;  /* 0x000000f60200720c */ /* 0x040fe20000701670 */
[----:B------:R-:W2:Y:S01]  /*11fd0*/  LDL.LU R140, [R1+0x8] ;  /* 0x00000800018c7983 */ /* 0x000ea20000300800 */
[C---:B------:R-:W-:Y:S02]  /*11fe0*/  ISETP.LT.OR P5, PT, R2.reuse, R245, P5 ;  /* 0x000000f50200720c */ /* 0x040fe40002fa1670 */
[----:B------:R-:W-:Y:S01]  /*11ff0*/  ISETP.LT.OR P4, PT, R2, R244, P4 ;  /* 0x000000f40200720c */ /* 0x000fe20002781670 */
[----:B------:R-:W-:Y:S01]  /*12000*/  VIADD R2, R0, 0x31 ;  /* 0x0000003100027836 */ /* 0x000fe20000000000 */
[----:B------:R-:W-:Y:S01]  /*12010*/  FSEL R252, R33, -INF , !P6 ;  /* 0xff80000021fc7808 */ /* 0x000fe20007000000 */
[----:B------:R-:W3:Y:S01]  /*12020*/  LDL.LU R236, [R1+0x4] ;  /* 0x0000040001ec7983 */ /* 0x000ee20000300800 */
[----:B------:R-:W-:Y:S02]  /*12030*/  FSEL R240, R35, -INF , !P0 ;  /* 0xff80000023f07808 */ /* 0x000fe40004000000 */
[----:B------:R-:W-:-:S02]  /*12040*/  FSEL R223, R38, -INF , !P2 ;  /* 0xff80000026df7808 */ /* 0x000fc40005000000 */
[----:B------:R-:W-:Y:S02]  /*12050*/  ISETP.GE.AND P2, PT, R2, R251, PT ;  /* 0x000000fb0200720c */ /* 0x000fe40003f46270 */
[----:B-1----:R-:W-:-:S04]  /*12060*/  IADD3 R3, R0, 0x30, RZ ;  /* 0x0000003000037810 */ /* 0x002fc80007ffe0ff */
        /* <DEDUP_REMOVED lines=17> */
[----:B------:R-:W-:Y:S02]  /*12180*/  ISETP.LT.OR P1, PT, R3, R245, P1 ;  /* 0x000000f50300720c */ /* 0x000fe40000f21670 */
[----:B------:R-:W-:Y:S01]  /*12190*/  IADD3 R0, R0, 0x39, RZ ;  /* 0x0000003900007810 */ /* 0x000fe20007ffe0ff */
[----:B------:R1:W-:Y:S01]  /*121a0*/  STL [R1+0xc0], R251 ;  /* 0x0000c0fb01007387 */ /* 0x0003e20000100800 */
[----:B------:R-:W-:-:S02]  /*121b0*/  FSEL R37, R37, -INF , !P5 ;  /* 0xff80000025257808 */ /* 0x000fc40006800000 */
[----:B------:R-:W-:Y:S02]  /*121c0*/  FSEL R51, R44, -INF , !P1 ;  /* 0xff8000002c337808 */ /* 0x000fe40004800000 */
[-C--:B------:R-:W-:Y:S02]  /*121d0*/  ISETP.GE.AND P5, PT, R2, R251.reuse, PT ;  /* 0x000000fb0200720c */ /* 0x080fe40003fa6270 */
[----:B------:R-:W-:Y:S02]  /*121e0*/  ISETP.GE.AND P1, PT, R0, R251, PT ;  /* 0x000000fb0000720c */ /* 0x000fe40003f26270 */
[----:B-1----:R-:W3:Y:S01]  /*121f0*/  LDL.LU R251, [R1+0x24] ;  /* 0x0000240001fb7983 */ /* 0x002ee20000300800 */
[----:B------:R-:W-:Y:S02]  /*12200*/  FSEL R230, R31, -INF , !P6 ;  /* 0xff8000001fe67808 */ /* 0x000fe40007000000 */
[----:B------:R-:W-:Y:S02]  /*12210*/  ISETP.GE.AND P6, PT, R2, R250, PT ;  /* 0x000000fa0200720c */ /* 0x000fe40003fc6270 */
[----:B------:R-:W-:-:S02]  /*12220*/  ISETP.LT.OR P1, PT, R0, R247, P1 ;  /* 0x000000f70000720c */ /* 0x000fc40000f21670 */
[C---:B------:R-:W-:Y:S02]  /*12230*/  ISETP.LT.OR P6, PT, R2.reuse, R246, P6 ;  /* 0x000000f60200720c */ /* 0x040fe400037c1670 */
[----:B------:R-:W-:Y:S02]  /*12240*/  ISETP.LT.OR P5, PT, R2, R247, P5 ;  /* 0x000000f70200720c */ /* 0x000fe40002fa1670 */
[----:B------:R-:W-:Y:S02]  /*12250*/  FSEL R229, R26, -INF , !P6 ;  /* 0xff8000001ae57808 */ /* 0x000fe40007000000 */
[----:B------:R-:W-:Y:S01]  /*12260*/  FSEL R59, R25, -INF , !P1 ;  /* 0xff800000193b7808 */ /* 0x000fe20004800000 */
[----:B------:R-:W3:Y:S01]  /*12270*/  LDL.LU R26, [R1+0x2c] ;  /* 0x00002c00011a7983 */ /* 0x000ee20000300800 */
[----:B------:R-:W-:Y:S02]  /*12280*/  FSEL R233, R24, -INF , !P5 ;  /* 0xff80000018e97808 */ /* 0x000fe40006800000 */
[----:B------:R-:W-:-:S02]  /*12290*/  ISETP.GE.AND P6, PT, R2, R249, PT ;  /* 0x000000f90200720c */ /* 0x000fc40003fc6270 */
[----:B------:R-:W-:Y:S02]  /*122a0*/  ISETP.GE.AND P1, PT, R2, R248, PT ;  /* 0x000000f80200720c */ /* 0x000fe40003f26270 */
[----:B------:R-:W-:Y:S02]  /*122b0*/  ISETP.GE.AND P5, PT, R0, R250, PT ;  /* 0x000000fa0000720c */ /* 0x000fe40003fa6270 */
[C---:B------:R-:W-:Y:S02]  /*122c0*/  ISETP.LT.OR P6, PT, R2.reuse, R245, P6 ;  /* 0x000000f50200720c */ /* 0x040fe400037c1670 */
[----:B------:R-:W-:Y:S02]  /*122d0*/  ISETP.LT.OR P1, PT, R2, R244, P1 ;  /* 0x000000f40200720c */ /* 0x000fe40000f21670 */
[----:B------:R-:W-:Y:S02]  /*122e0*/  ISETP.LT.OR P5, PT, R0, R246, P5 ;  /* 0x000000f60000720c */ /* 0x000fe40002fa1670 */
[----:B----4-:R-:W-:-:S02]  /*122f0*/  FMNMX.FTZ R2, R141, R4, !PT ;  /* 0x000000048d027209 */ /* 0x010fc40007810000 */
[----:B------:R-:W-:Y:S02]  /*12300*/  FSEL R224, R27, -INF , !P5 ;  /* 0xff8000001be07808 */ /* 0x000fe40006800000 */
[----:B------:R-:W-:Y:S02]  /*12310*/  FSEL R242, R45, -INF , !P0 ;  /* 0xff8000002df27808 */ /* 0x000fe40004000000 */
[----:B------:R-:W-:Y:S02]  /*12320*/  FMNMX.FTZ R2, R8, R2, !PT ;  /* 0x0000000208027209 */ /* 0x000fe40007810000 */
[C---:B------:R-:W-:Y:S02]  /*12330*/  ISETP.GE.AND P5, PT, R0.reuse, R249, PT ;  /* 0x000000f90000720c */ /* 0x040fe40003fa6270 */
[----:B------:R-:W-:Y:S02]  /*12340*/  ISETP.GE.AND P0, PT, R0, R248, PT ;  /* 0x000000f80000720c */ /* 0x000fe40003f06270 */
[----:B------:R-:W-:-:S02]  /*12350*/  FMNMX.FTZ R2, R7, R2, !PT ;  /* 0x0000000207027209 */ /* 0x000fc40007810000 */
[C---:B------:R-:W-:Y:S02]  /*12360*/  ISETP.LT.OR P5, PT, R0.reuse, R245, P5 ;  /* 0x000000f50000720c */ /* 0x040fe40002fa1670 */
[----:B------:R-:W-:Y:S02]  /*12370*/  ISETP.LT.OR P0, PT, R0, R244, P0 ;  /* 0x000000f40000720c */ /* 0x000fe40000701670 */
        /* <DEDUP_REMOVED lines=10> */
[----:B------:R-:W-:-:S04]  /*12420*/  FMNMX.FTZ R0, R213, R0, !PT ;  /* 0x00000000d5007209 */ /* 0x000fc80007810000 */
[----:B------:R-:W-:-:S04]  /*12430*/  FMNMX.FTZ R0, R54, R0, !PT ;  /* 0x0000000036007209 */ /* 0x000fc80007810000 */
[----:B------:R-:W-:-:S04]  /*12440*/  FMNMX.FTZ R0, R55, R0, !PT ;  /* 0x0000000037007209 */ /* 0x000fc80007810000 */
[----:B------:R-:W-:Y:S02]  /*12450*/  FMNMX.FTZ R0, R136, R0, !PT ;  /* 0x0000000088007209 */ /* 0x000fe40007810000 */
[----:B------:R-:W-:Y:S02]  /*12460*/  FSEL R52, R34, -INF , !P3 ;  /* 0xff80000022347808 */ /* 0x000fe40005800000 */
[----:B------:R-:W-:Y:S02]  /*12470*/  FMNMX.FTZ R0, R137, R0, !PT ;  /* 0x0000000089007209 */ /* 0x000fe40007810000 */
[C---:B------:R-:W-:Y:S02]  /*12480*/  ISETP.GE.AND P3, PT, R3.reuse, R248, PT ;  /* 0x000000f80300720c */ /* 0x040fe40003f66270 */
[----:B------:R-:W-:Y:S02]  /*12490*/  FMNMX.FTZ R0, R52, R0, !PT ;  /* 0x0000000034007209 */ /* 0x000fe40007810000 */
[----:B------:R-:W-:-:S02]  /*124a0*/  ISETP.LT.OR P3, PT, R3, R244, P3 ;  /* 0x000000f40300720c */ /* 0x000fc40001f61670 */
[----:B------:R-:W-:-:S04]  /*124b0*/  FMNMX.FTZ R3, R240, R0, !PT ;  /* 0x00000000f0037209 */ /* 0x000fc80007810000 */
[----:B------:R-:W-:-:S04]  /*124c0*/  FMNMX.FTZ R3, R30, R3, !PT ;  /* 0x000000031e037209 */ /* 0x000fc80007810000 */
[----:B------:R-:W-:-:S04]  /*124d0*/  FMNMX.FTZ R3, R230, R3, !PT ;  /* 0x00000003e6037209 */ /* 0x000fc80007810000 */
[----:B------:R-:W-:Y:S02]  /*124e0*/  FMNMX.FTZ R3, R229, R3, !PT ;  /* 0x00000003e5037209 */ /* 0x000fe40007810000 */
[----:B------:R-:W-:Y:S02]  /*124f0*/  FSEL R221, R208, -INF , !P6 ;  /* 0xff800000d0dd7808 */ /* 0x000fe40007000000 */
[----:B------:R-:W-:Y:S02]  /*12500*/  FSEL R241, R209, -INF , !P5 ;  /* 0xff800000d1f17808 */ /* 0x000fe40006800000 */
[----:B------:R-:W-:Y:S02]  /*12510*/  FSEL R232, R39, -INF , !P4 ;  /* 0xff80000027e87808 */ /* 0x000fe40006000000 */
[----:B------:R-:W-:Y:S02]  /*12520*/  FSEL R66, R46, -INF , !P3 ;  /* 0xff8000002e427808 */ /* 0x000fe40005800000 */
[----:B------:R-:W-:-:S02]  /*12530*/  FSEL R65, R47, -INF , !P2 ;  /* 0xff8000002f417808 */ /* 0x000fc40005000000 */
[----:B------:R-:W-:Y:S02]  /*12540*/  FSEL R58, R210, -INF , !P1 ;  /* 0xff800000d23a7808 */ /* 0x000fe40004800000 */
[----:B------:R-:W-:Y:S02]  /*12550*/  FSEL R44, R211, -INF , !P0 ;  /* 0xff800000d32c7808 */ /* 0x000fe40004000000 */
[----:B--2---:R-:W-:Y:S02]  /*12560*/  FMNMX.FTZ R0, R140, R14, !PT ;  /* 0x0000000e8c007209 */ /* 0x004fe40007810000 */
[----:B---3--:R-:W-:-:S04]  /*12570*/  FMNMX.FTZ R2, R251, R2, !PT ;  /* 0x00000002fb027209 */ /* 0x008fc80007810000 */
[----:B------:R-:W-:-:S04]  /*12580*/  FMNMX.FTZ R2, R222, R2, !PT ;  /* 0x00000002de027209 */ /* 0x000fc80007810000 */
[----:B------:R-:W-:-:S04]  /*12590*/  FMNMX.FTZ R2, R32, R2, !PT ;  /* 0x0000000220027209 */ /* 0x000fc80007810000 */
[----:B------:R-:W-:-:S04]  /*125a0*/  FMNMX.FTZ R2, R252, R2, !PT ;  /* 0x00000002fc027209 */ /* 0x000fc80007810000 */
[----:B------:R-:W-:-:S04]  /*125b0*/  FMNMX.FTZ R2, R28, R2, !PT ;  /* 0x000000021c027209 */ /* 0x000fc80007810000 */
[----:B------:R-:W-:-:S04]  /*125c0*/  FMNMX.FTZ R2, R234, R2, !PT ;  /* 0x00000002ea027209 */ /* 0x000fc80007810000 */
[----:B------:R-:W-:Y:S02]  /*125d0*/  FMNMX.FTZ R9, R233, R2, !PT ;  /* 0x00000002e9097209 */ /* 0x000fe40007810000 */
[----:B------:R-:W-:Y:S02]  /*125e0*/  FMNMX.FTZ R2, R18, R0, !PT ;  /* 0x0000000012027209 */ /* 0x000fe40007810000 */
[----:B------:R-:W-:Y:S02]  /*125f0*/  FMNMX.FTZ R0, R59, R9, !PT ;  /* 0x000000093b007209 */ /* 0x000fe40007810000 */
[----:B------:R-:W-:-:S03]  /*12600*/  FMNMX.FTZ R2, R17, R2, !PT ;  /* 0x0000000211027209 */ /* 0x000fc60007810000 */
[----:B------:R-:W1:Y:S01]  /*12610*/  SHFL.BFLY PT, R10, R0, 0x2, 0x1f ;  /* 0x0c401f00000a7f89 */ /* 0x000e6200000e0000 */
[----:B------:R-:W-:-:S04]  /*12620*/  FMNMX.FTZ R2, R19, R2, !PT ;  /* 0x0000000213027209 */ /* 0x000fc80007810000 */
[----:B------:R-:W-:Y:S02]  /*12630*/  FMNMX.FTZ R9, R217, R2, !PT ;  /* 0x00000002d9097209 */ /* 0x000fe40007810000 */
[----:B------:R-:W-:Y:S02]  /*12640*/  FMNMX.FTZ R2, R224, R3, !PT ;  /* 0x00000003e0027209 */ /* 0x000fe40007810000 */
[----:B------:R-:W-:Y:S02]  /*12650*/  FMNMX.FTZ R3, R236, R16, !PT ;  /* 0x00000010ec037209 */ /* 0x000fe40007810000 */
[----:B------:R-:W-:Y:S01]  /*12660*/  FMNMX.FTZ R9, R215, R9, !PT ;  /* 0x00000009d7097209 */ /* 0x000fe20007810000 */
[----:B------:R-:W2:Y:S01]  /*12670*/  SHFL.BFLY PT, R22, R2, 0x2, 0x1f ;  /* 0x0c401f0002167f89 */ /* 0x000ea200000e0000 */
[----:B------:R-:W-:Y:S02]  /*12680*/  FMNMX.FTZ R3, R20, R3, !PT ;  /* 0x0000000314037209 */ /* 0x000fe40007810000 */
[----:B------:R-:W-:-:S02]  /*12690*/  FMNMX.FTZ R9, R63, R9, !PT ;  /* 0x000000093f097209 */ /* 0x000fc40007810000 */
[----:B------:R-:W-:Y:S02]  /*126a0*/  FMNMX.FTZ R3, R21, R3, !PT ;  /* 0x0000000315037209 */ /* 0x000fe40007810000 */
[----:B------:R-:W-:Y:S02]  /*126b0*/  FMNMX.FTZ R9, R61, R9, !PT ;  /* 0x000000093d097209 */ /* 0x000fe40007810000 */
[----:B------:R-:W-:Y:S02]  /*126c0*/  FMNMX.FTZ R3, R23, R3, !PT ;  /* 0x0000000317037209 */ /* 0x000fe40007810000 */
[----:B-1----:R-:W-:Y:S02]  /*126d0*/  FMNMX.FTZ R0, R0, R10, !PT ;  /* 0x0000000a00007209 */ /* 0x002fe40007810000 */
[----:B------:R-:W-:Y:S02]  /*126e0*/  FMNMX.FTZ R10, R48, R9, !PT ;  /* 0x00000009300a7209 */ /* 0x000fe40007810000 */
[----:B------:R-:W-:-:S02]  /*126f0*/  FMNMX.FTZ R3, R220, R3, !PT ;  /* 0x00000003dc037209 */ /* 0x000fc40007810000 */
[----:B------:R-:W-:Y:S01]  /*12700*/  FMNMX.FTZ R10, R41, R10, !PT ;  /* 0x0000000a290a7209 */ /* 0x000fe20007810000 */
[----:B------:R-:W1:Y:S01]  /*12710*/  SHFL.BFLY PT, R12, R0, 0x1, 0x1f ;  /* 0x0c201f00000c7f89 */ /* 0x000e6200000e0000 */
[----:B------:R-:W-:Y:S02]  /*12720*/  FMNMX.FTZ R3, R219, R3, !PT ;  /* 0x00000003db037209 */ /* 0x000fe40007810000 */
[----:B------:R-:W-:Y:S02]  /*12730*/  FMNMX.FTZ R10, R36, R10, !PT ;  /* 0x0000000a240a7209 */ /* 0x000fe40007810000 */
[----:B------:R-:W-:Y:S02]  /*12740*/  FMNMX.FTZ R9, R218, R3, !PT ;  /* 0x00000003da097209 */ /* 0x000fe40007810000 */
[----:B------:R-:W-:Y:S02]  /*12750*/  FMNMX.FTZ R10, R37, R10, !PT ;  /* 0x0000000a250a7209 */ /* 0x000fe40007810000 */
[----:B--2---:R-:W-:-:S02]  /*12760*/  FMNMX.FTZ R3, R2, R22, !PT ;  /* 0x0000001602037209 */ /* 0x004fc40007810000 */
        /* <DEDUP_REMOVED lines=9> */
[----:B------:R-:W-:Y:S01]  /*12800*/  FMNMX.FTZ R0, R232, R10, !PT ;  /* 0x0000000ae8007209 */ /* 0x000fe20007810000 */
[----:B------:R-:W1:Y:S03]  /*12810*/  SHFL.BFLY PT, R9, R2, 0x2, 0x1f ;  /* 0x0c401f0002097f89 */ /* 0x000e6600000e0000 */
[----:B------:R-:W-:-:S04]  /*12820*/  FMNMX.FTZ R0, R66, R0, !PT ;  /* 0x0000000042007209 */ /* 0x000fc80007810000 */
[----:B------:R-:W-:Y:S01]  /*12830*/  FMNMX.FTZ R0, R65, R0, !PT ;  /* 0x0000000041007209 */ /* 0x000fe20007810000 */
[----:B------:R-:W2:Y:S03]  /*12840*/  SHFL.BFLY PT, R134, R3, 0x1, 0x1f ;  /* 0x0c201f0003867f89 */ /* 0x000ea600000e0000 */
[----:B------:R-:W-:-:S04]  /*12850*/  FMNMX.FTZ R0, R58, R0, !PT ;  /* 0x000000003a007209 */ /* 0x000fc80007810000 */
[----:B------:R-:W-:-:S05]  /*12860*/  FMNMX.FTZ R132, R44, R0, !PT ;  /* 0x000000002c847209 */ /* 0x000fca0007810000 */
[----:B------:R-:W3:Y:S01]  /*12870*/  SHFL.BFLY PT, R0, R132, 0x2, 0x1f ;  /* 0x0c401f0084007f89 */ /* 0x000ee200000e0000 */
[----:B-1----:R-:W-:Y:S01]  /*12880*/  FMNMX.FTZ R2, R2, R9, !PT ;  /* 0x0000000902027209 */ /* 0x002fe20007810000 */
[----:B------:R-:W-:-:S04]  /*12890*/  FMUL.FTZ R12, R135, UR10 ;  /* 0x0000000a870c7c20 */ /* 0x000fc80008410000 */
[----:B------:R-:W1:Y:S01]  /*128a0*/  SHFL.BFLY PT, R133, R2, 0x1, 0x1f ;  /* 0x0c201f0002857f89 */ /* 0x000e6200000e0000 */
[----:B------:R-:W-:Y:S02]  /*128b0*/  FSETP.NEU.FTZ.AND P1, PT, R135, -INF , PT ;  /* 0xff8000008700780b */ /* 0x000fe40003f3d000 */
[----:B--2---:R-:W-:Y:S02]  /*128c0*/  FMNMX.FTZ R134, R3, R134, !PT ;  /* 0x0000008603867209 */ /* 0x004fe40007810000 */
[----:B------:R-:W-:Y:S02]  /*128d0*/  FSEL R12, R12, RZ, P1 ;  /* 0x000000ff0c0c7208 */ /* 0x000fe40000800000 */
[C---:B------:R-:W-:Y:S01]  /*128e0*/  FSETP.NEU.FTZ.AND P3, PT, R134.reuse, -INF , PT ;  /* 0xff8000008600780b */ /* 0x040fe20003f7d000 */
[----:B------:R-:W-:Y:S02]  /*128f0*/  FMUL.FTZ R3, R134, UR10 ;  /* 0x0000000a86037c20 */ /* 0x000fe40008410000 */
[----:B------:R-:W-:Y:S01]  /*12900*/  FFMA.FTZ R4, R4, UR10, -R12 ;  /* 0x0000000a04047c23 */ /* 0x000fe2000801080c */
[----:B---3--:R-:W-:-:S03]  /*12910*/  FMNMX.FTZ R132, R132, R0, !PT ;  /* 0x0000000084847209 */ /* 0x008fc60007810000 */
[----:B------:R2:W-:Y:S01]  /*12920*/  MUFU.EX2 R25, R4 ;  /* 0x0000000400197308 */ /* 0x0005e20000000800 */
[----:B------:R-:W-:-:S05]  /*12930*/  FSEL R3, R3, RZ, P3 ;  /* 0x000000ff03037208 */ /* 0x000fca0001800000 */
[----:B------:R-:W-:Y:S01]  /*12940*/  FFMA.FTZ R0, R11, UR10, -R3 ;  /* 0x0000000a0b007c23 */ /* 0x000fe20008010803 */
[----:B-1----:R-:W-:Y:S01]  /*12950*/  FMNMX.FTZ R133, R2, R133, !PT ;  /* 0x0000008502857209 */ /* 0x002fe20007810000 */
[----:B--2---:R-:W1:Y:S02]  /*12960*/  SHFL.BFLY PT, R4, R132, 0x1, 0x1f ;  /* 0x0c201f0084047f89 */ /* 0x004e6400000e0000 */
[----:B------:R2:W-:Y:S02]  /*12970*/  MUFU.EX2 R138, R0 ;  /* 0x00000000008a7308 */ /* 0x0005e40000000800 */
[C---:B------:R-:W-:Y:S01]  /*12980*/  FMUL.FTZ R2, R133.reuse, UR10 ;  /* 0x0000000a85027c20 */ /* 0x040fe20008410000 */
[----:B------:R-:W-:-:S04]  /*12990*/  FSETP.NEU.FTZ.AND P2, PT, R133, -INF , PT ;  /* 0xff8000008500780b */ /* 0x000fc80003f5d000 */
[----:B------:R-:W-:Y:S01]  /*129a0*/  FSEL R2, R2, RZ, P2 ;  /* 0x000000ff02027208 */ /* 0x000fe20001000000 */
[----:B--2---:R-:W-:-:S04]  /*129b0*/  FFMA.FTZ R0, R13, UR10, -R3 ;  /* 0x0000000a0d007c23 */ /* 0x004fc80008010803 */
[----:B------:R2:W-:Y:S01]  /*129c0*/  MUFU.EX2 R239, R0 ;  /* 0x0000000000ef7308 */ /* 0x0005e20000000800 */
[----:B-1----:R-:W-:Y:S01]  /*129d0*/  FMNMX.FTZ R132, R132, R4, !PT ;  /* 0x0000000484847209 */ /* 0x002fe20007810000 */
[----:B--2---:R-:W-:-:S06]  /*129e0*/  FFMA.FTZ R0, R15, UR10, -R3 ;  /* 0x0000000a0f007c23 */ /* 0x004fcc0008010803 */
[----:B------:R1:W-:Y:S01]  /*129f0*/  MUFU.EX2 R237, R0 ;  /* 0x0000000000ed7308 */ /* 0x0003e20000000800 */
[--C-:B------:R-:W-:Y:S01]  /*12a00*/  FFMA.FTZ R4, R17, UR10, -R2.reuse ;  /* 0x0000000a11047c23 */ /* 0x100fe20008010802 */
[----:B------:R-:W-:Y:S01]  /*12a10*/  FSETP.NEU.FTZ.AND P0, PT, R132, -INF , PT ;  /* 0xff8000008400780b */ /* 0x000fe20003f1d000 */
[----:B-1----:R-:W-:-:S05]  /*12a20*/  FFMA.FTZ R0, R14, UR10, -R2 ;  /* 0x0000000a0e007c23 */ /* 0x002fca0008010802 */
[----:B------:R1:W-:Y:S08]  /*12a30*/  MUFU.EX2 R22, R0 ;  /* 0x0000000000167308 */ /* 0x0003f00000000800 */
[----:B------:R2:W-:Y:S01]  /*12a40*/  MUFU.EX2 R57, R4 ;  /* 0x0000000400397308 */ /* 0x0005e20000000800 */
[----:B-1----:R-:W-:-:S07]  /*12a50*/  FFMA.FTZ R0, R18, UR10, -R2 ;  /* 0x0000000a12007c23 */ /* 0x002fce0008010802 */
[----:B------:R1:W3:Y:S01]  /*12a60*/  MUFU.EX2 R139, R0 ;  /* 0x00000000008b7308 */ /* 0x0002e20000000800 */
[----:B--2---:R-:W-:-:S07]  /*12a70*/  FFMA.FTZ R4, R19, UR10, -R2 ;  /* 0x0000000a13047c23 */ /* 0x004fce0008010802 */
[----:B------:R2:W-:Y:S01]  /*12a80*/  MUFU.EX2 R64, R4 ;  /* 0x0000000400407308 */ /* 0x0005e20000000800 */
[----:B-1----:R-:W-:-:S05]  /*12a90*/  FMUL.FTZ R0, R132, UR10 ;  /* 0x0000000a84007c20 */ /* 0x002fca0008410000 */
[----:B------:R-:W-:-:S05]  /*12aa0*/  FSEL R0, R0, RZ, P0 ;  /* 0x000000ff00007208 */ /* 0x000fca0000000000 */
[--C-:B--2---:R-:W-:Y:S01]  /*12ab0*/  FFMA.FTZ R4, R16, UR10, -R0.reuse ;  /* 0x0000000a10047c23 */ /* 0x104fe20008010800 */
[----:B------:R-:W-:Y:S01]  /*12ac0*/  FFMA.FTZ R5, R5, UR10, -R3 ;  /* 0x0000000a05057c23 */ /* 0x000fe20008010803 */
[----:B------:R-:W1:Y:S02]  /*12ad0*/  LDSM.16.MT88.4 R16, [R225+0xc000] ;  /* 0x00c00000e110783b */ /* 0x000e640000004200 */
[----:B------:R2:W-:Y:S08]  /*12ae0*/  MUFU.EX2 R45, R4 ;  /* 0x00000004002d7308 */ /* 0x0005f00000000800 */
[----:B------:R4:W-:Y:S01]  /*12af0*/  MUFU.EX2 R27, R5 ;  /* 0x00000005001b7308 */ /* 0x0009e20000000800 */
[----:B--2---:R-:W-:-:S07]  /*12b00*/  FFMA.FTZ R4, R20, UR10, -R0 ;  /* 0x0000000a14047c23 */ /* 0x004fce0008010800 */
[----:B------:R2:W-:Y:S01]  /*12b10*/  MUFU.EX2 R238, R4 ;  /* 0x0000000400ee7308 */ /* 0x0005e20000000800 */
[----:B----4-:R-:W-:-:S05]  /*12b20*/  FSEL R5, R135, RZ, P1 ;  /* 0x000000ff87057208 */ /* 0x010fca0000800000 */
[----:B------:R-:W-:Y:S01]  /*12b30*/  FADD.FTZ R5, R141, -R5 ;  /* 0x800000058d057221 */ /* 0x000fe20000010000 */
[----:B--2---:R-:W-:-:S04]  /*12b40*/  FFMA.FTZ R4, R21, UR10, -R0 ;  /* 0x0000000a15047c23 */ /* 0x004fc80008010800 */
[----:B------:R2:W-:Y:S01]  /*12b50*/  MUFU.EX2 R20, R4 ;  /* 0x0000000400147308 */ /* 0x0005e20000000800 */
[----:B------:R-:W-:Y:S01]  /*12b60*/  FMUL.FTZ R15, R5, UR10 ;  /* 0x0000000a050f7c20 */ /* 0x000fe20008410000 */
        /* <DEDUP_REMOVED lines=8> */
[--C-:B------:R-:W-:Y:S01]  /*12bf0*/  FFMA.FTZ R8, R8, UR10, -R12.reuse ;  /* 0x0000000a08087c23 */ /* 0x100fe2000801080c */
[--C-:B------:R-:W-:Y:S01]  /*12c00*/  FFMA.FTZ R7, R7, UR10, -R12.reuse ;  /* 0x0000000a07077c23 */ /* 0x100fe2000801080c */
[----:B------:R-:W-:Y:S01]  /*12c10*/  FFMA.FTZ R6, R6, UR10, -R12 ;  /* 0x0000000a06067c23 */ /* 0x000fe2000801080c */
[----:B------:R2:W-:Y:S01]  /*12c20*/  MUFU.EX2 R24, R4 ;  /* 0x0000000400187308 */ /* 0x0005e20000000800 */
[----:B------:R-:W-:-:S07]  /*12c30*/  FMUL.FTZ R5, R5, UR10 ;  /* 0x0000000a05057c20 */ /* 0x000fce0008410000 */
[----:B------:R-:W-:Y:S01]  /*12c40*/  MUFU.EX2 R243, R8 ;  /* 0x0000000800f37308 */ /* 0x000fe20000000800 */
[----:B--2---:R-:W-:-:S07]  /*12c50*/  FFMA.FTZ R4, R23, UR10, -R0 ;  /* 0x0000000a17047c23 */ /* 0x004fce0008010800 */
[----:B------:R-:W-:Y:S08]  /*12c60*/  MUFU.EX2 R67, R7 ;  /* 0x0000000700437308 */ /* 0x000ff00000000800 */
[----:B------:R-:W-:Y:S08]  /*12c70*/  MUFU.EX2 R56, R6 ;  /* 0x0000000600387308 */ /* 0x000ff00000000800 */
[----:B------:R-:W2:Y:S08]  /*12c80*/  MUFU.EX2 R15, R15 ;  /* 0x0000000f000f7308 */ /* 0x000eb00000000800 */
[----:B------:R-:W4:Y:S08]  /*12c90*/  MUFU.EX2 R14, R14 ;  /* 0x0000000e000e7308 */ /* 0x000f300000000800 */
[----:B------:R-:W1:Y:S08]  /*12ca0*/  MUFU.EX2 R13, R5 ;  /* 0x00000005000d7308 */ /* 0x000e700000000800 */
[----:B------:R1:W1:Y:S01]  /*12cb0*/  MUFU.EX2 R236, R4 ;  /* 0x0000000400ec7308 */ /* 0x0002620000000800 */
[----:B---3--:R-:W-:-:S02]  /*12cc0*/  IMAD.MOV.U32 R21, RZ, RZ, R139 ;  /* 0x000000ffff157224 */ /* 0x008fc400078e008b */
[----:B------:R-:W-:Y:S02]  /*12cd0*/  IMAD.MOV.U32 R23, RZ, RZ, R138 ;  /* 0x000000ffff177224 */ /* 0x000fe400078e008a */
[-C--:B--2---:R-:W-:Y:S01]  /*12ce0*/  FMUL.FTZ R172, R172, R15.reuse ;  /* 0x0000000facac7220 */ /* 0x084fe20000410000 */
[----:B------:R-:W-:Y:S01]  /*12cf0*/  FMUL.FTZ R173, R173, R15 ;  /* 0x0000000fadad7220 */ /* 0x000fe20000410000 */
[-C--:B----4-:R-:W-:Y:S01]  /*12d00*/  FMUL.FTZ R174, R174, R14.reuse ;  /* 0x0000000eaeae7220 */ /* 0x090fe20000410000 */
[----:B------:R-:W-:Y:S01]  /*12d10*/  FMUL.FTZ R175, R175, R14 ;  /* 0x0000000eafaf7220 */ /* 0x000fe20000410000 */
[----:B------:R-:W-:Y:S01]  /*12d20*/  F2FP.BF16.F32.PACK_AB R8, R243, R25 ;  /* 0x00000019f308723e */ /* 0x000fe200000010ff */
[----:B-1----:R-:W-:Y:S01]  /*12d30*/  FMUL.FTZ R204, R204, R13 ;  /* 0x0000000dcccc7220 */ /* 0x002fe20000410000 */
        /* <DEDUP_REMOVED lines=8> */
[----:B------:R-:W-:Y:S01]  /*12dc0*/  F2FP.BF16.F32.PACK_AB R4, R21, R22 ;  /* 0x000000161504723e */ /* 0x000fe200000010ff */
[----:B------:R-:W-:Y:S01]  /*12dd0*/  FMUL.FTZ R169, R169, R15 ;  /* 0x0000000fa9a97220 */ /* 0x000fe20000410000 */
[----:B------:R-:W-:Y:S01]  /*12de0*/  F2FP.BF16.F32.PACK_AB R5, R238, R45 ;  /* 0x0000002dee05723e */ /* 0x000fe200000010ff */
[----:B------:R-:W-:Y:S01]  /*12df0*/  FMUL.FTZ R170, R170, R14 ;  /* 0x0000000eaaaa7220 */ /* 0x000fe20000410000 */
[----:B------:R-:W-:Y:S01]  /*12e00*/  F2FP.BF16.F32.PACK_AB R7, R236, R20 ;  /* 0x00000014ec07723e */ /* 0x000fe200000010ff */
[----:B------:R-:W-:Y:S01]  /*12e10*/  FMUL.FTZ R171, R171, R14 ;  /* 0x0000000eabab7220 */ /* 0x000fe20000410000 */
[-C--:B------:R-:W-:Y:S01]  /*12e20*/  FMUL.FTZ R200, R200, R13.reuse ;  /* 0x0000000dc8c87220 */ /* 0x080fe20000410000 */
[----:B------:R-:W-:Y:S01]  /*12e30*/  FMUL.FTZ R201, R201, R13 ;  /* 0x0000000dc9c97220 */ /* 0x000fe20000410000 */
[-C--:B------:R-:W-:Y:S01]  /*12e40*/  FMUL.FTZ R202, R202, R24.reuse ;  /* 0x00000018caca7220 */ /* 0x080fe20000410000 */
[----:B------:R-:W-:Y:S01]  /*12e50*/  FMUL.FTZ R203, R203, R24 ;  /* 0x00000018cbcb7220 */ /* 0x000fe20000410000 */
        /* <DEDUP_REMOVED lines=86> */
[----:B------:R-:W-:Y:S01]  /*133c0*/  MOV R46, R140 ;  /* 0x0000008c002e7202 */ /* 0x000fe20000000f00 */
[----:B------:R-:W-:-:S02]  /*133d0*/  IMAD.MOV.U32 R47, RZ, RZ, R143 ;  /* 0x000000ffff2f7224 */ /* 0x000fc400078e008f */
[-C--:B-1----:R-:W-:Y:S06]  /*133e0*/  HMMA.16816.F32.BF16 R140, R8, R16.reuse, R68 ;  /* 0x00000010088c723c */ /* 0x082fec0000041844 */
[----:B------:R-:W-:Y:S01]  /*133f0*/  HMMA.16816.F32.BF16 R144, R4, R16, R72 ;  /* 0x000000100490723c */ /* 0x000fe20000041848 */
[----:B------:R-:W-:Y:S01]  /*13400*/  IMAD.MOV.U32 R69, RZ, RZ, R137 ;  /* 0x000000ffff457224 */ /* 0x000fe200078e0089 */
[----:B------:R-:W-:-:S04]  /*13410*/  MOV R70, R136 ;  /* 0x0000008800467202 */ /* 0x000fc80000000f00 */
[-C--:B------:R-:W-:Y:S06]  /*13420*/  HMMA.16816.F32.BF16 R148, R4, R18.reuse, R76 ;  /* 0x000000120494723c */ /* 0x080fec000004184c */
[----:B------:R-:W-:Y:S01]  /*13430*/  HMMA.16816.F32.BF16 R136, R8, R18, R80 ;  /* 0x000000120888723c */ /* 0x000fe20000041850 */
[----:B------:R-:W1:Y:S01]  /*13440*/  LDSM.16.MT88.4 R16, [R226+0xe000] ;  /* 0x00e00000e210783b */ /* 0x000e620000004200 */
[-C--:B------:R-:W-:Y:S01]  /*13450*/  FMUL.FTZ R84, R84, R15.reuse ;  /* 0x0000000f54547220 */ /* 0x080fe20000410000 */
[----:B------:R-:W-:Y:S01]  /*13460*/  FMUL.FTZ R85, R85, R15 ;  /* 0x0000000f55557220 */ /* 0x000fe20000410000 */
[-C--:B------:R-:W-:Y:S01]  /*13470*/  FMUL.FTZ R86, R86, R14.reuse ;  /* 0x0000000e56567220 */ /* 0x080fe20000410000 */
[----:B------:R-:W-:Y:S01]  /*13480*/  FMUL.FTZ R87, R87, R14 ;  /* 0x0000000e57577220 */ /* 0x000fe20000410000 */
[----:B------:R-:W-:-:S06]  /*13490*/  IMAD.MOV.U32 R75, RZ, RZ, R41 ;  /* 0x000000ffff4b7224 */ /* 0x000fcc00078e0029 */
[C---:B-1----:R-:W-:Y:S01]  /*134a0*/  HMMA.16816.F32.BF16 R40, R8.reuse, R16, R84 ;  /* 0x000000100828723c */ /* 0x042fe20000041854 */
[----:B------:R-:W2:Y:S04]  /*134b0*/  LDL.LU R86, [R1+0x18] ;  /* 0x0000180001567983 */ /* 0x000ea80000300800 */
        /* <DEDUP_REMOVED lines=18> */
[----:B------:R-:W-:Y:S01]  /*135e0*/  HMMA.16816.F32.BF16 R28, R8, R18, R96 ;  /* 0x00000012081c723c */ /* 0x000fe20000041860 */
[----:B------:R-:W-:-:S05]  /*135f0*/  IMAD.MOV.U32 R82, RZ, RZ, R37 ;  /* 0x000000ffff527224 */ /* 0x000fca00078e0025 */
[C---:B------:R-:W-:Y:S06]  /*13600*/  HMMA.16816.F32.BF16 R36, R4.reuse, R16, R88 ;  /* 0x000000100424723c */ /* 0x040fec0000041858 */
        /* <DEDUP_REMOVED lines=36> */
[----:B------:R-:W-:-:S04]  /*13850*/  IMAD.MOV.U32 R84, RZ, RZ, R51 ;  /* 0x000000ffff547224 */ /* 0x000fc800078e0033 */
[----:B------:R-:W-:Y:S02]  /*13860*/  IMAD.MOV.U32 R93, RZ, RZ, R77 ;  /* 0x000000ffff5d7224 */ /* 0x000fe400078e004d */
[----:B------:R-:W-:Y:S01]  /*13870*/  IMAD.MOV.U32 R77, RZ, RZ, R75 ;  /* 0x000000ffff4d7224 */ /* 0x000fe200078e004b */
[----:B------:R-:W-:Y:S01]  /*13880*/  MOV R75, R52 ;  /* 0x00000034004b7202 */ /* 0x000fe20000000f00 */
[----:B------:R-:W-:-:S05]  /*13890*/  IMAD.MOV.U32 R83, RZ, RZ, R57 ;  /* 0x000000ffff537224 */ /* 0x000fca00078e0039 */
[----:B------:R-:W-:Y:S01]  /*138a0*/  MOV R95, R83 ;  /* 0x00000053005f7202 */ /* 0x000fe20000000f00 */
[C---:B-1----:R-:W-:Y:S06]  /*138b0*/  HMMA.16816.F32.BF16 R120, R4.reuse, R16, R120 ;  /* 0x000000100478723c */ /* 0x042fec0000041878 */
[----:B------:R-:W-:Y:S07]  /*138c0*/  HMMA.16816.F32.BF16 R124, R4, R18, R124 ;  /* 0x00000012047c723c */ /* 0x000fee000004187c */
[----:B------:R-:W-:-:S04]  /*138d0*/  FFMA.FTZ R4, R212, UR10, -R12 ;  /* 0x0000000ad4047c23 */ /* 0x000fc8000801080c */
[----:B------:R1:W-:Y:S01]  /*138e0*/  MUFU.EX2 R51, R4 ;  /* 0x0000000400337308 */ /* 0x0003e20000000800 */
[----:B------:R-:W-:Y:S02]  /*138f0*/  MOV R83, R78 ;  /* 0x0000004e00537202 */ /* 0x000fe40000000f00 */
[----:B------:R-:W-:Y:S01]  /*13900*/  MOV R78, R68 ;  /* 0x00000044004e7202 */ /* 0x000fe20000000f00 */
[----:B-1----:R-:W-:-:S04]  /*13910*/  FFMA.FTZ R4, R62, UR10, -R12 ;  /* 0x0000000a3e047c23 */ /* 0x002fc8000801080c */
[----:B------:R1:W-:Y:S01]  /*13920*/  MUFU.EX2 R52, R4 ;  /* 0x0000000400347308 */ /* 0x0003e20000000800 */
[----:B------:R-:W-:Y:S01]  /*13930*/  MOV R90, R49 ;  /* 0x00000031005a7202 */ /* 0x000fe20000000f00 */
[----:B-1----:R-:W-:Y:S01]  /*13940*/  FFMA.FTZ R4, R60, UR10, -R12 ;  /* 0x0000000a3c047c23 */ /* 0x002fe2000801080c */
[----:B------:R-:W-:Y:S02]  /*13950*/  IMAD.MOV.U32 R89, RZ, RZ, R50 ;  /* 0x000000ffff597224 */ /* 0x000fe400078e0032 */
[----:B------:R-:W-:Y:S02]  /*13960*/  IMAD.MOV.U32 R85, RZ, RZ, R74 ;  /* 0x000000ffff557224 */ /* 0x000fe400078e004a */
[----:B------:R-:W-:Y:S02]  /*13970*/  IMAD.MOV.U32 R74, RZ, RZ, R238 ;  /* 0x000000ffff4a7224 */ /* 0x000fe400078e00ee */
[----:B------:R-:W-:Y:S01]  /*13980*/  FFMA.FTZ R26, R26, R13, R22 ;  /* 0x0000000d1a1a7223 */ /* 0x000fe20000010016 */
[----:B------:R-:W-:-:S02]  /*13990*/  IMAD.MOV.U32 R91, RZ, RZ, R47 ;  /* 0x000000ffff5b7224 */ /* 0x000fc400078e002f */
        /* <DEDUP_REMOVED lines=8> */
[----:B------:R-:W-:Y:S02]  /*13a20*/  IMAD.MOV.U32 R76, RZ, RZ, R58 ;  /* 0x000000ffff4c7224 */ /* 0x000fe400078e003a */
[----:B------:R-:W-:-:S02]  /*13a30*/  IMAD.MOV.U32 R81, RZ, RZ, R56 ;  /* 0x000000ffff517224 */ /* 0x000fc400078e0038 */
[----:B------:R-:W-:Y:S01]  /*13a40*/  HMMA.16816.F32.BF16 R56, R8, R16, R116 ;  /* 0x000000100838723c */ /* 0x000fe20000041874 */
[----:B------:R-:W-:-:S05]  /*13a50*/  IMAD.MOV.U32 R88, RZ, RZ, R46 ;  /* 0x000000ffff587224 */ /* 0x000fca00078e002e */
[----:B------:R-:W-:Y:S01]  /*13a60*/  HMMA.16816.F32.BF16 R128, R8, R18, R128 ;  /* 0x000000120880723c */ /* 0x000fe20000041880 */
[----:B------:R-:W1:Y:S01]  /*13a70*/  LDSM.16.MT88.4 R16, [R225+0xc800] ;  /* 0x00c80000e110783b */ /* 0x000e620000004200 */
[----:B------:R-:W-:Y:S01]  /*13a80*/  IMAD.MOV.U32 R94, RZ, RZ, R76 ;  /* 0x000000ffff5e7224 */ /* 0x000fe200078e004c */
[----:B------:R-:W-:Y:S01]  /*13a90*/  MOV R76, R73 ;  /* 0x00000049004c7202 */ /* 0x000fe20000000f00 */
[----:B------:R-:W-:Y:S02]  /*13aa0*/  IMAD.MOV.U32 R73, RZ, RZ, R240 ;  /* 0x000000ffff497224 */ /* 0x000fe400078e00f0 */
[----:B--2---:R-:W-:Y:S01]  /*13ab0*/  FFMA.FTZ R25, R86, R15, R25 ;  /* 0x0000000f56197223 */ /* 0x004fe20000010019 */
[----:B------:R-:W-:Y:S02]  /*13ac0*/  IMAD.MOV.U32 R86, RZ, RZ, R72 ;  /* 0x000000ffff567224 */ /* 0x000fe400078e0048 */
[----:B------:R2:W-:Y:S02]  /*13ad0*/  MUFU.EX2 R72, R4 ;  /* 0x0000000400487308 */ /* 0x0005e40000000800 */
[----:B--2---:R-:W-:-:S06]  /*13ae0*/  FFMA.FTZ R4, R53, UR10, -R12 ;  /* 0x0000000a35047c23 */ /* 0x004fcc000801080c */
[----:B------:R2:W-:Y:S02]  /*13af0*/  MUFU.EX2 R68, R4 ;  /* 0x0000000400447308 */ /* 0x0005e40000000800 */
[----:B--2---:R-:W-:-:S06]  /*13b00*/  FFMA.FTZ R4, R214, UR10, -R3 ;  /* 0x0000000ad6047c23 */ /* 0x004fcc0008010803 */
[----:B------:R2:W-:Y:S01]  /*13b10*/  MUFU.EX2 R49, R4 ;  /* 0x0000000400317308 */ /* 0x0005e20000000800 */
[----:B---3--:R-:W-:Y:S01]  /*13b20*/  FFMA.FTZ R27, R87, R14, R27 ;  /* 0x0000000e571b7223 */ /* 0x008fe2000001001b */
[----:B--2---:R-:W-:-:S06]  /*13b30*/  FFMA.FTZ R4, R213, UR10, -R3 ;  /* 0x0000000ad5047c23 */ /* 0x004fcc0008010803 */
[----:B------:R2:W-:Y:S01]  /*13b40*/  MUFU.EX2 R50, R4 ;  /* 0x0000000400327308 */ /* 0x0005e20000000800 */
[----:B------:R-:W-:Y:S01]  /*13b50*/  IMAD.MOV.U32 R87, RZ, RZ, R79 ;  /* 0x000000ffff577224 */ /* 0x000fe200078e004f */
[----:B------:R-:W-:Y:S01]  /*13b60*/  MOV R79, R48 ;  /* 0x00000030004f7202 */ /* 0x000fe20000000f00 */
[----:B--2---:R-:W-:-:S05]  /*13b70*/  FFMA.FTZ R4, R54, UR10, -R3 ;  /* 0x0000000a36047c23 */ /* 0x004fca0008010803 */
[----:B------:R2:W-:Y:S02]  /*13b80*/  MUFU.EX2 R238, R4 ;  /* 0x0000000400ee7308 */ /* 0x0005e40000000800 */
[----:B--2---:R-:W-:-:S06]  /*13b90*/  FFMA.FTZ R4, R55, UR10, -R3 ;  /* 0x0000000a37047c23 */ /* 0x004fcc0008010803 */
        /* <DEDUP_REMOVED lines=12> */
[----:B------:R2:W3:Y:S02]  /*13c60*/  MUFU.EX2 R5, R4 ;  /* 0x0000000400057308 */ /* 0x0004e40000000800 */
[----:B--2---:R-:W-:-:S06]  /*13c70*/  FFMA.FTZ R4, R218, UR10, -R0 ;  /* 0x0000000ada047c23 */ /* 0x004fcc0008010800 */
[----:B------:R2:W-:Y:S02]  /*13c80*/  MUFU.EX2 R240, R4 ;  /* 0x0000000400f07308 */ /* 0x0005e40000000800 */
[----:B--2---:R-:W-:-:S06]  /*13c90*/  FFMA.FTZ R4, R216, UR10, -R0 ;  /* 0x0000000ad8047c23 */ /* 0x004fcc0008010800 */
[----:B------:R2:W4:Y:S01]  /*13ca0*/  MUFU.EX2 R22, R4 ;  /* 0x0000000400167308 */ /* 0x0005220000000800 */
[----:B---3--:R-:W-:Y:S01]  /*13cb0*/  IMAD.MOV.U32 R216, RZ, RZ, R5 ;  /* 0x000000ffffd87224 */ /* 0x008fe200078e0005 */
[----:B------:R-:W-:Y:S02]  /*13cc0*/  F2FP.BF16.F32.PACK_AB R8, R52, R51 ;  /* 0x000000333408723e */ /* 0x000fe400000010ff */
[----:B------:R-:W-:Y:S02]  /*13cd0*/  F2FP.BF16.F32.PACK_AB R9, R50, R49 ;  /* 0x000000313209723e */ /* 0x000fe400000010ff */
[----:B------:R-:W-:Y:S02]  /*13ce0*/  F2FP.BF16.F32.PACK_AB R10, R68, R72 ;  /* 0x00000048440a723e */ /* 0x000fe400000010ff */
[----:B------:R-:W-:Y:S02]  /*13cf0*/  F2FP.BF16.F32.PACK_AB R11, R13, R238 ;  /* 0x000000ee0d0b723e */ /* 0x000fe400000010ff */
[----:B------:R-:W-:-:S02]  /*13d00*/  F2FP.BF16.F32.PACK_AB R6, R213, R215 ;  /* 0x000000d7d506723e */ /* 0x000fc400000010ff */
[----:B------:R-:W-:Y:S02]  /*13d10*/  F2FP.BF16.F32.PACK_AB R5, R216, R46 ;  /* 0x0000002ed805723e */ /* 0x000fe400000010ff */
[----:B--2---:R-:W-:Y:S02]  /*13d20*/  F2FP.BF16.F32.PACK_AB R4, R47, R48 ;  /* 0x000000302f04723e */ /* 0x004fe400000010ff */
[----:B----4-:R-:W-:Y:S01]  /*13d30*/  F2FP.BF16.F32.PACK_AB R7, R22, R240 ;  /* 0x000000f01607723e */ /* 0x010fe200000010ff */
[-C--:B-1----:R-:W-:Y:S06]  /*13d40*/  HMMA.16816.F32.BF16 R172, R8, R16.reuse, R172 ;  /* 0x0000001008ac723c */ /* 0x082fec00000418ac */
[C---:B------:R-:W-:Y:S06]  /*13d50*/  HMMA.16816.F32.BF16 R204, R4.reuse, R16, R204 ;  /* 0x0000001004cc723c */ /* 0x040fec00000418cc */
[-C--:B------:R-:W-:Y:S06]  /*13d60*/  HMMA.16816.F32.BF16 R200, R4, R18.reuse, R200 ;  /* 0x0000001204c8723c */ /* 0x080fec00000418c8 */
[----:B------:R-:W-:Y:S01]  /*13d70*/  HMMA.16816.F32.BF16 R60, R8, R18, R88 ;  /* 0x00000012083c723c */ /* 0x000fe20000041858 */
[----:B------:R-:W1:Y:S01]  /*13d80*/  LDSM.16.MT88.4 R16, [R226+0xc800] ;  /* 0x00c80000e210783b */ /* 0x000e620000004200 */
[----:B------:R-:W-:-:S02]  /*13d90*/  IMAD.MOV.U32 R214, RZ, RZ, R84 ;  /* 0x000000ffffd67224 */ /* 0x000fc400078e0054 */
[----:B------:R-:W-:Y:S01]  /*13da0*/  IMAD.MOV.U32 R54, RZ, RZ, R87 ;  /* 0x000000ffff367224 */ /* 0x000fe200078e0057 */
[----:B------:R-:W-:Y:S01]  /*13db0*/  MOV R55, R83 ;  /* 0x0000005300377202 */ /* 0x000fe20000000f00 */
[----:B------:R-:W-:Y:S01]  /*13dc0*/  IMAD.MOV.U32 R53, RZ, RZ, R81 ;  /* 0x000000ffff357224 */ /* 0x000fe200078e0051 */
[-C--:B-1----:R-:W-:Y:S06]  /*13dd0*/  HMMA.16816.F32.BF16 R112, R8, R16.reuse, R208 ;  /* 0x000000100870723c */ /* 0x082fec00000418d0 */
[----:B------:R-:W-:Y:S01]  /*13de0*/  HMMA.16816.F32.BF16 R88, R4, R16, R196 ;  /* 0x000000100458723c */ /* 0x000fe200000418c4 */
[----:B------:R-:W-:-:S06]  /*13df0*/  MOV R209, R85 ;  /* 0x0000005500d17202 */ /* 0x000fcc0000000f00 */
[----:B------:R-:W-:Y:S02]  /*13e00*/  IMAD.MOV.U32 R196, RZ, RZ, R86 ;  /* 0x000000ffffc47224 */ /* 0x000fe400078e0056 */
[----:B------:R-:W-:Y:S07]  /*13e10*/  HMMA.16816.F32.BF16 R84, R4, R18, R192 ;  /* 0x000000120454723c */ /* 0x000fee00000418c0 */
[----:B------:R-:W-:Y:S01]  /*13e20*/  MOV R194, R80 ;  /* 0x0000005000c27202 */ /* 0x000fe20000000f00 */
[----:B------:R-:W-:-:S02]  /*13e30*/  IMAD.MOV.U32 R193, RZ, RZ, R82 ;  /* 0x000000ffffc17224 */ /* 0x000fc400078e0052 */
[----:B------:R-:W-:Y:S01]  /*13e40*/  HMMA.16816.F32.BF16 R80, R8, R18, R168 ;  /* 0x000000120850723c */ /* 0x000fe200000418a8 */
[----:B------:R-:W1:Y:S01]  /*13e50*/  LDSM.16.MT88.4 R16, [R228+0xc800] ;  /* 0x00c80000e410783b */ /* 0x000e620000004200 */
[----:B------:R-:W-:Y:S01]  /*13e60*/  IMAD.MOV.U32 R192, RZ, RZ, R76 ;  /* 0x000000ffffc07224 */ /* 0x000fe200078e004c */
[----:B------:R-:W-:Y:S01]  /*13e70*/  MOV R212, R78 ;  /* 0x0000004e00d47202 */ /* 0x000fe20000000f00 */
[----:B------:R-:W-:Y:S02]  /*13e80*/  IMAD.MOV.U32 R210, RZ, RZ, R72 ;  /* 0x000000ffffd27224 */ /* 0x000fe400078e0048 */
[----:B------:R-:W-:Y:S01]  /*13e90*/  IMAD.MOV.U32 R218, RZ, RZ, R74 ;  /* 0x000000ffffda7224 */ /* 0x000fe200078e004a */
[----:B------:R-:W-:Y:S01]  /*13ea0*/  MOV R169, R73 ;  /* 0x0000004900a97202 */ /* 0x000fe20000000f00 */
[----:B------:R-:W-:Y:S02]  /*13eb0*/  IMAD.MOV.U32 R171, RZ, RZ, R77 ;  /* 0x000000ffffab7224 */ /* 0x000fe400078e004d */
[----:B------:R-:W-:-:S02]  /*13ec0*/  IMAD.MOV.U32 R170, RZ, RZ, R79 ;  /* 0x000000ffffaa7224 */ /* 0x000fc400078e004f */
[----:B------:R-:W-:Y:S01]  /*13ed0*/  IMAD.MOV.U32 R168, RZ, RZ, R75 ;  /* 0x000000ffffa87224 */ /* 0x000fe200078e004b */
[-C--:B-1----:R-:W-:Y:S06]  /*13ee0*/  HMMA.16816.F32.BF16 R76, R8, R16.reuse, R164 ;  /* 0x00000010084c723c */ /* 0x082fec00000418a4 */
[C---:B------:R-:W-:Y:S06]  /*13ef0*/  HMMA.16816.F32.BF16 R72, R4.reuse, R16, R188 ;  /* 0x000000100448723c */ /* 0x040fec00000418bc */
[-C--:B------:R-:W-:Y:S06]  /*13f00*/  HMMA.16816.F32.BF16 R184, R4, R18.reuse, R184 ;  /* 0x0000001204b8723c */ /* 0x080fec00000418b8 */
[----:B------:R-:W-:Y:S01]  /*13f10*/  HMMA.16816.F32.BF16 R96, R8, R18, R160 ;  /* 0x000000120860723c */ /* 0x000fe200000418a0 */
[----:B------:R-:W1:Y:S01]  /*13f20*/  LDSM.16.MT88.4 R16, [R227+0xc800] ;  /* 0x00c80000e310783b */ /* 0x000e620000004200 */
[----:B------:R-:W-:Y:S01]  /*13f30*/  IMAD.MOV.U32 R191, RZ, RZ, R69 ;  /* 0x000000ffffbf7224 */ /* 0x000fe200078e0045 */
[----:B------:R-:W-:Y:S01]  /*13f40*/  MOV R190, R70 ;  /* 0x0000004600be7202 */ /* 0x000fe20000000f00 */
[----:B------:R-:W-:-:S02]  /*13f50*/  IMAD.MOV.U32 R198, RZ, RZ, R68 ;  /* 0x000000ffffc67224 */ /* 0x000fc400078e0044 */
[----:B------:R-:W-:Y:S02]  /*13f60*/  IMAD.MOV.U32 R199, RZ, RZ, R71 ;  /* 0x000000ffffc77224 */ /* 0x000fe400078e0047 */
[C---:B-1----:R-:W-:Y:S01]  /*13f70*/  HMMA.16816.F32.BF16 R68, R4.reuse, R16, R180 ;  /* 0x000000100444723c */ /* 0x042fe200000418b4 */
[----:B------:R-:W2:Y:S01]  /*13f80*/  LDL.LU R183, [R1+0x30] ;  /* 0x0000300001b77983 */ /* 0x000ea20000300800 */
[----:B------:R-:W-:Y:S01]  /*13f90*/  MOV R195, R93 ;  /* 0x0000005d00c37202 */ /* 0x000fe20000000f00 */
[----:B------:R-:W-:Y:S02]  /*13fa0*/  IMAD.MOV.U32 R15, RZ, RZ, R94 ;  /* 0x000000ffff0f7224 */ /* 0x000fe400078e005e */
[----:B------:R-:W-:Y:S01]  /*13fb0*/  IMAD.MOV.U32 R14, RZ, RZ, R95 ;  /* 0x000000ffff0e7224 */ /* 0x000fe200078e005f */
[----:B------:R-:W-:Y:S06]  /*13fc0*/  HMMA.16816.F32.BF16 R176, R4, R18, R176 ;  /* 0x0000001204b0723c */ /* 0x000fec00000418b0 */
[C---:B------:R-:W-:Y:S06]  /*13fd0*/  HMMA.16816.F32.BF16 R92, R8.reuse, R16, R156 ;  /* 0x00000010085c723c */ /* 0x040fec000004189c */
[C---:B------:R-:W-:Y:S01]  /*13fe0*/  HMMA.16816.F32.BF16 R116, R8.reuse, R18, R152 ;  /* 0x000000120874723c */ /* 0x040fe20000041898 */
[----:B------:R-:W1:Y:S05]  /*13ff0*/  LDSM.16.MT88.4 R16, [R225+0xe800] ;  /* 0x00e80000e110783b */ /* 0x000e6a0000004200 */
        /* <DEDUP_REMOVED lines=12> */
[----:B------:R-:W3:Y:S01]  /*140c0*/  LDSM.16.MT88.4 R20, [R228+0xe800] ;  /* 0x00e80000e414783b */ /* 0x000ee20000004200 */
        /* <DEDUP_REMOVED lines=8> */
[C---:B---3--:R-:W-:Y:S01]  /*14150*/  HMMA.16816.F32.BF16 R104, R4.reuse, R20, R104 ;  /* 0x000000140468723c */ /* 0x048fe20000041868 */
[----:B------:R-:W-:Y:S02]  /*14160*/  IMAD.MOV.U32 R168, RZ, RZ, R170 ;  /* 0x000000ffffa87224 */ /* 0x000fe400078e00aa */
[----:B------:R-:W-:Y:S01]  /*14170*/  IMAD.MOV.U32 R170, RZ, RZ, R192 ;  /* 0x000000ffffaa7224 */ /* 0x000fe200078e00c0 */
[----:B------:R-:W-:Y:S02]  /*14180*/  MOV R192, R194 ;  /* 0x000000c200c07202 */ /* 0x000fe40000000f00 */
[----:B------:R-:W-:Y:S01]  /*14190*/  HMMA.16816.F32.BF16 R108, R4, R22, R108 ;  /* 0x00000016046c723c */ /* 0x000fe2000004186c */
[----:B------:R-:W-:Y:S02]  /*141a0*/  IMAD.MOV.U32 R194, RZ, RZ, R196 ;  /* 0x000000ffffc27224 */ /* 0x000fe400078e00c4 */
[----:B------:R-:W-:-:S03]  /*141b0*/  IMAD.MOV.U32 R196, RZ, RZ, R214 ;  /* 0x000000ffffc47224 */ /* 0x000fc600078e00d6 */
[C---:B-1----:R-:W-:Y:S06]  /*141c0*/  HMMA.16816.F32.BF16 R120, R4.reuse, R16, R120 ;  /* 0x000000100478723c */ /* 0x042fec0000041878 */
[----:B------:R-:W-:Y:S07]  /*141d0*/  HMMA.16816.F32.BF16 R124, R4, R18, R124 ;  /* 0x00000012047c723c */ /* 0x000fee000004187c */
[----:B------:R-:W-:Y:S01]  /*141e0*/  FFMA.FTZ R4, R251, UR10, -R12 ;  /* 0x0000000afb047c23 */ /* 0x000fe2000801080c */
[----:B--2---:R-:W-:Y:S01]  /*141f0*/  FFMA.FTZ R45, R183, R24, R45 ;  /* 0x00000018b72d7223 */ /* 0x004fe2000001002d */
[----:B------:R-:W-:Y:S01]  /*14200*/  MOV R183, R189 ;  /* 0x000000bd00b77202 */ /* 0x000fe20000000f00 */
[----:B------:R-:W-:-:S02]  /*14210*/  IMAD.MOV.U32 R189, RZ, RZ, R191 ;  /* 0x000000ffffbd7224 */ /* 0x000fc400078e00bf */
        /* <DEDUP_REMOVED lines=13> */
[----:B------:R-:W-:Y:S01]  /*142f0*/  HMMA.16816.F32.BF16 R128, R8, R18, R128 ;  /* 0x000000120880723c */ /* 0x000fe20000041880 */
[----:B------:R-:W-:Y:S01]  /*14300*/  IMAD.MOV.U32 R171, RZ, RZ, R193 ;  /* 0x000000ffffab7224 */ /* 0x000fe200078e00c1 */
[----:B------:R-:W-:Y:S01]  /*14310*/  LDSM.16.MT88.4 R16, [R228+0xd000] ;  /* 0x00d00000e410783b */ /* 0x000fe20000004200 */
[----:B------:R-:W-:-:S02]  /*14320*/  IMAD.MOV.U32 R193, RZ, RZ, R195 ;  /* 0x000000ffffc17224 */ /* 0x000fc400078e00c3 */
[----:B------:R-:W-:Y:S01]  /*14330*/  IMAD.MOV.U32 R195, RZ, RZ, R217 ;  /* 0x000000ffffc37224 */ /* 0x000fe200078e00d9 */
[----:B------:R-:W-:Y:S01]  /*14340*/  HMMA.16816.F32.BF16 R152, R8, R20, R100 ;  /* 0x000000140898723c */ /* 0x000fe20000041864 */
[----:B------:R-:W-:Y:S01]  /*14350*/  FFMA.FTZ R44, R44, UR10, -R0 ;  /* 0x0000000a2c2c7c23 */ /* 0x000fe20008010800 */
[----:B------:R2:W5:Y:S01]  /*14360*/  LDL.LU R251, [R1+0xc0] ;  /* 0x0000c00001fb7983 */ /* 0x0005620000300800 */
[----:B-1----:R-:W-:-:S04]  /*14370*/  FFMA.FTZ R4, R182, UR10, -R12 ;  /* 0x0000000ab6047c23 */ /* 0x002fc8000801080c */
[----:B------:R1:W-:Y:S01]  /*14380*/  MUFU.EX2 R217, R4 ;  /* 0x0000000400d97308 */ /* 0x0003e20000000800 */
[----:B------:R-:W-:Y:S01]  /*14390*/  IMAD.MOV.U32 R182, RZ, RZ, R188 ;  /* 0x000000ffffb67224 */ /* 0x000fe200078e00bc */
[----:B------:R-:W-:Y:S01]  /*143a0*/  MOV R188, R190 ;  /* 0x000000be00bc7202 */ /* 0x000fe20000000f00 */
[----:B------:R-:W-:Y:S02]  /*143b0*/  IMAD.MOV.U32 R190, RZ, RZ, R168 ;  /* 0x000000ffffbe7224 */ /* 0x000fe400078e00a8 */
[----:B------:R-:W-:Y:S01]  /*143c0*/  IMAD.MOV.U32 R168, RZ, RZ, R170 ;  /* 0x000000ffffa87224 */ /* 0x000fe200078e00aa */
[----:B------:R-:W-:Y:S01]  /*143d0*/  MOV R170, R192 ;  /* 0x000000c000aa7202 */ /* 0x000fe20000000f00 */
[----:B-1----:R-:W-:Y:S01]  /*143e0*/  FFMA.FTZ R4, R181, UR10, -R12 ;  /* 0x0000000ab5047c23 */ /* 0x002fe2000801080c */
[----:B------:R-:W-:Y:S02]  /*143f0*/  MOV R181, R183 ;  /* 0x000000b700b57202 */ /* 0x000fe40000000f00 */
[----:B------:R-:W-:-:S02]  /*14400*/  MOV R183, R189 ;  /* 0x000000bd00b77202 */ /* 0x000fc40000000f00 */
[----:B------:R-:W-:Y:S02]  /*14410*/  MOV R189, R191 ;  /* 0x000000bf00bd7202 */ /* 0x000fe40000000f00 */
[----:B------:R-:W-:Y:S02]  /*14420*/  MOV R191, R169 ;  /* 0x000000a900bf7202 */ /* 0x000fe40000000f00 */
[----:B------:R-:W-:Y:S02]  /*14430*/  MOV R169, R171 ;  /* 0x000000ab00a97202 */ /* 0x000fe40000000f00 */
[----:B------:R-:W-:Y:S02]  /*14440*/  MOV R171, R193 ;  /* 0x000000c100ab7202 */ /* 0x000fe40000000f00 */
[----:B------:R-:W-:Y:S02]  /*14450*/  MOV R193, R195 ;  /* 0x000000c300c17202 */ /* 0x000fe40000000f00 */
[----:B------:R-:W-:-:S02]  /*14460*/  MOV R195, R219 ;  /* 0x000000db00c37202 */ /* 0x000fc40000000f00 */
[----:B------:R1:W-:Y:S01]  /*14470*/  MUFU.EX2 R219, R4 ;  /* 0x0000000400db7308 */ /* 0x0003e20000000800 */
[----:B------:R-:W-:Y:S01]  /*14480*/  MOV R192, R194 ;  /* 0x000000c200c07202 */ /* 0x000fe20000000f00 */
[----:B------:R-:W-:Y:S01]  /*14490*/  IMAD.MOV.U32 R180, RZ, RZ, R182 ;  /* 0x000000ffffb47224 */ /* 0x000fe200078e00b6 */
[----:B------:R-:W-:Y:S01]  /*144a0*/  MOV R194, R196 ;  /* 0x000000c400c27202 */ /* 0x000fe20000000f00 */
[----:B------:R-:W-:Y:S01]  /*144b0*/  IMAD.MOV.U32 R182, RZ, RZ, R188 ;  /* 0x000000ffffb67224 */ /* 0x000fe200078e00bc */
[----:B------:R-:W-:Y:S01]  /*144c0*/  MOV R196, R242 ;  /* 0x000000f200c47202 */ /* 0x000fe20000000f00 */
[----:B------:R-:W-:Y:S02]  /*144d0*/  IMAD.MOV.U32 R188, RZ, RZ, R190 ;  /* 0x000000ffffbc7224 */ /* 0x000fe400078e00be */
[----:B------:R-:W-:Y:S02]  /*144e0*/  IMAD.MOV.U32 R190, RZ, RZ, R168 ;  /* 0x000000ffffbe7224 */ /* 0x000fe400078e00a8 */
[----:B------:R-:W-:-:S02]  /*144f0*/  IMAD.MOV.U32 R168, RZ, RZ, R170 ;  /* 0x000000ffffa87224 */ /* 0x000fc400078e00aa */
[----:B-1----:R-:W-:Y:S01]  /*14500*/  FFMA.FTZ R4, R252, UR10, -R12 ;  /* 0x0000000afc047c23 */ /* 0x002fe2000801080c */
[----:B------:R-:W-:-:S03]  /*14510*/  IMAD.MOV.U32 R170, RZ, RZ, R192 ;  /* 0x000000ffffaa7224 */ /* 0x000fc600078e00c0 */
[----:B------:R1:W-:Y:S01]  /*14520*/  MUFU.EX2 R252, R4 ;  /* 0x0000000400fc7308 */ /* 0x0003e20000000800 */
[----:B------:R-:W-:Y:S02]  /*14530*/  IMAD.MOV.U32 R192, RZ, RZ, R194 ;  /* 0x000000ffffc07224 */ /* 0x000fe400078e00c2 */
[----:B------:R-:W-:Y:S02]  /*14540*/  IMAD.MOV.U32 R194, RZ, RZ, R196 ;  /* 0x000000ffffc27224 */ /* 0x000fe400078e00c4 */
[----:B------:R-:W-:Y:S01]  /*14550*/  IMAD.MOV.U32 R196, RZ, RZ, R241 ;  /* 0x000000ffffc47224 */ /* 0x000fe200078e00f1 */
[----:B------:R-:W-:Y:S02]  /*14560*/  MOV R43, R181 ;  /* 0x000000b5002b7202 */ /* 0x000fe40000000f00 */
[----:B------:R-:W-:Y:S01]  /*14570*/  MOV R181, R183 ;  /* 0x000000b700b57202 */ /* 0x000fe20000000f00 */
[----:B-1----:R-:W-:Y:S01]  /*14580*/  FFMA.FTZ R4, R180, UR10, -R3 ;  /* 0x0000000ab4047c23 */ /* 0x002fe20008010803 */
        /* <DEDUP_REMOVED lines=8> */
[----:B------:R-:W-:Y:S01]  /*14610*/  IMAD.MOV.U32 R196, RZ, RZ, R211 ;  /* 0x000000ffffc47224 */ /* 0x000fe200078e00d3 */
[----:B------:R-:W-:Y:S01]  /*14620*/  MOV R183, R189 ;  /* 0x000000bd00b77202 */ /* 0x000fe20000000f00 */
[----:B------:R1:W-:Y:S01]  /*14630*/  MUFU.EX2 R211, R4 ;  /* 0x0000000400d37308 */ /* 0x0003e20000000800 */
[----:B------:R-:W-:Y:S02]  /*14640*/  MOV R189, R191 ;  /* 0x000000bf00bd7202 */ /* 0x000fe40000000f00 */
[----:B------:R-:W-:Y:S02]  /*14650*/  MOV R191, R169 ;  /* 0x000000a900bf7202 */ /* 0x000fe40000000f00 */
[----:B------:R-:W-:Y:S02]  /*14660*/  MOV R169, R171 ;  /* 0x000000ab00a97202 */ /* 0x000fe40000000f00 */
        /* <DEDUP_REMOVED lines=48> */
[----:B------:R1:W-:Y:S01]  /*14970*/  MUFU.EX2 R216, R4 ;  /* 0x0000000400d87308 */ /* 0x0003e20000000800 */
[----:B------:R-:W-:Y:S02]  /*14980*/  MOV R42, R180 ;  /* 0x000000b4002a7202 */ /* 0x000fe40000000f00 */
[----:B------:R-:W-:Y:S02]  /*14990*/  MOV R180, R182 ;  /* 0x000000b600b47202 */ /* 0x000fe40000000f00 */
[----:B------:R-:W-:Y:S02]  /*149a0*/  MOV R182, R188 ;  /* 0x000000bc00b67202 */ /* 0x000fe40000000f00 */
[----:B------:R-:W-:Y:S02]  /*149b0*/  MOV R188, R190 ;  /* 0x000000be00bc7202 */ /* 0x000fe40000000f00 */
[----:B------:R-:W-:Y:S02]  /*149c0*/  MOV R190, R168 ;  /* 0x000000a800be7202 */ /* 0x000fe40000000f00 */
[----:B------:R-:W-:Y:S01]  /*149d0*/  MOV R168, R170 ;  /* 0x000000aa00a87202 */ /* 0x000fe20000000f00 */
[----:B-1----:R-:W-:Y:S01]  /*149e0*/  FFMA.FTZ R4, R43, UR10, -R3 ;  /* 0x0000000a2b047c23 */ /* 0x002fe20008010803 */
[----:B------:R-:W-:-:S02]  /*149f0*/  IMAD.MOV.U32 R43, RZ, RZ, R181 ;  /* 0x000000ffff2b7224 */ /* 0x000fc400078e00b5 */
[----:B------:R-:W-:Y:S02]  /*14a00*/  IMAD.MOV.U32 R181, RZ, RZ, R183 ;  /* 0x000000ffffb57224 */ /* 0x000fe400078e00b7 */
        /* <DEDUP_REMOVED lines=20> */
[----:B------:R1:W-:Y:S01]  /*14b50*/  MUFU.EX2 R218, R4 ;  /* 0x0000000400da7308 */ /* 0x0003e20000000800 */
[----:B------:R-:W-:Y:S02]  /*14b60*/  MOV R169, R171 ;  /* 0x000000ab00a97202 */ /* 0x000fe40000000f00 */
[----:B------:R-:W-:Y:S02]  /*14b70*/  MOV R171, R193 ;  /* 0x000000c100ab7202 */ /* 0x000fe40000000f00 */
[----:B------:R-:W-:-:S02]  /*14b80*/  MOV R193, R195 ;  /* 0x000000c300c17202 */ /* 0x000fc40000000f00 */
[----:B------:R-:W-:Y:S02]  /*14b90*/  MOV R195, R197 ;  /* 0x000000c500c37202 */ /* 0x000fe40000000f00 */
[----:B------:R-:W-:Y:S01]  /*14ba0*/  MOV R197, R208 ;  /* 0x000000d000c57202 */ /* 0x000fe20000000f00 */
[----:B-1----:R-:W-:Y:S01]  /*14bb0*/  FFMA.FTZ R4, R42, UR10, -R2 ;  /* 0x0000000a2a047c23 */ /* 0x002fe20008010802 */
[----:B------:R-:W-:Y:S02]  /*14bc0*/  IMAD.MOV.U32 R42, RZ, RZ, R180 ;  /* 0x000000ffff2a7224 */ /* 0x000fe400078e00b4 */
[----:B------:R-:W-:Y:S01]  /*14bd0*/  IMAD.MOV.U32 R180, RZ, RZ, R182 ;  /* 0x000000ffffb47224 */ /* 0x000fe200078e00b6 */
[----:B------:R1:W-:Y:S01]  /*14be0*/  MUFU.EX2 R208, R4 ;  /* 0x0000000400d07308 */ /* 0x0003e20000000800 */
[----:B------:R-:W-:Y:S02]  /*14bf0*/  IMAD.MOV.U32 R182, RZ, RZ, R188 ;  /* 0x000000ffffb67224 */ /* 0x000fe400078e00bc */
[----:B------:R-:W-:-:S02]  /*14c00*/  IMAD.MOV.U32 R188, RZ, RZ, R190 ;  /* 0x000000ffffbc7224 */ /* 0x000fc400078e00be */
[----:B------:R-:W-:Y:S02]  /*14c10*/  IMAD.MOV.U32 R190, RZ, RZ, R168 ;  /* 0x000000ffffbe7224 */ /* 0x000fe400078e00a8 */
[----:B------:R-:W-:Y:S02]  /*14c20*/  IMAD.MOV.U32 R168, RZ, RZ, R170 ;  /* 0x000000ffffa87224 */ /* 0x000fe400078e00aa */
        /* <DEDUP_REMOVED lines=29> */
[----:B------:R1:W-:Y:S01]  /*14e00*/  MUFU.EX2 R210, R4 ;  /* 0x0000000400d27308 */ /* 0x0003e20000000800 */
[----:B------:R-:W-:-:S02]  /*14e10*/  IMAD.MOV.U32 R40, RZ, RZ, R42 ;  /* 0x000000ffff287224 */ /* 0x000fc400078e002a */
[----:B------:R-:W-:Y:S02]  /*14e20*/  IMAD.MOV.U32 R42, RZ, RZ, R181 ;  /* 0x000000ffff2a7224 */ /* 0x000fe400078e00b5 */
[----:B------:R-:W-:Y:S02]  /*14e30*/  IMAD.MOV.U32 R181, RZ, RZ, R183 ;  /* 0x000000ffffb57224 */ /* 0x000fe400078e00b7 */
[----:B-1----:R-:W-:Y:S01]  /*14e40*/  FFMA.FTZ R4, R41, UR10, -R2 ;  /* 0x0000000a29047c23 */ /* 0x002fe20008010802 */
[----:B------:R-:W-:Y:S02]  /*14e50*/  MOV R41, R180 ;  /* 0x000000b400297202 */ /* 0x000fe40000000f00 */
[----:B------:R-:W-:Y:S02]  /*14e60*/  MOV R180, R182 ;  /* 0x000000b600b47202 */ /* 0x000fe40000000f00 */
        /* <DEDUP_REMOVED lines=8> */
[----:B------:R-:W-:Y:S02]  /*14ef0*/  MOV R198, R212 ;  /* 0x000000d400c67202 */ /* 0x000fe40000000f00 */
[----:B------:R1:W-:Y:S01]  /*14f00*/  MUFU.EX2 R212, R4 ;  /* 0x0000000400d47308 */ /* 0x0003e20000000800 */
[----:B------:R-:W-:Y:S02]  /*14f10*/  IMAD.MOV.U32 R39, RZ, RZ, R42 ;  /* 0x000000ffff277224 */ /* 0x000fe400078e002a */
[----:B------:R-:W-:-:S03]  /*14f20*/  IMAD.MOV.U32 R42, RZ, RZ, R181 ;  /* 0x000000ffff2a7224 */ /* 0x000fc600078e00b5 */
[----:B------:R-:W-:Y:S01]  /*14f30*/  MOV R38, R39 ;  /* 0x0000002700267202 */ /* 0x000fe20000000f00 */
[----:B-1----:R-:W-:Y:S01]  /*14f40*/  FFMA.FTZ R4, R40, UR10, -R2 ;  /* 0x0000000a28047c23 */ /* 0x002fe20008010802 */
[----:B------:R-:W-:Y:S02]  /*14f50*/  MOV R40, R41 ;  /* 0x0000002900287202 */ /* 0x000fe40000000f00 */
[----:B------:R-:W-:Y:S01]  /*14f60*/  MOV R41, R180 ;  /* 0x000000b400297202 */ /* 0x000fe20000000f00 */
[----:B------:R-:W-:-:S04]  /*14f70*/  IMAD.MOV.U32 R37, RZ, RZ, R38 ;  /* 0x000000ffff257224 */ /* 0x000fc800078e0026 */
[----:B------:R-:W-:Y:S01]  /*14f80*/  IMAD.MOV.U32 R39, RZ, RZ, R41 ;  /* 0x000000ffff277224 */ /* 0x000fe200078e0029 */
[----:B------:R-:W-:Y:S02]  /*14f90*/  MOV R41, R42 ;  /* 0x0000002a00297202 */ /* 0x000fe40000000f00 */
[----:B------:R-:W-:Y:S02]  /*14fa0*/  MOV R180, R182 ;  /* 0x000000b600b47202 */ /* 0x000fe40000000f00 */
[----:B------:R-:W-:Y:S01]  /*14fb0*/  MOV R38, R39 ;  /* 0x0000002700267202 */ /* 0x000fe20000000f00 */
[----:B------:R-:W-:Y:S02]  /*14fc0*/  IMAD.MOV.U32 R39, RZ, RZ, R41 ;  /* 0x000000ffff277224 */ /* 0x000fe400078e0029 */
[----:B------:R-:W-:Y:S02]  /*14fd0*/  IMAD.MOV.U32 R183, RZ, RZ, R189 ;  /* 0x000000ffffb77224 */ /* 0x000fe400078e00bd */
        /* <DEDUP_REMOVED lines=33> */
[----:B------:R-:W-:Y:S01]  /*151f0*/  IMAD.MOV.U32 R171, RZ, RZ, R193 ;  /* 0x000000ffffab7224 */ /* 0x000fe200078e00c1 */
[----:B------:R-:W-:Y:S01]  /*15200*/  MOV R33, R34 ;  /* 0x0000002200217202 */ /* 0x000fe20000000f00 */
[----:B------:R-:W-:Y:S02]  /*15210*/  IMAD.MOV.U32 R195, RZ, RZ, R197 ;  /* 0x000000ffffc37224 */ /* 0x000fe400078e00c5 */
[----:B------:R-:W-:-:S02]  /*15220*/  IMAD.MOV.U32 R55, RZ, RZ, R236 ;  /* 0x000000ffff377224 */ /* 0x000fc400078e00ec */
[----:B------:R-:W-:Y:S01]  /*15230*/  IMAD.MOV.U32 R28, RZ, RZ, R29 ;  /* 0x000000ffff1c7224 */ /* 0x000fe200078e001d */
[----:B------:R-:W-:Y:S01]  /*15240*/  MOV R182, R189 ;  /* 0x000000bd00b67202 */ /* 0x000fe20000000f00 */
[----:B------:R-:W-:Y:S01]  /*15250*/  IMAD.MOV.U32 R197, RZ, RZ, R215 ;  /* 0x000000ffffc57224 */ /* 0x000fe200078e00d7 */
[----:B------:R-:W-:Y:S01]  /*15260*/  MOV R30, R32 ;  /* 0x00000020001e7202 */ /* 0x000fe20000000f00 */
[----:B------:R-:W-:Y:S01]  /*15270*/  IMAD.MOV.U32 R34, RZ, RZ, R35 ;  /* 0x000000ffff227224 */ /* 0x000fe200078e0023 */
[----:B------:R-:W-:Y:S01]  /*15280*/  MOV R35, R36 ;  /* 0x0000002400237202 */ /* 0x000fe20000000f00 */
[----:B------:R-:W-:Y:S02]  /*15290*/  IMAD.MOV.U32 R215, RZ, RZ, R237 ;  /* 0x000000ffffd77224 */ /* 0x000fe400078e00ed */
[--C-:B------:R-:W-:Y:S01]  /*152a0*/  FFMA.FTZ R38, R38, UR10, -R3.reuse ;  /* 0x0000000a26267c23 */ /* 0x100fe20008010803 */
[----:B------:R-:W-:Y:S02]  /*152b0*/  IMAD.MOV.U32 R181, RZ, RZ, R188 ;  /* 0x000000ffffb57224 */ /* 0x000fe400078e00bc */
[----:B------:R-:W-:Y:S01]  /*152c0*/  FFMA.FTZ R37, R230, UR10, -R3 ;  /* 0x0000000ae6257c23 */ /* 0x000fe20008010803 */
[----:B------:R-:W-:Y:S01]  /*152d0*/  IMAD.MOV.U32 R183, RZ, RZ, R190 ;  /* 0x000000ffffb77224 */ /* 0x000fe200078e00be */
[----:B------:R-:W-:Y:S01]  /*152e0*/  MOV R190, R169 ;  /* 0x000000a900be7202 */ /* 0x000fe20000000f00 */
[----:B------:R-:W-:-:S02]  /*152f0*/  IMAD.MOV.U32 R189, RZ, RZ, R168 ;  /* 0x000000ffffbd7224 */ /* 0x000fc400078e00a8 */
[--C-:B------:R-:W-:Y:S01]  /*15300*/  FFMA.FTZ R36, R229, UR10, -R3.reuse ;  /* 0x0000000ae5247c23 */ /* 0x100fe20008010803 */
[----:B------:R-:W-:Y:S01]  /*15310*/  FFMA.FTZ R32, R224, UR10, -R3 ;  /* 0x0000000ae0207c23 */ /* 0x000fe20008010803 */
[----:B------:R-:W-:Y:S01]  /*15320*/  IMAD.MOV.U32 R193, RZ, RZ, R195 ;  /* 0x000000ffffc17224 */ /* 0x000fe200078e00c3 */
[----:B------:R-:W-:Y:S01]  /*15330*/  MOV R168, R171 ;  /* 0x000000ab00a87202 */ /* 0x000fe20000000f00 */
[----:B------:R-:W-:Y:S02]  /*15340*/  IMAD.MOV.U32 R169, RZ, RZ, R196 ;  /* 0x000000ffffa97224 */ /* 0x000fe400078e00c4 */
[----:B------:R-:W-:Y:S01]  /*15350*/  FFMA.FTZ R3, R28, UR10, -R0 ;  /* 0x0000000a1c037c23 */ /* 0x000fe20008010800 */
[----:B------:R-:W-:Y:S01]  /*15360*/  IMAD.MOV.U32 R195, RZ, RZ, R197 ;  /* 0x000000ffffc37224 */ /* 0x000fe200078e00c5 */
[----:B------:R-:W-:Y:S01]  /*15370*/  MOV R188, R191 ;  /* 0x000000bf00bc7202 */ /* 0x000fe20000000f00 */
[----:B------:R-:W-:Y:S01]  /*15380*/  IMAD.MOV.U32 R171, RZ, RZ, R198 ;  /* 0x000000ffffab7224 */ /* 0x000fe200078e00c6 */
[----:B------:R-:W-:Y:S01]  /*15390*/  MOV R196, R55 ;  /* 0x0000003700c47202 */ /* 0x000fe20000000f00 */
[----:B------:R-:W-:Y:S01]  /*153a0*/  FFMA.FTZ R28, R180, UR10, -R2 ;  /* 0x0000000ab41c7c23 */ /* 0x000fe20008010802 */
[----:B------:R-:W-:-:S02]  /*153b0*/  IMAD.MOV.U32 R197, RZ, RZ, R215 ;  /* 0x000000ffffc57224 */ /* 0x000fc400078e00d7 */
[--C-:B------:R-:W-:Y:S01]  /*153c0*/  FFMA.FTZ R43, R43, UR10, -R12.reuse ;  /* 0x0000000a2b2b7c23 */ /* 0x100fe2000801080c */
[--C-:B------:R-:W-:Y:S01]  /*153d0*/  FFMA.FTZ R42, R234, UR10, -R12.reuse ;  /* 0x0000000aea2a7c23 */ /* 0x100fe2000801080c */
[--C-:B------:R-:W-:Y:S01]  /*153e0*/  FFMA.FTZ R41, R233, UR10, -R12.reuse ;  /* 0x0000000ae9297c23 */ /* 0x100fe2000801080c */
[----:B------:R-:W-:Y:S01]  /*153f0*/  FFMA.FTZ R40, R40, UR10, -R12 ;  /* 0x0000000a28287c23 */ /* 0x000fe2000801080c */
[----:B------:R-:W-:Y:S01]  /*15400*/  MOV R198, R13 ;  /* 0x0000000d00c67202 */ /* 0x000fe20000000f00 */
[----:B------:R-:W-:Y:S01]  /*15410*/  IMAD.MOV.U32 R55, RZ, RZ, R14 ;  /* 0x000000ffff377224 */ /* 0x000fe200078e000e */
[----:B------:R-:W-:Y:S01]  /*15420*/  MOV R39, R15 ;  /* 0x0000000f00277202 */ /* 0x000fe20000000f00 */
[----:B------:R-:W-:Y:S01]  /*15430*/  IMAD.MOV.U32 R180, RZ, RZ, R181 ;  /* 0x000000ffffb47224 */ /* 0x000fe200078e00b5 */
[----:B------:R-:W1:Y:S01]  /*15440*/  LDSM.16.MT88.4 R12, [R225+0xd000] ;  /* 0x00d00000e10c783b */ /* 0x000e620000004200 */
[----:B------:R-:W-:Y:S01]  /*15450*/  MOV R181, R182 ;  /* 0x000000b600b57202 */ /* 0x000fe20000000f00 */
[----:B------:R-:W-:-:S02]  /*15460*/  IMAD.MOV.U32 R191, RZ, RZ, R170 ;  /* 0x000000ffffbf7224 */ /* 0x000fc400078e00aa */
[----:B------:R-:W-:Y:S01]  /*15470*/  IMAD.MOV.U32 R182, RZ, RZ, R183 ;  /* 0x000000ffffb67224 */ /* 0x000fe200078e00b7 */
[----:B------:R-:W-:Y:S01]  /*15480*/  MOV R183, R188 ;  /* 0x000000bc00b77202 */ /* 0x000fe20000000f00 */
[----:B------:R-:W-:Y:S01]  /*15490*/  IMAD.MOV.U32 R188, RZ, RZ, R189 ;  /* 0x000000ffffbc7224 */ /* 0x000fe200078e00bd */
[----:B------:R-:W-:Y:S02]  /*154a0*/  MOV R170, R197 ;  /* 0x000000c500aa7202 */ /* 0x000fe40000000f00 */
        /* <DEDUP_REMOVED lines=12> */
[--C-:B------:R-:W-:Y:S01]  /*15570*/  FFMA.FTZ R31, R31, UR10, -R2.reuse ;  /* 0x0000000a1f1f7c23 */ /* 0x100fe20008010802 */
[--C-:B------:R-:W-:Y:S01]  /*15580*/  FFMA.FTZ R30, R30, UR10, -R2.reuse ;  /* 0x0000000a1e1e7c23 */ /* 0x100fe20008010802 */
[----:B------:R-:W-:Y:S01]  /*15590*/  FFMA.FTZ R29, R29, UR10, -R2 ;  /* 0x0000000a1d1d7c23 */ /* 0x000fe20008010802 */
[--C-:B---3--:R-:W-:Y:S01]  /*155a0*/  FFMA.FTZ R4, R235, UR10, -R0.reuse ;  /* 0x0000000aeb047c23 */ /* 0x108fe20008010800 */
[----:B------:R-:W-:Y:S01]  /*155b0*/  IMAD.MOV.U32 R196, RZ, RZ, R197 ;  /* 0x000000ffffc47224 */ /* 0x000fe200078e00c5 */
[----:B------:R-:W-:Y:S01]  /*155c0*/  MOV R197, R198 ;  /* 0x000000c600c57202 */ /* 0x000fe20000000f00 */
[----:B------:R-:W-:Y:S01]  /*155d0*/  FFMA.FTZ R2, R33, UR10, -R0 ;  /* 0x0000000a21027c23 */ /* 0x000fe20008010800 */
[----:B------:R3:W-:Y:S01]  /*155e0*/  MUFU.EX2 R53, R4 ;  /* 0x0000000400357308 */ /* 0x0007e20000000800 */
[----:B------:R-:W-:Y:S01]  /*155f0*/  IMAD.MOV.U32 R198, RZ, RZ, R55 ;  /* 0x000000ffffc67224 */ /* 0x000fe200078e0037 */
[----:B------:R-:W-:Y:S01]  /*15600*/  MOV R34, R54 ;  /* 0x0000003600227202 */ /* 0x000fe20000000f00 */
[----:B------:R-:W-:Y:S01]  /*15610*/  HMMA.16816.F32.BF16 R64, R8, R22, R64 ;  /* 0x000000160840723c */ /* 0x000fe20000041840 */
[----:B----4-:R-:W-:Y:S01]  /*15620*/  F2FP.BF16.F32.PACK_AB R6, R215, R212 ;  /* 0x000000d4d706723e */ /* 0x010fe200000010ff */
[----:B------:R-:W4:Y:S03]  /*15630*/  LDSM.16.MT88.4 R20, [R226+0xd000] ;  /* 0x00d00000e214783b */ /* 0x000f260000004200 */
[----:B------:R2:W-:Y:S01]  /*15640*/  MUFU.EX2 R55, R3 ;  /* 0x0000000300377308 */ /* 0x0005e20000000800 */
[----:B------:R-:W-:Y:S01]  /*15650*/  IMAD.MOV.U32 R24, RZ, RZ, R189 ;  /* 0x000000ffff187224 */ /* 0x000fe200078e00bd */
[----:B------:R-:W-:Y:S01]  /*15660*/  MOV R102, R190 ;  /* 0x000000be00667202 */ /* 0x000fe20000000f00 */
[----:B------:R-:W-:-:S02]  /*15670*/  IMAD.MOV.U32 R103, RZ, RZ, R191 ;  /* 0x000000ffff677224 */ /* 0x000fc400078e00bf */
[--C-:B------:R-:W-:Y:S01]  /*15680*/  FFMA.FTZ R35, R35, UR10, -R0.reuse ;  /* 0x0000000a23237c23 */ /* 0x100fe20008010800 */
[----:B------:R1:W5:Y:S01]  /*15690*/  LDL.LU R243, [R1+0xbc] ;  /* 0x0000bc0001f37983 */ /* 0x0003620000300800 */
[----:B---3--:R-:W-:Y:S01]  /*156a0*/  FFMA.FTZ R4, R231, UR10, -R0 ;  /* 0x0000000ae7047c23 */ /* 0x008fe20008010800 */
[----:B--2---:R-:W-:-:S03]  /*156b0*/  FADD.FTZ R3, R209, R25 ;  /* 0x00000019d1037221 */ /* 0x004fc60000010000 */
[----:B------:R2:W3:Y:S01]  /*156c0*/  MUFU.EX2 R54, R4 ;  /* 0x0000000400367308 */ /* 0x0004e20000000800 */
[----:B------:R-:W-:Y:S02]  /*156d0*/  F2FP.BF16.F32.PACK_AB R8, R217, R214 ;  /* 0x000000d6d908723e */ /* 0x000fe400000010ff */
[----:B------:R-:W-:Y:S02]  /*156e0*/  F2FP.BF16.F32.PACK_AB R9, R213, R211 ;  /* 0x000000d3d509723e */ /* 0x000fe400000010ff */
[----:B------:R-:W-:Y:S02]  /*156f0*/  F2FP.BF16.F32.PACK_AB R10, R252, R219 ;  /* 0x000000dbfc0a723e */ /* 0x000fe400000010ff */
[----:B------:R-:W-:Y:S01]  /*15700*/  F2FP.BF16.F32.PACK_AB R11, R218, R216 ;  /* 0x000000d8da0b723e */ /* 0x000fe200000010ff */
[----:B------:R-:W1:Y:S01]  /*15710*/  MUFU.EX2 R209, R2 ;  /* 0x0000000200d17308 */ /* 0x000e620000000800 */
[----:B------:R-:W-:Y:S01]  /*15720*/  MOV R191, R168 ;  /* 0x000000a800bf7202 */ /* 0x000fe20000000f00 */
[----:B------:R-:W-:Y:S01]  /*15730*/  IMAD.MOV.U32 R190, RZ, RZ, R169 ;  /* 0x000000ffffbe7224 */ /* 0x000fe200078e00a9 */
[----:B------:R-:W-:Y:S01]  /*15740*/  MOV R189, R170 ;  /* 0x000000aa00bd7202 */ /* 0x000fe20000000f00 */
[--C-:B------:R-:W-:Y:S01]  /*15750*/  FFMA.FTZ R34, R34, UR10, -R0.reuse ;  /* 0x0000000a22227c23 */ /* 0x100fe20008010800 */
[----:B------:R-:W-:Y:S01]  /*15760*/  FFMA.FTZ R33, R39, UR10, -R0 ;  /* 0x0000000a27217c23 */ /* 0x000fe20008010800 */
[----:B------:R4:W5:Y:S01]  /*15770*/  LDL.LU R242, [R1+0xb8] ;  /* 0x0000b80001f27983 */ /* 0x0009620000300800 */
[----:B--2---:R-:W-:-:S02]  /*15780*/  F2FP.BF16.F32.PACK_AB R4, R210, R208 ;  /* 0x000000d0d204723e */ /* 0x004fc400000010ff */
[----:B---3--:R-:W-:Y:S02]  /*15790*/  F2FP.BF16.F32.PACK_AB R5, R54, R53 ;  /* 0x000000353605723e */ /* 0x008fe400000010ff */
[----:B-1----:R-:W-:Y:S01]  /*157a0*/  F2FP.BF16.F32.PACK_AB R7, R209, R55 ;  /* 0x00000037d107723e */ /* 0x002fe200000010ff */
[C---:B------:R-:W-:Y:S06]  /*157b0*/  HMMA.16816.F32.BF16 R172, R8.reuse, R12, R172 ;  /* 0x0000000c08ac723c */ /* 0x040fec00000418ac */
[C---:B------:R-:W-:Y:S06]  /*157c0*/  HMMA.16816.F32.BF16 R60, R8.reuse, R14, R60 ;  /* 0x0000000e083c723c */ /* 0x040fec000004183c */
[----:B------:R-:W-:Y:S01]  /*157d0*/  HMMA.16816.F32.BF16 R76, R8, R16, R76 ;  /* 0x00000010084c723c */ /* 0x000fe2000004184c */
[----:B------:R-:W-:Y:S01]  /*157e0*/  MOV R25, R188 ;  /* 0x000000bc00197202 */ /* 0x000fe20000000f00 */
[----:B------:R-:W-:Y:S01]  /*157f0*/  IMAD.MOV.U32 R168, RZ, RZ, R197 ;  /* 0x000000ffffa87224 */ /* 0x000fe200078e00c5 */
[----:B------:R-:W-:Y:S01]  /*15800*/  MOV R169, R198 ;  /* 0x000000c600a97202 */ /* 0x000fe20000000f00 */
[----:B------:R-:W-:-:S02]  /*15810*/  IMAD.MOV.U32 R170, RZ, RZ, R199 ;  /* 0x000000ffffaa7224 */ /* 0x000fc400078e00c7 */
[----:B------:R-:W-:Y:S01]  /*15820*/  IMAD.MOV.U32 R101, RZ, RZ, R189 ;  /* 0x000000ffff657224 */ /* 0x000fe200078e00bd */
[C---:B------:R-:W-:Y:S01]  /*15830*/  HMMA.16816.F32.BF16 R204, R4.reuse, R12, R204 ;  /* 0x0000000c04cc723c */ /* 0x040fe200000418cc */
[----:B------:R-:W-:Y:S02]  /*15840*/  IMAD.MOV.U32 R0, RZ, RZ, R103 ;  /* 0x000000ffff007224 */ /* 0x000fe400078e0067 */
[----:B------:R-:W-:Y:S01]  /*15850*/  FADD.FTZ R2, R180, R27 ;  /* 0x0000001bb4027221 */ /* 0x000fe20000010000 */
[----:B------:R-:W-:Y:S01]  /*15860*/  FADD.FTZ R39, R181, R26 ;  /* 0x0000001ab5277221 */ /* 0x000fe20000010000 */
[----:B------:R2:W5:Y:S01]  /*15870*/  LDL.LU R241, [R1+0xb4] ;  /* 0x0000b40001f17983 */ /* 0x0005620000300800 */
[----:B------:R-:W-:Y:S03]  /*15880*/  HMMA.16816.F32.BF16 R200, R4, R14, R200 ;  /* 0x0000000e04c8723c */ /* 0x000fe600000418c8 */
[----:B------:R-:W1:Y:S01]  /*15890*/  LDSM.16.MT88.4 R12, [R227+0xd000] ;  /* 0x00d00000e30c783b */ /* 0x000e620000004200 */
[----:B------:R-:W-:Y:S01]  /*158a0*/  IMAD.MOV.U32 R188, RZ, RZ, R171 ;  /* 0x000000ffffbc7224 */ /* 0x000fe200078e00ab */
[----:B------:R-:W-:-:S02]  /*158b0*/  MOV R171, R196 ;  /* 0x000000c400ab7202 */ /* 0x000fc40000000f00 */
[C---:B----4-:R-:W-:Y:S01]  /*158c0*/  HMMA.16816.F32.BF16 R196, R4.reuse, R20, R88 ;  /* 0x0000001404c4723c */ /* 0x050fe20000041858 */
[----:B------:R-:W-:Y:S01]  /*158d0*/  IMAD.MOV.U32 R103, RZ, RZ, R191 ;  /* 0x000000ffff677224 */ /* 0x000fe200078e00bf */
[----:B------:R-:W-:Y:S02]  /*158e0*/  MOV R100, R188 ;  /* 0x000000bc00647202 */ /* 0x000fe40000000f00 */
[----:B------:R-:W-:Y:S02]  /*158f0*/  MOV R189, R78 ;  /* 0x0000004e00bd7202 */ /* 0x000fe40000000f00 */
[C---:B------:R-:W-:Y:S01]  /*15900*/  HMMA.16816.F32.BF16 R72, R4.reuse, R16, R72 ;  /* 0x000000100448723c */ /* 0x040fe20000041848 */
[----:B------:R-:W-:Y:S01]  /*15910*/  MOV R88, R102 ;  /* 0x0000006600587202 */ /* 0x000fe20000000f00 */
[----:B------:R-:W-:Y:S01]  /*15920*/  IMAD.MOV.U32 R188, RZ, RZ, R79 ;  /* 0x000000ffffbc7224 */ /* 0x000fe200078e004f */
[----:B------:R-:W-:Y:S01]  /*15930*/  MOV R102, R190 ;  /* 0x000000be00667202 */ /* 0x000fe20000000f00 */
[----:B------:R-:W-:Y:S01]  /*15940*/  IMAD.MOV.U32 R190, RZ, RZ, R77 ;  /* 0x000000ffffbe7224 */ /* 0x000fe200078e004d */
[----:B------:R-:W-:Y:S01]  /*15950*/  MOV R191, R76 ;  /* 0x0000004c00bf7202 */ /* 0x000fe20000000f00 */
[----:B------:R-:W-:Y:S01]  /*15960*/  HMMA.16816.F32.BF16 R184, R4, R18, R184 ;  /* 0x0000001204b8723c */ /* 0x000fe200000418b8 */
[----:B------:R-:W-:Y:S01]  /*15970*/  MOV R26, R182 ;  /* 0x000000b6001a7202 */ /* 0x000fe20000000f00 */
[----:B------:R-:W-:-:S04]  /*15980*/  IMAD.MOV.U32 R27, RZ, RZ, R183 ;  /* 0x000000ffff1b7224 */ /* 0x000fc800078e00b7 */
[C---:B------:R-:W-:Y:S06]  /*15990*/  HMMA.16816.F32.BF16 R112, R8.reuse, R20, R112 ;  /* 0x000000140870723c */ /* 0x040fec0000041870 */
[C---:B------:R-:W-:Y:S01]  /*159a0*/  HMMA.16816.F32.BF16 R80, R8.reuse, R22, R80 ;  /* 0x000000160850723c */ /* 0x040fe20000041850 */
[----:B------:R-:W-:Y:S01]  /*159b0*/  FADD.FTZ R0, R0, R45 ;  /* 0x0000002d00007221 */ /* 0x000fe20000010000 */
[----:B------:R2:W5:Y:S04]  /*159c0*/  LDL.LU R240, [R1+0xb0] ;  /* 0x0000b00001f07983 */ /* 0x0005680000300800 */
[C---:B------:R-:W-:Y:S01]  /*159d0*/  HMMA.16816.F32.BF16 R76, R8.reuse, R18, R96 ;  /* 0x00000012084c723c */ /* 0x040fe20000041860 */
[----:B------:R-:W-:Y:S01]  /*159e0*/  MOV R21, R192 ;  /* 0x000000c000157202 */ /* 0x000fe20000000f00 */
[----:B------:R-:W-:Y:S01]  /*159f0*/  IMAD.MOV.U32 R89, RZ, RZ, R193 ;  /* 0x000000ffff597224 */ /* 0x000fe200078e00c1 */
[----:B------:R-:W-:Y:S01]  /*15a00*/  MOV R90, R194 ;  /* 0x000000c2005a7202 */ /* 0x000fe20000000f00 */
[----:B------:R-:W-:Y:S01]  /*15a10*/  IMAD.MOV.U32 R91, RZ, RZ, R195 ;  /* 0x000000ffff5b7224 */ /* 0x000fe200078e00c3 */
[----:B------:R2:W5:Y:S01]  /*15a20*/  LDL.LU R239, [R1+0xac] ;  /* 0x0000ac0001ef7983 */ /* 0x0005620000300800 */
[----:B-1----:R-:W-:Y:S03]  /*15a30*/  HMMA.16816.F32.BF16 R16, R8, R12, R92 ;  /* 0x0000000c0810723c */ /* 0x002fe6000004185c */
[----:B------:R2:W5:Y:S03]  /*15a40*/  LDL.LU R238, [R1+0xa8] ;  /* 0x0000a80001ee7983 */ /* 0x0005660000300800 */
[----:B------:R-:W-:Y:S01]  /*15a50*/  HMMA.16816.F32.BF16 R192, R4, R22, R84 ;  /* 0x0000001604c0723c */ /* 0x000fe20000041854 */
[----:B------:R-:W-:-:S15]  /*15a60*/  IMAD.MOV.U32 R95, RZ, RZ, R100 ;  /* 0x000000ffff5f7224 */ /* 0x000fde00078e0064 */
[----:B------:R-:W-:-:S02]  /*15a70*/  NOP ;  /* 0x0000000000007918 */ /* 0x000fc40000000000 */
[----:B------:R-:W-:Y:S01]  /*15a80*/  IMAD.MOV.U32 R99, RZ, RZ, R16 ;  /* 0x000000ffff637224 */ /* 0x000fe200078e0010 */
[----:B------:R-:W-:Y:S01]  /*15a90*/  MOV R98, R17 ;  /* 0x0000001100627202 */ /* 0x000fe20000000f00 */
[----:B------:R-:W-:Y:S01]  /*15aa0*/  IMAD.MOV.U32 R97, RZ, RZ, R18 ;  /* 0x000000ffff617224 */ /* 0x000fe200078e0012 */
[----:B------:R-:W-:Y:S01]  /*15ab0*/  MOV R96, R19 ;  /* 0x0000001300607202 */ /* 0x000fe20000000f00 */
[----:B------:R-:W-:Y:S01]  /*15ac0*/  HMMA.16816.F32.BF16 R68, R4, R12, R68 ;  /* 0x0000000c0444723c */ /* 0x000fe20000041844 */
[----:B------:R-:W-:Y:S01]  /*15ad0*/  MOV R183, R112 ;  /* 0x0000007000b77202 */ /* 0x000fe20000000f00 */
[----:B------:R-:W-:Y:S01]  /*15ae0*/  IMAD.MOV.U32 R182, RZ, RZ, R113 ;  /* 0x000000ffffb67224 */ /* 0x000fe200078e0071 */
[----:B------:R-:W-:Y:S01]  /*15af0*/  MOV R181, R114 ;  /* 0x0000007200b57202 */ /* 0x000fe20000000f00 */
[----:B------:R-:W-:Y:S01]  /*15b00*/  IMAD.MOV.U32 R180, RZ, RZ, R115 ;  /* 0x000000ffffb47224 */ /* 0x000fe200078e0073 */
[----:B------:R2:W5:Y:S01]  /*15b10*/  LDL.LU R237, [R1+0xa4] ;  /* 0x0000a40001ed7983 */ /* 0x0005620000300800 */
[-C--:B------:R-:W-:Y:S01]  /*15b20*/  HMMA.16816.F32.BF16 R16, R8, R14.reuse, R116 ;  /* 0x0000000e0810723c */ /* 0x080fe20000041874 */
[----:B------:R-:W-:Y:S01]  /*15b30*/  MOV R87, R21 ;  /* 0x0000001500577202 */ /* 0x000fe20000000f00 */
[----:B------:R-:W-:Y:S01]  /*15b40*/  IMAD.MOV.U32 R114, RZ, RZ, R81 ;  /* 0x000000ffff727224 */ /* 0x000fe200078e0051 */
[----:B------:R-:W-:Y:S01]  /*15b50*/  MOV R100, R101 ;  /* 0x0000006500647202 */ /* 0x000fe20000000f00 */
[----:B------:R-:W1:Y:S03]  /*15b60*/  LDSM.16.MT88.4 R20, [R226+0xf000] ;  /* 0x00f00000e214783b */ /* 0x000e660000004200 */
[----:B------:R-:W-:Y:S01]  /*15b70*/  MOV R116, R26 ;  /* 0x0000001a00747202 */ /* 0x000fe20000000f00 */
[----:B------:R-:W-:Y:S01]  /*15b80*/  IMAD.MOV.U32 R117, RZ, RZ, R27 ;  /* 0x000000ffff757224 */ /* 0x000fe200078e001b */
[----:B------:R-:W-:Y:S01]  /*15b90*/  MOV R118, R25 ;  /* 0x0000001900767202 */ /* 0x000fe20000000f00 */
[----:B------:R-:W-:Y:S01]  /*15ba0*/  IMAD.MOV.U32 R119, RZ, RZ, R24 ;  /* 0x000000ffff777224 */ /* 0x000fe200078e0018 */
[----:B------:R-:W-:Y:S01]  /*15bb0*/  HMMA.16816.F32.BF16 R176, R4, R14, R176 ;  /* 0x0000000e04b0723c */ /* 0x000fe200000418b0 */
[----:B------:R-:W3:Y:S01]  /*15bc0*/  LDSM.16.MT88.4 R24, [R225+0xf000] ;  /* 0x00f00000e118783b */ /* 0x000ee20000004200 */
        /* <DEDUP_REMOVED lines=9> */
[----:B------:R2:W5:Y:S02]  /*15c60*/  LDL.LU R236, [R1+0xa0] ;  /* 0x0000a00001ec7983 */ /* 0x0005640000300800 */
[----:B------:R-:W-:Y:S01]  /*15c70*/  MOV R14, R17 ;  /* 0x00000011000e7202 */ /* 0x000fe20000000f00 */
[----:B------:R-:W-:Y:S01]  /*15c80*/  IMAD.MOV.U32 R13, RZ, RZ, R18 ;  /* 0x000000ffff0d7224 */ /* 0x000fe200078e0012 */
[----:B------:R-:W-:Y:S01]  /*15c90*/  MOV R12, R16 ;  /* 0x00000010000c7202 */ /* 0x000fe20000000f00 */
[----:B------:R-:W-:Y:S01]  /*15ca0*/  IMAD.MOV.U32 R103, RZ, RZ, R168 ;  /* 0x000000ffff677224 */ /* 0x000fe200078e00a8 */
[----:B------:R2:W5:Y:S01]  /*15cb0*/  LDL.LU R235, [R1+0x9c] ;  /* 0x00009c0001eb7983 */ /* 0x0005620000300800 */
[----:B------:R-:W-:-:S03]  /*15cc0*/  IMAD.MOV.U32 R168, RZ, RZ, R19 ;  /* 0x000000ffffa87224 */ /* 0x000fc600078e0013 */
[----:B------:R-:W4:Y:S04]  /*15cd0*/  LDSM.16.MT88.4 R16, [R228+0xf000] ;  /* 0x00f00000e410783b */ /* 0x000f280000004200 */
[----:B------:R2:W5:Y:S04]  /*15ce0*/  LDL.LU R234, [R1+0x98] ;  /* 0x0000980001ea7983 */ /* 0x0005680000300800 */
[----:B------:R2:W5:Y:S01]  /*15cf0*/  LDL.LU R233, [R1+0x94] ;  /* 0x0000940001e97983 */ /* 0x0005620000300800 */
[----:B-1----:R-:W-:Y:S03]  /*15d00*/  HMMA.16816.F32.BF16 R156, R8, R20, R156 ;  /* 0x00000014089c723c */ /* 0x002fe6000004189c */
[----:B------:R2:W5:Y:S04]  /*15d10*/  LDL.LU R232, [R1+0x90] ;  /* 0x0000900001e87983 */ /* 0x0005680000300800 */
[----:B------:R2:W5:Y:S01]  /*15d20*/  LDL.LU R231, [R1+0x8c] ;  /* 0x00008c0001e77983 */ /* 0x0005620000300800 */
[C---:B---3--:R-:W-:Y:S03]  /*15d30*/  HMMA.16816.F32.BF16 R76, R4.reuse, R24, R144 ;  /* 0x00000018044c723c */ /* 0x048fe60000041890 */
[----:B------:R2:W5:Y:S04]  /*15d40*/  LDL.LU R230, [R1+0x88] ;  /* 0x0000880001e67983 */ /* 0x0005680000300800 */
[----:B------:R2:W5:Y:S01]  /*15d50*/  LDL.LU R229, [R1+0x84] ;  /* 0x0000840001e57983 */ /* 0x0005620000300800 */
[----:B------:R-:W-:Y:S01]  /*15d60*/  IMAD.MOV.U32 R146, RZ, RZ, R14 ;  /* 0x000000ffff927224 */ /* 0x000fe200078e000e */
[----:B------:R-:W-:Y:S01]  /*15d70*/  MOV R147, R13 ;  /* 0x0000000d00937202 */ /* 0x000fe20000000f00 */
[----:B------:R-:W-:Y:S01]  /*15d80*/  IMAD.MOV.U32 R145, RZ, RZ, R12 ;  /* 0x000000ffff917224 */ /* 0x000fe200078e000c */
[----:B------:R-:W-:Y:S01]  /*15d90*/  MOV R144, R87 ;  /* 0x0000005700907202 */ /* 0x000fe20000000f00 */
[----:B------:R-:W1:Y:S01]  /*15da0*/  LDSM.16.MT88.4 R12, [R227+0xf000] ;  /* 0x00f00000e30c783b */ /* 0x000e620000004200 */
[----:B------:R-:W-:Y:S03]  /*15db0*/  HMMA.16816.F32.BF16 R84, R4, R26, R148 ;  /* 0x0000001a0454723c */ /* 0x000fe60000041894 */
[----:B------:R2:W5:Y:S04]  /*15dc0*/  LDL.LU R224, [R1+0x80] ;  /* 0x0000800001e07983 */ /* 0x0005680000300800 */
[----:B------:R-:W-:Y:S01]  /*15dd0*/  MOV R151, R88 ;  /* 0x0000005800977202 */ /* 0x000fe20000000f00 */
[----:B------:R-:W-:Y:S01]  /*15de0*/  IMAD.MOV.U32 R150, RZ, RZ, R89 ;  /* 0x000000ffff967224 */ /* 0x000fe200078e0059 */
[----:B------:R-:W-:Y:S01]  /*15df0*/  MOV R149, R90 ;  /* 0x0000005a00957202 */ /* 0x000fe20000000f00 */
[----:B------:R-:W-:-:S02]  /*15e00*/  IMAD.MOV.U32 R148, RZ, RZ, R91 ;  /* 0x000000ffff947224 */ /* 0x000fc400078e005b */
[C---:B------:R-:W-:Y:S07]  /*15e10*/  HMMA.16816.F32.BF16 R88, R4.reuse, R20, R140 ;  /* 0x000000140458723c */ /* 0x040fee000004188c */
[----:B------:R-:W-:Y:S02]  /*15e20*/  MOV R140, R95 ;  /* 0x0000005f008c7202 */ /* 0x000fe40000000f00 */
[----:B------:R-:W-:Y:S01]  /*15e30*/  HMMA.16816.F32.BF16 R92, R4, R22, R136 ;  /* 0x00000016045c723c */ /* 0x000fe20000041888 */
[----:B------:R-:W-:Y:S01]  /*15e40*/  IMAD.MOV.U32 R141, RZ, RZ, R100 ;  /* 0x000000ffff8d7224 */ /* 0x000fe200078e0064 */
[----:B------:R-:W-:Y:S01]  /*15e50*/  MOV R142, R101 ;  /* 0x00000065008e7202 */ /* 0x000fe20000000f00 */
[----:B------:R-:W-:-:S04]  /*15e60*/  IMAD.MOV.U32 R143, RZ, RZ, R102 ;  /* 0x000000ffff8f7224 */ /* 0x000fc800078e0066 */
[----:B------:R-:W-:Y:S01]  /*15e70*/  MOV R139, R103 ;  /* 0x00000067008b7202 */ /* 0x000fe20000000f00 */
[C---:B----4-:R-:W-:Y:S06]  /*15e80*/  HMMA.16816.F32.BF16 R104, R4.reuse, R16, R104 ;  /* 0x000000100468723c */ /* 0x050fec0000041868 */
[C---:B------:R-:W-:Y:S06]  /*15e90*/  HMMA.16816.F32.BF16 R108, R4.reuse, R18, R108 ;  /* 0x00000012046c723c */ /* 0x040fec000004186c */
[C---:B-1----:R-:W-:Y:S06]  /*15ea0*/  HMMA.16816.F32.BF16 R120, R4.reuse, R12, R120 ;  /* 0x0000000c0478723c */ /* 0x042fec0000041878 */
[----:B------:R-:W-:Y:S07]  /*15eb0*/  HMMA.16816.F32.BF16 R100, R4, R14, R124 ;  /* 0x0000000e0464723c */ /* 0x000fee000004187c */
[----:B------:R-:W-:Y:S01]  /*15ec0*/  IMAD.MOV.U32 R127, RZ, RZ, R116 ;  /* 0x000000ffff7f7224 */ /* 0x000fe200078e0074 */
[----:B------:R-:W-:Y:S01]  /*15ed0*/  MOV R126, R117 ;  /* 0x00000075007e7202 */ /* 0x000fe20000000f00 */
[----:B------:R-:W-:Y:S01]  /*15ee0*/  IMAD.MOV.U32 R4, RZ, RZ, R118 ;  /* 0x000000ffff047224 */ /* 0x000fe200078e0076 */
[----:B------:R-:W-:-:S02]  /*15ef0*/  MOV R5, R119 ;  /* 0x0000007700057202 */ /* 0x000fc40000000f00 */
[C---:B------:R-:W-:Y:S07]  /*15f00*/  HMMA.16816.F32.BF16 R116, R8.reuse, R24, R164 ;  /* 0x000000180874723c */ /* 0x040fee00000418a4 */
[----:B------:R-:W-:Y:S02]  /*15f10*/  IMAD.MOV.U32 R167, RZ, RZ, R139 ;  /* 0x000000ffffa77224 */ /* 0x000fe400078e008b */
[----:B------:R-:W-:Y:S01]  /*15f20*/  HMMA.16816.F32.BF16 R136, R8, R26, R160 ;  /* 0x0000001a0888723c */ /* 0x000fe200000418a0 */
[----:B------:R-:W-:Y:S01]  /*15f30*/  MOV R166, R4 ;  /* 0x0000000400a67202 */ /* 0x000fe20000000f00 */
[----:B------:R-:W-:-:S05]  /*15f40*/  IMAD.MOV.U32 R165, RZ, RZ, R5 ;  /* 0x000000ffffa57224 */ /* 0x000fca00078e0005 */
        /* <DEDUP_REMOVED lines=8> */
[----:B------:R-:W1:Y:S01]  /*15fd0*/  LDSM.16.MT88.4 R168, [R225+0xd800] ;  /* 0x00d80000e1a8783b */ /* 0x000e620000004200 */
[C---:B------:R-:W-:Y:S01]  /*15fe0*/  HMMA.16816.F32.BF16 R220, R8.reuse, R22, R220 ;  /* 0x0000001608dc723c */ /* 0x040fe200000418dc */
[----:B------:R-:W-:Y:S01]  /*15ff0*/  MOV R164, R140 ;  /* 0x0000008c00a47202 */ /* 0x000fe20000000f00 */
[----:B------:R-:W-:Y:S01]  /*16000*/  IMAD.MOV.U32 R163, RZ, RZ, R141 ;  /* 0x000000ffffa37224 */ /* 0x000fe200078e008d */
[----:B------:R-:W-:Y:S01]  /*16010*/  MOV R162, R142 ;  /* 0x0000008e00a27202 */ /* 0x000fe20000000f00 */
[----:B------:R-:W-:Y:S01]  /*16020*/  IMAD.MOV.U32 R27, RZ, RZ, R143 ;  /* 0x000000ffff1b7224 */ /* 0x000fe200078e008f */
[----:B------:R-:W-:Y:S01]  /*16030*/  MUFU.EX2 R22, R43 ;  /* 0x0000002b00167308 */ /* 0x000fe20000000800 */
[C---:B------:R-:W-:Y:S06]  /*16040*/  HMMA.16816.F32.BF16 R140, R8.reuse, R16, R152 ;  /* 0x00000010088c723c */ /* 0x040fec0000041898 */
[C---:B------:R-:W-:Y:S01]  /*16050*/  HMMA.16816.F32.BF16 R64, R8.reuse, R18, R64 ;  /* 0x000000120840723c */ /* 0x040fe20000041840 */
[----:B------:R-:W3:Y:S05]  /*16060*/  MUFU.EX2 R23, R42 ;  /* 0x0000002a00177308 */ /* 0x000eea0000000800 */
[----:B------:R-:W-:Y:S03]  /*16070*/  HMMA.16816.F32.BF16 R56, R8, R12, R56 ;  /* 0x0000000c0838723c */ /* 0x000fe60000041838 */
[----:B------:R-:W-:Y:S08]  /*16080*/  MUFU.EX2 R24, R41 ;  /* 0x0000002900187308 */ /* 0x000ff00000000800 */
[----:B------:R4:W-:Y:S01]  /*16090*/  MUFU.EX2 R25, R40 ;  /* 0x0000002800197308 */ /* 0x0009e20000000800 */
[----:B------:R-:W-:-:S07]  /*160a0*/  FADD.FTZ R4, R4, R39 ;  /* 0x0000002704047221 */ /* 0x000fce0000010000 */
[----:B------:R-:W-:Y:S01]  /*160b0*/  MUFU.EX2 R20, R38 ;  /* 0x0000002600147308 */ /* 0x000fe20000000800 */
[----:B------:R-:W-:-:S07]  /*160c0*/  FADD.FTZ R2, R160, R2 ;  /* 0x00000002a0027221 */ /* 0x000fce0000010000 */
[----:B------:R-:W-:Y:S01]  /*160d0*/  MUFU.EX2 R21, R32 ;  /* 0x0000002000157308 */ /* 0x000fe20000000800 */
[----:B----4-:R-:W-:Y:S01]  /*160e0*/  HMMA.16816.F32.BF16 R40, R8, R14, R128 ;  /* 0x0000000e0828723c */ /* 0x010fe20000041880 */
[----:B------:R-:W-:Y:S01]  /*160f0*/  FADD.FTZ R3, R27, R3 ;  /* 0x000000031b037221 */ /* 0x000fe20000010000 */
[----:B------:R-:W-:Y:S01]  /*16100*/  FADD.FTZ R0, R161, R0 ;  /* 0x00000000a1007221 */ /* 0x000fe20000010000 */
[----:B------:R-:W-:Y:S01]  /*16110*/  MOV R125, R156 ;  /* 0x0000009c007d7202 */ /* 0x000fe20000000f00 */
[----:B------:R-:W-:Y:S01]  /*16120*/  IMAD.MOV.U32 R124, RZ, RZ, R157 ;  /* 0x000000ffff7c7224 */ /* 0x000fe200078e009d */
[----:B------:R-:W-:Y:S01]  /*16130*/  MOV R45, R145 ;  /* 0x00000091002d7202 */ /* 0x000fe20000000f00 */
[----:B------:R-:W-:Y:S01]  /*16140*/  IMAD.MOV.U32 R6, RZ, RZ, R159 ;  /* 0x000000ffff067224 */ /* 0x000fe200078e009f */
[----:B------:R4:W2:Y:S01]  /*16150*/  MUFU.EX2 R18, R37 ;  /* 0x0000002500127308 */ /* 0x0008a20000000800 */
[----:B------:R-:W-:Y:S01]  /*16160*/  MOV R7, R158 ;  /* 0x0000009e00077202 */ /* 0x000fe20000000f00 */
[----:B------:R-:W-:Y:S06]  /*16170*/  LDSM.16.MT88.4 R152, [R228+0xd800] ;  /* 0x00d80000e498783b */ /* 0x000fec0000004200 */
[----:B------:R3:W1:Y:S08]  /*16180*/  MUFU.EX2 R19, R36 ;  /* 0x0000002400137308 */ /* 0x0006700000000800 */
[----:B------:R-:W-:Y:S08]  /*16190*/  MUFU.EX2 R13, R31 ;  /* 0x0000001f000d7308 */ /* 0x000ff00000000800 */
[----:B------:R-:W1:Y:S08]  /*161a0*/  MUFU.EX2 R16, R30 ;  /* 0x0000001e00107308 */ /* 0x000e700000000800 */
[----:B------:R-:W-:Y:S08]  /*161b0*/  MUFU.EX2 R17, R29 ;  /* 0x0000001d00117308 */ /* 0x000ff00000000800 */
[----:B------:R-:W1:Y:S08]  /*161c0*/  MUFU.EX2 R12, R28 ;  /* 0x0000001c000c7308 */ /* 0x000e700000000800 */
[----:B------:R-:W-:Y:S08]  /*161d0*/  MUFU.EX2 R8, R35 ;  /* 0x0000002300087308 */ /* 0x000ff00000000800 */
[----:B------:R-:W1:Y:S08]  /*161e0*/  MUFU.EX2 R10, R34 ;  /* 0x00000022000a7308 */ /* 0x000e700000000800 */
[----:B------:R-:W-:Y:S08]  /*161f0*/  MUFU.EX2 R11, R33 ;  /* 0x00000021000b7308 */ /* 0x000ff00000000800 */
[----:B------:R1:W1:Y:S01]  /*16200*/  MUFU.EX2 R9, R44 ;  /* 0x0000002c00097308 */ /* 0x0002620000000800 */
[----:B------:R-:W-:Y:S01]  /*16210*/  FADD.FTZ R4, R163, R4 ;  /* 0x00000004a3047221 */ /* 0x000fe20000010000 */
[----:B------:R-:W-:Y:S01]  /*16220*/  FADD.FTZ R2, R162, R2 ;  /* 0x00000002a2027221 */ /* 0x000fe20000010000 */
[----:B------:R-:W-:Y:S01]  /*16230*/  FADD.FTZ R5, R5, R3 ;  /* 0x0000000305057221 */ /* 0x000fe20000010000 */
[----:B------:R-:W-:Y:S01]  /*16240*/  FADD.FTZ R3, R164, R0 ;  /* 0x00000000a4037221 */ /* 0x000fe20000010000 */
[----:B------:R-:W-:Y:S01]  /*16250*/  FADD.FTZ R0, R48, R4 ;  /* 0x0000000430007221 */ /* 0x000fe20000010000 */
[----:B------:R-:W-:Y:S01]  /*16260*/  FADD.FTZ R2, R49, R2 ;  /* 0x0000000231027221 */ /* 0x000fe20000010000 */
[----:B----4-:R-:W-:Y:S01]  /*16270*/  IMAD.MOV.U32 R37, RZ, RZ, R126 ;  /* 0x000000ffff257224 */ /* 0x010fe200078e007e */
[----:B---3--:R-:W-:Y:S01]  /*16280*/  MOV R36, R127 ;  /* 0x0000007f00247202 */ /* 0x008fe20000000f00 */
[----:B------:R-:W-:Y:S01]  /*16290*/  IMAD.MOV.U32 R48, RZ, RZ, R125 ;  /* 0x000000ffff307224 */ /* 0x000fe200078e007d */
[----:B------:R-:W-:Y:S01]  /*162a0*/  MOV R49, R124 ;  /* 0x0000007c00317202 */ /* 0x000fe20000000f00 */
[----:B------:R-:W-:Y:S01]  /*162b0*/  FADD.FTZ R15, R46, R3 ;  /* 0x000000032e0f7221 */ /* 0x000fe20000010000 */
[----:B------:R-:W-:Y:S01]  /*162c0*/  F2FP.BF16.F32.PACK_AB R128, R23, R22 ;  /* 0x000000161780723e */ /* 0x000fe200000010ff */
[----:B------:R-:W-:Y:S01]  /*162d0*/  FADD.FTZ R14, R47, R0 ;  /* 0x000000002f0e7221 */ /* 0x000fe20000010000 */
[----:B--2---:R-:W-:-:S02]  /*162e0*/  F2FP.BF16.F32.PACK_AB R129, R18, R20 ;  /* 0x000000141281723e */ /* 0x004fc400000010ff */
[----:B------:R-:W-:Y:S02]  /*162f0*/  F2FP.BF16.F32.PACK_AB R130, R25, R24 ;  /* 0x000000181982723e */ /* 0x000fe400000010ff */
[----:B-1----:R-:W-:Y:S01]  /*16300*/  F2FP.BF16.F32.PACK_AB R131, R21, R19 ;  /* 0x000000131583723e */ /* 0x002fe200000010ff */
[----:B------:R-:W-:Y:S01]  /*16310*/  IMAD.MOV.U32 R44, RZ, RZ, R144 ;  /* 0x000000ffff2c7224 */ /* 0x000fe200078e0090 */
[----:B------:R-:W-:Y:S01]  /*16320*/  F2FP.BF16.F32.PACK_AB R124, R16, R13 ;  /* 0x0000000d107c723e */ /* 0x000fe200000010ff */
[----:B------:R-:W-:Y:S01]  /*16330*/  IMAD.MOV.U32 R32, RZ, RZ, R148 ;  /* 0x000000ffff207224 */ /* 0x000fe200078e0094 */
[----:B------:R-:W-:Y:S01]  /*16340*/  F2FP.BF16.F32.PACK_AB R126, R12, R17 ;  /* 0x000000110c7e723e */ /* 0x000fe200000010ff */
[----:B------:R-:W-:Y:S01]  /*16350*/  IMAD.MOV.U32 R30, RZ, RZ, R150 ;  /* 0x000000ffff1e7224 */ /* 0x000fe200078e0096 */
[----:B------:R-:W-:Y:S01]  /*16360*/  F2FP.BF16.F32.PACK_AB R125, R10, R8 ;  /* 0x000000080a7d723e */ /* 0x000fe200000010ff */
[----:B------:R-:W-:Y:S01]  /*16370*/  IMAD.MOV.U32 R33, RZ, RZ, R115 ;  /* 0x000000ffff217224 */ /* 0x000fe200078e0073 */
[----:B------:R-:W-:Y:S01]  /*16380*/  F2FP.BF16.F32.PACK_AB R127, R9, R11 ;  /* 0x0000000b097f723e */ /* 0x000fe200000010ff */
[----:B------:R-:W-:Y:S01]  /*16390*/  IMAD.MOV.U32 R46, RZ, RZ, R146 ;  /* 0x000000ffff2e7224 */ /* 0x000fe200078e0092 */
[----:B------:R-:W-:Y:S01]  /*163a0*/  MOV R47, R147 ;  /* 0x00000093002f7202 */ /* 0x000fe20000000f00 */
[----:B------:R-:W-:Y:S01]  /*163b0*/  IMAD.MOV.U32 R35, RZ, RZ, R113 ;  /* 0x000000ffff237224 */ /* 0x000fe200078e0071 */
[----:B------:R-:W1:Y:S01]  /*163c0*/  LDSM.16.MT88.4 R144, [R227+0xd800] ;  /* 0x00d80000e390783b */ /* 0x000e620000004200 */
[----:B------:R-:W-:Y:S01]  /*163d0*/  FADD.FTZ R5, R51, R5 ;  /* 0x0000000533057221 */ /* 0x000fe20000010000 */
[-C--:B------:R-:W-:Y:S01]  /*163e0*/  HMMA.16816.F32.BF16 R172, R128, R168.reuse, R172 ;  /* 0x000000a880ac723c */ /* 0x080fe200000418ac */
[----:B------:R-:W-:Y:S01]  /*163f0*/  MOV R31, R149 ;  /* 0x00000095001f7202 */ /* 0x000fe20000000f00 */
[----:B------:R-:W-:Y:S01]  /*16400*/  FADD.FTZ R2, R50, R2 ;  /* 0x0000000232027221 */ /* 0x000fe20000010000 */
[----:B------:R-:W-:Y:S01]  /*16410*/  MOV R29, R151 ;  /* 0x00000097001d7202 */ /* 0x000fe20000000f00 */
[----:B------:R-:W2:Y:S02]  /*16420*/  LDSM.16.MT88.4 R160, [R226+0xd800] ;  /* 0x00d80000e2a0783b */ /* 0x000ea40000004200 */
[----:B------:R-:W-:Y:S01]  /*16430*/  HMMA.16816.F32.BF16 R204, R124, R168, R204 ;  /* 0x000000a87ccc723c */ /* 0x000fe200000418cc */
[----:B------:R-:W-:Y:S01]  /*16440*/  FADD.FTZ R3, R52, R5 ;  /* 0x0000000534037221 */ /* 0x000fe20000010000 */
[----:B------:R-:W-:Y:S01]  /*16450*/  IMAD.MOV.U32 R50, RZ, RZ, R7 ;  /* 0x000000ffff327224 */ /* 0x000fe200078e0007 */
[----:B------:R-:W-:-:S03]  /*16460*/  MOV R51, R6 ;  /* 0x0000000600337202 */ /* 0x000fc60000000f00 */
[-C--:B------:R-:W-:Y:S01]  /*16470*/  HMMA.16816.F32.BF16 R200, R124, R170.reuse, R200 ;  /* 0x000000aa7cc8723c */ /* 0x080fe200000418c8 */
[----:B------:R-:W-:Y:S01]  /*16480*/  IMAD.MOV.U32 R148, RZ, RZ, R99 ;  /* 0x000000ffff947224 */ /* 0x000fe200078e0063 */
[----:B------:R-:W-:Y:S01]  /*16490*/  MOV R149, R98 ;  /* 0x0000006200957202 */ /* 0x000fe20000000f00 */
[----:B------:R-:W-:Y:S01]  /*164a0*/  IMAD.MOV.U32 R150, RZ, RZ, R97 ;  /* 0x000000ffff967224 */ /* 0x000fe200078e0061 */
[----:B------:R-:W-:Y:S01]  /*164b0*/  MOV R151, R96 ;  /* 0x0000006000977202 */ /* 0x000fe20000000f00 */
[----:B------:R-:W-:Y:S01]  /*164c0*/  LDSM.16.MT88.4 R4, [R227+0xf800] ;  /* 0x00f80000e304783b */ /* 0x000fe20000004200 */
[----:B------:R-:W-:Y:S01]  /*164d0*/  HMMA.16816.F32.BF16 R168, R128, R170, R60 ;  /* 0x000000aa80a8723c */ /* 0x000fe2000004183c */
[----:B------:R-:W-:Y:S02]  /*164e0*/  MOV R34, R114 ;  /* 0x0000007200227202 */ /* 0x000fe40000000f00 */
[----:B------:R-:W-:Y:S01]  /*164f0*/  MOV R28, R112 ;  /* 0x00000070001c7202 */ /* 0x000fe20000000f00 */
[----:B------:R-:W-:Y:S03]  /*16500*/  LDSM.16.MT88.4 R96, [R226+0xf800] ;  /* 0x00f80000e260783b */ /* 0x000fe60000004200 */
[----:B------:R-:W-:Y:S01]  /*16510*/  IMAD.MOV.U32 R60, RZ, RZ, R83 ;  /* 0x000000ffff3c7224 */ /* 0x000fe200078e0053 */
[----:B------:R-:W-:Y:S01]  /*16520*/  MOV R61, R82 ;  /* 0x00000052003d7202 */ /* 0x000fe20000000f00 */
[----:B------:R-:W-:Y:S01]  /*16530*/  IMAD.MOV.U32 R62, RZ, RZ, R81 ;  /* 0x000000ffff3e7224 */ /* 0x000fe200078e0051 */
[----:B------:R-:W-:Y:S01]  /*16540*/  MOV R63, R80 ;  /* 0x00000050003f7202 */ /* 0x000fe20000000f00 */
[----:B------:R-:W-:Y:S04]  /*16550*/  LDSM.16.MT88.4 R112, [R228+0xf800] ;  /* 0x00f80000e470783b */ /* 0x000fe80000004200 */
[----:B------:R-:W3:Y:S01]  /*16560*/  LDSM.16.MT88.4 R80, [R225+0xf800] ;  /* 0x00f80000e150783b */ /* 0x000ee20000004200 */
[----:B------:R-:W-:Y:S01]  /*16570*/  MOV R27, R165 ;  /* 0x000000a5001b7202 */ /* 0x000fe20000000f00 */
[----:B------:R-:W-:Y:S01]  /*16580*/  IMAD.MOV.U32 R26, RZ, RZ, R166 ;  /* 0x000000ffff1a7224 */ /* 0x000fe200078e00a6 */
[----:B------:R-:W-:Y:S01]  /*16590*/  MOV R38, R167 ;  /* 0x000000a700267202 */ /* 0x000fe20000000f00 */
[----:B------:R-:W-:Y:S01]  /*165a0*/  IMAD.MOV.U32 R164, RZ, RZ, R183 ;  /* 0x000000ffffa47224 */ /* 0x000fe200078e00b7 */
[----:B------:R-:W-:Y:S01]  /*165b0*/  MOV R165, R182 ;  /* 0x000000b600a57202 */ /* 0x000fe20000000f00 */
[----:B------:R-:W-:Y:S01]  /*165c0*/  IMAD.MOV.U32 R166, RZ, RZ, R181 ;  /* 0x000000ffffa67224 */ /* 0x000fe200078e00b5 */
[----:B------:R-:W-:-:S02]  /*165d0*/  MOV R167, R180 ;  /* 0x000000b400a77202 */ /* 0x000fc40000000f00 */
[----:B-1----:R-:W-:Y:S01]  /*165e0*/  HMMA.16816.F32.BF16 R180, R124, R144, R68 ;  /* 0x000000907cb4723c */ /* 0x002fe20000041844 */
[----:B------:R-:W-:Y:S01]  /*165f0*/  IMAD.MOV.U32 R156, RZ, RZ, R191 ;  /* 0x000000ffff9c7224 */ /* 0x000fe200078e00bf */
[----:B------:R-:W-:Y:S01]  /*16600*/  MOV R157, R190 ;  /* 0x000000be009d7202 */ /* 0x000fe20000000f00 */
[----:B------:R-:W-:Y:S01]  /*16610*/  IMAD.MOV.U32 R158, RZ, RZ, R189 ;  /* 0x000000ffff9e7224 */ /* 0x000fe200078e00bd */
[----:B------:R-:W-:-:S03]  /*16620*/  MOV R159, R188 ;  /* 0x000000bc009f7202 */ /* 0x000fc60000000f00 */
[----:B------:R-:W-:Y:S01]  /*16630*/  IMAD.MOV.U32 R68, RZ, RZ, R33 ;  /* 0x000000ffff447224 */ /* 0x000fe200078e0021 */
[----:B------:R-:W-:Y:S01]  /*16640*/  MOV R69, R34 ;  /* 0x0000002200457202 */ /* 0x000fe20000000f00 */
[----:B------:R-:W-:Y:S01]  /*16650*/  IMAD.MOV.U32 R70, RZ, RZ, R35 ;  /* 0x000000ffff467224 */ /* 0x000fe200078e0023 */
[----:B------:R-:W-:Y:S01]  /*16660*/  MOV R71, R28 ;  /* 0x0000001c00477202 */ /* 0x000fe20000000f00 */
[----:B------:R-:W-:Y:S01]  /*16670*/  HMMA.16816.F32.BF16 R188, R124, R152, R72 ;  /* 0x000000987cbc723c */ /* 0x000fe20000041848 */
[----:B------:R-:W-:Y:S01]  /*16680*/  FADD.FTZ R0, R29, R15 ;  /* 0x0000000f1d007221 */ /* 0x000fe20000010000 */
[----:B------:R-:W-:Y:S01]  /*16690*/  FADD.FTZ R3, R30, R3 ;  /* 0x000000031e037221 */ /* 0x000fe20000010000 */
[----:B------:R-:W-:-:S03]  /*166a0*/  FADD.FTZ R2, R31, R2 ;  /* 0x000000021f027221 */ /* 0x000fc60000010000 */
[C---:B--2---:R-:W-:Y:S06]  /*166b0*/  HMMA.16816.F32.BF16 R196, R124.reuse, R160, R196 ;  /* 0x000000a07cc4723c */ /* 0x044fec00000418c4 */
[----:B------:R-:W-:Y:S06]  /*166c0*/  HMMA.16816.F32.BF16 R192, R124, R162, R192 ;  /* 0x000000a27cc0723c */ /* 0x000fec00000418c0 */
[----:B------:R-:W-:Y:S06]  /*166d0*/  HMMA.16816.F32.BF16 R164, R128, R160, R164 ;  /* 0x000000a080a4723c */ /* 0x000fec00000418a4 */
[C---:B---3--:R-:W-:Y:S06]  /*166e0*/  HMMA.16816.F32.BF16 R72, R124.reuse, R80, R76 ;  /* 0x000000507c48723c */ /* 0x048fec000004184c */
        /* <DEDUP_REMOVED lines=9> */
[----:B------:R-:W-:-:S05]  /*16780*/  FADD.FTZ R2, R38, R2 ;  /* 0x0000000226027221 */ /* 0x000fca0000010000 */
        /* <DEDUP_REMOVED lines=54> */
.L_x_700:
[----:B------:R-:W-:-:S06]  /*16af0*/  UISETP.GT.AND UP0, UPT, UR12, UR15, UPT ;  /* 0x0000000f0c00728c */ /* 0x000fcc000bf04270 */
[----:B------:R-:W-:-:S13]  /*16b00*/  PLOP3.LUT P0, PT, PT, PT, UP0, 0x80, 0x0 ;  /* 0x000000000000781c */ /* 0x000fda0003f0f008 */
[----:B------:R-:W-:Y:S05]  /*16b10*/  @!P0 BRA `(.L_x_707) ;  /* 0x0000005800188947 */ /* 0x000fea0003800000 */
[----:B-12---:R-:W1:Y:S01]  /*16b20*/  S2R R2, SR_TID.X ;  /* 0x0000000000027919 */ /* 0x006e620000002100 */
[----:B------:R-:W-:Y:S01]  /*16b30*/  ULDC UR4, c[0x0][0x2d0] ;  /* 0x0000b40000047ab9 */ /* 0x000fe20000000800 */
[----:B------:R-:W-:Y:S01]  /*16b40*/  MOV R138, R134 ;  /* 0x00000086008a7202 */ /* 0x000fe20000000f00 */
[----:B-----5:R-:W-:Y:S01]  /*16b50*/  IMAD.MOV.U32 R137, RZ, RZ, R135 ;  /* 0x000000ffff897224 */ /* 0x020fe200078e0087 */
[----:B------:R-:W-:Y:S01]  /*16b60*/  MOV R139, R133 ;  /* 0x00000085008b7202 */ /* 0x000fe20000000f00 */
[----:B------:R-:W-:Y:S01]  /*16b70*/  IMAD.MOV.U32 R140, RZ, RZ, R132 ;  /* 0x000000ffff8c7224 */ /* 0x000fe200078e0084 */
[----:B------:R-:W-:Y:S01]  /*16b80*/  ULDC UR5, c[0x0][0x2d0] ;  /* 0x0000b40000057ab9 */ /* 0x000fe20000000800 */
[----:B------:R-:W-:Y:S01]  /*16b90*/  ULDC.64 UR6, c[0x0][0x248] ;  /* 0x0000920000067ab9 */ /* 0x000fe20000000a00 */
[----:B-1----:R-:W-:-:S04]  /*16ba0*/  SHF.R.S32.HI R0, RZ, 0x1f, R2 ;  /* 0x0000001fff007819 */ /* 0x002fc80000011402 */
[----:B------:R-:W-:-:S04]  /*16bb0*/  LEA.HI R0, R0, R2, RZ, 0x3 ;  /* 0x0000000200007211 */ /* 0x000fc800078f18ff */
[----:B------:R-:W-:-:S05]  /*16bc0*/  LOP3.LUT R0, R0, 0xfffffff8, RZ, 0xc0, !PT ;  /* 0xfffffff800007812 */ /* 0x000fca00078ec0ff */
[----:B------:R-:W-:-:S04]  /*16bd0*/  IMAD.IADD R0, R2, 0x1, -R0 ;  /* 0x0000000102007824 */ /* 0x000fc800078e0a00 */
[----:B------:R-:W-:-:S05]  /*16be0*/  IMAD.SHL.U32 R0, R0, 0x8, RZ ;  /* 0x0000000800007824 */ /* 0x000fca00078e00ff */
[----:B------:R-:W-:Y:S01]  /*16bf0*/  ISETP.GE.AND P3, PT, R0, UR4, PT ;  /* 0x0000000400007c0c */ /* 0x000fe2000bf66270 */
[----:B------:R-:W-:-:S12]  /*16c00*/  ULDC UR4, c[0x0][0x2ec] ;  /* 0x0000bb0000047ab9 */ /* 0x000fd80000000800 */
[----:B------:R-:W1:Y:S08]  /*16c10*/  @!P3 LDC.64 R2, c[0x0][0x220] ;  /* 0x00008800ff02bb82 */ /* 0x000e700000000a00 */
[----:B------:R-:W2:Y:S08]  /*16c20*/  @!P3 LDC.64 R6, c[0x0][0x220] ;  /* 0x00008800ff06bb82 */ /* 0x000eb00000000a00 */
[----:B------:R-:W3:Y:S01]  /*16c30*/  @!P3 LDC.64 R4, c[0x0][0x220] ;  /* 0x00008800ff04bb82 */ /* 0x000ee20000000a00 */
[----:B-1----:R1:W-:Y:S04]  /*16c40*/  @!P3 STL.64 [R1+0x58], R2 ;  /* 0x000058020100b387 */ /* 0x0023e80000100a00 */
[----:B--2---:R2:W-:Y:S04]  /*16c50*/  @!P3 STL.64 [R1+0x50], R6 ;  /* 0x000050060100b387 */ /* 0x0045e80000100a00 */
[----:B---3--:R3:W-:Y:S01]  /*16c60*/  @!P3 STL.64 [R1+0x48], R4 ;  /* 0x000048040100b387 */ /* 0x0087e20000100a00 */
[----:B-1----:R-:W1:Y:S03]  /*16c70*/  @!P3 LDC.64 R2, c[0x0][0x220] ;  /* 0x00008800ff02bb82 */ /* 0x002e660000000a00 */
[----:B-1----:R1:W-:Y:S04]  /*16c80*/  @!P3 STL.64 [R1+0x40], R2 ;  /* 0x000040020100b387 */ /* 0x0023e80000100a00 */
[----:B--2---:R-:W1:Y:S04]  /*16c90*/  LDL.LU.64 R6, [R1+0x70] ;  /* 0x0000700001067983 */ /* 0x004e680000300a00 */
[----:B---3--:R-:W2:Y:S01]  /*16ca0*/  LDL.LU.64 R4, [R1+0x78] ;  /* 0x0000780001047983 */ /* 0x008ea20000300a00 */
[----:B-1----:R-:W-:Y:S01]  /*16cb0*/  MOV R3, R7 ;  /* 0x0000000700037202 */ /* 0x002fe20000000f00 */
[----:B--2---:R-:W-:-:S05]  /*16cc0*/  IMAD.MOV.U32 R2, RZ, RZ, R4 ;  /* 0x000000ffff027224 */ /* 0x004fca00078e0004 */
[----:B------:R1:W-:Y:S01]  /*16cd0*/  STL.64 [R1+0x38], R2 ;  /* 0x0000380201007387 */ /* 0x0003e20000100a00 */
[----:B------:R-:W-:Y:S05]  /*16ce0*/  BRA `(.L_x_708) ;  /* 0x0000000400547947 */ /* 0x000fea0003800000 */
.L_x_710:
        /* <DEDUP_REMOVED lines=16> */
[C---:B-1----:R-:W-:Y:S01]  /*16df0*/  @!P3 LEA R134, P1, R0.reuse, R134, 0x1 ;  /* 0x000000860086b211 */ /* 0x042fe200078208ff */
[----:B------:R-:W1:Y:S01]  /*16e00*/  @!P3 LDC.64 R142, c[0x0][0x218] ;  /* 0x00008600ff8ebb82 */ /* 0x000e620000000a00 */
        /* <DEDUP_REMOVED lines=8> */
[----:B------:R-:W-:Y:S01]  /*16e90*/  IADD3.X R2, R2, UR28, RZ, P0, !PT ;  /* 0x0000001c02027c10 */ /* 0x000fe200087fe4ff */
[----:B------:R4:W-:Y:S04]  /*16ea0*/  @P2 STS.128 [R243+0xa000], RZ ;  /* 0x00a000fff3002388 */ /* 0x0009e80000000c00 */
[----:B------:R-:W-:Y:S01]  /*16eb0*/  @!PT LDS RZ, [RZ] ;  /* 0x00000000fffff984 */ /* 0x000fe20000000800 */
[----:B------:R-:W-:Y:S01]  /*16ec0*/  @!PT LDS RZ, [RZ] ;  /* 0x00000000fffff984 */ /* 0x000fe20000000800 */
[----:B------:R-:W-:Y:S01]  /*16ed0*/  @!PT LDS RZ, [RZ] ;  /* 0x00000000fffff984 */ /* 0x000fe20000000800 */
[----:B------:R3:W-:Y:S04]  /*16ee0*/  @!P2 LDGSTS.E.BYPASS.LTC128B.128 [R243+0xa000], desc[UR22][R132.64+0x80] ;  /* 0x0a00008084f3afae */ /* 0x0007e8000b901d56 */
[----:B------:R4:W-:Y:S01]  /*16ef0*/  @P3 STS.128 [R243+0x8800], RZ ;  /* 0x008800fff3003388 */ /* 0x0009e20000000c00 */
[----:B--2---:R-:W2:Y:S08]  /*16f00*/  @!P3 LDC.64 R134, c[0x0][0x218] ;  /* 0x00008600ff86bb82 */ /* 0x004eb00000000a00 */
[----:B---3--:R-:W3:Y:S01]  /*16f10*/  @!P2 LDC.64 R132, c[0x0][0x218] ;  /* 0x00008600ff84ab82 */ /* 0x008ee20000000a00 */
[C---:B--2---:R-:W-:Y:S04]  /*16f20*/  @!P3 LEA R134, P1, R0.reuse, R134, 0x1 ;  /* 0x000000860086b211 */ /* 0x044fe800078208ff */
[C-C-:B------:R-:W-:Y:S02]  /*16f30*/  @!P3 LEA.HI.X R135, R0.reuse, R135, R2.reuse, 0x1, P1 ;  /* 0x000000870087b211 */ /* 0x140fe400008f0c02 */
[C---:B---3--:R-:W-:Y:S03]  /*16f40*/  @!P2 LEA R132, P0, R0.reuse, R132, 0x1 ;  /* 0x000000840084a211 */ /* 0x048fe600078008ff */
[----:B------:R-:W-:Y:S01]  /*16f50*/  @!PT LDS RZ, [RZ] ;  /* 0x00000000fffff984 */ /* 0x000fe20000000800 */
[----:B------:R-:W-:Y:S01]  /*16f60*/  @!PT LDS RZ, [RZ] ;  /* 0x00000000fffff984 */ /* 0x000fe20000000800 */
[----:B------:R-:W-:Y:S01]  /*16f70*/  @!PT LDS RZ, [RZ] ;  /* 0x00000000fffff984 */ /* 0x000fe20000000800 */
[----:B------:R2:W-:Y:S01]  /*16f80*/  @!P3 LDGSTS.E.BYPASS.LTC128B.128 [R243+0x8800], desc[UR22][R134.64] ;  /* 0x0880000086f3bfae */ /* 0x0005e2000b901d56 */
[C---:B------:R-:W-:Y:S03]  /*16f90*/  @!P2 LEA.HI.X R133, R0.reuse, R133, R2, 0x1, P0 ;  /* 0x000000850085a211 */ /* 0x040fe600000f0c02 */
[----:B------:R4:W-:Y:S01]  /*16fa0*/  @P2 STS.128 [R243+0xa800], RZ ;  /* 0x00a800fff3002388 */ /* 0x0009e20000000c00 */
[----:B------:R-:W-:Y:S03]  /*16fb0*/  IADD3 R0, P0, R0, UR29, RZ ;  /* 0x0000001d00007c10 */ /* 0x000fe6000ff1e0ff */
[----:B------:R-:W-:Y:S01]  /*16fc0*/  @!PT LDS RZ, [RZ] ;  /* 0x00000000fffff984 */ /* 0x000fe20000000800 */
[----:B------:R-:W-:Y:S01]  /*16fd0*/  @!PT LDS RZ, [RZ] ;  /* 0x00000000fffff984 */ /* 0x000fe20000000800 */
[----:B------:R-:W-:Y:S01]  /*16fe0*/  @!PT LDS RZ, [RZ] ;  /* 0x00000000fffff984 */ /* 0x000fe20000000800 */
[----:B------:R3:W-:Y:S01]  /*16ff0*/  @!P2 LDGSTS.E.BYPASS.LTC128B.128 [R243+0xa800], desc[UR22][R132.64+0x80] ;  /* 0x0a80008084f3afae */ /* 0x0007e2000b901d56 */
[----:B------:R-:W-:Y:S03]  /*17000*/  IADD3.X R2, R2, UR28, RZ, P0, !PT ;  /* 0x0000001c02027c10 */ /* 0x000fe600087fe4ff */
        /* <DEDUP_REMOVED lines=19> */
[----:B--2---:R-:W2:Y:S01]  /*17140*/  @!P2 LDC.64 R134, c[0x0][0x218] ;  /* 0x00008600ff86ab82 */ /* 0x004ea20000000a00 */
[C---:B-1----:R-:W-:Y:S04]  /*17150*/  @!P3 LEA R132, P1, R0.reuse, R142, 0x1 ;  /* 0x0000008e0084b211 */ /* 0x042fe800078208ff */
[C-C-:B------:R-:W-:Y:S05]  /*17160*/  @!P3 LEA.HI.X R133, R0.reuse, R143, R3.reuse, 0x1, P1 ;  /* 0x0000008f0085b211 */ /* 0x140fea00008f0c03 */
[----:B------:R-:W-:Y:S01]  /*17170*/  @!PT LDS RZ, [RZ] ;  /* 0x00000000fffff984 */ /* 0x000fe20000000800 */
[----:B------:R-:W-:Y:S01]  /*17180*/  @!PT LDS RZ, [RZ] ;  /* 0x00000000fffff984 */ /* 0x000fe20000000800 */
[----:B------:R-:W-:Y:S01]  /*17190*/  @!PT LDS RZ, [RZ] ;  /* 0x00000000fffff984 */ /* 0x000fe20000000800 */
[----:B------:R4:W-:Y:S04]  /*171a0*/  @!P3 LDGSTS.E.BYPASS.LTC128B.128 [R243+0x9800], desc[UR22][R132.64] ;  /* 0x0980000084f3bfae */ /* 0x0009e8000b901d56 */
[----:B------:R4:W-:Y:S01]  /*171b0*/  @P2 STS.128 [R243+0xb800], RZ ;  /* 0x00b800fff3002388 */ /* 0x0009e20000000c00 */
[C---:B--2---:R-:W-:Y:S04]  /*171c0*/  @!P2 LEA R2, P0, R0.reuse, R134, 0x1 ;  /* 0x000000860002a211 */ /* 0x044fe800078008ff */
[----:B------:R-:W-:Y:S05]  /*171d0*/  @!P2 LEA.HI.X R3, R0, R135, R3, 0x1, P0 ;  /* 0x000000870003a211 */ /* 0x000fea00000f0c03 */
[----:B------:R-:W-:Y:S01]  /*171e0*/  @!PT LDS RZ, [RZ] ;  /* 0x00000000fffff984 */ /* 0x000fe20000000800 */
[----:B------:R-:W-:Y:S01]  /*171f0*/  @!PT LDS RZ, [RZ] ;  /* 0x00000000fffff984 */ /* 0x000fe20000000800 */
[----:B------:R-:W-:Y:S01]  /*17200*/  @!PT LDS RZ, [RZ] ;  /* 0x00000000fffff984 */ /* 0x000fe20000000800 */
[----:B------:R4:W-:Y:S04]  /*17210*/  @!P2 LDGSTS.E.BYPASS.LTC128B.128 [R243+0xb800], desc[UR22][R2.64+0x80] ;  /* 0x0b80008002f3afae */ /* 0x0009e8000b901d56 */
[----:B------:R-:W0:Y:S01]  /*17220*/  LDGDEPBAR ;  /* 0x00000000000079af */ /* 0x000e220000000000 */
[----:B------:R-:W-:Y:S05]  /*17230*/  BRA `(.L_x_709) ;  /* 0x0000001000387947 */ /* 0x000fea0003800000 */
.L_x_708:
[----:B---3--:R-:W2:Y:S01]  /*17240*/  LDL R0, [R1+0x34] ;  /* 0x0000340001007983 */ /* 0x008ea20000100800 */
[----:B------:R-:W-:Y:S04]  /*17250*/  DEPBAR.LE SB0, 0x0 ;  /* 0x000080000000791a */ /* 0x000fe80000000000 */
[----:B------:R-:W3:Y:S01]  /*17260*/  LDL.64 R10, [R1+0x38] ;  /* 0x00003800010a7983 */ /* 0x000ee20000100a00 */
[----:B------:R-:W-:Y:S04]  /*17270*/  UIADD3 UR8, UR12, -0x1, URZ ;  /* 0xffffffff0c087890 */ /* 0x000fe8000fffe03f */
[----:B------:R-:W4:Y:S01]  /*17280*/  LDL R7, [R1+0x58] ;  /* 0x0000580001077983 */ /* 0x000f220000100800 */
[----:B------:R-:W-:Y:S02]  /*17290*/  USHF.R.S32.HI UR10, URZ, 0x1f, UR8 ;  /* 0x0000001f3f0a7899 */ /* 0x000fe40008011408 */
[----:B------:R-:W-:Y:S02]  /*172a0*/  UIMAD UR9, UR30, UR8, URZ ;  /* 0x000000081e0972a4 */ /* 0x000fe4000f8e023f */
[----:B-----5:R-:W5:Y:S01]  /*172b0*/  LDL R5, [R1+0x5c] ;  /* 0x00005c0001057983 */ /* 0x020f620000100800 */
[----:B-1----:R-:W-:Y:S01]  /*172c0*/  IMAD.U32 R2, RZ, RZ, UR8 ;  /* 0x00000008ff027e24 */ /* 0x002fe2000f8e00ff */
[----:B------:R-:W-:Y:S03]  /*172d0*/  UISETP.GT.AND UP0, UPT, UR8, UR15, UPT ;  /* 0x0000000f0800728c */ /* 0x000fe6000bf04270 */
[----:B------:R-:W5:Y:S01]  /*172e0*/  LDL R6, [R1+0x50] ;  /* 0x0000500001067983 */ /* 0x000f620000100800 */
[----:B------:R-:W-:Y:S04]  /*172f0*/  UIMAD UR9, UR10, UR31, UR9 ;  /* 0x0000001f0a0972a4 */ /* 0x000fe8000f8e0209 */
[----:B------:R-:W5:Y:S05]  /*17300*/  LDL R4, [R1+0x54] ;  /* 0x0000540001047983 */ /* 0x000f6a0000100800 */
[----:B------:R-:W5:Y:S05]  /*17310*/  LDL R12, [R1+0x48] ;  /* 0x00004800010c7983 */ /* 0x000f6a0000100800 */
[----:B------:R-:W5:Y:S05]  /*17320*/  LDL R21, [R1+0x4c] ;  /* 0x00004c0001157983 */ /* 0x000f6a0000100800 */
[----:B------:R-:W5:Y:S05]  /*17330*/  LDL R22, [R1+0x40] ;  /* 0x0000400001167983 */ /* 0x000f6a0000100800 */
[----:B------:R-:W5:Y:S01]  /*17340*/  LDL R20, [R1+0x44] ;  /* 0x0000440001147983 */ /* 0x000f620000100800 */
[----:B------:R-:W-:Y:S06]  /*17350*/  BAR.SYNC.DEFER_BLOCKING 0x0 ;  /* 0x0000000000007b1d */ /* 0x000fec0000010000 */
[----:B------:R-:W-:Y:S01]  /*17360*/  @P3 STS.128 [R243+0xc000], RZ ;  /* 0x00c000fff3003388 */ /* 0x000fe20000000c00 */
[----:B--2---:R-:W-:Y:S01]  /*17370*/  ISETP.GE.AND P2, PT, R0, UR5, PT ;  /* 0x0000000500007c0c */ /* 0x004fe2000bf46270 */
[----:B---3--:R-:W-:Y:S04]  /*17380*/  IMAD.WIDE.U32 R2, R2, UR31, R10 ;  /* 0x0000001f02027c25 */ /* 0x008fe8000f8e000a */
[----:B------:R-:W-:Y:S01]  /*17390*/  VIADD R0, R3, UR9 ;  /* 0x0000000903007c36 */ /* 0x000fe20008000000 */
[C---:B----4-:R-:W-:Y:S02]  /*173a0*/  @!P3 LEA R10, P4, R2.reuse, R7, 0x1 ;  /* 0x00000007020ab211 */ /* 0x050fe400078808ff */
[C---:B------:R-:W-:Y:S05]  /*173b0*/  IADD3 R3, P1, R2.reuse, UR32, RZ ;  /* 0x0000002002037c10 */ /* 0x040fea000ff3e0ff */
[----:B------:R-:W1:Y:S01]  /*173c0*/  @!P2 LDC.64 R8, c[0x0][0x220] ;  /* 0x00008800ff08ab82 */ /* 0x000e620000000a00 */
[--C-:B-----5:R-:W-:Y:S02]  /*173d0*/  @!P3 LEA.HI.X R11, R2, R5, R0.reuse, 0x1, P4 ;  /* 0x00000005020bb211 */ /* 0x120fe400020f0c00 */
[----:B------:R-:W-:Y:S03]  /*173e0*/  IADD3.X R5, R0, UR13, RZ, P1, !PT ;  /* 0x0000000d00057c10 */ /* 0x000fe60008ffe4ff */
[----:B------:R-:W-:Y:S01]  /*173f0*/  @!PT LDS RZ, [RZ] ;  /* 0x00000000fffff984 */ /* 0x000fe20000000800 */
[----:B------:R-:W-:Y:S01]  /*17400*/  @!PT LDS RZ, [RZ] ;  /* 0x00000000fffff984 */ /* 0x000fe20000000800 */
[----:B------:R-:W-:Y:S01]  /*17410*/  @!PT LDS RZ, [RZ] ;  /* 0x00000000fffff984 */ /* 0x000fe20000000800 */
[----:B------:R2:W-:Y:S02]  /*17420*/  @!P3 LDGSTS.E.BYPASS.LTC128B.128 [R243+0xc000], desc[UR22][R10.64] ;  /* 0x0c0000000af3bfae */ /* 0x0005e4000b901d56 */
[----:B------:R-:W3:Y:S03]  /*17430*/  @!P2 LDC.64 R14, c[0x0][0x220] ;  /* 0x00008800ff0eab82 */ /* 0x000ee60000000a00 */
[----:B------:R-:W-:Y:S05]  /*17440*/  @P2 STS.128 [R243+0xe000], RZ ;  /* 0x00e000fff3002388 */ /* 0x000fea0000000c00 */
[----:B------:R-:W4:Y:S01]  /*17450*/  @!P2 LDC.64 R16, c[0x0][0x220] ;  /* 0x00008800ff10ab82 */ /* 0x000f220000000a00 */
[C---:B-1----:R-:W-:Y:S07]  /*17460*/  @!P2 LEA R8, P0, R2.reuse, R8, 0x1 ;  /* 0x000000080208a211 */ /* 0x042fee00078008ff */
[----:B------:R-:W1:Y:S01]  /*17470*/  @!P2 LDC.64 R18, c[0x0][0x220] ;  /* 0x00008800ff12ab82 */ /* 0x000e620000000a00 */
[----:B------:R-:W-:Y:S02]  /*17480*/  @!P2 LEA.HI.X R9, R2, R9, R0, 0x1, P0 ;  /* 0x000000090209a211 */ /* 0x000fe400000f0c00 */
[C---:B------:R-:W-:Y:S02]  /*17490*/  @!P3 LEA R6, P0, R3.reuse, R6, 0x1 ;  /* 0x000000060306b211 */ /* 0x040fe400078008ff */
[C---:B------:R-:W-:Y:S01]  /*174a0*/  IADD3 R0, P1, R3.reuse, UR32, RZ ;  /* 0x0000002003007c10 */ /* 0x040fe2000ff3e0ff */
[----:B------:R-:W-:Y:S01]  /*174b0*/  @!PT LDS RZ, [RZ] ;  /* 0x00000000fffff984 */ /* 0x000fe20000000800 */
[----:B------:R-:W-:Y:S01]  /*174c0*/  @!PT LDS RZ, [RZ] ;  /* 0x00000000fffff984 */ /* 0x000fe20000000800 */
[----:B------:R-:W-:Y:S01]  /*174d0*/  @!PT LDS RZ, [RZ] ;  /* 0x00000000fffff984 */ /* 0x000fe20000000800 */
[----:B------:R4:W-:Y:S01]  /*174e0*/  @!P2 LDGSTS.E.BYPASS.LTC128B.128 [R243+0xe000], desc[UR22][R8.64+0x80] ;  /* 0x0e00008008f3afae */ /* 0x0009e2000b901d56 */
[C-C-:B------:R-:W-:Y:S02]  /*174f0*/  @!P3 LEA.HI.X R7, R3.reuse, R4, R5.reuse, 0x1, P0 ;  /* 0x000000040307b211 */ /* 0x140fe400000f0c05 */
[----:B---3--:R-:W-:Y:S02]  /*17500*/  @!P2 LEA R14, P0, R3, R14, 0x1 ;  /* 0x0000000e030ea211 */ /* 0x008fe400078008ff */
[----:B------:R-:W-:Y:S01]  /*17510*/  @P3 STS.128 [R243+0xc800], RZ ;  /* 0x00c800fff3003388 */ /* 0x000fe20000000c00 */
[----:B------:R-:W-:Y:S02]  /*17520*/  IADD3.X R4, R5, UR13, RZ, P1, !PT ;  /* 0x0000000d05047c10 */ /* 0x000fe40008ffe4ff */
[----:B------:R-:W-:Y:S02]  /*17530*/  @!P2 LEA.HI.X R15, R3, R15, R5, 0x1, P0 ;  /* 0x0000000f030fa211 */ /* 0x000fe400000f0c05 */
[----:B------:R-:W-:Y:S01]  /*17540*/  @!PT LDS RZ, [RZ] ;  /* 0x00000000fffff984 */ /* 0x000fe20000000800 */
[----:B------:R-:W-:Y:S01]  /*17550*/  @!PT LDS RZ, [RZ] ;  /* 0x00000000fffff984 */ /* 0x000fe20000000800 */
[----:B------:R-:W-:Y:S01]  /*17560*/  @!PT LDS RZ, [RZ] ;  /* 0x00000000fffff984 */ /* 0x000fe20000000800 */
[----:B------:R1:W-:Y:S01]  /*17570*/  @!P3 LDGSTS.E.BYPASS.LTC128B.128 [R243+0xc800], desc[UR22][R6.64] ;  /* 0x0c80000006f3bfae */ /* 0x0003e2000b901d56 */
[C---:B------:R-:W-:Y:S02]  /*17580*/  @!P3 LEA R12, P0, R0.reuse, R12, 0x1 ;  /* 0x0000000c000cb211 */ /* 0x040fe400078008ff */
[C---:B------:R-:W-:Y:S02]  /*17590*/  IADD3 R2, P4, R0.reuse, UR32, RZ ;  /* 0x0000002000027c10 */ /* 0x040fe4000ff9e0ff */
[----:B------:R-:W-:Y:S01]  /*175a0*/  @P2 STS.128 [R243+0xe800], RZ ;  /* 0x00e800fff3002388 */ /* 0x000fe20000000c00 */
[--C-:B------:R-:W-:Y:S02]  /*175b0*/  @!P3 LEA.HI.X R13, R0, R21, R4.reuse, 0x1, P0 ;  /* 0x00000015000db211 */ /* 0x100fe400000f0c04 */
[----:B------:R-:W-:Y:S02]  /*175c0*/  IADD3.X R3, R4, UR13, RZ, P4, !PT ;  /* 0x0000000d04037c10 */ /* 0x000fe4000a7fe4ff */
[----:B------:R-:W-:Y:S01]  /*175d0*/  @!PT LDS RZ, [RZ] ;  /* 0x00000000fffff984 */ /* 0x000fe20000000800 */
[----:B------:R-:W-:Y:S01]  /*175e0*/  @!PT LDS RZ, [RZ] ;  /* 0x00000000fffff984 */ /* 0x000fe20000000800 */
[----:B------:R-:W-:Y:S01]  /*175f0*/  @!PT LDS RZ, [RZ] ;  /* 0x00000000fffff984 */ /* 0x000fe20000000800 */
[----:B------:R-:W-:Y:S01]  /*17600*/  @!P2 LDGSTS.E.BYPASS.LTC128B.128 [R243+0xe800], desc[UR22][R14.64+0x80] ;  /* 0x0e8000800ef3afae */ /* 0x000fe2000b901d56 */
[C---:B--2---:R-:W-:Y:S04]  /*17610*/  @!P3 LEA R10, P4, R2.reuse, R22, 0x1 ;  /* 0x00000016020ab211 */ /* 0x044fe800078808ff */
[----:B------:R-:W-:Y:S01]  /*17620*/  @P3 STS.128 [R243+0xd000], RZ ;  /* 0x00d000fff3003388 */ /* 0x000fe20000000c00 */
[--C-:B------:R-:W-:Y:S04]  /*17630*/  @!P3 LEA.HI.X R11, R2, R20, R3.reuse, 0x1, P4 ;  /* 0x00000014020bb211 */ /* 0x100fe800020f0c03 */
[----:B------:R-:W-:Y:S01]  /*17640*/  @!PT LDS RZ, [RZ] ;  /* 0x00000000fffff984 */ /* 0x000fe20000000800 */
[----:B------:R-:W-:Y:S01]  /*17650*/  @!PT LDS RZ, [RZ] ;  /* 0x00000000fffff984 */ /* 0x000fe20000000800 */
[----:B------:R-:W-:Y:S01]  /*17660*/  @!PT LDS RZ, [RZ] ;  /* 0x00000000fffff984 */ /* 0x000fe20000000800 */
[----:B------:R-:W-:Y:S01]  /*17670*/  @!P3 LDGSTS.E.BYPASS.LTC128B.128 [R243+0xd000], desc[UR22][R12.64] ;  /* 0x0d0000000cf3bfae */ /* 0x000fe2000b901d56 */
[C---:B----4-:R-:W-:Y:S04]  /*17680*/  @!P2 LEA R8, P1, R0.reuse, R16, 0x1 ;  /* 0x000000100008a211 */ /* 0x050fe800078208ff */
[----:B------:R-:W-:Y:S01]  /*17690*/  @P2 STS.128 [R243+0xf000], RZ ;  /* 0x00f000fff3002388 */ /* 0x000fe20000000c00 */
[----:B------:R-:W-:Y:S02]  /*176a0*/  @!P2 LEA.HI.X R9, R0, R17, R4, 0x1, P1 ;  /* 0x000000110009a211 */ /* 0x000fe400008f0c04 */
[C---:B-1----:R-:W-:Y:S03]  /*176b0*/  @!P2 LEA R6, P0, R2.reuse, R18, 0x1 ;  /* 0x000000120206a211 */ /* 0x042fe600078008ff */
[----:B------:R-:W-:Y:S01]  /*176c0*/  @!PT LDS RZ, [RZ] ;  /* 0x00000000fffff984 */ /* 0x000fe20000000800 */
[----:B------:R-:W-:Y:S01]  /*176d0*/  @!PT LDS RZ, [RZ] ;  /* 0x00000000fffff984 */ /* 0x000fe20000000800 */
[----:B------:R-:W-:Y:S01]  /*176e0*/  @!PT LDS RZ, [RZ] ;  /* 0x00000000fffff984 */ /* 0x000fe20000000800 */
[----:B------:R-:W-:Y:S01]  /*176f0*/  @!P2 LDGSTS.E.BYPASS.LTC128B.128 [R243+0xf000], desc[UR22][R8.64+0x80] ;  /* 0x0f00008008f3afae */ /* 0x000fe2000b901d56 */
[----:B------:R-:W-:Y:S04]  /*17700*/  @!P2 LEA.HI.X R7, R2, R19, R3, 0x1, P0 ;  /* 0x000000130207a211 */ /* 0x000fe800000f0c03 */
[----:B------:R-:W-:Y:S01]  /*17710*/  @P3 STS.128 [R243+0xd800], RZ ;  /* 0x00d800fff3003388 */ /* 0x000fe20000000c00 */
[----:B------:R-:W-:Y:S04]  /*17720*/  PLOP3.LUT P0, PT, PT, PT, UP0, 0x80, 0x0 ;  /* 0x000000000000781c */ /* 0x000fe80003f0f008 */
        /* <DEDUP_REMOVED lines=17> */
[----:B------:R-:W-:Y:S01]  /*17840*/  LDSM.16.M88.4 R212, [R232+0x2000] ;  /* 0x00200000e8d4783b */ /* 0x000fe20000000200 */
        /* <DEDUP_REMOVED lines=37> */
[----:B------:R-:W-:Y:S05]  /*17aa0*/  LDSM.16.M88.4 R132, [R234] ;  /* 0x00000000ea84783b */ /* 0x000fea0000000200 */
[----:B------:R-:W1:Y:S02]  /*17ab0*/  LDSM.16.M88.4 R208, [R230+0x8000] ;  /* 0x00800000e6d0783b */ /* 0x000e640000000200 */
        /* <DEDUP_REMOVED lines=20> */
[----:B------:R-:W-:Y:S05]  /*17c00*/  LDSM.16.M88.4 R132, [R233] ;  /* 0x00000000e984783b */ /* 0x000fea0000000200 */
[----:B------:R-:W1:Y:S02]  /*17c10*/  LDSM.16.M88.4 R208, [R229] ;  /* 0x00000000e5d0783b */ /* 0x000e640000000200 */
        /* <DEDUP_REMOVED lines=20> */
[----:B------:R-:W-:Y:S05]  /*17d60*/  LDSM.16.M88.4 R132, [R231+0x4000] ;  /* 0x00400000e784783b */ /* 0x000fea0000000200 */
        /* <DEDUP_REMOVED lines=22> */
[----:B------:R-:W1:Y:S02]  /*17ed0*/  LDSM.16.M88.4 R208, [R239] ;  /* 0x00000000efd0783b */ /* 0x000e640000000200 */
        /* <DEDUP_REMOVED lines=68> */
.L_x_709:
[----:B----4-:R-:W1:Y:S01]  /*18320*/  S2R R2, SR_TID.X ;  /* 0x0000000000027919 */ /* 0x010e620000002100 */
[----:B------:R-:W-:Y:S01]  /*18330*/  IMAD.U32 R0, RZ, RZ, UR8 ;  /* 0x00000008ff007e24 */ /* 0x000fe2000f8e00ff */
[----:B------:R-:W-:Y:S01]  /*18340*/  UISETP.GT.AND UP0, UPT, UR8, UR15, UPT ;  /* 0x0000000f0800728c */ /* 0x000fe2000bf04270 */
[----:B------:R-:W-:Y:S01]  /*18350*/  STL [R1+0xa4], R237 ;  /* 0x0000a4ed01007387 */ /* 0x000fe20000100800 */
[----:B------:R-:W-:Y:S03]  /*18360*/  UMOV UR12, UR8 ;  /* 0x00000008000c7c82 */ /* 0x000fe60008000000 */
[----:B------:R-:W-:Y:S04]  /*18370*/  STL [R1+0xa0], R236 ;  /* 0x0000a0ec01007387 */ /* 0x000fe80000100800 */
[----:B------:R-:W-:Y:S04]  /*18380*/  STL [R1+0x9c], R235 ;  /* 0x00009ceb01007387 */ /* 0x000fe80000100800 */
[----:B------:R-:W-:Y:S04]  /*18390*/  STL [R1+0x98], R234 ;  /* 0x000098ea01007387 */ /* 0x000fe80000100800 */
[----:B------:R-:W-:Y:S04]  /*183a0*/  STL [R1+0x94], R233 ;  /* 0x000094e901007387 */ /* 0x000fe80000100800 */
[----:B------:R-:W-:Y:S04]  /*183b0*/  STL [R1+0x90], R232 ;  /* 0x000090e801007387 */ /* 0x000fe80000100800 */
[----:B------:R-:W-:Y:S01]  /*183c0*/  STL [R1+0x8c], R231 ;  /* 0x00008ce701007387 */ /* 0x000fe20000100800 */
[----:B-1----:R-:W-:Y:S03]  /*183d0*/  IMAD.SHL.U32 R2, R2, 0x2, RZ ;  /* 0x0000000202027824 */ /* 0x002fe600078e00ff */
[----:B------:R-:W-:Y:S02]  /*183e0*/  STL [R1+0x88], R230 ;  /* 0x000088e601007387 */ /* 0x000fe40000100800 */
[----:B------:R-:W-:Y:S02]  /*183f0*/  LOP3.LUT R2, R2, 0x6, RZ, 0xc0, !PT ;  /* 0x0000000602027812 */ /* 0x000fe400078ec0ff */
[----:B------:R-:W-:Y:S02]  /*18400*/  STL [R1+0x84], R229 ;  /* 0x000084e501007387 */ /* 0x000fe40000100800 */
[----:B------:R-:W-:Y:S02]  /*18410*/  LEA R0, R0, R2, 0x6 ;  /* 0x0000000200007211 */ /* 0x000fe400078e30ff */
[----:B------:R-:W-:Y:S02]  /*18420*/  STL [R1+0x80], R224 ;  /* 0x000080e001007387 */ /* 0x000fe40000100800 */
[C---:B------:R-:W-:Y:S01]  /*18430*/  ISETP.GE.AND P6, PT, R0.reuse, R247, PT ;  /* 0x000000f70000720c */ /* 0x040fe20003fc6270 */
[C---:B------:R-:W-:Y:S01]  /*18440*/  VIADD R2, R0.reuse, 0x1 ;  /* 0x0000000100027836 */ /* 0x040fe20000000000 */
[CC--:B------:R-:W-:Y:S01]  /*18450*/  ISETP.GE.AND P1, PT, R0.reuse, R246.reuse, PT ;  /* 0x000000f60000720c */ /* 0x0c0fe20003f26270 */
[C---:B------:R-:W-:Y:S01]  /*18460*/  VIADD R3, R0.reuse, 0x8 ;  /* 0x0000000800037836 */ /* 0x040fe20000000000 */
[----:B------:R-:W-:Y:S02]  /*18470*/  ISETP.GE.OR P6, PT, R0, R251, !P6 ;  /* 0x000000fb0000720c */ /* 0x000fe400077c6670 */
[C---:B------:R-:W-:Y:S02]  /*18480*/  ISETP.GE.AND P5, PT, R2.reuse, R247, PT ;  /* 0x000000f70200720c */ /* 0x040fe40003fa6270 */
[C---:B------:R-:W-:Y:S02]  /*18490*/  ISETP.GE.AND P4, PT, R2.reuse, R246, PT ;  /* 0x000000f60200720c */ /* 0x040fe40003f86270 */
[C---:B------:R-:W-:Y:S02]  /*184a0*/  ISETP.GE.OR P5, PT, R2.reuse, R251, !P5 ;  /* 0x000000fb0200720c */ /* 0x040fe40006fa6670 */
[-C--:B------:R-:W-:Y:S02]  /*184b0*/  ISETP.GE.AND P0, PT, R2, R244.reuse, PT ;  /* 0x000000f40200720c */ /* 0x080fe40003f06270 */
[----:B------:R-:W-:Y:S01]  /*184c0*/  FSEL R209, R5, -INF , !P5 ;  /* 0xff80000005d17808 */ /* 0x000fe20006800000 */
[C---:B------:R-:W-:Y:S01]  /*184d0*/  VIADD R5, R0.reuse, 0x29 ;  /* 0x0000002900057836 */ /* 0x040fe20000000000 */
[----:B------:R-:W-:Y:S02]  /*184e0*/  ISETP.GE.AND P5, PT, R0, R244, PT ;  /* 0x000000f40000720c */ /* 0x000fe40003fa6270 */
[C---:B------:R-:W-:Y:S02]  /*184f0*/  ISETP.GE.AND P2, PT, R2.reuse, R245, PT ;  /* 0x000000f50200720c */ /* 0x040fe40003f46270 */
[C---:B------:R-:W-:Y:S02]  /*18500*/  ISETP.GE.OR P4, PT, R2.reuse, R250, !P4 ;  /* 0x000000fa0200720c */ /* 0x040fe40006786670 */
[-C--:B------:R-:W-:Y:S02]  /*18510*/  ISETP.GE.OR P0, PT, R2, R248.reuse, !P0 ;  /* 0x000000f80200720c */ /* 0x080fe40004706670 */
[----:B------:R-:W-:Y:S02]  /*18520*/  ISETP.GE.OR P5, PT, R0, R248, !P5 ;  /* 0x000000f80000720c */ /* 0x000fe40006fa6670 */
[----:B------:R-:W-:Y:S02]  /*18530*/  ISETP.GE.OR P2, PT, R2, R249, !P2 ;  /* 0x000000f90200720c */ /* 0x000fe40005746670 */
[----:B------:R-:W-:Y:S02]  /*18540*/  IADD3 R2, R0, 0x9, RZ ;  /* 0x0000000900027810 */ /* 0x000fe40007ffe0ff */
[----:B------:R-:W-:Y:S02]  /*18550*/  FSEL R210, R10, -INF , !P5 ;  /* 0xff8000000ad27808 */ /* 0x000fe40006800000 */
[----:B------:R-:W-:Y:S01]  /*18560*/  FSEL R143, R9, -INF , !P2 ;  /* 0xff800000098f7808 */ /* 0x000fe20005000000 */
[----:B------:R-:W-:Y:S01]  /*18570*/  VIADD R9, R0, 0x19 ;  /* 0x0000001900097836 */ /* 0x000fe20000000000 */
[----:B------:R-:W-:Y:S02]  /*18580*/  FSEL R132, R4, -INF , !P6 ;  /* 0xff80000004847808 */ /* 0x000fe40007000000 */
[CC--:B------:R-:W-:Y:S02]  /*18590*/  ISETP.GE.AND P5, PT, R3.reuse, R245.reuse, PT ;  /* 0x000000f50300720c */ /* 0x0c0fe40003fa6270 */
[-C--:B------:R-:W-:Y:S02]  /*185a0*/  ISETP.GE.AND P2, PT, R2, R245.reuse, PT ;  /* 0x000000f50200720c */ /* 0x080fe40003f46270 */
[C---:B------:R-:W-:Y:S02]  /*185b0*/  ISETP.GE.AND P6, PT, R0.reuse, R245, PT ;  /* 0x000000f50000720c */ /* 0x040fe40003fc6270 */
[-C--:B------:R-:W-:Y:S02]  /*185c0*/  ISETP.GE.OR P5, PT, R3, R249.reuse, !P5 ;  /* 0x000000f90300720c */ /* 0x080fe40006fa6670 */
[C---:B------:R-:W-:Y:S02]  /*185d0*/  ISETP.GE.OR P1, PT, R0.reuse, R250, !P1 ;  /* 0x000000fa0000720c */ /* 0x040fe40004f26670 */
[-C--:B------:R-:W-:Y:S02]  /*185e0*/  ISETP.GE.OR P6, PT, R0, R249.reuse, !P6 ;  /* 0x000000f90000720c */ /* 0x080fe400077c6670 */
[----:B------:R-:W-:Y:S02]  /*185f0*/  ISETP.GE.OR P2, PT, R2, R249, !P2 ;  /* 0x000000f90200720c */ /* 0x000fe40005746670 */
[----:B------:R-:W-:Y:S02]  /*18600*/  FSEL R208, R7, -INF , !P4 ;  /* 0xff80000007d07808 */ /* 0x000fe40006000000 */
[----:B------:R-:W-:Y:S02]  /*18610*/  FSEL R211, R11, -INF , !P0 ;  /* 0xff8000000bd37808 */ /* 0x000fe40004000000 */
[----:B------:R-:W-:Y:S02]  /*18620*/  FSEL R12, R12, -INF , !P5 ;  /* 0xff8000000c0c7808 */ /* 0x000fe40006800000 */
[----:B------:R-:W-:Y:S01]  /*18630*/  FSEL R141, R6, -INF , !P1 ;  /* 0xff800000068d7808 */ /* 0x000fe20004800000 */
[----:B------:R-:W-:Y:S01]  /*18640*/  VIADD R6, R0, 0x28 ;  /* 0x0000002800067836 */ /* 0x000fe20000000000 */
[----:B------:R-:W-:Y:S01]  /*18650*/  FSEL R142, R8, -INF , !P6 ;  /* 0xff800000088e7808 */ /* 0x000fe20007000000 */
[----:B------:R-:W-:Y:S01]  /*18660*/  VIADD R8, R0, 0x20 ;  /* 0x0000002000087836 */ /* 0x000fe20000000000 */
[----:B------:R-:W-:Y:S02]  /*18670*/  FSEL R13, R13, -INF , !P2 ;  /* 0xff8000000d0d7808 */ /* 0x000fe40005000000 */
[C---:B------:R-:W-:Y:S02]  /*18680*/  ISETP.GE.AND P1, PT, R3.reuse, R244, PT ;  /* 0x000000f40300720c */ /* 0x040fe40003f26270 */
[CC--:B------:R-:W-:Y:S02]  /*18690*/  ISETP.GE.AND P6, PT, R3.reuse, R247.reuse, PT ;  /* 0x000000f70300720c */ /* 0x0c0fe40003fc6270 */
[C---:B------:R-:W-:Y:S02]  /*186a0*/  ISETP.GE.AND P4, PT, R3.reuse, R246, PT ;  /* 0x000000f60300720c */ /* 0x040fe40003f86270 */
[C---:B------:R-:W-:Y:S02]  /*186b0*/  ISETP.GE.AND P0, PT, R2.reuse, R244, PT ;  /* 0x000000f40200720c */ /* 0x040fe40003f06270 */
[C---:B------:R-:W-:Y:S02]  /*186c0*/  ISETP.GE.AND P5, PT, R2.reuse, R247, PT ;  /* 0x000000f70200720c */ /* 0x040fe40003fa6270 */
[----:B------:R-:W-:Y:S02]  /*186d0*/  ISETP.GE.AND P2, PT, R2, R246, PT ;  /* 0x000000f60200720c */ /* 0x000fe40003f46270 */
[C---:B------:R-:W-:Y:S02]  /*186e0*/  ISETP.GE.OR P1, PT, R3.reuse, R248, !P1 ;  /* 0x000000f80300720c */ /* 0x040fe40004f26670 */
[CC--:B------:R-:W-:Y:S02]  /*186f0*/  ISETP.GE.OR P6, PT, R3.reuse, R251.reuse, !P6 ;  /* 0x000000fb0300720c */ /* 0x0c0fe400077c6670 */
[----:B------:R-:W-:Y:S01]  /*18700*/  ISETP.GE.OR P4, PT, R3, R250, !P4 ;  /* 0x000000fa0300720c */ /* 0x000fe20006786670 */
[----:B------:R-:W-:Y:S01]  /*18710*/  VIADD R3, R0, 0x10 ;  /* 0x0000001000037836 */ /* 0x000fe20000000000 */
[C---:B------:R-:W-:Y:S02]  /*18720*/  ISETP.GE.OR P0, PT, R2.reuse, R248, !P0 ;  /* 0x000000f80200720c */ /* 0x040fe40004706670 */
[C---:B------:R-:W-:Y:S02]  /*18730*/  ISETP.GE.OR P5, PT, R2.reuse, R251, !P5 ;  /* 0x000000fb0200720c */ /* 0x040fe40006fa6670 */
[----:B------:R-:W-:Y:S01]  /*18740*/  ISETP.GE.OR P2, PT, R2, R250, !P2 ;  /* 0x000000fa0200720c */ /* 0x000fe20005746670 */
[----:B------:R-:W-:Y:S01]  /*18750*/  VIADD R2, R0, 0x11 ;  /* 0x0000001100027836 */ /* 0x000fe20000000000 */
[----:B------:R-:W-:Y:S02]  /*18760*/  FSEL R15, R15, -INF , !P0 ;  /* 0xff8000000f0f7808 */ /* 0x000fe40004000000 */
[----:B------:R-:W-:Y:S02]  /*18770*/  FSEL R19, R19, -INF , !P2 ;  /* 0xff80000013137808 */ /* 0x000fe40005000000 */
[CC--:B------:R-:W-:Y:S02]  /*18780*/  ISETP.GE.AND P0, PT, R2.reuse, R247.reuse, PT ;  /* 0x000000f70200720c */ /* 0x0c0fe40003f06270 */
[C---:B------:R-:W-:Y:S02]  /*18790*/  ISETP.GE.AND P2, PT, R3.reuse, R247, PT ;  /* 0x000000f70300720c */ /* 0x040fe40003f46270 */
[-C--:B------:R-:W-:Y:S02]  /*187a0*/  ISETP.GE.OR P0, PT, R2, R251.reuse, !P0 ;  /* 0x000000fb0200720c */ /* 0x080fe40004706670 */
[----:B------:R-:W-:Y:S02]  /*187b0*/  ISETP.GE.OR P2, PT, R3, R251, !P2 ;  /* 0x000000fb0300720c */ /* 0x000fe40005746670 */
[----:B------:R-:W-:Y:S02]  /*187c0*/  FSEL R21, R21, -INF , !P0 ;  /* 0xff80000015157808 */ /* 0x000fe40004000000 */
[----:B------:R-:W-:Y:S02]  /*187d0*/  FSEL R17, R17, -INF , !P5 ;  /* 0xff80000011117808 */ /* 0x000fe40006800000 */
[----:B------:R-:W-:Y:S02]  /*187e0*/  FSEL R18, R18, -INF , !P4 ;  /* 0xff80000012127808 */ /* 0x000fe40006000000 */
[----:B------:R-:W-:Y:S02]  /*187f0*/  FSEL R20, R20, -INF , !P2 ;  /* 0xff80000014147808 */ /* 0x000fe40005000000 */
[----:B------:R-:W-:Y:S02]  /*18800*/  FSEL R16, R16, -INF , !P6 ;  /* 0xff80000010107808 */ /* 0x000fe40007000000 */
[C---:B------:R-:W-:Y:S02]  /*18810*/  ISETP.GE.AND P0, PT, R2.reuse, R244, PT ;  /* 0x000000f40200720c */ /* 0x040fe40003f06270 */
[CC--:B------:R-:W-:Y:S02]  /*18820*/  ISETP.GE.AND P6, PT, R3.reuse, R246.reuse, PT ;  /* 0x000000f60300720c */ /* 0x0c0fe40003fc6270 */
[CC--:B------:R-:W-:Y:S02]  /*18830*/  ISETP.GE.AND P4, PT, R3.reuse, R245.reuse, PT ;  /* 0x000000f50300720c */ /* 0x0c0fe40003f86270 */
[C---:B------:R-:W-:Y:S02]  /*18840*/  ISETP.GE.AND P5, PT, R2.reuse, R246, PT ;  /* 0x000000f60200720c */ /* 0x040fe40003fa6270 */
[C---:B------:R-:W-:Y:S02]  /*18850*/  ISETP.GE.AND P2, PT, R2.reuse, R245, PT ;  /* 0x000000f50200720c */ /* 0x040fe40003f46270 */
[C---:B------:R-:W-:Y:S02]  /*18860*/  ISETP.GE.OR P0, PT, R2.reuse, R248, !P0 ;  /* 0x000000f80200720c */ /* 0x040fe40004706670 */
[CC--:B------:R-:W-:Y:S02]  /*18870*/  ISETP.GE.OR P6, PT, R3.reuse, R250.reuse, !P6 ;  /* 0x000000fa0300720c */ /* 0x0c0fe400077c6670 */
[CC--:B------:R-:W-:Y:S02]  /*18880*/  ISETP.GE.OR P4, PT, R3.reuse, R249.reuse, !P4 ;  /* 0x000000f90300720c */ /* 0x0c0fe40006786670 */
[C---:B------:R-:W-:Y:S02]  /*18890*/  ISETP.GE.OR P5, PT, R2.reuse, R250, !P5 ;  /* 0x000000fa0200720c */ /* 0x040fe40006fa6670 */
[----:B------:R-:W-:Y:S02]  /*188a0*/  ISETP.GE.OR P2, PT, R2, R249, !P2 ;  /* 0x000000f90200720c */ /* 0x000fe40005746670 */
[----:B------:R-:W-:Y:S02]  /*188b0*/  IADD3 R2, R0, 0x18, RZ ;  /* 0x0000001800027810 */ /* 0x000fe40007ffe0ff */
[----:B------:R-:W-:Y:S02]  /*188c0*/  FSEL R22, R22, -INF , !P6 ;  /* 0xff80000016167808 */ /* 0x000fe40007000000 */
[----:B------:R-:W-:Y:S02]  /*188d0*/  FSEL R24, R24, -INF , !P4 ;  /* 0xff80000018187808 */ /* 0x000fe40006000000 */
[C---:B------:R-:W-:Y:S02]  /*188e0*/  ISETP.GE.AND P4, PT, R2.reuse, R246, PT ;  /* 0x000000f60200720c */ /* 0x040fe40003f86270 */
[C---:B------:R-:W-:Y:S02]  /*188f0*/  ISETP.GE.AND P6, PT, R2.reuse, R247, PT ;  /* 0x000000f70200720c */ /* 0x040fe40003fc6270 */
[C---:B------:R-:W-:Y:S02]  /*18900*/  ISETP.GE.OR P4, PT, R2.reuse, R250, !P4 ;  /* 0x000000fa0200720c */ /* 0x040fe40006786670 */
[----:B------:R-:W-:Y:S02]  /*18910*/  ISETP.GE.OR P6, PT, R2, R251, !P6 ;  /* 0x000000fb0200720c */ /* 0x000fe400077c6670 */
[----:B------:R-:W-:Y:S02]  /*18920*/  FSEL R34, R34, -INF , !P4 ;  /* 0xff80000022227808 */ /* 0x000fe40006000000 */
[----:B------:R-:W-:Y:S02]  /*18930*/  FSEL R32, R32, -INF , !P6 ;  /* 0xff80000020207808 */ /* 0x000fe40007000000 */
[C---:B------:R-:W-:Y:S02]  /*18940*/  ISETP.GE.AND P6, PT, R8.reuse, R247, PT ;  /* 0x000000f70800720c */ /* 0x040fe40003fc6270 */
[C---:B------:R-:W-:Y:S02]  /*18950*/  ISETP.GE.AND P4, PT, R8.reuse, R246, PT ;  /* 0x000000f60800720c */ /* 0x040fe40003f86270 */
[C---:B------:R-:W-:Y:S02]  /*18960*/  ISETP.GE.OR P6, PT, R8.reuse, R251, !P6 ;  /* 0x000000fb0800720c */ /* 0x040fe400077c6670 */
[----:B------:R-:W-:Y:S02]  /*18970*/  ISETP.GE.OR P4, PT, R8, R250, !P4 ;  /* 0x000000fa0800720c */ /* 0x000fe40006786670 */
[----:B------:R-:W-:Y:S02]  /*18980*/  FSEL R14, R14, -INF , !P1 ;  /* 0xff8000000e0e7808 */ /* 0x000fe40004800000 */
[C---:B------:R-:W-:Y:S02]  /*18990*/  ISETP.GE.AND P1, PT, R3.reuse, R244, PT ;  /* 0x000000f40300720c */ /* 0x040fe40003f26270 */
[----:B------:R-:W-:Y:S02]  /*189a0*/  FSEL R36, R36, -INF , !P6 ;  /* 0xff80000024247808 */ /* 0x000fe40007000000 */
[----:B------:R-:W-:Y:S02]  /*189b0*/  FSEL R38, R38, -INF , !P4 ;  /* 0xff80000026267808 */ /* 0x000fe40006000000 */
[CC--:B------:R-:W-:Y:S02]  /*189c0*/  ISETP.GE.AND P6, PT, R6.reuse, R247.reuse, PT ;  /* 0x000000f70600720c */ /* 0x0c0fe40003fc6270 */
[----:B------:R-:W-:Y:S02]  /*189d0*/  ISETP.GE.AND P4, PT, R6, R246, PT ;  /* 0x000000f60600720c */ /* 0x000fe40003f86270 */
[----:B------:R-:W-:Y:S01]  /*189e0*/  ISETP.GE.OR P1, PT, R3, R248, !P1 ;  /* 0x000000f80300720c */ /* 0x000fe20004f26670 */
[----:B------:R-:W-:Y:S01]  /*189f0*/  VIADD R3, R0, 0x31 ;  /* 0x0000003100037836 */ /* 0x000fe20000000000 */
[----:B------:R-:W-:Y:S02]  /*18a00*/  FSEL R23, R23, -INF , !P5 ;  /* 0xff80000017177808 */ /* 0x000fe40006800000 */
[----:B------:R-:W-:Y:S02]  /*18a10*/  FSEL R25, R25, -INF , !P2 ;  /* 0xff80000019197808 */ /* 0x000fe40005000000 */
[C---:B------:R-:W-:Y:S02]  /*18a20*/  ISETP.GE.AND P5, PT, R9.reuse, R247, PT ;  /* 0x000000f70900720c */ /* 0x040fe40003fa6270 */
[----:B------:R-:W-:Y:S02]  /*18a30*/  ISETP.GE.AND P2, PT, R9, R246, PT ;  /* 0x000000f60900720c */ /* 0x000fe40003f46270 */
[CC--:B------:R-:W-:Y:S02]  /*18a40*/  ISETP.GE.OR P6, PT, R6.reuse, R251.reuse, !P6 ;  /* 0x000000fb0600720c */ /* 0x0c0fe400077c6670 */
[----:B------:R-:W-:Y:S02]  /*18a50*/  ISETP.GE.OR P4, PT, R6, R250, !P4 ;  /* 0x000000fa0600720c */ /* 0x000fe40006786670 */
[----:B------:R-:W-:Y:S02]  /*18a60*/  IADD3 R4, R0, 0x30, RZ ;  /* 0x0000003000047810 */ /* 0x000fe40007ffe0ff */
[----:B------:R-:W-:Y:S02]  /*18a70*/  FSEL R214, R26, -INF , !P1 ;  /* 0xff8000001ad67808 */ /* 0x000fe40004800000 */
[----:B------:R-:W-:Y:S02]  /*18a80*/  FSEL R215, R27, -INF , !P0 ;  /* 0xff8000001bd77808 */ /* 0x000fe40004000000 */
[----:B------:R-:W-:Y:S02]  /*18a90*/  ISETP.GE.AND P1, PT, R2, R244, PT ;  /* 0x000000f40200720c */ /* 0x000fe40003f26270 */
[C---:B------:R-:W-:Y:S02]  /*18aa0*/  ISETP.GE.OR P2, PT, R9.reuse, R250, !P2 ;  /* 0x000000fa0900720c */ /* 0x040fe40005746670 */
[----:B------:R-:W-:Y:S02]  /*18ab0*/  FSEL R48, R48, -INF , !P6 ;  /* 0xff80000030307808 */ /* 0x000fe40007000000 */
[----:B------:R-:W-:Y:S02]  /*18ac0*/  FSEL R50, R50, -INF , !P4 ;  /* 0xff80000032327808 */ /* 0x000fe40006000000 */
[----:B------:R-:W-:Y:S02]  /*18ad0*/  ISETP.GE.OR P5, PT, R9, R251, !P5 ;  /* 0x000000fb0900720c */ /* 0x000fe40006fa6670 */
[----:B------:R-:W-:Y:S02]  /*18ae0*/  ISETP.GE.AND P0, PT, R2, R245, PT ;  /* 0x000000f50200720c */ /* 0x000fe40003f06270 */
[----:B------:R-:W-:Y:S02]  /*18af0*/  IADD3 R7, R0, 0x21, RZ ;  /* 0x0000002100077810 */ /* 0x000fe40007ffe0ff */
[-C--:B------:R-:W-:Y:S02]  /*18b00*/  ISETP.GE.AND P4, PT, R4, R247.reuse, PT ;  /* 0x000000f70400720c */ /* 0x080fe40003f86270 */
[----:B------:R-:W-:Y:S02]  /*18b10*/  ISETP.GE.AND P6, PT, R3, R247, PT ;  /* 0x000000f70300720c */ /* 0x000fe40003fc6270 */
[C---:B------:R-:W-:Y:S02]  /*18b20*/  ISETP.GE.OR P1, PT, R2.reuse, R248, !P1 ;  /* 0x000000f80200720c */ /* 0x040fe40004f26670 */
[----:B------:R-:W-:Y:S02]  /*18b30*/  FSEL R35, R35, -INF , !P2 ;  /* 0xff80000023237808 */ /* 0x000fe40005000000 */
[----:B------:R-:W-:Y:S02]  /*18b40*/  FSEL R33, R33, -INF , !P5 ;  /* 0xff80000021217808 */ /* 0x000fe40006800000 */
[----:B------:R-:W-:Y:S01]  /*18b50*/  ISETP.GE.OR P0, PT, R2, R249, !P0 ;  /* 0x000000f90200720c */ /* 0x000fe20004706670 */
[----:B------:R-:W-:Y:S01]  /*18b60*/  VIADD R2, R0, 0x38 ;  /* 0x0000003800027836 */ /* 0x000fe20000000000 */
[C---:B------:R-:W-:Y:S02]  /*18b70*/  ISETP.GE.AND P2, PT, R7.reuse, R246, PT ;  /* 0x000000f60700720c */ /* 0x040fe40003f46270 */
[----:B------:R-:W-:Y:S02]  /*18b80*/  ISETP.GE.OR P4, PT, R4, R251, !P4 ;  /* 0x000000fb0400720c */ /* 0x000fe40006786670 */
[----:B------:R-:W-:Y:S02]  /*18b90*/  ISETP.GE.AND P5, PT, R7, R247, PT ;  /* 0x000000f70700720c */ /* 0x000fe40003fa6270 */
[-C--:B------:R-:W-:Y:S02]  /*18ba0*/  ISETP.GE.OR P6, PT, R3, R251.reuse, !P6 ;  /* 0x000000fb0300720c */ /* 0x080fe400077c6670 */
[----:B------:R-:W-:Y:S02]  /*18bb0*/  IADD3 R0, R0, 0x39, RZ ;  /* 0x0000003900007810 */ /* 0x000fe40007ffe0ff */
[----:B------:R-:W-:Y:S02]  /*18bc0*/  ISETP.GE.OR P2, PT, R7, R250, !P2 ;  /* 0x000000fa0700720c */ /* 0x000fe40005746670 */
[----:B------:R-:W-:Y:S02]  /*18bd0*/  FSEL R52, R52, -INF , !P4 ;  /* 0xff80000034347808 */ /* 0x000fe40006000000 */
[----:B------:R-:W-:Y:S02]  /*18be0*/  FSEL R53, R53, -INF , !P6 ;  /* 0xff80000035357808 */ /* 0x000fe40007000000 */
[----:B------:R-:W-:Y:S02]  /*18bf0*/  ISETP.GE.OR P5, PT, R7, R251, !P5 ;  /* 0x000000fb0700720c */ /* 0x000fe40006fa6670 */
[-C--:B------:R-:W-:Y:S02]  /*18c00*/  ISETP.GE.AND P4, PT, R2, R247.reuse, PT ;  /* 0x000000f70200720c */ /* 0x080fe40003f86270 */
[-C--:B------:R-:W-:Y:S02]  /*18c10*/  ISETP.GE.AND P6, PT, R0, R247.reuse, PT ;  /* 0x000000f70000720c */ /* 0x080fe40003fc6270 */
[----:B------:R-:W-:Y:S02]  /*18c20*/  FSEL R39, R39, -INF , !P2 ;  /* 0xff80000027277808 */ /* 0x000fe40005000000 */
[----:B------:R-:W-:Y:S02]  /*18c30*/  FSEL R37, R37, -INF , !P5 ;  /* 0xff80000025257808 */ /* 0x000fe40006800000 */
[C---:B------:R-:W-:Y:S02]  /*18c40*/  ISETP.GE.AND P5, PT, R5.reuse, R247, PT ;  /* 0x000000f70500720c */ /* 0x040fe40003fa6270 */
[----:B------:R-:W-:Y:S02]  /*18c50*/  ISETP.GE.AND P2, PT, R5, R246, PT ;  /* 0x000000f60500720c */ /* 0x000fe40003f46270 */
[-C--:B------:R-:W-:Y:S02]  /*18c60*/  ISETP.GE.OR P4, PT, R2, R251.reuse, !P4 ;  /* 0x000000fb0200720c */ /* 0x080fe40006786670 */
[-C--:B------:R-:W-:Y:S02]  /*18c70*/  ISETP.GE.OR P6, PT, R0, R251.reuse, !P6 ;  /* 0x000000fb0000720c */ /* 0x080fe400077c6670 */
[----:B------:R-:W-:Y:S02]  /*18c80*/  FSEL R64, R64, -INF , !P4 ;  /* 0xff80000040407808 */ /* 0x000fe40006000000 */
[----:B------:R-:W-:Y:S02]  /*18c90*/  FSEL R65, R65, -INF , !P6 ;  /* 0xff80000041417808 */ /* 0x000fe40007000000 */
[C---:B------:R-:W-:Y:S02]  /*18ca0*/  ISETP.GE.OR P5, PT, R5.reuse, R251, !P5 ;  /* 0x000000fb0500720c */ /* 0x040fe40006fa6670 */
[----:B------:R-:W-:Y:S02]  /*18cb0*/  ISETP.GE.OR P2, PT, R5, R250, !P2 ;  /* 0x000000fa0500720c */ /* 0x000fe40005746670 */
[C---:B------:R-:W-:Y:S02]  /*18cc0*/  ISETP.GE.AND P6, PT, R9.reuse, R244, PT ;  /* 0x000000f40900720c */ /* 0x040fe40003fc6270 */
[----:B------:R-:W-:Y:S02]  /*18cd0*/  ISETP.GE.AND P4, PT, R9, R245, PT ;  /* 0x000000f50900720c */ /* 0x000fe40003f86270 */
[----:B------:R-:W-:Y:S02]  /*18ce0*/  FSEL R49, R49, -INF , !P5 ;  /* 0xff80000031317808 */ /* 0x000fe40006800000 */
[----:B------:R-:W-:Y:S02]  /*18cf0*/  FSEL R51, R51, -INF , !P2 ;  /* 0xff80000033337808 */ /* 0x000fe40005000000 */
[C---:B------:R-:W-:Y:S02]  /*18d00*/  ISETP.GE.OR P6, PT, R9.reuse, R248, !P6 ;  /* 0x000000f80900720c */ /* 0x040fe400077c6670 */
[-C--:B------:R-:W-:Y:S02]  /*18d10*/  ISETP.GE.AND P5, PT, R4, R246.reuse, PT ;  /* 0x000000f60400720c */ /* 0x080fe40003fa6270 */
[----:B------:R-:W-:Y:S02]  /*18d20*/  ISETP.GE.OR P4, PT, R9, R249, !P4 ;  /* 0x000000f90900720c */ /* 0x000fe40006786670 */
[C---:B------:R-:W-:Y:S02]  /*18d30*/  ISETP.GE.AND P2, PT, R3.reuse, R246, PT ;  /* 0x000000f60300720c */ /* 0x040fe40003f46270 */
[----:B------:R-:W-:Y:S02]  /*18d40*/  FMNMX.FTZ R9, R132, R137, !PT ;  /* 0x0000008984097209 */ /* 0x000fe40007810000 */
[-C--:B------:R-:W-:Y:S02]  /*18d50*/  ISETP.GE.OR P5, PT, R4, R250.reuse, !P5 ;  /* 0x000000fa0400720c */ /* 0x080fe40006fa6670 */
[----:B------:R-:W-:Y:S02]  /*18d60*/  ISETP.GE.OR P2, PT, R3, R250, !P2 ;  /* 0x000000fa0300720c */ /* 0x000fe40005746670 */
[----:B------:R-:W-:Y:S02]  /*18d70*/  FMNMX.FTZ R9, R209, R9, !PT ;  /* 0x00000009d1097209 */ /* 0x000fe40007810000 */
[----:B------:R-:W-:Y:S02]  /*18d80*/  FSEL R54, R54, -INF , !P5 ;  /* 0xff80000036367808 */ /* 0x000fe40006800000 */
[----:B------:R-:W-:Y:S02]  /*18d90*/  FSEL R55, R55, -INF , !P2 ;  /* 0xff80000037377808 */ /* 0x000fe40005000000 */
[-C--:B------:R-:W-:Y:S02]  /*18da0*/  ISETP.GE.AND P5, PT, R2, R246.reuse, PT ;  /* 0x000000f60200720c */ /* 0x080fe40003fa6270 */
[----:B------:R-:W-:Y:S02]  /*18db0*/  ISETP.GE.AND P2, PT, R0, R246, PT ;  /* 0x000000f60000720c */ /* 0x000fe40003f46270 */
[----:B------:R-:W-:Y:S02]  /*18dc0*/  FMNMX.FTZ R9, R16, R9, !PT ;  /* 0x0000000910097209 */ /* 0x000fe40007810000 */
[----:B------:R-:W-:Y:S02]  /*18dd0*/  FSEL R29, R29, -INF , !P4 ;  /* 0xff8000001d1d7808 */ /* 0x000fe40006000000 */
[----:B------:R-:W-:Y:S02]  /*18de0*/  FSEL R28, R28, -INF , !P0 ;  /* 0xff8000001c1c7808 */ /* 0x000fe40004000000 */
[C---:B------:R-:W-:Y:S02]  /*18df0*/  ISETP.GE.AND P0, PT, R7.reuse, R245, PT ;  /* 0x000000f50700720c */ /* 0x040fe40003f06270 */
[----:B------:R-:W-:Y:S02]  /*18e00*/  ISETP.GE.AND P4, PT, R7, R244, PT ;  /* 0x000000f40700720c */ /* 0x000fe40003f86270 */
[-C--:B------:R-:W-:Y:S02]  /*18e10*/  ISETP.GE.OR P5, PT, R2, R250.reuse, !P5 ;  /* 0x000000fa0200720c */ /* 0x080fe40006fa6670 */
[----:B------:R-:W-:Y:S02]  /*18e20*/  ISETP.GE.OR P2, PT, R0, R250, !P2 ;  /* 0x000000fa0000720c */ /* 0x000fe40005746670 */
[----:B------:R-:W-:Y:S02]  /*18e30*/  FMNMX.FTZ R9, R17, R9, !PT ;  /* 0x0000000911097209 */ /* 0x000fe40007810000 */
[C---:B------:R-:W-:Y:S02]  /*18e40*/  ISETP.GE.OR P0, PT, R7.reuse, R249, !P0 ;  /* 0x000000f90700720c */ /* 0x040fe40004706670 */
[----:B------:R-:W-:Y:S02]  /*18e50*/  ISETP.GE.OR P4, PT, R7, R248, !P4 ;  /* 0x000000f80700720c */ /* 0x000fe40006786670 */
[----:B------:R-:W-:Y:S02]  /*18e60*/  FSEL R66, R66, -INF , !P5 ;  /* 0xff80000042427808 */ /* 0x000fe40006800000 */
[----:B------:R-:W-:Y:S02]  /*18e70*/  FSEL R67, R67, -INF , !P2 ;  /* 0xff80000043437808 */ /* 0x000fe40005000000 */
[----:B------:R-:W-:Y:S02]  /*18e80*/  FMNMX.FTZ R7, R20, R9, !PT ;  /* 0x0000000914077209 */ /* 0x000fe40007810000 */
[C---:B------:R-:W-:Y:S02]  /*18e90*/  ISETP.GE.AND P2, PT, R8.reuse, R245, PT ;  /* 0x000000f50800720c */ /* 0x040fe40003f46270 */
[----:B------:R-:W-:Y:S02]  /*18ea0*/  ISETP.GE.AND P5, PT, R8, R244, PT ;  /* 0x000000f40800720c */ /* 0x000fe40003fa6270 */
[----:B------:R-:W-:Y:S02]  /*18eb0*/  FMNMX.FTZ R9, R21, R7, !PT ;  /* 0x0000000715097209 */ /* 0x000fe40007810000 */
[----:B------:R-:W-:Y:S02]  /*18ec0*/  FMNMX.FTZ R10, R142, R139, !PT ;  /* 0x0000008b8e0a7209 */ /* 0x000fe40007810000 */
[C---:B------:R-:W-:Y:S02]  /*18ed0*/  ISETP.GE.OR P2, PT, R8.reuse, R249, !P2 ;  /* 0x000000f90800720c */ /* 0x040fe40005746670 */
[----:B------:R-:W-:Y:S02]  /*18ee0*/  ISETP.GE.OR P5, PT, R8, R248, !P5 ;  /* 0x000000f80800720c */ /* 0x000fe40006fa6670 */
[----:B------:R-:W-:Y:S02]  /*18ef0*/  FMNMX.FTZ R8, R141, R138, !PT ;  /* 0x0000008a8d087209 */ /* 0x000fe40007810000 */
[----:B------:R-:W-:Y:S02]  /*18f00*/  FMNMX.FTZ R9, R32, R9, !PT ;  /* 0x0000000920097209 */ /* 0x000fe40007810000 */
[----:B------:R-:W-:Y:S02]  /*18f10*/  FMNMX.FTZ R7, R143, R10, !PT ;  /* 0x0000000a8f077209 */ /* 0x000fe40007810000 */
[----:B------:R-:W-:Y:S02]  /*18f20*/  FMNMX.FTZ R8, R208, R8, !PT ;  /* 0x00000008d0087209 */ /* 0x000fe40007810000 */
[----:B------:R-:W-:Y:S02]  /*18f30*/  FMNMX.FTZ R9, R33, R9, !PT ;  /* 0x0000000921097209 */ /* 0x000fe40007810000 */
[----:B------:R-:W-:Y:S02]  /*18f40*/  FMNMX.FTZ R7, R12, R7, !PT ;  /* 0x000000070c077209 */ /* 0x000fe40007810000 */
[----:B------:R-:W-:Y:S02]  /*18f50*/  FSEL R213, R30, -INF , !P1 ;  /* 0xff8000001ed57808 */ /* 0x000fe40004800000 */
[----:B------:R-:W-:Y:S02]  /*18f60*/  FSEL R40, R40, -INF , !P2 ;  /* 0xff80000028287808 */ /* 0x000fe40005000000 */
[----:B------:R-:W-:Y:S02]  /*18f70*/  FMNMX.FTZ R8, R18, R8, !PT ;  /* 0x0000000812087209 */ /* 0x000fe40007810000 */
[C---:B------:R-:W-:Y:S02]  /*18f80*/  ISETP.GE.AND P1, PT, R6.reuse, R245, PT ;  /* 0x000000f50600720c */ /* 0x040fe40003f26270 */
[----:B------:R-:W-:Y:S02]  /*18f90*/  ISETP.GE.AND P2, PT, R6, R244, PT ;  /* 0x000000f40600720c */ /* 0x000fe40003f46270 */
[----:B------:R-:W-:Y:S02]  /*18fa0*/  FMNMX.FTZ R9, R36, R9, !PT ;  /* 0x0000000924097209 */ /* 0x000fe40007810000 */
        /* <DEDUP_REMOVED lines=15> */
[----:B------:R-:W-:Y:S02]  /*190a0*/  FSEL R41, R41, -INF , !P0 ;  /* 0xff80000029297808 */ /* 0x000fe40004000000 */
[C---:B------:R-:W-:Y:S02]  /*190b0*/  ISETP.GE.AND P0, PT, R5.reuse, R245, PT ;  /* 0x000000f50500720c */ /* 0x040fe40003f06270 */
[----:B------:R-:W-:Y:S02]  /*190c0*/  FMNMX.FTZ R6, R40, R6, !PT ;  /* 0x0000000628067209 */ /* 0x000fe40007810000 */
[----:B------:R-:W-:Y:S02]  /*190d0*/  FMNMX.FTZ R7, R38, R7, !PT ;  /* 0x0000000726077209 */ /* 0x000fe40007810000 */
[----:B------:R-:W-:Y:S02]  /*190e0*/  ISETP.GE.OR P0, PT, R5, R249, !P0 ;  /* 0x000000f90500720c */ /* 0x000fe40004706670 */
[----:B------:R-:W-:Y:S02]  /*190f0*/  FSEL R44, R44, -INF , !P1 ;  /* 0xff8000002c2c7808 */ /* 0x000fe40004800000 */
[C---:B------:R-:W-:Y:S02]  /*19100*/  ISETP.GE.AND P1, PT, R4.reuse, R245, PT ;  /* 0x000000f50400720c */ /* 0x040fe40003f26270 */
[----:B------:R-:W-:Y:S02]  /*19110*/  FMNMX.FTZ R6, R41, R6, !PT ;  /* 0x0000000629067209 */ /* 0x000fe40007810000 */
[----:B------:R-:W-:Y:S02]  /*19120*/  FMNMX.FTZ R7, R39, R7, !PT ;  /* 0x0000000727077209 */ /* 0x000fe40007810000 */
[----:B------:R-:W-:Y:S02]  /*19130*/  FSEL R45, R45, -INF , !P0 ;  /* 0xff8000002d2d7808 */ /* 0x000fe40004000000 */
[----:B------:R-:W-:Y:S02]  /*19140*/  ISETP.GE.OR P1, PT, R4, R249, !P1 ;  /* 0x000000f90400720c */ /* 0x000fe40004f26670 */
[C---:B------:R-:W-:Y:S02]  /*19150*/  ISETP.GE.AND P0, PT, R3.reuse, R245, PT ;  /* 0x000000f50300720c */ /* 0x040fe40003f06270 */
[----:B------:R-:W-:Y:S02]  /*19160*/  FMNMX.FTZ R6, R44, R6, !PT ;  /* 0x000000062c067209 */ /* 0x000fe40007810000 */
[----:B------:R-:W-:Y:S02]  /*19170*/  FMNMX.FTZ R7, R50, R7, !PT ;  /* 0x0000000732077209 */ /* 0x000fe40007810000 */
[----:B------:R-:W-:Y:S02]  /*19180*/  FSEL R56, R56, -INF , !P1 ;  /* 0xff80000038387808 */ /* 0x000fe40004800000 */
[----:B------:R-:W-:Y:S02]  /*19190*/  ISETP.GE.OR P0, PT, R3, R249, !P0 ;  /* 0x000000f90300720c */ /* 0x000fe40004706670 */
[----:B------:R-:W-:Y:S02]  /*191a0*/  FMNMX.FTZ R6, R45, R6, !PT ;  /* 0x000000062d067209 */ /* 0x000fe40007810000 */
[----:B------:R-:W-:Y:S02]  /*191b0*/  ISETP.GE.AND P1, PT, R2, R245, PT ;  /* 0x000000f50200720c */ /* 0x000fe40003f26270 */
[----:B------:R-:W-:Y:S02]  /*191c0*/  FMNMX.FTZ R8, R52, R8, !PT ;  /* 0x0000000834087209 */ /* 0x000fe40007810000 */
[----:B------:R-:W-:Y:S02]  /*191d0*/  FMNMX.FTZ R7, R51, R7, !PT ;  /* 0x0000000733077209 */ /* 0x000fe40007810000 */
[----:B------:R-:W-:Y:S02]  /*191e0*/  FSEL R57, R57, -INF , !P0 ;  /* 0xff80000039397808 */ /* 0x000fe40004000000 */
[----:B------:R-:W-:Y:S02]  /*191f0*/  FMNMX.FTZ R6, R56, R6, !PT ;  /* 0x0000000638067209 */ /* 0x000fe40007810000 */
[----:B------:R-:W-:Y:S02]  /*19200*/  ISETP.GE.OR P1, PT, R2, R249, !P1 ;  /* 0x000000f90200720c */ /* 0x000fe40004f26670 */
[----:B------:R-:W-:Y:S02]  /*19210*/  ISETP.GE.AND P0, PT, R0, R245, PT ;  /* 0x000000f50000720c */ /* 0x000fe40003f06270 */
[----:B------:R-:W-:Y:S02]  /*19220*/  FMNMX.FTZ R135, R53, R8, !PT ;  /* 0x0000000835877209 */ /* 0x000fe40007810000 */
[----:B------:R-:W-:Y:S02]  /*19230*/  FMNMX.FTZ R134, R54, R7, !PT ;  /* 0x0000000736867209 */ /* 0x000fe40007810000 */
[----:B------:R-:W-:Y:S02]  /*19240*/  FSEL R60, R60, -INF , !P1 ;  /* 0xff8000003c3c7808 */ /* 0x000fe40004800000 */
[----:B------:R-:W-:Y:S02]  /*19250*/  ISETP.GE.OR P0, PT, R0, R249, !P0 ;  /* 0x000000f90000720c */ /* 0x000fe40004706670 */
[----:B------:R-:W-:Y:S02]  /*19260*/  FMNMX.FTZ R6, R57, R6, !PT ;  /* 0x0000000639067209 */ /* 0x000fe40007810000 */
[----:B------:R-:W-:Y:S02]  /*19270*/  FMNMX.FTZ R135, R64, R135, !PT ;  /* 0x0000008740877209 */ /* 0x000fe40007810000 */
[----:B------:R-:W-:Y:S02]  /*19280*/  FMNMX.FTZ R134, R55, R134, !PT ;  /* 0x0000008637867209 */ /* 0x000fe40007810000 */
[----:B------:R-:W-:Y:S02]  /*19290*/  ISETP.GE.AND P1, PT, R5, R244, PT ;  /* 0x000000f40500720c */ /* 0x000fe40003f26270 */
[----:B------:R-:W-:Y:S02]  /*192a0*/  FSEL R61, R61, -INF , !P0 ;  /* 0xff8000003d3d7808 */ /* 0x000fe40004000000 */
[----:B------:R-:W-:Y:S02]  /*192b0*/  FMNMX.FTZ R133, R60, R6, !PT ;  /* 0x000000063c857209 */ /* 0x000fe40007810000 */
[----:B------:R-:W-:Y:S02]  /*192c0*/  FMNMX.FTZ R135, R65, R135, !PT ;  /* 0x0000008741877209 */ /* 0x000fe40007810000 */
[----:B------:R-:W-:Y:S02]  /*192d0*/  FMNMX.FTZ R134, R66, R134, !PT ;  /* 0x0000008642867209 */ /* 0x000fe40007810000 */
[----:B------:R-:W-:Y:S01]  /*192e0*/  ISETP.GE.OR P1, PT, R5, R248, !P1 ;  /* 0x000000f80500720c */ /* 0x000fe20004f26670 */
[----:B------:R-:W1:Y:S01]  /*192f0*/  SHFL.BFLY PT, R8, R135, 0x2, 0x1f ;  /* 0x0c401f0087087f89 */ /* 0x000e6200000e0000 */
[----:B------:R-:W-:Y:S02]  /*19300*/  ISETP.GE.AND P0, PT, R4, R244, PT ;  /* 0x000000f40400720c */ /* 0x000fe40003f06270 */
[----:B------:R-:W-:Y:S02]  /*19310*/  FMNMX.FTZ R5, R210, R140, !PT ;  /* 0x0000008cd2057209 */ /* 0x000fe40007810000 */
[----:B------:R-:W-:Y:S02]  /*19320*/  FMNMX.FTZ R133, R61, R133, !PT ;  /* 0x000000853d857209 */ /* 0x000fe40007810000 */
[----:B------:R-:W-:Y:S02]  /*19330*/  FMNMX.FTZ R134, R67, R134, !PT ;  /* 0x0000008643867209 */ /* 0x000fe40007810000 */
[----:B------:R-:W-:Y:S01]  /*19340*/  ISETP.GE.OR P0, PT, R4, R248, !P0 ;  /* 0x000000f80400720c */ /* 0x000fe20004706670 */
[----:B------:R-:W2:Y:S01]  /*19350*/  SHFL.BFLY PT, R6, R133, 0x2, 0x1f ;  /* 0x0c401f0085067f89 */ /* 0x000ea200000e0000 */
[----:B------:R-:W-:Y:S02]  /*19360*/  FMNMX.FTZ R4, R211, R5, !PT ;  /* 0x00000005d3047209 */ /* 0x000fe40007810000 */
[----:B------:R-:W-:Y:S05]  /*19370*/  FSEL R212, R31, -INF , !P6 ;  /* 0xff8000001fd47808 */ /* 0x000fea0007000000 */
[----:B------:R-:W3:Y:S01]  /*19380*/  SHFL.BFLY PT, R5, R134, 0x2, 0x1f ;  /* 0x0c401f0086057f89 */ /* 0x000ee200000e0000 */
[----:B------:R-:W-:Y:S02]  /*19390*/  FMNMX.FTZ R4, R14, R4, !PT ;  /* 0x000000040e047209 */ /* 0x000fe40007810000 */
[----:B------:R-:W-:Y:S02]  /*193a0*/  FSEL R42, R42, -INF , !P5 ;  /* 0xff8000002a2a7808 */ /* 0x000fe40006800000 */
[----:B------:R-:W-:Y:S02]  /*193b0*/  FMNMX.FTZ R4, R15, R4, !PT ;  /* 0x000000040f047209 */ /* 0x000fe40007810000 */
[----:B------:R-:W-:Y:S02]  /*193c0*/  FSEL R43, R43, -INF , !P4 ;  /* 0xff8000002b2b7808 */ /* 0x000fe40006000000 */
[----:B------:R-:W-:Y:S02]  /*193d0*/  FMNMX.FTZ R4, R214, R4, !PT ;  /* 0x00000004d6047209 */ /* 0x000fe40007810000 */
[----:B-1----:R-:W-:Y:S02]  /*193e0*/  FMNMX.FTZ R135, R135, R8, !PT ;  /* 0x0000000887877209 */ /* 0x002fe40007810000 */
[----:B------:R-:W-:Y:S02]  /*193f0*/  FMNMX.FTZ R4, R215, R4, !PT ;  /* 0x00000004d7047209 */ /* 0x000fe40007810000 */
[----:B------:R-:W-:Y:S02]  /*19400*/  ISETP.GE.AND P4, PT, R3, R244, PT ;  /* 0x000000f40300720c */ /* 0x000fe40003f86270 */
[----:B------:R-:W-:Y:S02]  /*19410*/  FMNMX.FTZ R4, R213, R4, !PT ;  /* 0x00000004d5047209 */ /* 0x000fe40007810000 */
[----:B------:R-:W-:Y:S02]  /*19420*/  FSEL R46, R46, -INF , !P2 ;  /* 0xff8000002e2e7808 */ /* 0x000fe40005000000 */
[----:B--2---:R-:W-:Y:S02]  /*19430*/  FMNMX.FTZ R133, R133, R6, !PT ;  /* 0x0000000685857209 */ /* 0x004fe40007810000 */
[----:B------:R-:W-:Y:S01]  /*19440*/  FMNMX.FTZ R4, R212, R4, !PT ;  /* 0x00000004d4047209 */ /* 0x000fe20007810000 */
[----:B------:R-:W1:Y:S01]  /*19450*/  SHFL.BFLY PT, R6, R135, 0x1, 0x1f ;  /* 0x0c201f0087067f89 */ /* 0x000e6200000e0000 */
[----:B---3--:R-:W-:Y:S02]  /*19460*/  FMNMX.FTZ R134, R134, R5, !PT ;  /* 0x0000000586867209 */ /* 0x008fe40007810000 */
[----:B------:R-:W-:Y:S02]  /*19470*/  FMNMX.FTZ R4, R42, R4, !PT ;  /* 0x000000042a047209 */ /* 0x000fe40007810000 */
[----:B------:R-:W-:Y:S03]  /*19480*/  ISETP.GE.OR P4, PT, R3, R248, !P4 ;  /* 0x000000f80300720c */ /* 0x000fe60006786670 */
[----:B------:R-:W2:Y:S01]  /*19490*/  SHFL.BFLY PT, R5, R134, 0x1, 0x1f ;  /* 0x0c201f0086057f89 */ /* 0x000ea200000e0000 */
[----:B------:R-:W-:Y:S02]  /*194a0*/  FMNMX.FTZ R4, R43, R4, !PT ;  /* 0x000000042b047209 */ /* 0x000fe40007810000 */
[----:B------:R-:W-:Y:S02]  /*194b0*/  FSEL R47, R47, -INF , !P1 ;  /* 0xff8000002f2f7808 */ /* 0x000fe40004800000 */
[----:B------:R-:W-:Y:S02]  /*194c0*/  FMNMX.FTZ R3, R46, R4, !PT ;  /* 0x000000042e037209 */ /* 0x000fe40007810000 */
[----:B------:R-:W-:Y:S01]  /*194d0*/  ISETP.GE.AND P1, PT, R2, R244, PT ;  /* 0x000000f40200720c */ /* 0x000fe20003f26270 */
[----:B------:R-:W3:Y:S01]  /*194e0*/  SHFL.BFLY PT, R4, R133, 0x1, 0x1f ;  /* 0x0c201f0085047f89 */ /* 0x000ee200000e0000 */
[----:B------:R-:W-:Y:S02]  /*194f0*/  FSEL R58, R58, -INF , !P0 ;  /* 0xff8000003a3a7808 */ /* 0x000fe40004000000 */
[----:B------:R-:W-:Y:S02]  /*19500*/  FMNMX.FTZ R3, R47, R3, !PT ;  /* 0x000000032f037209 */ /* 0x000fe40007810000 */
[----:B------:R-:W-:Y:S02]  /*19510*/  ISETP.GE.OR P1, PT, R2, R248, !P1 ;  /* 0x000000f80200720c */ /* 0x000fe40004f26670 */
[----:B------:R-:W-:Y:S02]  /*19520*/  ISETP.GE.AND P0, PT, R0, R244, PT ;  /* 0x000000f40000720c */ /* 0x000fe40003f06270 */
[----:B------:R-:W-:Y:S02]  /*19530*/  FSEL R59, R59, -INF , !P4 ;  /* 0xff8000003b3b7808 */ /* 0x000fe40006000000 */
[----:B------:R-:W-:Y:S02]  /*19540*/  FMNMX.FTZ R2, R58, R3, !PT ;  /* 0x000000033a027209 */ /* 0x000fe40007810000 */
[----:B------:R-:W-:Y:S02]  /*19550*/  ISETP.GE.OR P0, PT, R0, R248, !P0 ;  /* 0x000000f80000720c */ /* 0x000fe40004706670 */
[----:B------:R-:W-:Y:S01]  /*19560*/  FSEL R229, R62, -INF , !P1 ;  /* 0xff8000003ee57808 */ /* 0x000fe20004800000 */
[----:B------:R-:W-:Y:S01]  /*19570*/  IMAD.MOV.U32 R62, RZ, RZ, R47 ;  /* 0x000000ffff3e7224 */ /* 0x000fe200078e002f */
[----:B------:R-:W-:Y:S02]  /*19580*/  FMNMX.FTZ R0, R59, R2, !PT ;  /* 0x000000023b007209 */ /* 0x000fe40007810000 */
[----:B-1----:R-:W-:Y:S02]  /*19590*/  FMNMX.FTZ R135, R135, R6, !PT ;  /* 0x0000000687877209 */ /* 0x002fe40007810000 */
[----:B------:R-:W-:Y:S02]  /*195a0*/  FSEL R136, R63, -INF , !P0 ;  /* 0xff8000003f887808 */ /* 0x000fe40004000000 */
[----:B------:R-:W-:Y:S02]  /*195b0*/  FMNMX.FTZ R0, R229, R0, !PT ;  /* 0x00000000e5007209 */ /* 0x000fe40007810000 */
[----:B--2---:R-:W-:Y:S01]  /*195c0*/  FMNMX.FTZ R134, R134, R5, !PT ;  /* 0x0000000586867209 */ /* 0x004fe20007810000 */
[C---:B------:R-:W-:Y:S01]  /*195d0*/  FMUL.FTZ R5, R135.reuse, UR4 ;  /* 0x0000000487057c20 */ /* 0x040fe20008410000 */
[----:B------:R-:W-:Y:S02]  /*195e0*/  FSETP.NEU.FTZ.AND P2, PT, R135, -INF , PT ;  /* 0xff8000008700780b */ /* 0x000fe40003f5d000 */
[----:B------:R-:W-:Y:S01]  /*195f0*/  FMNMX.FTZ R0, R136, R0, !PT ;  /* 0x0000000088007209 */ /* 0x000fe20007810000 */
[C---:B------:R-:W-:Y:S01]  /*19600*/  FMUL.FTZ R7, R134.reuse, UR4 ;  /* 0x0000000486077c20 */ /* 0x040fe20008410000 */
[----:B------:R-:W-:Y:S02]  /*19610*/  FSEL R5, R5, RZ, P2 ;  /* 0x000000ff05057208 */ /* 0x000fe40001000000 */
[----:B------:R-:W-:Y:S01]  /*19620*/  FSETP.NEU.FTZ.AND P1, PT, R134, -INF , PT ;  /* 0xff8000008600780b */ /* 0x000fe20003f3d000 */
[----:B------:R-:W1:Y:S01]  /*19630*/  SHFL.BFLY PT, R2, R0, 0x2, 0x1f ;  /* 0x0c401f0000027f89 */ /* 0x000e6200000e0000 */
[----:B---3--:R-:W-:Y:S01]  /*19640*/  FMNMX.FTZ R133, R133, R4, !PT ;  /* 0x0000000485857209 */ /* 0x008fe20007810000 */
[--C-:B------:R-:W-:Y:S01]  /*19650*/  FFMA.FTZ R3, R132, UR4, -R5.reuse ;  /* 0x0000000484037c23 */ /* 0x100fe20008010805 */
[----:B------:R-:W-:Y:S01]  /*19660*/  FSEL R7, R7, RZ, P1 ;  /* 0x000000ff07077208 */ /* 0x000fe20000800000 */
[--C-:B------:R-:W-:Y:S01]  /*19670*/  FFMA.FTZ R6, R16, UR4, -R5.reuse ;  /* 0x0000000410067c23 */ /* 0x100fe20008010805 */
[C---:B------:R-:W-:Y:S01]  /*19680*/  FSETP.NEU.FTZ.AND P0, PT, R133.reuse, -INF , PT ;  /* 0xff8000008500780b */ /* 0x040fe20003f1d000 */
[----:B------:R2:W-:Y:S01]  /*19690*/  MUFU.EX2 R11, R3 ;  /* 0x00000003000b7308 */ /* 0x0005e20000000800 */
[----:B------:R-:W-:Y:S01]  /*196a0*/  FMUL.FTZ R8, R133, UR4 ;  /* 0x0000000485087c20 */ /* 0x000fe20008410000 */
[--C-:B------:R-:W-:Y:S01]  /*196b0*/  FFMA.FTZ R27, R65, UR4, -R5.reuse ;  /* 0x00000004411b7c23 */ /* 0x100fe20008010805 */
[--C-:B------:R-:W-:Y:S01]  /*196c0*/  FFMA.FTZ R223, R21, UR4, -R5.reuse ;  /* 0x0000000415df7c23 */ /* 0x100fe20008010805 */
[--C-:B------:R-:W-:Y:S01]  /*196d0*/  FFMA.FTZ R232, R33, UR4, -R5.reuse ;  /* 0x0000000421e87c23 */ /* 0x100fe20008010805 */
[--C-:B------:R-:W-:Y:S01]  /*196e0*/  FFMA.FTZ R224, R36, UR4, -R5.reuse ;  /* 0x0000000424e07c23 */ /* 0x100fe20008010805 */
[----:B------:R-:W-:Y:S01]  /*196f0*/  FSEL R8, R8, RZ, P0 ;  /* 0x000000ff08087208 */ /* 0x000fe20000000000 */
[--C-:B------:R-:W-:Y:S03]  /*19700*/  FFMA.FTZ R230, R37, UR4, -R5.reuse ;  /* 0x0000000425e67c23 */ /* 0x100fe60008010805 */
[----:B------:R3:W4:Y:S01]  /*19710*/  MUFU.EX2 R231, R6 ;  /* 0x0000000600e77308 */ /* 0x0007220000000800 */
[--C-:B------:R-:W-:Y:S01]  /*19720*/  FFMA.FTZ R63, R52, UR4, -R5.reuse ;  /* 0x00000004343f7c23 */ /* 0x100fe20008010805 */
[--C-:B------:R-:W-:Y:S01]  /*19730*/  FFMA.FTZ R252, R20, UR4, -R5.reuse ;  /* 0x0000000414fc7c23 */ /* 0x100fe20008010805 */
[--C-:B------:R-:W-:Y:S01]  /*19740*/  FFMA.FTZ R26, R32, UR4, -R5.reuse ;  /* 0x00000004201a7c23 */ /* 0x100fe20008010805 */
[----:B------:R-:W-:Y:S01]  /*19750*/  FFMA.FTZ R47, R49, UR4, -R5 ;  /* 0x00000004312f7c23 */ /* 0x000fe20008010805 */
[----:B------:R-:W-:Y:S01]  /*19760*/  FSEL R4, R134, RZ, P1 ;  /* 0x000000ff86047208 */ /* 0x000fe20000800000 */
[--C-:B------:R-:W-:Y:S01]  /*19770*/  FFMA.FTZ R219, R34, UR4, -R7.reuse ;  /* 0x0000000422db7c23 */ /* 0x100fe20008010807 */
[----:B------:R-:W-:Y:S01]  /*19780*/  FFMA.FTZ R9, R13, UR4, -R8 ;  /* 0x000000040d097c23 */ /* 0x000fe20008010808 */
[--C-:B------:R-:W-:Y:S01]  /*19790*/  FFMA.FTZ R67, R67, UR4, -R7.reuse ;  /* 0x0000000443437c23 */ /* 0x100fe20008010807 */
[--C-:B--2---:R-:W-:Y:S01]  /*197a0*/  FFMA.FTZ R3, R141, UR4, -R7.reuse ;  /* 0x000000048d037c23 */ /* 0x104fe20008010807 */
[----:B-1----:R-:W-:Y:S01]  /*197b0*/  FMNMX.FTZ R0, R0, R2, !PT ;  /* 0x0000000200007209 */ /* 0x002fe20007810000 */
[--C-:B------:R-:W-:Y:S01]  /*197c0*/  FFMA.FTZ R2, R208, UR4, -R7.reuse ;  /* 0x00000004d0027c23 */ /* 0x100fe20008010807 */
[----:B------:R-:W-:Y:S01]  /*197d0*/  FADD.FTZ R4, -R4, R138 ;  /* 0x0000008a04047221 */ /* 0x000fe20000010100 */
[----:B------:R1:W-:Y:S01]  /*197e0*/  MUFU.EX2 R141, R3 ;  /* 0x00000003008d7308 */ /* 0x0003e20000000800 */
[--C-:B------:R-:W-:Y:S01]  /*197f0*/  FFMA.FTZ R66, R66, UR4, -R7.reuse ;  /* 0x0000000442427c23 */ /* 0x100fe20008010807 */
[--C-:B------:R-:W-:Y:S01]  /*19800*/  FFMA.FTZ R217, R22, UR4, -R7.reuse ;  /* 0x0000000416d97c23 */ /* 0x100fe20008010807 */
[----:B------:R-:W-:Y:S02]  /*19810*/  IMAD.MOV.U32 R22, RZ, RZ, R42 ;  /* 0x000000ffff167224 */ /* 0x000fe400078e002a */
[----:B---3--:R-:W-:Y:S01]  /*19820*/  FFMA.FTZ R6, R19, UR4, -R7 ;  /* 0x0000000413067c23 */ /* 0x008fe20008010807 */
[----:B------:R-:W-:Y:S01]  /*19830*/  FFMA.FTZ R19, R64, UR4, -R5 ;  /* 0x0000000440137c23 */ /* 0x000fe20008010805 */
[----:B------:R-:W-:Y:S01]  /*19840*/  FFMA.FTZ R42, R40, UR4, -R8 ;  /* 0x00000004282a7c23 */ /* 0x000fe20008010808 */
[----:B------:R-:W-:Y:S02]  /*19850*/  IMAD.MOV.U32 R40, RZ, RZ, R66 ;  /* 0x000000ffff287224 */ /* 0x000fe400078e0042 */
[----:B------:R2:W-:Y:S01]  /*19860*/  MUFU.EX2 R222, R2 ;  /* 0x0000000200de7308 */ /* 0x0005e20000000800 */
[--C-:B------:R-:W-:Y:S01]  /*19870*/  FFMA.FTZ R218, R35, UR4, -R7.reuse ;  /* 0x0000000423da7c23 */ /* 0x100fe20008010807 */
[----:B----4-:R-:W-:Y:S01]  /*19880*/  MOV R35, R231 ;  /* 0x000000e700237202 */ /* 0x010fe20000000f00 */
[----:B------:R-:W-:Y:S01]  /*19890*/  FFMA.FTZ R38, R38, UR4, -R7 ;  /* 0x0000000426267c23 */ /* 0x000fe20008010807 */
[--C-:B------:R-:W-:Y:S01]  /*198a0*/  FFMA.FTZ R208, R25, UR4, -R8.reuse ;  /* 0x0000000419d07c23 */ /* 0x100fe20008010808 */
[--C-:B------:R-:W-:Y:S01]  /*198b0*/  FFMA.FTZ R231, R45, UR4, -R8.reuse ;  /* 0x000000042de77c23 */ /* 0x100fe20008010808 */
[--C-:B------:R-:W-:Y:S01]  /*198c0*/  FFMA.FTZ R61, R61, UR4, -R8.reuse ;  /* 0x000000043d3d7c23 */ /* 0x100fe20008010808 */
[--C-:B------:R-:W-:Y:S03]  /*198d0*/  FFMA.FTZ R138, R28, UR4, -R8.reuse ;  /* 0x000000041c8a7c23 */ /* 0x100fe60008010808 */
[----:B------:R3:W-:Y:S01]  /*198e0*/  MUFU.EX2 R235, R6 ;  /* 0x0000000600eb7308 */ /* 0x0007e20000000800 */
[--C-:B-1----:R-:W-:Y:S01]  /*198f0*/  FFMA.FTZ R3, R142, UR4, -R8.reuse ;  /* 0x000000048e037c23 */ /* 0x102fe20008010808 */
[----:B------:R-:W-:Y:S01]  /*19900*/  FFMA.FTZ R142, R53, UR4, -R5 ;  /* 0x00000004358e7c23 */ /* 0x000fe20008010805 */
[--C-:B------:R-:W-:Y:S01]  /*19910*/  FFMA.FTZ R31, R41, UR4, -R8.reuse ;  /* 0x00000004291f7c23 */ /* 0x100fe20008010808 */
[--C-:B------:R-:W-:Y:S01]  /*19920*/  FFMA.FTZ R30, R44, UR4, -R8.reuse ;  /* 0x000000042c1e7c23 */ /* 0x100fe20008010808 */
[--C-:B------:R-:W-:Y:S01]  /*19930*/  FFMA.FTZ R60, R60, UR4, -R8.reuse ;  /* 0x000000043c3c7c23 */ /* 0x100fe20008010808 */
[----:B------:R-:W-:Y:S01]  /*19940*/  FFMA.FTZ R57, R57, UR4, -R8 ;  /* 0x0000000439397c23 */ /* 0x000fe20008010808 */
[----:B------:R-:W-:Y:S03]  /*19950*/  IMAD.MOV.U32 R13, RZ, RZ, R46 ;  /* 0x000000ffff0d7224 */ /* 0x000fe600078e002e */
[----:B------:R1:W-:Y:S01]  /*19960*/  MUFU.EX2 R10, R3 ;  /* 0x00000003000a7308 */ /* 0x0003e20000000800 */
[----:B--2---:R-:W-:Y:S01]  /*19970*/  FFMA.FTZ R2, R143, UR4, -R8 ;  /* 0x000000048f027c23 */ /* 0x004fe20008010808 */
[--C-:B------:R-:W-:Y:S01]  /*19980*/  FFMA.FTZ R143, R54, UR4, -R7.reuse ;  /* 0x00000004368f7c23 */ /* 0x100fe20008010807 */
[----:B------:R-:W-:Y:S01]  /*19990*/  FFMA.FTZ R46, R50, UR4, -R7 ;  /* 0x00000004322e7c23 */ /* 0x000fe20008010807 */
[----:B------:R-:W-:Y:S02]  /*199a0*/  IMAD.MOV.U32 R44, RZ, RZ, R35 ;  /* 0x000000ffff2c7224 */ /* 0x000fe400078e0023 */
[----:B------:R-:W-:Y:S04]  /*199b0*/  IMAD.MOV.U32 R25, RZ, RZ, R22 ;  /* 0x000000ffff197224 */ /* 0x000fe800078e0016 */
[----:B------:R2:W4:Y:S01]  /*199c0*/  MUFU.EX2 R216, R2 ;  /* 0x0000000200d87308 */ /* 0x0005220000000800 */
[--C-:B---3--:R-:W-:Y:S01]  /*199d0*/  FFMA.FTZ R6, R12, UR4, -R8.reuse ;  /* 0x000000040c067c23 */ /* 0x108fe20008010808 */
[----:B------:R-:W-:Y:S01]  /*199e0*/  FFMA.FTZ R12, R56, UR4, -R8 ;  /* 0x00000004380c7c23 */ /* 0x000fe20008010808 */
[----:B------:R-:W-:Y:S07]  /*199f0*/  IMAD.MOV.U32 R28, RZ, RZ, R38 ;  /* 0x000000ffff1c7224 */ /* 0x000fee00078e0026 */
[----:B------:R-:W-:Y:S01]  /*19a00*/  MUFU.EX2 R221, R6 ;  /* 0x0000000600dd7308 */ /* 0x000fe20000000800 */
[--C-:B-1----:R-:W-:Y:S01]  /*19a10*/  FFMA.FTZ R3, R209, UR4, -R5.reuse ;  /* 0x00000004d1037c23 */ /* 0x102fe20008010805 */
[----:B------:R-:W-:Y:S08]  /*19a20*/  FFMA.FTZ R209, R24, UR4, -R8 ;  /* 0x0000000418d17c23 */ /* 0x000ff00008010808 */
[----:B------:R1:W-:Y:S01]  /*19a30*/  MUFU.EX2 R220, R3 ;  /* 0x0000000300dc7308 */ /* 0x0003e20000000800 */
[--C-:B--2---:R-:W-:Y:S01]  /*19a40*/  FFMA.FTZ R2, R17, UR4, -R5.reuse ;  /* 0x0000000411027c23 */ /* 0x104fe20008010805 */
[----:B------:R-:W-:Y:S08]  /*19a50*/  FFMA.FTZ R17, R48, UR4, -R5 ;  /* 0x0000000430117c23 */ /* 0x000ff00008010805 */
[----:B------:R2:W-:Y:S10]  /*19a60*/  MUFU.EX2 R236, R2 ;  /* 0x0000000200ec7308 */ /* 0x0005f40000000800 */
[----:B------:R-:W-:Y:S01]  /*19a70*/  MUFU.EX2 R234, R9 ;  /* 0x0000000900ea7308 */ /* 0x000fe20000000800 */
[----:B-1----:R-:W1:Y:S09]  /*19a80*/  SHFL.BFLY PT, R3, R0, 0x1, 0x1f ;  /* 0x0c201f0000037f89 */ /* 0x002e7200000e0000 */
[----:B------:R-:W-:Y:S01]  /*19a90*/  MUFU.EX2 R232, R232 ;  /* 0x000000e800e87308 */ /* 0x000fe20000000800 */
[--C-:B--2---:R-:W-:Y:S01]  /*19aa0*/  FFMA.FTZ R2, R18, UR4, -R7.reuse ;  /* 0x0000000412027c23 */ /* 0x104fe20008010807 */
[----:B----4-:R-:W-:Y:S02]  /*19ab0*/  IMAD.MOV.U32 R18, RZ, RZ, R216 ;  /* 0x000000ffff127224 */ /* 0x010fe400078e00d8 */
[----:B------:R-:W-:Y:S01]  /*19ac0*/  FFMA.FTZ R216, R23, UR4, -R7 ;  /* 0x0000000417d87c23 */ /* 0x000fe20008010807 */
[----:B------:R-:W-:Y:S02]  /*19ad0*/  IMAD.MOV.U32 R23, RZ, RZ, R17 ;  /* 0x000000ffff177224 */ /* 0x000fe400078e0011 */
[----:B------:R-:W-:Y:S03]  /*19ae0*/  IMAD.MOV.U32 R45, RZ, RZ, R18 ;  /* 0x000000ffff2d7224 */ /* 0x000fe600078e0012 */
[----:B------:R2:W3:Y:S01]  /*19af0*/  MUFU.EX2 R16, R2 ;  /* 0x0000000200107308 */ /* 0x0004e20000000800 */
[----:B------:R-:W-:Y:S09]  /*19b00*/  MOV R24, R23 ;  /* 0x0000001700187202 */ /* 0x000ff20000000f00 */
[----:B------:R-:W-:Y:S01]  /*19b10*/  MUFU.EX2 R224, R224 ;  /* 0x000000e000e07308 */ /* 0x000fe20000000800 */
[----:B-1----:R-:W-:Y:S02]  /*19b20*/  FMNMX.FTZ R132, R0, R3, !PT ;  /* 0x0000000300847209 */ /* 0x002fe40007810000 */
[----:B------:R-:W-:Y:S02]  /*19b30*/  FSEL R0, R133, RZ, P0 ;  /* 0x000000ff85007208 */ /* 0x000fe40000000000 */
[----:B------:R-:W-:Y:S03]  /*19b40*/  FSETP.NEU.FTZ.AND P0, PT, R132, -INF , PT ;  /* 0xff8000008400780b */ /* 0x000fe60003f1d000 */
[----:B------:R-:W-:Y:S01]  /*19b50*/  FADD.FTZ R3, -R0, R139 ;  /* 0x0000008b00037221 */ /* 0x000fe20000010100 */
[----:B--2---:R-:W-:Y:S01]  /*19b60*/  FSEL R2, R135, RZ, P2 ;  /* 0x000000ff87027208 */ /* 0x004fe20001000000 */
[----:B---3--:R-:W-:Y:S01]  /*19b70*/  IMAD.MOV.U32 R34, RZ, RZ, R16 ;  /* 0x000000ffff227224 */ /* 0x008fe200078e0010 */
[----:B------:R-:W-:Y:S01]  /*19b80*/  FSEL R0, R132, RZ, P0 ;  /* 0x000000ff84007208 */ /* 0x000fe20000000000 */
[----:B------:R-:W-:Y:S01]  /*19b90*/  FMUL.FTZ R3, R3, UR4 ;  /* 0x0000000403037c20 */ /* 0x000fe20008410000 */
[----:B------:R-:W-:Y:S01]  /*19ba0*/  MUFU.EX2 R231, R231 ;  /* 0x000000e700e77308 */ /* 0x000fe20000000800 */
[----:B------:R-:W-:Y:S01]  /*19bb0*/  FADD.FTZ R2, -R2, R137 ;  /* 0x0000008902027221 */ /* 0x000fe20000010100 */
[----:B------:R-:W-:Y:S01]  /*19bc0*/  FMUL.FTZ R137, R132, UR4 ;  /* 0x0000000484897c20 */ /* 0x000fe20008410000 */
[----:B------:R-:W-:Y:S01]  /*19bd0*/  FADD.FTZ R6, -R0, R140 ;  /* 0x0000008c00067221 */ /* 0x000fe20000010100 */
[----:B------:R-:W-:Y:S01]  /*19be0*/  FFMA.FTZ R140, R55, UR4, -R7 ;  /* 0x00000004378c7c23 */ /* 0x000fe20008010807 */
[----:B------:R-:W-:Y:S02]  /*19bf0*/  IMAD.MOV.U32 R41, RZ, RZ, R34 ;  /* 0x000000ffff297224 */ /* 0x000fe400078e0022 */
[----:B------:R-:W-:Y:S02]  /*19c00*/  FSEL R137, R137, RZ, P0 ;  /* 0x000000ff89897208 */ /* 0x000fe40000000000 */
[----:B------:R-:W-:Y:S03]  /*19c10*/  PLOP3.LUT P0, PT, PT, PT, UP0, 0x80, 0x0 ;  /* 0x000000000000781c */ /* 0x000fe60003f0f008 */
[--C-:B------:R-:W-:Y:S01]  /*19c20*/  FFMA.FTZ R0, R210, UR4, -R137.reuse ;  /* 0x00000004d2007c23 */ /* 0x100fe20008010889 */
[--C-:B------:R-:W-:Y:S01]  /*19c30*/  FFMA.FTZ R5, R15, UR4, -R137.reuse ;  /* 0x000000040f057c23 */ /* 0x100fe20008010889 */
[--C-:B------:R-:W-:Y:S01]  /*19c40*/  FFMA.FTZ R9, R211, UR4, -R137.reuse ;  /* 0x00000004d3097c23 */ /* 0x100fe20008010889 */
[----:B------:R-:W-:Y:S01]  /*19c50*/  FFMA.FTZ R211, R29, UR4, -R8 ;  /* 0x000000041dd37c23 */ /* 0x000fe20008010808 */
[----:B------:R1:W-:Y:S01]  /*19c60*/  MUFU.EX2 R139, R0 ;  /* 0x00000000008b7308 */ /* 0x0003e20000000800 */
[----:B------:R-:W-:Y:S01]  /*19c70*/  MOV R29, R67 ;  /* 0x00000043001d7202 */ /* 0x000fe20000000f00 */
[----:B------:R-:W-:Y:S08]  /*19c80*/  FMUL.FTZ R8, R6, UR4 ;  /* 0x0000000406087c20 */ /* 0x000ff00008410000 */
[----:B------:R-:W-:Y:S10]  /*19c90*/  MUFU.EX2 R233, R5 ;  /* 0x0000000500e97308 */ /* 0x000ff40000000800 */
[----:B------:R2:W-:Y:S01]  /*19ca0*/  MUFU.EX2 R210, R9 ;  /* 0x0000000900d27308 */ /* 0x0005e20000000800 */
[----:B-1----:R-:W-:Y:S01]  /*19cb0*/  FFMA.FTZ R0, R14, UR4, -R137 ;  /* 0x000000040e007c23 */ /* 0x002fe20008010889 */
[----:B------:R-:W-:Y:S01]  /*19cc0*/  MOV R14, R27 ;  /* 0x0000001b000e7202 */ /* 0x000fe20000000f00 */
[--C-:B------:R-:W-:Y:S02]  /*19cd0*/  FFMA.FTZ R27, R39, UR4, -R7.reuse ;  /* 0x00000004271b7c23 */ /* 0x100fe40008010807 */
[----:B------:R-:W3:Y:S02]  /*19ce0*/  LDL.LU R39, [R1+0x18] ;  /* 0x0000180001277983 */ /* 0x000ee40000300800 */
[----:B------:R-:W-:Y:S03]  /*19cf0*/  IMAD.MOV.U32 R15, RZ, RZ, R14 ;  /* 0x000000ffff0f7224 */ /* 0x000fe600078e000e */
[----:B------:R1:W-:Y:S01]  /*19d00*/  MUFU.EX2 R237, R0 ;  /* 0x0000000000ed7308 */ /* 0x0003e20000000800 */
[----:B------:R-:W4:Y:S01]  /*19d10*/  LDL.LU R56, [R1+0x28] ;  /* 0x0000280001387983 */ /* 0x000f220000300800 */
[----:B------:R-:W-:Y:S02]  /*19d20*/  MOV R14, R19 ;  /* 0x00000013000e7202 */ /* 0x000fe40000000f00 */
[----:B--2---:R-:W-:Y:S01]  /*19d30*/  MOV R9, R43 ;  /* 0x0000002b00097202 */ /* 0x004fe20000000f00 */
[----:B------:R-:W-:Y:S01]  /*19d40*/  FFMA.FTZ R43, R51, UR4, -R7 ;  /* 0x00000004332b7c23 */ /* 0x000fe20008010807 */
[----:B-1----:R-:W-:Y:S04]  /*19d50*/  FMUL.FTZ R0, R2, UR4 ;  /* 0x0000000402007c20 */ /* 0x002fe80008410000 */
[----:B------:R-:W1:Y:S02]  /*19d60*/  MUFU.EX2 R2, R0 ;  /* 0x0000000000027308 */ /* 0x000e640000000800 */
[----:B-1----:R-:W-:Y:S01]  /*19d70*/  FMUL.FTZ R48, R2, R152 ;  /* 0x0000009802307220 */ /* 0x002fe20000410000 */
[----:B------:R-:W-:Y:S01]  /*19d80*/  FMUL.FTZ R0, R4, UR4 ;  /* 0x0000000404007c20 */ /* 0x000fe20008410000 */
        /* <DEDUP_REMOVED lines=31> */
[----:B------:R-:W1:Y:S01]  /*19f80*/  MUFU.EX2 R0, R0 ;  /* 0x0000000000007308 */ /* 0x000e620000000800 */
        /* <DEDUP_REMOVED lines=8> */
[----:B------:R-:W-:Y:S02]  /*1a010*/  IMAD.MOV.U32 R149, RZ, RZ, R160 ;  /* 0x000000ffff957224 */ /* 0x000fe400078e00a0 */
[----:B------:R-:W-:Y:S01]  /*1a020*/  IMAD.MOV.U32 R61, RZ, RZ, R60 ;  /* 0x000000ffff3d7224 */ /* 0x000fe200078e003c */
[----:B------:R-:W-:Y:S01]  /*1a030*/  MOV R60, R57 ;  /* 0x00000039003c7202 */ /* 0x000fe20000000f00 */
[----:B------:R-:W-:Y:S02]  /*1a040*/  IMAD.MOV.U32 R57, RZ, RZ, R12 ;  /* 0x000000ffff397224 */ /* 0x000fe400078e000c */
[----:B------:R-:W-:Y:S02]  /*1a050*/  IMAD.MOV.U32 R172, RZ, RZ, R28 ;  /* 0x000000ffffac7224 */ /* 0x000fe400078e001c */
[C---:B-1----:R-:W-:Y:S01]  /*1a060*/  FMUL.FTZ R66, R0.reuse, R146 ;  /* 0x0000009200427220 */ /* 0x042fe20000410000 */
[C---:B------:R-:W-:Y:S01]  /*1a070*/  FMUL.FTZ R67, R0.reuse, R147 ;  /* 0x0000009300437220 */ /* 0x040fe20000410000 */
[C---:B------:R-:W-:Y:S01]  /*1a080*/  FMUL.FTZ R6, R0.reuse, R174 ;  /* 0x000000ae00067220 */ /* 0x040fe20000410000 */
[----:B------:R-:W1:Y:S01]  /*1a090*/  LDSM.16.MT88.4 R144, [R225+0xc000] ;  /* 0x00c00000e190783b */ /* 0x000e620000004200 */
        /* <DEDUP_REMOVED lines=28> */
[----:B------:R-:W-:Y:S01]  /*1a260*/  IMAD.MOV.U32 R155, RZ, RZ, R140 ;  /* 0x000000ffff9b7224 */ /* 0x000fe200078e008c */
[----:B------:R-:W-:Y:S01]  /*1a270*/  MOV R154, R143 ;  /* 0x0000008f009a7202 */ /* 0x000fe20000000f00 */
[----:B------:R-:W-:Y:S01]  /*1a280*/  IMAD.MOV.U32 R158, RZ, RZ, R142 ;  /* 0x000000ffff9e7224 */ /* 0x000fe200078e008e */
[----:B------:R-:W-:Y:S01]  /*1a290*/  F2FP.BF16.F32.PACK_AB R140, R220, R11 ;  /* 0x0000000bdc8c723e */ /* 0x000fe200000010ff */
[----:B------:R-:W-:Y:S01]  /*1a2a0*/  IMAD.MOV.U32 R160, RZ, RZ, R57 ;  /* 0x000000ffffa07224 */ /* 0x000fe200078e0039 */
[----:B------:R-:W-:Y:S01]  /*1a2b0*/  MOV R175, R149 ;  /* 0x0000009500af7202 */ /* 0x000fe20000000f00 */
        /* <DEDUP_REMOVED lines=9> */
[----:B------:R-:W-:Y:S01]  /*1a350*/  MOV R170, R160 ;  /* 0x000000a000aa7202 */ /* 0x000fe20000000f00 */
[----:B------:R-:W-:Y:S01]  /*1a360*/  IMAD.MOV.U32 R160, RZ, RZ, R59 ;  /* 0x000000ffffa07224 */ /* 0x000fe200078e003b */
[----:B------:R-:W-:Y:S03]  /*1a370*/  MUFU.EX2 R173, R223 ;  /* 0x000000df00ad7308 */ /* 0x000fe60000000800 */
[----:B------:R-:W-:Y:S07]  /*1a380*/  FFMA.FTZ R160, R160, UR4, -R137 ;  /* 0x00000004a0a07c23 */ /* 0x000fee0008010889 */
[----:B------:R-:W-:Y:S10]  /*1a390*/  MUFU.EX2 R167, R217 ;  /* 0x000000d900a77308 */ /* 0x000ff40000000800 */
[----:B------:R-:W-:Y:S10]  /*1a3a0*/  MUFU.EX2 R174, R216 ;  /* 0x000000d800ae7308 */ /* 0x000ff40000000800 */
[----:B------:R-:W-:Y:S01]  /*1a3b0*/  MUFU.EX2 R163, R163 ;  /* 0x000000a300a37308 */ /* 0x000fe20000000800 */
[----:B---3--:R-:W-:Y:S01]  /*1a3c0*/  FFMA.FTZ R152, R2, R39, R11 ;  /* 0x0000002702987223 */ /* 0x008fe2000001000b */
[C---:B------:R-:W-:Y:S08]  /*1a3d0*/  FMUL.FTZ R39, R0.reuse, R159 ;  /* 0x0000009f00277220 */ /* 0x040ff00000410000 */
[----:B------:R2:W3:Y:S01]  /*1a3e0*/  MUFU.EX2 R2, R3 ;  /* 0x0000000300027308 */ /* 0x0004e20000000800 */
[----:B------:R-:W-:Y:S01]  /*1a3f0*/  MOV R159, R58 ;  /* 0x0000003a009f7202 */ /* 0x000fe20000000f00 */
[----:B----4-:R-:W-:Y:S01]  /*1a400*/  FFMA.FTZ R157, R0, R56, R141 ;  /* 0x00000038009d7223 */ /* 0x010fe2000001008d */
[----:B------:R-:W-:Y:S01]  /*1a410*/  F2FP.BF16.F32.PACK_AB R141, R222, R141 ;  /* 0x0000008dde8d723e */ /* 0x000fe200000010ff */
[----:B------:R-:W-:Y:S02]  /*1a420*/  IMAD.MOV.U32 R56, RZ, RZ, R29 ;  /* 0x000000ffff387224 */ /* 0x000fe400078e001d */
[----:B------:R-:W-:Y:S04]  /*1a430*/  FFMA.FTZ R159, R159, UR4, -R137 ;  /* 0x000000049f9f7c23 */ /* 0x000fe80008010889 */
[----:B------:R4:W1:Y:S01]  /*1a440*/  MUFU.EX2 R0, R8 ;  /* 0x0000000800007308 */ /* 0x0008620000000800 */
[----:B------:R-:W-:Y:S04]  /*1a450*/  IMAD.MOV.U32 R165, RZ, RZ, R56 ;  /* 0x000000ffffa57224 */ /* 0x000fe800078e0038 */
[----:B------:R-:W-:Y:S05]  /*1a460*/  IMAD.MOV.U32 R171, RZ, RZ, R165 ;  /* 0x000000ffffab7224 */ /* 0x000fea00078e00a5 */
[----:B------:R1:W-:Y:S01]  /*1a470*/  MUFU.EX2 R165, R252 ;  /* 0x000000fc00a57308 */ /* 0x0003e20000000800 */
[----:B--2---:R-:W2:Y:S01]  /*1a480*/  LDL.LU R3, [R1+0x2c] ;  /* 0x00002c0001037983 */ /* 0x004ea20000300800 */
[C---:B---3--:R-:W-:Y:S01]  /*1a490*/  FMUL.FTZ R40, R2.reuse, R188 ;  /* 0x000000bc02287220 */ /* 0x048fe20000410000 */
[----:B------:R-:W-:Y:S02]  /*1a4a0*/  IMAD.MOV.U32 R188, RZ, RZ, R41 ;  /* 0x000000ffffbc7224 */ /* 0x000fe400078e0029 */
[C---:B------:R-:W-:Y:S01]  /*1a4b0*/  FMUL.FTZ R41, R2.reuse, R189 ;  /* 0x000000bd02297220 */ /* 0x040fe20000410000 */
[----:B------:R-:W-:Y:S01]  /*1a4c0*/  MOV R189, R44 ;  /* 0x0000002c00bd7202 */ /* 0x000fe20000000f00 */
[C---:B------:R-:W-:Y:S01]  /*1a4d0*/  FMUL.FTZ R45, R2.reuse, R185 ;  /* 0x000000b9022d7220 */ /* 0x040fe20000410000 */
[----:B------:R-:W-:Y:S01]  /*1a4e0*/  IMAD.MOV.U32 R185, RZ, RZ, R161 ;  /* 0x000000ffffb97224 */ /* 0x000fe200078e00a1 */
[----:B------:R-:W-:Y:S01]  /*1a4f0*/  F2FP.BF16.F32.PACK_AB R143, R235, R188 ;  /* 0x000000bceb8f723e */ /* 0x000fe200000010ff */
[----:B----4-:R-:W-:Y:S01]  /*1a500*/  FMUL.FTZ R8, R2, R204 ;  /* 0x000000cc02087220 */ /* 0x010fe20000410000 */
[----:B------:R-:W-:Y:S01]  /*1a510*/  F2FP.BF16.F32.PACK_AB R142, R236, R189 ;  /* 0x000000bdec8e723e */ /* 0x000fe200000010ff */
[----:B------:R-:W-:Y:S01]  /*1a520*/  FMUL.FTZ R9, R2, R205 ;  /* 0x000000cd02097220 */ /* 0x000fe20000410000 */
[----:B-1----:R-:W-:Y:S01]  /*1a530*/  FMUL.FTZ R11, R0, R207 ;  /* 0x000000cf000b7220 */ /* 0x002fe20000410000 */
[C---:B------:R-:W-:Y:S01]  /*1a540*/  FMUL.FTZ R12, R2.reuse, R200 ;  /* 0x000000c8020c7220 */ /* 0x040fe20000410000 */
[----:B------:R-:W-:Y:S01]  /*1a550*/  FMUL.FTZ R13, R2, R201 ;  /* 0x000000c9020d7220 */ /* 0x000fe20000410000 */
[----:B------:R-:W-:Y:S01]  /*1a560*/  FMUL.FTZ R15, R0, R203 ;  /* 0x000000cb000f7220 */ /* 0x000fe20000410000 */
[----:B------:R-:W-:Y:S01]  /*1a570*/  FMUL.FTZ R44, R2, R184 ;  /* 0x000000b8022c7220 */ /* 0x000fe20000410000 */
[-C--:B------:R-:W-:Y:S05]  /*1a580*/  HMMA.16816.F32.BF16 R4, R140, R144.reuse, R4 ;  /* 0x000000908c04723c */ /* 0x080fea0000041804 */
[----:B------:R-:W-:Y:S02]  /*1a590*/  IMAD.MOV.U32 R204, RZ, RZ, R14 ;  /* 0x000000ffffcc7224 */ /* 0x000fe400078e000e */
[----:B------:R-:W-:Y:S01]  /*1a5a0*/  FMUL.FTZ R14, R0, R202 ;  /* 0x000000ca000e7220 */ /* 0x000fe20000410000 */
[C---:B------:R-:W-:Y:S03]  /*1a5b0*/  FMUL.FTZ R56, R2.reuse, R180 ;  /* 0x000000b402387220 */ /* 0x040fe60000410000 */
[----:B------:R-:W-:Y:S02]  /*1a5c0*/  IMAD.MOV.U32 R184, RZ, RZ, R27 ;  /* 0x000000ffffb87224 */ /* 0x000fe400078e001b */
[----:B------:R-:W-:Y:S02]  /*1a5d0*/  IMAD.MOV.U32 R180, RZ, RZ, R26 ;  /* 0x000000ffffb47224 */ /* 0x000fe400078e001a */
[C---:B------:R-:W-:Y:S01]  /*1a5e0*/  FMUL.FTZ R24, R2.reuse, R196 ;  /* 0x000000c402187220 */ /* 0x040fe20000410000 */
[----:B------:R-:W-:Y:S01]  /*1a5f0*/  FMUL.FTZ R25, R2, R197 ;  /* 0x000000c502197220 */ /* 0x000fe20000410000 */
[C---:B------:R-:W-:Y:S01]  /*1a600*/  FMUL.FTZ R26, R0.reuse, R198 ;  /* 0x000000c6001a7220 */ /* 0x040fe20000410000 */
[----:B------:R-:W-:Y:S01]  /*1a610*/  FMUL.FTZ R27, R0, R199 ;  /* 0x000000c7001b7220 */ /* 0x000fe20000410000 */
[----:B------:R-:W-:Y:S01]  /*1a620*/  IMAD.MOV.U32 R201, RZ, RZ, R31 ;  /* 0x000000ffffc97224 */ /* 0x000fe200078e001f */
[----:B------:R-:W-:Y:S01]  /*1a630*/  MOV R200, R30 ;  /* 0x0000001e00c87202 */ /* 0x000fe20000000f00 */
[C---:B------:R-:W-:Y:S01]  /*1a640*/  FMUL.FTZ R28, R2.reuse, R192 ;  /* 0x000000c0021c7220 */ /* 0x040fe20000410000 */
[----:B------:R-:W-:Y:S01]  /*1a650*/  FMUL.FTZ R29, R2, R193 ;  /* 0x000000c1021d7220 */ /* 0x000fe20000410000 */
[C---:B------:R-:W-:Y:S01]  /*1a660*/  FMUL.FTZ R30, R0.reuse, R194 ;  /* 0x000000c2001e7220 */ /* 0x040fe20000410000 */
[C---:B------:R-:W-:Y:S01]  /*1a670*/  FMUL.FTZ R31, R0.reuse, R195 ;  /* 0x000000c3001f7220 */ /* 0x040fe20000410000 */
[----:B------:R-:W-:Y:S01]  /*1a680*/  MOV R196, R43 ;  /* 0x0000002b00c47202 */ /* 0x000fe20000000f00 */
[----:B------:R-:W-:Y:S02]  /*1a690*/  IMAD.MOV.U32 R192, RZ, RZ, R42 ;  /* 0x000000ffffc07224 */ /* 0x000fe400078e002a */
[C---:B------:R-:W-:Y:S01]  /*1a6a0*/  FMUL.FTZ R42, R0.reuse, R190 ;  /* 0x000000be002a7220 */ /* 0x040fe20000410000 */
[C---:B------:R-:W-:Y:S01]  /*1a6b0*/  FMUL.FTZ R43, R0.reuse, R191 ;  /* 0x000000bf002b7220 */ /* 0x040fe20000410000 */
[----:B------:R-:W-:Y:S02]  /*1a6c0*/  IMAD.MOV.U32 R193, RZ, RZ, R47 ;  /* 0x000000ffffc17224 */ /* 0x000fe400078e002f */
[C---:B------:R-:W-:Y:S01]  /*1a6d0*/  FMUL.FTZ R47, R0.reuse, R187 ;  /* 0x000000bb002f7220 */ /* 0x040fe20000410000 */
[----:B------:R-:W-:Y:S02]  /*1a6e0*/  IMAD.MOV.U32 R197, RZ, RZ, R46 ;  /* 0x000000ffffc57224 */ /* 0x000fe400078e002e */
[----:B------:R-:W-:Y:S01]  /*1a6f0*/  FMUL.FTZ R46, R0, R186 ;  /* 0x000000ba002e7220 */ /* 0x000fe20000410000 */
[----:B------:R-:W-:Y:S01]  /*1a700*/  FMUL.FTZ R57, R2, R181 ;  /* 0x000000b502397220 */ /* 0x000fe20000410000 */
[C---:B------:R-:W-:Y:S01]  /*1a710*/  FMUL.FTZ R58, R0.reuse, R182 ;  /* 0x000000b6003a7220 */ /* 0x040fe20000410000 */
[----:B------:R-:W-:Y:S01]  /*1a720*/  FMUL.FTZ R59, R0, R183 ;  /* 0x000000b7003b7220 */ /* 0x000fe20000410000 */
        /* <DEDUP_REMOVED lines=34> */
[----:B------:R-:W-:Y:S02]  /*1a950*/  IMAD.MOV.U32 R203, RZ, RZ, R164 ;  /* 0x000000ffffcb7224 */ /* 0x000fe400078e00a4 */
[C---:B------:R-:W-:Y:S01]  /*1a960*/  FMUL.FTZ R122, R0.reuse, R122 ;  /* 0x0000007a007a7220 */ /* 0x040fe20000410000 */
[----:B------:R-:W-:Y:S02]  /*1a970*/  IMAD.MOV.U32 R202, RZ, RZ, R166 ;  /* 0x000000ffffca7224 */ /* 0x000fe400078e00a6 */
[C---:B------:R-:W-:Y:S01]  /*1a980*/  FMUL.FTZ R123, R0.reuse, R123 ;  /* 0x0000007b007b7220 */ /* 0x040fe20000410000 */
[C---:B------:R-:W-:Y:S01]  /*1a990*/  FMUL.FTZ R126, R0.reuse, R126 ;  /* 0x0000007e007e7220 */ /* 0x040fe20000410000 */
[----:B------:R-:W-:Y:S01]  /*1a9a0*/  FMUL.FTZ R127, R0, R127 ;  /* 0x0000007f007f7220 */ /* 0x000fe20000410000 */
[----:B------:R1:W-:Y:S01]  /*1a9b0*/  MUFU.EX2 R176, R180 ;  /* 0x000000b400b07308 */ /* 0x0003e20000000800 */
[----:B------:R-:W-:Y:S01]  /*1a9c0*/  MOV R207, R205 ;  /* 0x000000cd00cf7202 */ /* 0x000fe20000000f00 */
[----:B------:R-:W-:Y:S01]  /*1a9d0*/  IMAD.MOV.U32 R205, RZ, RZ, R204 ;  /* 0x000000ffffcd7224 */ /* 0x000fe200078e00cc */
[----:B------:R-:W-:Y:S01]  /*1a9e0*/  MOV R204, R230 ;  /* 0x000000e600cc7202 */ /* 0x000fe20000000f00 */
[----:B------:R-:W-:Y:S01]  /*1a9f0*/  IMAD.MOV.U32 R198, RZ, RZ, R172 ;  /* 0x000000ffffc67224 */ /* 0x000fe200078e00ac */
[----:B------:R-:W3:Y:S01]  /*1aa00*/  LDL.LU R178, [R1+0x30] ;  /* 0x0000300001b27983 */ /* 0x000ee20000300800 */
[----:B------:R-:W-:Y:S01]  /*1aa10*/  FFMA.FTZ R252, R136, UR4, -R137 ;  /* 0x0000000488fc7c23 */ /* 0x000fe20008010889 */
[----:B------:R-:W-:Y:S03]  /*1aa20*/  FADD.FTZ R136, R220, R152 ;  /* 0x00000098dc887221 */ /* 0x000fe60000010000 */
[----:B------:R-:W-:Y:S10]  /*1aa30*/  MUFU.EX2 R177, R219 ;  /* 0x000000db00b17308 */ /* 0x000ff40000000800 */
[----:B------:R4:W-:Y:S01]  /*1aa40*/  MUFU.EX2 R181, R218 ;  /* 0x000000da00b57308 */ /* 0x0009e20000000800 */
[----:B-1----:R-:W-:Y:S09]  /*1aa50*/  IMAD.MOV.U32 R180, RZ, RZ, R229 ;  /* 0x000000ffffb47224 */ /* 0x002ff200078e00e5 */
[----:B------:R-:W-:Y:S10]  /*1aa60*/  MUFU.EX2 R172, R209 ;  /* 0x000000d100ac7308 */ /* 0x000ff40000000800 */
[----:B------:R-:W-:Y:S01]  /*1aa70*/  MUFU.EX2 R230, R211 ;  /* 0x000000d300e67308 */ /* 0x000fe20000000800 */
[----:B----4-:R-:W-:Y:S09]  /*1aa80*/  LDSM.16.MT88.4 R216, [R226+0xf800] ;  /* 0x00f80000e2d8783b */ /* 0x010ff20000004200 */
[----:B------:R1:W-:Y:S10]  /*1aa90*/  MUFU.EX2 R179, R138 ;  /* 0x0000008a00b37308 */ /* 0x0003f40000000800 */
[----:B------:R-:W-:Y:S10]  /*1aaa0*/  MUFU.EX2 R204, R204 ;  /* 0x000000cc00cc7308 */ /* 0x000ff40000000800 */
[----:B------:R-:W-:Y:S01]  /*1aab0*/  MUFU.EX2 R191, R162 ;  /* 0x000000a200bf7308 */ /* 0x000fe20000000800 */
[----:B-1----:R-:W-:Y:S01]  /*1aac0*/  FFMA.FTZ R138, R203, UR4, -R137 ;  /* 0x00000004cb8a7c23 */ /* 0x002fe20008010889 */
[----:B------:R-:W-:Y:S08]  /*1aad0*/  IMAD.MOV.U32 R203, RZ, RZ, R185 ;  /* 0x000000ffffcb7224 */ /* 0x000ff000078e00b9 */
        /* <DEDUP_REMOVED lines=8> */
[----:B--2---:R-:W-:Y:S01]  /*1ab60*/  FFMA.FTZ R156, R2, R3, R10 ;  /* 0x00000003029c7223 */ /* 0x004fe2000001000a */
[----:B------:R-:W-:Y:S01]  /*1ab70*/  IMAD.MOV.U32 R3, RZ, RZ, R148 ;  /* 0x000000ffff037224 */ /* 0x000fe200078e0094 */
[----:B------:R-:W-:Y:S01]  /*1ab80*/  F2FP.BF16.F32.PACK_AB R148, R185, R10 ;  /* 0x0000000ab994723e */ /* 0x000fe200000010ff */
[----:B------:R-:W-:Y:S01]  /*1ab90*/  FMUL.FTZ R10, R0, R206 ;  /* 0x000000ce000a7220 */ /* 0x000fe20000410000 */
[--C-:B------:R-:W-:Y:S01]  /*1aba0*/  FFMA.FTZ R2, R214, UR4, -R137.reuse ;  /* 0x00000004d6027c23 */ /* 0x100fe20008010889 */
[--C-:B------:R-:W-:Y:S01]  /*1abb0*/  FFMA.FTZ R3, R3, UR4, -R137.reuse ;  /* 0x0000000403037c23 */ /* 0x100fe20008010889 */
[----:B------:R-:W-:Y:S01]  /*1abc0*/  IMAD.MOV.U32 R206, RZ, RZ, R184 ;  /* 0x000000ffffce7224 */ /* 0x000fe200078e00b8 */
[----:B------:R-:W-:Y:S02]  /*1abd0*/  MOV R184, R175 ;  /* 0x000000af00b87202 */ /* 0x000fe40000000f00 */
[----:B------:R1:W-:Y:S01]  /*1abe0*/  MUFU.EX2 R164, R2 ;  /* 0x0000000200a47308 */ /* 0x0003e20000000800 */
[C---:B------:R-:W-:Y:S06]  /*1abf0*/  HMMA.16816.F32.BF16 R8, R148.reuse, R144, R8 ;  /* 0x000000909408723c */ /* 0x040fec0000041808 */
[-C--:B------:R-:W-:Y:S03]  /*1ac00*/  HMMA.16816.F32.BF16 R12, R148, R146.reuse, R12 ;  /* 0x00000092940c723c */ /* 0x080fe6000004180c */
[----:B------:R-:W-:Y:S03]  /*1ac10*/  MUFU.EX2 R175, R208 ;  /* 0x000000d000af7308 */ /* 0x000fe60000000800 */
[C---:B------:R-:W-:Y:S01]  /*1ac20*/  HMMA.16816.F32.BF16 R16, R140.reuse, R146, R16 ;  /* 0x000000928c10723c */ /* 0x040fe20000041810 */
[----:B------:R-:W2:Y:S06]  /*1ac30*/  LDSM.16.MT88.4 R144, [R226+0xc000] ;  /* 0x00c00000e290783b */ /* 0x000eac0000004200 */
[----:B------:R4:W2:Y:S01]  /*1ac40*/  MUFU.EX2 R198, R184 ;  /* 0x000000b800c67308 */ /* 0x0008a20000000800 */
[----:B-1----:R-:W-:Y:S09]  /*1ac50*/  FFMA.FTZ R2, R215, UR4, -R137 ;  /* 0x00000004d7027c23 */ /* 0x002ff20008010889 */
[----:B------:R1:W-:Y:S10]  /*1ac60*/  MUFU.EX2 R166, R2 ;  /* 0x0000000200a67308 */ /* 0x0003f40000000800 */
[----:B------:R2:W-:Y:S01]  /*1ac70*/  MUFU.EX2 R185, R138 ;  /* 0x0000008a00b97308 */ /* 0x0005e20000000800 */
[----:B----4-:R-:W-:Y:S02]  /*1ac80*/  IMAD.MOV.U32 R184, RZ, RZ, R158 ;  /* 0x000000ffffb87224 */ /* 0x010fe400078e009e */
[----:B------:R-:W-:Y:S07]  /*1ac90*/  IMAD.MOV.U32 R158, RZ, RZ, R153 ;  /* 0x000000ffff9e7224 */ /* 0x000fee00078e0099 */
[----:B------:R-:W-:Y:S01]  /*1aca0*/  MUFU.EX2 R187, R184 ;  /* 0x000000b800bb7308 */ /* 0x000fe20000000800 */
[--C-:B-1----:R-:W-:Y:S09]  /*1acb0*/  FFMA.FTZ R2, R213, UR4, -R137.reuse ;  /* 0x00000004d5027c23 */ /* 0x102ff20008010889 */
[----:B------:R1:W-:Y:S01]  /*1acc0*/  MUFU.EX2 R182, R2 ;  /* 0x0000000200b67308 */ /* 0x0003e20000000800 */
[----:B--2---:R-:W-:Y:S01]  /*1acd0*/  F2FP.BF16.F32.PACK_AB R138, R195, R198 ;  /* 0x000000c6c38a723e */ /* 0x004fe200000010ff */
[-C--:B------:R-:W-:Y:S08]  /*1ace0*/  HMMA.16816.F32.BF16 R20, R140, R144.reuse, R20 ;  /* 0x000000908c14723c */ /* 0x080ff00000041814 */
[----:B------:R-:W-:Y:S01]  /*1acf0*/  MUFU.EX2 R184, R161 ;  /* 0x000000a100b87308 */ /* 0x000fe20000000800 */
[C---:B------:R-:W-:Y:S09]  /*1ad00*/  HMMA.16816.F32.BF16 R24, R148.reuse, R144, R24 ;  /* 0x000000909418723c */ /* 0x040ff20000041818 */
[----:B------:R-:W-:Y:S02]  /*1ad10*/  MUFU.EX2 R161, R169 ;  /* 0x000000a900a17308 */ /* 0x000fe40000000800 */
[----:B-1----:R-:W-:Y:S01]  /*1ad20*/  FFMA.FTZ R2, R212, UR4, -R137 ;  /* 0x00000004d4027c23 */ /* 0x002fe20008010889 */
[-C--:B------:R-:W-:Y:S01]  /*1ad30*/  HMMA.16816.F32.BF16 R28, R148, R146.reuse, R28 ;  /* 0x00000092941c723c */ /* 0x080fe2000004181c */
[----:B------:R-:W-:Y:S05]  /*1ad40*/  LDSM.16.MT88.4 R212, [R225+0xf800] ;  /* 0x00f80000e1d4783b */ /* 0x000fea0000004200 */
[C---:B------:R-:W-:Y:S01]  /*1ad50*/  HMMA.16816.F32.BF16 R32, R140.reuse, R146, R32 ;  /* 0x000000928c20723c */ /* 0x040fe20000041820 */
[----:B------:R1:W-:Y:S02]  /*1ad60*/  MUFU.EX2 R229, R2 ;  /* 0x0000000200e57308 */ /* 0x0003e40000000800 */
[----:B------:R-:W2:Y:S02]  /*1ad70*/  LDSM.16.MT88.4 R144, [R228+0xc000] ;  /* 0x00c00000e490783b */ /* 0x000ea40000004200 */
[----:B---3--:R-:W-:Y:S01]  /*1ad80*/  FFMA.FTZ R139, R0, R178, R139 ;  /* 0x000000b2008b7223 */ /* 0x008fe2000001008b */
[--C-:B------:R-:W-:Y:S01]  /*1ad90*/  FFMA.FTZ R0, R207, UR4, -R137.reuse ;  /* 0x00000004cf007c23 */ /* 0x100fe20008010889 */
[----:B------:R-:W-:Y:S01]  /*1ada0*/  MOV R207, R189 ;  /* 0x000000bd00cf7202 */ /* 0x000fe20000000f00 */
[--C-:B------:R-:W-:Y:S03]  /*1adb0*/  FFMA.FTZ R178, R180, UR4, -R137.reuse ;  /* 0x00000004b4b27c23 */ /* 0x100fe60008010889 */
[----:B------:R-:W-:Y:S01]  /*1adc0*/  MOV R189, R154 ;  /* 0x0000009a00bd7202 */ /* 0x000fe20000000f00 */
[----:B-1----:R-:W-:Y:S01]  /*1add0*/  FFMA.FTZ R2, R202, UR4, -R137 ;  /* 0x00000004ca027c23 */ /* 0x002fe20008010889 */
[----:B------:R-:W-:Y:S10]  /*1ade0*/  MUFU.EX2 R180, R192 ;  /* 0x000000c000b47308 */ /* 0x000ff40000000800 */
[----:B------:R-:W-:Y:S10]  /*1adf0*/  MUFU.EX2 R192, R200 ;  /* 0x000000c800c07308 */ /* 0x000ff40000000800 */
[----:B------:R1:W-:Y:S01]  /*1ae00*/  MUFU.EX2 R200, R3 ;  /* 0x0000000300c87308 */ /* 0x0003e20000000800 */
[-C--:B--2---:R-:W-:Y:S09]  /*1ae10*/  HMMA.16816.F32.BF16 R36, R140, R144.reuse, R36 ;  /* 0x000000908c24723c */ /* 0x084ff20000041824 */
[----:B------:R2:W-:Y:S01]  /*1ae20*/  MUFU.EX2 R193, R2 ;  /* 0x0000000200c17308 */ /* 0x0005e20000000800 */
[C---:B------:R-:W-:Y:S09]  /*1ae30*/  HMMA.16816.F32.BF16 R40, R148.reuse, R144, R40 ;  /* 0x000000909428723c */ /* 0x040ff20000041828 */
[----:B------:R3:W4:Y:S02]  /*1ae40*/  MUFU.EX2 R202, R206 ;  /* 0x000000ce00ca7308 */ /* 0x0007240000000800 */
[----:B-1----:R-:W-:Y:S01]  /*1ae50*/  FADD.FTZ R3, R210, R139 ;  /* 0x0000008bd2037221 */ /* 0x002fe20000010000 */
[-C--:B------:R-:W-:Y:S01]  /*1ae60*/  HMMA.16816.F32.BF16 R44, R148, R146.reuse, R44 ;  /* 0x00000092942c723c */ /* 0x080fe2000004182c */
[----:B------:R-:W-:Y:S02]  /*1ae70*/  LDSM.16.MT88.4 R208, [R227+0xd800] ;  /* 0x00d80000e3d0783b */ /* 0x000fe40000004200 */
[----:B------:R-:W-:Y:S03]  /*1ae80*/  F2FP.BF16.F32.PACK_AB R139, R196, R197 ;  /* 0x000000c5c48b723e */ /* 0x000fe600000010ff */
[C---:B------:R-:W-:Y:S01]  /*1ae90*/  HMMA.16816.F32.BF16 R48, R140.reuse, R146, R48 ;  /* 0x000000928c30723c */ /* 0x040fe20000041830 */
[----:B------:R1:W1:Y:S02]  /*1aea0*/  MUFU.EX2 R190, R0 ;  /* 0x0000000000be7308 */ /* 0x0002640000000800 */
[----:B------:R-:W1:Y:S02]  /*1aeb0*/  LDSM.16.MT88.4 R144, [R227+0xc000] ;  /* 0x00c00000e390783b */ /* 0x000e640000004200 */
[----:B--2---:R-:W-:Y:S01]  /*1aec0*/  FADD.FTZ R2, R222, R157 ;  /* 0x0000009dde027221 */ /* 0x004fe20000010000 */
[----:B---3--:R-:W-:Y:S05]  /*1aed0*/  IMAD.MOV.U32 R206, RZ, RZ, R188 ;  /* 0x000000ffffce7224 */ /* 0x008fea00078e00bc */
[----:B------:R-:W-:Y:S01]  /*1aee0*/  MUFU.EX2 R189, R189 ;  /* 0x000000bd00bd7308 */ /* 0x000fe20000000800 */
[----:B------:R-:W-:Y:S01]  /*1aef0*/  IMAD.MOV.U32 R188, RZ, RZ, R155 ;  /* 0x000000ffffbc7224 */ /* 0x000fe200078e009b */
[----:B----4-:R-:W-:Y:S01]  /*1af00*/  F2FP.BF16.F32.PACK_AB R137, R202, R199 ;  /* 0x000000c7ca89723e */ /* 0x010fe200000010ff */
[----:B------:R-:W-:Y:S01]  /*1af10*/  LDSM.16.MT88.4 R152, [R225+0xd000] ;  /* 0x00d00000e198783b */ /* 0x000fe20000004200 */
[----:B------:R-:W-:Y:S01]  /*1af20*/  FADD.FTZ R157, R206, R2 ;  /* 0x00000002ce9d7221 */ /* 0x000fe20000010000 */
[----:B------:R-:W-:Y:S01]  /*1af30*/  FADD.FTZ R2, R237, R3 ;  /* 0x00000003ed027221 */ /* 0x000fe20000010000 */
[----:B------:R-:W-:Y:S04]  /*1af40*/  MOV R206, R158 ;  /* 0x0000009e00ce7202 */ /* 0x000fe80000000f00 */
[----:B------:R-:W-:Y:S01]  /*1af50*/  MUFU.EX2 R186, R188 ;  /* 0x000000bc00ba7308 */ /* 0x000fe20000000800 */
[----:B-1----:R-:W-:Y:S01]  /*1af60*/  FADD.FTZ R0, R203, R156 ;  /* 0x0000009ccb007221 */ /* 0x002fe20000010000 */
[----:B------:R-:W-:Y:S01]  /*1af70*/  FADD.FTZ R156, R207, R136 ;  /* 0x00000088cf9c7221 */ /* 0x000fe20000010000 */
[----:B------:R-:W-:Y:S01]  /*1af80*/  F2FP.BF16.F32.PACK_AB R136, R204, R224 ;  /* 0x000000e0cc88723e */ /* 0x000fe200000010ff */
[----:B------:R3:W5:Y:S01]  /*1af90*/  LDL.LU R237, [R1+0xa4] ;  /* 0x0000a40001ed7983 */ /* 0x0007620000300800 */
[----:B------:R-:W-:Y:S01]  /*1afa0*/  FADD.FTZ R158, R221, R0 ;  /* 0x00000000dd9e7221 */ /* 0x000fe20000010000 */
[----:B------:R-:W-:Y:S01]  /*1afb0*/  FADD.FTZ R0, R235, R157 ;  /* 0x0000009deb007221 */ /* 0x000fe20000010000 */
[----:B------:R-:W-:Y:S01]  /*1afc0*/  IMAD.MOV.U32 R157, RZ, RZ, R163 ;  /* 0x000000ffff9d7224 */ /* 0x000fe200078e00a3 */
[----:B------:R-:W-:Y:S02]  /*1afd0*/  LDSM.16.MT88.4 R220, [R228+0xf800] ;  /* 0x00f80000e4dc783b */ /* 0x000fe40000004200 */
[----:B------:R-:W-:Y:S01]  /*1afe0*/  MUFU.EX2 R188, R170 ;  /* 0x000000aa00bc7308 */ /* 0x000fe20000000800 */
[----:B------:R-:W-:Y:S01]  /*1aff0*/  FADD.FTZ R3, R234, R158 ;  /* 0x0000009eea037221 */ /* 0x000fe20000010000 */
[----:B------:R-:W-:Y:S02]  /*1b000*/  IMAD.MOV.U32 R158, RZ, RZ, R162 ;  /* 0x000000ffff9e7224 */ /* 0x000fe400078e00a2 */
[----:B------:R-:W-:Y:S01]  /*1b010*/  FADD.FTZ R2, R233, R2 ;  /* 0x00000002e9027221 */ /* 0x000fe20000010000 */
[----:B------:R-:W-:Y:S01]  /*1b020*/  FADD.FTZ R0, R167, R0 ;  /* 0x00000000a7007221 */ /* 0x000fe20000010000 */
[----:B------:R-:W-:Y:S02]  /*1b030*/  FADD.FTZ R3, R172, R3 ;  /* 0x00000003ac037221 */ /* 0x000fe40000010000 */
[----:B------:R-:W-:Y:S02]  /*1b040*/  FADD.FTZ R2, R164, R2 ;  /* 0x00000002a4027221 */ /* 0x000fe40000010000 */
[----:B------:R1:W2:Y:S01]  /*1b050*/  MUFU.EX2 R203, R168 ;  /* 0x000000a800cb7308 */ /* 0x0002a20000000800 */
[----:B------:R-:W-:Y:S01]  /*1b060*/  FADD.FTZ R0, R174, R0 ;  /* 0x00000000ae007221 */ /* 0x000fe20000010000 */
[----:B------:R-:W-:Y:S01]  /*1b070*/  FADD.FTZ R3, R175, R3 ;  /* 0x00000003af037221 */ /* 0x000fe20000010000 */
[----:B------:R-:W-:Y:S02]  /*1b080*/  FADD.FTZ R2, R166, R2 ;  /* 0x00000002a6027221 */ /* 0x000fe40000010000 */
[----:B------:R-:W-:Y:S01]  /*1b090*/  FADD.FTZ R0, R177, R0 ;  /* 0x00000000b1007221 */ /* 0x000fe20000010000 */
[----:B------:R-:W-:Y:S04]  /*1b0a0*/  FADD.FTZ R3, R179, R3 ;  /* 0x00000003b3037221 */ /* 0x000fe80000010000 */
[----:B------:R-:W4:Y:S01]  /*1b0b0*/  MUFU.EX2 R194, R206 ;  /* 0x000000ce00c27308 */ /* 0x000f220000000800 */
[-C--:B------:R-:W-:Y:S03]  /*1b0c0*/  HMMA.16816.F32.BF16 R52, R140, R144.reuse, R52 ;  /* 0x000000908c34723c */ /* 0x080fe60000041834 */
[----:B------:R-:W-:Y:S03]  /*1b0d0*/  FADD.FTZ R3, R230, R3 ;  /* 0x00000003e6037221 */ /* 0x000fe60000010000 */
[C---:B------:R-:W-:Y:S01]  /*1b0e0*/  HMMA.16816.F32.BF16 R56, R148.reuse, R144, R56 ;  /* 0x000000909438723c */ /* 0x040fe20000041838 */
[----:B-1----:R-:W-:Y:S05]  /*1b0f0*/  LDSM.16.MT88.4 R168, [R225+0xd800] ;  /* 0x00d80000e1a8783b */ /* 0x002fea0000004200 */
        /* <DEDUP_REMOVED lines=28> */
[----:B------:R-:W-:Y:S01]  /*1b2c0*/  F2FP.BF16.F32.PACK_AB R143, R181, R177 ;  /* 0x000000b1b58f723e */ /* 0x000fe200000010ff */
[----:B------:R-:W-:Y:S01]  /*1b2d0*/  IMAD.MOV.U32 R177, RZ, RZ, R198 ;  /* 0x000000ffffb17224 */ /* 0x000fe200078e00c6 */
[----:B------:R-:W-:Y:S01]  /*1b2e0*/  F2FP.BF16.F32.PACK_AB R146, R230, R179 ;  /* 0x000000b3e692723e */ /* 0x000fe200000010ff */
[----:B------:R-:W-:Y:S01]  /*1b2f0*/  IMAD.MOV.U32 R179, RZ, RZ, R197 ;  /* 0x000000ffffb37224 */ /* 0x000fe200078e00c5 */
[----:B------:R-:W-:Y:S03]  /*1b300*/  F2FP.BF16.F32.PACK_AB R147, R229, R182 ;  /* 0x000000b6e593723e */ /* 0x000fe600000010ff */
        /* <DEDUP_REMOVED lines=38> */
[----:B------:R-:W1:Y:S05]  /*1b570*/  LDSM.16.MT88.4 R144, [R226+0xd000] ;  /* 0x00d00000e290783b */ /* 0x000e6a0000004200 */
[----:B------:R-:W-:Y:S03]  /*1b580*/  HMMA.16816.F32.BF16 R128, R140, R150, R128 ;  /* 0x000000968c80723c */ /* 0x000fe60000041880 */
[----:B------:R-:W3:Y:S03]  /*1b590*/  LDSM.16.MT88.4 R148, [R228+0xd000] ;  /* 0x00d00000e494783b */ /* 0x000ee60000004200 */
[-C--:B------:R-:W-:Y:S05]  /*1b5a0*/  HMMA.16816.F32.BF16 R4, R136, R152.reuse, R4 ;  /* 0x000000988804723c */ /* 0x080fea0000041804 */
[----:B------:R-:W-:Y:S02]  /*1b5b0*/  F2FP.BF16.F32.PACK_AB R142, R231, R192 ;  /* 0x000000c0e78e723e */ /* 0x000fe400000010ff */
[----:B------:R-:W-:Y:S04]  /*1b5c0*/  F2FP.BF16.F32.PACK_AB R140, R201, R180 ;  /* 0x000000b4c98c723e */ /* 0x000fe800000010ff */
[----:B------:R-:W-:Y:S02]  /*1b5d0*/  F2FP.BF16.F32.PACK_AB R141, R200, R185 ;  /* 0x000000b9c88d723e */ /* 0x000fe400000010ff */
[----:B------:R-:W-:Y:S07]  /*1b5e0*/  F2FP.BF16.F32.PACK_AB R143, R190, R193 ;  /* 0x000000c1be8f723e */ /* 0x000fee00000010ff */
        /* <DEDUP_REMOVED lines=25> */
[C---:B------:R-:W-:Y:S01]  /*1b780*/  HMMA.16816.F32.BF16 R88, R140.reuse, R148, R88 ;  /* 0x000000948c58723c */ /* 0x040fe20000041858 */
[----:B------:R-:W-:Y:S05]  /*1b790*/  MUFU.EX2 R149, R160 ;  /* 0x000000a000957308 */ /* 0x000fea0000000800 */
[-C--:B------:R-:W-:Y:S05]  /*1b7a0*/  HMMA.16816.F32.BF16 R92, R140, R150.reuse, R92 ;  /* 0x000000968c5c723c */ /* 0x080fea000004185c */
[----:B------:R-:W-:Y:S01]  /*1b7b0*/  FADD.FTZ R148, R236, R156 ;  /* 0x0000009cec947221 */ /* 0x000fe20000010000 */
[C---:B------:R-:W-:Y:S01]  /*1b7c0*/  HMMA.16816.F32.BF16 R96, R136.reuse, R150, R96 ;  /* 0x000000968860723c */ /* 0x040fe20000041860 */
[----:B------:R3:W5:Y:S01]  /*1b7d0*/  LDL.LU R236, [R1+0xa0] ;  /* 0x0000a00001ec7983 */ /* 0x0007620000300800 */
[----:B------:R4:W3:Y:S03]  /*1b7e0*/  MUFU.EX2 R150, R159 ;  /* 0x0000009f00967308 */ /* 0x0008e60000000800 */
[----:B------:R1:W5:Y:S01]  /*1b7f0*/  LDL.LU R235, [R1+0x9c] ;  /* 0x00009c0001eb7983 */ /* 0x0003620000300800 */
[-C--:B--2---:R-:W-:Y:S03]  /*1b800*/  HMMA.16816.F32.BF16 R100, R136, R152.reuse, R100 ;  /* 0x000000988864723c */ /* 0x084fe60000041864 */
[----:B------:R2:W5:Y:S03]  /*1b810*/  LDL.LU R234, [R1+0x98] ;  /* 0x0000980001ea7983 */ /* 0x0005660000300800 */
[----:B------:R3:W2:Y:S01]  /*1b820*/  MUFU.EX2 R156, R178 ;  /* 0x000000b2009c7308 */ /* 0x0006a20000000800 */
[----:B------:R-:W-:Y:S01]  /*1b830*/  FADD.FTZ R148, R165, R148 ;  /* 0x00000094a5947221 */ /* 0x000fe20000010000 */
[C---:B------:R-:W-:Y:S04]  /*1b840*/  HMMA.16816.F32.BF16 R104, R140.reuse, R152, R104 ;  /* 0x000000988c68723c */ /* 0x040fe80000041868 */
[----:B------:R-:W-:Y:S02]  /*1b850*/  FADD.FTZ R148, R173, R148 ;  /* 0x00000094ad947221 */ /* 0x000fe40000010000 */
[-C--:B------:R-:W-:Y:S05]  /*1b860*/  HMMA.16816.F32.BF16 R108, R140, R154.reuse, R108 ;  /* 0x0000009a8c6c723c */ /* 0x080fea000004186c */
[----:B----4-:R-:W-:Y:S01]  /*1b870*/  MOV R159, R161 ;  /* 0x000000a1009f7202 */ /* 0x010fe20000000f00 */
[C---:B------:R-:W-:Y:S01]  /*1b880*/  HMMA.16816.F32.BF16 R112, R136.reuse, R154, R112 ;  /* 0x0000009a8870723c */ /* 0x040fe20000041870 */
[----:B------:R-:W4:Y:S04]  /*1b890*/  LDSM.16.MT88.4 R160, [R226+0xd800] ;  /* 0x00d80000e2a0783b */ /* 0x000f280000004200 */
[----:B------:R-:W-:Y:S01]  /*1b8a0*/  FADD.FTZ R233, R176, R148 ;  /* 0x00000094b0e97221 */ /* 0x000fe20000010000 */
[-C--:B-1----:R-:W-:Y:S03]  /*1b8b0*/  HMMA.16816.F32.BF16 R116, R136, R144.reuse, R116 ;  /* 0x000000908874723c */ /* 0x082fe60000041874 */
[----:B------:R-:W1:Y:S02]  /*1b8c0*/  LDSM.16.MT88.4 R152, [R228+0xd800] ;  /* 0x00d80000e498783b */ /* 0x000e640000004200 */
[----:B---3--:R-:W-:Y:S01]  /*1b8d0*/  IMAD.MOV.U32 R178, RZ, RZ, R203 ;  /* 0x000000ffffb27224 */ /* 0x008fe200078e00cb */
[C---:B------:R-:W-:Y:S05]  /*1b8e0*/  HMMA.16816.F32.BF16 R120, R140.reuse, R144, R120 ;  /* 0x000000908c78723c */ /* 0x040fea0000041878 */
[----:B------:R-:W-:Y:S01]  /*1b8f0*/  IMAD.MOV.U32 R151, RZ, RZ, R204 ;  /* 0x000000ffff977224 */ /* 0x000fe200078e00cc */
[-C--:B------:R-:W-:Y:S05]  /*1b900*/  HMMA.16816.F32.BF16 R124, R140, R146.reuse, R124 ;  /* 0x000000928c7c723c */ /* 0x080fea000004187c */
[----:B------:R-:W-:Y:S01]  /*1b910*/  MOV R145, R202 ;  /* 0x000000ca00917202 */ /* 0x000fe20000000f00 */
[----:B------:R-:W-:Y:S05]  /*1b920*/  HMMA.16816.F32.BF16 R128, R136, R146, R128 ;  /* 0x000000928880723c */ /* 0x000fea0000041880 */
[----:B------:R-:W-:Y:S01]  /*1b930*/  F2FP.BF16.F32.PACK_AB R140, R184, R188 ;  /* 0x000000bcb88c723e */ /* 0x000fe200000010ff */
[----:B------:R-:W-:Y:S01]  /*1b940*/  IMAD.MOV.U32 R144, RZ, RZ, R201 ;  /* 0x000000ffff907224 */ /* 0x000fe200078e00c9 */
[----:B------:R-:W-:Y:S01]  /*1b950*/  F2FP.BF16.F32.PACK_AB R136, R187, R194 ;  /* 0x000000c2bb88723e */ /* 0x000fe200000010ff */
[----:B------:R-:W-:Y:S03]  /*1b960*/  IMAD.MOV.U32 R176, RZ, RZ, R200 ;  /* 0x000000ffffb07224 */ /* 0x000fe600078e00c8 */
[----:B------:R-:W-:Y:S02]  /*1b970*/  F2FP.BF16.F32.PACK_AB R137, R186, R189 ;  /* 0x000000bdba89723e */ /* 0x000fe400000010ff */
[----:B------:R-:W-:Y:S02]  /*1b980*/  F2FP.BF16.F32.PACK_AB R138, R157, R183 ;  /* 0x000000b79d8a723e */ /* 0x000fe400000010ff */
[----:B------:R-:W-:Y:S02]  /*1b990*/  F2FP.BF16.F32.PACK_AB R139, R158, R191 ;  /* 0x000000bf9e8b723e */ /* 0x000fe400000010ff */
[----:B------:R-:W-:Y:S02]  /*1b9a0*/  F2FP.BF16.F32.PACK_AB R142, R178, R159 ;  /* 0x0000009fb28e723e */ /* 0x000fe400000010ff */
[----:B------:R-:W-:Y:S02]  /*1b9b0*/  F2FP.BF16.F32.PACK_AB R141, R149, R150 ;  /* 0x00000096958d723e */ /* 0x000fe400000010ff */
[----:B--2---:R-:W-:Y:S01]  /*1b9c0*/  F2FP.BF16.F32.PACK_AB R143, R252, R156 ;  /* 0x0000009cfc8f723e */ /* 0x004fe200000010ff */
[-C--:B------:R-:W-:Y:S01]  /*1b9d0*/  HMMA.16816.F32.BF16 R172, R136, R168.reuse, R4 ;  /* 0x000000a888ac723c */ /* 0x080fe20000041804 */
[----:B------:R-:W2:Y:S02]  /*1b9e0*/  LDSM.16.MT88.4 R4, [R227+0xf800] ;  /* 0x00f80000e304783b */ /* 0x000ea40000004200 */
[----:B------:R-:W-:Y:S03]  /*1b9f0*/  MOV R148, R199 ;  /* 0x000000c700947202 */ /* 0x000fe60000000f00 */
[C---:B------:R-:W-:Y:S06]  /*1ba00*/  HMMA.16816.F32.BF16 R204, R140.reuse, R168, R8 ;  /* 0x000000a88ccc723c */ /* 0x040fec0000041808 */
[-C--:B------:R-:W-:Y:S05]  /*1ba10*/  HMMA.16816.F32.BF16 R200, R140, R170.reuse, R12 ;  /* 0x000000aa8cc8723c */ /* 0x080fea000004180c */
[----:B------:R-:W-:Y:S01]  /*1ba20*/  MOV R8, R196 ;  /* 0x000000c400087202 */ /* 0x000fe20000000f00 */
[C---:B------:R-:W-:Y:S05]  /*1ba30*/  HMMA.16816.F32.BF16 R168, R136.reuse, R170, R16 ;  /* 0x000000aa88a8723c */ /* 0x040fea0000041810 */
[----:B------:R-:W-:Y:S01]  /*1ba40*/  IMAD.MOV.U32 R10, RZ, RZ, R158 ;  /* 0x000000ffff0a7224 */ /* 0x000fe200078e009e */
[-C--:B----4-:R-:W-:Y:S05]  /*1ba50*/  HMMA.16816.F32.BF16 R164, R136, R160.reuse, R20 ;  /* 0x000000a088a4723c */ /* 0x090fea0000041814 */
[----:B------:R-:W-:Y:S01]  /*1ba60*/  MOV R15, R157 ;  /* 0x0000009d000f7202 */ /* 0x000fe20000000f00 */
[C---:B------:R-:W-:Y:S05]  /*1ba70*/  HMMA.16816.F32.BF16 R196, R140.reuse, R160, R24 ;  /* 0x000000a08cc4723c */ /* 0x040fea0000041818 */
[----:B------:R-:W-:Y:S01]  /*1ba80*/  IMAD.MOV.U32 R14, RZ, RZ, R156 ;  /* 0x000000ffff0e7224 */ /* 0x000fe200078e009c */
[----:B------:R-:W-:Y:S01]  /*1ba90*/  MOV R13, R159 ;  /* 0x0000009f000d7202 */ /* 0x000fe20000000f00 */
[----:B------:R-:W-:Y:S01]  /*1baa0*/  IMAD.MOV.U32 R26, RZ, RZ, R195 ;  /* 0x000000ffff1a7224 */ /* 0x000fe200078e00c3 */
[----:B------:R-:W-:Y:S03]  /*1bab0*/  MOV R25, R193 ;  /* 0x000000c100197202 */ /* 0x000fe60000000f00 */
[----:B------:R-:W-:Y:S01]  /*1bac0*/  IMAD.MOV.U32 R27, RZ, RZ, R194 ;  /* 0x000000ffff1b7224 */ /* 0x000fe200078e00c2 */
[----:B------:R-:W-:Y:S01]  /*1bad0*/  MOV R12, R191 ;  /* 0x000000bf000c7202 */ /* 0x000fe20000000f00 */
[----:B------:R-:W-:Y:S01]  /*1bae0*/  IMAD.MOV.U32 R24, RZ, RZ, R192 ;  /* 0x000000ffff187224 */ /* 0x000fe200078e00c0 */
[----:B------:R-:W-:Y:S01]  /*1baf0*/  MOV R11, R178 ;  /* 0x000000b2000b7202 */ /* 0x000fe20000000f00 */
[-C--:B------:R-:W-:Y:S03]  /*1bb00*/  HMMA.16816.F32.BF16 R192, R140, R162.reuse, R28 ;  /* 0x000000a28cc0723c */ /* 0x080fe6000004181c */
[----:B------:R-:W-:Y:S01]  /*1bb10*/  IMAD.MOV.U32 R9, RZ, RZ, R190 ;  /* 0x000000ffff097224 */ /* 0x000fe200078e00be */
[----:B------:R-:W-:Y:S01]  /*1bb20*/  MOV R19, R183 ;  /* 0x000000b700137202 */ /* 0x000fe20000000f00 */
[----:B------:R-:W-:Y:S01]  /*1bb30*/  IMAD.MOV.U32 R23, RZ, RZ, R187 ;  /* 0x000000ffff177224 */ /* 0x000fe200078e00bb */
[C---:B------:R-:W-:Y:S05]  /*1bb40*/  HMMA.16816.F32.BF16 R160, R136.reuse, R162, R32 ;  /* 0x000000a288a0723c */ /* 0x040fea0000041820 */
[----:B------:R-:W-:Y:S01]  /*1bb50*/  MOV R16, R186 ;  /* 0x000000ba00107202 */ /* 0x000fe20000000f00 */
[-C--:B-1----:R-:W-:Y:S05]  /*1bb60*/  HMMA.16816.F32.BF16 R156, R136, R152.reuse, R36 ;  /* 0x00000098889c723c */ /* 0x082fea0000041824 */
[----:B------:R-:W-:Y:S01]  /*1bb70*/  IMAD.MOV.U32 R32, RZ, RZ, R185 ;  /* 0x000000ffff207224 */ /* 0x000fe200078e00b9 */
[----:B------:R-:W-:Y:S01]  /*1bb80*/  MOV R35, R144 ;  /* 0x0000009000237202 */ /* 0x000fe20000000f00 */
[----:B------:R-:W-:Y:S01]  /*1bb90*/  IMAD.MOV.U32 R37, RZ, RZ, R182 ;  /* 0x000000ffff257224 */ /* 0x000fe200078e00b6 */
[----:B------:R-:W-:Y:S03]  /*1bba0*/  MOV R38, R181 ;  /* 0x000000b500267202 */ /* 0x000fe60000000f00 */
[----:B------:R-:W-:Y:S02]  /*1bbb0*/  IMAD.MOV.U32 R39, RZ, RZ, R180 ;  /* 0x000000ffff277224 */ /* 0x000fe400078e00b4 */
        /* <DEDUP_REMOVED lines=10> */
[----:B------:R-:W-:Y:S01]  /*1bc60*/  FADD.FTZ R2, R229, R2 ;  /* 0x00000002e5027221 */ /* 0x000fe20000010000 */
[----:B------:R-:W-:Y:S01]  /*1bc70*/  IMAD.MOV.U32 R32, RZ, RZ, R33 ;  /* 0x000000ffff207224 */ /* 0x000fe200078e0021 */
[----:B------:R-:W-:Y:S01]  /*1bc80*/  MOV R33, R34 ;  /* 0x0000002200217202 */ /* 0x000fe20000000f00 */
        /* <DEDUP_REMOVED lines=18> */
[----:B------:R-:W-:Y:S01]  /*1bdb0*/  IMAD.MOV.U32 R35, RZ, RZ, R28 ;  /* 0x000000ffff237224 */ /* 0x000fe200078e001c */
[----:B------:R3:W5:Y:S01]  /*1bdc0*/  LDL.LU R233, [R1+0x94] ;  /* 0x0000940001e97983 */ /* 0x0007620000300800 */
        /* <DEDUP_REMOVED lines=13> */
[----:B------:R3:W5:Y:S01]  /*1bea0*/  LDL.LU R230, [R1+0x88] ;  /* 0x0000880001e67983 */ /* 0x0007620000300800 */
[----:B------:R-:W-:Y:S01]  /*1beb0*/  IMAD.MOV.U32 R29, RZ, RZ, R30 ;  /* 0x000000ffff1d7224 */ /* 0x000fe200078e001e */
[----:B------:R-:W-:Y:S01]  /*1bec0*/  MOV R30, R31 ;  /* 0x0000001f001e7202 */ /* 0x000fe20000000f00 */
[----:B------:R-:W-:Y:S01]  /*1bed0*/  IMAD.MOV.U32 R31, RZ, RZ, R24 ;  /* 0x000000ffff1f7224 */ /* 0x000fe200078e0018 */
[----:B------:R-:W-:Y:S01]  /*1bee0*/  MOV R24, R25 ;  /* 0x0000001900187202 */ /* 0x000fe20000000f00 */
[----:B------:R3:W5:Y:S01]  /*1bef0*/  LDL.LU R229, [R1+0x84] ;  /* 0x0000840001e57983 */ /* 0x0007620000300800 */
[----:B------:R-:W-:Y:S01]  /*1bf00*/  IMAD.MOV.U32 R25, RZ, RZ, R26 ;  /* 0x000000ffff197224 */ /* 0x000fe200078e001a */
[----:B------:R-:W-:Y:S01]  /*1bf10*/  MOV R26, R9 ;  /* 0x00000009001a7202 */ /* 0x000fe20000000f00 */
[----:B------:R-:W-:Y:S01]  /*1bf20*/  FADD.FTZ R9, R224, R8 ;  /* 0x00000008e0097221 */ /* 0x000fe20000010000 */
[----:B------:R-:W-:Y:S01]  /*1bf30*/  MOV R20, R189 ;  /* 0x000000bd00147202 */ /* 0x000fe20000000f00 */
[----:B------:R3:W5:Y:S01]  /*1bf40*/  LDL.LU R224, [R1+0x80] ;  /* 0x0000800001e07983 */ /* 0x0007620000300800 */
[----:B------:R-:W-:Y:S01]  /*1bf50*/  IMAD.MOV.U32 R21, RZ, RZ, R188 ;  /* 0x000000ffff157224 */ /* 0x000fe200078e00bc */
[----:B------:R-:W-:Y:S01]  /*1bf60*/  MOV R17, R184 ;  /* 0x000000b800117202 */ /* 0x000fe20000000f00 */
[C---:B------:R-:W-:Y:S04]  /*1bf70*/  HMMA.16816.F32.BF16 R188, R140.reuse, R152, R40 ;  /* 0x000000988cbc723c */ /* 0x040fe80000041828 */
[----:B------:R-:W-:Y:S01]  /*1bf80*/  MOV R22, R150 ;  /* 0x0000009600167202 */ /* 0x000fe20000000f00 */
[----:B------:R-:W-:Y:S01]  /*1bf90*/  IMAD.MOV.U32 R18, RZ, RZ, R149 ;  /* 0x000000ffff127224 */ /* 0x000fe200078e0095 */
        /* <DEDUP_REMOVED lines=31> */
[-C--:B------:R-:W-:Y:S06]  /*1c190*/  HMMA.16816.F32.BF16 R108, R140, R222.reuse, R108 ;  /* 0x000000de8c6c723c */ /* 0x080fec000004186c */
[C---:B------:R-:W-:Y:S06]  /*1c1a0*/  HMMA.16816.F32.BF16 R112, R136.reuse, R222, R112 ;  /* 0x000000de8870723c */ /* 0x040fec0000041870 */
[-C--:B--2---:R-:W-:Y:S06]  /*1c1b0*/  HMMA.16816.F32.BF16 R116, R136, R4.reuse, R116 ;  /* 0x000000048874723c */ /* 0x084fec0000041874 */
        /* <DEDUP_REMOVED lines=19> */
[----:B------:R-:W-:Y:S01]  /*1c2f0*/  IMAD.MOV.U32 R140, RZ, RZ, R132 ;  /* 0x000000ffff8c7224 */ /* 0x000fe200078e0084 */
[----:B------:R3:W-:Y:S01]  /*1c300*/  STL [R1+0x18], R4 ;  /* 0x0000180401007387 */ /* 0x0007e20000100800 */
[----:B------:R-:W-:Y:S01]  /*1c310*/  MOV R138, R134 ;  /* 0x00000086008a7202 */ /* 0x000fe20000000f00 */
[----:B------:R-:W-:Y:S01]  /*1c320*/  IMAD.MOV.U32 R137, RZ, RZ, R135 ;  /* 0x000000ffff897224 */ /* 0x000fe200078e0087 */
[----:B------:R-:W-:Y:S01]  /*1c330*/  MOV R139, R133 ;  /* 0x00000085008b7202 */ /* 0x000fe20000000f00 */
[----:B------:R3:W-:Y:S04]  /*1c340*/  STL [R1+0x28], R3 ;  /* 0x0000280301007387 */ /* 0x0007e80000100800 */
[----:B------:R3:W-:Y:S04]  /*1c350*/  STL [R1+0x2c], R2 ;  /* 0x00002c0201007387 */ /* 0x0007e80000100800 */
[----:B------:R3:W-:Y:S01]  /*1c360*/  STL [R1+0x30], R0 ;  /* 0x0000300001007387 */ /* 0x0007e20000100800 */
[----:B------:R-:W-:Y:S05]  /*1c370*/  @P0 BRA `(.L_x_708) ;  /* 0xffffffac00b00947 */ /* 0x000fea000383ffff */
.L_x_707:
[----:B------:R-:W1:Y:S04]  /*1c380*/  LDL.LU R8, [R1+0x18] ;  /* 0x0000180001087983 */ /* 0x000e680000300800 */
[----:B------:R-:W4:Y:S04]  /*1c390*/  LDL.LU R7, [R1+0x28] ;  /* 0x0000280001077983 */ /* 0x000f280000300800 */
[----:B------:R-:W4:Y:S04]  /*1c3a0*/  LDL.LU R6, [R1+0x2c] ;  /* 0x00002c0001067983 */ /* 0x000f280000300800 */
[----:B------:R-:W4:Y:S01]  /*1c3b0*/  LDL.LU R5, [R1+0x30] ;  /* 0x0000300001057983 */ /* 0x000f220000300800 */
[----:B------:R-:W2:Y:S01]  /*1c3c0*/  S2UR UR7, SR_CTAID.X ;  /* 0x00000000000779c3 */ /* 0x000ea20000002500 */
[----:B------:R-:W-:Y:S01]  /*1c3d0*/  UISETP.NE.AND UP0, UPT, UR16, -0x1, UPT ;  /* 0xffffffff1000788c */ /* 0x000fe2000bf05270 */
[----:B------:R-:W-:Y:S01]  /*1c3e0*/  MOV R67, 0x40 ;  /* 0x0000004000437802 */ /* 0x000fe20000000f00 */
[----:B------:R-:W3:Y:S01]  /*1c3f0*/  S2R R140, SR_TID.X ;  /* 0x00000000008c7919 */ /* 0x000ee20000002100 */
[----:B------:R-:W3:Y:S04]  /*1c400*/  S2R R142, SR_TID.X ;  /* 0x00000000008e7919 */ /* 0x000ee80000002100 */
[----:B------:R-:W3:Y:S04]  /*1c410*/  S2UR UR8, SR_CgaCtaId ;  /* 0x00000000000879c3 */ /* 0x000ee80000008800 */
[----:B------:R-:W-:-:S02]  /*1c420*/  @UP0 ULDC.64 UR4, c[0x0][0x298] ;  /* 0x0000a60000040ab9 */ /* 0x000fc40000000a00 */
[----:B------:R-:W-:-:S03]  /*1c430*/  @UP0 UIMAD.WIDE.U32 UR10, UR16, UR4, URZ ;  /* 0x00000004100a02a5 */ /* 0x000fc6000f8e003f */
[----:B------:R-:W-:Y:S01]  /*1c440*/  UMOV UR4, 0x400 ;  /* 0x0000040000047882 */ /* 0x000fe20000000000 */
[----:B--2---:R-:W-:Y:S02]  /*1c450*/  UIMAD UR6, UR7, -0x80, UR18 ;  /* 0xffffff80070678a4 */ /* 0x004fe4000f8e0212 */
[----:B---3--:R-:W-:Y:S02]  /*1c460*/  ULEA UR4, UR8, UR4, 0x18 ;  /* 0x0000000408047291 */ /* 0x008fe4000f8ec03f */
[----:B------:R-:W-:Y:S01]  /*1c470*/  @UP0 UIMAD UR8, UR16, UR5, UR11 ;  /* 0x00000005100802a4 */ /* 0x000fe2000f8e020b */
[----:B------:R-:W-:Y:S02]  /*1c480*/  SHF.R.S32.HI R139, RZ, 0x1f, R140 ;  /* 0x0000001fff8b7819 */ /* 0x000fe4000001148c */
[----:B------:R-:W-:-:S04]  /*1c490*/  SHF.R.S32.HI R141, RZ, 0x1f, R142 ;  /* 0x0000001fff8d7819 */ /* 0x000fc8000001148e */
[----:B------:R-:W-:Y:S01]  /*1c4a0*/  LEA.HI R141, R141, R142, RZ, 0x3 ;  /* 0x0000008e8d8d7211 */ /* 0x000fe200078f18ff */
[----:B-1----:R-:W1:Y:S04]  /*1c4b0*/  SHFL.BFLY PT, R2, R8, 0x2, 0x1f ;  /* 0x0c401f0008027f89 */ /* 0x002e6800000e0000 */
[----:B----4-:R-:W2:Y:S04]  /*1c4c0*/  SHFL.BFLY PT, R4, R7, 0x2, 0x1f ;  /* 0x0c401f0007047f89 */ /* 0x010ea800000e0000 */
[----:B------:R-:W3:Y:S04]  /*1c4d0*/  SHFL.BFLY PT, R3, R6, 0x2, 0x1f ;  /* 0x0c401f0006037f89 */ /* 0x000ee800000e0000 */
        /* <DEDUP_REMOVED lines=10> */
[----:B--2--5:R-:W-:-:S04]  /*1c580*/  FADD.FTZ R136, R4, R7 ;  /* 0x0000000704887221 */ /* 0x024fc80000010000 */
[----:B------:R-:W-:Y:S02]  /*1c590*/  FSETP.NE.FTZ.AND P4, PT, R2, RZ, PT ;  /* 0x000000ff0200720b */ /* 0x000fe40003f95000 */
[----:B------:R-:W-:Y:S01]  /*1c5a0*/  LOP3.LUT R4, R141, 0xfffffff8, RZ, 0xc0, !PT ;  /* 0xfffffff88d047812 */ /* 0x000fe200078ec0ff */
[----:B---3--:R-:W-:Y:S01]  /*1c5b0*/  FADD.FTZ R137, R3, R6 ;  /* 0x0000000603897221 */ /* 0x008fe20000010000 */
[C---:B------:R-:W-:Y:S02]  /*1c5c0*/  LEA.HI R3, R139.reuse, R140, RZ, 0x2 ;  /* 0x0000008c8b037211 */ /* 0x040fe400078f10ff */
[----:B------:R-:W-:Y:S01]  /*1c5d0*/  IADD3 R142, -R4, R142, RZ ;  /* 0x0000008e048e7210 */ /* 0x000fe20007ffe1ff */
[----:B----4-:R-:W-:Y:S01]  /*1c5e0*/  FADD.FTZ R138, R0, R5 ;  /* 0x00000005008a7221 */ /* 0x010fe20000010000 */
[----:B------:R-:W-:Y:S02]  /*1c5f0*/  MOV R0, 0x3f800000 ;  /* 0x3f80000000007802 */ /* 0x000fe40000000f00 */
[----:B------:R-:W-:-:S02]  /*1c600*/  LEA.HI R5, R139, R140, RZ, 0x5 ;  /* 0x0000008c8b057211 */ /* 0x000fc400078f28ff */
[----:B------:R-:W-:Y:S02]  /*1c610*/  LOP3.LUT R8, R3, 0x3ffffffc, RZ, 0xc0, !PT ;  /* 0x3ffffffc03087812 */ /* 0x000fe400078ec0ff */
[----:B------:R-:W1:Y:S01]  /*1c620*/  @P4 MUFU.RCP R0, R2 ;  /* 0x0000000200004308 */ /* 0x000e620000001000 */
[----:B------:R-:W-:Y:S02]  /*1c630*/  LOP3.LUT R6, R5, 0xffffffe0, RZ, 0xc0, !PT ;  /* 0xffffffe005067812 */ /* 0x000fe400078ec0ff */
[-C--:B------:R-:W-:Y:S02]  /*1c640*/  LEA.HI R139, R139, R140.reuse, RZ, 0x3 ;  /* 0x0000008c8b8b7211 */ /* 0x080fe400078f18ff */
[-C--:B------:R-:W-:Y:S02]  /*1c650*/  IADD3 R8, -R8, R140.reuse, RZ ;  /* 0x0000008c08087210 */ /* 0x080fe40007ffe1ff */
[----:B------:R-:W-:Y:S02]  /*1c660*/  IADD3 R140, -R6, R140, RZ ;  /* 0x0000008c068c7210 */ /* 0x000fe40007ffe1ff */
[----:B------:R-:W-:-:S02]  /*1c670*/  SHF.R.S32.HI R4, RZ, 0x2, R3 ;  /* 0x00000002ff047819 */ /* 0x000fc40000011403 */
[----:B------:R-:W-:Y:S02]  /*1c680*/  SHF.R.S32.HI R6, RZ, 0x1f, R3 ;  /* 0x0000001fff067819 */ /* 0x000fe40000011403 */
[----:B------:R-:W-:Y:S02]  /*1c690*/  SHF.R.S32.HI R5, RZ, 0x5, R5 ;  /* 0x00000005ff057819 */ /* 0x000fe40000011405 */
[----:B------:R-:W-:Y:S02]  /*1c6a0*/  LEA.HI R6, R6, R4, RZ, 0x3 ;  /* 0x0000000406067211 */ /* 0x000fe400078f18ff */
[----:B------:R-:W-:Y:S01]  /*1c6b0*/  FSETP.NE.FTZ.AND P6, PT, R136, RZ, PT ;  /* 0x000000ff8800720b */ /* 0x000fe20003fd5000 */
[C---:B-1----:R-:W-:Y:S01]  /*1c6c0*/  FMUL.FTZ R172, R0.reuse, R172 ;  /* 0x000000ac00ac7220 */ /* 0x042fe20000410000 */
[----:B------:R-:W-:Y:S01]  /*1c6d0*/  SHF.R.S32.HI R7, RZ, 0x3, R139 ;  /* 0x00000003ff077819 */ /* 0x000fe2000001148b */
[C---:B------:R-:W-:Y:S01]  /*1c6e0*/  FMUL.FTZ R173, R0.reuse, R173 ;  /* 0x000000ad00ad7220 */ /* 0x040fe20000410000 */
[----:B------:R-:W-:Y:S01]  /*1c6f0*/  LEA R8, R5, R8, 0x9 ;  /* 0x0000000805087211 */ /* 0x000fe200078e48ff */
[----:B------:R-:W-:Y:S01]  /*1c700*/  FMUL.FTZ R168, R0, R168 ;  /* 0x000000a800a87220 */ /* 0x000fe20000410000 */
[----:B------:R-:W-:Y:S01]  /*1c710*/  LOP3.LUT R5, R6, 0xfffffff8, RZ, 0xc0, !PT ;  /* 0xfffffff806057812 */ /* 0x000fe200078ec0ff */
[C---:B------:R-:W-:Y:S01]  /*1c720*/  FMUL.FTZ R169, R0.reuse, R169 ;  /* 0x000000a900a97220 */ /* 0x040fe20000410000 */
[----:B------:R-:W-:Y:S01]  /*1c730*/  ISETP.GE.AND P0, PT, R7, UR6, PT ;  /* 0x0000000607007c0c */ /* 0x000fe2000bf06270 */
        /* <DEDUP_REMOVED lines=30> */
[----:B------:R-:W1:Y:S01]  /*1c920*/  @P4 LDC R5, c[0x0][0x2e8] ;  /* 0x0000ba00ff054b82 */ /* 0x000e620000000800 */
[----:B------:R-:W-:Y:S01]  /*1c930*/  MOV R80, 0x20 ;  /* 0x0000002000507802 */ /* 0x000fe20000000f00 */
[----:B------:R-:W2:Y:S01]  /*1c940*/  @P6 MUFU.RCP R3, R136 ;  /* 0x0000008800036308 */ /* 0x000ea20000001000 */
[C---:B------:R-:W-:Y:S02]  /*1c950*/  SHF.L.U32 R21, R0.reuse, 0x6, RZ ;  /* 0x0000000600157819 */ /* 0x040fe400000006ff */
[----:B------:R-:W-:Y:S02]  /*1c960*/  R2P PR, R0, 0x6 ;  /* 0x0000000600007804 */ /* 0x000fe40000000000 */
[----:B------:R-:W-:Y:S02]  /*1c970*/  LOP3.LUT R21, R21, 0x1c0, RZ, 0xc0, !PT ;  /* 0x000001c015157812 */ /* 0x000fe400078ec0ff */
[----:B------:R-:W-:-:S02]  /*1c980*/  PLOP3.LUT P5, PT, PT, PT, UP0, 0x80, 0x0 ;  /* 0x000000000000781c */ /* 0x000fc40003faf008 */
[----:B------:R-:W-:Y:S02]  /*1c990*/  LOP3.LUT R4, R0, 0x1, RZ, 0xc0, !PT ;  /* 0x0000000100047812 */ /* 0x000fe400078ec0ff */
[----:B------:R3:W4:Y:S01]  /*1c9a0*/  @P4 MUFU.LG2 R0, R2 ;  /* 0x0000000200004308 */ /* 0x0007220000000c00 */
[----:B------:R-:W-:Y:S02]  /*1c9b0*/  LEA.HI R21, R21, R21, RZ, 0x1d ;  /* 0x0000001515157211 */ /* 0x000fe400078fe8ff */
[----:B------:R-:W-:Y:S02]  /*1c9c0*/  ISETP.NE.U32.AND P3, PT, R4, 0x1, PT ;  /* 0x000000010400780c */ /* 0x000fe40003f65070 */
        /* <DEDUP_REMOVED lines=10> */
[----:B------:R-:W-:-:S02]  /*1ca70*/  SEL R80, R80, 0xffffffe0, !P1 ;  /* 0xffffffe050507807 */ /* 0x000fc40004800000 */
[----:B------:R-:W-:Y:S01]  /*1ca80*/  SEL R67, R67, 0xffffffc0, !P2 ;  /* 0xffffffc043437807 */ /* 0x000fe20005000000 */
[----:B---34-:R-:W-:Y:S06]  /*1ca90*/  @P5 BRA `(.L_x_711) ;  /* 0x00000000001c5947 */ /* 0x018fec0003800000 */
[----:B------:R-:W2:Y:S01]  /*1caa0*/  S2UR UR9, SR_CTAID.Y ;  /* 0x00000000000979c3 */ /* 0x000ea20000002600 */
[----:B------:R-:W-:Y:S01]  /*1cab0*/  ULDC.64 UR4, c[0x0][0x290] ;  /* 0x0000a40000047ab9 */ /* 0x000fe20000000a00 */
[----:B--2---:R-:W-:Y:S02]  /*1cac0*/  USHF.R.S32.HI UR8, URZ, 0x1f, UR9 ;  /* 0x0000001f3f087899 */ /* 0x004fe40008011409 */
[----:B------:R-:W-:Y:S02]  /*1cad0*/  UIMAD.WIDE.U32 UR10, UR9, UR4, URZ ;  /* 0x00000004090a72a5 */ /* 0x000fe4000f8e003f */
[----:B------:R-:W-:-:S04]  /*1cae0*/  UIMAD UR8, UR8, UR4, URZ ;  /* 0x00000004080872a4 */ /* 0x000fc8000f8e023f */
[----:B------:R-:W-:-:S04]  /*1caf0*/  UIMAD UR8, UR9, UR5, UR8 ;  /* 0x00000005090872a4 */ /* 0x000fc8000f8e0208 */
[----:B------:R-:W-:-:S12]  /*1cb00*/  UIADD3 UR8, UR11, UR8, URZ ;  /* 0x000000080b087290 */ /* 0x000fd8000fffe03f */
.L_x_711:
[----:B------:R-:W-:Y:S01]  /*1cb10*/  ULDC.U8 UR4, c[0x0][0x3d8] ;  /* 0x0000f60000047ab9 */ /* 0x000fe20000000000 */
[----:B------:R-:W-:Y:S01]  /*1cb20*/  ULDC.U8 UR9, c[0x0][0x3d9] ;  /* 0x0000f64000097ab9 */ /* 0x000fe20000000000 */
[----:B------:R-:W-:Y:S01]  /*1cb30*/  ISETP.NE.AND P1, PT, RZ, UR4, PT ;  /* 0x00000004ff007c0c */ /* 0x000fe2000bf25270 */
[----:B------:R-:W-:Y:S01]  /*1cb40*/  @P4 FMUL.FTZ R0, R0, 0.69314718246459960938 ;  /* 0x3f31721800004820 */ /* 0x000fe20000410000 */
[----:B------:R-:W-:Y:S01]  /*1cb50*/  MOV R81, 0x7f800000 ;  /* 0x7f80000000517802 */ /* 0x000fe20000000f00 */
[C---:B------:R-:W-:Y:S01]  /*1cb60*/  FMUL.FTZ R158, R3.reuse, R158 ;  /* 0x0000009e039e7220 */ /* 0x040fe20000410000 */
[----:B------:R-:W-:Y:S01]  /*1cb70*/  P2R R4, PR, RZ, 0x2 ;  /* 0x00000002ff047803 */ /* 0x000fe20000000000 */
[C---:B------:R-:W-:Y:S01]  /*1cb80*/  FMUL.FTZ R18, R3.reuse, R159 ;  /* 0x0000009f03127220 */ /* 0x040fe20000410000 */
[----:B------:R-:W-:Y:S01]  /*1cb90*/  ISETP.NE.OR P1, PT, RZ, UR9, !P1 ;  /* 0x00000009ff007c0c */ /* 0x000fe2000cf25670 */
[----:B------:R-:W-:Y:S01]  /*1cba0*/  FMUL.FTZ R154, R3, R154 ;  /* 0x0000009a039a7220 */ /* 0x000fe20000410000 */
[----:B------:R-:W-:Y:S01]  /*1cbb0*/  FSETP.NE.FTZ.AND P5, PT, R137, RZ, PT ;  /* 0x000000ff8900720b */ /* 0x000fe20003fb5000 */
[----:B------:R-:W-:Y:S01]  /*1cbc0*/  FMUL.FTZ R15, R3, R155 ;  /* 0x0000009b030f7220 */ /* 0x000fe20000410000 */
[----:B-1----:R-:W-:Y:S01]  /*1cbd0*/  @P4 FFMA.FTZ R81, R135, R5, R0 ;  /* 0x0000000587514223 */ /* 0x002fe20000010000 */
[----:B------:R-:W-:Y:S01]  /*1cbe0*/  PLOP3.LUT P2, PT, PT, PT, PT, 0x8, 0x0 ;  /* 0x000000000000781c */ /* 0x000fe20003f4e170 */
[----:B------:R-:W-:Y:S01]  /*1cbf0*/  FMUL.FTZ R150, R3, R150 ;  /* 0x0000009603967220 */ /* 0x000fe20000410000 */
[----:B------:R-:W-:-:S06]  /*1cc00*/  CS2R R68, SRZ ;  /* 0x0000000000447805 */ /* 0x000fcc000001ff00 */
[----:B------:R-:W-:Y:S05]  /*1cc10*/  @P1 BRA `(.L_x_712) ;  /* 0x00000000001c1947 */ /* 0x000fea0003800000 */
[----:B------:R-:W1:Y:S01]  /*1cc20*/  S2UR UR5, SR_CTAID.Y ;  /* 0x00000000000579c3 */ /* 0x000e620000002600 */
[----:B------:R-:W-:Y:S01]  /*1cc30*/  ULDC UR4, c[0x0][0x2c4] ;  /* 0x0000b10000047ab9 */ /* 0x000fe20000000800 */
[----:B------:R-:W-:Y:S01]  /*1cc40*/  PLOP3.LUT P2, PT, PT, PT, PT, 0x80, 0x0 ;  /* 0x000000000000781c */ /* 0x000fe20003f4f070 */
[----:B-1----:R-:W-:-:S04]  /*1cc50*/  @!UP0 UIMAD UR16, UR5, UR4, URZ ;  /* 0x00000004051082a4 */ /* 0x002fc8000f8e023f */
[----:B------:R-:W-:Y:S02]  /*1cc60*/  USHF.R.S32.HI UR4, URZ, 0x1f, UR16 ;  /* 0x0000001f3f047899 */ /* 0x000fe40008011410 */
[----:B------:R-:W-:-:S04]  /*1cc70*/  IMAD.U32 R68, RZ, RZ, UR16 ;  /* 0x00000010ff447e24 */ /* 0x000fc8000f8e00ff */
[----:B------:R-:W-:-:S07]  /*1cc80*/  MOV R69, UR4 ;  /* 0x0000000400457c02 */ /* 0x000fce0008000f00 */
.L_x_712:
[----:B------:R-:W-:Y:S01]  /*1cc90*/  ISETP.NE.AND P1, PT, RZ, UR9, PT ;  /* 0x00000009ff007c0c */ /* 0x000fe2000bf25270 */
[----:B------:R-:W-:Y:S01]  /*1cca0*/  FMUL.FTZ R26, R3, R151 ;  /* 0x00000097031a7220 */ /* 0x000fe20000410000 */
[----:B------:R-:W-:Y:S01]  /*1ccb0*/  IADD3 R20, R21, -0x10, RZ ;  /* 0xfffffff015147810 */ /* 0x000fe20007ffe0ff */
[----:B------:R-:W-:Y:S01]  /*1ccc0*/  FMUL.FTZ R146, R3, R146 ;  /* 0x0000009203927220 */ /* 0x000fe20000410000 */
[----:B------:R-:W-:Y:S01]  /*1ccd0*/  @P3 IADD3 R20, R21, 0x10, RZ ;  /* 0x0000001015143810 */ /* 0x000fe20007ffe0ff */
[C---:B------:R-:W-:Y:S01]  /*1cce0*/  FMUL.FTZ R50, R3.reuse, R147 ;  /* 0x0000009303327220 */ /* 0x040fe20000410000 */
[----:B------:R-:W-:Y:S01]  /*1ccf0*/  ISETP.NE.AND P3, PT, R4, RZ, PT ;  /* 0x000000ff0400720c */ /* 0x000fe20003f65270 */
[C---:B------:R-:W-:Y:S01]  /*1cd00*/  FMUL.FTZ R70, R3.reuse, R70 ;  /* 0x0000004603467220 */ /* 0x040fe20000410000 */
[----:B------:R-:W-:Y:S01]  /*1cd10*/  PLOP3.LUT P4, PT, PT, PT, PT, 0x8, 0x0 ;  /* 0x000000000000781c */ /* 0x000fe20003f8e170 */
[C---:B------:R-:W-:Y:S01]  /*1cd20*/  FMUL.FTZ R46, R3.reuse, R71 ;  /* 0x00000047032e7220 */ /* 0x040fe20000410000 */
[----:B------:R-:W-:Y:S01]  /*1cd30*/  MOV R0, 0x3f800000 ;  /* 0x3f80000000007802 */ /* 0x000fe20000000f00 */
[C---:B------:R-:W-:Y:S01]  /*1cd40*/  FMUL.FTZ R82, R3.reuse, R82 ;  /* 0x0000005203527220 */ /* 0x040fe20000410000 */
[----:B------:R-:W-:Y:S01]  /*1cd50*/  MOV R2, 0x3f800000 ;  /* 0x3f80000000027802 */ /* 0x000fe20000000f00 */
[C---:B------:R-:W-:Y:S01]  /*1cd60*/  FMUL.FTZ R42, R3.reuse, R83 ;  /* 0x00000053032a7220 */ /* 0x040fe20000410000 */
[----:B------:R-:W-:Y:S01]  /*1cd70*/  @!P1 PLOP3.LUT P4, PT, P3, PT, PT, 0x80, 0x0 ;  /* 0x000000000000981c */ /* 0x000fe20001f8f070 */
[C---:B------:R-:W-:Y:S01]  /*1cd80*/  FMUL.FTZ R86, R3.reuse, R86 ;  /* 0x0000005603567220 */ /* 0x040fe20000410000 */
        /* <DEDUP_REMOVED lines=15> */
[----:B------:R-:W-:Y:S01]  /*1ce80*/  BSSY B0, `(.L_x_713) ;  /* 0x000012c000007945 */ /* 0x000fe20003800000 */
[----:B------:R-:W-:-:S02]  /*1ce90*/  F2FP.BF16.F32.PACK_AB R4, R175, R174 ;  /* 0x000000aeaf04723e */ /* 0x000fc400000010ff */
        /* <DEDUP_REMOVED lines=90> */
[----:B-1----:R-:W-:Y:S02]  /*1d440*/  IADD3 R5, R67, R20, RZ ;  /* 0x0000001443057210 */ /* 0x002fe40007ffe0ff */
[----:B------:R-:W-:Y:S02]  /*1d450*/  F2FP.BF16.F32.PACK_AB R17, R17, R188 ;  /* 0x000000bc1111723e */ /* 0x000fe400000010ff */
[----:B--2---:R-:W-:-:S02]  /*1d460*/  IADD3 R0, R21, R80, RZ ;  /* 0x0000005015007210 */ /* 0x004fc40007ffe0ff */
[----:B------:R-:W-:Y:S01]  /*1d470*/  F2FP.BF16.F32.PACK_AB R25, R191, R25 ;  /* 0x00000019bf19723e */ /* 0x000fe200000010ff */
[----:B---3--:R-:W-:Y:S02]  /*1d480*/  IMAD.IADD R13, R80, 0x1, R20 ;  /* 0x00000001500d7824 */ /* 0x008fe400078e0214 */
[----:B------:R1:W-:Y:S01]  /*1d490*/  STS [R0], R10 ;  /* 0x0000000a00007388 */ /* 0x0003e20000000800 */
[----:B------:R-:W-:Y:S02]  /*1d4a0*/  F2FP.BF16.F32.PACK_AB R24, R24, R184 ;  /* 0x000000b81818723e */ /* 0x000fe400000010ff */
[-C--:B----4-:R-:W-:Y:S01]  /*1d4b0*/  IADD3 R3, R21, R67.reuse, RZ ;  /* 0x0000004315037210 */ /* 0x090fe20007ffe0ff */
[----:B------:R-:W-:Y:S01]  /*1d4c0*/  STS [R0+0x400], R9 ;  /* 0x0004000900007388 */ /* 0x000fe20000000800 */
[----:B------:R-:W-:Y:S02]  /*1d4d0*/  F2FP.BF16.F32.PACK_AB R28, R187, R28 ;  /* 0x0000001cbb1c723e */ /* 0x000fe400000010ff */
[----:B------:R-:W-:Y:S01]  /*1d4e0*/  F2FP.BF16.F32.PACK_AB R27, R27, R148 ;  /* 0x000000941b1b723e */ /* 0x000fe200000010ff */
[----:B------:R2:W-:Y:S01]  /*1d4f0*/  STS [R13], R7 ;  /* 0x000000070d007388 */ /* 0x0005e20000000800 */
[----:B------:R-:W-:Y:S01]  /*1d500*/  F2FP.BF16.F32.PACK_AB R26, R26, R150 ;  /* 0x000000961a1a723e */ /* 0x000fe200000010ff */
[----:B-----5:R-:W3:Y:S01]  /*1d510*/  @P3 LDC R12, c[0x0][0x2e8] ;  /* 0x0000ba00ff0c3b82 */ /* 0x020ee20000000800 */
[----:B------:R-:W-:Y:S01]  /*1d520*/  IADD3 R2, R0, R67, RZ ;  /* 0x0000004300027210 */ /* 0x000fe20007ffe0ff */
[----:B------:R4:W-:Y:S01]  /*1d530*/  STS [R13+0x400], R6 ;  /* 0x000400060d007388 */ /* 0x0009e20000000800 */
[----:B------:R-:W-:-:S02]  /*1d540*/  F2FP.BF16.F32.PACK_AB R51, R51, R144 ;  /* 0x000000903333723e */ /* 0x000fc400000010ff */
[----:B------:R-:W-:Y:S01]  /*1d550*/  F2FP.BF16.F32.PACK_AB R50, R50, R146 ;  /* 0x000000923232723e */ /* 0x000fe200000010ff */
[----:B------:R5:W-:Y:S01]  /*1d560*/  STS [R0+0x2000], R8 ;  /* 0x0020000800007388 */ /* 0x000be20000000800 */
[----:B------:R-:W-:Y:S01]  /*1d570*/  IADD3 R4, R13, R67, RZ ;  /* 0x000000430d047210 */ /* 0x000fe20007ffe0ff */
[----:B------:R-:W3:Y:S01]  /*1d580*/  @!P1 LDC R11, c[0x0][0x270] ;  /* 0x00009c00ff0b9b82 */ /* 0x000ee20000000800 */
[----:B------:R-:W-:Y:S01]  /*1d590*/  F2FP.BF16.F32.PACK_AB R53, R53, R180 ;  /* 0x000000b43535723e */ /* 0x000fe200000010ff */
[----:B------:R-:W-:Y:S01]  /*1d5a0*/  STS [R0+0x2400], R14 ;  /* 0x0024000e00007388 */ /* 0x000fe20000000800 */
[----:B------:R-:W-:Y:S02]  /*1d5b0*/  F2FP.BF16.F32.PACK_AB R52, R183, R52 ;  /* 0x00000034b734723e */ /* 0x000fe400000010ff */
[----:B------:R-:W-:Y:S01]  /*1d5c0*/  F2FP.BF16.F32.PACK_AB R49, R49, R176 ;  /* 0x000000b03131723e */ /* 0x000fe200000010ff */
[----:B------:R-:W-:Y:S01]  /*1d5d0*/  STS [R13+0x2000], R23 ;  /* 0x002000170d007388 */ /* 0x000fe20000000800 */
[----:B------:R-:W-:Y:S01]  /*1d5e0*/  F2FP.BF16.F32.PACK_AB R48, R179, R48 ;  /* 0x00000030b330723e */ /* 0x000fe200000010ff */
[----:B-1----:R-:W1:Y:S01]  /*1d5f0*/  @P6 LDC R10, c[0x0][0x2e8] ;  /* 0x0000ba00ff0a6b82 */ /* 0x002e620000000800 */
[----:B------:R-:W-:Y:S01]  /*1d600*/  F2FP.BF16.F32.PACK_AB R47, R47, R29 ;  /* 0x0000001d2f2f723e */ /* 0x000fe200000010ff */
[----:B------:R-:W-:Y:S01]  /*1d610*/  STS [R13+0x2400], R22 ;  /* 0x002400160d007388 */ /* 0x000fe20000000800 */
        /* <DEDUP_REMOVED lines=9> */
[----:B------:R3:W-:Y:S01]  /*1d6b0*/  STS [R5], R16 ;  /* 0x0000001005007388 */ /* 0x0007e20000000800 */
[----:B------:R-:W-:Y:S01]  /*1d6c0*/  F2FP.BF16.F32.PACK_AB R40, R79, R40 ;  /* 0x000000284f28723e */ /* 0x000fe200000010ff */
[----:B----4-:R-:W4:Y:S01]  /*1d6d0*/  @!P1 LDC R6, c[0x0][0x2c4] ;  /* 0x0000b100ff069b82 */ /* 0x010f220000000800 */
[----:B------:R-:W-:Y:S01]  /*1d6e0*/  F2FP.BF16.F32.PACK_AB R39, R39, R84 ;  /* 0x000000542727723e */ /* 0x000fe200000010ff */
[----:B------:R-:W-:Y:S01]  /*1d6f0*/  STS [R5+0x400], R15 ;  /* 0x0004000f05007388 */ /* 0x000fe20000000800 */
[----:B------:R-:W-:-:S02]  /*1d700*/  F2FP.BF16.F32.PACK_AB R38, R38, R86 ;  /* 0x000000562626723e */ /* 0x000fc400000010ff */
[----:B------:R-:W-:Y:S01]  /*1d710*/  F2FP.BF16.F32.PACK_AB R35, R35, R96 ;  /* 0x000000602323723e */ /* 0x000fe200000010ff */
[----:B------:R1:W-:Y:S01]  /*1d720*/  STS [R3+0x2000], R17 ;  /* 0x0020001103007388 */ /* 0x0003e20000000800 */
[----:B------:R-:W-:Y:S01]  /*1d730*/  F2FP.BF16.F32.PACK_AB R34, R34, R98 ;  /* 0x000000622222723e */ /* 0x000fe200000010ff */
[----:B-----5:R-:W5:Y:S01]  /*1d740*/  @P1 LDC.64 R8, c[0x0][0x2c0] ;  /* 0x0000b000ff081b82 */ /* 0x020f620000000a00 */
        /* <DEDUP_REMOVED lines=15> */
[----:B------:R-:W-:Y:S01]  /*1d840*/  F2FP.BF16.F32.PACK_AB R61, R107, R61 ;  /* 0x0000003d6b3d723e */ /* 0x000fe200000010ff */
[----:B---3--:R-:W-:Y:S01]  /*1d850*/  IMAD.MOV.U32 R16, RZ, RZ, 0x7f800000 ;  /* 0x7f800000ff107424 */ /* 0x008fe200078e00ff */
        /* <DEDUP_REMOVED lines=15> */
[----:B------:R-:W-:Y:S01]  /*1d950*/  @!P1 MOV R7, 0x1 ;  /* 0x0000000100079802 */ /* 0x000fe20000000f00 */
[----:B------:R-:W-:Y:S01]  /*1d960*/  STS [R4+0x2400], R48 ;  /* 0x0024003004007388 */ /* 0x000fe20000000800 */
[----:B------:R-:W-:Y:S02]  /*1d970*/  MOV R19, 0x7f800000 ;  /* 0x7f80000000137802 */ /* 0x000fe40000000f00 */
[----:B-1----:R-:W-:Y:S01]  /*1d980*/  MOV R17, 0x7f800000 ;  /* 0x7f80000000117802 */ /* 0x002fe20000000f00 */
        /* <DEDUP_REMOVED lines=15> */
[----:B-1----:R-:W-:-:S03]  /*1da80*/  SHF.R.S32.HI R20, RZ, 0x3, R141 ;  /* 0x00000003ff147819 */ /* 0x002fc6000001148d */
[----:B------:R-:W-:Y:S04]  /*1da90*/  STS [R13+0x6000], R33 ;  /* 0x006000210d007388 */ /* 0x000fe80000000800 */
[----:B------:R-:W-:Y:S04]  /*1daa0*/  STS [R13+0x6400], R32 ;  /* 0x006400200d007388 */ /* 0x000fe80000000800 */
[----:B------:R-:W-:Y:S04]  /*1dab0*/  STS [R3+0x4000], R31 ;  /* 0x0040001f03007388 */ /* 0x000fe80000000800 */
[----:B------:R-:W-:Y:S04]  /*1dac0*/  STS [R3+0x4400], R30 ;  /* 0x0044001e03007388 */ /* 0x000fe80000000800 */
[----:B------:R-:W-:Y:S04]  /*1dad0*/  STS [R5+0x4000], R29 ;  /* 0x0040001d05007388 */ /* 0x000fe80000000800 */
[----:B------:R-:W-:Y:S01]  /*1dae0*/  STS [R5+0x4400], R60 ;  /* 0x0044003c05007388 */ /* 0x000fe20000000800 */
[----:B---3--:R-:W-:-:S02]  /*1daf0*/  @P1 IMAD.MOV.U32 R0, RZ, RZ, 0x1 ;  /* 0x00000001ff001424 */ /* 0x008fc400078e00ff */
[----:B----4-:R-:W-:Y:S01]  /*1db00*/  @!P1 IMAD R0, R6, R11, RZ ;  /* 0x0000000b06009224 */ /* 0x010fe200078e02ff */
[----:B------:R-:W-:Y:S01]  /*1db10*/  STS [R3+0x6000], R62 ;  /* 0x0060003e03007388 */ /* 0x000fe20000000800 */
[----:B------:R-:W-:Y:S03]  /*1db20*/  @P5 MUFU.LG2 R11, R137 ;  /* 0x00000089000b5308 */ /* 0x000fe60000000c00 */
[----:B------:R1:W-:Y:S04]  /*1db30*/  STS [R3+0x6400], R61 ;  /* 0x0064003d03007388 */ /* 0x0003e80000000800 */
[----:B------:R-:W-:Y:S04]  /*1db40*/  STS [R5+0x6000], R59 ;  /* 0x0060003b05007388 */ /* 0x000fe80000000800 */
[----:B------:R3:W-:Y:S04]  /*1db50*/  STS [R5+0x6400], R58 ;  /* 0x0064003a05007388 */ /* 0x0007e80000000800 */
[----:B------:R-:W-:Y:S04]  /*1db60*/  STS [R2+0x4000], R57 ;  /* 0x0040003902007388 */ /* 0x000fe80000000800 */
[----:B------:R-:W-:Y:S04]  /*1db70*/  STS [R2+0x4400], R56 ;  /* 0x0044003802007388 */ /* 0x000fe80000000800 */
[----:B------:R-:W-:Y:S04]  /*1db80*/  STS [R4+0x4000], R55 ;  /* 0x0040003704007388 */ /* 0x000fe80000000800 */
[----:B------:R-:W-:Y:S01]  /*1db90*/  STS [R4+0x4400], R54 ;  /* 0x0044003604007388 */ /* 0x000fe20000000800 */
[----:B-1----:R-:W-:-:S03]  /*1dba0*/  LEA.HI.SX32 R3, R139, 0x10, 0x1d ;  /* 0x000000108b037811 */ /* 0x002fc600078feaff */
[----:B------:R-:W-:Y:S01]  /*1dbb0*/  STS [R2+0x6000], R66 ;  /* 0x0060004202007388 */ /* 0x000fe20000000800 */
[----:B------:R-:W-:-:S03]  /*1dbc0*/  ISETP.GE.AND P4, PT, R3, UR6, PT ;  /* 0x0000000603007c0c */ /* 0x000fc6000bf86270 */
[----:B------:R5:W-:Y:S01]  /*1dbd0*/  STS [R2+0x6400], R65 ;  /* 0x0064004102007388 */ /* 0x000be20000000800 */
[----:B---3--:R-:W1:Y:S03]  /*1dbe0*/  @P6 MUFU.LG2 R5, R136 ;  /* 0x0000008800056308 */ /* 0x008e660000000c00 */
[----:B------:R-:W-:Y:S04]  /*1dbf0*/  STS [R4+0x6000], R64 ;  /* 0x0060004004007388 */ /* 0x000fe80000000800 */
[----:B------:R1:W-:Y:S01]  /*1dc00*/  STS [R4+0x6400], R63 ;  /* 0x0064003f04007388 */ /* 0x0003e20000000800 */
[----:B------:R-:W-:Y:S06]  /*1dc10*/  BAR.SYNC.DEFER_BLOCKING 0x0 ;  /* 0x0000000000007b1d */ /* 0x000fec0000010000 */
[----:B------:R-:W3:Y:S01]  /*1dc20*/  S2R R13, SR_CTAID.Y ;  /* 0x00000000000d7919 */ /* 0x000ee20000002600 */
[----:B------:R-:W4:Y:S01]  /*1dc30*/  S2R R28, SR_CTAID.Z ;  /* 0x00000000001c7919 */ /* 0x000f220000002700 */
[----:B-----5:R-:W-:Y:S01]  /*1dc40*/  @P1 IMAD R2, R9, R8, RZ ;  /* 0x0000000809021224 */ /* 0x020fe200078e02ff */
[----:B------:R-:W-:Y:S01]  /*1dc50*/  @!P1 MOV R2, R6 ;  /* 0x0000000600029202 */ /* 0x000fe20000000f00 */
[----:B------:R-:W5:Y:S01]  /*1dc60*/  @P5 LDC R9, c[0x0][0x2e8] ;  /* 0x0000ba00ff095b82 */ /* 0x000f620000000800 */
[----:B------:R-:W2:Y:S01]  /*1dc70*/  @P3 MUFU.LG2 R8, R138 ;  /* 0x0000008a00083308 */ /* 0x000ea20000000c00 */
[----:B-1----:R-:W-:Y:S01]  /*1dc80*/  @P6 FMUL.FTZ R4, R5, 0.69314718246459960938 ;  /* 0x3f31721805046820 */ /* 0x002fe20000410000 */
[----:B------:R1:W1:Y:S03]  /*1dc90*/  LDS.128 R24, [R243+0x3800] ;  /* 0x00380000f3187984 */ /* 0x0002660000000c00 */
[----:B------:R-:W-:Y:S01]  /*1dca0*/  @P6 FFMA.FTZ R19, R134, R10, R4 ;  /* 0x0000000a86136223 */ /* 0x000fe20000010004 */
[----:B------:R-:W-:Y:S01]  /*1dcb0*/  LOP3.LUT P6, RZ, R140, 0x3, RZ, 0xc0, !PT ;  /* 0x000000038cff7812 */ /* 0x000fe200078cc0ff */
[----:B------:R-:W-:Y:S01]  /*1dcc0*/  @P5 FMUL.FTZ R4, R11, 0.69314718246459960938 ;  /* 0x3f3172180b045820 */ /* 0x000fe20000410000 */
[----:B--2---:R-:W-:-:S04]  /*1dcd0*/  @P3 FMUL.FTZ R5, R8, 0.69314718246459960938 ;  /* 0x3f31721808053820 */ /* 0x004fc80000410000 */
[----:B------:R-:W-:Y:S01]  /*1dce0*/  @P3 FFMA.FTZ R17, R132, R12, R5 ;  /* 0x0000000c84113223 */ /* 0x000fe20000010005 */
[----:B-----5:R-:W-:Y:S01]  /*1dcf0*/  @P5 FFMA.FTZ R16, R133, R9, R4 ;  /* 0x0000000985105223 */ /* 0x020fe20000010004 */
[----:B---3--:R-:W-:Y:S01]  /*1dd00*/  IMAD R3, R13, R0, RZ ;  /* 0x000000000d037224 */ /* 0x008fe200078e02ff */
[----:B------:R-:W-:-:S04]  /*1dd10*/  IADD3 R0, R20, 0x20, RZ ;  /* 0x0000002014007810 */ /* 0x000fc80007ffe0ff */
[----:B------:R-:W-:Y:S02]  /*1dd20*/  SEL R3, R3, RZ, !P2 ;  /* 0x000000ff03037207 */ /* 0x000fe40005000000 */
[----:B------:R-:W-:Y:S01]  /*1dd30*/  ISETP.GE.AND P2, PT, R0, UR14, PT ;  /* 0x0000000e00007c0c */ /* 0x000fe2000bf46270 */
[----:B------:R-:W-:Y:S02]  /*1dd40*/  IMAD R0, R7, UR7, RZ ;  /* 0x0000000707007c24 */ /* 0x000fe4000f8e02ff */
[----:B----4-:R-:W-:Y:S01]  /*1dd50*/  IMAD R2, R28, R2, R3 ;  /* 0x000000021c027224 */ /* 0x010fe200078e0203 */
[----:B------:R-:W-:Y:S02]  /*1dd60*/  IADD3 R3, R20, 0x30, RZ ;  /* 0x0000003014037810 */ /* 0x000fe40007ffe0ff */
[----:B------:R-:W-:Y:S02]  /*1dd70*/  SHF.L.U32 R0, R0, 0x7, RZ ;  /* 0x0000000700007819 */ /* 0x000fe400000006ff */
[----:B------:R-:W-:-:S02]  /*1dd80*/  ISETP.GE.AND P1, PT, R3, UR14, PT ;  /* 0x0000000e03007c0c */ /* 0x000fc4000bf26270 */
[----:B------:R-:W-:Y:S02]  /*1dd90*/  SHF.R.S32.HI R3, RZ, 0x1f, R0 ;  /* 0x0000001fff037819 */ /* 0x000fe40000011400 */
[--C-:B------:R-:W-:Y:S02]  /*1dda0*/  IADD3 R5, P5, P3, R0, R68, R2.reuse ;  /* 0x0000004400057210 */ /* 0x100fe40007bbe002 */
[----:B------:R-:W-:-:S04]  /*1ddb0*/  SHF.R.S32.HI R0, RZ, 0x1f, R2 ;  /* 0x0000001fff007819 */ /* 0x000fc80000011402 */
[----:B------:R-:W-:Y:S01]  /*1ddc0*/  IADD3.X R4, R3, R69, R0, P5, P3 ;  /* 0x0000004503047210 */ /* 0x000fe20002fe6400 */
[----:B-1----:R-:W-:Y:S06]  /*1ddd0*/  @P6 BRA `(.L_x_714) ;  /* 0x0000000000d86947 */ /* 0x002fec0003800000 */
[----:B------:R-:W1:Y:S01]  /*1dde0*/  S2R R6, SR_TID.X ;  /* 0x0000000000067919 */ /* 0x000e620000002100 */
[----:B------:R-:W-:Y:S02]  /*1ddf0*/  P2R R22, PR, RZ, 0x1 ;  /* 0x00000001ff167803 */ /* 0x000fe40000000000 */
[----:B------:R-:W-:Y:S02]  /*1de00*/  P2R R18, PR, RZ, 0x2 ;  /* 0x00000002ff127803 */ /* 0x000fe40000000000 */
[----:B-1----:R-:W-:-:S04]  /*1de10*/  SHF.R.S32.HI R2, RZ, 0x1f, R6 ;  /* 0x0000001fff027819 */ /* 0x002fc80000011406 */
[----:B------:R-:W-:-:S04]  /*1de20*/  LEA.HI R2, R2, R6, RZ, 0x5 ;  /* 0x0000000602027211 */ /* 0x000fc800078f28ff */
[----:B------:R-:W-:Y:S02]  /*1de30*/  SHF.R.S32.HI R0, RZ, 0x5, R2 ;  /* 0x00000005ff007819 */ /* 0x000fe40000011402 */
[----:B------:R-:W-:Y:S02]  /*1de40*/  LOP3.LUT R2, R2, 0xffffffe0, RZ, 0xc0, !PT ;  /* 0xffffffe002027812 */ /* 0x000fe400078ec0ff */
[----:B------:R-:W-:-:S03]  /*1de50*/  SHF.R.S32.HI R3, RZ, 0x1f, R0 ;  /* 0x0000001fff037819 */ /* 0x000fc60000011400 */
[----:B------:R-:W-:Y:S01]  /*1de60*/  IMAD.IADD R2, R6, 0x1, -R2 ;  /* 0x0000000106027824 */ /* 0x000fe200078e0a02 */
[----:B------:R-:W-:-:S04]  /*1de70*/  LEA.HI R3, R3, R0, RZ, 0x2 ;  /* 0x0000000003037211 */ /* 0x000fc800078f10ff */
[----:B------:R-:W-:Y:S02]  /*1de80*/  SHF.R.S32.HI R6, RZ, 0x1f, R2 ;  /* 0x0000001fff067819 */ /* 0x000fe40000011402 */
[----:B------:R-:W-:Y:S02]  /*1de90*/  LOP3.LUT R3, R3, 0xfffffffc, RZ, 0xc0, !PT ;  /* 0xfffffffc03037812 */ /* 0x000fe400078ec0ff */
[----:B------:R-:W-:-:S03]  /*1dea0*/  LEA.HI R2, R6, R2, RZ, 0x2 ;  /* 0x0000000206027211 */ /* 0x000fc600078f10ff */
[----:B------:R-:W-:Y:S01]  /*1deb0*/  IMAD.IADD R3, R0, 0x1, -R3 ;  /* 0x0000000100037824 */ /* 0x000fe200078e0a03 */
        /* <DEDUP_REMOVED lines=40> */
.L_x_714:
[----:B------:R-:W-:Y:S05]  /*1e140*/  BSYNC B0 ;  /* 0x0000000000007941 */ /* 0x000fea0003800000 */
.L_x_713:
[----:B------:R1:W5:Y:S01]  /*1e150*/  LDL R29, [R1+0x34] ;  /* 0x00003400011d7983 */ /* 0x0003620000100800 */
[C---:B--2---:R-:W-:Y:S01]  /*1e160*/  VIADD R3, R20.reuse, 0x40 ;  /* 0x0000004014037836 */ /* 0x044fe20000000000 */
[----:B------:R-:W-:Y:S01]  /*1e170*/  SHF.R.S32.HI R4, RZ, 0x1f, R23 ;  /* 0x0000001fff047819 */ /* 0x000fe20000011417 */
[----:B------:R-:W-:Y:S01]  /*1e180*/  VIADD R0, R20, 0x50 ;  /* 0x0000005014007836 */ /* 0x000fe20000000000 */
[----:B------:R1:W2:Y:S01]  /*1e190*/  LDS.128 R16, [R243] ;  /* 0x00000000f3107984 */ /* 0x0002a20000000c00 */
[----:B------:R-:W-:Y:S01]  /*1e1a0*/  IADD3 R2, P3, R23, UR10, RZ ;  /* 0x0000000a17027c10 */ /* 0x000fe2000ff7e0ff */
[----:B------:R-:W-:Y:S01]  /*1e1b0*/  ULDC.64 UR4, c[0x0][0x2a0] ;  /* 0x0000a80000047ab9 */ /* 0x000fe20000000a00 */
[----:B------:R-:W-:Y:S01]  /*1e1c0*/  SHF.R.S32.HI R5, RZ, 0x1f, R28 ;  /* 0x0000001fff057819 */ /* 0x000fe2000001141c */
[----:B------:R1:W3:Y:S01]  /*1e1d0*/  LDS.128 R12, [R243+0x4000] ;  /* 0x00400000f30c7984 */ /* 0x0002e20000000c00 */
[----:B------:R-:W-:Y:S01]  /*1e1e0*/  ISETP.GE.AND P5, PT, R3, UR14, PT ;  /* 0x0000000e03007c0c */ /* 0x000fe2000bfa6270 */
[----:B------:R-:W-:Y:S01]  /*1e1f0*/  BSSY B0, `(.L_x_715) ;  /* 0x000001a000007945 */ /* 0x000fe20003800000 */
[----:B------:R-:W-:Y:S01]  /*1e200*/  IADD3.X R3, R4, UR8, RZ, P3, !PT ;  /* 0x0000000804037c10 */ /* 0x000fe20009ffe4ff */
[----:B------:R-:W-:Y:S01]  /*1e210*/  VIADD R22, R20, 0x60 ;  /* 0x0000006014167836 */ /* 0x000fe20000000000 */
[----:B------:R-:W-:Y:S01]  /*1e220*/  ISETP.GE.AND P3, PT, R0, UR14, PT ;  /* 0x0000000e00007c0c */ /* 0x000fe2000bf66270 */
[----:B------:R-:W-:Y:S01]  /*1e230*/  IMAD R0, R5, UR4, RZ ;  /* 0x0000000405007c24 */ /* 0x000fe2000f8e02ff */
[----:B------:R-:W-:Y:S01]  /*1e240*/  SHF.R.S32.HI R21, RZ, 0x1f, R20 ;  /* 0x0000001fff157819 */ /* 0x000fe20000011414 */
[----:B------:R-:W-:Y:S01]  /*1e250*/  IMAD.WIDE.U32 R10, R28, UR4, R2 ;  /* 0x000000041c0a7c25 */ /* 0x000fe2000f8e0002 */
[----:B------:R-:W-:-:S03]  /*1e260*/  MOV R6, UR17 ;  /* 0x0000001100067c02 */ /* 0x000fc60008000f00 */
[----:B------:R-:W-:Y:S02]  /*1e270*/  IMAD R0, R28, UR5, R0 ;  /* 0x000000051c007c24 */ /* 0x000fe4000f8e0200 */
[----:B------:R-:W-:-:S03]  /*1e280*/  IMAD.WIDE R6, R6, 0x80, R20 ;  /* 0x0000008006067825 */ /* 0x000fc600078e0214 */
[----:B------:R-:W-:Y:S01]  /*1e290*/  IADD3 R9, R0, R11, RZ ;  /* 0x0000000b00097210 */ /* 0x000fe20007ffe0ff */
        /* <DEDUP_REMOVED lines=15> */
.L_x_716:
[----:B------:R-:W-:Y:S05]  /*1e390*/  BSYNC B0 ;  /* 0x0000000000007941 */ /* 0x000fea0003800000 */
.L_x_715:
        /* <DEDUP_REMOVED lines=23> */
.L_x_718:
[----:B------:R-:W-:Y:S05]  /*1e510*/  BSYNC B0 ;  /* 0x0000000000007941 */ /* 0x000fea0003800000 */
.L_x_717:
        /* <DEDUP_REMOVED lines=22> */
.L_x_720:
[----:B------:R-:W-:Y:S05]  /*1e680*/  BSYNC B0 ;  /* 0x0000000000007941 */ /* 0x000fea0003800000 */
.L_x_719:
        /* <DEDUP_REMOVED lines=21> */
.L_x_722:
[----:B------:R-:W-:Y:S05]  /*1e7e0*/  BSYNC B0 ;  /* 0x0000000000007941 */ /* 0x000fea0003800000 */
.L_x_721:
        /* <DEDUP_REMOVED lines=21> */
.L_x_724:
[----:B------:R-:W-:Y:S05]  /*1e940*/  BSYNC B0 ;  /* 0x0000000000007941 */ /* 0x000fea0003800000 */
.L_x_723:
        /* <DEDUP_REMOVED lines=21> */
.L_x_726:
[----:B------:R-:W-:Y:S05]  /*1eaa0*/  BSYNC B0 ;  /* 0x0000000000007941 */ /* 0x000fea0003800000 */
.L_x_725:
        /* <DEDUP_REMOVED lines=21> */
.L_x_728:
[----:B------:R-:W-:Y:S05]  /*1ec00*/  BSYNC B0 ;  /* 0x0000000000007941 */ /* 0x000fea0003800000 */
.L_x_727:
[----:B-1----:R1:W1:Y:S01]  /*1ec10*/  LDS.128 R12, [R243+0x7800] ;  /* 0x00780000f30c7984 */ /* 0x0022620000000c00 */
        /* <DEDUP_REMOVED lines=20> */
.L_x_729:
        /* <DEDUP_REMOVED lines=10> */
.L_x_2925:


//--------------------- .text._ZN5flash16flash_fwd_kernelI23Flash_fwd_kernel_traitsILi128ELi128ELi64ELi4ELb0ELb0EN7cutlass10bfloat16_tE19Flash_kernel_traitsILi128ELi128ELi64ELi4ES3_EELb0ELb0ELb1ELb0ELb0ELb0ELb1ELb0EEEvNS_16Flash_fwd_paramsE --------------------------
	.section	.text._ZN5flash16flash_fwd_kernelI23Flash_fwd_kernel_traitsILi128ELi128ELi64ELi4ELb0ELb0EN7cutlass10bfloat16_tE19Flash_kernel_traitsILi128ELi128ELi64ELi4ES3_EELb0ELb0ELb1ELb0ELb0ELb0ELb1ELb0EEEvNS_16Flash_fwd_paramsE,"ax",@progbits
	.align	128
        .global         _ZN5flash16flash_fwd_kernelI23Flash_fwd_kernel_traitsILi128ELi128ELi64ELi4ELb0ELb0EN7cutlass10bfloat16_tE19Flash_kernel_traitsILi128ELi128ELi64ELi4ES3_EELb0ELb0ELb1ELb0ELb0ELb0ELb1ELb0EEEvNS_16Flash_fwd_paramsE
        .type           _ZN5flash16flash_fwd_kernelI23Flash_fwd_kernel_traitsILi128ELi128ELi64ELi4ELb0ELb0EN7cutlass10bfloat16_tE19Flash_kernel_traitsILi128ELi128ELi64ELi4ES3_EELb0ELb0ELb1ELb0ELb0ELb0ELb1ELb0EEEvNS_16Flash_fwd_paramsE,@function
        .size           _ZN5flash16flash_fwd_kernelI23Flash_fwd_kernel_traitsILi128ELi128ELi64ELi4ELb0ELb0EN7cutlass10bfloat16_tE19Flash_kernel_traitsILi128ELi128ELi64ELi4ES3_EELb0ELb0ELb1ELb0ELb0ELb0ELb1ELb0EEEvNS_16Flash_fwd_paramsE,(.L_x_2926 - _ZN5flash16flash_fwd_kernelI23Flash_fwd_kernel_traitsILi128ELi128ELi64ELi4ELb0ELb0EN7cutlass10bfloat16_tE19Flash_kernel_traitsILi128ELi128ELi64ELi4ES3_EELb0ELb0ELb1ELb0ELb0ELb0ELb1ELb0EEEvNS_16Flash_fwd_paramsE)
        .other          _ZN5flash16flash_fwd_kernelI23Flash_fwd_kernel_traitsILi128ELi128ELi64ELi4ELb0ELb0EN7cutlass10bfloat16_tE19Flash_kernel_traitsILi128ELi128ELi64ELi4ES3_EELb0ELb0ELb1ELb0ELb0ELb0ELb1ELb0EEEvNS_16Flash_fwd_paramsE,@"STO_CUDA_ENTRY STV_DEFAULT"
_ZN5flash16flash_fwd_kernelI23Flash_fwd_kernel_traitsILi128ELi128ELi64ELi4ELb0ELb0EN7cutlass10bfloat16_tE19Flash_kernel_traitsILi128ELi128ELi64ELi4ES3_EELb0ELb0ELb1ELb0ELb0ELb0ELb1ELb0EEEvNS_16Flash_fwd_paramsE:
.text._ZN5flash16flash_fwd_kernelI23Flash_fwd_kernel_traitsILi128ELi128ELi64ELi4ELb0ELb0EN7cutlass10bfloat16_tE19Flash_kernel_traitsILi128ELi128ELi64ELi4ES3_EELb0ELb0ELb1ELb0ELb0ELb0ELb1ELb0EEEvNS_16Flash_fwd_paramsE:
        /* <DEDUP_REMOVED lines=55> */
.L_x_730:
[----:B------:R-:W-:-:S05]  /*0370*/  ULDC UR7, c[0x0][0x2c8] ;  /* 0x0000b20000077ab9 */ /* 0x000fca0000000800 */
.L_x_731:
        /* <DEDUP_REMOVED lines=132> */
.L_x_734:
[----:B------:R-:W-:Y:S05]  /*0bc0*/  BSYNC B0 ;  /* 0x0000000000007941 */ /* 0x000fea0003800000 */
.L_x_733:
        /* <DEDUP_REMOVED lines=21> */
.L_x_736:
[----:B------:R-:W-:Y:S05]  /*0d20*/  BSYNC B0 ;  /* 0x0000000000007941 */ /* 0x000fea0003800000 */
.L_x_735:
        /* <DEDUP_REMOVED lines=21> */
.L_x_738:
[----:B------:R-:W-:Y:S05]  /*0e80*/  BSYNC B0 ;  /* 0x0000000000007941 */ /* 0x000fea0003800000 */
.L_x_737:
        /* <DEDUP_REMOVED lines=21> */
.L_x_740:
[----:B------:R-:W-:Y:S05]  /*0fe0*/  BSYNC B0 ;  /* 0x0000000000007941 */ /* 0x000fea0003800000 */
.L_x_739:
        /* <DEDUP_REMOVED lines=20> */
.L_x_742:
[----:B------:R-:W-:Y:S05]  /*1130*/  BSYNC B0 ;  /* 0x0000000000007941 */ /* 0x000fea0003800000 */
.L_x_741:
        /* <DEDUP_REMOVED lines=20> */
.L_x_744:
[----:B------:R-:W-:Y:S05]  /*1280*/  BSYNC B0 ;  /* 0x0000000000007941 */ /* 0x000fea0003800000 */
.L_x_743:
        /* <DEDUP_REMOVED lines=20> */
.L_x_746:
[----:B------:R-:W-:Y:S05]  /*13d0*/  BSYNC B0 ;  /* 0x0000000000007941 */ /* 0x000fea0003800000 */
.L_x_745:
        /* <DEDUP_REMOVED lines=20> */
.L_x_748:
[----:B------:R-:W-:Y:S05]  /*1520*/  BSYNC B0 ;  /* 0x0000000000007941 */ /* 0x000fea0003800000 */
.L_x_747:
        /* <DEDUP_REMOVED lines=10> */
.L_x_750:
[----:B------:R-:W-:Y:S05]  /*15d0*/  BSYNC B0 ;  /* 0x0000000000007941 */ /* 0x000fea0003800000 */
.L_x_749:
        /* <DEDUP_REMOVED lines=15> */
.L_x_752:
[----:B------:R-:W-:Y:S05]  /*16d0*/  BSYNC B0 ;  /* 0x0000000000007941 */ /* 0x000fea0003800000 */
.L_x_751:
        /* <DEDUP_REMOVED lines=10> */
.L_x_754:
[----:B------:R-:W-:Y:S05]  /*1780*/  BSYNC B0 ;  /* 0x0000000000007941 */ /* 0x000fea0003800000 */
.L_x_753:
        /* <DEDUP_REMOVED lines=10> */
.L_x_756:
[----:B------:R-:W-:Y:S05]  /*1830*/  BSYNC B0 ;  /* 0x0000000000007941 */ /* 0x000fea0003800000 */
.L_x_755:
        /* <DEDUP_REMOVED lines=10> */
.L_x_758:
[----:B------:R-:W-:Y:S05]  /*18e0*/  BSYNC B0 ;  /* 0x0000000000007941 */ /* 0x000fea0003800000 */
.L_x_757:
        /* <DEDUP_REMOVED lines=10> */
.L_x_760:
[----:B------:R-:W-:Y:S05]  /*1990*/  BSYNC B0 ;  /* 0x0000000000007941 */ /* 0x000fea0003800000 */
.L_x_759:
        /* <DEDUP_REMOVED lines=10> */
.L_x_762:
[----:B------:R-:W-:Y:S05]  /*1a40*/  BSYNC B0 ;  /* 0x0000000000007941 */ /* 0x000fea0003800000 */
.L_x_761:
        /* <DEDUP_REMOVED lines=10> */
.L_x_732:
        /* <DEDUP_REMOVED lines=70> */
.L_x_763:
        /* <DEDUP_REMOVED lines=32> */
.L_x_764:
        /* <DEDUP_REMOVED lines=79> */
.L_x_766:
[----:B------:R-:W-:Y:S05]  /*2640*/  BSYNC B0 ;  /* 0x0000000000007941 */ /* 0x000fea0003800000 */
.L_x_765:
        /* <DEDUP_REMOVED lines=33> */
.L_x_768:
[----:B------:R-:W-:Y:S05]  /*2860*/  BSYNC B0 ;  /* 0x0000000000007941 */ /* 0x000fea0003800000 */
.L_x_767:
        /* <DEDUP_REMOVED lines=34> */
.L_x_770:
[----:B------:R-:W-:Y:S05]  /*2a90*/  BSYNC B0 ;  /* 0x0000000000007941 */ /* 0x000fea0003800000 */
.L_x_769:
        /* <DEDUP_REMOVED lines=33> */
.L_x_772:
[----:B------:R-:W-:Y:S05]  /*2cb0*/  BSYNC B0 ;  /* 0x0000000000007941 */ /* 0x000fea0003800000 */
.L_x_771:
        /* <DEDUP_REMOVED lines=32> */
.L_x_774:
[----:B------:R-:W-:Y:S05]  /*2ec0*/  BSYNC B0 ;  /* 0x0000000000007941 */ /* 0x000fea0003800000 */
.L_x_773:
        /* <DEDUP_REMOVED lines=33> */
.L_x_776:
[----:B------:R-:W-:Y:S05]  /*30e0*/  BSYNC B0 ;  /* 0x0000000000007941 */ /* 0x000fea0003800000 */
.L_x_775:
        /* <DEDUP_REMOVED lines=31> */
.L_x_778:
[----:B------:R-:W-:Y:S05]  /*32e0*/  BSYNC B0 ;  /* 0x0000000000007941 */ /* 0x000fea0003800000 */
.L_x_777:
        /* <DEDUP_REMOVED lines=31> */
.L_x_780:
[----:B------:R-:W-:Y:S05]  /*34e0*/  BSYNC B0 ;  /* 0x0000000000007941 */ /* 0x000fea0003800000 */
.L_x_779:
        /* <DEDUP_REMOVED lines=35> */
.L_x_782:
[----:B------:R-:W-:Y:S05]  /*3720*/  BSYNC B0 ;  /* 0x0000000000007941 */ /* 0x000fea0003800000 */
.L_x_781:
        /* <DEDUP_REMOVED lines=27> */
.L_x_784:
[----:B------:R-:W-:Y:S05]  /*38e0*/  BSYNC B0 ;  /* 0x0000000000007941 */ /* 0x000fea0003800000 */
.L_x_783:
        /* <DEDUP_REMOVED lines=34> */
.L_x_786:
[----:B------:R-:W-:Y:S05]  /*3b10*/  BSYNC B0 ;  /* 0x0000000000007941 */ /* 0x000fea0003800000 */
.L_x_785:
        /* <DEDUP_REMOVED lines=27> */
.L_x_788:
[----:B------:R-:W-:Y:S05]  /*3cd0*/  BSYNC B0 ;  /* 0x0000000000007941 */ /* 0x000fea0003800000 */
.L_x_787:
        /* <DEDUP_REMOVED lines=55> */
.L_x_790:
[----:B------:R-:W-:Y:S05]  /*4050*/  BSYNC B0 ;  /* 0x0000000000007941 */ /* 0x000fea0003800000 */
.L_x_789:
        /* <DEDUP_REMOVED lines=29> */
.L_x_792:
[----:B------:R-:W-:Y:S05]  /*4230*/  BSYNC B0 ;  /* 0x0000000000007941 */ /* 0x000fea0003800000 */
.L_x_791:
        /* <DEDUP_REMOVED lines=29> */
.L_x_794:
[----:B------:R-:W-:Y:S05]  /*4410*/  BSYNC B0 ;  /* 0x0000000000007941 */ /* 0x000fea0003800000 */
.L_x_793:
        /* <DEDUP_REMOVED lines=29> */
.L_x_796:
[----:B------:R-:W-:Y:S05]  /*45f0*/  BSYNC B0 ;  /* 0x0000000000007941 */ /* 0x000fea0003800000 */
.L_x_795:
[----:B------:R-:W-:Y:S01]  /*4600*/  LDSM.16.M88.4 R12, [R231] ;  /* 0x00000000e70c783b */ /* 0x000fe20000000200 */
[----:B------:R-:W-:Y:S01]  /*4610*/  R2P PR, R24, 0x6 ;  /* 0x0000000618007804 */ /* 0x000fe20000000000 */
[C---:B------:R-:W-:Y:S01]  /*4620*/  VIADD R0, R224.reuse, 0x8000 ;  /* 0x00008000e0007836 */ /* 0x040fe20000000000 */
[----:B------:R-:W-:Y:S01]  /*4630*/  ULDC UR33, c[0x0][0x39c] ;  /* 0x0000e70000217ab9 */ /* 0x000fe20000000800 */
[----:B------:R-:W5:Y:S01]  /*4640*/  LDSM.16.M88.4 R16, [R224+0x8000] ;  /* 0x00800000e010783b */ /* 0x000f620000000200 */
[----:B------:R-:W-:Y:S01]  /*4650*/  VIADD R235, R224, 0x8020 ;  /* 0x00008020e0eb7836 */ /* 0x000fe20000000000 */
[----:B------:R-:W-:Y:S01]  /*4660*/  LOP3.LUT R3, R169, 0xffffffe0, RZ, 0xc0, !PT ;  /* 0xffffffe0a9037812 */ /* 0x000fe200078ec0ff */
[--C-:B------:R-:W-:Y:S01]  /*4670*/  IMAD R232, R4, 0x2, R231.reuse ;  /* 0x0000000204e87824 */ /* 0x100fe200078e02e7 */
[----:B-1-34-:R-:W1:Y:S01]  /*4680*/  LDSM.16.M88.4 R8, [R231+0x2000] ;  /* 0x00200000e708783b */ /* 0x01ae620000000200 */
[C---:B------:R-:W-:Y:S01]  /*4690*/  IMAD R234, R2.reuse, 0x2, R231 ;  /* 0x0000000202ea7824 */ /* 0x040fe200078e02e7 */
[----:B------:R-:W-:Y:S01]  /*46a0*/  UIADD3 UR5, UR25, 0x1, -UR18 ;  /* 0x0000000119057890 */ /* 0x000fe2000fffe812 */
[----:B------:R-:W-:Y:S01]  /*46b0*/  IMAD R233, R2, 0x2, R232 ;  /* 0x0000000202e97824 */ /* 0x000fe200078e02e8 */
[----:B------:R-:W3:Y:S01]  /*46c0*/  LDSM.16.M88.4 R40, [R224+0x9000] ;  /* 0x00900000e028783b */ /* 0x000ee20000000200 */
[----:B------:R-:W-:Y:S01]  /*46d0*/  LEA R6, R168, UR24, 0x4 ;  /* 0x00000018a8067c11 */ /* 0x000fe2000f8e20ff */
[----:B------:R-:W-:Y:S01]  /*46e0*/  @P1 VIADD R235, R0, 0xffffffe0 ;  /* 0xffffffe000eb1836 */ /* 0x000fe20000000000 */
[----:B------:R-:W-:Y:S01]  /*46f0*/  UIADD3 UR5, UR5, UR20, URZ ;  /* 0x0000001405057290 */ /* 0x000fe2000fffe03f */
[----:B------:R-:W4:Y:S01]  /*4700*/  LDSM.16.M88.4 R20, [R224+0x8800] ;  /* 0x00880000e014783b */ /* 0x000f220000000200 */
[----:B------:R-:W-:Y:S01]  /*4710*/  IMAD.MOV.U32 R0, RZ, RZ, 0x40 ;  /* 0x00000040ff007424 */ /* 0x000fe200078e00ff */
[----:B------:R-:W-:Y:S01]  /*4720*/  UIADD3 UR21, UR25, -UR21, -UR18 ;  /* 0x8000001519157290 */ /* 0x000fe2000fffe812 */
[C---:B------:R-:W-:Y:S01]  /*4730*/  VIADD R242, R235.reuse, 0x800 ;  /* 0x00000800ebf27836 */ /* 0x040fe20000000000 */
[----:B------:R-:W4:Y:S01]  /*4740*/  LDSM.16.M88.4 R32, [R224+0x9800] ;  /* 0x00980000e020783b */ /* 0x000f220000000200 */
[----:B------:R-:W-:Y:S01]  /*4750*/  UISETP.GT.AND UP0, UPT, UR12, UR15, UPT ;  /* 0x0000000f0c00728c */ /* 0x000fe2000bf04270 */
[----:B------:R-:W-:Y:S01]  /*4760*/  SEL R0, R0, 0xffffffc0, !P2 ;  /* 0xffffffc000007807 */ /* 0x000fe20005000000 */
[C---:B------:R-:W-:Y:S01]  /*4770*/  VIADD R241, R235.reuse, 0x1000 ;  /* 0x00001000ebf17836 */ /* 0x040fe20000000000 */
[----:B------:R-:W-:Y:S01]  /*4780*/  LDSM.16.M88.4 R24, [R232] ;  /* 0x00000000e818783b */ /* 0x000fe20000000200 */
[----:B------:R-:W-:-:S02]  /*4790*/  VIADD R240, R235, 0x1800 ;  /* 0x00001800ebf07836 */ /* 0x000fc40000000000 */
[----:B------:R-:W-:Y:S01]  /*47a0*/  IMAD.IADD R230, R224, 0x1, R0 ;  /* 0x00000001e0e67824 */ /* 0x000fe200078e0200 */
[----:B------:R-:W4:Y:S01]  /*47b0*/  LDSM.16.M88.4 R36, [R235] ;  /* 0x00000000eb24783b */ /* 0x000f220000000200 */
[----:B------:R-:W-:Y:S02]  /*47c0*/  IMAD.IADD R229, R0, 0x1, R235 ;  /* 0x0000000100e57824 */ /* 0x000fe400078e02eb */
[C---:B------:R-:W-:Y:S01]  /*47d0*/  VIADD R239, R235.reuse, 0x2000 ;  /* 0x00002000ebef7836 */ /* 0x040fe20000000000 */
[----:B------:R-:W-:Y:S01]  /*47e0*/  LDSM.16.M88.4 R56, [R235+0x1000] ;  /* 0x00100000eb38783b */ /* 0x000fe20000000200 */
[C---:B------:R-:W-:Y:S02]  /*47f0*/  VIADD R238, R235.reuse, 0x2800 ;  /* 0x00002800ebee7836 */ /* 0x040fe40000000000 */
[C---:B------:R-:W-:Y:S01]  /*4800*/  VIADD R237, R235.reuse, 0x3000 ;  /* 0x00003000ebed7836 */ /* 0x040fe20000000000 */
[----:B------:R-:W-:Y:S01]  /*4810*/  LDSM.16.M88.4 R60, [R235+0x800] ;  /* 0x00080000eb3c783b */ /* 0x000fe20000000200 */
[----:B------:R-:W-:-:S03]  /*4820*/  VIADD R236, R235, 0x3800 ;  /* 0x00003800ebec7836 */ /* 0x000fc60000000000 */
[----:B------:R-:W-:Y:S01]  /*4830*/  LDSM.16.M88.4 R64, [R235+0x1800] ;  /* 0x00180000eb40783b */ /* 0x000fe20000000200 */
[-C--:B-----5:R-:W-:Y:S03]  /*4840*/  HMMA.16816.F32.BF16 R48, R12, R16.reuse, RZ ;  /* 0x000000100c30723c */ /* 0x0a0fe600000418ff */
[----:B--2---:R-:W-:Y:S04]  /*4850*/  LDSM.16.M88.4 R28, [R234] ;  /* 0x00000000ea1c783b */ /* 0x004fe80000000200 */
[----:B------:R-:W-:Y:S01]  /*4860*/  LDSM.16.M88.4 R76, [R230+0x8000] ;  /* 0x00800000e64c783b */ /* 0x000fe20000000200 */
[C---:B-1----:R-:W-:Y:S03]  /*4870*/  HMMA.16816.F32.BF16 R52, R8.reuse, R16, RZ ;  /* 0x000000100834723c */ /* 0x042fe600000418ff */
[----:B------:R-:W0:Y:S03]  /*4880*/  LDGDEPBAR ;  /* 0x00000000000079af */ /* 0x000e260000000000 */
[-C--:B------:R-:W-:Y:S06]  /*4890*/  HMMA.16816.F32.BF16 R88, R8, R18.reuse, RZ ;  /* 0x000000120858723c */ /* 0x080fec00000418ff */
[----:B------:R-:W-:Y:S01]  /*48a0*/  HMMA.16816.F32.BF16 R128, R12, R18, RZ ;  /* 0x000000120c80723c */ /* 0x000fe200000418ff */
[----:B------:R-:W1:Y:S05]  /*48b0*/  LDSM.16.M88.4 R16, [R232+0x2000] ;  /* 0x00200000e810783b */ /* 0x000e6a0000000200 */
[C---:B---3--:R-:W-:Y:S06]  /*48c0*/  HMMA.16816.F32.BF16 R68, R8.reuse, R40, RZ ;  /* 0x000000280844723c */ /* 0x048fec00000418ff */
[C---:B----4-:R-:W-:Y:S06]  /*48d0*/  HMMA.16816.F32.BF16 R44, R8.reuse, R20, RZ ;  /* 0x00000014082c723c */ /* 0x050fec00000418ff */
[----:B------:R-:W-:Y:S06]  /*48e0*/  HMMA.16816.F32.BF16 R84, R8, R22, RZ ;  /* 0x000000160854723c */ /* 0x000fec00000418ff */
        /* <DEDUP_REMOVED lines=8> */
[----:B------:R-:W-:Y:S01]  /*4970*/  HMMA.16816.F32.BF16 R124, R8, R34, RZ ;  /* 0x00000022087c723c */ /* 0x000fe200000418ff */
[----:B------:R-:W2:Y:S04]  /*4980*/  LDSM.16.M88.4 R8, [R234+0x2000] ;  /* 0x00200000ea08783b */ /* 0x000ea80000000200 */
[----:B------:R-:W-:Y:S01]  /*4990*/  LDSM.16.M88.4 R32, [R233] ;  /* 0x00000000e920783b */ /* 0x000fe20000000200 */
[----:B------:R-:W-:Y:S03]  /*49a0*/  HMMA.16816.F32.BF16 R12, R24, R36, R48 ;  /* 0x00000024180c723c */ /* 0x000fe60000041830 */
[----:B------:R-:W-:Y:S03]  /*49b0*/  LDSM.16.M88.4 R48, [R230+0x9000] ;  /* 0x00900000e630783b */ /* 0x000fe60000000200 */
[C---:B-1----:R-:W-:Y:S01]  /*49c0*/  HMMA.16816.F32.BF16 R92, R16.reuse, R56, R68 ;  /* 0x00000038105c723c */ /* 0x042fe20000041844 */
[----:B------:R-:W1:Y:S05]  /*49d0*/  LDSM.16.M88.4 R68, [R229] ;  /* 0x00000000e544783b */ /* 0x000e6a0000000200 */
[C---:B------:R-:W-:Y:S01]  /*49e0*/  HMMA.16816.F32.BF16 R100, R16.reuse, R36, R52 ;  /* 0x000000241064723c */ /* 0x040fe20000041834 */
[----:B------:R-:W3:Y:S05]  /*49f0*/  LDSM.16.M88.4 R52, [R230+0x8800] ;  /* 0x00880000e634783b */ /* 0x000eea0000000200 */
[----:B------:R-:W-:Y:S01]  /*4a00*/  HMMA.16816.F32.BF16 R96, R16, R60, R44 ;  /* 0x0000003c1060723c */ /* 0x000fe2000004182c */
[----:B------:R-:W4:Y:S05]  /*4a10*/  LDSM.16.M88.4 R44, [R230+0x9800] ;  /* 0x00980000e62c783b */ /* 0x000f2a0000000200 */
[----:B------:R-:W-:Y:S01]  /*4a20*/  HMMA.16816.F32.BF16 R140, R24, R64, R20 ;  /* 0x00000040188c723c */ /* 0x000fe20000041814 */
[----:B------:R-:W5:Y:S05]  /*4a30*/  LDSM.16.M88.4 R20, [R233+0x2000] ;  /* 0x00200000e914783b */ /* 0x000f6a0000000200 */
[----:B------:R-:W-:Y:S06]  /*4a40*/  HMMA.16816.F32.BF16 R12, R28, R76, R12 ;  /* 0x0000004c1c0c723c */ /* 0x000fec000004180c */
[C---:B------:R-:W-:Y:S01]  /*4a50*/  HMMA.16816.F32.BF16 R40, R16.reuse, R64, R72 ;  /* 0x000000401028723c */ /* 0x040fe20000041848 */
[----:B------:R-:W-:Y:S05]  /*4a60*/  LDSM.16.M88.4 R72, [R224+0xa000] ;  /* 0x00a00000e048783b */ /* 0x000fea0000000200 */
[C---:B------:R-:W-:Y:S06]  /*4a70*/  HMMA.16816.F32.BF16 R88, R16.reuse, R38, R88 ;  /* 0x000000261058723c */ /* 0x040fec0000041858 */
[C---:B------:R-:W-:Y:S06]  /*4a80*/  HMMA.16816.F32.BF16 R84, R16.reuse, R62, R84 ;  /* 0x0000003e1054723c */ /* 0x040fec0000041854 */
[C---:B------:R-:W-:Y:S06]  /*4a90*/  HMMA.16816.F32.BF16 R80, R16.reuse, R58, R80 ;  /* 0x0000003a1050723c */ /* 0x040fec0000041850 */
[----:B------:R-:W-:Y:S01]  /*4aa0*/  HMMA.16816.F32.BF16 R132, R16, R66, R124 ;  /* 0x000000421084723c */ /* 0x000fe2000004187c */
[----:B------:R-:W5:Y:S05]  /*4ab0*/  LDSM.16.M88.4 R16, [R231+0x4000] ;  /* 0x00400000e710783b */ /* 0x000f6a0000000200 */
[C---:B------:R-:W-:Y:S06]  /*4ac0*/  HMMA.16816.F32.BF16 R144, R24.reuse, R60, R120 ;  /* 0x0000003c1890723c */ /* 0x040fec0000041878 */
[C---:B------:R-:W-:Y:S06]  /*4ad0*/  HMMA.16816.F32.BF16 R148, R24.reuse, R56, R112 ;  /* 0x000000381894723c */ /* 0x040fec0000041870 */
[C---:B------:R-:W-:Y:S06]  /*4ae0*/  HMMA.16816.F32.BF16 R128, R24.reuse, R38, R128 ;  /* 0x000000261880723c */ /* 0x040fec0000041880 */
[----:B------:R-:W-:Y:S06]  /*4af0*/  HMMA.16816.F32.BF16 R120, R24, R58, R108 ;  /* 0x0000003a1878723c */ /* 0x000fec000004186c */
[----:B--2---:R-:W-:Y:S06]  /*4b00*/  HMMA.16816.F32.BF16 R100, R8, R76, R100 ;  /* 0x0000004c0864723c */ /* 0x004fec0000041864 */
[C---:B------:R-:W-:Y:S01]  /*4b10*/  HMMA.16816.F32.BF16 R116, R24.reuse, R62, R116 ;  /* 0x0000003e1874723c */ /* 0x040fe20000041874 */
[----:B------:R-:W-:Y:S05]  /*4b20*/  LDSM.16.M88.4 R60, [R229+0x800] ;  /* 0x00080000e53c783b */ /* 0x000fea0000000200 */
[----:B------:R-:W-:Y:S06]  /*4b30*/  HMMA.16816.F32.BF16 R36, R24, R66, R104 ;  /* 0x000000421824723c */ /* 0x000fec0000041868 */
[----:B-1----:R-:W-:Y:S01]  /*4b40*/  HMMA.16816.F32.BF16 R24, R32, R68, R12 ;  /* 0x000000442018723c */ /* 0x002fe2000004180c */
[----:B------:R-:W1:Y:S05]  /*4b50*/  LDSM.16.M88.4 R12, [R231+0x6000] ;  /* 0x00600000e70c783b */ /* 0x000e6a0000000200 */
[C---:B---3--:R-:W-:Y:S06]  /*4b60*/  HMMA.16816.F32.BF16 R124, R8.reuse, R52, R96 ;  /* 0x00000034087c723c */ /* 0x048fec0000041860 */
[C---:B----4-:R-:W-:Y:S01]  /*4b70*/  HMMA.16816.F32.BF16 R108, R8.reuse, R44, R40 ;  /* 0x0000002c086c723c */ /* 0x050fe20000041828 */
[----:B------:R-:W-:Y:S05]  /*4b80*/  LDSM.16.M88.4 R40, [R232+0x4000] ;  /* 0x00400000e828783b */ /* 0x000fea0000000200 */
[C---:B------:R-:W-:Y:S01]  /*4b90*/  HMMA.16816.F32.BF16 R56, R8.reuse, R78, R88 ;  /* 0x0000004e0838723c */ /* 0x040fe20000041858 */
[----:B------:R-:W-:Y:S05]  /*4ba0*/  LDSM.16.M88.4 R88, [R229+0x1000] ;  /* 0x00100000e558783b */ /* 0x000fea0000000200 */
[C---:B------:R-:W-:Y:S01]  /*4bb0*/  HMMA.16816.F32.BF16 R96, R8.reuse, R54, R84 ;  /* 0x000000360860723c */ /* 0x040fe20000041854 */
[----:B------:R-:W2:Y:S05]  /*4bc0*/  LDSM.16.M88.4 R84, [R235+0x2000] ;  /* 0x00200000eb54783b */ /* 0x000eaa0000000200 */
[C---:B------:R-:W-:Y:S06]  /*4bd0*/  HMMA.16816.F32.BF16 R112, R8.reuse, R48, R92 ;  /* 0x000000300870723c */ /* 0x040fec000004185c */
[----:B------:R-:W-:Y:S01]  /*4be0*/  HMMA.16816.F32.BF16 R92, R8, R50, R80 ;  /* 0x00000032085c723c */ /* 0x000fe20000041850 */
[----:B------:R-:W3:Y:S05]  /*4bf0*/  LDSM.16.M88.4 R80, [R229+0x1800] ;  /* 0x00180000e550783b */ /* 0x000eea0000000200 */
[C---:B------:R-:W-:Y:S06]  /*4c00*/  HMMA.16816.F32.BF16 R76, R28.reuse, R78, R128 ;  /* 0x0000004e1c4c723c */ /* 0x040fec0000041880 */
[C---:B------:R-:W-:Y:S06]  /*4c10*/  HMMA.16816.F32.BF16 R156, R28.reuse, R48, R148 ;  /* 0x000000301c9c723c */ /* 0x040fec0000041894 */
[----:B------:R-:W-:Y:S06]  /*4c20*/  HMMA.16816.F32.BF16 R164, R28, R50, R120 ;  /* 0x000000321ca4723c */ /* 0x000fec0000041878 */
[----:B-----5:R-:W-:Y:S06]  /*4c30*/  HMMA.16816.F32.BF16 R48, R20, R68, R100 ;  /* 0x000000441430723c */ /* 0x020fec0000041864 */
[----:B------:R-:W-:Y:S01]  /*4c40*/  HMMA.16816.F32.BF16 R64, R8, R46, R132 ;  /* 0x0000002e0840723c */ /* 0x000fe20000041884 */
[----:B------:R-:W4:Y:S05]  /*4c50*/  LDSM.16.M88.4 R8, [R232+0x6000] ;  /* 0x00600000e808783b */ /* 0x000f2a0000000200 */
[----:B------:R-:W-:Y:S06]  /*4c60*/  HMMA.16816.F32.BF16 R24, R16, R72, R24 ;  /* 0x000000481018723c */ /* 0x000fec0000041818 */
[C---:B------:R-:W-:Y:S06]  /*4c70*/  HMMA.16816.F32.BF16 R160, R28.reuse, R44, R140 ;  /* 0x0000002c1ca0723c */ /* 0x040fec000004188c */
[----:B------:R-:W-:Y:S01]  /*4c80*/  HMMA.16816.F32.BF16 R140, R28, R46, R36 ;  /* 0x0000002e1c8c723c */ /* 0x000fe20000041824 */
[----:B------:R-:W-:Y:S04]  /*4c90*/  LDSM.16.M88.4 R36, [R234+0x4000] ;  /* 0x00400000ea24783b */ /* 0x000fe80000000200 */
[----:B------:R-:W-:Y:S01]  /*4ca0*/  LDSM.16.M88.4 R44, [R224+0xb800] ;  /* 0x00b80000e02c783b */ /* 0x000fe20000000200 */
[----:B------:R-:W-:Y:S03]  /*4cb0*/  HMMA.16816.F32.BF16 R120, R20, R70, R56 ;  /* 0x000000461478723c */ /* 0x000fe60000041838 */
[----:B------:R-:W5:Y:S03]  /*4cc0*/  LDSM.16.M88.4 R56, [R230+0xa000] ;  /* 0x00a00000e638783b */ /* 0x000f660000000200 */
[C---:B------:R-:W-:Y:S06]  /*4cd0*/  HMMA.16816.F32.BF16 R104, R28.reuse, R52, R144 ;  /* 0x000000341c68723c */ /* 0x040fec0000041890 */
[----:B------:R-:W-:Y:S01]  /*4ce0*/  HMMA.16816.F32.BF16 R116, R28, R54, R116 ;  /* 0x000000361c74723c */ /* 0x000fe20000041874 */
[----:B------:R-:W-:Y:S05]  /*4cf0*/  LDSM.16.M88.4 R52, [R224+0xa800] ;  /* 0x00a80000e034783b */ /* 0x000fea0000000200 */
[----:B------:R-:W-:Y:S06]  /*4d00*/  HMMA.16816.F32.BF16 R76, R32, R70, R76 ;  /* 0x00000046204c723c */ /* 0x000fec000004184c */
[----:B-1----:R-:W-:Y:S01]  /*4d10*/  HMMA.16816.F32.BF16 R68, R12, R72, R48 ;  /* 0x000000480c44723c */ /* 0x002fe20000041830 */
[----:B------:R-:W-:Y:S05]  /*4d20*/  LDSM.16.M88.4 R48, [R224+0xb000] ;  /* 0x00b00000e030783b */ /* 0x000fea0000000200 */
[----:B--2---:R-:W-:Y:S01]  /*4d30*/  HMMA.16816.F32.BF16 R28, R40, R84, R24 ;  /* 0x00000054281c723c */ /* 0x004fe20000041818 */
[----:B------:R-:W1:Y:S05]  /*4d40*/  LDSM.16.M88.4 R24, [R234+0x6000] ;  /* 0x00600000ea18783b */ /* 0x000e6a0000000200 */
[C---:B------:R-:W-:Y:S06]  /*4d50*/  HMMA.16816.F32.BF16 R132, R20.reuse, R60, R124 ;  /* 0x0000003c1484723c */ /* 0x040fec000004187c */
[C---:B------:R-:W-:Y:S06]  /*4d60*/  HMMA.16816.F32.BF16 R128, R20.reuse, R62, R96 ;  /* 0x0000003e1480723c */ /* 0x040fec0000041860 */
[C---:B------:R-:W-:Y:S06]  /*4d70*/  HMMA.16816.F32.BF16 R152, R20.reuse, R88, R112 ;  /* 0x000000581498723c */ /* 0x040fec0000041870 */
[C---:B------:R-:W-:Y:S06]  /*4d80*/  HMMA.16816.F32.BF16 R148, R20.reuse, R90, R92 ;  /* 0x0000005a1494723c */ /* 0x040fec000004185c */
[C---:B---3--:R-:W-:Y:S06]  /*4d90*/  HMMA.16816.F32.BF16 R144, R20.reuse, R80, R108 ;  /* 0x000000501490723c */ /* 0x048fec000004186c */
[----:B------:R-:W-:Y:S01]  /*4da0*/  HMMA.16816.F32.BF16 R124, R20, R82, R64 ;  /* 0x00000052147c723c */ /* 0x000fe20000041840 */
[----:B------:R-:W-:Y:S04]  /*4db0*/  LDSM.16.M88.4 R20, [R233+0x4000] ;  /* 0x00400000e914783b */ /* 0x000fe80000000200 */
[----:B------:R-:W2:Y:S01]  /*4dc0*/  LDSM.16.M88.4 R64, [R229+0x2000] ;  /* 0x00200000e540783b */ /* 0x000ea20000000200 */
[C---:B------:R-:W-:Y:S06]  /*4dd0*/  HMMA.16816.F32.BF16 R104, R32.reuse, R60, R104 ;  /* 0x0000003c2068723c */ /* 0x040fec0000041868 */
[----:B------:R-:W-:Y:S06]  /*4de0*/  HMMA.16816.F32.BF16 R108, R32, R62, R116 ;  /* 0x0000003e206c723c */ /* 0x000fec0000041874 */
[----:B----4-:R-:W-:Y:S06]  /*4df0*/  HMMA.16816.F32.BF16 R60, R8, R84, R68 ;  /* 0x00000054083c723c */ /* 0x010fec0000041844 */
[----:B------:R-:W-:Y:S06]  /*4e00*/  HMMA.16816.F32.BF16 R68, R16, R74, R76 ;  /* 0x0000004a1044723c */ /* 0x000fec000004184c */
[----:B-----5:R-:W-:Y:S01]  /*4e10*/  HMMA.16816.F32.BF16 R76, R36, R56, R28 ;  /* 0x00000038244c723c */ /* 0x020fe2000004181c */
[----:B------:R-:W3:Y:S05]  /*4e20*/  LDSM.16.M88.4 R28, [R233+0x6000] ;  /* 0x00600000e91c783b */ /* 0x000eea0000000200 */
[----:B------:R-:W-:Y:S06]  /*4e30*/  HMMA.16816.F32.BF16 R72, R12, R74, R120 ;  /* 0x0000004a0c48723c */ /* 0x000fec0000041878 */
[C---:B------:R-:W-:Y:S06]  /*4e40*/  HMMA.16816.F32.BF16 R100, R32.reuse, R88, R156 ;  /* 0x000000582064723c */ /* 0x040fec000004189c */
[C---:B------:R-:W-:Y:S06]  /*4e50*/  HMMA.16816.F32.BF16 R92, R32.reuse, R90, R164 ;  /* 0x0000005a205c723c */ /* 0x040fec00000418a4 */
[C---:B------:R-:W-:Y:S06]  /*4e60*/  HMMA.16816.F32.BF16 R88, R32.reuse, R80, R160 ;  /* 0x000000502058723c */ /* 0x040fec00000418a0 */
[----:B------:R-:W-:Y:S06]  /*4e70*/  HMMA.16816.F32.BF16 R96, R32, R82, R140 ;  /* 0x000000522060723c */ /* 0x000fec000004188c */
[----:B-1----:R-:W-:Y:S01]  /*4e80*/  HMMA.16816.F32.BF16 R32, R24, R56, R60 ;  /* 0x000000381820723c */ /* 0x002fe2000004183c */
[----:B------:R-:W1:Y:S05]  /*4e90*/  LDSM.16.M88.4 R60, [R235+0x2800] ;  /* 0x00280000eb3c783b */ /* 0x000e6a0000000200 */
[----:B------:R-:W-:Y:S06]  /*4ea0*/  HMMA.16816.F32.BF16 R68, R40, R86, R68 ;  /* 0x000000562844723c */ /* 0x000fec0000041844 */
[----:B--2---:R-:W-:Y:S06]  /*4eb0*/  HMMA.16816.F32.BF16 R80, R20, R64, R76 ;  /* 0x000000401450723c */ /* 0x004fec000004184c */
[----:B------:R-:W-:Y:S06]  /*4ec0*/  HMMA.16816.F32.BF16 R76, R16, R52, R104 ;  /* 0x00000034104c723c */ /* 0x000fec0000041868 */
[----:B------:R-:W-:Y:S06]  /*4ed0*/  HMMA.16816.F32.BF16 R72, R8, R86, R72 ;  /* 0x000000560848723c */ /* 0x000fec0000041848 */
[----:B---3--:R-:W-:Y:S06]  /*4ee0*/  HMMA.16816.F32.BF16 R84, R28, R64, R32 ;  /* 0x000000401c54723c */ /* 0x008fec0000041820 */
[----:B------:R-:W-:Y:S01]  /*4ef0*/  HMMA.16816.F32.BF16 R32, R36, R58, R68 ;  /* 0x0000003a2420723c */ /* 0x000fe20000041844 */
[----:B------:R-:W-:-:S05]  /*4f00*/  FMUL.FTZ R0, R80, UR33 ;  /* 0x0000002150007c20 */ /* 0x000fca0008410000 */
[C---:B------:R-:W-:Y:S06]  /*4f10*/  HMMA.16816.F32.BF16 R112, R12.reuse, R52, R132 ;  /* 0x000000340c70723c */ /* 0x040fec0000041884 */
[C---:B------:R-:W-:Y:S01]  /*4f20*/  HMMA.16816.F32.BF16 R116, R12.reuse, R54, R128 ;  /* 0x000000360c74723c */ /* 0x040fe20000041880 */
[----:B------:R2:W3:Y:S05]  /*4f30*/  MUFU.TANH R129, R0 ;  /* 0x0000000000817308 */ /* 0x0004ea0000002400 */
[C---:B------:R-:W-:Y:S06]  /*4f40*/  HMMA.16816.F32.BF16 R120, R12.reuse, R48, R152 ;  /* 0x000000300c78723c */ /* 0x040fec0000041898 */
[C---:B------:R-:W-:Y:S06]  /*4f50*/  HMMA.16816.F32.BF16 R148, R12.reuse, R50, R148 ;  /* 0x000000320c94723c */ /* 0x040fec0000041894 */
[----:B------:R-:W-:Y:S01]  /*4f60*/  HMMA.16816.F32.BF16 R144, R12, R44, R144 ;  /* 0x0000002c0c90723c */ /* 0x000fe20000041890 */
[----:B--2---:R-:W-:-:S04]  /*4f70*/  FMUL.FTZ R0, R81, UR33 ;  /* 0x0000002151007c20 */ /* 0x004fc80008410000 */
[----:B------:R2:W-:Y:S01]  /*4f80*/  MUFU.TANH R128, R0 ;  /* 0x0000000000807308 */ /* 0x0005e20000002400 */
[----:B------:R-:W-:Y:S01]  /*4f90*/  HMMA.16816.F32.BF16 R124, R12, R46, R124 ;  /* 0x0000002e0c7c723c */ /* 0x000fe2000004187c */
[----:B------:R-:W4:Y:S05]  /*4fa0*/  LDSM.16.M88.4 R12, [R230+0xa800] ;  /* 0x00a80000e60c783b */ /* 0x000f2a0000000200 */
[----:B------:R-:W-:Y:S06]  /*4fb0*/  HMMA.16816.F32.BF16 R108, R16, R54, R108 ;  /* 0x00000036106c723c */ /* 0x000fec000004186c */
[----:B------:R-:W-:Y:S01]  /*4fc0*/  HMMA.16816.F32.BF16 R56, R24, R58, R72 ;  /* 0x0000003a1838723c */ /* 0x000fe20000041848 */
[----:B--2---:R-:W-:-:S05]  /*4fd0*/  FMUL.FTZ R0, R82, UR33 ;  /* 0x0000002152007c20 */ /* 0x004fca0008410000 */
[----:B-1----:R-:W-:Y:S01]  /*4fe0*/  HMMA.16816.F32.BF16 R52, R40, R60, R76 ;  /* 0x0000003c2834723c */ /* 0x002fe2000004184c */
[----:B------:R1:W2:Y:S05]  /*4ff0*/  MUFU.TANH R158, R0 ;  /* 0x00000000009e7308 */ /* 0x0002aa0000002400 */
[C---:B------:R-:W-:Y:S06]  /*5000*/  HMMA.16816.F32.BF16 R100, R16.reuse, R48, R100 ;  /* 0x000000301064723c */ /* 0x040fec0000041864 */
[----:B------:R-:W-:Y:S06]  /*5010*/  HMMA.16816.F32.BF16 R92, R16, R50, R92 ;  /* 0x00000032105c723c */ /* 0x000fec000004185c */
[----:B------:R-:W-:Y:S01]  /*5020*/  HMMA.16816.F32.BF16 R48, R20, R66, R32 ;  /* 0x000000421430723c */ /* 0x000fe20000041820 */
[----:B-1----:R-:W-:Y:S01]  /*5030*/  FMUL.FTZ R0, R83, UR33 ;  /* 0x0000002153007c20 */ /* 0x002fe20008410000 */
[----:B------:R-:W1:Y:S03]  /*5040*/  LDSM.16.M88.4 R32, [R229+0x2800] ;  /* 0x00280000e520783b */ /* 0x000e660000000200 */
[----:B------:R5:W-:Y:S01]  /*5050*/  MUFU.TANH R157, R0 ;  /* 0x00000000009d7308 */ /* 0x000be20000002400 */
[C---:B------:R-:W-:Y:S06]  /*5060*/  HMMA.16816.F32.BF16 R88, R16.reuse, R44, R88 ;  /* 0x0000002c1058723c */ /* 0x040fec0000041858 */
[----:B------:R-:W-:Y:S01]  /*5070*/  HMMA.16816.F32.BF16 R104, R16, R46, R96 ;  /* 0x0000002e1068723c */ /* 0x000fe20000041860 */
[----:B------:R-:W3:Y:S05]  /*5080*/  LDSM.16.M88.4 R16, [R235+0x3000] ;  /* 0x00300000eb10783b */ /* 0x000eea0000000200 */
[----:B------:R-:W-:Y:S01]  /*5090*/  HMMA.16816.F32.BF16 R44, R8, R60, R112 ;  /* 0x0000003c082c723c */ /* 0x000fe20000041870 */
[----:B-----5:R-:W-:-:S05]  /*50a0*/  FMUL.FTZ R0, R84, UR33 ;  /* 0x0000002154007c20 */ /* 0x020fca0008410000 */
[----:B------:R-:W-:Y:S01]  /*50b0*/  HMMA.16816.F32.BF16 R56, R28, R66, R56 ;  /* 0x000000421c38723c */ /* 0x000fe20000041838 */
[----:B------:R-:W5:Y:S01]  /*50c0*/  LDSM.16.M88.4 R64, [R235+0x3800] ;  /* 0x00380000eb40783b */ /* 0x000f620000000200 */
[----:B------:R2:W5:Y:S04]  /*50d0*/  MUFU.TANH R82, R0 ;  /* 0x0000000000527308 */ /* 0x0005680000002400 */
[----:B----4-:R-:W-:Y:S06]  /*50e0*/  HMMA.16816.F32.BF16 R52, R36, R12, R52 ;  /* 0x0000000c2434723c */ /* 0x010fec0000041834 */
[----:B------:R-:W-:Y:S06]  /*50f0*/  HMMA.16816.F32.BF16 R68, R8, R62, R116 ;  /* 0x0000003e0844723c */ /* 0x000fec0000041874 */
[----:B------:R-:W-:Y:S01]  /*5100*/  HMMA.16816.F32.BF16 R44, R24, R12, R44 ;  /* 0x0000000c182c723c */ /* 0x000fe2000004182c */
[----:B--2---:R-:W-:-:S04]  /*5110*/  FMUL.FTZ R0, R85, UR33 ;  /* 0x0000002155007c20 */ /* 0x004fc80008410000 */
[----:B------:R2:W-:Y:S01]  /*5120*/  MUFU.TANH R114, R0 ;  /* 0x0000000000727308 */ /* 0x0005e20000002400 */
[----:B------:R-:W-:Y:S06]  /*5130*/  HMMA.16816.F32.BF16 R60, R40, R62, R108 ;  /* 0x0000003e283c723c */ /* 0x000fec000004186c */
[----:B-1----:R-:W-:Y:S06]  /*5140*/  HMMA.16816.F32.BF16 R52, R20, R32, R52 ;  /* 0x000000201434723c */ /* 0x002fec0000041834 */
[----:B---3--:R-:W-:Y:S01]  /*5150*/  HMMA.16816.F32.BF16 R72, R8, R16, R120 ;  /* 0x000000100848723c */ /* 0x008fe20000041878 */
[----:B--2---:R-:W-:-:S05]  /*5160*/  FMUL.FTZ R0, R86, UR33 ;  /* 0x0000002156007c20 */ /* 0x004fca0008410000 */
[C---:B------:R-:W-:Y:S01]  /*5170*/  HMMA.16816.F32.BF16 R76, R8.reuse, R18, R148 ;  /* 0x00000012084c723c */ /* 0x040fe20000041894 */
[----:B------:R1:W2:Y:S05]  /*5180*/  MUFU.TANH R80, R0 ;  /* 0x0000000000507308 */ /* 0x0002aa0000002400 */
[C---:B-----5:R-:W-:Y:S06]  /*5190*/  HMMA.16816.F32.BF16 R144, R8.reuse, R64, R144 ;  /* 0x000000400890723c */ /* 0x060fec0000041890 */
[----:B------:R-:W-:Y:S01]  /*51a0*/  HMMA.16816.F32.BF16 R96, R8, R66, R124 ;  /* 0x000000420860723c */ /* 0x000fe2000004187c */
[----:B------:R-:W3:Y:S01]  /*51b0*/  LDSM.16.M88.4 R8, [R230+0xb000] ;  /* 0x00b00000e608783b */ /* 0x000ee20000000200 */
[----:B-1----:R-:W-:-:S04]  /*51c0*/  FMUL.FTZ R0, R87, UR33 ;  /* 0x0000002157007c20 */ /* 0x002fc80008410000 */
[----:B------:R1:W-:Y:S02]  /*51d0*/  MUFU.TANH R112, R0 ;  /* 0x0000000000707308 */ /* 0x0003e40000002400 */
[----:B-1----:R-:W-:-:S06]  /*51e0*/  FMUL.FTZ R0, R48, UR33 ;  /* 0x0000002130007c20 */ /* 0x002fcc0008410000 */
[----:B------:R1:W-:Y:S02]  /*51f0*/  MUFU.TANH R81, R0 ;  /* 0x0000000000517308 */ /* 0x0003e40000002400 */
[----:B-1----:R-:W-:-:S06]  /*5200*/  FMUL.FTZ R0, R49, UR33 ;  /* 0x0000002131007c20 */ /* 0x002fcc0008410000 */
[----:B------:R1:W-:Y:S02]  /*5210*/  MUFU.TANH R113, R0 ;  /* 0x0000000000717308 */ /* 0x0003e40000002400 */
[----:B-1----:R-:W-:-:S06]  /*5220*/  FMUL.FTZ R0, R50, UR33 ;  /* 0x0000002132007c20 */ /* 0x002fcc0008410000 */
[----:B------:R1:W4:Y:S02]  /*5230*/  MUFU.TANH R156, R0 ;  /* 0x00000000009c7308 */ /* 0x0003240000002400 */
[----:B-1----:R-:W-:Y:S02]  /*5240*/  FMUL.FTZ R0, R51, UR33 ;  /* 0x0000002133007c20 */ /* 0x002fe40008410000 */
[----:B------:R-:W-:Y:S04]  /*5250*/  HMMA.16816.F32.BF16 R48, R40, R16, R100 ;  /* 0x000000102830723c */ /* 0x000fe80000041864 */
[----:B------:R1:W-:Y:S02]  /*5260*/  MUFU.TANH R152, R0 ;  /* 0x0000000000987308 */ /* 0x0003e40000002400 */
[----:B-1----:R-:W-:-:S06]  /*5270*/  FMUL.FTZ R0, R56, UR33 ;  /* 0x0000002138007c20 */ /* 0x002fcc0008410000 */
[----:B------:R1:W5:Y:S02]  /*5280*/  MUFU.TANH R110, R0 ;  /* 0x00000000006e7308 */ /* 0x0003640000002400 */
[----:B-1----:R-:W-:-:S06]  /*5290*/  FMUL.FTZ R0, R57, UR33 ;  /* 0x0000002139007c20 */ /* 0x002fcc0008410000 */
[----:B------:R1:W-:Y:S02]  /*52a0*/  MUFU.TANH R111, R0 ;  /* 0x00000000006f7308 */ /* 0x0003e40000002400 */
[----:B-1----:R-:W-:-:S06]  /*52b0*/  FMUL.FTZ R0, R58, UR33 ;  /* 0x000000213a007c20 */ /* 0x002fcc0008410000 */
[----:B------:R1:W5:Y:S02]  /*52c0*/  MUFU.TANH R108, R0 ;  /* 0x00000000006c7308 */ /* 0x0003640000002400 */
[----:B-1----:R-:W-:Y:S02]  /*52d0*/  FMUL.FTZ R0, R59, UR33 ;  /* 0x000000213b007c20 */ /* 0x002fe40008410000 */
[----:B------:R-:W-:Y:S04]  /*52e0*/  HMMA.16816.F32.BF16 R56, R28, R32, R44 ;  /* 0x000000201c38723c */ /* 0x000fe8000004182c */
[----:B------:R1:W5:Y:S02]  /*52f0*/  MUFU.TANH R109, R0 ;  /* 0x00000000006d7308 */ /* 0x0003640000002400 */
[----:B------:R-:W-:Y:S06]  /*5300*/  HMMA.16816.F32.BF16 R44, R36, R14, R60 ;  /* 0x0000000e242c723c */ /* 0x000fec000004183c */
[----:B------:R-:W-:Y:S01]  /*5310*/  HMMA.16816.F32.BF16 R60, R40, R18, R92 ;  /* 0x00000012283c723c */ /* 0x000fe2000004185c */
[----:B------:R-:W2:Y:S05]  /*5320*/  LDSM.16.M88.4 R16, [R229+0x3000] ;  /* 0x00300000e510783b */ /* 0x000eaa0000000200 */
[----:B------:R-:W-:Y:S01]  /*5330*/  HMMA.16816.F32.BF16 R12, R24, R14, R68 ;  /* 0x0000000e180c723c */ /* 0x000fe20000041844 */
[----:B-1----:R-:W-:-:S04]  /*5340*/  FMUL.FTZ R0, R52, UR33 ;  /* 0x0000002134007c20 */ /* 0x002fc80008410000 */
[----:B------:R1:W5:Y:S01]  /*5350*/  MUFU.TANH R125, R0 ;  /* 0x00000000007d7308 */ /* 0x0003620000002400 */
[----:B------:R-:W-:Y:S06]  /*5360*/  HMMA.16816.F32.BF16 R68, R40, R64, R88 ;  /* 0x000000402844723c */ /* 0x000fec0000041858 */
[----:B------:R-:W-:Y:S01]  /*5370*/  HMMA.16816.F32.BF16 R44, R20, R34, R44 ;  /* 0x00000022142c723c */ /* 0x000fe2000004182c */
[----:B-1----:R-:W-:-:S11]  /*5380*/  FMUL.FTZ R0, R53, UR33 ;  /* 0x0000002135007c20 */ /* 0x002fd60008410000 */
[----:B------:R-:W-:Y:S01]  /*5390*/  HMMA.16816.F32.BF16 R32, R28, R34, R12 ;  /* 0x000000221c20723c */ /* 0x000fe2000004180c */
[----:B------:R1:W-:Y:S11]  /*53a0*/  MUFU.TANH R124, R0 ;  /* 0x00000000007c7308 */ /* 0x0003f60000002400 */
[----:B------:R-:W-:Y:S01]  /*53b0*/  FMUL.FTZ R13, R46, UR33 ;  /* 0x000000212e0d7c20 */ /* 0x000fe20008410000 */
[----:B------:R-:W-:-:S03]  /*53c0*/  FMUL.FTZ R15, R47, UR33 ;  /* 0x000000212f0f7c20 */ /* 0x000fc60008410000 */
[----:B------:R-:W-:Y:S01]  /*53d0*/  MUFU.TANH R92, R13 ;  /* 0x0000000d005c7308 */ /* 0x000fe20000002400 */
[----:B-1----:R-:W-:-:S07]  /*53e0*/  FMUL.FTZ R0, R54, UR33 ;  /* 0x0000002136007c20 */ /* 0x002fce0008410000 */
[----:B------:R1:W5:Y:S08]  /*53f0*/  MUFU.TANH R151, R0 ;  /* 0x0000000000977308 */ /* 0x0003700000002400 */
[----:B------:R-:W-:Y:S01]  /*5400*/  MUFU.TANH R148, R15 ;  /* 0x0000000f00947308 */ /* 0x000fe20000002400 */
[----:B-1----:R-:W-:Y:S02]  /*5410*/  FMUL.FTZ R0, R55, UR33 ;  /* 0x0000002137007c20 */ /* 0x002fe40008410000 */
[-C--:B---3--:R-:W-:Y:S05]  /*5420*/  HMMA.16816.F32.BF16 R52, R36, R8.reuse, R48 ;  /* 0x000000082434723c */ /* 0x088fea0000041830 */
[----:B------:R1:W-:Y:S01]  /*5430*/  MUFU.TANH R150, R0 ;  /* 0x0000000000967308 */ /* 0x0003e20000002400 */
[----:B------:R-:W-:Y:S07]  /*5440*/  HMMA.16816.F32.BF16 R48, R24, R8, R72 ;  /* 0x000000081830723c */ /* 0x000fee0000041848 */
[----:B------:R-:W-:-:S02]  /*5450*/  IMAD.U32 R8, RZ, RZ, UR25 ;  /* 0x00000019ff087e24 */ /* 0x000fc4000f8e00ff */
[----:B-1----:R-:W-:-:S04]  /*5460*/  FMUL.FTZ R0, R56, UR33 ;  /* 0x0000002138007c20 */ /* 0x002fc80008410000 */
[----:B------:R1:W-:Y:S11]  /*5470*/  MUFU.TANH R84, R0 ;  /* 0x0000000000547308 */ /* 0x0003f60000002400 */
[----:B--2---:R-:W-:Y:S01]  /*5480*/  HMMA.16816.F32.BF16 R48, R28, R16, R48 ;  /* 0x000000101c30723c */ /* 0x004fe20000041830 */
[----:B-1----:R-:W-:-:S04]  /*5490*/  FMUL.FTZ R0, R57, UR33 ;  /* 0x0000002139007c20 */ /* 0x002fc80008410000 */
[----:B------:R1:W-:Y:S02]  /*54a0*/  MUFU.TANH R85, R0 ;  /* 0x0000000000557308 */ /* 0x0003e40000002400 */
[----:B-1----:R-:W-:Y:S02]  /*54b0*/  IMAD.IADD R0, R170, 0x1, -R3 ;  /* 0x00000001aa007824 */ /* 0x002fe400078e0a03 */
[----:B------:R-:W-:Y:S01]  /*54c0*/  FMUL.FTZ R3, R58, UR33 ;  /* 0x000000213a037c20 */ /* 0x000fe20008410000 */
[----:B------:R-:W-:-:S03]  /*54d0*/  IMAD.SHL.U32 R170, R170, 0x2, RZ ;  /* 0x00000002aaaa7824 */ /* 0x000fc600078e00ff */
[----:B------:R1:W2:Y:S01]  /*54e0*/  MUFU.TANH R86, R3 ;  /* 0x0000000300567308 */ /* 0x0002a20000002400 */
[----:B------:R-:W-:Y:S02]  /*54f0*/  SHF.R.S32.HI R5, RZ, 0x1f, R0 ;  /* 0x0000001fff057819 */ /* 0x000fe40000011400 */
[----:B------:R-:W-:Y:S02]  /*5500*/  LOP3.LUT R7, R170, 0x6, RZ, 0xc0, !PT ;  /* 0x00000006aa077812 */ /* 0x000fe400078ec0ff */
[----:B------:R-:W-:Y:S01]  /*5510*/  LEA.HI R0, R5, R0, RZ, 0x2 ;  /* 0x0000000005007211 */ /* 0x000fe200078f10ff */
[----:B------:R-:W-:-:S03]  /*5520*/  FMUL.FTZ R5, R45, UR33 ;  /* 0x000000212d057c20 */ /* 0x000fc60008410000 */
[----:B------:R-:W-:-:S05]  /*5530*/  SHF.R.S32.HI R0, RZ, 0x2, R0 ;  /* 0x00000002ff007819 */ /* 0x000fca0000011400 */
[----:B------:R-:W-:Y:S01]  /*5540*/  IMAD.IADD R6, R0, 0x1, R6 ;  /* 0x0000000100067824 */ /* 0x000fe200078e0206 */
[----:B------:R-:W-:Y:S01]  /*5550*/  LOP3.LUT R0, R138, R139, RZ, 0xfc, !PT ;  /* 0x0000008b8a007212 */ /* 0x000fe200078efcff */
[----:B-1----:R-:W-:Y:S02]  /*5560*/  FMUL.FTZ R3, R59, UR33 ;  /* 0x000000213b037c20 */ /* 0x002fe40008410000 */
[C---:B------:R-:W-:Y:S01]  /*5570*/  VIADD R12, R6.reuse, 0x40 ;  /* 0x00000040060c7836 */ /* 0x040fe20000000000 */
[C---:B------:R-:W-:Y:S01]  /*5580*/  VIADDMNMX R251, R6.reuse, UR5, R8, PT ;  /* 0x0000000506fb7c46 */ /* 0x040fe2000b800108 */
[C---:B------:R-:W-:Y:S01]  /*5590*/  VIADD R13, R6.reuse, 0x48 ;  /* 0x00000048060d7836 */ /* 0x040fe20000000000 */
[----:B------:R1:W3:Y:S01]  /*55a0*/  MUFU.TANH R100, R3 ;  /* 0x0000000300647308 */ /* 0x0002e20000002400 */
[----:B------:R-:W-:Y:S01]  /*55b0*/  VIADD R9, R6, 0x8 ;  /* 0x0000000806097836 */ /* 0x000fe20000000000 */
[----:B------:R-:W-:Y:S02]  /*55c0*/  VIADDMNMX R245, R12, UR21, RZ, !PT ;  /* 0x000000150cf57c46 */ /* 0x000fe4000f8001ff */
[----:B------:R-:W-:-:S02]  /*55d0*/  VIADDMNMX R244, R13, UR21, RZ, !PT ;  /* 0x000000150df47c46 */ /* 0x000fc4000f8001ff */
[----:B------:R-:W-:Y:S02]  /*55e0*/  VIADDMNMX R247, R6, UR21, RZ, !PT ;  /* 0x0000001506f77c46 */ /* 0x000fe4000f8001ff */
[----:B------:R-:W-:Y:S01]  /*55f0*/  VIADDMNMX R246, R9, UR21, RZ, !PT ;  /* 0x0000001509f67c46 */ /* 0x000fe2000f8001ff */
[----:B------:R-:W-:Y:S01]  /*5600*/  MUFU.TANH R138, R5 ;  /* 0x00000005008a7308 */ /* 0x000fe20000002400 */
[----:B-1----:R-:W-:Y:S02]  /*5610*/  FMUL.FTZ R3, R44, UR33 ;  /* 0x000000212c037c20 */ /* 0x002fe40008410000 */
[----:B------:R-:W-:Y:S05]  /*5620*/  HMMA.16816.F32.BF16 R44, R24, R10, R76 ;  /* 0x0000000a182c723c */ /* 0x000fea000004184c */
[----:B------:R1:W3:Y:S02]  /*5630*/  MUFU.TANH R88, R3 ;  /* 0x0000000300587308 */ /* 0x0002e40000002400 */
[----:B-1----:R-:W-:-:S04]  /*5640*/  IMAD.U32 R3, RZ, RZ, UR12 ;  /* 0x0000000cff037e24 */ /* 0x002fc8000f8e00ff */
[----:B------:R-:W-:-:S13]  /*5650*/  IMAD R3, R3, 0x40, R7 ;  /* 0x0000004003037824 */ /* 0x000fda00078e0207 */
[----:B------:R-:W-:Y:S01]  /*5660*/  HMMA.16816.F32.BF16 R44, R28, R18, R44 ;  /* 0x000000121c2c723c */ /* 0x000fe2000004182c */
[----:B------:R-:W-:Y:S02]  /*5670*/  IMAD.U32 R7, RZ, RZ, UR5 ;  /* 0x00000005ff077e24 */ /* 0x000fe4000f8e00ff */
[C---:B------:R-:W-:Y:S01]  /*5680*/  VIADD R5, R3.reuse, 0x1 ;  /* 0x0000000103057836 */ /* 0x040fe20000000000 */
[----:B------:R-:W-:Y:S02]  /*5690*/  ISETP.GE.AND P4, PT, R3, R251, PT ;  /* 0x000000fb0300720c */ /* 0x000fe40003f86270 */
[C-C-:B------:R-:W-:Y:S02]  /*56a0*/  IADD3 R14, R7.reuse, 0x40, R6.reuse ;  /* 0x00000040070e7810 */ /* 0x140fe40007ffe006 */
[----:B------:R-:W-:Y:S02]  /*56b0*/  IADD3 R8, R7, 0x8, R6 ;  /* 0x0000000807087810 */ /* 0x000fe40007ffe006 */
[----:B------:R-:W-:-:S02]  /*56c0*/  VIMNMX R249, R14, UR25, PT ;  /* 0x000000190ef97c48 */ /* 0x000fc4000bfe0100 */
[----:B------:R-:W-:Y:S01]  /*56d0*/  HMMA.16816.F32.BF16 R12, R20, R16, R52 ;  /* 0x00000010140c723c */ /* 0x000fe20000041834 */
[----:B------:R-:W-:Y:S02]  /*56e0*/  VIMNMX R250, R8, UR25, PT ;  /* 0x0000001908fa7c48 */ /* 0x000fe4000bfe0100 */
[----:B------:R-:W-:Y:S01]  /*56f0*/  IADD3 R7, R7, 0x48, R6 ;  /* 0x0000004807077810 */ /* 0x000fe20007ffe006 */
[----:B------:R-:W-:Y:S01]  /*5700*/  FMUL.FTZ R6, R32, UR33 ;  /* 0x0000002120067c20 */ /* 0x000fe20008410000 */
[C---:B------:R-:W-:Y:S01]  /*5710*/  ISETP.GE.AND P5, PT, R3.reuse, R250, PT ;  /* 0x000000fa0300720c */ /* 0x040fe20003fa6270 */
[----:B------:R-:W-:Y:S01]  /*5720*/  HMMA.16816.F32.BF16 R52, R40, R66, R104 ;  /* 0x000000422834723c */ /* 0x000fe20000041868 */
[C---:B------:R-:W-:Y:S01]  /*5730*/  ISETP.LT.OR P4, PT, R3.reuse, R247, P4 ;  /* 0x000000f70300720c */ /* 0x040fe20002781670 */
[----:B------:R1:W3:Y:S01]  /*5740*/  MUFU.TANH R87, R6 ;  /* 0x0000000600577308 */ /* 0x0002e20000002400 */
[----:B------:R-:W-:Y:S02]  /*5750*/  ISETP.LT.OR P5, PT, R3, R246, P5 ;  /* 0x000000f60300720c */ /* 0x000fe40002fa1670 */
[----:B------:R-:W-:Y:S01]  /*5760*/  VIMNMX R248, R7, UR25, PT ;  /* 0x0000001907f87c48 */ /* 0x000fe2000bfe0100 */
[----:B------:R-:W-:Y:S01]  /*5770*/  FMUL.FTZ R7, R35, UR33 ;  /* 0x0000002123077c20 */ /* 0x000fe20008410000 */
[----:B------:R-:W-:-:S02]  /*5780*/  FSEL R64, R129, -INF , !P4 ;  /* 0xff80000081407808 */ /* 0x000fc40006000000 */
[----:B------:R-:W-:Y:S01]  /*5790*/  FSEL R158, R158, -INF , !P5 ;  /* 0xff8000009e9e7808 */ /* 0x000fe20006800000 */
[----:B------:R4:W-:Y:S01]  /*57a0*/  MUFU.TANH R83, R7 ;  /* 0x0000000700537308 */ /* 0x0009e20000002400 */
[C---:B------:R-:W-:Y:S02]  /*57b0*/  ISETP.GE.AND P4, PT, R3.reuse, R249, PT ;  /* 0x000000f90300720c */ /* 0x040fe40003f86270 */
[----:B------:R-:W-:Y:S02]  /*57c0*/  ISETP.GE.AND P5, PT, R3, R248, PT ;  /* 0x000000f80300720c */ /* 0x000fe40003fa6270 */
[----:B------:R-:W-:Y:S02]  /*57d0*/  ISETP.GE.AND P3, PT, R5, R251, PT ;  /* 0x000000fb0500720c */ /* 0x000fe40003f66270 */
[----:B------:R-:W-:Y:S01]  /*57e0*/  ISETP.LT.OR P4, PT, R3, R245, P4 ;  /* 0x000000f50300720c */ /* 0x000fe20002781670 */
[----:B-1----:R-:W-:Y:S01]  /*57f0*/  FMUL.FTZ R6, R33, UR33 ;  /* 0x0000002121067c20 */ /* 0x002fe20008410000 */
[----:B------:R-:W-:-:S02]  /*5800*/  ISETP.LT.OR P5, PT, R3, R244, P5 ;  /* 0x000000f40300720c */ /* 0x000fc40002fa1670 */
[C---:B------:R-:W-:Y:S01]  /*5810*/  ISETP.LT.OR P3, PT, R5.reuse, R247, P3 ;  /* 0x000000f70500720c */ /* 0x040fe20001f61670 */
[----:B------:R1:W-:Y:S01]  /*5820*/  MUFU.TANH R91, R6 ;  /* 0x00000006005b7308 */ /* 0x0003e20000002400 */
[----:B------:R-:W-:Y:S02]  /*5830*/  FSEL R59, R82, -INF , !P4 ;  /* 0xff800000523b7808 */ /* 0x000fe40006000000 */
[----:B------:R-:W-:Y:S01]  /*5840*/  FSEL R65, R80, -INF , !P5 ;  /* 0xff80000050417808 */ /* 0x000fe20006800000 */
[----:B----4-:R-:W-:Y:S01]  /*5850*/  FMUL.FTZ R7, R12, UR33 ;  /* 0x000000210c077c20 */ /* 0x010fe20008410000 */
[C---:B------:R-:W-:Y:S02]  /*5860*/  ISETP.GE.AND P2, PT, R5.reuse, R250, PT ;  /* 0x000000fa0500720c */ /* 0x040fe40003f46270 */
[C---:B------:R-:W-:Y:S01]  /*5870*/  ISETP.GE.AND P1, PT, R5.reuse, R249, PT ;  /* 0x000000f90500720c */ /* 0x040fe20003f26270 */
[----:B------:R4:W-:Y:S01]  /*5880*/  MUFU.TANH R82, R7 ;  /* 0x0000000700527308 */ /* 0x0009e20000002400 */
[----:B------:R-:W-:-:S02]  /*5890*/  ISETP.GE.AND P6, PT, R5, R248, PT ;  /* 0x000000f80500720c */ /* 0x000fc40003fc6270 */
[----:B------:R-:W-:Y:S02]  /*58a0*/  FSEL R80, R128, -INF , !P3 ;  /* 0xff80000080507808 */ /* 0x000fe40005800000 */
[C---:B------:R-:W-:Y:S02]  /*58b0*/  ISETP.LT.OR P2, PT, R5.reuse, R246, P2 ;  /* 0x000000f60500720c */ /* 0x040fe40001741670 */
[----:B------:R-:W-:Y:S01]  /*58c0*/  ISETP.LT.OR P1, PT, R5, R245, P1 ;  /* 0x000000f50500720c */ /* 0x000fe20000f21670 */
[----:B-1----:R-:W-:Y:S01]  /*58d0*/  VIADD R6, R3, 0x8 ;  /* 0x0000000803067836 */ /* 0x002fe20000000000 */
[----:B------:R-:W-:Y:S01]  /*58e0*/  ISETP.LT.OR P6, PT, R5, R244, P6 ;  /* 0x000000f40500720c */ /* 0x000fe200037c1670 */
[----:B------:R-:W-:Y:S01]  /*58f0*/  FMUL.FTZ R5, R34, UR33 ;  /* 0x0000002122057c20 */ /* 0x000fe20008410000 */
[----:B------:R-:W-:Y:S01]  /*5900*/  FSEL R157, R157, -INF , !P2 ;  /* 0xff8000009d9d7808 */ /* 0x000fe20005000000 */
[----:B------:R-:W-:Y:S01]  /*5910*/  HMMA.16816.F32.BF16 R32, R36, R10, R60 ;  /* 0x0000000a2420723c */ /* 0x000fe2000004183c */
[C---:B------:R-:W-:Y:S01]  /*5920*/  ISETP.GE.AND P0, PT, R6.reuse, R251, PT ;  /* 0x000000fb0600720c */ /* 0x040fe20003f06270 */
[----:B------:R-:W-:Y:S01]  /*5930*/  LDSM.16.M88.4 R8, [R229+0x3800] ;  /* 0x00380000e508783b */ /* 0x000fe20000000200 */
[C---:B------:R-:W-:Y:S01]  /*5940*/  ISETP.GE.AND P4, PT, R6.reuse, R250, PT ;  /* 0x000000fa0600720c */ /* 0x040fe20003f86270 */
[----:B----4-:R-:W-:Y:S01]  /*5950*/  FMUL.FTZ R7, R13, UR33 ;  /* 0x000000210d077c20 */ /* 0x010fe20008410000 */
[C---:B------:R-:W-:Y:S01]  /*5960*/  ISETP.GE.AND P5, PT, R6.reuse, R249, PT ;  /* 0x000000f90600720c */ /* 0x040fe20003fa6270 */
[----:B------:R1:W4:Y:S01]  /*5970*/  MUFU.TANH R74, R5 ;  /* 0x00000005004a7308 */ /* 0x0003220000002400 */
[----:B------:R-:W-:-:S02]  /*5980*/  ISETP.GE.AND P3, PT, R6, R248, PT ;  /* 0x000000f80600720c */ /* 0x000fc40003f66270 */
[C---:B------:R-:W-:Y:S02]  /*5990*/  ISETP.LT.OR P0, PT, R6.reuse, R247, P0 ;  /* 0x000000f70600720c */ /* 0x040fe40000701670 */
[C---:B------:R-:W-:Y:S02]  /*59a0*/  ISETP.LT.OR P4, PT, R6.reuse, R246, P4 ;  /* 0x000000f60600720c */ /* 0x040fe40002781670 */
[C---:B------:R-:W-:Y:S01]  /*59b0*/  ISETP.LT.OR P5, PT, R6.reuse, R245, P5 ;  /* 0x000000f50600720c */ /* 0x040fe20002fa1670 */
[----:B------:R2:W-:Y:S01]  /*59c0*/  MUFU.TANH R90, R7 ;  /* 0x00000007005a7308 */ /* 0x0005e20000002400 */
[----:B------:R-:W-:Y:S01]  /*59d0*/  ISETP.LT.OR P3, PT, R6, R244, P3 ;  /* 0x000000f40600720c */ /* 0x000fe20001f61670 */
[----:B------:R-:W-:Y:S01]  /*59e0*/  FMUL.FTZ R6, R15, UR33 ;  /* 0x000000210f067c20 */ /* 0x000fe20008410000 */
[----:B------:R-:W-:Y:S02]  /*59f0*/  FSEL R156, R156, -INF , !P4 ;  /* 0xff8000009c9c7808 */ /* 0x000fe40006000000 */
[----:B-----5:R-:W-:-:S02]  /*5a00*/  FSEL R56, R110, -INF , !P5 ;  /* 0xff8000006e387808 */ /* 0x020fc40006800000 */
[----:B------:R-:W-:Y:S01]  /*5a10*/  FSEL R60, R108, -INF , !P3 ;  /* 0xff8000006c3c7808 */ /* 0x000fe20005800000 */
[----:B------:R5:W-:Y:S01]  /*5a20*/  MUFU.TANH R89, R6 ;  /* 0x0000000600597308 */ /* 0x000be20000002400 */
[----:B-1----:R-:W-:Y:S01]  /*5a30*/  VIADD R5, R3, 0x9 ;  /* 0x0000000903057836 */ /* 0x002fe20000000000 */
[----:B------:R-:W-:Y:S01]  /*5a40*/  HMMA.16816.F32.BF16 R32, R20, R18, R32 ;  /* 0x000000121420723c */ /* 0x000fe20000041820 */
[----:B------:R-:W-:Y:S02]  /*5a50*/  FSEL R57, R114, -INF , !P1 ;  /* 0xff80000072397808 */ /* 0x000fe40004800000 */
[----:B------:R-:W-:Y:S02]  /*5a60*/  FSEL R58, R112, -INF , !P6 ;  /* 0xff800000703a7808 */ /* 0x000fe40007000000 */
[----:B------:R-:W-:Y:S01]  /*5a70*/  ISETP.GE.AND P2, PT, R5, R251, PT ;  /* 0x000000fb0500720c */ /* 0x000fe20003f46270 */
[----:B--2---:R-:W-:Y:S01]  /*5a80*/  FMUL.FTZ R7, R14, UR33 ;  /* 0x000000210e077c20 */ /* 0x004fe20008410000 */
[----:B------:R-:W-:Y:S01]  /*5a90*/  FSEL R81, R81, -INF , !P0 ;  /* 0xff80000051517808 */ /* 0x000fe20004000000 */
[----:B------:R-:W1:Y:S01]  /*5aa0*/  LDSM.16.M88.4 R12, [R230+0xb800] ;  /* 0x00b80000e60c783b */ /* 0x000e620000000200 */
[C---:B------:R-:W-:Y:S01]  /*5ab0*/  ISETP.LT.OR P2, PT, R5.reuse, R247, P2 ;  /* 0x000000f70500720c */ /* 0x040fe20001741670 */
[----:B------:R2:W4:Y:S01]  /*5ac0*/  MUFU.TANH R75, R7 ;  /* 0x00000007004b7308 */ /* 0x0005220000002400 */
[----:B------:R-:W-:Y:S01]  /*5ad0*/  ISETP.GE.AND P1, PT, R5, R250, PT ;  /* 0x000000fa0500720c */ /* 0x000fe20003f26270 */
[----:B------:R-:W-:-:S04]  /*5ae0*/  DEPBAR.LE SB0, 0x0 ;  /* 0x000080000000791a */ /* 0x000fc80000000000 */
[----:B-----5:R-:W-:Y:S01]  /*5af0*/  VIADD R6, R3, 0x10 ;  /* 0x0000001003067836 */ /* 0x020fe20000000000 */
[----:B------:R-:W-:Y:S02]  /*5b00*/  FSEL R126, R113, -INF , !P2 ;  /* 0xff800000717e7808 */ /* 0x000fe40005000000 */
[----:B------:R-:W-:Y:S02]  /*5b10*/  ISETP.GE.AND P6, PT, R5, R249, PT ;  /* 0x000000f90500720c */ /* 0x000fe40003fc6270 */
[C---:B------:R-:W-:Y:S02]  /*5b20*/  ISETP.GE.AND P4, PT, R6.reuse, R251, PT ;  /* 0x000000fb0600720c */ /* 0x040fe40003f86270 */
[----:B------:R-:W-:Y:S01]  /*5b30*/  ISETP.GE.AND P5, PT, R6, R250, PT ;  /* 0x000000fa0600720c */ /* 0x000fe20003fa6270 */
[----:B------:R-:W-:Y:S01]  /*5b40*/  FMUL.FTZ R34, R34, UR33 ;  /* 0x0000002122227c20 */ /* 0x000fe20008410000 */
[C---:B------:R-:W-:Y:S01]  /*5b50*/  ISETP.GE.AND P3, PT, R6.reuse, R249, PT ;  /* 0x000000f90600720c */ /* 0x040fe20003f66270 */
[----:B------:R-:W-:Y:S01]  /*5b60*/  FMUL.FTZ R35, R35, UR33 ;  /* 0x0000002123237c20 */ /* 0x000fe20008410000 */
[----:B--2---:R-:W-:Y:S01]  /*5b70*/  FMUL.FTZ R7, R49, UR33 ;  /* 0x0000002131077c20 */ /* 0x004fe20008410000 */
[C---:B------:R-:W-:Y:S01]  /*5b80*/  ISETP.GE.AND P2, PT, R6.reuse, R248, PT ;  /* 0x000000f80600720c */ /* 0x040fe20003f46270 */
[----:B------:R-:W-:Y:S01]  /*5b90*/  MUFU.TANH R49, R34 ;  /* 0x0000002200317308 */ /* 0x000fe20000002400 */
[----:B------:R-:W-:-:S02]  /*5ba0*/  ISETP.LT.OR P4, PT, R6, R247, P4 ;  /* 0x000000f70600720c */ /* 0x000fc40002781670 */
[C---:B------:R-:W-:Y:S02]  /*5bb0*/  ISETP.LT.OR P5, PT, R6.reuse, R246, P5 ;  /* 0x000000f60600720c */ /* 0x040fe40002fa1670 */
[CC--:B------:R-:W-:Y:S02]  /*5bc0*/  ISETP.LT.OR P3, PT, R6.reuse, R245.reuse, P3 ;  /* 0x000000f50600720c */ /* 0x0c0fe40001f61670 */
[----:B------:R-:W-:Y:S01]  /*5bd0*/  ISETP.LT.OR P2, PT, R6, R244, P2 ;  /* 0x000000f40600720c */ /* 0x000fe20001741670 */
[----:B------:R2:W-:Y:S01]  /*5be0*/  MUFU.TANH R73, R7 ;  /* 0x0000000700497308 */ /* 0x0005e20000002400 */
[----:B------:R-:W-:Y:S01]  /*5bf0*/  ISETP.GE.AND P0, PT, R5, R248, PT ;  /* 0x000000f80500720c */ /* 0x000fe20003f06270 */
[----:B------:R-:W-:Y:S01]  /*5c00*/  FMUL.FTZ R6, R51, UR33 ;  /* 0x0000002133067c20 */ /* 0x000fe20008410000 */
[C---:B------:R-:W-:Y:S02]  /*5c10*/  ISETP.LT.OR P1, PT, R5.reuse, R246, P1 ;  /* 0x000000f60500720c */ /* 0x040fe40000f21670 */
[----:B------:R-:W-:-:S02]  /*5c20*/  ISETP.LT.OR P6, PT, R5, R245, P6 ;  /* 0x000000f50500720c */ /* 0x000fc400037c1670 */
[----:B------:R-:W-:Y:S01]  /*5c30*/  ISETP.LT.OR P0, PT, R5, R244, P0 ;  /* 0x000000f40500720c */ /* 0x000fe20000701670 */
[----:B------:R5:W-:Y:S01]  /*5c40*/  MUFU.TANH R67, R6 ;  /* 0x0000000600437308 */ /* 0x000be20000002400 */
[----:B------:R-:W-:Y:S01]  /*5c50*/  FMUL.FTZ R5, R48, UR33 ;  /* 0x0000002130057c20 */ /* 0x000fe20008410000 */
[----:B------:R-:W-:Y:S01]  /*5c60*/  FSEL R152, R152, -INF , !P1 ;  /* 0xff80000098987808 */ /* 0x000fe20004800000 */
[C---:B-1----:R-:W-:Y:S01]  /*5c70*/  HMMA.16816.F32.BF16 R16, R36.reuse, R12, R68 ;  /* 0x0000000c2410723c */ /* 0x042fe20000041844 */
[----:B------:R-:W-:Y:S02]  /*5c80*/  FSEL R51, R109, -INF , !P0 ;  /* 0xff8000006d337808 */ /* 0x000fe40004000000 */
[----:B------:R-:W-:Y:S02]  /*5c90*/  FSEL R125, R125, -INF , !P4 ;  /* 0xff8000007d7d7808 */ /* 0x000fe40006000000 */
[----:B------:R-:W-:Y:S01]  /*5ca0*/  MUFU.TANH R62, R35 ;  /* 0x00000023003e7308 */ /* 0x000fe20000002400 */
[----:B--2---:R-:W-:Y:S01]  /*5cb0*/  FMUL.FTZ R7, R50, UR33 ;  /* 0x0000002132077c20 */ /* 0x004fe20008410000 */
[----:B------:R-:W-:Y:S01]  /*5cc0*/  FSEL R50, R111, -INF , !P6 ;  /* 0xff8000006f327808 */ /* 0x000fe20007000000 */
[----:B------:R-:W-:Y:S01]  /*5cd0*/  HMMA.16816.F32.BF16 R36, R36, R14, R52 ;  /* 0x0000000e2424723c */ /* 0x000fe20000041834 */
[----:B------:R-:W-:-:S02]  /*5ce0*/  FSEL R151, R151, -INF , !P5 ;  /* 0xff80000097977808 */ /* 0x000fc40006800000 */
[----:B------:R-:W-:Y:S02]  /*5cf0*/  FSEL R86, R86, -INF , !P2 ;  /* 0xff80000056567808 */ /* 0x000fe40005000000 */
[----:B------:R1:W-:Y:S01]  /*5d00*/  MUFU.TANH R63, R7 ;  /* 0x00000007003f7308 */ /* 0x0003e20000002400 */
[----:B-----5:R-:W-:Y:S01]  /*5d10*/  FMUL.FTZ R6, R32, UR33 ;  /* 0x0000002120067c20 */ /* 0x020fe20008410000 */
[----:B------:R-:W-:-:S06]  /*5d20*/  FSEL R84, R84, -INF , !P3 ;  /* 0xff80000054547808 */ /* 0x000fcc0005800000 */
[----:B------:R2:W5:Y:S03]  /*5d30*/  MUFU.TANH R72, R5 ;  /* 0x0000000500487308 */ /* 0x0005660000002400 */
[----:B------:R-:W-:Y:S05]  /*5d40*/  HMMA.16816.F32.BF16 R40, R20, R8, R16 ;  /* 0x000000081428723c */ /* 0x000fea0000041810 */
[----:B------:R3:W5:Y:S01]  /*5d50*/  MUFU.TANH R66, R6 ;  /* 0x0000000600427308 */ /* 0x0007620000002400 */
[----:B-1----:R-:W-:Y:S02]  /*5d60*/  FMUL.FTZ R7, R33, UR33 ;  /* 0x0000002121077c20 */ /* 0x002fe40008410000 */
[C---:B------:R-:W-:Y:S05]  /*5d70*/  HMMA.16816.F32.BF16 R32, R24.reuse, R12, R144 ;  /* 0x0000000c1820723c */ /* 0x040fea0000041890 */
[----:B------:R1:W-:Y:S01]  /*5d80*/  MUFU.TANH R61, R7 ;  /* 0x00000007003d7308 */ /* 0x0003e20000002400 */
[----:B--2---:R-:W-:Y:S01]  /*5d90*/  VIADD R5, R3, 0x11 ;  /* 0x0000001103057836 */ /* 0x004fe20000000000 */
[----:B------:R-:W-:Y:S01]  /*5da0*/  HMMA.16816.F32.BF16 R24, R24, R14, R96 ;  /* 0x0000000e1818723c */ /* 0x000fe20000041860 */
[----:B------:R-:W-:-:S03]  /*5db0*/  FMUL.FTZ R12, R46, UR33 ;  /* 0x000000212e0c7c20 */ /* 0x000fc60008410000 */
[C---:B------:R-:W-:Y:S02]  /*5dc0*/  ISETP.GE.AND P1, PT, R5.reuse, R251, PT ;  /* 0x000000fb0500720c */ /* 0x040fe40003f26270 */
[----:B------:R-:W-:Y:S01]  /*5dd0*/  ISETP.GE.AND P6, PT, R5, R250, PT ;  /* 0x000000fa0500720c */ /* 0x000fe20003fc6270 */
[----:B---3--:R-:W-:Y:S01]  /*5de0*/  VIADD R6, R3, 0x18 ;  /* 0x0000001803067836 */ /* 0x008fe20000000000 */
[C---:B------:R-:W-:Y:S01]  /*5df0*/  ISETP.GE.AND P0, PT, R5.reuse, R249, PT ;  /* 0x000000f90500720c */ /* 0x040fe20003f06270 */
[----:B------:R-:W-:Y:S01]  /*5e00*/  HMMA.16816.F32.BF16 R20, R20, R10, R36 ;  /* 0x0000000a1414723c */ /* 0x000fe20000041824 */
[----:B------:R-:W-:Y:S01]  /*5e10*/  ISETP.GE.AND P4, PT, R5, R248, PT ;  /* 0x000000f80500720c */ /* 0x000fe20003f86270 */
[----:B------:R-:W-:Y:S01]  /*5e20*/  MUFU.TANH R12, R12 ;  /* 0x0000000c000c7308 */ /* 0x000fe20000002400 */
[C---:B------:R-:W-:Y:S01]  /*5e30*/  ISETP.GE.AND P5, PT, R6.reuse, R251, PT ;  /* 0x000000fb0600720c */ /* 0x040fe20003fa6270 */
[----:B------:R-:W-:Y:S01]  /*5e40*/  FMUL.FTZ R43, R43, UR33 ;  /* 0x000000212b2b7c20 */ /* 0x000fe20008410000 */
[----:B------:R-:W-:Y:S01]  /*5e50*/  ISETP.LT.OR P1, PT, R5, R247, P1 ;  /* 0x000000f70500720c */ /* 0x000fe20000f21670 */
[----:B-1----:R-:W-:Y:S01]  /*5e60*/  FMUL.FTZ R7, R47, UR33 ;  /* 0x000000212f077c20 */ /* 0x002fe20008410000 */
[C---:B------:R-:W-:Y:S01]  /*5e70*/  ISETP.LT.OR P6, PT, R5.reuse, R246, P6 ;  /* 0x000000f60500720c */ /* 0x040fe200037c1670 */
[----:B------:R-:W-:Y:S01]  /*5e80*/  HMMA.16816.F32.BF16 R16, R28, R8, R32 ;  /* 0x000000081c10723c */ /* 0x000fe20000041820 */
[C---:B------:R-:W-:Y:S01]  /*5e90*/  ISETP.LT.OR P0, PT, R5.reuse, R245, P0 ;  /* 0x000000f50500720c */ /* 0x040fe20000701670 */
[----:B------:R-:W-:Y:S01]  /*5ea0*/  MUFU.TANH R43, R43 ;  /* 0x0000002b002b7308 */ /* 0x000fe20000002400 */
[----:B------:R-:W-:Y:S01]  /*5eb0*/  ISETP.LT.OR P4, PT, R5, R244, P4 ;  /* 0x000000f40500720c */ /* 0x000fe20002781670 */
[----:B------:R-:W-:Y:S01]  /*5ec0*/  VIADD R5, R3, 0x19 ;  /* 0x0000001903057836 */ /* 0x000fe20000000000 */
[----:B------:R-:W-:-:S02]  /*5ed0*/  ISETP.LT.OR P5, PT, R6, R247, P5 ;  /* 0x000000f70600720c */ /* 0x000fc40002fa1670 */
[----:B------:R-:W-:Y:S01]  /*5ee0*/  FSEL R124, R124, -INF , !P1 ;  /* 0xff8000007c7c7808 */ /* 0x000fe20004800000 */
[----:B------:R-:W-:Y:S01]  /*5ef0*/  HMMA.16816.F32.BF16 R28, R28, R10, R24 ;  /* 0x0000000a1c1c723c */ /* 0x000fe20000041818 */
[----:B------:R-:W-:Y:S02]  /*5f00*/  FSEL R150, R150, -INF , !P6 ;  /* 0xff80000096967808 */ /* 0x000fe40007000000 */
[C---:B------:R-:W-:Y:S02]  /*5f10*/  ISETP.GE.AND P2, PT, R6.reuse, R250, PT ;  /* 0x000000fa0600720c */ /* 0x040fe40003f46270 */
[C---:B------:R-:W-:Y:S02]  /*5f20*/  ISETP.GE.AND P1, PT, R6.reuse, R249, PT ;  /* 0x000000f90600720c */ /* 0x040fe40003f26270 */
[----:B------:R-:W-:Y:S01]  /*5f30*/  ISETP.GE.AND P6, PT, R6, R248, PT ;  /* 0x000000f80600720c */ /* 0x000fe20003fc6270 */
[----:B------:R-:W-:Y:S01]  /*5f40*/  FMUL.FTZ R22, R22, UR33 ;  /* 0x0000002116167c20 */ /* 0x000fe20008410000 */
[----:B------:R-:W-:Y:S01]  /*5f50*/  FSEL R85, R85, -INF , !P0 ;  /* 0xff80000055557808 */ /* 0x000fe20004000000 */
[----:B------:R-:W-:Y:S01]  /*5f60*/  FMUL.FTZ R21, R21, UR33 ;  /* 0x0000002115157c20 */ /* 0x000fe20008410000 */
[----:B------:R-:W-:Y:S01]  /*5f70*/  FSEL R100, R100, -INF , !P4 ;  /* 0xff80000064647808 */ /* 0x000fe20006000000 */
[----:B------:R-:W-:Y:S01]  /*5f80*/  FMUL.FTZ R23, R23, UR33 ;  /* 0x0000002117177c20 */ /* 0x000fe20008410000 */
[----:B------:R-:W-:Y:S01]  /*5f90*/  FSEL R139, R88, -INF , !P5 ;  /* 0xff800000588b7808 */ /* 0x000fe20006800000 */
[----:B------:R-:W-:Y:S01]  /*5fa0*/  MUFU.TANH R22, R22 ;  /* 0x0000001600167308 */ /* 0x000fe20000002400 */
[C---:B------:R-:W-:Y:S01]  /*5fb0*/  ISETP.GE.AND P3, PT, R5.reuse, R251, PT ;  /* 0x000000fb0500720c */ /* 0x040fe20003f66270 */
[----:B------:R-:W-:Y:S01]  /*5fc0*/  FMUL.FTZ R16, R16, UR33 ;  /* 0x0000002110107c20 */ /* 0x000fe20008410000 */
[C---:B------:R-:W-:Y:S01]  /*5fd0*/  ISETP.GE.AND P0, PT, R5.reuse, R250, PT ;  /* 0x000000fa0500720c */ /* 0x040fe20003f06270 */
[----:B------:R-:W-:Y:S01]  /*5fe0*/  FMUL.FTZ R18, R18, UR33 ;  /* 0x0000002112127c20 */ /* 0x000fe20008410000 */
[----:B------:R-:W-:Y:S01]  /*5ff0*/  ISETP.GE.AND P4, PT, R5, R249, PT ;  /* 0x000000f90500720c */ /* 0x000fe20003f86270 */
[----:B------:R-:W-:Y:S01]  /*6000*/  FMUL.FTZ R19, R19, UR33 ;  /* 0x0000002113137c20 */ /* 0x000fe20008410000 */
[----:B------:R-:W-:Y:S01]  /*6010*/  ISETP.GE.AND P5, PT, R5, R248, PT ;  /* 0x000000f80500720c */ /* 0x000fe20003fa6270 */
[----:B------:R-:W-:Y:S01]  /*6020*/  MUFU.TANH R16, R16 ;  /* 0x0000001000107308 */ /* 0x000fe20000002400 */
[C---:B------:R-:W-:Y:S01]  /*6030*/  ISETP.LT.OR P2, PT, R6.reuse, R246, P2 ;  /* 0x000000f60600720c */ /* 0x040fe20001741670 */
[----:B------:R-:W-:Y:S01]  /*6040*/  FMUL.FTZ R17, R17, UR33 ;  /* 0x0000002111117c20 */ /* 0x000fe20008410000 */
[----:B------:R-:W-:Y:S01]  /*6050*/  ISETP.LT.OR P1, PT, R6, R245, P1 ;  /* 0x000000f50600720c */ /* 0x000fe20000f21670 */
[----:B------:R-:W-:Y:S01]  /*6060*/  FMUL.FTZ R28, R28, UR33 ;  /* 0x000000211c1c7c20 */ /* 0x000fe20008410000 */
[----:B------:R-:W-:Y:S01]  /*6070*/  ISETP.LT.OR P6, PT, R6, R244, P6 ;  /* 0x000000f40600720c */ /* 0x000fe200037c1670 */
[----:B------:R-:W-:Y:S01]  /*6080*/  FMUL.FTZ R6, R44, UR33 ;  /* 0x000000212c067c20 */ /* 0x000fe20008410000 */
[C---:B------:R-:W-:Y:S01]  /*6090*/  ISETP.LT.OR P3, PT, R5.reuse, R247, P3 ;  /* 0x000000f70500720c */ /* 0x040fe20001f61670 */
[----:B------:R1:W-:Y:S01]  /*60a0*/  MUFU.TANH R44, R7 ;  /* 0x00000007002c7308 */ /* 0x0003e20000002400 */
[----:B------:R-:W-:Y:S01]  /*60b0*/  ISETP.LT.OR P0, PT, R5, R246, P0 ;  /* 0x000000f60500720c */ /* 0x000fe20000701670 */
[----:B------:R-:W-:Y:S01]  /*60c0*/  FMUL.FTZ R29, R29, UR33 ;  /* 0x000000211d1d7c20 */ /* 0x000fe20008410000 */
[C---:B------:R-:W-:Y:S01]  /*60d0*/  ISETP.LT.OR P4, PT, R5.reuse, R245, P4 ;  /* 0x000000f50500720c */ /* 0x040fe20002781670 */
[----:B------:R-:W-:Y:S01]  /*60e0*/  FMUL.FTZ R30, R30, UR33 ;  /* 0x000000211e1e7c20 */ /* 0x000fe20008410000 */
[----:B------:R-:W-:Y:S01]  /*60f0*/  ISETP.LT.OR P5, PT, R5, R244, P5 ;  /* 0x000000f40500720c */ /* 0x000fe20002fa1670 */
[----:B------:R-:W-:Y:S01]  /*6100*/  VIADD R5, R3, 0x20 ;  /* 0x0000002003057836 */ /* 0x000fe20000000000 */
[----:B------:R-:W-:Y:S01]  /*6110*/  FSEL R149, R92, -INF , !P2 ;  /* 0xff8000005c957808 */ /* 0x000fe20005000000 */
[----:B------:R2:W3:Y:S01]  /*6120*/  MUFU.TANH R48, R6 ;  /* 0x0000000600307308 */ /* 0x0004e20000002400 */
[----:B------:R-:W-:Y:S01]  /*6130*/  FSEL R46, R87, -INF , !P1 ;  /* 0xff800000572e7808 */ /* 0x000fe20004800000 */
[----:B------:R-:W-:Y:S01]  /*6140*/  FMUL.FTZ R31, R31, UR33 ;  /* 0x000000211f1f7c20 */ /* 0x000fe20008410000 */
[----:B------:R-:W-:-:S02]  /*6150*/  ISETP.GE.AND P2, PT, R5, R251, PT ;  /* 0x000000fb0500720c */ /* 0x000fc40003f46270 */
[----:B----4-:R-:W-:Y:S02]  /*6160*/  FSEL R47, R74, -INF , !P6 ;  /* 0xff8000004a2f7808 */ /* 0x010fe40007000000 */
[C---:B------:R-:W-:Y:S01]  /*6170*/  ISETP.LT.OR P2, PT, R5.reuse, R247, P2 ;  /* 0x000000f70500720c */ /* 0x040fe20001741670 */
[----:B------:R-:W-:Y:S01]  /*6180*/  MUFU.TANH R18, R18 ;  /* 0x0000001200127308 */ /* 0x000fe20000002400 */
[----:B------:R-:W-:Y:S01]  /*6190*/  FSEL R138, R138, -INF , !P3 ;  /* 0xff8000008a8a7808 */ /* 0x000fe20005800000 */
[----:B-1----:R-:W-:Y:S01]  /*61a0*/  FMUL.FTZ R7, R40, UR33 ;  /* 0x0000002128077c20 */ /* 0x002fe20008410000 */
[C---:B------:R-:W-:Y:S02]  /*61b0*/  ISETP.GE.AND P1, PT, R5.reuse, R250, PT ;  /* 0x000000fa0500720c */ /* 0x040fe40003f26270 */
[C---:B------:R-:W-:Y:S02]  /*61c0*/  ISETP.GE.AND P6, PT, R5.reuse, R249, PT ;  /* 0x000000f90500720c */ /* 0x040fe40003fc6270 */
[----:B------:R-:W-:Y:S01]  /*61d0*/  ISETP.GE.AND P3, PT, R5, R248, PT ;  /* 0x000000f80500720c */ /* 0x000fe20003f66270 */
[----:B------:R1:W-:Y:S01]  /*61e0*/  MUFU.TANH R9, R7 ;  /* 0x0000000700097308 */ /* 0x0003e20000002400 */
[----:B--2---:R-:W-:Y:S01]  /*61f0*/  FMUL.FTZ R6, R45, UR33 ;  /* 0x000000212d067c20 */ /* 0x004fe20008410000 */
[----:B------:R-:W-:-:S02]  /*6200*/  FSEL R148, R148, -INF , !P0 ;  /* 0xff80000094947808 */ /* 0x000fc40004000000 */
[----:B------:R-:W-:Y:S02]  /*6210*/  FSEL R32, R91, -INF , !P4 ;  /* 0xff8000005b207808 */ /* 0x000fe40006000000 */
[----:B------:R-:W-:Y:S02]  /*6220*/  FSEL R40, R83, -INF , !P5 ;  /* 0xff80000053287808 */ /* 0x000fe40006800000 */
[----:B------:R2:W-:Y:S01]  /*6230*/  MUFU.TANH R45, R6 ;  /* 0x00000006002d7308 */ /* 0x0005e20000002400 */
[----:B------:R-:W-:Y:S02]  /*6240*/  FSEL R192, R82, -INF , !P2 ;  /* 0xff80000052c07808 */ /* 0x000fe40005000000 */
[C---:B------:R-:W-:Y:S02]  /*6250*/  ISETP.LT.OR P1, PT, R5.reuse, R246, P1 ;  /* 0x000000f60500720c */ /* 0x040fe40000f21670 */
[C---:B------:R-:W-:Y:S02]  /*6260*/  ISETP.LT.OR P6, PT, R5.reuse, R245, P6 ;  /* 0x000000f50500720c */ /* 0x040fe400037c1670 */
[----:B------:R-:W-:Y:S01]  /*6270*/  ISETP.LT.OR P3, PT, R5, R244, P3 ;  /* 0x000000f40500720c */ /* 0x000fe20001f61670 */
[----:B------:R-:W-:Y:S01]  /*6280*/  VIADD R5, R3, 0x28 ;  /* 0x0000002803057836 */ /* 0x000fe20000000000 */
[----:B------:R-:W-:Y:S01]  /*6290*/  FSEL R191, R75, -INF , !P1 ;  /* 0xff8000004bbf7808 */ /* 0x000fe20004800000 */
[----:B-1----:R-:W-:Y:S01]  /*62a0*/  FMUL.FTZ R7, R41, UR33 ;  /* 0x0000002129077c20 */ /* 0x002fe20008410000 */
[----:B-----5:R-:W-:Y:S01]  /*62b0*/  FSEL R189, R72, -INF , !P6 ;  /* 0xff80000048bd7808 */ /* 0x020fe20007000000 */
[----:B------:R-:W-:Y:S01]  /*62c0*/  MUFU.TANH R19, R19 ;  /* 0x0000001300137308 */ /* 0x000fe20000002400 */
[----:B------:R-:W-:-:S02]  /*62d0*/  ISETP.GE.AND P1, PT, R5, R251, PT ;  /* 0x000000fb0500720c */ /* 0x000fc40003f26270 */
[----:B------:R-:W-:Y:S01]  /*62e0*/  ISETP.GE.AND P6, PT, R5, R250, PT ;  /* 0x000000fa0500720c */ /* 0x000fe20003fc6270 */
[----:B--2---:R-:W-:Y:S01]  /*62f0*/  VIADD R6, R3, 0x21 ;  /* 0x0000002103067836 */ /* 0x004fe20000000000 */
[C---:B------:R-:W-:Y:S02]  /*6300*/  ISETP.LT.OR P1, PT, R5.reuse, R247, P1 ;  /* 0x000000f70500720c */ /* 0x040fe40000f21670 */
[----:B------:R-:W-:Y:S01]  /*6310*/  ISETP.LT.OR P6, PT, R5, R246, P6 ;  /* 0x000000f60500720c */ /* 0x000fe200037c1670 */
[----:B------:R1:W-:Y:S01]  /*6320*/  MUFU.TANH R13, R7 ;  /* 0x00000007000d7308 */ /* 0x0003e20000002400 */
[C---:B------:R-:W-:Y:S02]  /*6330*/  ISETP.GE.AND P0, PT, R6.reuse, R251, PT ;  /* 0x000000fb0600720c */ /* 0x040fe40003f06270 */
[C---:B------:R-:W-:Y:S02]  /*6340*/  ISETP.GE.AND P4, PT, R6.reuse, R250, PT ;  /* 0x000000fa0600720c */ /* 0x040fe40003f86270 */
[----:B------:R-:W-:-:S02]  /*6350*/  ISETP.GE.AND P5, PT, R6, R249, PT ;  /* 0x000000f90600720c */ /* 0x000fc40003fa6270 */
[C---:B------:R-:W-:Y:S01]  /*6360*/  ISETP.GE.AND P2, PT, R6.reuse, R248, PT ;  /* 0x000000f80600720c */ /* 0x040fe20003f46270 */
[----:B------:R-:W-:Y:S01]  /*6370*/  MUFU.TANH R17, R17 ;  /* 0x0000001100117308 */ /* 0x000fe20000002400 */
[C---:B------:R-:W-:Y:S02]  /*6380*/  ISETP.LT.OR P0, PT, R6.reuse, R247, P0 ;  /* 0x000000f70600720c */ /* 0x040fe40000701670 */
[C---:B------:R-:W-:Y:S02]  /*6390*/  ISETP.LT.OR P4, PT, R6.reuse, R246, P4 ;  /* 0x000000f60600720c */ /* 0x040fe40002781670 */
[C---:B------:R-:W-:Y:S02]  /*63a0*/  ISETP.LT.OR P5, PT, R6.reuse, R245, P5 ;  /* 0x000000f50600720c */ /* 0x040fe40002fa1670 */
[----:B------:R-:W-:Y:S01]  /*63b0*/  ISETP.LT.OR P2, PT, R6, R244, P2 ;  /* 0x000000f40600720c */ /* 0x000fe20001741670 */
[----:B------:R-:W-:Y:S01]  /*63c0*/  FMUL.FTZ R6, R42, UR33 ;  /* 0x000000212a067c20 */ /* 0x000fe20008410000 */
[----:B------:R-:W-:Y:S01]  /*63d0*/  FSEL R190, R63, -INF , !P3 ;  /* 0xff8000003fbe7808 */ /* 0x000fe20005800000 */
[----:B-1----:R-:W-:Y:S01]  /*63e0*/  FMUL.FTZ R7, R20, UR33 ;  /* 0x0000002114077c20 */ /* 0x002fe20008410000 */
[----:B------:R-:W-:Y:S01]  /*63f0*/  FSEL R188, R90, -INF , !P0 ;  /* 0xff8000005abc7808 */ /* 0x000fe20004000000 */
[----:B------:R1:W2:Y:S01]  /*6400*/  MUFU.TANH R8, R6 ;  /* 0x0000000600087308 */ /* 0x0002a20000002400 */
[----:B------:R-:W-:-:S02]  /*6410*/  ISETP.GE.AND P3, PT, R5, R249, PT ;  /* 0x000000f90500720c */ /* 0x000fc40003f66270 */
[----:B------:R-:W-:Y:S02]  /*6420*/  ISETP.GE.AND P0, PT, R5, R248, PT ;  /* 0x000000f80500720c */ /* 0x000fe40003f06270 */
[----:B------:R-:W-:Y:S02]  /*6430*/  FSEL R180, R89, -INF , !P4 ;  /* 0xff80000059b47808 */ /* 0x000fe40006000000 */
[----:B------:R-:W-:Y:S01]  /*6440*/  FSEL R183, R67, -INF , !P2 ;  /* 0xff80000043b77808 */ /* 0x000fe20005000000 */
[----:B------:R-:W4:Y:S01]  /*6450*/  MUFU.TANH R7, R7 ;  /* 0x0000000700077308 */ /* 0x000f220000002400 */
[----:B------:R-:W-:Y:S02]  /*6460*/  FSEL R177, R66, -INF , !P1 ;  /* 0xff80000042b17808 */ /* 0x000fe40004800000 */
[----:B------:R-:W-:Y:S02]  /*6470*/  FSEL R179, R49, -INF , !P6 ;  /* 0xff80000031b37808 */ /* 0x000fe40007000000 */
[----:B------:R-:W-:-:S02]  /*6480*/  ISETP.LT.OR P3, PT, R5, R245, P3 ;  /* 0x000000f50500720c */ /* 0x000fc40001f61670 */
[----:B------:R-:W-:Y:S01]  /*6490*/  ISETP.LT.OR P0, PT, R5, R244, P0 ;  /* 0x000000f40500720c */ /* 0x000fe20000701670 */
[C---:B------:R-:W-:Y:S01]  /*64a0*/  VIADD R5, R3.reuse, 0x30 ;  /* 0x0000003003057836 */ /* 0x040fe20000000000 */
[----:B---3--:R-:W-:Y:S01]  /*64b0*/  FSEL R178, R48, -INF , !P3 ;  /* 0xff80000030b27808 */ /* 0x008fe20005800000 */
[----:B-1----:R-:W-:Y:S01]  /*64c0*/  VIADD R6, R3, 0x29 ;  /* 0x0000002903067836 */ /* 0x002fe20000000000 */
[----:B------:R-:W-:Y:S01]  /*64d0*/  FSEL R182, R73, -INF , !P5 ;  /* 0xff80000049b67808 */ /* 0x000fe20006800000 */
[----:B------:R-:W-:Y:S01]  /*64e0*/  MUFU.TANH R21, R21 ;  /* 0x0000001500157308 */ /* 0x000fe20000002400 */
[-C--:B------:R-:W-:Y:S02]  /*64f0*/  ISETP.GE.AND P3, PT, R5, R250.reuse, PT ;  /* 0x000000fa0500720c */ /* 0x080fe40003f66270 */
[C---:B------:R-:W-:Y:S02]  /*6500*/  ISETP.GE.AND P4, PT, R6.reuse, R251, PT ;  /* 0x000000fb0600720c */ /* 0x040fe40003f86270 */
[----:B------:R-:W-:-:S02]  /*6510*/  ISETP.GE.AND P2, PT, R6, R250, PT ;  /* 0x000000fa0600720c */ /* 0x000fc40003f46270 */
[C---:B------:R-:W-:Y:S01]  /*6520*/  ISETP.GE.AND P1, PT, R6.reuse, R249, PT ;  /* 0x000000f90600720c */ /* 0x040fe20003f26270 */
[----:B------:R-:W-:Y:S01]  /*6530*/  MUFU.TANH R23, R23 ;  /* 0x0000001700177308 */ /* 0x000fe20000002400 */
[C---:B------:R-:W-:Y:S02]  /*6540*/  ISETP.GE.AND P6, PT, R6.reuse, R248, PT ;  /* 0x000000f80600720c */ /* 0x040fe40003fc6270 */
[C---:B------:R-:W-:Y:S02]  /*6550*/  ISETP.LT.OR P4, PT, R6.reuse, R247, P4 ;  /* 0x000000f70600720c */ /* 0x040fe40002781670 */
[C---:B------:R-:W-:Y:S02]  /*6560*/  ISETP.LT.OR P2, PT, R6.reuse, R246, P2 ;  /* 0x000000f60600720c */ /* 0x040fe40001741670 */
[C---:B------:R-:W-:Y:S01]  /*6570*/  ISETP.LT.OR P1, PT, R6.reuse, R245, P1 ;  /* 0x000000f50600720c */ /* 0x040fe20000f21670 */
[----:B------:R-:W1:Y:S01]  /*6580*/  MUFU.TANH R28, R28 ;  /* 0x0000001c001c7308 */ /* 0x000e620000002400 */
[----:B------:R-:W-:Y:S01]  /*6590*/  ISETP.LT.OR P6, PT, R6, R244, P6 ;  /* 0x000000f40600720c */ /* 0x000fe200037c1670 */
[----:B------:R-:W-:Y:S01]  /*65a0*/  VIADD R6, R3, 0x31 ;  /* 0x0000003103067836 */ /* 0x000fe20000000000 */
[----:B------:R-:W-:-:S02]  /*65b0*/  FSEL R181, R12, -INF , !P0 ;  /* 0xff8000000cb57808 */ /* 0x000fc40004000000 */
[----:B------:R-:W-:Y:S02]  /*65c0*/  FSEL R171, R61, -INF , !P4 ;  /* 0xff8000003dab7808 */ /* 0x000fe40006000000 */
[C---:B------:R-:W-:Y:S01]  /*65d0*/  ISETP.GE.AND P5, PT, R5.reuse, R251, PT ;  /* 0x000000fb0500720c */ /* 0x040fe20003fa6270 */
[----:B------:R-:W-:Y:S01]  /*65e0*/  MUFU.TANH R29, R29 ;  /* 0x0000001d001d7308 */ /* 0x000fe20000002400 */
[C---:B------:R-:W-:Y:S02]  /*65f0*/  ISETP.GE.AND P0, PT, R5.reuse, R249, PT ;  /* 0x000000f90500720c */ /* 0x040fe40003f06270 */
[C---:B------:R-:W-:Y:S02]  /*6600*/  ISETP.GE.AND P4, PT, R5.reuse, R248, PT ;  /* 0x000000f80500720c */ /* 0x040fe40003f86270 */
[----:B------:R-:W-:Y:S02]  /*6610*/  FSEL R163, R62, -INF , !P2 ;  /* 0xff8000003ea37808 */ /* 0x000fe40005000000 */
[----:B------:R-:W-:Y:S01]  /*6620*/  ISETP.GE.AND P2, PT, R6, R251, PT ;  /* 0x000000fb0600720c */ /* 0x000fe20003f46270 */
[----:B------:R-:W3:Y:S01]  /*6630*/  MUFU.TANH R30, R30 ;  /* 0x0000001e001e7308 */ /* 0x000ee20000002400 */
[----:B------:R-:W-:-:S02]  /*6640*/  ISETP.LT.OR P3, PT, R5, R246, P3 ;  /* 0x000000f60500720c */ /* 0x000fc40001f61670 */
[C---:B------:R-:W-:Y:S02]  /*6650*/  ISETP.LT.OR P5, PT, R5.reuse, R247, P5 ;  /* 0x000000f70500720c */ /* 0x040fe40002fa1670 */
[C---:B------:R-:W-:Y:S02]  /*6660*/  ISETP.LT.OR P0, PT, R5.reuse, R245, P0 ;  /* 0x000000f50500720c */ /* 0x040fe40000701670 */
[----:B------:R-:W-:Y:S01]  /*6670*/  ISETP.LT.OR P4, PT, R5, R244, P4 ;  /* 0x000000f40500720c */ /* 0x000fe20002781670 */
[C---:B------:R-:W-:Y:S01]  /*6680*/  VIADD R5, R3.reuse, 0x38 ;  /* 0x0000003803057836 */ /* 0x040fe20000000000 */
[----:B------:R-:W-:Y:S01]  /*6690*/  ISETP.LT.OR P2, PT, R6, R247, P2 ;  /* 0x000000f70600720c */ /* 0x000fe20001741670 */
[----:B------:R-:W5:Y:S01]  /*66a0*/  MUFU.TANH R31, R31 ;  /* 0x0000001f001f7308 */ /* 0x000f620000002400 */
[----:B--2---:R-:W-:Y:S01]  /*66b0*/  FSEL R176, R8, -INF , !P3 ;  /* 0xff80000008b07808 */ /* 0x004fe20005800000 */
[----:B------:R-:W-:Y:S01]  /*66c0*/  VIADD R3, R3, 0x39 ;  /* 0x0000003903037836 */ /* 0x000fe20000000000 */
[----:B------:R-:W-:Y:S01]  /*66d0*/  BAR.SYNC.DEFER_BLOCKING 0x0 ;  /* 0x0000000000007b1d */ /* 0x000fe20000010000 */
[----:B------:R-:W-:-:S02]  /*66e0*/  ISETP.GE.AND P3, PT, R6, R248, PT ;  /* 0x000000f80600720c */ /* 0x000fc40003f66270 */
[----:B------:R-:W-:Y:S02]  /*66f0*/  FSEL R168, R45, -INF , !P1 ;  /* 0xff8000002da87808 */ /* 0x000fe40004800000 */
[----:B------:R-:W-:Y:S02]  /*6700*/  FSEL R167, R16, -INF , !P0 ;  /* 0xff80000010a77808 */ /* 0x000fe40004000000 */
[----:B------:R-:W-:Y:S02]  /*6710*/  FSEL R159, R18, -INF , !P4 ;  /* 0xff800000129f7808 */ /* 0x000fe40006000000 */
[----:B------:R-:W-:Y:S02]  /*6720*/  FSEL R162, R13, -INF , !P2 ;  /* 0xff8000000da27808 */ /* 0x000fe40005000000 */
[C---:B------:R-:W-:Y:S02]  /*6730*/  ISETP.GE.AND P1, PT, R5.reuse, R251, PT ;  /* 0x000000fb0500720c */ /* 0x040fe40003f26270 */
[----:B------:R-:W-:-:S02]  /*6740*/  ISETP.GE.AND P0, PT, R5, R250, PT ;  /* 0x000000fa0500720c */ /* 0x000fc40003f06270 */
[C---:B------:R-:W-:Y:S02]  /*6750*/  ISETP.GE.AND P4, PT, R5.reuse, R249, PT ;  /* 0x000000f90500720c */ /* 0x040fe40003f86270 */
[C---:B------:R-:W-:Y:S02]  /*6760*/  ISETP.GE.AND P2, PT, R5.reuse, R248, PT ;  /* 0x000000f80500720c */ /* 0x040fe40003f46270 */
[----:B------:R-:W-:Y:S02]  /*6770*/  ISETP.LT.OR P3, PT, R6, R244, P3 ;  /* 0x000000f40600720c */ /* 0x000fe40001f61670 */
[C---:B------:R-:W-:Y:S02]  /*6780*/  ISETP.LT.OR P1, PT, R5.reuse, R247, P1 ;  /* 0x000000f70500720c */ /* 0x040fe40000f21670 */
[C---:B------:R-:W-:Y:S02]  /*6790*/  ISETP.LT.OR P0, PT, R5.reuse, R246, P0 ;  /* 0x000000f60500720c */ /* 0x040fe40000701670 */
[----:B------:R-:W-:-:S02]  /*67a0*/  ISETP.LT.OR P4, PT, R5, R245, P4 ;  /* 0x000000f50500720c */ /* 0x000fc40002781670 */
[----:B------:R-:W-:Y:S02]  /*67b0*/  ISETP.LT.OR P2, PT, R5, R244, P2 ;  /* 0x000000f40500720c */ /* 0x000fe40001741670 */
[----:B------:R-:W-:Y:S02]  /*67c0*/  FSEL R5, R19, -INF , !P3 ;  /* 0xff80000013057808 */ /* 0x000fe40005800000 */
[----:B------:R-:W-:Y:S02]  /*67d0*/  FSEL R170, R44, -INF , !P6 ;  /* 0xff8000002caa7808 */ /* 0x000fe40007000000 */
[----:B------:R-:W-:Y:S01]  /*67e0*/  FSEL R169, R9, -INF , !P5 ;  /* 0xff80000009a97808 */ /* 0x000fe20006800000 */
[----:B------:R2:W-:Y:S01]  /*67f0*/  STL [R1], R5 ;  /* 0x0000000501007387 */ /* 0x0005e20000100800 */
[C---:B------:R-:W-:Y:S02]  /*6800*/  ISETP.GE.AND P6, PT, R6.reuse, R250, PT ;  /* 0x000000fa0600720c */ /* 0x040fe40003fc6270 */
[----:B------:R-:W-:-:S02]  /*6810*/  ISETP.GE.AND P5, PT, R6, R249, PT ;  /* 0x000000f90600720c */ /* 0x000fc40003fa6270 */
[----:B------:R-:W-:Y:S02]  /*6820*/  FSEL R160, R22, -INF , !P0 ;  /* 0xff80000016a07808 */ /* 0x000fe40004000000 */
[----:B------:R-:W-:Y:S02]  /*6830*/  PLOP3.LUT P0, PT, PT, PT, UP0, 0x80, 0x0 ;  /* 0x000000000000781c */ /* 0x000fe40003f0f008 */
[C---:B------:R-:W-:Y:S02]  /*6840*/  ISETP.LT.OR P6, PT, R6.reuse, R246, P6 ;  /* 0x000000f60600720c */ /* 0x040fe400037c1670 */
[----:B------:R-:W-:Y:S02]  /*6850*/  ISETP.LT.OR P5, PT, R6, R245, P5 ;  /* 0x000000f50600720c */ /* 0x000fe40002fa1670 */
[----:B------:R-:W-:Y:S02]  /*6860*/  FSEL R161, R43, -INF , !P6 ;  /* 0xff8000002ba17808 */ /* 0x000fe40007000000 */
[----:B------:R-:W-:-:S02]  /*6870*/  FSEL R252, R17, -INF , !P5 ;  /* 0xff80000011fc7808 */ /* 0x000fc40006800000 */
[----:B----4-:R-:W-:Y:S02]  /*6880*/  FSEL R154, R7, -INF , !P1 ;  /* 0xff800000079a7808 */ /* 0x010fe40004800000 */
        /* <DEDUP_REMOVED lines=8> */
[----:B-1----:R-:W-:Y:S02]  /*6910*/  FSEL R218, R28, -INF , !P4 ;  /* 0xff8000001cda7808 */ /* 0x002fe40006000000 */
[----:B---3--:R-:W-:Y:S02]  /*6920*/  FSEL R219, R30, -INF , !P2 ;  /* 0xff8000001edb7808 */ /* 0x008fe40005000000 */
[----:B------:R-:W-:-:S02]  /*6930*/  FSEL R153, R21, -INF , !P6 ;  /* 0xff80000015997808 */ /* 0x000fc40007000000 */
[----:B------:R-:W-:Y:S02]  /*6940*/  FSEL R155, R23, -INF , !P5 ;  /* 0xff800000179b7808 */ /* 0x000fe40006800000 */
[----:B------:R-:W-:Y:S02]  /*6950*/  FSEL R216, R29, -INF , !P3 ;  /* 0xff8000001dd87808 */ /* 0x000fe40005800000 */
[----:B-----5:R-:W-:Y:S01]  /*6960*/  FSEL R217, R31, -INF , !P1 ;  /* 0xff8000001fd97808 */ /* 0x020fe20004800000 */
[----:B--2---:R-:W-:Y:S06]  /*6970*/  @!P0 BRA `(.L_x_797) ;  /* 0x00000004004c8947 */ /* 0x004fec0003800000 */
        /* <DEDUP_REMOVED lines=81> */
.L_x_799:
[----:B------:R-:W-:Y:S05]  /*6e90*/  BSYNC B0 ;  /* 0x0000000000007941 */ /* 0x000fea0003800000 */
.L_x_798:
[----:B------:R-:W0:Y:S02]  /*6ea0*/  LDGDEPBAR ;  /* 0x00000000000079af */ /* 0x000e240000000000 */
.L_x_797:
[----:B------:R-:W-:Y:S01]  /*6eb0*/  STL [R1+0xd8], R242 ;  /* 0x0000d8f201007387 */ /* 0x000fe20000100800 */
[----:B------:R-:W-:Y:S01]  /*6ec0*/  FMNMX.FTZ R5, R64, R80, !PT ;  /* 0x0000005040057209 */ /* 0x000fe20007810000 */
[----:B------:R-:W-:Y:S02]  /*6ed0*/  ULDC UR10, c[0x0][0x2ec] ;  /* 0x0000bb00000a7ab9 */ /* 0x000fe40000000800 */
[----:B------:R-:W-:Y:S04]  /*6ee0*/  STL [R1+0xd4], R241 ;  /* 0x0000d4f101007387 */ /* 0x000fe80000100800 */
[----:B------:R-:W-:Y:S04]  /*6ef0*/  STL [R1+0xd0], R240 ;  /* 0x0000d0f001007387 */ /* 0x000fe80000100800 */
[----:B------:R-:W-:Y:S04]  /*6f00*/  STL [R1+0xcc], R239 ;  /* 0x0000ccef01007387 */ /* 0x000fe80000100800 */
[----:B------:R-:W-:Y:S04]  /*6f10*/  STL [R1+0xc8], R238 ;  /* 0x0000c8ee01007387 */ /* 0x000fe80000100800 */
[----:B------:R-:W-:Y:S04]  /*6f20*/  STL [R1+0xc4], R237 ;  /* 0x0000c4ed01007387 */ /* 0x000fe80000100800 */
[----:B------:R3:W-:Y:S04]  /*6f30*/  STL [R1+0xc0], R236 ;  /* 0x0000c0ec01007387 */ /* 0x0007e80000100800 */
[----:B---3--:R-:W3:Y:S01]  /*6f40*/  LDL.LU R236, [R1] ;  /* 0x0000000001ec7983 */ /* 0x008ee20000300800 */
[----:B------:R-:W-:-:S02]  /*6f50*/  FMNMX.FTZ R3, R59, R57, !PT ;  /* 0x000000393b037209 */ /* 0x000fc40007810000 */
[----:B------:R-:W-:Y:S01]  /*6f60*/  FMNMX.FTZ R5, R81, R5, !PT ;  /* 0x0000000551057209 */ /* 0x000fe20007810000 */
[----:B------:R-:W-:Y:S01]  /*6f70*/  STL [R1+0xbc], R235 ;  /* 0x0000bceb01007387 */ /* 0x000fe20000100800 */
        /* <DEDUP_REMOVED lines=51> */
[C---:B------:R-:W-:Y:S01]  /*72b0*/  IMAD R228, R2.reuse, 0x2, R225 ;  /* 0x0000000202e47824 */ /* 0x040fe200078e02e1 */
        /* <DEDUP_REMOVED lines=13> */
[----:B------:R-:W-:Y:S01]  /*7390*/  LDSM.16.MT88.4 R36, [R225+0xe800] ;  /* 0x00e80000e124783b */ /* 0x000fe20000004200 */
[----:B-1----:R-:W-:-:S02]  /*73a0*/  FMNMX.FTZ R135, R135, R5, !PT ;  /* 0x0000000587877209 */ /* 0x002fc40007810000 */
[----:B----4-:R-:W-:Y:S02]  /*73b0*/  FMNMX.FTZ R133, R133, R6, !PT ;  /* 0x0000000685857209 */ /* 0x010fe40007810000 */
        /* <DEDUP_REMOVED lines=23> */
[----:B------:R-:W-:Y:S02]  /*7530*/  FFMA.FTZ R4, R60, UR10, -R16 ;  /* 0x0000000a3c047c23 */ /* 0x000fe40008010810 */
[----:B------:R-:W2:Y:S01]  /*7540*/  LDSM.16.MT88.4 R60, [R226+0xc000] ;  /* 0x00c00000e23c783b */ /* 0x000ea20000004200 */
[----:B------:R-:W-:Y:S01]  /*7550*/  MUFU.EX2 R200, R0 ;  /* 0x0000000000c87308 */ /* 0x000fe20000000800 */
[----:B-1----:R-:W-:-:S07]  /*7560*/  FFMA.FTZ R5, R57, UR10, -R17 ;  /* 0x0000000a39057c23 */ /* 0x002fce0008010811 */
[----:B------:R-:W-:Y:S08]  /*7570*/  MUFU.EX2 R224, R4 ;  /* 0x0000000400e07308 */ /* 0x000ff00000000800 */
[----:B------:R1:W3:Y:S02]  /*7580*/  MUFU.EX2 R231, R5 ;  /* 0x0000000500e77308 */ /* 0x0002e40000000800 */
[--C-:B-1----:R-:W-:Y:S01]  /*7590*/  FFMA.FTZ R5, R56, UR10, -R17.reuse ;  /* 0x0000000a38057c23 */ /* 0x102fe20008010811 */
[----:B---3--:R-:W-:Y:S01]  /*75a0*/  F2FP.BF16.F32.PACK_AB R4, R231, R230 ;  /* 0x000000e6e704723e */ /* 0x008fe200000010ff */
[----:B------:R-:W1:Y:S04]  /*75b0*/  LDSM.16.MT88.4 R56, [R225+0xc000] ;  /* 0x00c00000e138783b */ /* 0x000e680000004200 */
[----:B------:R3:W-:Y:S02]  /*75c0*/  MUFU.EX2 R238, R5 ;  /* 0x0000000500ee7308 */ /* 0x0007e40000000800 */
[----:B---3--:R-:W-:-:S06]  /*75d0*/  FFMA.FTZ R5, R50, UR10, -R17 ;  /* 0x0000000a32057c23 */ /* 0x008fcc0008010811 */
[----:B------:R3:W4:Y:S02]  /*75e0*/  MUFU.EX2 R166, R5 ;  /* 0x0000000500a67308 */ /* 0x0007240000000800 */
[----:B---3--:R-:W-:Y:S01]  /*75f0*/  FFMA.FTZ R5, R65, UR10, -R16 ;  /* 0x0000000a41057c23 */ /* 0x008fe20008010810 */
[----:B----4-:R-:W-:Y:S01]  /*7600*/  F2FP.BF16.F32.PACK_AB R6, R166, R238 ;  /* 0x000000eea606723e */ /* 0x010fe200000010ff */
[----:B------:R-:W3:Y:S04]  /*7610*/  LDSM.16.MT88.4 R64, [R228+0xc000] ;  /* 0x00c00000e440783b */ /* 0x000ee80000004200 */
[----:B------:R4:W2:Y:S02]  /*7620*/  MUFU.EX2 R201, R5 ;  /* 0x0000000500c97308 */ /* 0x0008a40000000800 */
[----:B----4-:R-:W-:-:S04]  /*7630*/  FMNMX.FTZ R5, R158, R157, !PT ;  /* 0x0000009d9e057209 */ /* 0x010fc80007810000 */
[----:B------:R-:W-:Y:S02]  /*7640*/  FMNMX.FTZ R0, R156, R5, !PT ;  /* 0x000000059c007209 */ /* 0x000fe40007810000 */
[----:B--2---:R-:W-:Y:S02]  /*7650*/  F2FP.BF16.F32.PACK_AB R5, R200, R201 ;  /* 0x000000c9c805723e */ /* 0x004fe400000010ff */
[----:B------:R-:W-:-:S04]  /*7660*/  FMNMX.FTZ R0, R152, R0, !PT ;  /* 0x0000000098007209 */ /* 0x000fc80007810000 */
[----:B------:R-:W-:Y:S01]  /*7670*/  FMNMX.FTZ R2, R151, R0, !PT ;  /* 0x0000000097027209 */ /* 0x000fe20007810000 */
[----:B------:R-:W-:-:S04]  /*7680*/  FFMA.FTZ R0, R51, UR10, -R16 ;  /* 0x0000000a33007c23 */ /* 0x000fc80008010810 */
[----:B------:R2:W4:Y:S02]  /*7690*/  MUFU.EX2 R240, R0 ;  /* 0x0000000000f07308 */ /* 0x0005240000000800 */
[----:B--2---:R-:W-:Y:S01]  /*76a0*/  FMNMX.FTZ R0, R150, R2, !PT ;  /* 0x0000000296007209 */ /* 0x004fe20007810000 */
[--C-:B------:R-:W-:Y:S01]  /*76b0*/  FFMA.FTZ R2, R80, UR10, -R3.reuse ;  /* 0x0000000a50027c23 */ /* 0x100fe20008010803 */
[----:B----4-:R-:W-:Y:S02]  /*76c0*/  F2FP.BF16.F32.PACK_AB R7, R240, R224 ;  /* 0x000000e0f007723e */ /* 0x010fe400000010ff */
[----:B------:R-:W-:Y:S02]  /*76d0*/  FMNMX.FTZ R0, R149, R0, !PT ;  /* 0x0000000095007209 */ /* 0x000fe40007810000 */
[----:B------:R2:W4:Y:S03]  /*76e0*/  MUFU.EX2 R241, R2 ;  /* 0x0000000200f17308 */ /* 0x0005260000000800 */
[C---:B------:R-:W-:Y:S06]  /*76f0*/  HMMA.16816.F32.BF16 R48, R4.reuse, R60, RZ ;  /* 0x0000003c0430723c */ /* 0x040fec00000418ff */
[C---:B-1----:R-:W-:Y:S06]  /*7700*/  HMMA.16816.F32.BF16 R20, R4.reuse, R56, RZ ;  /* 0x000000380414723c */ /* 0x042fec00000418ff */
[C---:B---3--:R-:W-:Y:S01]  /*7710*/  HMMA.16816.F32.BF16 R116, R4.reuse, R64, RZ ;  /* 0x000000400474723c */ /* 0x048fe200000418ff */
[----:B--2---:R-:W-:Y:S01]  /*7720*/  FMNMX.FTZ R2, R148, R0, !PT ;  /* 0x0000000094027209 */ /* 0x004fe20007810000 */
[----:B------:R-:W-:Y:S01]  /*7730*/  FFMA.FTZ R0, R81, UR10, -R3 ;  /* 0x0000000a51007c23 */ /* 0x000fe20008010803 */
[----:B----4-:R-:W-:Y:S01]  /*7740*/  F2FP.BF16.F32.PACK_AB R12, R241, R242 ;  /* 0x000000f2f10c723e */ /* 0x010fe200000010ff */
[----:B------:R-:W1:Y:S01]  /*7750*/  LDSM.16.MT88.4 R80, [R228+0xe000] ;  /* 0x00e00000e450783b */ /* 0x000e620000004200 */
[----:B------:R-:W-:Y:S01]  /*7760*/  FMNMX.FTZ R2, R191, R2, !PT ;  /* 0x00000002bf027209 */ /* 0x000fe20007810000 */
[----:B------:R2:W-:Y:S01]  /*7770*/  MUFU.EX2 R137, R0 ;  /* 0x0000000000897308 */ /* 0x0005e20000000800 */
[C---:B------:R-:W-:Y:S06]  /*7780*/  HMMA.16816.F32.BF16 R96, R4.reuse, R76, RZ ;  /* 0x0000004c0460723c */ /* 0x040fec00000418ff */
[C---:B------:R-:W-:Y:S06]  /*7790*/  HMMA.16816.F32.BF16 R108, R4.reuse, R68, RZ ;  /* 0x00000044046c723c */ /* 0x040fec00000418ff */
[----:B------:R-:W-:Y:S01]  /*77a0*/  HMMA.16816.F32.BF16 R104, R4, R72, RZ ;  /* 0x000000480468723c */ /* 0x000fe200000418ff */
[----:B--2---:R-:W-:Y:S01]  /*77b0*/  FMNMX.FTZ R0, R180, R2, !PT ;  /* 0x00000002b4007209 */ /* 0x004fe20007810000 */
        /* <DEDUP_REMOVED lines=10> */
[C---:B-1----:R-:W-:Y:S01]  /*7860*/  HMMA.16816.F32.BF16 R88, R4.reuse, R80, RZ ;  /* 0x000000500458723c */ /* 0x042fe200000418ff */
[--C-:B--2---:R-:W-:Y:S02]  /*7870*/  FFMA.FTZ R2, R85, UR10, -R17.reuse ;  /* 0x0000000a55027c23 */ /* 0x104fe40008010811 */
[----:B------:R-:W-:Y:S02]  /*7880*/  FMNMX.FTZ R0, R155, R0, !PT ;  /* 0x000000009b007209 */ /* 0x000fe40007810000 */
[----:B------:R1:W2:Y:S01]  /*7890*/  MUFU.EX2 R165, R2 ;  /* 0x0000000200a57308 */ /* 0x0002a20000000800 */
[C---:B------:R-:W-:Y:S02]  /*78a0*/  HMMA.16816.F32.BF16 R140, R4.reuse, R74, RZ ;  /* 0x0000004a048c723c */ /* 0x040fe400000418ff */
[----:B------:R-:W3:Y:S04]  /*78b0*/  SHFL.BFLY PT, R8, R0, 0x2, 0x1f ;  /* 0x0c401f0000087f89 */ /* 0x000ee800000e0000 */
[----:B------:R-:W-:Y:S01]  /*78c0*/  HMMA.16816.F32.BF16 R128, R4, R78, RZ ;  /* 0x0000004e0480723c */ /* 0x000fe200000418ff */
[----:B-1----:R-:W-:-:S04]  /*78d0*/  FFMA.FTZ R2, R46, UR10, -R17 ;  /* 0x0000000a2e027c23 */ /* 0x002fc80008010811 */
[----:B------:R1:W-:Y:S01]  /*78e0*/  MUFU.EX2 R18, R2 ;  /* 0x0000000200127308 */ /* 0x0003e20000000800 */
[----:B---3--:R-:W-:Y:S02]  /*78f0*/  FMNMX.FTZ R0, R0, R8, !PT ;  /* 0x0000000800007209 */ /* 0x008fe40007810000 */
[----:B--2---:R-:W-:-:S03]  /*7900*/  F2FP.BF16.F32.PACK_AB R8, R165, R237 ;  /* 0x000000eda508723e */ /* 0x004fc600000010ff */
[----:B------:R-:W2:Y:S01]  /*7910*/  SHFL.BFLY PT, R13, R0, 0x1, 0x1f ;  /* 0x0c201f00000d7f89 */ /* 0x000ea200000e0000 */
[----:B-1----:R-:W-:-:S03]  /*7920*/  FFMA.FTZ R2, R32, UR10, -R17 ;  /* 0x0000000a20027c23 */ /* 0x002fc60008010811 */
[----:B------:R-:W1:Y:S01]  /*7930*/  LDSM.16.MT88.4 R32, [R226+0xc800] ;  /* 0x00c80000e220783b */ /* 0x000e620000004200 */
[----:B------:R3:W4:Y:S01]  /*7940*/  MUFU.EX2 R14, R2 ;  /* 0x00000002000e7308 */ /* 0x0007220000000800 */
[----:B--2---:R-:W-:Y:S01]  /*7950*/  FMNMX.FTZ R134, R0, R13, !PT ;  /* 0x0000000d00867209 */ /* 0x004fe20007810000 */
[----:B------:R-:W-:Y:S01]  /*7960*/  FFMA.FTZ R0, R139, UR10, -R3 ;  /* 0x0000000a8b007c23 */ /* 0x000fe20008010803 */
[----:B---3--:R-:W-:Y:S01]  /*7970*/  FFMA.FTZ R2, R86, UR10, -R16 ;  /* 0x0000000a56027c23 */ /* 0x008fe20008010810 */
[----:B----4-:R-:W-:-:S04]  /*7980*/  F2FP.BF16.F32.PACK_AB R10, R14, R18 ;  /* 0x000000120e0a723e */ /* 0x010fc800000010ff */
[----:B------:R2:W-:Y:S01]  /*7990*/  MUFU.EX2 R235, R0 ;  /* 0x0000000000eb7308 */ /* 0x0005e20000000800 */
[C---:B------:R-:W-:Y:S01]  /*79a0*/  FSETP.NEU.FTZ.AND P1, PT, R134.reuse, -INF , PT ;  /* 0xff8000008600780b */ /* 0x040fe20003f3d000 */
[----:B------:R-:W-:Y:S06]  /*79b0*/  HMMA.16816.F32.BF16 R84, R4, R92, RZ ;  /* 0x0000005c0454723c */ /* 0x000fec00000418ff */
[----:B------:R3:W-:Y:S01]  /*79c0*/  MUFU.EX2 R15, R2 ;  /* 0x00000002000f7308 */ /* 0x0007e20000000800 */
[----:B--2---:R-:W-:-:S05]  /*79d0*/  FMUL.FTZ R0, R134, UR10 ;  /* 0x0000000a86007c20 */ /* 0x004fca0008410000 */
[----:B------:R-:W-:Y:S01]  /*79e0*/  FSEL R0, R0, RZ, P1 ;  /* 0x000000ff00007208 */ /* 0x000fe20000800000 */
[--C-:B---3--:R-:W-:Y:S02]  /*79f0*/  FFMA.FTZ R2, R100, UR10, -R16.reuse ;  /* 0x0000000a64027c23 */ /* 0x108fe40008010810 */
[----:B------:R-:W-:Y:S02]  /*7a00*/  HMMA.16816.F32.BF16 R100, R4, R58, RZ ;  /* 0x0000003a0464723c */ /* 0x000fe400000418ff */
[----:B------:R2:W3:Y:S02]  /*7a10*/  MUFU.EX2 R234, R2 ;  /* 0x0000000200ea7308 */ /* 0x0004e40000000800 */
[--C-:B--2---:R-:W-:Y:S01]  /*7a20*/  FFMA.FTZ R2, R47, UR10, -R16.reuse ;  /* 0x0000000a2f027c23 */ /* 0x104fe20008010810 */
[----:B---3--:R-:W-:Y:S01]  /*7a30*/  F2FP.BF16.F32.PACK_AB R9, R234, R15 ;  /* 0x0000000fea09723e */ /* 0x008fe200000010ff */
[----:B------:R-:W2:Y:S04]  /*7a40*/  LDSM.16.MT88.4 R44, [R226+0xe800] ;  /* 0x00e80000e22c783b */ /* 0x000ea80000004200 */
[----:B------:R3:W-:Y:S02]  /*7a50*/  MUFU.EX2 R164, R2 ;  /* 0x0000000200a47308 */ /* 0x0007e40000000800 */
[----:B---3--:R-:W-:-:S02]  /*7a60*/  FFMA.FTZ R2, R40, UR10, -R16 ;  /* 0x0000000a28027c23 */ /* 0x008fc40008010810 */
[----:B------:R-:W3:Y:S04]  /*7a70*/  LDSM.16.MT88.4 R40, [R227+0xc800] ;  /* 0x00c80000e328783b */ /* 0x000ee80000004200 */
[----:B------:R-:W4:Y:S02]  /*7a80*/  MUFU.EX2 R19, R2 ;  /* 0x0000000200137308 */ /* 0x000f240000000800 */
[----:B----4-:R-:W-:Y:S01]  /*7a90*/  F2FP.BF16.F32.PACK_AB R11, R19, R164 ;  /* 0x000000a4130b723e */ /* 0x010fe200000010ff */
[----:B------:R-:W-:-:S05]  /*7aa0*/  FFMA.FTZ R2, R126, UR10, -R3 ;  /* 0x0000000a7e027c23 */ /* 0x000fca0008010803 */
[----:B------:R4:W3:Y:S01]  /*7ab0*/  MUFU.EX2 R239, R2 ;  /* 0x0000000200ef7308 */ /* 0x0008e20000000800 */
[C---:B-1----:R-:W-:Y:S01]  /*7ac0*/  HMMA.16816.F32.BF16 R196, R8.reuse, R32, R48 ;  /* 0x0000002008c4723c */ /* 0x042fe20000041830 */
[----:B------:R-:W1:Y:S05]  /*7ad0*/  LDSM.16.MT88.4 R48, [R228+0xe800] ;  /* 0x00e80000e430783b */ /* 0x000e6a0000004200 */
[C---:B------:R-:W-:Y:S06]  /*7ae0*/  HMMA.16816.F32.BF16 R204, R8.reuse, R24, R20 ;  /* 0x0000001808cc723c */ /* 0x040fec0000041814 */
[----:B------:R-:W-:Y:S01]  /*7af0*/  HMMA.16816.F32.BF16 R208, R8, R28, R116 ;  /* 0x0000001c08d0723c */ /* 0x000fe20000041874 */
[----:B----4-:R-:W-:-:S05]  /*7b00*/  FFMA.FTZ R2, R125, UR10, -R3 ;  /* 0x0000000a7d027c23 */ /* 0x010fca0008010803 */
[C---:B------:R-:W-:Y:S01]  /*7b10*/  HMMA.16816.F32.BF16 R124, R4.reuse, R82, RZ ;  /* 0x00000052047c723c */ /* 0x040fe200000418ff */
[----:B------:R4:W1:Y:S01]  /*7b20*/  MUFU.EX2 R172, R2 ;  /* 0x0000000200ac7308 */ /* 0x0008620000000800 */
[----:B------:R-:W-:Y:S01]  /*7b30*/  MOV R118, R159 ;  /* 0x0000009f00767202 */ /* 0x000fe20000000f00 */
[----:B------:R-:W-:Y:S01]  /*7b40*/  IMAD.MOV.U32 R117, RZ, RZ, R18 ;  /* 0x000000ffff757224 */ /* 0x000fe200078e0012 */
[----:B------:R-:W-:Y:S02]  /*7b50*/  MOV R119, R165 ;  /* 0x000000a500777202 */ /* 0x000fe40000000f00 */
[----:B------:R-:W-:Y:S06]  /*7b60*/  HMMA.16816.F32.BF16 R4, R4, R94, RZ ;  /* 0x0000005e0404723c */ /* 0x000fec00000418ff */
[----:B--2---:R-:W-:Y:S01]  /*7b70*/  HMMA.16816.F32.BF16 R220, R8, R44, R96 ;  /* 0x0000002c08dc723c */ /* 0x004fe20000041860 */
[----:B----4-:R-:W-:-:S06]  /*7b80*/  FFMA.FTZ R2, R138, UR10, -R3 ;  /* 0x0000000a8a027c23 */ /* 0x010fcc0008010803 */
[----:B------:R-:W-:Y:S01]  /*7b90*/  IMAD.MOV.U32 R98, RZ, RZ, R15 ;  /* 0x000000ffff627224 */ /* 0x000fe200078e000f */
[----:B------:R-:W-:Y:S01]  /*7ba0*/  MOV R97, R14 ;  /* 0x0000000e00617202 */ /* 0x000fe20000000f00 */
[C---:B---3--:R-:W-:Y:S01]  /*7bb0*/  HMMA.16816.F32.BF16 R212, R8.reuse, R40, R108 ;  /* 0x0000002808d4723c */ /* 0x048fe2000004186c */
[----:B------:R2:W-:Y:S01]  /*7bc0*/  MUFU.EX2 R159, R2 ;  /* 0x00000002009f7308 */ /* 0x0005e20000000800 */
[----:B------:R-:W-:Y:S01]  /*7bd0*/  F2FP.BF16.F32.PACK_AB R14, R239, R137 ;  /* 0x00000089ef0e723e */ /* 0x000fe200000010ff */
[----:B-1----:R-:W-:Y:S01]  /*7be0*/  IMAD.MOV.U32 R138, RZ, RZ, R172 ;  /* 0x000000ffff8a7224 */ /* 0x002fe200078e00ac */
[----:B------:R-:W-:Y:S02]  /*7bf0*/  MOV R99, R167 ;  /* 0x000000a700637202 */ /* 0x000fe40000000f00 */
[C---:B------:R-:W-:Y:S06]  /*7c00*/  HMMA.16816.F32.BF16 R20, R8.reuse, R48, R88 ;  /* 0x000000300814723c */ /* 0x040fec0000041858 */
[----:B------:R-:W-:Y:S01]  /*7c10*/  HMMA.16816.F32.BF16 R108, R8, R50, R124 ;  /* 0x00000032086c723c */ /* 0x000fe2000004187c */
[----:B--2---:R-:W-:-:S05]  /*7c20*/  FFMA.FTZ R2, R158, UR10, -R0 ;  /* 0x0000000a9e027c23 */ /* 0x004fca0008010800 */
[C---:B------:R-:W-:Y:S01]  /*7c30*/  HMMA.16816.F32.BF16 R104, R8.reuse, R36, R104 ;  /* 0x000000240868723c */ /* 0x040fe20000041868 */
[----:B------:R1:W-:Y:S05]  /*7c40*/  MUFU.EX2 R232, R2 ;  /* 0x0000000200e87308 */ /* 0x0003ea0000000800 */
[C---:B------:R-:W-:Y:S06]  /*7c50*/  HMMA.16816.F32.BF16 R100, R8.reuse, R26, R100 ;  /* 0x0000001a0864723c */ /* 0x040fec0000041864 */
[----:B------:R-:W-:Y:S01]  /*7c60*/  IMAD.MOV.U32 R88, RZ, RZ, R21 ;  /* 0x000000ffff587224 */ /* 0x000fe200078e0015 */
[----:B------:R-:W-:Y:S01]  /*7c70*/  MOV R195, R22 ;  /* 0x0000001600c37202 */ /* 0x000fe20000000f00 */
[----:B------:R-:W-:Y:S01]  /*7c80*/  IMAD.MOV.U32 R194, RZ, RZ, R23 ;  /* 0x000000ffffc27224 */ /* 0x000fe200078e0017 */
[----:B------:R-:W-:Y:S01]  /*7c90*/  MOV R193, R20 ;  /* 0x0000001400c17202 */ /* 0x000fe20000000f00 */
[----:B------:R-:W-:Y:S01]  /*7ca0*/  HMMA.16816.F32.BF16 R120, R8, R34, R120 ;  /* 0x000000220878723c */ /* 0x000fe20000041878 */
[----:B-1----:R-:W-:-:S05]  /*7cb0*/  FFMA.FTZ R2, R157, UR10, -R0 ;  /* 0x0000000a9d027c23 */ /* 0x002fca0008010800 */
[C---:B------:R-:W-:Y:S01]  /*7cc0*/  HMMA.16816.F32.BF16 R20, R8.reuse, R52, R84 ;  /* 0x000000340814723c */ /* 0x040fe20000041854 */
[----:B------:R1:W2:Y:S05]  /*7cd0*/  MUFU.EX2 R233, R2 ;  /* 0x0000000200e97308 */ /* 0x0002aa0000000800 */
[C---:B------:R-:W-:Y:S06]  /*7ce0*/  HMMA.16816.F32.BF16 R184, R8.reuse, R30, R112 ;  /* 0x0000001e08b8723c */ /* 0x040fec0000041870 */
[C---:B------:R-:W-:Y:S06]  /*7cf0*/  HMMA.16816.F32.BF16 R144, R8.reuse, R42, R144 ;  /* 0x0000002a0890723c */ /* 0x040fec0000041890 */
[----:B------:R-:W-:Y:S01]  /*7d00*/  HMMA.16816.F32.BF16 R140, R8, R38, R140 ;  /* 0x00000026088c723c */ /* 0x000fe2000004188c */
[----:B-1----:R-:W-:Y:S01]  /*7d10*/  FFMA.FTZ R2, R156, UR10, -R0 ;  /* 0x0000000a9c027c23 */ /* 0x002fe20008010800 */
[----:B--2---:R-:W-:-:S03]  /*7d20*/  F2FP.BF16.F32.PACK_AB R13, R233, R232 ;  /* 0x000000e8e90d723e */ /* 0x004fc600000010ff */
[----:B------:R1:W-:Y:S01]  /*7d30*/  MUFU.EX2 R136, R2 ;  /* 0x0000000200887308 */ /* 0x0003e20000000800 */
[----:B------:R-:W-:Y:S01]  /*7d40*/  IMAD.MOV.U32 R85, RZ, RZ, R22 ;  /* 0x000000ffff557224 */ /* 0x000fe200078e0016 */
[----:B------:R-:W-:Y:S01]  /*7d50*/  MOV R84, R21 ;  /* 0x0000001500547202 */ /* 0x000fe20000000f00 */
[----:B------:R-:W-:Y:S01]  /*7d60*/  IMAD.MOV.U32 R203, RZ, RZ, R23 ;  /* 0x000000ffffcb7224 */ /* 0x000fe200078e0017 */
[----:B------:R-:W-:Y:S01]  /*7d70*/  MOV R202, R20 ;  /* 0x0000001400ca7202 */ /* 0x000fe20000000f00 */
        /* <DEDUP_REMOVED lines=25> */
[----:B------:R-:W-:Y:S01]  /*7f10*/  HMMA.16816.F32.BF16 R20, R12, R78, RZ ;  /* 0x0000004e0c14723c */ /* 0x000fe200000418ff */
[----:B------:R-:W-:Y:S02]  /*7f20*/  IMAD.MOV.U32 R24, RZ, RZ, R164 ;  /* 0x000000ffff187224 */ /* 0x000fe400078e00a4 */
[----:B------:R-:W-:-:S03]  /*7f30*/  IMAD.MOV.U32 R25, RZ, RZ, R98 ;  /* 0x000000ffff197224 */ /* 0x000fc600078e0062 */
[----:B------:R-:W-:Y:S06]  /*7f40*/  HMMA.16816.F32.BF16 R164, R4, R32, R8 ;  /* 0x0000002004a4723c */ /* 0x000fec0000041808 */
[----:B------:R-:W-:Y:S07]  /*7f50*/  HMMA.16816.F32.BF16 R8, R12, R64, RZ ;  /* 0x000000400c08723c */ /* 0x000fee00000418ff */
[----:B------:R-:W-:-:S02]  /*7f60*/  MOV R65, R159 ;  /* 0x0000009f00417202 */ /* 0x000fc40000000f00 */
[----:B------:R-:W-:-:S03]  /*7f70*/  MOV R64, R88 ;  /* 0x0000005800407202 */ /* 0x000fc60000000f00 */
[----:B------:R-:W-:-:S12]  /*7f80*/  HMMA.16816.F32.BF16 R20, R4, R46, R20 ;  /* 0x0000002e0414723c */ /* 0x000fd80000041814 */
[----:B------:R-:W-:Y:S06]  /*7f90*/  HMMA.16816.F32.BF16 R156, R4, R28, R8 ;  /* 0x0000001c049c723c */ /* 0x000fec0000041808 */
[----:B------:R-:W-:Y:S01]  /*7fa0*/  HMMA.16816.F32.BF16 R8, R12, R68, RZ ;  /* 0x000000440c08723c */ /* 0x000fe200000418ff */
[----:B------:R-:W-:Y:S01]  /*7fb0*/  IMAD.MOV.U32 R29, RZ, RZ, R86 ;  /* 0x000000ffff1d7224 */ /* 0x000fe200078e0056 */
[----:B------:R-:W-:-:S05]  /*7fc0*/  MOV R28, R97 ;  /* 0x00000061001c7202 */ /* 0x000fca0000000f00 */
[----:B------:R-:W-:Y:S01]  /*7fd0*/  IMAD.MOV.U32 R68, RZ, RZ, R116 ;  /* 0x000000ffff447224 */ /* 0x000fe200078e0074 */
[----:B------:R-:W-:-:S15]  /*7fe0*/  MOV R69, R118 ;  /* 0x0000007600457202 */ /* 0x000fde0000000f00 */
[----:B------:R-:W-:-:S01]  /*7ff0*/  NOP ;  /* 0x0000000000007918 */ /* 0x000fc20000000000 */
[----:B------:R-:W-:Y:S06]  /*8000*/  HMMA.16816.F32.BF16 R84, R4, R40, R8 ;  /* 0x000000280454723c */ /* 0x000fec0000041808 */
[----:B------:R-:W-:Y:S07]  /*8010*/  HMMA.16816.F32.BF16 R8, R12, R72, RZ ;  /* 0x000000480c08723c */ /* 0x000fee00000418ff */
[----:B------:R-:W-:-:S15]  /*8020*/  IMAD.MOV.U32 R73, RZ, RZ, R119 ;  /* 0x000000ffff497224 */ /* 0x000fde00078e0077 */
[----:B------:R-:W-:-:S02]  /*8030*/  NOP ;  /* 0x0000000000007918 */ /* 0x000fc40000000000 */
[----:B------:R-:W-:Y:S06]  /*8040*/  HMMA.16816.F32.BF16 R88, R4, R36, R8 ;  /* 0x000000240458723c */ /* 0x000fec0000041808 */
[----:B------:R-:W-:-:S15]  /*8050*/  HMMA.16816.F32.BF16 R8, R12, R76, RZ ;  /* 0x0000004c0c08723c */ /* 0x000fde00000418ff */
[----:B------:R-:W-:-:S09]  /*8060*/  NOP ;  /* 0x0000000000007918 */ /* 0x000fd20000000000 */
[----:B------:R-:W-:Y:S06]  /*8070*/  HMMA.16816.F32.BF16 R96, R4, R44, R8 ;  /* 0x0000002c0460723c */ /* 0x000fec0000041808 */
[----:B------:R-:W-:-:S15]  /*8080*/  HMMA.16816.F32.BF16 R8, R12, R80, RZ ;  /* 0x000000500c08723c */ /* 0x000fde00000418ff */
[----:B------:R-:W-:-:S09]  /*8090*/  NOP ;  /* 0x0000000000007918 */ /* 0x000fd20000000000 */
[----:B------:R-:W-:Y:S06]  /*80a0*/  HMMA.16816.F32.BF16 R116, R4, R48, R8 ;  /* 0x000000300474723c */ /* 0x000fec0000041808 */
[----:B------:R-:W-:Y:S07]  /*80b0*/  HMMA.16816.F32.BF16 R8, R12, R92, RZ ;  /* 0x0000005c0c08723c */ /* 0x000fee00000418ff */
[----:B------:R-:W-:-:S15]  /*80c0*/  MOV R93, R200 ;  /* 0x000000c8005d7202 */ /* 0x000fde0000000f00 */
[----:B------:R-:W-:-:S02]  /*80d0*/  NOP ;  /* 0x0000000000007918 */ /* 0x000fc40000000000 */
        /* <DEDUP_REMOVED lines=11> */
[----:B------:R-:W-:-:S15]  /*8190*/  HMMA.16816.F32.BF16 R8, R12, R70, RZ ;  /* 0x000000460c08723c */ /* 0x000fde00000418ff */
[----:B------:R-:W-:-:S09]  /*81a0*/  NOP ;  /* 0x0000000000007918 */ /* 0x000fd20000000000 */
[----:B------:R-:W-:Y:S06]  /*81b0*/  HMMA.16816.F32.BF16 R40, R4, R42, R8 ;  /* 0x0000002a0428723c */ /* 0x000fec0000041808 */
[----:B------:R-:W-:-:S15]  /*81c0*/  HMMA.16816.F32.BF16 R8, R12, R74, RZ ;  /* 0x0000004a0c08723c */ /* 0x000fde00000418ff */
[----:B------:R-:W-:-:S09]  /*81d0*/  NOP ;  /* 0x0000000000007918 */ /* 0x000fd20000000000 */
[----:B------:R-:W-:Y:S06]  /*81e0*/  HMMA.16816.F32.BF16 R36, R4, R38, R8 ;  /* 0x000000260424723c */ /* 0x000fec0000041808 */
[C---:B------:R-:W-:Y:S06]  /*81f0*/  HMMA.16816.F32.BF16 R8, R12.reuse, R82, RZ ;  /* 0x000000520c08723c */ /* 0x040fec00000418ff */
[----:B------:R-:W-:Y:S01]  /*8200*/  HMMA.16816.F32.BF16 R12, R12, R94, RZ ;  /* 0x0000005e0c0c723c */ /* 0x000fe200000418ff */
        /* <DEDUP_REMOVED lines=8> */
[----:B------:R-:W-:Y:S02]  /*8290*/  MOV R29, R24 ;  /* 0x00000018001d7202 */ /* 0x000fe40000000f00 */
        /* <DEDUP_REMOVED lines=12> */
[----:B------:R-:W-:Y:S01]  /*8360*/  FFMA.FTZ R25, R162, UR10, -R3 ;  /* 0x0000000aa2197c23 */ /* 0x000fe20008010803 */
[----:B------:R-:W-:-:S02]  /*8370*/  IMAD.MOV.U32 R162, RZ, RZ, R19 ;  /* 0x000000ffffa27224 */ /* 0x000fc400078e0013 */
[--C-:B------:R-:W-:Y:S01]  /*8380*/  FFMA.FTZ R24, R154, UR10, -R3.reuse ;  /* 0x0000000a9a187c23 */ /* 0x100fe20008010803 */
[--C-:B------:R-:W-:Y:S01]  /*8390*/  FFMA.FTZ R19, R153, UR10, -R3.reuse ;  /* 0x0000000a99137c23 */ /* 0x100fe20008010803 */
[----:B------:R-:W-:Y:S01]  /*83a0*/  MOV R153, R81 ;  /* 0x0000005100997202 */ /* 0x000fe20000000f00 */
[----:B------:R-:W-:Y:S01]  /*83b0*/  HMMA.16816.F32.BF16 R52, R4, R54, R12 ;  /* 0x000000360434723c */ /* 0x000fe2000004180c */
[----:B------:R-:W2:Y:S01]  /*83c0*/  LDSM.16.MT88.4 R12, [R225+0xd000] ;  /* 0x00d00000e10c783b */ /* 0x000ea20000004200 */
[----:B-1----:R-:W-:Y:S01]  /*83d0*/  FFMA.FTZ R2, R188, UR10, -R3 ;  /* 0x0000000abc027c23 */ /* 0x002fe20008010803 */
[----:B------:R-:W-:Y:S02]  /*83e0*/  IMAD.MOV.U32 R154, RZ, RZ, R76 ;  /* 0x000000ffff9a7224 */ /* 0x000fe400078e004c */
[----:B------:R-:W-:Y:S01]  /*83f0*/  IMAD.MOV.U32 R76, RZ, RZ, R201 ;  /* 0x000000ffff4c7224 */ /* 0x000fe200078e00c9 */
[----:B------:R1:W3:Y:S01]  /*8400*/  MUFU.EX2 R71, R2 ;  /* 0x0000000200477308 */ /* 0x0002e20000000800 */
[----:B------:R-:W-:-:S07]  /*8410*/  FFMA.FTZ R4, R190, UR10, -R16 ;  /* 0x0000000abe047c23 */ /* 0x000fce0008010810 */
[----:B------:R-:W-:Y:S01]  /*8420*/  MUFU.EX2 R27, R4 ;  /* 0x00000004001b7308 */ /* 0x000fe20000000800 */
[----:B-1----:R-:W-:Y:S01]  /*8430*/  FFMA.FTZ R2, R177, UR10, -R3 ;  /* 0x0000000ab1027c23 */ /* 0x002fe20008010803 */
[----:B---3--:R-:W-:-:S06]  /*8440*/  F2FP.BF16.F32.PACK_AB R8, R71, R237 ;  /* 0x000000ed4708723e */ /* 0x008fcc00000010ff */
[----:B------:R1:W-:Y:S02]  /*8450*/  MUFU.EX2 R44, R2 ;  /* 0x00000002002c7308 */ /* 0x0003e40000000800 */
[----:B-1----:R-:W-:Y:S01]  /*8460*/  FFMA.FTZ R2, R171, UR10, -R3 ;  /* 0x0000000aab027c23 */ /* 0x002fe20008010803 */
[----:B------:R-:W-:Y:S01]  /*8470*/  FFMA.FTZ R3, R161, UR10, -R0 ;  /* 0x0000000aa1037c23 */ /* 0x000fe20008010800 */
[----:B------:R-:W-:Y:S01]  /*8480*/  MOV R161, R149 ;  /* 0x0000009500a17202 */ /* 0x000fe20000000f00 */
[----:B------:R-:W-:-:S03]  /*8490*/  IMAD.MOV.U32 R149, RZ, RZ, R150 ;  /* 0x000000ffff957224 */ /* 0x000fc600078e0096 */
[----:B------:R1:W3:Y:S01]  /*84a0*/  MUFU.EX2 R75, R2 ;  /* 0x00000002004b7308 */ /* 0x0002e20000000800 */
[----:B------:R-:W-:Y:S01]  /*84b0*/  MOV R150, R151 ;  /* 0x0000009700967202 */ /* 0x000fe20000000f00 */
[----:B------:R-:W-:Y:S02]  /*84c0*/  IMAD.MOV.U32 R151, RZ, RZ, R203 ;  /* 0x000000ffff977224 */ /* 0x000fe400078e00cb */
[----:B------:R-:W-:Y:S02]  /*84d0*/  IMAD.MOV.U32 R171, RZ, RZ, R18 ;  /* 0x000000ffffab7224 */ /* 0x000fe400078e0012 */
[--C-:B------:R-:W-:Y:S01]  /*84e0*/  FFMA.FTZ R18, R176, UR10, -R0.reuse ;  /* 0x0000000ab0127c23 */ /* 0x100fe20008010800 */
[----:B-1----:R-:W-:Y:S01]  /*84f0*/  FFMA.FTZ R2, R191, UR10, -R0 ;  /* 0x0000000abf027c23 */ /* 0x002fe20008010800 */
[----:B---3--:R-:W-:-:S03]  /*8500*/  F2FP.BF16.F32.PACK_AB R10, R75, R44 ;  /* 0x0000002c4b0a723e */ /* 0x008fc600000010ff */
[----:B------:R1:W-:Y:S02]  /*8510*/  MUFU.EX2 R74, R2 ;  /* 0x00000002004a7308 */ /* 0x0003e40000000800 */
[----:B-1----:R-:W-:-:S06]  /*8520*/  FFMA.FTZ R2, R180, UR10, -R0 ;  /* 0x0000000ab4027c23 */ /* 0x002fcc0008010800 */
[----:B------:R1:W3:Y:S02]  /*8530*/  MUFU.EX2 R45, R2 ;  /* 0x00000002002d7308 */ /* 0x0002e40000000800 */
[----:B-1----:R-:W-:Y:S01]  /*8540*/  FFMA.FTZ R2, R179, UR10, -R0 ;  /* 0x0000000ab3027c23 */ /* 0x002fe20008010800 */
[----:B---3--:R-:W-:-:S05]  /*8550*/  F2FP.BF16.F32.PACK_AB R9, R45, R74 ;  /* 0x0000004a2d09723e */ /* 0x008fca00000010ff */
[----:B------:R1:W-:Y:S02]  /*8560*/  MUFU.EX2 R70, R2 ;  /* 0x0000000200467308 */ /* 0x0003e40000000800 */
[----:B-1----:R-:W-:Y:S01]  /*8570*/  FFMA.FTZ R2, R163, UR10, -R0 ;  /* 0x0000000aa3027c23 */ /* 0x002fe20008010800 */
[----:B------:R-:W-:Y:S01]  /*8580*/  IMAD.MOV.U32 R163, RZ, RZ, R73 ;  /* 0x000000ffffa37224 */ /* 0x000fe200078e0049 */
[----:B------:R-:W-:-:S04]  /*8590*/  MOV R73, R65 ;  /* 0x0000004100497202 */ /* 0x000fc80000000f00 */
        /* <DEDUP_REMOVED lines=9> */
[----:B------:R-:W-:Y:S01]  /*8630*/  IMAD.MOV.U32 R68, RZ, RZ, R195 ;  /* 0x000000ffff447224 */ /* 0x000fe200078e00c3 */
[----:B------:R-:W-:Y:S01]  /*8640*/  MOV R73, R29 ;  /* 0x0000001d00497202 */ /* 0x000fe20000000f00 */
[----:B-1----:R-:W-:Y:S01]  /*8650*/  FFMA.FTZ R2, R189, UR10, -R17 ;  /* 0x0000000abd027c23 */ /* 0x002fe20008010811 */
[----:B---3--:R-:W-:-:S03]  /*8660*/  F2FP.BF16.F32.PACK_AB R11, R46, R70 ;  /* 0x000000462e0b723e */ /* 0x008fc600000010ff */
[----:B------:R1:W-:Y:S04]  /*8670*/  MUFU.EX2 R67, R2 ;  /* 0x0000000200437308 */ /* 0x0003e80000000800 */
[----:B--2---:R-:W-:Y:S01]  /*8680*/  HMMA.16816.F32.BF16 R172, R8, R12, R172 ;  /* 0x0000000c08ac723c */ /* 0x004fe200000418ac */
[----:B-1----:R-:W-:-:S04]  /*8690*/  FFMA.FTZ R2, R182, UR10, -R17 ;  /* 0x0000000ab6027c23 */ /* 0x002fc80008010811 */
[----:B------:R1:W2:Y:S02]  /*86a0*/  MUFU.EX2 R138, R2 ;  /* 0x00000002008a7308 */ /* 0x0002a40000000800 */
[----:B-1----:R-:W-:Y:S01]  /*86b0*/  FFMA.FTZ R2, R178, UR10, -R17 ;  /* 0x0000000ab2027c23 */ /* 0x002fe20008010811 */
[----:B--2---:R-:W-:-:S05]  /*86c0*/  F2FP.BF16.F32.PACK_AB R4, R138, R67 ;  /* 0x000000438a04723e */ /* 0x004fca00000010ff */
[----:B------:R1:W-:Y:S02]  /*86d0*/  MUFU.EX2 R139, R2 ;  /* 0x00000002008b7308 */ /* 0x0003e40000000800 */
[----:B-1----:R-:W-:Y:S01]  /*86e0*/  FFMA.FTZ R2, R168, UR10, -R17 ;  /* 0x0000000aa8027c23 */ /* 0x002fe20008010811 */
[----:B------:R-:W-:Y:S02]  /*86f0*/  MOV R168, R148 ;  /* 0x0000009400a87202 */ /* 0x000fe40000000f00 */
[----:B------:R-:W-:-:S03]  /*8700*/  MOV R148, R202 ;  /* 0x000000ca00947202 */ /* 0x000fc60000000f00 */
[----:B------:R1:W2:Y:S02]  /*8710*/  MUFU.EX2 R47, R2 ;  /* 0x00000002002f7308 */ /* 0x0002a40000000800 */
[----:B-1----:R-:W-:Y:S01]  /*8720*/  FFMA.FTZ R2, R183, UR10, -R16 ;  /* 0x0000000ab7027c23 */ /* 0x002fe20008010810 */
[----:B--2---:R-:W-:-:S05]  /*8730*/  F2FP.BF16.F32.PACK_AB R6, R47, R139 ;  /* 0x0000008b2f06723e */ /* 0x004fca00000010ff */
[----:B------:R1:W2:Y:S02]  /*8740*/  MUFU.EX2 R65, R2 ;  /* 0x0000000200417308 */ /* 0x0002a40000000800 */
[----:B-1----:R-:W-:Y:S01]  /*8750*/  FFMA.FTZ R2, R181, UR10, -R16 ;  /* 0x0000000ab5027c23 */ /* 0x002fe20008010810 */
[----:B--2---:R-:W-:-:S05]  /*8760*/  F2FP.BF16.F32.PACK_AB R5, R65, R27 ;  /* 0x0000001b4105723e */ /* 0x004fca00000010ff */
[----:B------:R1:W-:Y:S02]  /*8770*/  MUFU.EX2 R66, R2 ;  /* 0x0000000200427308 */ /* 0x0003e40000000800 */
[----:B-1----:R-:W-:Y:S01]  /*8780*/  FFMA.FTZ R2, R170, UR10, -R16 ;  /* 0x0000000aaa027c23 */ /* 0x002fe20008010810 */
[----:B------:R-:W-:Y:S01]  /*8790*/  MOV R170, R77 ;  /* 0x0000004d00aa7202 */ /* 0x000fe20000000f00 */
[----:B------:R-:W-:-:S04]  /*87a0*/  IMAD.MOV.U32 R77, RZ, RZ, R28 ;  /* 0x000000ffff4d7224 */ /* 0x000fc800078e001c */
[----:B------:R-:W1:Y:S01]  /*87b0*/  MUFU.EX2 R64, R2 ;  /* 0x0000000200407308 */ /* 0x000e620000000800 */
[----:B------:R-:W-:Y:S01]  /*87c0*/  HMMA.16816.F32.BF16 R28, R8, R14, R56 ;  /* 0x0000000e081c723c */ /* 0x000fe20000041838 */
[----:B-1----:R-:W-:Y:S01]  /*87d0*/  F2FP.BF16.F32.PACK_AB R7, R64, R66 ;  /* 0x000000424007723e */ /* 0x002fe200000010ff */
[--C-:B------:R-:W-:Y:S01]  /*87e0*/  FFMA.FTZ R2, R160, UR10, -R0.reuse ;  /* 0x0000000aa0027c23 */ /* 0x100fe20008010800 */
[----:B------:R-:W-:Y:S01]  /*87f0*/  FFMA.FTZ R0, R155, UR10, -R0 ;  /* 0x0000000a9b007c23 */ /* 0x000fe20008010800 */
[----:B------:R-:W-:Y:S01]  /*8800*/  IMAD.MOV.U32 R160, RZ, RZ, R74 ;  /* 0x000000ffffa07224 */ /* 0x000fe200078e004a */
[----:B------:R-:W-:-:S03]  /*8810*/  MOV R155, R71 ;  /* 0x00000047009b7202 */ /* 0x000fc60000000f00 */
[C---:B------:R-:W-:Y:S06]  /*8820*/  HMMA.16816.F32.BF16 R204, R4.reuse, R12, R204 ;  /* 0x0000000c04cc723c */ /* 0x040fec00000418cc */
[----:B------:R-:W-:Y:S01]  /*8830*/  HMMA.16816.F32.BF16 R200, R4, R14, R100 ;  /* 0x0000000e04c8723c */ /* 0x000fe20000041864 */
[----:B------:R-:W1:Y:S06]  /*8840*/  LDSM.16.MT88.4 R12, [R226+0xd000] ;  /* 0x00d00000e20c783b */ /* 0x000e6c0000004200 */
        /* <DEDUP_REMOVED lines=26> */
[-C--:B------:R-:W-:Y:S01]  /*89f0*/  HMMA.16816.F32.BF16 R176, R4, R14.reuse, R144 ;  /* 0x0000000e04b0723c */ /* 0x080fe20000041890 */
[----:B------:R-:W-:Y:S01]  /*8a00*/  MOV R214, R45 ;  /* 0x0000002d00d67202 */ /* 0x000fe20000000f00 */
[----:B------:R-:W-:Y:S01]  /*8a10*/  IMAD.MOV.U32 R215, RZ, RZ, R44 ;  /* 0x000000ffffd77224 */ /* 0x000fe200078e002c */
[----:B------:R-:W-:Y:S01]  /*8a20*/  MOV R213, R77 ;  /* 0x0000004d00d57202 */ /* 0x000fe20000000f00 */
[----:B------:R-:W-:Y:S01]  /*8a30*/  IMAD.MOV.U32 R212, RZ, RZ, R100 ;  /* 0x000000ffffd47224 */ /* 0x000fe200078e0064 */
[----:B------:R-:W-:Y:S01]  /*8a40*/  MOV R100, R242 ;  /* 0x000000f200647202 */ /* 0x000fe20000000f00 */
[C---:B------:R-:W-:Y:S01]  /*8a50*/  HMMA.16816.F32.BF16 R56, R8.reuse, R14, R40 ;  /* 0x0000000e0838723c */ /* 0x040fe20000041828 */
[----:B------:R-:W1:Y:S01]  /*8a60*/  LDSM.16.MT88.4 R12, [R225+0xf000] ;  /* 0x00f00000e10c783b */ /* 0x000e620000004200 */
[----:B------:R-:W-:Y:S01]  /*8a70*/  IMAD.MOV.U32 R144, RZ, RZ, R72 ;  /* 0x000000ffff907224 */ /* 0x000fe200078e0048 */
[----:B------:R-:W-:Y:S01]  /*8a80*/  MOV R145, R73 ;  /* 0x0000004900917202 */ /* 0x000fe20000000f00 */
[----:B------:R-:W-:Y:S01]  /*8a90*/  IMAD.MOV.U32 R146, RZ, RZ, R68 ;  /* 0x000000ffff927224 */ /* 0x000fe200078e0044 */
[----:B------:R-:W-:Y:S01]  /*8aa0*/  MOV R147, R69 ;  /* 0x0000004500937202 */ /* 0x000fe20000000f00 */
[----:B------:R-:W-:Y:S01]  /*8ab0*/  MUFU.EX2 R26, R26 ;  /* 0x0000001a001a7308 */ /* 0x000fe20000000800 */
[----:B------:R2:W5:Y:S01]  /*8ac0*/  LDL.LU R242, [R1+0xd8] ;  /* 0x0000d80001f27983 */ /* 0x0005620000300800 */
[-C--:B-1----:R-:W-:Y:S06]  /*8ad0*/  HMMA.16816.F32.BF16 R68, R8, R12.reuse, R88 ;  /* 0x0000000c0844723c */ /* 0x082fec0000041858 */
[C---:B------:R-:W-:Y:S06]  /*8ae0*/  HMMA.16816.F32.BF16 R72, R4.reuse, R12, R104 ;  /* 0x0000000c0448723c */ /* 0x040fec0000041868 */
[-C--:B------:R-:W-:Y:S06]  /*8af0*/  HMMA.16816.F32.BF16 R76, R4, R14.reuse, R140 ;  /* 0x0000000e044c723c */ /* 0x080fec000004188c */
[C---:B------:R-:W-:Y:S01]  /*8b00*/  HMMA.16816.F32.BF16 R44, R8.reuse, R14, R36 ;  /* 0x0000000e082c723c */ /* 0x040fe20000041824 */
[----:B------:R-:W1:Y:S05]  /*8b10*/  LDSM.16.MT88.4 R12, [R226+0xf000] ;  /* 0x00f00000e20c783b */ /* 0x000e6a0000004200 */
[C---:B-1----:R-:W-:Y:S01]  /*8b20*/  HMMA.16816.F32.BF16 R40, R8.reuse, R14, R20 ;  /* 0x0000000e0828723c */ /* 0x042fe20000041814 */
[----:B------:R-:W1:Y:S05]  /*8b30*/  LDSM.16.MT88.4 R20, [R228+0xf000] ;  /* 0x00f00000e414783b */ /* 0x000e6a0000004200 */
[-C--:B------:R-:W-:Y:S06]  /*8b40*/  HMMA.16816.F32.BF16 R84, R8, R12.reuse, R96 ;  /* 0x0000000c0854723c */ /* 0x080fec0000041860 */
[C---:B------:R-:W-:Y:S06]  /*8b50*/  HMMA.16816.F32.BF16 R88, R4.reuse, R12, R220 ;  /* 0x0000000c0458723c */ /* 0x040fec00000418dc */
[----:B------:R-:W-:Y:S01]  /*8b60*/  HMMA.16816.F32.BF16 R92, R4, R14, R128 ;  /* 0x0000000e045c723c */ /* 0x000fe20000041880 */
[----:B------:R-:W3:Y:S01]  /*8b70*/  LDSM.16.MT88.4 R12, [R227+0xf000] ;  /* 0x00f00000e30c783b */ /* 0x000ee20000004200 */
[----:B------:R-:W-:-:S04]  /*8b80*/  MOV R142, R100 ;  /* 0x00000064008e7202 */ /* 0x000fc80000000f00 */
[C---:B-1----:R-:W-:Y:S07]  /*8b90*/  HMMA.16816.F32.BF16 R104, R4.reuse, R20, R144 ;  /* 0x000000140468723c */ /* 0x042fee0000041890 */
[----:B------:R-:W-:Y:S01]  /*8ba0*/  IMAD.MOV.U32 R145, RZ, RZ, R161 ;  /* 0x000000ffff917224 */ /* 0x000fe200078e00a1 */
[----:B------:R-:W-:Y:S01]  /*8bb0*/  HMMA.16816.F32.BF16 R108, R4, R22, R108 ;  /* 0x00000016046c723c */ /* 0x000fe2000004186c */
[----:B------:R-:W-:Y:S01]  /*8bc0*/  IMAD.MOV.U32 R146, RZ, RZ, R163 ;  /* 0x000000ffff927224 */ /* 0x000fe200078e00a3 */
[----:B------:R-:W-:-:S02]  /*8bd0*/  MOV R147, R101 ;  /* 0x0000006500937202 */ /* 0x000fc40000000f00 */
[----:B------:R-:W-:Y:S02]  /*8be0*/  MOV R140, R145 ;  /* 0x00000091008c7202 */ /* 0x000fe40000000f00 */
[----:B------:R-:W-:Y:S01]  /*8bf0*/  HMMA.16816.F32.BF16 R48, R8, R22, R48 ;  /* 0x000000160830723c */ /* 0x000fe20000041830 */
[----:B------:R1:W-:Y:S01]  /*8c00*/  MUFU.EX2 R22, R0 ;  /* 0x0000000000167308 */ /* 0x0003e20000000800 */
[----:B------:R-:W-:-:S04]  /*8c10*/  IMAD.MOV.U32 R101, RZ, RZ, R241 ;  /* 0x000000ffff657224 */ /* 0x000fc800078e00f1 */
[----:B---3--:R-:W-:Y:S01]  /*8c20*/  HMMA.16816.F32.BF16 R36, R4, R14, R124 ;  /* 0x0000000e0424723c */ /* 0x008fe2000004187c */
[----:B------:R-:W-:-:S05]  /*8c30*/  IMAD.MOV.U32 R141, RZ, RZ, R146 ;  /* 0x000000ffff8d7224 */ /* 0x000fca00078e0092 */
[----:B------:R-:W-:Y:S01]  /*8c40*/  HMMA.16816.F32.BF16 R52, R8, R14, R52 ;  /* 0x0000000e0834723c */ /* 0x000fe20000041834 */
[----:B------:R-:W-:Y:S02]  /*8c50*/  MOV R144, R102 ;  /* 0x0000006600907202 */ /* 0x000fe40000000f00 */
[----:B------:R-:W-:Y:S01]  /*8c60*/  MOV R161, R162 ;  /* 0x000000a200a17202 */ /* 0x000fe20000000f00 */
[----:B-1----:R-:W-:Y:S01]  /*8c70*/  FFMA.FTZ R0, R140, UR10, -R17 ;  /* 0x0000000a8c007c23 */ /* 0x002fe20008010811 */
[----:B------:R-:W-:Y:S01]  /*8c80*/  IMAD.MOV.U32 R145, RZ, RZ, R103 ;  /* 0x000000ffff917224 */ /* 0x000fe200078e0067 */
[----:B------:R-:W-:Y:S01]  /*8c90*/  MUFU.EX2 R23, R19 ;  /* 0x0000001300177308 */ /* 0x000fe20000000800 */
[----:B------:R-:W-:Y:S01]  /*8ca0*/  IMAD.MOV.U32 R143, RZ, RZ, R101 ;  /* 0x000000ffff8f7224 */ /* 0x000fe200078e0065 */
[----:B------:R-:W-:Y:S01]  /*8cb0*/  HMMA.16816.F32.BF16 R120, R4, R12, R120 ;  /* 0x0000000c0478723c */ /* 0x000fe20000041878 */
[----:B------:R-:W-:Y:S01]  /*8cc0*/  MOV R163, R240 ;  /* 0x000000f000a37202 */ /* 0x000fe20000000f00 */
[----:B------:R2:W5:Y:S04]  /*8cd0*/  LDL.LU R241, [R1+0xd4] ;  /* 0x0000d40001f17983 */ /* 0x0005680000300800 */
[----:B------:R1:W-:Y:S01]  /*8ce0*/  MUFU.EX2 R14, R0 ;  /* 0x00000000000e7308 */ /* 0x0003e20000000800 */
[----:B------:R-:W-:Y:S01]  /*8cf0*/  IMAD.MOV.U32 R140, RZ, RZ, R141 ;  /* 0x000000ffff8c7224 */ /* 0x000fe200078e008d */
[----:B------:R-:W-:-:S06]  /*8d00*/  MOV R146, R238 ;  /* 0x000000ee00927202 */ /* 0x000fcc0000000f00 */
[----:B------:R-:W-:Y:S01]  /*8d10*/  MUFU.EX2 R19, R18 ;  /* 0x0000001200137308 */ /* 0x000fe20000000800 */
[----:B------:R-:W-:Y:S01]  /*8d20*/  MOV R141, R142 ;  /* 0x0000008e008d7202 */ /* 0x000fe20000000f00 */
[----:B------:R-:W-:Y:S01]  /*8d30*/  IMAD.MOV.U32 R142, RZ, RZ, R143 ;  /* 0x000000ffff8e7224 */ /* 0x000fe200078e008f */
[C---:B------:R-:W-:Y:S01]  /*8d40*/  HMMA.16816.F32.BF16 R100, R8.reuse, R20, R116 ;  /* 0x000000140864723c */ /* 0x040fe20000041874 */
[----:B------:R-:W-:Y:S01]  /*8d50*/  FFMA.FTZ R4, R236, UR10, -R16 ;  /* 0x0000000aec047c23 */ /* 0x000fe20008010810 */
[----:B------:R-:W-:Y:S02]  /*8d60*/  IMAD.MOV.U32 R162, RZ, RZ, R239 ;  /* 0x000000ffffa27224 */ /* 0x000fe400078e00ef */
[----:B------:R-:W-:Y:S01]  /*8d70*/  FADD.FTZ R6, R232, R233 ;  /* 0x000000e9e8067221 */ /* 0x000fe20000010000 */
[----:B------:R-:W-:Y:S01]  /*8d80*/  IMAD.MOV.U32 R222, RZ, RZ, R163 ;  /* 0x000000ffffde7224 */ /* 0x000fe200078e00a3 */
[----:B------:R-:W3:Y:S01]  /*8d90*/  MUFU.EX2 R25, R25 ;  /* 0x0000001900197308 */ /* 0x000ee20000000800 */
[----:B-1----:R-:W-:Y:S01]  /*8da0*/  FFMA.FTZ R0, R252, UR10, -R17 ;  /* 0x0000000afc007c23 */ /* 0x002fe20008010811 */
[----:B------:R-:W-:Y:S01]  /*8db0*/  MOV R143, R144 ;  /* 0x00000090008f7202 */ /* 0x000fe20000000f00 */
[----:B------:R-:W-:Y:S01]  /*8dc0*/  IMAD.MOV.U32 R144, RZ, RZ, R145 ;  /* 0x000000ffff907224 */ /* 0x000fe200078e0091 */
[----:B------:R2:W5:Y:S04]  /*8dd0*/  LDL.LU R240, [R1+0xd0] ;  /* 0x0000d00001f07983 */ /* 0x0005680000300800 */
        /* <DEDUP_REMOVED lines=9> */
[----:B------:R-:W4:Y:S08]  /*8e70*/  MUFU.EX2 R20, R3 ;  /* 0x0000000300147308 */ /* 0x000f300000000800 */
[----:B------:R-:W-:Y:S01]  /*8e80*/  MUFU.EX2 R21, R2 ;  /* 0x0000000200157308 */ /* 0x000fe20000000800 */
[----:B-1----:R-:W-:Y:S01]  /*8e90*/  FFMA.FTZ R0, R218, UR10, -R17 ;  /* 0x0000000ada007c23 */ /* 0x002fe20008010811 */
[----:B------:R-:W-:Y:S01]  /*8ea0*/  MOV R142, R144 ;  /* 0x00000090008e7202 */ /* 0x000fe20000000f00 */
[----:B------:R-:W-:Y:S01]  /*8eb0*/  FADD.FTZ R8, R230, R231 ;  /* 0x000000e7e6087221 */ /* 0x000fe20000010000 */
[----:B------:R-:W-:Y:S01]  /*8ec0*/  MOV R160, R237 ;  /* 0x000000ed00a07202 */ /* 0x000fe20000000f00 */
[----:B------:R-:W-:Y:S03]  /*8ed0*/  LDSM.16.MT88.4 R112, [R228+0xf800] ;  /* 0x00f80000e470783b */ /* 0x000fe60000004200 */
[----:B------:R1:W-:Y:S01]  /*8ee0*/  MUFU.EX2 R18, R0 ;  /* 0x0000000000127308 */ /* 0x0003e20000000800 */
[----:B------:R-:W-:Y:S01]  /*8ef0*/  MOV R144, R146 ;  /* 0x0000009200907202 */ /* 0x000fe20000000f00 */
[----:B------:R2:W5:Y:S01]  /*8f00*/  LDL.LU R239, [R1+0xcc] ;  /* 0x0000cc0001ef7983 */ /* 0x0005620000300800 */
[----:B------:R-:W-:Y:S01]  /*8f10*/  MOV R146, R212 ;  /* 0x000000d400927202 */ /* 0x000fe20000000f00 */
[----:B------:R-:W-:-:S02]  /*8f20*/  IMAD.MOV.U32 R212, RZ, RZ, R155 ;  /* 0x000000ffffd47224 */ /* 0x000fc400078e009b */
[----:B------:R-:W-:Y:S02]  /*8f30*/  IMAD.MOV.U32 R155, RZ, RZ, R161 ;  /* 0x000000ffff9b7224 */ /* 0x000fe400078e00a1 */
[----:B-1----:R-:W-:Y:S01]  /*8f40*/  FFMA.FTZ R0, R216, UR10, -R17 ;  /* 0x0000000ad8007c23 */ /* 0x002fe20008010811 */
[----:B------:R-:W-:Y:S01]  /*8f50*/  MOV R98, R144 ;  /* 0x0000009000627202 */ /* 0x000fe20000000f00 */
[----:B------:R-:W-:Y:S01]  /*8f60*/  MUFU.EX2 R13, R4 ;  /* 0x00000004000d7308 */ /* 0x000fe20000000800 */
[----:B------:R-:W-:Y:S01]  /*8f70*/  IMAD.MOV.U32 R161, RZ, RZ, R154 ;  /* 0x000000ffffa17224 */ /* 0x000fe200078e009a */
[----:B------:R-:W-:Y:S01]  /*8f80*/  MOV R223, R142 ;  /* 0x0000008e00df7202 */ /* 0x000fe20000000f00 */
[--C-:B------:R-:W-:Y:S01]  /*8f90*/  FFMA.FTZ R3, R219, UR10, -R16.reuse ;  /* 0x0000000adb037c23 */ /* 0x100fe20008010810 */
[----:B------:R-:W-:-:S04]  /*8fa0*/  FFMA.FTZ R2, R217, UR10, -R16 ;  /* 0x0000000ad9027c23 */ /* 0x000fc80008010810 */
[----:B------:R-:W1:Y:S01]  /*8fb0*/  MUFU.EX2 R24, R24 ;  /* 0x0000001800187308 */ /* 0x000e620000000800 */
[----:B---3--:R-:W-:Y:S01]  /*8fc0*/  F2FP.BF16.F32.PACK_AB R128, R25, R26 ;  /* 0x0000001a1980723e */ /* 0x008fe200000010ff */
[----:B------:R2:W5:Y:S06]  /*8fd0*/  LDL.LU R238, [R1+0xc8] ;  /* 0x0000c80001ee7983 */ /* 0x00056c0000300800 */
[----:B------:R3:W-:Y:S01]  /*8fe0*/  MUFU.EX2 R17, R0 ;  /* 0x0000000000117308 */ /* 0x0007e20000000800 */
[----:B------:R-:W-:Y:S01]  /*8ff0*/  MOV R144, R161 ;  /* 0x000000a100907202 */ /* 0x000fe20000000f00 */
[----:B------:R2:W5:Y:S01]  /*9000*/  LDL.LU R237, [R1+0xc4] ;  /* 0x0000c40001ed7983 */ /* 0x0005620000300800 */
[----:B------:R-:W-:-:S05]  /*9010*/  MOV R161, R224 ;  /* 0x000000e000a17202 */ /* 0x000fca0000000f00 */
[----:B------:R4:W-:Y:S01]  /*9020*/  MUFU.EX2 R10, R3 ;  /* 0x00000003000a7308 */ /* 0x0009e20000000800 */
[----:B------:R-:W-:Y:S01]  /*9030*/  MOV R154, R169 ;  /* 0x000000a9009a7202 */ /* 0x000fe20000000f00 */
[----:B------:R2:W5:Y:S01]  /*9040*/  LDL.LU R236, [R1+0xc0] ;  /* 0x0000c00001ec7983 */ /* 0x0005620000300800 */
[----:B---3--:R-:W-:Y:S01]  /*9050*/  FFMA.FTZ R0, R140, UR10, -R16 ;  /* 0x0000000a8c007c23 */ /* 0x008fe20008010810 */
[----:B------:R-:W-:Y:S02]  /*9060*/  IMAD.MOV.U32 R140, RZ, RZ, R141 ;  /* 0x000000ffff8c7224 */ /* 0x000fe400078e008d */
[----:B------:R-:W-:Y:S02]  /*9070*/  IMAD.MOV.U32 R141, RZ, RZ, R143 ;  /* 0x000000ffff8d7224 */ /* 0x000fe400078e008f */
[----:B------:R-:W-:Y:S02]  /*9080*/  IMAD.MOV.U32 R143, RZ, RZ, R145 ;  /* 0x000000ffff8f7224 */ /* 0x000fe400078e0091 */
[----:B------:R-:W-:-:S02]  /*9090*/  IMAD.MOV.U32 R145, RZ, RZ, R147 ;  /* 0x000000ffff917224 */ /* 0x000fc400078e0093 */
[----:B------:R-:W-:Y:S01]  /*90a0*/  FADD.FTZ R5, R140, R99 ;  /* 0x000000638c057221 */ /* 0x000fe20000010000 */
[----:B------:R-:W-:Y:S01]  /*90b0*/  IMAD.MOV.U32 R97, RZ, RZ, R143 ;  /* 0x000000ffff617224 */ /* 0x000fe200078e008f */
[----:B------:R-:W-:Y:S02]  /*90c0*/  MOV R96, R141 ;  /* 0x0000008d00607202 */ /* 0x000fe40000000f00 */
[----:B------:R-:W-:Y:S01]  /*90d0*/  MOV R99, R145 ;  /* 0x0000009100637202 */ /* 0x000fe20000000f00 */
[----:B------:R-:W-:Y:S01]  /*90e0*/  FADD.FTZ R4, R97, R8 ;  /* 0x0000000861047221 */ /* 0x000fe20000010000 */
[----:B------:R-:W-:Y:S02]  /*90f0*/  IMAD.MOV.U32 R97, RZ, RZ, R98 ;  /* 0x000000ffff617224 */ /* 0x000fe400078e0062 */
[----:B------:R-:W-:Y:S01]  /*9100*/  FADD.FTZ R7, R96, R223 ;  /* 0x000000df60077221 */ /* 0x000fe20000010000 */
[----:B------:R-:W-:Y:S01]  /*9110*/  FADD.FTZ R5, R137, R5 ;  /* 0x0000000589057221 */ /* 0x000fe20000010000 */
[----:B------:R-:W-:-:S02]  /*9120*/  MOV R98, R99 ;  /* 0x0000006300627202 */ /* 0x000fc40000000f00 */
[----:B------:R-:W-:Y:S01]  /*9130*/  FADD.FTZ R7, R161, R7 ;  /* 0x00000007a1077221 */ /* 0x000fe20000010000 */
[----:B------:R-:W-:Y:S01]  /*9140*/  FADD.FTZ R5, R162, R5 ;  /* 0x00000005a2057221 */ /* 0x000fe20000010000 */
[----:B------:R-:W-:Y:S01]  /*9150*/  MOV R223, R98 ;  /* 0x0000006200df7202 */ /* 0x000fe20000000f00 */
[----:B------:R3:W2:Y:S01]  /*9160*/  MUFU.EX2 R11, R0 ;  /* 0x00000000000b7308 */ /* 0x0006a20000000800 */
[----:B------:R-:W-:Y:S01]  /*9170*/  FADD.FTZ R9, R97, R4 ;  /* 0x0000000461097221 */ /* 0x000fe20000010000 */
[----:B------:R-:W-:Y:S02]  /*9180*/  FADD.FTZ R8, R222, R7 ;  /* 0x00000007de087221 */ /* 0x000fe40000010000 */
[----:B----4-:R-:W-:Y:S01]  /*9190*/  FADD.FTZ R3, R223, R5 ;  /* 0x00000005df037221 */ /* 0x010fe20000010000 */
[----:B---3--:R-:W-:Y:S02]  /*91a0*/  FADD.FTZ R0, R136, R6 ;  /* 0x0000000688007221 */ /* 0x008fe40000010000 */
[----:B------:R-:W3:Y:S01]  /*91b0*/  LDSM.16.MT88.4 R4, [R227+0xf800] ;  /* 0x00f80000e304783b */ /* 0x000ee20000004200 */
[----:B------:R-:W-:Y:S01]  /*91c0*/  MOV R147, R160 ;  /* 0x000000a000937202 */ /* 0x000fe20000000f00 */
[----:B------:R4:W2:Y:S01]  /*91d0*/  MUFU.EX2 R12, R2 ;  /* 0x00000002000c7308 */ /* 0x0008a20000000800 */
[----:B------:R-:W-:-:S02]  /*91e0*/  MOV R160, R153 ;  /* 0x0000009900a07202 */ /* 0x000fc40000000f00 */
[----:B------:R-:W-:Y:S01]  /*91f0*/  MOV R153, R170 ;  /* 0x000000aa00997202 */ /* 0x000fe20000000f00 */
[----:B------:R-:W-:Y:S02]  /*9200*/  IMAD.MOV.U32 R170, RZ, RZ, R168 ;  /* 0x000000ffffaa7224 */ /* 0x000fe400078e00a8 */
[----:B------:R-:W-:Y:S01]  /*9210*/  IMAD.MOV.U32 R140, RZ, RZ, R146 ;  /* 0x000000ffff8c7224 */ /* 0x000fe200078e0092 */
[----:B------:R-:W-:Y:S01]  /*9220*/  MOV R169, R171 ;  /* 0x000000ab00a97202 */ /* 0x000fe20000000f00 */
[----:B------:R-:W-:Y:S01]  /*9230*/  IMAD.MOV.U32 R146, RZ, RZ, R154 ;  /* 0x000000ffff927224 */ /* 0x000fe200078e009a */
[----:B------:R-:W-:Y:S02]  /*9240*/  MOV R143, R147 ;  /* 0x00000093008f7202 */ /* 0x000fe40000000f00 */
[----:B------:R-:W-:Y:S02]  /*9250*/  MOV R145, R153 ;  /* 0x0000009900917202 */ /* 0x000fe40000000f00 */
[----:B------:R-:W-:-:S02]  /*9260*/  MOV R147, R170 ;  /* 0x000000aa00937202 */ /* 0x000fc40000000f00 */
[----:B------:R-:W-:Y:S02]  /*9270*/  MOV R168, R235 ;  /* 0x000000eb00a87202 */ /* 0x000fe40000000f00 */
[----:B------:R-:W-:Y:S02]  /*9280*/  MOV R142, R155 ;  /* 0x0000009b008e7202 */ /* 0x000fe40000000f00 */
        /* <DEDUP_REMOVED lines=21> */
[----:B----4-:R-:W-:Y:S01]  /*93e0*/  FADD.FTZ R2, R96, R0 ;  /* 0x0000000060027221 */ /* 0x010fe20000010000 */
[----:B-1----:R-:W-:Y:S01]  /*93f0*/  F2FP.BF16.F32.PACK_AB R130, R23, R24 ;  /* 0x000000181782723e */ /* 0x002fe200000010ff */
[----:B------:R1:W5:Y:S01]  /*9400*/  LDL.LU R235, [R1+0xbc] ;  /* 0x0000bc0001eb7983 */ /* 0x0003620000300800 */
[----:B------:R-:W-:-:S02]  /*9410*/  F2FP.BF16.F32.PACK_AB R131, R22, R21 ;  /* 0x000000151683723e */ /* 0x000fc400000010ff */
[----:B------:R-:W-:Y:S02]  /*9420*/  F2FP.BF16.F32.PACK_AB R124, R15, R14 ;  /* 0x0000000e0f7c723e */ /* 0x000fe400000010ff */
[----:B--2---:R-:W-:Y:S02]  /*9430*/  F2FP.BF16.F32.PACK_AB R125, R13, R11 ;  /* 0x0000000b0d7d723e */ /* 0x004fe400000010ff */
[----:B------:R-:W-:Y:S02]  /*9440*/  F2FP.BF16.F32.PACK_AB R126, R17, R18 ;  /* 0x00000012117e723e */ /* 0x000fe400000010ff */
[----:B------:R-:W-:Y:S02]  /*9450*/  F2FP.BF16.F32.PACK_AB R127, R12, R10 ;  /* 0x0000000a0c7f723e */ /* 0x000fe400000010ff */
[----:B------:R-:W-:Y:S02]  /*9460*/  MOV R99, R146 ;  /* 0x0000009200637202 */ /* 0x000fe40000000f00 */
[----:B------:R-:W-:-:S02]  /*9470*/  MOV R98, R145 ;  /* 0x0000009100627202 */ /* 0x000fc40000000f00 */
[----:B------:R-:W-:Y:S01]  /*9480*/  MOV R217, R80 ;  /* 0x0000005000d97202 */ /* 0x000fe20000000f00 */
[----:B------:R-:W-:Y:S01]  /*9490*/  IMAD.MOV.U32 R16, RZ, RZ, R83 ;  /* 0x000000ffff107224 */ /* 0x000fe200078e0053 */
[----:B------:R-:W-:Y:S01]  /*94a0*/  MOV R0, R81 ;  /* 0x0000005100007202 */ /* 0x000fe20000000f00 */
[----:B------:R-:W2:Y:S01]  /*94b0*/  LDSM.16.MT88.4 R168, [R225+0xd800] ;  /* 0x00d80000e1a8783b */ /* 0x000ea20000004200 */
[----:B------:R-:W-:Y:S02]  /*94c0*/  MOV R146, R153 ;  /* 0x0000009900927202 */ /* 0x000fe40000000f00 */
[----:B------:R-:W-:Y:S02]  /*94d0*/  MOV R145, R155 ;  /* 0x0000009b00917202 */ /* 0x000fe40000000f00 */
[----:B------:R-:W-:Y:S01]  /*94e0*/  MOV R219, R82 ;  /* 0x0000005200db7202 */ /* 0x000fe20000000f00 */
[-C--:B---3--:R-:W-:Y:S01]  /*94f0*/  HMMA.16816.F32.BF16 R120, R124, R4.reuse, R120 ;  /* 0x000000047c78723c */ /* 0x088fe20000041878 */
        /* <DEDUP_REMOVED lines=15> */
[----:B------:R-:W3:Y:S01]  /*95f0*/  LDSM.16.MT88.4 R160, [R226+0xd800] ;  /* 0x00d80000e2a0783b */ /* 0x000ee20000004200 */
[----:B------:R-:W-:Y:S01]  /*9600*/  FADD.FTZ R4, R218, R4 ;  /* 0x00000004da047221 */ /* 0x000fe20000010000 */
[----:B------:R-:W-:Y:S02]  /*9610*/  FADD.FTZ R2, R221, R0 ;  /* 0x00000000dd027221 */ /* 0x000fe40000010000 */
        /* <DEDUP_REMOVED lines=16> */
[----:B------:R-:W1:Y:S01]  /*9720*/  LDSM.16.MT88.4 R144, [R227+0xd800] ;  /* 0x00d80000e390783b */ /* 0x000e620000004200 */
[----:B------:R-:W-:Y:S01]  /*9730*/  FADD.FTZ R0, R66, R0 ;  /* 0x0000000042007221 */ /* 0x000fe20000010000 */
[----:B------:R-:W-:Y:S01]  /*9740*/  FADD.FTZ R2, R139, R2 ;  /* 0x000000028b027221 */ /* 0x000fe20000010000 */
[----:B------:R-:W-:Y:S01]  /*9750*/  FADD.FTZ R4, R209, R4 ;  /* 0x00000004d1047221 */ /* 0x000fe20000010000 */
[----:B------:R-:W1:Y:S01]  /*9760*/  LDSM.16.MT88.4 R80, [R225+0xf800] ;  /* 0x00f80000e150783b */ /* 0x000e620000004200 */
[----:B------:R-:W-:-:S03]  /*9770*/  FADD.FTZ R3, R210, R3 ;  /* 0x00000003d2037221 */ /* 0x000fc60000010000 */
        /* <DEDUP_REMOVED lines=35> */
[-C--:B---3--:R-:W-:Y:S06]  /*99b0*/  HMMA.16816.F32.BF16 R164, R128, R160.reuse, R164 ;  /* 0x000000a080a4723c */ /* 0x088fec00000418a4 */
[C---:B------:R-:W-:Y:S06]  /*99c0*/  HMMA.16816.F32.BF16 R196, R124.reuse, R160, R196 ;  /* 0x000000a07cc4723c */ /* 0x040fec00000418c4 */
[----:B------:R-:W-:Y:S06]  /*99d0*/  HMMA.16816.F32.BF16 R192, R124, R162, R192 ;  /* 0x000000a27cc0723c */ /* 0x000fec00000418c0 */
[-C--:B----4-:R-:W-:Y:S06]  /*99e0*/  HMMA.16816.F32.BF16 R156, R128, R152.reuse, R156 ;  /* 0x00000098809c723c */ /* 0x090fec000004189c */
[C---:B------:R-:W-:Y:S06]  /*99f0*/  HMMA.16816.F32.BF16 R188, R124.reuse, R152, R188 ;  /* 0x000000987cbc723c */ /* 0x040fec00000418bc */
[C---:B------:R-:W-:Y:S06]  /*9a00*/  HMMA.16816.F32.BF16 R184, R124.reuse, R154, R184 ;  /* 0x0000009a7cb8723c */ /* 0x040fec00000418b8 */
[C---:B-1----:R-:W-:Y:S06]  /*9a10*/  HMMA.16816.F32.BF16 R180, R124.reuse, R144, R180 ;  /* 0x000000907cb4723c */ /* 0x042fec00000418b4 */
        /* <DEDUP_REMOVED lines=299> */
[----:B------:R-:W1:Y:S01]  /*acd0*/  LDSM.16.M88.4 R12, [R239] ;  /* 0x00000000ef0c783b */ /* 0x000e620000000200 */
[----:B------:R-:W-:-:S02]  /*ace0*/  IMAD.MOV.U32 R57, RZ, RZ, R3 ;  /* 0x000000ffff397224 */ /* 0x000fc400078e0003 */
[----:B------:R-:W-:Y:S01]  /*acf0*/  IMAD.MOV.U32 R58, RZ, RZ, R2 ;  /* 0x000000ffff3a7224 */ /* 0x000fe200078e0002 */
[----:B------:R-:W2:Y:S01]  /*ad00*/  LDSM.16.M88.4 R8, [R232+0x4000] ;  /* 0x00400000e808783b */ /* 0x000ea20000000200 */
[----:B------:R-:W-:Y:S02]  /*ad10*/  IMAD.MOV.U32 R59, RZ, RZ, R0 ;  /* 0x000000ffff3b7224 */ /* 0x000fe400078e0000 */
[----:B------:R-:W-:Y:S01]  /*ad20*/  IMAD.MOV.U32 R56, RZ, RZ, R252 ;  /* 0x000000ffff387224 */ /* 0x000fe200078e00fc */
        /* <DEDUP_REMOVED lines=13> */
[----:B------:R-:W1:Y:S05]  /*ae00*/  LDSM.16.M88.4 R12, [R237] ;  /* 0x00000000ed0c783b */ /* 0x000e6a0000000200 */
[-C--:B-1----:R-:W-:Y:S06]  /*ae10*/  HMMA.16816.F32.BF16 R136, R4, R12.reuse, R60 ;  /* 0x0000000c0488723c */ /* 0x082fec000004183c */
[----:B------:R-:W-:Y:S06]  /*ae20*/  HMMA.16816.F32.BF16 R212, R8, R12, R220 ;  /* 0x0000000c08d4723c */ /* 0x000fec00000418dc */
        /* <DEDUP_REMOVED lines=25> */
[----:B------:R-:W-:Y:S01]  /*afc0*/  HMMA.16816.F32.BF16 R44, R4, R14, R140 ;  /* 0x0000000e042c723c */ /* 0x000fe2000004188c */
[----:B------:R-:W-:-:S02]  /*afd0*/  IMAD.MOV.U32 R208, RZ, RZ, R223 ;  /* 0x000000ffffd07224 */ /* 0x000fc400078e00df */
[----:B------:R-:W-:Y:S02]  /*afe0*/  IMAD.MOV.U32 R209, RZ, RZ, R222 ;  /* 0x000000ffffd17224 */ /* 0x000fe400078e00de */
[----:B------:R-:W-:Y:S01]  /*aff0*/  IMAD.MOV.U32 R210, RZ, RZ, R221 ;  /* 0x000000ffffd27224 */ /* 0x000fe200078e00dd */
[----:B------:R-:W-:Y:S01]  /*b000*/  HMMA.16816.F32.BF16 R48, R8, R14, R64 ;  /* 0x0000000e0830723c */ /* 0x000fe20000041840 */
[----:B------:R-:W1:Y:S01]  /*b010*/  LDSM.16.M88.4 R12, [R230+0xb000] ;  /* 0x00b00000e60c783b */ /* 0x000e620000000200 */
[----:B------:R-:W-:-:S04]  /*b020*/  IMAD.MOV.U32 R211, RZ, RZ, R220 ;  /* 0x000000ffffd37224 */ /* 0x000fc800078e00dc */
[----:B------:R-:W-:Y:S02]  /*b030*/  IMAD.MOV.U32 R3, RZ, RZ, R216 ;  /* 0x000000ffff037224 */ /* 0x000fe400078e00d8 */
[----:B------:R-:W-:Y:S02]  /*b040*/  IMAD.MOV.U32 R2, RZ, RZ, R217 ;  /* 0x000000ffff027224 */ /* 0x000fe400078e00d9 */
[----:B------:R-:W-:Y:S02]  /*b050*/  IMAD.MOV.U32 R0, RZ, RZ, R218 ;  /* 0x000000ffff007224 */ /* 0x000fe400078e00da */
[----:B------:R-:W-:Y:S02]  /*b060*/  IMAD.MOV.U32 R252, RZ, RZ, R219 ;  /* 0x000000fffffc7224 */ /* 0x000fe400078e00db */
        /* <DEDUP_REMOVED lines=17> */
[----:B------:R-:W-:-:S15]  /*b180*/  HMMA.16816.F32.BF16 R212, R8, R12, R24 ;  /* 0x0000000c08d4723c */ /* 0x000fde0000041818 */
[----:B------:R-:W-:-:S03]  /*b190*/  NOP ;  /* 0x0000000000007918 */ /* 0x000fc60000000000 */
[----:B------:R-:W-:Y:S02]  /*b1a0*/  IMAD.MOV.U32 R52, RZ, RZ, R60 ;  /* 0x000000ffff347224 */ /* 0x000fe400078e003c */
[----:B------:R-:W-:Y:S02]  /*b1b0*/  IMAD.MOV.U32 R3, RZ, RZ, R61 ;  /* 0x000000ffff037224 */ /* 0x000fe400078e003d */
[----:B------:R-:W-:Y:S02]  /*b1c0*/  IMAD.MOV.U32 R2, RZ, RZ, R62 ;  /* 0x000000ffff027224 */ /* 0x000fe400078e003e */
[----:B------:R-:W-:Y:S02]  /*b1d0*/  IMAD.MOV.U32 R0, RZ, RZ, R63 ;  /* 0x000000ffff007224 */ /* 0x000fe400078e003f */
[----:B------:R-:W-:Y:S01]  /*b1e0*/  HMMA.16816.F32.BF16 R60, R4, R14, R36 ;  /* 0x0000000e043c723c */ /* 0x000fe20000041824 */
[----:B------:R-:W-:Y:S06]  /*b1f0*/  LDSM.16.M88.4 R4, [R233+0x6000] ;  /* 0x00600000e904783b */ /* 0x000fec0000000200 */
[----:B------:R-:W-:-:S02]  /*b200*/  IMAD.MOV.U32 R36, RZ, RZ, R141 ;  /* 0x000000ffff247224 */ /* 0x000fc400078e008d */
[----:B------:R-:W-:Y:S02]  /*b210*/  IMAD.MOV.U32 R37, RZ, RZ, R142 ;  /* 0x000000ffff257224 */ /* 0x000fe400078e008e */
[----:B------:R-:W-:Y:S02]  /*b220*/  IMAD.MOV.U32 R38, RZ, RZ, R143 ;  /* 0x000000ffff267224 */ /* 0x000fe400078e008f */
[----:B------:R-:W-:Y:S01]  /*b230*/  HMMA.16816.F32.BF16 R140, R8, R14, R16 ;  /* 0x0000000e088c723c */ /* 0x000fe20000041810 */
[----:B------:R-:W1:Y:S01]  /*b240*/  LDSM.16.M88.4 R12, [R229+0x2000] ;  /* 0x00200000e50c783b */ /* 0x000e620000000200 */
[----:B------:R-:W-:-:S03]  /*b250*/  IMAD.MOV.U32 R39, RZ, RZ, R252 ;  /* 0x000000ffff277224 */ /* 0x000fc600078e00fc */
[----:B------:R-:W2:Y:S01]  /*b260*/  LDSM.16.M88.4 R8, [R233+0x4000] ;  /* 0x00400000e908783b */ /* 0x000ea20000000200 */
[----:B------:R-:W3:Y:S01]  /*b270*/  S2R R252, SR_TID.X ;  /* 0x0000000000fc7919 */ /* 0x000ee20000002100 */
[----:B-1----:R-:W-:Y:S01]  /*b280*/  HMMA.16816.F32.BF16 R208, R4, R12, R208 ;  /* 0x0000000c04d0723c */ /* 0x002fe200000418d0 */
[----:B---3--:R-:W-:-:S05]  /*b290*/  IMAD.SHL.U32 R252, R252, 0x2, RZ ;  /* 0x00000002fcfc7824 */ /* 0x008fca00078e00ff */
[----:B--2---:R-:W-:Y:S01]  /*b2a0*/  HMMA.16816.F32.BF16 R136, R8, R12, R20 ;  /* 0x0000000c0888723c */ /* 0x004fe20000041814 */
[----:B------:R-:W-:-:S05]  /*b2b0*/  LOP3.LUT R252, R252, 0x6, RZ, 0xc0, !PT ;  /* 0x00000006fcfc7812 */ /* 0x000fca00078ec0ff */
[-C--:B------:R-:W-:Y:S06]  /*b2c0*/  HMMA.16816.F32.BF16 R32, R4, R14.reuse, R32 ;  /* 0x0000000e0420723c */ /* 0x080fec0000041820 */
[----:B------:R-:W-:Y:S01]  /*b2d0*/  HMMA.16816.F32.BF16 R28, R8, R14, R28 ;  /* 0x0000000e081c723c */ /* 0x000fe2000004181c */
[----:B------:R-:W1:Y:S05]  /*b2e0*/  LDSM.16.M88.4 R12, [R229+0x2800] ;  /* 0x00280000e50c783b */ /* 0x000e6a0000000200 */
[----:B------:R-:W-:Y:S01]  /*b2f0*/  FMUL.FTZ R208, R208, UR33 ;  /* 0x00000021d0d07c20 */ /* 0x000fe20008410000 */
[----:B------:R-:W-:Y:S01]  /*b300*/  FMUL.FTZ R209, R209, UR33 ;  /* 0x00000021d1d17c20 */ /* 0x000fe20008410000 */
[----:B------:R-:W-:Y:S01]  /*b310*/  FMUL.FTZ R210, R210, UR33 ;  /* 0x00000021d2d27c20 */ /* 0x000fe20008410000 */
[----:B------:R-:W-:-:S03]  /*b320*/  FMUL.FTZ R211, R211, UR33 ;  /* 0x00000021d3d37c20 */ /* 0x000fc60008410000 */
[----:B------:R-:W-:Y:S01]  /*b330*/  FMUL.FTZ R136, R136, UR33 ;  /* 0x0000002188887c20 */ /* 0x000fe20008410000 */
[----:B------:R-:W-:Y:S01]  /*b340*/  FMUL.FTZ R138, R138, UR33 ;  /* 0x000000218a8a7c20 */ /* 0x000fe20008410000 */
[----:B------:R-:W-:Y:S01]  /*b350*/  FMUL.FTZ R139, R139, UR33 ;  /* 0x000000218b8b7c20 */ /* 0x000fe20008410000 */
[----:B------:R-:W-:Y:S01]  /*b360*/  FMUL.FTZ R137, R137, UR33 ;  /* 0x0000002189897c20 */ /* 0x000fe20008410000 */
[----:B------:R-:W-:Y:S02]  /*b370*/  MUFU.TANH R209, R209 ;  /* 0x000000d100d17308 */ /* 0x000fe40000002400 */
[----:B------:R-:W-:Y:S01]  /*b380*/  FMUL.FTZ R32, R32, UR33 ;  /* 0x0000002120207c20 */ /* 0x000fe20008410000 */
[----:B------:R-:W-:Y:S01]  /*b390*/  FMUL.FTZ R33, R33, UR33 ;  /* 0x0000002121217c20 */ /* 0x000fe20008410000 */
[----:B------:R-:W-:Y:S01]  /*b3a0*/  FMUL.FTZ R34, R34, UR33 ;  /* 0x0000002122227c20 */ /* 0x000fe20008410000 */
[----:B------:R-:W-:-:S03]  /*b3b0*/  FMUL.FTZ R35, R35, UR33 ;  /* 0x0000002123237c20 */ /* 0x000fc60008410000 */
[----:B------:R-:W-:Y:S01]  /*b3c0*/  MUFU.TANH R139, R139 ;  /* 0x0000008b008b7308 */ /* 0x000fe20000002400 */
[----:B------:R-:W-:Y:S01]  /*b3d0*/  FMUL.FTZ R30, R30, UR33 ;  /* 0x000000211e1e7c20 */ /* 0x000fe20008410000 */
[----:B------:R-:W-:Y:S01]  /*b3e0*/  FMUL.FTZ R28, R28, UR33 ;  /* 0x000000211c1c7c20 */ /* 0x000fe20008410000 */
[----:B------:R-:W-:Y:S01]  /*b3f0*/  FMUL.FTZ R31, R31, UR33 ;  /* 0x000000211f1f7c20 */ /* 0x000fe20008410000 */
[----:B------:R-:W-:-:S04]  /*b400*/  FMUL.FTZ R29, R29, UR33 ;  /* 0x000000211d1d7c20 */ /* 0x000fc80008410000 */
[----:B------:R-:W-:Y:S08]  /*b410*/  MUFU.TANH R210, R210 ;  /* 0x000000d200d27308 */ /* 0x000ff00000002400 */
[----:B------:R-:W-:Y:S01]  /*b420*/  MUFU.TANH R211, R211 ;  /* 0x000000d300d37308 */ /* 0x000fe20000002400 */
[-C--:B-1----:R-:W-:Y:S06]  /*b430*/  HMMA.16816.F32.BF16 R24, R8, R12.reuse, R36 ;  /* 0x0000000c0818723c */ /* 0x082fec0000041824 */
[C---:B------:R-:W-:Y:S01]  /*b440*/  HMMA.16816.F32.BF16 R16, R4.reuse, R12, R40 ;  /* 0x0000000c0410723c */ /* 0x040fe20000041828 */
[----:B------:R-:W-:Y:S05]  /*b450*/  MUFU.TANH R30, R30 ;  /* 0x0000001e001e7308 */ /* 0x000fea0000002400 */
[-C--:B------:R-:W-:Y:S03]  /*b460*/  HMMA.16816.F32.BF16 R36, R4, R14.reuse, R44 ;  /* 0x0000000e0424723c */ /* 0x080fe6000004182c */
[----:B------:R-:W-:Y:S03]  /*b470*/  MUFU.TANH R32, R32 ;  /* 0x0000002000207308 */ /* 0x000fe60000002400 */
[----:B------:R-:W-:Y:S01]  /*b480*/  HMMA.16816.F32.BF16 R20, R8, R14, R48 ;  /* 0x0000000e0814723c */ /* 0x000fe20000041830 */
[----:B------:R-:W1:Y:S01]  /*b490*/  LDSM.16.M88.4 R12, [R229+0x3000] ;  /* 0x00300000e50c783b */ /* 0x000e620000000200 */
[----:B------:R-:W-:-:S02]  /*b4a0*/  IMAD.MOV.U32 R44, RZ, RZ, R52 ;  /* 0x000000ffff2c7224 */ /* 0x000fc400078e0034 */
[----:B------:R-:W-:Y:S01]  /*b4b0*/  IMAD.MOV.U32 R45, RZ, RZ, R3 ;  /* 0x000000ffff2d7224 */ /* 0x000fe200078e0003 */
[----:B------:R-:W-:Y:S01]  /*b4c0*/  MUFU.TANH R34, R34 ;  /* 0x0000002200227308 */ /* 0x000fe20000002400 */
[----:B------:R-:W-:Y:S02]  /*b4d0*/  IMAD.MOV.U32 R46, RZ, RZ, R2 ;  /* 0x000000ffff2e7224 */ /* 0x000fe400078e0002 */
[----:B------:R-:W-:Y:S01]  /*b4e0*/  FMUL.FTZ R26, R26, UR33 ;  /* 0x000000211a1a7c20 */ /* 0x000fe20008410000 */
[----:B------:R-:W-:Y:S02]  /*b4f0*/  IMAD.MOV.U32 R47, RZ, RZ, R0 ;  /* 0x000000ffff2f7224 */ /* 0x000fe400078e0000 */
[----:B------:R-:W-:Y:S01]  /*b500*/  FMUL.FTZ R27, R27, UR33 ;  /* 0x000000211b1b7c20 */ /* 0x000fe20008410000 */
[----:B------:R-:W-:Y:S02]  /*b510*/  IMAD.U32 R0, RZ, RZ, UR12 ;  /* 0x0000000cff007e24 */ /* 0x000fe4000f8e00ff */
[----:B------:R-:W-:Y:S01]  /*b520*/  FMUL.FTZ R24, R24, UR33 ;  /* 0x0000002118187c20 */ /* 0x000fe20008410000 */
[----:B------:R-:W-:Y:S01]  /*b530*/  FMUL.FTZ R16, R16, UR33 ;  /* 0x0000002110107c20 */ /* 0x000fe20008410000 */
[----:B------:R-:W-:Y:S01]  /*b540*/  FMUL.FTZ R19, R19, UR33 ;  /* 0x0000002113137c20 */ /* 0x000fe20008410000 */
[----:B------:R-:W-:-:S02]  /*b550*/  IMAD R0, R0, 0x40, R252 ;  /* 0x0000004000007824 */ /* 0x000fc400078e02fc */
[----:B------:R-:W-:Y:S01]  /*b560*/  FMUL.FTZ R17, R17, UR33 ;  /* 0x0000002111117c20 */ /* 0x000fe20008410000 */
[----:B------:R-:W-:Y:S01]  /*b570*/  FMUL.FTZ R18, R18, UR33 ;  /* 0x0000002112127c20 */ /* 0x000fe20008410000 */
[----:B------:R-:W-:Y:S01]  /*b580*/  FMUL.FTZ R25, R25, UR33 ;  /* 0x0000002119197c20 */ /* 0x000fe20008410000 */
[C---:B------:R-:W-:Y:S01]  /*b590*/  VIADD R2, R0.reuse, 0x1 ;  /* 0x0000000100027836 */ /* 0x040fe20000000000 */
[----:B------:R-:W-:Y:S01]  /*b5a0*/  ISETP.GE.AND P3, PT, R0, R251, PT ;  /* 0x000000fb0000720c */ /* 0x000fe20003f66270 */
[----:B------:R-:W-:Y:S01]  /*b5b0*/  FMUL.FTZ R36, R36, UR33 ;  /* 0x0000002124247c20 */ /* 0x000fe20008410000 */
[----:B------:R-:W-:Y:S01]  /*b5c0*/  FMUL.FTZ R37, R37, UR33 ;  /* 0x0000002125257c20 */ /* 0x000fe20008410000 */
[----:B------:R-:W-:Y:S01]  /*b5d0*/  FMUL.FTZ R38, R38, UR33 ;  /* 0x0000002126267c20 */ /* 0x000fe20008410000 */
[----:B------:R-:W-:Y:S01]  /*b5e0*/  ISETP.LT.OR P3, PT, R0, R247, P3 ;  /* 0x000000f70000720c */ /* 0x000fe20001f61670 */
[----:B------:R-:W-:Y:S01]  /*b5f0*/  FMUL.FTZ R21, R21, UR33 ;  /* 0x0000002115157c20 */ /* 0x000fe20008410000 */
[----:B------:R-:W-:Y:S01]  /*b600*/  ISETP.GE.AND P0, PT, R2, R251, PT ;  /* 0x000000fb0200720c */ /* 0x000fe20003f06270 */
[----:B------:R-:W-:Y:S01]  /*b610*/  FMUL.FTZ R20, R20, UR33 ;  /* 0x0000002114147c20 */ /* 0x000fe20008410000 */
[C---:B------:R-:W-:Y:S01]  /*b620*/  ISETP.GE.AND P6, PT, R2.reuse, R250, PT ;  /* 0x000000fa0200720c */ /* 0x040fe20003fc6270 */
[----:B------:R-:W-:Y:S01]  /*b630*/  FMUL.FTZ R23, R23, UR33 ;  /* 0x0000002117177c20 */ /* 0x000fe20008410000 */
[----:B------:R-:W-:Y:S01]  /*b640*/  ISETP.GE.AND P5, PT, R2, R249, PT ;  /* 0x000000f90200720c */ /* 0x000fe20003fa6270 */
[----:B------:R-:W-:Y:S01]  /*b650*/  FMUL.FTZ R22, R22, UR33 ;  /* 0x0000002116167c20 */ /* 0x000fe20008410000 */
[C---:B------:R-:W-:Y:S01]  /*b660*/  ISETP.GE.AND P4, PT, R2.reuse, R248, PT ;  /* 0x000000f80200720c */ /* 0x040fe20003f86270 */
[----:B------:R-:W-:Y:S01]  /*b670*/  MUFU.TANH R36, R36 ;  /* 0x0000002400247308 */ /* 0x000fe20000002400 */
[C---:B------:R-:W-:Y:S01]  /*b680*/  ISETP.LT.OR P0, PT, R2.reuse, R247, P0 ;  /* 0x000000f70200720c */ /* 0x040fe20000701670 */
[----:B------:R-:W-:Y:S01]  /*b690*/  FMUL.FTZ R39, R39, UR33 ;  /* 0x0000002127277c20 */ /* 0x000fe20008410000 */
[----:B------:R-:W-:-:S02]  /*b6a0*/  ISETP.LT.OR P6, PT, R2, R246, P6 ;  /* 0x000000f60200720c */ /* 0x000fc400037c1670 */
[C---:B------:R-:W-:Y:S02]  /*b6b0*/  ISETP.LT.OR P5, PT, R2.reuse, R245, P5 ;  /* 0x000000f50200720c */ /* 0x040fe40002fa1670 */
[----:B------:R-:W-:Y:S01]  /*b6c0*/  ISETP.LT.OR P4, PT, R2, R244, P4 ;  /* 0x000000f40200720c */ /* 0x000fe20002781670 */
[----:B------:R-:W-:Y:S01]  /*b6d0*/  VIADD R2, R0, 0x8 ;  /* 0x0000000800027836 */ /* 0x000fe20000000000 */
[-C--:B-1----:R-:W-:Y:S01]  /*b6e0*/  HMMA.16816.F32.BF16 R40, R8, R12.reuse, R56 ;  /* 0x0000000c0828723c */ /* 0x082fe20000041838 */
[----:B------:R-:W-:Y:S05]  /*b6f0*/  MUFU.TANH R3, R22 ;  /* 0x0000001600037308 */ /* 0x000fea0000002400 */
[C---:B------:R-:W-:Y:S03]  /*b700*/  HMMA.16816.F32.BF16 R48, R4.reuse, R12, R220 ;  /* 0x0000000c0430723c */ /* 0x040fe600000418dc */
[----:B------:R-:W-:Y:S03]  /*b710*/  MUFU.TANH R37, R37 ;  /* 0x0000002500257308 */ /* 0x000fe60000002400 */
[-C--:B------:R-:W-:Y:S05]  /*b720*/  HMMA.16816.F32.BF16 R56, R4, R14.reuse, R216 ;  /* 0x0000000e0438723c */ /* 0x080fea00000418d8 */
[----:B------:R-:W-:Y:S01]  /*b730*/  MUFU.TANH R38, R38 ;  /* 0x0000002600267308 */ /* 0x000fe20000002400 */
[----:B------:R-:W-:Y:S01]  /*b740*/  HMMA.16816.F32.BF16 R52, R8, R14, R64 ;  /* 0x0000000e0834723c */ /* 0x000fe20000041840 */
[----:B------:R-:W1:Y:S01]  /*b750*/  LDSM.16.M88.4 R12, [R229+0x3800] ;  /* 0x00380000e50c783b */ /* 0x000e620000000200 */
[----:B------:R-:W-:-:S04]  /*b760*/  DEPBAR.LE SB0, 0x0 ;  /* 0x000080000000791a */ /* 0x000fc80000000000 */
[----:B------:R-:W-:Y:S01]  /*b770*/  FMUL.FTZ R40, R40, UR33 ;  /* 0x0000002128287c20 */ /* 0x000fe20008410000 */
[----:B------:R-:W-:Y:S01]  /*b780*/  FMUL.FTZ R42, R42, UR33 ;  /* 0x000000212a2a7c20 */ /* 0x000fe20008410000 */
[----:B------:R-:W-:Y:S01]  /*b790*/  MUFU.TANH R39, R39 ;  /* 0x0000002700277308 */ /* 0x000fe20000002400 */
[----:B------:R-:W-:Y:S01]  /*b7a0*/  FMUL.FTZ R41, R41, UR33 ;  /* 0x0000002129297c20 */ /* 0x000fe20008410000 */
[----:B------:R-:W-:Y:S02]  /*b7b0*/  FMUL.FTZ R43, R43, UR33 ;  /* 0x000000212b2b7c20 */ /* 0x000fe40008410000 */
        /* <DEDUP_REMOVED lines=16> */
[C---:B-1----:R-:W-:Y:S06]  /*b8c0*/  HMMA.16816.F32.BF16 R64, R4.reuse, R12, R44 ;  /* 0x0000000c0440723c */ /* 0x042fec000004182c */
[----:B------:R-:W-:Y:S01]  /*b8d0*/  HMMA.16816.F32.BF16 R60, R4, R14, R60 ;  /* 0x0000000e043c723c */ /* 0x000fe2000004183c */
[----:B------:R-:W-:Y:S05]  /*b8e0*/  MUFU.TANH R43, R43 ;  /* 0x0000002b002b7308 */ /* 0x000fea0000002400 */
[C---:B------:R-:W-:Y:S03]  /*b8f0*/  HMMA.16816.F32.BF16 R44, R8.reuse, R12, R212 ;  /* 0x0000000c082c723c */ /* 0x040fe600000418d4 */
[----:B------:R-:W-:Y:S03]  /*b900*/  MUFU.TANH R12, R138 ;  /* 0x0000008a000c7308 */ /* 0x000fe60000002400 */
[----:B------:R-:W-:Y:S05]  /*b910*/  HMMA.16816.F32.BF16 R4, R8, R14, R140 ;  /* 0x0000000e0804723c */ /* 0x000fea000004188c */
[----:B------:R-:W1:Y:S01]  /*b920*/  MUFU.TANH R10, R136 ;  /* 0x00000088000a7308 */ /* 0x000e620000002400 */
[----:B------:R-:W-:Y:S01]  /*b930*/  FMUL.FTZ R64, R64, UR33 ;  /* 0x0000002140407c20 */ /* 0x000fe20008410000 */
[----:B------:R-:W-:Y:S01]  /*b940*/  FMUL.FTZ R65, R65, UR33 ;  /* 0x0000002141417c20 */ /* 0x000fe20008410000 */
[----:B------:R-:W-:Y:S01]  /*b950*/  FMUL.FTZ R66, R66, UR33 ;  /* 0x0000002142427c20 */ /* 0x000fe20008410000 */
[----:B------:R-:W-:-:S04]  /*b960*/  FMUL.FTZ R67, R67, UR33 ;  /* 0x0000002143437c20 */ /* 0x000fc80008410000 */
[----:B------:R-:W-:Y:S05]  /*b970*/  MUFU.TANH R15, R208 ;  /* 0x000000d0000f7308 */ /* 0x000fea0000002400 */
[----:B------:R-:W-:Y:S01]  /*b980*/  FMUL.FTZ R44, R44, UR33 ;  /* 0x000000212c2c7c20 */ /* 0x000fe20008410000 */
[----:B------:R-:W-:Y:S01]  /*b990*/  FMUL.FTZ R46, R46, UR33 ;  /* 0x000000212e2e7c20 */ /* 0x000fe20008410000 */
[----:B------:R-:W-:Y:S01]  /*b9a0*/  FMUL.FTZ R45, R45, UR33 ;  /* 0x000000212d2d7c20 */ /* 0x000fe20008410000 */
[----:B------:R-:W2:Y:S01]  /*b9b0*/  MUFU.TANH R11, R137 ;  /* 0x00000089000b7308 */ /* 0x000ea20000002400 */
[----:B-1----:R-:W-:Y:S01]  /*b9c0*/  FSEL R10, R10, -INF , !P3 ;  /* 0xff8000000a0a7808 */ /* 0x002fe20005800000 */
[----:B------:R-:W-:Y:S01]  /*b9d0*/  FMUL.FTZ R47, R47, UR33 ;  /* 0x000000212f2f7c20 */ /* 0x000fe20008410000 */
[----:B------:R-:W-:Y:S01]  /*b9e0*/  ISETP.GE.AND P3, PT, R0, R250, PT ;  /* 0x000000fa0000720c */ /* 0x000fe20003f66270 */
[----:B------:R-:W-:Y:S01]  /*b9f0*/  FMUL.FTZ R4, R4, UR33 ;  /* 0x0000002104047c20 */ /* 0x000fe20008410000 */
[----:B------:R-:W-:-:S02]  /*ba00*/  FMUL.FTZ R5, R5, UR33 ;  /* 0x0000002105057c20 */ /* 0x000fc40008410000 */
[----:B------:R-:W-:Y:S01]  /*ba10*/  ISETP.LT.OR P3, PT, R0, R246, P3 ;  /* 0x000000f60000720c */ /* 0x000fe20001f61670 */
[----:B------:R-:W1:Y:S03]  /*ba20*/  MUFU.TANH R13, R28 ;  /* 0x0000001c000d7308 */ /* 0x000e660000002400 */
[----:B------:R-:W-:Y:S02]  /*ba30*/  FSEL R12, R12, -INF , !P3 ;  /* 0xff8000000c0c7808 */ /* 0x000fe40005800000 */
[----:B------:R-:W-:-:S03]  /*ba40*/  ISETP.GE.AND P3, PT, R0, R249, PT ;  /* 0x000000f90000720c */ /* 0x000fc60003f66270 */
[----:B------:R-:W-:Y:S01]  /*ba50*/  MUFU.TANH R140, R31 ;  /* 0x0000001f008c7308 */ /* 0x000fe20000002400 */
[C---:B------:R-:W-:Y:S02]  /*ba60*/  ISETP.LT.OR P3, PT, R0.reuse, R245, P3 ;  /* 0x000000f50000720c */ /* 0x040fe40001f61670 */
[----:B--2---:R-:W-:Y:S02]  /*ba70*/  FSEL R11, R11, -INF , !P0 ;  /* 0xff8000000b0b7808 */ /* 0x004fe40004000000 */
[----:B------:R-:W-:Y:S02]  /*ba80*/  FSEL R15, R15, -INF , !P3 ;  /* 0xff8000000f0f7808 */ /* 0x000fe40005800000 */
[----:B------:R-:W-:Y:S01]  /*ba90*/  ISETP.GE.AND P3, PT, R0, R248, PT ;  /* 0x000000f80000720c */ /* 0x000fe20003f66270 */
[----:B------:R-:W2:Y:S01]  /*baa0*/  MUFU.TANH R136, R33 ;  /* 0x0000002100887308 */ /* 0x000ea20000002400 */
[----:B------:R-:W-:Y:S02]  /*bab0*/  ISETP.GE.AND P0, PT, R2, R250, PT ;  /* 0x000000fa0200720c */ /* 0x000fe40003f06270 */
[----:B------:R-:W-:-:S02]  /*bac0*/  ISETP.LT.OR P3, PT, R0, R244, P3 ;  /* 0x000000f40000720c */ /* 0x000fc40001f61670 */
[----:B------:R-:W-:-:S03]  /*bad0*/  ISETP.LT.OR P0, PT, R2, R246, P0 ;  /* 0x000000f60200720c */ /* 0x000fc60000701670 */
[----:B------:R-:W-:Y:S08]  /*bae0*/  MUFU.TANH R31, R26 ;  /* 0x0000001a001f7308 */ /* 0x000ff00000002400 */
[----:B------:R3:W-:Y:S08]  /*baf0*/  MUFU.TANH R26, R16 ;  /* 0x00000010001a7308 */ /* 0x0007f00000002400 */
[----:B------:R4:W-:Y:S08]  /*bb00*/  MUFU.TANH R28, R19 ;  /* 0x00000013001c7308 */ /* 0x0009f00000002400 */
[----:B------:R1:W-:Y:S01]  /*bb10*/  MUFU.TANH R33, R21 ;  /* 0x0000001500217308 */ /* 0x0003e20000002400 */
[----:B---3--:R-:W-:-:S02]  /*bb20*/  FSEL R16, R139, -INF , !P6 ;  /* 0xff8000008b107808 */ /* 0x008fc40007000000 */
[----:B------:R-:W-:-:S04]  /*bb30*/  ISETP.GE.AND P6, PT, R2, R249, PT ;  /* 0x000000f90200720c */ /* 0x000fc80003fc6270 */
[----:B------:R-:W-:Y:S01]  /*bb40*/  ISETP.LT.OR P6, PT, R2, R245, P6 ;  /* 0x000000f50200720c */ /* 0x000fe200037c1670 */
[----:B------:R-:W3:Y:S01]  /*bb50*/  MUFU.TANH R14, R29 ;  /* 0x0000001d000e7308 */ /* 0x000ee20000002400 */
[----:B----4-:R-:W-:Y:S02]  /*bb60*/  FSEL R19, R210, -INF , !P3 ;  /* 0xff800000d2137808 */ /* 0x010fe40005800000 */
[----:B------:R-:W-:-:S04]  /*bb70*/  ISETP.GE.AND P3, PT, R2, R251, PT ;  /* 0x000000fb0200720c */ /* 0x000fc80003f66270 */
[C---:B------:R-:W-:Y:S01]  /*bb80*/  ISETP.LT.OR P3, PT, R2.reuse, R247, P3 ;  /* 0x000000f70200720c */ /* 0x040fe20001f61670 */
[----:B------:R-:W4:Y:S01]  /*bb90*/  MUFU.TANH R138, R35 ;  /* 0x00000023008a7308 */ /* 0x000f220000002400 */
[----:B-1----:R-:W-:Y:S02]  /*bba0*/  FSEL R21, R209, -INF , !P5 ;  /* 0xff800000d1157808 */ /* 0x002fe40006800000 */
[C---:B------:R-:W-:Y:S02]  /*bbb0*/  ISETP.GE.AND P5, PT, R2.reuse, R248, PT ;  /* 0x000000f80200720c */ /* 0x040fe40003fa6270 */
[----:B------:R-:W-:Y:S02]  /*bbc0*/  FSEL R13, R13, -INF , !P3 ;  /* 0xff8000000d0d7808 */ /* 0x000fe40005800000 */
[----:B------:R-:W-:Y:S01]  /*bbd0*/  ISETP.LT.OR P5, PT, R2, R244, P5 ;  /* 0x000000f40200720c */ /* 0x000fe20002fa1670 */
[----:B------:R-:W-:Y:S01]  /*bbe0*/  VIADD R2, R0, 0x9 ;  /* 0x0000000900027836 */ /* 0x000fe20000000000 */
[----:B------:R-:W-:Y:S04]  /*bbf0*/  MUFU.TANH R35, R27 ;  /* 0x0000001b00237308 */ /* 0x000fe80000002400 */
[----:B------:R-:W-:-:S04]  /*bc00*/  ISETP.GE.AND P3, PT, R2, R250, PT ;  /* 0x000000fa0200720c */ /* 0x000fc80003f66270 */
[----:B------:R1:W-:Y:S01]  /*bc10*/  MUFU.TANH R29, R17 ;  /* 0x00000011001d7308 */ /* 0x0003e20000002400 */
[----:B------:R-:W-:-:S07]  /*bc20*/  ISETP.LT.OR P3, PT, R2, R246, P3 ;  /* 0x000000f60200720c */ /* 0x000fce0001f61670 */
[----:B------:R2:W-:Y:S08]  /*bc30*/  MUFU.TANH R27, R20 ;  /* 0x00000014001b7308 */ /* 0x0005f00000002400 */
[----:B------:R3:W-:Y:S01]  /*bc40*/  MUFU.TANH R8, R23 ;  /* 0x0000001700087308 */ /* 0x0007e20000002400 */
[----:B-1----:R-:W-:Y:S02]  /*bc50*/  FSEL R17, R30, -INF , !P0 ;  /* 0xff8000001e117808 */ /* 0x002fe40004000000 */
[----:B------:R-:W-:-:S04]  /*bc60*/  ISETP.GE.AND P0, PT, R2, R249, PT ;  /* 0x000000f90200720c */ /* 0x000fc80003f06270 */
[----:B------:R-:W-:Y:S01]  /*bc70*/  ISETP.LT.OR P0, PT, R2, R245, P0 ;  /* 0x000000f50200720c */ /* 0x000fe20000701670 */
[----:B------:R1:W4:Y:S01]  /*bc80*/  MUFU.TANH R137, R24 ;  /* 0x0000001800897308 */ /* 0x0003220000002400 */
[----:B--2---:R-:W-:Y:S02]  /*bc90*/  FSEL R20, R32, -INF , !P6 ;  /* 0xff80000020147808 */ /* 0x004fe40007000000 */
[----:B------:R-:W-:Y:S02]  /*bca0*/  ISETP.GE.AND P6, PT, R2, R248, PT ;  /* 0x000000f80200720c */ /* 0x000fe40003fc6270 */
[----:B------:R-:W-:Y:S02]  /*bcb0*/  FSEL R22, R136, -INF , !P0 ;  /* 0xff80000088167808 */ /* 0x000fe40004000000 */
[----:B------:R-:W-:Y:S01]  /*bcc0*/  ISETP.LT.OR P6, PT, R2, R244, P6 ;  /* 0x000000f40200720c */ /* 0x000fe200037c1670 */
[----:B------:R2:W4:Y:S01]  /*bcd0*/  MUFU.TANH R9, R18 ;  /* 0x0000001200097308 */ /* 0x0005220000002400 */
[----:B---3--:R-:W-:-:S02]  /*bce0*/  FSEL R23, R211, -INF , !P4 ;  /* 0xff800000d3177808 */ /* 0x008fc40006000000 */
[----:B------:R-:W-:-:S04]  /*bcf0*/  ISETP.GE.AND P4, PT, R2, R251, PT ;  /* 0x000000fb0200720c */ /* 0x000fc80003f86270 */
[----:B------:R-:W-:Y:S01]  /*bd00*/  ISETP.LT.OR P4, PT, R2, R247, P4 ;  /* 0x000000f70200720c */ /* 0x000fe20002781670 */
[----:B------:R-:W-:Y:S01]  /*bd10*/  VIADD R2, R0, 0x10 ;  /* 0x0000001000027836 */ /* 0x000fe20000000000 */
[----:B-1----:R-:W-:Y:S01]  /*bd20*/  FSEL R24, R34, -INF , !P5 ;  /* 0xff80000022187808 */ /* 0x002fe20006800000 */
[----:B------:R4:W1:Y:S01]  /*bd30*/  MUFU.TANH R141, R25 ;  /* 0x00000019008d7308 */ /* 0x0008620000002400 */
[----:B------:R-:W-:Y:S02]  /*bd40*/  FSEL R14, R14, -INF , !P4 ;  /* 0xff8000000e0e7808 */ /* 0x000fe40006000000 */
[C---:B------:R-:W-:Y:S02]  /*bd50*/  ISETP.GE.AND P5, PT, R2.reuse, R251, PT ;  /* 0x000000fb0200720c */ /* 0x040fe40003fa6270 */
[----:B------:R-:W-:Y:S02]  /*bd60*/  ISETP.GE.AND P4, PT, R2, R250, PT ;  /* 0x000000fa0200720c */ /* 0x000fe40003f86270 */
[----:B--2---:R-:W-:Y:S01]  /*bd70*/  FSEL R18, R140, -INF , !P3 ;  /* 0xff8000008c127808 */ /* 0x004fe20005800000 */
[----:B------:R-:W-:Y:S01]  /*bd80*/  MUFU.TANH R49, R49 ;  /* 0x0000003100317308 */ /* 0x000fe20000002400 */
[----:B------:R-:W-:-:S02]  /*bd90*/  ISETP.GE.AND P3, PT, R2, R249, PT ;  /* 0x000000f90200720c */ /* 0x000fc40003f66270 */
[C---:B------:R-:W-:Y:S02]  /*bda0*/  ISETP.GE.AND P0, PT, R2.reuse, R248, PT ;  /* 0x000000f80200720c */ /* 0x040fe40003f06270 */
[C---:B------:R-:W-:Y:S02]  /*bdb0*/  ISETP.LT.OR P5, PT, R2.reuse, R247, P5 ;  /* 0x000000f70200720c */ /* 0x040fe40002fa1670 */
[C---:B------:R-:W-:Y:S01]  /*bdc0*/  ISETP.LT.OR P4, PT, R2.reuse, R246, P4 ;  /* 0x000000f60200720c */ /* 0x040fe20002781670 */
[----:B------:R-:W2:Y:S01]  /*bdd0*/  MUFU.TANH R50, R50 ;  /* 0x0000003200327308 */ /* 0x000ea20000002400 */
[C---:B------:R-:W-:Y:S02]  /*bde0*/  ISETP.LT.OR P3, PT, R2.reuse, R245, P3 ;  /* 0x000000f50200720c */ /* 0x040fe40001f61670 */
[----:B------:R-:W-:Y:S01]  /*bdf0*/  ISETP.LT.OR P0, PT, R2, R244, P0 ;  /* 0x000000f40200720c */ /* 0x000fe20000701670 */
[----:B------:R-:W-:Y:S01]  /*be00*/  VIADD R2, R0, 0x11 ;  /* 0x0000001100027836 */ /* 0x000fe20000000000 */
[----:B----4-:R-:W-:-:S02]  /*be10*/  FSEL R25, R138, -INF , !P6 ;  /* 0xff8000008a197808 */ /* 0x010fc40007000000 */
[----:B------:R-:W-:Y:S01]  /*be20*/  FSEL R137, R137, -INF , !P5 ;  /* 0xff80000089897808 */ /* 0x000fe20006800000 */
[----:B------:R-:W3:Y:S01]  /*be30*/  MUFU.TANH R51, R51 ;  /* 0x0000003300337308 */ /* 0x000ee20000002400 */
[----:B------:R-:W-:Y:S02]  /*be40*/  FSEL R30, R31, -INF , !P4 ;  /* 0xff8000001f1e7808 */ /* 0x000fe40006000000 */
[----:B------:R-:W-:Y:S02]  /*be50*/  FSEL R26, R26, -INF , !P3 ;  /* 0xff8000001a1a7808 */ /* 0x000fe40005800000 */
[C---:B------:R-:W-:Y:S01]  /*be60*/  ISETP.GE.AND P6, PT, R2.reuse, R251, PT ;  /* 0x000000fb0200720c */ /* 0x040fe20003fc6270 */
[----:B------:R-:W-:Y:S01]  /*be70*/  STL [R1+0x10], R30 ;  /* 0x0000101e01007387 */ /* 0x000fe20000100800 */
[C---:B------:R-:W-:Y:S01]  /*be80*/  ISETP.GE.AND P5, PT, R2.reuse, R250, PT ;  /* 0x000000fa0200720c */ /* 0x040fe20003fa6270 */
[----:B------:R-:W4:Y:S01]  /*be90*/  MUFU.TANH R52, R52 ;  /* 0x0000003400347308 */ /* 0x000f220000002400 */
[C---:B------:R-:W-:Y:S01]  /*bea0*/  ISETP.GE.AND P4, PT, R2.reuse, R249, PT ;  /* 0x000000f90200720c */ /* 0x040fe20003f86270 */
[----:B------:R2:W-:Y:S01]  /*beb0*/  STL [R1+0x14], R26 ;  /* 0x0000141a01007387 */ /* 0x0005e20000100800 */
[----:B------:R-:W-:-:S02]  /*bec0*/  ISETP.GE.AND P3, PT, R2, R248, PT ;  /* 0x000000f80200720c */ /* 0x000fc40003f66270 */
[C---:B------:R-:W-:Y:S02]  /*bed0*/  ISETP.LT.OR P6, PT, R2.reuse, R247, P6 ;  /* 0x000000f70200720c */ /* 0x040fe400037c1670 */
[C---:B------:R-:W-:Y:S01]  /*bee0*/  ISETP.LT.OR P5, PT, R2.reuse, R246, P5 ;  /* 0x000000f60200720c */ /* 0x040fe20002fa1670 */
[----:B------:R-:W4:Y:S01]  /*bef0*/  MUFU.TANH R54, R54 ;  /* 0x0000003600367308 */ /* 0x000f220000002400 */
[C---:B------:R-:W-:Y:S02]  /*bf00*/  ISETP.LT.OR P4, PT, R2.reuse, R245, P4 ;  /* 0x000000f50200720c */ /* 0x040fe40002781670 */
[----:B------:R-:W-:Y:S01]  /*bf10*/  ISETP.LT.OR P3, PT, R2, R244, P3 ;  /* 0x000000f40200720c */ /* 0x000fe20001f61670 */
[----:B------:R-:W-:Y:S01]  /*bf20*/  VIADD R2, R0, 0x18 ;  /* 0x0000001800027836 */ /* 0x000fe20000000000 */
[----:B------:R-:W-:Y:S02]  /*bf30*/  FSEL R140, R9, -INF , !P0 ;  /* 0xff800000098c7808 */ /* 0x000fe40004000000 */
[----:B-1----:R-:W-:Y:S01]  /*bf40*/  FSEL R139, R141, -INF , !P6 ;  /* 0xff8000008d8b7808 */ /* 0x002fe20007000000 */
[----:B------:R-:W1:Y:S01]  /*bf50*/  MUFU.TANH R56, R56 ;  /* 0x0000003800387308 */ /* 0x000e620000002400 */
[----:B------:R-:W-:-:S02]  /*bf60*/  FSEL R9, R35, -INF , !P5 ;  /* 0xff80000023097808 */ /* 0x000fc40006800000 */
[----:B------:R-:W-:Y:S02]  /*bf70*/  FSEL R141, R29, -INF , !P4 ;  /* 0xff8000001d8d7808 */ /* 0x000fe40006000000 */
[C---:B------:R-:W-:Y:S01]  /*bf80*/  ISETP.GE.AND P0, PT, R2.reuse, R251, PT ;  /* 0x000000fb0200720c */ /* 0x040fe20003f06270 */
[----:B------:R3:W-:Y:S01]  /*bf90*/  STL [R1+0xc], R9 ;  /* 0x00000c0901007387 */ /* 0x0007e20000100800 */
[C---:B------:R-:W-:Y:S01]  /*bfa0*/  ISETP.GE.AND P6, PT, R2.reuse, R250, PT ;  /* 0x000000fa0200720c */ /* 0x040fe20003fc6270 */
[----:B------:R-:W-:Y:S01]  /*bfb0*/  MUFU.TANH R53, R53 ;  /* 0x0000003500357308 */ /* 0x000fe20000002400 */
[C---:B------:R-:W-:Y:S02]  /*bfc0*/  ISETP.GE.AND P5, PT, R2.reuse, R249, PT ;  /* 0x000000f90200720c */ /* 0x040fe40003fa6270 */
[C---:B------:R-:W-:Y:S02]  /*bfd0*/  ISETP.GE.AND P4, PT, R2.reuse, R248, PT ;  /* 0x000000f80200720c */ /* 0x040fe40003f86270 */
[----:B------:R-:W-:-:S02]  /*bfe0*/  ISETP.LT.OR P0, PT, R2, R247, P0 ;  /* 0x000000f70200720c */ /* 0x000fc40000701670 */
[C---:B------:R-:W-:Y:S01]  /*bff0*/  ISETP.LT.OR P6, PT, R2.reuse, R246, P6 ;  /* 0x000000f60200720c */ /* 0x040fe200037c1670 */
[----:B------:R-:W-:Y:S01]  /*c000*/  MUFU.TANH R55, R55 ;  /* 0x0000003700377308 */ /* 0x000fe20000002400 */
[C---:B------:R-:W-:Y:S02]  /*c010*/  ISETP.LT.OR P5, PT, R2.reuse, R245, P5 ;  /* 0x000000f50200720c */ /* 0x040fe40002fa1670 */
[----:B------:R-:W-:Y:S01]  /*c020*/  ISETP.LT.OR P4, PT, R2, R244, P4 ;  /* 0x000000f40200720c */ /* 0x000fe20002781670 */
[----:B------:R-:W-:Y:S01]  /*c030*/  VIADD R2, R0, 0x19 ;  /* 0x0000001900027836 */ /* 0x000fe20000000000 */
[----:B------:R-:W-:Y:S02]  /*c040*/  FSEL R142, R28, -INF , !P3 ;  /* 0xff8000001c8e7808 */ /* 0x000fe40005800000 */
[----:B------:R-:W-:Y:S01]  /*c050*/  FSEL R252, R27, -INF , !P0 ;  /* 0xff8000001bfc7808 */ /* 0x000fe20004000000 */
[----:B------:R-:W-:Y:S01]  /*c060*/  MUFU.TANH R57, R57 ;  /* 0x0000003900397308 */ /* 0x000fe20000002400 */
[----:B--2---:R-:W-:-:S02]  /*c070*/  FSEL R26, R3, -INF , !P6 ;  /* 0xff800000031a7808 */ /* 0x004fc40007000000 */
[----:B------:R-:W-:Y:S02]  /*c080*/  FSEL R36, R36, -INF , !P5 ;  /* 0xff80000024247808 */ /* 0x000fe40006800000 */
[C---:B------:R-:W-:Y:S02]  /*c090*/  ISETP.GE.AND P3, PT, R2.reuse, R251, PT ;  /* 0x000000fb0200720c */ /* 0x040fe40003f66270 */
[C---:B------:R-:W-:Y:S01]  /*c0a0*/  ISETP.GE.AND P0, PT, R2.reuse, R250, PT ;  /* 0x000000fa0200720c */ /* 0x040fe20003f06270 */
[----:B------:R-:W2:Y:S01]  /*c0b0*/  MUFU.TANH R58, R58 ;  /* 0x0000003a003a7308 */ /* 0x000ea20000002400 */
[C---:B------:R-:W-:Y:S02]  /*c0c0*/  ISETP.GE.AND P6, PT, R2.reuse, R249, PT ;  /* 0x000000f90200720c */ /* 0x040fe40003fc6270 */
[C---:B------:R-:W-:Y:S02]  /*c0d0*/  ISETP.GE.AND P5, PT, R2.reuse, R248, PT ;  /* 0x000000f80200720c */ /* 0x040fe40003fa6270 */
[----:B------:R-:W-:-:S02]  /*c0e0*/  ISETP.LT.OR P3, PT, R2, R247, P3 ;  /* 0x000000f70200720c */ /* 0x000fc40001f61670 */
[C---:B------:R-:W-:Y:S01]  /*c0f0*/  ISETP.LT.OR P0, PT, R2.reuse, R246, P0 ;  /* 0x000000f60200720c */ /* 0x040fe20000701670 */
[----:B------:R-:W2:Y:S01]  /*c100*/  MUFU.TANH R59, R59 ;  /* 0x0000003b003b7308 */ /* 0x000ea20000002400 */
[C---:B------:R-:W-:Y:S02]  /*c110*/  ISETP.LT.OR P6, PT, R2.reuse, R245, P6 ;  /* 0x000000f50200720c */ /* 0x040fe400037c1670 */
[----:B------:R-:W-:Y:S01]  /*c120*/  ISETP.LT.OR P5, PT, R2, R244, P5 ;  /* 0x000000f40200720c */ /* 0x000fe20002fa1670 */
[----:B------:R-:W-:Y:S01]  /*c130*/  VIADD R2, R0, 0x20 ;  /* 0x0000002000027836 */ /* 0x000fe20000000000 */
[----:B------:R-:W-:Y:S02]  /*c140*/  FSEL R38, R38, -INF , !P4 ;  /* 0xff80000026267808 */ /* 0x000fe40006000000 */
[----:B------:R-:W-:Y:S01]  /*c150*/  FSEL R219, R33, -INF , !P3 ;  /* 0xff80000021db7808 */ /* 0x000fe20005800000 */
[----:B------:R-:W2:Y:S01]  /*c160*/  MUFU.TANH R44, R44 ;  /* 0x0000002c002c7308 */ /* 0x000ea20000002400 */
[----:B------:R-:W-:-:S02]  /*c170*/  FSEL R221, R8, -INF , !P0 ;  /* 0xff80000008dd7808 */ /* 0x000fc40004000000 */
        /* <DEDUP_REMOVED lines=35> */
[----:B---3--:R-:W-:Y:S01]  /*c3b0*/  MUFU.TANH R9, R4 ;  /* 0x0000000400097308 */ /* 0x008fe20000002400 */
[----:B------:R-:W-:Y:S01]  /*c3c0*/  BAR.SYNC.DEFER_BLOCKING 0x0 ;  /* 0x0000000000007b1d */ /* 0x000fe20000010000 */
[C---:B------:R-:W-:Y:S02]  /*c3d0*/  ISETP.GE.AND P4, PT, R2.reuse, R249, PT ;  /* 0x000000f90200720c */ /* 0x040fe40003f86270 */
[C---:B------:R-:W-:Y:S02]  /*c3e0*/  ISETP.GE.AND P3, PT, R2.reuse, R248, PT ;  /* 0x000000f80200720c */ /* 0x040fe40003f66270 */
[----:B------:R-:W-:-:S02]  /*c3f0*/  ISETP.LT.OR P6, PT, R2, R247, P6 ;  /* 0x000000f70200720c */ /* 0x000fc400037c1670 */
[C---:B------:R-:W-:Y:S01]  /*c400*/  ISETP.LT.OR P5, PT, R2.reuse, R246, P5 ;  /* 0x000000f60200720c */ /* 0x040fe20002fa1670 */
[----:B------:R3:W-:Y:S01]  /*c410*/  MUFU.TANH R8, R5 ;  /* 0x0000000500087308 */ /* 0x0007e20000002400 */
[C---:B------:R-:W-:Y:S02]  /*c420*/  ISETP.LT.OR P4, PT, R2.reuse, R245, P4 ;  /* 0x000000f50200720c */ /* 0x040fe40002781670 */
[----:B------:R-:W-:Y:S01]  /*c430*/  ISETP.LT.OR P3, PT, R2, R244, P3 ;  /* 0x000000f40200720c */ /* 0x000fe20001f61670 */
[----:B------:R-:W-:Y:S01]  /*c440*/  VIADD R2, R0, 0x29 ;  /* 0x0000002900027836 */ /* 0x000fe20000000000 */
[----:B------:R-:W-:Y:S02]  /*c450*/  FSEL R136, R51, -INF , !P0 ;  /* 0xff80000033887808 */ /* 0x000fe40004000000 */
[----:B----4-:R-:W-:Y:S01]  /*c460*/  FSEL R32, R52, -INF , !P6 ;  /* 0xff80000034207808 */ /* 0x010fe20007000000 */
[----:B------:R-:W-:Y:S01]  /*c470*/  MUFU.TANH R67, R67 ;  /* 0x0000004300437308 */ /* 0x000fe20000002400 */
[----:B------:R-:W-:-:S02]  /*c480*/  FSEL R216, R54, -INF , !P5 ;  /* 0xff80000036d87808 */ /* 0x000fc40006800000 */
[----:B-1----:R-:W-:Y:S02]  /*c490*/  FSEL R217, R56, -INF , !P4 ;  /* 0xff80000038d97808 */ /* 0x002fe40006000000 */
[C---:B------:R-:W-:Y:S02]  /*c4a0*/  ISETP.GE.AND P0, PT, R2.reuse, R251, PT ;  /* 0x000000fb0200720c */ /* 0x040fe40003f06270 */
[C---:B------:R-:W-:Y:S02]  /*c4b0*/  ISETP.GE.AND P6, PT, R2.reuse, R250, PT ;  /* 0x000000fa0200720c */ /* 0x040fe40003fc6270 */
[----:B------:R-:W-:Y:S01]  /*c4c0*/  ISETP.GE.AND P5, PT, R2, R249, PT ;  /* 0x000000f90200720c */ /* 0x000fe20003fa6270 */
[----:B---3--:R-:W-:Y:S01]  /*c4d0*/  FMUL.FTZ R5, R60, UR33 ;  /* 0x000000213c057c20 */ /* 0x008fe20008410000 */
[C---:B------:R-:W-:Y:S02]  /*c4e0*/  ISETP.GE.AND P4, PT, R2.reuse, R248, PT ;  /* 0x000000f80200720c */ /* 0x040fe40003f86270 */
[----:B------:R-:W-:-:S02]  /*c4f0*/  ISETP.LT.OR P0, PT, R2, R247, P0 ;  /* 0x000000f70200720c */ /* 0x000fc40000701670 */
[C---:B------:R-:W-:Y:S01]  /*c500*/  ISETP.LT.OR P6, PT, R2.reuse, R246, P6 ;  /* 0x000000f60200720c */ /* 0x040fe200037c1670 */
[----:B------:R-:W1:Y:S01]  /*c510*/  MUFU.TANH R5, R5 ;  /* 0x0000000500057308 */ /* 0x000e620000002400 */
[C---:B------:R-:W-:Y:S02]  /*c520*/  ISETP.LT.OR P5, PT, R2.reuse, R245, P5 ;  /* 0x000000f50200720c */ /* 0x040fe40002fa1670 */
[----:B------:R-:W-:Y:S01]  /*c530*/  ISETP.LT.OR P4, PT, R2, R244, P4 ;  /* 0x000000f40200720c */ /* 0x000fe20002781670 */
[----:B------:R-:W-:Y:S01]  /*c540*/  VIADD R2, R0, 0x30 ;  /* 0x0000003000027836 */ /* 0x000fe20000000000 */
[----:B--2---:R-:W-:Y:S02]  /*c550*/  FSEL R3, R58, -INF , !P3 ;  /* 0xff8000003a037808 */ /* 0x004fe40005800000 */
[----:B------:R-:W-:Y:S02]  /*c560*/  FSEL R31, R53, -INF , !P0 ;  /* 0xff800000351f7808 */ /* 0x000fe40004000000 */
[----:B------:R-:W-:Y:S01]  /*c570*/  FSEL R214, R55, -INF , !P6 ;  /* 0xff80000037d67808 */ /* 0x000fe20007000000 */
[----:B------:R2:W-:Y:S01]  /*c580*/  STL [R1+0x24], R3 ;  /* 0x0000240301007387 */ /* 0x0005e20000100800 */
        /* <DEDUP_REMOVED lines=12> */
[----:B------:R-:W-:Y:S01]  /*c650*/  FSEL R212, R46, -INF , !P0 ;  /* 0xff8000002ed47808 */ /* 0x000fe20004000000 */
[----:B------:R3:W-:Y:S01]  /*c660*/  STL [R1+0x20], R4 ;  /* 0x0000200401007387 */ /* 0x0007e20000100800 */
[----:B------:R-:W-:Y:S01]  /*c670*/  FSEL R213, R64, -INF , !P6 ;  /* 0xff80000040d57808 */ /* 0x000fe20007000000 */
[----:B--2---:R-:W-:Y:S01]  /*c680*/  FMUL.FTZ R3, R6, UR33 ;  /* 0x0000002106037c20 */ /* 0x004fe20008410000 */
[C---:B------:R-:W-:Y:S01]  /*c690*/  ISETP.GE.AND P4, PT, R2.reuse, R251, PT ;  /* 0x000000fb0200720c */ /* 0x040fe20003f86270 */
[----:B------:R-:W-:Y:S01]  /*c6a0*/  FMUL.FTZ R6, R7, UR33 ;  /* 0x0000002107067c20 */ /* 0x000fe20008410000 */
[C---:B------:R-:W-:Y:S01]  /*c6b0*/  ISETP.GE.AND P3, PT, R2.reuse, R250, PT ;  /* 0x000000fa0200720c */ /* 0x040fe20003f66270 */
[----:B------:R2:W4:Y:S01]  /*c6c0*/  MUFU.TANH R7, R3 ;  /* 0x0000000300077308 */ /* 0x0005220000002400 */
[----:B------:R-:W-:-:S02]  /*c6d0*/  ISETP.GE.AND P0, PT, R2, R249, PT ;  /* 0x000000f90200720c */ /* 0x000fc40003f06270 */
[C---:B------:R-:W-:Y:S02]  /*c6e0*/  ISETP.GE.AND P6, PT, R2.reuse, R248, PT ;  /* 0x000000f80200720c */ /* 0x040fe40003fc6270 */
[C---:B------:R-:W-:Y:S02]  /*c6f0*/  ISETP.LT.OR P4, PT, R2.reuse, R247, P4 ;  /* 0x000000f70200720c */ /* 0x040fe40002781670 */
[C---:B------:R-:W-:Y:S01]  /*c700*/  ISETP.LT.OR P3, PT, R2.reuse, R246, P3 ;  /* 0x000000f60200720c */ /* 0x040fe20001f61670 */
[----:B------:R-:W-:Y:S01]  /*c710*/  MUFU.TANH R6, R6 ;  /* 0x0000000600067308 */ /* 0x000fe20000002400 */
[C---:B------:R-:W-:Y:S02]  /*c720*/  ISETP.LT.OR P0, PT, R2.reuse, R245, P0 ;  /* 0x000000f50200720c */ /* 0x040fe40000701670 */
[----:B------:R-:W-:Y:S01]  /*c730*/  ISETP.LT.OR P6, PT, R2, R244, P6 ;  /* 0x000000f40200720c */ /* 0x000fe200037c1670 */
[C---:B------:R-:W-:Y:S01]  /*c740*/  VIADD R2, R0.reuse, 0x38 ;  /* 0x0000003800027836 */ /* 0x040fe20000000000 */
[----:B------:R-:W-:Y:S01]  /*c750*/  FSEL R30, R45, -INF , !P4 ;  /* 0xff8000002d1e7808 */ /* 0x000fe20006000000 */
[----:B------:R-:W-:Y:S01]  /*c760*/  VIADD R0, R0, 0x39 ;  /* 0x0000003900007836 */ /* 0x000fe20000000000 */
[----:B------:R-:W-:-:S02]  /*c770*/  FSEL R209, R47, -INF , !P3 ;  /* 0xff8000002fd17808 */ /* 0x000fc40005800000 */
[----:B--2---:R-:W-:Y:S02]  /*c780*/  FSEL R3, R66, -INF , !P5 ;  /* 0xff80000042037808 */ /* 0x004fe40006800000 */
[----:B------:R-:W-:Y:S01]  /*c790*/  FSEL R211, R65, -INF , !P0 ;  /* 0xff80000041d37808 */ /* 0x000fe20004000000 */
[----:B---3--:R-:W-:Y:S01]  /*c7a0*/  FMUL.FTZ R4, R61, UR33 ;  /* 0x000000213d047c20 */ /* 0x008fe20008410000 */
[C---:B------:R-:W-:Y:S01]  /*c7b0*/  ISETP.GE.AND P5, PT, R2.reuse, R251, PT ;  /* 0x000000fb0200720c */ /* 0x040fe20003fa6270 */
[----:B------:R2:W-:Y:S01]  /*c7c0*/  STL [R1+0x1c], R3 ;  /* 0x00001c0301007387 */ /* 0x0005e20000100800 */
[C---:B------:R-:W-:Y:S02]  /*c7d0*/  ISETP.GE.AND P4, PT, R2.reuse, R250, PT ;  /* 0x000000fa0200720c */ /* 0x040fe40003f86270 */
[C---:B------:R-:W-:Y:S01]  /*c7e0*/  ISETP.GE.AND P3, PT, R2.reuse, R249, PT ;  /* 0x000000f90200720c */ /* 0x040fe20003f66270 */
[----:B------:R-:W-:Y:S01]  /*c7f0*/  MUFU.TANH R4, R4 ;  /* 0x0000000400047308 */ /* 0x000fe20000002400 */
[----:B------:R-:W-:-:S02]  /*c800*/  ISETP.GE.AND P0, PT, R2, R248, PT ;  /* 0x000000f80200720c */ /* 0x000fc40003f06270 */
[C---:B------:R-:W-:Y:S02]  /*c810*/  ISETP.LT.OR P5, PT, R2.reuse, R247, P5 ;  /* 0x000000f70200720c */ /* 0x040fe40002fa1670 */
[C---:B------:R-:W-:Y:S02]  /*c820*/  ISETP.LT.OR P4, PT, R2.reuse, R246, P4 ;  /* 0x000000f60200720c */ /* 0x040fe40002781670 */
[C---:B------:R-:W-:Y:S02]  /*c830*/  ISETP.LT.OR P3, PT, R2.reuse, R245, P3 ;  /* 0x000000f50200720c */ /* 0x040fe40001f61670 */
[----:B------:R-:W-:Y:S01]  /*c840*/  ISETP.LT.OR P0, PT, R2, R244, P0 ;  /* 0x000000f40200720c */ /* 0x000fe20000701670 */
[----:B------:R-:W-:Y:S01]  /*c850*/  FMUL.FTZ R2, R63, UR33 ;  /* 0x000000213f027c20 */ /* 0x000fe20008410000 */
[----:B-1----:R-:W-:Y:S02]  /*c860*/  FSEL R208, R5, -INF , !P3 ;  /* 0xff80000005d07808 */ /* 0x002fe40005800000 */
[----:B------:R-:W-:-:S02]  /*c870*/  ISETP.GE.AND P3, PT, R0, R248, PT ;  /* 0x000000f80000720c */ /* 0x000fc40003f66270 */
[----:B------:R-:W-:Y:S01]  /*c880*/  FSEL R48, R67, -INF , !P6 ;  /* 0xff80000043307808 */ /* 0x000fe20007000000 */
[----:B------:R-:W1:Y:S01]  /*c890*/  MUFU.TANH R2, R2 ;  /* 0x0000000200027308 */ /* 0x000e620000002400 */
[----:B------:R-:W-:Y:S02]  /*c8a0*/  FSEL R29, R9, -INF , !P5 ;  /* 0xff800000091d7808 */ /* 0x000fe40006800000 */
[----:B----4-:R-:W-:Y:S01]  /*c8b0*/  FSEL R46, R7, -INF , !P4 ;  /* 0xff800000072e7808 */ /* 0x010fe20006000000 */
[----:B--2---:R-:W-:Y:S01]  /*c8c0*/  FMUL.FTZ R3, R62, UR33 ;  /* 0x000000213e037c20 */ /* 0x004fe20008410000 */
[C---:B------:R-:W-:Y:S02]  /*c8d0*/  ISETP.GE.AND P6, PT, R0.reuse, R251, PT ;  /* 0x000000fb0000720c */ /* 0x040fe40003fc6270 */
[C---:B------:R-:W-:Y:S02]  /*c8e0*/  ISETP.GE.AND P5, PT, R0.reuse, R250, PT ;  /* 0x000000fa0000720c */ /* 0x040fe40003fa6270 */
[C---:B------:R-:W-:Y:S01]  /*c8f0*/  ISETP.GE.AND P4, PT, R0.reuse, R249, PT ;  /* 0x000000f90000720c */ /* 0x040fe20003f86270 */
[----:B------:R-:W2:Y:S01]  /*c900*/  MUFU.TANH R3, R3 ;  /* 0x0000000300037308 */ /* 0x000ea20000002400 */
[----:B------:R-:W-:-:S02]  /*c910*/  ISETP.LT.OR P3, PT, R0, R244, P3 ;  /* 0x000000f40000720c */ /* 0x000fc40001f61670 */
[C---:B------:R-:W-:Y:S02]  /*c920*/  ISETP.LT.OR P6, PT, R0.reuse, R247, P6 ;  /* 0x000000f70000720c */ /* 0x040fe400037c1670 */
[C---:B------:R-:W-:Y:S02]  /*c930*/  ISETP.LT.OR P5, PT, R0.reuse, R246, P5 ;  /* 0x000000f60000720c */ /* 0x040fe40002fa1670 */
[----:B------:R-:W-:Y:S02]  /*c940*/  ISETP.LT.OR P4, PT, R0, R245, P4 ;  /* 0x000000f50000720c */ /* 0x000fe40002781670 */
[----:B-1----:R-:W-:Y:S02]  /*c950*/  FSEL R0, R2, -INF , !P3 ;  /* 0xff80000002007808 */ /* 0x002fe40005800000 */
[----:B------:R-:W-:Y:S02]  /*c960*/  FSEL R28, R8, -INF , !P6 ;  /* 0xff800000081c7808 */ /* 0x000fe40007000000 */
[----:B------:R-:W-:Y:S01]  /*c970*/  FSEL R35, R6, -INF , !P5 ;  /* 0xff80000006237808 */ /* 0x000fe20006800000 */
[----:B------:R1:W-:Y:S01]  /*c980*/  STL [R1+0x18], R0 ;  /* 0x0000180001007387 */ /* 0x0003e20000100800 */
[----:B------:R-:W-:-:S02]  /*c990*/  FSEL R47, R4, -INF , !P4 ;  /* 0xff800000042f7808 */ /* 0x000fc40006000000 */
[----:B--2---:R-:W-:Y:S02]  /*c9a0*/  FSEL R58, R3, -INF , !P0 ;  /* 0xff800000033a7808 */ /* 0x004fe40004000000 */
[----:B------:R-:W-:-:S13]  /*c9b0*/  PLOP3.LUT P0, PT, PT, PT, UP0, 0x80, 0x0 ;  /* 0x000000000000781c */ /* 0x000fda0003f0f008 */
[----:B------:R-:W-:Y:S05]  /*c9c0*/  @!P0 BRA `(.L_x_801) ;  /* 0x00000004005c8947 */ /* 0x000fea0003800000 */
[----:B------:R-:W2:Y:S04]  /*c9d0*/  LDL.64 R42, [R1+0x80] ;  /* 0x00008000012a7983 */ /* 0x000ea80000100a00 */
[----:B------:R-:W3:Y:S01]  /*c9e0*/  LDL.64 R40, [R1+0x78] ;  /* 0x0000780001287983 */ /* 0x000ee20000100a00 */
[----:B------:R-:W-:Y:S01]  /*c9f0*/  UIADD3 UR5, UR19, -0x3, URZ ;  /* 0xfffffffd13057890 */ /* 0x000fe2000fffe03f */
[----:B------:R-:W4:Y:S01]  /*ca00*/  @!P2 LDC.64 R4, c[0x0][0x218] ;  /* 0x00008600ff04ab82 */ /* 0x000f220000000a00 */
[----:B------:R-:W-:Y:S01]  /*ca10*/  BSSY B0, `(.L_x_802) ;  /* 0x0000051000007945 */ /* 0x000fe20003800000 */
[----:B------:R2:W-:Y:S01]  /*ca20*/  @P2 STS.128 [R243+0x8000], RZ ;  /* 0x008000fff3002388 */ /* 0x0005e20000000c00 */
[----:B------:R-:W-:Y:S02]  /*ca30*/  USHF.R.S32.HI UR4, URZ, 0x1f, UR5 ;  /* 0x0000001f3f047899 */ /* 0x000fe40008011405 */
[----:B------:R-:W-:-:S02]  /*ca40*/  UIMAD.WIDE.U32 UR20, UR5, UR8, URZ ;  /* 0x00000008051472a5 */ /* 0x000fc4000f8e003f */
[----:B------:R-:W-:Y:S01]  /*ca50*/  UIMAD UR4, UR4, UR8, URZ ;  /* 0x00000008040472a4 */ /* 0x000fe2000f8e023f */
[----:B------:R-:W5:Y:S03]  /*ca60*/  @!P1 LDC.64 R6, c[0x0][0x218] ;  /* 0x00008600ff069b82 */ /* 0x000f660000000a00 */
[----:B------:R-:W-:Y:S01]  /*ca70*/  UIMAD UR4, UR5, UR9, UR4 ;  /* 0x00000009050472a4 */ /* 0x000fe2000f8e0204 */
[----:B-1----:R-:W-:Y:S02]  /*ca80*/  IMAD.U32 R0, RZ, RZ, UR20 ;  /* 0x00000014ff007e24 */ /* 0x002fe4000f8e00ff */
[----:B------:R-:W-:Y:S01]  /*ca90*/  IMAD.U32 R3, RZ, RZ, UR20 ;  /* 0x00000014ff037e24 */ /* 0x000fe2000f8e00ff */
[----:B------:R-:W-:Y:S01]  /*caa0*/  UIADD3 UR4, UR21, UR4, URZ ;  /* 0x0000000415047290 */ /* 0x000fe2000fffe03f */
[----:B------:R-:W1:Y:S05]  /*cab0*/  @!P2 LDC.64 R8, c[0x0][0x218] ;  /* 0x00008600ff08ab82 */ /* 0x000e6a0000000a00 */
[----:B------:R-:W-:Y:S01]  /*cac0*/  IMAD.U32 R2, RZ, RZ, UR4 ;  /* 0x00000004ff027e24 */ /* 0x000fe2000f8e00ff */
[----:B--2---:R-:W-:-:S04]  /*cad0*/  LEA R0, P3, R0, R42, 0x6 ;  /* 0x0000002a00007211 */ /* 0x004fc800078630ff */
[----:B---3--:R-:W-:Y:S02]  /*cae0*/  LEA.HI.X R2, R3, R41, R2, 0x6, P3 ;  /* 0x0000002903027211 */ /* 0x008fe400018f3402 */
[----:B----4-:R-:W-:-:S04]  /*caf0*/  @!P2 LEA R4, P3, R0, R4, 0x1 ;  /* 0x000000040004a211 */ /* 0x010fc800078608ff */
        /* <DEDUP_REMOVED lines=8> */
[----:B------:R-:W3:Y:S01]  /*cb80*/  @!P1 LDC.64 R6, c[0x0][0x218] ;  /* 0x00008600ff069b82 */ /* 0x000ee20000000a00 */
[----:B------:R-:W-:Y:S02]  /*cb90*/  IADD3 R0, P4, R0, UR29, RZ ;  /* 0x0000001d00007c10 */ /* 0x000fe4000ff9e0ff */
[----:B------:R-:W-:Y:S01]  /*cba0*/  @!PT LDS RZ, [RZ] ;  /* 0x00000000fffff984 */ /* 0x000fe20000000800 */
[----:B------:R-:W-:Y:S01]  /*cbb0*/  @!PT LDS RZ, [RZ] ;  /* 0x00000000fffff984 */ /* 0x000fe20000000800 */
[----:B------:R-:W-:Y:S01]  /*cbc0*/  @!PT LDS RZ, [RZ] ;  /* 0x00000000fffff984 */ /* 0x000fe20000000800 */
[----:B------:R1:W-:Y:S02]  /*cbd0*/  @!P1 LDGSTS.E.BYPASS.LTC128B.128 [R243+0xa000], desc[UR22][R4.64+0x80] ;  /* 0x0a00008004f39fae */ /* 0x0003e4000b901d56 */
[----:B------:R-:W-:Y:S02]  /*cbe0*/  IADD3.X R2, R2, UR28, RZ, P4, !PT ;  /* 0x0000001c02027c10 */ /* 0x000fe4000a7fe4ff */
[----:B------:R2:W-:Y:S01]  /*cbf0*/  @P2 STS.128 [R243+0x8800], RZ ;  /* 0x008800fff3002388 */ /* 0x0005e20000000c00 */
[----:B-1----:R-:W-:-:S04]  /*cc00*/  @!P2 LEA R4, P3, R0, R8, 0x1 ;  /* 0x000000080004a211 */ /* 0x002fc800078608ff */
[C---:B------:R-:W-:Y:S02]  /*cc10*/  @!P2 LEA.HI.X R5, R0.reuse, R9, R2, 0x1, P3 ;  /* 0x000000090005a211 */ /* 0x040fe400018f0c02 */
[----:B------:R-:W1:Y:S03]  /*cc20*/  @!P2 LDC.64 R8, c[0x0][0x218] ;  /* 0x00008600ff08ab82 */ /* 0x000e660000000a00 */
[----:B------:R-:W-:Y:S01]  /*cc30*/  @!PT LDS RZ, [RZ] ;  /* 0x00000000fffff984 */ /* 0x000fe20000000800 */
[----:B------:R-:W-:Y:S01]  /*cc40*/  @!PT LDS RZ, [RZ] ;  /* 0x00000000fffff984 */ /* 0x000fe20000000800 */
[----:B------:R-:W-:Y:S01]  /*cc50*/  @!PT LDS RZ, [RZ] ;  /* 0x00000000fffff984 */ /* 0x000fe20000000800 */
[----:B------:R3:W-:Y:S04]  /*cc60*/  @!P2 LDGSTS.E.BYPASS.LTC128B.128 [R243+0x8800], desc[UR22][R4.64] ;  /* 0x0880000004f3afae */ /* 0x0007e8000b901d56 */
[----:B------:R2:W-:Y:S01]  /*cc70*/  @P1 STS.128 [R243+0xa800], RZ ;  /* 0x00a800fff3001388 */ /* 0x0005e20000000c00 */
[----:B---3--:R-:W-:-:S04]  /*cc80*/  @!P1 LEA R4, P3, R0, R6, 0x1 ;  /* 0x0000000600049211 */ /* 0x008fc800078608ff */
        /* <DEDUP_REMOVED lines=41> */
.L_x_803:
[----:B------:R-:W-:Y:S05]  /*cf20*/  BSYNC B0 ;  /* 0x0000000000007941 */ /* 0x000fea0003800000 */
.L_x_802:
[----:B------:R-:W0:Y:S02]  /*cf30*/  LDGDEPBAR ;  /* 0x00000000000079af */ /* 0x000e240000000000 */
.L_x_801:
[----:B------:R-:W3:Y:S04]  /*cf40*/  LDL.LU R42, [R1+0x10] ;  /* 0x00001000012a7983 */ /* 0x000ee80000300800 */
[----:B------:R-:W4:Y:S01]  /*cf50*/  LDL.LU R43, [R1+0xc] ;  /* 0x00000c00012b7983 */ /* 0x000f220000300800 */
[----:B------:R-:W-:-:S03]  /*cf60*/  MOV R49, R141 ;  /* 0x0000008d00317202 */ /* 0x000fc60000000f00 */
[----:B------:R-:W4:Y:S01]  /*cf70*/  LDL.LU R51, [R1+0x14] ;  /* 0x0000140001337983 */ /* 0x000f220000300800 */
[----:B------:R-:W-:Y:S01]  /*cf80*/  MOV R52, R26 ;  /* 0x0000001a00347202 */ /* 0x000fe20000000f00 */
[----:B------:R-:W-:Y:S01]  /*cf90*/  IMAD.MOV.U32 R54, RZ, RZ, R36 ;  /* 0x000000ffff367224 */ /* 0x000fe200078e0024 */
[----:B------:R-:W-:Y:S01]  /*cfa0*/  MOV R57, R143 ;  /* 0x0000008f00397202 */ /* 0x000fe20000000f00 */
[----:B------:R2:W-:Y:S01]  /*cfb0*/  STL [R1+0xa8], R232 ;  /* 0x0000a8e801007387 */ /* 0x0005e20000100800 */
[----:B------:R-:W-:Y:S02]  /*cfc0*/  MOV R55, R140 ;  /* 0x0000008c00377202 */ /* 0x000fe40000000f00 */
[----:B------:R-:W-:Y:S02]  /*cfd0*/  MOV R53, R38 ;  /* 0x0000002600357202 */ /* 0x000fe40000000f00 */
[----:B------:R-:W-:Y:S01]  /*cfe0*/  MOV R56, R39 ;  /* 0x0000002700387202 */ /* 0x000fe20000000f00 */
[----:B--2---:R-:W2:Y:S04]  /*cff0*/  LDL.LU R232, [R1+0x18] ;  /* 0x0000180001e87983 */ /* 0x004ea80000300800 */
[----:B------:R-:W-:Y:S04]  /*d000*/  STL [R1+0xa4], R231 ;  /* 0x0000a4e701007387 */ /* 0x000fe80000100800 */
[----:B------:R1:W-:Y:S04]  /*d010*/  STL [R1+0xa0], R230 ;  /* 0x0000a0e601007387 */ /* 0x0003e80000100800 */
[----:B-1----:R-:W2:Y:S04]  /*d020*/  LDL.LU R230, [R1+0x24] ;  /* 0x0000240001e67983 */ /* 0x002ea80000300800 */
[----:B------:R1:W-:Y:S04]  /*d030*/  STL [R1+0x9c], R229 ;  /* 0x00009ce501007387 */ /* 0x0003e80000100800 */
[----:B-1----:R-:W2:Y:S04]  /*d040*/  LDL.LU R229, [R1+0x20] ;  /* 0x0000200001e57983 */ /* 0x002ea80000300800 */
[----:B------:R1:W-:Y:S04]  /*d050*/  STL [R1+0x98], R224 ;  /* 0x000098e001007387 */ /* 0x0003e80000100800 */
[----:B-1----:R-:W2:Y:S01]  /*d060*/  LDL.LU R224, [R1+0x1c] ;  /* 0x00001c0001e07983 */ /* 0x002ea20000300800 */
        /* <DEDUP_REMOVED lines=17> */
[----:B------:R-:W-:-:S04]  /*d180*/  FMNMX.FTZ R0, R17, R0, !PT ;  /* 0x0000000011007209 */ /* 0x000fc80007810000 */
[----:B------:R-:W-:Y:S02]  /*d190*/  FMNMX.FTZ R2, R18, R0, !PT ;  /* 0x0000000012027209 */ /* 0x000fe40007810000 */
[----:B------:R-:W-:-:S05]  /*d1a0*/  FMNMX.FTZ R0, R28, R3, !PT ;  /* 0x000000031c007209 */ /* 0x000fca0007810000 */
[----:B------:R-:W1:Y:S01]  /*d1b0*/  SHFL.BFLY PT, R5, R0, 0x2, 0x1f ;  /* 0x0c401f0000057f89 */ /* 0x000e6200000e0000 */
[----:B---3--:R-:W-:-:S04]  /*d1c0*/  FMNMX.FTZ R2, R42, R2, !PT ;  /* 0x000000022a027209 */ /* 0x008fc80007810000 */
        /* <DEDUP_REMOVED lines=13> */
[----:B------:R-:W-:Y:S01]  /*d2a0*/  FMNMX.FTZ R5, R214, R4, !PT ;  /* 0x00000004d6057209 */ /* 0x000fe20007810000 */
[----:B------:R-:W1:Y:S01]  /*d2b0*/  SHFL.BFLY PT, R7, R2, 0x1, 0x1f ;  /* 0x0c201f0002077f89 */ /* 0x000e6200000e0000 */
        /* <DEDUP_REMOVED lines=14> */
[----:B------:R-:W3:Y:S01]  /*d3a0*/  SHFL.BFLY PT, R6, R0, 0x2, 0x1f ;  /* 0x0c401f0000067f89 */ /* 0x000ee200000e0000 */
        /* <DEDUP_REMOVED lines=9> */
[----:B--2---:R-:W-:Y:S02]  /*d440*/  FMNMX.FTZ R5, R230, R3, !PT ;  /* 0x00000003e6057209 */ /* 0x004fe40007810000 */
[----:B------:R-:W-:Y:S02]  /*d450*/  FMNMX.FTZ R3, R47, R4, !PT ;  /* 0x000000042f037209 */ /* 0x000fe40007810000 */
[----:B-1----:R-:W-:Y:S02]  /*d460*/  FMNMX.FTZ R231, R2, R7, !PT ;  /* 0x0000000702e77209 */ /* 0x002fe40007810000 */
[----:B---3--:R-:W-:Y:S02]  /*d470*/  FMNMX.FTZ R0, R0, R6, !PT ;  /* 0x0000000600007209 */ /* 0x008fe40007810000 */
[----:B------:R-:W1:Y:S01]  /*d480*/  SHFL.BFLY PT, R6, R3, 0x2, 0x1f ;  /* 0x0c401f0003067f89 */ /* 0x000e6200000e0000 */
[----:B------:R-:W-:-:S03]  /*d490*/  FSETP.NEU.FTZ.AND P6, PT, R231, -INF , PT ;  /* 0xff800000e700780b */ /* 0x000fc60003fdd000 */
[----:B------:R-:W2:Y:S04]  /*d4a0*/  SHFL.BFLY PT, R8, R0, 0x1, 0x1f ;  /* 0x0c201f0000087f89 */ /* 0x000ea800000e0000 */
[----:B------:R-:W-:Y:S01]  /*d4b0*/  STL [R1+0x3c], R231 ;  /* 0x00003ce701007387 */ /* 0x000fe20000100800 */
[----:B------:R-:W-:Y:S02]  /*d4c0*/  FMNMX.FTZ R2, R229, R5, !PT ;  /* 0x00000005e5027209 */ /* 0x000fe40007810000 */
[----:B-1----:R-:W-:Y:S02]  /*d4d0*/  FMNMX.FTZ R3, R3, R6, !PT ;  /* 0x0000000603037209 */ /* 0x002fe40007810000 */
[----:B--2---:R-:W-:-:S03]  /*d4e0*/  FMNMX.FTZ R27, R0, R8, !PT ;  /* 0x00000008001b7209 */ /* 0x004fc60007810000 */
[----:B------:R-:W1:Y:S01]  /*d4f0*/  SHFL.BFLY PT, R7, R3, 0x1, 0x1f ;  /* 0x0c201f0003077f89 */ /* 0x000e6200000e0000 */
[----:B------:R-:W-:-:S03]  /*d500*/  FSETP.NEU.FTZ.AND P5, PT, R27, -INF , PT ;  /* 0xff8000001b00780b */ /* 0x000fc60003fbd000 */
[----:B------:R-:W-:Y:S01]  /*d510*/  STL [R1+0x30], R27 ;  /* 0x0000301b01007387 */ /* 0x000fe20000100800 */
[----:B------:R-:W-:-:S04]  /*d520*/  FMNMX.FTZ R2, R224, R2, !PT ;  /* 0x00000002e0027209 */ /* 0x000fc80007810000 */
[----:B------:R-:W-:Y:S01]  /*d530*/  FMNMX.FTZ R4, R48, R2, !PT ;  /* 0x0000000230047209 */ /* 0x000fe20007810000 */
[----:B------:R-:W-:-:S03]  /*d540*/  FMUL.FTZ R2, R231, UR10 ;  /* 0x0000000ae7027c20 */ /* 0x000fc60008410000 */
[----:B------:R-:W-:Y:S02]  /*d550*/  FMNMX.FTZ R4, R58, R4, !PT ;  /* 0x000000043a047209 */ /* 0x000fe40007810000 */
[----:B------:R-:W-:Y:S02]  /*d560*/  FSEL R2, R2, RZ, P6 ;  /* 0x000000ff02027208 */ /* 0x000fe40003000000 */
[----:B------:R-:W-:Y:S02]  /*d570*/  FMNMX.FTZ R4, R232, R4, !PT ;  /* 0x00000004e8047209 */ /* 0x000fe40007810000 */
[----:B-1----:R-:W-:Y:S01]  /*d580*/  FMNMX.FTZ R141, R3, R7, !PT ;  /* 0x00000007038d7209 */ /* 0x002fe20007810000 */
[--C-:B------:R-:W-:Y:S01]  /*d590*/  FFMA.FTZ R0, R13, UR10, -R2.reuse ;  /* 0x0000000a0d007c23 */ /* 0x100fe20008010802 */
[----:B------:R-:W-:Y:S01]  /*d5a0*/  FFMA.FTZ R5, R10, UR10, -R2 ;  /* 0x0000000a0a057c23 */ /* 0x000fe20008010802 */
[----:B------:R-:W1:Y:S01]  /*d5b0*/  SHFL.BFLY PT, R6, R4, 0x2, 0x1f ;  /* 0x0c401f0004067f89 */ /* 0x000e6200000e0000 */
[----:B------:R-:W-:Y:S01]  /*d5c0*/  FSETP.NEU.FTZ.AND P4, PT, R141, -INF , PT ;  /* 0xff8000008d00780b */ /* 0x000fe20003f9d000 */
[----:B------:R2:W-:Y:S02]  /*d5d0*/  MUFU.EX2 R143, R0 ;  /* 0x00000000008f7308 */ /* 0x0005e40000000800 */
[----:B------:R-:W-:Y:S06]  /*d5e0*/  STL [R1+0x2c], R141 ;  /* 0x00002c8d01007387 */ /* 0x000fec0000100800 */
[----:B------:R3:W-:Y:S01]  /*d5f0*/  MUFU.EX2 R10, R5 ;  /* 0x00000005000a7308 */ /* 0x0007e20000000800 */
[----:B--2---:R-:W-:Y:S01]  /*d600*/  FMUL.FTZ R0, R27, UR10 ;  /* 0x0000000a1b007c20 */ /* 0x004fe20008410000 */
[----:B-1----:R-:W-:-:S04]  /*d610*/  FMNMX.FTZ R4, R4, R6, !PT ;  /* 0x0000000604047209 */ /* 0x002fc80007810000 */
[----:B------:R-:W-:Y:S01]  /*d620*/  FSEL R0, R0, RZ, P5 ;  /* 0x000000ff00007208 */ /* 0x000fe20002800000 */
[----:B---3--:R-:W-:Y:S01]  /*d630*/  FFMA.FTZ R5, R11, UR10, -R2 ;  /* 0x0000000a0b057c23 */ /* 0x008fe20008010802 */
[----:B------:R-:W1:Y:S03]  /*d640*/  SHFL.BFLY PT, R6, R4, 0x1, 0x1f ;  /* 0x0c201f0004067f89 */ /* 0x000e6600000e0000 */
[----:B------:R-:W-:Y:S01]  /*d650*/  FFMA.FTZ R3, R16, UR10, -R0 ;  /* 0x0000000a10037c23 */ /* 0x000fe20008010800 */
[----:B------:R2:W-:Y:S08]  /*d660*/  MUFU.EX2 R39, R5 ;  /* 0x0000000500277308 */ /* 0x0005f00000000800 */
[----:B------:R3:W-:Y:S01]  /*d670*/  MUFU.EX2 R37, R3 ;  /* 0x0000000300257308 */ /* 0x0007e20000000800 */
[----:B--2---:R-:W-:Y:S01]  /*d680*/  FFMA.FTZ R5, R14, UR10, -R2 ;  /* 0x0000000a0e057c23 */ /* 0x004fe20008010802 */
[----:B-1----:R-:W-:-:S06]  /*d690*/  FMNMX.FTZ R38, R4, R6, !PT ;  /* 0x0000000604267209 */ /* 0x002fcc0007810000 */
[----:B------:R1:W-:Y:S01]  /*d6a0*/  MUFU.EX2 R59, R5 ;  /* 0x00000005003b7308 */ /* 0x0003e20000000800 */
[----:B---3--:R-:W-:Y:S01]  /*d6b0*/  FMUL.FTZ R3, R141, UR10 ;  /* 0x0000000a8d037c20 */ /* 0x008fe20008410000 */
[----:B------:R2:W-:Y:S04]  /*d6c0*/  STL [R1+0x28], R38 ;  /* 0x0000282601007387 */ /* 0x0005e80000100800 */
[----:B------:R-:W3:Y:S01]  /*d6d0*/  LDL.LU R40, [R1+0x34] ;  /* 0x0000340001287983 */ /* 0x000ee20000300800 */
[----:B------:R-:W-:-:S03]  /*d6e0*/  FSEL R3, R3, RZ, P4 ;  /* 0x000000ff03037208 */ /* 0x000fc60002000000 */
[----:B------:R-:W4:Y:S02]  /*d6f0*/  LDL.LU R50, [R1+0x38] ;  /* 0x0000380001327983 */ /* 0x000f240000300800 */
[----:B------:R-:W-:Y:S01]  /*d700*/  FFMA.FTZ R4, R21, UR10, -R3 ;  /* 0x0000000a15047c23 */ /* 0x000fe20008010803 */
[----:B------:R-:W-:Y:S02]  /*d710*/  IMAD.MOV.U32 R21, RZ, RZ, R38 ;  /* 0x000000ffff157224 */ /* 0x000fe400078e0026 */
[----:B-1----:R-:W-:Y:S01]  /*d720*/  FFMA.FTZ R5, R12, UR10, -R0 ;  /* 0x0000000a0c057c23 */ /* 0x002fe20008010800 */
[----:B------:R1:W-:Y:S01]  /*d730*/  MUFU.EX2 R8, R4 ;  /* 0x0000000400087308 */ /* 0x0003e20000000800 */
[C---:B------:R-:W-:Y:S01]  /*d740*/  FMUL.FTZ R12, R21.reuse, UR10 ;  /* 0x0000000a150c7c20 */ /* 0x040fe20008410000 */
[----:B------:R-:W-:-:S06]  /*d750*/  FSETP.NEU.FTZ.AND P3, PT, R21, -INF , PT ;  /* 0xff8000001500780b */ /* 0x000fcc0003f7d000 */
[----:B------:R2:W-:Y:S01]  /*d760*/  MUFU.EX2 R9, R5 ;  /* 0x0000000500097308 */ /* 0x0005e20000000800 */
[----:B------:R-:W-:Y:S01]  /*d770*/  FSEL R12, R12, RZ, P3 ;  /* 0x000000ff0c0c7208 */ /* 0x000fe20001800000 */
[----:B-1----:R-:W-:Y:S01]  /*d780*/  FFMA.FTZ R4, R20, UR10, -R3 ;  /* 0x0000000a14047c23 */ /* 0x002fe20008010803 */
[----:B------:R-:W-:-:S05]  /*d790*/  MOV R20, R27 ;  /* 0x0000001b00147202 */ /* 0x000fca0000000f00 */
[----:B------:R1:W-:Y:S01]  /*d7a0*/  MUFU.EX2 R27, R4 ;  /* 0x00000004001b7308 */ /* 0x0003e20000000800 */
[----:B--2---:R-:W-:-:S07]  /*d7b0*/  FFMA.FTZ R5, R17, UR10, -R0 ;  /* 0x0000000a11057c23 */ /* 0x004fce0008010800 */
[----:B------:R2:W-:Y:S01]  /*d7c0*/  MUFU.EX2 R26, R5 ;  /* 0x00000005001a7308 */ /* 0x0005e20000000800 */
[----:B-1----:R-:W-:-:S07]  /*d7d0*/  FFMA.FTZ R4, R22, UR10, -R3 ;  /* 0x0000000a16047c23 */ /* 0x002fce0008010803 */
[----:B------:R1:W-:Y:S01]  /*d7e0*/  MUFU.EX2 R38, R4 ;  /* 0x0000000400267308 */ /* 0x0003e20000000800 */
[----:B--2---:R-:W-:-:S07]  /*d7f0*/  FFMA.FTZ R5, R18, UR10, -R0 ;  /* 0x0000000a12057c23 */ /* 0x004fce0008010800 */
[----:B------:R2:W2:Y:S01]  /*d800*/  MUFU.EX2 R36, R5 ;  /* 0x0000000500247308 */ /* 0x0004a20000000800 */
[----:B-1----:R-:W-:Y:S02]  /*d810*/  FFMA.FTZ R4, R19, UR10, -R12 ;  /* 0x0000000a13047c23 */ /* 0x002fe4000801080c */
[----:B------:R-:W1:Y:S05]  /*d820*/  LDSM.16.MT88.4 R16, [R225+0xc000] ;  /* 0x00c00000e110783b */ /* 0x000e6a0000004200 */
[----:B------:R2:W-:Y:S02]  /*d830*/  MUFU.EX2 R44, R4 ;  /* 0x00000004002c7308 */ /* 0x0005e40000000800 */
[----:B--2---:R-:W-:-:S06]  /*d840*/  FFMA.FTZ R5, R15, UR10, -R3 ;  /* 0x0000000a0f057c23 */ /* 0x004fcc0008010803 */
[----:B------:R2:W-:Y:S01]  /*d850*/  MUFU.EX2 R45, R5 ;  /* 0x00000005002d7308 */ /* 0x0005e20000000800 */
[----:B------:R-:W-:-:S07]  /*d860*/  FFMA.FTZ R4, R23, UR10, -R12 ;  /* 0x0000000a17047c23 */ /* 0x000fce000801080c */
[----:B------:R1:W-:Y:S01]  /*d870*/  MUFU.EX2 R11, R4 ;  /* 0x00000004000b7308 */ /* 0x0003e20000000800 */
[----:B--2---:R-:W-:-:S05]  /*d880*/  FSEL R5, R231, RZ, P6 ;  /* 0x000000ffe7057208 */ /* 0x004fca0003000000 */
[----:B------:R-:W-:Y:S01]  /*d890*/  FADD.FTZ R5, R135, -R5 ;  /* 0x8000000587057221 */ /* 0x000fe20000010000 */
[----:B-1----:R-:W-:-:S04]  /*d8a0*/  FFMA.FTZ R4, R24, UR10, -R12 ;  /* 0x0000000a18047c23 */ /* 0x002fc8000801080c */
[----:B------:R1:W-:Y:S01]  /*d8b0*/  MUFU.EX2 R23, R4 ;  /* 0x0000000400177308 */ /* 0x0003e20000000800 */
[----:B------:R-:W-:Y:S01]  /*d8c0*/  FSEL R6, R20, RZ, P5 ;  /* 0x000000ff14067208 */ /* 0x000fe20002800000 */
[----:B-1----:R-:W-:Y:S01]  /*d8d0*/  FMUL.FTZ R4, R5, UR10 ;  /* 0x0000000a05047c20 */ /* 0x002fe20008410000 */
[----:B------:R-:W-:-:S05]  /*d8e0*/  FSEL R5, R141, RZ, P4 ;  /* 0x000000ff8d057208 */ /* 0x000fca0002000000 */
[----:B------:R-:W-:Y:S01]  /*d8f0*/  FADD.FTZ R7, R133, -R5 ;  /* 0x8000000585077221 */ /* 0x000fe20000010000 */
[----:B------:R-:W-:Y:S01]  /*d900*/  FSEL R5, R21, RZ, P3 ;  /* 0x000000ff15057208 */ /* 0x000fe20001800000 */
[----:B------:R-:W-:Y:S01]  /*d910*/  FADD.FTZ R6, R134, -R6 ;  /* 0x8000000686067221 */ /* 0x000fe20000010000 */
[----:B------:R-:W1:Y:S03]  /*d920*/  MUFU.EX2 R4, R4 ;  /* 0x0000000400047308 */ /* 0x000e660000000800 */
[----:B------:R-:W-:Y:S01]  /*d930*/  FADD.FTZ R5, R132, -R5 ;  /* 0x8000000584057221 */ /* 0x000fe20000010000 */
[----:B------:R-:W-:Y:S01]  /*d940*/  FMUL.FTZ R6, R6, UR10 ;  /* 0x0000000a06067c20 */ /* 0x000fe20008410000 */
[----:B------:R-:W-:Y:S02]  /*d950*/  FMUL.FTZ R7, R7, UR10 ;  /* 0x0000000a07077c20 */ /* 0x000fe40008410000 */
[----:B------:R-:W-:Y:S01]  /*d960*/  FMUL.FTZ R13, R5, UR10 ;  /* 0x0000000a050d7c20 */ /* 0x000fe20008410000 */
[----:B------:R-:W-:Y:S01]  /*d970*/  FFMA.FTZ R5, R25, UR10, -R12 ;  /* 0x0000000a19057c23 */ /* 0x000fe2000801080c */
[----:B------:R-:W2:Y:S08]  /*d980*/  MUFU.EX2 R15, R6 ;  /* 0x00000006000f7308 */ /* 0x000eb00000000800 */
[----:B------:R-:W2:Y:S08]  /*d990*/  MUFU.EX2 R14, R7 ;  /* 0x00000007000e7308 */ /* 0x000eb00000000800 */
[----:B------:R-:W2:Y:S08]  /*d9a0*/  MUFU.EX2 R13, R13 ;  /* 0x0000000d000d7308 */ /* 0x000eb00000000800 */
[----:B------:R2:W2:Y:S01]  /*d9b0*/  MUFU.EX2 R132, R5 ;  /* 0x0000000500847308 */ /* 0x0004a20000000800 */
[----:B------:R-:W-:Y:S01]  /*d9c0*/  MOV R135, R36 ;  /* 0x0000002400877202 */ /* 0x000fe20000000f00 */
[----:B-1----:R-:W-:Y:S01]  /*d9d0*/  FMUL.FTZ R36, R128, R4 ;  /* 0x0000000480247220 */ /* 0x002fe20000410000 */
[----:B------:R-:W-:-:S02]  /*d9e0*/  MOV R24, R11 ;  /* 0x0000000b00187202 */ /* 0x000fc40000000f00 */
        /* <DEDUP_REMOVED lines=31> */
[-C--:B--2---:R-:W-:Y:S01]  /*dbe0*/  FMUL.FTZ R174, R174, R15.reuse ;  /* 0x0000000faeae7220 */ /* 0x084fe20000410000 */
[----:B------:R-:W-:Y:S01]  /*dbf0*/  FMUL.FTZ R175, R175, R15 ;  /* 0x0000000fafaf7220 */ /* 0x000fe20000410000 */
[----:B------:R-:W-:Y:S01]  /*dc00*/  F2FP.BF16.F32.PACK_AB R11, R135, R26 ;  /* 0x0000001a870b723e */ /* 0x000fe200000010ff */
[-C--:B------:R-:W-:Y:S01]  /*dc10*/  FMUL.FTZ R204, R204, R14.reuse ;  /* 0x0000000ecccc7220 */ /* 0x080fe20000410000 */
        /* <DEDUP_REMOVED lines=8> */
[-C--:B------:R-:W-:Y:S01]  /*dca0*/  FMUL.FTZ R201, R201, R14.reuse ;  /* 0x0000000ec9c97220 */ /* 0x080fe20000410000 */
[-C--:B------:R-:W-:Y:S01]  /*dcb0*/  FMUL.FTZ R202, R202, R13.reuse ;  /* 0x0000000dcaca7220 */ /* 0x080fe20000410000 */
[----:B------:R-:W-:Y:S01]  /*dcc0*/  FMUL.FTZ R203, R203, R13 ;  /* 0x0000000dcbcb7220 */ /* 0x000fe20000410000 */
[-C--:B------:R-:W-:Y:S01]  /*dcd0*/  FMUL.FTZ R171, R171, R15.reuse ;  /* 0x0000000fabab7220 */ /* 0x080fe20000410000 */
        /* <DEDUP_REMOVED lines=12> */
[----:B------:R-:W-:Y:S01]  /*dda0*/  MOV R22, R58 ;  /* 0x0000003a00167202 */ /* 0x000fe20000000f00 */
[----:B------:R-:W-:-:S02]  /*ddb0*/  IMAD.MOV.U32 R117, RZ, RZ, R57 ;  /* 0x000000ffff757224 */ /* 0x000fc400078e0039 */
[-C--:B---3--:R-:W-:Y:S01]  /*ddc0*/  FFMA.FTZ R140, R40, R4.reuse, R10 ;  /* 0x00000004288c7223 */ /* 0x088fe2000001000a */
[----:B------:R-:W-:Y:S01]  /*ddd0*/  FMUL.FTZ R40, R116, R4 ;  /* 0x0000000474287220 */ /* 0x000fe20000410000 */
[----:B------:R-:W-:Y:S01]  /*dde0*/  IMAD.MOV.U32 R116, RZ, RZ, R8 ;  /* 0x000000ffff747224 */ /* 0x000fe200078e0008 */
[----:B------:R-:W-:Y:S01]  /*ddf0*/  F2FP.BF16.F32.PACK_AB R8, R39, R10 ;  /* 0x0000000a2708723e */ /* 0x000fe200000010ff */
[----:B----4-:R-:W-:Y:S01]  /*de00*/  FFMA.FTZ R50, R50, R15, R9 ;  /* 0x0000000f32327223 */ /* 0x010fe20000010009 */
[----:B------:R-:W-:Y:S02]  /*de10*/  F2FP.BF16.F32.PACK_AB R9, R128, R9 ;  /* 0x000000098009723e */ /* 0x000fe400000010ff */
[----:B------:R-:W-:Y:S02]  /*de20*/  F2FP.BF16.F32.PACK_AB R10, R59, R143 ;  /* 0x0000008f3b0a723e */ /* 0x000fe400000010ff */
[----:B------:R-:W-:-:S05]  /*de30*/  F2FP.BF16.F32.PACK_AB R4, R116, R45 ;  /* 0x0000002d7404723e */ /* 0x000fca00000010ff */
[-C--:B------:R-:W-:Y:S06]  /*de40*/  HMMA.16816.F32.BF16 R172, R8, R16.reuse, R172 ;  /* 0x0000001008ac723c */ /* 0x080fec00000418ac */
[C---:B------:R-:W-:Y:S06]  /*de50*/  HMMA.16816.F32.BF16 R204, R4.reuse, R16, R204 ;  /* 0x0000001004cc723c */ /* 0x040fec00000418cc */
[-C--:B------:R-:W-:Y:S06]  /*de60*/  HMMA.16816.F32.BF16 R200, R4, R18.reuse, R200 ;  /* 0x0000001204c8723c */ /* 0x080fec00000418c8 */
[----:B------:R-:W-:Y:S01]  /*de70*/  HMMA.16816.F32.BF16 R60, R8, R18, R168 ;  /* 0x00000012083c723c */ /* 0x000fe200000418a8 */
[----:B------:R-:W1:Y:S06]  /*de80*/  LDSM.16.MT88.4 R16, [R226+0xc000] ;  /* 0x00c00000e210783b */ /* 0x000e6c0000004200 */
[----:B------:R-:W-:-:S02]  /*de90*/  MOV R170, R59 ;  /* 0x0000003b00aa7202 */ /* 0x000fc40000000f00 */
        /* <DEDUP_REMOVED lines=69> */
[----:B------:R-:W-:Y:S01]  /*e2f0*/  HMMA.16816.F32.BF16 R140, R4, R16, R72 ;  /* 0x00000010048c723c */ /* 0x000fe20000041848 */
[----:B------:R-:W-:-:S02]  /*e300*/  MOV R68, R192 ;  /* 0x000000c000447202 */ /* 0x000fc40000000f00 */
[----:B------:R-:W-:Y:S02]  /*e310*/  MOV R192, R193 ;  /* 0x000000c100c07202 */ /* 0x000fe40000000f00 */
[----:B------:R-:W-:Y:S01]  /*e320*/  MOV R193, R26 ;  /* 0x0000001a00c17202 */ /* 0x000fe20000000f00 */
[----:B------:R-:W-:Y:S01]  /*e330*/  HMMA.16816.F32.BF16 R132, R4, R18, R76 ;  /* 0x000000120484723c */ /* 0x000fe2000004184c */
[----:B------:R-:W-:Y:S02]  /*e340*/  MOV R75, R24 ;  /* 0x00000018004b7202 */ /* 0x000fe40000000f00 */
[----:B------:R-:W-:-:S04]  /*e350*/  MOV R74, R27 ;  /* 0x0000001b004a7202 */ /* 0x000fc80000000f00 */
[----:B------:R-:W-:Y:S02]  /*e360*/  MOV R77, R25 ;  /* 0x00000019004d7202 */ /* 0x000fe40000000f00 */
[----:B------:R-:W-:Y:S01]  /*e370*/  HMMA.16816.F32.BF16 R24, R8, R18, R80 ;  /* 0x000000120818723c */ /* 0x000fe20000041850 */
[----:B------:R-:W1:Y:S01]  /*e380*/  LDSM.16.MT88.4 R16, [R226+0xe000] ;  /* 0x00e00000e210783b */ /* 0x000e620000004200 */
[-C--:B------:R-:W-:Y:S01]  /*e390*/  FMUL.FTZ R88, R88, R14.reuse ;  /* 0x0000000e58587220 */ /* 0x080fe20000410000 */
[----:B------:R-:W-:Y:S01]  /*e3a0*/  FMUL.FTZ R89, R89, R14 ;  /* 0x0000000e59597220 */ /* 0x000fe20000410000 */
[-C--:B------:R-:W-:Y:S01]  /*e3b0*/  FMUL.FTZ R90, R90, R13.reuse ;  /* 0x0000000d5a5a7220 */ /* 0x080fe20000410000 */
[----:B------:R-:W-:-:S07]  /*e3c0*/  FMUL.FTZ R91, R91, R13 ;  /* 0x0000000d5b5b7220 */ /* 0x000fce0000410000 */
[----:B-1----:R-:W-:Y:S01]  /*e3d0*/  HMMA.16816.F32.BF16 R80, R4, R16, R88 ;  /* 0x000000100450723c */ /* 0x002fe20000041858 */
        /* <DEDUP_REMOVED lines=13> */
[----:B------:R-:W-:Y:S01]  /*e4b0*/  MOV R71, R155 ;  /* 0x0000009b00477202 */ /* 0x000fe20000000f00 */
[----:B------:R-:W-:Y:S01]  /*e4c0*/  HMMA.16816.F32.BF16 R92, R4, R18, R92 ;  /* 0x00000012045c723c */ /* 0x000fe2000004185c */
[----:B------:R-:W-:Y:S02]  /*e4d0*/  MOV R128, R138 ;  /* 0x0000008a00807202 */ /* 0x000fe40000000f00 */
[----:B------:R-:W-:Y:S02]  /*e4e0*/  MOV R129, R136 ;  /* 0x0000008800817202 */ /* 0x000fe40000000f00 */
[----:B------:R-:W-:Y:S01]  /*e4f0*/  MOV R91, R139 ;  /* 0x0000008b005b7202 */ /* 0x000fe20000000f00 */
[----:B------:R-:W-:Y:S01]  /*e500*/  HMMA.16816.F32.BF16 R152, R8, R16, R84 ;  /* 0x000000100898723c */ /* 0x000fe20000041854 */
[----:B------:R-:W-:-:S05]  /*e510*/  MOV R90, R137 ;  /* 0x00000089005a7202 */ /* 0x000fca0000000f00 */
        /* <DEDUP_REMOVED lines=14> */
[----:B--2---:R-:W-:-:S02]  /*e600*/  FFMA.FTZ R45, R89, R14, R45 ;  /* 0x0000000e592d7223 */ /* 0x004fc4000001002d */
[----:B------:R-:W2:Y:S01]  /*e610*/  LDL.LU R89, [R1+0x44] ;  /* 0x0000440001597983 */ /* 0x000ea20000300800 */
        /* <DEDUP_REMOVED lines=16> */
[C---:B-1----:R-:W-:Y:S06]  /*e720*/  HMMA.16816.F32.BF16 R120, R4.reuse, R16, R120 ;  /* 0x000000100478723c */ /* 0x042fec0000041878 */
[----:B------:R-:W-:Y:S07]  /*e730*/  HMMA.16816.F32.BF16 R124, R4, R18, R124 ;  /* 0x00000012047c723c */ /* 0x000fee000004187c */
[----:B------:R-:W-:Y:S01]  /*e740*/  FFMA.FTZ R4, R90, UR10, -R2 ;  /* 0x0000000a5a047c23 */ /* 0x000fe20008010802 */
[----:B------:R-:W-:-:S02]  /*e750*/  MOV R90, R76 ;  /* 0x0000004c005a7202 */ /* 0x000fc40000000f00 */
[----:B------:R-:W-:Y:S02]  /*e760*/  MOV R76, R78 ;  /* 0x0000004e004c7202 */ /* 0x000fe40000000f00 */
[----:B------:R-:W-:Y:S02]  /*e770*/  MOV R78, R195 ;  /* 0x000000c3004e7202 */ /* 0x000fe40000000f00 */
[----:B------:R1:W-:Y:S01]  /*e780*/  MUFU.EX2 R195, R4 ;  /* 0x0000000400c37308 */ /* 0x0003e20000000800 */
[----:B------:R-:W-:Y:S01]  /*e790*/  MOV R69, R194 ;  /* 0x000000c200457202 */ /* 0x000fe20000000f00 */
[----:B------:R-:W-:Y:S02]  /*e7a0*/  IMAD.MOV.U32 R194, RZ, RZ, R43 ;  /* 0x000000ffffc27224 */ /* 0x000fe400078e002b */
[-C--:B------:R-:W-:Y:S01]  /*e7b0*/  FMUL.FTZ R43, R119, R15.reuse ;  /* 0x0000000f772b7220 */ /* 0x080fe20000410000 */
[-C--:B------:R-:W-:Y:S01]  /*e7c0*/  FMUL.FTZ R42, R118, R15.reuse ;  /* 0x0000000f762a7220 */ /* 0x080fe20000410000 */
[-C--:B------:R-:W-:Y:S01]  /*e7d0*/  FMUL.FTZ R38, R130, R15.reuse ;  /* 0x0000000f82267220 */ /* 0x080fe20000410000 */
[----:B------:R-:W-:Y:S01]  /*e7e0*/  FMUL.FTZ R39, R131, R15 ;  /* 0x0000000f83277220 */ /* 0x000fe20000410000 */
[--C-:B------:R-:W-:Y:S01]  /*e7f0*/  FFMA.FTZ R34, R34, UR10, -R2.reuse ;  /* 0x0000000a22227c23 */ /* 0x100fe20008010802 */
[--C-:B------:R-:W-:Y:S01]  /*e800*/  FFMA.FTZ R33, R33, UR10, -R2.reuse ;  /* 0x0000000a21217c23 */ /* 0x100fe20008010802 */
[----:B------:R-:W-:-:S02]  /*e810*/  FFMA.FTZ R32, R32, UR10, -R2 ;  /* 0x0000000a20207c23 */ /* 0x000fc40008010802 */
[----:B------:R-:W-:Y:S01]  /*e820*/  HMMA.16816.F32.BF16 R40, R8, R16, R40 ;  /* 0x000000100828723c */ /* 0x000fe20000041828 */
[--C-:B------:R-:W-:Y:S01]  /*e830*/  FFMA.FTZ R31, R31, UR10, -R2.reuse ;  /* 0x0000000a1f1f7c23 */ /* 0x100fe20008010802 */
[----:B------:R-:W-:-:S04]  /*e840*/  FFMA.FTZ R210, R210, UR10, -R2 ;  /* 0x0000000ad2d27c23 */ /* 0x000fc80008010802 */
[----:B------:R-:W-:Y:S01]  /*e850*/  HMMA.16816.F32.BF16 R36, R8, R18, R36 ;  /* 0x000000120824723c */ /* 0x000fe20000041824 */
[----:B------:R-:W3:Y:S01]  /*e860*/  LDSM.16.MT88.4 R16, [R225+0xc800] ;  /* 0x00c80000e110783b */ /* 0x000ee20000004200 */
[--C-:B------:R-:W-:Y:S01]  /*e870*/  FFMA.FTZ R15, R214, UR10, -R0.reuse ;  /* 0x0000000ad60f7c23 */ /* 0x100fe20008010800 */
[--C-:B------:R-:W-:Y:S01]  /*e880*/  FFMA.FTZ R212, R212, UR10, -R0.reuse ;  /* 0x0000000ad4d47c23 */ /* 0x100fe20008010800 */
[----:B------:R-:W-:Y:S01]  /*e890*/  FFMA.FTZ R209, R209, UR10, -R0 ;  /* 0x0000000ad1d17c23 */ /* 0x000fe20008010800 */
[--C-:B------:R-:W-:Y:S01]  /*e8a0*/  FFMA.FTZ R14, R117, UR10, -R3.reuse ;  /* 0x0000000a750e7c23 */ /* 0x100fe20008010803 */
[--C-:B------:R-:W-:Y:S01]  /*e8b0*/  FFMA.FTZ R213, R213, UR10, -R3.reuse ;  /* 0x0000000ad5d57c23 */ /* 0x100fe20008010803 */
[--C-:B------:R-:W-:Y:S01]  /*e8c0*/  FFMA.FTZ R211, R211, UR10, -R3.reuse ;  /* 0x0000000ad3d37c23 */ /* 0x100fe20008010803 */
[----:B------:R-:W-:Y:S01]  /*e8d0*/  FFMA.FTZ R208, R208, UR10, -R3 ;  /* 0x0000000ad0d07c23 */ /* 0x000fe20008010803 */
[----:B--2---:R-:W-:Y:S01]  /*e8e0*/  FFMA.FTZ R44, R89, R13, R44 ;  /* 0x0000000d592c7223 */ /* 0x004fe2000001002c */
[----:B------:R-:W-:-:S05]  /*e8f0*/  MOV R89, R91 ;  /* 0x0000005b00597202 */ /* 0x000fca0000000f00 */
[----:B-1----:R-:W-:Y:S01]  /*e900*/  FFMA.FTZ R4, R89, UR10, -R2 ;  /* 0x0000000a59047c23 */ /* 0x002fe20008010802 */
[----:B------:R-:W-:-:S03]  /*e910*/  IMAD.MOV.U32 R91, RZ, RZ, R77 ;  /* 0x000000ffff5b7224 */ /* 0x000fc600078e004d */
[----:B------:R1:W2:Y:S01]  /*e920*/  MUFU.EX2 R7, R4 ;  /* 0x0000000400077308 */ /* 0x0002a20000000800 */
[----:B------:R-:W-:Y:S01]  /*e930*/  MOV R77, R79 ;  /* 0x0000004f004d7202 */ /* 0x000fe20000000f00 */
[----:B------:R-:W-:Y:S01]  /*e940*/  IMAD.MOV.U32 R79, RZ, RZ, R169 ;  /* 0x000000ffff4f7224 */ /* 0x000fe200078e00a9 */
[----:B------:R-:W-:Y:S01]  /*e950*/  MOV R89, R90 ;  /* 0x0000005a00597202 */ /* 0x000fe20000000f00 */
[----:B------:R-:W-:Y:S01]  /*e960*/  IMAD.MOV.U32 R90, RZ, RZ, R91 ;  /* 0x000000ffff5a7224 */ /* 0x000fe200078e005b */
[----:B------:R-:W-:Y:S02]  /*e970*/  MOV R91, R76 ;  /* 0x0000004c005b7202 */ /* 0x000fe40000000f00 */
[----:B------:R-:W-:Y:S01]  /*e980*/  MOV R76, R77 ;  /* 0x0000004d004c7202 */ /* 0x000fe20000000f00 */
[----:B-1----:R-:W-:-:S04]  /*e990*/  FFMA.FTZ R4, R252, UR10, -R2 ;  /* 0x0000000afc047c23 */ /* 0x002fc80008010802 */
[----:B------:R1:W4:Y:S01]  /*e9a0*/  MUFU.EX2 R6, R4 ;  /* 0x0000000400067308 */ /* 0x0003220000000800 */
[----:B------:R-:W-:Y:S01]  /*e9b0*/  MOV R77, R78 ;  /* 0x0000004e004d7202 */ /* 0x000fe20000000f00 */
[----:B------:R-:W-:Y:S01]  /*e9c0*/  IMAD.MOV.U32 R78, RZ, RZ, R79 ;  /* 0x000000ffff4e7224 */ /* 0x000fe200078e004f */
[----:B------:R-:W-:Y:S02]  /*e9d0*/  MOV R79, R72 ;  /* 0x00000048004f7202 */ /* 0x000fe40000000f00 */
[----:B------:R-:W-:Y:S01]  /*e9e0*/  MOV R72, R231 ;  /* 0x000000e700487202 */ /* 0x000fe20000000f00 */
[----:B-1----:R-:W-:-:S04]  /*e9f0*/  FFMA.FTZ R4, R219, UR10, -R2 ;  /* 0x0000000adb047c23 */ /* 0x002fc80008010802 */
[----:B------:R1:W-:Y:S02]  /*ea00*/  MUFU.EX2 R112, R4 ;  /* 0x0000000400707308 */ /* 0x0003e40000000800 */
[----:B-1----:R-:W-:Y:S01]  /*ea10*/  FFMA.FTZ R4, R89, UR10, -R0 ;  /* 0x0000000a59047c23 */ /* 0x002fe20008010800 */
        /* <DEDUP_REMOVED lines=9> */
[----:B------:R-:W-:Y:S02]  /*eab0*/  IMAD.MOV.U32 R74, RZ, RZ, R193 ;  /* 0x000000ffff4a7224 */ /* 0x000fe400078e00c1 */
[----:B------:R1:W-:Y:S02]  /*eac0*/  MUFU.EX2 R193, R4 ;  /* 0x0000000400c17308 */ /* 0x0003e40000000800 */
[----:B-1----:R-:W-:-:S06]  /*ead0*/  FFMA.FTZ R4, R194, UR10, -R0 ;  /* 0x0000000ac2047c23 */ /* 0x002fcc0008010800 */
[----:B------:R1:W-:Y:S02]  /*eae0*/  MUFU.EX2 R194, R4 ;  /* 0x0000000400c27308 */ /* 0x0003e40000000800 */
[----:B-1----:R-:W-:Y:S01]  /*eaf0*/  FFMA.FTZ R4, R89, UR10, -R0 ;  /* 0x0000000a59047c23 */ /* 0x002fe20008010800 */
        /* <DEDUP_REMOVED lines=9> */
[----:B------:R-:W-:Y:S02]  /*eb90*/  MOV R74, R75 ;  /* 0x0000004b004a7202 */ /* 0x000fe40000000f00 */
[----:B------:R-:W-:Y:S02]  /*eba0*/  MOV R75, R116 ;  /* 0x00000074004b7202 */ /* 0x000fe40000000f00 */
[----:B------:R1:W-:Y:S02]  /*ebb0*/  MUFU.EX2 R116, R4 ;  /* 0x0000000400747308 */ /* 0x0003e40000000800 */
[----:B-1----:R-:W-:-:S06]  /*ebc0*/  FFMA.FTZ R4, R221, UR10, -R0 ;  /* 0x0000000add047c23 */ /* 0x002fcc0008010800 */
[----:B------:R1:W-:Y:S02]  /*ebd0*/  MUFU.EX2 R119, R4 ;  /* 0x0000000400777308 */ /* 0x0003e40000000800 */
[----:B-1----:R-:W-:-:S06]  /*ebe0*/  FFMA.FTZ R4, R191, UR10, -R3 ;  /* 0x0000000abf047c23 */ /* 0x002fcc0008010803 */
[----:B------:R1:W-:Y:S02]  /*ebf0*/  MUFU.EX2 R191, R4 ;  /* 0x0000000400bf7308 */ /* 0x0003e40000000800 */
[----:B-1----:R-:W-:-:S06]  /*ec00*/  FFMA.FTZ R4, R192, UR10, -R3 ;  /* 0x0000000ac0047c23 */ /* 0x002fcc0008010803 */
[----:B------:R1:W-:Y:S01]  /*ec10*/  MUFU.EX2 R192, R4 ;  /* 0x0000000400c07308 */ /* 0x0003e20000000800 */
[----:B------:R-:W-:Y:S01]  /*ec20*/  IMAD.MOV.U32 R88, RZ, RZ, R91 ;  /* 0x000000ffff587224 */ /* 0x000fe200078e005b */
[----:B------:R-:W-:Y:S01]  /*ec30*/  MOV R91, R78 ;  /* 0x0000004e005b7202 */ /* 0x000fe20000000f00 */
[----:B-1----:R-:W-:-:S05]  /*ec40*/  FFMA.FTZ R4, R89, UR10, -R3 ;  /* 0x0000000a59047c23 */ /* 0x002fca0008010803 */
[----:B------:R1:W-:Y:S01]  /*ec50*/  MUFU.EX2 R118, R4 ;  /* 0x0000000400767308 */ /* 0x0003e20000000800 */
[----:B------:R-:W-:Y:S01]  /*ec60*/  MOV R89, R76 ;  /* 0x0000004c00597202 */ /* 0x000fe20000000f00 */
[----:B------:R-:W-:Y:S01]  /*ec70*/  IMAD.MOV.U32 R76, RZ, RZ, R79 ;  /* 0x000000ffff4c7224 */ /* 0x000fe200078e004f */
[----:B------:R-:W-:Y:S02]  /*ec80*/  MOV R78, R73 ;  /* 0x00000049004e7202 */ /* 0x000fe40000000f00 */
[----:B------:R-:W-:Y:S01]  /*ec90*/  MOV R73, R68 ;  /* 0x0000004400497202 */ /* 0x000fe20000000f00 */
[----:B-1----:R-:W-:-:S04]  /*eca0*/  FFMA.FTZ R4, R222, UR10, -R3 ;  /* 0x0000000ade047c23 */ /* 0x002fc80008010803 */
[----:B------:R1:W-:Y:S01]  /*ecb0*/  MUFU.EX2 R130, R4 ;  /* 0x0000000400827308 */ /* 0x0003e20000000800 */
[----:B------:R-:W-:Y:S01]  /*ecc0*/  MOV R79, R74 ;  /* 0x0000004a004f7202 */ /* 0x000fe20000000f00 */
[----:B------:R-:W-:Y:S01]  /*ecd0*/  IMAD.MOV.U32 R68, RZ, RZ, R71 ;  /* 0x000000ffff447224 */ /* 0x000fe200078e0047 */
[----:B------:R-:W-:Y:S02]  /*ece0*/  MOV R74, R69 ;  /* 0x00000045004a7202 */ /* 0x000fe40000000f00 */
[----:B------:R-:W-:Y:S01]  /*ecf0*/  MOV R71, R168 ;  /* 0x000000a800477202 */ /* 0x000fe20000000f00 */
[----:B------:R-:W-:Y:S01]  /*ed00*/  IMAD.MOV.U32 R168, RZ, RZ, R171 ;  /* 0x000000ffffa87224 */ /* 0x000fe200078e00ab */
[----:B------:R-:W-:Y:S01]  /*ed10*/  MOV R69, R188 ;  /* 0x000000bc00457202 */ /* 0x000fe20000000f00 */
[----:B-1----:R-:W-:-:S04]  /*ed20*/  FFMA.FTZ R4, R190, UR10, -R12 ;  /* 0x0000000abe047c23 */ /* 0x002fc8000801080c */
[----:B------:R1:W-:Y:S01]  /*ed30*/  MUFU.EX2 R190, R4 ;  /* 0x0000000400be7308 */ /* 0x0003e20000000800 */
[--C-:B------:R-:W-:Y:S01]  /*ed40*/  FFMA.FTZ R188, R30, UR10, -R2.reuse ;  /* 0x0000000a1ebc7c23 */ /* 0x100fe20008010802 */
[----:B------:R-:W-:Y:S01]  /*ed50*/  FFMA.FTZ R171, R29, UR10, -R2 ;  /* 0x0000000a1dab7c23 */ /* 0x000fe20008010802 */
[----:B------:R-:W-:Y:S02]  /*ed60*/  MOV R103, R89 ;  /* 0x0000005900677202 */ /* 0x000fe40000000f00 */
[----:B------:R-:W-:Y:S02]  /*ed70*/  MOV R89, R91 ;  /* 0x0000005b00597202 */ /* 0x000fe40000000f00 */
[----:B------:R-:W-:Y:S01]  /*ed80*/  MOV R91, R76 ;  /* 0x0000004c005b7202 */ /* 0x000fe20000000f00 */
[----:B------:R-:W-:Y:S02]  /*ed90*/  IMAD.MOV.U32 R76, RZ, RZ, R78 ;  /* 0x000000ffff4c7224 */ /* 0x000fe400078e004e */
[----:B-1----:R-:W-:Y:S01]  /*eda0*/  FFMA.FTZ R4, R90, UR10, -R12 ;  /* 0x0000000a5a047c23 */ /* 0x002fe2000801080c */
[----:B------:R-:W-:-:S02]  /*edb0*/  MOV R90, R77 ;  /* 0x0000004d005a7202 */ /* 0x000fc40000000f00 */
[----:B------:R-:W-:Y:S01]  /*edc0*/  MOV R77, R72 ;  /* 0x00000048004d7202 */ /* 0x000fe20000000f00 */
[----:B------:R-:W-:Y:S01]  /*edd0*/  IMAD.MOV.U32 R72, RZ, RZ, R75 ;  /* 0x000000ffff487224 */ /* 0x000fe200078e004b */
[----:B------:R-:W-:Y:S02]  /*ede0*/  MOV R75, R70 ;  /* 0x00000046004b7202 */ /* 0x000fe40000000f00 */
[----:B------:R-:W-:Y:S01]  /*edf0*/  MOV R70, R189 ;  /* 0x000000bd00467202 */ /* 0x000fe20000000f00 */
[----:B------:R-:W-:Y:S01]  /*ee00*/  FFMA.FTZ R189, R28, UR10, -R2 ;  /* 0x0000000a1cbd7c23 */ /* 0x000fe20008010802 */
[----:B------:R-:W-:Y:S01]  /*ee10*/  FFMA.FTZ R2, R88, UR10, -R12 ;  /* 0x0000000a58027c23 */ /* 0x000fe2000801080c */
        /* <DEDUP_REMOVED lines=15> */
[----:B------:R-:W1:Y:S01]  /*ef10*/  MUFU.EX2 R5, R4 ;  /* 0x0000000400057308 */ /* 0x000e620000000800 */
[--C-:B------:R-:W-:Y:S01]  /*ef20*/  FFMA.FTZ R30, R223, UR10, -R0.reuse ;  /* 0x0000000adf1e7c23 */ /* 0x100fe20008010800 */
[--C-:B------:R-:W-:Y:S01]  /*ef30*/  FFMA.FTZ R29, R218, UR10, -R0.reuse ;  /* 0x0000000ada1d7c23 */ /* 0x100fe20008010800 */
[--C-:B------:R-:W-:Y:S01]  /*ef40*/  FFMA.FTZ R28, R216, UR10, -R0.reuse ;  /* 0x0000000ad81c7c23 */ /* 0x100fe20008010800 */
[--C-:B------:R-:W-:Y:S01]  /*ef50*/  FFMA.FTZ R170, R46, UR10, -R0.reuse ;  /* 0x0000000a2eaa7c23 */ /* 0x100fe20008010800 */
[----:B------:R-:W-:Y:S01]  /*ef60*/  FFMA.FTZ R169, R35, UR10, -R0 ;  /* 0x0000000a23a97c23 */ /* 0x000fe20008010800 */
[----:B------:R-:W-:Y:S01]  /*ef70*/  FFMA.FTZ R0, R103, UR10, -R12 ;  /* 0x0000000a67007c23 */ /* 0x000fe2000801080c */
[----:B------:R-:W-:Y:S01]  /*ef80*/  MOV R103, R88 ;  /* 0x0000005800677202 */ /* 0x000fe20000000f00 */
[----:B------:R3:W1:Y:S01]  /*ef90*/  MUFU.EX2 R4, R2 ;  /* 0x0000000200047308 */ /* 0x0006620000000800 */
[----:B------:R-:W-:Y:S01]  /*efa0*/  MOV R88, R89 ;  /* 0x0000005900587202 */ /* 0x000fe20000000f00 */
[----:B------:R-:W-:Y:S01]  /*efb0*/  IMAD.MOV.U32 R89, RZ, RZ, R76 ;  /* 0x000000ffff597224 */ /* 0x000fe200078e004c */
[----:B------:R-:W-:-:S02]  /*efc0*/  MOV R76, R77 ;  /* 0x0000004d004c7202 */ /* 0x000fc40000000f00 */
[----:B------:R-:W-:-:S03]  /*efd0*/  MOV R77, R78 ;  /* 0x0000004e004d7202 */ /* 0x000fc60000000f00 */
[----:B------:R2:W1:Y:S01]  /*efe0*/  MUFU.EX2 R117, R0 ;  /* 0x0000000000757308 */ /* 0x0004620000000800 */
[----:B------:R-:W-:Y:S01]  /*eff0*/  MOV R78, R79 ;  /* 0x0000004f004e7202 */ /* 0x000fe20000000f00 */
        /* <DEDUP_REMOVED lines=8> */
[----:B------:R-:W-:Y:S02]  /*f080*/  IMAD.MOV.U32 R71, RZ, RZ, R168 ;  /* 0x000000ffff477224 */ /* 0x000fe400078e00a8 */
[--C-:B---3--:R-:W-:Y:S01]  /*f090*/  FFMA.FTZ R2, R220, UR10, -R3.reuse ;  /* 0x0000000adc027c23 */ /* 0x108fe20008010803 */
[--C-:B------:R-:W-:Y:S01]  /*f0a0*/  FFMA.FTZ R13, R215, UR10, -R3.reuse ;  /* 0x0000000ad70d7c23 */ /* 0x100fe20008010803 */
[--C-:B--2---:R-:W-:Y:S01]  /*f0b0*/  FFMA.FTZ R0, R217, UR10, -R3.reuse ;  /* 0x0000000ad9007c23 */ /* 0x104fe20008010803 */
[----:B------:R-:W-:Y:S01]  /*f0c0*/  FFMA.FTZ R168, R47, UR10, -R3 ;  /* 0x0000000a2fa87c23 */ /* 0x000fe20008010803 */
[----:B------:R-:W-:Y:S02]  /*f0d0*/  MOV R223, R7 ;  /* 0x0000000700df7202 */ /* 0x000fe40000000f00 */
[----:B----4-:R-:W-:Y:S02]  /*f0e0*/  MOV R214, R6 ;  /* 0x0000000600d67202 */ /* 0x010fe40000000f00 */
[----:B-1----:R-:W-:-:S02]  /*f0f0*/  MOV R220, R5 ;  /* 0x0000000500dc7202 */ /* 0x002fc40000000f00 */
[----:B------:R-:W-:Y:S02]  /*f100*/  MOV R3, R4 ;  /* 0x0000000400037202 */ /* 0x000fe40000000f00 */
[----:B------:R-:W-:Y:S02]  /*f110*/  MOV R21, R232 ;  /* 0x000000e800157202 */ /* 0x000fe40000000f00 */
[----:B------:R-:W-:Y:S02]  /*f120*/  F2FP.BF16.F32.PACK_AB R8, R223, R195 ;  /* 0x000000c3df08723e */ /* 0x000fe400000010ff */
[----:B------:R-:W-:Y:S02]  /*f130*/  F2FP.BF16.F32.PACK_AB R9, R194, R193 ;  /* 0x000000c1c209723e */ /* 0x000fe400000010ff */
[----:B------:R-:W-:Y:S01]  /*f140*/  F2FP.BF16.F32.PACK_AB R11, R119, R116 ;  /* 0x00000074770b723e */ /* 0x000fe200000010ff */
[----:B------:R-:W-:Y:S01]  /*f150*/  IMAD.MOV.U32 R218, RZ, RZ, R23 ;  /* 0x000000ffffda7224 */ /* 0x000fe200078e0017 */
[----:B------:R-:W-:-:S02]  /*f160*/  F2FP.BF16.F32.PACK_AB R10, R112, R214 ;  /* 0x000000d6700a723e */ /* 0x000fc400000010ff */
[----:B------:R-:W-:Y:S02]  /*f170*/  MOV R219, R22 ;  /* 0x0000001600db7202 */ /* 0x000fe40000000f00 */
[----:B------:R-:W-:Y:S01]  /*f180*/  MOV R222, R20 ;  /* 0x0000001400de7202 */ /* 0x000fe20000000f00 */
[----:B------:R-:W-:Y:S01]  /*f190*/  IMAD.MOV.U32 R131, RZ, RZ, R68 ;  /* 0x000000ffff837224 */ /* 0x000fe200078e0044 */
[----:B------:R-:W-:Y:S02]  /*f1a0*/  F2FP.BF16.F32.PACK_AB R4, R192, R191 ;  /* 0x000000bfc004723e */ /* 0x000fe400000010ff */
[----:B------:R-:W-:Y:S02]  /*f1b0*/  MOV R102, R77 ;  /* 0x0000004d00667202 */ /* 0x000fe40000000f00 */
[----:B------:R-:W-:Y:S02]  /*f1c0*/  MOV R101, R78 ;  /* 0x0000004e00657202 */ /* 0x000fe40000000f00 */
[----:B------:R-:W-:Y:S01]  /*f1d0*/  MOV R100, R79 ;  /* 0x0000004f00647202 */ /* 0x000fe20000000f00 */
[----:B------:R-:W-:Y:S01]  /*f1e0*/  IMAD.MOV.U32 R115, RZ, RZ, R72 ;  /* 0x000000ffff737224 */ /* 0x000fe200078e0048 */
[----:B------:R-:W-:Y:S01]  /*f1f0*/  F2FP.BF16.F32.PACK_AB R5, R220, R190 ;  /* 0x000000bedc05723e */ /* 0x000fe200000010ff */
[----:B------:R-:W-:Y:S01]  /*f200*/  MUFU.EX2 R15, R15 ;  /* 0x0000000f000f7308 */ /* 0x000fe20000000800 */
[----:B------:R-:W-:Y:S01]  /*f210*/  F2FP.BF16.F32.PACK_AB R6, R130, R118 ;  /* 0x000000768206723e */ /* 0x000fe200000010ff */
[----:B------:R1:W5:Y:S01]  /*f220*/  LDL.LU R232, [R1+0xa8] ;  /* 0x0000a80001e87983 */ /* 0x0003620000300800 */
[----:B------:R-:W-:-:S02]  /*f230*/  F2FP.BF16.F32.PACK_AB R7, R117, R3 ;  /* 0x000000037507723e */ /* 0x000fc400000010ff */
[----:B------:R-:W-:Y:S01]  /*f240*/  MOV R221, R21 ;  /* 0x0000001500dd7202 */ /* 0x000fe20000000f00 */
[C---:B------:R-:W-:Y:S01]  /*f250*/  HMMA.16816.F32.BF16 R172, R8.reuse, R16, R172 ;  /* 0x0000001008ac723c */ /* 0x040fe200000418ac */
[----:B------:R-:W2:Y:S05]  /*f260*/  LDSM.16.MT88.4 R20, [R226+0xc800] ;  /* 0x00c80000e214783b */ /* 0x000eaa0000004200 */
[----:B------:R-:W-:Y:S01]  /*f270*/  HMMA.16816.F32.BF16 R60, R8, R18, R60 ;  /* 0x00000012083c723c */ /* 0x000fe2000004183c */
[----:B------:R-:W-:Y:S02]  /*f280*/  MOV R47, R88 ;  /* 0x00000058002f7202 */ /* 0x000fe40000000f00 */
[----:B------:R-:W-:-:S02]  /*f290*/  MOV R35, R69 ;  /* 0x0000004500237202 */ /* 0x000fc40000000f00 */
[----:B------:R-:W-:Y:S01]  /*f2a0*/  MOV R46, R70 ;  /* 0x00000046002e7202 */ /* 0x000fe20000000f00 */
[C---:B------:R-:W-:Y:S01]  /*f2b0*/  HMMA.16816.F32.BF16 R204, R4.reuse, R16, R204 ;  /* 0x0000001004cc723c */ /* 0x040fe200000418cc */
[----:B------:R-:W-:Y:S02]  /*f2c0*/  MOV R216, R71 ;  /* 0x0000004700d87202 */ /* 0x000fe40000000f00 */
[----:B------:R-:W-:Y:S02]  /*f2d0*/  MOV R252, R103 ;  /* 0x0000006700fc7202 */ /* 0x000fe40000000f00 */
[----:B------:R-:W-:Y:S01]  /*f2e0*/  MOV R114, R74 ;  /* 0x0000004a00727202 */ /* 0x000fe20000000f00 */
[----:B------:R-:W-:Y:S01]  /*f2f0*/  HMMA.16816.F32.BF16 R200, R4, R18, R200 ;  /* 0x0000001204c8723c */ /* 0x000fe200000418c8 */
[----:B------:R-:W3:Y:S01]  /*f300*/  LDSM.16.MT88.4 R16, [R228+0xc800] ;  /* 0x00c80000e410783b */ /* 0x000ee20000004200 */
[----:B------:R-:W-:Y:S01]  /*f310*/  IMAD.MOV.U32 R88, RZ, RZ, R76 ;  /* 0x000000ffff587224 */ /* 0x000fe200078e004c */
[----:B------:R-:W-:-:S02]  /*f320*/  MOV R103, R73 ;  /* 0x0000004900677202 */ /* 0x000fc40000000f00 */
[----:B------:R-:W-:Y:S01]  /*f330*/  MOV R113, R75 ;  /* 0x0000004b00717202 */ /* 0x000fe20000000f00 */
[----:B------:R-:W-:Y:S01]  /*f340*/  IMAD.MOV.U32 R217, RZ, RZ, R222 ;  /* 0x000000ffffd97224 */ /* 0x000fe200078e00de */
[----:B------:R-:W-:Y:S01]  /*f350*/  MOV R215, R131 ;  /* 0x0000008300d77202 */ /* 0x000fe20000000f00 */
[----:B------:R-:W-:Y:S01]  /*f360*/  MUFU.EX2 R28, R28 ;  /* 0x0000001c001c7308 */ /* 0x000fe20000000800 */
[----:B------:R1:W5:Y:S01]  /*f370*/  LDL.LU R231, [R1+0xa4] ;  /* 0x0000a40001e77983 */ /* 0x0003620000300800 */
        /* <DEDUP_REMOVED lines=9> */
[----:B------:R-:W3:Y:S01]  /*f410*/  LDSM.16.MT88.4 R16, [R225+0xe800] ;  /* 0x00e80000e110783b */ /* 0x000ee20000004200 */
[----:B------:R-:W-:Y:S01]  /*f420*/  IMAD.MOV.U32 R167, RZ, RZ, R130 ;  /* 0x000000ffffa77224 */ /* 0x000fe200078e0082 */
[----:B------:R-:W-:Y:S01]  /*f430*/  MOV R198, R219 ;  /* 0x000000db00c67202 */ /* 0x000fe20000000f00 */
[----:B------:R-:W-:Y:S01]  /*f440*/  IMAD.MOV.U32 R222, RZ, RZ, R102 ;  /* 0x000000ffffde7224 */ /* 0x000fe200078e0066 */
[----:B------:R-:W-:Y:S01]  /*f450*/  MOV R166, R119 ;  /* 0x0000007700a67202 */ /* 0x000fe20000000f00 */
[----:B------:R-:W-:Y:S01]  /*f460*/  IMAD.MOV.U32 R102, RZ, RZ, R91 ;  /* 0x000000ffff667224 */ /* 0x000fe200078e005b */
[----:B------:R-:W-:Y:S01]  /*f470*/  MOV R219, R89 ;  /* 0x0000005900db7202 */ /* 0x000fe20000000f00 */
[----:B--2---:R-:W-:Y:S07]  /*f480*/  HMMA.16816.F32.BF16 R156, R8, R22, R148 ;  /* 0x00000016089c723c */ /* 0x004fee0000041894 */
[----:B------:R-:W-:-:S02]  /*f490*/  MOV R149, R218 ;  /* 0x000000da00957202 */ /* 0x000fc40000000f00 */
[----:B------:R-:W-:Y:S02]  /*f4a0*/  MOV R148, R223 ;  /* 0x000000df00947202 */ /* 0x000fe40000000f00 */
[----:B------:R-:W-:Y:S02]  /*f4b0*/  MOV R218, R100 ;  /* 0x0000006400da7202 */ /* 0x000fe40000000f00 */
[----:B------:R-:W-:Y:S02]  /*f4c0*/  MOV R223, R101 ;  /* 0x0000006500df7202 */ /* 0x000fe40000000f00 */
[----:B------:R-:W-:Y:S02]  /*f4d0*/  MOV R101, R129 ;  /* 0x0000008100657202 */ /* 0x000fe40000000f00 */
[----:B------:R-:W-:Y:S01]  /*f4e0*/  MOV R100, R128 ;  /* 0x0000008000647202 */ /* 0x000fe20000000f00 */
[----:B------:R-:W-:Y:S01]  /*f4f0*/  IMAD.MOV.U32 R151, RZ, RZ, R35 ;  /* 0x000000ffff977224 */ /* 0x000fe200078e0023 */
[----:B------:R-:W-:Y:S01]  /*f500*/  MOV R35, R221 ;  /* 0x000000dd00237202 */ /* 0x000fe20000000f00 */
[----:B---3--:R-:W-:Y:S01]  /*f510*/  HMMA.16816.F32.BF16 R128, R4, R18, R132 ;  /* 0x000000120480723c */ /* 0x008fe20000041884 */
[----:B------:R-:W-:-:S05]  /*f520*/  MOV R221, R88 ;  /* 0x0000005800dd7202 */ /* 0x000fca0000000f00 */
[----:B------:R-:W-:Y:S01]  /*f530*/  HMMA.16816.F32.BF16 R132, R8, R18, R24 ;  /* 0x000000120884723c */ /* 0x000fe20000041818 */
[----:B------:R-:W2:Y:S01]  /*f540*/  LDSM.16.MT88.4 R24, [R226+0xe800] ;  /* 0x00e80000e218783b */ /* 0x000ea20000004200 */
[----:B------:R-:W-:-:S04]  /*f550*/  MOV R119, R90 ;  /* 0x0000005a00777202 */ /* 0x000fc80000000f00 */
[-C--:B------:R-:W-:Y:S06]  /*f560*/  HMMA.16816.F32.BF16 R160, R8, R20.reuse, R160 ;  /* 0x0000001408a0723c */ /* 0x080fec00000418a0 */
[C---:B------:R-:W-:Y:S06]  /*f570*/  HMMA.16816.F32.BF16 R180, R4.reuse, R20, R180 ;  /* 0x0000001404b4723c */ /* 0x040fec00000418b4 */
[----:B------:R-:W-:Y:S01]  /*f580*/  HMMA.16816.F32.BF16 R176, R4, R22, R176 ;  /* 0x0000001604b0723c */ /* 0x000fe200000418b0 */
[----:B------:R-:W3:Y:S05]  /*f590*/  LDSM.16.MT88.4 R20, [R228+0xe800] ;  /* 0x00e80000e414783b */ /* 0x000eea0000004200 */
[-C--:B------:R-:W-:Y:S06]  /*f5a0*/  HMMA.16816.F32.BF16 R144, R8, R16.reuse, R144 ;  /* 0x000000100890723c */ /* 0x080fec0000041890 */
[----:B------:R-:W-:Y:S01]  /*f5b0*/  HMMA.16816.F32.BF16 R88, R4, R16, R140 ;  /* 0x000000100458723c */ /* 0x000fe2000004188c */
[----:B------:R-:W4:Y:S01]  /*f5c0*/  LDSM.16.MT88.4 R16, [R227+0xe800] ;  /* 0x00e80000e310783b */ /* 0x000f220000004200 */
[----:B------:R-:W-:Y:S01]  /*f5d0*/  IMAD.MOV.U32 R196, RZ, RZ, R117 ;  /* 0x000000ffffc47224 */ /* 0x000fe200078e0075 */
[----:B------:R-:W-:-:S04]  /*f5e0*/  MOV R197, R116 ;  /* 0x0000007400c57202 */ /* 0x000fc80000000f00 */
[----:B------:R-:W-:Y:S02]  /*f5f0*/  MOV R141, R119 ;  /* 0x00000077008d7202 */ /* 0x000fe40000000f00 */
[----:B------:R-:W-:Y:S02]  /*f600*/  MOV R143, R118 ;  /* 0x00000076008f7202 */ /* 0x000fe40000000f00 */
[----:B--2---:R-:W-:Y:S01]  /*f610*/  HMMA.16816.F32.BF16 R116, R8, R24, R152 ;  /* 0x000000180874723c */ /* 0x004fe20000041898 */
[----:B------:R-:W-:Y:S01]  /*f620*/  MOV R150, R216 ;  /* 0x000000d800967202 */ /* 0x000fe20000000f00 */
[----:B------:R-:W-:Y:S01]  /*f630*/  IMAD.MOV.U32 R199, RZ, RZ, R112 ;  /* 0x000000ffffc77224 */ /* 0x000fe200078e0070 */
[----:B------:R-:W-:Y:S01]  /*f640*/  MOV R165, R113 ;  /* 0x0000007100a57202 */ /* 0x000fe20000000f00 */
[----:B------:R-:W-:-:S03]  /*f650*/  IMAD.MOV.U32 R142, RZ, RZ, R221 ;  /* 0x000000ffff8e7224 */ /* 0x000fc600078e00dd */
[----:B------:R-:W-:Y:S01]  /*f660*/  MOV R152, R100 ;  /* 0x0000006400987202 */ /* 0x000fe20000000f00 */
[----:B------:R-:W-:Y:S01]  /*f670*/  IMAD.MOV.U32 R154, RZ, RZ, R102 ;  /* 0x000000ffff9a7224 */ /* 0x000fe200078e0066 */
[----:B------:R-:W-:Y:S01]  /*f680*/  MOV R153, R101 ;  /* 0x0000006500997202 */ /* 0x000fe20000000f00 */
[C---:B------:R-:W-:Y:S01]  /*f690*/  HMMA.16816.F32.BF16 R92, R4.reuse, R26, R92 ;  /* 0x0000001a045c723c */ /* 0x040fe2000004185c */
[----:B------:R-:W-:Y:S01]  /*f6a0*/  MOV R164, R114 ;  /* 0x0000007200a47202 */ /* 0x000fe20000000f00 */
[----:B------:R2:W-:Y:S01]  /*f6b0*/  MUFU.EX2 R221, R0 ;  /* 0x0000000000dd7308 */ /* 0x0005e20000000800 */
[----:B------:R-:W-:Y:S02]  /*f6c0*/  MOV R216, R115 ;  /* 0x0000007300d87202 */ /* 0x000fe40000000f00 */
[----:B------:R-:W-:Y:S01]  /*f6d0*/  MOV R155, R103 ;  /* 0x00000067009b7202 */ /* 0x000fe20000000f00 */
[----:B------:R-:W-:Y:S01]  /*f6e0*/  HMMA.16816.F32.BF16 R112, R4, R24, R80 ;  /* 0x000000180470723c */ /* 0x000fe20000041850 */
[----:B------:R-:W-:-:S05]  /*f6f0*/  MOV R140, R219 ;  /* 0x000000db008c7202 */ /* 0x000fca0000000f00 */
[C---:B---3--:R-:W-:Y:S06]  /*f700*/  HMMA.16816.F32.BF16 R104, R4.reuse, R20, R104 ;  /* 0x000000140468723c */ /* 0x048fec0000041868 */
[----:B------:R-:W-:Y:S01]  /*f710*/  HMMA.16816.F32.BF16 R108, R4, R22, R108 ;  /* 0x00000016046c723c */ /* 0x000fe2000004186c */
[----:B--2---:R-:W-:Y:S01]  /*f720*/  FFMA.FTZ R0, R152, UR10, -R12 ;  /* 0x0000000a98007c23 */ /* 0x004fe2000801080c */
[----:B------:R-:W-:-:S04]  /*f730*/  MOV R152, R153 ;  /* 0x0000009900987202 */ /* 0x000fc80000000f00 */
[----:B----4-:R-:W-:Y:S01]  /*f740*/  HMMA.16816.F32.BF16 R120, R4, R16, R120 ;  /* 0x000000100478723c */ /* 0x010fe20000041878 */
[----:B------:R-:W-:Y:S01]  /*f750*/  MOV R153, R154 ;  /* 0x0000009a00997202 */ /* 0x000fe20000000f00 */
[----:B------:R-:W-:-:S04]  /*f760*/  IMAD.MOV.U32 R154, RZ, RZ, R155 ;  /* 0x000000ffff9a7224 */ /* 0x000fc800078e009b */
[----:B------:R-:W-:Y:S01]  /*f770*/  HMMA.16816.F32.BF16 R124, R4, R18, R124 ;  /* 0x00000012047c723c */ /* 0x000fe2000004187c */
[----:B------:R2:W-:Y:S06]  /*f780*/  MUFU.EX2 R219, R2 ;  /* 0x0000000200db7308 */ /* 0x0005ec0000000800 */
[----:B------:R-:W-:Y:S02]  /*f790*/  MOV R4, R223 ;  /* 0x000000df00047202 */ /* 0x000fe40000000f00 */
[----:B------:R-:W-:Y:S02]  /*f7a0*/  MOV R6, R198 ;  /* 0x000000c600067202 */ /* 0x000fe40000000f00 */
[----:B------:R-:W-:-:S02]  /*f7b0*/  MOV R155, R4 ;  /* 0x00000004009b7202 */ /* 0x000fc40000000f00 */
[----:B------:R-:W-:Y:S02]  /*f7c0*/  MOV R4, R6 ;  /* 0x0000000600047202 */ /* 0x000fe40000000f00 */
[----:B------:R-:W-:Y:S01]  /*f7d0*/  MOV R6, R252 ;  /* 0x000000fc00067202 */ /* 0x000fe20000000f00 */
[----:B--2---:R-:W-:Y:S01]  /*f7e0*/  FFMA.FTZ R2, R152, UR10, -R12 ;  /* 0x0000000a98027c23 */ /* 0x004fe2000801080c */
[----:B------:R-:W-:Y:S01]  /*f7f0*/  IMAD.MOV.U32 R152, RZ, RZ, R154 ;  /* 0x000000ffff987224 */ /* 0x000fe200078e009a */
[----:B------:R-:W-:Y:S02]  /*f800*/  MOV R154, R155 ;  /* 0x0000009b009a7202 */ /* 0x000fe40000000f00 */
[----:B------:R-:W-:Y:S01]  /*f810*/  MOV R155, R4 ;  /* 0x00000004009b7202 */ /* 0x000fe20000000f00 */
[----:B------:R-:W-:Y:S01]  /*f820*/  HMMA.16816.F32.BF16 R96, R8, R20, R96 ;  /* 0x000000140860723c */ /* 0x000fe20000041860 */
[----:B------:R-:W-:Y:S02]  /*f830*/  MOV R4, R6 ;  /* 0x0000000600047202 */ /* 0x000fe40000000f00 */
[----:B------:R-:W-:-:S03]  /*f840*/  MOV R25, R154 ;  /* 0x0000009a00197202 */ /* 0x000fc60000000f00 */
[C---:B------:R-:W-:Y:S01]  /*f850*/  HMMA.16816.F32.BF16 R84, R8.reuse, R22, R84 ;  /* 0x000000160854723c */ /* 0x040fe20000041854 */
[----:B------:R-:W2:Y:S01]  /*f860*/  LDSM.16.MT88.4 R20, [R225+0xd000] ;  /* 0x00d00000e114783b */ /* 0x000ea20000004200 */
[----:B------:R-:W-:Y:S01]  /*f870*/  MOV R154, R155 ;  /* 0x0000009b009a7202 */ /* 0x000fe20000000f00 */
[----:B------:R-:W-:Y:S01]  /*f880*/  IMAD.MOV.U32 R6, RZ, RZ, R3 ;  /* 0x000000ffff067224 */ /* 0x000fe200078e0003 */
[----:B------:R-:W-:Y:S02]  /*f890*/  MOV R155, R4 ;  /* 0x00000004009b7202 */ /* 0x000fe40000000f00 */
[----:B------:R-:W-:Y:S01]  /*f8a0*/  HMMA.16816.F32.BF16 R100, R8, R26, R136 ;  /* 0x0000001a0864723c */ /* 0x000fe20000041888 */
[----:B------:R3:W-:Y:S01]  /*f8b0*/  MUFU.EX2 R27, R32 ;  /* 0x00000020001b7308 */ /* 0x0007e20000000800 */
[----:B------:R-:W-:Y:S02]  /*f8c0*/  MOV R5, R218 ;  /* 0x000000da00057202 */ /* 0x000fe40000000f00 */
[----:B------:R-:W-:Y:S01]  /*f8d0*/  MOV R7, R222 ;  /* 0x000000de00077202 */ /* 0x000fe20000000f00 */
[--C-:B------:R-:W-:Y:S01]  /*f8e0*/  FFMA.FTZ R3, R230, UR10, -R12.reuse ;  /* 0x0000000ae6037c23 */ /* 0x100fe2000801080c */
[----:B------:R-:W-:Y:S01]  /*f8f0*/  FFMA.FTZ R4, R229, UR10, -R12 ;  /* 0x0000000ae5047c23 */ /* 0x000fe2000801080c */
[----:B------:R-:W-:Y:S01]  /*f900*/  FADD.FTZ R5, R216, R5 ;  /* 0x00000005d8057221 */ /* 0x000fe20000010000 */
[----:B------:R-:W-:Y:S01]  /*f910*/  IMAD.MOV.U32 R198, RZ, RZ, R220 ;  /* 0x000000ffffc67224 */ /* 0x000fe200078e00dc */
[----:B------:R4:W-:Y:S01]  /*f920*/  MUFU.EX2 R216, R2 ;  /* 0x0000000200d87308 */ /* 0x0009e20000000800 */
[----:B------:R-:W-:-:S07]  /*f930*/  IMAD.MOV.U32 R136, RZ, RZ, R217 ;  /* 0x000000ffff887224 */ /* 0x000fce00078e00d9 */
[----:B------:R-:W-:Y:S01]  /*f940*/  MUFU.EX2 R223, R34 ;  /* 0x0000002200df7308 */ /* 0x000fe20000000800 */
[----:B---3--:R-:W-:Y:S01]  /*f950*/  FFMA.FTZ R32, R154, UR10, -R12 ;  /* 0x0000000a9a207c23 */ /* 0x008fe2000801080c */
[----:B------:R-:W-:Y:S01]  /*f960*/  IMAD.MOV.U32 R154, RZ, RZ, R155 ;  /* 0x000000ffff9a7224 */ /* 0x000fe200078e009b */
[----:B------:R-:W-:Y:S01]  /*f970*/  MOV R155, R6 ;  /* 0x00000006009b7202 */ /* 0x000fe20000000f00 */
[----:B------:R-:W-:Y:S01]  /*f980*/  HMMA.16816.F32.BF16 R80, R8, R16, R40 ;  /* 0x000000100850723c */ /* 0x000fe20000041828 */
[----:B------:R-:W-:-:S05]  /*f990*/  MOV R6, R214 ;  /* 0x000000d600067202 */ /* 0x000fca0000000f00 */
[----:B------:R-:W-:Y:S01]  /*f9a0*/  HMMA.16816.F32.BF16 R36, R8, R18, R36 ;  /* 0x000000120824723c */ /* 0x000fe20000041824 */
[----:B------:R3:W-:Y:S01]  /*f9b0*/  MUFU.EX2 R214, R0 ;  /* 0x0000000000d67308 */ /* 0x0007e20000000800 */
[----:B----4-:R-:W-:Y:S01]  /*f9c0*/  FADD.FTZ R2, R7, R45 ;  /* 0x0000002d07027221 */ /* 0x010fe20000010000 */
[----:B------:R-:W-:-:S06]  /*f9d0*/  MOV R7, R141 ;  /* 0x0000008d00077202 */ /* 0x000fcc0000000f00 */
[----:B------:R-:W4:Y:S08]  /*f9e0*/  MUFU.EX2 R138, R33 ;  /* 0x00000021008a7308 */ /* 0x000f300000000800 */
[----:B------:R1:W2:Y:S01]  /*f9f0*/  MUFU.EX2 R137, R31 ;  /* 0x0000001f00897308 */ /* 0x0002a20000000800 */
[----:B---3--:R-:W-:-:S07]  /*fa00*/  FADD.FTZ R0, R153, R152 ;  /* 0x0000009899007221 */ /* 0x008fce0000010000 */
[----:B------:R-:W-:Y:S01]  /*fa10*/  MUFU.EX2 R222, R29 ;  /* 0x0000001d00de7308 */ /* 0x000fe20000000800 */
[----:B------:R-:W-:-:S07]  /*fa20*/  FADD.FTZ R141, R215, R0 ;  /* 0x00000000d78d7221 */ /* 0x000fce0000010000 */
[----:B------:R-:W-:Y:S08]  /*fa30*/  MUFU.EX2 R218, R14 ;  /* 0x0000000e00da7308 */ /* 0x000ff00000000800 */
[----:B------:R-:W-:Y:S01]  /*fa40*/  MUFU.EX2 R252, R13 ;  /* 0x0000000d00fc7308 */ /* 0x000fe20000000800 */
[----:B------:R-:W-:Y:S01]  /*fa50*/  FADD.FTZ R140, R140, R5 ;  /* 0x000000058c8c7221 */ /* 0x000fe20000010000 */
[----:B------:R-:W3:Y:S01]  /*fa60*/  LDSM.16.MT88.4 R16, [R226+0xd000] ;  /* 0x00d00000e210783b */ /* 0x000ee20000004200 */
[----:B------:R-:W-:Y:S01]  /*fa70*/  FFMA.FTZ R35, R35, UR10, -R12 ;  /* 0x0000000a23237c23 */ /* 0x000fe2000801080c */
[----:B------:R-:W-:Y:S01]  /*fa80*/  MOV R139, R196 ;  /* 0x000000c4008b7202 */ /* 0x000fe20000000f00 */
[----:B------:R-:W-:Y:S01]  /*fa90*/  IMAD.MOV.U32 R24, RZ, RZ, R166 ;  /* 0x000000ffff187224 */ /* 0x000fe200078e00a6 */
[----:B------:R-:W-:Y:S01]  /*faa0*/  MOV R26, R164 ;  /* 0x000000a4001a7202 */ /* 0x000fe20000000f00 */
[----:B------:R-:W-:Y:S01]  /*fab0*/  FADD.FTZ R142, R142, R44 ;  /* 0x0000002c8e8e7221 */ /* 0x000fe20000010000 */
[----:B------:R-:W2:Y:S01]  /*fac0*/  MUFU.EX2 R220, R30 ;  /* 0x0000001e00dc7308 */ /* 0x000ea20000000800 */
[----:B------:R3:W5:Y:S07]  /*fad0*/  LDL.LU R230, [R1+0xa0] ;  /* 0x0000a00001e67983 */ /* 0x00076e0000300800 */
[----:B------:R2:W-:Y:S08]  /*fae0*/  MUFU.EX2 R215, R3 ;  /* 0x0000000300d77308 */ /* 0x0005f00000000800 */
[----:B------:R3:W3:Y:S01]  /*faf0*/  MUFU.EX2 R217, R4 ;  /* 0x0000000400d97308 */ /* 0x0006e20000000800 */
[----:B-1----:R-:W-:Y:S01]  /*fb00*/  MOV R31, R6 ;  /* 0x00000006001f7202 */ /* 0x002fe20000000f00 */
[----:B------:R-:W-:Y:S01]  /*fb10*/  FADD.FTZ R0, R7, R2 ;  /* 0x0000000207007221 */ /* 0x000fe20000010000 */
[----:B----4-:R-:W-:-:S02]  /*fb20*/  F2FP.BF16.F32.PACK_AB R8, R138, R223 ;  /* 0x000000df8a08723e */ /* 0x010fc400000010ff */
[----:B--2---:R-:W-:Y:S01]  /*fb30*/  F2FP.BF16.F32.PACK_AB R10, R137, R27 ;  /* 0x0000001b890a723e */ /* 0x004fe200000010ff */
[--C-:B------:R-:W-:Y:S01]  /*fb40*/  FFMA.FTZ R34, R224, UR10, -R12.reuse ;  /* 0x0000000ae0227c23 */ /* 0x100fe2000801080c */
[----:B------:R-:W-:Y:S02]  /*fb50*/  F2FP.BF16.F32.PACK_AB R9, R222, R220 ;  /* 0x000000dcde09723e */ /* 0x000fe400000010ff */
[----:B------:R-:W-:Y:S01]  /*fb60*/  F2FP.BF16.F32.PACK_AB R5, R216, R214 ;  /* 0x000000d6d805723e */ /* 0x000fe200000010ff */
[----:B------:R-:W-:Y:S01]  /*fb70*/  IMAD.MOV.U32 R3, RZ, RZ, R15 ;  /* 0x000000ffff037224 */ /* 0x000fe200078e000f */
[----:B------:R-:W-:Y:S01]  /*fb80*/  F2FP.BF16.F32.PACK_AB R6, R252, R221 ;  /* 0x000000ddfc06723e */ /* 0x000fe200000010ff */
[----:B------:R-:W-:Y:S01]  /*fb90*/  FFMA.FTZ R33, R25, UR10, -R12 ;  /* 0x0000000a19217c23 */ /* 0x000fe2000801080c */
[----:B------:R-:W-:Y:S01]  /*fba0*/  MOV R29, R154 ;  /* 0x0000009a001d7202 */ /* 0x000fe20000000f00 */
[----:B------:R-:W1:Y:S01]  /*fbb0*/  LDSM.16.MT88.4 R12, [R228+0xd000] ;  /* 0x00d00000e40c783b */ /* 0x000e620000004200 */
[----:B------:R-:W-:-:S02]  /*fbc0*/  F2FP.BF16.F32.PACK_AB R11, R3, R28 ;  /* 0x0000001c030b723e */ /* 0x000fc400000010ff */
[----:B---3--:R-:W-:Y:S01]  /*fbd0*/  F2FP.BF16.F32.PACK_AB R4, R219, R218 ;  /* 0x000000dadb04723e */ /* 0x008fe200000010ff */
[----:B------:R-:W-:Y:S01]  /*fbe0*/  IMAD.MOV.U32 R153, RZ, RZ, R198 ;  /* 0x000000ffff997224 */ /* 0x000fe200078e00c6 */
[----:B------:R-:W-:Y:S02]  /*fbf0*/  F2FP.BF16.F32.PACK_AB R7, R217, R215 ;  /* 0x000000d7d907723e */ /* 0x000fe400000010ff */
[----:B------:R-:W-:Y:S01]  /*fc00*/  MOV R152, R199 ;  /* 0x000000c700987202 */ /* 0x000fe20000000f00 */
[-C--:B------:R-:W-:Y:S01]  /*fc10*/  HMMA.16816.F32.BF16 R172, R8, R20.reuse, R172 ;  /* 0x0000001408ac723c */ /* 0x080fe200000418ac */
[----:B------:R-:W-:Y:S01]  /*fc20*/  MOV R30, R155 ;  /* 0x0000009b001e7202 */ /* 0x000fe20000000f00 */
[----:B------:R-:W-:Y:S01]  /*fc30*/  MUFU.EX2 R210, R210 ;  /* 0x000000d200d27308 */ /* 0x000fe20000000800 */
[----:B------:R2:W5:Y:S03]  /*fc40*/  LDL.LU R229, [R1+0x9c] ;  /* 0x00009c0001e57983 */ /* 0x0005660000300800 */
[C---:B------:R-:W-:Y:S06]  /*fc50*/  HMMA.16816.F32.BF16 R204, R4.reuse, R20, R204 ;  /* 0x0000001404cc723c */ /* 0x040fec00000418cc */
[-C--:B------:R-:W-:Y:S06]  /*fc60*/  HMMA.16816.F32.BF16 R200, R4, R22.reuse, R200 ;  /* 0x0000001604c8723c */ /* 0x080fec00000418c8 */
[----:B------:R-:W-:Y:S01]  /*fc70*/  HMMA.16816.F32.BF16 R40, R8, R22, R60 ;  /* 0x000000160828723c */ /* 0x000fe2000004183c */
[----:B------:R-:W3:Y:S01]  /*fc80*/  LDSM.16.MT88.4 R20, [R225+0xf000] ;  /* 0x00f00000e114783b */ /* 0x000ee20000004200 */
[----:B------:R-:W-:-:S02]  /*fc90*/  MOV R154, R197 ;  /* 0x000000c5009a7202 */ /* 0x000fc40000000f00 */
[----:B------:R-:W-:Y:S02]  /*fca0*/  MOV R25, R167 ;  /* 0x000000a700197202 */ /* 0x000fe40000000f00 */
[----:B------:R-:W-:Y:S01]  /*fcb0*/  MOV R2, R137 ;  /* 0x0000008900027202 */ /* 0x000fe20000000f00 */
[----:B------:R-:W-:Y:S01]  /*fcc0*/  HMMA.16816.F32.BF16 R196, R4, R16, R68 ;  /* 0x0000001004c4723c */ /* 0x000fe20000041844 */
[----:B------:R-:W-:Y:S01]  /*fcd0*/  MOV R155, R143 ;  /* 0x0000008f009b7202 */ /* 0x000fe20000000f00 */
[----:B------:R-:W-:Y:S01]  /*fce0*/  MUFU.EX2 R212, R212 ;  /* 0x000000d400d47308 */ /* 0x000fe20000000800 */
[----:B------:R2:W5:Y:S04]  /*fcf0*/  LDL.LU R224, [R1+0x98] ;  /* 0x0000980001e07983 */ /* 0x0005680000300800 */
        /* <DEDUP_REMOVED lines=8> */
[----:B------:R-:W-:-:S03]  /*fd80*/  MOV R70, R28 ;  /* 0x0000001c00467202 */ /* 0x000fc60000000f00 */
[C---:B------:R-:W-:Y:S06]  /*fd90*/  HMMA.16816.F32.BF16 R164, R8.reuse, R16, R76 ;  /* 0x0000001008a4723c */ /* 0x040fec000004184c */
[C---:B------:R-:W-:Y:S01]  /*fda0*/  HMMA.16816.F32.BF16 R136, R8.reuse, R18, R56 ;  /* 0x000000120888723c */ /* 0x040fe20000041838 */
[----:B------:R-:W4:Y:S05]  /*fdb0*/  LDSM.16.MT88.4 R16, [R226+0xf000] ;  /* 0x00f00000e210783b */ /* 0x000f2a0000004200 */
[----:B-1----:R-:W-:Y:S06]  /*fdc0*/  HMMA.16816.F32.BF16 R60, R8, R12, R52 ;  /* 0x0000000c083c723c */ /* 0x002fec0000041834 */
[----:B---3--:R-:W-:Y:S01]  /*fdd0*/  HMMA.16816.F32.BF16 R76, R4, R22, R128 ;  /* 0x00000016044c723c */ /* 0x008fe20000041880 */
[----:B------:R-:W-:Y:S01]  /*fde0*/  MOV R52, R26 ;  /* 0x0000001a00347202 */ /* 0x000fe20000000f00 */
[----:B------:R-:W-:Y:S01]  /*fdf0*/  IMAD.MOV.U32 R54, RZ, RZ, R24 ;  /* 0x000000ffff367224 */ /* 0x000fe200078e0018 */
[----:B------:R-:W-:-:S02]  /*fe00*/  MOV R53, R27 ;  /* 0x0000001b00357202 */ /* 0x000fc40000000f00 */
[----:B------:R-:W-:Y:S01]  /*fe10*/  MOV R55, R25 ;  /* 0x0000001900377202 */ /* 0x000fe20000000f00 */
[C---:B------:R-:W-:Y:S01]  /*fe20*/  HMMA.16816.F32.BF16 R48, R4.reuse, R12, R48 ;  /* 0x0000000c0430723c */ /* 0x040fe20000041830 */
[----:B------:R-:W-:Y:S01]  /*fe30*/  MOV R131, R29 ;  /* 0x0000001d00837202 */ /* 0x000fe20000000f00 */
[----:B------:R-:W-:Y:S01]  /*fe40*/  IMAD.MOV.U32 R129, RZ, RZ, R31 ;  /* 0x000000ffff817224 */ /* 0x000fe200078e001f */
[----:B------:R-:W-:Y:S01]  /*fe50*/  MOV R130, R30 ;  /* 0x0000001e00827202 */ /* 0x000fe20000000f00 */
[----:B------:R-:W1:Y:S02]  /*fe60*/  LDSM.16.MT88.4 R24, [R227+0xd000] ;  /* 0x00d00000e318783b */ /* 0x000e640000004200 */
[-C--:B------:R-:W-:Y:S02]  /*fe70*/  HMMA.16816.F32.BF16 R184, R4, R14.reuse, R184 ;  /* 0x0000000e04b8723c */ /* 0x080fe400000418b8 */
[----:B------:R-:W-:Y:S04]  /*fe80*/  LDSM.16.MT88.4 R28, [R227+0xf000] ;  /* 0x00f00000e31c783b */ /* 0x000fe80000004200 */
[----:B------:R-:W-:Y:S01]  /*fe90*/  HMMA.16816.F32.BF16 R56, R8, R14, R72 ;  /* 0x0000000e0838723c */ /* 0x000fe20000041848 */
[----:B------:R-:W3:Y:S01]  /*fea0*/  LDSM.16.MT88.4 R12, [R228+0xf000] ;  /* 0x00f00000e40c783b */ /* 0x000ee20000004200 */
[----:B------:R-:W-:-:S04]  /*feb0*/  MOV R128, R47 ;  /* 0x0000002f00807202 */ /* 0x000fc80000000f00 */
[C---:B------:R-:W-:Y:S06]  /*fec0*/  HMMA.16816.F32.BF16 R72, R4.reuse, R20, R88 ;  /* 0x000000140448723c */ /* 0x040fec0000041858 */
[C---:B----4-:R-:W-:Y:S06]  /*fed0*/  HMMA.16816.F32.BF16 R88, R4.reuse, R16, R112 ;  /* 0x000000100458723c */ /* 0x050fec0000041870 */
[----:B------:R-:W-:Y:S01]  /*fee0*/  HMMA.16816.F32.BF16 R92, R4, R18, R92 ;  /* 0x00000012045c723c */ /* 0x000fe2000004185c */
[----:B------:R-:W-:Y:S01]  /*fef0*/  MOV R115, R46 ;  /* 0x0000002e00737202 */ /* 0x000fe20000000f00 */
[----:B------:R-:W-:Y:S01]  /*ff00*/  IMAD.MOV.U32 R113, RZ, RZ, R68 ;  /* 0x000000ffff717224 */ /* 0x000fe200078e0044 */
[----:B------:R-:W-:-:S02]  /*ff10*/  MOV R114, R55 ;  /* 0x0000003700727202 */ /* 0x000fc40000000f00 */
[----:B------:R-:W-:Y:S01]  /*ff20*/  MOV R112, R69 ;  /* 0x0000004500707202 */ /* 0x000fe20000000f00 */
[C---:B-1----:R-:W-:Y:S06]  /*ff30*/  HMMA.16816.F32.BF16 R180, R4.reuse, R24, R180 ;  /* 0x0000001804b4723c */ /* 0x042fec00000418b4 */
[C---:B------:R-:W-:Y:S06]  /*ff40*/  HMMA.16816.F32.BF16 R176, R4.reuse, R26, R176 ;  /* 0x0000001a04b0723c */ /* 0x040fec00000418b0 */
[C---:B---3--:R-:W-:Y:S06]  /*ff50*/  HMMA.16816.F32.BF16 R104, R4.reuse, R12, R104 ;  /* 0x0000000c0468723c */ /* 0x048fec0000041868 */
[C---:B------:R-:W-:Y:S06]  /*ff60*/  HMMA.16816.F32.BF16 R108, R4.reuse, R14, R108 ;  /* 0x0000000e046c723c */ /* 0x040fec000004186c */
[C---:B------:R-:W-:Y:S06]  /*ff70*/  HMMA.16816.F32.BF16 R120, R4.reuse, R28, R120 ;  /* 0x0000001c0478723c */ /* 0x040fec0000041878 */
[----:B------:R-:W-:Y:S07]  /*ff80*/  HMMA.16816.F32.BF16 R44, R4, R30, R124 ;  /* 0x0000001e042c723c */ /* 0x000fee000004187c */
[----:B------:R-:W-:Y:S01]  /*ff90*/  MOV R7, R2 ;  /* 0x0000000200077202 */ /* 0x000fe20000000f00 */
[----:B------:R-:W-:Y:S01]  /*ffa0*/  IMAD.MOV.U32 R6, RZ, RZ, R3 ;  /* 0x000000ffff067224 */ /* 0x000fe200078e0003 */
[----:B------:R-:W-:-:S02]  /*ffb0*/  MOV R5, R148 ;  /* 0x0000009400057202 */ /* 0x000fc40000000f00 */
[----:B------:R-:W-:Y:S02]  /*ffc0*/  MOV R4, R149 ;  /* 0x0000009500047202 */ /* 0x000fe40000000f00 */
[----:B------:R-:W-:Y:S02]  /*ffd0*/  MOV R3, R150 ;  /* 0x0000009600037202 */ /* 0x000fe40000000f00 */
[----:B------:R-:W-:Y:S01]  /*ffe0*/  MOV R2, R151 ;  /* 0x0000009700027202 */ /* 0x000fe20000000f00 */
[----:B------:R-:W-:Y:S01]  /*fff0*/  IMAD.MOV.U32 R126, RZ, RZ, R52 ;  /* 0x000000ffff7e7224 */ /* 0x000fe200078e0034 */
[----:B------:R-:W-:Y:S01]  /*10000*/  MOV R127, R115 ;  /* 0x00000073007f7202 */ /* 0x000fe20000000f00 */
[----:B------:R-:W-:Y:S01]  /*10010*/  HMMA.16816.F32.BF16 R148, R8, R24, R160 ;  /* 0x000000180894723c */ /* 0x000fe200000418a0 */
[----:B------:R-:W-:Y:S02]  /*10020*/  MOV R125, R53 ;  /* 0x00000035007d7202 */ /* 0x000fe40000000f00 */
[----:B------:R-:W-:-:S02]  /*10030*/  MOV R115, R54 ;  /* 0x0000003600737202 */ /* 0x000fc40000000f00 */
[----:B------:R-:W-:Y:S01]  /*10040*/  MOV R124, R70 ;  /* 0x00000046007c7202 */ /* 0x000fe20000000f00 */
[C---:B------:R-:W-:Y:S01]  /*10050*/  HMMA.16816.F32.BF16 R52, R8.reuse, R22, R132 ;  /* 0x000000160834723c */ /* 0x040fe20000041884 */
[----:B------:R-:W-:Y:S01]  /*10060*/  IMAD.MOV.U32 R162, RZ, RZ, R71 ;  /* 0x000000ffffa27224 */ /* 0x000fe200078e0047 */
[----:B------:R-:W-:Y:S01]  /*10070*/  MOV R163, R143 ;  /* 0x0000008f00a37202 */ /* 0x000fe20000000f00 */
[----:B------:R-:W-:Y:S03]  /*10080*/  MUFU.EX2 R132, R170 ;  /* 0x000000aa00847308 */ /* 0x000fe60000000800 */
[C---:B------:R-:W-:Y:S05]  /*10090*/  HMMA.16816.F32.BF16 R68, R8.reuse, R20, R144 ;  /* 0x000000140844723c */ /* 0x040fea0000041890 */
[----:B------:R-:W-:Y:S01]  /*100a0*/  MUFU.EX2 R133, R169 ;  /* 0x000000a900857308 */ /* 0x000fe20000000800 */
[C---:B------:R-:W-:Y:S07]  /*100b0*/  HMMA.16816.F32.BF16 R20, R8.reuse, R16, R116 ;  /* 0x000000100814723c */ /* 0x040fee0000041874 */
[----:B------:R-:W-:Y:S01]  /*100c0*/  MUFU.EX2 R135, R188 ;  /* 0x000000bc00877308 */ /* 0x000fe20000000800 */
[C---:B------:R-:W-:Y:S07]  /*100d0*/  HMMA.16816.F32.BF16 R116, R8.reuse, R28, R80 ;  /* 0x0000001c0874723c */ /* 0x040fee0000041850 */
[----:B------:R-:W-:Y:S08]  /*100e0*/  MUFU.EX2 R134, R189 ;  /* 0x000000bd00867308 */ /* 0x000ff00000000800 */
[----:B------:R-:W-:Y:S08]  /*100f0*/  MUFU.EX2 R209, R209 ;  /* 0x000000d100d17308 */ /* 0x000ff00000000800 */
[----:B------:R-:W-:Y:S08]  /*10100*/  MUFU.EX2 R213, R213 ;  /* 0x000000d500d57308 */ /* 0x000ff00000000800 */
[----:B------:R-:W1:Y:S08]  /*10110*/  MUFU.EX2 R211, R211 ;  /* 0x000000d300d37308 */ /* 0x000e700000000800 */
[----:B------:R-:W-:Y:S08]  /*10120*/  MUFU.EX2 R208, R208 ;  /* 0x000000d000d07308 */ /* 0x000ff00000000800 */
[----:B------:R-:W-:Y:S08]  /*10130*/  MUFU.EX2 R34, R34 ;  /* 0x0000002200227308 */ /* 0x000ff00000000800 */
[----:B------:R-:W3:Y:S08]  /*10140*/  MUFU.EX2 R33, R33 ;  /* 0x0000002100217308 */ /* 0x000ef00000000800 */
[----:B------:R-:W-:Y:S08]  /*10150*/  MUFU.EX2 R32, R32 ;  /* 0x0000002000207308 */ /* 0x000ff00000000800 */
[----:B------:R-:W-:Y:S01]  /*10160*/  MUFU.EX2 R35, R35 ;  /* 0x0000002300237308 */ /* 0x000fe20000000800 */
[----:B------:R-:W-:Y:S01]  /*10170*/  FADD.FTZ R4, R4, R142 ;  /* 0x0000008e04047221 */ /* 0x000fe20000010000 */
[C---:B------:R-:W-:Y:S01]  /*10180*/  HMMA.16816.F32.BF16 R24, R8.reuse, R26, R156 ;  /* 0x0000001a0818723c */ /* 0x040fe2000004189c */
[----:B------:R-:W-:Y:S01]  /*10190*/  FADD.FTZ R3, R3, R141 ;  /* 0x0000008d03037221 */ /* 0x000fe20000010000 */
[----:B------:R-:W-:Y:S01]  /*101a0*/  FADD.FTZ R2, R2, R140 ;  /* 0x0000008c02027221 */ /* 0x000fe20000010000 */
[----:B------:R-:W-:Y:S01]  /*101b0*/  FADD.FTZ R0, R162, R0 ;  /* 0x00000000a2007221 */ /* 0x000fe20000010000 */
[----:B------:R-:W-:Y:S02]  /*101c0*/  LDSM.16.MT88.4 R144, [R227+0xd800] ;  /* 0x00d80000e390783b */ /* 0x000fe40000004200 */
[----:B------:R-:W4:Y:S08]  /*101d0*/  MUFU.EX2 R143, R171 ;  /* 0x000000ab008f7308 */ /* 0x000f300000000800 */
[----:B------:R2:W4:Y:S01]  /*101e0*/  MUFU.EX2 R28, R168 ;  /* 0x000000a8001c7308 */ /* 0x0005220000000800 */
[C---:B------:R-:W-:Y:S01]  /*101f0*/  HMMA.16816.F32.BF16 R16, R8.reuse, R18, R100 ;  /* 0x000000120810723c */ /* 0x040fe20000041864 */
[----:B------:R-:W-:Y:S01]  /*10200*/  MOV R29, R126 ;  /* 0x0000007e001d7202 */ /* 0x000fe20000000f00 */
[----:B------:R-:W-:Y:S04]  /*10210*/  LDSM.16.MT88.4 R80, [R225+0xf800] ;  /* 0x00f80000e150783b */ /* 0x000fe80000004200 */
[----:B--2---:R-:W2:Y:S01]  /*10220*/  LDSM.16.MT88.4 R168, [R225+0xd800] ;  /* 0x00d80000e1a8783b */ /* 0x004ea20000004200 */
[----:B------:R-:W-:Y:S01]  /*10230*/  HMMA.16816.F32.BF16 R100, R8, R12, R96 ;  /* 0x0000000c0864723c */ /* 0x000fe20000041860 */
[----:B------:R-:W-:Y:S01]  /*10240*/  MOV R141, R124 ;  /* 0x0000007c008d7202 */ /* 0x000fe20000000f00 */
[----:B------:R-:W-:Y:S01]  /*10250*/  IMAD.MOV.U32 R140, RZ, RZ, R125 ;  /* 0x000000ffff8c7224 */ /* 0x000fe200078e007d */
[----:B------:R-:W-:Y:S01]  /*10260*/  MOV R158, R131 ;  /* 0x00000083009e7202 */ /* 0x000fe20000000f00 */
[----:B------:R-:W-:-:S02]  /*10270*/  IMAD.MOV.U32 R159, RZ, RZ, R130 ;  /* 0x000000ffff9f7224 */ /* 0x000fc400078e0082 */
[C---:B------:R-:W-:Y:S01]  /*10280*/  HMMA.16816.F32.BF16 R12, R8.reuse, R14, R84 ;  /* 0x0000000e080c723c */ /* 0x040fe20000041854 */
[----:B-1----:R-:W-:Y:S01]  /*10290*/  F2FP.BF16.F32.PACK_AB R124, R211, R213 ;  /* 0x000000d5d37c723e */ /* 0x002fe200000010ff */
[----:B------:R-:W-:Y:S01]  /*102a0*/  FADD.FTZ R4, R163, R4 ;  /* 0x00000004a3047221 */ /* 0x000fe20000010000 */
[----:B---3--:R-:W-:Y:S01]  /*102b0*/  F2FP.BF16.F32.PACK_AB R125, R33, R34 ;  /* 0x00000022217d723e */ /* 0x008fe200000010ff */
[----:B------:R-:W1:Y:S02]  /*102c0*/  LDSM.16.MT88.4 R160, [R226+0xd800] ;  /* 0x00d80000e2a0783b */ /* 0x000e640000004200 */
[----:B------:R-:W-:Y:S01]  /*102d0*/  HMMA.16816.F32.BF16 R36, R8, R30, R36 ;  /* 0x0000001e0824723c */ /* 0x000fe20000041824 */
[----:B----4-:R-:W-:Y:S01]  /*102e0*/  F2FP.BF16.F32.PACK_AB R130, R134, R143 ;  /* 0x0000008f8682723e */ /* 0x010fe200000010ff */
[----:B------:R-:W-:Y:S01]  /*102f0*/  IMAD.MOV.U32 R157, RZ, RZ, R155 ;  /* 0x000000ffff9d7224 */ /* 0x000fe200078e009b */
[----:B------:R-:W-:Y:S02]  /*10300*/  F2FP.BF16.F32.PACK_AB R131, R133, R132 ;  /* 0x000000848583723e */ /* 0x000fe400000010ff */
[----:B------:R-:W-:-:S02]  /*10310*/  MOV R189, R152 ;  /* 0x0000009800bd7202 */ /* 0x000fc40000000f00 */
[----:B------:R-:W-:Y:S02]  /*10320*/  MOV R188, R153 ;  /* 0x0000009900bc7202 */ /* 0x000fe40000000f00 */
[----:B------:R-:W-:Y:S01]  /*10330*/  MOV R156, R154 ;  /* 0x0000009a009c7202 */ /* 0x000fe20000000f00 */
[----:B------:R-:W-:Y:S01]  /*10340*/  FADD.FTZ R3, R195, R3 ;  /* 0x00000003c3037221 */ /* 0x000fe20000010000 */
[----:B------:R-:W-:Y:S01]  /*10350*/  MOV R31, R127 ;  /* 0x0000007f001f7202 */ /* 0x000fe20000000f00 */
[----:B------:R-:W3:Y:S01]  /*10360*/  LDSM.16.MT88.4 R152, [R228+0xd800] ;  /* 0x00d80000e498783b */ /* 0x000ee20000004200 */
[----:B------:R-:W-:Y:S02]  /*10370*/  MOV R30, R128 ;  /* 0x00000080001e7202 */ /* 0x000fe40000000f00 */
[----:B------:R-:W-:Y:S01]  /*10380*/  MOV R11, R129 ;  /* 0x00000081000b7202 */ /* 0x000fe20000000f00 */
[----:B------:R-:W4:Y:S01]  /*10390*/  LDSM.16.MT88.4 R96, [R226+0xf800] ;  /* 0x00f80000e260783b */ /* 0x000f220000004200 */
[----:B------:R-:W-:-:S02]  /*103a0*/  F2FP.BF16.F32.PACK_AB R128, R135, R210 ;  /* 0x000000d28780723e */ /* 0x000fc400000010ff */
[----:B------:R-:W-:Y:S02]  /*103b0*/  F2FP.BF16.F32.PACK_AB R129, R209, R212 ;  /* 0x000000d4d181723e */ /* 0x000fe400000010ff */
[----:B------:R-:W-:Y:S02]  /*103c0*/  F2FP.BF16.F32.PACK_AB R126, R28, R208 ;  /* 0x000000d01c7e723e */ /* 0x000fe400000010ff */
[----:B------:R-:W-:Y:S01]  /*103d0*/  F2FP.BF16.F32.PACK_AB R127, R35, R32 ;  /* 0x00000020237f723e */ /* 0x000fe200000010ff */
[----:B------:R-:W-:Y:S01]  /*103e0*/  FADD.FTZ R9, R190, R4 ;  /* 0x00000004be097221 */ /* 0x000fe20000010000 */
[----:B------:R-:W-:Y:S01]  /*103f0*/  FADD.FTZ R3, R5, R3 ;  /* 0x0000000305037221 */ /* 0x000fe20000010000 */
[----:B--2---:R-:W-:Y:S01]  /*10400*/  HMMA.16816.F32.BF16 R172, R128, R168, R172 ;  /* 0x000000a880ac723c */ /* 0x004fe200000418ac */
[----:B------:R-:W-:Y:S02]  /*10410*/  MOV R10, R6 ;  /* 0x00000006000a7202 */ /* 0x000fe40000000f00 */
[----:B------:R-:W-:-:S02]  /*10420*/  MOV R142, R7 ;  /* 0x00000007008e7202 */ /* 0x000fc40000000f00 */
[----:B------:R-:W-:Y:S01]  /*10430*/  LDSM.16.MT88.4 R4, [R227+0xf800] ;  /* 0x00f80000e304783b */ /* 0x000fe20000004200 */
[C---:B------:R-:W-:Y:S06]  /*10440*/  HMMA.16816.F32.BF16 R204, R124.reuse, R168, R204 ;  /* 0x000000a87ccc723c */ /* 0x040fec00000418cc */
[-C--:B------:R-:W-:Y:S06]  /*10450*/  HMMA.16816.F32.BF16 R200, R124, R170.reuse, R200 ;  /* 0x000000aa7cc8723c */ /* 0x080fec00000418c8 */
[----:B------:R-:W-:Y:S07]  /*10460*/  HMMA.16816.F32.BF16 R168, R128, R170, R40 ;  /* 0x000000aa80a8723c */ /* 0x000fee0000041828 */
[----:B------:R-:W-:-:S02]  /*10470*/  MOV R43, R112 ;  /* 0x00000070002b7202 */ /* 0x000fc40000000f00 */
        /* <DEDUP_REMOVED lines=9> */
[C---:B-1----:R-:W-:Y:S07]  /*10510*/  HMMA.16816.F32.BF16 R192, R124.reuse, R162, R64 ;  /* 0x000000a27cc0723c */ /* 0x042fee0000041840 */
[----:B------:R-:W-:Y:S01]  /*10520*/  IMAD.MOV.U32 R67, RZ, RZ, R189 ;  /* 0x000000ffff437224 */ /* 0x000fe200078e00bd */
[----:B------:R-:W-:Y:S01]  /*10530*/  MOV R64, R156 ;  /* 0x0000009c00407202 */ /* 0x000fe20000000f00 */
[----:B---3--:R-:W-:Y:S01]  /*10540*/  HMMA.16816.F32.BF16 R188, R124, R152, R48 ;  /* 0x000000987cbc723c */ /* 0x008fe20000041830 */
        /* <DEDUP_REMOVED lines=92> */
[----:B-1----:R-:W-:-:S06]  /*10b10*/  MOV R2, UR20 ;  /* 0x0000001400027c02 */ /* 0x002fcc0008000f00 */
[----:B------:R-:W1:Y:S01]  /*10b20*/  @!P2 LDC.64 R14, c[0x0][0x220] ;  /* 0x00008800ff0eab82 */ /* 0x000e620000000a00 */
[----:B------:R-:W-:Y:S01]  /*10b30*/  MOV R3, UR21 ;  /* 0x0000001500037c02 */ /* 0x000fe20008000f00 */
[----:B------:R-:W-:-:S06]  /*10b40*/  IMAD.U32 R3, RZ, RZ, UR4 ;  /* 0x00000004ff037e24 */ /* 0x000fcc000f8e00ff */
        /* <DEDUP_REMOVED lines=76> */
[----:B------:R-:W1:Y:S04]  /*11010*/  LDSM.16.M88.4 R28, [R242] ;  /* 0x00000000f21c783b */ /* 0x000e680000000200 */
[----:B------:R-:W1:Y:S04]  /*11020*/  LDSM.16.M88.4 R24, [R241] ;  /* 0x00000000f118783b */ /* 0x000e680000000200 */
[----:B------:R-:W1:Y:S01]  /*11030*/  LDSM.16.M88.4 R48, [R224+0x8000] ;  /* 0x00800000e030783b */ /* 0x000e620000000200 */
        /* <DEDUP_REMOVED lines=9> */
[----:B------:R-:W-:Y:S06]  /*110d0*/  HMMA.16816.F32.BF16 R64, R16, R40, RZ ;  /* 0x000000281040723c */ /* 0x000fec00000418ff */
[-C--:B------:R-:W-:Y:S06]  /*110e0*/  HMMA.16816.F32.BF16 R220, R8, R28.reuse, R136 ;  /* 0x0000001c08dc723c */ /* 0x080fec0000041888 */
[----:B------:R-:W-:Y:S01]  /*110f0*/  HMMA.16816.F32.BF16 R216, R4, R28, R132 ;  /* 0x0000001c04d8723c */ /* 0x000fe20000041884 */
[----:B------:R-:W-:Y:S01]  /*11100*/  MOV R3, R57 ;  /* 0x0000003900037202 */ /* 0x000fe20000000f00 */
[----:B------:R-:W-:Y:S01]  /*11110*/  IMAD.MOV.U32 R0, RZ, RZ, R59 ;  /* 0x000000ffff007224 */ /* 0x000fe200078e003b */
[----:B------:R-:W-:-:S03]  /*11120*/  MOV R2, R58 ;  /* 0x0000003a00027202 */ /* 0x000fc60000000f00 */
[----:B------:R-:W-:Y:S01]  /*11130*/  HMMA.16816.F32.BF16 R60, R4, R24, R60 ;  /* 0x00000018043c723c */ /* 0x000fe2000004183c */
[----:B------:R-:W-:-:S05]  /*11140*/  IMAD.MOV.U32 R28, RZ, RZ, R56 ;  /* 0x000000ffff1c7224 */ /* 0x000fca00078e0038 */
[----:B------:R-:W-:Y:S01]  /*11150*/  HMMA.16816.F32.BF16 R56, R12, R46, RZ ;  /* 0x0000002e0c38723c */ /* 0x000fe200000418ff */
[----:B------:R-:W-:Y:S02]  /*11160*/  MOV R40, R53 ;  /* 0x0000003500287202 */ /* 0x000fe40000000f00 */
[----:B------:R-:W-:Y:S01]  /*11170*/  MOV R41, R52 ;  /* 0x0000003400297202 */ /* 0x000fe20000000f00 */
[----:B------:R-:W-:Y:S01]  /*11180*/  IMAD.MOV.U32 R21, RZ, RZ, R54 ;  /* 0x000000ffff157224 */ /* 0x000fe200078e0036 */
[----:B------:R-:W-:Y:S01]  /*11190*/  MOV R20, R55 ;  /* 0x0000003700147202 */ /* 0x000fe20000000f00 */
[----:B------:R-:W-:Y:S06]  /*111a0*/  HMMA.16816.F32.BF16 R212, R8, R24, R64 ;  /* 0x0000001808d4723c */ /* 0x000fec0000041840 */
[-C--:B------:R-:W-:Y:S06]  /*111b0*/  HMMA.16816.F32.BF16 R208, R16, R48.reuse, RZ ;  /* 0x0000003010d0723c */ /* 0x080fec00000418ff */
[----:B------:R-:W-:Y:S01]  /*111c0*/  HMMA.16816.F32.BF16 R140, R12, R48, RZ ;  /* 0x000000300c8c723c */ /* 0x000fe200000418ff */
[----:B------:R-:W-:Y:S01]  /*111d0*/  MOV R252, R60 ;  /* 0x0000003c00fc7202 */ /* 0x000fe20000000f00 */
[----:B------:R-:W-:Y:S01]  /*111e0*/  IMAD.MOV.U32 R37, RZ, RZ, R61 ;  /* 0x000000ffff257224 */ /* 0x000fe200078e003d */
[----:B------:R-:W-:-:S02]  /*111f0*/  MOV R25, R62 ;  /* 0x0000003e00197202 */ /* 0x000fc40000000f00 */
[----:B------:R-:W-:Y:S01]  /*11200*/  MOV R24, R63 ;  /* 0x0000003f00187202 */ /* 0x000fe20000000f00 */
[C---:B------:R-:W-:Y:S06]  /*11210*/  HMMA.16816.F32.BF16 R52, R12.reuse, R42, RZ ;  /* 0x0000002a0c34723c */ /* 0x040fec00000418ff */
[----:B------:R-:W-:Y:S06]  /*11220*/  HMMA.16816.F32.BF16 R60, R12, R50, RZ ;  /* 0x000000320c3c723c */ /* 0x000fec00000418ff */
[----:B------:R-:W-:Y:S06]  /*11230*/  HMMA.16816.F32.BF16 R132, R4, R30, R56 ;  /* 0x0000001e0484723c */ /* 0x000fec0000041838 */
[----:B------:R-:W-:Y:S01]  /*11240*/  HMMA.16816.F32.BF16 R12, R12, R38, RZ ;  /* 0x000000260c0c723c */ /* 0x000fe200000418ff */
[----:B------:R-:W-:Y:S01]  /*11250*/  MOV R58, R41 ;  /* 0x00000029003a7202 */ /* 0x000fe20000000f00 */
[----:B------:R-:W-:-:S04]  /*11260*/  IMAD.MOV.U32 R59, RZ, RZ, R40 ;  /* 0x000000ffff3b7224 */ /* 0x000fc800078e0028 */
[C---:B------:R-:W-:Y:S06]  /*11270*/  HMMA.16816.F32.BF16 R48, R16.reuse, R50, RZ ;  /* 0x000000321030723c */ /* 0x040fec00000418ff */
[C---:B------:R-:W-:Y:S06]  /*11280*/  HMMA.16816.F32.BF16 R44, R16.reuse, R46, RZ ;  /* 0x0000002e102c723c */ /* 0x040fec00000418ff */
[C---:B------:R-:W-:Y:S06]  /*11290*/  HMMA.16816.F32.BF16 R40, R16.reuse, R42, RZ ;  /* 0x0000002a1028723c */ /* 0x040fec00000418ff */
[----:B------:R-:W-:Y:S01]  /*112a0*/  HMMA.16816.F32.BF16 R16, R16, R38, RZ ;  /* 0x000000261010723c */ /* 0x000fe200000418ff */
[----:B------:R-:W-:-:S02]  /*112b0*/  MOV R36, R212 ;  /* 0x000000d400247202 */ /* 0x000fc40000000f00 */
[----:B------:R-:W-:-:S03]  /*112c0*/  MOV R29, R215 ;  /* 0x000000d7001d7202 */ /* 0x000fc60000000f00 */
[-C--:B----4-:R-:W-:Y:S06]  /*112d0*/  HMMA.16816.F32.BF16 R208, R8, R32.reuse, R208 ;  /* 0x0000002008d0723c */ /* 0x090fec00000418d0 */
[C---:B------:R-:W-:Y:S06]  /*112e0*/  HMMA.16816.F32.BF16 R140, R4.reuse, R32, R140 ;  /* 0x00000020048c723c */ /* 0x040fec000004188c */
[----:B------:R-:W-:Y:S01]  /*112f0*/  HMMA.16816.F32.BF16 R64, R4, R34, R60 ;  /* 0x000000220440723c */ /* 0x000fe2000004183c */
[----:B------:R-:W-:Y:S01]  /*11300*/  MOV R33, R213 ;  /* 0x000000d500217202 */ /* 0x000fe20000000f00 */
[----:B------:R-:W-:-:S04]  /*11310*/  IMAD.MOV.U32 R32, RZ, RZ, R214 ;  /* 0x000000ffff207224 */ /* 0x000fc800078e00d6 */
        /* <DEDUP_REMOVED lines=9> */
[----:B-1----:R-:W-:Y:S07]  /*113b0*/  HMMA.16816.F32.BF16 R60, R4, R12, R140 ;  /* 0x0000000c043c723c */ /* 0x002fee000004188c */
[----:B------:R-:W-:-:S02]  /*113c0*/  MOV R140, R58 ;  /* 0x0000003a008c7202 */ /* 0x000fc40000000f00 */
[----:B------:R-:W-:Y:S01]  /*113d0*/  MOV R141, R59 ;  /* 0x0000003b008d7202 */ /* 0x000fe20000000f00 */
[----:B------:R-:W-:Y:S06]  /*113e0*/  HMMA.16816.F32.BF16 R52, R4, R14, R64 ;  /* 0x0000000e0434723c */ /* 0x000fec0000041840 */
[----:B--2---:R-:W-:Y:S07]  /*113f0*/  HMMA.16816.F32.BF16 R56, R8, R12, R208 ;  /* 0x0000000c0838723c */ /* 0x004fee00000418d0 */
[----:B------:R-:W-:-:S02]  /*11400*/  MOV R210, R25 ;  /* 0x0000001900d27202 */ /* 0x000fc40000000f00 */
[----:B------:R-:W-:Y:S02]  /*11410*/  MOV R211, R24 ;  /* 0x0000001800d37202 */ /* 0x000fe40000000f00 */
[----:B------:R-:W-:Y:S01]  /*11420*/  HMMA.16816.F32.BF16 R24, R8, R14, R48 ;  /* 0x0000000e0818723c */ /* 0x000fe20000041830 */
[----:B------:R-:W1:Y:S01]  /*11430*/  LDSM.16.M88.4 R12, [R230+0x8800] ;  /* 0x00880000e60c783b */ /* 0x000e620000000200 */
[----:B------:R-:W-:Y:S02]  /*11440*/  MOV R65, R33 ;  /* 0x0000002100417202 */ /* 0x000fe40000000f00 */
[----:B------:R-:W-:Y:S01]  /*11450*/  MOV R66, R32 ;  /* 0x0000002000427202 */ /* 0x000fe20000000f00 */
[----:B------:R-:W-:Y:S01]  /*11460*/  IMAD.MOV.U32 R142, RZ, RZ, R21 ;  /* 0x000000ffff8e7224 */ /* 0x000fe200078e0015 */
[----:B------:R-:W-:Y:S01]  /*11470*/  MOV R143, R20 ;  /* 0x00000014008f7202 */ /* 0x000fe20000000f00 */
[----:B------:R-:W-:Y:S02]  /*11480*/  IMAD.MOV.U32 R209, RZ, RZ, R37 ;  /* 0x000000ffffd17224 */ /* 0x000fe400078e0025 */
[----:B------:R-:W-:-:S02]  /*11490*/  IMAD.MOV.U32 R64, RZ, RZ, R36 ;  /* 0x000000ffff407224 */ /* 0x000fc400078e0024 */
[----:B------:R-:W-:Y:S01]  /*114a0*/  IMAD.MOV.U32 R67, RZ, RZ, R29 ;  /* 0x000000ffff437224 */ /* 0x000fe200078e001d */
[----:B-1----:R-:W-:Y:S06]  /*114b0*/  HMMA.16816.F32.BF16 R32, R8, R12, R220 ;  /* 0x0000000c0820723c */ /* 0x002fec00000418dc */
[----:B------:R-:W-:Y:S01]  /*114c0*/  HMMA.16816.F32.BF16 R36, R4, R14, R132 ;  /* 0x0000000e0424723c */ /* 0x000fe20000041884 */
[----:B------:R-:W-:-:S05]  /*114d0*/  MOV R220, R28 ;  /* 0x0000001c00dc7202 */ /* 0x000fca0000000f00 */
[----:B------:R-:W-:Y:S06]  /*114e0*/  HMMA.16816.F32.BF16 R28, R4, R12, R216 ;  /* 0x0000000c041c723c */ /* 0x000fec00000418d8 */
[----:B------:R-:W-:Y:S01]  /*114f0*/  HMMA.16816.F32.BF16 R20, R8, R14, R44 ;  /* 0x0000000e0814723c */ /* 0x000fe2000004182c */
[----:B------:R-:W1:Y:S01]  /*11500*/  LDSM.16.M88.4 R12, [R230+0x9000] ;  /* 0x00900000e60c783b */ /* 0x000e620000000200 */
[----:B------:R-:W-:Y:S01]  /*11510*/  MOV R208, R252 ;  /* 0x000000fc00d07202 */ /* 0x000fe20000000f00 */
[----:B------:R-:W-:Y:S01]  /*11520*/  IMAD.MOV.U32 R222, RZ, RZ, R2 ;  /* 0x000000ffffde7224 */ /* 0x000fe200078e0002 */
[----:B------:R-:W-:-:S02]  /*11530*/  MOV R221, R3 ;  /* 0x0000000300dd7202 */ /* 0x000fc40000000f00 */
[-C--:B-1----:R-:W-:Y:S06]  /*11540*/  HMMA.16816.F32.BF16 R44, R8, R12.reuse, R64 ;  /* 0x0000000c082c723c */ /* 0x082fec0000041840 */
[C---:B------:R-:W-:Y:S06]  /*11550*/  HMMA.16816.F32.BF16 R48, R4.reuse, R12, R208 ;  /* 0x0000000c0430723c */ /* 0x040fec00000418d0 */
[-C--:B------:R-:W-:Y:S06]  /*11560*/  HMMA.16816.F32.BF16 R132, R4, R14.reuse, R136 ;  /* 0x0000000e0484723c */ /* 0x080fec0000041888 */
[----:B------:R-:W-:Y:S01]  /*11570*/  HMMA.16816.F32.BF16 R64, R8, R14, R40 ;  /* 0x0000000e0840723c */ /* 0x000fe20000041828 */
[----:B------:R-:W1:Y:S01]  /*11580*/  LDSM.16.M88.4 R12, [R230+0x9800] ;  /* 0x00980000e60c783b */ /* 0x000e620000000200 */
[----:B------:R-:W-:-:S04]  /*11590*/  MOV R223, R0 ;  /* 0x0000000000df7202 */ /* 0x000fc80000000f00 */
        /* <DEDUP_REMOVED lines=12> */
[----:B------:R-:W-:Y:S01]  /*11660*/  MOV R252, R40 ;  /* 0x0000002800fc7202 */ /* 0x000fe20000000f00 */
[----:B------:R-:W-:Y:S01]  /*11670*/  IMAD.MOV.U32 R3, RZ, RZ, R41 ;  /* 0x000000ffff037224 */ /* 0x000fe200078e0029 */
[----:B------:R-:W-:-:S02]  /*11680*/  MOV R2, R42 ;  /* 0x0000002a00027202 */ /* 0x000fc40000000f00 */
[----:B------:R-:W-:Y:S01]  /*11690*/  MOV R0, R43 ;  /* 0x0000002b00007202 */ /* 0x000fe20000000f00 */
[-C--:B-1----:R-:W-:Y:S06]  /*116a0*/  HMMA.16816.F32.BF16 R32, R8, R12.reuse, R32 ;  /* 0x0000000c0820723c */ /* 0x082fec0000041820 */
[C---:B------:R-:W-:Y:S06]  /*116b0*/  HMMA.16816.F32.BF16 R40, R4.reuse, R12, R28 ;  /* 0x0000000c0428723c */ /* 0x040fec000004181c */
[-C--:B------:R-:W-:Y:S06]  /*116c0*/  HMMA.16816.F32.BF16 R36, R4, R14.reuse, R36 ;  /* 0x0000000e0424723c */ /* 0x080fec0000041824 */
[----:B------:R-:W-:Y:S01]  /*116d0*/  HMMA.16816.F32.BF16 R20, R8, R14, R20 ;  /* 0x0000000e0814723c */ /* 0x000fe20000041814 */
[----:B------:R-:W1:Y:S05]  /*116e0*/  LDSM.16.M88.4 R12, [R229+0x1000] ;  /* 0x00100000e50c783b */ /* 0x000e6a0000000200 */
[----:B------:R-:W-:Y:S01]  /*116f0*/  IMAD.MOV.U32 R19, RZ, RZ, R32 ;  /* 0x000000ffff137224 */ /* 0x000fe200078e0020 */
[----:B------:R-:W-:Y:S01]  /*11700*/  MOV R17, R34 ;  /* 0x0000002200117202 */ /* 0x000fe20000000f00 */
[----:B------:R-:W-:Y:S01]  /*11710*/  IMAD.MOV.U32 R16, RZ, RZ, R35 ;  /* 0x000000ffff107224 */ /* 0x000fe200078e0023 */
[----:B------:R-:W-:Y:S01]  /*11720*/  MOV R18, R33 ;  /* 0x0000002100127202 */ /* 0x000fe20000000f00 */
[----:B-1----:R-:W-:Y:S06]  /*11730*/  HMMA.16816.F32.BF16 R24, R4, R14, R132 ;  /* 0x0000000e0418723c */ /* 0x002fec0000041884 */
[----:B------:R-:W-:Y:S01]  /*11740*/  HMMA.16816.F32.BF16 R32, R8, R12, R44 ;  /* 0x0000000c0820723c */ /* 0x000fe2000004182c */
[----:B------:R-:W-:Y:S01]  /*11750*/  MOV R132, R19 ;  /* 0x0000001300847202 */ /* 0x000fe20000000f00 */
[----:B------:R-:W-:Y:S01]  /*11760*/  IMAD.MOV.U32 R134, RZ, RZ, R17 ;  /* 0x000000ffff867224 */ /* 0x000fe200078e0011 */
[----:B------:R-:W-:-:S02]  /*11770*/  MOV R133, R18 ;  /* 0x0000001200857202 */ /* 0x000fc40000000f00 */
[----:B------:R-:W-:Y:S01]  /*11780*/  MOV R135, R16 ;  /* 0x0000001000877202 */ /* 0x000fe20000000f00 */
[----:B------:R-:W-:Y:S06]  /*11790*/  HMMA.16816.F32.BF16 R28, R4, R12, R48 ;  /* 0x0000000c041c723c */ /* 0x000fec0000041830 */
[----:B------:R-:W-:Y:S01]  /*117a0*/  HMMA.16816.F32.BF16 R16, R8, R14, R64 ;  /* 0x0000000e0810723c */ /* 0x000fe20000041840 */
[----:B------:R-:W1:Y:S06]  /*117b0*/  LDSM.16.M88.4 R12, [R229+0x1800] ;  /* 0x00180000e50c783b */ /* 0x000e6c0000000200 */
        /* <DEDUP_REMOVED lines=8> */
[----:B------:R-:W-:Y:S01]  /*11840*/  IMAD.MOV.U32 R65, RZ, RZ, R3 ;  /* 0x000000ffff417224 */ /* 0x000fe200078e0003 */
[----:B------:R-:W-:-:S02]  /*11850*/  MOV R66, R2 ;  /* 0x0000000200427202 */ /* 0x000fc40000000f00 */
[----:B------:R-:W-:-:S07]  /*11860*/  MOV R67, R0 ;  /* 0x0000000000437202 */ /* 0x000fce0000000f00 */
[-C--:B-1----:R-:W-:Y:S06]  /*11870*/  HMMA.16816.F32.BF16 R208, R4, R12.reuse, R64 ;  /* 0x0000000c04d0723c */ /* 0x082fec0000041840 */
[----:B--2---:R-:W-:Y:S06]  /*11880*/  HMMA.16816.F32.BF16 R136, R8, R12, R216 ;  /* 0x0000000c0888723c */ /* 0x004fec00000418d8 */
[-C--:B------:R-:W-:Y:S06]  /*11890*/  HMMA.16816.F32.BF16 R212, R4, R14.reuse, R212 ;  /* 0x0000000e04d4723c */ /* 0x080fec00000418d4 */
[----:B------:R-:W-:Y:S01]  /*118a0*/  HMMA.16816.F32.BF16 R140, R8, R14, R60 ;  /* 0x0000000e088c723c */ /* 0x000fe2000004183c */
[----:B------:R-:W1:Y:S05]  /*118b0*/  LDSM.16.M88.4 R12, [R224+0xa800] ;  /* 0x00a80000e00c783b */ /* 0x000e6a0000000200 */
[----:B------:R-:W-:Y:S01]  /*118c0*/  IMAD.MOV.U32 R64, RZ, RZ, R208 ;  /* 0x000000ffff407224 */ /* 0x000fe200078e00d0 */
[----:B------:R-:W-:-:S02]  /*118d0*/  MOV R3, R209 ;  /* 0x000000d100037202 */ /* 0x000fc40000000f00 */
[----:B------:R-:W-:Y:S02]  /*118e0*/  MOV R2, R210 ;  /* 0x000000d200027202 */ /* 0x000fe40000000f00 */
[----:B------:R-:W-:Y:S02]  /*118f0*/  MOV R0, R211 ;  /* 0x000000d300007202 */ /* 0x000fe40000000f00 */
[-C--:B-1----:R-:W-:Y:S06]  /*11900*/  HMMA.16816.F32.BF16 R208, R4, R12.reuse, R40 ;  /* 0x0000000c04d0723c */ /* 0x082fec0000041828 */
[----:B------:R-:W-:Y:S01]  /*11910*/  HMMA.16816.F32.BF16 R220, R8, R12, R132 ;  /* 0x0000000c08dc723c */ /* 0x000fe20000041884 */
[----:B------:R-:W-:-:S05]  /*11920*/  IMAD.MOV.U32 R40, RZ, RZ, R64 ;  /* 0x000000ffff287224 */ /* 0x000fca00078e0040 */
        /* <DEDUP_REMOVED lines=8> */
[----:B------:R-:W-:-:S02]  /*119b0*/  MOV R41, R3 ;  /* 0x0000000300297202 */ /* 0x000fc40000000f00 */
[----:B------:R-:W-:Y:S02]  /*119c0*/  MOV R42, R2 ;  /* 0x00000002002a7202 */ /* 0x000fe40000000f00 */
[----:B------:R-:W-:Y:S01]  /*119d0*/  MOV R43, R0 ;  /* 0x00000000002b7202 */ /* 0x000fe20000000f00 */
        /* <DEDUP_REMOVED lines=11> */
[----:B------:R-:W-:Y:S02]  /*11a90*/  MOV R3, R41 ;  /* 0x0000002900037202 */ /* 0x000fe40000000f00 */
[----:B------:R-:W-:Y:S02]  /*11aa0*/  MOV R2, R42 ;  /* 0x0000002a00027202 */ /* 0x000fe40000000f00 */
[----:B------:R-:W-:Y:S02]  /*11ab0*/  MOV R0, R43 ;  /* 0x0000002b00007202 */ /* 0x000fe40000000f00 */
[----:B------:R-:W-:Y:S01]  /*11ac0*/  HMMA.16816.F32.BF16 R40, R8, R12, R136 ;  /* 0x0000000c0828723c */ /* 0x000fe20000041888 */
[----:B------:R-:W1:Y:S05]  /*11ad0*/  LDSM.16.M88.4 R12, [R238] ;  /* 0x00000000ee0c783b */ /* 0x000e6a0000000200 */
[----:B-1----:R-:W-:Y:S06]  /*11ae0*/  HMMA.16816.F32.BF16 R140, R4, R14, R132 ;  /* 0x0000000e048c723c */ /* 0x002fec0000041884 */
[-C--:B------:R-:W-:Y:S06]  /*11af0*/  HMMA.16816.F32.BF16 R220, R8, R12.reuse, R220 ;  /* 0x0000000c08dc723c */ /* 0x080fec00000418dc */
[----:B------:R-:W-:Y:S06]  /*11b00*/  HMMA.16816.F32.BF16 R208, R4, R12, R208 ;  /* 0x0000000c04d0723c */ /* 0x000fec00000418d0 */
[----:B------:R-:W-:Y:S01]  /*11b10*/  HMMA.16816.F32.BF16 R132, R8, R14, R64 ;  /* 0x0000000e0884723c */ /* 0x000fe20000041840 */
[----:B------:R-:W1:Y:S05]  /*11b20*/  LDSM.16.M88.4 R12, [R237] ;  /* 0x00000000ed0c783b */ /* 0x000e6a0000000200 */
[-C--:B-1----:R-:W-:Y:S06]  /*11b30*/  HMMA.16816.F32.BF16 R136, R4, R12.reuse, R60 ;  /* 0x0000000c0488723c */ /* 0x082fec000004183c */
[----:B------:R-:W-:Y:S06]  /*11b40*/  HMMA.16816.F32.BF16 R212, R8, R12, R216 ;  /* 0x0000000c08d4723c */ /* 0x000fec00000418d8 */
[-C--:B------:R-:W-:Y:S06]  /*11b50*/  HMMA.16816.F32.BF16 R64, R4, R14.reuse, R36 ;  /* 0x0000000e0440723c */ /* 0x080fec0000041824 */
[----:B------:R-:W-:Y:S01]  /*11b60*/  HMMA.16816.F32.BF16 R60, R8, R14, R28 ;  /* 0x0000000e083c723c */ /* 0x000fe2000004181c */
[----:B------:R-:W1:Y:S01]  /*11b70*/  LDSM.16.M88.4 R12, [R236] ;  /* 0x00000000ec0c783b */ /* 0x000e620000000200 */
[----:B------:R-:W-:Y:S01]  /*11b80*/  IMAD.MOV.U32 R216, RZ, RZ, R48 ;  /* 0x000000ffffd87224 */ /* 0x000fe200078e0030 */
        /* <DEDUP_REMOVED lines=13> */
[----:B------:R-:W-:Y:S01]  /*11c60*/  IMAD.MOV.U32 R216, RZ, RZ, R28 ;  /* 0x000000ffffd87224 */ /* 0x000fe200078e001c */
[----:B------:R-:W-:Y:S02]  /*11c70*/  MOV R3, R29 ;  /* 0x0000001d00037202 */ /* 0x000fe40000000f00 */
[----:B------:R-:W-:Y:S02]  /*11c80*/  MOV R2, R30 ;  /* 0x0000001e00027202 */ /* 0x000fe40000000f00 */
[----:B------:R-:W-:Y:S02]  /*11c90*/  MOV R0, R31 ;  /* 0x0000001f00007202 */ /* 0x000fe40000000f00 */
[----:B------:R-:W-:Y:S01]  /*11ca0*/  HMMA.16816.F32.BF16 R28, R4, R14, R44 ;  /* 0x0000000e041c723c */ /* 0x000fe2000004182c */
[----:B------:R-:W1:Y:S05]  /*11cb0*/  LDSM.16.M88.4 R12, [R230+0xa800] ;  /* 0x00a80000e60c783b */ /* 0x000e6a0000000200 */
[-C--:B-1----:R-:W-:Y:S06]  /*11cc0*/  HMMA.16816.F32.BF16 R52, R8, R12.reuse, R220 ;  /* 0x0000000c0834723c */ /* 0x082fec00000418dc */
[C---:B------:R-:W-:Y:S06]  /*11cd0*/  HMMA.16816.F32.BF16 R24, R4.reuse, R12, R208 ;  /* 0x0000000c0418723c */ /* 0x040fec00000418d0 */
[-C--:B------:R-:W-:Y:S06]  /*11ce0*/  HMMA.16816.F32.BF16 R44, R4, R14.reuse, R140 ;  /* 0x0000000e042c723c */ /* 0x080fec000004188c */
[C---:B------:R-:W-:Y:S01]  /*11cf0*/  HMMA.16816.F32.BF16 R40, R8.reuse, R14, R132 ;  /* 0x0000000e0828723c */ /* 0x040fe20000041884 */
[----:B------:R-:W1:Y:S05]  /*11d00*/  LDSM.16.M88.4 R12, [R230+0xb000] ;  /* 0x00b00000e60c783b */ /* 0x000e6a0000000200 */
[-C--:B-1----:R-:W-:Y:S06]  /*11d10*/  HMMA.16816.F32.BF16 R212, R8, R12.reuse, R212 ;  /* 0x0000000c08d4723c */ /* 0x082fec00000418d4 */
[----:B------:R-:W-:Y:S07]  /*11d20*/  HMMA.16816.F32.BF16 R220, R4, R12, R136 ;  /* 0x0000000c04dc723c */ /* 0x000fee0000041888 */
[----:B------:R-:W-:-:S02]  /*11d30*/  IMAD.MOV.U32 R136, RZ, RZ, R216 ;  /* 0x000000ffff887224 */ /* 0x000fc400078e00d8 */
[----:B------:R-:W-:Y:S09]  /*11d40*/  HMMA.16816.F32.BF16 R216, R4, R14, R64 ;  /* 0x0000000e04d8723c */ /* 0x000ff20000041840 */
[----:B------:R-:W-:Y:S01]  /*11d50*/  IMAD.MOV.U32 R135, RZ, RZ, R212 ;  /* 0x000000ffff877224 */ /* 0x000fe200078e00d4 */
[----:B------:R-:W-:-:S02]  /*11d60*/  MOV R134, R213 ;  /* 0x000000d500867202 */ /* 0x000fc40000000f00 */
[----:B------:R-:W-:Y:S02]  /*11d70*/  MOV R133, R214 ;  /* 0x000000d600857202 */ /* 0x000fe40000000f00 */
[----:B------:R-:W-:Y:S02]  /*11d80*/  MOV R132, R215 ;  /* 0x000000d700847202 */ /* 0x000fe40000000f00 */
[----:B------:R-:W-:Y:S01]  /*11d90*/  HMMA.16816.F32.BF16 R212, R8, R14, R60 ;  /* 0x0000000e08d4723c */ /* 0x000fe2000004183c */
[----:B------:R-:W1:Y:S01]  /*11da0*/  LDSM.16.M88.4 R12, [R230+0xb800] ;  /* 0x00b80000e60c783b */ /* 0x000e620000000200 */
[----:B------:R-:W-:Y:S02]  /*11db0*/  MOV R137, R3 ;  /* 0x0000000300897202 */ /* 0x000fe40000000f00 */
[----:B------:R-:W-:Y:S02]  /*11dc0*/  MOV R138, R2 ;  /* 0x00000002008a7202 */ /* 0x000fe40000000f00 */
[----:B------:R-:W-:Y:S01]  /*11dd0*/  MOV R139, R0 ;  /* 0x00000000008b7202 */ /* 0x000fe20000000f00 */
[C---:B-1----:R-:W-:Y:S06]  /*11de0*/  HMMA.16816.F32.BF16 R140, R4.reuse, R12, R56 ;  /* 0x0000000c048c723c */ /* 0x042fec0000041838 */
[----:B------:R-:W-:Y:S01]  /*11df0*/  HMMA.16816.F32.BF16 R208, R4, R14, R48 ;  /* 0x0000000e04d0723c */ /* 0x000fe20000041830 */
[----:B------:R-:W-:-:S15]  /*11e00*/  LDSM.16.M88.4 R4, [R233+0x6000] ;  /* 0x00600000e904783b */ /* 0x000fde0000000200 */
[----:B------:R-:W-:-:S02]  /*11e10*/  NOP ;  /* 0x0000000000007918 */ /* 0x000fc40000000000 */
[----:B------:R-:W-:Y:S01]  /*11e20*/  IMAD.MOV.U32 R56, RZ, RZ, R140 ;  /* 0x000000ffff387224 */ /* 0x000fe200078e008c */
[----:B------:R-:W-:Y:S02]  /*11e30*/  MOV R3, R141 ;  /* 0x0000008d00037202 */ /* 0x000fe40000000f00 */
[----:B------:R-:W-:Y:S02]  /*11e40*/  MOV R2, R142 ;  /* 0x0000008e00027202 */ /* 0x000fe40000000f00 */
[----:B------:R-:W-:Y:S02]  /*11e50*/  MOV R0, R143 ;  /* 0x0000008f00007202 */ /* 0x000fe40000000f00 */
[----:B------:R-:W-:Y:S07]  /*11e60*/  HMMA.16816.F32.BF16 R140, R8, R12, R36 ;  /* 0x0000000c088c723c */ /* 0x000fee0000041824 */
[----:B------:R-:W-:Y:S01]  /*11e70*/  IMAD.MOV.U32 R36, RZ, RZ, R135 ;  /* 0x000000ffff247224 */ /* 0x000fe200078e0087 */
[----:B------:R-:W-:-:S02]  /*11e80*/  MOV R37, R134 ;  /* 0x0000008600257202 */ /* 0x000fc40000000f00 */
[----:B------:R-:W-:Y:S02]  /*11e90*/  MOV R38, R133 ;  /* 0x0000008500267202 */ /* 0x000fe40000000f00 */
[----:B------:R-:W-:Y:S02]  /*11ea0*/  MOV R39, R132 ;  /* 0x0000008400277202 */ /* 0x000fe40000000f00 */
[----:B------:R-:W-:Y:S01]  /*11eb0*/  HMMA.16816.F32.BF16 R132, R8, R14, R16 ;  /* 0x0000000e0884723c */ /* 0x000fe20000041810 */
[----:B------:R-:W1:Y:S04]  /*11ec0*/  LDSM.16.M88.4 R12, [R229+0x2000] ;  /* 0x00200000e50c783b */ /* 0x000e680000000200 */
[----:B------:R-:W2:Y:S02]  /*11ed0*/  LDSM.16.M88.4 R8, [R233+0x4000] ;  /* 0x00400000e908783b */ /* 0x000ea40000000200 */
[----:B------:R-:W-:Y:S01]  /*11ee0*/  IMAD.MOV.U32 R16, RZ, RZ, R56 ;  /* 0x000000ffff107224 */ /* 0x000fe200078e0038 */
        /* <DEDUP_REMOVED lines=10> */
[----:B------:R-:W-:-:S02]  /*11f90*/  MOV R17, R3 ;  /* 0x0000000300117202 */ /* 0x000fc40000000f00 */
[----:B------:R-:W-:Y:S02]  /*11fa0*/  MOV R18, R2 ;  /* 0x0000000200127202 */ /* 0x000fe40000000f00 */
[----:B------:R-:W-:Y:S01]  /*11fb0*/  MOV R19, R0 ;  /* 0x0000000000137202 */ /* 0x000fe20000000f00 */
[-C--:B-1----:R-:W-:Y:S06]  /*11fc0*/  HMMA.16816.F32.BF16 R36, R8, R12.reuse, R36 ;  /* 0x0000000c0824723c */ /* 0x082fec0000041824 */
[C---:B------:R-:W-:Y:S06]  /*11fd0*/  HMMA.16816.F32.BF16 R32, R4.reuse, R12, R220 ;  /* 0x0000000c0420723c */ /* 0x040fec00000418dc */
[-C--:B------:R-:W-:Y:S06]  /*11fe0*/  HMMA.16816.F32.BF16 R28, R4, R14.reuse, R216 ;  /* 0x0000000e041c723c */ /* 0x080fec00000418d8 */
[----:B------:R-:W-:Y:S01]  /*11ff0*/  HMMA.16816.F32.BF16 R24, R8, R14, R212 ;  /* 0x0000000e0818723c */ /* 0x000fe200000418d4 */
[----:B------:R-:W1:Y:S01]  /*12000*/  LDSM.16.M88.4 R12, [R229+0x3800] ;  /* 0x00380000e50c783b */ /* 0x000e620000000200 */
[----:B------:R-:W-:Y:S01]  /*12010*/  FMUL.FTZ R66, R66, UR33 ;  /* 0x0000002142427c20 */ /* 0x000fe20008410000 */
        /* <DEDUP_REMOVED lines=14> */
[----:B------:R-:W-:Y:S01]  /*12100*/  UISETP.GT.AND UP0, UPT, UR12, UR15, UPT ;  /* 0x0000000f0c00728c */ /* 0x000fe2000bf04270 */
        /* <DEDUP_REMOVED lines=23> */
[C---:B-1----:R-:W-:Y:S01]  /*12280*/  HMMA.16816.F32.BF16 R20, R4.reuse, R12, R16 ;  /* 0x0000000c0414723c */ /* 0x042fe20000041810 */
[----:B------:R-:W-:Y:S01]  /*12290*/  FMUL.FTZ R51, R51, UR33 ;  /* 0x0000002133337c20 */ /* 0x000fe20008410000 */
[----:B------:R-:W-:Y:S01]  /*122a0*/  FMUL.FTZ R47, R47, UR33 ;  /* 0x000000212f2f7c20 */ /* 0x000fe20008410000 */
[----:B------:R-:W-:Y:S01]  /*122b0*/  FMUL.FTZ R24, R24, UR33 ;  /* 0x0000002118187c20 */ /* 0x000fe20008410000 */
[----:B------:R-:W-:Y:S01]  /*122c0*/  FMUL.FTZ R25, R25, UR33 ;  /* 0x0000002119197c20 */ /* 0x000fe20008410000 */
[----:B------:R-:W-:Y:S01]  /*122d0*/  FMUL.FTZ R26, R26, UR33 ;  /* 0x000000211a1a7c20 */ /* 0x000fe20008410000 */
[----:B------:R-:W-:Y:S01]  /*122e0*/  HMMA.16816.F32.BF16 R16, R4, R14, R208 ;  /* 0x0000000e0410723c */ /* 0x000fe200000418d0 */
[----:B------:R-:W-:Y:S01]  /*122f0*/  FMUL.FTZ R27, R27, UR33 ;  /* 0x000000211b1b7c20 */ /* 0x000fe20008410000 */
[----:B------:R-:W-:Y:S01]  /*12300*/  FMUL.FTZ R28, R28, UR33 ;  /* 0x000000211c1c7c20 */ /* 0x000fe20008410000 */
[----:B------:R-:W-:Y:S01]  /*12310*/  FMUL.FTZ R29, R29, UR33 ;  /* 0x000000211d1d7c20 */ /* 0x000fe20008410000 */
[----:B------:R-:W-:Y:S01]  /*12320*/  FMUL.FTZ R30, R30, UR33 ;  /* 0x000000211e1e7c20 */ /* 0x000fe20008410000 */
[----:B------:R-:W-:Y:S01]  /*12330*/  FMUL.FTZ R31, R31, UR33 ;  /* 0x000000211f1f7c20 */ /* 0x000fe20008410000 */
[----:B------:R-:W-:Y:S01]  /*12340*/  HMMA.16816.F32.BF16 R4, R8, R12, R140 ;  /* 0x0000000c0804723c */ /* 0x000fe2000004188c */
[----:B------:R-:W-:-:S05]  /*12350*/  DEPBAR.LE SB0, 0x0 ;  /* 0x000080000000791a */ /* 0x000fca0000000000 */
[----:B------:R-:W-:Y:S01]  /*12360*/  HMMA.16816.F32.BF16 R8, R8, R14, R132 ;  /* 0x0000000e0808723c */ /* 0x000fe20000041884 */
[----:B------:R1:W2:Y:S01]  /*12370*/  MUFU.TANH R141, R66 ;  /* 0x00000042008d7308 */ /* 0x0002a20000002400 */
[----:B------:R-:W-:-:S04]  /*12380*/  PLOP3.LUT P0, PT, PT, PT, UP0, 0x80, 0x0 ;  /* 0x000000000000781c */ /* 0x000fc80003f0f008 */
[----:B------:R-:W-:Y:S01]  /*12390*/  FMUL.FTZ R22, R22, UR33 ;  /* 0x0000002116167c20 */ /* 0x000fe20008410000 */
[----:B------:R-:W-:Y:S01]  /*123a0*/  FMUL.FTZ R23, R23, UR33 ;  /* 0x0000002117177c20 */ /* 0x000fe20008410000 */
[----:B------:R-:W-:Y:S01]  /*123b0*/  FMUL.FTZ R20, R20, UR33 ;  /* 0x0000002114147c20 */ /* 0x000fe20008410000 */
[----:B------:R1:W3:Y:S01]  /*123c0*/  MUFU.TANH R208, R65 ;  /* 0x0000004100d07308 */ /* 0x0002e20000002400 */
[----:B------:R-:W-:Y:S02]  /*123d0*/  FMUL.FTZ R21, R21, UR33 ;  /* 0x0000002115157c20 */ /* 0x000fe40008410000 */
[----:B------:R-:W-:Y:S01]  /*123e0*/  FMUL.FTZ R18, R18, UR33 ;  /* 0x0000002112127c20 */ /* 0x000fe20008410000 */
[----:B------:R-:W-:Y:S01]  /*123f0*/  FMUL.FTZ R16, R16, UR33 ;  /* 0x0000002110107c20 */ /* 0x000fe20008410000 */
[----:B------:R-:W-:Y:S01]  /*12400*/  FMUL.FTZ R17, R17, UR33 ;  /* 0x0000002111117c20 */ /* 0x000fe20008410000 */
[----:B------:R-:W-:Y:S02]  /*12410*/  FMUL.FTZ R19, R19, UR33 ;  /* 0x0000002113137c20 */ /* 0x000fe40008410000 */
[----:B------:R1:W4:Y:S01]  /*12420*/  MUFU.TANH R133, R58 ;  /* 0x0000003a00857308 */ /* 0x0003220000002400 */
[----:B------:R-:W-:Y:S01]  /*12430*/  FMUL.FTZ R4, R4, UR33 ;  /* 0x0000002104047c20 */ /* 0x000fe20008410000 */
[----:B------:R-:W-:Y:S01]  /*12440*/  FMUL.FTZ R5, R5, UR33 ;  /* 0x0000002105057c20 */ /* 0x000fe20008410000 */
[----:B------:R-:W-:Y:S01]  /*12450*/  FMUL.FTZ R6, R6, UR33 ;  /* 0x0000002106067c20 */ /* 0x000fe20008410000 */
[----:B------:R-:W-:-:S03]  /*12460*/  FMUL.FTZ R7, R7, UR33 ;  /* 0x0000002107077c20 */ /* 0x000fc60008410000 */
[----:B------:R-:W-:Y:S01]  /*12470*/  FMUL.FTZ R8, R8, UR33 ;  /* 0x0000002108087c20 */ /* 0x000fe20008410000 */
[----:B------:R1:W1:Y:S01]  /*12480*/  MUFU.TANH R135, R59 ;  /* 0x0000003b00877308 */ /* 0x0002620000002400 */
[----:B------:R-:W-:Y:S01]  /*12490*/  FMUL.FTZ R9, R9, UR33 ;  /* 0x0000002109097c20 */ /* 0x000fe20008410000 */
[----:B------:R-:W-:Y:S01]  /*124a0*/  FMUL.FTZ R10, R10, UR33 ;  /* 0x000000210a0a7c20 */ /* 0x000fe20008410000 */
[----:B------:R-:W-:-:S05]  /*124b0*/  FMUL.FTZ R11, R11, UR33 ;  /* 0x000000210b0b7c20 */ /* 0x000fca0008410000 */
[----:B------:R1:W1:Y:S08]  /*124c0*/  MUFU.TANH R15, R60 ;  /* 0x0000003c000f7308 */ /* 0x0002700000002400 */
        /* <DEDUP_REMOVED lines=42> */
[----:B------:R-:W1:Y:S08]  /*12770*/  MUFU.TANH R136, R136 ;  /* 0x0000008800887308 */ /* 0x000e700000002400 */
[----:B------:R-:W1:Y:S08]  /*12780*/  MUFU.TANH R139, R139 ;  /* 0x0000008b008b7308 */ /* 0x000e700000002400 */
[----:B------:R-:W1:Y:S08]  /*12790*/  MUFU.TANH R47, R47 ;  /* 0x0000002f002f7308 */ /* 0x000e700000002400 */
        /* <DEDUP_REMOVED lines=13> */
[----:B------:R1:W1:Y:S01]  /*12870*/  MUFU.TANH R56, R19 ;  /* 0x0000001300387308 */ /* 0x0002620000002400 */
[----:B------:R-:W-:Y:S06]  /*12880*/  BAR.SYNC.DEFER_BLOCKING 0x0 ;  /* 0x0000000000007b1d */ /* 0x000fec0000010000 */
[----:B--234-:R-:W-:Y:S05]  /*12890*/  @!P0 BRA `(.L_x_804) ;  /* 0x00000004005c8947 */ /* 0x01cfea0003800000 */
[----:B------:R-:W2:Y:S04]  /*128a0*/  LDL.64 R2, [R1+0x80] ;  /* 0x0000800001027983 */ /* 0x000ea80000100a00 */
[----:B------:R-:W3:Y:S01]  /*128b0*/  LDL.64 R222, [R1+0x78] ;  /* 0x0000780001de7983 */ /* 0x000ee20000100a00 */
[----:B------:R-:W-:Y:S01]  /*128c0*/  UIADD3 UR19, UR19, -0x4, URZ ;  /* 0xfffffffc13137890 */ /* 0x000fe2000fffe03f */
[----:B-1----:R-:W1:Y:S01]  /*128d0*/  @!P2 LDC.64 R4, c[0x0][0x218] ;  /* 0x00008600ff04ab82 */ /* 0x002e620000000a00 */
        /* <DEDUP_REMOVED lines=81> */
.L_x_806:
[----:B------:R-:W-:Y:S05]  /*12df0*/  BSYNC B0 ;  /* 0x0000000000007941 */ /* 0x000fea0003800000 */
.L_x_805:
[----:B------:R-:W0:Y:S02]  /*12e00*/  LDGDEPBAR ;  /* 0x00000000000079af */ /* 0x000e240000000000 */
.L_x_804:
[----:B------:R-:W-:Y:S01]  /*12e10*/  STL [R1+0xc8], R240 ;  /* 0x0000c8f001007387 */ /* 0x000fe20000100800 */
[----:B------:R-:W-:-:S03]  /*12e20*/  IMAD.U32 R0, RZ, RZ, UR12 ;  /* 0x0000000cff007e24 */ /* 0x000fc6000f8e00ff */
[----:B------:R-:W-:Y:S04]  /*12e30*/  STL [R1+0xc4], R239 ;  /* 0x0000c4ef01007387 */ /* 0x000fe80000100800 */
[----:B------:R-:W-:Y:S04]  /*12e40*/  STL [R1+0xc0], R238 ;  /* 0x0000c0ee01007387 */ /* 0x000fe80000100800 */
[----:B------:R-:W-:Y:S04]  /*12e50*/  STL [R1+0xbc], R237 ;  /* 0x0000bced01007387 */ /* 0x000fe80000100800 */
[----:B------:R-:W-:Y:S04]  /*12e60*/  STL [R1+0xb8], R236 ;  /* 0x0000b8ec01007387 */ /* 0x000fe80000100800 */
[----:B------:R3:W-:Y:S04]  /*12e70*/  STL [R1+0xb4], R235 ;  /* 0x0000b4eb01007387 */ /* 0x0007e80000100800 */
[----:B------:R-:W-:Y:S04]  /*12e80*/  STL [R1+0xb0], R234 ;  /* 0x0000b0ea01007387 */ /* 0x000fe80000100800 */
[----:B------:R-:W-:Y:S04]  /*12e90*/  STL [R1+0xac], R233 ;  /* 0x0000ace901007387 */ /* 0x000fe80000100800 */
[----:B------:R-:W-:Y:S04]  /*12ea0*/  STL [R1+0xa8], R232 ;  /* 0x0000a8e801007387 */ /* 0x000fe80000100800 */
[----:B------:R4:W-:Y:S04]  /*12eb0*/  STL [R1+0xa4], R231 ;  /* 0x0000a4e701007387 */ /* 0x0009e80000100800 */
[----:B------:R4:W-:Y:S04]  /*12ec0*/  STL [R1+0xa0], R230 ;  /* 0x0000a0e601007387 */ /* 0x0009e80000100800 */
[----:B------:R4:W-:Y:S04]  /*12ed0*/  STL [R1+0x9c], R229 ;  /* 0x00009ce501007387 */ /* 0x0009e80000100800 */
[----:B------:R4:W-:Y:S04]  /*12ee0*/  STL [R1+0x98], R224 ;  /* 0x000098e001007387 */ /* 0x0009e80000100800 */
[----:B------:R-:W4:Y:S04]  /*12ef0*/  LDL.LU R223, [R1+0x3c] ;  /* 0x00003c0001df7983 */ /* 0x000f280000300800 */
[----:B------:R-:W4:Y:S04]  /*12f00*/  LDL.LU R222, [R1+0x30] ;  /* 0x0000300001de7983 */ /* 0x000f280000300800 */
[----:B------:R-:W4:Y:S04]  /*12f10*/  LDL.LU R221, [R1+0x2c] ;  /* 0x00002c0001dd7983 */ /* 0x000f280000300800 */
[----:B------:R-:W4:Y:S01]  /*12f20*/  LDL.LU R220, [R1+0x28] ;  /* 0x0000280001dc7983 */ /* 0x000f220000300800 */
[----:B--2---:R-:W2:Y:S02]  /*12f30*/  S2R R2, SR_TID.X ;  /* 0x0000000000027919 */ /* 0x004ea40000002100 */
[----:B--2---:R-:W-:-:S05]  /*12f40*/  IMAD.SHL.U32 R2, R2, 0x2, RZ ;  /* 0x0000000202027824 */ /* 0x004fca00078e00ff */
[----:B------:R-:W-:-:S04]  /*12f50*/  LOP3.LUT R2, R2, 0x6, RZ, 0xc0, !PT ;  /* 0x0000000602027812 */ /* 0x000fc800078ec0ff */
[----:B------:R-:W-:-:S04]  /*12f60*/  LEA R0, R0, R2, 0x6 ;  /* 0x0000000200007211 */ /* 0x000fc800078e30ff */
[C---:B------:R-:W-:Y:S01]  /*12f70*/  ISETP.GE.AND P0, PT, R0.reuse, R251, PT ;  /* 0x000000fb0000720c */ /* 0x040fe20003f06270 */
[C---:B------:R-:W-:Y:S01]  /*12f80*/  VIADD R2, R0.reuse, 0x1 ;  /* 0x0000000100027836 */ /* 0x040fe20000000000 */
[CC--:B------:R-:W-:Y:S02]  /*12f90*/  ISETP.GE.AND P5, PT, R0.reuse, R250.reuse, PT ;  /* 0x000000fa0000720c */ /* 0x0c0fe40003fa6270 */
[----:B------:R-:W-:Y:S02]  /*12fa0*/  ISETP.LT.OR P0, PT, R0, R247, P0 ;  /* 0x000000f70000720c */ /* 0x000fe40000701670 */
[C---:B------:R-:W-:Y:S02]  /*12fb0*/  ISETP.GE.AND P6, PT, R2.reuse, R251, PT ;  /* 0x000000fb0200720c */ /* 0x040fe40003fc6270 */
[C---:B------:R-:W-:Y:S02]  /*12fc0*/  ISETP.GE.AND P4, PT, R2.reuse, R250, PT ;  /* 0x000000fa0200720c */ /* 0x040fe40003f86270 */
[----:B------:R-:W-:-:S02]  /*12fd0*/  ISETP.GE.AND P1, PT, R2, R249, PT ;  /* 0x000000f90200720c */ /* 0x000fc40003f26270 */
[-C--:B------:R-:W-:Y:S02]  /*12fe0*/  ISETP.GE.AND P2, PT, R2, R248.reuse, PT ;  /* 0x000000f80200720c */ /* 0x080fe40003f46270 */
[----:B-1----:R-:W-:Y:S02]  /*12ff0*/  FSEL R3, R142, -INF , !P0 ;  /* 0xff8000008e037808 */ /* 0x002fe40004000000 */
[C---:B------:R-:W-:Y:S02]  /*13000*/  ISETP.GE.AND P3, PT, R0.reuse, R249, PT ;  /* 0x000000f90000720c */ /* 0x040fe40003f66270 */
[----:B------:R-:W-:Y:S02]  /*13010*/  ISETP.GE.AND P0, PT, R0, R248, PT ;  /* 0x000000f80000720c */ /* 0x000fe40003f06270 */
[C---:B------:R-:W-:Y:S02]  /*13020*/  ISETP.LT.OR P6, PT, R2.reuse, R247, P6 ;  /* 0x000000f70200720c */ /* 0x040fe400037c1670 */
[----:B------:R-:W-:-:S02]  /*13030*/  ISETP.LT.OR P4, PT, R2, R246, P4 ;  /* 0x000000f60200720c */ /* 0x000fc40002781670 */
[CC--:B------:R-:W-:Y:S02]  /*13040*/  ISETP.LT.OR P1, PT, R2.reuse, R245.reuse, P1 ;  /* 0x000000f50200720c */ /* 0x0c0fe40000f21670 */
[----:B------:R-:W-:Y:S01]  /*13050*/  ISETP.LT.OR P2, PT, R2, R244, P2 ;  /* 0x000000f40200720c */ /* 0x000fe20001741670 */
[C---:B------:R-:W-:Y:S01]  /*13060*/  VIADD R2, R0.reuse, 0x8 ;  /* 0x0000000800027836 */ /* 0x040fe20000000000 */
[C---:B------:R-:W-:Y:S02]  /*13070*/  ISETP.LT.OR P5, PT, R0.reuse, R246, P5 ;  /* 0x000000f60000720c */ /* 0x040fe40002fa1670 */
[C---:B------:R-:W-:Y:S02]  /*13080*/  ISETP.LT.OR P3, PT, R0.reuse, R245, P3 ;  /* 0x000000f50000720c */ /* 0x040fe40001f61670 */
        /* <DEDUP_REMOVED lines=12> */
[----:B------:R-:W-:Y:S02]  /*13150*/  ISETP.LT.OR P6, PT, R2, R244, P6 ;  /* 0x000000f40200720c */ /* 0x000fe400037c1670 */
[----:B------:R-:W-:-:S02]  /*13160*/  IADD3 R2, R0, 0x9, RZ ;  /* 0x0000000900027810 */ /* 0x000fc40007ffe0ff */
        /* <DEDUP_REMOVED lines=93> */
[----:B---3--:R-:W-:Y:S02]  /*13740*/  FSEL R235, R40, -INF , !P2 ;  /* 0xff80000028eb7808 */ /* 0x008fe40005000000 */
        /* <DEDUP_REMOVED lines=12> */
[----:B----4-:R-:W-:Y:S02]  /*13810*/  FSEL R231, R39, -INF , !P6 ;  /* 0xff80000027e77808 */ /* 0x010fe40007000000 */
        /* <DEDUP_REMOVED lines=12> */
[----:B------:R-:W-:Y:S01]  /*138e0*/  FSEL R239, R32, -INF , !P5 ;  /* 0xff80000020ef7808 */ /* 0x000fe20006800000 */
[----:B------:R-:W-:Y:S01]  /*138f0*/  IMAD.MOV.U32 R34, RZ, RZ, R36 ;  /* 0x000000ffff227224 */ /* 0x000fe200078e0024 */
        /* <DEDUP_REMOVED lines=25> */
[C---:B------:R-:W-:Y:S02]  /*13a90*/  ISETP.GE.AND P5, PT, R2.reuse, R251, PT ;  /* 0x000000fb0200720c */ /* 0x040fe40003fa6270 */
[----:B------:R-:W-:Y:S01]  /*13aa0*/  ISETP.GE.AND P0, PT, R2, R250, PT ;  /* 0x000000fa0200720c */ /* 0x000fe20003f06270 */
[----:B------:R-:W-:Y:S01]  /*13ab0*/  VIADD R0, R0, 0x39 ;  /* 0x0000003900007836 */ /* 0x000fe20000000000 */
[C---:B------:R-:W-:Y:S02]  /*13ac0*/  ISETP.LT.OR P5, PT, R2.reuse, R247, P5 ;  /* 0x000000f70200720c */ /* 0x040fe40002fa1670 */
[----:B------:R-:W-:Y:S02]  /*13ad0*/  ISETP.LT.OR P0, PT, R2, R246, P0 ;  /* 0x000000f60200720c */ /* 0x000fe40000701670 */
[----:B------:R-:W-:-:S02]  /*13ae0*/  FSEL R230, R27, -INF , !P6 ;  /* 0xff8000001be67808 */ /* 0x000fc40007000000 */
[----:B------:R-:W-:Y:S02]  /*13af0*/  FSEL R65, R25, -INF , !P1 ;  /* 0xff80000019417808 */ /* 0x000fe40004800000 */
[----:B------:R-:W-:Y:S02]  /*13b00*/  FSEL R233, R24, -INF , !P5 ;  /* 0xff80000018e97808 */ /* 0x000fe40006800000 */
[----:B------:R-:W-:Y:S02]  /*13b10*/  FSEL R229, R22, -INF , !P0 ;  /* 0xff80000016e57808 */ /* 0x000fe40004000000 */
[C---:B------:R-:W-:Y:S02]  /*13b20*/  ISETP.GE.AND P6, PT, R2.reuse, R249, PT ;  /* 0x000000f90200720c */ /* 0x040fe40003fc6270 */
[----:B------:R-:W-:Y:S02]  /*13b30*/  ISETP.GE.AND P1, PT, R2, R248, PT ;  /* 0x000000f80200720c */ /* 0x000fe40003f26270 */
[----:B------:R-:W-:-:S02]  /*13b40*/  ISETP.GE.AND P5, PT, R0, R251, PT ;  /* 0x000000fb0000720c */ /* 0x000fc40003fa6270 */
[----:B------:R-:W-:Y:S02]  /*13b50*/  ISETP.GE.AND P0, PT, R0, R250, PT ;  /* 0x000000fa0000720c */ /* 0x000fe40003f06270 */
[C---:B------:R-:W-:Y:S02]  /*13b60*/  ISETP.LT.OR P6, PT, R2.reuse, R245, P6 ;  /* 0x000000f50200720c */ /* 0x040fe400037c1670 */
[----:B------:R-:W-:Y:S02]  /*13b70*/  ISETP.LT.OR P1, PT, R2, R244, P1 ;  /* 0x000000f40200720c */ /* 0x000fe40000f21670 */
[C---:B------:R-:W-:Y:S02]  /*13b80*/  ISETP.LT.OR P5, PT, R0.reuse, R247, P5 ;  /* 0x000000f70000720c */ /* 0x040fe40002fa1670 */
[----:B------:R-:W-:Y:S02]  /*13b90*/  ISETP.LT.OR P0, PT, R0, R246, P0 ;  /* 0x000000f60000720c */ /* 0x000fe40000701670 */
[----:B------:R-:W-:-:S02]  /*13ba0*/  FMNMX.FTZ R2, R223, R3, !PT ;  /* 0x00000003df027209 */ /* 0x000fc40007810000 */
[----:B------:R-:W-:Y:S02]  /*13bb0*/  FSEL R58, R23, -INF , !P5 ;  /* 0xff800000173a7808 */ /* 0x000fe40006800000 */
[----:B------:R-:W-:Y:S02]  /*13bc0*/  FSEL R224, R12, -INF , !P0 ;  /* 0xff8000000ce07808 */ /* 0x000fe40004000000 */
[C---:B------:R-:W-:Y:S02]  /*13bd0*/  ISETP.GE.AND P5, PT, R0.reuse, R249, PT ;  /* 0x000000f90000720c */ /* 0x040fe40003fa6270 */
[C---:B------:R-:W-:Y:S02]  /*13be0*/  ISETP.GE.AND P0, PT, R0.reuse, R248, PT ;  /* 0x000000f80000720c */ /* 0x040fe40003f06270 */
[----:B------:R-:W-:Y:S02]  /*13bf0*/  FMNMX.FTZ R2, R7, R2, !PT ;  /* 0x0000000207027209 */ /* 0x000fe40007810000 */
[----:B------:R-:W-:-:S02]  /*13c00*/  ISETP.LT.OR P5, PT, R0, R245, P5 ;  /* 0x000000f50000720c */ /* 0x000fc40002fa1670 */
[----:B------:R-:W-:Y:S02]  /*13c10*/  ISETP.LT.OR P0, PT, R0, R244, P0 ;  /* 0x000000f40000720c */ /* 0x000fe40000701670 */
        /* <DEDUP_REMOVED lines=22> */
[----:B------:R-:W-:-:S02]  /*13d80*/  MOV R28, R8 ;  /* 0x00000008001c7202 */ /* 0x000fc40000000f00 */
        /* <DEDUP_REMOVED lines=32> */
[----:B--2---:R-:W-:Y:S02]  /*13f90*/  FMNMX.FTZ R135, R135, R12, !PT ;  /* 0x0000000c87877209 */ /* 0x004fe40007810000 */
[----:B------:R-:W-:Y:S02]  /*13fa0*/  FMNMX.FTZ R0, R235, R0, !PT ;  /* 0x00000000eb007209 */ /* 0x000fe40007810000 */
[----:B------:R-:W-:Y:S02]  /*13fb0*/  FSEL R39, R51, -INF , !P6 ;  /* 0xff80000033277808 */ /* 0x000fe40007000000 */
[----:B------:R-:W-:Y:S01]  /*13fc0*/  FMNMX.FTZ R2, R65, R2, !PT ;  /* 0x0000000241027209 */ /* 0x000fe20007810000 */
[----:B------:R-:W1:Y:S01]  /*13fd0*/  SHFL.BFLY PT, R12, R135, 0x1, 0x1f ;  /* 0x0c201f00870c7f89 */ /* 0x000e6200000e0000 */
[----:B------:R-:W-:Y:S02]  /*13fe0*/  FMNMX.FTZ R0, R231, R0, !PT ;  /* 0x00000000e7007209 */ /* 0x000fe40007810000 */
[----:B------:R-:W-:-:S02]  /*13ff0*/  FSEL R240, R31, -INF , !P5 ;  /* 0xff8000001ff07808 */ /* 0x000fc40006800000 */
[----:B------:R-:W-:Y:S02]  /*14000*/  FMNMX.FTZ R2, R39, R2, !PT ;  /* 0x0000000227027209 */ /* 0x000fe40007810000 */
[----:B------:R-:W-:Y:S02]  /*14010*/  FMNMX.FTZ R8, R239, R0, !PT ;  /* 0x00000000ef087209 */ /* 0x000fe40007810000 */
[----:B------:R-:W-:Y:S02]  /*14020*/  FSEL R232, R138, -INF , !P4 ;  /* 0xff8000008ae87808 */ /* 0x000fe40006000000 */
[----:B------:R-:W-:Y:S02]  /*14030*/  FMNMX.FTZ R0, R240, R2, !PT ;  /* 0x00000002f0007209 */ /* 0x000fe40007810000 */
[----:B------:R-:W-:Y:S02]  /*14040*/  FMNMX.FTZ R2, R232, R8, !PT ;  /* 0x00000008e8027209 */ /* 0x000fe40007810000 */
[----:B------:R-:W-:Y:S01]  /*14050*/  FSEL R64, R64, -INF , !P3 ;  /* 0xff80000040407808 */ /* 0x000fe20005800000 */
[----:B------:R-:W2:Y:S01]  /*14060*/  SHFL.BFLY PT, R8, R0, 0x2, 0x1f ;  /* 0x0c401f0000087f89 */ /* 0x000ea200000e0000 */
[----:B------:R-:W-:-:S02]  /*14070*/  FSEL R29, R63, -INF , !P2 ;  /* 0xff8000003f1d7808 */ /* 0x000fc40005000000 */
[----:B------:R-:W-:Y:S02]  /*14080*/  FMNMX.FTZ R2, R64, R2, !PT ;  /* 0x0000000240027209 */ /* 0x000fe40007810000 */
[----:B------:R-:W-:Y:S02]  /*14090*/  FSEL R52, R18, -INF , !P1 ;  /* 0xff80000012347808 */ /* 0x000fe40004800000 */
[----:B------:R-:W3:Y:S01]  /*140a0*/  SHFL.BFLY PT, R18, R134, 0x1, 0x1f ;  /* 0x0c201f0086127f89 */ /* 0x000ee200000e0000 */
[----:B------:R-:W-:Y:S02]  /*140b0*/  FMNMX.FTZ R2, R29, R2, !PT ;  /* 0x000000021d027209 */ /* 0x000fe40007810000 */
[----:B------:R-:W-:Y:S02]  /*140c0*/  FSEL R44, R56, -INF , !P0 ;  /* 0xff800000382c7808 */ /* 0x000fe40004000000 */
[----:B------:R-:W-:Y:S02]  /*140d0*/  FMNMX.FTZ R2, R52, R2, !PT ;  /* 0x0000000234027209 */ /* 0x000fe40007810000 */
[----:B-1----:R-:W-:-:S02]  /*140e0*/  FMNMX.FTZ R135, R135, R12, !PT ;  /* 0x0000000c87877209 */ /* 0x002fc40007810000 */
[----:B------:R-:W-:Y:S02]  /*140f0*/  FMNMX.FTZ R132, R44, R2, !PT ;  /* 0x000000022c847209 */ /* 0x000fe40007810000 */
[C---:B------:R-:W-:Y:S01]  /*14100*/  FSETP.NEU.FTZ.AND P1, PT, R135.reuse, -INF , PT ;  /* 0xff8000008700780b */ /* 0x040fe20003f3d000 */
[----:B------:R-:W-:Y:S02]  /*14110*/  FMUL.FTZ R12, R135, UR10 ;  /* 0x0000000a870c7c20 */ /* 0x000fe40008410000 */
[----:B------:R-:W1:Y:S03]  /*14120*/  SHFL.BFLY PT, R2, R132, 0x2, 0x1f ;  /* 0x0c401f0084027f89 */ /* 0x000e6600000e0000 */
[----:B------:R-:W-:Y:S02]  /*14130*/  FSEL R12, R12, RZ, P1 ;  /* 0x000000ff0c0c7208 */ /* 0x000fe40000800000 */
[----:B--2---:R-:W-:-:S03]  /*14140*/  FMNMX.FTZ R0, R0, R8, !PT ;  /* 0x0000000800007209 */ /* 0x004fc60007810000 */
[----:B------:R-:W-:Y:S02]  /*14150*/  FFMA.FTZ R3, R3, UR10, -R12 ;  /* 0x0000000a03037c23 */ /* 0x000fe4000801080c */
[----:B------:R-:W2:Y:S01]  /*14160*/  SHFL.BFLY PT, R133, R0, 0x1, 0x1f ;  /* 0x0c201f0000857f89 */ /* 0x000ea200000e0000 */
[----:B---3--:R-:W-:Y:S01]  /*14170*/  FMNMX.FTZ R134, R134, R18, !PT ;  /* 0x0000001286867209 */ /* 0x008fe20007810000 */
[----:B------:R3:W-:Y:S03]  /*14180*/  MUFU.EX2 R25, R3 ;  /* 0x0000000300197308 */ /* 0x0007e60000000800 */
[C---:B------:R-:W-:Y:S01]  /*14190*/  FSETP.NEU.FTZ.AND P3, PT, R134.reuse, -INF , PT ;  /* 0xff8000008600780b */ /* 0x040fe20003f7d000 */
[----:B---3--:R-:W-:-:S05]  /*141a0*/  FMUL.FTZ R3, R134, UR10 ;  /* 0x0000000a86037c20 */ /* 0x008fca0008410000 */
[----:B------:R-:W-:Y:S02]  /*141b0*/  FSEL R3, R3, RZ, P3 ;  /* 0x000000ff03037208 */ /* 0x000fe40001800000 */
[----:B-1----:R-:W-:-:S03]  /*141c0*/  FMNMX.FTZ R132, R132, R2, !PT ;  /* 0x0000000284847209 */ /* 0x002fc60007810000 */
[----:B------:R-:W-:-:S04]  /*141d0*/  FFMA.FTZ R4, R4, UR10, -R3 ;  /* 0x0000000a04047c23 */ /* 0x000fc80008010803 */
[----:B------:R1:W-:Y:S01]  /*141e0*/  MUFU.EX2 R23, R4 ;  /* 0x0000000400177308 */ /* 0x0003e20000000800 */
[----:B--2---:R-:W-:Y:S01]  /*141f0*/  FMNMX.FTZ R133, R0, R133, !PT ;  /* 0x0000008500857209 */ /* 0x004fe20007810000 */
[----:B------:R-:W-:-:S03]  /*14200*/  FFMA.FTZ R0, R9, UR10, -R3 ;  /* 0x0000000a09007c23 */ /* 0x000fc60008010803 */
[C---:B------:R-:W-:Y:S01]  /*14210*/  FSETP.NEU.FTZ.AND P2, PT, R133.reuse, -INF , PT ;  /* 0xff8000008500780b */ /* 0x040fe20003f5d000 */
[----:B------:R-:W-:Y:S02]  /*14220*/  FMUL.FTZ R2, R133, UR10 ;  /* 0x0000000a85027c20 */ /* 0x000fe40008410000 */
[----:B------:R2:W-:Y:S01]  /*14230*/  MUFU.EX2 R40, R0 ;  /* 0x0000000000287308 */ /* 0x0005e20000000800 */
[----:B-1----:R-:W1:Y:S02]  /*14240*/  SHFL.BFLY PT, R4, R132, 0x1, 0x1f ;  /* 0x0c201f0084047f89 */ /* 0x002e6400000e0000 */
[----:B------:R-:W-:Y:S01]  /*14250*/  FSEL R2, R2, RZ, P2 ;  /* 0x000000ff02027208 */ /* 0x000fe20001000000 */
[----:B--2---:R-:W-:-:S04]  /*14260*/  FFMA.FTZ R0, R10, UR10, -R3 ;  /* 0x0000000a0a007c23 */ /* 0x004fc80008010803 */
[----:B------:R2:W-:Y:S02]  /*14270*/  MUFU.EX2 R238, R0 ;  /* 0x0000000000ee7308 */ /* 0x0005e40000000800 */
[----:B--2---:R-:W-:-:S06]  /*14280*/  FFMA.FTZ R0, R13, UR10, -R3 ;  /* 0x0000000a0d007c23 */ /* 0x004fcc0008010803 */
[----:B------:R2:W-:Y:S01]  /*14290*/  MUFU.EX2 R237, R0 ;  /* 0x0000000000ed7308 */ /* 0x0005e20000000800 */
[----:B-1----:R-:W-:Y:S01]  /*142a0*/  FMNMX.FTZ R132, R132, R4, !PT ;  /* 0x0000000484847209 */ /* 0x002fe20007810000 */
[----:B------:R-:W-:-:S03]  /*142b0*/  FFMA.FTZ R4, R15, UR10, -R2 ;  /* 0x0000000a0f047c23 */ /* 0x000fc60008010802 */
[----:B------:R-:W-:Y:S01]  /*142c0*/  FSETP.NEU.FTZ.AND P0, PT, R132, -INF , PT ;  /* 0xff8000008400780b */ /* 0x000fe20003f1d000 */
[----:B--2---:R-:W-:-:S04]  /*142d0*/  FFMA.FTZ R0, R11, UR10, -R2 ;  /* 0x0000000a0b007c23 */ /* 0x004fc80008010802 */
        /* <DEDUP_REMOVED lines=8> */
[----:B--2---:R-:W-:Y:S01]  /*14360*/  FFMA.FTZ R4, R14, UR10, -R0 ;  /* 0x0000000a0e047c23 */ /* 0x004fe20008010800 */
[----:B------:R-:W-:-:S03]  /*14370*/  FFMA.FTZ R5, R5, UR10, -R12 ;  /* 0x0000000a05057c23 */ /* 0x000fc6000801080c */
[----:B------:R1:W-:Y:S08]  /*14380*/  MUFU.EX2 R45, R4 ;  /* 0x00000004002d7308 */ /* 0x0003f00000000800 */
[----:B------:R2:W-:Y:S01]  /*14390*/  MUFU.EX2 R67, R5 ;  /* 0x0000000500437308 */ /* 0x0005e20000000800 */
[----:B-1----:R-:W-:Y:S02]  /*143a0*/  FFMA.FTZ R4, R19, UR10, -R0 ;  /* 0x0000000a13047c23 */ /* 0x002fe40008010800 */
[----:B------:R-:W1:Y:S05]  /*143b0*/  LDSM.16.MT88.4 R16, [R225+0xc000] ;  /* 0x00c00000e110783b */ /* 0x000e6a0000004200 */
[----:B------:R3:W-:Y:S01]  /*143c0*/  MUFU.EX2 R57, R4 ;  /* 0x0000000400397308 */ /* 0x0007e20000000800 */
[----:B--2---:R-:W-:-:S05]  /*143d0*/  FSEL R5, R135, RZ, P1 ;  /* 0x000000ff87057208 */ /* 0x004fca0000800000 */
[----:B------:R-:W-:Y:S01]  /*143e0*/  FADD.FTZ R5, R223, -R5 ;  /* 0x80000005df057221 */ /* 0x000fe20000010000 */
[----:B---3--:R-:W-:-:S04]  /*143f0*/  FFMA.FTZ R4, R20, UR10, -R0 ;  /* 0x0000000a14047c23 */ /* 0x008fc80008010800 */
        /* <DEDUP_REMOVED lines=11> */
[----:B------:R-:W-:Y:S01]  /*144b0*/  FFMA.FTZ R6, R6, UR10, -R12 ;  /* 0x0000000a06067c23 */ /* 0x000fe2000801080c */
[----:B------:R-:W-:Y:S01]  /*144c0*/  FMUL.FTZ R5, R5, UR10 ;  /* 0x0000000a05057c20 */ /* 0x000fe20008410000 */
[----:B------:R2:W-:Y:S08]  /*144d0*/  MUFU.EX2 R24, R4 ;  /* 0x0000000400187308 */ /* 0x0005f00000000800 */
[----:B------:R-:W-:Y:S01]  /*144e0*/  MUFU.EX2 R37, R7 ;  /* 0x0000000700257308 */ /* 0x000fe20000000800 */
[----:B--2---:R-:W-:-:S07]  /*144f0*/  FFMA.FTZ R4, R21, UR10, -R0 ;  /* 0x0000000a15047c23 */ /* 0x004fce0008010800 */
[----:B------:R-:W-:Y:S08]  /*14500*/  MUFU.EX2 R32, R6 ;  /* 0x0000000600207308 */ /* 0x000ff00000000800 */
[----:B------:R-:W2:Y:S08]  /*14510*/  MUFU.EX2 R15, R15 ;  /* 0x0000000f000f7308 */ /* 0x000eb00000000800 */
[----:B------:R-:W3:Y:S08]  /*14520*/  MUFU.EX2 R14, R14 ;  /* 0x0000000e000e7308 */ /* 0x000ef00000000800 */
[----:B------:R-:W4:Y:S08]  /*14530*/  MUFU.EX2 R13, R5 ;  /* 0x00000005000d7308 */ /* 0x000f300000000800 */
[----:B------:R1:W1:Y:S01]  /*14540*/  MUFU.EX2 R236, R4 ;  /* 0x0000000400ec7308 */ /* 0x0002620000000800 */
[-C--:B--2---:R-:W-:Y:S01]  /*14550*/  FMUL.FTZ R172, R172, R15.reuse ;  /* 0x0000000facac7220 */ /* 0x084fe20000410000 */
[----:B------:R-:W-:Y:S01]  /*14560*/  FMUL.FTZ R173, R173, R15 ;  /* 0x0000000fadad7220 */ /* 0x000fe20000410000 */
[-C--:B---3--:R-:W-:Y:S01]  /*14570*/  FMUL.FTZ R174, R174, R14.reuse ;  /* 0x0000000eaeae7220 */ /* 0x088fe20000410000 */
[----:B------:R-:W-:Y:S01]  /*14580*/  FMUL.FTZ R175, R175, R14 ;  /* 0x0000000eafaf7220 */ /* 0x000fe20000410000 */
[----:B------:R-:W-:Y:S01]  /*14590*/  F2FP.BF16.F32.PACK_AB R8, R37, R25 ;  /* 0x000000192508723e */ /* 0x000fe200000010ff */
[-C--:B------:R-:W-:Y:S01]  /*145a0*/  FMUL.FTZ R206, R206, R24.reuse ;  /* 0x00000018cece7220 */ /* 0x080fe20000410000 */
[----:B------:R-:W-:Y:S01]  /*145b0*/  F2FP.BF16.F32.PACK_AB R9, R40, R23 ;  /* 0x000000172809723e */ /* 0x000fe200000010ff */
[----:B------:R-:W-:Y:S01]  /*145c0*/  FMUL.FTZ R207, R207, R24 ;  /* 0x00000018cfcf7220 */ /* 0x000fe20000410000 */
[----:B------:R-:W-:Y:S01]  /*145d0*/  F2FP.BF16.F32.PACK_AB R10, R67, R32 ;  /* 0x00000020430a723e */ /* 0x000fe200000010ff */
[-C--:B----4-:R-:W-:Y:S01]  /*145e0*/  FMUL.FTZ R204, R204, R13.reuse ;  /* 0x0000000dcccc7220 */ /* 0x090fe20000410000 */
[----:B------:R-:W-:Y:S01]  /*145f0*/  F2FP.BF16.F32.PACK_AB R11, R237, R238 ;  /* 0x000000eeed0b723e */ /* 0x000fe200000010ff */
[----:B------:R-:W-:Y:S01]  /*14600*/  FMUL.FTZ R205, R205, R13 ;  /* 0x0000000dcdcd7220 */ /* 0x000fe20000410000 */
[----:B------:R-:W-:Y:S01]  /*14610*/  F2FP.BF16.F32.PACK_AB R6, R66, R50 ;  /* 0x000000324206723e */ /* 0x000fe200000010ff */
[----:B------:R-:W-:Y:S01]  /*14620*/  FMUL.FTZ R168, R168, R15 ;  /* 0x0000000fa8a87220 */ /* 0x000fe20000410000 */
[----:B------:R-:W-:Y:S01]  /*14630*/  F2FP.BF16.F32.PACK_AB R5, R57, R45 ;  /* 0x0000002d3905723e */ /* 0x000fe200000010ff */
[----:B------:R-:W-:Y:S01]  /*14640*/  FMUL.FTZ R169, R169, R15 ;  /* 0x0000000fa9a97220 */ /* 0x000fe20000410000 */
[----:B-1----:R-:W-:Y:S01]  /*14650*/  F2FP.BF16.F32.PACK_AB R4, R51, R22 ;  /* 0x000000163304723e */ /* 0x002fe200000010ff */
[-C--:B------:R-:W-:Y:S01]  /*14660*/  FMUL.FTZ R170, R170, R14.reuse ;  /* 0x0000000eaaaa7220 */ /* 0x080fe20000410000 */
        /* <DEDUP_REMOVED lines=103> */
[----:B------:R-:W-:Y:S01]  /*14ce0*/  IMAD.MOV.U32 R21, RZ, RZ, R39 ;  /* 0x000000ffff157224 */ /* 0x000fe200078e0027 */
[----:B------:R-:W-:Y:S01]  /*14cf0*/  MOV R73, R38 ;  /* 0x0000002600497202 */ /* 0x000fe20000000f00 */
[----:B------:R-:W-:-:S02]  /*14d00*/  IMAD.MOV.U32 R83, RZ, RZ, R37 ;  /* 0x000000ffff537224 */ /* 0x000fc400078e0025 */
[----:B------:R-:W-:Y:S02]  /*14d10*/  IMAD.MOV.U32 R82, RZ, RZ, R36 ;  /* 0x000000ffff527224 */ /* 0x000fe400078e0024 */
[----:B------:R-:W-:Y:S01]  /*14d20*/  IMAD.MOV.U32 R75, RZ, RZ, R27 ;  /* 0x000000ffff4b7224 */ /* 0x000fe200078e001b */
[----:B-1----:R-:W-:Y:S01]  /*14d30*/  HMMA.16816.F32.BF16 R36, R4, R16, R88 ;  /* 0x000000100424723c */ /* 0x002fe20000041858 */
[----:B------:R-:W2:Y:S04]  /*14d40*/  LDL.LU R90, [R1+0x34] ;  /* 0x00003400015a7983 */ /* 0x000ea80000300800 */
[----:B------:R-:W3:Y:S01]  /*14d50*/  LDL.LU R27, [R1+0x38] ;  /* 0x00003800011b7983 */ /* 0x000ee20000300800 */
[----:B------:R-:W-:-:S03]  /*14d60*/  IMAD.MOV.U32 R77, RZ, RZ, R26 ;  /* 0x000000ffff4d7224 */ /* 0x000fc600078e001a */
[----:B------:R-:W4:Y:S01]  /*14d70*/  LDL.LU R26, [R1+0x40] ;  /* 0x00004000011a7983 */ /* 0x000f220000300800 */
        /* <DEDUP_REMOVED lines=14> */
[----:B------:R-:W-:Y:S01]  /*14e60*/  HMMA.16816.F32.BF16 R40, R8, R16, R84 ;  /* 0x000000100828723c */ /* 0x000fe20000041854 */
[----:B------:R-:W-:Y:S01]  /*14e70*/  IMAD.MOV.U32 R74, RZ, RZ, R31 ;  /* 0x000000ffff4a7224 */ /* 0x000fe200078e001f */
[----:B------:R-:W-:Y:S01]  /*14e80*/  MOV R70, R33 ;  /* 0x0000002100467202 */ /* 0x000fe20000000f00 */
[----:B------:R-:W-:-:S02]  /*14e90*/  IMAD.MOV.U32 R80, RZ, RZ, R34 ;  /* 0x000000ffff507224 */ /* 0x000fc400078e0022 */
[----:B------:R-:W-:Y:S02]  /*14ea0*/  IMAD.MOV.U32 R20, RZ, RZ, R30 ;  /* 0x000000ffff147224 */ /* 0x000fe400078e001e */
[----:B------:R-:W-:Y:S01]  /*14eb0*/  IMAD.MOV.U32 R84, RZ, RZ, R29 ;  /* 0x000000ffff547224 */ /* 0x000fe200078e001d */
[----:B------:R-:W-:Y:S01]  /*14ec0*/  MOV R86, R35 ;  /* 0x0000002300567202 */ /* 0x000fe20000000f00 */
[----:B------:R-:W-:Y:S02]  /*14ed0*/  IMAD.MOV.U32 R85, RZ, RZ, R28 ;  /* 0x000000ffff557224 */ /* 0x000fe400078e001c */
[----:B------:R-:W-:Y:S01]  /*14ee0*/  IMAD.MOV.U32 R87, RZ, RZ, R32 ;  /* 0x000000ffff577224 */ /* 0x000fe200078e0020 */
        /* <DEDUP_REMOVED lines=40> */
[C---:B-1----:R-:W-:Y:S06]  /*15170*/  HMMA.16816.F32.BF16 R120, R4.reuse, R16, R120 ;  /* 0x000000100478723c */ /* 0x042fec0000041878 */
[----:B------:R-:W-:Y:S07]  /*15180*/  HMMA.16816.F32.BF16 R124, R4, R18, R124 ;  /* 0x00000012047c723c */ /* 0x000fee000004187c */
[----:B------:R-:W-:-:S04]  /*15190*/  FFMA.FTZ R4, R208, UR10, -R12 ;  /* 0x0000000ad0047c23 */ /* 0x000fc8000801080c */
[----:B------:R1:W-:Y:S02]  /*151a0*/  MUFU.EX2 R51, R4 ;  /* 0x0000000400337308 */ /* 0x0003e40000000800 */
[----:B-1----:R-:W-:Y:S01]  /*151b0*/  FFMA.FTZ R4, R60, UR10, -R12 ;  /* 0x0000000a3c047c23 */ /* 0x002fe2000801080c */
[----:B------:R-:W-:Y:S02]  /*151c0*/  IMAD.MOV.U32 R93, RZ, RZ, R73 ;  /* 0x000000ffff5d7224 */ /* 0x000fe400078e0049 */
[----:B------:R-:W-:Y:S02]  /*151d0*/  IMAD.MOV.U32 R73, RZ, RZ, R75 ;  /* 0x000000ffff497224 */ /* 0x000fe400078e004b */
[----:B------:R-:W-:Y:S02]  /*151e0*/  IMAD.MOV.U32 R75, RZ, RZ, R50 ;  /* 0x000000ffff4b7224 */ /* 0x000fe400078e0032 */
[----:B------:R-:W-:Y:S02]  /*151f0*/  IMAD.MOV.U32 R95, RZ, RZ, R83 ;  /* 0x000000ffff5f7224 */ /* 0x000fe400078e0053 */
[----:B------:R-:W-:-:S02]  /*15200*/  IMAD.MOV.U32 R83, RZ, RZ, R71 ;  /* 0x000000ffff537224 */ /* 0x000fc400078e0047 */
[----:B------:R-:W-:Y:S02]  /*15210*/  IMAD.MOV.U32 R71, RZ, RZ, R47 ;  /* 0x000000ffff477224 */ /* 0x000fe400078e002f */
        /* <DEDUP_REMOVED lines=9> */
[----:B------:R-:W-:-:S02]  /*152b0*/  IMAD.MOV.U32 R76, RZ, RZ, R59 ;  /* 0x000000ffff4c7224 */ /* 0x000fc400078e003b */
[----:B------:R-:W-:Y:S02]  /*152c0*/  IMAD.MOV.U32 R79, RZ, RZ, R58 ;  /* 0x000000ffff4f7224 */ /* 0x000fe400078e003a */
[C---:B------:R-:W-:Y:S06]  /*152d0*/  HMMA.16816.F32.BF16 R56, R8.reuse, R16, R116 ;  /* 0x000000100838723c */ /* 0x040fec0000041874 */
[----:B------:R-:W-:Y:S01]  /*152e0*/  HMMA.16816.F32.BF16 R128, R8, R18, R128 ;  /* 0x000000120880723c */ /* 0x000fe20000041880 */
[----:B------:R-:W1:Y:S01]  /*152f0*/  LDSM.16.MT88.4 R16, [R225+0xc800] ;  /* 0x00c80000e110783b */ /* 0x000e620000004200 */
[----:B------:R-:W-:Y:S01]  /*15300*/  MOV R98, R95 ;  /* 0x0000005f00627202 */ /* 0x000fe20000000f00 */
[----:B------:R-:W-:-:S02]  /*15310*/  IMAD.MOV.U32 R95, RZ, RZ, R89 ;  /* 0x000000ffff5f7224 */ /* 0x000fc400078e0059 */
[----:B--2---:R-:W-:Y:S01]  /*15320*/  FFMA.FTZ R25, R90, R15, R25 ;  /* 0x0000000f5a197223 */ /* 0x004fe20000010019 */
[----:B------:R-:W-:Y:S01]  /*15330*/  MOV R90, R82 ;  /* 0x00000052005a7202 */ /* 0x000fe20000000f00 */
[----:B------:R-:W-:Y:S02]  /*15340*/  IMAD.MOV.U32 R82, RZ, RZ, R72 ;  /* 0x000000ffff527224 */ /* 0x000fe400078e0048 */
[----:B------:R-:W-:Y:S01]  /*15350*/  IMAD.MOV.U32 R72, RZ, RZ, R74 ;  /* 0x000000ffff487224 */ /* 0x000fe200078e004a */
[----:B------:R-:W-:Y:S01]  /*15360*/  MOV R74, R68 ;  /* 0x00000044004a7202 */ /* 0x000fe20000000f00 */
[----:B------:R-:W-:Y:S02]  /*15370*/  IMAD.MOV.U32 R68, RZ, RZ, R52 ;  /* 0x000000ffff447224 */ /* 0x000fe400078e0034 */
[----:B------:R2:W-:Y:S01]  /*15380*/  MUFU.EX2 R52, R4 ;  /* 0x0000000400347308 */ /* 0x0005e20000000800 */
[----:B---3--:R-:W-:Y:S01]  /*15390*/  FFMA.FTZ R27, R27, R14, R23 ;  /* 0x0000000e1b1b7223 */ /* 0x008fe20000010017 */
[----:B------:R-:W-:Y:S01]  /*153a0*/  IMAD.MOV.U32 R94, RZ, RZ, R82 ;  /* 0x000000ffff5e7224 */ /* 0x000fe200078e0052 */
[----:B------:R-:W-:Y:S01]  /*153b0*/  MOV R82, R20 ;  /* 0x0000001400527202 */ /* 0x000fe20000000f00 */
[----:B--2---:R-:W-:-:S04]  /*153c0*/  FFMA.FTZ R4, R55, UR10, -R12 ;  /* 0x0000000a37047c23 */ /* 0x004fc8000801080c */
[----:B------:R2:W3:Y:S01]  /*153d0*/  MUFU.EX2 R5, R4 ;  /* 0x0000000400057308 */ /* 0x0004e20000000800 */
[----:B------:R-:W-:Y:S01]  /*153e0*/  MOV R20, R49 ;  /* 0x0000003100147202 */ /* 0x000fe20000000f00 */
[----:B--2---:R-:W-:-:S06]  /*153f0*/  FFMA.FTZ R4, R48, UR10, -R12 ;  /* 0x0000000a30047c23 */ /* 0x004fcc000801080c */
[----:B------:R2:W-:Y:S02]  /*15400*/  MUFU.EX2 R23, R4 ;  /* 0x0000000400177308 */ /* 0x0005e40000000800 */
[----:B--2---:R-:W-:-:S06]  /*15410*/  FFMA.FTZ R4, R210, UR10, -R3 ;  /* 0x0000000ad2047c23 */ /* 0x004fcc0008010803 */
[----:B------:R2:W-:Y:S01]  /*15420*/  MUFU.EX2 R49, R4 ;  /* 0x0000000400317308 */ /* 0x0005e20000000800 */
[----:B----4-:R-:W-:Y:S01]  /*15430*/  FFMA.FTZ R26, R26, R13, R22 ;  /* 0x0000000d1a1a7223 */ /* 0x010fe20000010016 */
[----:B--2---:R-:W-:-:S06]  /*15440*/  FFMA.FTZ R4, R62, UR10, -R3 ;  /* 0x0000000a3e047c23 */ /* 0x004fcc0008010803 */
[----:B------:R2:W-:Y:S02]  /*15450*/  MUFU.EX2 R50, R4 ;  /* 0x0000000400327308 */ /* 0x0005e40000000800 */
[----:B--2---:R-:W-:-:S06]  /*15460*/  FFMA.FTZ R4, R61, UR10, -R3 ;  /* 0x0000000a3d047c23 */ /* 0x004fcc0008010803 */
[----:B------:R2:W4:Y:S02]  /*15470*/  MUFU.EX2 R6, R4 ;  /* 0x0000000400067308 */ /* 0x0005240000000800 */
[----:B--2---:R-:W-:-:S06]  /*15480*/  FFMA.FTZ R4, R53, UR10, -R3 ;  /* 0x0000000a35047c23 */ /* 0x004fcc0008010803 */
[----:B------:R2:W-:Y:S01]  /*15490*/  MUFU.EX2 R13, R4 ;  /* 0x00000004000d7308 */ /* 0x0005e20000000800 */
[----:B---3--:R-:W-:Y:S01]  /*154a0*/  MOV R210, R5 ;  /* 0x0000000500d27202 */ /* 0x008fe20000000f00 */
[----:B--2---:R-:W-:-:S06]  /*154b0*/  FFMA.FTZ R4, R213, UR10, -R2 ;  /* 0x0000000ad5047c23 */ /* 0x004fcc0008010802 */
[----:B------:R2:W-:Y:S01]  /*154c0*/  MUFU.EX2 R48, R4 ;  /* 0x0000000400307308 */ /* 0x0005e20000000800 */
[----:B------:R-:W-:Y:S01]  /*154d0*/  MOV R88, R72 ;  /* 0x0000004800587202 */ /* 0x000fe20000000f00 */
[----:B--2---:R-:W-:-:S06]  /*154e0*/  FFMA.FTZ R4, R211, UR10, -R2 ;  /* 0x0000000ad3047c23 */ /* 0x004fcc0008010802 */
[----:B------:R2:W-:Y:S01]  /*154f0*/  MUFU.EX2 R47, R4 ;  /* 0x00000004002f7308 */ /* 0x0005e20000000800 */
[----:B------:R-:W-:Y:S01]  /*15500*/  MOV R72, R68 ;  /* 0x0000004400487202 */ /* 0x000fe20000000f00 */
[----:B------:R-:W-:Y:S02]  /*15510*/  IMAD.MOV.U32 R68, RZ, RZ, R70 ;  /* 0x000000ffff447224 */ /* 0x000fe400078e0046 */
[----:B------:R-:W-:Y:S02]  /*15520*/  IMAD.MOV.U32 R70, RZ, RZ, R46 ;  /* 0x000000ffff467224 */ /* 0x000fe400078e002e */
[----:B--2---:R-:W-:-:S04]  /*15530*/  FFMA.FTZ R4, R209, UR10, -R2 ;  /* 0x0000000ad1047c23 */ /* 0x004fc80008010802 */
[----:B------:R2:W3:Y:S02]  /*15540*/  MUFU.EX2 R5, R4 ;  /* 0x0000000400057308 */ /* 0x0004e40000000800 */
[----:B--2---:R-:W-:-:S06]  /*15550*/  FFMA.FTZ R4, R54, UR10, -R2 ;  /* 0x0000000a36047c23 */ /* 0x004fcc0008010802 */
[----:B------:R2:W1:Y:S02]  /*15560*/  MUFU.EX2 R211, R4 ;  /* 0x0000000400d37308 */ /* 0x0004640000000800 */
[----:B--2---:R-:W-:-:S06]  /*15570*/  FFMA.FTZ R4, R216, UR10, -R0 ;  /* 0x0000000ad8047c23 */ /* 0x004fcc0008010800 */
[----:B------:R2:W-:Y:S02]  /*15580*/  MUFU.EX2 R46, R4 ;  /* 0x00000004002e7308 */ /* 0x0005e40000000800 */
[----:B--2---:R-:W-:-:S06]  /*15590*/  FFMA.FTZ R4, R215, UR10, -R0 ;  /* 0x0000000ad7047c23 */ /* 0x004fcc0008010800 */
[----:B------:R2:W1:Y:S02]  /*155a0*/  MUFU.EX2 R213, R4 ;  /* 0x0000000400d57308 */ /* 0x0004640000000800 */
[----:B--2---:R-:W-:-:S06]  /*155b0*/  FFMA.FTZ R4, R214, UR10, -R0 ;  /* 0x0000000ad6047c23 */ /* 0x004fcc0008010800 */
[----:B------:R2:W-:Y:S01]  /*155c0*/  MUFU.EX2 R22, R4 ;  /* 0x0000000400167308 */ /* 0x0005e20000000800 */
[----:B----4-:R-:W-:Y:S02]  /*155d0*/  IMAD.MOV.U32 R215, RZ, RZ, R6 ;  /* 0x000000ffffd77224 */ /* 0x010fe400078e0006 */
[----:B--2---:R-:W-:-:S05]  /*155e0*/  FFMA.FTZ R4, R212, UR10, -R0 ;  /* 0x0000000ad4047c23 */ /* 0x004fca0008010800 */
[----:B------:R2:W4:Y:S01]  /*155f0*/  MUFU.EX2 R14, R4 ;  /* 0x00000004000e7308 */ /* 0x0005220000000800 */
[----:B---3--:R-:W-:Y:S01]  /*15600*/  MOV R212, R5 ;  /* 0x0000000500d47202 */ /* 0x008fe20000000f00 */
        /* <DEDUP_REMOVED lines=9> */
[----:B------:R-:W-:-:S02]  /*156a0*/  F2FP.BF16.F32.PACK_AB R11, R13, R215 ;  /* 0x000000d70d0b723e */ /* 0x000fc400000010ff */
[----:B-1----:R-:W-:Y:S02]  /*156b0*/  F2FP.BF16.F32.PACK_AB R6, R211, R212 ;  /* 0x000000d4d306723e */ /* 0x002fe400000010ff */
[----:B------:R-:W-:Y:S02]  /*156c0*/  F2FP.BF16.F32.PACK_AB R5, R213, R46 ;  /* 0x0000002ed505723e */ /* 0x000fe400000010ff */
[----:B--2---:R-:W-:Y:S02]  /*156d0*/  F2FP.BF16.F32.PACK_AB R4, R47, R48 ;  /* 0x000000302f04723e */ /* 0x004fe400000010ff */
[----:B----4-:R-:W-:Y:S01]  /*156e0*/  F2FP.BF16.F32.PACK_AB R7, R14, R22 ;  /* 0x000000160e07723e */ /* 0x010fe200000010ff */
[----:B------:R-:W-:Y:S01]  /*156f0*/  IMAD.MOV.U32 R87, RZ, RZ, R81 ;  /* 0x000000ffff577224 */ /* 0x000fe200078e0051 */
[----:B------:R-:W-:Y:S01]  /*15700*/  MOV R81, R77 ;  /* 0x0000004d00517202 */ /* 0x000fe20000000f00 */
[----:B------:R-:W-:Y:S02]  /*15710*/  IMAD.MOV.U32 R77, RZ, RZ, R79 ;  /* 0x000000ffff4d7224 */ /* 0x000fe400078e004f */
[----:B------:R-:W-:Y:S01]  /*15720*/  IMAD.MOV.U32 R79, RZ, RZ, R73 ;  /* 0x000000ffff4f7224 */ /* 0x000fe200078e0049 */
[----:B------:R-:W-:Y:S01]  /*15730*/  MOV R73, R63 ;  /* 0x0000003f00497202 */ /* 0x000fe20000000f00 */
[-C--:B------:R-:W-:Y:S06]  /*15740*/  HMMA.16816.F32.BF16 R172, R8, R16.reuse, R172 ;  /* 0x0000001008ac723c */ /* 0x080fec00000418ac */
[C---:B------:R-:W-:Y:S06]  /*15750*/  HMMA.16816.F32.BF16 R204, R4.reuse, R16, R204 ;  /* 0x0000001004cc723c */ /* 0x040fec00000418cc */
[-C--:B------:R-:W-:Y:S06]  /*15760*/  HMMA.16816.F32.BF16 R200, R4, R18.reuse, R200 ;  /* 0x0000001204c8723c */ /* 0x080fec00000418c8 */
[----:B------:R-:W-:Y:S01]  /*15770*/  HMMA.16816.F32.BF16 R60, R8, R18, R96 ;  /* 0x00000012083c723c */ /* 0x000fe20000041860 */
[----:B------:R-:W1:Y:S01]  /*15780*/  LDSM.16.MT88.4 R16, [R226+0xc800] ;  /* 0x00c80000e210783b */ /* 0x000e620000004200 */
        /* <DEDUP_REMOVED lines=15> */
[----:B------:R-:W-:Y:S02]  /*15880*/  IMAD.MOV.U32 R93, RZ, RZ, R80 ;  /* 0x000000ffff5d7224 */ /* 0x000fe400078e0050 */
[----:B------:R-:W-:Y:S02]  /*15890*/  IMAD.MOV.U32 R94, RZ, RZ, R82 ;  /* 0x000000ffff5e7224 */ /* 0x000fe400078e0052 */
        /* <DEDUP_REMOVED lines=43> */
[-C--:B-1----:R-:W-:Y:S07]  /*15b50*/  HMMA.16816.F32.BF16 R68, R4, R16.reuse, R180 ;  /* 0x000000100444723c */ /* 0x082fee00000418b4 */
[----:B------:R-:W-:Y:S01]  /*15b60*/  MOV R182, R199 ;  /* 0x000000c700b67202 */ /* 0x000fe20000000f00 */
[----:B------:R-:W-:Y:S01]  /*15b70*/  IMAD.MOV.U32 R199, RZ, RZ, R118 ;  /* 0x000000ffffc77224 */ /* 0x000fe200078e0076 */
[----:B------:R-:W-:Y:S06]  /*15b80*/  HMMA.16816.F32.BF16 R92, R8, R16, R156 ;  /* 0x00000010085c723c */ /* 0x000fec000004189c */
        /* <DEDUP_REMOVED lines=8> */
[-C--:B-1----:R-:W-:Y:S01]  /*15c10*/  HMMA.16816.F32.BF16 R156, R8, R16.reuse, R40 ;  /* 0x00000010089c723c */ /* 0x082fe20000041828 */
        /* <DEDUP_REMOVED lines=11> */
[----:B------:R-:W1:Y:S05]  /*15cd0*/  LDSM.16.MT88.4 R20, [R228+0xe800] ;  /* 0x00e80000e414783b */ /* 0x000e6a0000004200 */
[-C--:B------:R-:W-:Y:S06]  /*15ce0*/  HMMA.16816.F32.BF16 R136, R4, R18.reuse, R32 ;  /* 0x000000120488723c */ /* 0x080fec0000041820 */
[----:B------:R-:W-:Y:S01]  /*15cf0*/  HMMA.16816.F32.BF16 R220, R8, R18, R28 ;  /* 0x0000001208dc723c */ /* 0x000fe2000004181c */
[----:B------:R-:W4:Y:S01]  /*15d00*/  LDSM.16.MT88.4 R16, [R227+0xe800] ;  /* 0x00e80000e310783b */ /* 0x000f220000004200 */
[----:B------:R-:W-:-:S02]  /*15d10*/  IMAD.MOV.U32 R41, RZ, RZ, R43 ;  /* 0x000000ffff297224 */ /* 0x000fc400078e002b */
[----:B------:R-:W-:Y:S02]  /*15d20*/  IMAD.MOV.U32 R43, RZ, RZ, R181 ;  /* 0x000000ffff2b7224 */ /* 0x000fe400078e00b5 */
[----:B------:R-:W-:Y:S02]  /*15d30*/  IMAD.MOV.U32 R181, RZ, RZ, R183 ;  /* 0x000000ffffb57224 */ /* 0x000fe400078e00b7 */
[----:B------:R-:W-:Y:S02]  /*15d40*/  IMAD.MOV.U32 R183, RZ, RZ, R189 ;  /* 0x000000ffffb77224 */ /* 0x000fe400078e00bd */
[----:B------:R-:W-:Y:S02]  /*15d50*/  IMAD.MOV.U32 R189, RZ, RZ, R191 ;  /* 0x000000ffffbd7224 */ /* 0x000fe400078e00bf */
[----:B------:R-:W-:Y:S02]  /*15d60*/  IMAD.MOV.U32 R191, RZ, RZ, R169 ;  /* 0x000000ffffbf7224 */ /* 0x000fe400078e00a9 */
[----:B------:R-:W-:Y:S01]  /*15d70*/  IMAD.MOV.U32 R169, RZ, RZ, R214 ;  /* 0x000000ffffa97224 */ /* 0x000fe200078e00d6 */
[C---:B-1----:R-:W-:Y:S06]  /*15d80*/  HMMA.16816.F32.BF16 R104, R4.reuse, R20, R104 ;  /* 0x000000140468723c */ /* 0x042fec0000041868 */
[C---:B------:R-:W-:Y:S06]  /*15d90*/  HMMA.16816.F32.BF16 R108, R4.reuse, R22, R108 ;  /* 0x00000016046c723c */ /* 0x040fec000004186c */
[C---:B----4-:R-:W-:Y:S06]  /*15da0*/  HMMA.16816.F32.BF16 R120, R4.reuse, R16, R120 ;  /* 0x000000100478723c */ /* 0x050fec0000041878 */
[----:B------:R-:W-:Y:S07]  /*15db0*/  HMMA.16816.F32.BF16 R124, R4, R18, R124 ;  /* 0x00000012047c723c */ /* 0x000fee000004187c */
[----:B------:R-:W-:-:S04]  /*15dc0*/  FFMA.FTZ R4, R252, UR10, -R12 ;  /* 0x0000000afc047c23 */ /* 0x000fc8000801080c */
[----:B------:R1:W-:Y:S02]  /*15dd0*/  MUFU.EX2 R214, R4 ;  /* 0x0000000400d67308 */ /* 0x0003e40000000800 */
[----:B-1----:R-:W-:-:S06]  /*15de0*/  FFMA.FTZ R4, R217, UR10, -R12 ;  /* 0x0000000ad9047c23 */ /* 0x002fcc000801080c */
[----:B------:R1:W4:Y:S02]  /*15df0*/  MUFU.EX2 R217, R4 ;  /* 0x0000000400d97308 */ /* 0x0003240000000800 */
[----:B-1----:R-:W-:-:S06]  /*15e00*/  FFMA.FTZ R4, R219, UR10, -R12 ;  /* 0x0000000adb047c23 */ /* 0x002fcc000801080c */
[----:B------:R1:W-:Y:S02]  /*15e10*/  MUFU.EX2 R219, R4 ;  /* 0x0000000400db7308 */ /* 0x0003e40000000800 */
[----:B-1----:R-:W-:-:S06]  /*15e20*/  FFMA.FTZ R4, R218, UR10, -R12 ;  /* 0x0000000ada047c23 */ /* 0x002fcc000801080c */
[----:B------:R1:W-:Y:S02]  /*15e30*/  MUFU.EX2 R252, R4 ;  /* 0x0000000400fc7308 */ /* 0x0003e40000000800 */
[----:B-1----:R-:W-:Y:S01]  /*15e40*/  FFMA.FTZ R4, R41, UR10, -R3 ;  /* 0x0000000a29047c23 */ /* 0x002fe20008010803 */
[----:B---3--:R-:W-:Y:S01]  /*15e50*/  FFMA.FTZ R45, R42, R24, R45 ;  /* 0x000000182a2d7223 */ /* 0x008fe2000001002d */
[----:B------:R-:W-:Y:S02]  /*15e60*/  MOV R42, R180 ;  /* 0x000000b4002a7202 */ /* 0x000fe40000000f00 */
        /* <DEDUP_REMOVED lines=28> */
[----:B------:R1:W-:Y:S01]  /*16030*/  MUFU.EX2 R211, R4 ;  /* 0x0000000400d37308 */ /* 0x0003e20000000800 */
[----:B------:R-:W-:Y:S01]  /*16040*/  HMMA.16816.F32.BF16 R56, R8, R16, R56 ;  /* 0x000000100838723c */ /* 0x000fe20000041838 */
[----:B------:R-:W-:Y:S01]  /*16050*/  FFMA.FTZ R44, R44, UR10, -R0 ;  /* 0x0000000a2c2c7c23 */ /* 0x000fe20008010800 */
[----:B------:R2:W5:Y:S01]  /*16060*/  LDL.LU R239, [R1+0xc4] ;  /* 0x0000c40001ef7983 */ /* 0x0005620000300800 */
        /* <DEDUP_REMOVED lines=23> */
[----:B------:R1:W3:Y:S01]  /*161e0*/  MUFU.EX2 R213, R4 ;  /* 0x0000000400d57308 */ /* 0x0002e20000000800 */
[----:B------:R-:W-:Y:S02]  /*161f0*/  MOV R40, R42 ;  /* 0x0000002a00287202 */ /* 0x000fe40000000f00 */
[----:B------:R-:W-:Y:S01]  /*16200*/  MOV R42, R180 ;  /* 0x000000b4002a7202 */ /* 0x000fe20000000f00 */
[----:B-1----:R-:W-:Y:S01]  /*16210*/  FFMA.FTZ R4, R41, UR10, -R3 ;  /* 0x0000000a29047c23 */ /* 0x002fe20008010803 */
        /* <DEDUP_REMOVED lines=11> */
[----:B------:R1:W-:Y:S01]  /*162d0*/  MUFU.EX2 R216, R4 ;  /* 0x0000000400d87308 */ /* 0x0003e20000000800 */
[----:B------:R-:W-:Y:S02]  /*162e0*/  MOV R180, R182 ;  /* 0x000000b600b47202 */ /* 0x000fe40000000f00 */
[----:B------:R-:W-:Y:S02]  /*162f0*/  MOV R182, R188 ;  /* 0x000000bc00b67202 */ /* 0x000fe40000000f00 */
[----:B------:R-:W-:Y:S02]  /*16300*/  MOV R188, R190 ;  /* 0x000000be00bc7202 */ /* 0x000fe40000000f00 */
[----:B------:R-:W-:Y:S01]  /*16310*/  MOV R190, R168 ;  /* 0x000000a800be7202 */ /* 0x000fe20000000f00 */
[----:B-1----:R-:W-:-:S04]  /*16320*/  FFMA.FTZ R4, R40, UR10, -R3 ;  /* 0x0000000a28047c23 */ /* 0x002fc80008010803 */
[----:B------:R1:W2:Y:S01]  /*16330*/  MUFU.EX2 R218, R4 ;  /* 0x0000000400da7308 */ /* 0x0002a20000000800 */
        /* <DEDUP_REMOVED lines=31> */
[----:B------:R1:W-:Y:S01]  /*16530*/  MUFU.EX2 R208, R4 ;  /* 0x0000000400d07308 */ /* 0x0003e20000000800 */
[----:B------:R-:W-:Y:S04]  /*16540*/  LDSM.16.MT88.4 R16, [R228+0xd000] ;  /* 0x00d00000e410783b */ /* 0x000fe80000004200 */
[----:B------:R-:W-:Y:S01]  /*16550*/  HMMA.16816.F32.BF16 R152, R8, R20, R100 ;  /* 0x000000140898723c */ /* 0x000fe20000041864 */
        /* <DEDUP_REMOVED lines=25> */
[----:B------:R-:W-:Y:S02]  /*166f0*/  IMAD.MOV.U32 R181, RZ, RZ, R183 ;  /* 0x000000ffffb57224 */ /* 0x000fe400078e00b7 */
[----:B------:R-:W-:Y:S02]  /*16700*/  IMAD.MOV.U32 R183, RZ, RZ, R189 ;  /* 0x000000ffffb77224 */ /* 0x000fe400078e00bd */
[----:B------:R-:W-:Y:S01]  /*16710*/  IMAD.MOV.U32 R198, RZ, RZ, R215 ;  /* 0x000000ffffc67224 */ /* 0x000fe200078e00d7 */
[----:B------:R-:W-:Y:S01]  /*16720*/  MOV R215, R210 ;  /* 0x000000d200d77202 */ /* 0x000fe20000000f00 */
[----:B------:R-:W-:Y:S01]  /*16730*/  IMAD.MOV.U32 R189, RZ, RZ, R191 ;  /* 0x000000ffffbd7224 */ /* 0x000fe200078e00bf */
[----:B------:R1:W-:Y:S01]  /*16740*/  MUFU.EX2 R210, R4 ;  /* 0x0000000400d27308 */ /* 0x0003e20000000800 */
[----:B------:R-:W-:-:S02]  /*16750*/  IMAD.MOV.U32 R191, RZ, RZ, R169 ;  /* 0x000000ffffbf7224 */ /* 0x000fc400078e00a9 */
[----:B------:R-:W-:Y:S02]  /*16760*/  IMAD.MOV.U32 R169, RZ, RZ, R171 ;  /* 0x000000ffffa97224 */ /* 0x000fe400078e00ab */
[----:B------:R-:W-:Y:S02]  /*16770*/  IMAD.MOV.U32 R171, RZ, RZ, R193 ;  /* 0x000000ffffab7224 */ /* 0x000fe400078e00c1 */
[----:B------:R-:W-:Y:S02]  /*16780*/  IMAD.MOV.U32 R193, RZ, RZ, R195 ;  /* 0x000000ffffc17224 */ /* 0x000fe400078e00c3 */
[----:B------:R-:W-:Y:S02]  /*16790*/  IMAD.MOV.U32 R195, RZ, RZ, R197 ;  /* 0x000000ffffc37224 */ /* 0x000fe400078e00c5 */
[----:B------:R-:W-:Y:S02]  /*167a0*/  IMAD.MOV.U32 R197, RZ, RZ, R212 ;  /* 0x000000ffffc57224 */ /* 0x000fe400078e00d4 */
[----:B-1----:R-:W-:Y:S01]  /*167b0*/  FFMA.FTZ R4, R41, UR10, -R2 ;  /* 0x0000000a29047c23 */ /* 0x002fe20008010802 */
[----:B------:R-:W-:-:S02]  /*167c0*/  MOV R41, R180 ;  /* 0x000000b400297202 */ /* 0x000fc40000000f00 */
[----:B------:R-:W-:Y:S01]  /*167d0*/  MOV R180, R182 ;  /* 0x000000b600b47202 */ /* 0x000fe20000000f00 */
[----:B------:R1:W-:Y:S01]  /*167e0*/  MUFU.EX2 R212, R4 ;  /* 0x0000000400d47308 */ /* 0x0003e20000000800 */
[----:B------:R-:W-:Y:S02]  /*167f0*/  IMAD.MOV.U32 R39, RZ, RZ, R42 ;  /* 0x000000ffff277224 */ /* 0x000fe400078e002a */
[----:B------:R-:W-:-:S03]  /*16800*/  IMAD.MOV.U32 R42, RZ, RZ, R181 ;  /* 0x000000ffff2a7224 */ /* 0x000fc600078e00b5 */
[----:B------:R-:W-:Y:S01]  /*16810*/  MOV R38, R39 ;  /* 0x0000002700267202 */ /* 0x000fe20000000f00 */
[----:B-1----:R-:W-:Y:S01]  /*16820*/  FFMA.FTZ R4, R40, UR10, -R2 ;  /* 0x0000000a28047c23 */ /* 0x002fe20008010802 */
[----:B------:R-:W-:Y:S02]  /*16830*/  MOV R40, R41 ;  /* 0x0000002900287202 */ /* 0x000fe40000000f00 */
[----:B------:R-:W-:Y:S01]  /*16840*/  MOV R41, R180 ;  /* 0x000000b400297202 */ /* 0x000fe20000000f00 */
[----:B------:R-:W-:Y:S01]  /*16850*/  IMAD.MOV.U32 R37, RZ, RZ, R38 ;  /* 0x000000ffff257224 */ /* 0x000fe200078e0026 */
[----:B------:R-:W-:-:S03]  /*16860*/  MOV R182, R188 ;  /* 0x000000bc00b67202 */ /* 0x000fc60000000f00 */
[----:B------:R-:W-:Y:S01]  /*16870*/  IMAD.MOV.U32 R39, RZ, RZ, R41 ;  /* 0x000000ffff277224 */ /* 0x000fe200078e0029 */
[----:B------:R-:W-:Y:S02]  /*16880*/  MOV R41, R42 ;  /* 0x0000002a00297202 */ /* 0x000fe40000000f00 */
[----:B------:R-:W-:Y:S02]  /*16890*/  MOV R180, R182 ;  /* 0x000000b600b47202 */ /* 0x000fe40000000f00 */
[----:B------:R-:W-:Y:S01]  /*168a0*/  MOV R38, R39 ;  /* 0x0000002700267202 */ /* 0x000fe20000000f00 */
[----:B------:R-:W-:Y:S01]  /*168b0*/  IMAD.MOV.U32 R39, RZ, RZ, R41 ;  /* 0x000000ffff277224 */ /* 0x000fe200078e0029 */
[----:B------:R-:W-:Y:S01]  /*168c0*/  MOV R188, R190 ;  /* 0x000000be00bc7202 */ /* 0x000fe20000000f00 */
[----:B------:R-:W-:-:S03]  /*168d0*/  IMAD.MOV.U32 R33, RZ, RZ, R180 ;  /* 0x000000ffff217224 */ /* 0x000fc600078e00b4 */
        /* <DEDUP_REMOVED lines=49> */
[--C-:B------:R-:W-:Y:S01]  /*16bf0*/  FFMA.FTZ R38, R38, UR10, -R3.reuse ;  /* 0x0000000a26267c23 */ /* 0x100fe20008010803 */
[--C-:B------:R-:W-:Y:S01]  /*16c00*/  FFMA.FTZ R37, R230, UR10, -R3.reuse ;  /* 0x0000000ae6257c23 */ /* 0x100fe20008010803 */
[--C-:B------:R-:W-:Y:S01]  /*16c10*/  FFMA.FTZ R36, R229, UR10, -R3.reuse ;  /* 0x0000000ae5247c23 */ /* 0x100fe20008010803 */
[----:B------:R-:W-:Y:S01]  /*16c20*/  FFMA.FTZ R32, R224, UR10, -R3 ;  /* 0x0000000ae0207c23 */ /* 0x000fe20008010803 */
[----:B------:R-:W-:Y:S01]  /*16c30*/  IMAD.MOV.U32 R183, RZ, RZ, R190 ;  /* 0x000000ffffb77224 */ /* 0x000fe200078e00be */
[----:B------:R-:W-:Y:S01]  /*16c40*/  MOV R168, R171 ;  /* 0x000000ab00a87202 */ /* 0x000fe20000000f00 */
[----:B------:R-:W-:Y:S01]  /*16c50*/  FFMA.FTZ R3, R28, UR10, -R0 ;  /* 0x0000000a1c037c23 */ /* 0x000fe20008010800 */
[----:B------:R-:W-:Y:S01]  /*16c60*/  MOV R170, R197 ;  /* 0x000000c500aa7202 */ /* 0x000fe20000000f00 */
[----:B------:R-:W-:-:S02]  /*16c70*/  IMAD.MOV.U32 R171, RZ, RZ, R198 ;  /* 0x000000ffffab7224 */ /* 0x000fc400078e00c6 */
[----:B------:R-:W-:Y:S01]  /*16c80*/  FFMA.FTZ R28, R180, UR10, -R2 ;  /* 0x0000000ab41c7c23 */ /* 0x000fe20008010802 */
[----:B------:R-:W-:Y:S02]  /*16c90*/  IMAD.MOV.U32 R197, RZ, RZ, R55 ;  /* 0x000000ffffc57224 */ /* 0x000fe400078e0037 */
        /* <DEDUP_REMOVED lines=8> */
[----:B------:R-:W-:Y:S01]  /*16d20*/  MOV R190, R169 ;  /* 0x000000a900be7202 */ /* 0x000fe20000000f00 */
[----:B------:R-:W1:Y:S01]  /*16d30*/  LDSM.16.MT88.4 R12, [R225+0xd000] ;  /* 0x00d00000e10c783b */ /* 0x000e620000004200 */
[----:B------:R-:W-:Y:S01]  /*16d40*/  MOV R181, R182 ;  /* 0x000000b600b57202 */ /* 0x000fe20000000f00 */
[----:B------:R-:W-:-:S02]  /*16d50*/  IMAD.MOV.U32 R53, RZ, RZ, R236 ;  /* 0x000000ffff357224 */ /* 0x000fc400078e00ec */
[----:B------:R-:W-:Y:S01]  /*16d60*/  IMAD.MOV.U32 R182, RZ, RZ, R183 ;  /* 0x000000ffffb67224 */ /* 0x000fe200078e00b7 */
[----:B------:R-:W-:Y:S01]  /*16d70*/  MOV R183, R188 ;  /* 0x000000bc00b77202 */ /* 0x000fe20000000f00 */
[----:B------:R-:W-:Y:S02]  /*16d80*/  IMAD.MOV.U32 R169, RZ, RZ, R196 ;  /* 0x000000ffffa97224 */ /* 0x000fe400078e00c4 */
[----:B------:R-:W-:Y:S01]  /*16d90*/  FFMA.FTZ R31, R31, UR10, -R2 ;  /* 0x0000000a1f1f7c23 */ /* 0x000fe20008010802 */
[----:B------:R-:W-:Y:S01]  /*16da0*/  IMAD.MOV.U32 R188, RZ, RZ, R189 ;  /* 0x000000ffffbc7224 */ /* 0x000fe200078e00bd */
[----:B------:R-:W-:Y:S01]  /*16db0*/  MOV R189, R190 ;  /* 0x000000be00bd7202 */ /* 0x000fe20000000f00 */
[----:B------:R-:W-:Y:S01]  /*16dc0*/  IMAD.MOV.U32 R190, RZ, RZ, R191 ;  /* 0x000000ffffbe7224 */ /* 0x000fe200078e00bf */
[----:B------:R4:W2:Y:S01]  /*16dd0*/  MUFU.EX2 R215, R4 ;  /* 0x0000000400d77308 */ /* 0x0008a20000000800 */
[----:B------:R-:W-:Y:S01]  /*16de0*/  MOV R196, R53 ;  /* 0x0000003500c47202 */ /* 0x000fe20000000f00 */
[----:B------:R-:W-:Y:S01]  /*16df0*/  HMMA.16816.F32.BF16 R64, R8, R22, R64 ;  /* 0x000000160840723c */ /* 0x000fe20000041840 */
[----:B------:R-:W-:Y:S01]  /*16e00*/  MOV R29, R33 ;  /* 0x00000021001d7202 */ /* 0x000fe20000000f00 */
[----:B------:R1:W5:Y:S01]  /*16e10*/  LDL.LU R237, [R1+0xbc] ;  /* 0x0000bc0001ed7983 */ /* 0x0003620000300800 */
[----:B------:R-:W-:Y:S01]  /*16e20*/  MOV R191, R168 ;  /* 0x000000a800bf7202 */ /* 0x000fe20000000f00 */
[----:B------:R-:W-:Y:S01]  /*16e30*/  IMAD.MOV.U32 R168, RZ, RZ, R169 ;  /* 0x000000ffffa87224 */ /* 0x000fe200078e00a9 */
[----:B------:R-:W-:Y:S01]  /*16e40*/  MOV R169, R170 ;  /* 0x000000aa00a97202 */ /* 0x000fe20000000f00 */
[----:B------:R-:W-:-:S02]  /*16e50*/  IMAD.MOV.U32 R33, RZ, RZ, R34 ;  /* 0x000000ffff217224 */ /* 0x000fc400078e0022 */
[--C-:B------:R-:W-:Y:S01]  /*16e60*/  FFMA.FTZ R30, R30, UR10, -R2.reuse ;  /* 0x0000000a1e1e7c23 */ /* 0x100fe20008010802 */
[----:B------:R-:W-:Y:S01]  /*16e70*/  IMAD.MOV.U32 R170, RZ, RZ, R171 ;  /* 0x000000ffffaa7224 */ /* 0x000fe200078e00ab */
[----:B------:R-:W-:Y:S01]  /*16e80*/  MOV R171, R196 ;  /* 0x000000c400ab7202 */ /* 0x000fe20000000f00 */
[----:B------:R-:W-:Y:S01]  /*16e90*/  FFMA.FTZ R29, R29, UR10, -R2 ;  /* 0x0000000a1d1d7c23 */ /* 0x000fe20008010802 */
[----:B------:R-:W-:Y:S02]  /*16ea0*/  IMAD.MOV.U32 R196, RZ, RZ, R197 ;  /* 0x000000ffffc47224 */ /* 0x000fe400078e00c5 */
[--C-:B----4-:R-:W-:Y:S01]  /*16eb0*/  FFMA.FTZ R4, R235, UR10, -R0.reuse ;  /* 0x0000000aeb047c23 */ /* 0x110fe20008010800 */
[----:B------:R-:W-:Y:S01]  /*16ec0*/  MOV R197, R198 ;  /* 0x000000c600c57202 */ /* 0x000fe20000000f00 */
[----:B------:R-:W-:Y:S01]  /*16ed0*/  FFMA.FTZ R2, R33, UR10, -R0 ;  /* 0x0000000a21027c23 */ /* 0x000fe20008010800 */
[----:B------:R-:W-:Y:S01]  /*16ee0*/  F2FP.BF16.F32.PACK_AB R8, R217, R214 ;  /* 0x000000d6d908723e */ /* 0x000fe200000010ff */
[----:B------:R4:W-:Y:S01]  /*16ef0*/  MUFU.EX2 R53, R4 ;  /* 0x0000000400357308 */ /* 0x0009e20000000800 */
[----:B------:R-:W-:Y:S01]  /*16f00*/  IMAD.MOV.U32 R198, RZ, RZ, R55 ;  /* 0x000000ffffc67224 */ /* 0x000fe200078e0037 */
[----:B------:R-:W-:Y:S01]  /*16f10*/  MOV R34, R54 ;  /* 0x0000003600227202 */ /* 0x000fe20000000f00 */
[----:B------:R-:W1:Y:S01]  /*16f20*/  LDSM.16.MT88.4 R20, [R226+0xd000] ;  /* 0x00d00000e214783b */ /* 0x000e620000004200 */
[----:B---3--:R-:W-:-:S02]  /*16f30*/  F2FP.BF16.F32.PACK_AB R9, R213, R211 ;  /* 0x000000d3d509723e */ /* 0x008fc400000010ff */
[----:B------:R-:W-:Y:S01]  /*16f40*/  F2FP.BF16.F32.PACK_AB R10, R252, R219 ;  /* 0x000000dbfc0a723e */ /* 0x000fe200000010ff */
[----:B------:R-:W-:Y:S01]  /*16f50*/  IMAD.MOV.U32 R24, RZ, RZ, R189 ;  /* 0x000000ffff187224 */ /* 0x000fe200078e00bd */
[----:B------:R3:W-:Y:S01]  /*16f60*/  MUFU.EX2 R55, R3 ;  /* 0x0000000300377308 */ /* 0x0007e20000000800 */
[----:B--2---:R-:W-:Y:S01]  /*16f70*/  F2FP.BF16.F32.PACK_AB R11, R218, R216 ;  /* 0x000000d8da0b723e */ /* 0x004fe200000010ff */
[--C-:B------:R-:W-:Y:S01]  /*16f80*/  FFMA.FTZ R35, R35, UR10, -R0.reuse ;  /* 0x0000000a23237c23 */ /* 0x100fe20008010800 */
[----:B------:R-:W-:Y:S01]  /*16f90*/  F2FP.BF16.F32.PACK_AB R6, R215, R212 ;  /* 0x000000d4d706723e */ /* 0x000fe200000010ff */
[----:B------:R2:W5:Y:S01]  /*16fa0*/  LDL.LU R236, [R1+0xb8] ;  /* 0x0000b80001ec7983 */ /* 0x0005620000300800 */
[----:B----4-:R-:W-:Y:S01]  /*16fb0*/  FFMA.FTZ R4, R231, UR10, -R0 ;  /* 0x0000000ae7047c23 */ /* 0x010fe20008010800 */
[----:B---3--:R-:W-:-:S03]  /*16fc0*/  FADD.FTZ R3, R209, R25 ;  /* 0x00000019d1037221 */ /* 0x008fc60000010000 */
[----:B------:R3:W4:Y:S01]  /*16fd0*/  MUFU.EX2 R54, R4 ;  /* 0x0000000400367308 */ /* 0x0007220000000800 */
[C---:B-1----:R-:W-:Y:S01]  /*16fe0*/  HMMA.16816.F32.BF16 R172, R8.reuse, R12, R172 ;  /* 0x0000000c08ac723c */ /* 0x042fe200000418ac */
[----:B------:R-:W-:Y:S01]  /*16ff0*/  MOV R102, R190 ;  /* 0x000000be00667202 */ /* 0x000fe20000000f00 */
[----:B------:R-:W-:Y:S01]  /*17000*/  IMAD.MOV.U32 R103, RZ, RZ, R191 ;  /* 0x000000ffff677224 */ /* 0x000fe200078e00bf */
[----:B------:R-:W-:Y:S01]  /*17010*/  MOV R189, R170 ;  /* 0x000000aa00bd7202 */ /* 0x000fe20000000f00 */
[--C-:B------:R-:W-:Y:S01]  /*17020*/  FFMA.FTZ R34, R34, UR10, -R0.reuse ;  /* 0x0000000a22227c23 */ /* 0x100fe20008010800 */
[----:B------:R-:W-:Y:S01]  /*17030*/  FFMA.FTZ R33, R39, UR10, -R0 ;  /* 0x0000000a27217c23 */ /* 0x000fe20008010800 */
[----:B------:R-:W-:Y:S01]  /*17040*/  HMMA.16816.F32.BF16 R60, R8, R14, R60 ;  /* 0x0000000e083c723c */ /* 0x000fe2000004183c */
[----:B------:R-:W1:Y:S01]  /*17050*/  MUFU.EX2 R209, R2 ;  /* 0x0000000200d17308 */ /* 0x000e620000000800 */
[----:B------:R2:W5:Y:S01]  /*17060*/  LDL.LU R235, [R1+0xb4] ;  /* 0x0000b40001eb7983 */ /* 0x0005620000300800 */
[----:B---3--:R-:W-:-:S02]  /*17070*/  F2FP.BF16.F32.PACK_AB R4, R210, R208 ;  /* 0x000000d0d204723e */ /* 0x008fc400000010ff */
[----:B----4-:R-:W-:Y:S01]  /*17080*/  F2FP.BF16.F32.PACK_AB R5, R54, R53 ;  /* 0x000000353605723e */ /* 0x010fe200000010ff */
[----:B------:R-:W-:Y:S01]  /*17090*/  HMMA.16816.F32.BF16 R76, R8, R16, R76 ;  /* 0x00000010084c723c */ /* 0x000fe2000004184c */
[----:B------:R-:W-:Y:S02]  /*170a0*/  MOV R25, R188 ;  /* 0x000000bc00197202 */ /* 0x000fe40000000f00 */
[----:B-1----:R-:W-:Y:S01]  /*170b0*/  F2FP.BF16.F32.PACK_AB R7, R209, R55 ;  /* 0x00000037d107723e */ /* 0x002fe200000010ff */
[----:B------:R-:W-:Y:S01]  /*170c0*/  IMAD.MOV.U32 R190, RZ, RZ, R169 ;  /* 0x000000ffffbe7224 */ /* 0x000fe200078e00a9 */
[----:B------:R-:W-:Y:S01]  /*170d0*/  MOV R191, R168 ;  /* 0x000000a800bf7202 */ /* 0x000fe20000000f00 */
[----:B------:R-:W-:Y:S02]  /*170e0*/  IMAD.MOV.U32 R170, RZ, RZ, R199 ;  /* 0x000000ffffaa7224 */ /* 0x000fe400078e00c7 */
[----:B------:R-:W-:Y:S02]  /*170f0*/  IMAD.MOV.U32 R0, RZ, RZ, R103 ;  /* 0x000000ffff007224 */ /* 0x000fe400078e0067 */
[----:B------:R-:W-:Y:S01]  /*17100*/  IMAD.MOV.U32 R101, RZ, RZ, R189 ;  /* 0x000000ffff657224 */ /* 0x000fe200078e00bd */
[C---:B------:R-:W-:Y:S01]  /*17110*/  HMMA.16816.F32.BF16 R204, R4.reuse, R12, R204 ;  /* 0x0000000c04cc723c */ /* 0x040fe200000418cc */
[----:B------:R-:W-:Y:S01]  /*17120*/  FADD.FTZ R2, R180, R27 ;  /* 0x0000001bb4027221 */ /* 0x000fe20000010000 */
[----:B------:R-:W-:Y:S01]  /*17130*/  FADD.FTZ R39, R181, R26 ;  /* 0x0000001ab5277221 */ /* 0x000fe20000010000 */
[----:B------:R2:W5:Y:S03]  /*17140*/  LDL.LU R234, [R1+0xb0] ;  /* 0x0000b00001ea7983 */ /* 0x0005660000300800 */
[C---:B------:R-:W-:Y:S01]  /*17150*/  HMMA.16816.F32.BF16 R200, R4.reuse, R14, R200 ;  /* 0x0000000e04c8723c */ /* 0x040fe200000418c8 */
[----:B------:R-:W1:Y:S01]  /*17160*/  LDSM.16.MT88.4 R12, [R227+0xd000] ;  /* 0x00d00000e30c783b */ /* 0x000e620000004200 */
[----:B------:R-:W-:Y:S01]  /*17170*/  IMAD.MOV.U32 R188, RZ, RZ, R171 ;  /* 0x000000ffffbc7224 */ /* 0x000fe200078e00ab */
[----:B------:R-:W-:Y:S01]  /*17180*/  MOV R171, R196 ;  /* 0x000000c400ab7202 */ /* 0x000fe20000000f00 */
[----:B------:R-:W-:Y:S01]  /*17190*/  IMAD.MOV.U32 R168, RZ, RZ, R197 ;  /* 0x000000ffffa87224 */ /* 0x000fe200078e00c5 */
[----:B------:R-:W-:Y:S01]  /*171a0*/  MOV R169, R198 ;  /* 0x000000c600a97202 */ /* 0x000fe20000000f00 */
[----:B------:R-:W-:Y:S01]  /*171b0*/  IMAD.MOV.U32 R103, RZ, RZ, R191 ;  /* 0x000000ffff677224 */ /* 0x000fe200078e00bf */
[----:B------:R-:W-:Y:S01]  /*171c0*/  HMMA.16816.F32.BF16 R196, R4, R20, R88 ;  /* 0x0000001404c4723c */ /* 0x000fe20000041858 */
[----:B------:R-:W-:Y:S01]  /*171d0*/  MOV R100, R188 ;  /* 0x000000bc00647202 */ /* 0x000fe20000000f00 */
[----:B------:R-:W-:Y:S01]  /*171e0*/  IMAD.MOV.U32 R188, RZ, RZ, R79 ;  /* 0x000000ffffbc7224 */ /* 0x000fe200078e004f */
[----:B------:R-:W-:-:S02]  /*171f0*/  MOV R191, R76 ;  /* 0x0000004c00bf7202 */ /* 0x000fc40000000f00 */
[----:B------:R-:W-:Y:S01]  /*17200*/  MOV R189, R78 ;  /* 0x0000004e00bd7202 */ /* 0x000fe20000000f00 */
[----:B------:R-:W-:Y:S01]  /*17210*/  HMMA.16816.F32.BF16 R72, R4, R16, R72 ;  /* 0x000000100448723c */ /* 0x000fe20000041848 */
[----:B------:R-:W-:-:S05]  /*17220*/  MOV R88, R102 ;  /* 0x0000006600587202 */ /* 0x000fca0000000f00 */
[----:B------:R-:W-:Y:S01]  /*17230*/  HMMA.16816.F32.BF16 R184, R4, R18, R184 ;  /* 0x0000001204b8723c */ /* 0x000fe200000418b8 */
[----:B------:R-:W-:Y:S01]  /*17240*/  MOV R102, R190 ;  /* 0x000000be00667202 */ /* 0x000fe20000000f00 */
[----:B------:R-:W-:Y:S01]  /*17250*/  IMAD.MOV.U32 R190, RZ, RZ, R77 ;  /* 0x000000ffffbe7224 */ /* 0x000fe200078e004d */
[----:B------:R-:W-:Y:S01]  /*17260*/  MOV R26, R182 ;  /* 0x000000b6001a7202 */ /* 0x000fe20000000f00 */
[----:B------:R-:W-:Y:S02]  /*17270*/  IMAD.MOV.U32 R27, RZ, RZ, R183 ;  /* 0x000000ffff1b7224 */ /* 0x000fe400078e00b7 */
        /* <DEDUP_REMOVED lines=29> */
[----:B------:R-:W-:Y:S03]  /*17450*/  LDSM.16.MT88.4 R20, [R226+0xf000] ;  /* 0x00f00000e214783b */ /* 0x000fe60000004200 */
[----:B------:R-:W-:Y:S01]  /*17460*/  MOV R116, R26 ;  /* 0x0000001a00747202 */ /* 0x000fe20000000f00 */
[----:B------:R-:W-:Y:S01]  /*17470*/  IMAD.MOV.U32 R117, RZ, RZ, R27 ;  /* 0x000000ffff757224 */ /* 0x000fe200078e001b */
[----:B------:R-:W-:Y:S01]  /*17480*/  MOV R118, R25 ;  /* 0x0000001900767202 */ /* 0x000fe20000000f00 */
[----:B------:R-:W-:Y:S01]  /*17490*/  IMAD.MOV.U32 R119, RZ, RZ, R24 ;  /* 0x000000ffff777224 */ /* 0x000fe200078e0018 */
[----:B------:R-:W-:Y:S01]  /*174a0*/  HMMA.16816.F32.BF16 R176, R4, R14, R176 ;  /* 0x0000000e04b0723c */ /* 0x000fe200000418b0 */
[----:B------:R-:W1:Y:S01]  /*174b0*/  LDSM.16.MT88.4 R24, [R225+0xf000] ;  /* 0x00f00000e118783b */ /* 0x000e620000004200 */
        /* <DEDUP_REMOVED lines=16> */
[----:B------:R-:W3:Y:S01]  /*175c0*/  LDSM.16.MT88.4 R16, [R228+0xf000] ;  /* 0x00f00000e410783b */ /* 0x000ee20000004200 */
[----:B-1----:R-:W-:Y:S07]  /*175d0*/  HMMA.16816.F32.BF16 R76, R4, R24, R144 ;  /* 0x00000018044c723c */ /* 0x002fee0000041890 */
[----:B------:R-:W-:Y:S01]  /*175e0*/  IMAD.MOV.U32 R146, RZ, RZ, R14 ;  /* 0x000000ffff927224 */ /* 0x000fe200078e000e */
[----:B------:R-:W-:Y:S01]  /*175f0*/  MOV R147, R13 ;  /* 0x0000000d00937202 */ /* 0x000fe20000000f00 */
[----:B------:R-:W-:-:S02]  /*17600*/  IMAD.MOV.U32 R145, RZ, RZ, R12 ;  /* 0x000000ffff917224 */ /* 0x000fc400078e000c */
[----:B------:R-:W1:Y:S01]  /*17610*/  LDSM.16.MT88.4 R12, [R227+0xf000] ;  /* 0x00f00000e30c783b */ /* 0x000e620000004200 */
[----:B------:R-:W-:Y:S02]  /*17620*/  MOV R144, R87 ;  /* 0x0000005700907202 */ /* 0x000fe40000000f00 */
[----:B------:R-:W-:Y:S07]  /*17630*/  HMMA.16816.F32.BF16 R84, R4, R26, R148 ;  /* 0x0000001a0454723c */ /* 0x000fee0000041894 */
        /* <DEDUP_REMOVED lines=11> */
[C---:B---3--:R-:W-:Y:S06]  /*176f0*/  HMMA.16816.F32.BF16 R104, R4.reuse, R16, R104 ;  /* 0x000000100468723c */ /* 0x048fec0000041868 */
        /* <DEDUP_REMOVED lines=29> */
[----:B------:R-:W-:Y:S05]  /*178d0*/  MUFU.EX2 R22, R43 ;  /* 0x0000002b00167308 */ /* 0x000fea0000000800 */
[C---:B------:R-:W-:Y:S03]  /*178e0*/  HMMA.16816.F32.BF16 R64, R8.reuse, R18, R64 ;  /* 0x000000120840723c */ /* 0x040fe60000041840 */
[----:B------:R-:W-:Y:S03]  /*178f0*/  MUFU.EX2 R25, R40 ;  /* 0x0000002800197308 */ /* 0x000fe60000000800 */
[----:B------:R-:W-:Y:S05]  /*17900*/  HMMA.16816.F32.BF16 R56, R8, R12, R56 ;  /* 0x0000000c0838723c */ /* 0x000fea0000041838 */
[----:B------:R-:W-:Y:S01]  /*17910*/  MUFU.EX2 R20, R38 ;  /* 0x0000002600147308 */ /* 0x000fe20000000800 */
[----:B------:R-:W-:-:S07]  /*17920*/  FADD.FTZ R4, R4, R39 ;  /* 0x0000002704047221 */ /* 0x000fce0000010000 */
[----:B------:R-:W-:Y:S01]  /*17930*/  MUFU.EX2 R21, R32 ;  /* 0x0000002000157308 */ /* 0x000fe20000000800 */
[----:B------:R-:W-:Y:S01]  /*17940*/  FADD.FTZ R2, R160, R2 ;  /* 0x00000002a0027221 */ /* 0x000fe20000010000 */
[----:B------:R-:W-:Y:S01]  /*17950*/  FADD.FTZ R3, R27, R3 ;  /* 0x000000031b037221 */ /* 0x000fe20000010000 */
[----:B------:R-:W-:Y:S01]  /*17960*/  FADD.FTZ R0, R161, R0 ;  /* 0x00000000a1007221 */ /* 0x000fe20000010000 */
[----:B------:R-:W-:Y:S01]  /*17970*/  MOV R125, R156 ;  /* 0x0000009c007d7202 */ /* 0x000fe20000000f00 */
[----:B------:R-:W-:Y:S01]  /*17980*/  IMAD.MOV.U32 R124, RZ, RZ, R157 ;  /* 0x000000ffff7c7224 */ /* 0x000fe200078e009d */
[----:B------:R-:W-:Y:S01]  /*17990*/  MOV R45, R145 ;  /* 0x00000091002d7202 */ /* 0x000fe20000000f00 */
[----:B------:R-:W-:Y:S01]  /*179a0*/  IMAD.MOV.U32 R6, RZ, RZ, R159 ;  /* 0x000000ffff067224 */ /* 0x000fe200078e009f */
[----:B------:R3:W4:Y:S01]  /*179b0*/  MUFU.EX2 R23, R42 ;  /* 0x0000002a00177308 */ /* 0x0007220000000800 */
[----:B------:R-:W-:Y:S01]  /*179c0*/  MOV R7, R158 ;  /* 0x0000009e00077202 */ /* 0x000fe20000000f00 */
[----:B------:R-:W-:Y:S06]  /*179d0*/  LDSM.16.MT88.4 R152, [R228+0xd800] ;  /* 0x00d80000e498783b */ /* 0x000fec0000004200 */
[----:B------:R2:W1:Y:S08]  /*179e0*/  MUFU.EX2 R18, R37 ;  /* 0x0000002500127308 */ /* 0x0004700000000800 */
[----:B------:R4:W1:Y:S01]  /*179f0*/  MUFU.EX2 R19, R36 ;  /* 0x0000002400137308 */ /* 0x0008620000000800 */
[----:B---3--:R-:W-:Y:S07]  /*17a00*/  HMMA.16816.F32.BF16 R40, R8, R14, R128 ;  /* 0x0000000e0828723c */ /* 0x008fee0000041880 */
[----:B------:R-:W-:Y:S08]  /*17a10*/  MUFU.EX2 R13, R31 ;  /* 0x0000001f000d7308 */ /* 0x000ff00000000800 */
[----:B------:R-:W3:Y:S08]  /*17a20*/  MUFU.EX2 R16, R30 ;  /* 0x0000001e00107308 */ /* 0x000ef00000000800 */
[----:B------:R-:W-:Y:S08]  /*17a30*/  MUFU.EX2 R17, R29 ;  /* 0x0000001d00117308 */ /* 0x000ff00000000800 */
[----:B------:R-:W3:Y:S08]  /*17a40*/  MUFU.EX2 R12, R28 ;  /* 0x0000001c000c7308 */ /* 0x000ef00000000800 */
[----:B------:R-:W-:Y:S08]  /*17a50*/  MUFU.EX2 R8, R35 ;  /* 0x0000002300087308 */ /* 0x000ff00000000800 */
[----:B------:R-:W3:Y:S08]  /*17a60*/  MUFU.EX2 R10, R34 ;  /* 0x00000022000a7308 */ /* 0x000ef00000000800 */
[----:B------:R-:W-:Y:S08]  /*17a70*/  MUFU.EX2 R11, R33 ;  /* 0x00000021000b7308 */ /* 0x000ff00000000800 */
[----:B------:R3:W3:Y:S01]  /*17a80*/  MUFU.EX2 R9, R44 ;  /* 0x0000002c00097308 */ /* 0x0006e20000000800 */
[----:B------:R-:W-:Y:S01]  /*17a90*/  FADD.FTZ R4, R163, R4 ;  /* 0x00000004a3047221 */ /* 0x000fe20000010000 */
[----:B------:R-:W-:Y:S01]  /*17aa0*/  FADD.FTZ R2, R162, R2 ;  /* 0x00000002a2027221 */ /* 0x000fe20000010000 */
[----:B------:R-:W-:Y:S01]  /*17ab0*/  FADD.FTZ R5, R5, R3 ;  /* 0x0000000305057221 */ /* 0x000fe20000010000 */
[----:B------:R-:W-:Y:S01]  /*17ac0*/  FADD.FTZ R3, R164, R0 ;  /* 0x00000000a4037221 */ /* 0x000fe20000010000 */
[----:B------:R-:W-:Y:S01]  /*17ad0*/  FADD.FTZ R0, R48, R4 ;  /* 0x0000000430007221 */ /* 0x000fe20000010000 */
[----:B------:R-:W-:Y:S01]  /*17ae0*/  FADD.FTZ R2, R49, R2 ;  /* 0x0000000231027221 */ /* 0x000fe20000010000 */
[----:B--2---:R-:W-:Y:S01]  /*17af0*/  IMAD.MOV.U32 R37, RZ, RZ, R126 ;  /* 0x000000ffff257224 */ /* 0x004fe200078e007e */
[----:B----4-:R-:W-:Y:S01]  /*17b00*/  MOV R36, R127 ;  /* 0x0000007f00247202 */ /* 0x010fe20000000f00 */
[----:B------:R-:W-:Y:S01]  /*17b10*/  IMAD.MOV.U32 R48, RZ, RZ, R125 ;  /* 0x000000ffff307224 */ /* 0x000fe200078e007d */
[----:B------:R-:W-:Y:S01]  /*17b20*/  MOV R49, R124 ;  /* 0x0000007c00317202 */ /* 0x000fe20000000f00 */
[----:B------:R-:W-:Y:S01]  /*17b30*/  FADD.FTZ R15, R46, R3 ;  /* 0x000000032e0f7221 */ /* 0x000fe20000010000 */
[----:B------:R-:W-:Y:S01]  /*17b40*/  F2FP.BF16.F32.PACK_AB R128, R23, R22 ;  /* 0x000000161780723e */ /* 0x000fe200000010ff */
[----:B------:R-:W-:Y:S01]  /*17b50*/  FADD.FTZ R14, R47, R0 ;  /* 0x000000002f0e7221 */ /* 0x000fe20000010000 */
[----:B-1----:R-:W-:-:S02]  /*17b60*/  F2FP.BF16.F32.PACK_AB R129, R18, R20 ;  /* 0x000000141281723e */ /* 0x002fc400000010ff */
[----:B------:R-:W-:Y:S02]  /*17b70*/  F2FP.BF16.F32.PACK_AB R130, R25, R24 ;  /* 0x000000181982723e */ /* 0x000fe400000010ff */
[----:B------:R-:W-:Y:S01]  /*17b80*/  F2FP.BF16.F32.PACK_AB R131, R21, R19 ;  /* 0x000000131583723e */ /* 0x000fe200000010ff */
[----:B---3--:R-:W-:Y:S01]  /*17b90*/  IMAD.MOV.U32 R44, RZ, RZ, R144 ;  /* 0x000000ffff2c7224 */ /* 0x008fe200078e0090 */
        /* <DEDUP_REMOVED lines=125> */
.L_x_800:
        /* <DEDUP_REMOVED lines=33> */
.L_x_810:
[----:B------:R-:W3:Y:S01]  /*18580*/  LDL.64 R210, [R1+0x80] ;  /* 0x0000800001d27983 */ /* 0x000ee20000100a00 */
[----:B------:R-:W4:Y:S01]  /*18590*/  @!P3 LDC.64 R6, c[0x0][0x218] ;  /* 0x00008600ff06bb82 */ /* 0x000f220000000a00 */
[----:B------:R-:W-:Y:S02]  /*185a0*/  UIADD3 UR11, UR12, -0x2, URZ ;  /* 0xfffffffe0c0b7890 */ /* 0x000fe4000fffe03f */
[----:B------:R-:W5:Y:S02]  /*185b0*/  LDL.64 R8, [R1+0x78] ;  /* 0x0000780001087983 */ /* 0x000f640000100a00 */
[----:B------:R-:W-:Y:S02]  /*185c0*/  USHF.R.S32.HI UR10, URZ, 0x1f, UR11 ;  /* 0x0000001f3f0a7899 */ /* 0x000fe4000801140b */
[----:B------:R1:W-:Y:S01]  /*185d0*/  @P3 STS.128 [R243+0x8000], RZ ;  /* 0x008000fff3003388 */ /* 0x0003e20000000c00 */
[----:B------:R-:W-:Y:S01]  /*185e0*/  UIMAD.WIDE.U32 UR20, UR11, UR6, URZ ;  /* 0x000000060b1472a5 */ /* 0x000fe2000f8e003f */
[----:B------:R-:W1:Y:S01]  /*185f0*/  @!P2 LDC.64 R4, c[0x0][0x218] ;  /* 0x00008600ff04ab82 */ /* 0x000e620000000a00 */
[----:B------:R-:W-:Y:S04]  /*18600*/  UIMAD UR10, UR10, UR6, URZ ;  /* 0x000000060a0a72a4 */ /* 0x000fe8000f8e023f */
[----:B------:R-:W-:Y:S01]  /*18610*/  UIMAD UR10, UR11, UR7, UR10 ;  /* 0x000000070b0a72a4 */ /* 0x000fe2000f8e020a */
[----:B--2---:R-:W-:Y:S02]  /*18620*/  IMAD.U32 R0, RZ, RZ, UR20 ;  /* 0x00000014ff007e24 */ /* 0x004fe4000f8e00ff */
[----:B------:R-:W-:Y:S01]  /*18630*/  IMAD.U32 R3, RZ, RZ, UR20 ;  /* 0x00000014ff037e24 */ /* 0x000fe2000f8e00ff */
[----:B------:R-:W-:Y:S06]  /*18640*/  UIADD3 UR10, UR21, UR10, URZ ;  /* 0x0000000a150a7290 */ /* 0x000fec000fffe03f */
[----:B------:R-:W-:Y:S01]  /*18650*/  IMAD.U32 R2, RZ, RZ, UR10 ;  /* 0x0000000aff027e24 */ /* 0x000fe2000f8e00ff */
[----:B---3--:R-:W-:Y:S04]  /*18660*/  LEA R0, P0, R0, R210, 0x6 ;  /* 0x000000d200007211 */ /* 0x008fe800078030ff */
[----:B-----5:R-:W-:Y:S02]  /*18670*/  LEA.HI.X R2, R3, R9, R2, 0x6, P0 ;  /* 0x0000000903027211 */ /* 0x020fe400000f3402 */
[C---:B----4-:R-:W-:Y:S01]  /*18680*/  @!P3 LEA R6, P1, R0.reuse, R6, 0x1 ;  /* 0x000000060006b211 */ /* 0x050fe200078208ff */
[----:B------:R-:W2:Y:S01]  /*18690*/  @!P3 LDC.64 R8, c[0x0][0x218] ;  /* 0x00008600ff08bb82 */ /* 0x000ea20000000a00 */
[C---:B-1----:R-:W-:Y:S02]  /*186a0*/  @!P2 LEA R4, P0, R0.reuse, R4, 0x1 ;  /* 0x000000040004a211 */ /* 0x042fe400078008ff */
        /* <DEDUP_REMOVED lines=14> */
[----:B-1----:R-:W1:Y:S08]  /*18790*/  @!P3 LDC.64 R6, c[0x0][0x218] ;  /* 0x00008600ff06bb82 */ /* 0x002e700000000a00 */
[----:B----4-:R-:W4:Y:S01]  /*187a0*/  @!P2 LDC.64 R4, c[0x0][0x218] ;  /* 0x00008600ff04ab82 */ /* 0x010f220000000a00 */
[C---:B-1----:R-:W-:Y:S04]  /*187b0*/  @!P3 LEA R6, P1, R0.reuse, R6, 0x1 ;  /* 0x000000060006b211 */ /* 0x042fe800078208ff */
[C-C-:B------:R-:W-:Y:S02]  /*187c0*/  @!P3 LEA.HI.X R7, R0.reuse, R7, R2.reuse, 0x1, P1 ;  /* 0x000000070007b211 */ /* 0x140fe400008f0c02 */
[C---:B----4-:R-:W-:Y:S03]  /*187d0*/  @!P2 LEA R4, P0, R0.reuse, R4, 0x1 ;  /* 0x000000040004a211 */ /* 0x050fe600078008ff */
        /* <DEDUP_REMOVED lines=31> */
[----:B-1----:R-:W1:Y:S01]  /*189d0*/  @!P2 LDC.64 R6, c[0x0][0x218] ;  /* 0x00008600ff06ab82 */ /* 0x002e620000000a00 */
[C---:B--2---:R-:W-:Y:S04]  /*189e0*/  @!P3 LEA R4, P1, R0.reuse, R8, 0x1 ;  /* 0x000000080004b211 */ /* 0x044fe800078208ff */
[C-C-:B------:R-:W-:Y:S05]  /*189f0*/  @!P3 LEA.HI.X R5, R0.reuse, R9, R3.reuse, 0x1, P1 ;  /* 0x000000090005b211 */ /* 0x140fea00008f0c03 */
[----:B------:R-:W-:Y:S01]  /*18a00*/  @!PT LDS RZ, [RZ] ;  /* 0x00000000fffff984 */ /* 0x000fe20000000800 */
[----:B------:R-:W-:Y:S01]  /*18a10*/  @!PT LDS RZ, [RZ] ;  /* 0x00000000fffff984 */ /* 0x000fe20000000800 */
[----:B------:R-:W-:Y:S01]  /*18a20*/  @!PT LDS RZ, [RZ] ;  /* 0x00000000fffff984 */ /* 0x000fe20000000800 */
[----:B------:R3:W-:Y:S04]  /*18a30*/  @!P3 LDGSTS.E.BYPASS.LTC128B.128 [R243+0x9800], desc[UR22][R4.64] ;  /* 0x0980000004f3bfae */ /* 0x0007e8000b901d56 */
[----:B------:R3:W-:Y:S01]  /*18a40*/  @P2 STS.128 [R243+0xb800], RZ ;  /* 0x00b800fff3002388 */ /* 0x0007e20000000c00 */
[C---:B-1----:R-:W-:Y:S04]  /*18a50*/  @!P2 LEA R2, P0, R0.reuse, R6, 0x1 ;  /* 0x000000060002a211 */ /* 0x042fe800078008ff */
[----:B------:R-:W-:Y:S05]  /*18a60*/  @!P2 LEA.HI.X R3, R0, R7, R3, 0x1, P0 ;  /* 0x000000070003a211 */ /* 0x000fea00000f0c03 */
[----:B------:R-:W-:Y:S01]  /*18a70*/  @!PT LDS RZ, [RZ] ;  /* 0x00000000fffff984 */ /* 0x000fe20000000800 */
[----:B------:R-:W-:Y:S01]  /*18a80*/  @!PT LDS RZ, [RZ] ;  /* 0x00000000fffff984 */ /* 0x000fe20000000800 */
[----:B------:R-:W-:Y:S01]  /*18a90*/  @!PT LDS RZ, [RZ] ;  /* 0x00000000fffff984 */ /* 0x000fe20000000800 */
[----:B------:R3:W-:Y:S04]  /*18aa0*/  @!P2 LDGSTS.E.BYPASS.LTC128B.128 [R243+0xb800], desc[UR22][R2.64+0x80] ;  /* 0x0b80008002f3afae */ /* 0x0007e8000b901d56 */
[----:B------:R-:W0:Y:S01]  /*18ab0*/  LDGDEPBAR ;  /* 0x00000000000079af */ /* 0x000e220000000000 */
[----:B------:R-:W-:Y:S05]  /*18ac0*/  BRA `(.L_x_809) ;  /* 0x0000001000e87947 */ /* 0x000fea0003800000 */
.L_x_808:
[----:B----4-:R-:W2:Y:S01]  /*18ad0*/  LDL R0, [R1+0x48] ;  /* 0x0000480001007983 */ /* 0x010ea20000100800 */
        /* <DEDUP_REMOVED lines=19> */
[----:B---3--:R-:W-:Y:S03]  /*18c10*/  IMAD.WIDE.U32 R2, R2, UR31, R10 ;  /* 0x0000001f02027c25 */ /* 0x008fe6000f8e000a */
[C---:B----4-:R-:W-:Y:S02]  /*18c20*/  @!P3 LEA R10, P4, R2.reuse, R7, 0x1 ;  /* 0x00000007020ab211 */ /* 0x050fe400078808ff */
[----:B------:R-:W-:Y:S07]  /*18c30*/  IADD3 R0, R3, UR10, RZ ;  /* 0x0000000a03007c10 */ /* 0x000fee000fffe0ff */
[----:B------:R-:W1:Y:S01]  /*18c40*/  @!P2 LDC.64 R8, c[0x0][0x220] ;  /* 0x00008800ff08ab82 */ /* 0x000e620000000a00 */
[C---:B------:R-:W-:Y:S02]  /*18c50*/  IADD3 R3, P1, R2.reuse, UR32, RZ ;  /* 0x0000002002037c10 */ /* 0x040fe4000ff3e0ff */
[--C-:B-----5:R-:W-:Y:S02]  /*18c60*/  @!P3 LEA.HI.X R11, R2, R5, R0.reuse, 0x1, P4 ;  /* 0x00000005020bb211 */ /* 0x120fe400020f0c00 */
[----:B------:R-:W-:Y:S03]  /*18c70*/  IADD3.X R5, R0, UR13, RZ, P1, !PT ;  /* 0x0000000d00057c10 */ /* 0x000fe60008ffe4ff */
[----:B------:R-:W2:Y:S01]  /*18c80*/  @!P2 LDC.64 R14, c[0x0][0x220] ;  /* 0x00008800ff0eab82 */ /* 0x000ea20000000a00 */
[----:B------:R-:W-:Y:S01]  /*18c90*/  @!PT LDS RZ, [RZ] ;  /* 0x00000000fffff984 */ /* 0x000fe20000000800 */
[----:B------:R-:W-:Y:S01]  /*18ca0*/  @!PT LDS RZ, [RZ] ;  /* 0x00000000fffff984 */ /* 0x000fe20000000800 */
[----:B------:R-:W-:Y:S01]  /*18cb0*/  @!PT LDS RZ, [RZ] ;  /* 0x00000000fffff984 */ /* 0x000fe20000000800 */
[----:B------:R3:W-:Y:S05]  /*18cc0*/  @!P3 LDGSTS.E.BYPASS.LTC128B.128 [R243+0xc000], desc[UR22][R10.64] ;  /* 0x0c0000000af3bfae */ /* 0x0007ea000b901d56 */
[----:B------:R-:W-:Y:S02]  /*18cd0*/  @P2 STS.128 [R243+0xe000], RZ ;  /* 0x00e000fff3002388 */ /* 0x000fe40000000c00 */
        /* <DEDUP_REMOVED lines=11> */
[----:B--2---:R-:W-:Y:S02]  /*18d90*/  @!P2 LEA R14, P0, R3, R14, 0x1 ;  /* 0x0000000e030ea211 */ /* 0x004fe400078008ff */
        /* <DEDUP_REMOVED lines=16> */
[C---:B---3--:R-:W-:Y:S04]  /*18ea0*/  @!P3 LEA R10, P4, R2.reuse, R22, 0x1 ;  /* 0x00000016020ab211 */ /* 0x048fe800078808ff */
        /* <DEDUP_REMOVED lines=198> */
[----:B------:R-:W-:Y:S01]  /*19b10*/  MUFU.TANH R136, R5 ;  /* 0x0000000500887308 */ /* 0x000fe20000002400 */
[----:B------:R-:W-:Y:S01]  /*19b20*/  FMUL.FTZ R12, R12, UR5 ;  /* 0x000000050c0c7c20 */ /* 0x000fe20008410000 */
[----:B------:R-:W-:Y:S01]  /*19b30*/  FMUL.FTZ R13, R13, UR5 ;  /* 0x000000050d0d7c20 */ /* 0x000fe20008410000 */
[----:B------:R-:W-:Y:S01]  /*19b40*/  FMUL.FTZ R14, R14, UR5 ;  /* 0x000000050e0e7c20 */ /* 0x000fe20008410000 */
[----:B------:R-:W-:Y:S01]  /*19b50*/  FMUL.FTZ R15, R15, UR5 ;  /* 0x000000050f0f7c20 */ /* 0x000fe20008410000 */
[----:B------:R-:W-:Y:S01]  /*19b60*/  FMUL.FTZ R16, R16, UR5 ;  /* 0x0000000510107c20 */ /* 0x000fe20008410000 */
[----:B------:R-:W-:Y:S04]  /*19b70*/  FMUL.FTZ R17, R17, UR5 ;  /* 0x0000000511117c20 */ /* 0x000fe80008410000 */
[----:B------:R-:W-:Y:S01]  /*19b80*/  MUFU.TANH R141, R6 ;  /* 0x00000006008d7308 */ /* 0x000fe20000002400 */
[----:B--2---:R2:W-:Y:S01]  /*19b90*/  STL [R1+0x8], R0 ;  /* 0x0000080001007387 */ /* 0x0045e20000100800 */
[----:B------:R-:W-:Y:S01]  /*19ba0*/  FMUL.FTZ R18, R18, UR5 ;  /* 0x0000000512127c20 */ /* 0x000fe20008410000 */
[----:B------:R-:W-:Y:S07]  /*19bb0*/  FMUL.FTZ R19, R19, UR5 ;  /* 0x0000000513137c20 */ /* 0x000fee0008410000 */
[----:B------:R3:W-:Y:S01]  /*19bc0*/  MUFU.TANH R252, R7 ;  /* 0x0000000700fc7308 */ /* 0x0007e20000002400 */
[-C--:B-1----:R-:W-:Y:S09]  /*19bd0*/  HMMA.16816.F32.BF16 R20, R132, R208.reuse, R20 ;  /* 0x000000d08414723c */ /* 0x082ff20000041814 */
[----:B------:R-:W-:Y:S01]  /*19be0*/  MUFU.TANH R220, R8 ;  /* 0x0000000800dc7308 */ /* 0x000fe20000002400 */
[C---:B------:R-:W-:Y:S09]  /*19bf0*/  HMMA.16816.F32.BF16 R24, R212.reuse, R208, R24 ;  /* 0x000000d0d418723c */ /* 0x040ff20000041818 */
[----:B------:R-:W-:Y:S01]  /*19c00*/  MUFU.TANH R219, R9 ;  /* 0x0000000900db7308 */ /* 0x000fe20000002400 */
[----:B---3--:R-:W-:Y:S01]  /*19c10*/  LDSM.16.M88.4 R4, [R229+0x3800] ;  /* 0x00380000e504783b */ /* 0x008fe20000000200 */
[-C--:B------:R-:W-:Y:S08]  /*19c20*/  HMMA.16816.F32.BF16 R28, R212, R210.reuse, R28 ;  /* 0x000000d2d41c723c */ /* 0x080ff0000004181c */
[----:B--2---:R-:W1:Y:S01]  /*19c30*/  MUFU.TANH R0, R11 ;  /* 0x0000000b00007308 */ /* 0x004e620000002400 */
[C---:B------:R-:W-:Y:S01]  /*19c40*/  HMMA.16816.F32.BF16 R32, R132.reuse, R210, R32 ;  /* 0x000000d28420723c */ /* 0x040fe20000041820 */
[----:B------:R-:W2:Y:S01]  /*19c50*/  LDSM.16.M88.4 R208, [R229+0x3000] ;  /* 0x00300000e5d0783b */ /* 0x000ea20000000200 */
[----:B------:R-:W-:Y:S07]  /*19c60*/  DEPBAR.LE SB0, 0x0 ;  /* 0x000080000000791a */ /* 0x000fee0000000000 */
[----:B------:R-:W-:Y:S01]  /*19c70*/  MUFU.TANH R10, R10 ;  /* 0x0000000a000a7308 */ /* 0x000fe20000002400 */
[----:B------:R-:W-:Y:S01]  /*19c80*/  BAR.SYNC.DEFER_BLOCKING 0x0 ;  /* 0x0000000000007b1d */ /* 0x000fe20000010000 */
[----:B------:R-:W-:Y:S01]  /*19c90*/  FMUL.FTZ R20, R20, UR5 ;  /* 0x0000000514147c20 */ /* 0x000fe20008410000 */
[----:B------:R-:W-:Y:S01]  /*19ca0*/  FMUL.FTZ R21, R21, UR5 ;  /* 0x0000000515157c20 */ /* 0x000fe20008410000 */
[----:B------:R-:W-:Y:S01]  /*19cb0*/  FMUL.FTZ R24, R24, UR5 ;  /* 0x0000000518187c20 */ /* 0x000fe20008410000 */
[----:B------:R-:W-:Y:S05]  /*19cc0*/  FMUL.FTZ R25, R25, UR5 ;  /* 0x0000000519197c20 */ /* 0x000fea0008410000 */
[----:B------:R-:W-:Y:S01]  /*19cd0*/  MUFU.TANH R221, R13 ;  /* 0x0000000d00dd7308 */ /* 0x000fe20000002400 */
[----:B-1----:R1:W-:Y:S01]  /*19ce0*/  STL [R1+0x4], R0 ;  /* 0x0000040001007387 */ /* 0x0023e20000100800 */
[----:B------:R-:W-:Y:S08]  /*19cf0*/  FMUL.FTZ R11, R23, UR5 ;  /* 0x00000005170b7c20 */ /* 0x000ff00008410000 */
[----:B------:R-:W-:Y:S10]  /*19d00*/  MUFU.TANH R222, R14 ;  /* 0x0000000e00de7308 */ /* 0x000ff40000002400 */
[----:B------:R-:W-:Y:S10]  /*19d10*/  MUFU.TANH R223, R15 ;  /* 0x0000000f00df7308 */ /* 0x000ff40000002400 */
[----:B------:R-:W-:Y:S01]  /*19d20*/  MUFU.TANH R143, R16 ;  /* 0x00000010008f7308 */ /* 0x000fe20000002400 */
[-C--:B--2---:R-:W-:Y:S09]  /*19d30*/  HMMA.16816.F32.BF16 R36, R132, R208.reuse, R36 ;  /* 0x000000d08424723c */ /* 0x084ff20000041824 */
[----:B-1----:R-:W1:Y:S01]  /*19d40*/  MUFU.TANH R0, R12 ;  /* 0x0000000c00007308 */ /* 0x002e620000002400 */
[C---:B------:R-:W-:Y:S06]  /*19d50*/  HMMA.16816.F32.BF16 R40, R212.reuse, R208, R40 ;  /* 0x000000d0d428723c */ /* 0x040fec0000041828 */
[-C--:B------:R-:W-:Y:S03]  /*19d60*/  HMMA.16816.F32.BF16 R44, R212, R210.reuse, R44 ;  /* 0x000000d2d42c723c */ /* 0x080fe6000004182c */
[----:B------:R2:W3:Y:S03]  /*19d70*/  MUFU.TANH R209, R17 ;  /* 0x0000001100d17308 */ /* 0x0004e60000002400 */
[C---:B------:R-:W-:Y:S07]  /*19d80*/  HMMA.16816.F32.BF16 R48, R132.reuse, R210, R48 ;  /* 0x000000d28430723c */ /* 0x040fee0000041830 */
[----:B------:R2:W4:Y:S01]  /*19d90*/  MUFU.TANH R142, R18 ;  /* 0x00000012008e7308 */ /* 0x0005220000002400 */
[----:B-1----:R2:W-:Y:S03]  /*19da0*/  STL [R1], R0 ;  /* 0x0000000001007387 */ /* 0x0025e60000100800 */
[----:B------:R-:W-:Y:S01]  /*19db0*/  FMUL.FTZ R12, R22, UR5 ;  /* 0x00000005160c7c20 */ /* 0x000fe20008410000 */
[-C--:B------:R-:W-:Y:S05]  /*19dc0*/  HMMA.16816.F32.BF16 R52, R132, R4.reuse, R52 ;  /* 0x000000048434723c */ /* 0x080fea0000041834 */
[----:B------:R2:W1:Y:S01]  /*19dd0*/  MUFU.TANH R208, R19 ;  /* 0x0000001300d07308 */ /* 0x0004620000002400 */
[C---:B------:R-:W-:Y:S06]  /*19de0*/  HMMA.16816.F32.BF16 R56, R212.reuse, R4, R56 ;  /* 0x00000004d438723c */ /* 0x040fec0000041838 */
[-C--:B------:R-:W-:Y:S03]  /*19df0*/  HMMA.16816.F32.BF16 R60, R212, R6.reuse, R60 ;  /* 0x00000006d43c723c */ /* 0x080fe6000004183c */
[----:B------:R2:W1:Y:S03]  /*19e00*/  MUFU.TANH R218, R20 ;  /* 0x0000001400da7308 */ /* 0x0004660000002400 */
[----:B------:R-:W-:Y:S07]  /*19e10*/  HMMA.16816.F32.BF16 R64, R132, R6, R64 ;  /* 0x000000068440723c */ /* 0x000fee0000041840 */
[----:B------:R2:W1:Y:S10]  /*19e20*/  MUFU.TANH R217, R21 ;  /* 0x0000001500d97308 */ /* 0x0004740000002400 */
[----:B------:R-:W1:Y:S10]  /*19e30*/  MUFU.TANH R12, R12 ;  /* 0x0000000c000c7308 */ /* 0x000e740000002400 */
[----:B------:R-:W1:Y:S10]  /*19e40*/  MUFU.TANH R11, R11 ;  /* 0x0000000b000b7308 */ /* 0x000e740000002400 */
[----:B------:R2:W1:Y:S01]  /*19e50*/  MUFU.TANH R216, R24 ;  /* 0x0000001800d87308 */ /* 0x0004620000002400 */
[----:B---34-:R-:W-:Y:S05]  /*19e60*/  @P0 BRA `(.L_x_810) ;  /* 0xffffffe400c40947 */ /* 0x018fea000383ffff */
.L_x_809:
[----:B---3--:R-:W-:Y:S01]  /*19e70*/  MUFU.TANH R4, R25 ;  /* 0x0000001900047308 */ /* 0x008fe20000002400 */
[----:B------:R-:W3:Y:S01]  /*19e80*/  LDL.LU R3, [R1] ;  /* 0x0000000001037983 */ /* 0x000ee20000300800 */
[----:B--2---:R-:W-:Y:S01]  /*19e90*/  MOV R0, UR9 ;  /* 0x0000000900007c02 */ /* 0x004fe20008000f00 */
[----:B------:R-:W-:Y:S01]  /*19ea0*/  FMUL.FTZ R26, R26, UR5 ;  /* 0x000000051a1a7c20 */ /* 0x000fe20008410000 */
[----:B------:R-:W-:Y:S01]  /*19eb0*/  FMUL.FTZ R39, R39, UR5 ;  /* 0x0000000527277c20 */ /* 0x000fe20008410000 */
[----:B------:R-:W2:Y:S01]  /*19ec0*/  LDL.LU R5, [R1+0x4] ;  /* 0x0000040001057983 */ /* 0x000ea20000300800 */
[----:B------:R-:W-:Y:S01]  /*19ed0*/  FMUL.FTZ R64, R64, UR5 ;  /* 0x0000000540407c20 */ /* 0x000fe20008410000 */
[----:B------:R-:W-:Y:S03]  /*19ee0*/  FMUL.FTZ R65, R65, UR5 ;  /* 0x0000000541417c20 */ /* 0x000fe60008410000 */
[----:B------:R4:W4:Y:S01]  /*19ef0*/  MUFU.TANH R14, R26 ;  /* 0x0000001a000e7308 */ /* 0x0009220000002400 */
[----:B------:R-:W4:Y:S01]  /*19f00*/  LDL.LU R6, [R1+0x8] ;  /* 0x0000080001067983 */ /* 0x000f220000300800 */
[----:B------:R-:W-:Y:S01]  /*19f10*/  MOV R7, R10 ;  /* 0x0000000a00077202 */ /* 0x000fe20000000f00 */
[----:B------:R-:W-:Y:S01]  /*19f20*/  FMUL.FTZ R27, R27, UR5 ;  /* 0x000000051b1b7c20 */ /* 0x000fe20008410000 */
[----:B------:R-:W-:Y:S01]  /*19f30*/  FMUL.FTZ R29, R29, UR5 ;  /* 0x000000051d1d7c20 */ /* 0x000fe20008410000 */
[----:B------:R-:W1:Y:S01]  /*19f40*/  S2R R2, SR_TID.X ;  /* 0x0000000000027919 */ /* 0x000e620000002100 */
[----:B------:R-:W-:Y:S01]  /*19f50*/  FMUL.FTZ R30, R30, UR5 ;  /* 0x000000051e1e7c20 */ /* 0x000fe20008410000 */
[----:B------:R-:W-:Y:S01]  /*19f60*/  FMUL.FTZ R32, R32, UR5 ;  /* 0x0000000520207c20 */ /* 0x000fe20008410000 */
[----:B------:R-:W-:Y:S02]  /*19f70*/  FMUL.FTZ R28, R28, UR5 ;  /* 0x000000051c1c7c20 */ /* 0x000fe40008410000 */
[----:B------:R-:W-:Y:S01]  /*19f80*/  MUFU.TANH R27, R27 ;  /* 0x0000001b001b7308 */ /* 0x000fe20000002400 */
[----:B------:R-:W-:Y:S01]  /*19f90*/  STL [R1+0xb4], R235 ;  /* 0x0000b4eb01007387 */ /* 0x000fe20000100800 */
[----:B------:R-:W-:Y:S01]  /*19fa0*/  FMUL.FTZ R41, R41, UR5 ;  /* 0x0000000529297c20 */ /* 0x000fe20008410000 */
[----:B------:R-:W-:Y:S01]  /*19fb0*/  FMUL.FTZ R44, R44, UR5 ;  /* 0x000000052c2c7c20 */ /* 0x000fe20008410000 */
[----:B------:R-:W-:Y:S01]  /*19fc0*/  FMUL.FTZ R37, R37, UR5 ;  /* 0x0000000525257c20 */ /* 0x000fe20008410000 */
[----:B------:R-:W-:Y:S01]  /*19fd0*/  STL [R1+0xb0], R234 ;  /* 0x0000b0ea01007387 */ /* 0x000fe20000100800 */
[----:B------:R-:W-:Y:S01]  /*19fe0*/  FMUL.FTZ R33, R33, UR5 ;  /* 0x0000000521217c20 */ /* 0x000fe20008410000 */
[----:B------:R-:W-:Y:S03]  /*19ff0*/  FMUL.FTZ R38, R38, UR5 ;  /* 0x0000000526267c20 */ /* 0x000fe60008410000 */
        /* <DEDUP_REMOVED lines=13> */
[----:B------:R3:W-:Y:S01]  /*1a0d0*/  STL [R1+0xa0], R230 ;  /* 0x0000a0e601007387 */ /* 0x0007e20000100800 */
[----:B------:R-:W-:Y:S01]  /*1a0e0*/  FMUL.FTZ R35, R35, UR5 ;  /* 0x0000000523237c20 */ /* 0x000fe20008410000 */
[----:B------:R-:W-:Y:S03]  /*1a0f0*/  FMUL.FTZ R36, R36, UR5 ;  /* 0x0000000524247c20 */ /* 0x000fe60008410000 */
[----:B------:R-:W3:Y:S01]  /*1a100*/  MUFU.TANH R13, R28 ;  /* 0x0000001c000d7308 */ /* 0x000ee20000002400 */
[----:B------:R-:W-:Y:S01]  /*1a110*/  STL [R1+0x9c], R229 ;  /* 0x00009ce501007387 */ /* 0x000fe20000100800 */
[----:B------:R-:W-:Y:S01]  /*1a120*/  FMUL.FTZ R48, R48, UR5 ;  /* 0x0000000530307c20 */ /* 0x000fe20008410000 */
[----:B------:R-:W-:Y:S01]  /*1a130*/  FMUL.FTZ R45, R45, UR5 ;  /* 0x000000052d2d7c20 */ /* 0x000fe20008410000 */
[----:B------:R-:W-:Y:S01]  /*1a140*/  FMUL.FTZ R51, R51, UR5 ;  /* 0x0000000533337c20 */ /* 0x000fe20008410000 */
[----:B------:R-:W-:Y:S01]  /*1a150*/  STL [R1+0x98], R224 ;  /* 0x000098e001007387 */ /* 0x000fe20000100800 */
[----:B------:R-:W-:Y:S01]  /*1a160*/  FMUL.FTZ R49, R49, UR5 ;  /* 0x0000000531317c20 */ /* 0x000fe20008410000 */
[----:B------:R-:W-:Y:S03]  /*1a170*/  FMUL.FTZ R50, R50, UR5 ;  /* 0x0000000532327c20 */ /* 0x000fe60008410000 */
[----:B------:R-:W3:Y:S01]  /*1a180*/  MUFU.TANH R29, R29 ;  /* 0x0000001d001d7308 */ /* 0x000ee20000002400 */
[----:B------:R-:W-:Y:S01]  /*1a190*/  FMUL.FTZ R54, R54, UR5 ;  /* 0x0000000536367c20 */ /* 0x000fe20008410000 */
[----:B------:R-:W-:Y:S01]  /*1a1a0*/  FMUL.FTZ R55, R55, UR5 ;  /* 0x0000000537377c20 */ /* 0x000fe20008410000 */
[----:B------:R-:W-:Y:S01]  /*1a1b0*/  FMUL.FTZ R56, R56, UR5 ;  /* 0x0000000538387c20 */ /* 0x000fe20008410000 */
[----:B------:R-:W-:Y:S01]  /*1a1c0*/  FMUL.FTZ R57, R57, UR5 ;  /* 0x0000000539397c20 */ /* 0x000fe20008410000 */
[----:B------:R-:W-:Y:S01]  /*1a1d0*/  FMUL.FTZ R43, R43, UR5 ;  /* 0x000000052b2b7c20 */ /* 0x000fe20008410000 */
[----:B------:R-:W-:Y:S01]  /*1a1e0*/  FMUL.FTZ R63, R63, UR5 ;  /* 0x000000053f3f7c20 */ /* 0x000fe20008410000 */
[----:B------:R-:W-:Y:S03]  /*1a1f0*/  FMUL.FTZ R31, R31, UR5 ;  /* 0x000000051f1f7c20 */ /* 0x000fe60008410000 */
[----:B------:R-:W-:Y:S01]  /*1a200*/  MUFU.TANH R32, R41 ;  /* 0x0000002900207308 */ /* 0x000fe20000002400 */
[----:B------:R-:W-:Y:S01]  /*1a210*/  FMUL.FTZ R42, R42, UR5 ;  /* 0x000000052a2a7c20 */ /* 0x000fe20008410000 */
[----:B------:R-:W-:Y:S01]  /*1a220*/  FMUL.FTZ R46, R46, UR5 ;  /* 0x000000052e2e7c20 */ /* 0x000fe20008410000 */
[----:B------:R-:W-:Y:S01]  /*1a230*/  FMUL.FTZ R47, R47, UR5 ;  /* 0x000000052f2f7c20 */ /* 0x000fe20008410000 */
[----:B------:R-:W-:Y:S01]  /*1a240*/  FMUL.FTZ R58, R58, UR5 ;  /* 0x000000053a3a7c20 */ /* 0x000fe20008410000 */
[----:B------:R-:W-:Y:S01]  /*1a250*/  FMUL.FTZ R59, R59, UR5 ;  /* 0x000000053b3b7c20 */ /* 0x000fe20008410000 */
[----:B------:R-:W-:Y:S01]  /*1a260*/  FMUL.FTZ R62, R62, UR5 ;  /* 0x000000053e3e7c20 */ /* 0x000fe20008410000 */
[----:B------:R-:W-:Y:S03]  /*1a270*/  UISETP.GT.AND UP0, UPT, UR9, UR15, UPT ;  /* 0x0000000f0900728c */ /* 0x000fe6000bf04270 */
[----:B------:R3:W-:Y:S01]  /*1a280*/  MUFU.TANH R30, R44 ;  /* 0x0000002c001e7308 */ /* 0x0007e20000002400 */
[----:B------:R-:W-:Y:S09]  /*1a290*/  UMOV UR12, UR9 ;  /* 0x00000009000c7c82 */ /* 0x000ff20008000000 */
[----:B------:R-:W-:Y:S01]  /*1a2a0*/  MUFU.TANH R28, R39 ;  /* 0x00000027001c7308 */ /* 0x000fe20000002400 */
[----:B-1----:R-:W-:Y:S04]  /*1a2b0*/  SHF.L.U32 R2, R2, 0x1, RZ ;  /* 0x0000000102027819 */ /* 0x002fe800000006ff */
[----:B------:R-:W-:Y:S05]  /*1a2c0*/  LOP3.LUT R2, R2, 0x6, RZ, 0xc0, !PT ;  /* 0x0000000602027812 */ /* 0x000fea00078ec0ff */
[----:B------:R-:W-:Y:S01]  /*1a2d0*/  MUFU.TANH R25, R48 ;  /* 0x0000003000197308 */ /* 0x000fe20000002400 */
[----:B------:R-:W-:Y:S04]  /*1a2e0*/  IMAD R0, R0, 0x40, R2 ;  /* 0x0000004000007824 */ /* 0x000fe800078e0202 */
[C---:B------:R-:W-:Y:S01]  /*1a2f0*/  VIADD R2, R0.reuse, 0x1 ;  /* 0x0000000100027836 */ /* 0x040fe20000000000 */
[CC--:B------:R-:W-:Y:S04]  /*1a300*/  ISETP.GE.AND P4, PT, R0.reuse, R247.reuse, PT ;  /* 0x000000f70000720c */ /* 0x0c0fe80003f86270 */
[----:B------:R-:W-:Y:S01]  /*1a310*/  MUFU.TANH R21, R52 ;  /* 0x0000003400157308 */ /* 0x000fe20000002400 */
[-C--:B------:R-:W-:Y:S02]  /*1a320*/  ISETP.GE.AND P6, PT, R0, R246.reuse, PT ;  /* 0x000000f60000720c */ /* 0x080fe40003fc6270 */
[----:B------:R-:W-:Y:S02]  /*1a330*/  ISETP.GE.AND P1, PT, R2, R247, PT ;  /* 0x000000f70200720c */ /* 0x000fe40003f26270 */
[-C--:B------:R-:W-:Y:S02]  /*1a340*/  ISETP.GE.OR P4, PT, R0, R251.reuse, !P4 ;  /* 0x000000fb0000720c */ /* 0x080fe40006786670 */
[C---:B------:R-:W-:Y:S03]  /*1a350*/  ISETP.GE.OR P1, PT, R2.reuse, R251, !P1 ;  /* 0x000000fb0200720c */ /* 0x040fe60004f26670 */
[----:B------:R-:W-:Y:S01]  /*1a360*/  MUFU.TANH R19, R53 ;  /* 0x0000003500137308 */ /* 0x000fe20000002400 */
[C---:B------:R-:W-:Y:S02]  /*1a370*/  ISETP.GE.AND P5, PT, R2.reuse, R246, PT ;  /* 0x000000f60200720c */ /* 0x040fe40003fa6270 */
[C---:B------:R-:W-:Y:S02]  /*1a380*/  ISETP.GE.AND P0, PT, R2.reuse, R245, PT ;  /* 0x000000f50200720c */ /* 0x040fe40003f06270 */
[-C--:B------:R-:W-:Y:S02]  /*1a390*/  ISETP.GE.AND P2, PT, R2, R244.reuse, PT ;  /* 0x000000f40200720c */ /* 0x080fe40003f46270 */
[----:B------:R-:W-:Y:S03]  /*1a3a0*/  FSEL R213, R136, -INF , !P1 ;  /* 0xff80000088d57808 */ /* 0x000fe60004800000 */
[----:B------:R-:W-:Y:S01]  /*1a3b0*/  MUFU.TANH R43, R43 ;  /* 0x0000002b002b7308 */ /* 0x000fe20000002400 */
[----:B------:R-:W-:Y:S02]  /*1a3c0*/  ISETP.GE.AND P1, PT, R0, R244, PT ;  /* 0x000000f40000720c */ /* 0x000fe40003f26270 */
[C---:B------:R-:W-:Y:S02]  /*1a3d0*/  ISETP.GE.OR P5, PT, R2.reuse, R250, !P5 ;  /* 0x000000fa0200720c */ /* 0x040fe40006fa6670 */
[C---:B------:R-:W-:Y:S02]  /*1a3e0*/  ISETP.GE.OR P0, PT, R2.reuse, R249, !P0 ;  /* 0x000000f90200720c */ /* 0x040fe40004706670 */
[----:B------:R-:W-:Y:S03]  /*1a3f0*/  ISETP.GE.OR P2, PT, R2, R248, !P2 ;  /* 0x000000f80200720c */ /* 0x000fe60005746670 */
[----:B------:R-:W-:Y:S01]  /*1a400*/  MUFU.TANH R63, R63 ;  /* 0x0000003f003f7308 */ /* 0x000fe20000002400 */
[C---:B------:R-:W-:Y:S01]  /*1a410*/  ISETP.GE.OR P6, PT, R0.reuse, R250, !P6 ;  /* 0x000000fa0000720c */ /* 0x040fe200077c6670 */
[C---:B------:R-:W-:Y:S01]  /*1a420*/  VIADD R2, R0.reuse, 0x9 ;  /* 0x0000000900027836 */ /* 0x040fe20000000000 */
[----:B------:R-:W-:Y:S02]  /*1a430*/  ISETP.GE.OR P1, PT, R0, R248, !P1 ;  /* 0x000000f80000720c */ /* 0x000fe40004f26670 */
[----:B------:R-:W-:Y:S02]  /*1a440*/  FSEL R211, R219, -INF , !P0 ;  /* 0xff800000dbd37808 */ /* 0x000fe40004000000 */
[----:B------:R-:W-:Y:S03]  /*1a450*/  FSEL R132, R141, -INF , !P6 ;  /* 0xff8000008d847808 */ /* 0x000fe60007000000 */
[----:B------:R-:W-:Y:S01]  /*1a460*/  MUFU.TANH R22, R51 ;  /* 0x0000003300167308 */ /* 0x000fe20000002400 */
[----:B------:R-:W-:Y:S02]  /*1a470*/  FSEL R219, R7, -INF , !P1 ;  /* 0xff80000007db7808 */ /* 0x000fe40004800000 */
[----:B------:R-:W-:Y:S02]  /*1a480*/  ISETP.GE.AND P1, PT, R2, R245, PT ;  /* 0x000000f50200720c */ /* 0x000fe40003f26270 */
[----:B------:R-:W-:Y:S02]  /*1a490*/  FSEL R210, R252, -INF , !P5 ;  /* 0xff800000fcd27808 */ /* 0x000fe40006800000 */
[C---:B------:R-:W-:Y:S03]  /*1a4a0*/  ISETP.GE.OR P1, PT, R2.reuse, R249, !P1 ;  /* 0x000000f90200720c */ /* 0x040fe60004f26670 */
[----:B------:R-:W-:Y:S01]  /*1a4b0*/  MUFU.TANH R7, R33 ;  /* 0x0000002100077308 */ /* 0x000fe20000002400 */
[----:B------:R-:W-:Y:S02]  /*1a4c0*/  FSEL R221, R221, -INF , !P1 ;  /* 0xff800000dddd7808 */ /* 0x000fe40004800000 */
[C---:B------:R-:W-:Y:S07]  /*1a4d0*/  ISETP.GE.AND P1, PT, R2.reuse, R246, PT ;  /* 0x000000f60200720c */ /* 0x040fee0003f26270 */
[----:B------:R-:W-:Y:S01]  /*1a4e0*/  MUFU.TANH R33, R40 ;  /* 0x0000002800217308 */ /* 0x000fe20000002400 */
[----:B------:R-:W-:Y:S04]  /*1a4f0*/  ISETP.GE.OR P1, PT, R2, R250, !P1 ;  /* 0x000000fa0200720c */ /* 0x000fe80004f26670 */
[----:B------:R-:W-:Y:S05]  /*1a500*/  FSEL R208, R208, -INF , !P1 ;  /* 0xff800000d0d07808 */ /* 0x000fea0004800000 */
        /* <DEDUP_REMOVED lines=13> */
[----:B----4-:R-:W-:Y:S02]  /*1a5e0*/  FSEL R10, R6, -INF , !P4 ;  /* 0xff800000060a7808 */ /* 0x010fe40006000000 */
[----:B--2---:R-:W-:Y:S01]  /*1a5f0*/  MOV R6, R5 ;  /* 0x0000000500067202 */ /* 0x004fe20000000f00 */
[----:B---3--:R-:W-:Y:S01]  /*1a600*/  IMAD.MOV.U32 R5, RZ, RZ, R3 ;  /* 0x000000ffff057224 */ /* 0x008fe200078e0003 */
[C---:B------:R-:W-:Y:S02]  /*1a610*/  IADD3 R3, R0.reuse, 0x8, RZ ;  /* 0x0000000800037810 */ /* 0x040fe40007ffe0ff */
[CC--:B------:R-:W-:Y:S02]  /*1a620*/  ISETP.GE.AND P4, PT, R0.reuse, R245.reuse, PT ;  /* 0x000000f50000720c */ /* 0x0c0fe40003f86270 */
[C---:B------:R-:W-:Y:S02]  /*1a630*/  ISETP.GE.AND P6, PT, R3.reuse, R245, PT ;  /* 0x000000f50300720c */ /* 0x040fe40003fc6270 */
[-C--:B------:R-:W-:Y:S02]  /*1a640*/  ISETP.GE.OR P4, PT, R0, R249.reuse, !P4 ;  /* 0x000000f90000720c */ /* 0x080fe40006786670 */
[----:B------:R-:W-:Y:S02]  /*1a650*/  ISETP.GE.OR P6, PT, R3, R249, !P6 ;  /* 0x000000f90300720c */ /* 0x000fe400077c6670 */
[----:B------:R-:W-:Y:S02]  /*1a660*/  FSEL R26, R220, -INF , !P4 ;  /* 0xff800000dc1a7808 */ /* 0x000fe40006000000 */
[----:B------:R-:W-:Y:S02]  /*1a670*/  FSEL R220, R5, -INF , !P6 ;  /* 0xff80000005dc7808 */ /* 0x000fe40007000000 */
[----:B------:R-:W-:Y:S01]  /*1a680*/  FSEL R252, R6, -INF , !P2 ;  /* 0xff80000006fc7808 */ /* 0x000fe20005000000 */
[----:B------:R-:W1:Y:S01]  /*1a690*/  MUFU.TANH R5, R35 ;  /* 0x0000002300057308 */ /* 0x000e620000002400 */
[CC--:B------:R-:W-:Y:S02]  /*1a6a0*/  ISETP.GE.AND P2, PT, R2.reuse, R244.reuse, PT ;  /* 0x000000f40200720c */ /* 0x0c0fe40003f46270 */
[CC--:B------:R-:W-:Y:S02]  /*1a6b0*/  ISETP.GE.AND P6, PT, R2.reuse, R247.reuse, PT ;  /* 0x000000f70200720c */ /* 0x0c0fe40003fc6270 */
[C---:B------:R-:W-:Y:S02]  /*1a6c0*/  ISETP.GE.AND P5, PT, R3.reuse, R244, PT ;  /* 0x000000f40300720c */ /* 0x040fe40003fa6270 */
[C---:B------:R-:W-:Y:S03]  /*1a6d0*/  ISETP.GE.AND P4, PT, R3.reuse, R247, PT ;  /* 0x000000f70300720c */ /* 0x040fe60003f86270 */
[----:B------:R-:W2:Y:S01]  /*1a6e0*/  MUFU.TANH R6, R34 ;  /* 0x0000002200067308 */ /* 0x000ea20000002400 */
[C---:B------:R-:W-:Y:S02]  /*1a6f0*/  ISETP.GE.AND P0, PT, R3.reuse, R246, PT ;  /* 0x000000f60300720c */ /* 0x040fe40003f06270 */
[CC--:B------:R-:W-:Y:S02]  /*1a700*/  ISETP.GE.OR P2, PT, R2.reuse, R248.reuse, !P2 ;  /* 0x000000f80200720c */ /* 0x0c0fe40005746670 */
[-C--:B------:R-:W-:Y:S01]  /*1a710*/  ISETP.GE.OR P6, PT, R2, R251.reuse, !P6 ;  /* 0x000000fb0200720c */ /* 0x080fe200077c6670 */
[C---:B------:R-:W-:Y:S01]  /*1a720*/  VIADD R2, R0.reuse, 0x11 ;  /* 0x0000001100027836 */ /* 0x040fe20000000000 */
[C---:B------:R-:W-:Y:S03]  /*1a730*/  ISETP.GE.OR P5, PT, R3.reuse, R248, !P5 ;  /* 0x000000f80300720c */ /* 0x040fe60006fa6670 */
[----:B------:R1:W3:Y:S01]  /*1a740*/  MUFU.TANH R34, R37 ;  /* 0x0000002500227308 */ /* 0x0002e20000002400 */
[C---:B------:R-:W-:Y:S02]  /*1a750*/  ISETP.GE.OR P0, PT, R3.reuse, R250, !P0 ;  /* 0x000000fa0300720c */ /* 0x040fe40004706670 */
[----:B------:R-:W-:Y:S02]  /*1a760*/  ISETP.GE.OR P4, PT, R3, R251, !P4 ;  /* 0x000000fb0300720c */ /* 0x000fe40006786670 */
[----:B------:R-:W-:Y:S02]  /*1a770*/  IADD3 R3, R0, 0x10, RZ ;  /* 0x0000001000037810 */ /* 0x000fe40007ffe0ff */
[----:B------:R-:W-:Y:S03]  /*1a780*/  FSEL R222, R222, -INF , !P5 ;  /* 0xff800000dede7808 */ /* 0x000fe60006800000 */
[----:B------:R-:W4:Y:S01]  /*1a790*/  MUFU.TANH R35, R36 ;  /* 0x0000002400237308 */ /* 0x000f220000002400 */
[----:B------:R-:W-:Y:S02]  /*1a7a0*/  FSEL R142, R142, -INF , !P0 ;  /* 0xff8000008e8e7808 */ /* 0x000fe40004000000 */
[CC--:B------:R-:W-:Y:S02]  /*1a7b0*/  ISETP.GE.AND P5, PT, R3.reuse, R247.reuse, PT ;  /* 0x000000f70300720c */ /* 0x0c0fe40003fa6270 */
[C---:B------:R-:W-:Y:S02]  /*1a7c0*/  ISETP.GE.AND P0, PT, R2.reuse, R247, PT ;  /* 0x000000f70200720c */ /* 0x040fe40003f06270 */
[-C--:B------:R-:W-:Y:S03]  /*1a7d0*/  ISETP.GE.OR P5, PT, R3, R251.reuse, !P5 ;  /* 0x000000fb0300720c */ /* 0x080fe60006fa6670 */
[----:B------:R2:W-:Y:S01]  /*1a7e0*/  MUFU.TANH R36, R38 ;  /* 0x0000002600247308 */ /* 0x0005e20000002400 */
        /* <DEDUP_REMOVED lines=8> */
[C---:B------:R-:W-:Y:S02]  /*1a870*/  ISETP.GE.AND P0, PT, R2.reuse, R244, PT ;  /* 0x000000f40200720c */ /* 0x040fe40003f06270 */
[C---:B------:R-:W-:Y:S02]  /*1a880*/  ISETP.GE.AND P2, PT, R3.reuse, R246, PT ;  /* 0x000000f60300720c */ /* 0x040fe40003f46270 */
[C---:B------:R-:W-:Y:S02]  /*1a890*/  ISETP.GE.AND P4, PT, R3.reuse, R245, PT ;  /* 0x000000f50300720c */ /* 0x040fe40003f86270 */
[C---:B------:R-:W-:Y:S02]  /*1a8a0*/  ISETP.GE.AND P6, PT, R3.reuse, R244, PT ;  /* 0x000000f40300720c */ /* 0x040fe40003fc6270 */
[C---:B------:R-:W-:Y:S02]  /*1a8b0*/  ISETP.GE.OR P1, PT, R2.reuse, R250, !P1 ;  /* 0x000000fa0200720c */ /* 0x040fe40004f26670 */
[CC--:B------:R-:W-:Y:S02]  /*1a8c0*/  ISETP.GE.OR P5, PT, R2.reuse, R249.reuse, !P5 ;  /* 0x000000f90200720c */ /* 0x0c0fe40006fa6670 */
[----:B------:R-:W-:Y:S01]  /*1a8d0*/  ISETP.GE.OR P0, PT, R2, R248, !P0 ;  /* 0x000000f80200720c */ /* 0x000fe20004706670 */
[C---:B------:R-:W-:Y:S01]  /*1a8e0*/  VIADD R2, R0.reuse, 0x19 ;  /* 0x0000001900027836 */ /* 0x040fe20000000000 */
[C---:B------:R-:W-:Y:S02]  /*1a8f0*/  ISETP.GE.OR P2, PT, R3.reuse, R250, !P2 ;  /* 0x000000fa0300720c */ /* 0x040fe40005746670 */
[C---:B------:R-:W-:Y:S02]  /*1a900*/  ISETP.GE.OR P4, PT, R3.reuse, R249, !P4 ;  /* 0x000000f90300720c */ /* 0x040fe40006786670 */
[----:B------:R-:W-:Y:S02]  /*1a910*/  ISETP.GE.OR P6, PT, R3, R248, !P6 ;  /* 0x000000f80300720c */ /* 0x000fe400077c6670 */
[----:B------:R-:W-:Y:S02]  /*1a920*/  IADD3 R3, R0, 0x18, RZ ;  /* 0x0000001800037810 */ /* 0x000fe40007ffe0ff */
[----:B------:R-:W-:Y:S02]  /*1a930*/  FSEL R215, R12, -INF , !P2 ;  /* 0xff8000000cd77808 */ /* 0x000fe40005000000 */
[----:B------:R-:W-:Y:S01]  /*1a940*/  FSEL R230, R14, -INF , !P6 ;  /* 0xff8000000ee67808 */ /* 0x000fe20007000000 */
[----:B------:R-:W-:Y:S01]  /*1a950*/  MUFU.TANH R12, R65 ;  /* 0x00000041000c7308 */ /* 0x000fe20000002400 */
[CC--:B------:R-:W-:Y:S02]  /*1a960*/  ISETP.GE.AND P2, PT, R3.reuse, R245.reuse, PT ;  /* 0x000000f50300720c */ /* 0x0c0fe40003f46270 */
[C---:B------:R-:W-:Y:S02]  /*1a970*/  ISETP.GE.AND P6, PT, R2.reuse, R245, PT ;  /* 0x000000f50200720c */ /* 0x040fe40003fc6270 */
[-C--:B------:R-:W-:Y:S02]  /*1a980*/  ISETP.GE.OR P2, PT, R3, R249.reuse, !P2 ;  /* 0x000000f90300720c */ /* 0x080fe40005746670 */
[C---:B------:R-:W-:Y:S03]  /*1a990*/  ISETP.GE.OR P6, PT, R2.reuse, R249, !P6 ;  /* 0x000000f90200720c */ /* 0x040fe600077c6670 */
[----:B------:R-:W-:Y:S01]  /*1a9a0*/  MUFU.TANH R14, R61 ;  /* 0x0000003d000e7308 */ /* 0x000fe20000002400 */
[----:B------:R-:W-:Y:S02]  /*1a9b0*/  FSEL R44, R13, -INF , !P2 ;  /* 0xff8000000d2c7808 */ /* 0x000fe40005000000 */
[----:B------:R-:W-:Y:S02]  /*1a9c0*/  FSEL R41, R29, -INF , !P6 ;  /* 0xff8000001d297808 */ /* 0x000fe40007000000 */
[----:B------:R-:W-:Y:S02]  /*1a9d0*/  FSEL R15, R27, -INF , !P0 ;  /* 0xff8000001b0f7808 */ /* 0x000fe40004000000 */
[CC--:B------:R-:W-:Y:S03]  /*1a9e0*/  ISETP.GE.AND P0, PT, R2.reuse, R247.reuse, PT ;  /* 0x000000f70200720c */ /* 0x0c0fe60003f06270 */
[----:B------:R-:W4:Y:S01]  /*1a9f0*/  MUFU.TANH R29, R45 ;  /* 0x0000002d001d7308 */ /* 0x000f220000002400 */
[C---:B------:R-:W-:Y:S02]  /*1aa00*/  ISETP.GE.AND P2, PT, R2.reuse, R246, PT ;  /* 0x000000f60200720c */ /* 0x040fe40003f46270 */
[-C--:B------:R-:W-:Y:S02]  /*1aa10*/  ISETP.GE.AND P6, PT, R2, R244.reuse, PT ;  /* 0x000000f40200720c */ /* 0x080fe40003fc6270 */
[----:B------:R-:W-:Y:S02]  /*1aa20*/  FSEL R212, R11, -INF , !P1 ;  /* 0xff8000000bd47808 */ /* 0x000fe40004800000 */
[----:B------:R-:W-:Y:S03]  /*1aa30*/  FSEL R216, R216, -INF , !P4 ;  /* 0xff800000d8d87808 */ /* 0x000fe60006000000 */
[----:B------:R-:W-:Y:S01]  /*1aa40*/  MUFU.TANH R13, R64 ;  /* 0x00000040000d7308 */ /* 0x000fe20000002400 */
[----:B------:R-:W-:Y:S02]  /*1aa50*/  FSEL R214, R4, -INF , !P5 ;  /* 0xff80000004d67808 */ /* 0x000fe40006800000 */
[C---:B------:R-:W-:Y:S02]  /*1aa60*/  ISETP.GE.AND P1, PT, R3.reuse, R244, PT ;  /* 0x000000f40300720c */ /* 0x040fe40003f26270 */
[C---:B------:R-:W-:Y:S02]  /*1aa70*/  ISETP.GE.AND P4, PT, R3.reuse, R247, PT ;  /* 0x000000f70300720c */ /* 0x040fe40003f86270 */
[C---:B------:R-:W-:Y:S03]  /*1aa80*/  ISETP.GE.AND P5, PT, R3.reuse, R246, PT ;  /* 0x000000f60300720c */ /* 0x040fe60003fa6270 */
[----:B------:R-:W-:Y:S01]  /*1aa90*/  MUFU.TANH R11, R66 ;  /* 0x00000042000b7308 */ /* 0x000fe20000002400 */
[CC--:B------:R-:W-:Y:S02]  /*1aaa0*/  ISETP.GE.OR P0, PT, R2.reuse, R251.reuse, !P0 ;  /* 0x000000fb0200720c */ /* 0x0c0fe40004706670 */
[C---:B------:R-:W-:Y:S02]  /*1aab0*/  ISETP.GE.OR P2, PT, R2.reuse, R250, !P2 ;  /* 0x000000fa0200720c */ /* 0x040fe40005746670 */
[-C--:B------:R-:W-:Y:S01]  /*1aac0*/  ISETP.GE.OR P6, PT, R2, R248.reuse, !P6 ;  /* 0x000000f80200720c */ /* 0x080fe200077c6670 */
[C---:B------:R-:W-:Y:S01]  /*1aad0*/  VIADD R2, R0.reuse, 0x21 ;  /* 0x0000002100027836 */ /* 0x040fe20000000000 */
[C---:B------:R-:W-:Y:S02]  /*1aae0*/  ISETP.GE.OR P1, PT, R3.reuse, R248, !P1 ;  /* 0x000000f80300720c */ /* 0x040fe40004f26670 */
[C---:B------:R-:W-:Y:S02]  /*1aaf0*/  ISETP.GE.OR P4, PT, R3.reuse, R251, !P4 ;  /* 0x000000fb0300720c */ /* 0x040fe40006786670 */
[----:B------:R-:W-:Y:S02]  /*1ab00*/  ISETP.GE.OR P5, PT, R3, R250, !P5 ;  /* 0x000000fa0300720c */ /* 0x000fe40006fa6670 */
[C---:B------:R-:W-:Y:S02]  /*1ab10*/  IADD3 R3, R0.reuse, 0x20, RZ ;  /* 0x0000002000037810 */ /* 0x040fe40007ffe0ff */
[----:B-1----:R-:W-:Y:S01]  /*1ab20*/  FSEL R37, R5, -INF , !P2 ;  /* 0xff80000005257808 */ /* 0x002fe20005000000 */
[----:B------:R-:W-:Y:S01]  /*1ab30*/  VIADD R5, R0, 0x30 ;  /* 0x0000003000057836 */ /* 0x000fe20000000000 */
[----:B------:R-:W-:Y:S02]  /*1ab40*/  FSEL R232, R9, -INF , !P1 ;  /* 0xff80000009e87808 */ /* 0x000fe40004800000 */
[CC--:B------:R-:W-:Y:S01]  /*1ab50*/  ISETP.GE.AND P2, PT, R2.reuse, R247.reuse, PT ;  /* 0x000000f70200720c */ /* 0x0c0fe20003f46270 */
[----:B------:R-:W-:Y:S01]  /*1ab60*/  MUFU.TANH R9, R67 ;  /* 0x0000004300097308 */ /* 0x000fe20000002400 */
[C---:B------:R-:W-:Y:S02]  /*1ab70*/  ISETP.GE.AND P1, PT, R3.reuse, R247, PT ;  /* 0x000000f70300720c */ /* 0x040fe40003f26270 */
[-C--:B------:R-:W-:Y:S02]  /*1ab80*/  ISETP.GE.OR P2, PT, R2, R251.reuse, !P2 ;  /* 0x000000fb0200720c */ /* 0x080fe40005746670 */
[----:B------:R-:W-:Y:S02]  /*1ab90*/  ISETP.GE.OR P1, PT, R3, R251, !P1 ;  /* 0x000000fb0300720c */ /* 0x000fe40004f26670 */
[----:B------:R-:W-:Y:S02]  /*1aba0*/  FSEL R39, R7, -INF , !P0 ;  /* 0xff80000007277808 */ /* 0x000fe40004000000 */
[----:B------:R-:W-:Y:S02]  /*1abb0*/  FSEL R40, R8, -INF , !P4 ;  /* 0xff80000008287808 */ /* 0x000fe40006000000 */
[----:B--2---:R-:W-:Y:S02]  /*1abc0*/  FSEL R38, R6, -INF , !P5 ;  /* 0xff80000006267808 */ /* 0x004fe40006800000 */
[----:B---3--:R-:W-:Y:S02]  /*1abd0*/  FSEL R34, R34, -INF , !P2 ;  /* 0xff80000022227808 */ /* 0x008fe40005000000 */
[C---:B------:R-:W-:Y:S02]  /*1abe0*/  ISETP.GE.AND P4, PT, R3.reuse, R246, PT ;  /* 0x000000f60300720c */ /* 0x040fe40003f86270 */
[CC--:B------:R-:W-:Y:S02]  /*1abf0*/  ISETP.GE.AND P0, PT, R3.reuse, R245.reuse, PT ;  /* 0x000000f50300720c */ /* 0x0c0fe40003f06270 */
[----:B------:R-:W-:Y:S02]  /*1ac00*/  ISETP.GE.AND P5, PT, R3, R244, PT ;  /* 0x000000f40300720c */ /* 0x000fe40003fa6270 */
[----:B----4-:R-:W-:Y:S02]  /*1ac10*/  FSEL R35, R35, -INF , !P1 ;  /* 0xff80000023237808 */ /* 0x010fe40004800000 */
[C---:B------:R-:W-:Y:S02]  /*1ac20*/  ISETP.GE.AND P2, PT, R2.reuse, R245, PT ;  /* 0x000000f50200720c */ /* 0x040fe40003f46270 */
[----:B------:R-:W-:Y:S02]  /*1ac30*/  ISETP.GE.AND P1, PT, R2, R246, PT ;  /* 0x000000f60200720c */ /* 0x000fe40003f26270 */
[C---:B------:R-:W-:Y:S02]  /*1ac40*/  ISETP.GE.OR P4, PT, R3.reuse, R250, !P4 ;  /* 0x000000fa0300720c */ /* 0x040fe40006786670 */
[CC--:B------:R-:W-:Y:S02]  /*1ac50*/  ISETP.GE.OR P0, PT, R3.reuse, R249.reuse, !P0 ;  /* 0x000000f90300720c */ /* 0x0c0fe40004706670 */
[----:B------:R-:W-:Y:S01]  /*1ac60*/  ISETP.GE.OR P5, PT, R3, R248, !P5 ;  /* 0x000000f80300720c */ /* 0x000fe20006fa6670 */
[----:B------:R-:W-:Y:S01]  /*1ac70*/  VIADD R3, R0, 0x28 ;  /* 0x0000002800037836 */ /* 0x000fe20000000000 */
[C---:B------:R-:W-:Y:S02]  /*1ac80*/  ISETP.GE.OR P2, PT, R2.reuse, R249, !P2 ;  /* 0x000000f90200720c */ /* 0x040fe40005746670 */
[----:B------:R-:W-:Y:S02]  /*1ac90*/  ISETP.GE.OR P1, PT, R2, R250, !P1 ;  /* 0x000000fa0200720c */ /* 0x000fe40004f26670 */
[----:B------:R-:W-:Y:S02]  /*1aca0*/  FSEL R32, R32, -INF , !P2 ;  /* 0xff80000020207808 */ /* 0x000fe40005000000 */
[----:B------:R-:W-:Y:S02]  /*1acb0*/  FSEL R28, R28, -INF , !P1 ;  /* 0xff8000001c1c7808 */ /* 0x000fe40004800000 */
[C---:B------:R-:W-:Y:S02]  /*1acc0*/  ISETP.GE.AND P2, PT, R3.reuse, R247, PT ;  /* 0x000000f70300720c */ /* 0x040fe40003f46270 */
[C---:B------:R-:W-:Y:S02]  /*1acd0*/  ISETP.GE.AND P1, PT, R3.reuse, R245, PT ;  /* 0x000000f50300720c */ /* 0x040fe40003f26270 */
[C---:B------:R-:W-:Y:S02]  /*1ace0*/  ISETP.GE.OR P2, PT, R3.reuse, R251, !P2 ;  /* 0x000000fb0300720c */ /* 0x040fe40005746670 */
[----:B------:R-:W-:Y:S02]  /*1acf0*/  IADD3 R6, R0, 0x29, RZ ;  /* 0x0000002900067810 */ /* 0x000fe40007ffe0ff */
[----:B------:R-:W-:Y:S02]  /*1ad00*/  ISETP.GE.OR P1, PT, R3, R249, !P1 ;  /* 0x000000f90300720c */ /* 0x000fe40004f26670 */
[----:B------:R-:W-:Y:S02]  /*1ad10*/  FSEL R33, R33, -INF , !P0 ;  /* 0xff80000021217808 */ /* 0x000fe40004000000 */
[----:B------:R-:W-:Y:S02]  /*1ad20*/  FSEL R25, R25, -INF , !P2 ;  /* 0xff80000019197808 */ /* 0x000fe40005000000 */
[C---:B------:R-:W-:Y:S02]  /*1ad30*/  ISETP.GE.AND P0, PT, R6.reuse, R245, PT ;  /* 0x000000f50600720c */ /* 0x040fe40003f06270 */
[----:B------:R-:W-:Y:S02]  /*1ad40*/  ISETP.GE.AND P2, PT, R6, R246, PT ;  /* 0x000000f60600720c */ /* 0x000fe40003f46270 */
[----:B------:R-:W-:Y:S02]  /*1ad50*/  FSEL R30, R30, -INF , !P1 ;  /* 0xff8000001e1e7808 */ /* 0x000fe40004800000 */
[C---:B------:R-:W-:Y:S02]  /*1ad60*/  ISETP.GE.AND P1, PT, R6.reuse, R247, PT ;  /* 0x000000f70600720c */ /* 0x040fe40003f26270 */
[C---:B------:R-:W-:Y:S02]  /*1ad70*/  ISETP.GE.OR P0, PT, R6.reuse, R249, !P0 ;  /* 0x000000f90600720c */ /* 0x040fe40004706670 */
[C---:B------:R-:W-:Y:S02]  /*1ad80*/  ISETP.GE.OR P2, PT, R6.reuse, R250, !P2 ;  /* 0x000000fa0600720c */ /* 0x040fe40005746670 */
[----:B------:R-:W-:Y:S02]  /*1ad90*/  ISETP.GE.OR P1, PT, R6, R251, !P1 ;  /* 0x000000fb0600720c */ /* 0x000fe40004f26670 */
[----:B------:R-:W-:Y:S02]  /*1ada0*/  FSEL R29, R29, -INF , !P0 ;  /* 0xff8000001d1d7808 */ /* 0x000fe40004000000 */
[----:B------:R-:W-:Y:S02]  /*1adb0*/  FSEL R22, R22, -INF , !P2 ;  /* 0xff80000016167808 */ /* 0x000fe40005000000 */
[-C--:B------:R-:W-:Y:S02]  /*1adc0*/  ISETP.GE.AND P0, PT, R3, R246.reuse, PT ;  /* 0x000000f60300720c */ /* 0x080fe40003f06270 */
[----:B------:R-:W-:Y:S02]  /*1add0*/  FSEL R24, R24, -INF , !P1 ;  /* 0xff80000018187808 */ /* 0x000fe40004800000 */
[C---:B------:R-:W-:Y:S02]  /*1ade0*/  ISETP.GE.AND P2, PT, R5.reuse, R246, PT ;  /* 0x000000f60500720c */ /* 0x040fe40003f46270 */
[----:B------:R-:W-:Y:S02]  /*1adf0*/  ISETP.GE.AND P1, PT, R5, R247, PT ;  /* 0x000000f70500720c */ /* 0x000fe40003f26270 */
[-C--:B------:R-:W-:Y:S02]  /*1ae00*/  ISETP.GE.OR P0, PT, R3, R250.reuse, !P0 ;  /* 0x000000fa0300720c */ /* 0x080fe40004706670 */
[C---:B------:R-:W-:Y:S02]  /*1ae10*/  ISETP.GE.OR P2, PT, R5.reuse, R250, !P2 ;  /* 0x000000fa0500720c */ /* 0x040fe40005746670 */
[----:B------:R-:W-:Y:S02]  /*1ae20*/  IADD3 R4, R0, 0x31, RZ ;  /* 0x0000003100047810 */ /* 0x000fe40007ffe0ff */
[----:B------:R-:W-:Y:S02]  /*1ae30*/  ISETP.GE.OR P1, PT, R5, R251, !P1 ;  /* 0x000000fb0500720c */ /* 0x000fe40004f26670 */
[----:B------:R-:W-:Y:S02]  /*1ae40*/  FSEL R23, R23, -INF , !P0 ;  /* 0xff80000017177808 */ /* 0x000fe40004000000 */
[----:B------:R-:W-:Y:S02]  /*1ae50*/  FSEL R18, R18, -INF , !P2 ;  /* 0xff80000012127808 */ /* 0x000fe40005000000 */
[----:B------:R-:W-:Y:S02]  /*1ae60*/  FSEL R21, R21, -INF , !P1 ;  /* 0xff80000015157808 */ /* 0x000fe40004800000 */
[C---:B------:R-:W-:Y:S02]  /*1ae70*/  ISETP.GE.AND P0, PT, R4.reuse, R247, PT ;  /* 0x000000f70400720c */ /* 0x040fe40003f06270 */
[C---:B------:R-:W-:Y:S02]  /*1ae80*/  ISETP.GE.AND P2, PT, R3.reuse, R244, PT ;  /* 0x000000f40300720c */ /* 0x040fe40003f46270 */
[C---:B------:R-:W-:Y:S02]  /*1ae90*/  ISETP.GE.AND P1, PT, R4.reuse, R246, PT ;  /* 0x000000f60400720c */ /* 0x040fe40003f26270 */
[----:B------:R-:W-:Y:S02]  /*1aea0*/  ISETP.GE.OR P0, PT, R4, R251, !P0 ;  /* 0x000000fb0400720c */ /* 0x000fe40004706670 */
[----:B------:R-:W-:Y:S02]  /*1aeb0*/  ISETP.GE.OR P2, PT, R3, R248, !P2 ;  /* 0x000000f80300720c */ /* 0x000fe40005746670 */
[----:B------:R-:W-:Y:S02]  /*1aec0*/  FMNMX.FTZ R3, R10, R137, !PT ;  /* 0x000000890a037209 */ /* 0x000fe40007810000 */
[----:B------:R-:W-:Y:S02]  /*1aed0*/  ISETP.GE.OR P1, PT, R4, R250, !P1 ;  /* 0x000000fa0400720c */ /* 0x000fe40004f26670 */
[----:B------:R-:W-:Y:S02]  /*1aee0*/  FSEL R36, R36, -INF , !P4 ;  /* 0xff80000024247808 */ /* 0x000fe40006000000 */
[----:B------:R-:W-:Y:S02]  /*1aef0*/  MOV R51, R15 ;  /* 0x0000000f00337202 */ /* 0x000fe40000000f00 */
[----:B------:R-:W-:Y:S01]  /*1af00*/  ISETP.GE.AND P4, PT, R2, R244, PT ;  /* 0x000000f40200720c */ /* 0x000fe20003f86270 */
[----:B------:R-:W1:Y:S01]  /*1af10*/  MUFU.TANH R15, R60 ;  /* 0x0000003c000f7308 */ /* 0x000e620000002400 */
[----:B------:R-:W-:Y:S02]  /*1af20*/  FSEL R19, R19, -INF , !P0 ;  /* 0xff80000013137808 */ /* 0x000fe40004000000 */
[----:B------:R-:W-:Y:S02]  /*1af30*/  FMNMX.FTZ R3, R213, R3, !PT ;  /* 0x00000003d5037209 */ /* 0x000fe40007810000 */
[----:B------:R-:W-:Y:S02]  /*1af40*/  FSEL R17, R17, -INF , !P1 ;  /* 0xff80000011117808 */ /* 0x000fe40004800000 */
[-C--:B------:R-:W-:Y:S02]  /*1af50*/  ISETP.GE.AND P0, PT, R5, R245.reuse, PT ;  /* 0x000000f50500720c */ /* 0x080fe40003f06270 */
[----:B------:R-:W-:Y:S02]  /*1af60*/  ISETP.GE.AND P1, PT, R4, R245, PT ;  /* 0x000000f50400720c */ /* 0x000fe40003f26270 */
[----:B------:R-:W-:Y:S01]  /*1af70*/  ISETP.GE.OR P4, PT, R2, R248, !P4 ;  /* 0x000000f80200720c */ /* 0x000fe20006786670 */
[----:B------:R-:W-:Y:S01]  /*1af80*/  VIADD R2, R0, 0x38 ;  /* 0x0000003800027836 */ /* 0x000fe20000000000 */
[----:B------:R-:W-:Y:S02]  /*1af90*/  FMNMX.FTZ R3, R143, R3, !PT ;  /* 0x000000038f037209 */ /* 0x000fe40007810000 */
[-C--:B------:R-:W-:Y:S02]  /*1afa0*/  ISETP.GE.OR P0, PT, R5, R249.reuse, !P0 ;  /* 0x000000f90500720c */ /* 0x080fe40004706670 */
[----:B------:R-:W-:Y:S02]  /*1afb0*/  ISETP.GE.OR P1, PT, R4, R249, !P1 ;  /* 0x000000f90400720c */ /* 0x000fe40004f26670 */
[----:B------:R-:W-:Y:S02]  /*1afc0*/  FMNMX.FTZ R3, R209, R3, !PT ;  /* 0x00000003d1037209 */ /* 0x000fe40007810000 */
[----:B------:R-:W-:Y:S02]  /*1afd0*/  FSEL R20, R20, -INF , !P0 ;  /* 0xff80000014147808 */ /* 0x000fe40004000000 */
[----:B------:R-:W-:Y:S02]  /*1afe0*/  FSEL R16, R16, -INF , !P1 ;  /* 0xff80000010107808 */ /* 0x000fe40004800000 */
[----:B------:R-:W-:Y:S02]  /*1aff0*/  ISETP.GE.AND P0, PT, R2, R245, PT ;  /* 0x000000f50200720c */ /* 0x000fe40003f06270 */
[----:B------:R-:W-:Y:S02]  /*1b000*/  ISETP.GE.AND P1, PT, R6, R244, PT ;  /* 0x000000f40600720c */ /* 0x000fe40003f26270 */
[----:B------:R-:W-:Y:S02]  /*1b010*/  FMNMX.FTZ R3, R218, R3, !PT ;  /* 0x00000003da037209 */ /* 0x000fe40007810000 */
[----:B------:R-:W-:Y:S02]  /*1b020*/  ISETP.GE.OR P0, PT, R2, R249, !P0 ;  /* 0x000000f90200720c */ /* 0x000fe40004706670 */
[----:B------:R-:W-:Y:S02]  /*1b030*/  ISETP.GE.OR P1, PT, R6, R248, !P1 ;  /* 0x000000f80600720c */ /* 0x000fe40004f26670 */
[----:B------:R-:W-:Y:S02]  /*1b040*/  IADD3 R0, R0, 0x39, RZ ;  /* 0x0000003900007810 */ /* 0x000fe40007ffe0ff */
[----:B------:R-:W-:Y:S02]  /*1b050*/  FMNMX.FTZ R6, R132, R138, !PT ;  /* 0x0000008a84067209 */ /* 0x000fe40007810000 */
[----:B------:R-:W-:Y:S02]  /*1b060*/  FMNMX.FTZ R7, R217, R3, !PT ;  /* 0x00000003d9077209 */ /* 0x000fe40007810000 */
[----:B-1----:R-:W-:Y:S02]  /*1b070*/  FSEL R15, R15, -INF , !P0 ;  /* 0xff8000000f0f7808 */ /* 0x002fe40004000000 */
[----:B------:R-:W-:Y:S02]  /*1b080*/  ISETP.GE.AND P0, PT, R0, R245, PT ;  /* 0x000000f50000720c */ /* 0x000fe40003f06270 */
[----:B------:R-:W-:Y:S02]  /*1b090*/  FMNMX.FTZ R6, R210, R6, !PT ;  /* 0x00000006d2067209 */ /* 0x000fe40007810000 */
[----:B------:R-:W-:Y:S02]  /*1b0a0*/  FMNMX.FTZ R7, R40, R7, !PT ;  /* 0x0000000728077209 */ /* 0x000fe40007810000 */
[----:B------:R-:W-:Y:S02]  /*1b0b0*/  FMNMX.FTZ R3, R26, R139, !PT ;  /* 0x0000008b1a037209 */ /* 0x000fe40007810000 */
[----:B------:R-:W-:Y:S02]  /*1b0c0*/  ISETP.GE.OR P0, PT, R0, R249, !P0 ;  /* 0x000000f90000720c */ /* 0x000fe40004706670 */
[----:B------:R-:W-:Y:S02]  /*1b0d0*/  FMNMX.FTZ R6, R142, R6, !PT ;  /* 0x000000068e067209 */ /* 0x000fe40007810000 */
[----:B------:R-:W-:Y:S02]  /*1b0e0*/  FMNMX.FTZ R7, R39, R7, !PT ;  /* 0x0000000727077209 */ /* 0x000fe40007810000 */
[----:B------:R-:W-:Y:S02]  /*1b0f0*/  FMNMX.FTZ R3, R211, R3, !PT ;  /* 0x00000003d3037209 */ /* 0x000fe40007810000 */
[----:B------:R-:W-:Y:S02]  /*1b100*/  FSEL R14, R14, -INF , !P0 ;  /* 0xff8000000e0e7808 */ /* 0x000fe40004000000 */
[----:B------:R-:W-:Y:S02]  /*1b110*/  FMNMX.FTZ R6, R208, R6, !PT ;  /* 0x00000006d0067209 */ /* 0x000fe40007810000 */
[----:B------:R-:W-:Y:S02]  /*1b120*/  ISETP.GE.AND P0, PT, R2, R247, PT ;  /* 0x000000f70200720c */ /* 0x000fe40003f06270 */
[----:B------:R-:W-:Y:S02]  /*1b130*/  FMNMX.FTZ R3, R220, R3, !PT ;  /* 0x00000003dc037209 */ /* 0x000fe40007810000 */
[----:B------:R-:W-:Y:S02]  /*1b140*/  FMNMX.FTZ R7, R35, R7, !PT ;  /* 0x0000000723077209 */ /* 0x000fe40007810000 */
[----:B------:R-:W-:Y:S02]  /*1b150*/  FMNMX.FTZ R8, R215, R6, !PT ;  /* 0x00000006d7087209 */ /* 0x000fe40007810000 */
[----:B------:R-:W-:Y:S02]  /*1b160*/  ISETP.GE.OR P0, PT, R2, R251, !P0 ;  /* 0x000000fb0200720c */ /* 0x000fe40004706670 */
[----:B------:R-:W-:Y:S02]  /*1b170*/  FMNMX.FTZ R3, R221, R3, !PT ;  /* 0x00000003dd037209 */ /* 0x000fe40007810000 */
[----:B------:R-:W-:Y:S02]  /*1b180*/  FMNMX.FTZ R6, R34, R7, !PT ;  /* 0x0000000722067209 */ /* 0x000fe40007810000 */
[----:B------:R-:W-:Y:S02]  /*1b190*/  FSEL R13, R13, -INF , !P0 ;  /* 0xff8000000d0d7808 */ /* 0x000fe40004000000 */
[----:B------:R-:W-:Y:S02]  /*1b1a0*/  FMNMX.FTZ R3, R216, R3, !PT ;  /* 0x00000003d8037209 */ /* 0x000fe40007810000 */
[----:B------:R-:W-:Y:S02]  /*1b1b0*/  FMNMX.FTZ R7, R25, R6, !PT ;  /* 0x0000000619077209 */ /* 0x000fe40007810000 */
[----:B------:R-:W-:Y:S02]  /*1b1c0*/  ISETP.GE.AND P0, PT, R0, R247, PT ;  /* 0x000000f70000720c */ /* 0x000fe40003f06270 */
[----:B------:R-:W-:Y:S02]  /*1b1d0*/  FMNMX.FTZ R6, R212, R8, !PT ;  /* 0x00000008d4067209 */ /* 0x000fe40007810000 */
[----:B------:R-:W-:Y:S02]  /*1b1e0*/  FMNMX.FTZ R3, R214, R3, !PT ;  /* 0x00000003d6037209 */ /* 0x000fe40007810000 */
[----:B------:R-:W-:Y:S02]  /*1b1f0*/  ISETP.GE.OR P0, PT, R0, R251, !P0 ;  /* 0x000000fb0000720c */ /* 0x000fe40004706670 */
[----:B------:R-:W-:Y:S02]  /*1b200*/  FMNMX.FTZ R6, R38, R6, !PT ;  /* 0x0000000626067209 */ /* 0x000fe40007810000 */
[----:B------:R-:W-:Y:S02]  /*1b210*/  FSEL R12, R12, -INF , !P0 ;  /* 0xff8000000c0c7808 */ /* 0x000fe40004000000 */
[----:B------:R-:W-:Y:S02]  /*1b220*/  FMNMX.FTZ R3, R44, R3, !PT ;  /* 0x000000032c037209 */ /* 0x000fe40007810000 */
        /* <DEDUP_REMOVED lines=20> */
[----:B------:R-:W-:Y:S01]  /*1b370*/  ISETP.GE.AND P0, PT, R5, R244, PT ;  /* 0x000000f40500720c */ /* 0x000fe20003f06270 */
[----:B------:R-:W1:Y:S01]  /*1b380*/  SHFL.BFLY PT, R7, R135, 0x2, 0x1f ;  /* 0x0c401f0087077f89 */ /* 0x000e6200000e0000 */
[----:B------:R-:W-:Y:S02]  /*1b390*/  FMNMX.FTZ R3, R29, R3, !PT ;  /* 0x000000031d037209 */ /* 0x000fe40007810000 */
[----:B------:R-:W-:Y:S02]  /*1b3a0*/  FMNMX.FTZ R6, R18, R6, !PT ;  /* 0x0000000612067209 */ /* 0x000fe40007810000 */
        /* <DEDUP_REMOVED lines=12> */
[----:B-1----:R-:W-:Y:S02]  /*1b470*/  FMNMX.FTZ R135, R135, R7, !PT ;  /* 0x0000000787877209 */ /* 0x002fe40007810000 */
[----:B------:R-:W-:Y:S05]  /*1b480*/  FMNMX.FTZ R5, R223, R5, !PT ;  /* 0x00000005df057209 */ /* 0x000fea0007810000 */
[----:B------:R-:W1:Y:S01]  /*1b490*/  SHFL.BFLY PT, R7, R3, 0x2, 0x1f ;  /* 0x0c401f0003077f89 */ /* 0x000e6200000e0000 */
[----:B------:R-:W-:Y:S02]  /*1b4a0*/  FSEL R50, R31, -INF , !P6 ;  /* 0xff8000001f327808 */ /* 0x000fe40007000000 */
[----:B------:R-:W-:Y:S02]  /*1b4b0*/  FMNMX.FTZ R5, R230, R5, !PT ;  /* 0x00000005e6057209 */ /* 0x000fe40007810000 */
[----:B------:R-:W-:Y:S02]  /*1b4c0*/  FSEL R49, R42, -INF , !P5 ;  /* 0xff8000002a317808 */ /* 0x000fe40006800000 */
[----:B------:R-:W-:Y:S02]  /*1b4d0*/  FMNMX.FTZ R5, R51, R5, !PT ;  /* 0x0000000533057209 */ /* 0x000fe40007810000 */
[----:B------:R-:W-:Y:S02]  /*1b4e0*/  FSEL R66, R43, -INF , !P4 ;  /* 0xff8000002b427808 */ /* 0x000fe40006000000 */
[----:B------:R-:W-:Y:S02]  /*1b4f0*/  FMNMX.FTZ R5, R232, R5, !PT ;  /* 0x00000005e8057209 */ /* 0x000fe40007810000 */
[----:B------:R-:W-:Y:S02]  /*1b500*/  ISETP.GE.AND P4, PT, R4, R244, PT ;  /* 0x000000f40400720c */ /* 0x000fe40003f86270 */
[----:B------:R-:W-:Y:S02]  /*1b510*/  FMNMX.FTZ R5, R50, R5, !PT ;  /* 0x0000000532057209 */ /* 0x000fe40007810000 */
[----:B------:R-:W-:Y:S02]  /*1b520*/  FSEL R54, R46, -INF , !P2 ;  /* 0xff8000002e367808 */ /* 0x000fe40005000000 */
[----:B------:R-:W-:Y:S02]  /*1b530*/  FMNMX.FTZ R5, R49, R5, !PT ;  /* 0x0000000531057209 */ /* 0x000fe40007810000 */
[----:B--2---:R-:W-:Y:S02]  /*1b540*/  FMNMX.FTZ R134, R134, R6, !PT ;  /* 0x0000000686867209 */ /* 0x004fe40007810000 */
[----:B------:R-:W2:Y:S01]  /*1b550*/  SHFL.BFLY PT, R6, R135, 0x1, 0x1f ;  /* 0x0c201f0087067f89 */ /* 0x000ea200000e0000 */
[----:B------:R-:W-:Y:S02]  /*1b560*/  FMNMX.FTZ R5, R66, R5, !PT ;  /* 0x0000000542057209 */ /* 0x000fe40007810000 */
[----:B-1----:R-:W-:Y:S02]  /*1b570*/  FMNMX.FTZ R3, R3, R7, !PT ;  /* 0x0000000703037209 */ /* 0x002fe40007810000 */
[----:B------:R-:W-:Y:S03]  /*1b580*/  ISETP.GE.OR P4, PT, R4, R248, !P4 ;  /* 0x000000f80400720c */ /* 0x000fe60006786670 */
[----:B------:R-:W-:Y:S01]  /*1b590*/  SHFL.BFLY PT, R7, R134, 0x1, 0x1f ;  /* 0x0c201f0086077f89 */ /* 0x000fe200000e0000 */
[----:B------:R-:W-:Y:S02]  /*1b5a0*/  FSEL R57, R47, -INF , !P1 ;  /* 0xff8000002f397808 */ /* 0x000fe40004800000 */
[----:B------:R-:W-:Y:S05]  /*1b5b0*/  FMNMX.FTZ R4, R54, R5, !PT ;  /* 0x0000000536047209 */ /* 0x000fea0007810000 */
[----:B------:R-:W1:Y:S01]  /*1b5c0*/  SHFL.BFLY PT, R133, R3, 0x1, 0x1f ;  /* 0x0c201f0003857f89 */ /* 0x000e6200000e0000 */
[----:B------:R-:W-:Y:S02]  /*1b5d0*/  ISETP.GE.AND P1, PT, R2, R244, PT ;  /* 0x000000f40200720c */ /* 0x000fe40003f26270 */
[----:B------:R-:W-:Y:S02]  /*1b5e0*/  FSEL R58, R58, -INF , !P0 ;  /* 0xff8000003a3a7808 */ /* 0x000fe40004000000 */
[----:B------:R-:W-:Y:S02]  /*1b5f0*/  FMNMX.FTZ R4, R57, R4, !PT ;  /* 0x0000000439047209 */ /* 0x000fe40007810000 */
[----:B------:R-:W-:Y:S02]  /*1b600*/  ISETP.GE.OR P1, PT, R2, R248, !P1 ;  /* 0x000000f80200720c */ /* 0x000fe40004f26670 */
[----:B------:R-:W-:Y:S02]  /*1b610*/  ISETP.GE.AND P0, PT, R0, R244, PT ;  /* 0x000000f40000720c */ /* 0x000fe40003f06270 */
[----:B------:R-:W-:Y:S02]  /*1b620*/  FSEL R59, R59, -INF , !P4 ;  /* 0xff8000003b3b7808 */ /* 0x000fe40006000000 */
[----:B------:R-:W-:Y:S02]  /*1b630*/  FMNMX.FTZ R2, R58, R4, !PT ;  /* 0x000000043a027209 */ /* 0x000fe40007810000 */
[----:B------:R-:W-:Y:S02]  /*1b640*/  ISETP.GE.OR P0, PT, R0, R248, !P0 ;  /* 0x000000f80000720c */ /* 0x000fe40004706670 */
[----:B------:R-:W-:Y:S02]  /*1b650*/  FSEL R31, R62, -INF , !P1 ;  /* 0xff8000003e1f7808 */ /* 0x000fe40004800000 */
[----:B------:R-:W-:Y:S02]  /*1b660*/  FMNMX.FTZ R0, R59, R2, !PT ;  /* 0x000000023b007209 */ /* 0x000fe40007810000 */
[----:B--2---:R-:W-:Y:S02]  /*1b670*/  FMNMX.FTZ R135, R135, R6, !PT ;  /* 0x0000000687877209 */ /* 0x004fe40007810000 */
[----:B------:R-:W-:Y:S02]  /*1b680*/  FSEL R136, R63, -INF , !P0 ;  /* 0xff8000003f887808 */ /* 0x000fe40004000000 */
[----:B------:R-:W-:Y:S01]  /*1b690*/  FMNMX.FTZ R0, R31, R0, !PT ;  /* 0x000000001f007209 */ /* 0x000fe20007810000 */
[C---:B------:R-:W-:Y:S01]  /*1b6a0*/  FMUL.FTZ R5, R135.reuse, UR4 ;  /* 0x0000000487057c20 */ /* 0x040fe20008410000 */
[----:B------:R-:W-:Y:S02]  /*1b6b0*/  FSETP.NEU.FTZ.AND P2, PT, R135, -INF , PT ;  /* 0xff8000008700780b */ /* 0x000fe40003f5d000 */
[----:B------:R-:W-:Y:S02]  /*1b6c0*/  FMNMX.FTZ R0, R136, R0, !PT ;  /* 0x0000000088007209 */ /* 0x000fe40007810000 */
[----:B------:R-:W-:Y:S02]  /*1b6d0*/  FSEL R5, R5, RZ, P2 ;  /* 0x000000ff05057208 */ /* 0x000fe40001000000 */
[----:B-1----:R-:W-:Y:S01]  /*1b6e0*/  FMNMX.FTZ R133, R3, R133, !PT ;  /* 0x0000008503857209 */ /* 0x002fe20007810000 */
[----:B------:R-:W1:Y:S01]  /*1b6f0*/  SHFL.BFLY PT, R2, R0, 0x2, 0x1f ;  /* 0x0c401f0000027f89 */ /* 0x000e6200000e0000 */
[----:B------:R-:W-:Y:S01]  /*1b700*/  FMNMX.FTZ R134, R134, R7, !PT ;  /* 0x0000000786867209 */ /* 0x000fe20007810000 */
[--C-:B------:R-:W-:Y:S01]  /*1b710*/  FFMA.FTZ R3, R10, UR4, -R5.reuse ;  /* 0x000000040a037c23 */ /* 0x100fe20008010805 */
[C---:B------:R-:W-:Y:S01]  /*1b720*/  FSETP.NEU.FTZ.AND P0, PT, R133.reuse, -INF , PT ;  /* 0xff8000008500780b */ /* 0x040fe20003f1d000 */
[----:B------:R-:W-:Y:S01]  /*1b730*/  FMUL.FTZ R8, R133, UR4 ;  /* 0x0000000485087c20 */ /* 0x000fe20008410000 */
[C---:B------:R-:W-:Y:S01]  /*1b740*/  FSETP.NEU.FTZ.AND P1, PT, R134.reuse, -INF , PT ;  /* 0xff8000008600780b */ /* 0x040fe20003f3d000 */
[----:B------:R2:W-:Y:S01]  /*1b750*/  MUFU.EX2 R27, R3 ;  /* 0x00000003001b7308 */ /* 0x0005e20000000800 */
[----:B------:R-:W-:Y:S01]  /*1b760*/  FMUL.FTZ R7, R134, UR4 ;  /* 0x0000000486077c20 */ /* 0x000fe20008410000 */
[--C-:B------:R-:W-:Y:S01]  /*1b770*/  FFMA.FTZ R6, R143, UR4, -R5.reuse ;  /* 0x000000048f067c23 */ /* 0x100fe20008010805 */
[----:B------:R-:W-:Y:S01]  /*1b780*/  FSEL R8, R8, RZ, P0 ;  /* 0x000000ff08087208 */ /* 0x000fe20000000000 */
[--C-:B------:R-:W-:Y:S01]  /*1b790*/  FFMA.FTZ R218, R218, UR4, -R5.reuse ;  /* 0x00000004dada7c23 */ /* 0x100fe20008010805 */
[--C-:B------:R-:W-:Y:S01]  /*1b7a0*/  FFMA.FTZ R217, R217, UR4, -R5.reuse ;  /* 0x00000004d9d97c23 */ /* 0x100fe20008010805 */
[----:B------:R-:W-:Y:S01]  /*1b7b0*/  FSEL R7, R7, RZ, P1 ;  /* 0x000000ff07077208 */ /* 0x000fe20000800000 */
[--C-:B------:R-:W-:Y:S03]  /*1b7c0*/  FFMA.FTZ R224, R35, UR4, -R5.reuse ;  /* 0x0000000423e07c23 */ /* 0x100fe60008010805 */
        /* <DEDUP_REMOVED lines=9> */
[--C-:B--2---:R-:W-:Y:S01]  /*1b860*/  FFMA.FTZ R3, R132, UR4, -R7.reuse ;  /* 0x0000000484037c23 */ /* 0x104fe20008010807 */
[----:B-1----:R-:W-:Y:S01]  /*1b870*/  FMNMX.FTZ R0, R0, R2, !PT ;  /* 0x0000000200007209 */ /* 0x002fe20007810000 */
[--C-:B------:R-:W-:Y:S01]  /*1b880*/  FFMA.FTZ R2, R210, UR4, -R7.reuse ;  /* 0x00000004d2027c23 */ /* 0x100fe20008010807 */
[----:B------:R-:W-:Y:S01]  /*1b890*/  MUFU.EX2 R233, R10 ;  /* 0x0000000a00e97308 */ /* 0x000fe20000000800 */
[----:B------:R-:W-:Y:S01]  /*1b8a0*/  FSEL R4, R134, RZ, P1 ;  /* 0x000000ff86047208 */ /* 0x000fe20000800000 */
[--C-:B------:R-:W-:Y:S01]  /*1b8b0*/  FFMA.FTZ R210, R37, UR4, -R7.reuse ;  /* 0x0000000425d27c23 */ /* 0x100fe20008010807 */
[--C-:B------:R-:W-:Y:S01]  /*1b8c0*/  FFMA.FTZ R43, R17, UR4, -R7.reuse ;  /* 0x00000004112b7c23 */ /* 0x100fe20008010807 */
[----:B------:R-:W-:Y:S01]  /*1b8d0*/  FFMA.FTZ R47, R33, UR4, -R8 ;  /* 0x00000004212f7c23 */ /* 0x000fe20008010808 */
[--C-:B---3--:R-:W-:Y:S01]  /*1b8e0*/  FFMA.FTZ R6, R208, UR4, -R7.reuse ;  /* 0x00000004d0067c23 */ /* 0x108fe20008010807 */
[----:B------:R-:W-:Y:S01]  /*1b8f0*/  FADD.FTZ R4, -R4, R138 ;  /* 0x0000008a04047221 */ /* 0x000fe20000010100 */
        /* <DEDUP_REMOVED lines=10> */
[--C-:B------:R-:W-:Y:S01]  /*1b9a0*/  FFMA.FTZ R61, R15, UR4, -R8.reuse ;  /* 0x000000040f3d7c23 */ /* 0x100fe20008010808 */
[--C-:B------:R-:W-:Y:S01]  /*1b9b0*/  FFMA.FTZ R13, R11, UR4, -R7.reuse ;  /* 0x000000040b0d7c23 */ /* 0x100fe20008010807 */
[----:B------:R-:W-:Y:S01]  /*1b9c0*/  FFMA.FTZ R30, R30, UR4, -R8 ;  /* 0x000000041e1e7c23 */ /* 0x000fe20008010808 */
[----:B------:R-:W-:Y:S02]  /*1b9d0*/  IMAD.MOV.U32 R11, RZ, RZ, R42 ;  /* 0x000000ffff0b7224 */ /* 0x000fe400078e002a */
[--C-:B------:R-:W-:Y:S01]  /*1b9e0*/  FFMA.FTZ R215, R215, UR4, -R7.reuse ;  /* 0x00000004d7d77c23 */ /* 0x100fe20008010807 */
[--C-:B------:R-:W-:Y:S01]  /*1b9f0*/  FFMA.FTZ R212, R212, UR4, -R7.reuse ;  /* 0x00000004d4d47c23 */ /* 0x100fe20008010807 */
[--C-:B------:R-:W-:Y:S02]  /*1ba00*/  FFMA.FTZ R28, R28, UR4, -R7.reuse ;  /* 0x000000041c1c7c23 */ /* 0x100fe40008010807 */
[----:B------:R3:W-:Y:S01]  /*1ba10*/  MUFU.EX2 R234, R6 ;  /* 0x0000000600ea7308 */ /* 0x0007e20000000800 */
[----:B-1----:R-:W-:Y:S01]  /*1ba20*/  FFMA.FTZ R3, R26, UR4, -R8 ;  /* 0x000000041a037c23 */ /* 0x002fe20008010808 */
[--C-:B------:R-:W-:Y:S01]  /*1ba30*/  FFMA.FTZ R63, R23, UR4, -R7.reuse ;  /* 0x00000004173f7c23 */ /* 0x100fe20008010807 */
[--C-:B------:R-:W-:Y:S01]  /*1ba40*/  FFMA.FTZ R62, R22, UR4, -R7.reuse ;  /* 0x00000004163e7c23 */ /* 0x100fe20008010807 */
[--C-:B------:R-:W-:Y:S01]  /*1ba50*/  FFMA.FTZ R9, R9, UR4, -R7.reuse ;  /* 0x0000000409097c23 */ /* 0x100fe20008010807 */
[----:B------:R-:W-:Y:S01]  /*1ba60*/  IMAD.MOV.U32 R29, RZ, RZ, R18 ;  /* 0x000000ffff1d7224 */ /* 0x000fe200078e0012 */
[----:B------:R-:W-:Y:S04]  /*1ba70*/  MOV R15, R19 ;  /* 0x00000013000f7202 */ /* 0x000fe80000000f00 */
[----:B------:R1:W-:Y:S01]  /*1ba80*/  MUFU.EX2 R26, R3 ;  /* 0x00000003001a7308 */ /* 0x0003e20000000800 */
[--C-:B--2---:R-:W-:Y:S01]  /*1ba90*/  FFMA.FTZ R2, R211, UR4, -R8.reuse ;  /* 0x00000004d3027c23 */ /* 0x104fe20008010808 */
[----:B------:R-:W-:Y:S01]  /*1baa0*/  FFMA.FTZ R211, R38, UR4, -R7 ;  /* 0x0000000426d37c23 */ /* 0x000fe20008010807 */
[----:B------:R-:W-:Y:S07]  /*1bab0*/  MOV R42, R51 ;  /* 0x00000033002a7202 */ /* 0x000fee0000000f00 */
[----:B------:R2:W4:Y:S01]  /*1bac0*/  MUFU.EX2 R67, R2 ;  /* 0x0000000200437308 */ /* 0x0005220000000800 */
[--C-:B---3--:R-:W-:Y:S09]  /*1bad0*/  FFMA.FTZ R6, R220, UR4, -R8.reuse ;  /* 0x00000004dc067c23 */ /* 0x108ff20008010808 */
[----:B------:R-:W-:Y:S01]  /*1bae0*/  MUFU.EX2 R220, R6 ;  /* 0x0000000600dc7308 */ /* 0x000fe20000000800 */
[--C-:B-1----:R-:W-:Y:S09]  /*1baf0*/  FFMA.FTZ R3, R213, UR4, -R5.reuse ;  /* 0x00000004d5037c23 */ /* 0x102ff20008010805 */
[----:B------:R1:W-:Y:S01]  /*1bb00*/  MUFU.EX2 R213, R3 ;  /* 0x0000000300d57308 */ /* 0x0003e20000000800 */
[----:B--2---:R-:W-:Y:S01]  /*1bb10*/  FFMA.FTZ R2, R209, UR4, -R5 ;  /* 0x00000004d1027c23 */ /* 0x004fe20008010805 */
[----:B----4-:R-:W-:Y:S01]  /*1bb20*/  MOV R14, R67 ;  /* 0x00000043000e7202 */ /* 0x010fe20000000f00 */
[----:B------:R-:W-:Y:S01]  /*1bb30*/  FFMA.FTZ R209, R41, UR4, -R8 ;  /* 0x0000000429d17c23 */ /* 0x000fe20008010808 */
[----:B------:R-:W-:Y:S01]  /*1bb40*/  MOV R41, R43 ;  /* 0x0000002b00297202 */ /* 0x000fe20000000f00 */
[----:B------:R-:W-:Y:S05]  /*1bb50*/  IMAD.MOV.U32 R43, RZ, RZ, R50 ;  /* 0x000000ffff2b7224 */ /* 0x000fea00078e0032 */
[----:B------:R2:W-:Y:S10]  /*1bb60*/  MUFU.EX2 R235, R2 ;  /* 0x0000000200eb7308 */ /* 0x0005f40000000800 */
[----:B------:R-:W-:Y:S01]  /*1bb70*/  MUFU.EX2 R224, R224 ;  /* 0x000000e000e07308 */ /* 0x000fe20000000800 */
[----:B-1----:R-:W1:Y:S09]  /*1bb80*/  SHFL.BFLY PT, R3, R0, 0x1, 0x1f ;  /* 0x0c201f0000037f89 */ /* 0x002e7200000e0000 */
[----:B------:R-:W-:Y:S01]  /*1bb90*/  MUFU.EX2 R231, R231 ;  /* 0x000000e700e77308 */ /* 0x000fe20000000800 */
[----:B--2---:R-:W-:Y:S01]  /*1bba0*/  FFMA.FTZ R2, R142, UR4, -R7 ;  /* 0x000000048e027c23 */ /* 0x004fe20008010807 */
[----:B------:R-:W-:Y:S01]  /*1bbb0*/  FFMA.FTZ R142, R25, UR4, -R5 ;  /* 0x00000004198e7c23 */ /* 0x000fe20008010805 */
[----:B------:R-:W-:Y:S07]  /*1bbc0*/  FFMA.FTZ R25, R20, UR4, -R8 ;  /* 0x0000000414197c23 */ /* 0x000fee0008010808 */
[----:B------:R2:W3:Y:S01]  /*1bbd0*/  MUFU.EX2 R48, R2 ;  /* 0x0000000200307308 */ /* 0x0004e20000000800 */
[----:B-1----:R-:W-:Y:S02]  /*1bbe0*/  FMNMX.FTZ R132, R0, R3, !PT ;  /* 0x0000000300847209 */ /* 0x002fe40007810000 */
[----:B------:R-:W-:Y:S02]  /*1bbf0*/  FSEL R0, R133, RZ, P0 ;  /* 0x000000ff85007208 */ /* 0x000fe40000000000 */
[----:B------:R-:W-:Y:S03]  /*1bc00*/  FSETP.NEU.FTZ.AND P0, PT, R132, -INF , PT ;  /* 0xff8000008400780b */ /* 0x000fe60003f1d000 */
[----:B------:R-:W-:Y:S01]  /*1bc10*/  FADD.FTZ R3, -R0, R139 ;  /* 0x0000008b00037221 */ /* 0x000fe20000010100 */
[----:B--2---:R-:W-:Y:S02]  /*1bc20*/  FSEL R2, R135, RZ, P2 ;  /* 0x000000ff87027208 */ /* 0x004fe40001000000 */
[----:B------:R-:W-:Y:S01]  /*1bc30*/  FSEL R0, R132, RZ, P0 ;  /* 0x000000ff84007208 */ /* 0x000fe20000000000 */
[----:B------:R-:W-:Y:S01]  /*1bc40*/  FMUL.FTZ R3, R3, UR4 ;  /* 0x0000000403037c20 */ /* 0x000fe20008410000 */
[----:B---3--:R-:W-:Y:S01]  /*1bc50*/  MOV R40, R48 ;  /* 0x0000003000287202 */ /* 0x008fe20000000f00 */
[----:B------:R-:W-:Y:S01]  /*1bc60*/  FADD.FTZ R2, -R2, R137 ;  /* 0x0000008902027221 */ /* 0x000fe20000010100 */
[----:B------:R-:W-:Y:S01]  /*1bc70*/  FMUL.FTZ R137, R132, UR4 ;  /* 0x0000000484897c20 */ /* 0x000fe20008410000 */
[----:B------:R-:W-:Y:S01]  /*1bc80*/  FADD.FTZ R6, -R0, R140 ;  /* 0x0000008c00067221 */ /* 0x000fe20000010100 */
[----:B------:R-:W-:Y:S02]  /*1bc90*/  IMAD.MOV.U32 R140, RZ, RZ, R49 ;  /* 0x000000ffff8c7224 */ /* 0x000fe400078e0031 */
[----:B------:R-:W-:Y:S01]  /*1bca0*/  IMAD.MOV.U32 R44, RZ, RZ, R40 ;  /* 0x000000ffff2c7224 */ /* 0x000fe200078e0028 */
[----:B------:R-:W-:Y:S01]  /*1bcb0*/  FSEL R137, R137, RZ, P0 ;  /* 0x000000ff89897208 */ /* 0x000fe20000000000 */
[----:B------:R-:W-:Y:S01]  /*1bcc0*/  FMUL.FTZ R8, R6, UR4 ;  /* 0x0000000406087c20 */ /* 0x000fe20008410000 */
[----:B------:R-:W-:Y:S01]  /*1bcd0*/  MOV R40, R140 ;  /* 0x0000008c00287202 */ /* 0x000fe20000000f00 */
[----:B------:R-:W-:Y:S01]  /*1bce0*/  IMAD.MOV.U32 R140, RZ, RZ, R66 ;  /* 0x000000ffff8c7224 */ /* 0x000fe200078e0042 */
[----:B------:R-:W-:Y:S01]  /*1bcf0*/  PLOP3.LUT P0, PT, PT, PT, UP0, 0x80, 0x0 ;  /* 0x000000000000781c */ /* 0x000fe20003f0f008 */
[----:B------:R-:W-:Y:S01]  /*1bd00*/  FFMA.FTZ R0, R219, UR4, -R137 ;  /* 0x00000004db007c23 */ /* 0x000fe20008010889 */
[----:B------:R-:W-:Y:S01]  /*1bd10*/  FFMA.FTZ R219, R39, UR4, -R5 ;  /* 0x0000000427db7c23 */ /* 0x000fe20008010805 */
[--C-:B------:R-:W-:Y:S01]  /*1bd20*/  FFMA.FTZ R5, R223, UR4, -R137.reuse ;  /* 0x00000004df057c23 */ /* 0x100fe20008010889 */
[----:B------:R-:W2:Y:S01]  /*1bd30*/  LDL.LU R39, [R1+0x34] ;  /* 0x0000340001277983 */ /* 0x000ea20000300800 */
[----:B------:R1:W-:Y:S01]  /*1bd40*/  MUFU.EX2 R139, R0 ;  /* 0x00000000008b7308 */ /* 0x0003e20000000800 */
[----:B------:R-:W-:Y:S01]  /*1bd50*/  FFMA.FTZ R10, R252, UR4, -R137 ;  /* 0x00000004fc0a7c23 */ /* 0x000fe20008010889 */
[----:B------:R-:W-:Y:S08]  /*1bd60*/  FFMA.FTZ R252, R36, UR4, -R7 ;  /* 0x0000000424fc7c23 */ /* 0x000ff00008010807 */
[----:B------:R-:W-:Y:S10]  /*1bd70*/  MUFU.EX2 R223, R5 ;  /* 0x0000000500df7308 */ /* 0x000ff40000000800 */
[----:B------:R3:W-:Y:S01]  /*1bd80*/  MUFU.EX2 R208, R10 ;  /* 0x0000000a00d07308 */ /* 0x0007e20000000800 */
[----:B-1----:R-:W-:Y:S09]  /*1bd90*/  FFMA.FTZ R0, R222, UR4, -R137 ;  /* 0x00000004de007c23 */ /* 0x002ff20008010889 */
[----:B------:R1:W-:Y:S01]  /*1bda0*/  MUFU.EX2 R222, R0 ;  /* 0x0000000000de7308 */ /* 0x0003e20000000800 */
[----:B---3--:R-:W-:Y:S02]  /*1bdb0*/  IMAD.MOV.U32 R10, RZ, RZ, R143 ;  /* 0x000000ffff0a7224 */ /* 0x008fe400078e008f */
[----:B------:R-:W-:Y:S02]  /*1bdc0*/  IMAD.MOV.U32 R143, RZ, RZ, R54 ;  /* 0x000000ffff8f7224 */ /* 0x000fe400078e0036 */
[----:B-1----:R-:W-:Y:S05]  /*1bdd0*/  FMUL.FTZ R0, R2, UR4 ;  /* 0x0000000402007c20 */ /* 0x002fea0008410000 */
[----:B------:R-:W1:Y:S02]  /*1bde0*/  MUFU.EX2 R2, R0 ;  /* 0x0000000000027308 */ /* 0x000e640000000800 */
[C---:B-1----:R-:W-:Y:S01]  /*1bdf0*/  FMUL.FTZ R64, R2.reuse, R144 ;  /* 0x0000009002407220 */ /* 0x042fe20000410000 */
[----:B------:R-:W-:Y:S01]  /*1be00*/  FMUL.FTZ R48, R2, R152 ;  /* 0x0000009802307220 */ /* 0x000fe20000410000 */
[----:B------:R-:W3:Y:S01]  /*1be10*/  LDL.LU R144, [R1+0x38] ;  /* 0x0000380001907983 */ /* 0x000ee20000300800 */
        /* <DEDUP_REMOVED lines=44> */
[----:B------:R-:W-:Y:S02]  /*1c0e0*/  MOV R172, R15 ;  /* 0x0000000f00ac7202 */ /* 0x000fe40000000f00 */
[----:B------:R-:W-:Y:S01]  /*1c0f0*/  MOV R15, R24 ;  /* 0x00000018000f7202 */ /* 0x000fe20000000f00 */
        /* <DEDUP_REMOVED lines=45> */
[----:B------:R-:W-:Y:S08]  /*1c3d0*/  IMAD.MOV.U32 R158, RZ, RZ, R172 ;  /* 0x000000ffff9e7224 */ /* 0x000ff000078e00ac */
[----:B------:R-:W-:Y:S10]  /*1c3e0*/  MUFU.EX2 R173, R217 ;  /* 0x000000d900ad7308 */ /* 0x000ff40000000800 */
[----:B------:R-:W-:Y:S10]  /*1c3f0*/  MUFU.EX2 R167, R215 ;  /* 0x000000d700a77308 */ /* 0x000ff40000000800 */
[----:B------:R-:W-:Y:S10]  /*1c400*/  MUFU.EX2 R174, R212 ;  /* 0x000000d400ae7308 */ /* 0x000ff40000000800 */
[----:B------:R-:W-:Y:S10]  /*1c410*/  MUFU.EX2 R172, R216 ;  /* 0x000000d800ac7308 */ /* 0x000ff40000000800 */
[----:B------:R-:W-:Y:S01]  /*1c420*/  MUFU.EX2 R168, R168 ;  /* 0x000000a800a87308 */ /* 0x000fe20000000800 */
[----:B--2---:R-:W-:Y:S01]  /*1c430*/  FFMA.FTZ R152, R2, R39, R27 ;  /* 0x0000002702987223 */ /* 0x004fe2000001001b */
[----:B------:R-:W-:Y:S08]  /*1c440*/  FMUL.FTZ R39, R0, R159 ;  /* 0x0000009f00277220 */ /* 0x000ff00000410000 */
[----:B------:R1:W2:Y:S01]  /*1c450*/  MUFU.EX2 R2, R3 ;  /* 0x0000000300027308 */ /* 0x0002a20000000800 */
[----:B------:R-:W-:Y:S04]  /*1c460*/  IMAD.MOV.U32 R159, RZ, RZ, R58 ;  /* 0x000000ffff9f7224 */ /* 0x000fe800078e003a */
[----:B------:R-:W-:Y:S01]  /*1c470*/  FFMA.FTZ R159, R159, UR4, -R137 ;  /* 0x000000049f9f7c23 */ /* 0x000fe20008010889 */
[----:B-1----:R-:W4:Y:S01]  /*1c480*/  LDL.LU R3, [R1+0x40] ;  /* 0x0000400001037983 */ /* 0x002f220000300800 */
[C---:B--2---:R-:W-:Y:S01]  /*1c490*/  FMUL.FTZ R41, R2.reuse, R189 ;  /* 0x000000bd02297220 */ /* 0x044fe20000410000 */
[----:B------:R-:W-:Y:S01]  /*1c4a0*/  MOV R189, R45 ;  /* 0x0000002d00bd7202 */ /* 0x000fe20000000f00 */
[C---:B------:R-:W-:Y:S01]  /*1c4b0*/  FMUL.FTZ R45, R2.reuse, R185 ;  /* 0x000000b9022d7220 */ /* 0x040fe20000410000 */
[C---:B------:R-:W-:Y:S01]  /*1c4c0*/  FMUL.FTZ R40, R2.reuse, R188 ;  /* 0x000000bc02287220 */ /* 0x040fe20000410000 */
[----:B------:R-:W-:Y:S02]  /*1c4d0*/  IMAD.MOV.U32 R185, RZ, RZ, R56 ;  /* 0x000000ffffb97224 */ /* 0x000fe400078e0038 */
[C---:B------:R-:W-:Y:S01]  /*1c4e0*/  FMUL.FTZ R56, R2.reuse, R180 ;  /* 0x000000b402387220 */ /* 0x040fe20000410000 */
[----:B------:R-:W-:Y:S01]  /*1c4f0*/  IMAD.MOV.U32 R188, RZ, RZ, R44 ;  /* 0x000000ffffbc7224 */ /* 0x000fe200078e002c */
[----:B------:R-:W-:Y:S01]  /*1c500*/  MOV R180, R153 ;  /* 0x0000009900b47202 */ /* 0x000fe20000000f00 */
[----:B------:R-:W-:Y:S02]  /*1c510*/  IMAD.MOV.U32 R153, RZ, RZ, R156 ;  /* 0x000000ffff997224 */ /* 0x000fe400078e009c */
[C---:B------:R-:W-:Y:S01]  /*1c520*/  FMUL.FTZ R44, R2.reuse, R184 ;  /* 0x000000b8022c7220 */ /* 0x040fe20000410000 */
[----:B------:R-:W-:Y:S01]  /*1c530*/  MOV R184, R143 ;  /* 0x0000008f00b87202 */ /* 0x000fe20000000f00 */
[C---:B------:R-:W-:Y:S01]  /*1c540*/  FMUL.FTZ R9, R2.reuse, R205 ;  /* 0x000000cd02097220 */ /* 0x040fe20000410000 */
[----:B------:R-:W-:Y:S01]  /*1c550*/  F2FP.BF16.F32.PACK_AB R142, R235, R189 ;  /* 0x000000bdeb8e723e */ /* 0x000fe200000010ff */
[----:B------:R-:W-:Y:S01]  /*1c560*/  FMUL.FTZ R29, R2, R193 ;  /* 0x000000c1021d7220 */ /* 0x000fe20000410000 */
[----:B------:R-:W-:Y:S01]  /*1c570*/  F2FP.BF16.F32.PACK_AB R143, R234, R188 ;  /* 0x000000bcea8f723e */ /* 0x000fe200000010ff */
        /* <DEDUP_REMOVED lines=8> */
[----:B------:R-:W-:Y:S02]  /*1c600*/  IMAD.MOV.U32 R200, RZ, RZ, R30 ;  /* 0x000000ffffc87224 */ /* 0x000fe400078e001e */
[C---:B------:R-:W-:Y:S01]  /*1c610*/  FMUL.FTZ R28, R2.reuse, R192 ;  /* 0x000000c0021c7220 */ /* 0x040fe20000410000 */
[----:B------:R-:W-:Y:S01]  /*1c620*/  IMAD.MOV.U32 R192, RZ, RZ, R47 ;  /* 0x000000ffffc07224 */ /* 0x000fe200078e002f */
[----:B------:R-:W-:Y:S01]  /*1c630*/  MOV R201, R46 ;  /* 0x0000002e00c97202 */ /* 0x000fe20000000f00 */
[C---:B------:R-:W-:Y:S01]  /*1c640*/  FMUL.FTZ R57, R2.reuse, R181 ;  /* 0x000000b502397220 */ /* 0x040fe20000410000 */
[----:B------:R-:W-:Y:S01]  /*1c650*/  MOV R205, R160 ;  /* 0x000000a000cd7202 */ /* 0x000fe20000000f00 */
[----:B------:R-:W-:Y:S01]  /*1c660*/  IMAD.MOV.U32 R197, RZ, RZ, R63 ;  /* 0x000000ffffc57224 */ /* 0x000fe200078e003f */
        /* <DEDUP_REMOVED lines=15> */
[----:B---3--:R-:W-:Y:S01]  /*1c760*/  FFMA.FTZ R157, R0, R144, R141 ;  /* 0x00000090009d7223 */ /* 0x008fe2000001008d */
[----:B------:R-:W-:Y:S01]  /*1c770*/  F2FP.BF16.F32.PACK_AB R141, R185, R141 ;  /* 0x0000008db98d723e */ /* 0x000fe200000010ff */
[----:B------:R-:W1:Y:S01]  /*1c780*/  LDSM.16.MT88.4 R144, [R225+0xc000] ;  /* 0x00c00000e190783b */ /* 0x000e620000004200 */
[----:B------:R2:W3:Y:S01]  /*1c790*/  MUFU.EX2 R0, R8 ;  /* 0x0000000800007308 */ /* 0x0004e20000000800 */
[C---:B------:R-:W-:Y:S01]  /*1c7a0*/  FMUL.FTZ R109, R2.reuse, R109 ;  /* 0x0000006d026d7220 */ /* 0x040fe20000410000 */
[C---:B------:R-:W-:Y:S01]  /*1c7b0*/  FMUL.FTZ R120, R2.reuse, R120 ;  /* 0x0000007802787220 */ /* 0x040fe20000410000 */
[C---:B------:R-:W-:Y:S01]  /*1c7c0*/  FMUL.FTZ R121, R2.reuse, R121 ;  /* 0x0000007902797220 */ /* 0x040fe20000410000 */
[C---:B------:R-:W-:Y:S01]  /*1c7d0*/  FMUL.FTZ R124, R2.reuse, R124 ;  /* 0x0000007c027c7220 */ /* 0x040fe20000410000 */
[----:B------:R-:W-:Y:S01]  /*1c7e0*/  FMUL.FTZ R125, R2, R125 ;  /* 0x0000007d027d7220 */ /* 0x000fe20000410000 */
[----:B------:R-:W-:Y:S04]  /*1c7f0*/  FFMA.FTZ R160, R160, UR4, -R137 ;  /* 0x00000004a0a07c23 */ /* 0x000fe80008010889 */
[----:B------:R-:W-:Y:S10]  /*1c800*/  MUFU.EX2 R176, R221 ;  /* 0x000000dd00b07308 */ /* 0x000ff40000000800 */
[----:B------:R-:W-:Y:S01]  /*1c810*/  MUFU.EX2 R177, R211 ;  /* 0x000000d300b17308 */ /* 0x000fe20000000800 */
[----:B--2---:R-:W-:Y:S01]  /*1c820*/  FMUL.FTZ R8, R2, R204 ;  /* 0x000000cc02087220 */ /* 0x004fe20000410000 */
[C---:B---3--:R-:W-:Y:S01]  /*1c830*/  FMUL.FTZ R10, R0.reuse, R206 ;  /* 0x000000ce000a7220 */ /* 0x048fe20000410000 */
[C---:B------:R-:W-:Y:S01]  /*1c840*/  FMUL.FTZ R11, R0.reuse, R207 ;  /* 0x000000cf000b7220 */ /* 0x040fe20000410000 */
[----:B------:R-:W-:Y:S02]  /*1c850*/  IMAD.MOV.U32 R207, RZ, RZ, R14 ;  /* 0x000000ffffcf7224 */ /* 0x000fe400078e000e */
[C---:B------:R-:W-:Y:S01]  /*1c860*/  FMUL.FTZ R14, R0.reuse, R202 ;  /* 0x000000ca000e7220 */ /* 0x040fe20000410000 */
[C---:B------:R-:W-:Y:S01]  /*1c870*/  FMUL.FTZ R15, R0.reuse, R203 ;  /* 0x000000cb000f7220 */ /* 0x040fe20000410000 */
[----:B------:R-:W-:Y:S01]  /*1c880*/  IMAD.MOV.U32 R204, RZ, RZ, R161 ;  /* 0x000000ffffcc7224 */ /* 0x000fe200078e00a1 */
[----:B------:R-:W-:Y:S01]  /*1c890*/  MOV R161, R31 ;  /* 0x0000001f00a17202 */ /* 0x000fe20000000f00 */
[C---:B------:R-:W-:Y:S01]  /*1c8a0*/  FMUL.FTZ R30, R0.reuse, R194 ;  /* 0x000000c2001e7220 */ /* 0x040fe20000410000 */
[C---:B------:R-:W-:Y:S01]  /*1c8b0*/  FMUL.FTZ R31, R0.reuse, R195 ;  /* 0x000000c3001f7220 */ /* 0x040fe20000410000 */
[----:B------:R-:W-:Y:S01]  /*1c8c0*/  MOV R202, R43 ;  /* 0x0000002b00ca7202 */ /* 0x000fe20000000f00 */
[----:B------:R-:W-:Y:S02]  /*1c8d0*/  IMAD.MOV.U32 R203, RZ, RZ, R42 ;  /* 0x000000ffffcb7224 */ /* 0x000fe400078e002a */
        /* <DEDUP_REMOVED lines=20> */
[----:B------:R-:W-:Y:S02]  /*1ca20*/  IMAD.MOV.U32 R206, RZ, RZ, R171 ;  /* 0x000000ffffce7224 */ /* 0x000fe400078e00ab */
[C---:B------:R-:W-:Y:S01]  /*1ca30*/  FMUL.FTZ R122, R0.reuse, R122 ;  /* 0x0000007a007a7220 */ /* 0x040fe20000410000 */
[C---:B------:R-:W-:Y:S01]  /*1ca40*/  FMUL.FTZ R123, R0.reuse, R123 ;  /* 0x0000007b007b7220 */ /* 0x040fe20000410000 */
[C---:B------:R-:W-:Y:S01]  /*1ca50*/  FMUL.FTZ R126, R0.reuse, R126 ;  /* 0x0000007e007e7220 */ /* 0x040fe20000410000 */
[----:B------:R-:W-:Y:S01]  /*1ca60*/  FMUL.FTZ R127, R0, R127 ;  /* 0x0000007f007f7220 */ /* 0x000fe20000410000 */
[----:B------:R-:W-:Y:S01]  /*1ca70*/  MUFU.EX2 R181, R210 ;  /* 0x000000d200b57308 */ /* 0x000fe20000000800 */
[----:B------:R-:W-:Y:S01]  /*1ca80*/  MOV R171, R175 ;  /* 0x000000af00ab7202 */ /* 0x000fe20000000f00 */
[----:B------:R-:W-:Y:S08]  /*1ca90*/  IMAD.MOV.U32 R194, RZ, RZ, R185 ;  /* 0x000000ffffc27224 */ /* 0x000ff000078e00b9 */
[----:B------:R-:W-:Y:S10]  /*1caa0*/  MUFU.EX2 R175, R214 ;  /* 0x000000d600af7308 */ /* 0x000ff40000000800 */
[----:B------:R2:W-:Y:S10]  /*1cab0*/  MUFU.EX2 R179, R138 ;  /* 0x0000008a00b37308 */ /* 0x0005f40000000800 */
[----:B------:R-:W-:Y:S10]  /*1cac0*/  MUFU.EX2 R163, R163 ;  /* 0x000000a300a37308 */ /* 0x000ff40000000800 */
[----:B------:R-:W-:Y:S01]  /*1cad0*/  MUFU.EX2 R195, R193 ;  /* 0x000000c100c37308 */ /* 0x000fe20000000800 */
[----:B--2---:R-:W2:Y:S09]  /*1cae0*/  LDL.LU R138, [R1+0x44] ;  /* 0x00004400018a7983 */ /* 0x004eb20000300800 */
[----:B------:R-:W-:Y:S10]  /*1caf0*/  MUFU.EX2 R197, R197 ;  /* 0x000000c500c57308 */ /* 0x000ff40000000800 */
[----:B------:R-:W-:Y:S10]  /*1cb00*/  MUFU.EX2 R196, R196 ;  /* 0x000000c400c47308 */ /* 0x000ff40000000800 */
[----:B------:R-:W-:Y:S10]  /*1cb10*/  MUFU.EX2 R201, R201 ;  /* 0x000000c900c97308 */ /* 0x000ff40000000800 */
[----:B------:R-:W-:Y:S10]  /*1cb20*/  MUFU.EX2 R183, R205 ;  /* 0x000000cd00b77308 */ /* 0x000ff40000000800 */
[----:B------:R-:W-:Y:S01]  /*1cb30*/  MUFU.EX2 R191, R204 ;  /* 0x000000cc00bf7308 */ /* 0x000fe20000000800 */
[----:B----4-:R-:W-:Y:S01]  /*1cb40*/  FFMA.FTZ R156, R2, R3, R26 ;  /* 0x00000003029c7223 */ /* 0x010fe2000001001a */
[----:B------:R-:W-:Y:S01]  /*1cb50*/  MOV R3, R140 ;  /* 0x0000008c00037202 */ /* 0x000fe20000000f00 */
[C---:B------:R-:W-:Y:S01]  /*1cb60*/  FMUL.FTZ R26, R0.reuse, R198 ;  /* 0x000000c6001a7220 */ /* 0x040fe20000410000 */
[----:B------:R-:W-:Y:S01]  /*1cb70*/  F2FP.BF16.F32.PACK_AB R140, R213, R27 ;  /* 0x0000001bd58c723e */ /* 0x000fe200000010ff */
[----:B------:R-:W-:Y:S01]  /*1cb80*/  FMUL.FTZ R27, R0, R199 ;  /* 0x000000c7001b7220 */ /* 0x000fe20000410000 */
[----:B------:R-:W-:Y:S01]  /*1cb90*/  IMAD.MOV.U32 R198, RZ, RZ, R232 ;  /* 0x000000ffffc67224 */ /* 0x000fe200078e00e8 */
[----:B------:R-:W-:Y:S03]  /*1cba0*/  MOV R2, R230 ;  /* 0x000000e600027202 */ /* 0x000fe60000000f00 */
[----:B------:R3:W-:Y:S01]  /*1cbb0*/  MUFU.EX2 R232, R219 ;  /* 0x000000db00e87308 */ /* 0x0007e20000000800 */
[--C-:B------:R-:W-:Y:S01]  /*1cbc0*/  FFMA.FTZ R3, R3, UR4, -R137.reuse ;  /* 0x0000000403037c23 */ /* 0x100fe20008010889 */
[----:B------:R-:W-:Y:S01]  /*1cbd0*/  IMAD.MOV.U32 R199, RZ, RZ, R198 ;  /* 0x000000ffffc77224 */ /* 0x000fe200078e00c6 */
[-C--:B-1----:R-:W-:Y:S07]  /*1cbe0*/  HMMA.16816.F32.BF16 R4, R140, R144.reuse, R4 ;  /* 0x000000908c04723c */ /* 0x082fee0000041804 */
[----:B------:R-:W-:Y:S01]  /*1cbf0*/  MUFU.EX2 R230, R209 ;  /* 0x000000d100e67308 */ /* 0x000fe20000000800 */
[C---:B------:R-:W-:Y:S04]  /*1cc00*/  HMMA.16816.F32.BF16 R8, R148.reuse, R144, R8 ;  /* 0x000000909408723c */ /* 0x040fe80000041808 */
[--C-:B------:R-:W-:Y:S02]  /*1cc10*/  FFMA.FTZ R2, R2, UR4, -R137.reuse ;  /* 0x0000000402027c23 */ /* 0x100fe40008010889 */
[-C--:B------:R-:W-:Y:S01]  /*1cc20*/  HMMA.16816.F32.BF16 R12, R148, R146.reuse, R12 ;  /* 0x00000092940c723c */ /* 0x080fe2000004180c */
[----:B---3--:R-:W-:Y:S04]  /*1cc30*/  LDSM.16.MT88.4 R216, [R226+0xf800] ;  /* 0x00f80000e2d8783b */ /* 0x008fe80000004200 */
[----:B------:R-:W-:Y:S01]  /*1cc40*/  MOV R198, R203 ;  /* 0x000000cb00c67202 */ /* 0x000fe20000000f00 */
[C---:B------:R-:W-:Y:S03]  /*1cc50*/  HMMA.16816.F32.BF16 R16, R140.reuse, R146, R16 ;  /* 0x000000928c10723c */ /* 0x040fe60000041810 */
[----:B------:R-:W1:Y:S02]  /*1cc60*/  LDSM.16.MT88.4 R144, [R226+0xc000] ;  /* 0x00c00000e290783b */ /* 0x000e640000004200 */
[----:B------:R-:W-:Y:S01]  /*1cc70*/  IMAD.MOV.U32 R203, RZ, RZ, R202 ;  /* 0x000000ffffcb7224 */ /* 0x000fe200078e00ca */
[----:B------:R-:W-:Y:S01]  /*1cc80*/  MOV R202, R206 ;  /* 0x000000ce00ca7202 */ /* 0x000fe20000000f00 */
[----:B------:R-:W-:Y:S01]  /*1cc90*/  IMAD.MOV.U32 R206, RZ, RZ, R184 ;  /* 0x000000ffffce7224 */ /* 0x000fe200078e00b8 */
[----:B------:R-:W-:Y:S03]  /*1cca0*/  MOV R184, R166 ;  /* 0x000000a600b87202 */ /* 0x000fe60000000f00 */
[----:B------:R-:W-:Y:S02]  /*1ccb0*/  IMAD.MOV.U32 R166, RZ, RZ, R164 ;  /* 0x000000ffffa67224 */ /* 0x000fe400078e00a4 */
[----:B------:R3:W-:Y:S02]  /*1ccc0*/  MUFU.EX2 R164, R2 ;  /* 0x0000000200a47308 */ /* 0x0007e40000000800 */
[--C-:B---3--:R-:W-:Y:S01]  /*1ccd0*/  FFMA.FTZ R2, R198, UR4, -R137.reuse ;  /* 0x00000004c6027c23 */ /* 0x108fe20008010889 */
[----:B------:R-:W-:Y:S01]  /*1cce0*/  MOV R198, R203 ;  /* 0x000000cb00c67202 */ /* 0x000fe20000000f00 */
[----:B------:R-:W-:Y:S01]  /*1ccf0*/  IMAD.MOV.U32 R203, RZ, RZ, R206 ;  /* 0x000000ffffcb7224 */ /* 0x000fe200078e00ce */
[----:B------:R-:W-:Y:S05]  /*1cd00*/  MOV R206, R166 ;  /* 0x000000a600ce7202 */ /* 0x000fea0000000f00 */
[----:B------:R3:W-:Y:S01]  /*1cd10*/  MUFU.EX2 R166, R2 ;  /* 0x0000000200a67308 */ /* 0x0007e20000000800 */
[-C--:B-1----:R-:W-:Y:S06]  /*1cd20*/  HMMA.16816.F32.BF16 R20, R140, R144.reuse, R20 ;  /* 0x000000908c14723c */ /* 0x082fec0000041814 */
[C---:B------:R-:W-:Y:S05]  /*1cd30*/  HMMA.16816.F32.BF16 R24, R148.reuse, R144, R24 ;  /* 0x000000909418723c */ /* 0x040fea0000041818 */
[--C-:B---3--:R-:W-:Y:S01]  /*1cd40*/  FFMA.FTZ R2, R199, UR4, -R137.reuse ;  /* 0x00000004c7027c23 */ /* 0x108fe20008010889 */
[-C--:B------:R-:W-:Y:S01]  /*1cd50*/  HMMA.16816.F32.BF16 R28, R148, R146.reuse, R28 ;  /* 0x00000092941c723c */ /* 0x080fe2000004181c */
[----:B------:R1:W-:Y:S05]  /*1cd60*/  MUFU.EX2 R199, R252 ;  /* 0x000000fc00c77308 */ /* 0x0003ea0000000800 */
[C---:B------:R-:W-:Y:S01]  /*1cd70*/  HMMA.16816.F32.BF16 R32, R140.reuse, R146, R32 ;  /* 0x000000928c20723c */ /* 0x040fe20000041820 */
[----:B------:R-:W3:Y:S04]  /*1cd80*/  LDSM.16.MT88.4 R144, [R228+0xc000] ;  /* 0x00c00000e490783b */ /* 0x000ee80000004200 */
[----:B------:R4:W-:Y:S01]  /*1cd90*/  MUFU.EX2 R182, R2 ;  /* 0x0000000200b67308 */ /* 0x0009e20000000800 */
[--C-:B-1----:R-:W-:Y:S01]  /*1cda0*/  FFMA.FTZ R252, R136, UR4, -R137.reuse ;  /* 0x0000000488fc7c23 */ /* 0x102fe20008010889 */
[----:B------:R-:W-:Y:S02]  /*1cdb0*/  FADD.FTZ R136, R213, R152 ;  /* 0x00000098d5887221 */ /* 0x000fe40000010000 */
[----:B------:R-:W-:Y:S06]  /*1cdc0*/  LDSM.16.MT88.4 R212, [R225+0xf800] ;  /* 0x00f80000e1d4783b */ /* 0x000fec0000004200 */
[----:B------:R-:W-:Y:S01]  /*1cdd0*/  MUFU.EX2 R252, R252 ;  /* 0x000000fc00fc7308 */ /* 0x000fe20000000800 */
[----:B----4-:R-:W-:Y:S01]  /*1cde0*/  FFMA.FTZ R2, R198, UR4, -R137 ;  /* 0x00000004c6027c23 */ /* 0x010fe20008010889 */
[----:B------:R-:W-:Y:S01]  /*1cdf0*/  IMAD.MOV.U32 R198, RZ, RZ, R206 ;  /* 0x000000ffffc67224 */ /* 0x000fe200078e00ce */
[----:B------:R-:W-:Y:S01]  /*1ce00*/  MOV R206, R161 ;  /* 0x000000a100ce7202 */ /* 0x000fe20000000f00 */
[----:B------:R-:W-:Y:S06]  /*1ce10*/  IMAD.MOV.U32 R161, RZ, RZ, R229 ;  /* 0x000000ffffa17224 */ /* 0x000fec00078e00e5 */
[----:B------:R1:W-:Y:S01]  /*1ce20*/  MUFU.EX2 R229, R2 ;  /* 0x0000000200e57308 */ /* 0x0003e20000000800 */
[--C-:B------:R-:W-:Y:S01]  /*1ce30*/  FFMA.FTZ R178, R206, UR4, -R137.reuse ;  /* 0x00000004ceb27c23 */ /* 0x100fe20008010889 */
[----:B------:R-:W-:Y:S01]  /*1ce40*/  IMAD.MOV.U32 R206, RZ, RZ, R188 ;  /* 0x000000ffffce7224 */ /* 0x000fe200078e00bc */
[----:B------:R-:W-:Y:S07]  /*1ce50*/  MOV R188, R155 ;  /* 0x0000009b00bc7202 */ /* 0x000fee0000000f00 */
[----:B------:R-:W-:Y:S01]  /*1ce60*/  MUFU.EX2 R161, R161 ;  /* 0x000000a100a17308 */ /* 0x000fe20000000800 */
[-C--:B---3--:R-:W-:Y:S09]  /*1ce70*/  HMMA.16816.F32.BF16 R36, R140, R144.reuse, R36 ;  /* 0x000000908c24723c */ /* 0x088ff20000041824 */
[----:B------:R-:W-:Y:S02]  /*1ce80*/  MUFU.EX2 R186, R188 ;  /* 0x000000bc00ba7308 */ /* 0x000fe40000000800 */
[----:B-1----:R-:W-:Y:S01]  /*1ce90*/  FFMA.FTZ R2, R203, UR4, -R137 ;  /* 0x00000004cb027c23 */ /* 0x002fe20008010889 */
[----:B------:R-:W-:Y:S01]  /*1cea0*/  MOV R203, R180 ;  /* 0x000000b400cb7202 */ /* 0x000fe20000000f00 */
[----:B--2---:R-:W-:Y:S01]  /*1ceb0*/  FFMA.FTZ R139, R0, R138, R139 ;  /* 0x0000008a008b7223 */ /* 0x004fe2000001008b */
[C---:B------:R-:W-:Y:S05]  /*1cec0*/  HMMA.16816.F32.BF16 R40, R148.reuse, R144, R40 ;  /* 0x000000909428723c */ /* 0x040fea0000041828 */
[----:B------:R-:W-:Y:S01]  /*1ced0*/  MUFU.EX2 R188, R162 ;  /* 0x000000a200bc7308 */ /* 0x000fe20000000800 */
[--C-:B------:R-:W-:Y:S01]  /*1cee0*/  FFMA.FTZ R138, R198, UR4, -R137.reuse ;  /* 0x00000004c68a7c23 */ /* 0x100fe20008010889 */
[-C--:B------:R-:W-:Y:S08]  /*1cef0*/  HMMA.16816.F32.BF16 R44, R148, R146.reuse, R44 ;  /* 0x00000092942c723c */ /* 0x080ff0000004182c */
[----:B------:R-:W-:Y:S01]  /*1cf00*/  MUFU.EX2 R162, R170 ;  /* 0x000000aa00a27308 */ /* 0x000fe20000000800 */
[C---:B------:R-:W-:Y:S01]  /*1cf10*/  HMMA.16816.F32.BF16 R48, R140.reuse, R146, R48 ;  /* 0x000000928c30723c */ /* 0x040fe20000041830 */
[----:B------:R-:W1:Y:S03]  /*1cf20*/  LDSM.16.MT88.4 R144, [R227+0xc000] ;  /* 0x00c00000e390783b */ /* 0x000e660000004200 */
[----:B------:R-:W-:Y:S05]  /*1cf30*/  FFMA.FTZ R0, R202, UR4, -R137 ;  /* 0x00000004ca007c23 */ /* 0x000fea0008010889 */
[----:B------:R2:W3:Y:S10]  /*1cf40*/  MUFU.EX2 R202, R207 ;  /* 0x000000cf00ca7308 */ /* 0x0004f40000000800 */
[----:B------:R4:W1:Y:S10]  /*1cf50*/  MUFU.EX2 R198, R184 ;  /* 0x000000b800c67308 */ /* 0x0008740000000800 */
[----:B------:R-:W-:Y:S01]  /*1cf60*/  MUFU.EX2 R180, R192 ;  /* 0x000000c000b47308 */ /* 0x000fe20000000800 */
[----:B--2---:R-:W-:Y:S01]  /*1cf70*/  MOV R207, R189 ;  /* 0x000000bd00cf7202 */ /* 0x004fe20000000f00 */
[----:B------:R-:W-:Y:S01]  /*1cf80*/  IMAD.MOV.U32 R189, RZ, RZ, R154 ;  /* 0x000000ffffbd7224 */ /* 0x000fe200078e009a */
[----:B---3--:R-:W-:Y:S07]  /*1cf90*/  F2FP.BF16.F32.PACK_AB R137, R202, R199 ;  /* 0x000000c7ca89723e */ /* 0x008fee00000010ff */
[----:B------:R-:W2:Y:S01]  /*1cfa0*/  MUFU.EX2 R192, R200 ;  /* 0x000000c800c07308 */ /* 0x000ea20000000800 */
[----:B----4-:R-:W-:Y:S01]  /*1cfb0*/  MOV R184, R158 ;  /* 0x0000009e00b87202 */ /* 0x010fe20000000f00 */
[----:B------:R-:W-:Y:S02]  /*1cfc0*/  IMAD.MOV.U32 R158, RZ, RZ, R153 ;  /* 0x000000ffff9e7224 */ /* 0x000fe400078e0099 */
[----:B------:R-:W-:Y:S06]  /*1cfd0*/  LDSM.16.MT88.4 R152, [R225+0xd000] ;  /* 0x00d00000e198783b */ /* 0x000fec0000004200 */
[----:B------:R3:W-:Y:S01]  /*1cfe0*/  MUFU.EX2 R200, R3 ;  /* 0x0000000300c87308 */ /* 0x0007e20000000800 */
[-C--:B-1----:R-:W-:Y:S06]  /*1cff0*/  HMMA.16816.F32.BF16 R52, R140, R144.reuse, R52 ;  /* 0x000000908c34723c */ /* 0x082fec0000041834 */
[C---:B------:R-:W-:Y:S03]  /*1d000*/  HMMA.16816.F32.BF16 R56, R148.reuse, R144, R56 ;  /* 0x000000909438723c */ /* 0x040fe60000041838 */
[----:B------:R-:W-:Y:S03]  /*1d010*/  MUFU.EX2 R187, R184 ;  /* 0x000000b800bb7308 */ /* 0x000fe60000000800 */
[-C--:B------:R-:W-:Y:S07]  /*1d020*/  HMMA.16816.F32.BF16 R60, R148, R146.reuse, R60 ;  /* 0x00000092943c723c */ /* 0x080fee000004183c */
[----:B------:R-:W-:Y:S01]  /*1d030*/  MUFU.EX2 R184, R171 ;  /* 0x000000ab00b87308 */ /* 0x000fe20000000800 */
[----:B---3--:R-:W-:Y:S01]  /*1d040*/  FADD.FTZ R3, R208, R139 ;  /* 0x0000008bd0037221 */ /* 0x008fe20000010000 */
[C---:B------:R-:W-:Y:S01]  /*1d050*/  HMMA.16816.F32.BF16 R64, R140.reuse, R146, R64 ;  /* 0x000000928c40723c */ /* 0x040fe20000041840 */
[----:B------:R-:W1:Y:S03]  /*1d060*/  LDSM.16.MT88.4 R144, [R225+0xe000] ;  /* 0x00e00000e190783b */ /* 0x000e660000004200 */
[----:B------:R-:W-:Y:S04]  /*1d070*/  F2FP.BF16.F32.PACK_AB R139, R196, R197 ;  /* 0x000000c5c48b723e */ /* 0x000fe800000010ff */
[----:B------:R3:W-:Y:S01]  /*1d080*/  MUFU.EX2 R190, R0 ;  /* 0x0000000000be7308 */ /* 0x0007e20000000800 */
[----:B------:R-:W-:Y:S09]  /*1d090*/  LDSM.16.MT88.4 R208, [R227+0xd800] ;  /* 0x00d80000e3d0783b */ /* 0x000ff20000004200 */
[----:B------:R4:W2:Y:S10]  /*1d0a0*/  MUFU.EX2 R185, R138 ;  /* 0x0000008a00b97308 */ /* 0x0008b40000000800 */
[----:B------:R2:W1:Y:S01]  /*1d0b0*/  MUFU.EX2 R193, R2 ;  /* 0x0000000200c17308 */ /* 0x0004620000000800 */
[----:B---3--:R-:W-:Y:S01]  /*1d0c0*/  FADD.FTZ R0, R203, R156 ;  /* 0x0000009ccb007221 */ /* 0x008fe20000010000 */
[----:B------:R-:W-:Y:S01]  /*1d0d0*/  FADD.FTZ R156, R207, R136 ;  /* 0x00000088cf9c7221 */ /* 0x000fe20000010000 */
[----:B------:R-:W-:Y:S07]  /*1d0e0*/  F2FP.BF16.F32.PACK_AB R136, R161, R224 ;  /* 0x000000e0a188723e */ /* 0x000fee00000010ff */
[----:B------:R3:W3:Y:S01]  /*1d0f0*/  MUFU.EX2 R203, R169 ;  /* 0x000000a900cb7308 */ /* 0x0006e20000000800 */
[----:B----4-:R-:W-:Y:S09]  /*1d100*/  F2FP.BF16.F32.PACK_AB R138, R195, R198 ;  /* 0x000000c6c38a723e */ /* 0x010ff200000010ff */
[----:B------:R-:W-:Y:S01]  /*1d110*/  MUFU.EX2 R189, R189 ;  /* 0x000000bd00bd7308 */ /* 0x000fe20000000800 */
[----:B--2---:R-:W-:Y:S01]  /*1d120*/  FADD.FTZ R2, R194, R157 ;  /* 0x0000009dc2027221 */ /* 0x004fe20000010000 */
[-C--:B-1----:R-:W-:Y:S03]  /*1d130*/  HMMA.16816.F32.BF16 R68, R140, R144.reuse, R68 ;  /* 0x000000908c44723c */ /* 0x082fe60000041844 */
[----:B------:R-:W-:Y:S01]  /*1d140*/  FADD.FTZ R157, R206, R2 ;  /* 0x00000002ce9d7221 */ /* 0x000fe20000010000 */
[----:B------:R-:W-:Y:S01]  /*1d150*/  FADD.FTZ R2, R222, R3 ;  /* 0x00000003de027221 */ /* 0x000fe20000010000 */
[----:B------:R-:W-:Y:S01]  /*1d160*/  MOV R206, R158 ;  /* 0x0000009e00ce7202 */ /* 0x000fe20000000f00 */
[C---:B------:R-:W-:Y:S03]  /*1d170*/  HMMA.16816.F32.BF16 R72, R148.reuse, R144, R72 ;  /* 0x000000909448723c */ /* 0x040fe60000041848 */
[----:B------:R-:W1:Y:S02]  /*1d180*/  MUFU.EX2 R194, R206 ;  /* 0x000000ce00c27308 */ /* 0x000e640000000800 */
[----:B------:R-:W-:Y:S01]  /*1d190*/  FADD.FTZ R158, R220, R0 ;  /* 0x00000000dc9e7221 */ /* 0x000fe20000010000 */
[-C--:B------:R-:W-:Y:S05]  /*1d1a0*/  HMMA.16816.F32.BF16 R76, R148, R146.reuse, R76 ;  /* 0x00000092944c723c */ /* 0x080fea000004184c */
[----:B------:R-:W-:Y:S01]  /*1d1b0*/  FADD.FTZ R0, R234, R157 ;  /* 0x0000009dea007221 */ /* 0x000fe20000010000 */
[C---:B------:R-:W-:Y:S01]  /*1d1c0*/  HMMA.16816.F32.BF16 R80, R140.reuse, R146, R80 ;  /* 0x000000928c50723c */ /* 0x040fe20000041850 */
[----:B------:R-:W2:Y:S04]  /*1d1d0*/  LDSM.16.MT88.4 R144, [R226+0xe000] ;  /* 0x00e00000e290783b */ /* 0x000ea80000004200 */
[----:B------:R-:W-:Y:S02]  /*1d1e0*/  IMAD.MOV.U32 R157, RZ, RZ, R168 ;  /* 0x000000ffff9d7224 */ /* 0x000fe400078e00a8 */
[----:B------:R-:W-:Y:S01]  /*1d1f0*/  FADD.FTZ R2, R223, R2 ;  /* 0x00000002df027221 */ /* 0x000fe20000010000 */
[----:B------:R-:W-:Y:S03]  /*1d200*/  FADD.FTZ R3, R233, R158 ;  /* 0x0000009ee9037221 */ /* 0x000fe60000010000 */
[----:B------:R-:W-:Y:S01]  /*1d210*/  MOV R158, R163 ;  /* 0x000000a3009e7202 */ /* 0x000fe20000000f00 */
[----:B---3--:R-:W-:Y:S01]  /*1d220*/  LDSM.16.MT88.4 R168, [R225+0xd800] ;  /* 0x00d80000e1a8783b */ /* 0x008fe20000004200 */
[----:B------:R-:W-:Y:S01]  /*1d230*/  FADD.FTZ R3, R172, R3 ;  /* 0x00000003ac037221 */ /* 0x000fe20000010000 */
[----:B------:R-:W-:Y:S01]  /*1d240*/  FADD.FTZ R0, R167, R0 ;  /* 0x00000000a7007221 */ /* 0x000fe20000010000 */
[----:B------:R-:W-:Y:S02]  /*1d250*/  FADD.FTZ R2, R164, R2 ;  /* 0x00000002a4027221 */ /* 0x000fe40000010000 */
[----:B------:R-:W-:Y:S01]  /*1d260*/  FADD.FTZ R3, R175, R3 ;  /* 0x00000003af037221 */ /* 0x000fe20000010000 */
[----:B------:R-:W-:Y:S02]  /*1d270*/  FADD.FTZ R0, R174, R0 ;  /* 0x00000000ae007221 */ /* 0x000fe40000010000 */
[----:B------:R-:W-:Y:S01]  /*1d280*/  LDSM.16.MT88.4 R220, [R228+0xf800] ;  /* 0x00f80000e4dc783b */ /* 0x000fe20000004200 */
[----:B------:R-:W-:Y:S01]  /*1d290*/  FADD.FTZ R2, R166, R2 ;  /* 0x00000002a6027221 */ /* 0x000fe20000010000 */
[----:B------:R-:W-:Y:S01]  /*1d2a0*/  FADD.FTZ R3, R179, R3 ;  /* 0x00000003b3037221 */ /* 0x000fe20000010000 */
[----:B------:R-:W-:Y:S03]  /*1d2b0*/  FADD.FTZ R0, R177, R0 ;  /* 0x00000000b1007221 */ /* 0x000fe60000010000 */
[----:B------:R-:W-:Y:S01]  /*1d2c0*/  FADD.FTZ R3, R230, R3 ;  /* 0x00000003e6037221 */ /* 0x000fe20000010000 */
[-C--:B--2---:R-:W-:Y:S06]  /*1d2d0*/  HMMA.16816.F32.BF16 R84, R140, R144.reuse, R84 ;  /* 0x000000908c54723c */ /* 0x084fec0000041854 */
[C---:B------:R-:W-:Y:S06]  /*1d2e0*/  HMMA.16816.F32.BF16 R88, R148.reuse, R144, R88 ;  /* 0x000000909458723c */ /* 0x040fec0000041858 */
[-C--:B------:R-:W-:Y:S06]  /*1d2f0*/  HMMA.16816.F32.BF16 R92, R148, R146.reuse, R92 ;  /* 0x00000092945c723c */ /* 0x080fec000004185c */
[C---:B------:R-:W-:Y:S01]  /*1d300*/  HMMA.16816.F32.BF16 R96, R140.reuse, R146, R96 ;  /* 0x000000928c60723c */ /* 0x040fe20000041860 */
[----:B------:R-:W2:Y:S05]  /*1d310*/  LDSM.16.MT88.4 R144, [R228+0xe000] ;  /* 0x00e00000e490783b */ /* 0x000eaa0000004200 */
[-C--:B--2---:R-:W-:Y:S06]  /*1d320*/  HMMA.16816.F32.BF16 R100, R140, R144.reuse, R100 ;  /* 0x000000908c64723c */ /* 0x084fec0000041864 */
[C---:B------:R-:W-:Y:S06]  /*1d330*/  HMMA.16816.F32.BF16 R104, R148.reuse, R144, R104 ;  /* 0x000000909468723c */ /* 0x040fec0000041868 */
[-C--:B------:R-:W-:Y:S06]  /*1d340*/  HMMA.16816.F32.BF16 R108, R148, R146.reuse, R108 ;  /* 0x00000092946c723c */ /* 0x080fec000004186c */
[C---:B------:R-:W-:Y:S01]  /*1d350*/  HMMA.16816.F32.BF16 R112, R140.reuse, R146, R112 ;  /* 0x000000928c70723c */ /* 0x040fe20000041870 */
[----:B------:R-:W2:Y:S05]  /*1d360*/  LDSM.16.MT88.4 R144, [R227+0xe000] ;  /* 0x00e00000e390783b */ /* 0x000eaa0000004200 */
[-C--:B--2---:R-:W-:Y:S06]  /*1d370*/  HMMA.16816.F32.BF16 R116, R140, R144.reuse, R116 ;  /* 0x000000908c74723c */ /* 0x084fec0000041874 */
[C---:B------:R-:W-:Y:S06]  /*1d380*/  HMMA.16816.F32.BF16 R120, R148.reuse, R144, R120 ;  /* 0x000000909478723c */ /* 0x040fec0000041878 */
[-C--:B------:R-:W-:Y:S01]  /*1d390*/  HMMA.16816.F32.BF16 R124, R148, R146.reuse, R124 ;  /* 0x00000092947c723c */ /* 0x080fe2000004187c */
[----:B------:R-:W2:Y:S04]  /*1d3a0*/  LDSM.16.MT88.4 R148, [R225+0xc800] ;  /* 0x00c80000e194783b */ /* 0x000ea80000004200 */
[----:B------:R-:W-:Y:S01]  /*1d3b0*/  F2FP.BF16.F32.PACK_AB R144, R175, R172 ;  /* 0x000000acaf90723e */ /* 0x000fe200000010ff */
[----:B------:R-:W-:Y:S05]  /*1d3c0*/  HMMA.16816.F32.BF16 R128, R140, R146, R128 ;  /* 0x000000928c80723c */ /* 0x000fea0000041880 */
[----:B------:R-:W-:Y:S02]  /*1d3d0*/  F2FP.BF16.F32.PACK_AB R145, R166, R164 ;  /* 0x000000a4a691723e */ /* 0x000fe400000010ff */
[----:B------:R-:W-:Y:S04]  /*1d3e0*/  F2FP.BF16.F32.PACK_AB R142, R232, R176 ;  /* 0x000000b0e88e723e */ /* 0x000fe800000010ff */
[----:B------:R-:W-:Y:S02]  /*1d3f0*/  F2FP.BF16.F32.PACK_AB R140, R173, R165 ;  /* 0x000000a5ad8c723e */ /* 0x000fe400000010ff */
[----:B------:R-:W-:Y:S02]  /*1d400*/  F2FP.BF16.F32.PACK_AB R141, R174, R167 ;  /* 0x000000a7ae8d723e */ /* 0x000fe400000010ff */
[----:B------:R-:W-:Y:S02]  /*1d410*/  F2FP.BF16.F32.PACK_AB R143, R181, R177 ;  /* 0x000000b1b58f723e */ /* 0x000fe400000010ff */
[----:B------:R-:W-:Y:S01]  /*1d420*/  F2FP.BF16.F32.PACK_AB R146, R230, R179 ;  /* 0x000000b3e692723e */ /* 0x000fe200000010ff */
[----:B------:R-:W-:Y:S01]  /*1d430*/  IMAD.MOV.U32 R179, RZ, RZ, R197 ;  /* 0x000000ffffb37224 */ /* 0x000fe200078e00c5 */
[----:B------:R-:W-:Y:S02]  /*1d440*/  F2FP.BF16.F32.PACK_AB R147, R229, R182 ;  /* 0x000000b6e593723e */ /* 0x000fe400000010ff */
[----:B------:R-:W-:Y:S01]  /*1d450*/  MOV R177, R198 ;  /* 0x000000c600b17202 */ /* 0x000fe20000000f00 */
        /* <DEDUP_REMOVED lines=38> */
[----:B------:R-:W2:Y:S05]  /*1d6c0*/  LDSM.16.MT88.4 R144, [R226+0xd000] ;  /* 0x00d00000e290783b */ /* 0x000eaa0000004200 */
        /* <DEDUP_REMOVED lines=40> */
[-C--:B----4-:R-:W-:Y:S06]  /*1d950*/  HMMA.16816.F32.BF16 R100, R136, R152.reuse, R100 ;  /* 0x000000988864723c */ /* 0x090fec0000041864 */
[----:B------:R4:W3:Y:S01]  /*1d960*/  MUFU.EX2 R156, R178 ;  /* 0x000000b2009c7308 */ /* 0x0008e20000000800 */
[----:B------:R-:W-:Y:S01]  /*1d970*/  MOV R151, R161 ;  /* 0x000000a100977202 */ /* 0x000fe20000000f00 */
[C---:B------:R-:W-:Y:S04]  /*1d980*/  HMMA.16816.F32.BF16 R104, R140.reuse, R152, R104 ;  /* 0x000000988c68723c */ /* 0x040fe80000041868 */
[----:B------:R-:W-:Y:S02]  /*1d990*/  FADD.FTZ R148, R165, R148 ;  /* 0x00000094a5947221 */ /* 0x000fe40000010000 */
[-C--:B------:R-:W-:Y:S05]  /*1d9a0*/  HMMA.16816.F32.BF16 R108, R140, R154.reuse, R108 ;  /* 0x0000009a8c6c723c */ /* 0x080fea000004186c */
[----:B-1----:R-:W-:Y:S01]  /*1d9b0*/  IMAD.MOV.U32 R159, RZ, RZ, R162 ;  /* 0x000000ffff9f7224 */ /* 0x002fe200078e00a2 */
[C---:B------:R-:W-:Y:S01]  /*1d9c0*/  HMMA.16816.F32.BF16 R112, R136.reuse, R154, R112 ;  /* 0x0000009a8870723c */ /* 0x040fe20000041870 */
[----:B------:R-:W1:Y:S04]  /*1d9d0*/  LDSM.16.MT88.4 R160, [R226+0xd800] ;  /* 0x00d80000e2a0783b */ /* 0x000e680000004200 */
[----:B------:R-:W-:Y:S01]  /*1d9e0*/  FADD.FTZ R148, R173, R148 ;  /* 0x00000094ad947221 */ /* 0x000fe20000010000 */
[-C--:B--2---:R-:W-:Y:S03]  /*1d9f0*/  HMMA.16816.F32.BF16 R116, R136, R144.reuse, R116 ;  /* 0x000000908874723c */ /* 0x084fe60000041874 */
[----:B------:R-:W2:Y:S02]  /*1da00*/  LDSM.16.MT88.4 R152, [R228+0xd800] ;  /* 0x00d80000e498783b */ /* 0x000ea40000004200 */
[----:B------:R-:W-:Y:S01]  /*1da10*/  FADD.FTZ R233, R176, R148 ;  /* 0x00000094b0e97221 */ /* 0x000fe20000010000 */
[C---:B------:R-:W-:Y:S05]  /*1da20*/  HMMA.16816.F32.BF16 R120, R140.reuse, R144, R120 ;  /* 0x000000908c78723c */ /* 0x040fea0000041878 */
[----:B----4-:R-:W-:Y:S01]  /*1da30*/  IMAD.MOV.U32 R178, RZ, RZ, R203 ;  /* 0x000000ffffb27224 */ /* 0x010fe200078e00cb */
        /* <DEDUP_REMOVED lines=11> */
[----:B---3--:R-:W-:Y:S02]  /*1daf0*/  F2FP.BF16.F32.PACK_AB R141, R149, R150 ;  /* 0x00000096958d723e */ /* 0x008fe400000010ff */
[----:B------:R-:W-:Y:S01]  /*1db00*/  F2FP.BF16.F32.PACK_AB R143, R252, R156 ;  /* 0x0000009cfc8f723e */ /* 0x000fe200000010ff */
[-C--:B------:R-:W-:Y:S01]  /*1db10*/  HMMA.16816.F32.BF16 R172, R136, R168.reuse, R4 ;  /* 0x000000a888ac723c */ /* 0x080fe20000041804 */
[----:B------:R-:W3:Y:S02]  /*1db20*/  LDSM.16.MT88.4 R4, [R227+0xf800] ;  /* 0x00f80000e304783b */ /* 0x000ee40000004200 */
[----:B------:R-:W-:Y:S03]  /*1db30*/  MOV R176, R200 ;  /* 0x000000c800b07202 */ /* 0x000fe60000000f00 */
[C---:B------:R-:W-:Y:S06]  /*1db40*/  HMMA.16816.F32.BF16 R204, R140.reuse, R168, R8 ;  /* 0x000000a88ccc723c */ /* 0x040fec0000041808 */
[-C--:B------:R-:W-:Y:S05]  /*1db50*/  HMMA.16816.F32.BF16 R200, R140, R170.reuse, R12 ;  /* 0x000000aa8cc8723c */ /* 0x080fea000004180c */
[----:B------:R-:W-:Y:S01]  /*1db60*/  MOV R8, R196 ;  /* 0x000000c400087202 */ /* 0x000fe20000000f00 */
[C---:B------:R-:W-:Y:S05]  /*1db70*/  HMMA.16816.F32.BF16 R168, R136.reuse, R170, R16 ;  /* 0x000000aa88a8723c */ /* 0x040fea0000041810 */
[----:B------:R-:W-:Y:S01]  /*1db80*/  MOV R10, R158 ;  /* 0x0000009e000a7202 */ /* 0x000fe20000000f00 */
[-C--:B-1----:R-:W-:Y:S05]  /*1db90*/  HMMA.16816.F32.BF16 R164, R136, R160.reuse, R20 ;  /* 0x000000a088a4723c */ /* 0x082fea0000041814 */
[----:B------:R-:W-:Y:S01]  /*1dba0*/  IMAD.MOV.U32 R15, RZ, RZ, R157 ;  /* 0x000000ffff0f7224 */ /* 0x000fe200078e009d */
[C---:B------:R-:W-:Y:S05]  /*1dbb0*/  HMMA.16816.F32.BF16 R196, R140.reuse, R160, R24 ;  /* 0x000000a08cc4723c */ /* 0x040fea0000041818 */
[----:B------:R-:W-:Y:S01]  /*1dbc0*/  MOV R14, R156 ;  /* 0x0000009c000e7202 */ /* 0x000fe20000000f00 */
[----:B------:R-:W-:Y:S01]  /*1dbd0*/  IMAD.MOV.U32 R13, RZ, RZ, R159 ;  /* 0x000000ffff0d7224 */ /* 0x000fe200078e009f */
[----:B------:R-:W-:Y:S01]  /*1dbe0*/  MOV R27, R194 ;  /* 0x000000c2001b7202 */ /* 0x000fe20000000f00 */
[----:B------:R-:W-:Y:S03]  /*1dbf0*/  IMAD.MOV.U32 R26, RZ, RZ, R195 ;  /* 0x000000ffff1a7224 */ /* 0x000fe600078e00c3 */
[----:B------:R-:W-:Y:S01]  /*1dc00*/  IMAD.MOV.U32 R25, RZ, RZ, R193 ;  /* 0x000000ffff197224 */ /* 0x000fe200078e00c1 */
[----:B------:R-:W-:Y:S01]  /*1dc10*/  MOV R24, R192 ;  /* 0x000000c000187202 */ /* 0x000fe20000000f00 */
[----:B------:R-:W-:Y:S01]  /*1dc20*/  IMAD.MOV.U32 R11, RZ, RZ, R178 ;  /* 0x000000ffff0b7224 */ /* 0x000fe200078e00b2 */
[-C--:B------:R-:W-:Y:S03]  /*1dc30*/  HMMA.16816.F32.BF16 R192, R140, R162.reuse, R28 ;  /* 0x000000a28cc0723c */ /* 0x080fe6000004181c */
[----:B------:R-:W-:Y:S01]  /*1dc40*/  MOV R9, R190 ;  /* 0x000000be00097202 */ /* 0x000fe20000000f00 */
[----:B------:R-:W-:Y:S01]  /*1dc50*/  IMAD.MOV.U32 R12, RZ, RZ, R191 ;  /* 0x000000ffff0c7224 */ /* 0x000fe200078e00bf */
[----:B------:R-:W-:Y:S01]  /*1dc60*/  MOV R23, R187 ;  /* 0x000000bb00177202 */ /* 0x000fe20000000f00 */
[C---:B------:R-:W-:Y:S05]  /*1dc70*/  HMMA.16816.F32.BF16 R160, R136.reuse, R162, R32 ;  /* 0x000000a288a0723c */ /* 0x040fea0000041820 */
[----:B------:R-:W-:Y:S01]  /*1dc80*/  IMAD.MOV.U32 R19, RZ, RZ, R183 ;  /* 0x000000ffff137224 */ /* 0x000fe200078e00b7 */
[-C--:B--2---:R-:W-:Y:S05]  /*1dc90*/  HMMA.16816.F32.BF16 R156, R136, R152.reuse, R36 ;  /* 0x00000098889c723c */ /* 0x084fea0000041824 */
[----:B------:R-:W-:Y:S01]  /*1dca0*/  MOV R32, R185 ;  /* 0x000000b900207202 */ /* 0x000fe20000000f00 */
[----:B------:R-:W-:Y:S01]  /*1dcb0*/  IMAD.MOV.U32 R35, RZ, RZ, R144 ;  /* 0x000000ffff237224 */ /* 0x000fe200078e0090 */
[----:B------:R-:W-:Y:S01]  /*1dcc0*/  MOV R37, R182 ;  /* 0x000000b600257202 */ /* 0x000fe20000000f00 */
[----:B------:R-:W-:Y:S03]  /*1dcd0*/  IMAD.MOV.U32 R38, RZ, RZ, R181 ;  /* 0x000000ffff267224 */ /* 0x000fe600078e00b5 */
        /* <DEDUP_REMOVED lines=39> */
[----:B------:R-:W-:Y:S02]  /*1df50*/  IMAD.MOV.U32 R26, RZ, RZ, R231 ;  /* 0x000000ffff1a7224 */ /* 0x000fe400078e00e7 */
[----:B------:R-:W-:Y:S01]  /*1df60*/  FADD.FTZ R0, R36, R0 ;  /* 0x0000000024007221 */ /* 0x000fe20000010000 */
[----:B------:R4:W5:Y:S01]  /*1df70*/  LDL.LU R231, [R1+0xa4] ;  /* 0x0000a40001e77983 */ /* 0x0009620000300800 */
[----:B------:R-:W-:Y:S01]  /*1df80*/  MOV R36, R34 ;  /* 0x0000002200247202 */ /* 0x000fe20000000f00 */
[----:B------:R-:W-:Y:S01]  /*1df90*/  IMAD.MOV.U32 R34, RZ, RZ, R35 ;  /* 0x000000ffff227224 */ /* 0x000fe200078e0023 */
[----:B------:R-:W-:Y:S01]  /*1dfa0*/  MOV R35, R28 ;  /* 0x0000001c00237202 */ /* 0x000fe20000000f00 */
[----:B------:R-:W-:Y:S01]  /*1dfb0*/  IMAD.MOV.U32 R28, RZ, RZ, R29 ;  /* 0x000000ffff1c7224 */ /* 0x000fe200078e001d */
[----:B------:R4:W5:Y:S01]  /*1dfc0*/  LDL.LU R230, [R1+0xa0] ;  /* 0x0000a00001e67983 */ /* 0x0009620000300800 */
[----:B------:R-:W-:Y:S01]  /*1dfd0*/  MOV R29, R30 ;  /* 0x0000001e001d7202 */ /* 0x000fe20000000f00 */
[----:B------:R-:W-:Y:S02]  /*1dfe0*/  IMAD.MOV.U32 R30, RZ, RZ, R31 ;  /* 0x000000ffff1e7224 */ /* 0x000fe400078e001f */
[----:B------:R-:W-:Y:S01]  /*1dff0*/  FADD.FTZ R2, R229, R2 ;  /* 0x00000002e5027221 */ /* 0x000fe20000010000 */
[----:B------:R-:W-:Y:S01]  /*1e000*/  MOV R31, R24 ;  /* 0x00000018001f7202 */ /* 0x000fe20000000f00 */
[----:B------:R-:W-:Y:S01]  /*1e010*/  IMAD.MOV.U32 R24, RZ, RZ, R25 ;  /* 0x000000ffff187224 */ /* 0x000fe200078e0019 */
[----:B------:R4:W5:Y:S01]  /*1e020*/  LDL.LU R229, [R1+0x9c] ;  /* 0x00009c0001e57983 */ /* 0x0009620000300800 */
[----:B------:R-:W-:Y:S01]  /*1e030*/  MOV R25, R26 ;  /* 0x0000001a00197202 */ /* 0x000fe20000000f00 */
[----:B------:R-:W-:Y:S02]  /*1e040*/  IMAD.MOV.U32 R26, RZ, RZ, R9 ;  /* 0x000000ffff1a7224 */ /* 0x000fe400078e0009 */
[----:B------:R-:W-:Y:S01]  /*1e050*/  FADD.FTZ R9, R224, R8 ;  /* 0x00000008e0097221 */ /* 0x000fe20000010000 */
[----:B------:R-:W-:Y:S01]  /*1e060*/  IMAD.MOV.U32 R20, RZ, RZ, R189 ;  /* 0x000000ffff147224 */ /* 0x000fe200078e00bd */
[----:B------:R4:W5:Y:S01]  /*1e070*/  LDL.LU R224, [R1+0x98] ;  /* 0x0000980001e07983 */ /* 0x0009620000300800 */
[----:B------:R-:W-:Y:S01]  /*1e080*/  MOV R21, R188 ;  /* 0x000000bc00157202 */ /* 0x000fe20000000f00 */
[----:B------:R-:W-:Y:S01]  /*1e090*/  IMAD.MOV.U32 R16, RZ, RZ, R186 ;  /* 0x000000ffff107224 */ /* 0x000fe200078e00ba */
[C---:B------:R-:W-:Y:S04]  /*1e0a0*/  HMMA.16816.F32.BF16 R188, R140.reuse, R152, R40 ;  /* 0x000000988cbc723c */ /* 0x040fe80000041828 */
[----:B------:R-:W-:Y:S01]  /*1e0b0*/  IMAD.MOV.U32 R17, RZ, RZ, R184 ;  /* 0x000000ffff117224 */ /* 0x000fe200078e00b8 */
[----:B------:R-:W-:Y:S01]  /*1e0c0*/  MOV R18, R149 ;  /* 0x0000009500127202 */ /* 0x000fe20000000f00 */
[-C--:B------:R-:W-:Y:S05]  /*1e0d0*/  HMMA.16816.F32.BF16 R184, R140, R154.reuse, R44 ;  /* 0x0000009a8cb8723c */ /* 0x080fea000004182c */
[----:B------:R-:W-:Y:S01]  /*1e0e0*/  IMAD.MOV.U32 R22, RZ, RZ, R150 ;  /* 0x000000ffff167224 */ /* 0x000fe200078e0096 */
        /* <DEDUP_REMOVED lines=30> */
[-C--:B------:R-:W-:Y:S06]  /*1e2d0*/  HMMA.16816.F32.BF16 R108, R140, R222.reuse, R108 ;  /* 0x000000de8c6c723c */ /* 0x080fec000004186c */
        /* <DEDUP_REMOVED lines=23> */
[----:B------:R-:W-:Y:S01]  /*1e450*/  IMAD.MOV.U32 R138, RZ, RZ, R134 ;  /* 0x000000ffff8a7224 */ /* 0x000fe200078e0086 */
[----:B------:R-:W-:Y:S01]  /*1e460*/  MOV R137, R135 ;  /* 0x0000008700897202 */ /* 0x000fe20000000f00 */
[----:B------:R-:W-:Y:S01]  /*1e470*/  IMAD.MOV.U32 R139, RZ, RZ, R133 ;  /* 0x000000ffff8b7224 */ /* 0x000fe200078e0085 */
[----:B------:R4:W-:Y:S04]  /*1e480*/  STL [R1+0x38], R3 ;  /* 0x0000380301007387 */ /* 0x0009e80000100800 */
[----:B------:R4:W-:Y:S04]  /*1e490*/  STL [R1+0x40], R2 ;  /* 0x0000400201007387 */ /* 0x0009e80000100800 */
[----:B------:R4:W-:Y:S01]  /*1e4a0*/  STL [R1+0x44], R0 ;  /* 0x0000440001007387 */ /* 0x0009e20000100800 */
[----:B------:R-:W-:Y:S05]  /*1e4b0*/  @P0 BRA `(.L_x_808) ;  /* 0xffffffa400840947 */ /* 0x000fea000383ffff */
.L_x_807:
[----:B------:R-:W1:Y:S04]  /*1e4c0*/  LDL.LU R8, [R1+0x34] ;  /* 0x0000340001087983 */ /* 0x000e680000300800 */
[----:B------:R-:W3:Y:S04]  /*1e4d0*/  LDL.LU R7, [R1+0x38] ;  /* 0x0000380001077983 */ /* 0x000ee80000300800 */
[----:B------:R-:W3:Y:S04]  /*1e4e0*/  LDL.LU R6, [R1+0x40] ;  /* 0x0000400001067983 */ /* 0x000ee80000300800 */
[----:B------:R-:W3:Y:S01]  /*1e4f0*/  LDL.LU R5, [R1+0x44] ;  /* 0x0000440001057983 */ /* 0x000ee20000300800 */
[----:B------:R-:W2:Y:S01]  /*1e500*/  S2UR UR7, SR_CTAID.X ;  /* 0x00000000000779c3 */ /* 0x000ea20000002500 */
[----:B------:R-:W-:Y:S01]  /*1e510*/  UISETP.NE.AND UP0, UPT, UR16, -0x1, UPT ;  /* 0xffffffff1000788c */ /* 0x000fe2000bf05270 */
[----:B------:R-:W-:Y:S01]  /*1e520*/  MOV R67, 0x40 ;  /* 0x0000004000437802 */ /* 0x000fe20000000f00 */
[----:B------:R-:W4:Y:S01]  /*1e530*/  S2R R140, SR_TID.X ;  /* 0x00000000008c7919 */ /* 0x000f220000002100 */
[----:B------:R-:W4:Y:S04]  /*1e540*/  S2R R142, SR_TID.X ;  /* 0x00000000008e7919 */ /* 0x000f280000002100 */
[----:B------:R-:W4:Y:S04]  /*1e550*/  S2UR UR8, SR_CgaCtaId ;  /* 0x00000000000879c3 */ /* 0x000f280000008800 */
[----:B------:R-:W-:-:S02]  /*1e560*/  @UP0 ULDC.64 UR4, c[0x0][0x298] ;  /* 0x0000a60000040ab9 */ /* 0x000fc40000000a00 */
[----:B------:R-:W-:-:S03]  /*1e570*/  @UP0 UIMAD.WIDE.U32 UR10, UR16, UR4, URZ ;  /* 0x00000004100a02a5 */ /* 0x000fc6000f8e003f */
[----:B------:R-:W-:Y:S01]  /*1e580*/  UMOV UR4, 0x400 ;  /* 0x0000040000047882 */ /* 0x000fe20000000000 */
[----:B--2---:R-:W-:Y:S02]  /*1e590*/  UIMAD UR6, UR7, -0x80, UR18 ;  /* 0xffffff80070678a4 */ /* 0x004fe4000f8e0212 */
[----:B----4-:R-:W-:Y:S02]  /*1e5a0*/  ULEA UR4, UR8, UR4, 0x18 ;  /* 0x0000000408047291 */ /* 0x010fe4000f8ec03f */
[----:B------:R-:W-:Y:S01]  /*1e5b0*/  @UP0 UIMAD UR8, UR16, UR5, UR11 ;  /* 0x00000005100802a4 */ /* 0x000fe2000f8e020b */
[----:B------:R-:W-:Y:S02]  /*1e5c0*/  SHF.R.S32.HI R139, RZ, 0x1f, R140 ;  /* 0x0000001fff8b7819 */ /* 0x000fe4000001148c */
[----:B------:R-:W-:-:S04]  /*1e5d0*/  SHF.R.S32.HI R141, RZ, 0x1f, R142 ;  /* 0x0000001fff8d7819 */ /* 0x000fc8000001148e */
[----:B------:R-:W-:Y:S01]  /*1e5e0*/  LEA.HI R141, R141, R142, RZ, 0x3 ;  /* 0x0000008e8d8d7211 */ /* 0x000fe200078f18ff */
[----:B-1----:R-:W1:Y:S04]  /*1e5f0*/  SHFL.BFLY PT, R2, R8, 0x2, 0x1f ;  /* 0x0c401f0008027f89 */ /* 0x002e6800000e0000 */
[----:B---3--:R-:W2:Y:S04]  /*1e600*/  SHFL.BFLY PT, R4, R7, 0x2, 0x1f ;  /* 0x0c401f0007047f89 */ /* 0x008ea800000e0000 */
        /* <DEDUP_REMOVED lines=100> */
.L_x_811:
        /* <DEDUP_REMOVED lines=24> */
.L_x_812:
        /* <DEDUP_REMOVED lines=331> */
.L_x_814:
[----:B------:R-:W-:Y:S05]  /*20280*/  BSYNC B0 ;  /* 0x0000000000007941 */ /* 0x000fea0003800000 */
.L_x_813:
        /* <DEDUP_REMOVED lines=36> */
.L_x_816:
[----:B------:R-:W-:Y:S05]  /*204d0*/  BSYNC B0 ;  /* 0x0000000000007941 */ /* 0x000fea0003800000 */
.L_x_815:
        /* <DEDUP_REMOVED lines=23> */
.L_x_818:
[----:B------:R-:W-:Y:S05]  /*20650*/  BSYNC B0 ;  /* 0x0000000000007941 */ /* 0x000fea0003800000 */
.L_x_817:
        /* <DEDUP_REMOVED lines=22> */
.L_x_820:
[----:B------:R-:W-:Y:S05]  /*207c0*/  BSYNC B0 ;  /* 0x0000000000007941 */ /* 0x000fea0003800000 */
.L_x_819:
        /* <DEDUP_REMOVED lines=21> */
.L_x_822:
[----:B------:R-:W-:Y:S05]  /*20920*/  BSYNC B0 ;  /* 0x0000000000007941 */ /* 0x000fea0003800000 */
.L_x_821:
        /* <DEDUP_REMOVED lines=21> */
.L_x_824:
[----:B------:R-:W-:Y:S05]  /*20a80*/  BSYNC B0 ;  /* 0x0000000000007941 */ /* 0x000fea0003800000 */
.L_x_823:
        /* <DEDUP_REMOVED lines=21> */
.L_x_826:
[----:B------:R-:W-:Y:S05]  /*20be0*/  BSYNC B0 ;  /* 0x0000000000007941 */ /* 0x000fea0003800000 */
.L_x_825:
        /* <DEDUP_REMOVED lines=21> */
.L_x_828:
[----:B------:R-:W-:Y:S05]  /*20d40*/  BSYNC B0 ;  /* 0x0000000000007941 */ /* 0x000fea0003800000 */
.L_x_827:
        /* <DEDUP_REMOVED lines=21> */
.L_x_829:
        /* <DEDUP_REMOVED lines=14> */
.L_x_2926:


//--------------------- .text._ZN5flash16flash_fwd_kernelI23Flash_fwd_kernel_traitsILi128ELi128ELi64ELi4ELb0ELb0EN7cutlass10bfloat16_tE19Flash_kernel_traitsILi128ELi128ELi64ELi4ES3_EELb0ELb0ELb1ELb1ELb0ELb0ELb0ELb0EEEvNS_16Flash_fwd_paramsE --------------------------
	.section	.text._ZN5flash16flash_fwd_kernelI23Flash_fwd_kernel_traitsILi128ELi128ELi64ELi4ELb0ELb0EN7cutlass10bfloat16_tE19Flash_kernel_traitsILi128ELi128ELi64ELi4ES3_EELb0ELb0ELb1ELb1ELb0ELb0ELb0ELb0EEEvNS_16Flash_fwd_paramsE,"ax",@progbits
	.align	128
        .global         _ZN5flash16flash_fwd_kernelI23Flash_fwd_kernel_traitsILi128ELi128ELi64ELi4ELb0ELb0EN7cutlass10bfloat16_tE19Flash_kernel_traitsILi128ELi128ELi64ELi4ES3_EELb0ELb0ELb1ELb1ELb0ELb0ELb0ELb0EEEvNS_16Flash_fwd_paramsE
        .type           _ZN5flash16flash_fwd_kernelI23Flash_fwd_kernel_traitsILi128ELi128ELi64ELi4ELb0ELb0EN7cutlass10bfloat16_tE19Flash_kernel_traitsILi128ELi128ELi64ELi4ES3_EELb0ELb0ELb1ELb1ELb0ELb0ELb0ELb0EEEvNS_16Flash_fwd_paramsE,@function
        .size           _ZN5flash16flash_fwd_kernelI23Flash_fwd_kernel_traitsILi128ELi128ELi64ELi4ELb0ELb0EN7cutlass10bfloat16_tE19Flash_kernel_traitsILi128ELi128ELi64ELi4ES3_EELb0ELb0ELb1ELb1ELb0ELb0ELb0ELb0EEEvNS_16Flash_fwd_paramsE,(.L_x_2927 - _ZN5flash16flash_fwd_kernelI23Flash_fwd_kernel_traitsILi128ELi128ELi64ELi4ELb0ELb0EN7cutlass10bfloat16_tE19Flash_kernel_traitsILi128ELi128ELi64ELi4ES3_EELb0ELb0ELb1ELb1ELb0ELb0ELb0ELb0EEEvNS_16Flash_fwd_paramsE)
        .other          _ZN5flash16flash_fwd_kernelI23Flash_fwd_kernel_traitsILi128ELi128ELi64ELi4ELb0ELb0EN7cutlass10bfloat16_tE19Flash_kernel_traitsILi128ELi128ELi64ELi4ES3_EELb0ELb0ELb1ELb1ELb0ELb0ELb0ELb0EEEvNS_16Flash_fwd_paramsE,@"STO_CUDA_ENTRY STV_DEFAULT"
_ZN5flash16flash_fwd_kernelI23Flash_fwd_kernel_traitsILi128ELi128ELi64ELi4ELb0ELb0EN7cutlass10bfloat16_tE19Flash_kernel_traitsILi128ELi128ELi64ELi4ES3_EELb0ELb0ELb1ELb1ELb0ELb0ELb0ELb0EEEvNS_16Flash_fwd_paramsE:
.text._ZN5flash16flash_fwd_kernelI23Flash_fwd_kernel_traitsILi128ELi128ELi64ELi4ELb0ELb0EN7cutlass10bfloat16_tE19Flash_kernel_traitsILi128ELi128ELi64ELi4ES3_EELb0ELb0ELb1ELb1ELb0ELb0ELb0ELb0EEEvNS_16Flash_fwd_paramsE:
        /* <DEDUP_REMOVED lines=55> */
.L_x_830:
[----:B------:R-:W-:-:S05]  /*0370*/  ULDC UR7, c[0x0][0x2c8] ;  /* 0x0000b20000077ab9 */ /* 0x000fca0000000800 */
.L_x_831:
        /* <DEDUP_REMOVED lines=132> */
.L_x_834:
[----:B------:R-:W-:Y:S05]  /*0bc0*/  BSYNC B0 ;  /* 0x0000000000007941 */ /* 0x000fea0003800000 */
.L_x_833:
        /* <DEDUP_REMOVED lines=21> */
.L_x_836:
[----:B------:R-:W-:Y:S05]  /*0d20*/  BSYNC B0 ;  /* 0x0000000000007941 */ /* 0x000fea0003800000 */
.L_x_835:
        /* <DEDUP_REMOVED lines=21> */
.L_x_838:
[----:B------:R-:W-:Y:S05]  /*0e80*/  BSYNC B0 ;  /* 0x0000000000007941 */ /* 0x000fea0003800000 */
.L_x_837:
        /* <DEDUP_REMOVED lines=21> */
.L_x_840:
[----:B------:R-:W-:Y:S05]  /*0fe0*/  BSYNC B0 ;  /* 0x0000000000007941 */ /* 0x000fea0003800000 */
.L_x_839:
        /* <DEDUP_REMOVED lines=20> */
.L_x_842:
[----:B------:R-:W-:Y:S05]  /*1130*/  BSYNC B0 ;  /* 0x0000000000007941 */ /* 0x000fea0003800000 */
.L_x_841:
        /* <DEDUP_REMOVED lines=20> */
.L_x_844:
[----:B------:R-:W-:Y:S05]  /*1280*/  BSYNC B0 ;  /* 0x0000000000007941 */ /* 0x000fea0003800000 */
.L_x_843:
        /* <DEDUP_REMOVED lines=20> */
.L_x_846:
[----:B------:R-:W-:Y:S05]  /*13d0*/  BSYNC B0 ;  /* 0x0000000000007941 */ /* 0x000fea0003800000 */
.L_x_845:
        /* <DEDUP_REMOVED lines=20> */
.L_x_848:
[----:B------:R-:W-:Y:S05]  /*1520*/  BSYNC B0 ;  /* 0x0000000000007941 */ /* 0x000fea0003800000 */
.L_x_847:
        /* <DEDUP_REMOVED lines=10> */
.L_x_850:
[----:B------:R-:W-:Y:S05]  /*15d0*/  BSYNC B0 ;  /* 0x0000000000007941 */ /* 0x000fea0003800000 */
.L_x_849:
        /* <DEDUP_REMOVED lines=15> */
.L_x_852:
[----:B------:R-:W-:Y:S05]  /*16d0*/  BSYNC B0 ;  /* 0x0000000000007941 */ /* 0x000fea0003800000 */
.L_x_851:
        /* <DEDUP_REMOVED lines=10> */
.L_x_854:
[----:B------:R-:W-:Y:S05]  /*1780*/  BSYNC B0 ;  /* 0x0000000000007941 */ /* 0x000fea0003800000 */
.L_x_853:
        /* <DEDUP_REMOVED lines=10> */
.L_x_856:
[----:B------:R-:W-:Y:S05]  /*1830*/  BSYNC B0 ;  /* 0x0000000000007941 */ /* 0x000fea0003800000 */
.L_x_855:
        /* <DEDUP_REMOVED lines=10> */
.L_x_858:
[----:B------:R-:W-:Y:S05]  /*18e0*/  BSYNC B0 ;  /* 0x0000000000007941 */ /* 0x000fea0003800000 */
.L_x_857:
        /* <DEDUP_REMOVED lines=10> */
.L_x_860:
[----:B------:R-:W-:Y:S05]  /*1990*/  BSYNC B0 ;  /* 0x0000000000007941 */ /* 0x000fea0003800000 */
.L_x_859:
        /* <DEDUP_REMOVED lines=10> */
.L_x_862:
[----:B------:R-:W-:Y:S05]  /*1a40*/  BSYNC B0 ;  /* 0x0000000000007941 */ /* 0x000fea0003800000 */
.L_x_861:
        /* <DEDUP_REMOVED lines=10> */
.L_x_832:
        /* <DEDUP_REMOVED lines=8> */
[----:B------:R-:W-:Y:S01]  /*1b70*/  LEA.HI R26, R27, R163, RZ, 0x4 ;  /* 0x000000a31b1a7211 */ /* 0x000fe200078f20ff */
[----:B------:R-:W-:Y:S01]  /*1b80*/  USHF.R.S32.HI UR19, URZ, 0x1f, UR24 ;  /* 0x0000001f3f137899 */ /* 0x000fe20008011418 */
[----:B------:R-:W-:-:S03]  /*1b90*/  SHF.R.S32.HI R6, RZ, 0x3, R5 ;  /* 0x00000003ff067819 */ /* 0x000fc60000011405 */
[----:B------:R-:W-:Y:S01]  /*1ba0*/  PLOP3.LUT P1, PT, PT, PT, UP1, 0x80, 0x0 ;  /* 0x000000000000781c */ /* 0x000fe20003f2f018 */
[----:B------:R-:W-:Y:S01]  /*1bb0*/  @UP0 ULDC.64 UR4, c[0x0][0x240] ;  /* 0x0000900000040ab9 */ /* 0x000fe20000000a00 */
[----:B------:R-:W-:Y:S02]  /*1bc0*/  @!UP0 USHF.R.S32.HI UR7, URZ, 0x1f, UR23 ;  /* 0x0000001f3f078899 */ /* 0x000fe40008011417 */
[----:B------:R-:W-:Y:S02]  /*1bd0*/  @UP0 UIMAD.WIDE.U32 UR12, UR16, UR4, URZ ;  /* 0x00000004100c02a5 */ /* 0x000fe4000f8e003f */
[----:B------:R-:W-:Y:S02]  /*1be0*/  @UP1 UIADD3 UR29, UR11, UR6, URZ ;  /* 0x000000060b1d1290 */ /* 0x000fe4000fffe03f */
[----:B------:R-:W-:Y:S01]  /*1bf0*/  @UP0 UIMAD UR10, UR16, UR5, UR13 ;  /* 0x00000005100a02a4 */ /* 0x000fe2000f8e020d */
[----:B------:R-:W-:Y:S01]  /*1c00*/  @UP1 ULDC.64 UR8, c[0x0][0x248] ;  /* 0x0000920000081ab9 */ /* 0x000fe20000000a00 */
[----:B-1----:R-:W-:Y:S01]  /*1c10*/  IABS R0, R12 ;  /* 0x0000000c00007213 */ /* 0x002fe20000000000 */
[----:B------:R-:W-:Y:S01]  /*1c20*/  @!UP0 ULDC.64 UR4, c[0x0][0x228] ;  /* 0x00008a0000048ab9 */ /* 0x000fe20000000a00 */
[----:B------:R-:W-:-:S02]  /*1c30*/  @UP1 UIMAD.WIDE.U32 UR32, UR29, UR8, URZ ;  /* 0x000000081d2012a5 */ /* 0x000fc4000f8e003f */
[----:B------:R-:W-:Y:S01]  /*1c40*/  @!UP0 UIMAD UR7, UR7, UR4, URZ ;  /* 0x00000004070782a4 */ /* 0x000fe2000f8e023f */
[----:B------:R-:W-:Y:S01]  /*1c50*/  IMAD.MOV.U32 R7, RZ, RZ, R0 ;  /* 0x000000ffff077224 */ /* 0x000fe200078e0000 */
[----:B------:R-:W-:Y:S02]  /*1c60*/  @!UP0 UIMAD.WIDE.U32 UR30, UR23, UR4, URZ ;  /* 0x00000004171e82a5 */ /* 0x000fe4000f8e003f */
[----:B------:R-:W-:Y:S01]  /*1c70*/  @!UP0 UIMAD UR5, UR23, UR5, UR7 ;  /* 0x00000005170582a4 */ /* 0x000fe2000f8e0207 */
[----:B------:R-:W1:Y:S01]  /*1c80*/  I2F.RP R2, R7 ;  /* 0x0000000700027306 */ /* 0x000e620000209400 */
[----:B--2---:R-:W-:Y:S01]  /*1c90*/  IABS R4, R4 ;  /* 0x0000000400047213 */ /* 0x004fe20000000000 */
        /* <DEDUP_REMOVED lines=11> */
[----:B------:R-:W-:Y:S02]  /*1d50*/  IMAD.MOV.U32 R3, RZ, RZ, R4 ;  /* 0x000000ffff037224 */ /* 0x000fe400078e0004 */
[----:B------:R-:W-:Y:S02]  /*1d60*/  VIADD R4, R6, 0x50 ;  /* 0x0000005006047836 */ /* 0x000fe40000000000 */
[----:B------:R-:W-:-:S03]  /*1d70*/  IMAD.HI.U32 R2, R2, R3, RZ ;  /* 0x0000000302027227 */ /* 0x000fc600078e00ff */
[----:B------:R-:W-:Y:S01]  /*1d80*/  ISETP.GE.AND P3, PT, R4, UR14, PT ;  /* 0x0000000e04007c0c */ /* 0x000fe2000bf66270 */
[----:B------:R-:W-:-:S04]  /*1d90*/  IMAD.MOV R0, RZ, RZ, -R2 ;  /* 0x000000ffff007224 */ /* 0x000fc800078e0a02 */
[----:B------:R-:W-:Y:S02]  /*1da0*/  IMAD R0, R7, R0, R3 ;  /* 0x0000000007007224 */ /* 0x000fe400078e0203 */
[----:B------:R-:W-:-:S03]  /*1db0*/  VIADD R3, R6, 0x40 ;  /* 0x0000004006037836 */ /* 0x000fc60000000000 */
[----:B------:R-:W-:Y:S02]  /*1dc0*/  ISETP.GT.U32.AND P5, PT, R7, R0, PT ;  /* 0x000000000700720c */ /* 0x000fe40003fa4070 */
[----:B------:R-:W-:Y:S01]  /*1dd0*/  ISETP.GE.AND P4, PT, R3, UR14, PT ;  /* 0x0000000e03007c0c */ /* 0x000fe2000bf86270 */
[----:B------:R-:W-:-:S05]  /*1de0*/  VIADD R3, R6, 0x60 ;  /* 0x0000006006037836 */ /* 0x000fca0000000000 */
[----:B------:R-:W-:Y:S02]  /*1df0*/  ISETP.GE.AND P0, PT, R3, UR14, PT ;  /* 0x0000000e03007c0c */ /* 0x000fe4000bf06270 */
[----:B------:R-:W-:-:S03]  /*1e00*/  LOP3.LUT R3, R12, UR24, RZ, 0x3c, !PT ;  /* 0x000000180c037c12 */ /* 0x000fc6000f8e3cff */
[----:B------:R-:W-:Y:S01]  /*1e10*/  @!P5 IMAD.IADD R0, R0, 0x1, -R7 ;  /* 0x000000010000d824 */ /* 0x000fe200078e0a07 */
[----:B------:R-:W-:Y:S01]  /*1e20*/  ISETP.GE.AND P2, PT, R3, RZ, PT ;  /* 0x000000ff0300720c */ /* 0x000fe20003f46270 */
[----:B------:R-:W-:Y:S01]  /*1e30*/  @!P5 VIADD R2, R2, 0x1 ;  /* 0x000000010202d836 */ /* 0x000fe20000000000 */
[----:B------:R-:W-:Y:S02]  /*1e40*/  LOP3.LUT R3, R26, 0xfffffff0, RZ, 0xc0, !PT ;  /* 0xfffffff01a037812 */ /* 0x000fe400078ec0ff */
[----:B------:R-:W-:Y:S02]  /*1e50*/  ISETP.GE.U32.AND P6, PT, R0, R7, PT ;  /* 0x000000070000720c */ /* 0x000fe40003fc6070 */
[----:B------:R-:W-:Y:S01]  /*1e60*/  LOP3.LUT R0, R5, 0xfffffff8, RZ, 0xc0, !PT ;  /* 0xfffffff805007812 */ /* 0x000fe200078ec0ff */
[C---:B------:R-:W-:Y:S01]  /*1e70*/  IMAD.IADD R3, R163.reuse, 0x1, -R3 ;  /* 0x00000001a3037824 */ /* 0x040fe200078e0a03 */
[----:B------:R-:W-:Y:S02]  /*1e80*/  SHF.R.S32.HI R7, RZ, 0x1f, R6 ;  /* 0x0000001fff077819 */ /* 0x000fe40000011406 */
[----:B------:R-:W-:Y:S01]  /*1e90*/  ISETP.NE.AND P5, PT, R12, RZ, PT ;  /* 0x000000ff0c00720c */ /* 0x000fe20003fa5270 */
[----:B------:R-:W-:Y:S01]  /*1ea0*/  IMAD.IADD R24, R163, 0x1, -R0 ;  /* 0x00000001a3187824 */ /* 0x000fe200078e0a00 */
[----:B------:R-:W-:Y:S01]  /*1eb0*/  SHF.R.S32.HI R5, RZ, 0x1f, R3 ;  /* 0x0000001fff057819 */ /* 0x000fe20000011403 */
[----:B------:R-:W-:-:S02]  /*1ec0*/  IMAD.SHL.U32 R0, R6, 0x40, RZ ;  /* 0x0000004006007824 */ /* 0x000fc400078e00ff */
[----:B------:R-:W-:Y:S02]  /*1ed0*/  IMAD.SHL.U32 R136, R24, 0x8, RZ ;  /* 0x0000000818887824 */ /* 0x000fe400078e00ff */
[----:B------:R-:W-:Y:S01]  /*1ee0*/  IMAD.WIDE R8, R8, 0x80, R6 ;  /* 0x0000008008087825 */ /* 0x000fe200078e0206 */
        /* <DEDUP_REMOVED lines=15> */
.L_x_863:
[----:B------:R-:W-:Y:S01]  /*1fe0*/  @UP1 UIADD3 UR4, UR11, UR6, URZ ;  /* 0x000000060b041290 */ /* 0x000fe2000fffe03f */
[----:B------:R-:W-:Y:S02]  /*1ff0*/  SHF.R.U32.HI R0, RZ, 0x3, R0 ;  /* 0x00000003ff007819 */ /* 0x000fe40000011600 */
        /* <DEDUP_REMOVED lines=21> */
.L_x_864:
[----:B------:R-:W-:Y:S01]  /*2150*/  @P6 VIADD R2, R2, 0x1 ;  /* 0x0000000102026836 */ /* 0x000fe20000000000 */
[----:B------:R-:W-:Y:S01]  /*2160*/  IADD3 R166, R136, 0x40, RZ ;  /* 0x0000004088a67810 */ /* 0x000fe20007ffe0ff */
[----:B------:R-:W-:Y:S01]  /*2170*/  IMAD R10, R7, UR8, RZ ;  /* 0x00000008070a7c24 */ /* 0x000fe2000f8e02ff */
[----:B------:R-:W-:Y:S01]  /*2180*/  ULDC.64 UR4, c[0x0][0x258] ;  /* 0x0000960000047ab9 */ /* 0x000fe20000000a00 */
[C---:B------:R-:W-:Y:S01]  /*2190*/  IMAD.WIDE.U32 R4, R6.reuse, UR8, R136 ;  /* 0x0000000806047c25 */ /* 0x040fe2000f8e0088 */
[C---:B------:R-:W-:Y:S01]  /*21a0*/  ISETP.GE.AND P6, PT, R6.reuse, UR14, PT ;  /* 0x0000000e06007c0c */ /* 0x040fe2000bfc6270 */
[----:B------:R-:W-:Y:S01]  /*21b0*/  BSSY B0, `(.L_x_865) ;  /* 0x000004a000007945 */ /* 0x000fe20003800000 */
[----:B------:R-:W-:Y:S01]  /*21c0*/  IADD3 R20, R6, 0x10, RZ ;  /* 0x0000001006147810 */ /* 0x000fe20007ffe0ff */
[----:B------:R-:W-:Y:S01]  /*21d0*/  IMAD.SHL.U32 R243, R0, 0x8, RZ ;  /* 0x0000000800f37824 */ /* 0x000fe200078e00ff */
[----:B------:R-:W-:Y:S01]  /*21e0*/  MOV R0, R2 ;  /* 0x0000000200007202 */ /* 0x000fe20000000f00 */
[C---:B------:R-:W-:Y:S01]  /*21f0*/  IMAD R10, R6.reuse, UR9, R10 ;  /* 0x00000009060a7c24 */ /* 0x040fe2000f8e020a */
[----:B------:R-:W-:Y:S01]  /*2200*/  LOP3.LUT R2, R23, 0xfffffff8, RZ, 0xc0, !PT ;  /* 0xfffffff817027812 */ /* 0x000fe200078ec0ff */
[----:B------:R-:W-:Y:S01]  /*2210*/  VIADD R19, R6, 0x20 ;  /* 0x0000002006137836 */ /* 0x000fe20000000000 */
[----:B------:R-:W-:Y:S01]  /*2220*/  IADD3 R4, P1, R4, UR32, RZ ;  /* 0x0000002004047c10 */ /* 0x000fe2000ff3e0ff */
[----:B------:R-:W-:Y:S01]  /*2230*/  @!P2 IMAD.MOV R0, RZ, RZ, -R0 ;  /* 0x000000ffff00a224 */ /* 0x000fe200078e0a00 */
[----:B------:R-:W-:Y:S01]  /*2240*/  IADD3 R21, R3, -R2, RZ ;  /* 0x8000000203157210 */ /* 0x000fe20007ffe0ff */
[----:B------:R-:W-:Y:S01]  /*2250*/  IMAD.WIDE.U32 R2, R6, UR6, R136 ;  /* 0x0000000606027c25 */ /* 0x000fe2000f8e0088 */
[----:B------:R-:W-:Y:S01]  /*2260*/  IADD3.X R5, R5, UR29, R10, P1, !PT ;  /* 0x0000001d05057c10 */ /* 0x000fe20008ffe40a */
[----:B------:R-:W1:Y:S01]  /*2270*/  S2UR UR29, SR_CgaCtaId ;  /* 0x00000000001d79c3 */ /* 0x000e620000008800 */
[----:B------:R-:W-:Y:S01]  /*2280*/  LOP3.LUT R243, R11, 0xfffffe00, R243, 0xf8, !PT ;  /* 0xfffffe000bf37812 */ /* 0x000fe200078ef8f3 */
[----:B------:R-:W-:Y:S01]  /*2290*/  IMAD R10, R7, UR6, RZ ;  /* 0x00000006070a7c24 */ /* 0x000fe2000f8e02ff */
[----:B------:R-:W-:-:S02]  /*22a0*/  IADD3 R2, P2, R2, UR30, RZ ;  /* 0x0000001e02027c10 */ /* 0x000fc4000ff5e0ff */
[----:B------:R-:W-:Y:S01]  /*22b0*/  IADD3 R14, P1, R136, UR12, RZ ;  /* 0x0000000c880e7c10 */ /* 0x000fe2000ff3e0ff */
[----:B------:R-:W-:Y:S01]  /*22c0*/  IMAD R11, R6, UR7, R10 ;  /* 0x00000007060b7c24 */ /* 0x000fe2000f8e020a */
[----:B------:R-:W-:Y:S01]  /*22d0*/  @!P5 LOP3.LUT R0, RZ, R12, RZ, 0x33, !PT ;  /* 0x0000000cff00d212 */ /* 0x000fe200078e33ff */
[----:B------:R-:W-:Y:S01]  /*22e0*/  IMAD.U32 R12, RZ, RZ, UR4 ;  /* 0x00000004ff0c7e24 */ /* 0x000fe2000f8e00ff */
[----:B------:R-:W-:Y:S01]  /*22f0*/  IADD3.X R15, R137, UR10, RZ, P1, !PT ;  /* 0x0000000a890f7c10 */ /* 0x000fe20008ffe4ff */
[----:B------:R-:W-:Y:S01]  /*2300*/  ULDC.64 UR10, c[0x0][0x268] ;  /* 0x00009a00000a7ab9 */ /* 0x000fe20000000a00 */
[----:B------:R-:W-:Y:S01]  /*2310*/  IADD3.X R3, R3, UR13, R11, P2, !PT ;  /* 0x0000000d03037c10 */ /* 0x000fe200097fe40b */
[----:B------:R-:W-:Y:S01]  /*2320*/  ULDC.64 UR12, c[0x0][0x260] ;  /* 0x00009800000c7ab9 */ /* 0x000fe20000000a00 */
[----:B------:R-:W-:Y:S01]  /*2330*/  SHF.R.S32.HI R10, RZ, 0x1f, R0 ;  /* 0x0000001fff0a7819 */ /* 0x000fe20000011400 */
[----:B------:R-:W-:Y:S01]  /*2340*/  IMAD.WIDE.U32 R30, R0, UR12, R4 ;  /* 0x0000000c001e7c25 */ /* 0x000fe2000f8e0004 */
[----:B------:R-:W-:Y:S01]  /*2350*/  UIMAD UR4, UR19, UR4, URZ ;  /* 0x00000004130472a4 */ /* 0x000fe2000f8e023f */
[----:B------:R-:W-:-:S02]  /*2360*/  ISETP.GE.AND P5, PT, R20, UR14, PT ;  /* 0x0000000e14007c0c */ /* 0x000fc4000bfa6270 */
[----:B------:R-:W-:Y:S01]  /*2370*/  IMAD.WIDE.U32 R28, R0, UR10, R2 ;  /* 0x0000000a001c7c25 */ /* 0x000fe2000f8e0002 */
[----:B------:R2:W-:Y:S01]  /*2380*/  STL.64 [R1+0x78], R30 ;  /* 0x0000781e01007387 */ /* 0x0005e20000100a00 */
[----:B------:R-:W-:Y:S01]  /*2390*/  UIMAD UR5, UR24, UR5, UR4 ;  /* 0x00000005180572a4 */ /* 0x000fe2000f8e0204 */
[----:B------:R-:W-:Y:S01]  /*23a0*/  R2P PR, R21, 0x6 ;  /* 0x0000000615007804 */ /* 0x000fe20000000000 */
[C---:B------:R-:W-:Y:S01]  /*23b0*/  IMAD R4, R10.reuse, UR10, RZ ;  /* 0x0000000a0a047c24 */ /* 0x040fe2000f8e02ff */
[----:B------:R2:W-:Y:S01]  /*23c0*/  STL.64 [R1+0x88], R28 ;  /* 0x0000881c01007387 */ /* 0x0005e20000100a00 */
[----:B------:R-:W-:Y:S01]  /*23d0*/  IMAD R11, R10, UR12, RZ ;  /* 0x0000000c0a0b7c24 */ /* 0x000fe2000f8e02ff */
[----:B------:R-:W-:Y:S01]  /*23e0*/  UMOV UR4, 0x400 ;  /* 0x0000040000047882 */ /* 0x000fe20000000000 */
[----:B------:R-:W-:Y:S01]  /*23f0*/  IMAD.WIDE.U32 R14, R12, UR24, R14 ;  /* 0x000000180c0e7c25 */ /* 0x000fe2000f8e000e */
[----:B------:R2:W-:Y:S01]  /*2400*/  STL [R1+0x44], R166 ;  /* 0x000044a601007387 */ /* 0x0005e20000100800 */
[----:B-1----:R-:W-:Y:S01]  /*2410*/  ULEA UR4, UR29, UR4, 0x18 ;  /* 0x000000041d047291 */ /* 0x002fe2000f8ec03f */
[----:B------:R-:W-:Y:S01]  /*2420*/  MOV R2, 0x20 ;  /* 0x0000002000027802 */ /* 0x000fe20000000f00 */
[----:B------:R-:W-:-:S02]  /*2430*/  IMAD R25, R0, UR11, R4 ;  /* 0x0000000b00197c24 */ /* 0x000fc4000f8e0204 */
[----:B------:R-:W-:Y:S01]  /*2440*/  IMAD.MOV.U32 R4, RZ, RZ, 0x10 ;  /* 0x00000010ff047424 */ /* 0x000fe200078e00ff */
[----:B------:R-:W-:Y:S01]  /*2450*/  SEL R2, R2, 0xffffffe0, !P2 ;  /* 0xffffffe002027807 */ /* 0x000fe20005000000 */
[----:B------:R-:W-:Y:S01]  /*2460*/  IMAD R22, R0, UR13, R11 ;  /* 0x0000000d00167c24 */ /* 0x000fe2000f8e020b */
[----:B------:R-:W-:Y:S01]  /*2470*/  LEA R243, R243, UR4, 0x1 ;  /* 0x00000004f3f37c11 */ /* 0x000fe2000f8e08ff */
[----:B------:R-:W-:Y:S01]  /*2480*/  VIADD R11, R15, UR5 ;  /* 0x000000050f0b7c36 */ /* 0x000fe20008000000 */
        /* <DEDUP_REMOVED lines=28> */
.L_x_866:
[----:B------:R-:W-:Y:S05]  /*2650*/  BSYNC B0 ;  /* 0x0000000000007941 */ /* 0x000fea0003800000 */
.L_x_865:
        /* <DEDUP_REMOVED lines=33> */
.L_x_868:
[----:B------:R-:W-:Y:S05]  /*2870*/  BSYNC B0 ;  /* 0x0000000000007941 */ /* 0x000fea0003800000 */
.L_x_867:
        /* <DEDUP_REMOVED lines=34> */
.L_x_870:
[----:B------:R-:W-:Y:S05]  /*2aa0*/  BSYNC B0 ;  /* 0x0000000000007941 */ /* 0x000fea0003800000 */
.L_x_869:
        /* <DEDUP_REMOVED lines=33> */
.L_x_872:
[----:B------:R-:W-:Y:S05]  /*2cc0*/  BSYNC B0 ;  /* 0x0000000000007941 */ /* 0x000fea0003800000 */
.L_x_871:
        /* <DEDUP_REMOVED lines=31> */
.L_x_874:
[----:B------:R-:W-:Y:S05]  /*2ec0*/  BSYNC B0 ;  /* 0x0000000000007941 */ /* 0x000fea0003800000 */
.L_x_873:
        /* <DEDUP_REMOVED lines=31> */
.L_x_876:
[----:B------:R-:W-:Y:S05]  /*30c0*/  BSYNC B0 ;  /* 0x0000000000007941 */ /* 0x000fea0003800000 */
.L_x_875:
        /* <DEDUP_REMOVED lines=31> */
.L_x_878:
[----:B------:R-:W-:Y:S05]  /*32c0*/  BSYNC B0 ;  /* 0x0000000000007941 */ /* 0x000fea0003800000 */
.L_x_877:
        /* <DEDUP_REMOVED lines=31> */
.L_x_880:
[----:B------:R-:W-:Y:S05]  /*34c0*/  BSYNC B0 ;  /* 0x0000000000007941 */ /* 0x000fea0003800000 */
.L_x_879:
[----:B------:R-:W-:Y:S01]  /*34d0*/  IMAD.IADD R165, R31, 0x1, R22 ;  /* 0x000000011fa57824 */ /* 0x000fe200078e0216 */
[----:B------:R-:W-:Y:S01]  /*34e0*/  MOV R164, R30 ;  /* 0x0000001e00a47202 */ /* 0x000fe20000000f00 */
[----:B------:R-:W-:Y:S01]  /*34f0*/  USHF.L.U64.HI UR31, UR8, 0x6, UR9 ;  /* 0x00000006081f7899 */ /* 0x000fe20008010209 */
[----:B------:R-:W-:Y:S01]  /*3500*/  ISETP.GE.AND P0, PT, R6, UR5, PT ;  /* 0x0000000506007c0c */ /* 0x000fe2000bf06270 */
[----:B------:R-:W-:Y:S01]  /*3510*/  USHF.R.S32.HI UR34, URZ, 0x1f, UR29 ;  /* 0x0000001f3f227899 */ /* 0x000fe2000801141d */
[----:B------:R-:W-:Y:S01]  /*3520*/  IMAD.U32 R161, RZ, RZ, UR30 ;  /* 0x0000001effa17e24 */ /* 0x000fe2000f8e00ff */
[----:B------:R2:W-:Y:S01]  /*3530*/  STL.64 [R1+0x70], R164 ;  /* 0x000070a401007387 */ /* 0x0005e20000100a00 */
[----:B------:R-:W-:Y:S01]  /*3540*/  UIMAD UR10, UR31, UR29, URZ ;  /* 0x0000001d1f0a72a4 */ /* 0x000fe2000f8e023f */
[----:B------:R-:W-:Y:S01]  /*3550*/  BSSY B0, `(.L_x_881) ;  /* 0x000001c000007945 */ /* 0x000fe20003800000 */
[----:B-1----:R-:W-:Y:S01]  /*3560*/  IMAD.WIDE.U32 R8, R161, UR29, R164 ;  /* 0x0000001da1087c25 */ /* 0x002fe2000f8e00a4 */
[----:B------:R-:W-:Y:S01]  /*3570*/  ISETP.GE.AND P5, PT, R20, UR5, PT ;  /* 0x0000000514007c0c */ /* 0x000fe2000bfa6270 */
[----:B------:R-:W-:Y:S01]  /*3580*/  UIMAD UR10, UR34, UR30, UR10 ;  /* 0x0000001e220a72a4 */ /* 0x000fe2000f8e020a */
[----:B------:R-:W-:-:S02]  /*3590*/  ISETP.GE.AND P4, PT, R19, UR5, PT ;  /* 0x0000000513007c0c */ /* 0x000fc4000bf86270 */
[----:B------:R-:W-:-:S03]  /*35a0*/  ISETP.GE.AND P3, PT, R18, UR5, PT ;  /* 0x0000000512007c0c */ /* 0x000fc6000bf66270 */
[----:B------:R-:W-:Y:S01]  /*35b0*/  VIADD R11, R9, UR10 ;  /* 0x0000000a090b7c36 */ /* 0x000fe20008000000 */
[----:B------:R-:W-:Y:S09]  /*35c0*/  @P0 BRA `(.L_x_882) ;  /* 0x0000000000500947 */ /* 0x000ff20003800000 */
        /* <DEDUP_REMOVED lines=20> */
.L_x_882:
[----:B------:R-:W-:Y:S05]  /*3710*/  BSYNC B0 ;  /* 0x0000000000007941 */ /* 0x000fea0003800000 */
.L_x_881:
        /* <DEDUP_REMOVED lines=26> */
.L_x_884:
[----:B------:R-:W-:Y:S05]  /*38c0*/  BSYNC B0 ;  /* 0x0000000000007941 */ /* 0x000fea0003800000 */
.L_x_883:
[----:B------:R-:W-:Y:S04]  /*38d0*/  BSSY B0, `(.L_x_885) ;  /* 0x000001b000007945 */ /* 0x000fe80003800000 */
        /* <DEDUP_REMOVED lines=26> */
.L_x_886:
[----:B------:R-:W-:Y:S05]  /*3a80*/  BSYNC B0 ;  /* 0x0000000000007941 */ /* 0x000fea0003800000 */
.L_x_885:
        /* <DEDUP_REMOVED lines=27> */
.L_x_888:
[----:B------:R-:W-:Y:S05]  /*3c40*/  BSYNC B0 ;  /* 0x0000000000007941 */ /* 0x000fea0003800000 */
.L_x_887:
        /* <DEDUP_REMOVED lines=9> */
[----:B------:R-:W-:Y:S02]  /*3ce0*/  @UP1 UMOV UR37, UR19 ;  /* 0x0000001300251c82 */ /* 0x000fe40008000000 */
[----:B------:R-:W-:Y:S01]  /*3cf0*/  @UP1 UIMAD.WIDE.U32 UR36, UR23, UR10, UR36 ;  /* 0x0000000a172412a5 */ /* 0x000fe2000f8e0024 */
[----:B------:R-:W-:-:S04]  /*3d00*/  DEPBAR.LE SB0, 0x0 ;  /* 0x000080000000791a */ /* 0x000fc80000000000 */
[----:B------:R-:W-:Y:S02]  /*3d10*/  @UP1 UIMAD UR11, UR23, UR11, UR35 ;  /* 0x0000000b170b12a4 */ /* 0x000fe4000f8e0223 */
[----:B------:R-:W-:Y:S02]  /*3d20*/  @UP1 ULEA UR12, UP0, UR36, UR12, 0x2 ;  /* 0x0000000c240c1291 */ /* 0x000fe4000f80103f */
[----:B------:R-:W-:Y:S01]  /*3d30*/  @UP1 UIADD3 UR11, UR37, UR11, URZ ;  /* 0x0000000b250b1290 */ /* 0x000fe2000fffe03f */
[----:B------:R-:W-:Y:S01]  /*3d40*/  SHF.R.S32.HI R5, RZ, 0x4, R26 ;  /* 0x00000004ff057819 */ /* 0x000fe2000001141a */
[----:B------:R-:W-:Y:S02]  /*3d50*/  @UP1 ULDC UR10, c[0x0][0x2e8] ;  /* 0x0000ba00000a1ab9 */ /* 0x000fe40000000800 */
[----:B------:R-:W-:Y:S01]  /*3d60*/  @UP1 ULEA.HI.X UR13, UR36, UR13, UR11, 0x2, UP0 ;  /* 0x0000000d240d1291 */ /* 0x000fe200080f140b */
[----:B-1----:R-:W-:-:S05]  /*3d70*/  IMAD.U32 R8, RZ, RZ, UR12 ;  /* 0x0000000cff087e24 */ /* 0x002fca000f8e00ff */
[----:B------:R-:W-:-:S05]  /*3d80*/  IMAD.U32 R9, RZ, RZ, UR13 ;  /* 0x0000000dff097e24 */ /* 0x000fca000f8e00ff */
[----:B------:R1:W5:Y:S01]  /*3d90*/  @P0 LDG.E R8, desc[UR26][R8.64] ;  /* 0x0000001a08080981 */ /* 0x000362000c1e1900 */
[----:B------:R-:W-:Y:S01]  /*3da0*/  IMAD.SHL.U32 R0, R24, 0x40, RZ ;  /* 0x0000004018007824 */ /* 0x000fe200078e00ff */
[----:B------:R-:W-:Y:S01]  /*3db0*/  LEA.HI R3, R26, R5, RZ, 0x1 ;  /* 0x000000051a037211 */ /* 0x000fe200078f08ff */
[----:B------:R-:W-:Y:S01]  /*3dc0*/  IMAD.IADD R11, R29, 0x1, R25 ;  /* 0x000000011d0b7824 */ /* 0x000fe200078e0219 */
[C---:B------:R-:W-:Y:S01]  /*3dd0*/  ISETP.GE.AND P1, PT, R6.reuse, UR5, PT ;  /* 0x0000000506007c0c */ /* 0x040fe2000bf26270 */
[----:B------:R-:W-:Y:S01]  /*3de0*/  BAR.SYNC.DEFER_BLOCKING 0x0 ;  /* 0x0000000000007b1d */ /* 0x000fe20000010000 */
[----:B------:R-:W-:Y:S01]  /*3df0*/  IMAD.SHL.U32 R6, R6, 0x8, RZ ;  /* 0x0000000806067824 */ /* 0x000fe200078e00ff */
[----:B------:R-:W-:Y:S01]  /*3e00*/  LOP3.LUT R0, R0, 0x1c0, RZ, 0xc0, !PT ;  /* 0x000001c000007812 */ /* 0x000fe200078ec0ff */
[----:B------:R-:W-:Y:S01]  /*3e10*/  IMAD.MOV.U32 R10, RZ, RZ, R28 ;  /* 0x000000ffff0a7224 */ /* 0x000fe200078e001c */
[----:B------:R-:W-:Y:S01]  /*3e20*/  LOP3.LUT R3, R3, 0xfffffffe, RZ, 0xc0, !PT ;  /* 0xfffffffe03037812 */ /* 0x000fe200078ec0ff */
[----:B------:R-:W-:Y:S01]  /*3e30*/  USHF.L.U64.HI UR12, UR6, 0x6, UR7 ;  /* 0x00000006060c7899 */ /* 0x000fe20008010207 */
[----:B------:R-:W-:Y:S01]  /*3e40*/  LOP3.LUT R7, R0, 0x8, R6, 0xf8, !PT ;  /* 0x0000000800077812 */ /* 0x000fe200078ef806 */
[----:B------:R-:W-:Y:S01]  /*3e50*/  IMAD.SHL.U32 R6, R21, 0x40, RZ ;  /* 0x0000004015067824 */ /* 0x000fe200078e00ff */
[----:B------:R-:W-:Y:S01]  /*3e60*/  SHF.R.U32.HI R0, RZ, 0x3, R0 ;  /* 0x00000003ff007819 */ /* 0x000fe20000011600 */
[----:B------:R-:W-:Y:S01]  /*3e70*/  IMAD.IADD R3, R5, 0x1, -R3 ;  /* 0x0000000105037824 */ /* 0x000fe200078e0a03 */
[----:B------:R2:W-:Y:S01]  /*3e80*/  STL.64 [R1+0x80], R10 ;  /* 0x0000800a01007387 */ /* 0x0005e20000100a00 */
[----:B------:R-:W-:Y:S01]  /*3e90*/  LEA.HI R162, R27, R163, RZ, 0x5 ;  /* 0x000000a31ba27211 */ /* 0x000fe200078f28ff */
[----:B------:R-:W-:Y:S01]  /*3ea0*/  USHF.L.U32 UR13, UR6, 0x6, URZ ;  /* 0x00000006060d7899 */ /* 0x000fe2000800063f */
[----:B------:R-:W-:Y:S01]  /*3eb0*/  LOP3.LUT R7, R7, R0, RZ, 0x3c, !PT ;  /* 0x0000000007077212 */ /* 0x000fe200078e3cff */
[C---:B------:R-:W-:Y:S01]  /*3ec0*/  IMAD.SHL.U32 R5, R3.reuse, 0x8, RZ ;  /* 0x0000000803057824 */ /* 0x040fe200078e00ff */
[----:B------:R-:W-:Y:S01]  /*3ed0*/  LOP3.LUT R0, R6, 0x1c0, RZ, 0xc0, !PT ;  /* 0x000001c006007812 */ /* 0x000fe200078ec0ff */
[----:B------:R-:W-:Y:S01]  /*3ee0*/  UMOV UR19, URZ ;  /* 0x0000003f00137c82 */ /* 0x000fe20008000000 */
[----:B------:R-:W-:Y:S01]  /*3ef0*/  SHF.R.S32.HI R160, RZ, 0x5, R162 ;  /* 0x00000005ffa07819 */ /* 0x000fe200000114a2 */
[----:B------:R-:W-:Y:S01]  /*3f00*/  BSSY B0, `(.L_x_889) ;  /* 0x000002d000007945 */ /* 0x000fe20003800000 */
[----:B------:R-:W-:Y:S01]  /*3f10*/  LOP3.LUT R6, R0, 0x8, R5, 0xf8, !PT ;  /* 0x0000000800067812 */ /* 0x000fe200078ef805 */
[----:B-1----:R-:W5:Y:S01]  /*3f20*/  @P0 MUFU.RCP R9, UR10 ;  /* 0x0000000a00090d08 */ /* 0x002f620008001000 */
[----:B------:R-:W-:Y:S01]  /*3f30*/  SHF.R.U32.HI R5, RZ, 0x3, R0 ;  /* 0x00000003ff057819 */ /* 0x000fe20000011600 */
[----:B------:R-:W-:Y:S01]  /*3f40*/  UIMAD UR10, UR12, UR29, URZ ;  /* 0x0000001d0c0a72a4 */ /* 0x000fe2000f8e023f */
[----:B------:R-:W-:Y:S01]  /*3f50*/  IMAD R0, R3, 0x200, R7 ;  /* 0x0000020003007824 */ /* 0x000fe200078e0207 */
[----:B------:R2:W-:Y:S01]  /*3f60*/  @P1 STS.128 [R243+0xc000], RZ ;  /* 0x00c000fff3001388 */ /* 0x0005e20000000c00 */
[----:B------:R-:W-:Y:S01]  /*3f70*/  LOP3.LUT R138, R6, R5, RZ, 0x3c, !PT ;  /* 0x00000005068a7212 */ /* 0x000fe200078e3cff */
[----:B------:R-:W-:Y:S01]  /*3f80*/  IMAD.U32 R6, RZ, RZ, UR29 ;  /* 0x0000001dff067e24 */ /* 0x000fe2000f8e00ff */
[----:B------:R-:W-:Y:S01]  /*3f90*/  UIMAD UR10, UR34, UR13, UR10 ;  /* 0x0000000d220a72a4 */ /* 0x000fe2000f8e020a */
[----:B------:R2:W-:Y:S01]  /*3fa0*/  @P1 STS.128 [R243+0xe000], RZ ;  /* 0x00e000fff3001388 */ /* 0x0005e20000000c00 */
[----:B------:R-:W-:Y:S01]  /*3fb0*/  ISETP.GE.AND P5, PT, R20, UR5, PT ;  /* 0x0000000514007c0c */ /* 0x000fe2000bfa6270 */
[----:B------:R-:W-:Y:S01]  /*3fc0*/  IMAD.WIDE.U32 R6, R6, UR13, R10 ;  /* 0x0000000d06067c25 */ /* 0x000fe2000f8e000a */
[----:B------:R-:W-:-:S02]  /*3fd0*/  ISETP.GE.AND P4, PT, R19, UR5, PT ;  /* 0x0000000513007c0c */ /* 0x000fc4000bf86270 */
[----:B------:R-:W-:Y:S02]  /*3fe0*/  ISETP.GE.AND P3, PT, R18, UR5, PT ;  /* 0x0000000512007c0c */ /* 0x000fe4000bf66270 */
[----:B------:R-:W-:Y:S01]  /*3ff0*/  LEA R224, R0, UR4, 0x1 ;  /* 0x0000000400e07c11 */ /* 0x000fe2000f8e08ff */
[----:B-----5:R-:W-:Y:S01]  /*4000*/  @P0 FMUL.FTZ R9, R8, R9 ;  /* 0x0000000908090220 */ /* 0x020fe20000410000 */
[----:B------:R-:W-:-:S04]  /*4010*/  IMAD.SHL.U32 R8, R23, 0x40, RZ ;  /* 0x0000004017087824 */ /* 0x000fc800078e00ff */
[----:B------:R-:W-:Y:S01]  /*4020*/  @P0 R2UR UR11, R9 ;  /* 0x00000000090b02ca */ /* 0x000fe200000e0000 */
[----:B------:R-:W-:Y:S01]  /*4030*/  VIADD R9, R7, UR10 ;  /* 0x0000000a07097c36 */ /* 0x000fe20008000000 */
[----:B------:R-:W-:-:S05]  /*4040*/  LOP3.LUT R139, R8, 0xfffffe00, RZ, 0xc0, !PT ;  /* 0xfffffe00088b7812 */ /* 0x000fca00078ec0ff */
[----:B------:R-:W-:-:S04]  /*4050*/  IMAD R3, R160, 0x400, R139 ;  /* 0x00000400a0037824 */ /* 0x000fc800078e028b */
[----:B------:R-:W-:Y:S02]  /*4060*/  IMAD.IADD R3, R138, 0x1, R3 ;  /* 0x000000018a037824 */ /* 0x000fe400078e0203 */
[----:B------:R-:W-:Y:S01]  /*4070*/  @UP1 UMOV UR19, UR11 ;  /* 0x0000000b00131c82 */ /* 0x000fe20008000000 */
[----:B--2---:R-:W-:Y:S05]  /*4080*/  @P1 BRA `(.L_x_890) ;  /* 0x0000000000501947 */ /* 0x004fea0003800000 */
        /* <DEDUP_REMOVED lines=14> */
[----:B--2---:R-:W-:-:S04]  /*4170*/  LEA R10, P0, R6, UR10, 0x1 ;  /* 0x0000000a060a7c11 */ /* 0x004fc8000f8008ff */
[----:B------:R-:W-:-:S05]  /*4180*/  LEA.HI.X R11, R6, UR11, R9, 0x1, P0 ;  /* 0x0000000b060b7c11 */ /* 0x000fca00080f0c09 */
[----:B------:R-:W-:Y:S01]  /*4190*/  @!PT LDS RZ, [RZ] ;  /* 0x00000000fffff984 */ /* 0x000fe20000000800 */
[----:B------:R-:W-:Y:S01]  /*41a0*/  @!PT LDS RZ, [RZ] ;  /* 0x00000000fffff984 */ /* 0x000fe20000000800 */
[----:B------:R-:W-:Y:S01]  /*41b0*/  @!PT LDS RZ, [RZ] ;  /* 0x00000000fffff984 */ /* 0x000fe20000000800 */
[----:B------:R1:W-:Y:S04]  /*41c0*/  LDGSTS.E.BYPASS.LTC128B.128 [R243+0xe000], desc[UR26][R10.64+0x80] ;  /* 0x0e0000800af37fae */ /* 0x0003e8000b901d5a */
.L_x_890:
[----:B------:R-:W-:Y:S05]  /*41d0*/  BSYNC B0 ;  /* 0x0000000000007941 */ /* 0x000fea0003800000 */
.L_x_889:
        /* <DEDUP_REMOVED lines=12> */
[----:B-12---:R-:W1:Y:S01]  /*42a0*/  @!P1 LDC.64 R10, c[0x0][0x220] ;  /* 0x00008800ff0a9b82 */ /* 0x006e620000000a00 */
        /* <DEDUP_REMOVED lines=16> */
.L_x_892:
[----:B------:R-:W-:Y:S05]  /*43b0*/  BSYNC B0 ;  /* 0x0000000000007941 */ /* 0x000fea0003800000 */
.L_x_891:
        /* <DEDUP_REMOVED lines=29> */
.L_x_894:
[----:B------:R-:W-:Y:S05]  /*4590*/  BSYNC B0 ;  /* 0x0000000000007941 */ /* 0x000fea0003800000 */
.L_x_893:
        /* <DEDUP_REMOVED lines=29> */
.L_x_896:
[----:B------:R-:W-:Y:S05]  /*4770*/  BSYNC B0 ;  /* 0x0000000000007941 */ /* 0x000fea0003800000 */
.L_x_895:
[----:B-12---:R-:W-:Y:S01]  /*4780*/  LDSM.16.M88.4 R8, [R231+0x2000] ;  /* 0x00200000e708783b */ /* 0x006fe20000000200 */
[----:B------:R-:W-:Y:S01]  /*4790*/  R2P PR, R24, 0x6 ;  /* 0x0000000618007804 */ /* 0x000fe20000000000 */
[C---:B------:R-:W-:Y:S01]  /*47a0*/  VIADD R0, R224.reuse, 0x8000 ;  /* 0x00008000e0007836 */ /* 0x040fe20000000000 */
[----:B------:R-:W-:Y:S01]  /*47b0*/  UIADD3 UR5, UR28, 0x1, -UR18 ;  /* 0x000000011c057890 */ /* 0x000fe2000fffe812 */
[----:B------:R-:W1:Y:S01]  /*47c0*/  LDSM.16.M88.4 R32, [R224+0x8800] ;  /* 0x00880000e020783b */ /* 0x000e620000000200 */
[----:B------:R-:W-:Y:S01]  /*47d0*/  VIADD R235, R224, 0x8020 ;  /* 0x00008020e0eb7836 */ /* 0x000fe20000000000 */
[----:B------:R-:W-:Y:S01]  /*47e0*/  UIADD3 UR10, UR28, -UR18, URZ ;  /* 0x800000121c0a7290 */ /* 0x000fe2000fffe03f */
[--C-:B------:R-:W-:Y:S01]  /*47f0*/  IMAD R232, R4, 0x2, R231.reuse ;  /* 0x0000000204e87824 */ /* 0x100fe200078e02e7 */
[----:B------:R-:W2:Y:S01]  /*4800*/  LDSM.16.M88.4 R28, [R224+0x9000] ;  /* 0x00900000e01c783b */ /* 0x000ea20000000200 */
[C---:B------:R-:W-:Y:S01]  /*4810*/  IMAD R234, R2.reuse, 0x2, R231 ;  /* 0x0000000202ea7824 */ /* 0x040fe200078e02e7 */
[----:B------:R-:W-:Y:S01]  /*4820*/  UIADD3 UR5, UR5, UR21, URZ ;  /* 0x0000001505057290 */ /* 0x000fe2000fffe03f */
[----:B------:R-:W-:Y:S01]  /*4830*/  IMAD R233, R2, 0x2, R232 ;  /* 0x0000000202e97824 */ /* 0x000fe200078e02e8 */
[----:B------:R-:W-:Y:S01]  /*4840*/  LDSM.16.M88.4 R12, [R231] ;  /* 0x00000000e70c783b */ /* 0x000fe20000000200 */
[----:B------:R-:W-:Y:S01]  /*4850*/  IMAD.U32 R6, RZ, RZ, UR28 ;  /* 0x0000001cff067e24 */ /* 0x000fe2000f8e00ff */
[----:B------:R-:W-:Y:S01]  /*4860*/  UISETP.GT.AND UP0, UPT, UR29, UR15, UPT ;  /* 0x0000000f1d00728c */ /* 0x000fe2000bf04270 */
[----:B------:R-:W-:Y:S01]  /*4870*/  @P1 VIADD R235, R0, 0xffffffe0 ;  /* 0xffffffe000eb1836 */ /* 0x000fe20000000000 */
[----:B------:R-:W5:Y:S01]  /*4880*/  LDSM.16.M88.4 R20, [R224+0x8000] ;  /* 0x00800000e014783b */ /* 0x000f620000000200 */
[----:B------:R-:W-:-:S02]  /*4890*/  IMAD.MOV.U32 R0, RZ, RZ, 0x40 ;  /* 0x00000040ff007424 */ /* 0x000fc400078e00ff */
[----:B------:R-:W-:Y:S01]  /*48a0*/  IMAD.U32 R7, RZ, RZ, UR10 ;  /* 0x0000000aff077e24 */ /* 0x000fe2000f8e00ff */
[----:B------:R-:W5:Y:S01]  /*48b0*/  LDSM.16.M88.4 R24, [R224+0x9800] ;  /* 0x00980000e018783b */ /* 0x000f620000000200 */
[C---:B------:R-:W-:Y:S01]  /*48c0*/  VIADD R242, R235.reuse, 0x800 ;  /* 0x00000800ebf27836 */ /* 0x040fe20000000000 */
[----:B------:R-:W-:Y:S01]  /*48d0*/  SEL R0, R0, 0xffffffc0, !P2 ;  /* 0xffffffc000007807 */ /* 0x000fe20005000000 */
[C---:B------:R-:W-:Y:S01]  /*48e0*/  VIADD R241, R235.reuse, 0x1000 ;  /* 0x00001000ebf17836 */ /* 0x040fe20000000000 */
[----:B---34-:R-:W-:Y:S01]  /*48f0*/  LDSM.16.M88.4 R16, [R232+0x2000] ;  /* 0x00200000e810783b */ /* 0x018fe20000000200 */
[C---:B------:R-:W-:Y:S02]  /*4900*/  VIADD R240, R235.reuse, 0x1800 ;  /* 0x00001800ebf07836 */ /* 0x040fe40000000000 */
[----:B------:R-:W-:Y:S01]  /*4910*/  IMAD.IADD R230, R224, 0x1, R0 ;  /* 0x00000001e0e67824 */ /* 0x000fe200078e0200 */
[----:B------:R-:W3:Y:S01]  /*4920*/  LDSM.16.M88.4 R64, [R235+0x800] ;  /* 0x00080000eb40783b */ /* 0x000ee20000000200 */
[----:B------:R-:W-:Y:S01]  /*4930*/  IMAD.IADD R229, R0, 0x1, R235 ;  /* 0x0000000100e57824 */ /* 0x000fe200078e02eb */
[----:B------:R-:W-:Y:S01]  /*4940*/  LOP3.LUT R0, R162, 0xffffffe0, RZ, 0xc0, !PT ;  /* 0xffffffe0a2007812 */ /* 0x000fe200078ec0ff */
[C---:B------:R-:W-:Y:S01]  /*4950*/  VIADD R239, R235.reuse, 0x2000 ;  /* 0x00002000ebef7836 */ /* 0x040fe20000000000 */
[----:B------:R-:W4:Y:S01]  /*4960*/  LDSM.16.M88.4 R56, [R235+0x1000] ;  /* 0x00100000eb38783b */ /* 0x000f220000000200 */
[----:B------:R-:W-:-:S02]  /*4970*/  VIADD R238, R235, 0x2800 ;  /* 0x00002800ebee7836 */ /* 0x000fc40000000000 */
[C---:B------:R-:W-:Y:S01]  /*4980*/  IMAD.IADD R0, R163.reuse, 0x1, -R0 ;  /* 0x00000001a3007824 */ /* 0x040fe200078e0a00 */
[----:B------:R-:W-:Y:S01]  /*4990*/  LDSM.16.M88.4 R48, [R235] ;  /* 0x00000000eb30783b */ /* 0x000fe20000000200 */
[----:B------:R-:W-:Y:S02]  /*49a0*/  IMAD.SHL.U32 R163, R163, 0x2, RZ ;  /* 0x00000002a3a37824 */ /* 0x000fe400078e00ff */
[C---:B------:R-:W-:Y:S01]  /*49b0*/  VIADD R237, R235.reuse, 0x3000 ;  /* 0x00003000ebed7836 */ /* 0x040fe20000000000 */
[----:B------:R-:W4:Y:S01]  /*49c0*/  LDSM.16.M88.4 R52, [R235+0x1800] ;  /* 0x00180000eb34783b */ /* 0x000f220000000200 */
[----:B------:R-:W-:Y:S01]  /*49d0*/  SHF.R.S32.HI R3, RZ, 0x1f, R0 ;  /* 0x0000001fff037819 */ /* 0x000fe20000011400 */
[----:B------:R-:W-:Y:S01]  /*49e0*/  VIADD R236, R235, 0x3800 ;  /* 0x00003800ebec7836 */ /* 0x000fe20000000000 */
[----:B------:R-:W-:Y:S01]  /*49f0*/  LOP3.LUT R167, R163, 0x6, RZ, 0xc0, !PT ;  /* 0x00000006a3a77812 */ /* 0x000fe200078ec0ff */
[----:B-1----:R-:W-:Y:S01]  /*4a00*/  HMMA.16816.F32.BF16 R44, R8, R32, RZ ;  /* 0x00000020082c723c */ /* 0x002fe200000418ff */
[----:B------:R-:W-:Y:S01]  /*4a10*/  LEA.HI R0, R3, R0, RZ, 0x2 ;  /* 0x0000000003007211 */ /* 0x000fe200078f10ff */
[----:B------:R-:W0:Y:S01]  /*4a20*/  LDGDEPBAR ;  /* 0x00000000000079af */ /* 0x000e220000000000 */
[----:B------:R-:W-:-:S02]  /*4a30*/  LEA R3, R160, UR25, 0x4 ;  /* 0x00000019a0037c11 */ /* 0x000fc4000f8e20ff */
[----:B------:R-:W-:Y:S01]  /*4a40*/  SHF.R.S32.HI R0, RZ, 0x2, R0 ;  /* 0x00000002ff007819 */ /* 0x000fe20000011400 */
[----:B--2---:R-:W-:Y:S04]  /*4a50*/  HMMA.16816.F32.BF16 R40, R8, R28, RZ ;  /* 0x0000001c0828723c */ /* 0x004fe800000418ff */
[----:B------:R-:W-:Y:S01]  /*4a60*/  IMAD.IADD R5, R0, 0x1, R3 ;  /* 0x0000000100057824 */ /* 0x000fe200078e0203 */
[----:B------:R-:W-:Y:S01]  /*4a70*/  LOP3.LUT R0, R138, R139, RZ, 0xfc, !PT ;  /* 0x0000008b8a007212 */ /* 0x000fe200078efcff */
[-C--:B-----5:R-:W-:Y:S01]  /*4a80*/  HMMA.16816.F32.BF16 R96, R12, R20.reuse, RZ ;  /* 0x000000140c60723c */ /* 0x0a0fe200000418ff */
[----:B------:R-:W-:Y:S02]  /*4a90*/  IMAD.U32 R3, RZ, RZ, UR29 ;  /* 0x0000001dff037e24 */ /* 0x000fe4000f8e00ff */
[----:B------:R-:W-:Y:S01]  /*4aa0*/  VIADD R248, R5, UR10 ;  /* 0x0000000a05f87c36 */ /* 0x000fe20008000000 */
[----:B------:R-:W-:Y:S01]  /*4ab0*/  IADD3 R250, R7, 0x8, R5 ;  /* 0x0000000807fa7810 */ /* 0x000fe20007ffe005 */
[----:B------:R-:W-:Y:S01]  /*4ac0*/  IMAD R3, R3, 0x40, R167 ;  /* 0x0000004003037824 */ /* 0x000fe200078e02a7 */
[----:B------:R-:W-:Y:S01]  /*4ad0*/  HMMA.16816.F32.BF16 R60, R8, R20, RZ ;  /* 0x00000014083c723c */ /* 0x000fe200000418ff */
[----:B------:R-:W-:-:S02]  /*4ae0*/  IADD3 R249, R7, 0x40, R5 ;  /* 0x0000004007f97810 */ /* 0x000fc40007ffe005 */
[----:B------:R-:W-:Y:S01]  /*4af0*/  IADD3 R251, R7, 0x48, R5 ;  /* 0x0000004807fb7810 */ /* 0x000fe20007ffe005 */
[C---:B------:R-:W-:Y:S01]  /*4b00*/  IMAD.IADD R7, R248.reuse, 0x1, -R3 ;  /* 0x00000001f8077824 */ /* 0x040fe200078e0a03 */
[----:B------:R-:W-:Y:S01]  /*4b10*/  VIADDMNMX R247, R248, -UR22, RZ, !PT ;  /* 0x80000016f8f77c46 */ /* 0x000fe2000f8001ff */
[-C--:B------:R-:W-:Y:S01]  /*4b20*/  HMMA.16816.F32.BF16 R68, R8, R22.reuse, RZ ;  /* 0x000000160844723c */ /* 0x080fe200000418ff */
[----:B------:R-:W-:Y:S02]  /*4b30*/  VIADDMNMX R246, R250, -UR22, RZ, !PT ;  /* 0x80000016faf67c46 */ /* 0x000fe4000f8001ff */
[----:B------:R-:W-:Y:S02]  /*4b40*/  VIADDMNMX R245, R249, -UR22, RZ, !PT ;  /* 0x80000016f9f57c46 */ /* 0x000fe4000f8001ff */
[----:B------:R-:W-:Y:S01]  /*4b50*/  VIADDMNMX R244, R251, -UR22, RZ, !PT ;  /* 0x80000016fbf47c46 */ /* 0x000fe2000f8001ff */
[----:B------:R-:W-:Y:S01]  /*4b60*/  HMMA.16816.F32.BF16 R100, R12, R22, RZ ;  /* 0x000000160c64723c */ /* 0x000fe200000418ff */
[----:B------:R-:W1:Y:S05]  /*4b70*/  LDSM.16.M88.4 R20, [R232] ;  /* 0x00000000e814783b */ /* 0x000e6a0000000200 */
[----:B------:R-:W-:Y:S06]  /*4b80*/  HMMA.16816.F32.BF16 R36, R8, R24, RZ ;  /* 0x000000180824723c */ /* 0x000fec00000418ff */
[----:B---3--:R-:W-:Y:S06]  /*4b90*/  HMMA.16816.F32.BF16 R120, R16, R64, R44 ;  /* 0x000000401078723c */ /* 0x008fec000004182c */
[C---:B------:R-:W-:Y:S06]  /*4ba0*/  HMMA.16816.F32.BF16 R72, R8.reuse, R34, RZ ;  /* 0x000000220848723c */ /* 0x040fec00000418ff */
[C---:B------:R-:W-:Y:S06]  /*4bb0*/  HMMA.16816.F32.BF16 R92, R8.reuse, R30, RZ ;  /* 0x0000001e085c723c */ /* 0x040fec00000418ff */
[----:B------:R-:W-:Y:S01]  /*4bc0*/  HMMA.16816.F32.BF16 R88, R8, R26, RZ ;  /* 0x0000001a0858723c */ /* 0x000fe200000418ff */
[----:B------:R-:W-:Y:S05]  /*4bd0*/  LDSM.16.M88.4 R8, [R234+0x2000] ;  /* 0x00200000ea08783b */ /* 0x000fea0000000200 */
[----:B----4-:R-:W-:Y:S01]  /*4be0*/  HMMA.16816.F32.BF16 R44, R16, R56, R40 ;  /* 0x00000038102c723c */ /* 0x010fe20000041828 */
[----:B------:R-:W2:Y:S05]  /*4bf0*/  LDSM.16.M88.4 R40, [R230+0x8000] ;  /* 0x00800000e628783b */ /* 0x000eaa0000000200 */
[C---:B------:R-:W-:Y:S06]  /*4c00*/  HMMA.16816.F32.BF16 R84, R12.reuse, R32, RZ ;  /* 0x000000200c54723c */ /* 0x040fec00000418ff */
[C---:B------:R-:W-:Y:S01]  /*4c10*/  HMMA.16816.F32.BF16 R112, R12.reuse, R34, RZ ;  /* 0x000000220c70723c */ /* 0x040fe200000418ff */
[----:B------:R-:W3:Y:S05]  /*4c20*/  LDSM.16.M88.4 R32, [R230+0x9000] ;  /* 0x00900000e620783b */ /* 0x000eea0000000200 */
[C---:B------:R-:W-:Y:S06]  /*4c30*/  HMMA.16816.F32.BF16 R76, R12.reuse, R24, RZ ;  /* 0x000000180c4c723c */ /* 0x040fec00000418ff */
[C---:B------:R-:W-:Y:S06]  /*4c40*/  HMMA.16816.F32.BF16 R104, R12.reuse, R26, RZ ;  /* 0x0000001a0c68723c */ /* 0x040fec00000418ff */
[C---:B------:R-:W-:Y:S06]  /*4c50*/  HMMA.16816.F32.BF16 R80, R12.reuse, R28, RZ ;  /* 0x0000001c0c50723c */ /* 0x040fec00000418ff */
[----:B------:R-:W-:Y:S01]  /*4c60*/  HMMA.16816.F32.BF16 R108, R12, R30, RZ ;  /* 0x0000001e0c6c723c */ /* 0x000fe200000418ff */
[----:B------:R-:W-:Y:S04]  /*4c70*/  LDSM.16.M88.4 R28, [R230+0x9800] ;  /* 0x00980000e61c783b */ /* 0x000fe80000000200 */
[----:B------:R-:W-:Y:S01]  /*4c80*/  LDSM.16.M88.4 R12, [R234] ;  /* 0x00000000ea0c783b */ /* 0x000fe20000000200 */
[C---:B------:R-:W-:Y:S03]  /*4c90*/  HMMA.16816.F32.BF16 R140, R16.reuse, R52, R36 ;  /* 0x00000034108c723c */ /* 0x040fe60000041824 */
[----:B------:R-:W4:Y:S03]  /*4ca0*/  LDSM.16.M88.4 R36, [R230+0x8800] ;  /* 0x00880000e624783b */ /* 0x000f260000000200 */
[C---:B------:R-:W-:Y:S06]  /*4cb0*/  HMMA.16816.F32.BF16 R24, R16.reuse, R50, R68 ;  /* 0x000000321018723c */ /* 0x040fec0000041844 */
[C---:B------:R-:W-:Y:S01]  /*4cc0*/  HMMA.16816.F32.BF16 R128, R16.reuse, R48, R60 ;  /* 0x000000301080723c */ /* 0x040fe2000004183c */
[----:B------:R-:W-:Y:S05]  /*4cd0*/  LDSM.16.M88.4 R60, [R229] ;  /* 0x00000000e53c783b */ /* 0x000fea0000000200 */
[C---:B------:R-:W-:Y:S06]  /*4ce0*/  HMMA.16816.F32.BF16 R148, R16.reuse, R58, R92 ;  /* 0x0000003a1094723c */ /* 0x040fec000004185c */
[C---:B------:R-:W-:Y:S06]  /*4cf0*/  HMMA.16816.F32.BF16 R92, R16.reuse, R54, R88 ;  /* 0x00000036105c723c */ /* 0x040fec0000041858 */
[----:B------:R-:W-:Y:S01]  /*4d00*/  HMMA.16816.F32.BF16 R152, R16, R66, R72 ;  /* 0x000000421098723c */ /* 0x000fe20000041848 */
[----:B------:R-:W5:Y:S05]  /*4d10*/  LDSM.16.M88.4 R16, [R233+0x2000] ;  /* 0x00200000e910783b */ /* 0x000f6a0000000200 */
[C---:B-1----:R-:W-:Y:S06]  /*4d20*/  HMMA.16816.F32.BF16 R116, R20.reuse, R48, R96 ;  /* 0x000000301474723c */ /* 0x042fec0000041860 */
[C---:B------:R-:W-:Y:S01]  /*4d30*/  HMMA.16816.F32.BF16 R88, R20.reuse, R50, R100 ;  /* 0x000000321458723c */ /* 0x040fe20000041864 */
[----:B------:R-:W-:Y:S05]  /*4d40*/  LDSM.16.M88.4 R48, [R229+0x1000] ;  /* 0x00100000e530783b */ /* 0x000fea0000000200 */
[C---:B------:R-:W-:Y:S06]  /*4d50*/  HMMA.16816.F32.BF16 R124, R20.reuse, R64, R84 ;  /* 0x00000040147c723c */ /* 0x040fec0000041854 */
[----:B------:R-:W-:Y:S06]  /*4d60*/  HMMA.16816.F32.BF16 R84, R20, R66, R112 ;  /* 0x000000421454723c */ /* 0x000fec0000041870 */
[----:B--2---:R-:W-:Y:S01]  /*4d70*/  HMMA.16816.F32.BF16 R64, R8, R42, R24 ;  /* 0x0000002a0840723c */ /* 0x004fe20000041818 */
[----:B------:R-:W1:Y:S05]  /*4d80*/  LDSM.16.M88.4 R24, [R233] ;  /* 0x00000000e918783b */ /* 0x000e6a0000000200 */
[C---:B------:R-:W-:Y:S06]  /*4d90*/  HMMA.16816.F32.BF16 R132, R20.reuse, R56, R80 ;  /* 0x000000381484723c */ /* 0x040fec0000041850 */
[C---:B------:R-:W-:Y:S06]  /*4da0*/  HMMA.16816.F32.BF16 R144, R20.reuse, R52, R76 ;  /* 0x000000341490723c */ /* 0x040fec000004184c */
[C---:B------:R-:W-:Y:S01]  /*4db0*/  HMMA.16816.F32.BF16 R68, R20.reuse, R58, R108 ;  /* 0x0000003a1444723c */ /* 0x040fe2000004186c */
[----:B------:R-:W2:Y:S05]  /*4dc0*/  LDSM.16.M88.4 R56, [R229+0x800] ;  /* 0x00080000e538783b */ /* 0x000eaa0000000200 */
[----:B------:R-:W-:Y:S06]  /*4dd0*/  HMMA.16816.F32.BF16 R52, R20, R54, R104 ;  /* 0x000000361434723c */ /* 0x000fec0000041868 */
[C---:B------:R-:W-:Y:S06]  /*4de0*/  HMMA.16816.F32.BF16 R20, R8.reuse, R40, R128 ;  /* 0x000000280814723c */ /* 0x040fec0000041880 */
[C---:B---3--:R-:W-:Y:S01]  /*4df0*/  HMMA.16816.F32.BF16 R72, R8.reuse, R32, R44 ;  /* 0x000000200848723c */ /* 0x048fe2000004182c */
[----:B------:R-:W3:Y:S05]  /*4e00*/  LDSM.16.M88.4 R44, [R229+0x1800] ;  /* 0x00180000e52c783b */ /* 0x000eea0000000200 */
[C---:B----4-:R-:W-:Y:S06]  /*4e10*/  HMMA.16816.F32.BF16 R80, R8.reuse, R36, R120 ;  /* 0x000000240850723c */ /* 0x050fec0000041878 */
        /* <DEDUP_REMOVED lines=9> */
[C---:B------:R-:W-:Y:S06]  /*4eb0*/  HMMA.16816.F32.BF16 R116, R12.reuse, R32, R132 ;  /* 0x000000200c74723c */ /* 0x040fec0000041884 */
[C---:B------:R-:W-:Y:S01]  /*4ec0*/  HMMA.16816.F32.BF16 R68, R12.reuse, R34, R68 ;  /* 0x000000220c44723c */ /* 0x040fe20000041844 */
[----:B------:R-:W4:Y:S05]  /*4ed0*/  LDSM.16.M88.4 R32, [R224+0xb000] ;  /* 0x00b00000e020783b */ /* 0x000f2a0000000200 */
[C---:B------:R-:W-:Y:S01]  /*4ee0*/  HMMA.16816.F32.BF16 R108, R12.reuse, R38, R84 ;  /* 0x000000260c6c723c */ /* 0x040fe20000041854 */
[----:B------:R-:W-:Y:S05]  /*4ef0*/  LDSM.16.M88.4 R36, [R224+0xa800] ;  /* 0x00a80000e024783b */ /* 0x000fea0000000200 */
[C---:B------:R-:W-:Y:S06]  /*4f00*/  HMMA.16816.F32.BF16 R112, R12.reuse, R28, R144 ;  /* 0x0000001c0c70723c */ /* 0x040fec0000041890 */
[----:B------:R-:W-:Y:S01]  /*4f10*/  HMMA.16816.F32.BF16 R52, R12, R30, R52 ;  /* 0x0000001e0c34723c */ /* 0x000fe20000041834 */
[----:B------:R-:W4:Y:S04]  /*4f20*/  LDSM.16.M88.4 R12, [R231+0x4000] ;  /* 0x00400000e70c783b */ /* 0x000f280000000200 */
[----:B------:R-:W4:Y:S01]  /*4f30*/  LDSM.16.M88.4 R28, [R224+0xb800] ;  /* 0x00b80000e01c783b */ /* 0x000f220000000200 */
[C---:B-----5:R-:W-:Y:S03]  /*4f40*/  HMMA.16816.F32.BF16 R128, R16.reuse, R60, R20 ;  /* 0x0000003c1080723c */ /* 0x060fe60000041814 */
[----:B------:R-:W-:Y:S03]  /*4f50*/  LDSM.16.M88.4 R20, [R232+0x6000] ;  /* 0x00600000e814783b */ /* 0x000fe60000000200 */
[----:B------:R-:W-:Y:S01]  /*4f60*/  HMMA.16816.F32.BF16 R140, R16, R62, R64 ;  /* 0x0000003e108c723c */ /* 0x000fe20000041840 */
[----:B------:R-:W-:Y:S05]  /*4f70*/  LDSM.16.M88.4 R64, [R235+0x3800] ;  /* 0x00380000eb40783b */ /* 0x000fea0000000200 */
[C---:B-1----:R-:W-:Y:S06]  /*4f80*/  HMMA.16816.F32.BF16 R88, R24.reuse, R60, R104 ;  /* 0x0000003c1858723c */ /* 0x042fec0000041868 */
[----:B------:R-:W-:Y:S01]  /*4f90*/  HMMA.16816.F32.BF16 R84, R24, R62, R100 ;  /* 0x0000003e1854723c */ /* 0x000fe20000041864 */
[----:B------:R-:W1:Y:S05]  /*4fa0*/  LDSM.16.M88.4 R60, [R235+0x2000] ;  /* 0x00200000eb3c783b */ /* 0x000e6a0000000200 */
[C---:B------:R-:W-:Y:S06]  /*4fb0*/  HMMA.16816.F32.BF16 R124, R16.reuse, R48, R72 ;  /* 0x00000030107c723c */ /* 0x040fec0000041848 */
[C---:B------:R-:W-:Y:S06]  /*4fc0*/  HMMA.16816.F32.BF16 R96, R16.reuse, R50, R96 ;  /* 0x000000321060723c */ /* 0x040fec0000041860 */
[C---:B--2---:R-:W-:Y:S06]  /*4fd0*/  HMMA.16816.F32.BF16 R132, R16.reuse, R56, R80 ;  /* 0x000000381084723c */ /* 0x044fec0000041850 */
[C---:B---3--:R-:W-:Y:S06]  /*4fe0*/  HMMA.16816.F32.BF16 R92, R16.reuse, R46, R92 ;  /* 0x0000002e105c723c */ /* 0x048fec000004185c */
[C---:B------:R-:W-:Y:S06]  /*4ff0*/  HMMA.16816.F32.BF16 R144, R16.reuse, R58, R76 ;  /* 0x0000003a1090723c */ /* 0x040fec000004184c */
[----:B------:R-:W-:Y:S06]  /*5000*/  HMMA.16816.F32.BF16 R148, R16, R44, R156 ;  /* 0x0000002c1094723c */ /* 0x000fec000004189c */
[C---:B------:R-:W-:Y:S06]  /*5010*/  HMMA.16816.F32.BF16 R80, R24.reuse, R56, R120 ;  /* 0x000000381850723c */ /* 0x040fec0000041878 */
[C---:B------:R-:W-:Y:S06]  /*5020*/  HMMA.16816.F32.BF16 R72, R24.reuse, R48, R116 ;  /* 0x000000301848723c */ /* 0x040fec0000041874 */
[C---:B------:R-:W-:Y:S06]  /*5030*/  HMMA.16816.F32.BF16 R68, R24.reuse, R50, R68 ;  /* 0x000000321844723c */ /* 0x040fec0000041844 */
[C---:B------:R-:W-:Y:S01]  /*5040*/  HMMA.16816.F32.BF16 R76, R24.reuse, R58, R108 ;  /* 0x0000003a184c723c */ /* 0x040fe2000004186c */
[----:B------:R-:W2:Y:S05]  /*5050*/  LDSM.16.M88.4 R56, [R235+0x3000] ;  /* 0x00300000eb38783b */ /* 0x000eaa0000000200 */
[C---:B------:R-:W-:Y:S06]  /*5060*/  HMMA.16816.F32.BF16 R48, R24.reuse, R44, R112 ;  /* 0x0000002c1830723c */ /* 0x040fec0000041870 */
[----:B------:R-:W-:Y:S01]  /*5070*/  HMMA.16816.F32.BF16 R16, R24, R46, R52 ;  /* 0x0000002e1810723c */ /* 0x000fe20000041834 */
[----:B------:R-:W3:Y:S04]  /*5080*/  LDSM.16.M88.4 R24, [R232+0x4000] ;  /* 0x00400000e818783b */ /* 0x000ee80000000200 */
[----:B------:R-:W5:Y:S01]  /*5090*/  LDSM.16.M88.4 R52, [R235+0x2800] ;  /* 0x00280000eb34783b */ /* 0x000f620000000200 */
[C---:B----4-:R-:W-:Y:S06]  /*50a0*/  HMMA.16816.F32.BF16 R44, R8.reuse, R40, R128 ;  /* 0x00000028082c723c */ /* 0x050fec0000041880 */
[C---:B------:R-:W-:Y:S06]  /*50b0*/  HMMA.16816.F32.BF16 R124, R8.reuse, R32, R124 ;  /* 0x00000020087c723c */ /* 0x040fec000004187c */
[----:B------:R-:W-:Y:S06]  /*50c0*/  HMMA.16816.F32.BF16 R108, R8, R34, R96 ;  /* 0x00000022086c723c */ /* 0x000fec0000041860 */
[----:B------:R-:W-:Y:S06]  /*50d0*/  HMMA.16816.F32.BF16 R96, R12, R40, R88 ;  /* 0x000000280c60723c */ /* 0x000fec0000041858 */
        /* <DEDUP_REMOVED lines=13> */
[C---:B------:R-:W-:Y:S01]  /*51b0*/  HMMA.16816.F32.BF16 R156, R12.reuse, R28, R48 ;  /* 0x0000001c0c9c723c */ /* 0x040fe20000041830 */
[----:B------:R-:W-:Y:S05]  /*51c0*/  LDSM.16.M88.4 R48, [R230+0xa000] ;  /* 0x00a00000e630783b */ /* 0x000fea0000000200 */
[----:B------:R-:W-:Y:S01]  /*51d0*/  HMMA.16816.F32.BF16 R80, R12, R30, R16 ;  /* 0x0000001e0c50723c */ /* 0x000fe20000041810 */
[----:B------:R-:W4:Y:S04]  /*51e0*/  LDSM.16.M88.4 R12, [R234+0x6000] ;  /* 0x00600000ea0c783b */ /* 0x000f280000000200 */
[----:B------:R-:W4:Y:S01]  /*51f0*/  LDSM.16.M88.4 R16, [R234+0x4000] ;  /* 0x00400000ea10783b */ /* 0x000f220000000200 */
[C---:B-1----:R-:W-:Y:S03]  /*5200*/  HMMA.16816.F32.BF16 R76, R20.reuse, R60, R44 ;  /* 0x0000003c144c723c */ /* 0x042fe6000004182c */
[----:B------:R-:W1:Y:S03]  /*5210*/  LDSM.16.M88.4 R44, [R230+0xa800] ;  /* 0x00a80000e62c783b */ /* 0x000e660000000200 */
[----:B--2---:R-:W-:Y:S01]  /*5220*/  HMMA.16816.F32.BF16 R140, R20, R56, R124 ;  /* 0x00000038148c723c */ /* 0x004fe2000004187c */
[----:B------:R-:W-:Y:S05]  /*5230*/  LDSM.16.M88.4 R28, [R229+0x2000] ;  /* 0x00200000e51c783b */ /* 0x000fea0000000200 */
[----:B---3--:R-:W-:Y:S06]  /*5240*/  HMMA.16816.F32.BF16 R124, R24, R60, R96 ;  /* 0x0000003c187c723c */ /* 0x008fec0000041860 */
[C---:B------:R-:W-:Y:S06]  /*5250*/  HMMA.16816.F32.BF16 R72, R20.reuse, R62, R104 ;  /* 0x0000003e1448723c */ /* 0x040fec0000041868 */
[C---:B-----5:R-:W-:Y:S06]  /*5260*/  HMMA.16816.F32.BF16 R68, R20.reuse, R52, R112 ;  /* 0x000000341444723c */ /* 0x060fec0000041870 */
        /* <DEDUP_REMOVED lines=8> */
[C---:B------:R-:W-:Y:S01]  /*52f0*/  HMMA.16816.F32.BF16 R92, R24.reuse, R56, R84 ;  /* 0x00000038185c723c */ /* 0x040fe20000041854 */
[----:B------:R-:W3:Y:S05]  /*5300*/  LDSM.16.M88.4 R84, [R229+0x3800] ;  /* 0x00380000e554783b */ /* 0x000eea0000000200 */
[----:B------:R-:W-:Y:S01]  /*5310*/  HMMA.16816.F32.BF16 R116, R24, R52, R88 ;  /* 0x000000341874723c */ /* 0x000fe20000041858 */
[----:B------:R-:W5:Y:S01]  /*5320*/  LDSM.16.M88.4 R52, [R229+0x3000] ;  /* 0x00300000e534783b */ /* 0x000f620000000200 */
[----:B------:R-:W-:-:S04]  /*5330*/  DEPBAR.LE SB0, 0x0 ;  /* 0x000080000000791a */ /* 0x000fc80000000000 */
[----:B----4-:R-:W-:Y:S06]  /*5340*/  HMMA.16816.F32.BF16 R96, R12, R48, R76 ;  /* 0x000000300c60723c */ /* 0x010fec000004184c */
[C---:B------:R-:W-:Y:S06]  /*5350*/  HMMA.16816.F32.BF16 R112, R24.reuse, R64, R156 ;  /* 0x000000401870723c */ /* 0x040fec000004189c */
[C---:B------:R-:W-:Y:S06]  /*5360*/  HMMA.16816.F32.BF16 R104, R24.reuse, R58, R152 ;  /* 0x0000003a1868723c */ /* 0x040fec0000041898 */
[----:B------:R-:W-:Y:S06]  /*5370*/  HMMA.16816.F32.BF16 R100, R24, R66, R80 ;  /* 0x000000421864723c */ /* 0x000fec0000041850 */
[----:B------:R-:W-:Y:S06]  /*5380*/  HMMA.16816.F32.BF16 R56, R16, R48, R124 ;  /* 0x000000301038723c */ /* 0x000fec000004187c */
[C---:B------:R-:W-:Y:S06]  /*5390*/  HMMA.16816.F32.BF16 R88, R12.reuse, R50, R72 ;  /* 0x000000320c58723c */ /* 0x040fec0000041848 */
[C---:B-1----:R-:W-:Y:S06]  /*53a0*/  HMMA.16816.F32.BF16 R80, R12.reuse, R44, R68 ;  /* 0x0000002c0c50723c */ /* 0x042fec0000041844 */
[C---:B------:R-:W-:Y:S06]  /*53b0*/  HMMA.16816.F32.BF16 R76, R12.reuse, R46, R144 ;  /* 0x0000002e0c4c723c */ /* 0x040fec0000041890 */
[C---:B------:R-:W-:Y:S06]  /*53c0*/  HMMA.16816.F32.BF16 R72, R12.reuse, R40, R140 ;  /* 0x000000280c48723c */ /* 0x040fec000004188c */
[C---:B------:R-:W-:Y:S06]  /*53d0*/  HMMA.16816.F32.BF16 R68, R12.reuse, R42, R132 ;  /* 0x0000002a0c44723c */ /* 0x040fec0000041884 */
[C---:B------:R-:W-:Y:S06]  /*53e0*/  HMMA.16816.F32.BF16 R64, R12.reuse, R36, R148 ;  /* 0x000000240c40723c */ /* 0x040fec0000041894 */
[----:B------:R-:W-:Y:S06]  /*53f0*/  HMMA.16816.F32.BF16 R60, R12, R38, R128 ;  /* 0x000000260c3c723c */ /* 0x000fec0000041880 */
[----:B------:R-:W-:Y:S06]  /*5400*/  HMMA.16816.F32.BF16 R12, R16, R40, R92 ;  /* 0x00000028100c723c */ /* 0x000fec000004185c */
[----:B--2---:R-:W-:Y:S06]  /*5410*/  HMMA.16816.F32.BF16 R96, R8, R28, R96 ;  /* 0x0000001c0860723c */ /* 0x004fec0000041860 */
[C---:B------:R-:W-:Y:S06]  /*5420*/  HMMA.16816.F32.BF16 R92, R16.reuse, R36, R112 ;  /* 0x00000024105c723c */ /* 0x040fec0000041870 */
[----:B------:R-:W-:Y:S01]  /*5430*/  HMMA.16816.F32.BF16 R24, R16, R44, R116 ;  /* 0x0000002c1018723c */ /* 0x000fe20000041874 */
[----:B------:R-:W-:Y:S01]  /*5440*/  VIADDMNMX R114, R5, UR5, R6, PT ;  /* 0x0000000505727c46 */ /* 0x000fe2000b800106 */
[----:B------:R-:W-:-:S03]  /*5450*/  IMAD.U32 R6, RZ, RZ, UR5 ;  /* 0x00000005ff067e24 */ /* 0x000fc6000f8e00ff */
[C---:B------:R-:W-:Y:S01]  /*5460*/  ISETP.GE.AND P2, PT, R3.reuse, R114, PT ;  /* 0x000000720300720c */ /* 0x040fe20003f46270 */
[----:B------:R-:W-:Y:S01]  /*5470*/  HMMA.16816.F32.BF16 R56, R20, R28, R56 ;  /* 0x0000001c1438723c */ /* 0x000fe20000041838 */
[----:B------:R1:W-:Y:S02]  /*5480*/  STL [R1+0x8], R114 ;  /* 0x0000087201007387 */ /* 0x0003e40000100800 */
[----:B------:R-:W-:-:S03]  /*5490*/  ISETP.LT.OR P2, PT, R3, R247, P2 ;  /* 0x000000f70300720c */ /* 0x000fc60001741670 */
[C---:B------:R-:W-:Y:S06]  /*54a0*/  HMMA.16816.F32.BF16 R44, R16.reuse, R46, R108 ;  /* 0x0000002e102c723c */ /* 0x040fec000004186c */
[----:B------:R-:W-:Y:S06]  /*54b0*/  HMMA.16816.F32.BF16 R40, R16, R42, R104 ;  /* 0x0000002a1028723c */ /* 0x000fec0000041868 */
[C---:B---3--:R-:W-:Y:S06]  /*54c0*/  HMMA.16816.F32.BF16 R108, R8.reuse, R86, R60 ;  /* 0x00000056086c723c */ /* 0x048fec000004183c */
[C---:B------:R-:W-:Y:S06]  /*54d0*/  HMMA.16816.F32.BF16 R88, R8.reuse, R30, R88 ;  /* 0x0000001e0858723c */ /* 0x040fec0000041858 */
[C---:B------:R-:W-:Y:S06]  /*54e0*/  HMMA.16816.F32.BF16 R80, R8.reuse, R32, R80 ;  /* 0x000000200850723c */ /* 0x040fec0000041850 */
[C---:B------:R-:W-:Y:S06]  /*54f0*/  HMMA.16816.F32.BF16 R76, R8.reuse, R34, R76 ;  /* 0x00000022084c723c */ /* 0x040fec000004184c */
[C---:B-----5:R-:W-:Y:S06]  /*5500*/  HMMA.16816.F32.BF16 R72, R8.reuse, R52, R72 ;  /* 0x000000340848723c */ /* 0x060fec0000041848 */
[C---:B------:R-:W-:Y:S06]  /*5510*/  HMMA.16816.F32.BF16 R68, R8.reuse, R54, R68 ;  /* 0x000000360844723c */ /* 0x040fec0000041844 */
[----:B------:R-:W-:Y:S06]  /*5520*/  HMMA.16816.F32.BF16 R104, R8, R84, R64 ;  /* 0x000000540868723c */ /* 0x000fec0000041840 */
[----:B------:R-:W-:Y:S01]  /*5530*/  HMMA.16816.F32.BF16 R60, R20, R52, R12 ;  /* 0x00000034143c723c */ /* 0x000fe2000004180c */
[----:B------:R-:W-:Y:S01]  /*5540*/  IADD3 R11, R6, 0x48, R5 ;  /* 0x00000048060b7810 */ /* 0x000fe20007ffe005 */
[----:B------:R-:W-:-:S02]  /*5550*/  IMAD.IADD R8, R249, 0x1, -R3 ;  /* 0x00000001f9087824 */ /* 0x000fc400078e0a03 */
[----:B------:R-:W-:Y:S01]  /*5560*/  IMAD.IADD R10, R251, 0x1, -R3 ;  /* 0x00000001fb0a7824 */ /* 0x000fe200078e0a03 */
[----:B------:R-:W-:Y:S01]  /*5570*/  VIMNMX R252, R11, UR28, PT ;  /* 0x0000001c0bfc7c48 */ /* 0x000fe2000bfe0100 */
[C---:B------:R-:W-:Y:S01]  /*5580*/  HMMA.16816.F32.BF16 R48, R16.reuse, R50, R120 ;  /* 0x000000321030723c */ /* 0x040fe20000041878 */
[C-C-:B------:R-:W-:Y:S02]  /*5590*/  IADD3 R12, R6.reuse, 0x8, R5.reuse ;  /* 0x00000008060c7810 */ /* 0x140fe40007ffe005 */
[----:B------:R-:W-:Y:S01]  /*55a0*/  IADD3 R13, R6, 0x40, R5 ;  /* 0x00000040060d7810 */ /* 0x000fe20007ffe005 */
[----:B------:R-:W-:Y:S01]  /*55b0*/  IMAD.IADD R6, R250, 0x1, -R3 ;  /* 0x00000001fa067824 */ /* 0x000fe200078e0a03 */
[----:B------:R-:W-:Y:S01]  /*55c0*/  IABS R5, R7 ;  /* 0x0000000700057213 */ /* 0x000fe20000000000 */
[----:B------:R-:W-:Y:S01]  /*55d0*/  HMMA.16816.F32.BF16 R100, R16, R38, R100 ;  /* 0x000000261064723c */ /* 0x000fe20000041864 */
[----:B------:R-:W-:Y:S02]  /*55e0*/  VIMNMX R113, R12, UR28, PT ;  /* 0x0000001c0c717c48 */ /* 0x000fe4000bfe0100 */
[----:B------:R-:W-:Y:S01]  /*55f0*/  IABS R7, R6 ;  /* 0x0000000600077213 */ /* 0x000fe20000000000 */
[----:B------:R-:W-:Y:S01]  /*5600*/  IMAD.MOV.U32 R9, RZ, RZ, R5 ;  /* 0x000000ffff097224 */ /* 0x000fe200078e0005 */
[----:B------:R-:W-:Y:S01]  /*5610*/  IABS R5, R8 ;  /* 0x0000000800057213 */ /* 0x000fe20000000000 */
[----:B------:R-:W-:Y:S01]  /*5620*/  HMMA.16816.F32.BF16 R24, R20, R32, R24 ;  /* 0x000000201418723c */ /* 0x000fe20000041818 */
[----:B------:R-:W-:Y:S01]  /*5630*/  I2FP.F32.S32 R8, R7 ;  /* 0x0000000700087245 */ /* 0x000fe20000201400 */
[----:B------:R1:W-:Y:S01]  /*5640*/  STL [R1+0x4], R113 ;  /* 0x0000047101007387 */ /* 0x0003e20000100800 */
[----:B------:R-:W-:Y:S01]  /*5650*/  I2FP.F32.S32 R7, R5 ;  /* 0x0000000500077245 */ /* 0x000fe20000201400 */
[----:B------:R-:W-:Y:S01]  /*5660*/  VIADD R5, R3, 0x1 ;  /* 0x0000000103057836 */ /* 0x000fe20000000000 */
[----:B------:R-:W-:Y:S01]  /*5670*/  I2FP.F32.S32 R9, R9 ;  /* 0x0000000900097245 */ /* 0x000fe20000201400 */
[----:B------:R-:W-:Y:S01]  /*5680*/  FFMA.FTZ R15, R8, -UR19, R58 ;  /* 0x80000013080f7c23 */ /* 0x000fe2000801003a */
[----:B------:R-:W-:Y:S01]  /*5690*/  IABS R6, R10 ;  /* 0x0000000a00067213 */ /* 0x000fe20000000000 */
[----:B------:R-:W-:Y:S01]  /*56a0*/  FFMA.FTZ R16, R7, -UR19, R96 ;  /* 0x8000001307107c23 */ /* 0x000fe20008010060 */
[----:B------:R-:W-:-:S02]  /*56b0*/  IMAD.IADD R7, R248, 0x1, -R5 ;  /* 0x00000001f8077824 */ /* 0x000fc400078e0a05 */
[----:B------:R-:W-:Y:S01]  /*56c0*/  FFMA.FTZ R17, R9, -UR19, R56 ;  /* 0x8000001309117c23 */ /* 0x000fe20008010038 */
[----:B------:R-:W-:Y:S01]  /*56d0*/  VIMNMX R112, R13, UR28, PT ;  /* 0x0000001c0d707c48 */ /* 0x000fe2000bfe0100 */
[--C-:B------:R-:W-:Y:S01]  /*56e0*/  IMAD.IADD R8, R249, 0x1, -R5.reuse ;  /* 0x00000001f9087824 */ /* 0x100fe200078e0a05 */
[----:B------:R-:W-:Y:S01]  /*56f0*/  I2FP.F32.S32 R9, R6 ;  /* 0x0000000600097245 */ /* 0x000fe20000201400 */
[----:B------:R-:W-:Y:S01]  /*5700*/  VIADD R6, R3, 0x8 ;  /* 0x0000000803067836 */ /* 0x000fe20000000000 */
[----:B------:R-:W-:Y:S01]  /*5710*/  IABS R10, R7 ;  /* 0x00000007000a7213 */ /* 0x000fe20000000000 */
[--C-:B------:R-:W-:Y:S01]  /*5720*/  IMAD.IADD R7, R250, 0x1, -R5.reuse ;  /* 0x00000001fa077824 */ /* 0x100fe200078e0a05 */
[C---:B------:R-:W-:Y:S01]  /*5730*/  ISETP.GE.AND P6, PT, R5.reuse, R114, PT ;  /* 0x000000720500720c */ /* 0x040fe20003fc6270 */
[C---:B------:R-:W-:Y:S01]  /*5740*/  HMMA.16816.F32.BF16 R48, R20.reuse, R30, R48 ;  /* 0x0000001e1430723c */ /* 0x040fe20000041830 */
[----:B------:R-:W-:Y:S01]  /*5750*/  ISETP.GE.AND P5, PT, R5, R113, PT ;  /* 0x000000710500720c */ /* 0x000fe20003fa6270 */
[----:B------:R-:W-:Y:S01]  /*5760*/  FFMA.FTZ R14, R9, -UR19, R98 ;  /* 0x80000013090e7c23 */ /* 0x000fe20008010062 */
[C---:B------:R-:W-:Y:S01]  /*5770*/  ISETP.GE.AND P3, PT, R5.reuse, R112, PT ;  /* 0x000000700500720c */ /* 0x040fe20003f66270 */
[----:B------:R-:W-:Y:S01]  /*5780*/  IMAD.IADD R9, R248, 0x1, -R6 ;  /* 0x00000001f8097824 */ /* 0x000fe200078e0a06 */
[----:B------:R-:W-:Y:S01]  /*5790*/  ISETP.GE.AND P1, PT, R5, R252, PT ;  /* 0x000000fc0500720c */ /* 0x000fe20003f26270 */
[----:B------:R-:W-:Y:S01]  /*57a0*/  IMAD.IADD R11, R251, 0x1, -R5 ;  /* 0x00000001fb0b7824 */ /* 0x000fe200078e0a05 */
[C---:B------:R-:W-:Y:S01]  /*57b0*/  ISETP.LT.OR P6, PT, R5.reuse, R247, P6 ;  /* 0x000000f70500720c */ /* 0x040fe200037c1670 */
[----:B------:R-:W-:Y:S01]  /*57c0*/  HMMA.16816.F32.BF16 R44, R20, R34, R44 ;  /* 0x00000022142c723c */ /* 0x000fe2000004182c */
[C---:B------:R-:W-:Y:S01]  /*57d0*/  ISETP.LT.OR P5, PT, R5.reuse, R246, P5 ;  /* 0x000000f60500720c */ /* 0x040fe20002fa1670 */
[----:B------:R1:W-:Y:S01]  /*57e0*/  STL [R1], R112 ;  /* 0x0000007001007387 */ /* 0x0003e20000100800 */
[----:B------:R-:W-:-:S02]  /*57f0*/  ISETP.LT.OR P3, PT, R5, R245, P3 ;  /* 0x000000f50500720c */ /* 0x000fc40001f61670 */
[----:B------:R-:W-:Y:S01]  /*5800*/  ISETP.LT.OR P1, PT, R5, R244, P1 ;  /* 0x000000f40500720c */ /* 0x000fe20000f21670 */
[C---:B------:R-:W-:Y:S01]  /*5810*/  HMMA.16816.F32.BF16 R64, R20.reuse, R54, R40 ;  /* 0x000000361440723c */ /* 0x040fe20000041828 */
[----:B------:R-:W-:Y:S02]  /*5820*/  IABS R7, R7 ;  /* 0x0000000700077213 */ /* 0x000fe40000000000 */
[----:B------:R-:W-:Y:S02]  /*5830*/  IABS R5, R8 ;  /* 0x0000000800057213 */ /* 0x000fe40000000000 */
[----:B------:R-:W-:Y:S01]  /*5840*/  IABS R12, R9 ;  /* 0x00000009000c7213 */ /* 0x000fe20000000000 */
[----:B------:R-:W-:Y:S01]  /*5850*/  IMAD.MOV.U32 R9, RZ, RZ, R7 ;  /* 0x000000ffff097224 */ /* 0x000fe200078e0007 */
[----:B------:R-:W-:Y:S01]  /*5860*/  IABS R8, R11 ;  /* 0x0000000b00087213 */ /* 0x000fe20000000000 */
[----:B------:R-:W-:Y:S01]  /*5870*/  IMAD.MOV.U32 R7, RZ, RZ, R5 ;  /* 0x000000ffff077224 */ /* 0x000fe200078e0005 */
[----:B------:R-:W-:Y:S01]  /*5880*/  I2FP.F32.S32 R10, R10 ;  /* 0x0000000a000a7245 */ /* 0x000fe20000201400 */
[C---:B------:R-:W-:Y:S01]  /*5890*/  HMMA.16816.F32.BF16 R92, R20.reuse, R84, R92 ;  /* 0x00000054145c723c */ /* 0x040fe2000004185c */
[----:B------:R-:W-:Y:S01]  /*58a0*/  FSEL R52, R17, -INF , !P2 ;  /* 0xff80000011347808 */ /* 0x000fe20005000000 */
[----:B------:R-:W-:Y:S01]  /*58b0*/  IMAD.MOV.U32 R5, RZ, RZ, R8 ;  /* 0x000000ffff057224 */ /* 0x000fe200078e0008 */
[----:B------:R-:W-:Y:S01]  /*58c0*/  I2FP.F32.S32 R8, R7 ;  /* 0x0000000700087245 */ /* 0x000fe20000201400 */
[----:B------:R-:W-:Y:S01]  /*58d0*/  IMAD.MOV.U32 R7, RZ, RZ, R12 ;  /* 0x000000ffff077224 */ /* 0x000fe200078e000c */
[C---:B------:R-:W-:Y:S01]  /*58e0*/  ISETP.GE.AND P0, PT, R3.reuse, R113, PT ;  /* 0x000000710300720c */ /* 0x040fe20003f06270 */
[----:B------:R-:W-:Y:S01]  /*58f0*/  FFMA.FTZ R10, R10, -UR19, R57 ;  /* 0x800000130a0a7c23 */ /* 0x000fe20008010039 */
[----:B------:R-:W-:Y:S01]  /*5900*/  I2FP.F32.S32 R5, R5 ;  /* 0x0000000500057245 */ /* 0x000fe20000201400 */
[----:B------:R-:W-:Y:S01]  /*5910*/  FFMA.FTZ R18, R8, -UR19, R97 ;  /* 0x8000001308127c23 */ /* 0x000fe20008010061 */
[----:B------:R-:W-:Y:S01]  /*5920*/  ISETP.GE.AND P4, PT, R3, R112, PT ;  /* 0x000000700300720c */ /* 0x000fe20003f86270 */
[----:B------:R-:W-:Y:S01]  /*5930*/  IMAD.IADD R8, R249, 0x1, -R6 ;  /* 0x00000001f9087824 */ /* 0x000fe200078e0a06 */
[----:B------:R-:W-:Y:S01]  /*5940*/  ISETP.GE.AND P2, PT, R3, R252, PT ;  /* 0x000000fc0300720c */ /* 0x000fe20003f46270 */
[----:B------:R-:W-:Y:S01]  /*5950*/  FFMA.FTZ R13, R5, -UR19, R99 ;  /* 0x80000013050d7c23 */ /* 0x000fe20008010063 */
[----:B------:R-:W-:Y:S01]  /*5960*/  I2FP.F32.S32 R7, R7 ;  /* 0x0000000700077245 */ /* 0x000fe20000201400 */
[C---:B------:R-:W-:Y:S01]  /*5970*/  VIADD R5, R3.reuse, 0x9 ;  /* 0x0000000903057836 */ /* 0x040fe20000000000 */
[----:B------:R-:W-:Y:S01]  /*5980*/  I2FP.F32.S32 R9, R9 ;  /* 0x0000000900097245 */ /* 0x000fe20000201400 */
[----:B------:R-:W-:Y:S01]  /*5990*/  HMMA.16816.F32.BF16 R100, R20, R86, R100 ;  /* 0x000000561464723c */ /* 0x000fe20000041864 */
[----:B------:R-:W-:Y:S01]  /*59a0*/  ISETP.LT.OR P0, PT, R3, R246, P0 ;  /* 0x000000f60300720c */ /* 0x000fe20000701670 */
[----:B------:R-:W-:Y:S01]  /*59b0*/  FFMA.FTZ R12, R7, -UR19, R48 ;  /* 0x80000013070c7c23 */ /* 0x000fe20008010030 */
[----:B------:R-:W-:Y:S01]  /*59c0*/  ISETP.LT.OR P4, PT, R3, R245, P4 ;  /* 0x000000f50300720c */ /* 0x000fe20002781670 */
[----:B------:R-:W-:Y:S01]  /*59d0*/  FFMA.FTZ R19, R9, -UR19, R59 ;  /* 0x8000001309137c23 */ /* 0x000fe2000801003b */
[----:B------:R-:W-:Y:S01]  /*59e0*/  ISETP.LT.OR P2, PT, R3, R244, P2 ;  /* 0x000000f40300720c */ /* 0x000fe20001741670 */
[----:B------:R-:W-:Y:S01]  /*59f0*/  IMAD.IADD R9, R248, 0x1, -R5 ;  /* 0x00000001f8097824 */ /* 0x000fe200078e0a05 */
[----:B------:R-:W-:Y:S01]  /*5a00*/  FSEL R56, R15, -INF , !P0 ;  /* 0xff8000000f387808 */ /* 0x000fe20004000000 */
[----:B------:R-:W-:Y:S01]  /*5a10*/  IMAD.IADD R7, R250, 0x1, -R6 ;  /* 0x00000001fa077824 */ /* 0x000fe200078e0a06 */
[----:B------:R-:W-:-:S02]  /*5a20*/  FSEL R57, R16, -INF , !P4 ;  /* 0xff80000010397808 */ /* 0x000fc40006000000 */
[----:B------:R-:W-:Y:S02]  /*5a30*/  FSEL R58, R14, -INF , !P2 ;  /* 0xff8000000e3a7808 */ /* 0x000fe40005000000 */
[----:B------:R-:W-:Y:S01]  /*5a40*/  FSEL R48, R10, -INF , !P6 ;  /* 0xff8000000a307808 */ /* 0x000fe20007000000 */
[----:B------:R-:W-:Y:S01]  /*5a50*/  IMAD.IADD R10, R251, 0x1, -R6 ;  /* 0x00000001fb0a7824 */ /* 0x000fe200078e0a06 */
[C---:B------:R-:W-:Y:S02]  /*5a60*/  ISETP.GE.AND P0, PT, R6.reuse, R114, PT ;  /* 0x000000720600720c */ /* 0x040fe40003f06270 */
[C---:B------:R-:W-:Y:S02]  /*5a70*/  ISETP.GE.AND P4, PT, R6.reuse, R113, PT ;  /* 0x000000710600720c */ /* 0x040fe40003f86270 */
[C---:B------:R-:W-:Y:S02]  /*5a80*/  ISETP.GE.AND P2, PT, R6.reuse, R112, PT ;  /* 0x000000700600720c */ /* 0x040fe40003f46270 */
[----:B------:R-:W-:-:S02]  /*5a90*/  ISETP.GE.AND P6, PT, R6, R252, PT ;  /* 0x000000fc0600720c */ /* 0x000fc40003fc6270 */
[C---:B------:R-:W-:Y:S02]  /*5aa0*/  ISETP.LT.OR P0, PT, R6.reuse, R247, P0 ;  /* 0x000000f70600720c */ /* 0x040fe40000701670 */
[C---:B------:R-:W-:Y:S01]  /*5ab0*/  ISETP.LT.OR P4, PT, R6.reuse, R246, P4 ;  /* 0x000000f60600720c */ /* 0x040fe20002781670 */
[----:B------:R-:W-:Y:S01]  /*5ac0*/  BAR.SYNC.DEFER_BLOCKING 0x0 ;  /* 0x0000000000007b1d */ /* 0x000fe20000010000 */
[C---:B------:R-:W-:Y:S02]  /*5ad0*/  ISETP.LT.OR P2, PT, R6.reuse, R245, P2 ;  /* 0x000000f50600720c */ /* 0x040fe40001741670 */
[----:B------:R-:W-:Y:S02]  /*5ae0*/  ISETP.LT.OR P6, PT, R6, R244, P6 ;  /* 0x000000f40600720c */ /* 0x000fe400037c1670 */
[----:B------:R-:W-:Y:S02]  /*5af0*/  IABS R6, R7 ;  /* 0x0000000700067213 */ /* 0x000fe40000000000 */
[----:B------:R-:W-:Y:S01]  /*5b00*/  IABS R11, R9 ;  /* 0x00000009000b7213 */ /* 0x000fe20000000000 */
[----:B------:R-:W-:Y:S01]  /*5b10*/  IMAD.IADD R9, R250, 0x1, -R5 ;  /* 0x00000001fa097824 */ /* 0x000fe200078e0a05 */
[----:B------:R-:W-:Y:S01]  /*5b20*/  IABS R8, R8 ;  /* 0x0000000800087213 */ /* 0x000fe20000000000 */
[----:B------:R-:W-:Y:S01]  /*5b30*/  IMAD.MOV.U32 R7, RZ, RZ, R6 ;  /* 0x000000ffff077224 */ /* 0x000fe200078e0006 */
[----:B------:R-:W-:-:S02]  /*5b40*/  IABS R6, R10 ;  /* 0x0000000a00067213 */ /* 0x000fc40000000000 */
[----:B------:R-:W-:Y:S02]  /*5b50*/  IABS R9, R9 ;  /* 0x0000000900097213 */ /* 0x000fe40000000000 */
[----:B------:R-:W-:Y:S02]  /*5b60*/  I2FP.F32.S32 R10, R7 ;  /* 0x00000007000a7245 */ /* 0x000fe40000201400 */
[----:B------:R-:W-:Y:S01]  /*5b70*/  FSEL R54, R18, -INF , !P3 ;  /* 0xff80000012367808 */ /* 0x000fe20005800000 */
[----:B------:R-:W-:Y:S01]  /*5b80*/  IMAD.MOV.U32 R7, RZ, RZ, R9 ;  /* 0x000000ffff077224 */ /* 0x000fe200078e0009 */
[----:B------:R-:W-:Y:S01]  /*5b90*/  I2FP.F32.S32 R9, R8 ;  /* 0x0000000800097245 */ /* 0x000fe20000201400 */
[----:B------:R-:W-:Y:S01]  /*5ba0*/  FFMA.FTZ R20, R10, -UR19, R50 ;  /* 0x800000130a147c23 */ /* 0x000fe20008010032 */
[----:B------:R-:W-:Y:S01]  /*5bb0*/  I2FP.F32.S32 R8, R6 ;  /* 0x0000000600087245 */ /* 0x000fe20000201400 */
[----:B------:R-:W-:Y:S01]  /*5bc0*/  VIADD R6, R3, 0x10 ;  /* 0x0000001003067836 */ /* 0x000fe20000000000 */
[----:B------:R-:W-:Y:S01]  /*5bd0*/  I2FP.F32.S32 R7, R7 ;  /* 0x0000000700077245 */ /* 0x000fe20000201400 */
[----:B------:R-:W-:Y:S01]  /*5be0*/  FFMA.FTZ R17, R9, -UR19, R88 ;  /* 0x8000001309117c23 */ /* 0x000fe20008010058 */
[----:B------:R-:W-:Y:S01]  /*5bf0*/  FSEL R50, R19, -INF , !P5 ;  /* 0xff80000013327808 */ /* 0x000fe20006800000 */
[----:B------:R-:W-:Y:S01]  /*5c00*/  FFMA.FTZ R15, R8, -UR19, R90 ;  /* 0x80000013080f7c23 */ /* 0x000fe2000801005a */
[----:B------:R-:W-:Y:S01]  /*5c10*/  FSEL R55, R13, -INF , !P1 ;  /* 0xff8000000d377808 */ /* 0x000fe20004800000 */
[----:B------:R-:W-:Y:S01]  /*5c20*/  FFMA.FTZ R16, R7, -UR19, R51 ;  /* 0x8000001307107c23 */ /* 0x000fe20008010033 */
[----:B------:R-:W-:Y:S01]  /*5c30*/  FSEL R39, R12, -INF , !P0 ;  /* 0xff8000000c277808 */ /* 0x000fe20004000000 */
[--C-:B------:R-:W-:Y:S01]  /*5c40*/  IMAD.IADD R7, R249, 0x1, -R5.reuse ;  /* 0x00000001f9077824 */ /* 0x100fe200078e0a05 */
[----:B------:R-:W-:Y:S01]  /*5c50*/  I2FP.F32.S32 R10, R11 ;  /* 0x0000000b000a7245 */ /* 0x000fe20000201400 */
[--C-:B------:R-:W-:Y:S01]  /*5c60*/  IMAD.IADD R8, R248, 0x1, -R6.reuse ;  /* 0x00000001f8087824 */ /* 0x100fe200078e0a06 */
[----:B------:R-:W-:Y:S01]  /*5c70*/  ISETP.GE.AND P5, PT, R5, R114, PT ;  /* 0x000000720500720c */ /* 0x000fe20003fa6270 */
[----:B------:R-:W-:Y:S01]  /*5c80*/  IMAD.IADD R9, R251, 0x1, -R5 ;  /* 0x00000001fb097824 */ /* 0x000fe200078e0a05 */
[C---:B------:R-:W-:Y:S01]  /*5c90*/  ISETP.GE.AND P3, PT, R5.reuse, R113, PT ;  /* 0x000000710500720c */ /* 0x040fe20003f66270 */
[----:B------:R-:W-:Y:S01]  /*5ca0*/  FFMA.FTZ R14, R10, -UR19, R49 ;  /* 0x800000130a0e7c23 */ /* 0x000fe20008010031 */
[----:B------:R-:W-:Y:S01]  /*5cb0*/  ISETP.GE.AND P1, PT, R5, R112, PT ;  /* 0x000000700500720c */ /* 0x000fe20003f26270 */
[----:B------:R-:W-:Y:S01]  /*5cc0*/  IMAD.IADD R10, R249, 0x1, -R6 ;  /* 0x00000001f90a7824 */ /* 0x000fe200078e0a06 */
[----:B------:R-:W-:-:S02]  /*5cd0*/  ISETP.GE.AND P0, PT, R5, R252, PT ;  /* 0x000000fc0500720c */ /* 0x000fc40003f06270 */
[C---:B------:R-:W-:Y:S02]  /*5ce0*/  ISETP.LT.OR P5, PT, R5.reuse, R247, P5 ;  /* 0x000000f70500720c */ /* 0x040fe40002fa1670 */
[C---:B------:R-:W-:Y:S02]  /*5cf0*/  ISETP.LT.OR P3, PT, R5.reuse, R246, P3 ;  /* 0x000000f60500720c */ /* 0x040fe40001f61670 */
[C---:B------:R-:W-:Y:S02]  /*5d00*/  ISETP.LT.OR P1, PT, R5.reuse, R245, P1 ;  /* 0x000000f50500720c */ /* 0x040fe40000f21670 */
[----:B------:R-:W-:Y:S02]  /*5d10*/  ISETP.LT.OR P0, PT, R5, R244, P0 ;  /* 0x000000f40500720c */ /* 0x000fe40000701670 */
[----:B------:R-:W-:Y:S01]  /*5d20*/  IABS R5, R7 ;  /* 0x0000000700057213 */ /* 0x000fe20000000000 */
[----:B------:R-:W-:Y:S01]  /*5d30*/  IMAD.IADD R7, R250, 0x1, -R6 ;  /* 0x00000001fa077824 */ /* 0x000fe200078e0a06 */
[----:B------:R-:W-:-:S02]  /*5d40*/  IABS R12, R8 ;  /* 0x00000008000c7213 */ /* 0x000fc40000000000 */
[----:B------:R-:W-:Y:S01]  /*5d50*/  IABS R8, R9 ;  /* 0x0000000900087213 */ /* 0x000fe20000000000 */
[----:B------:R-:W-:Y:S01]  /*5d60*/  IMAD.MOV.U32 R9, RZ, RZ, R5 ;  /* 0x000000ffff097224 */ /* 0x000fe200078e0005 */
[----:B------:R-:W-:Y:S02]  /*5d70*/  IABS R7, R7 ;  /* 0x0000000700077213 */ /* 0x000fe40000000000 */
[----:B------:R-:W-:Y:S01]  /*5d80*/  IABS R5, R10 ;  /* 0x0000000a00057213 */ /* 0x000fe20000000000 */
[----:B------:R-:W-:Y:S01]  /*5d90*/  IMAD.MOV.U32 R10, RZ, RZ, R12 ;  /* 0x000000ffff0a7224 */ /* 0x000fe200078e000c */
[----:B------:R-:W-:Y:S01]  /*5da0*/  I2FP.F32.S32 R11, R9 ;  /* 0x00000009000b7245 */ /* 0x000fe20000201400 */
[----:B------:R-:W-:Y:S01]  /*5db0*/  IMAD.MOV.U32 R9, RZ, RZ, R7 ;  /* 0x000000ffff097224 */ /* 0x000fe200078e0007 */
[----:B------:R-:W-:Y:S02]  /*5dc0*/  I2FP.F32.S32 R7, R8 ;  /* 0x0000000800077245 */ /* 0x000fe40000201400 */
[----:B------:R-:W-:Y:S01]  /*5dd0*/  I2FP.F32.S32 R10, R10 ;  /* 0x0000000a000a7245 */ /* 0x000fe20000201400 */
[----:B------:R-:W-:Y:S01]  /*5de0*/  FFMA.FTZ R13, R11, -UR19, R89 ;  /* 0x800000130b0d7c23 */ /* 0x000fe20008010059 */
[----:B------:R-:W-:Y:S01]  /*5df0*/  FSEL R42, R20, -INF , !P4 ;  /* 0xff800000142a7808 */ /* 0x000fe20006000000 */
[----:B------:R-:W-:Y:S01]  /*5e00*/  FFMA.FTZ R11, R7, -UR19, R91 ;  /* 0x80000013070b7c23 */ /* 0x000fe2000801005b */
[----:B------:R-:W-:Y:S01]  /*5e10*/  I2FP.F32.S32 R8, R5 ;  /* 0x0000000500087245 */ /* 0x000fe20000201400 */
[----:B------:R-:W-:Y:S01]  /*5e20*/  VIADD R5, R3, 0x11 ;  /* 0x0000001103057836 */ /* 0x000fe20000000000 */
[----:B------:R-:W-:Y:S01]  /*5e30*/  ISETP.GE.AND P4, PT, R6, R114, PT ;  /* 0x000000720600720c */ /* 0x000fe20003f86270 */
[----:B------:R-:W-:Y:S01]  /*5e40*/  FFMA.FTZ R10, R10, -UR19, R24 ;  /* 0x800000130a0a7c23 */ /* 0x000fe20008010018 */
[----:B------:R-:W-:Y:S01]  /*5e50*/  FSEL R49, R17, -INF , !P2 ;  /* 0xff80000011317808 */ /* 0x000fe20005000000 */
[--C-:B------:R-:W-:Y:S01]  /*5e60*/  IMAD.IADD R7, R248, 0x1, -R5.reuse ;  /* 0x00000001f8077824 */ /* 0x100fe200078e0a05 */
[----:B------:R-:W-:Y:S01]  /*5e70*/  FSEL R53, R15, -INF , !P6 ;  /* 0xff8000000f357808 */ /* 0x000fe20007000000 */
[----:B------:R-:W-:Y:S01]  /*5e80*/  IMAD.IADD R12, R249, 0x1, -R5 ;  /* 0x00000001f90c7824 */ /* 0x000fe200078e0a05 */
[----:B------:R-:W-:Y:S01]  /*5e90*/  FSEL R35, R14, -INF , !P5 ;  /* 0xff8000000e237808 */ /* 0x000fe20006800000 */
[----:B------:R-:W-:Y:S01]  /*5ea0*/  FFMA.FTZ R19, R8, -UR19, R80 ;  /* 0x8000001308137c23 */ /* 0x000fe20008010050 */
[----:B------:R-:W-:-:S02]  /*5eb0*/  ISETP.GE.AND P2, PT, R6, R113, PT ;  /* 0x000000710600720c */ /* 0x000fc40003f46270 */
[C---:B------:R-:W-:Y:S02]  /*5ec0*/  ISETP.GE.AND P6, PT, R6.reuse, R112, PT ;  /* 0x000000700600720c */ /* 0x040fe40003fc6270 */
[C---:B------:R-:W-:Y:S02]  /*5ed0*/  ISETP.GE.AND P5, PT, R6.reuse, R252, PT ;  /* 0x000000fc0600720c */ /* 0x040fe40003fa6270 */
[C---:B------:R-:W-:Y:S02]  /*5ee0*/  ISETP.LT.OR P4, PT, R6.reuse, R247, P4 ;  /* 0x000000f70600720c */ /* 0x040fe40002781670 */
[----:B------:R-:W-:Y:S02]  /*5ef0*/  I2FP.F32.S32 R9, R9 ;  /* 0x0000000900097245 */ /* 0x000fe40000201400 */
[C---:B------:R-:W-:Y:S02]  /*5f00*/  ISETP.LT.OR P2, PT, R6.reuse, R246, P2 ;  /* 0x000000f60600720c */ /* 0x040fe40001741670 */
[C---:B------:R-:W-:Y:S01]  /*5f10*/  ISETP.LT.OR P6, PT, R6.reuse, R245, P6 ;  /* 0x000000f50600720c */ /* 0x040fe200037c1670 */
[----:B------:R-:W-:Y:S01]  /*5f20*/  FFMA.FTZ R18, R9, -UR19, R26 ;  /* 0x8000001309127c23 */ /* 0x000fe2000801001a */
[----:B------:R-:W-:Y:S01]  /*5f30*/  ISETP.LT.OR P5, PT, R6, R244, P5 ;  /* 0x000000f40600720c */ /* 0x000fe20002fa1670 */
[----:B------:R-:W-:Y:S01]  /*5f40*/  IMAD.IADD R6, R251, 0x1, -R6 ;  /* 0x00000001fb067824 */ /* 0x000fe200078e0a06 */
[----:B------:R-:W-:Y:S01]  /*5f50*/  FSEL R40, R16, -INF , !P3 ;  /* 0xff80000010287808 */ /* 0x000fe20005800000 */
[----:B------:R-:W-:Y:S01]  /*5f60*/  IMAD.IADD R9, R250, 0x1, -R5 ;  /* 0x00000001fa097824 */ /* 0x000fe200078e0a05 */
[----:B------:R-:W-:-:S02]  /*5f70*/  FSEL R43, R13, -INF , !P1 ;  /* 0xff8000000d2b7808 */ /* 0x000fc40004800000 */
[----:B------:R-:W-:Y:S02]  /*5f80*/  FSEL R51, R11, -INF , !P0 ;  /* 0xff8000000b337808 */ /* 0x000fe40004000000 */
[----:B------:R-:W-:Y:S02]  /*5f90*/  FSEL R34, R10, -INF , !P4 ;  /* 0xff8000000a227808 */ /* 0x000fe40006000000 */
[C---:B------:R-:W-:Y:S02]  /*5fa0*/  ISETP.GE.AND P3, PT, R5.reuse, R114, PT ;  /* 0x000000720500720c */ /* 0x040fe40003f66270 */
[C---:B------:R-:W-:Y:S02]  /*5fb0*/  ISETP.GE.AND P1, PT, R5.reuse, R113, PT ;  /* 0x000000710500720c */ /* 0x040fe40003f26270 */
[C---:B------:R-:W-:Y:S02]  /*5fc0*/  ISETP.GE.AND P0, PT, R5.reuse, R112, PT ;  /* 0x000000700500720c */ /* 0x040fe40003f06270 */
[----:B------:R-:W-:-:S02]  /*5fd0*/  ISETP.GE.AND P4, PT, R5, R252, PT ;  /* 0x000000fc0500720c */ /* 0x000fc40003f86270 */
[----:B------:R-:W-:Y:S02]  /*5fe0*/  IABS R7, R7 ;  /* 0x0000000700077213 */ /* 0x000fe40000000000 */
[----:B------:R-:W-:Y:S02]  /*5ff0*/  IABS R6, R6 ;  /* 0x0000000600067213 */ /* 0x000fe40000000000 */
[C---:B------:R-:W-:Y:S01]  /*6000*/  ISETP.LT.OR P3, PT, R5.reuse, R247, P3 ;  /* 0x000000f70500720c */ /* 0x040fe20001f61670 */
[----:B------:R-:W-:Y:S01]  /*6010*/  IMAD.MOV.U32 R8, RZ, RZ, R7 ;  /* 0x000000ffff087224 */ /* 0x000fe200078e0007 */
[C---:B------:R-:W-:Y:S02]  /*6020*/  ISETP.LT.OR P1, PT, R5.reuse, R246, P1 ;  /* 0x000000f60500720c */ /* 0x040fe40000f21670 */
[C---:B------:R-:W-:Y:S02]  /*6030*/  ISETP.LT.OR P0, PT, R5.reuse, R245, P0 ;  /* 0x000000f50500720c */ /* 0x040fe40000701670 */
[----:B------:R-:W-:Y:S01]  /*6040*/  ISETP.LT.OR P4, PT, R5, R244, P4 ;  /* 0x000000f40500720c */ /* 0x000fe20002781670 */
[----:B------:R-:W-:Y:S01]  /*6050*/  IMAD.IADD R5, R251, 0x1, -R5 ;  /* 0x00000001fb057824 */ /* 0x000fe200078e0a05 */
[----:B------:R-:W-:-:S02]  /*6060*/  IABS R7, R9 ;  /* 0x0000000900077213 */ /* 0x000fc40000000000 */
[----:B------:R-:W-:Y:S02]  /*6070*/  I2FP.F32.S32 R9, R6 ;  /* 0x0000000600097245 */ /* 0x000fe40000201400 */
[----:B------:R-:W-:Y:S02]  /*6080*/  IABS R6, R12 ;  /* 0x0000000c00067213 */ /* 0x000fe40000000000 */
[----:B------:R-:W-:Y:S01]  /*6090*/  IABS R5, R5 ;  /* 0x0000000500057213 */ /* 0x000fe20000000000 */
[----:B------:R-:W-:Y:S01]  /*60a0*/  FFMA.FTZ R12, R9, -UR19, R82 ;  /* 0x80000013090c7c23 */ /* 0x000fe20008010052 */
[----:B------:R-:W-:Y:S01]  /*60b0*/  I2FP.F32.S32 R10, R8 ;  /* 0x00000008000a7245 */ /* 0x000fe20000201400 */
[----:B------:R-:W-:Y:S01]  /*60c0*/  IMAD.MOV.U32 R8, RZ, RZ, R6 ;  /* 0x000000ffff087224 */ /* 0x000fe200078e0006 */
[----:B------:R-:W-:Y:S01]  /*60d0*/  I2FP.F32.S32 R7, R7 ;  /* 0x0000000700077245 */ /* 0x000fe20000201400 */
[----:B------:R-:W-:Y:S01]  /*60e0*/  IMAD.MOV.U32 R6, RZ, RZ, R5 ;  /* 0x000000ffff067224 */ /* 0x000fe200078e0005 */
[----:B------:R-:W-:Y:S01]  /*60f0*/  FSEL R36, R18, -INF , !P2 ;  /* 0xff80000012247808 */ /* 0x000fe20005000000 */
[----:B------:R-:W-:Y:S01]  /*6100*/  VIADD R5, R3, 0x18 ;  /* 0x0000001803057836 */ /* 0x000fe20000000000 */
[----:B------:R-:W-:Y:S01]  /*6110*/  I2FP.F32.S32 R9, R8 ;  /* 0x0000000800097245 */ /* 0x000fe20000201400 */
[----:B------:R-:W-:Y:S01]  /*6120*/  FFMA.FTZ R15, R7, -UR19, R27 ;  /* 0x80000013070f7c23 */ /* 0x000fe2000801001b */
[----:B------:R-:W-:Y:S01]  /*6130*/  I2FP.F32.S32 R8, R6 ;  /* 0x0000000600087245 */ /* 0x000fe20000201400 */
[----:B------:R-:W-:-:S02]  /*6140*/  VIADD R6, R3, 0x19 ;  /* 0x0000001903067836 */ /* 0x000fc40000000000 */
[----:B------:R-:W-:Y:S01]  /*6150*/  FFMA.FTZ R10, R10, -UR19, R25 ;  /* 0x800000130a0a7c23 */ /* 0x000fe20008010019 */
[----:B------:R-:W-:Y:S02]  /*6160*/  IMAD.IADD R7, R248, 0x1, -R5 ;  /* 0x00000001f8077824 */ /* 0x000fe400078e0a05 */
[----:B------:R-:W-:Y:S01]  /*6170*/  FFMA.FTZ R16, R9, -UR19, R81 ;  /* 0x8000001309107c23 */ /* 0x000fe20008010051 */
[----:B------:R-:W-:Y:S01]  /*6180*/  FFMA.FTZ R14, R8, -UR19, R83 ;  /* 0x80000013080e7c23 */ /* 0x000fe20008010053 */
[----:B------:R-:W-:Y:S01]  /*6190*/  IMAD.IADD R8, R248, 0x1, -R6 ;  /* 0x00000001f8087824 */ /* 0x000fe200078e0a06 */
[----:B------:R-:W-:Y:S01]  /*61a0*/  FSEL R38, R19, -INF , !P6 ;  /* 0xff80000013267808 */ /* 0x000fe20007000000 */
[--C-:B------:R-:W-:Y:S01]  /*61b0*/  IMAD.IADD R9, R250, 0x1, -R5.reuse ;  /* 0x00000001fa097824 */ /* 0x100fe200078e0a05 */
[----:B------:R-:W-:Y:S01]  /*61c0*/  IABS R7, R7 ;  /* 0x0000000700077213 */ /* 0x000fe20000000000 */
[----:B------:R-:W-:Y:S01]  /*61d0*/  IMAD.IADD R11, R249, 0x1, -R5 ;  /* 0x00000001f90b7824 */ /* 0x000fe200078e0a05 */
[----:B------:R-:W-:-:S02]  /*61e0*/  FSEL R41, R12, -INF , !P5 ;  /* 0xff8000000c297808 */ /* 0x000fc40006800000 */
[----:B------:R-:W-:Y:S01]  /*61f0*/  FSEL R29, R10, -INF , !P3 ;  /* 0xff8000000a1d7808 */ /* 0x000fe20005800000 */
[----:B------:R-:W-:Y:S01]  /*6200*/  IMAD.IADD R10, R251, 0x1, -R5 ;  /* 0x00000001fb0a7824 */ /* 0x000fe200078e0a05 */
[C---:B------:R-:W-:Y:S02]  /*6210*/  ISETP.GE.AND P2, PT, R5.reuse, R114, PT ;  /* 0x000000720500720c */ /* 0x040fe40003f46270 */
[C---:B------:R-:W-:Y:S02]  /*6220*/  ISETP.GE.AND P6, PT, R5.reuse, R113, PT ;  /* 0x000000710500720c */ /* 0x040fe40003fc6270 */
[C---:B------:R-:W-:Y:S02]  /*6230*/  ISETP.GE.AND P5, PT, R5.reuse, R112, PT ;  /* 0x000000700500720c */ /* 0x040fe40003fa6270 */
[C---:B------:R-:W-:Y:S02]  /*6240*/  ISETP.GE.AND P3, PT, R5.reuse, R252, PT ;  /* 0x000000fc0500720c */ /* 0x040fe40003f66270 */
[----:B------:R-:W-:Y:S01]  /*6250*/  IABS R12, R8 ;  /* 0x00000008000c7213 */ /* 0x000fe20000000000 */
[----:B------:R-:W-:Y:S01]  /*6260*/  IMAD.MOV.U32 R8, RZ, RZ, R7 ;  /* 0x000000ffff087224 */ /* 0x000fe200078e0007 */
[----:B------:R-:W-:-:S02]  /*6270*/  ISETP.LT.OR P2, PT, R5, R247, P2 ;  /* 0x000000f70500720c */ /* 0x000fc40001741670 */
[C---:B------:R-:W-:Y:S02]  /*6280*/  ISETP.LT.OR P6, PT, R5.reuse, R246, P6 ;  /* 0x000000f60500720c */ /* 0x040fe400037c1670 */
[C---:B------:R-:W-:Y:S02]  /*6290*/  ISETP.LT.OR P5, PT, R5.reuse, R245, P5 ;  /* 0x000000f50500720c */ /* 0x040fe40002fa1670 */
[----:B------:R-:W-:Y:S02]  /*62a0*/  ISETP.LT.OR P3, PT, R5, R244, P3 ;  /* 0x000000f40500720c */ /* 0x000fe40001f61670 */
[----:B------:R-:W-:Y:S02]  /*62b0*/  IABS R7, R9 ;  /* 0x0000000900077213 */ /* 0x000fe40000000000 */
[----:B------:R-:W-:Y:S02]  /*62c0*/  IABS R5, R11 ;  /* 0x0000000b00057213 */ /* 0x000fe40000000000 */
[----:B------:R-:W-:-:S02]  /*62d0*/  IABS R9, R10 ;  /* 0x0000000a00097213 */ /* 0x000fc40000000000 */
[----:B------:R-:W-:Y:S01]  /*62e0*/  I2FP.F32.S32 R11, R8 ;  /* 0x00000008000b7245 */ /* 0x000fe20000201400 */
[----:B------:R-:W-:Y:S01]  /*62f0*/  IMAD.MOV.U32 R8, RZ, RZ, R7 ;  /* 0x000000ffff087224 */ /* 0x000fe200078e0007 */
[----:B------:R-:W-:Y:S01]  /*6300*/  FSEL R30, R15, -INF , !P1 ;  /* 0xff8000000f1e7808 */ /* 0x000fe20004800000 */
[----:B------:R-:W-:Y:S01]  /*6310*/  IMAD.MOV.U32 R7, RZ, RZ, R5 ;  /* 0x000000ffff077224 */ /* 0x000fe200078e0005 */
[----:B------:R-:W-:Y:S01]  /*6320*/  FSEL R32, R16, -INF , !P0 ;  /* 0xff80000010207808 */ /* 0x000fe20004000000 */
[----:B------:R-:W-:Y:S02]  /*6330*/  IMAD.MOV.U32 R5, RZ, RZ, R9 ;  /* 0x000000ffff057224 */ /* 0x000fe400078e0009 */
[----:B------:R-:W-:Y:S01]  /*6340*/  FFMA.FTZ R11, R11, -UR19, R44 ;  /* 0x800000130b0b7c23 */ /* 0x000fe2000801002c */
[----:B------:R-:W-:Y:S02]  /*6350*/  I2FP.F32.S32 R10, R8 ;  /* 0x00000008000a7245 */ /* 0x000fe40000201400 */
[----:B------:R-:W-:-:S02]  /*6360*/  I2FP.F32.S32 R9, R7 ;  /* 0x0000000700097245 */ /* 0x000fc40000201400 */
[----:B------:R-:W-:Y:S01]  /*6370*/  I2FP.F32.S32 R7, R5 ;  /* 0x0000000500077245 */ /* 0x000fe20000201400 */
[----:B------:R-:W-:Y:S01]  /*6380*/  VIADD R5, R3, 0x20 ;  /* 0x0000002003057836 */ /* 0x000fe20000000000 */
[----:B------:R-:W-:Y:S01]  /*6390*/  I2FP.F32.S32 R8, R12 ;  /* 0x0000000c00087245 */ /* 0x000fe20000201400 */
[----:B------:R-:W-:Y:S01]  /*63a0*/  FFMA.FTZ R18, R9, -UR19, R76 ;  /* 0x8000001309127c23 */ /* 0x000fe2000801004c */
[----:B------:R-:W-:Y:S01]  /*63b0*/  FSEL R37, R14, -INF , !P4 ;  /* 0xff8000000e257808 */ /* 0x000fe20006000000 */
[----:B------:R-:W-:Y:S01]  /*63c0*/  FFMA.FTZ R13, R7, -UR19, R78 ;  /* 0x80000013070d7c23 */ /* 0x000fe2000801004e */
[----:B------:R-:W-:Y:S01]  /*63d0*/  FSEL R26, R11, -INF , !P2 ;  /* 0xff8000000b1a7808 */ /* 0x000fe20005000000 */
[----:B------:R-:W-:Y:S01]  /*63e0*/  IMAD.IADD R9, R248, 0x1, -R5 ;  /* 0x00000001f8097824 */ /* 0x000fe200078e0a05 */
[----:B------:R-:W-:Y:S01]  /*63f0*/  ISETP.GE.AND P1, PT, R6, R114, PT ;  /* 0x000000720600720c */ /* 0x000fe20003f26270 */
[----:B------:R-:W-:Y:S01]  /*6400*/  IMAD.IADD R7, R250, 0x1, -R6 ;  /* 0x00000001fa077824 */ /* 0x000fe200078e0a06 */
[----:B------:R-:W-:Y:S01]  /*6410*/  ISETP.GE.AND P0, PT, R6, R113, PT ;  /* 0x000000710600720c */ /* 0x000fe20003f06270 */
[----:B------:R-:W-:Y:S01]  /*6420*/  FFMA.FTZ R19, R10, -UR19, R46 ;  /* 0x800000130a137c23 */ /* 0x000fe2000801002e */
[----:B------:R-:W-:Y:S01]  /*6430*/  ISETP.GE.AND P4, PT, R6, R112, PT ;  /* 0x000000700600720c */ /* 0x000fe20003f86270 */
[----:B------:R-:W-:Y:S01]  /*6440*/  FFMA.FTZ R12, R8, -UR19, R45 ;  /* 0x80000013080c7c23 */ /* 0x000fe2000801002d */
[C---:B------:R-:W-:Y:S01]  /*6450*/  ISETP.GE.AND P2, PT, R6.reuse, R252, PT ;  /* 0x000000fc0600720c */ /* 0x040fe20003f46270 */
[--C-:B------:R-:W-:Y:S01]  /*6460*/  IMAD.IADD R8, R249, 0x1, -R6.reuse ;  /* 0x00000001f9087824 */ /* 0x100fe200078e0a06 */
[C---:B------:R-:W-:Y:S01]  /*6470*/  ISETP.LT.OR P1, PT, R6.reuse, R247, P1 ;  /* 0x000000f70600720c */ /* 0x040fe20000f21670 */
[----:B------:R-:W-:Y:S01]  /*6480*/  IMAD.IADD R10, R251, 0x1, -R6 ;  /* 0x00000001fb0a7824 */ /* 0x000fe200078e0a06 */
[----:B------:R-:W-:-:S02]  /*6490*/  ISETP.LT.OR P0, PT, R6, R246, P0 ;  /* 0x000000f60600720c */ /* 0x000fc40000701670 */
        /* <DEDUP_REMOVED lines=25> */
[----:B------:R-:W-:Y:S01]  /*6630*/  IMAD.IADD R8, R248, 0x1, -R6 ;  /* 0x00000001f8087824 */ /* 0x000fe200078e0a06 */
        /* <DEDUP_REMOVED lines=79> */
[--C-:B------:R-:W-:Y:S02]  /*6b30*/  IMAD.IADD R7, R248, 0x1, -R5.reuse ;  /* 0x00000001f8077824 */ /* 0x100fe400078e0a05 */
        /* <DEDUP_REMOVED lines=70> */
[----:B------:R-:W-:Y:S01]  /*6fa0*/  IMAD.IADD R9, R249, 0x1, -R5 ;  /* 0x00000001f9097824 */ /* 0x000fe200078e0a05 */
[----:B------:R-:W-:Y:S01]  /*6fb0*/  FSEL R169, R13, -INF , !P5 ;  /* 0xff8000000da97808 */ /* 0x000fe20006800000 */
[----:B------:R-:W-:Y:S01]  /*6fc0*/  FFMA.FTZ R16, R7, -UR19, R95 ;  /* 0x8000001307107c23 */ /* 0x000fe2000801005f */
[----:B------:R-:W-:Y:S01]  /*6fd0*/  IMAD.IADD R7, R248, 0x1, -R6 ;  /* 0x00000001f8077824 */ /* 0x000fe200078e0a06 */
[----:B------:R-:W-:Y:S01]  /*6fe0*/  FSEL R158, R12, -INF , !P3 ;  /* 0xff8000000c9e7808 */ /* 0x000fe20005800000 */
[----:B------:R-:W-:Y:S01]  /*6ff0*/  FFMA.FTZ R15, R8, -UR19, R106 ;  /* 0x80000013080f7c23 */ /* 0x000fe2000801006a */
[----:B------:R-:W-:Y:S01]  /*7000*/  ISETP.GE.AND P2, PT, R5, R114, PT ;  /* 0x000000720500720c */ /* 0x000fe20003f46270 */
[----:B------:R-:W-:Y:S01]  /*7010*/  IMAD.IADD R8, R251, 0x1, -R5 ;  /* 0x00000001fb087824 */ /* 0x000fe200078e0a05 */
[----:B------:R-:W-:Y:S01]  /*7020*/  ISETP.GE.AND P6, PT, R5, R113, PT ;  /* 0x000000710500720c */ /* 0x000fe20003fc6270 */
[----:B------:R-:W-:Y:S01]  /*7030*/  VIADD R3, R3, 0x39 ;  /* 0x0000003903037836 */ /* 0x000fe20000000000 */
[----:B------:R-:W-:-:S02]  /*7040*/  ISETP.GE.AND P5, PT, R5, R112, PT ;  /* 0x000000700500720c */ /* 0x000fc40003fa6270 */
[C---:B------:R-:W-:Y:S02]  /*7050*/  ISETP.GE.AND P3, PT, R5.reuse, R252, PT ;  /* 0x000000fc0500720c */ /* 0x040fe40003f66270 */
[----:B------:R-:W-:Y:S01]  /*7060*/  I2FP.F32.S32 R10, R11 ;  /* 0x0000000b000a7245 */ /* 0x000fe20000201400 */
[--C-:B------:R-:W-:Y:S01]  /*7070*/  IMAD.IADD R11, R250, 0x1, -R6.reuse ;  /* 0x00000001fa0b7824 */ /* 0x100fe200078e0a06 */
[C---:B------:R-:W-:Y:S02]  /*7080*/  ISETP.LT.OR P2, PT, R5.reuse, R247, P2 ;  /* 0x000000f70500720c */ /* 0x040fe40001741670 */
[C---:B------:R-:W-:Y:S01]  /*7090*/  ISETP.LT.OR P6, PT, R5.reuse, R246, P6 ;  /* 0x000000f60500720c */ /* 0x040fe200037c1670 */
[----:B------:R-:W-:Y:S01]  /*70a0*/  FFMA.FTZ R14, R10, -UR19, R93 ;  /* 0x800000130a0e7c23 */ /* 0x000fe2000801005d */
[----:B------:R-:W-:Y:S01]  /*70b0*/  ISETP.LT.OR P5, PT, R5, R245, P5 ;  /* 0x000000f50500720c */ /* 0x000fe20002fa1670 */
[----:B------:R-:W-:Y:S01]  /*70c0*/  IMAD.IADD R10, R249, 0x1, -R6 ;  /* 0x00000001f90a7824 */ /* 0x000fe200078e0a06 */
[----:B------:R-:W-:-:S02]  /*70d0*/  ISETP.LT.OR P3, PT, R5, R244, P3 ;  /* 0x000000f40500720c */ /* 0x000fc40001f61670 */
[----:B------:R-:W-:Y:S02]  /*70e0*/  IABS R7, R7 ;  /* 0x0000000700077213 */ /* 0x000fe40000000000 */
[----:B------:R-:W-:Y:S02]  /*70f0*/  IABS R5, R9 ;  /* 0x0000000900057213 */ /* 0x000fe40000000000 */
[----:B------:R-:W-:Y:S01]  /*7100*/  IABS R9, R8 ;  /* 0x0000000800097213 */ /* 0x000fe20000000000 */
[----:B------:R-:W-:Y:S01]  /*7110*/  IMAD.MOV.U32 R12, RZ, RZ, R7 ;  /* 0x000000ffff0c7224 */ /* 0x000fe200078e0007 */
[----:B------:R-:W-:Y:S01]  /*7120*/  IABS R8, R10 ;  /* 0x0000000a00087213 */ /* 0x000fe20000000000 */
[----:B------:R-:W-:Y:S01]  /*7130*/  IMAD.MOV.U32 R7, RZ, RZ, R5 ;  /* 0x000000ffff077224 */ /* 0x000fe200078e0005 */
[----:B------:R-:W-:Y:S02]  /*7140*/  IABS R5, R11 ;  /* 0x0000000b00057213 */ /* 0x000fe40000000000 */
[----:B------:R-:W-:-:S02]  /*7150*/  FSEL R154, R20, -INF , !P1 ;  /* 0xff800000149a7808 */ /* 0x000fc40004800000 */
[----:B------:R-:W-:Y:S01]  /*7160*/  I2FP.F32.S32 R10, R7 ;  /* 0x00000007000a7245 */ /* 0x000fe20000201400 */
[----:B------:R-:W-:Y:S01]  /*7170*/  IMAD.MOV.U32 R7, RZ, RZ, R5 ;  /* 0x000000ffff077224 */ /* 0x000fe200078e0005 */
[----:B------:R-:W-:Y:S01]  /*7180*/  ISETP.GE.AND P1, PT, R6, R114, PT ;  /* 0x000000720600720c */ /* 0x000fe20003f26270 */
[----:B------:R-:W-:Y:S01]  /*7190*/  IMAD.MOV.U32 R5, RZ, RZ, R8 ;  /* 0x000000ffff057224 */ /* 0x000fe200078e0008 */
[----:B------:R-:W-:Y:S02]  /*71a0*/  I2FP.F32.S32 R8, R9 ;  /* 0x0000000900087245 */ /* 0x000fe40000201400 */
[----:B------:R-:W-:Y:S01]  /*71b0*/  I2FP.F32.S32 R9, R12 ;  /* 0x0000000c00097245 */ /* 0x000fe20000201400 */
[----:B------:R-:W-:Y:S01]  /*71c0*/  FFMA.FTZ R12, R10, -UR19, R105 ;  /* 0x800000130a0c7c23 */ /* 0x000fe20008010069 */
[----:B------:R-:W-:Y:S01]  /*71d0*/  I2FP.F32.S32 R5, R5 ;  /* 0x0000000500057245 */ /* 0x000fe20000201400 */
[----:B------:R-:W-:Y:S01]  /*71e0*/  FFMA.FTZ R11, R8, -UR19, R107 ;  /* 0x80000013080b7c23 */ /* 0x000fe2000801006b */
[----:B------:R-:W-:Y:S01]  /*71f0*/  I2FP.F32.S32 R7, R7 ;  /* 0x0000000700077245 */ /* 0x000fe20000201400 */
[----:B------:R-:W-:Y:S01]  /*7200*/  FFMA.FTZ R10, R9, -UR19, R100 ;  /* 0x80000013090a7c23 */ /* 0x000fe20008010064 */
[----:B------:R-:W-:Y:S01]  /*7210*/  ISETP.LT.OR P1, PT, R6, R247, P1 ;  /* 0x000000f70600720c */ /* 0x000fe20000f21670 */
[----:B------:R-:W-:Y:S01]  /*7220*/  FFMA.FTZ R18, R5, -UR19, R108 ;  /* 0x8000001305127c23 */ /* 0x000fe2000801006c */
[----:B------:R-:W-:-:S02]  /*7230*/  IMAD.IADD R5, R251, 0x1, -R6 ;  /* 0x00000001fb057824 */ /* 0x000fc400078e0a06 */
[----:B------:R-:W-:Y:S01]  /*7240*/  FFMA.FTZ R13, R7, -UR19, R102 ;  /* 0x80000013070d7c23 */ /* 0x000fe20008010066 */
[----:B------:R-:W-:Y:S01]  /*7250*/  FSEL R155, R17, -INF , !P0 ;  /* 0xff800000119b7808 */ /* 0x000fe20004000000 */
[--C-:B------:R-:W-:Y:S01]  /*7260*/  IMAD.IADD R7, R248, 0x1, -R3.reuse ;  /* 0x00000001f8077824 */ /* 0x100fe200078e0a03 */
[----:B------:R-:W-:Y:S01]  /*7270*/  FSEL R156, R15, -INF , !P4 ;  /* 0xff8000000f9c7808 */ /* 0x000fe20006000000 */
[----:B------:R-:W-:Y:S01]  /*7280*/  IMAD.IADD R9, R249, 0x1, -R3 ;  /* 0x00000001f9097824 */ /* 0x000fe200078e0a03 */
[----:B------:R-:W-:Y:S02]  /*7290*/  FSEL R150, R14, -INF , !P2 ;  /* 0xff8000000e967808 */ /* 0x000fe40005000000 */
[C---:B------:R-:W-:Y:S02]  /*72a0*/  ISETP.GE.AND P0, PT, R6.reuse, R113, PT ;  /* 0x000000710600720c */ /* 0x040fe40003f06270 */
[C---:B------:R-:W-:Y:S02]  /*72b0*/  ISETP.GE.AND P4, PT, R6.reuse, R112, PT ;  /* 0x000000700600720c */ /* 0x040fe40003f86270 */
[----:B------:R-:W-:-:S02]  /*72c0*/  ISETP.GE.AND P2, PT, R6, R252, PT ;  /* 0x000000fc0600720c */ /* 0x000fc40003f46270 */
[----:B------:R-:W-:Y:S02]  /*72d0*/  FSEL R152, R16, -INF , !P6 ;  /* 0xff80000010987808 */ /* 0x000fe40007000000 */
[----:B------:R-:W-:Y:S02]  /*72e0*/  FSEL R151, R12, -INF , !P5 ;  /* 0xff8000000c977808 */ /* 0x000fe40006800000 */
[----:B------:R-:W-:Y:S02]  /*72f0*/  FSEL R153, R11, -INF , !P3 ;  /* 0xff8000000b997808 */ /* 0x000fe40005800000 */
[----:B------:R-:W-:Y:S02]  /*7300*/  FSEL R149, R10, -INF , !P1 ;  /* 0xff8000000a957808 */ /* 0x000fe40004800000 */
[----:B------:R-:W-:Y:S02]  /*7310*/  ISETP.GE.AND P6, PT, R3, R114, PT ;  /* 0x000000720300720c */ /* 0x000fe40003fc6270 */
[----:B------:R-:W-:-:S02]  /*7320*/  IABS R5, R5 ;  /* 0x0000000500057213 */ /* 0x000fc40000000000 */
[C---:B------:R-:W-:Y:S02]  /*7330*/  ISETP.GE.AND P5, PT, R3.reuse, R113, PT ;  /* 0x000000710300720c */ /* 0x040fe40003fa6270 */
[C---:B------:R-:W-:Y:S02]  /*7340*/  ISETP.GE.AND P3, PT, R3.reuse, R112, PT ;  /* 0x000000700300720c */ /* 0x040fe40003f66270 */
[----:B------:R-:W-:Y:S02]  /*7350*/  ISETP.GE.AND P1, PT, R3, R252, PT ;  /* 0x000000fc0300720c */ /* 0x000fe40003f26270 */
[C---:B------:R-:W-:Y:S02]  /*7360*/  ISETP.LT.OR P0, PT, R6.reuse, R246, P0 ;  /* 0x000000f60600720c */ /* 0x040fe40000701670 */
[C---:B------:R-:W-:Y:S02]  /*7370*/  ISETP.LT.OR P4, PT, R6.reuse, R245, P4 ;  /* 0x000000f50600720c */ /* 0x040fe40002781670 */
[----:B------:R-:W-:-:S02]  /*7380*/  ISETP.LT.OR P2, PT, R6, R244, P2 ;  /* 0x000000f40600720c */ /* 0x000fc40001741670 */
[----:B------:R-:W-:Y:S01]  /*7390*/  IABS R6, R7 ;  /* 0x0000000700067213 */ /* 0x000fe20000000000 */
[--C-:B------:R-:W-:Y:S01]  /*73a0*/  IMAD.IADD R7, R250, 0x1, -R3.reuse ;  /* 0x00000001fa077824 */ /* 0x100fe200078e0a03 */
[C---:B------:R-:W-:Y:S02]  /*73b0*/  ISETP.LT.OR P6, PT, R3.reuse, R247, P6 ;  /* 0x000000f70300720c */ /* 0x040fe400037c1670 */
[----:B------:R-:W-:Y:S01]  /*73c0*/  I2FP.F32.S32 R5, R5 ;  /* 0x0000000500057245 */ /* 0x000fe20000201400 */
[----:B------:R-:W-:Y:S01]  /*73d0*/  IMAD.MOV.U32 R8, RZ, RZ, R6 ;  /* 0x000000ffff087224 */ /* 0x000fe200078e0006 */
[C---:B------:R-:W-:Y:S02]  /*73e0*/  ISETP.LT.OR P5, PT, R3.reuse, R246, P5 ;  /* 0x000000f60300720c */ /* 0x040fe40002fa1670 */
[C---:B------:R-:W-:Y:S02]  /*73f0*/  ISETP.LT.OR P3, PT, R3.reuse, R245, P3 ;  /* 0x000000f50300720c */ /* 0x040fe40001f61670 */
[----:B------:R-:W-:Y:S01]  /*7400*/  ISETP.LT.OR P1, PT, R3, R244, P1 ;  /* 0x000000f40300720c */ /* 0x000fe20000f21670 */
[----:B------:R-:W-:Y:S01]  /*7410*/  IMAD.IADD R3, R251, 0x1, -R3 ;  /* 0x00000001fb037824 */ /* 0x000fe200078e0a03 */
[----:B------:R-:W-:Y:S01]  /*7420*/  IABS R6, R7 ;  /* 0x0000000700067213 */ /* 0x000fe20000000000 */
[----:B------:R-:W-:Y:S01]  /*7430*/  FFMA.FTZ R7, R5, -UR19, R110 ;  /* 0x8000001305077c23 */ /* 0x000fe2000801006e */
[----:B------:R-:W-:-:S02]  /*7440*/  FSEL R144, R13, -INF , !P0 ;  /* 0xff8000000d907808 */ /* 0x000fc40004000000 */
[----:B------:R-:W-:Y:S02]  /*7450*/  PLOP3.LUT P0, PT, PT, PT, UP0, 0x80, 0x0 ;  /* 0x000000000000781c */ /* 0x000fe40003f0f008 */
[----:B------:R-:W-:Y:S02]  /*7460*/  IABS R5, R9 ;  /* 0x0000000900057213 */ /* 0x000fe40000000000 */
[----:B------:R-:W-:Y:S02]  /*7470*/  IABS R3, R3 ;  /* 0x0000000300037213 */ /* 0x000fe40000000000 */
[----:B------:R-:W-:Y:S02]  /*7480*/  I2FP.F32.S32 R8, R8 ;  /* 0x0000000800087245 */ /* 0x000fe40000201400 */
[----:B------:R-:W-:Y:S02]  /*7490*/  I2FP.F32.S32 R6, R6 ;  /* 0x0000000600067245 */ /* 0x000fe40000201400 */
        /* <DEDUP_REMOVED lines=94> */
.L_x_899:
[----:B------:R-:W-:Y:S05]  /*7a80*/  BSYNC B0 ;  /* 0x0000000000007941 */ /* 0x000fea0003800000 */
.L_x_898:
[----:B------:R-:W0:Y:S02]  /*7a90*/  LDGDEPBAR ;  /* 0x00000000000079af */ /* 0x000e240000000000 */
.L_x_897:
[----:B------:R-:W-:Y:S01]  /*7aa0*/  FMNMX.FTZ R135, R52, R48, !PT ;  /* 0x0000003034877209 */ /* 0x000fe20007810000 */
[----:B------:R-:W-:Y:S01]  /*7ab0*/  ULDC UR10, c[0x0][0x2ec] ;  /* 0x0000bb00000a7ab9 */ /* 0x000fe20000000800 */
        /* <DEDUP_REMOVED lines=33> */
[----:B------:R-:W-:Y:S01]  /*7cd0*/  LEA R225, R0, UR4, 0x1 ;  /* 0x0000000400e17c11 */ /* 0x000fe2000f8e08ff */
[----:B------:R-:W-:Y:S01]  /*7ce0*/  STL [R1+0xa0], R230 ;  /* 0x0000a0e601007387 */ /* 0x000fe20000100800 */
[----:B------:R-:W-:-:S02]  /*7cf0*/  FMNMX.FTZ R135, R150, R135, !PT ;  /* 0x0000008796877209 */ /* 0x000fc40007810000 */
[----:B------:R-:W-:Y:S01]  /*7d00*/  LEA R226, R4, R225, 0x1 ;  /* 0x000000e104e27211 */ /* 0x000fe200078e08ff */
[----:B------:R-:W-:Y:S01]  /*7d10*/  STL [R1+0x9c], R229 ;  /* 0x00009ce501007387 */ /* 0x000fe20000100800 */
[----:B------:R-:W-:Y:S01]  /*7d20*/  FMNMX.FTZ R135, R149, R135, !PT ;  /* 0x0000008795877209 */ /* 0x000fe20007810000 */
[C---:B------:R-:W-:Y:S01]  /*7d30*/  IMAD R228, R2.reuse, 0x2, R225 ;  /* 0x0000000202e47824 */ /* 0x040fe200078e02e1 */
[----:B------:R-:W-:Y:S01]  /*7d40*/  LEA R227, R2, R226, 0x1 ;  /* 0x000000e202e37211 */ /* 0x000fe200078e08ff */
[----:B------:R-:W-:Y:S01]  /*7d50*/  STL [R1+0x98], R224 ;  /* 0x000098e001007387 */ /* 0x000fe20000100800 */
[----:B------:R-:W-:-:S03]  /*7d60*/  FMNMX.FTZ R135, R138, R135, !PT ;  /* 0x000000878a877209 */ /* 0x000fc60007810000 */
[----:B------:R-:W-:Y:S04]  /*7d70*/  STL [R1+0x94], R137 ;  /* 0x0000948901007387 */ /* 0x000fe80000100800 */
[----:B------:R-:W3:Y:S04]  /*7d80*/  SHFL.BFLY PT, R5, R135, 0x2, 0x1f ;  /* 0x0c401f0087057f89 */ /* 0x000ee800000e0000 */
[----:B------:R-:W-:Y:S04]  /*7d90*/  STL [R1+0x90], R136 ;  /* 0x0000908801007387 */ /* 0x000fe80000100800 */
[----:B------:R-:W-:Y:S04]  /*7da0*/  LDSM.16.MT88.4 R44, [R225+0xc000] ;  /* 0x00c00000e12c783b */ /* 0x000fe80000004200 */
[----:B------:R-:W-:Y:S04]  /*7db0*/  LDSM.16.MT88.4 R64, [R226+0xc800] ;  /* 0x00c80000e240783b */ /* 0x000fe80000004200 */
[----:B------:R-:W-:Y:S04]  /*7dc0*/  LDSM.16.MT88.4 R84, [R227+0xe000] ;  /* 0x00e00000e354783b */ /* 0x000fe80000004200 */
[----:B------:R-:W-:Y:S01]  /*7dd0*/  LDSM.16.MT88.4 R60, [R225+0xe000] ;  /* 0x00e00000e13c783b */ /* 0x000fe20000004200 */
[----:B---3--:R-:W-:-:S03]  /*7de0*/  FMNMX.FTZ R135, R135, R5, !PT ;  /* 0x0000000587877209 */ /* 0x008fc60007810000 */
[----:B------:R-:W-:Y:S01]  /*7df0*/  LDSM.16.MT88.4 R72, [R226+0xe000] ;  /* 0x00e00000e248783b */ /* 0x000fe20000004200 */
[----:B------:R-:W-:Y:S02]  /*7e00*/  FMNMX.FTZ R5, R154, R3, !PT ;  /* 0x000000039a057209 */ /* 0x000fe40007810000 */
[----:B------:R-:W-:Y:S01]  /*7e10*/  FMNMX.FTZ R3, R57, R54, !PT ;  /* 0x0000003639037209 */ /* 0x000fe20007810000 */
[----:B-1----:R-:W1:Y:S01]  /*7e20*/  SHFL.BFLY PT, R6, R135, 0x1, 0x1f ;  /* 0x0c201f0087067f89 */ /* 0x002e6200000e0000 */
[----:B------:R-:W-:Y:S02]  /*7e30*/  FMNMX.FTZ R5, R152, R5, !PT ;  /* 0x0000000598057209 */ /* 0x000fe40007810000 */
[----:B------:R-:W-:Y:S01]  /*7e40*/  FMNMX.FTZ R3, R49, R3, !PT ;  /* 0x0000000331037209 */ /* 0x000fe20007810000 */
[----:B------:R-:W-:Y:S01]  /*7e50*/  LDSM.16.MT88.4 R80, [R228+0xe000] ;  /* 0x00e00000e450783b */ /* 0x000fe20000004200 */
[----:B------:R-:W-:Y:S02]  /*7e60*/  FMNMX.FTZ R5, R144, R5, !PT ;  /* 0x0000000590057209 */ /* 0x000fe40007810000 */
[----:B------:R-:W-:Y:S01]  /*7e70*/  FMNMX.FTZ R3, R43, R3, !PT ;  /* 0x000000032b037209 */ /* 0x000fe20007810000 */
[----:B------:R-:W-:Y:S01]  /*7e80*/  LDSM.16.MT88.4 R76, [R228+0xe800] ;  /* 0x00e80000e44c783b */ /* 0x000fe20000004200 */
[----:B------:R-:W-:-:S02]  /*7e90*/  FMNMX.FTZ R134, R139, R5, !PT ;  /* 0x000000058b867209 */ /* 0x000fc40007810000 */
[----:B------:R-:W-:-:S03]  /*7ea0*/  FMNMX.FTZ R3, R38, R3, !PT ;  /* 0x0000000326037209 */ /* 0x000fc60007810000 */
[----:B------:R-:W3:Y:S01]  /*7eb0*/  SHFL.BFLY PT, R7, R134, 0x2, 0x1f ;  /* 0x0c401f0086077f89 */ /* 0x000ee200000e0000 */
[----:B------:R-:W-:-:S04]  /*7ec0*/  FMNMX.FTZ R3, R32, R3, !PT ;  /* 0x0000000320037209 */ /* 0x000fc80007810000 */
[----:B------:R-:W-:-:S04]  /*7ed0*/  FMNMX.FTZ R3, R28, R3, !PT ;  /* 0x000000031c037209 */ /* 0x000fc80007810000 */
[----:B------:R-:W-:Y:S02]  /*7ee0*/  FMNMX.FTZ R3, R25, R3, !PT ;  /* 0x0000000319037209 */ /* 0x000fe40007810000 */
[----:B-1----:R-:W-:Y:S02]  /*7ef0*/  FMNMX.FTZ R135, R135, R6, !PT ;  /* 0x0000000687877209 */ /* 0x002fe40007810000 */
[----:B------:R-:W-:Y:S02]  /*7f00*/  FMNMX.FTZ R3, R184, R3, !PT ;  /* 0x00000003b8037209 */ /* 0x000fe40007810000 */
[C---:B------:R-:W-:Y:S01]  /*7f10*/  FSETP.NEU.FTZ.AND P1, PT, R135.reuse, -INF , PT ;  /* 0xff8000008700780b */ /* 0x040fe20003f3d000 */
[----:B------:R-:W-:Y:S01]  /*7f20*/  FMUL.FTZ R22, R135, UR10 ;  /* 0x0000000a87167c20 */ /* 0x000fe20008410000 */
[----:B------:R-:W-:-:S04]  /*7f30*/  FMNMX.FTZ R3, R179, R3, !PT ;  /* 0x00000003b3037209 */ /* 0x000fc80007810000 */
[----:B------:R-:W-:Y:S02]  /*7f40*/  FSEL R22, R22, RZ, P1 ;  /* 0x000000ff16167208 */ /* 0x000fe40000800000 */
[----:B------:R-:W-:Y:S02]  /*7f50*/  FMNMX.FTZ R3, R171, R3, !PT ;  /* 0x00000003ab037209 */ /* 0x000fe40007810000 */
[----:B---3--:R-:W-:Y:S01]  /*7f60*/  FMNMX.FTZ R134, R134, R7, !PT ;  /* 0x0000000786867209 */ /* 0x008fe20007810000 */
[--C-:B------:R-:W-:Y:S01]  /*7f70*/  FFMA.FTZ R5, R52, UR10, -R22.reuse ;  /* 0x0000000a34057c23 */ /* 0x100fe20008010816 */
[----:B------:R-:W-:-:S03]  /*7f80*/  FFMA.FTZ R6, R39, UR10, -R22 ;  /* 0x0000000a27067c23 */ /* 0x000fc60008010816 */
[----:B------:R1:W-:Y:S01]  /*7f90*/  MUFU.EX2 R189, R5 ;  /* 0x0000000500bd7308 */ /* 0x0003e20000000800 */
[----:B------:R-:W3:Y:S07]  /*7fa0*/  SHFL.BFLY PT, R7, R134, 0x1, 0x1f ;  /* 0x0c201f0086077f89 */ /* 0x000eee00000e0000 */
[----:B------:R4:W-:Y:S01]  /*7fb0*/  MUFU.EX2 R136, R6 ;  /* 0x0000000600887308 */ /* 0x0009e20000000800 */
[----:B-1----:R-:W-:-:S07]  /*7fc0*/  FFMA.FTZ R5, R48, UR10, -R22 ;  /* 0x0000000a30057c23 */ /* 0x002fce0008010816 */
[----:B------:R1:W2:Y:S01]  /*7fd0*/  MUFU.EX2 R188, R5 ;  /* 0x0000000500bc7308 */ /* 0x0002a20000000800 */
[----:B----4-:R-:W-:Y:S01]  /*7fe0*/  FFMA.FTZ R6, R35, UR10, -R22 ;  /* 0x0000000a23067c23 */ /* 0x010fe20008010816 */
[----:B---3--:R-:W-:-:S06]  /*7ff0*/  FMNMX.FTZ R134, R134, R7, !PT ;  /* 0x0000000786867209 */ /* 0x008fcc0007810000 */
[----:B------:R3:W4:Y:S01]  /*8000*/  MUFU.EX2 R224, R6 ;  /* 0x0000000600e07308 */ /* 0x0007220000000800 */
[C---:B------:R-:W-:Y:S01]  /*8010*/  FSETP.NEU.FTZ.AND P1, PT, R134.reuse, -INF , PT ;  /* 0xff8000008600780b */ /* 0x040fe20003f3d000 */
[----:B------:R-:W-:-:S05]  /*8020*/  FMUL.FTZ R21, R134, UR10 ;  /* 0x0000000a86157c20 */ /* 0x000fca0008410000 */
[----:B------:R-:W-:Y:S02]  /*8030*/  FSEL R21, R21, RZ, P1 ;  /* 0x000000ff15157208 */ /* 0x000fe40000800000 */
[----:B-1----:R-:W-:Y:S02]  /*8040*/  FMNMX.FTZ R5, R159, R3, !PT ;  /* 0x000000039f057209 */ /* 0x002fe40007810000 */
[----:B------:R-:W-:Y:S02]  /*8050*/  FMNMX.FTZ R3, R58, R55, !PT ;  /* 0x000000373a037209 */ /* 0x000fe40007810000 */
[----:B------:R-:W-:Y:S02]  /*8060*/  FMNMX.FTZ R5, R155, R5, !PT ;  /* 0x000000059b057209 */ /* 0x000fe40007810000 */
[----:B------:R-:W-:Y:S02]  /*8070*/  FMNMX.FTZ R3, R53, R3, !PT ;  /* 0x0000000335037209 */ /* 0x000fe40007810000 */
[----:B------:R-:W-:Y:S01]  /*8080*/  FMNMX.FTZ R133, R151, R5, !PT ;  /* 0x0000000597857209 */ /* 0x000fe20007810000 */
[----:B------:R-:W-:Y:S01]  /*8090*/  FFMA.FTZ R5, R34, UR10, -R22 ;  /* 0x0000000a22057c23 */ /* 0x000fe20008010816 */
[----:B------:R-:W-:-:S02]  /*80a0*/  FMNMX.FTZ R3, R51, R3, !PT ;  /* 0x0000000333037209 */ /* 0x000fc40007810000 */
[----:B------:R-:W-:Y:S01]  /*80b0*/  FMNMX.FTZ R133, R146, R133, !PT ;  /* 0x0000008592857209 */ /* 0x000fe20007810000 */
[----:B------:R1:W-:Y:S01]  /*80c0*/  MUFU.EX2 R233, R5 ;  /* 0x0000000500e97308 */ /* 0x0003e20000000800 */
[----:B------:R-:W-:Y:S02]  /*80d0*/  FMNMX.FTZ R3, R41, R3, !PT ;  /* 0x0000000329037209 */ /* 0x000fe40007810000 */
[----:B------:R-:W-:Y:S02]  /*80e0*/  FMNMX.FTZ R133, R145, R133, !PT ;  /* 0x0000008591857209 */ /* 0x000fe40007810000 */
[----:B------:R-:W-:Y:S02]  /*80f0*/  FMNMX.FTZ R3, R37, R3, !PT ;  /* 0x0000000325037209 */ /* 0x000fe40007810000 */
[----:B--2---:R-:W-:Y:S01]  /*8100*/  F2FP.BF16.F32.PACK_AB R16, R188, R189 ;  /* 0x000000bdbc10723e */ /* 0x004fe200000010ff */
[----:B---3--:R-:W2:Y:S01]  /*8110*/  SHFL.BFLY PT, R6, R133, 0x2, 0x1f ;  /* 0x0c401f0085067f89 */ /* 0x008ea200000e0000 */
[----:B------:R-:W-:-:S02]  /*8120*/  FMNMX.FTZ R3, R33, R3, !PT ;  /* 0x0000000321037209 */ /* 0x000fc40007810000 */
[----:B----4-:R-:W-:Y:S01]  /*8130*/  F2FP.BF16.F32.PACK_AB R18, R224, R136 ;  /* 0x00000088e012723e */ /* 0x010fe200000010ff */
[----:B-1----:R-:W-:-:S04]  /*8140*/  FFMA.FTZ R5, R29, UR10, -R22 ;  /* 0x0000000a1d057c23 */ /* 0x002fc80008010816 */
[----:B------:R1:W-:Y:S01]  /*8150*/  MUFU.EX2 R231, R5 ;  /* 0x0000000500e77308 */ /* 0x0003e20000000800 */
[----:B--2---:R-:W-:Y:S02]  /*8160*/  FMNMX.FTZ R133, R133, R6, !PT ;  /* 0x0000000685857209 */ /* 0x004fe40007810000 */
[----:B-1----:R-:W-:Y:S01]  /*8170*/  FMNMX.FTZ R5, R31, R3, !PT ;  /* 0x000000031f057209 */ /* 0x002fe20007810000 */
[----:B------:R-:W-:-:S03]  /*8180*/  FFMA.FTZ R3, R26, UR10, -R22 ;  /* 0x0000000a1a037c23 */ /* 0x000fc60008010816 */
[----:B------:R-:W-:Y:S01]  /*8190*/  FMNMX.FTZ R5, R185, R5, !PT ;  /* 0x00000005b9057209 */ /* 0x000fe20007810000 */
[----:B------:R1:W-:Y:S03]  /*81a0*/  MUFU.EX2 R11, R3 ;  /* 0x00000003000b7308 */ /* 0x0003e60000000800 */
[----:B-1----:R-:W-:Y:S01]  /*81b0*/  FMNMX.FTZ R3, R180, R5, !PT ;  /* 0x00000005b4037209 */ /* 0x002fe20007810000 */
[----:B------:R-:W-:-:S03]  /*81c0*/  FFMA.FTZ R5, R24, UR10, -R22 ;  /* 0x0000000a18057c23 */ /* 0x000fc60008010816 */
[----:B------:R-:W-:Y:S01]  /*81d0*/  FMNMX.FTZ R3, R176, R3, !PT ;  /* 0x00000003b0037209 */ /* 0x000fe20007810000 */
[----:B------:R1:W-:Y:S03]  /*81e0*/  MUFU.EX2 R194, R5 ;  /* 0x0000000500c27308 */ /* 0x0003e60000000800 */
[----:B------:R-:W-:Y:S01]  /*81f0*/  FMNMX.FTZ R132, R169, R3, !PT ;  /* 0x00000003a9847209 */ /* 0x000fe20007810000 */
[----:B------:R-:W-:-:S03]  /*8200*/  FFMA.FTZ R3, R56, UR10, -R21 ;  /* 0x0000000a38037c23 */ /* 0x000fc60008010815 */
[----:B------:R-:W-:Y:S01]  /*8210*/  FMNMX.FTZ R132, R156, R132, !PT ;  /* 0x000000849c847209 */ /* 0x000fe20007810000 */
[----:B------:R2:W-:Y:S03]  /*8220*/  MUFU.EX2 R187, R3 ;  /* 0x0000000300bb7308 */ /* 0x0005e60000000800 */
[----:B------:R-:W-:-:S04]  /*8230*/  FMNMX.FTZ R132, R153, R132, !PT ;  /* 0x0000008499847209 */ /* 0x000fc80007810000 */
[----:B------:R-:W-:Y:S01]  /*8240*/  FMNMX.FTZ R132, R148, R132, !PT ;  /* 0x0000008494847209 */ /* 0x000fe20007810000 */
[----:B-1----:R-:W1:Y:S03]  /*8250*/  SHFL.BFLY PT, R5, R133, 0x1, 0x1f ;  /* 0x0c201f0085057f89 */ /* 0x002e6600000e0000 */
[----:B------:R-:W-:-:S05]  /*8260*/  FMNMX.FTZ R132, R147, R132, !PT ;  /* 0x0000008493847209 */ /* 0x000fca0007810000 */
[----:B------:R-:W3:Y:S01]  /*8270*/  SHFL.BFLY PT, R6, R132, 0x2, 0x1f ;  /* 0x0c401f0084067f89 */ /* 0x000ee200000e0000 */
[----:B--2---:R-:W-:-:S04]  /*8280*/  FFMA.FTZ R3, R50, UR10, -R21 ;  /* 0x0000000a32037c23 */ /* 0x004fc80008010815 */
[----:B------:R2:W4:Y:S01]  /*8290*/  MUFU.EX2 R186, R3 ;  /* 0x0000000300ba7308 */ /* 0x0005220000000800 */
[----:B-1----:R-:W-:-:S04]  /*82a0*/  FMNMX.FTZ R133, R133, R5, !PT ;  /* 0x0000000585857209 */ /* 0x002fc80007810000 */
[C---:B------:R-:W-:Y:S01]  /*82b0*/  FSETP.NEU.FTZ.AND P1, PT, R133.reuse, -INF , PT ;  /* 0xff8000008500780b */ /* 0x040fe20003f3d000 */
[--C-:B--2---:R-:W-:Y:S01]  /*82c0*/  FFMA.FTZ R3, R42, UR10, -R21.reuse ;  /* 0x0000000a2a037c23 */ /* 0x104fe20008010815 */
[----:B------:R-:W-:Y:S01]  /*82d0*/  FMUL.FTZ R20, R133, UR10 ;  /* 0x0000000a85147c20 */ /* 0x000fe20008410000 */
[----:B---3--:R-:W-:Y:S02]  /*82e0*/  FMNMX.FTZ R132, R132, R6, !PT ;  /* 0x0000000684847209 */ /* 0x008fe40007810000 */
[----:B------:R1:W-:Y:S01]  /*82f0*/  MUFU.EX2 R200, R3 ;  /* 0x0000000300c87308 */ /* 0x0003e20000000800 */
[----:B----4-:R-:W-:Y:S02]  /*8300*/  F2FP.BF16.F32.PACK_AB R17, R186, R187 ;  /* 0x000000bbba11723e */ /* 0x010fe400000010ff */
[----:B------:R-:W-:Y:S01]  /*8310*/  FSEL R20, R20, RZ, P1 ;  /* 0x000000ff14147208 */ /* 0x000fe20000800000 */
[----:B------:R-:W2:Y:S01]  /*8320*/  SHFL.BFLY PT, R5, R132, 0x1, 0x1f ;  /* 0x0c201f0084057f89 */ /* 0x000ea200000e0000 */
[----:B-1----:R-:W-:-:S04]  /*8330*/  FFMA.FTZ R3, R40, UR10, -R21 ;  /* 0x0000000a28037c23 */ /* 0x002fc80008010815 */
[----:B------:R1:W3:Y:S01]  /*8340*/  MUFU.EX2 R137, R3 ;  /* 0x0000000300897308 */ /* 0x0002e20000000800 */
[----:B--2---:R-:W-:Y:S01]  /*8350*/  FMNMX.FTZ R132, R132, R5, !PT ;  /* 0x0000000584847209 */ /* 0x004fe20007810000 */
[----:B------:R-:W-:-:S03]  /*8360*/  FFMA.FTZ R5, R28, UR10, -R20 ;  /* 0x0000000a1c057c23 */ /* 0x000fc60008010814 */
[----:B------:R-:W-:-:S03]  /*8370*/  FSETP.NEU.FTZ.AND P1, PT, R132, -INF , PT ;  /* 0xff8000008400780b */ /* 0x000fc60003f3d000 */
[----:B------:R2:W-:Y:S01]  /*8380*/  MUFU.EX2 R192, R5 ;  /* 0x0000000500c07308 */ /* 0x0005e20000000800 */
[----:B-1----:R-:W-:Y:S01]  /*8390*/  FFMA.FTZ R3, R36, UR10, -R21 ;  /* 0x0000000a24037c23 */ /* 0x002fe20008010815 */
[----:B---3--:R-:W-:-:S06]  /*83a0*/  F2FP.BF16.F32.PACK_AB R19, R137, R200 ;  /* 0x000000c88913723e */ /* 0x008fcc00000010ff */
[----:B------:R1:W-:Y:S01]  /*83b0*/  MUFU.EX2 R190, R3 ;  /* 0x0000000300be7308 */ /* 0x0003e20000000800 */
[----:B------:R-:W-:Y:S01]  /*83c0*/  HMMA.16816.F32.BF16 R116, R16, R60, RZ ;  /* 0x0000003c1074723c */ /* 0x000fe200000418ff */
[----:B--2---:R-:W-:-:S05]  /*83d0*/  FFMA.FTZ R5, R25, UR10, -R20 ;  /* 0x0000000a19057c23 */ /* 0x004fca0008010814 */
[C---:B------:R-:W-:Y:S01]  /*83e0*/  HMMA.16816.F32.BF16 R108, R16.reuse, R72, RZ ;  /* 0x00000048106c723c */ /* 0x040fe200000418ff */
[----:B------:R-:W2:Y:S05]  /*83f0*/  MUFU.EX2 R239, R5 ;  /* 0x0000000500ef7308 */ /* 0x000eaa0000000800 */
[----:B------:R-:W-:Y:S01]  /*8400*/  HMMA.16816.F32.BF16 R100, R16, R80, RZ ;  /* 0x000000501064723c */ /* 0x000fe200000418ff */
[----:B-1----:R-:W-:-:S04]  /*8410*/  FFMA.FTZ R3, R30, UR10, -R21 ;  /* 0x0000000a1e037c23 */ /* 0x002fc80008010815 */
[----:B------:R1:W-:Y:S01]  /*8420*/  MUFU.EX2 R9, R3 ;  /* 0x0000000300097308 */ /* 0x0003e20000000800 */
[----:B------:R-:W-:Y:S01]  /*8430*/  HMMA.16816.F32.BF16 R92, R16, R84, RZ ;  /* 0x00000054105c723c */ /* 0x000fe200000418ff */
[----:B--2---:R-:W-:Y:S01]  /*8440*/  F2FP.BF16.F32.PACK_AB R6, R239, R192 ;  /* 0x000000c0ef06723e */ /* 0x004fe200000010ff */
[--C-:B-1----:R-:W-:Y:S02]  /*8450*/  FFMA.FTZ R3, R27, UR10, -R21.reuse ;  /* 0x0000000a1b037c23 */ /* 0x102fe40008010815 */
[----:B------:R-:W1:Y:S03]  /*8460*/  LDSM.16.MT88.4 R24, [R226+0xc000] ;  /* 0x00c00000e218783b */ /* 0x000e660000004200 */
[----:B------:R2:W-:Y:S02]  /*8470*/  MUFU.EX2 R191, R3 ;  /* 0x0000000300bf7308 */ /* 0x0005e40000000800 */
[----:B--2---:R-:W-:-:S06]  /*8480*/  FFMA.FTZ R3, R23, UR10, -R21 ;  /* 0x0000000a17037c23 */ /* 0x004fcc0008010815 */
[----:B------:R2:W-:Y:S02]  /*8490*/  MUFU.EX2 R236, R3 ;  /* 0x0000000300ec7308 */ /* 0x0005e40000000800 */
[----:B--2---:R-:W-:-:S06]  /*84a0*/  FFMA.FTZ R3, R57, UR10, -R20 ;  /* 0x0000000a39037c23 */ /* 0x004fcc0008010814 */
[----:B------:R2:W3:Y:S02]  /*84b0*/  MUFU.EX2 R8, R3 ;  /* 0x0000000300087308 */ /* 0x0004e40000000800 */
[----:B--2---:R-:W-:Y:S01]  /*84c0*/  FFMA.FTZ R3, R54, UR10, -R20 ;  /* 0x0000000a36037c23 */ /* 0x004fe20008010814 */
[----:B---3--:R-:W-:-:S05]  /*84d0*/  MOV R2, R8 ;  /* 0x0000000800027202 */ /* 0x008fca0000000f00 */
[----:B------:R2:W3:Y:S02]  /*84e0*/  MUFU.EX2 R23, R3 ;  /* 0x0000000300177308 */ /* 0x0004e40000000800 */
[----:B--2---:R-:W-:Y:S01]  /*84f0*/  FFMA.FTZ R3, R49, UR10, -R20 ;  /* 0x0000000a31037c23 */ /* 0x004fe20008010814 */
[----:B---3--:R-:W-:Y:S02]  /*8500*/  F2FP.BF16.F32.PACK_AB R12, R23, R8 ;  /* 0x00000008170c723e */ /* 0x008fe400000010ff */
[----:B------:R-:W-:-:S03]  /*8510*/  F2FP.BF16.F32.PACK_AB R8, R231, R233 ;  /* 0x000000e9e708723e */ /* 0x000fc600000010ff */
        /* <DEDUP_REMOVED lines=8> */
[----:B--2---:R-:W-:-:S05]  /*85a0*/  FMUL.FTZ R3, R132, UR10 ;  /* 0x0000000a84037c20 */ /* 0x004fca0008410000 */
[----:B------:R-:W-:-:S05]  /*85b0*/  FSEL R3, R3, RZ, P1 ;  /* 0x000000ff03037208 */ /* 0x000fca0000800000 */
[--C-:B------:R-:W-:Y:S01]  /*85c0*/  FFMA.FTZ R0, R55, UR10, -R3.reuse ;  /* 0x0000000a37007c23 */ /* 0x100fe20008010803 */
[--C-:B------:R-:W-:Y:S02]  /*85d0*/  FFMA.FTZ R5, R58, UR10, -R3.reuse ;  /* 0x0000000a3a057c23 */ /* 0x100fe40008010803 */
[----:B-1----:R-:W-:Y:S01]  /*85e0*/  HMMA.16816.F32.BF16 R56, R16, R24, RZ ;  /* 0x000000181038723c */ /* 0x002fe200000418ff */
[----:B------:R1:W-:Y:S08]  /*85f0*/  MUFU.EX2 R230, R0 ;  /* 0x0000000000e67308 */ /* 0x0003f00000000800 */
[----:B------:R-:W2:Y:S01]  /*8600*/  MUFU.EX2 R229, R5 ;  /* 0x0000000500e57308 */ /* 0x000ea20000000800 */
[----:B-1----:R-:W-:-:S02]  /*8610*/  FFMA.FTZ R0, R53, UR10, -R3 ;  /* 0x0000000a35007c23 */ /* 0x002fc40008010803 */
[----:B------:R-:W1:Y:S05]  /*8620*/  LDSM.16.MT88.4 R52, [R228+0xc000] ;  /* 0x00c00000e434783b */ /* 0x000e6a0000004200 */
[----:B------:R3:W-:Y:S01]  /*8630*/  MUFU.EX2 R240, R0 ;  /* 0x0000000000f07308 */ /* 0x0007e20000000800 */
[----:B--2---:R-:W-:Y:S01]  /*8640*/  F2FP.BF16.F32.PACK_AB R13, R230, R229 ;  /* 0x000000e5e60d723e */ /* 0x004fe200000010ff */
[--C-:B---3--:R-:W-:Y:S02]  /*8650*/  FFMA.FTZ R0, R51, UR10, -R3.reuse ;  /* 0x0000000a33007c23 */ /* 0x108fe40008010803 */
[----:B------:R-:W2:Y:S04]  /*8660*/  LDSM.16.MT88.4 R48, [R227+0xc000] ;  /* 0x00c00000e330783b */ /* 0x000ea80000004200 */
[----:B------:R3:W4:Y:S02]  /*8670*/  MUFU.EX2 R235, R0 ;  /* 0x0000000000eb7308 */ /* 0x0007240000000800 */
[--C-:B---3--:R-:W-:Y:S01]  /*8680*/  FFMA.FTZ R0, R41, UR10, -R3.reuse ;  /* 0x0000000a29007c23 */ /* 0x108fe20008010803 */
[----:B----4-:R-:W-:Y:S01]  /*8690*/  F2FP.BF16.F32.PACK_AB R15, R235, R240 ;  /* 0x000000f0eb0f723e */ /* 0x010fe200000010ff */
[----:B------:R-:W-:Y:S01]  /*86a0*/  LDSM.16.MT88.4 R40, [R228+0xc800] ;  /* 0x00c80000e428783b */ /* 0x000fe20000004200 */
[----:B-1----:R-:W-:Y:S03]  /*86b0*/  HMMA.16816.F32.BF16 R140, R16, R52, RZ ;  /* 0x00000034108c723c */ /* 0x002fe600000418ff */
[----:B------:R1:W-:Y:S03]  /*86c0*/  MUFU.EX2 R232, R0 ;  /* 0x0000000000e87308 */ /* 0x0003e60000000800 */
[C---:B------:R-:W-:Y:S06]  /*86d0*/  HMMA.16816.F32.BF16 R68, R12.reuse, R24, RZ ;  /* 0x000000180c44723c */ /* 0x040fec00000418ff */
[----:B------:R-:W-:Y:S01]  /*86e0*/  HMMA.16816.F32.BF16 R88, R12, R84, RZ ;  /* 0x000000540c58723c */ /* 0x000fe200000418ff */
[----:B-1----:R-:W-:-:S05]  /*86f0*/  FFMA.FTZ R0, R37, UR10, -R3 ;  /* 0x0000000a25007c23 */ /* 0x002fca0008010803 */
[C---:B------:R-:W-:Y:S01]  /*8700*/  HMMA.16816.F32.BF16 R112, R12.reuse, R60, RZ ;  /* 0x0000003c0c70723c */ /* 0x040fe200000418ff */
[----:B------:R-:W1:Y:S01]  /*8710*/  LDSM.16.MT88.4 R36, [R225+0xc800] ;  /* 0x00c80000e124783b */ /* 0x000e620000004200 */
[----:B------:R3:W4:Y:S04]  /*8720*/  MUFU.EX2 R201, R0 ;  /* 0x0000000000c97308 */ /* 0x0007280000000800 */
[C---:B------:R-:W-:Y:S06]  /*8730*/  HMMA.16816.F32.BF16 R104, R12.reuse, R72, RZ ;  /* 0x000000480c68723c */ /* 0x040fec00000418ff */
[----:B------:R-:W-:Y:S06]  /*8740*/  HMMA.16816.F32.BF16 R96, R12, R80, RZ ;  /* 0x000000500c60723c */ /* 0x000fec00000418ff */
[----:B--2---:R-:W-:Y:S01]  /*8750*/  HMMA.16816.F32.BF16 R124, R16, R48, RZ ;  /* 0x00000030107c723c */ /* 0x004fe200000418ff */
[----:B---3--:R-:W-:Y:S01]  /*8760*/  FFMA.FTZ R0, R33, UR10, -R3 ;  /* 0x0000000a21007c23 */ /* 0x008fe20008010803 */
[----:B----4-:R-:W-:Y:S01]  /*8770*/  F2FP.BF16.F32.PACK_AB R5, R201, R232 ;  /* 0x000000e8c905723e */ /* 0x010fe200000010ff */
[----:B------:R-:W-:-:S02]  /*8780*/  IMAD.MOV.U32 R81, RZ, RZ, R201 ;  /* 0x000000ffff517224 */ /* 0x000fc400078e00c9 */
[----:B------:R2:W-:Y:S01]  /*8790*/  MUFU.EX2 R193, R0 ;  /* 0x0000000000c17308 */ /* 0x0005e20000000800 */
[----:B------:R-:W-:Y:S06]  /*87a0*/  HMMA.16816.F32.BF16 R32, R16, R44, RZ ;  /* 0x0000002c1020723c */ /* 0x000fec00000418ff */
[C---:B------:R-:W-:Y:S06]  /*87b0*/  HMMA.16816.F32.BF16 R120, R12.reuse, R48, RZ ;  /* 0x000000300c78723c */ /* 0x040fec00000418ff */
[----:B------:R-:W-:Y:S01]  /*87c0*/  HMMA.16816.F32.BF16 R128, R12, R52, RZ ;  /* 0x000000340c80723c */ /* 0x000fe200000418ff */
[----:B--2---:R-:W-:-:S05]  /*87d0*/  FFMA.FTZ R0, R31, UR10, -R3 ;  /* 0x0000000a1f007c23 */ /* 0x004fca0008010803 */
[----:B------:R-:W-:Y:S01]  /*87e0*/  HMMA.16816.F32.BF16 R28, R12, R44, RZ ;  /* 0x0000002c0c1c723c */ /* 0x000fe200000418ff */
[----:B------:R-:W2:Y:S06]  /*87f0*/  MUFU.EX2 R237, R0 ;  /* 0x0000000000ed7308 */ /* 0x000eac0000000800 */
[----:B------:R-:W-:Y:S01]  /*8800*/  MOV R45, R10 ;  /* 0x0000000a002d7202 */ /* 0x000fe20000000f00 */
[----:B------:R-:W-:Y:S01]  /*8810*/  IMAD.MOV.U32 R44, RZ, RZ, R11 ;  /* 0x000000ffff2c7224 */ /* 0x000fe200078e000b */
[----:B------:R-:W-:Y:S02]  /*8820*/  F2FP.BF16.F32.PACK_AB R11, R236, R191 ;  /* 0x000000bfec0b723e */ /* 0x000fe400000010ff */
[----:B------:R-:W-:Y:S01]  /*8830*/  F2FP.BF16.F32.PACK_AB R4, R45, R234 ;  /* 0x000000ea2d04723e */ /* 0x000fe200000010ff */
[----:B------:R-:W-:Y:S01]  /*8840*/  IMAD.MOV.U32 R53, RZ, RZ, R44 ;  /* 0x000000ffff357224 */ /* 0x000fe200078e002c */
[----:B------:R-:W-:-:S02]  /*8850*/  F2FP.BF16.F32.PACK_AB R10, R194, R44 ;  /* 0x0000002cc20a723e */ /* 0x000fc400000010ff */
[----:B------:R-:W-:Y:S02]  /*8860*/  MOV R52, R45 ;  /* 0x0000002d00347202 */ /* 0x000fe40000000f00 */
[----:B--2---:R-:W-:Y:S01]  /*8870*/  F2FP.BF16.F32.PACK_AB R7, R237, R193 ;  /* 0x000000c1ed07723e */ /* 0x004fe200000010ff */
[----:B------:R-:W-:Y:S02]  /*8880*/  IMAD.MOV.U32 R0, RZ, RZ, R9 ;  /* 0x000000ffff007224 */ /* 0x000fe400078e0009 */
[----:B------:R-:W-:-:S03]  /*8890*/  IMAD.MOV.U32 R80, RZ, RZ, R52 ;  /* 0x000000ffff507224 */ /* 0x000fc600078e0034 */
[----:B------:R-:W-:Y:S01]  /*88a0*/  F2FP.BF16.F32.PACK_AB R9, R0, R190 ;  /* 0x000000be0009723e */ /* 0x000fe200000010ff */
[C---:B------:R-:W-:Y:S01]  /*88b0*/  HMMA.16816.F32.BF16 R196, R4.reuse, R64, R68 ;  /* 0x0000004004c4723c */ /* 0x040fe20000041844 */
[----:B------:R-:W2:Y:S05]  /*88c0*/  LDSM.16.MT88.4 R68, [R227+0xe800] ;  /* 0x00e80000e344783b */ /* 0x000eaa0000004200 */
[----:B-1----:R-:W-:Y:S01]  /*88d0*/  HMMA.16816.F32.BF16 R204, R4, R36, R28 ;  /* 0x0000002404cc723c */ /* 0x002fe2000004181c */
[----:B------:R-:W1:Y:S05]  /*88e0*/  LDSM.16.MT88.4 R28, [R225+0xe800] ;  /* 0x00e80000e11c783b */ /* 0x000e6a0000004200 */
[C---:B------:R-:W-:Y:S01]  /*88f0*/  HMMA.16816.F32.BF16 R164, R8.reuse, R64, R56 ;  /* 0x0000004008a4723c */ /* 0x040fe20000041838 */
[----:B------:R-:W3:Y:S05]  /*8900*/  LDSM.16.MT88.4 R56, [R226+0xe800] ;  /* 0x00e80000e238783b */ /* 0x000eea0000004200 */
[----:B------:R-:W-:Y:S01]  /*8910*/  HMMA.16816.F32.BF16 R172, R8, R36, R32 ;  /* 0x0000002408ac723c */ /* 0x000fe20000041820 */
[----:B------:R-:W4:Y:S05]  /*8920*/  LDSM.16.MT88.4 R32, [R227+0xc800] ;  /* 0x00c80000e320783b */ /* 0x000f2a0000004200 */
[-C--:B------:R-:W-:Y:S06]  /*8930*/  HMMA.16816.F32.BF16 R96, R4, R76.reuse, R96 ;  /* 0x0000004c0460723c */ /* 0x080fec0000041860 */
[----:B------:R-:W-:Y:S06]  /*8940*/  HMMA.16816.F32.BF16 R100, R8, R76, R100 ;  /* 0x0000004c0864723c */ /* 0x000fec0000041864 */
[C---:B------:R-:W-:Y:S06]  /*8950*/  HMMA.16816.F32.BF16 R128, R4.reuse, R40, R128 ;  /* 0x000000280480723c */ /* 0x040fec0000041880 */
[C---:B--2---:R-:W-:Y:S06]  /*8960*/  HMMA.16816.F32.BF16 R88, R4.reuse, R68, R88 ;  /* 0x000000440458723c */ /* 0x044fec0000041858 */
[----:B-1----:R-:W-:Y:S01]  /*8970*/  HMMA.16816.F32.BF16 R208, R4, R28, R112 ;  /* 0x0000001c04d0723c */ /* 0x002fe20000041870 */
[----:B------:R-:W-:Y:S01]  /*8980*/  MOV R25, R98 ;  /* 0x0000006200197202 */ /* 0x000fe20000000f00 */
[----:B------:R-:W-:-:S04]  /*8990*/  IMAD.MOV.U32 R24, RZ, RZ, R99 ;  /* 0x000000ffff187224 */ /* 0x000fc800078e0063 */
[C---:B------:R-:W-:Y:S01]  /*89a0*/  HMMA.16816.F32.BF16 R92, R8.reuse, R68, R92 ;  /* 0x00000044085c723c */ /* 0x040fe2000004185c */
[----:B------:R-:W-:Y:S01]  /*89b0*/  IMAD.MOV.U32 R203, RZ, RZ, R101 ;  /* 0x000000ffffcb7224 */ /* 0x000fe200078e0065 */
[----:B------:R-:W-:Y:S02]  /*89c0*/  MOV R202, R102 ;  /* 0x0000006600ca7202 */ /* 0x000fe40000000f00 */
[----:B------:R-:W-:Y:S02]  /*89d0*/  MOV R195, R103 ;  /* 0x0000006700c37202 */ /* 0x000fe40000000f00 */
[C---:B------:R-:W-:Y:S06]  /*89e0*/  HMMA.16816.F32.BF16 R212, R8.reuse, R28, R116 ;  /* 0x0000001c08d4723c */ /* 0x040fec0000041874 */
[----:B------:R-:W-:Y:S01]  /*89f0*/  IMAD.MOV.U32 R72, RZ, RZ, R88 ;  /* 0x000000ffff487224 */ /* 0x000fe200078e0058 */
[----:B------:R-:W-:Y:S01]  /*8a00*/  MOV R64, R89 ;  /* 0x0000005900407202 */ /* 0x000fe20000000f00 */
[----:B------:R-:W-:Y:S01]  /*8a10*/  IMAD.MOV.U32 R61, RZ, RZ, R90 ;  /* 0x000000ffff3d7224 */ /* 0x000fe200078e005a */
[----:B------:R-:W-:Y:S01]  /*8a20*/  MOV R60, R91 ;  /* 0x0000005b003c7202 */ /* 0x000fe20000000f00 */
[----:B---3--:R-:W-:Y:S01]  /*8a30*/  HMMA.16816.F32.BF16 R220, R8, R56, R108 ;  /* 0x0000003808dc723c */ /* 0x008fe2000004186c */
[----:B------:R-:W-:Y:S01]  /*8a40*/  IMAD.MOV.U32 R29, RZ, RZ, R97 ;  /* 0x000000ffff1d7224 */ /* 0x000fe200078e0061 */
[----:B------:R-:W-:-:S04]  /*8a50*/  MOV R28, R96 ;  /* 0x00000060001c7202 */ /* 0x000fc80000000f00 */
[----:B------:R-:W-:Y:S02]  /*8a60*/  HMMA.16816.F32.BF16 R88, R12, R74, RZ ;  /* 0x0000004a0c58723c */ /* 0x000fe400000418ff */
[----:B------:R-:W-:Y:S01]  /*8a70*/  IMAD.MOV.U32 R65, RZ, RZ, R92 ;  /* 0x000000ffff417224 */ /* 0x000fe200078e005c */
[----:B------:R-:W-:Y:S01]  /*8a80*/  MOV R85, R93 ;  /* 0x0000005d00557202 */ /* 0x000fe20000000f00 */
[----:B------:R-:W-:Y:S01]  /*8a90*/  IMAD.MOV.U32 R84, RZ, RZ, R94 ;  /* 0x000000ffff547224 */ /* 0x000fe200078e005e */
[----:B------:R-:W-:Y:S01]  /*8aa0*/  MOV R73, R95 ;  /* 0x0000005f00497202 */ /* 0x000fe20000000f00 */
[----:B------:R-:W-:Y:S06]  /*8ab0*/  HMMA.16816.F32.BF16 R216, R4, R56, R104 ;  /* 0x0000003804d8723c */ /* 0x000fec0000041868 */
[----:B------:R-:W-:Y:S06]  /*8ac0*/  HMMA.16816.F32.BF16 R108, R12, R46, RZ ;  /* 0x0000002e0c6c723c */ /* 0x000fec00000418ff */
[----:B----4-:R-:W-:Y:S06]  /*8ad0*/  HMMA.16816.F32.BF16 R160, R8, R32, R124 ;  /* 0x0000002008a0723c */ /* 0x010fec000004187c */
[----:B------:R-:W-:Y:S06]  /*8ae0*/  HMMA.16816.F32.BF16 R112, R4, R58, R88 ;  /* 0x0000003a0470723c */ /* 0x000fec0000041858 */
[----:B------:R-:W-:Y:S06]  /*8af0*/  HMMA.16816.F32.BF16 R88, R12, R82, RZ ;  /* 0x000000520c58723c */ /* 0x000fec00000418ff */
[----:B------:R-:W-:Y:S06]  /*8b00*/  HMMA.16816.F32.BF16 R120, R4, R32, R120 ;  /* 0x000000200478723c */ /* 0x000fec0000041878 */
[----:B------:R-:W-:Y:S01]  /*8b10*/  HMMA.16816.F32.BF16 R104, R12, R26, RZ ;  /* 0x0000001a0c68723c */ /* 0x000fe200000418ff */
[----:B------:R-:W-:-:S05]  /*8b20*/  IMAD.MOV.U32 R33, RZ, RZ, R100 ;  /* 0x000000ffff217224 */ /* 0x000fca00078e0064 */
[----:B------:R-:W-:Y:S06]  /*8b30*/  HMMA.16816.F32.BF16 R44, R16, R46, RZ ;  /* 0x0000002e102c723c */ /* 0x000fec00000418ff */
[----:B------:R-:W-:Y:S06]  /*8b40*/  HMMA.16816.F32.BF16 R116, R4, R78, R88 ;  /* 0x0000004e0474723c */ /* 0x000fec0000041858 */
[----:B------:R-:W-:Y:S01]  /*8b50*/  HMMA.16816.F32.BF16 R100, R12, R54, RZ ;  /* 0x000000360c64723c */ /* 0x000fe200000418ff */
[----:B------:R-:W-:Y:S01]  /*8b60*/  MOV R90, R25 ;  /* 0x00000019005a7202 */ /* 0x000fe20000000f00 */
[----:B------:R-:W-:-:S02]  /*8b70*/  IMAD.MOV.U32 R91, RZ, RZ, R24 ;  /* 0x000000ffff5b7224 */ /* 0x000fc400078e0018 */
[----:B------:R-:W-:Y:S02]  /*8b80*/  IMAD.MOV.U32 R89, RZ, RZ, R29 ;  /* 0x000000ffff597224 */ /* 0x000fe400078e001d */
[--C-:B------:R-:W-:Y:S01]  /*8b90*/  FFMA.FTZ R29, R149, UR10, -R22.reuse ;  /* 0x0000000a951d7c23 */ /* 0x100fe20008010816 */
[----:B------:R-:W-:Y:S06]  /*8ba0*/  HMMA.16816.F32.BF16 R24, R16, R26, RZ ;  /* 0x0000001a1018723c */ /* 0x000fec00000418ff */
[C---:B------:R-:W-:Y:S06]  /*8bb0*/  HMMA.16816.F32.BF16 R96, R12.reuse, R50, RZ ;  /* 0x000000320c60723c */ /* 0x040fec00000418ff */
[C---:B------:R-:W-:Y:S06]  /*8bc0*/  HMMA.16816.F32.BF16 R92, R12.reuse, R62, RZ ;  /* 0x0000003e0c5c723c */ /* 0x040fec00000418ff */
[----:B------:R-:W-:Y:S06]  /*8bd0*/  HMMA.16816.F32.BF16 R12, R12, R86, RZ ;  /* 0x000000560c0c723c */ /* 0x000fec00000418ff */
[-C--:B------:R-:W-:Y:S06]  /*8be0*/  HMMA.16816.F32.BF16 R108, R4, R38.reuse, R108 ;  /* 0x00000026046c723c */ /* 0x080fec000004186c */
[----:B------:R-:W-:Y:S06]  /*8bf0*/  HMMA.16816.F32.BF16 R36, R8, R38, R44 ;  /* 0x000000260824723c */ /* 0x000fec000004182c */
[-C--:B------:R-:W-:Y:S06]  /*8c00*/  HMMA.16816.F32.BF16 R104, R4, R66.reuse, R104 ;  /* 0x000000420468723c */ /* 0x080fec0000041868 */
[----:B------:R-:W-:Y:S06]  /*8c10*/  HMMA.16816.F32.BF16 R44, R8, R66, R24 ;  /* 0x00000042082c723c */ /* 0x000fec0000041818 */
[C---:B------:R-:W-:Y:S01]  /*8c20*/  HMMA.16816.F32.BF16 R100, R4.reuse, R42, R100 ;  /* 0x0000002a0464723c */ /* 0x040fe20000041864 */
[----:B------:R-:W-:Y:S01]  /*8c30*/  MOV R66, R53 ;  /* 0x0000003500427202 */ /* 0x000fe20000000f00 */
[--C-:B------:R-:W-:Y:S01]  /*8c40*/  FFMA.FTZ R24, R139, UR10, -R21.reuse ;  /* 0x0000000a8b187c23 */ /* 0x100fe20008010815 */
[----:B------:R-:W-:Y:S01]  /*8c50*/  MOV R67, R28 ;  /* 0x0000001c00437202 */ /* 0x000fe20000000f00 */
[----:B------:R-:W-:Y:S01]  /*8c60*/  FFMA.FTZ R28, R138, UR10, -R22 ;  /* 0x0000000a8a1c7c23 */ /* 0x000fe20008010816 */
[--C-:B------:R-:W-:Y:S01]  /*8c70*/  FFMA.FTZ R26, R152, UR10, -R21.reuse ;  /* 0x0000000a981a7c23 */ /* 0x100fe20008010815 */
[----:B------:R-:W-:Y:S01]  /*8c80*/  HMMA.16816.F32.BF16 R96, R4, R34, R96 ;  /* 0x000000220460723c */ /* 0x000fe20000041860 */
[----:B------:R-:W-:Y:S01]  /*8c90*/  FFMA.FTZ R27, R154, UR10, -R21 ;  /* 0x0000000a9a1b7c23 */ /* 0x000fe20008010815 */
[----:B------:R-:W-:-:S02]  /*8ca0*/  IMAD.MOV.U32 R154, RZ, RZ, R200 ;  /* 0x000000ffff9a7224 */ /* 0x000fc400078e00c8 */
[----:B------:R-:W-:Y:S01]  /*8cb0*/  FFMA.FTZ R25, R144, UR10, -R21 ;  /* 0x0000000a90197c23 */ /* 0x000fe20008010815 */
[----:B------:R-:W-:Y:S01]  /*8cc0*/  MOV R144, R192 ;  /* 0x000000c000907202 */ /* 0x000fe20000000f00 */
[C---:B------:R-:W-:Y:S06]  /*8cd0*/  HMMA.16816.F32.BF16 R92, R4.reuse, R30, R92 ;  /* 0x0000001e045c723c */ /* 0x040fec000004185c */
[----:B------:R-:W-:Y:S01]  /*8ce0*/  HMMA.16816.F32.BF16 R124, R4, R70, R12 ;  /* 0x00000046047c723c */ /* 0x000fe2000004180c */
[----:B------:R-:W1:Y:S05]  /*8cf0*/  LDSM.16.MT88.4 R12, [R225+0xd000] ;  /* 0x00d00000e10c783b */ /* 0x000e6a0000004200 */
[C---:B------:R-:W-:Y:S06]  /*8d00*/  HMMA.16816.F32.BF16 R52, R16.reuse, R54, RZ ;  /* 0x000000361034723c */ /* 0x040fec00000418ff */
[C---:B------:R-:W-:Y:S06]  /*8d10*/  HMMA.16816.F32.BF16 R4, R16.reuse, R62, RZ ;  /* 0x0000003e1004723c */ /* 0x040fec00000418ff */
[----:B------:R-:W-:Y:S01]  /*8d20*/  HMMA.16816.F32.BF16 R48, R16, R50, RZ ;  /* 0x000000321030723c */ /* 0x000fe200000418ff */
[----:B------:R-:W-:Y:S01]  /*8d30*/  IMAD.MOV.U32 R63, RZ, RZ, R23 ;  /* 0x000000ffff3f7224 */ /* 0x000fe200078e0017 */
[----:B------:R-:W-:-:S04]  /*8d40*/  MOV R62, R136 ;  /* 0x00000088003e7202 */ /* 0x000fc80000000f00 */
[C---:B------:R-:W-:Y:S06]  /*8d50*/  HMMA.16816.F32.BF16 R140, R8.reuse, R40, R140 ;  /* 0x00000028088c723c */ /* 0x040fec000004188c */
[C---:B------:R-:W-:Y:S06]  /*8d60*/  HMMA.16816.F32.BF16 R52, R8.reuse, R42, R52 ;  /* 0x0000002a0834723c */ /* 0x040fec0000041834 */
[----:B------:R-:W-:Y:S06]  /*8d70*/  HMMA.16816.F32.BF16 R40, R8, R30, R4 ;  /* 0x0000001e0828723c */ /* 0x000fec0000041804 */
[----:B------:R-:W-:Y:S01]  /*8d80*/  HMMA.16816.F32.BF16 R4, R16, R74, RZ ;  /* 0x0000004a1004723c */ /* 0x000fe200000418ff */
[--C-:B------:R-:W-:Y:S01]  /*8d90*/  FFMA.FTZ R31, R158, UR10, -R22.reuse ;  /* 0x0000000a9e1f7c23 */ /* 0x100fe20008010816 */
[----:B------:R-:W-:-:S04]  /*8da0*/  FFMA.FTZ R30, R150, UR10, -R22 ;  /* 0x0000000a961e7c23 */ /* 0x000fc80008010816 */
[----:B------:R-:W-:Y:S07]  /*8db0*/  HMMA.16816.F32.BF16 R48, R8, R34, R48 ;  /* 0x000000220830723c */ /* 0x000fee0000041830 */
[----:B------:R-:W-:Y:S02]  /*8dc0*/  IMAD.MOV.U32 R35, RZ, RZ, R0 ;  /* 0x000000ffff237224 */ /* 0x000fe400078e0000 */
[----:B------:R-:W-:Y:S01]  /*8dd0*/  FFMA.FTZ R0, R182, UR10, -R22 ;  /* 0x0000000ab6007c23 */ /* 0x000fe20008010816 */
[----:B------:R-:W-:Y:S01]  /*8de0*/  MOV R34, R2 ;  /* 0x0000000200227202 */ /* 0x000fe20000000f00 */
[----:B------:R-:W-:-:S02]  /*8df0*/  IMAD.MOV.U32 R74, RZ, RZ, R35 ;  /* 0x000000ffff4a7224 */ /* 0x000fc400078e0023 */
[----:B------:R2:W3:Y:S01]  /*8e00*/  MUFU.EX2 R201, R0 ;  /* 0x0000000000c97308 */ /* 0x0004e20000000800 */
[----:B------:R-:W-:-:S04]  /*8e10*/  FADD.FTZ R35, R187, R186 ;  /* 0x000000babb237221 */ /* 0x000fc80000010000 */
[----:B------:R-:W-:Y:S06]  /*8e20*/  HMMA.16816.F32.BF16 R56, R8, R58, R4 ;  /* 0x0000003a0838723c */ /* 0x000fec0000041804 */
[----:B------:R-:W-:Y:S01]  /*8e30*/  HMMA.16816.F32.BF16 R4, R16, R82, RZ ;  /* 0x000000521004723c */ /* 0x000fe200000418ff */
[----:B--2---:R-:W-:-:S05]  /*8e40*/  FFMA.FTZ R0, R181, UR10, -R22 ;  /* 0x0000000ab5007c23 */ /* 0x004fca0008010816 */
[----:B------:R-:W-:Y:S01]  /*8e50*/  HMMA.16816.F32.BF16 R16, R16, R86, RZ ;  /* 0x000000561010723c */ /* 0x000fe200000418ff */
[----:B------:R-:W-:Y:S01]  /*8e60*/  MOV R82, R34 ;  /* 0x0000002200527202 */ /* 0x000fe20000000f00 */
[----:B------:R-:W-:Y:S01]  /*8e70*/  FFMA.FTZ R34, R147, UR10, -R3 ;  /* 0x0000000a93227c23 */ /* 0x000fe20008010803 */
[----:B------:R2:W4:Y:S01]  /*8e80*/  MUFU.EX2 R23, R0 ;  /* 0x0000000000177308 */ /* 0x0005220000000800 */
[----:B---3--:R-:W-:-:S14]  /*8e90*/  MOV R147, R201 ;  /* 0x000000c900937202 */ /* 0x008fdc0000000f00 */
[C---:B------:R-:W-:Y:S01]  /*8ea0*/  HMMA.16816.F32.BF16 R76, R8.reuse, R78, R4 ;  /* 0x0000004e084c723c */ /* 0x040fe20000041804 */
[----:B--2---:R-:W-:Y:S01]  /*8eb0*/  FFMA.FTZ R0, R177, UR10, -R22 ;  /* 0x0000000ab1007c23 */ /* 0x004fe20008010816 */
[----:B----4-:R-:W-:Y:S01]  /*8ec0*/  MOV R152, R23 ;  /* 0x0000001700987202 */ /* 0x010fe20000000f00 */
[----:B------:R-:W-:Y:S02]  /*8ed0*/  FFMA.FTZ R23, R155, UR10, -R20 ;  /* 0x0000000a9b177c23 */ /* 0x000fe40008010814 */
[----:B------:R2:W-:Y:S01]  /*8ee0*/  MUFU.EX2 R32, R0 ;  /* 0x0000000000207308 */ /* 0x0005e20000000800 */
[----:B------:R-:W-:Y:S07]  /*8ef0*/  HMMA.16816.F32.BF16 R68, R8, R70, R16 ;  /* 0x000000460844723c */ /* 0x000fee0000041810 */
[----:B------:R-:W-:Y:S01]  /*8f00*/  F2FP.BF16.F32.PACK_AB R8, R152, R147 ;  /* 0x000000939808723e */ /* 0x000fe200000010ff */
[----:B------:R-:W-:Y:S01]  /*8f10*/  IMAD.MOV.U32 R18, RZ, RZ, R63 ;  /* 0x000000ffff127224 */ /* 0x000fe200078e003f */
[----:B------:R-:W-:Y:S01]  /*8f20*/  MOV R17, R62 ;  /* 0x0000003e00117202 */ /* 0x000fe20000000f00 */
[----:B------:R-:W-:Y:S01]  /*8f30*/  IMAD.MOV.U32 R62, RZ, RZ, R67 ;  /* 0x000000ffff3e7224 */ /* 0x000fe200078e0043 */
[----:B------:R-:W-:-:S02]  /*8f40*/  MOV R67, R91 ;  /* 0x0000005b00437202 */ /* 0x000fc40000000f00 */
[----:B------:R-:W-:Y:S02]  /*8f50*/  MOV R91, R202 ;  /* 0x000000ca005b7202 */ /* 0x000fe40000000f00 */
[----:B------:R-:W-:Y:S01]  /*8f60*/  MOV R63, R89 ;  /* 0x00000059003f7202 */ /* 0x000fe20000000f00 */
[----:B--2---:R-:W-:Y:S01]  /*8f70*/  FFMA.FTZ R0, R168, UR10, -R22 ;  /* 0x0000000aa8007c23 */ /* 0x004fe20008010816 */
[----:B------:R-:W-:Y:S02]  /*8f80*/  IMAD.MOV.U32 R89, RZ, RZ, R33 ;  /* 0x000000ffff597224 */ /* 0x000fe400078e0021 */
[----:B------:R-:W-:Y:S01]  /*8f90*/  FFMA.FTZ R22, R151, UR10, -R20 ;  /* 0x0000000a97167c23 */ /* 0x000fe20008010814 */
[----:B------:R-:W-:Y:S01]  /*8fa0*/  FFMA.FTZ R33, R148, UR10, -R3 ;  /* 0x0000000a94217c23 */ /* 0x000fe20008010803 */
[----:B------:R2:W-:Y:S02]  /*8fb0*/  MUFU.EX2 R86, R0 ;  /* 0x0000000000567308 */ /* 0x0005e40000000800 */
[----:B--2---:R-:W-:-:S06]  /*8fc0*/  FFMA.FTZ R0, R183, UR10, -R21 ;  /* 0x0000000ab7007c23 */ /* 0x004fcc0008010815 */
[----:B------:R2:W-:Y:S02]  /*8fd0*/  MUFU.EX2 R75, R0 ;  /* 0x00000000004b7308 */ /* 0x0005e40000000800 */
[----:B--2---:R-:W-:-:S06]  /*8fe0*/  FFMA.FTZ R0, R178, UR10, -R21 ;  /* 0x0000000ab2007c23 */ /* 0x004fcc0008010815 */
[----:B------:R2:W-:Y:S02]  /*8ff0*/  MUFU.EX2 R168, R0 ;  /* 0x0000000000a87308 */ /* 0x0005e40000000800 */
[----:B--2---:R-:W-:-:S06]  /*9000*/  FFMA.FTZ R0, R170, UR10, -R21 ;  /* 0x0000000aaa007c23 */ /* 0x004fcc0008010815 */
[----:B------:R2:W-:Y:S02]  /*9010*/  MUFU.EX2 R83, R0 ;  /* 0x0000000000537308 */ /* 0x0005e40000000800 */
[----:B--2---:R-:W-:Y:S01]  /*9020*/  FFMA.FTZ R0, R157, UR10, -R21 ;  /* 0x0000000a9d007c23 */ /* 0x004fe20008010815 */
[----:B------:R-:W-:Y:S01]  /*9030*/  FFMA.FTZ R21, R146, UR10, -R20 ;  /* 0x0000000a92157c23 */ /* 0x000fe20008010814 */
[----:B------:R-:W-:-:S04]  /*9040*/  IMAD.MOV.U32 R146, RZ, RZ, R193 ;  /* 0x000000ffff927224 */ /* 0x000fc800078e00c1 */
[----:B------:R2:W3:Y:S02]  /*9050*/  MUFU.EX2 R19, R0 ;  /* 0x0000000000137308 */ /* 0x0004e40000000800 */
[----:B--2---:R-:W-:Y:S01]  /*9060*/  FFMA.FTZ R0, R184, UR10, -R20 ;  /* 0x0000000ab8007c23 */ /* 0x004fe20008010814 */
[----:B---3--:R-:W-:-:S05]  /*9070*/  F2FP.BF16.F32.PACK_AB R11, R19, R83 ;  /* 0x00000053130b723e */ /* 0x008fca00000010ff */
[----:B------:R2:W-:Y:S02]  /*9080*/  MUFU.EX2 R136, R0 ;  /* 0x0000000000887308 */ /* 0x0005e40000000800 */
[----:B--2---:R-:W-:-:S06]  /*9090*/  FFMA.FTZ R0, R179, UR10, -R20 ;  /* 0x0000000ab3007c23 */ /* 0x004fcc0008010814 */
        /* <DEDUP_REMOVED lines=8> */
[----:B------:R2:W3:Y:S02]  /*9120*/  MUFU.EX2 R2, R0 ;  /* 0x0000000000027308 */ /* 0x0004e40000000800 */
[--C-:B--2---:R-:W-:Y:S01]  /*9130*/  FFMA.FTZ R0, R180, UR10, -R3.reuse ;  /* 0x0000000ab4007c23 */ /* 0x104fe20008010803 */
[----:B---3--:R-:W-:Y:S02]  /*9140*/  IMAD.MOV.U32 R155, RZ, RZ, R2 ;  /* 0x000000ffff9b7224 */ /* 0x008fe400078e0002 */
[----:B------:R-:W-:Y:S01]  /*9150*/  FFMA.FTZ R2, R145, UR10, -R20 ;  /* 0x0000000a91027c23 */ /* 0x000fe20008010814 */
[----:B------:R-:W-:Y:S02]  /*9160*/  MOV R145, R194 ;  /* 0x000000c200917202 */ /* 0x000fe40000000f00 */
[----:B------:R2:W3:Y:S01]  /*9170*/  MUFU.EX2 R171, R0 ;  /* 0x0000000000ab7308 */ /* 0x0004e20000000800 */
[--C-:B------:R-:W-:Y:S01]  /*9180*/  FFMA.FTZ R20, R156, UR10, -R3.reuse ;  /* 0x0000000a9c147c23 */ /* 0x100fe20008010803 */
[----:B--2---:R-:W-:Y:S01]  /*9190*/  FFMA.FTZ R0, R176, UR10, -R3 ;  /* 0x0000000ab0007c23 */ /* 0x004fe20008010803 */
[----:B---3--:R-:W-:-:S05]  /*91a0*/  F2FP.BF16.F32.PACK_AB R5, R171, R155 ;  /* 0x0000009bab05723e */ /* 0x008fca00000010ff */
[----:B------:R2:W-:Y:S02]  /*91b0*/  MUFU.EX2 R139, R0 ;  /* 0x00000000008b7308 */ /* 0x0005e40000000800 */
[--C-:B--2---:R-:W-:Y:S01]  /*91c0*/  FFMA.FTZ R0, R169, UR10, -R3.reuse ;  /* 0x0000000aa9007c23 */ /* 0x104fe20008010803 */
[----:B------:R-:W-:Y:S01]  /*91d0*/  MOV R169, R32 ;  /* 0x0000002000a97202 */ /* 0x000fe20000000f00 */
[----:B------:R-:W-:Y:S01]  /*91e0*/  FFMA.FTZ R32, R153, UR10, -R3 ;  /* 0x0000000a99207c23 */ /* 0x000fe20008010803 */
[----:B------:R-:W-:-:S03]  /*91f0*/  IMAD.MOV.U32 R153, RZ, RZ, R75 ;  /* 0x000000ffff997224 */ /* 0x000fc600078e004b */
[----:B------:R-:W2:Y:S01]  /*9200*/  MUFU.EX2 R138, R0 ;  /* 0x00000000008a7308 */ /* 0x000ea20000000800 */
[----:B------:R-:W-:Y:S01]  /*9210*/  F2FP.BF16.F32.PACK_AB R10, R86, R169 ;  /* 0x000000a9560a723e */ /* 0x000fe200000010ff */
[----:B------:R-:W-:Y:S01]  /*9220*/  FADD.FTZ R3, R189, R188 ;  /* 0x000000bcbd037221 */ /* 0x000fe20000010000 */
[----:B------:R-:W-:Y:S01]  /*9230*/  MOV R75, R66 ;  /* 0x00000042004b7202 */ /* 0x000fe20000000f00 */
[----:B------:R-:W-:Y:S01]  /*9240*/  IMAD.MOV.U32 R66, RZ, RZ, R90 ;  /* 0x000000ffff427224 */ /* 0x000fe200078e005a */
[----:B------:R-:W-:Y:S01]  /*9250*/  F2FP.BF16.F32.PACK_AB R9, R168, R153 ;  /* 0x00000099a809723e */ /* 0x000fe200000010ff */
[----:B------:R-:W-:-:S06]  /*9260*/  IMAD.MOV.U32 R90, RZ, RZ, R203 ;  /* 0x000000ffff5a7224 */ /* 0x000fcc00078e00cb */
[----:B-1----:R-:W-:Y:S01]  /*9270*/  HMMA.16816.F32.BF16 R172, R8, R12, R172 ;  /* 0x0000000c08ac723c */ /* 0x002fe200000418ac */
[----:B--2---:R-:W-:-:S05]  /*9280*/  F2FP.BF16.F32.PACK_AB R7, R138, R139 ;  /* 0x0000008b8a07723e */ /* 0x004fca00000010ff */
[----:B------:R-:W-:Y:S01]  /*9290*/  HMMA.16816.F32.BF16 R36, R8, R14, R36 ;  /* 0x0000000e0824723c */ /* 0x000fe20000041824 */
[----:B------:R-:W-:Y:S02]  /*92a0*/  MOV R0, R82 ;  /* 0x0000005200007202 */ /* 0x000fe40000000f00 */
[----:B------:R-:W-:-:S03]  /*92b0*/  MOV R82, R191 ;  /* 0x000000bf00527202 */ /* 0x000fc60000000f00 */
[C---:B------:R-:W-:Y:S06]  /*92c0*/  HMMA.16816.F32.BF16 R204, R4.reuse, R12, R204 ;  /* 0x0000000c04cc723c */ /* 0x040fec00000418cc */
[----:B------:R-:W-:Y:S01]  /*92d0*/  HMMA.16816.F32.BF16 R200, R4, R14, R108 ;  /* 0x0000000e04c8723c */ /* 0x000fe2000004186c */
[----:B------:R-:W1:Y:S06]  /*92e0*/  LDSM.16.MT88.4 R12, [R226+0xd000] ;  /* 0x00d00000e20c783b */ /* 0x000e6c0000004200 */
        /* <DEDUP_REMOVED lines=12> */
[----:B------:R-:W-:Y:S01]  /*93b0*/  MOV R89, R91 ;  /* 0x0000005b00597202 */ /* 0x000fe20000000f00 */
[----:B------:R-:W-:-:S02]  /*93c0*/  IMAD.MOV.U32 R91, RZ, RZ, R65 ;  /* 0x000000ffff5b7224 */ /* 0x000fc400078e0041 */
[----:B------:R-:W-:Y:S01]  /*93d0*/  IMAD.MOV.U32 R65, RZ, RZ, R190 ;  /* 0x000000ffff417224 */ /* 0x000fe200078e00be */
        /* <DEDUP_REMOVED lines=22> */
[----:B------:R-:W2:Y:S01]  /*9540*/  LDSM.16.MT88.4 R16, [R228+0xf000] ;  /* 0x00f00000e410783b */ /* 0x000ea20000004200 */
[----:B------:R-:W-:Y:S01]  /*9550*/  MOV R103, R90 ;  /* 0x0000005a00677202 */ /* 0x000fe20000000f00 */
[C---:B-1----:R-:W-:Y:S06]  /*9560*/  HMMA.16816.F32.BF16 R180, R4.reuse, R12, R120 ;  /* 0x0000000c04b4723c */ /* 0x042fec0000041878 */
[----:B------:R-:W-:Y:S01]  /*9570*/  HMMA.16816.F32.BF16 R176, R4, R14, R96 ;  /* 0x0000000e04b0723c */ /* 0x000fe20000041860 */
[----:B------:R-:W-:Y:S01]  /*9580*/  MOV R121, R64 ;  /* 0x0000004000797202 */ /* 0x000fe20000000f00 */
[----:B------:R-:W-:Y:S01]  /*9590*/  IMAD.MOV.U32 R120, RZ, RZ, R72 ;  /* 0x000000ffff787224 */ /* 0x000fe200078e0048 */
[----:B------:R-:W-:Y:S01]  /*95a0*/  MOV R123, R60 ;  /* 0x0000003c007b7202 */ /* 0x000fe20000000f00 */
[----:B------:R-:W-:-:S02]  /*95b0*/  IMAD.MOV.U32 R122, RZ, RZ, R61 ;  /* 0x000000ffff7a7224 */ /* 0x000fc400078e003d */
[----:B------:R-:W-:Y:S01]  /*95c0*/  HMMA.16816.F32.BF16 R148, R8, R12, R160 ;  /* 0x0000000c0894723c */ /* 0x000fe200000418a0 */
[----:B------:R-:W-:Y:S01]  /*95d0*/  IMAD.MOV.U32 R99, RZ, RZ, R65 ;  /* 0x000000ffff637224 */ /* 0x000fe200078e0041 */
[----:B------:R-:W-:-:S04]  /*95e0*/  MOV R97, R110 ;  /* 0x0000006e00617202 */ /* 0x000fc80000000f00 */
        /* <DEDUP_REMOVED lines=10> */
[----:B--2---:R-:W-:Y:S01]  /*9690*/  HMMA.16816.F32.BF16 R104, R4, R16, R104 ;  /* 0x000000100468723c */ /* 0x004fe20000041868 */
[----:B------:R-:W-:-:S05]  /*96a0*/  IMAD.MOV.U32 R99, RZ, RZ, R109 ;  /* 0x000000ffff637224 */ /* 0x000fca00078e006d */
[-C--:B-1----:R-:W-:Y:S06]  /*96b0*/  HMMA.16816.F32.BF16 R140, R8, R12.reuse, R212 ;  /* 0x0000000c088c723c */ /* 0x082fec00000418d4 */
[C---:B------:R-:W-:Y:S01]  /*96c0*/  HMMA.16816.F32.BF16 R72, R4.reuse, R12, R208 ;  /* 0x0000000c0448723c */ /* 0x040fe200000418d0 */
[----:B------:R-:W-:Y:S01]  /*96d0*/  MOV R214, R161 ;  /* 0x000000a100d67202 */ /* 0x000fe20000000f00 */
[----:B------:R-:W-:Y:S01]  /*96e0*/  IMAD.MOV.U32 R215, RZ, RZ, R162 ;  /* 0x000000ffffd77224 */ /* 0x000fe200078e00a2 */
[----:B------:R-:W-:Y:S01]  /*96f0*/  MOV R162, R130 ;  /* 0x0000008200a27202 */ /* 0x000fe20000000f00 */
[----:B------:R-:W-:Y:S01]  /*9700*/  IMAD.MOV.U32 R213, RZ, RZ, R160 ;  /* 0x000000ffffd57224 */ /* 0x000fe200078e00a0 */
[----:B------:R-:W-:Y:S01]  /*9710*/  MOV R130, R154 ;  /* 0x0000009a00827202 */ /* 0x000fe20000000f00 */
[----:B------:R-:W-:Y:S01]  /*9720*/  HMMA.16816.F32.BF16 R48, R4, R14, R92 ;  /* 0x0000000e0430723c */ /* 0x000fe2000004185c */
[----:B------:R-:W-:-:S05]  /*9730*/  IMAD.MOV.U32 R161, RZ, RZ, R131 ;  /* 0x000000ffffa17224 */ /* 0x000fca00078e0083 */
        /* <DEDUP_REMOVED lines=21> */
[----:B------:R-:W-:Y:S01]  /*9890*/  MUFU.EX2 R31, R31 ;  /* 0x0000001f001f7308 */ /* 0x000fe20000000800 */
        /* <DEDUP_REMOVED lines=19> */
[----:B------:R-:W2:Y:S01]  /*99d0*/  MUFU.EX2 R30, R30 ;  /* 0x0000001e001e7308 */ /* 0x000ea20000000800 */
[----:B------:R-:W-:Y:S01]  /*99e0*/  IMAD.MOV.U32 R211, RZ, RZ, R213 ;  /* 0x000000ffffd37224 */ /* 0x000fe200078e00d5 */
[----:B------:R-:W-:Y:S01]  /*99f0*/  MOV R214, R96 ;  /* 0x0000006000d67202 */ /* 0x000fe20000000f00 */
[----:B------:R-:W-:Y:S01]  /*9a00*/  IMAD.MOV.U32 R213, RZ, RZ, R215 ;  /* 0x000000ffffd57224 */ /* 0x000fe200078e00d7 */
[----:B------:R-:W-:Y:S01]  /*9a10*/  HMMA.16816.F32.BF16 R16, R8, R18, R76 ;  /* 0x000000120810723c */ /* 0x000fe2000004184c */
[----:B------:R-:W-:-:S02]  /*9a20*/  IMAD.MOV.U32 R215, RZ, RZ, R97 ;  /* 0x000000ffffd77224 */ /* 0x000fc400078e0061 */
[----:B------:R-:W-:Y:S01]  /*9a30*/  FADD.FTZ R0, R0, R208 ;  /* 0x000000d000007221 */ /* 0x000fe20000010000 */
[----:B------:R-:W-:Y:S01]  /*9a40*/  MOV R96, R98 ;  /* 0x0000006200607202 */ /* 0x000fe20000000f00 */
[----:B------:R-:W-:Y:S01]  /*9a50*/  IMAD.MOV.U32 R97, RZ, RZ, R232 ;  /* 0x000000ffff617224 */ /* 0x000fe200078e00e8 */
[----:B------:R-:W-:Y:S01]  /*9a60*/  MOV R98, R231 ;  /* 0x000000e700627202 */ /* 0x000fe20000000f00 */
[----:B------:R-:W-:Y:S01]  /*9a70*/  IMAD.MOV.U32 R208, RZ, RZ, R212 ;  /* 0x000000ffffd07224 */ /* 0x000fe200078e00d4 */
[----:B------:R-:W-:Y:S01]  /*9a80*/  MUFU.EX2 R29, R29 ;  /* 0x0000001d001d7308 */ /* 0x000fe20000000800 */
[----:B------:R-:W-:Y:S01]  /*9a90*/  LDSM.16.MT88.4 R112, [R228+0xf800] ;  /* 0x00f80000e470783b */ /* 0x000fe20000004200 */
[C---:B-1----:R-:W-:Y:S03]  /*9aa0*/  HMMA.16816.F32.BF16 R120, R4.reuse, R12, R120 ;  /* 0x0000000c0478723c */ /* 0x042fe60000041878 */
[----:B------:R1:W5:Y:S03]  /*9ab0*/  LDL.LU R241, [R1+0xcc] ;  /* 0x0000cc0001f17983 */ /* 0x0003660000300800 */
[----:B------:R-:W-:Y:S06]  /*9ac0*/  HMMA.16816.F32.BF16 R40, R4, R14, R124 ;  /* 0x0000000e0428723c */ /* 0x000fec000004187c */
[C---:B------:R-:W-:Y:S01]  /*9ad0*/  HMMA.16816.F32.BF16 R116, R8.reuse, R12, R220 ;  /* 0x0000000c0874723c */ /* 0x040fe200000418dc */
[----:B------:R-:W-:Y:S01]  /*9ae0*/  FADD.FTZ R5, R229, R230 ;  /* 0x000000e6e5057221 */ /* 0x000fe20000010000 */
[----:B------:R-:W-:Y:S01]  /*9af0*/  FADD.FTZ R4, R210, R35 ;  /* 0x00000023d2047221 */ /* 0x000fe20000010000 */
[----:B------:R-:W-:Y:S01]  /*9b00*/  IMAD.MOV.U32 R212, RZ, RZ, R96 ;  /* 0x000000ffffd47224 */ /* 0x000fe200078e0060 */
[----:B------:R-:W-:Y:S01]  /*9b10*/  MOV R154, R239 ;  /* 0x000000ef009a7202 */ /* 0x000fe20000000f00 */
[----:B------:R-:W-:Y:S01]  /*9b20*/  MUFU.EX2 R28, R28 ;  /* 0x0000001c001c7308 */ /* 0x000fe20000000800 */
[----:B------:R-:W-:Y:S01]  /*9b30*/  HMMA.16816.F32.BF16 R12, R8, R14, R68 ;  /* 0x0000000e080c723c */ /* 0x000fe20000041844 */
[----:B------:R-:W-:-:S02]  /*9b40*/  IMAD.MOV.U32 R210, RZ, RZ, R214 ;  /* 0x000000ffffd27224 */ /* 0x000fc400078e00d6 */
[----:B------:R-:W-:Y:S01]  /*9b50*/  FADD.FTZ R5, R208, R5 ;  /* 0x00000005d0057221 */ /* 0x000fe20000010000 */
[----:B------:R-:W-:Y:S01]  /*9b60*/  MOV R152, R237 ;  /* 0x000000ed00987202 */ /* 0x000fe20000000f00 */
[----:B------:R1:W5:Y:S02]  /*9b70*/  LDL.LU R240, [R1+0xc8] ;  /* 0x0000c80001f07983 */ /* 0x0003640000300800 */
[----:B------:R3:W-:Y:S01]  /*9b80*/  MUFU.EX2 R11, R2 ;  /* 0x00000002000b7308 */ /* 0x0007e20000000800 */
[----:B------:R-:W-:Y:S01]  /*9b90*/  IMAD.MOV.U32 R214, RZ, RZ, R98 ;  /* 0x000000ffffd67224 */ /* 0x000fe200078e0062 */
[----:B------:R-:W-:Y:S01]  /*9ba0*/  MOV R131, R153 ;  /* 0x0000009900837202 */ /* 0x000fe20000000f00 */
[----:B------:R-:W-:Y:S01]  /*9bb0*/  IMAD.MOV.U32 R96, RZ, RZ, R160 ;  /* 0x000000ffff607224 */ /* 0x000fe200078e00a0 */
[----:B------:R1:W5:Y:S01]  /*9bc0*/  LDL.LU R239, [R1+0xc4] ;  /* 0x0000c40001ef7983 */ /* 0x0003620000300800 */
[----:B------:R-:W-:Y:S02]  /*9bd0*/  IMAD.MOV.U32 R98, RZ, RZ, R162 ;  /* 0x000000ffff627224 */ /* 0x000fe400078e00a2 */
[----:B---3--:R-:W-:Y:S01]  /*9be0*/  FADD.FTZ R2, R209, R3 ;  /* 0x00000003d1027221 */ /* 0x008fe20000010000 */
        /* <DEDUP_REMOVED lines=11> */
[----:B------:R-:W-:Y:S01]  /*9ca0*/  IMAD.MOV.U32 R211, RZ, RZ, R212 ;  /* 0x000000ffffd37224 */ /* 0x000fe200078e00d4 */
[----:B------:R-:W-:Y:S01]  /*9cb0*/  MOV R97, R161 ;  /* 0x000000a100617202 */ /* 0x000fe20000000f00 */
[----:B------:R1:W5:Y:S01]  /*9cc0*/  LDL.LU R238, [R1+0xc0] ;  /* 0x0000c00001ee7983 */ /* 0x0003620000300800 */
        /* <DEDUP_REMOVED lines=18> */
[----:B------:R-:W-:Y:S01]  /*9df0*/  FADD.FTZ R2, R210, R2 ;  /* 0x00000002d2027221 */ /* 0x000fe20000010000 */
[----:B------:R-:W-:Y:S01]  /*9e00*/  MOV R162, R163 ;  /* 0x000000a300a27202 */ /* 0x000fe20000000f00 */
[----:B------:R-:W-:-:S02]  /*9e10*/  IMAD.MOV.U32 R163, RZ, RZ, R128 ;  /* 0x000000ffffa37224 */ /* 0x000fc400078e0080 */
[----:B------:R-:W-:Y:S01]  /*9e20*/  FADD.FTZ R4, R208, R3 ;  /* 0x00000003d0047221 */ /* 0x000fe20000010000 */
[----:B------:R-:W-:Y:S01]  /*9e30*/  FADD.FTZ R3, R209, R5 ;  /* 0x00000005d1037221 */ /* 0x000fe20000010000 */
[----:B------:R-:W-:Y:S01]  /*9e40*/  MOV R214, R96 ;  /* 0x0000006000d67202 */ /* 0x000fe20000000f00 */
[----:B------:R-:W-:Y:S01]  /*9e50*/  IMAD.MOV.U32 R209, RZ, RZ, R161 ;  /* 0x000000ffffd17224 */ /* 0x000fe200078e00a1 */
[----:B------:R-:W-:Y:S01]  /*9e60*/  MOV R154, R234 ;  /* 0x000000ea009a7202 */ /* 0x000fe20000000f00 */
[----:B------:R-:W3:Y:S01]  /*9e70*/  LDSM.16.MT88.4 R168, [R225+0xd800] ;  /* 0x00d80000e1a8783b */ /* 0x000ee20000004200 */
[----:B------:R-:W-:Y:S02]  /*9e80*/  MOV R210, R160 ;  /* 0x000000a000d27202 */ /* 0x000fe40000000f00 */
[----:B------:R-:W-:Y:S01]  /*9e90*/  MOV R208, R162 ;  /* 0x000000a200d07202 */ /* 0x000fe20000000f00 */
[----:B------:R-:W4:Y:S01]  /*9ea0*/  MUFU.EX2 R26, R26 ;  /* 0x0000001a001a7308 */ /* 0x000f220000000800 */
[----:B------:R-:W-:Y:S01]  /*9eb0*/  MOV R96, R163 ;  /* 0x000000a300607202 */ /* 0x000fe20000000f00 */
[----:B------:R1:W5:Y:S01]  /*9ec0*/  LDL.LU R237, [R1+0xbc] ;  /* 0x0000bc0001ed7983 */ /* 0x0003620000300800 */
[----:B------:R-:W-:Y:S01]  /*9ed0*/  MOV R153, R152 ;  /* 0x0000009800997202 */ /* 0x000fe20000000f00 */
[----:B------:R-:W-:-:S04]  /*9ee0*/  FADD.FTZ R10, R154, R4 ;  /* 0x000000049a0a7221 */ /* 0x000fc80000010000 */
[----:B------:R-:W-:Y:S01]  /*9ef0*/  MUFU.EX2 R25, R25 ;  /* 0x0000001900197308 */ /* 0x000fe20000000800 */
[----:B------:R-:W1:Y:S01]  /*9f00*/  LDSM.16.MT88.4 R160, [R226+0xd800] ;  /* 0x00d80000e2a0783b */ /* 0x000e620000004200 */
[----:B------:R-:W-:-:S06]  /*9f10*/  MOV R128, R129 ;  /* 0x0000008100807202 */ /* 0x000fcc0000000f00 */
[----:B------:R-:W3:Y:S01]  /*9f20*/  MUFU.EX2 R24, R24 ;  /* 0x0000001800187308 */ /* 0x000ee20000000800 */
[----:B------:R-:W1:Y:S01]  /*9f30*/  LDSM.16.MT88.4 R4, [R227+0xf800] ;  /* 0x00f80000e304783b */ /* 0x000e620000004200 */
[----:B------:R-:W-:-:S06]  /*9f40*/  MOV R129, R130 ;  /* 0x0000008200817202 */ /* 0x000fcc0000000f00 */
[----:B------:R-:W-:Y:S01]  /*9f50*/  MUFU.EX2 R23, R23 ;  /* 0x0000001700177308 */ /* 0x000fe20000000800 */
[----:B------:R-:W-:-:S07]  /*9f60*/  IMAD.MOV.U32 R130, RZ, RZ, R136 ;  /* 0x000000ffff827224 */ /* 0x000fce00078e0088 */
[----:B------:R-:W3:Y:S01]  /*9f70*/  MUFU.EX2 R22, R22 ;  /* 0x0000001600167308 */ /* 0x000ee20000000800 */
[----:B------:R-:W-:-:S07]  /*9f80*/  MOV R222, R213 ;  /* 0x000000d500de7202 */ /* 0x000fce0000000f00 */
[----:B------:R-:W-:Y:S08]  /*9f90*/  MUFU.EX2 R21, R21 ;  /* 0x0000001500157308 */ /* 0x000ff00000000800 */
[----:B------:R-:W-:Y:S08]  /*9fa0*/  MUFU.EX2 R20, R20 ;  /* 0x0000001400147308 */ /* 0x000ff00000000800 */
[----:B------:R-:W1:Y:S08]  /*9fb0*/  MUFU.EX2 R32, R32 ;  /* 0x0000002000207308 */ /* 0x000e700000000800 */
[----:B------:R-:W-:Y:S08]  /*9fc0*/  MUFU.EX2 R33, R33 ;  /* 0x0000002100217308 */ /* 0x000ff00000000800 */
[----:B------:R-:W1:Y:S01]  /*9fd0*/  MUFU.EX2 R34, R34 ;  /* 0x0000002200227308 */ /* 0x000e620000000800 */
        /* <DEDUP_REMOVED lines=21> */
[----:B------:R-:W-:Y:S02]  /*a130*/  MOV R98, R130 ;  /* 0x0000008200627202 */ /* 0x000fe40000000f00 */
[----:B------:R-:W-:Y:S02]  /*a140*/  MOV R99, R131 ;  /* 0x0000008300637202 */ /* 0x000fe40000000f00 */
[----:B--2---:R-:W-:Y:S02]  /*a150*/  F2FP.BF16.F32.PACK_AB R128, R30, R31 ;  /* 0x0000001f1e80723e */ /* 0x004fe400000010ff */
[----:B----4-:R-:W-:Y:S02]  /*a160*/  F2FP.BF16.F32.PACK_AB R129, R26, R27 ;  /* 0x0000001b1a81723e */ /* 0x010fe400000010ff */
[----:B------:R-:W-:Y:S02]  /*a170*/  F2FP.BF16.F32.PACK_AB R130, R28, R29 ;  /* 0x0000001d1c82723e */ /* 0x000fe400000010ff */
[----:B---3--:R-:W-:-:S02]  /*a180*/  F2FP.BF16.F32.PACK_AB R131, R24, R25 ;  /* 0x000000191883723e */ /* 0x008fc400000010ff */
[----:B------:R-:W-:Y:S02]  /*a190*/  F2FP.BF16.F32.PACK_AB R124, R22, R23 ;  /* 0x00000017167c723e */ /* 0x000fe400000010ff */
[----:B-1----:R-:W-:Y:S02]  /*a1a0*/  F2FP.BF16.F32.PACK_AB R125, R32, R20 ;  /* 0x00000014207d723e */ /* 0x002fe400000010ff */
[----:B------:R-:W-:Y:S02]  /*a1b0*/  F2FP.BF16.F32.PACK_AB R126, R11, R21 ;  /* 0x000000150b7e723e */ /* 0x000fe400000010ff */
[----:B------:R-:W-:Y:S01]  /*a1c0*/  F2FP.BF16.F32.PACK_AB R127, R34, R33 ;  /* 0x00000021227f723e */ /* 0x000fe200000010ff */
[----:B------:R-:W-:Y:S01]  /*a1d0*/  FADD.FTZ R3, R219, R0 ;  /* 0x00000000db037221 */ /* 0x000fe20000010000 */
[----:B------:R-:W-:Y:S01]  /*a1e0*/  MOV R152, R236 ;  /* 0x000000ec00987202 */ /* 0x000fe20000000f00 */
[----:B------:R-:W-:Y:S01]  /*a1f0*/  FADD.FTZ R8, R218, R2 ;  /* 0x00000002da087221 */ /* 0x000fe20000010000 */
[----:B------:R-:W-:Y:S01]  /*a200*/  MOV R0, R81 ;  /* 0x0000005100007202 */ /* 0x000fe20000000f00 */
[----:B------:R-:W-:Y:S01]  /*a210*/  HMMA.16816.F32.BF16 R172, R128, R168, R172 ;  /* 0x000000a880ac723c */ /* 0x000fe200000418ac */
[----:B------:R-:W-:-:S05]  /*a220*/  MOV R2, R80 ;  /* 0x0000005000027202 */ /* 0x000fca0000000f00 */
[----:B------:R-:W-:Y:S01]  /*a230*/  HMMA.16816.F32.BF16 R204, R124, R168, R204 ;  /* 0x000000a87ccc723c */ /* 0x000fe200000418cc */
[----:B------:R-:W-:Y:S01]  /*a240*/  MOV R147, R152 ;  /* 0x0000009800937202 */ /* 0x000fe20000000f00 */
[----:B------:R-:W-:-:S04]  /*a250*/  FADD.FTZ R0, R0, R9 ;  /* 0x0000000900007221 */ /* 0x000fc80000010000 */
[----:B------:R-:W-:Y:S01]  /*a260*/  HMMA.16816.F32.BF16 R200, R124, R170, R200 ;  /* 0x000000aa7cc8723c */ /* 0x000fe200000418c8 */
[----:B------:R-:W-:-:S05]  /*a270*/  FADD.FTZ R2, R2, R10 ;  /* 0x0000000a02027221 */ /* 0x000fca0000010000 */
[-C--:B------:R-:W-:Y:S06]  /*a280*/  HMMA.16816.F32.BF16 R164, R128, R160.reuse, R164 ;  /* 0x000000a080a4723c */ /* 0x080fec00000418a4 */
[C---:B------:R-:W-:Y:S06]  /*a290*/  HMMA.16816.F32.BF16 R196, R124.reuse, R160, R196 ;  /* 0x000000a07cc4723c */ /* 0x040fec00000418c4 */
[----:B------:R-:W-:Y:S01]  /*a2a0*/  HMMA.16816.F32.BF16 R192, R124, R162, R192 ;  /* 0x000000a27cc0723c */ /* 0x000fe200000418c0 */
[----:B------:R-:W-:-:S02]  /*a2b0*/  MOV R35, R147 ;  /* 0x0000009300237202 */ /* 0x000fc40000000f00 */
[----:B------:R-:W-:-:S03]  /*a2c0*/  MOV R217, R98 ;  /* 0x0000006200d97202 */ /* 0x000fc60000000f00 */
[----:B------:R-:W-:Y:S01]  /*a2d0*/  HMMA.16816.F32.BF16 R120, R124, R4, R120 ;  /* 0x000000047c78723c */ /* 0x000fe20000041878 */
[----:B------:R-:W-:Y:S01]  /*a2e0*/  MOV R218, R97 ;  /* 0x0000006100da7202 */ /* 0x000fe20000000f00 */
[----:B------:R-:W-:Y:S01]  /*a2f0*/  IMAD.MOV.U32 R216, RZ, RZ, R99 ;  /* 0x000000ffffd87224 */ /* 0x000fe200078e0063 */
[----:B------:R-:W1:Y:S03]  /*a300*/  LDSM.16.MT88.4 R152, [R228+0xd800] ;  /* 0x00d80000e498783b */ /* 0x000e660000004200 */
[C---:B------:R-:W-:Y:S06]  /*a310*/  HMMA.16816.F32.BF16 R168, R128.reuse, R170, R36 ;  /* 0x000000aa80a8723c */ /* 0x040fec0000041824 */
[C---:B------:R-:W-:Y:S01]  /*a320*/  HMMA.16816.F32.BF16 R116, R128.reuse, R4, R116 ;  /* 0x000000048074723c */ /* 0x040fe20000041874 */
[----:B------:R-:W-:Y:S01]  /*a330*/  MOV R36, R82 ;  /* 0x0000005200247202 */ /* 0x000fe20000000f00 */
[----:B------:R-:W-:Y:S01]  /*a340*/  IMAD.MOV.U32 R38, RZ, RZ, R146 ;  /* 0x000000ffff267224 */ /* 0x000fe200078e0092 */
[----:B------:R-:W-:Y:S01]  /*a350*/  MOV R37, R144 ;  /* 0x0000009000257202 */ /* 0x000fe20000000f00 */
[----:B------:R-:W-:Y:S01]  /*a360*/  IMAD.MOV.U32 R219, RZ, RZ, R96 ;  /* 0x000000ffffdb7224 */ /* 0x000fe200078e0060 */
[----:B------:R2:W5:Y:S01]  /*a370*/  LDL.LU R236, [R1+0xb8] ;  /* 0x0000b80001ec7983 */ /* 0x0005620000300800 */
[----:B------:R-:W-:Y:S01]  /*a380*/  HMMA.16816.F32.BF16 R160, R128, R162, R44 ;  /* 0x000000a280a0723c */ /* 0x000fe2000004182c */
[----:B------:R-:W-:Y:S01]  /*a390*/  MOV R39, R145 ;  /* 0x0000009100277202 */ /* 0x000fe20000000f00 */
[----:B------:R-:W-:Y:S01]  /*a3a0*/  FADD.FTZ R3, R36, R3 ;  /* 0x0000000324037221 */ /* 0x000fe20000010000 */
[----:B------:R-:W-:Y:S01]  /*a3b0*/  FADD.FTZ R0, R38, R0 ;  /* 0x0000000026007221 */ /* 0x000fe20000010000 */
[----:B------:R-:W-:Y:S01]  /*a3c0*/  FADD.FTZ R2, R37, R2 ;  /* 0x0000000225027221 */ /* 0x000fe20000010000 */
[----:B------:R-:W3:Y:S02]  /*a3d0*/  LDSM.16.MT88.4 R144, [R227+0xd800] ;  /* 0x00d80000e390783b */ /* 0x000ee40000004200 */
[----:B------:R-:W-:-:S02]  /*a3e0*/  IMAD.MOV.U32 R47, RZ, RZ, R83 ;  /* 0x000000ffff2f7224 */ /* 0x000fc400078e0053 */
[----:B------:R-:W-:Y:S01]  /*a3f0*/  FADD.FTZ R3, R35, R3 ;  /* 0x0000000323037221 */ /* 0x000fe20000010000 */
[----:B------:R-:W-:Y:S01]  /*a400*/  FADD.FTZ R0, R217, R0 ;  /* 0x00000000d9007221 */ /* 0x000fe20000010000 */
[----:B------:R-:W-:Y:S01]  /*a410*/  FADD.FTZ R2, R216, R2 ;  /* 0x00000002d8027221 */ /* 0x000fe20000010000 */
[----:B------:R-:W-:Y:S01]  /*a420*/  FADD.FTZ R4, R47, R8 ;  /* 0x000000082f047221 */ /* 0x000fe20000010000 */
[----:B------:R-:W4:Y:S03]  /*a430*/  LDSM.16.MT88.4 R80, [R225+0xf800] ;  /* 0x00f80000e150783b */ /* 0x000f260000004200 */
[----:B------:R-:W-:Y:S01]  /*a440*/  FADD.FTZ R4, R39, R4 ;  /* 0x0000000427047221 */ /* 0x000fe20000010000 */
[----:B------:R-:W-:Y:S01]  /*a450*/  FADD.FTZ R3, R219, R3 ;  /* 0x00000003db037221 */ /* 0x000fe20000010000 */
[----:B------:R-:W-:Y:S01]  /*a460*/  FADD.FTZ R0, R221, R0 ;  /* 0x00000000dd007221 */ /* 0x000fe20000010000 */
[----:B------:R-:W2:Y:S01]  /*a470*/  LDSM.16.MT88.4 R96, [R226+0xf800] ;  /* 0x00f80000e260783b */ /* 0x000ea20000004200 */
        /* <DEDUP_REMOVED lines=39> */
[----:B------:R2:W5:Y:S01]  /*a6f0*/  LDL.LU R136, [R1+0x90] ;  /* 0x0000900001887983 */ /* 0x0005620000300800 */
[-C--:B-1----:R-:W-:Y:S03]  /*a700*/  HMMA.16816.F32.BF16 R156, R128, R152.reuse, R156 ;  /* 0x00000098809c723c */ /* 0x082fe6000004189c */
[----:B------:R1:W-:Y:S03]  /*a710*/  STL [R1+0x20], R4 ;  /* 0x0000200401007387 */ /* 0x0003e60000100800 */
[C---:B------:R-:W-:Y:S01]  /*a720*/  HMMA.16816.F32.BF16 R188, R124.reuse, R152, R188 ;  /* 0x000000987cbc723c */ /* 0x040fe200000418bc */
[----:B------:R1:W-:Y:S04]  /*a730*/  STL [R1+0x24], R3 ;  /* 0x0000240301007387 */ /* 0x0003e80000100800 */
[----:B------:R1:W-:Y:S01]  /*a740*/  STL [R1+0x2c], R0 ;  /* 0x00002c0001007387 */ /* 0x0003e20000100800 */
[C---:B------:R-:W-:Y:S03]  /*a750*/  HMMA.16816.F32.BF16 R184, R124.reuse, R154, R184 ;  /* 0x0000009a7cb8723c */ /* 0x040fe600000418b8 */
[----:B------:R1:W-:Y:S03]  /*a760*/  STL [R1+0x28], R2 ;  /* 0x0000280201007387 */ /* 0x0003e60000100800 */
[C---:B---3--:R-:W-:Y:S06]  /*a770*/  HMMA.16816.F32.BF16 R180, R124.reuse, R144, R180 ;  /* 0x000000907cb4723c */ /* 0x048fec00000418b4 */
[C---:B------:R-:W-:Y:S06]  /*a780*/  HMMA.16816.F32.BF16 R176, R124.reuse, R146, R176 ;  /* 0x000000927cb0723c */ /* 0x040fec00000418b0 */
[C---:B----4-:R-:W-:Y:S06]  /*a790*/  HMMA.16816.F32.BF16 R72, R124.reuse, R80, R72 ;  /* 0x000000507c48723c */ /* 0x050fec0000041848 */
        /* <DEDUP_REMOVED lines=27> */
[----:B------:R-:W-:Y:S04]  /*a950*/  STL [R1+0xa8], R74 ;  /* 0x0000a84a01007387 */ /* 0x000fe80000100800 */
[----:B------:R-:W-:Y:S01]  /*a960*/  STL [R1+0xa4], R73 ;  /* 0x0000a44901007387 */ /* 0x000fe20000100800 */
[----:B------:R-:W1:Y:S03]  /*a970*/  @!P2 LDC.64 R4, c[0x0][0x220] ;  /* 0x00008800ff04ab82 */ /* 0x000e660000000a00 */
[----:B------:R-:W-:Y:S04]  /*a980*/  STL [R1+0xa0], R72 ;  /* 0x0000a04801007387 */ /* 0x000fe80000100800 */
[----:B------:R-:W-:Y:S01]  /*a990*/  STL [R1+0x9c], R71 ;  /* 0x00009c4701007387 */ /* 0x000fe20000100800 */
[----:B------:R-:W4:Y:S03]  /*a9a0*/  @!P2 LDC.64 R8, c[0x0][0x220] ;  /* 0x00008800ff08ab82 */ /* 0x000f260000000a00 */
[----:B------:R-:W-:Y:S04]  /*a9b0*/  @P2 STS.128 [R243+0xc000], RZ ;  /* 0x00c000fff3002388 */ /* 0x000fe80000000c00 */
[----:B------:R-:W-:Y:S01]  /*a9c0*/  STL [R1+0x98], R70 ;  /* 0x0000984601007387 */ /* 0x000fe20000100800 */
[----:B------:R-:W4:Y:S03]  /*a9d0*/  @!P2 LDC.64 R10, c[0x0][0x220] ;  /* 0x00008800ff0aab82 */ /* 0x000f260000000a00 */
[----:B------:R-:W-:Y:S04]  /*a9e0*/  STL [R1+0x94], R69 ;  /* 0x0000944501007387 */ /* 0x000fe80000100800 */
[----:B------:R-:W-:Y:S01]  /*a9f0*/  STL [R1+0x90], R68 ;  /* 0x0000904401007387 */ /* 0x000fe20000100800 */
        /* <DEDUP_REMOVED lines=70> */
[----:B------:R1:W-:Y:S04]  /*ae60*/  @!P1 LDGSTS.E.BYPASS.LTC128B.128 [R243+0xf800], desc[UR26][R4.64+0x80] ;  /* 0x0f80008004f39fae */ /* 0x0003e8000b901d5a */
[----:B--2---:R-:W-:Y:S04]  /*ae70*/  LDSM.16.M88.4 R12, [R231+0x2000] ;  /* 0x00200000e70c783b */ /* 0x004fe80000000200 */
[----:B------:R-:W2:Y:S04]  /*ae80*/  LDSM.16.M88.4 R40, [R224+0x9000] ;  /* 0x00900000e028783b */ /* 0x000ea80000000200 */
[----:B------:R-:W3:Y:S04]  /*ae90*/  LDSM.16.M88.4 R16, [R231] ;  /* 0x00000000e710783b */ /* 0x000ee80000000200 */
[----:B------:R-:W4:Y:S04]  /*aea0*/  LDSM.16.M88.4 R44, [R224+0x8800] ;  /* 0x00880000e02c783b */ /* 0x000f280000000200 */
[----:B------:R-:W-:Y:S04]  /*aeb0*/  LDSM.16.M88.4 R24, [R241] ;  /* 0x00000000f118783b */ /* 0x000fe80000000200 */
[----:B------:R-:W-:Y:S04]  /*aec0*/  LDSM.16.M88.4 R36, [R224+0x9800] ;  /* 0x00980000e024783b */ /* 0x000fe80000000200 */
[----:B-1----:R-:W1:Y:S04]  /*aed0*/  LDSM.16.M88.4 R4, [R232+0x2000] ;  /* 0x00200000e804783b */ /* 0x002e680000000200 */
[----:B------:R-:W1:Y:S04]  /*aee0*/  LDSM.16.M88.4 R48, [R224+0x8000] ;  /* 0x00800000e030783b */ /* 0x000e680000000200 */
[----:B------:R-:W-:Y:S04]  /*aef0*/  LDSM.16.M88.4 R8, [R232] ;  /* 0x00000000e808783b */ /* 0x000fe80000000200 */
[----:B------:R-:W1:Y:S04]  /*af00*/  LDSM.16.M88.4 R28, [R242] ;  /* 0x00000000f21c783b */ /* 0x000e680000000200 */
[----:B------:R-:W1:Y:S01]  /*af10*/  LDSM.16.M88.4 R20, [R240] ;  /* 0x00000000f014783b */ /* 0x000e620000000200 */
[-C--:B--2---:R-:W-:Y:S03]  /*af20*/  HMMA.16816.F32.BF16 R60, R12, R40.reuse, RZ ;  /* 0x000000280c3c723c */ /* 0x084fe600000418ff */
[----:B------:R-:W2:Y:S04]  /*af30*/  LDSM.16.M88.4 R32, [R235] ;  /* 0x00000000eb20783b */ /* 0x000ea80000000200 */
[----:B------:R-:W0:Y:S01]  /*af40*/  LDGDEPBAR ;  /* 0x00000000000079af */ /* 0x000e220000000000 */
[C---:B---3--:R-:W-:Y:S06]  /*af50*/  HMMA.16816.F32.BF16 R64, R16.reuse, R40, RZ ;  /* 0x000000281040723c */ /* 0x048fec00000418ff */
[-C--:B----4-:R-:W-:Y:S06]  /*af60*/  HMMA.16816.F32.BF16 R140, R16, R44.reuse, RZ ;  /* 0x0000002c108c723c */ /* 0x090fec00000418ff */
[----:B------:R-:W-:Y:S06]  /*af70*/  HMMA.16816.F32.BF16 R136, R12, R44, RZ ;  /* 0x0000002c0c88723c */ /* 0x000fec00000418ff */
[----:B-1----:R-:W-:Y:S06]  /*af80*/  HMMA.16816.F32.BF16 R60, R4, R24, R60 ;  /* 0x00000018043c723c */ /* 0x002fec000004183c */
[C---:B------:R-:W-:Y:S06]  /*af90*/  HMMA.16816.F32.BF16 R56, R16.reuse, R36, RZ ;  /* 0x000000241038723c */ /* 0x040fec00000418ff */
[-C--:B------:R-:W-:Y:S06]  /*afa0*/  HMMA.16816.F32.BF16 R212, R16, R48.reuse, RZ ;  /* 0x0000003010d4723c */ /* 0x080fec00000418ff */
[C---:B------:R-:W-:Y:S06]  /*afb0*/  HMMA.16816.F32.BF16 R208, R12.reuse, R48, RZ ;  /* 0x000000300cd0723c */ /* 0x040fec00000418ff */
[----:B------:R-:W-:Y:S06]  /*afc0*/  HMMA.16816.F32.BF16 R52, R12, R36, RZ ;  /* 0x000000240c34723c */ /* 0x000fec00000418ff */
[----:B------:R-:W-:Y:S01]  /*afd0*/  HMMA.16816.F32.BF16 R68, R8, R28, R140 ;  /* 0x0000001c0844723c */ /* 0x000fe2000004188c */
[----:B------:R-:W-:-:S05]  /*afe0*/  IMAD.MOV.U32 R36, RZ, RZ, R60 ;  /* 0x000000ffff247224 */ /* 0x000fca00078e003c */
[----:B------:R-:W-:Y:S06]  /*aff0*/  HMMA.16816.F32.BF16 R216, R4, R28, R136 ;  /* 0x0000001c04d8723c */ /* 0x000fec0000041888 */
[----:B------:R-:W-:Y:S01]  /*b000*/  HMMA.16816.F32.BF16 R64, R8, R24, R64 ;  /* 0x000000180840723c */ /* 0x000fe20000041840 */
[----:B------:R-:W-:-:S05]  /*b010*/  IMAD.MOV.U32 R29, RZ, RZ, R61 ;  /* 0x000000ffff1d7224 */ /* 0x000fca00078e003d */
[----:B------:R-:W-:Y:S01]  /*b020*/  HMMA.16816.F32.BF16 R56, R8, R20, R56 ;  /* 0x000000140838723c */ /* 0x000fe20000041838 */
[----:B------:R-:W-:Y:S02]  /*b030*/  IMAD.MOV.U32 R25, RZ, RZ, R62 ;  /* 0x000000ffff197224 */ /* 0x000fe400078e003e */
[----:B------:R-:W-:-:S03]  /*b040*/  IMAD.MOV.U32 R24, RZ, RZ, R63 ;  /* 0x000000ffff187224 */ /* 0x000fc600078e003f */
[----:B------:R-:W-:Y:S01]  /*b050*/  HMMA.16816.F32.BF16 R60, R12, R50, RZ ;  /* 0x000000320c3c723c */ /* 0x000fe200000418ff */
[----:B------:R-:W-:Y:S02]  /*b060*/  IMAD.MOV.U32 R41, RZ, RZ, R70 ;  /* 0x000000ffff297224 */ /* 0x000fe400078e0046 */
[----:B------:R-:W-:-:S03]  /*b070*/  IMAD.MOV.U32 R40, RZ, RZ, R71 ;  /* 0x000000ffff287224 */ /* 0x000fc600078e0047 */
[----:B------:R-:W-:Y:S06]  /*b080*/  HMMA.16816.F32.BF16 R48, R16, R50, RZ ;  /* 0x000000321030723c */ /* 0x000fec00000418ff */
[-C--:B--2---:R-:W-:Y:S01]  /*b090*/  HMMA.16816.F32.BF16 R212, R8, R32.reuse, R212 ;  /* 0x0000002008d4723c */ /* 0x084fe200000418d4 */
[----:B------:R-:W-:Y:S02]  /*b0a0*/  IMAD.MOV.U32 R28, RZ, RZ, R64 ;  /* 0x000000ffff1c7224 */ /* 0x000fe400078e0040 */
[----:B------:R-:W-:Y:S02]  /*b0b0*/  IMAD.MOV.U32 R3, RZ, RZ, R65 ;  /* 0x000000ffff037224 */ /* 0x000fe400078e0041 */
[----:B------:R-:W-:Y:S01]  /*b0c0*/  IMAD.MOV.U32 R2, RZ, RZ, R66 ;  /* 0x000000ffff027224 */ /* 0x000fe200078e0042 */
[----:B------:R-:W-:Y:S01]  /*b0d0*/  HMMA.16816.F32.BF16 R208, R4, R32, R208 ;  /* 0x0000002004d0723c */ /* 0x000fe200000418d0 */
[----:B------:R-:W-:-:S02]  /*b0e0*/  IMAD.MOV.U32 R66, RZ, RZ, R56 ;  /* 0x000000ffff427224 */ /* 0x000fc400078e0038 */
[----:B------:R-:W-:Y:S02]  /*b0f0*/  IMAD.MOV.U32 R65, RZ, RZ, R57 ;  /* 0x000000ffff417224 */ /* 0x000fe400078e0039 */
[----:B------:R-:W-:Y:S01]  /*b100*/  IMAD.MOV.U32 R64, RZ, RZ, R58 ;  /* 0x000000ffff407224 */ /* 0x000fe200078e003a */
[C---:B------:R-:W-:Y:S01]  /*b110*/  HMMA.16816.F32.BF16 R60, R4.reuse, R34, R60 ;  /* 0x00000022043c723c */ /* 0x040fe2000004183c */
[----:B------:R-:W-:Y:S02]  /*b120*/  IMAD.MOV.U32 R32, RZ, RZ, R68 ;  /* 0x000000ffff207224 */ /* 0x000fe400078e0044 */
[----:B------:R-:W-:Y:S02]  /*b130*/  IMAD.MOV.U32 R33, RZ, RZ, R69 ;  /* 0x000000ffff217224 */ /* 0x000fe400078e0045 */
[----:B------:R-:W-:Y:S01]  /*b140*/  IMAD.MOV.U32 R37, RZ, RZ, R59 ;  /* 0x000000ffff257224 */ /* 0x000fe200078e003b */
[----:B------:R-:W-:Y:S01]  /*b150*/  HMMA.16816.F32.BF16 R68, R4, R20, R52 ;  /* 0x000000140444723c */ /* 0x000fe20000041834 */
[----:B------:R-:W-:-:S05]  /*b160*/  IMAD.MOV.U32 R0, RZ, RZ, R67 ;  /* 0x000000ffff007224 */ /* 0x000fca00078e0043 */
[C---:B------:R-:W-:Y:S06]  /*b170*/  HMMA.16816.F32.BF16 R56, R12.reuse, R46, RZ ;  /* 0x0000002e0c38723c */ /* 0x040fec00000418ff */
[----:B------:R-:W-:Y:S06]  /*b180*/  HMMA.16816.F32.BF16 R52, R12, R42, RZ ;  /* 0x0000002a0c34723c */ /* 0x000fec00000418ff */
[----:B------:R-:W-:Y:S06]  /*b190*/  HMMA.16816.F32.BF16 R48, R8, R34, R48 ;  /* 0x000000220830723c */ /* 0x000fec0000041830 */
[----:B------:R-:W-:Y:S01]  /*b1a0*/  HMMA.16816.F32.BF16 R12, R12, R38, RZ ;  /* 0x000000260c0c723c */ /* 0x000fe200000418ff */
[----:B------:R-:W-:-:S02]  /*b1b0*/  IMAD.MOV.U32 R34, RZ, RZ, R41 ;  /* 0x000000ffff227224 */ /* 0x000fc400078e0029 */
[----:B------:R-:W-:-:S03]  /*b1c0*/  IMAD.MOV.U32 R35, RZ, RZ, R40 ;  /* 0x000000ffff237224 */ /* 0x000fc600078e0028 */
[C---:B------:R-:W-:Y:S06]  /*b1d0*/  HMMA.16816.F32.BF16 R44, R16.reuse, R46, RZ ;  /* 0x0000002e102c723c */ /* 0x040fec00000418ff */
[C---:B------:R-:W-:Y:S06]  /*b1e0*/  HMMA.16816.F32.BF16 R40, R16.reuse, R42, RZ ;  /* 0x0000002a1028723c */ /* 0x040fec00000418ff */
[----:B------:R-:W-:Y:S06]  /*b1f0*/  HMMA.16816.F32.BF16 R16, R16, R38, RZ ;  /* 0x000000261010723c */ /* 0x000fec00000418ff */
[C---:B------:R-:W-:Y:S06]  /*b200*/  HMMA.16816.F32.BF16 R56, R4.reuse, R30, R56 ;  /* 0x0000001e0438723c */ /* 0x040fec0000041838 */
[C---:B------:R-:W-:Y:S06]  /*b210*/  HMMA.16816.F32.BF16 R140, R4.reuse, R26, R52 ;  /* 0x0000001a048c723c */ /* 0x040fec0000041834 */
        /* <DEDUP_REMOVED lines=19> */
[C---:B------:R-:W-:Y:S01]  /*b350*/  HMMA.16816.F32.BF16 R24, R8.reuse, R14, R48 ;  /* 0x0000000e0818723c */ /* 0x040fe20000041830 */
[----:B------:R-:W1:Y:S01]  /*b360*/  LDSM.16.M88.4 R12, [R230+0x8800] ;  /* 0x00880000e60c783b */ /* 0x000e620000000200 */
[----:B------:R-:W-:Y:S02]  /*b370*/  IMAD.MOV.U32 R212, RZ, RZ, R36 ;  /* 0x000000ffffd47224 */ /* 0x000fe400078e0024 */
[----:B------:R-:W-:Y:S02]  /*b380*/  IMAD.MOV.U32 R213, RZ, RZ, R29 ;  /* 0x000000ffffd57224 */ /* 0x000fe400078e001d */
[----:B------:R-:W-:Y:S01]  /*b390*/  IMAD.MOV.U32 R63, RZ, RZ, R0 ;  /* 0x000000ffff3f7224 */ /* 0x000fe200078e0000 */
        /* <DEDUP_REMOVED lines=15> */
[----:B------:R-:W1:Y:S04]  /*b490*/  LDSM.16.M88.4 R12, [R229] ;  /* 0x00000000e50c783b */ /* 0x000e680000000200 */
[----:B------:R-:W2:Y:S07]  /*b4a0*/  LDSM.16.M88.4 R8, [R233] ;  /* 0x00000000e908783b */ /* 0x000eae0000000200 */
[----:B------:R-:W-:-:S02]  /*b4b0*/  IMAD.MOV.U32 R40, RZ, RZ, R60 ;  /* 0x000000ffff287224 */ /* 0x000fc400078e003c */
[----:B------:R-:W-:Y:S02]  /*b4c0*/  IMAD.MOV.U32 R3, RZ, RZ, R61 ;  /* 0x000000ffff037224 */ /* 0x000fe400078e003d */
[----:B------:R-:W-:Y:S02]  /*b4d0*/  IMAD.MOV.U32 R2, RZ, RZ, R62 ;  /* 0x000000ffff027224 */ /* 0x000fe400078e003e */
[----:B------:R-:W-:Y:S01]  /*b4e0*/  IMAD.MOV.U32 R0, RZ, RZ, R63 ;  /* 0x000000ffff007224 */ /* 0x000fe200078e003f */
[-C--:B-1----:R-:W-:Y:S06]  /*b4f0*/  HMMA.16816.F32.BF16 R68, R4, R12.reuse, R136 ;  /* 0x0000000c0444723c */ /* 0x082fec0000041888 */
[----:B--2---:R-:W-:Y:S06]  /*b500*/  HMMA.16816.F32.BF16 R216, R8, R12, R64 ;  /* 0x0000000c08d8723c */ /* 0x004fec0000041840 */
[-C--:B------:R-:W-:Y:S06]  /*b510*/  HMMA.16816.F32.BF16 R212, R4, R14.reuse, R52 ;  /* 0x0000000e04d4723c */ /* 0x080fec0000041834 */
[----:B------:R-:W-:Y:S01]  /*b520*/  HMMA.16816.F32.BF16 R136, R8, R14, R24 ;  /* 0x0000000e0888723c */ /* 0x000fe20000041818 */
[----:B------:R-:W1:Y:S01]  /*b530*/  LDSM.16.M88.4 R12, [R229+0x800] ;  /* 0x00080000e50c783b */ /* 0x000e620000000200 */
[----:B------:R-:W-:-:S02]  /*b540*/  IMAD.MOV.U32 R53, RZ, RZ, R3 ;  /* 0x000000ffff357224 */ /* 0x000fc400078e0003 */
[----:B------:R-:W-:Y:S02]  /*b550*/  IMAD.MOV.U32 R54, RZ, RZ, R2 ;  /* 0x000000ffff367224 */ /* 0x000fe400078e0002 */
[----:B------:R-:W-:Y:S02]  /*b560*/  IMAD.MOV.U32 R55, RZ, RZ, R0 ;  /* 0x000000ffff377224 */ /* 0x000fe400078e0000 */
[----:B------:R-:W-:Y:S01]  /*b570*/  IMAD.MOV.U32 R52, RZ, RZ, R40 ;  /* 0x000000ffff347224 */ /* 0x000fe200078e0028 */
[----:B-1----:R-:W-:Y:S06]  /*b580*/  HMMA.16816.F32.BF16 R60, R4, R14, R28 ;  /* 0x0000000e043c723c */ /* 0x002fec000004181c */
[-C--:B------:R-:W-:Y:S06]  /*b590*/  HMMA.16816.F32.BF16 R36, R8, R12.reuse, R36 ;  /* 0x0000000c0824723c */ /* 0x080fec0000041824 */
[----:B------:R-:W-:Y:S06]  /*b5a0*/  HMMA.16816.F32.BF16 R64, R4, R12, R32 ;  /* 0x0000000c0440723c */ /* 0x000fec0000041820 */
[----:B------:R-:W-:Y:S01]  /*b5b0*/  HMMA.16816.F32.BF16 R28, R8, R14, R20 ;  /* 0x0000000e081c723c */ /* 0x000fe20000041814 */
[----:B------:R-:W1:Y:S11]  /*b5c0*/  LDSM.16.M88.4 R12, [R229+0x1000] ;  /* 0x00100000e50c783b */ /* 0x000e760000000200 */
[----:B------:R-:W-:-:S02]  /*b5d0*/  IMAD.MOV.U32 R24, RZ, RZ, R36 ;  /* 0x000000ffff187224 */ /* 0x000fc400078e0024 */
[----:B------:R-:W-:Y:S02]  /*b5e0*/  IMAD.MOV.U32 R3, RZ, RZ, R37 ;  /* 0x000000ffff037224 */ /* 0x000fe400078e0025 */
[----:B------:R-:W-:Y:S02]  /*b5f0*/  IMAD.MOV.U32 R2, RZ, RZ, R38 ;  /* 0x000000ffff027224 */ /* 0x000fe400078e0026 */
[----:B------:R-:W-:Y:S02]  /*b600*/  IMAD.MOV.U32 R0, RZ, RZ, R39 ;  /* 0x000000ffff007224 */ /* 0x000fe400078e0027 */
[----:B-1----:R-:W-:Y:S06]  /*b610*/  HMMA.16816.F32.BF16 R36, R4, R14, R140 ;  /* 0x0000000e0424723c */ /* 0x002fec000004188c */
        /* <DEDUP_REMOVED lines=10> */
[-C--:B------:R-:W-:Y:S01]  /*b6c0*/  HMMA.16816.F32.BF16 R20, R4, R14.reuse, R220 ;  /* 0x0000000e0414723c */ /* 0x080fe200000418dc */
[----:B------:R-:W-:Y:S05]  /*b6d0*/  LDSM.16.M88.4 R4, [R231+0x6000] ;  /* 0x00600000e704783b */ /* 0x000fea0000000200 */
        /* <DEDUP_REMOVED lines=31> */
[----:B------:R-:W-:Y:S06]  /*b8d0*/  HMMA.16816.F32.BF16 R64, R4, R12, R32 ;  /* 0x0000000c0440723c */ /* 0x000fec0000041820 */
        /* <DEDUP_REMOVED lines=8> */
[----:B------:R-:W2:Y:S01]  /*b960*/  LDSM.16.M88.4 R4, [R232+0x6000] ;  /* 0x00600000e804783b */ /* 0x000ea20000000200 */
[-C--:B-1----:R-:W-:Y:S06]  /*b970*/  HMMA.16816.F32.BF16 R40, R8, R12.reuse, R52 ;  /* 0x0000000c0828723c */ /* 0x082fec0000041834 */
[----:B--2---:R-:W-:Y:S01]  /*b980*/  HMMA.16816.F32.BF16 R68, R4, R12, R68 ;  /* 0x0000000c0444723c */ /* 0x004fe20000041844 */
[----:B------:R-:W-:-:S02]  /*b990*/  IMAD.MOV.U32 R52, RZ, RZ, R27 ;  /* 0x000000ffff347224 */ /* 0x000fc400078e001b */
[----:B------:R-:W-:Y:S02]  /*b9a0*/  IMAD.MOV.U32 R53, RZ, RZ, R26 ;  /* 0x000000ffff357224 */ /* 0x000fe400078e001a */
[----:B------:R-:W-:Y:S01]  /*b9b0*/  IMAD.MOV.U32 R54, RZ, RZ, R25 ;  /* 0x000000ffff367224 */ /* 0x000fe200078e0019 */
[----:B------:R-:W-:Y:S01]  /*b9c0*/  HMMA.16816.F32.BF16 R36, R4, R14, R56 ;  /* 0x0000000e0424723c */ /* 0x000fe20000041838 */
[----:B------:R-:W-:-:S05]  /*b9d0*/  IMAD.MOV.U32 R55, RZ, RZ, R24 ;  /* 0x000000ffff377224 */ /* 0x000fca00078e0018 */
[C---:B------:R-:W-:Y:S01]  /*b9e0*/  HMMA.16816.F32.BF16 R24, R8.reuse, R14, R136 ;  /* 0x0000000e0818723c */ /* 0x040fe20000041888 */
[----:B------:R-:W1:Y:S01]  /*b9f0*/  LDSM.16.M88.4 R12, [R238] ;  /* 0x00000000ee0c783b */ /* 0x000e620000000200 */
[----:B------:R-:W-:Y:S02]  /*ba00*/  IMAD.MOV.U32 R56, RZ, RZ, R48 ;  /* 0x000000ffff387224 */ /* 0x000fe400078e0030 */
        /* <DEDUP_REMOVED lines=13> */
[----:B-1----:R-:W-:Y:S06]  /*bae0*/  HMMA.16816.F32.BF16 R216, R8, R12, R52 ;  /* 0x0000000c08d8723c */ /* 0x002fec0000041834 */
[-C--:B------:R-:W-:Y:S06]  /*baf0*/  HMMA.16816.F32.BF16 R140, R4, R14.reuse, R44 ;  /* 0x0000000e048c723c */ /* 0x080fec000004182c */
[----:B------:R-:W-:Y:S01]  /*bb00*/  HMMA.16816.F32.BF16 R16, R8, R14, R16 ;  /* 0x0000000e0810723c */ /* 0x000fe20000041810 */
[----:B------:R-:W-:Y:S11]  /*bb10*/  LDSM.16.M88.4 R8, [R234+0x4000] ;  /* 0x00400000ea08783b */ /* 0x000ff60000000200 */
[----:B------:R-:W-:-:S02]  /*bb20*/  IMAD.MOV.U32 R52, RZ, RZ, R216 ;  /* 0x000000ffff347224 */ /* 0x000fc400078e00d8 */
[----:B------:R-:W-:Y:S02]  /*bb30*/  IMAD.MOV.U32 R3, RZ, RZ, R217 ;  /* 0x000000ffff037224 */ /* 0x000fe400078e00d9 */
[----:B------:R-:W-:Y:S02]  /*bb40*/  IMAD.MOV.U32 R2, RZ, RZ, R218 ;  /* 0x000000ffff027224 */ /* 0x000fe400078e00da */
[----:B------:R-:W-:Y:S02]  /*bb50*/  IMAD.MOV.U32 R0, RZ, RZ, R219 ;  /* 0x000000ffff007224 */ /* 0x000fe400078e00db */
[----:B------:R-:W-:Y:S01]  /*bb60*/  HMMA.16816.F32.BF16 R216, R4, R12, R64 ;  /* 0x0000000c04d8723c */ /* 0x000fe20000041840 */
[----:B------:R-:W-:Y:S01]  /*bb70*/  LDSM.16.M88.4 R4, [R234+0x6000] ;  /* 0x00600000ea04783b */ /* 0x000fe20000000200 */
[----:B------:R-:W-:Y:S02]  /*bb80*/  IMAD.MOV.U32 R44, RZ, RZ, R52 ;  /* 0x000000ffff2c7224 */ /* 0x000fe400078e0034 */
[----:B------:R-:W-:Y:S01]  /*bb90*/  IMAD.MOV.U32 R45, RZ, RZ, R3 ;  /* 0x000000ffff2d7224 */ /* 0x000fe200078e0003 */
[----:B------:R-:W1:Y:S01]  /*bba0*/  LDSM.16.M88.4 R12, [R230+0xa000] ;  /* 0x00a00000e60c783b */ /* 0x000e620000000200 */
[----:B------:R-:W-:-:S02]  /*bbb0*/  IMAD.MOV.U32 R46, RZ, RZ, R2 ;  /* 0x000000ffff2e7224 */ /* 0x000fc400078e0002 */
[----:B------:R-:W-:Y:S01]  /*bbc0*/  IMAD.MOV.U32 R47, RZ, RZ, R0 ;  /* 0x000000ffff2f7224 */ /* 0x000fe200078e0000 */
[C---:B-1----:R-:W-:Y:S06]  /*bbd0*/  HMMA.16816.F32.BF16 R52, R4.reuse, R12, R68 ;  /* 0x0000000c0434723c */ /* 0x042fec0000041844 */
[-C--:B------:R-:W-:Y:S06]  /*bbe0*/  HMMA.16816.F32.BF16 R68, R4, R14.reuse, R36 ;  /* 0x0000000e0444723c */ /* 0x080fec0000041824 */
[----:B------:R-:W-:-:S12]  /*bbf0*/  HMMA.16816.F32.BF16 R212, R8, R14, R24 ;  /* 0x0000000e08d4723c */ /* 0x000fd80000041818 */
[----:B------:R-:W-:Y:S02]  /*bc00*/  IMAD.MOV.U32 R72, RZ, RZ, R52 ;  /* 0x000000ffff487224 */ /* 0x000fe400078e0034 */
[----:B------:R-:W-:Y:S02]  /*bc10*/  IMAD.MOV.U32 R3, RZ, RZ, R53 ;  /* 0x000000ffff037224 */ /* 0x000fe400078e0035 */
[----:B------:R-:W-:Y:S02]  /*bc20*/  IMAD.MOV.U32 R2, RZ, RZ, R54 ;  /* 0x000000ffff027224 */ /* 0x000fe400078e0036 */
[----:B------:R-:W-:Y:S02]  /*bc30*/  IMAD.MOV.U32 R0, RZ, RZ, R55 ;  /* 0x000000ffff007224 */ /* 0x000fe400078e0037 */
[----:B------:R-:W-:Y:S01]  /*bc40*/  HMMA.16816.F32.BF16 R52, R8, R12, R40 ;  /* 0x0000000c0834723c */ /* 0x000fe20000041828 */
[----:B------:R-:W1:-:S15]  /*bc50*/  LDSM.16.M88.4 R12, [R230+0xa800] ;  /* 0x00a80000e60c783b */ /* 0x000e5e0000000200 */
[----:B------:R-:W-:-:S08]  /*bc60*/  NOP ;  /* 0x0000000000007918 */ /* 0x000fd00000000000 */
[----:B------:R-:W-:Y:S02]  /*bc70*/  IMAD.MOV.U32 R43, RZ, RZ, R52 ;  /* 0x000000ffff2b7224 */ /* 0x000fe400078e0034 */
[----:B------:R-:W-:Y:S02]  /*bc80*/  IMAD.MOV.U32 R42, RZ, RZ, R53 ;  /* 0x000000ffff2a7224 */ /* 0x000fe400078e0035 */
[----:B------:R-:W-:Y:S02]  /*bc90*/  IMAD.MOV.U32 R41, RZ, RZ, R54 ;  /* 0x000000ffff297224 */ /* 0x000fe400078e0036 */
[----:B------:R-:W-:Y:S02]  /*bca0*/  IMAD.MOV.U32 R40, RZ, RZ, R55 ;  /* 0x000000ffff287224 */ /* 0x000fe400078e0037 */
[----:B-1----:R-:W-:Y:S06]  /*bcb0*/  HMMA.16816.F32.BF16 R52, R4, R14, R28 ;  /* 0x0000000e0434723c */ /* 0x002fec000004181c */
[-C--:B------:R-:W-:Y:S06]  /*bcc0*/  HMMA.16816.F32.BF16 R220, R8, R12.reuse, R48 ;  /* 0x0000000c08dc723c */ /* 0x080fec0000041830 */
[----:B------:R-:W-:Y:S06]  /*bcd0*/  HMMA.16816.F32.BF16 R64, R4, R12, R32 ;  /* 0x0000000c0440723c */ /* 0x000fec0000041820 */
[C---:B------:R-:W-:Y:S01]  /*bce0*/  HMMA.16816.F32.BF16 R28, R8.reuse, R14, R20 ;  /* 0x0000000e081c723c */ /* 0x040fe20000041814 */
[----:B------:R-:W1:Y:S05]  /*bcf0*/  LDSM.16.M88.4 R12, [R230+0xb000] ;  /* 0x00b00000e60c783b */ /* 0x000e6a0000000200 */
        /* <DEDUP_REMOVED lines=10> */
[----:B------:R-:W2:Y:S01]  /*bda0*/  S2R R72, SR_TID.X ;  /* 0x0000000000487919 */ /* 0x000ea20000002100 */
[----:B------:R-:W-:-:S02]  /*bdb0*/  IMAD.MOV.U32 R63, RZ, RZ, R0 ;  /* 0x000000ffff3f7224 */ /* 0x000fc400078e0000 */
[----:B------:R-:W-:Y:S02]  /*bdc0*/  IMAD.U32 R0, RZ, RZ, UR29 ;  /* 0x0000001dff007e24 */ /* 0x000fe4000f8e00ff */
[----:B------:R-:W-:Y:S02]  /*bdd0*/  IMAD.MOV.U32 R61, RZ, RZ, R3 ;  /* 0x000000ffff3d7224 */ /* 0x000fe400078e0003 */
[----:B------:R-:W-:Y:S01]  /*bde0*/  IMAD.MOV.U32 R62, RZ, RZ, R2 ;  /* 0x000000ffff3e7224 */ /* 0x000fe200078e0002 */
[----:B-1----:R-:W-:Y:S01]  /*bdf0*/  HMMA.16816.F32.BF16 R44, R8, R12, R44 ;  /* 0x0000000c082c723c */ /* 0x002fe2000004182c */
[----:B--2---:R-:W-:-:S05]  /*be00*/  IMAD.SHL.U32 R72, R72, 0x2, RZ ;  /* 0x0000000248487824 */ /* 0x004fca00078e00ff */
[----:B------:R-:W-:Y:S01]  /*be10*/  HMMA.16816.F32.BF16 R32, R4, R12, R216 ;  /* 0x0000000c0420723c */ /* 0x000fe200000418d8 */
[----:B------:R-:W-:-:S05]  /*be20*/  LOP3.LUT R72, R72, 0x6, RZ, 0xc0, !PT ;  /* 0x0000000648487812 */ /* 0x000fca00078ec0ff */
[----:B------:R-:W-:Y:S01]  /*be30*/  HMMA.16816.F32.BF16 R20, R4, R14, R140 ;  /* 0x0000000e0414723c */ /* 0x000fe2000004188c */
[----:B------:R-:W-:Y:S01]  /*be40*/  LDSM.16.M88.4 R4, [R233+0x6000] ;  /* 0x00600000e904783b */ /* 0x000fe20000000200 */
[----:B------:R-:W-:-:S03]  /*be50*/  IMAD R0, R0, 0x40, R72 ;  /* 0x0000004000007824 */ /* 0x000fc600078e0248 */
[----:B------:R-:W2:Y:S01]  /*be60*/  LDL R72, [R1+0x8] ;  /* 0x0000080001487983 */ /* 0x000ea20000100800 */
[----:B------:R-:W-:Y:S03]  /*be70*/  HMMA.16816.F32.BF16 R16, R8, R14, R16 ;  /* 0x0000000e0810723c */ /* 0x000fe60000041810 */
[----:B------:R-:W1:Y:S04]  /*be80*/  LDSM.16.M88.4 R12, [R229+0x2000] ;  /* 0x00200000e50c783b */ /* 0x000e680000000200 */
[----:B------:R-:W3:Y:S01]  /*be90*/  LDSM.16.M88.4 R8, [R233+0x4000] ;  /* 0x00400000e908783b */ /* 0x000ee20000000200 */
[C---:B-1----:R-:W-:Y:S03]  /*bea0*/  HMMA.16816.F32.BF16 R136, R4.reuse, R14, R68 ;  /* 0x0000000e0488723c */ /* 0x042fe60000041844 */
[----:B------:R-:W4:Y:S04]  /*beb0*/  LDL R71, [R1+0x4] ;  /* 0x0000040001477983 */ /* 0x000f280000100800 */
[----:B------:R-:W4:Y:S01]  /*bec0*/  LDL R70, [R1] ;  /* 0x0000000001467983 */ /* 0x000f220000100800 */
[-C--:B------:R-:W-:Y:S06]  /*bed0*/  HMMA.16816.F32.BF16 R60, R4, R12.reuse, R60 ;  /* 0x0000000c043c723c */ /* 0x080fec000004183c */
[C---:B---3--:R-:W-:Y:S06]  /*bee0*/  HMMA.16816.F32.BF16 R56, R8.reuse, R12, R56 ;  /* 0x0000000c0838723c */ /* 0x048fec0000041838 */
[C---:B------:R-:W-:Y:S01]  /*bef0*/  HMMA.16816.F32.BF16 R212, R8.reuse, R14, R212 ;  /* 0x0000000e08d4723c */ /* 0x040fe200000418d4 */
[----:B------:R-:W1:Y:S05]  /*bf00*/  LDSM.16.M88.4 R12, [R229+0x2800] ;  /* 0x00280000e50c783b */ /* 0x000e6a0000000200 */
[-C--:B-1----:R-:W-:Y:S06]  /*bf10*/  HMMA.16816.F32.BF16 R220, R8, R12.reuse, R220 ;  /* 0x0000000c08dc723c */ /* 0x082fec00000418dc */
[C---:B------:R-:W-:Y:S06]  /*bf20*/  HMMA.16816.F32.BF16 R64, R4.reuse, R12, R64 ;  /* 0x0000000c0440723c */ /* 0x040fec0000041840 */
[-C--:B------:R-:W-:Y:S06]  /*bf30*/  HMMA.16816.F32.BF16 R52, R4, R14.reuse, R52 ;  /* 0x0000000e0434723c */ /* 0x080fec0000041834 */
[----:B------:R-:W-:Y:S01]  /*bf40*/  HMMA.16816.F32.BF16 R28, R8, R14, R28 ;  /* 0x0000000e081c723c */ /* 0x000fe2000004181c */
[----:B------:R-:W1:Y:S05]  /*bf50*/  LDSM.16.M88.4 R12, [R229+0x3000] ;  /* 0x00300000e50c783b */ /* 0x000e6a0000000200 */
[----:B-1----:R-:W-:Y:S06]  /*bf60*/  HMMA.16816.F32.BF16 R208, R4, R14, R36 ;  /* 0x0000000e04d0723c */ /* 0x002fec0000041824 */
[-C--:B------:R-:W-:Y:S06]  /*bf70*/  HMMA.16816.F32.BF16 R48, R8, R12.reuse, R48 ;  /* 0x0000000c0830723c */ /* 0x080fec0000041830 */
[----:B------:R-:W-:Y:S06]  /*bf80*/  HMMA.16816.F32.BF16 R140, R4, R12, R40 ;  /* 0x0000000c048c723c */ /* 0x000fec0000041828 */
[----:B------:R-:W-:Y:S01]  /*bf90*/  HMMA.16816.F32.BF16 R36, R8, R14, R24 ;  /* 0x0000000e0824723c */ /* 0x000fe20000041818 */
[----:B------:R-:W1:Y:S01]  /*bfa0*/  LDSM.16.M88.4 R12, [R229+0x3800] ;  /* 0x00380000e50c783b */ /* 0x000e620000000200 */
[--C-:B------:R-:W-:Y:S01]  /*bfb0*/  IMAD.IADD R3, R248, 0x1, -R0.reuse ;  /* 0x00000001f8037824 */ /* 0x100fe200078e0a00 */
[----:B------:R-:W-:Y:S01]  /*bfc0*/  UISETP.GT.AND UP0, UPT, UR29, UR15, UPT ;  /* 0x0000000f1d00728c */ /* 0x000fe2000bf04270 */
[----:B------:R-:W-:Y:S01]  /*bfd0*/  IMAD.IADD R2, R250, 0x1, -R0 ;  /* 0x00000001fa027824 */ /* 0x000fe200078e0a00 */
[----:B------:R-:W-:-:S04]  /*bfe0*/  DEPBAR.LE SB0, 0x0 ;  /* 0x000080000000791a */ /* 0x000fc80000000000 */
[-C--:B-1----:R-:W-:Y:S06]  /*bff0*/  HMMA.16816.F32.BF16 R44, R8, R12.reuse, R44 ;  /* 0x0000000c082c723c */ /* 0x082fec000004182c */
[C---:B------:R-:W-:Y:S06]  /*c000*/  HMMA.16816.F32.BF16 R32, R4.reuse, R12, R32 ;  /* 0x0000000c0420723c */ /* 0x040fec0000041820 */
[-C--:B------:R-:W-:Y:S06]  /*c010*/  HMMA.16816.F32.BF16 R20, R4, R14.reuse, R20 ;  /* 0x0000000e0414723c */ /* 0x080fec0000041814 */
[----:B------:R-:W-:Y:S06]  /*c020*/  HMMA.16816.F32.BF16 R4, R8, R14, R16 ;  /* 0x0000000e0804723c */ /* 0x000fec0000041810 */
[----:B------:R-:W-:-:S02]  /*c030*/  IMAD.MOV.U32 R216, RZ, RZ, R46 ;  /* 0x000000ffffd87224 */ /* 0x000fc400078e002e */
[----:B------:R-:W-:Y:S02]  /*c040*/  IMAD.MOV.U32 R217, RZ, RZ, R45 ;  /* 0x000000ffffd97224 */ /* 0x000fe400078e002d */
[----:B------:R-:W-:Y:S02]  /*c050*/  IMAD.MOV.U32 R218, RZ, RZ, R44 ;  /* 0x000000ffffda7224 */ /* 0x000fe400078e002c */
[----:B------:R-:W-:-:S06]  /*c060*/  IMAD.MOV.U32 R74, RZ, RZ, R47 ;  /* 0x000000ffff4a7224 */ /* 0x000fcc00078e002f */
[----:B------:R-:W-:Y:S02]  /*c070*/  IMAD.MOV.U32 R69, RZ, RZ, R21 ;  /* 0x000000ffff457224 */ /* 0x000fe400078e0015 */
[----:B------:R-:W-:Y:S02]  /*c080*/  IMAD.MOV.U32 R73, RZ, RZ, R22 ;  /* 0x000000ffff497224 */ /* 0x000fe400078e0016 */
[----:B------:R-:W-:Y:S02]  /*c090*/  IMAD.MOV.U32 R68, RZ, RZ, R23 ;  /* 0x000000ffff447224 */ /* 0x000fe400078e0017 */
[----:B------:R-:W-:Y:S02]  /*c0a0*/  IMAD.MOV.U32 R46, RZ, RZ, R5 ;  /* 0x000000ffff2e7224 */ /* 0x000fe400078e0005 */
[----:B------:R-:W-:Y:S02]  /*c0b0*/  IMAD.IADD R5, R249, 0x1, -R0 ;  /* 0x00000001f9057824 */ /* 0x000fe400078e0a00 */
[----:B------:R-:W-:Y:S01]  /*c0c0*/  IMAD.MOV.U32 R45, RZ, RZ, R4 ;  /* 0x000000ffff2d7224 */ /* 0x000fe200078e0004 */
[----:B------:R-:W-:Y:S01]  /*c0d0*/  IABS R4, R3 ;  /* 0x0000000300047213 */ /* 0x000fe20000000000 */
[----:B------:R-:W-:Y:S01]  /*c0e0*/  IMAD.MOV.U32 R219, RZ, RZ, R6 ;  /* 0x000000ffffdb7224 */ /* 0x000fe200078e0006 */
[----:B------:R-:W-:Y:S01]  /*c0f0*/  IABS R3, R2 ;  /* 0x0000000200037213 */ /* 0x000fe20000000000 */
[----:B------:R-:W-:Y:S01]  /*c100*/  IMAD.MOV.U32 R27, RZ, RZ, R7 ;  /* 0x000000ffff1b7224 */ /* 0x000fe200078e0007 */
[----:B------:R-:W-:Y:S01]  /*c110*/  IABS R2, R5 ;  /* 0x0000000500027213 */ /* 0x000fe20000000000 */
[----:B------:R-:W-:-:S03]  /*c120*/  IMAD.MOV.U32 R25, RZ, RZ, R20 ;  /* 0x000000ffff197224 */ /* 0x000fc600078e0014 */
[----:B------:R-:W-:Y:S02]  /*c130*/  I2FP.F32.S32 R2, R2 ;  /* 0x0000000200027245 */ /* 0x000fe40000201400 */
[----:B------:R-:W-:Y:S02]  /*c140*/  I2FP.F32.S32 R3, R3 ;  /* 0x0000000300037245 */ /* 0x000fe40000201400 */
[----:B------:R-:W-:Y:S01]  /*c150*/  I2FP.F32.S32 R4, R4 ;  /* 0x0000000400047245 */ /* 0x000fe20000201400 */
[----:B------:R-:W-:Y:S01]  /*c160*/  FFMA.FTZ R14, R2, -UR19, R60 ;  /* 0x80000013020e7c23 */ /* 0x000fe2000801003c */
[----:B------:R-:W-:Y:S02]  /*c170*/  VIADD R2, R0, 0x1 ;  /* 0x0000000100027836 */ /* 0x000fe40000000000 */
[----:B------:R-:W-:Y:S01]  /*c180*/  FFMA.FTZ R13, R3, -UR19, R58 ;  /* 0x80000013030d7c23 */ /* 0x000fe2000801003a */
[----:B------:R-:W-:Y:S02]  /*c190*/  IMAD.IADD R3, R251, 0x1, -R0 ;  /* 0x00000001fb037824 */ /* 0x000fe400078e0a00 */
[----:B------:R-:W-:Y:S01]  /*c1a0*/  FFMA.FTZ R9, R4, -UR19, R56 ;  /* 0x8000001304097c23 */ /* 0x000fe20008010038 */
[----:B------:R-:W-:-:S02]  /*c1b0*/  IMAD.IADD R5, R250, 0x1, -R2 ;  /* 0x00000001fa057824 */ /* 0x000fc400078e0a02 */
[----:B------:R-:W-:Y:S01]  /*c1c0*/  IMAD.IADD R4, R248, 0x1, -R2 ;  /* 0x00000001f8047824 */ /* 0x000fe200078e0a02 */
[----:B------:R-:W-:Y:S02]  /*c1d0*/  IABS R3, R3 ;  /* 0x0000000300037213 */ /* 0x000fe40000000000 */
[----:B------:R-:W-:Y:S02]  /*c1e0*/  IABS R5, R5 ;  /* 0x0000000500057213 */ /* 0x000fe40000000000 */
[----:B------:R-:W-:Y:S01]  /*c1f0*/  IABS R4, R4 ;  /* 0x0000000400047213 */ /* 0x000fe20000000000 */
[----:B------:R-:W-:Y:S02]  /*c200*/  IMAD.MOV.U32 R6, RZ, RZ, R3 ;  /* 0x000000ffff067224 */ /* 0x000fe400078e0003 */
[----:B------:R-:W-:Y:S01]  /*c210*/  IMAD.MOV.U32 R3, RZ, RZ, R5 ;  /* 0x000000ffff037224 */ /* 0x000fe200078e0005 */
[----:B------:R-:W-:Y:S02]  /*c220*/  I2FP.F32.S32 R4, R4 ;  /* 0x0000000400047245 */ /* 0x000fe40000201400 */
[----:B------:R-:W-:-:S02]  /*c230*/  I2FP.F32.S32 R6, R6 ;  /* 0x0000000600067245 */ /* 0x000fc40000201400 */
[----:B------:R-:W-:Y:S01]  /*c240*/  I2FP.F32.S32 R3, R3 ;  /* 0x0000000300037245 */ /* 0x000fe20000201400 */
[----:B------:R-:W-:Y:S01]  /*c250*/  FFMA.FTZ R7, R4, -UR19, R57 ;  /* 0x8000001304077c23 */ /* 0x000fe20008010039 */
[C---:B--2---:R-:W-:Y:S02]  /*c260*/  ISETP.GE.AND P0, PT, R2.reuse, R72, PT ;  /* 0x000000480200720c */ /* 0x044fe40003f06270 */
[----:B------:R-:W-:Y:S01]  /*c270*/  ISETP.GE.AND P4, PT, R2, R252, PT ;  /* 0x000000fc0200720c */ /* 0x000fe20003f86270 */
[----:B------:R-:W-:Y:S02]  /*c280*/  VIADD R4, R0, 0x8 ;  /* 0x0000000800047836 */ /* 0x000fe40000000000 */
[----:B------:R-:W-:Y:S01]  /*c290*/  FFMA.FTZ R8, R6, -UR19, R62 ;  /* 0x8000001306087c23 */ /* 0x000fe2000801003e */
[----:B------:R-:W-:Y:S01]  /*c2a0*/  BAR.SYNC.DEFER_BLOCKING 0x0 ;  /* 0x0000000000007b1d */ /* 0x000fe20000010000 */
[C---:B------:R-:W-:Y:S01]  /*c2b0*/  ISETP.LT.OR P0, PT, R2.reuse, R247, P0 ;  /* 0x000000f70200720c */ /* 0x040fe20000701670 */
[----:B------:R-:W-:Y:S01]  /*c2c0*/  IMAD.IADD R5, R249, 0x1, -R2 ;  /* 0x00000001f9057824 */ /* 0x000fe200078e0a02 */
[----:B------:R-:W-:Y:S01]  /*c2d0*/  ISETP.LT.OR P4, PT, R2, R244, P4 ;  /* 0x000000f40200720c */ /* 0x000fe20002781670 */
[----:B------:R-:W-:Y:S01]  /*c2e0*/  FFMA.FTZ R6, R3, -UR19, R59 ;  /* 0x8000001303067c23 */ /* 0x000fe2000801003b */
[----:B------:R-:W-:-:S02]  /*c2f0*/  IMAD.IADD R3, R248, 0x1, -R4 ;  /* 0x00000001f8037824 */ /* 0x000fc400078e0a04 */
[----:B------:R-:W-:Y:S02]  /*c300*/  IABS R10, R5 ;  /* 0x00000005000a7213 */ /* 0x000fe40000000000 */
[----:B------:R-:W-:Y:S02]  /*c310*/  ISETP.GE.AND P3, PT, R0, R72, PT ;  /* 0x000000480000720c */ /* 0x000fe40003f66270 */
[C---:B----4-:R-:W-:Y:S02]  /*c320*/  ISETP.GE.AND P6, PT, R2.reuse, R71, PT ;  /* 0x000000470200720c */ /* 0x050fe40003fc6270 */
[C---:B------:R-:W-:Y:S02]  /*c330*/  ISETP.GE.AND P5, PT, R2.reuse, R70, PT ;  /* 0x000000460200720c */ /* 0x040fe40003fa6270 */
[C---:B------:R-:W-:Y:S02]  /*c340*/  ISETP.LT.OR P6, PT, R2.reuse, R246, P6 ;  /* 0x000000f60200720c */ /* 0x040fe400037c1670 */
[----:B------:R-:W-:Y:S01]  /*c350*/  ISETP.LT.OR P5, PT, R2, R245, P5 ;  /* 0x000000f50200720c */ /* 0x000fe20002fa1670 */
[----:B------:R-:W-:-:S05]  /*c360*/  IMAD.IADD R2, R251, 0x1, -R2 ;  /* 0x00000001fb027824 */ /* 0x000fca00078e0a02 */
[----:B------:R-:W-:Y:S02]  /*c370*/  IABS R5, R2 ;  /* 0x0000000200057213 */ /* 0x000fe40000000000 */
[----:B------:R-:W-:-:S04]  /*c380*/  IABS R2, R3 ;  /* 0x0000000300027213 */ /* 0x000fc80000000000 */
[----:B------:R-:W-:-:S05]  /*c390*/  I2FP.F32.S32 R2, R2 ;  /* 0x0000000200027245 */ /* 0x000fca0000201400 */
[----:B------:R-:W-:Y:S01]  /*c3a0*/  FFMA.FTZ R11, R2, -UR19, R212 ;  /* 0x80000013020b7c23 */ /* 0x000fe200080100d4 */
[----:B------:R-:W-:Y:S01]  /*c3b0*/  IMAD.IADD R2, R250, 0x1, -R4 ;  /* 0x00000001fa027824 */ /* 0x000fe200078e0a04 */
[----:B------:R-:W-:-:S04]  /*c3c0*/  ISETP.LT.OR P3, PT, R0, R247, P3 ;  /* 0x000000f70000720c */ /* 0x000fc80001f61670 */
[----:B------:R-:W-:Y:S02]  /*c3d0*/  IABS R2, R2 ;  /* 0x0000000200027213 */ /* 0x000fe40000000000 */
[----:B------:R-:W-:Y:S02]  /*c3e0*/  FSEL R19, R9, -INF , !P3 ;  /* 0xff80000009137808 */ /* 0x000fe40005800000 */
[C---:B------:R-:W-:Y:S02]  /*c3f0*/  ISETP.GE.AND P3, PT, R0.reuse, R71, PT ;  /* 0x000000470000720c */ /* 0x040fe40003f66270 */
[----:B------:R-:W-:Y:S01]  /*c400*/  I2FP.F32.S32 R2, R2 ;  /* 0x0000000200027245 */ /* 0x000fe20000201400 */
[----:B------:R-:W-:Y:S01]  /*c410*/  IMAD.MOV.U32 R3, RZ, RZ, R10 ;  /* 0x000000ffff037224 */ /* 0x000fe200078e000a */
[----:B------:R-:W-:-:S03]  /*c420*/  ISETP.LT.OR P3, PT, R0, R246, P3 ;  /* 0x000000f60000720c */ /* 0x000fc60001f61670 */
[----:B------:R-:W-:Y:S01]  /*c430*/  FFMA.FTZ R10, R2, -UR19, R214 ;  /* 0x80000013020a7c23 */ /* 0x000fe200080100d6 */
[----:B------:R-:W-:Y:S01]  /*c440*/  IMAD.IADD R2, R249, 0x1, -R4 ;  /* 0x00000001f9027824 */ /* 0x000fe200078e0a04 */
[----:B------:R-:W-:Y:S02]  /*c450*/  FSEL R21, R13, -INF , !P3 ;  /* 0xff8000000d157808 */ /* 0x000fe40005800000 */
[C---:B------:R-:W-:Y:S02]  /*c460*/  ISETP.GE.AND P3, PT, R0.reuse, R70, PT ;  /* 0x000000460000720c */ /* 0x040fe40003f66270 */
[----:B------:R-:W-:Y:S02]  /*c470*/  I2FP.F32.S32 R3, R3 ;  /* 0x0000000300037245 */ /* 0x000fe40000201400 */
[----:B------:R-:W-:Y:S02]  /*c480*/  IABS R2, R2 ;  /* 0x0000000200027213 */ /* 0x000fe40000000000 */
[----:B------:R-:W-:Y:S01]  /*c490*/  ISETP.LT.OR P3, PT, R0, R245, P3 ;  /* 0x000000f50000720c */ /* 0x000fe20001f61670 */
[----:B------:R-:W-:Y:S01]  /*c4a0*/  FFMA.FTZ R3, R3, -UR19, R61 ;  /* 0x8000001303037c23 */ /* 0x000fe2000801003d */
[----:B------:R-:W-:-:S02]  /*c4b0*/  I2FP.F32.S32 R2, R2 ;  /* 0x0000000200027245 */ /* 0x000fc40000201400 */
[----:B------:R-:W-:Y:S02]  /*c4c0*/  FSEL R22, R14, -INF , !P3 ;  /* 0xff8000000e167808 */ /* 0x000fe40005800000 */
[----:B------:R-:W-:Y:S01]  /*c4d0*/  ISETP.GE.AND P3, PT, R0, R252, PT ;  /* 0x000000fc0000720c */ /* 0x000fe20003f66270 */
[----:B------:R-:W-:Y:S01]  /*c4e0*/  FFMA.FTZ R9, R2, -UR19, R136 ;  /* 0x8000001302097c23 */ /* 0x000fe20008010088 */
[----:B------:R-:W-:Y:S01]  /*c4f0*/  I2FP.F32.S32 R5, R5 ;  /* 0x0000000500057245 */ /* 0x000fe20000201400 */
[----:B------:R-:W-:Y:S01]  /*c500*/  IMAD.IADD R2, R251, 0x1, -R4 ;  /* 0x00000001fb027824 */ /* 0x000fe200078e0a04 */
[----:B------:R-:W-:Y:S01]  /*c510*/  FSEL R26, R3, -INF , !P5 ;  /* 0xff800000031a7808 */ /* 0x000fe20006800000 */
[C---:B------:R-:W-:Y:S01]  /*c520*/  VIADD R3, R0.reuse, 0x9 ;  /* 0x0000000900037836 */ /* 0x040fe20000000000 */
[----:B------:R-:W-:Y:S01]  /*c530*/  ISETP.LT.OR P3, PT, R0, R244, P3 ;  /* 0x000000f40000720c */ /* 0x000fe20001f61670 */
[----:B------:R-:W-:Y:S01]  /*c540*/  FFMA.FTZ R12, R5, -UR19, R63 ;  /* 0x80000013050c7c23 */ /* 0x000fe2000801003f */
[----:B------:R-:W-:Y:S01]  /*c550*/  FSEL R23, R6, -INF , !P6 ;  /* 0xff80000006177808 */ /* 0x000fe20007000000 */
[----:B------:R-:W-:Y:S01]  /*c560*/  IMAD.IADD R5, R250, 0x1, -R3 ;  /* 0x00000001fa057824 */ /* 0x000fe200078e0a03 */
[----:B------:R-:W-:-:S02]  /*c570*/  FSEL R24, R8, -INF , !P3 ;  /* 0xff80000008187808 */ /* 0x000fc40005800000 */
[----:B------:R-:W-:Y:S02]  /*c580*/  FSEL R20, R7, -INF , !P0 ;  /* 0xff80000007147808 */ /* 0x000fe40004000000 */
[----:B------:R-:W-:Y:S02]  /*c590*/  IABS R6, R2 ;  /* 0x0000000200067213 */ /* 0x000fe40000000000 */
[C---:B------:R-:W-:Y:S02]  /*c5a0*/  ISETP.GE.AND P3, PT, R4.reuse, R72, PT ;  /* 0x000000480400720c */ /* 0x040fe40003f66270 */
[C---:B------:R-:W-:Y:S02]  /*c5b0*/  ISETP.GE.AND P0, PT, R4.reuse, R71, PT ;  /* 0x000000470400720c */ /* 0x040fe40003f06270 */
[C---:B------:R-:W-:Y:S02]  /*c5c0*/  ISETP.GE.AND P6, PT, R4.reuse, R70, PT ;  /* 0x000000460400720c */ /* 0x040fe40003fc6270 */
[----:B------:R-:W-:-:S02]  /*c5d0*/  ISETP.GE.AND P5, PT, R4, R252, PT ;  /* 0x000000fc0400720c */ /* 0x000fc40003fa6270 */
[----:B------:R-:W-:Y:S01]  /*c5e0*/  IABS R2, R5 ;  /* 0x0000000500027213 */ /* 0x000fe20000000000 */
[----:B------:R-:W-:Y:S01]  /*c5f0*/  IMAD.MOV.U32 R5, RZ, RZ, R6 ;  /* 0x000000ffff057224 */ /* 0x000fe200078e0006 */
[C---:B------:R-:W-:Y:S02]  /*c600*/  ISETP.LT.OR P3, PT, R4.reuse, R247, P3 ;  /* 0x000000f70400720c */ /* 0x040fe40001f61670 */
[C---:B------:R-:W-:Y:S02]  /*c610*/  ISETP.LT.OR P0, PT, R4.reuse, R246, P0 ;  /* 0x000000f60400720c */ /* 0x040fe40000701670 */
[C---:B------:R-:W-:Y:S02]  /*c620*/  ISETP.LT.OR P6, PT, R4.reuse, R245, P6 ;  /* 0x000000f50400720c */ /* 0x040fe400037c1670 */
[----:B------:R-:W-:Y:S01]  /*c630*/  ISETP.LT.OR P5, PT, R4, R244, P5 ;  /* 0x000000f40400720c */ /* 0x000fe20002fa1670 */
[----:B------:R-:W-:Y:S01]  /*c640*/  IMAD.IADD R4, R248, 0x1, -R3 ;  /* 0x00000001f8047824 */ /* 0x000fe200078e0a03 */
[----:B------:R-:W-:-:S02]  /*c650*/  I2FP.F32.S32 R5, R5 ;  /* 0x0000000500057245 */ /* 0x000fc40000201400 */
[----:B------:R-:W-:Y:S02]  /*c660*/  I2FP.F32.S32 R2, R2 ;  /* 0x0000000200027245 */ /* 0x000fe40000201400 */
[----:B------:R-:W-:Y:S02]  /*c670*/  IABS R4, R4 ;  /* 0x0000000400047213 */ /* 0x000fe40000000000 */
[----:B------:R-:W-:Y:S02]  /*c680*/  FSEL R44, R12, -INF , !P4 ;  /* 0xff8000000c2c7808 */ /* 0x000fe40006000000 */
[----:B------:R-:W-:Y:S02]  /*c690*/  FSEL R17, R11, -INF , !P3 ;  /* 0xff8000000b117808 */ /* 0x000fe40005800000 */
[----:B------:R-:W-:Y:S02]  /*c6a0*/  FSEL R18, R10, -INF , !P0 ;  /* 0xff8000000a127808 */ /* 0x000fe40004000000 */
[----:B------:R-:W-:-:S02]  /*c6b0*/  FSEL R42, R9, -INF , !P6 ;  /* 0xff800000092a7808 */ /* 0x000fc40007000000 */
[C---:B------:R-:W-:Y:S02]  /*c6c0*/  ISETP.GE.AND P4, PT, R3.reuse, R72, PT ;  /* 0x000000480300720c */ /* 0x040fe40003f86270 */
[C---:B------:R-:W-:Y:S02]  /*c6d0*/  ISETP.GE.AND P3, PT, R3.reuse, R71, PT ;  /* 0x000000470300720c */ /* 0x040fe40003f66270 */
[C---:B------:R-:W-:Y:S02]  /*c6e0*/  ISETP.GE.AND P0, PT, R3.reuse, R70, PT ;  /* 0x000000460300720c */ /* 0x040fe40003f06270 */
[----:B------:R-:W-:Y:S01]  /*c6f0*/  ISETP.GE.AND P6, PT, R3, R252, PT ;  /* 0x000000fc0300720c */ /* 0x000fe20003fc6270 */
[----:B------:R-:W-:Y:S01]  /*c700*/  FFMA.FTZ R8, R5, -UR19, R138 ;  /* 0x8000001305087c23 */ /* 0x000fe2000801008a */
[----:B------:R-:W-:Y:S01]  /*c710*/  I2FP.F32.S32 R4, R4 ;  /* 0x0000000400047245 */ /* 0x000fe20000201400 */
[----:B------:R-:W-:Y:S01]  /*c720*/  FFMA.FTZ R6, R2, -UR19, R215 ;  /* 0x8000001302067c23 */ /* 0x000fe200080100d7 */
[----:B------:R-:W-:Y:S01]  /*c730*/  ISETP.LT.OR P4, PT, R3, R247, P4 ;  /* 0x000000f70300720c */ /* 0x000fe20002781670 */
[----:B------:R-:W-:Y:S01]  /*c740*/  IMAD.IADD R5, R249, 0x1, -R3 ;  /* 0x00000001f9057824 */ /* 0x000fe200078e0a03 */
[C---:B------:R-:W-:Y:S01]  /*c750*/  ISETP.LT.OR P3, PT, R3.reuse, R246, P3 ;  /* 0x000000f60300720c */ /* 0x040fe20001f61670 */
[----:B------:R-:W-:Y:S01]  /*c760*/  VIADD R2, R0, 0x10 ;  /* 0x0000001000027836 */ /* 0x000fe20000000000 */
[----:B------:R-:W-:-:S02]  /*c770*/  ISETP.LT.OR P0, PT, R3, R245, P0 ;  /* 0x000000f50300720c */ /* 0x000fc40000701670 */
[----:B------:R-:W-:Y:S01]  /*c780*/  ISETP.LT.OR P6, PT, R3, R244, P6 ;  /* 0x000000f40300720c */ /* 0x000fe200037c1670 */
[----:B------:R-:W-:Y:S02]  /*c790*/  IMAD.IADD R3, R251, 0x1, -R3 ;  /* 0x00000001fb037824 */ /* 0x000fe400078e0a03 */
[----:B------:R-:W-:Y:S01]  /*c7a0*/  FFMA.FTZ R7, R4, -UR19, R213 ;  /* 0x8000001304077c23 */ /* 0x000fe200080100d5 */
[----:B------:R-:W-:Y:S02]  /*c7b0*/  IMAD.IADD R4, R248, 0x1, -R2 ;  /* 0x00000001f8047824 */ /* 0x000fe400078e0a02 */
[----:B------:R-:W-:Y:S02]  /*c7c0*/  IABS R9, R3 ;  /* 0x0000000300097213 */ /* 0x000fe40000000000 */
[----:B------:R-:W-:Y:S02]  /*c7d0*/  IABS R5, R5 ;  /* 0x0000000500057213 */ /* 0x000fe40000000000 */
[----:B------:R-:W-:Y:S01]  /*c7e0*/  IABS R3, R4 ;  /* 0x0000000400037213 */ /* 0x000fe20000000000 */
[----:B------:R-:W-:Y:S01]  /*c7f0*/  IMAD.MOV.U32 R4, RZ, RZ, R9 ;  /* 0x000000ffff047224 */ /* 0x000fe200078e0009 */
[----:B------:R-:W-:-:S04]  /*c800*/  I2FP.F32.S32 R5, R5 ;  /* 0x0000000500057245 */ /* 0x000fc80000201400 */
[----:B------:R-:W-:Y:S02]  /*c810*/  I2FP.F32.S32 R9, R4 ;  /* 0x0000000400097245 */ /* 0x000fe40000201400 */
[----:B------:R-:W-:Y:S01]  /*c820*/  I2FP.F32.S32 R4, R3 ;  /* 0x0000000300047245 */ /* 0x000fe20000201400 */
[----:B------:R-:W-:Y:S01]  /*c830*/  FFMA.FTZ R3, R5, -UR19, R137 ;  /* 0x8000001305037c23 */ /* 0x000fe20008010089 */
[----:B------:R-:W-:Y:S02]  /*c840*/  FSEL R43, R8, -INF , !P5 ;  /* 0xff800000082b7808 */ /* 0x000fe40006800000 */
[----:B------:R-:W-:Y:S01]  /*c850*/  FSEL R15, R7, -INF , !P4 ;  /* 0xff800000070f7808 */ /* 0x000fe20006000000 */
[----:B------:R-:W-:Y:S01]  /*c860*/  FFMA.FTZ R12, R4, -UR19, R220 ;  /* 0x80000013040c7c23 */ /* 0x000fe200080100dc */
[----:B------:R-:W-:Y:S02]  /*c870*/  FSEL R16, R6, -INF , !P3 ;  /* 0xff80000006107808 */ /* 0x000fe40005800000 */
[----:B------:R-:W-:Y:S01]  /*c880*/  FSEL R40, R3, -INF , !P0 ;  /* 0xff80000003287808 */ /* 0x000fe20004000000 */
[----:B------:R-:W-:Y:S01]  /*c890*/  IMAD.IADD R4, R250, 0x1, -R2 ;  /* 0x00000001fa047824 */ /* 0x000fe200078e0a02 */
[----:B------:R-:W-:-:S02]  /*c8a0*/  ISETP.GE.AND P5, PT, R2, R72, PT ;  /* 0x000000480200720c */ /* 0x000fc40003fa6270 */
[C---:B------:R-:W-:Y:S02]  /*c8b0*/  ISETP.GE.AND P4, PT, R2.reuse, R71, PT ;  /* 0x000000470200720c */ /* 0x040fe40003f86270 */
[C---:B------:R-:W-:Y:S02]  /*c8c0*/  ISETP.GE.AND P3, PT, R2.reuse, R70, PT ;  /* 0x000000460200720c */ /* 0x040fe40003f66270 */
[C---:B------:R-:W-:Y:S01]  /*c8d0*/  ISETP.GE.AND P0, PT, R2.reuse, R252, PT ;  /* 0x000000fc0200720c */ /* 0x040fe20003f06270 */
[----:B------:R-:W-:Y:S01]  /*c8e0*/  IMAD.IADD R3, R249, 0x1, -R2 ;  /* 0x00000001f9037824 */ /* 0x000fe200078e0a02 */
[C---:B------:R-:W-:Y:S02]  /*c8f0*/  ISETP.LT.OR P5, PT, R2.reuse, R247, P5 ;  /* 0x000000f70200720c */ /* 0x040fe40002fa1670 */
[C---:B------:R-:W-:Y:S02]  /*c900*/  ISETP.LT.OR P4, PT, R2.reuse, R246, P4 ;  /* 0x000000f60200720c */ /* 0x040fe40002781670 */
[----:B------:R-:W-:-:S02]  /*c910*/  ISETP.LT.OR P3, PT, R2, R245, P3 ;  /* 0x000000f50200720c */ /* 0x000fc40001f61670 */
[----:B------:R-:W-:Y:S01]  /*c920*/  ISETP.LT.OR P0, PT, R2, R244, P0 ;  /* 0x000000f40200720c */ /* 0x000fe20000701670 */
[----:B------:R-:W-:Y:S01]  /*c930*/  IMAD.IADD R2, R251, 0x1, -R2 ;  /* 0x00000001fb027824 */ /* 0x000fe200078e0a02 */
[----:B------:R-:W-:-:S04]  /*c940*/  IABS R5, R4 ;  /* 0x0000000400057213 */ /* 0x000fc80000000000 */
[----:B------:R-:W-:Y:S01]  /*c950*/  IABS R4, R2 ;  /* 0x0000000200047213 */ /* 0x000fe20000000000 */
[----:B------:R-:W-:Y:S01]  /*c960*/  IMAD.MOV.U32 R2, RZ, RZ, R5 ;  /* 0x000000ffff027224 */ /* 0x000fe200078e0005 */
[----:B------:R-:W-:-:S04]  /*c970*/  IABS R3, R3 ;  /* 0x0000000300037213 */ /* 0x000fc80000000000 */
[----:B------:R-:W-:Y:S02]  /*c980*/  I2FP.F32.S32 R2, R2 ;  /* 0x0000000200027245 */ /* 0x000fe40000201400 */
[----:B------:R-:W-:Y:S02]  /*c990*/  I2FP.F32.S32 R4, R4 ;  /* 0x0000000400047245 */ /* 0x000fe40000201400 */
[----:B------:R-:W-:Y:S01]  /*c9a0*/  I2FP.F32.S32 R3, R3 ;  /* 0x0000000300037245 */ /* 0x000fe20000201400 */
[----:B------:R-:W-:Y:S01]  /*c9b0*/  FFMA.FTZ R8, R2, -UR19, R222 ;  /* 0x8000001302087c23 */ /* 0x000fe200080100de */
[----:B------:R-:W-:Y:S02]  /*c9c0*/  VIADD R2, R0, 0x11 ;  /* 0x0000001100027836 */ /* 0x000fe40000000000 */
[----:B------:R-:W-:Y:S01]  /*c9d0*/  FFMA.FTZ R14, R4, -UR19, R66 ;  /* 0x80000013040e7c23 */ /* 0x000fe20008010042 */
[----:B------:R-:W-:Y:S01]  /*c9e0*/  FFMA.FTZ R7, R3, -UR19, R64 ;  /* 0x8000001303077c23 */ /* 0x000fe20008010040 */
[----:B------:R-:W-:-:S02]  /*c9f0*/  IMAD.IADD R4, R248, 0x1, -R2 ;  /* 0x00000001f8047824 */ /* 0x000fc400078e0a02 */
[--C-:B------:R-:W-:Y:S02]  /*ca00*/  IMAD.IADD R3, R250, 0x1, -R2.reuse ;  /* 0x00000001fa037824 */ /* 0x100fe400078e0a02 */
[----:B------:R-:W-:Y:S01]  /*ca10*/  IMAD.IADD R6, R249, 0x1, -R2 ;  /* 0x00000001f9067824 */ /* 0x000fe200078e0a02 */
[----:B------:R-:W-:Y:S02]  /*ca20*/  IABS R5, R4 ;  /* 0x0000000400057213 */ /* 0x000fe40000000000 */
[----:B------:R-:W-:Y:S02]  /*ca30*/  IABS R4, R3 ;  /* 0x0000000300047213 */ /* 0x000fe40000000000 */
[----:B------:R-:W-:Y:S01]  /*ca40*/  IABS R3, R6 ;  /* 0x0000000600037213 */ /* 0x000fe20000000000 */
[----:B------:R-:W-:-:S03]  /*ca50*/  FFMA.FTZ R13, R9, -UR19, R139 ;  /* 0x80000013090d7c23 */ /* 0x000fc6000801008b */
[----:B------:R-:W-:Y:S01]  /*ca60*/  I2FP.F32.S32 R3, R3 ;  /* 0x0000000300037245 */ /* 0x000fe20000201400 */
[----:B------:R-:W-:Y:S01]  /*ca70*/  IMAD.MOV.U32 R212, RZ, RZ, R27 ;  /* 0x000000ffffd47224 */ /* 0x000fe200078e001b */
[----:B------:R-:W-:Y:S02]  /*ca80*/  FSEL R41, R13, -INF , !P6 ;  /* 0xff8000000d297808 */ /* 0x000fe40007000000 */
[----:B------:R-:W-:Y:S01]  /*ca90*/  FSEL R58, R8, -INF , !P4 ;  /* 0xff800000083a7808 */ /* 0x000fe20006000000 */
[----:B------:R-:W-:Y:S01]  /*caa0*/  FFMA.FTZ R9, R3, -UR19, R65 ;  /* 0x8000001303097c23 */ /* 0x000fe20008010041 */
[----:B------:R-:W-:Y:S02]  /*cab0*/  FSEL R3, R12, -INF , !P5 ;  /* 0xff8000000c037808 */ /* 0x000fe40006800000 */
[----:B------:R-:W-:Y:S02]  /*cac0*/  FSEL R27, R7, -INF , !P3 ;  /* 0xff800000071b7808 */ /* 0x000fe40005800000 */
[----:B------:R-:W-:-:S02]  /*cad0*/  ISETP.GE.AND P6, PT, R2, R72, PT ;  /* 0x000000480200720c */ /* 0x000fc40003fc6270 */
[C---:B------:R-:W-:Y:S02]  /*cae0*/  ISETP.GE.AND P5, PT, R2.reuse, R71, PT ;  /* 0x000000470200720c */ /* 0x040fe40003fa6270 */
[C---:B------:R-:W-:Y:S02]  /*caf0*/  ISETP.GE.AND P4, PT, R2.reuse, R70, PT ;  /* 0x000000460200720c */ /* 0x040fe40003f86270 */
[C---:B------:R-:W-:Y:S01]  /*cb00*/  ISETP.GE.AND P3, PT, R2.reuse, R252, PT ;  /* 0x000000fc0200720c */ /* 0x040fe20003f66270 */
[----:B------:R1:W-:Y:S01]  /*cb10*/  STL [R1+0x30], R3 ;  /* 0x0000300301007387 */ /* 0x0003e20000100800 */
[----:B------:R-:W-:Y:S02]  /*cb20*/  I2FP.F32.S32 R5, R5 ;  /* 0x0000000500057245 */ /* 0x000fe40000201400 */
[C---:B------:R-:W-:Y:S02]  /*cb30*/  ISETP.LT.OR P6, PT, R2.reuse, R247, P6 ;  /* 0x000000f70200720c */ /* 0x040fe400037c1670 */
[----:B------:R-:W-:-:S02]  /*cb40*/  ISETP.LT.OR P5, PT, R2, R246, P5 ;  /* 0x000000f60200720c */ /* 0x000fc40002fa1670 */
[C---:B------:R-:W-:Y:S02]  /*cb50*/  ISETP.LT.OR P4, PT, R2.reuse, R245, P4 ;  /* 0x000000f50200720c */ /* 0x040fe40002781670 */
[----:B------:R-:W-:Y:S01]  /*cb60*/  ISETP.LT.OR P3, PT, R2, R244, P3 ;  /* 0x000000f40200720c */ /* 0x000fe20001f61670 */
[----:B------:R-:W-:Y:S02]  /*cb70*/  IMAD.IADD R2, R251, 0x1, -R2 ;  /* 0x00000001fb027824 */ /* 0x000fe400078e0a02 */
[----:B------:R-:W-:Y:S01]  /*cb80*/  FFMA.FTZ R11, R5, -UR19, R221 ;  /* 0x80000013050b7c23 */ /* 0x000fe200080100dd */
[----:B------:R-:W-:Y:S02]  /*cb90*/  I2FP.F32.S32 R4, R4 ;  /* 0x0000000400047245 */ /* 0x000fe40000201400 */
[----:B------:R-:W-:Y:S01]  /*cba0*/  IABS R6, R2 ;  /* 0x0000000200067213 */ /* 0x000fe20000000000 */
[----:B-1----:R-:W-:-:S04]  /*cbb0*/  VIADD R3, R0, 0x18 ;  /* 0x0000001800037836 */ /* 0x002fc80000000000 */
[----:B------:R-:W-:Y:S02]  /*cbc0*/  IMAD.IADD R5, R250, 0x1, -R3 ;  /* 0x00000001fa057824 */ /* 0x000fe400078e0a03 */
[----:B------:R-:W-:Y:S01]  /*cbd0*/  FFMA.FTZ R10, R4, -UR19, R223 ;  /* 0x80000013040a7c23 */ /* 0x000fe200080100df */
[----:B------:R-:W-:Y:S02]  /*cbe0*/  IMAD.IADD R4, R248, 0x1, -R3 ;  /* 0x00000001f8047824 */ /* 0x000fe400078e0a03 */
[----:B------:R-:W-:Y:S01]  /*cbf0*/  IABS R2, R5 ;  /* 0x0000000500027213 */ /* 0x000fe20000000000 */
[----:B------:R-:W-:Y:S02]  /*cc00*/  IMAD.MOV.U32 R5, RZ, RZ, R6 ;  /* 0x000000ffff057224 */ /* 0x000fe400078e0006 */
[----:B------:R-:W-:Y:S01]  /*cc10*/  IABS R4, R4 ;  /* 0x0000000400047213 */ /* 0x000fe20000000000 */
[----:B------:R-:W-:Y:S01]  /*cc20*/  IMAD.MOV.U32 R59, RZ, RZ, R45 ;  /* 0x000000ffff3b7224 */ /* 0x000fe200078e002d */
[----:B------:R-:W-:Y:S01]  /*cc30*/  I2FP.F32.S32 R2, R2 ;  /* 0x0000000200027245 */ /* 0x000fe20000201400 */
[----:B------:R-:W-:Y:S01]  /*cc40*/  IMAD.MOV.U32 R214, RZ, RZ, R25 ;  /* 0x000000ffffd67224 */ /* 0x000fe200078e0019 */
[----:B------:R-:W-:-:S02]  /*cc50*/  I2FP.F32.S32 R5, R5 ;  /* 0x0000000500057245 */ /* 0x000fc40000201400 */
[----:B------:R-:W-:Y:S02]  /*cc60*/  FSEL R45, R14, -INF , !P0 ;  /* 0xff8000000e2d7808 */ /* 0x000fe40004000000 */
[----:B------:R-:W-:Y:S02]  /*cc70*/  FSEL R63, R11, -INF , !P6 ;  /* 0xff8000000b3f7808 */ /* 0x000fe40007000000 */
[----:B------:R-:W-:Y:S02]  /*cc80*/  FSEL R62, R10, -INF , !P5 ;  /* 0xff8000000a3e7808 */ /* 0x000fe40006800000 */
[----:B------:R-:W-:Y:S02]  /*cc90*/  FSEL R25, R9, -INF , !P4 ;  /* 0xff80000009197808 */ /* 0x000fe40006000000 */
[C---:B------:R-:W-:Y:S02]  /*cca0*/  ISETP.GE.AND P0, PT, R3.reuse, R72, PT ;  /* 0x000000480300720c */ /* 0x040fe40003f06270 */
[----:B------:R-:W-:-:S02]  /*ccb0*/  ISETP.GE.AND P6, PT, R3, R71, PT ;  /* 0x000000470300720c */ /* 0x000fc40003fc6270 */
        /* <DEDUP_REMOVED lines=56> */
[----:B------:R-:W-:Y:S02]  /*d040*/  I2FP.F32.S32 R3, R3 ;  /* 0x0000000300037245 */ /* 0x000fe40000201400 */
[----:B------:R-:W-:Y:S02]  /*d050*/  FSEL R66, R13, -INF , !P4 ;  /* 0xff8000000d427808 */ /* 0x000fe40006000000 */
[----:B------:R-:W-:Y:S02]  /*d060*/  FSEL R60, R12, -INF , !P3 ;  /* 0xff8000000c3c7808 */ /* 0x000fe40005800000 */
[----:B------:R-:W-:Y:S02]  /*d070*/  FSEL R54, R8, -INF , !P0 ;  /* 0xff80000008367808 */ /* 0x000fe40004000000 */
[----:B------:R-:W-:Y:S01]  /*d080*/  FSEL R47, R7, -INF , !P6 ;  /* 0xff800000072f7808 */ /* 0x000fe20007000000 */
[----:B------:R-:W-:Y:S01]  /*d090*/  FFMA.FTZ R9, R3, -UR19, R140 ;  /* 0x8000001303097c23 */ /* 0x000fe2000801008c */
[----:B------:R-:W-:-:S02]  /*d0a0*/  I2FP.F32.S32 R5, R5 ;  /* 0x0000000500057245 */ /* 0x000fc40000201400 */
[C---:B------:R-:W-:Y:S02]  /*d0b0*/  ISETP.GE.AND P4, PT, R2.reuse, R72, PT ;  /* 0x000000480200720c */ /* 0x040fe40003f86270 */
[C---:B------:R-:W-:Y:S02]  /*d0c0*/  ISETP.GE.AND P3, PT, R2.reuse, R71, PT ;  /* 0x000000470200720c */ /* 0x040fe40003f66270 */
[C---:B------:R-:W-:Y:S02]  /*d0d0*/  ISETP.GE.AND P0, PT, R2.reuse, R70, PT ;  /* 0x000000460200720c */ /* 0x040fe40003f06270 */
[----:B------:R-:W-:Y:S01]  /*d0e0*/  ISETP.GE.AND P6, PT, R2, R252, PT ;  /* 0x000000fc0200720c */ /* 0x000fe20003fc6270 */
[----:B------:R-:W-:Y:S01]  /*d0f0*/  VIADD R3, R0, 0x21 ;  /* 0x0000002100037836 */ /* 0x000fe20000000000 */
[C---:B------:R-:W-:Y:S01]  /*d100*/  ISETP.LT.OR P4, PT, R2.reuse, R247, P4 ;  /* 0x000000f70200720c */ /* 0x040fe20002781670 */
[----:B------:R-:W-:Y:S01]  /*d110*/  FFMA.FTZ R11, R5, -UR19, R48 ;  /* 0x80000013050b7c23 */ /* 0x000fe20008010030 */
[----:B------:R-:W-:-:S02]  /*d120*/  ISETP.LT.OR P3, PT, R2, R246, P3 ;  /* 0x000000f60200720c */ /* 0x000fc40001f61670 */
[C---:B------:R-:W-:Y:S02]  /*d130*/  ISETP.LT.OR P0, PT, R2.reuse, R245, P0 ;  /* 0x000000f50200720c */ /* 0x040fe40000701670 */
[----:B------:R-:W-:Y:S01]  /*d140*/  ISETP.LT.OR P6, PT, R2, R244, P6 ;  /* 0x000000f40200720c */ /* 0x000fe200037c1670 */
[----:B------:R-:W-:Y:S02]  /*d150*/  IMAD.IADD R2, R251, 0x1, -R2 ;  /* 0x00000001fb027824 */ /* 0x000fe400078e0a02 */
[--C-:B------:R-:W-:Y:S01]  /*d160*/  IMAD.IADD R5, R250, 0x1, -R3.reuse ;  /* 0x00000001fa057824 */ /* 0x100fe200078e0a03 */
[----:B------:R-:W-:Y:S02]  /*d170*/  I2FP.F32.S32 R4, R4 ;  /* 0x0000000400047245 */ /* 0x000fe40000201400 */
[----:B------:R-:W-:Y:S02]  /*d180*/  IABS R6, R2 ;  /* 0x0000000200067213 */ /* 0x000fe40000000000 */
[----:B------:R-:W-:Y:S01]  /*d190*/  IABS R2, R5 ;  /* 0x0000000500027213 */ /* 0x000fe20000000000 */
[----:B------:R-:W-:Y:S01]  /*d1a0*/  FFMA.FTZ R10, R4, -UR19, R50 ;  /* 0x80000013040a7c23 */ /* 0x000fe20008010032 */
[----:B------:R-:W-:-:S02]  /*d1b0*/  IMAD.IADD R4, R248, 0x1, -R3 ;  /* 0x00000001f8047824 */ /* 0x000fc400078e0a03 */
[----:B------:R-:W-:Y:S01]  /*d1c0*/  IMAD.MOV.U32 R5, RZ, RZ, R6 ;  /* 0x000000ffff057224 */ /* 0x000fe200078e0006 */
[----:B------:R-:W-:Y:S01]  /*d1d0*/  I2FP.F32.S32 R2, R2 ;  /* 0x0000000200027245 */ /* 0x000fe20000201400 */
[----:B------:R-:W-:Y:S01]  /*d1e0*/  IMAD.MOV.U32 R138, RZ, RZ, R46 ;  /* 0x000000ffff8a7224 */ /* 0x000fe200078e002e */
[----:B------:R-:W-:Y:S02]  /*d1f0*/  IABS R4, R4 ;  /* 0x0000000400047213 */ /* 0x000fe40000000000 */
[----:B------:R-:W-:Y:S01]  /*d200*/  I2FP.F32.S32 R5, R5 ;  /* 0x0000000500057245 */ /* 0x000fe20000201400 */
[----:B------:R-:W-:Y:S01]  /*d210*/  FFMA.FTZ R6, R2, -UR19, R51 ;  /* 0x8000001302067c23 */ /* 0x000fe20008010033 */
[----:B------:R-:W-:Y:S02]  /*d220*/  FSEL R2, R14, -INF , !P5 ;  /* 0xff8000000e027808 */ /* 0x000fe40006800000 */
[----:B------:R-:W-:Y:S02]  /*d230*/  FSEL R50, R11, -INF , !P4 ;  /* 0xff8000000b327808 */ /* 0x000fe40006000000 */
[----:B------:R-:W-:-:S02]  /*d240*/  FSEL R64, R10, -INF , !P3 ;  /* 0xff8000000a407808 */ /* 0x000fc40005800000 */
[----:B------:R-:W-:Y:S02]  /*d250*/  FSEL R46, R9, -INF , !P0 ;  /* 0xff800000092e7808 */ /* 0x000fe40004000000 */
[C---:B------:R-:W-:Y:S02]  /*d260*/  ISETP.GE.AND P5, PT, R3.reuse, R72, PT ;  /* 0x000000480300720c */ /* 0x040fe40003fa6270 */
[C---:B------:R-:W-:Y:S02]  /*d270*/  ISETP.GE.AND P4, PT, R3.reuse, R71, PT ;  /* 0x000000470300720c */ /* 0x040fe40003f86270 */
[C---:B------:R-:W-:Y:S02]  /*d280*/  ISETP.GE.AND P3, PT, R3.reuse, R70, PT ;  /* 0x000000460300720c */ /* 0x040fe40003f66270 */
[----:B------:R-:W-:Y:S01]  /*d290*/  ISETP.GE.AND P0, PT, R3, R252, PT ;  /* 0x000000fc0300720c */ /* 0x000fe20003f06270 */
[----:B------:R-:W-:Y:S01]  /*d2a0*/  FFMA.FTZ R8, R5, -UR19, R142 ;  /* 0x8000001305087c23 */ /* 0x000fe2000801008e */
[----:B------:R-:W-:Y:S01]  /*d2b0*/  I2FP.F32.S32 R4, R4 ;  /* 0x0000000400047245 */ /* 0x000fe20000201400 */
[----:B------:R1:W-:Y:S01]  /*d2c0*/  STL [R1+0x1c], R2 ;  /* 0x00001c0201007387 */ /* 0x0003e20000100800 */
[----:B------:R-:W-:Y:S01]  /*d2d0*/  ISETP.LT.OR P5, PT, R3, R247, P5 ;  /* 0x000000f70300720c */ /* 0x000fe20002fa1670 */
[----:B------:R-:W-:Y:S01]  /*d2e0*/  IMAD.IADD R5, R249, 0x1, -R3 ;  /* 0x00000001f9057824 */ /* 0x000fe200078e0a03 */
[----:B------:R-:W-:-:S02]  /*d2f0*/  ISETP.LT.OR P4, PT, R3, R246, P4 ;  /* 0x000000f60300720c */ /* 0x000fc40002781670 */
[C---:B------:R-:W-:Y:S02]  /*d300*/  ISETP.LT.OR P3, PT, R3.reuse, R245, P3 ;  /* 0x000000f50300720c */ /* 0x040fe40001f61670 */
[----:B------:R-:W-:Y:S01]  /*d310*/  ISETP.LT.OR P0, PT, R3, R244, P0 ;  /* 0x000000f40300720c */ /* 0x000fe20000701670 */
[----:B------:R-:W-:Y:S02]  /*d320*/  IMAD.IADD R3, R251, 0x1, -R3 ;  /* 0x00000001fb037824 */ /* 0x000fe400078e0a03 */
[----:B------:R-:W-:Y:S01]  /*d330*/  FFMA.FTZ R7, R4, -UR19, R49 ;  /* 0x8000001304077c23 */ /* 0x000fe20008010031 */
[----:B------:R-:W-:Y:S02]  /*d340*/  IABS R5, R5 ;  /* 0x0000000500057213 */ /* 0x000fe40000000000 */
[----:B------:R-:W-:Y:S01]  /*d350*/  IABS R9, R3 ;  /* 0x0000000300097213 */ /* 0x000fe20000000000 */
[----:B-1----:R-:W-:-:S04]  /*d360*/  VIADD R2, R0, 0x28 ;  /* 0x0000002800027836 */ /* 0x002fc80000000000 */
[----:B------:R-:W-:Y:S01]  /*d370*/  IMAD.IADD R4, R248, 0x1, -R2 ;  /* 0x00000001f8047824 */ /* 0x000fe200078e0a02 */
[----:B------:R-:W-:-:S04]  /*d380*/  I2FP.F32.S32 R5, R5 ;  /* 0x0000000500057245 */ /* 0x000fc80000201400 */
[----:B------:R-:W-:Y:S01]  /*d390*/  IABS R3, R4 ;  /* 0x0000000400037213 */ /* 0x000fe20000000000 */
[----:B------:R-:W-:-:S05]  /*d3a0*/  IMAD.MOV.U32 R4, RZ, RZ, R9 ;  /* 0x000000ffff047224 */ /* 0x000fca00078e0009 */
[----:B------:R-:W-:Y:S02]  /*d3b0*/  I2FP.F32.S32 R9, R4 ;  /* 0x0000000400097245 */ /* 0x000fe40000201400 */
[----:B------:R-:W-:Y:S01]  /*d3c0*/  I2FP.F32.S32 R4, R3 ;  /* 0x0000000300047245 */ /* 0x000fe20000201400 */
[----:B------:R-:W-:Y:S01]  /*d3d0*/  FFMA.FTZ R3, R5, -UR19, R141 ;  /* 0x8000001305037c23 */ /* 0x000fe2000801008d */
[----:B------:R-:W-:Y:S01]  /*d3e0*/  IMAD.MOV.U32 R67, RZ, RZ, R59 ;  /* 0x000000ffff437224 */ /* 0x000fe200078e003b */
        /* <DEDUP_REMOVED lines=33> */
[----:B------:R-:W-:Y:S01]  /*d600*/  FFMA.FTZ R13, R9, -UR19, R143 ;  /* 0x80000013090d7c23 */ /* 0x000fe2000801008f */
[----:B------:R-:W-:Y:S02]  /*d610*/  IMAD.MOV.U32 R139, RZ, RZ, R219 ;  /* 0x000000ffff8b7224 */ /* 0x000fe400078e00db */
[----:B------:R-:W-:-:S02]  /*d620*/  I2FP.F32.S32 R3, R3 ;  /* 0x0000000300037245 */ /* 0x000fc40000201400 */
[----:B------:R-:W-:Y:S02]  /*d630*/  FSEL R223, R13, -INF , !P0 ;  /* 0xff8000000ddf7808 */ /* 0x000fe40004000000 */
[----:B------:R-:W-:Y:S02]  /*d640*/  FSEL R219, R12, -INF , !P6 ;  /* 0xff8000000cdb7808 */ /* 0x000fe40007000000 */
[----:B------:R-:W-:Y:S02]  /*d650*/  FSEL R221, R8, -INF , !P5 ;  /* 0xff80000008dd7808 */ /* 0x000fe40006800000 */
[----:B------:R-:W-:Y:S01]  /*d660*/  FSEL R222, R7, -INF , !P4 ;  /* 0xff80000007de7808 */ /* 0x000fe20006000000 */
[----:B------:R-:W-:Y:S01]  /*d670*/  FFMA.FTZ R9, R3, -UR19, R209 ;  /* 0x8000001303097c23 */ /* 0x000fe200080100d1 */
[----:B------:R-:W-:Y:S02]  /*d680*/  I2FP.F32.S32 R5, R5 ;  /* 0x0000000500057245 */ /* 0x000fe40000201400 */
        /* <DEDUP_REMOVED lines=8> */
[----:B------:R-:W-:Y:S01]  /*d710*/  ISETP.LT.OR P6, PT, R2, R246, P6 ;  /* 0x000000f60200720c */ /* 0x000fe200037c1670 */
[----:B------:R-:W-:Y:S01]  /*d720*/  FFMA.FTZ R10, R4, -UR19, R39 ;  /* 0x80000013040a7c23 */ /* 0x000fe20008010027 */
[----:B------:R-:W-:-:S02]  /*d730*/  ISETP.LT.OR P5, PT, R2, R245, P5 ;  /* 0x000000f50200720c */ /* 0x000fc40002fa1670 */
[----:B------:R-:W-:Y:S01]  /*d740*/  ISETP.LT.OR P4, PT, R2, R244, P4 ;  /* 0x000000f40200720c */ /* 0x000fe20002781670 */
[----:B------:R-:W-:Y:S02]  /*d750*/  IMAD.IADD R2, R251, 0x1, -R2 ;  /* 0x00000001fb027824 */ /* 0x000fe400078e0a02 */
[--C-:B------:R-:W-:Y:S02]  /*d760*/  IMAD.IADD R4, R248, 0x1, -R3.reuse ;  /* 0x00000001f8047824 */ /* 0x100fe400078e0a03 */
[----:B------:R-:W-:Y:S01]  /*d770*/  IMAD.IADD R5, R250, 0x1, -R3 ;  /* 0x00000001fa057824 */ /* 0x000fe200078e0a03 */
[----:B------:R-:W-:Y:S02]  /*d780*/  IABS R6, R2 ;  /* 0x0000000200067213 */ /* 0x000fe40000000000 */
[----:B------:R-:W-:Y:S02]  /*d790*/  IABS R4, R4 ;  /* 0x0000000400047213 */ /* 0x000fe40000000000 */
[----:B------:R-:W-:Y:S01]  /*d7a0*/  IABS R2, R5 ;  /* 0x0000000500027213 */ /* 0x000fe20000000000 */
[----:B------:R-:W-:Y:S01]  /*d7b0*/  IMAD.MOV.U32 R5, RZ, RZ, R6 ;  /* 0x000000ffff057224 */ /* 0x000fe200078e0006 */
[----:B------:R-:W-:-:S02]  /*d7c0*/  I2FP.F32.S32 R4, R4 ;  /* 0x0000000400047245 */ /* 0x000fc40000201400 */
[----:B------:R-:W-:Y:S02]  /*d7d0*/  I2FP.F32.S32 R2, R2 ;  /* 0x0000000200027245 */ /* 0x000fe40000201400 */
[----:B------:R-:W-:Y:S01]  /*d7e0*/  I2FP.F32.S32 R5, R5 ;  /* 0x0000000500057245 */ /* 0x000fe20000201400 */
[----:B------:R-:W-:Y:S01]  /*d7f0*/  FFMA.FTZ R7, R4, -UR19, R218 ;  /* 0x8000001304077c23 */ /* 0x000fe200080100da */
[----:B------:R-:W-:Y:S01]  /*d800*/  FSEL R220, R14, -INF , !P3 ;  /* 0xff8000000edc7808 */ /* 0x000fe20005800000 */
[----:B------:R-:W-:Y:S01]  /*d810*/  FFMA.FTZ R6, R2, -UR19, R216 ;  /* 0x8000001302067c23 */ /* 0x000fe200080100d8 */
        /* <DEDUP_REMOVED lines=15> */
[----:B------:R-:W-:-:S03]  /*d910*/  IMAD.IADD R4, R248, 0x1, -R2 ;  /* 0x00000001f8047824 */ /* 0x000fc600078e0a02 */
        /* <DEDUP_REMOVED lines=8> */
[----:B------:R-:W-:Y:S01]  /*d9a0*/  IMAD.MOV.U32 R137, RZ, RZ, R214 ;  /* 0x000000ffff897224 */ /* 0x000fe200078e00d6 */
[----:B------:R-:W-:Y:S01]  /*d9b0*/  FSEL R213, R6, -INF , !P0 ;  /* 0xff80000006d57808 */ /* 0x000fe20004000000 */
[----:B------:R-:W-:Y:S02]  /*d9c0*/  IMAD.MOV.U32 R136, RZ, RZ, R212 ;  /* 0x000000ffff887224 */ /* 0x000fe400078e00d4 */
[----:B------:R-:W-:Y:S01]  /*d9d0*/  FFMA.FTZ R12, R4, -UR19, R217 ;  /* 0x80000013040c7c23 */ /* 0x000fe200080100d9 */
[----:B------:R-:W-:Y:S02]  /*d9e0*/  FSEL R217, R8, -INF , !P4 ;  /* 0xff80000008d97808 */ /* 0x000fe40006000000 */
[----:B------:R-:W-:-:S02]  /*d9f0*/  FSEL R212, R7, -INF , !P3 ;  /* 0xff80000007d47808 */ /* 0x000fc40005800000 */
[----:B------:R-:W-:Y:S01]  /*da00*/  FSEL R214, R3, -INF , !P6 ;  /* 0xff80000003d67808 */ /* 0x000fe20007000000 */
[--C-:B------:R-:W-:Y:S01]  /*da10*/  IMAD.IADD R4, R250, 0x1, -R2.reuse ;  /* 0x00000001fa047824 */ /* 0x100fe200078e0a02 */
[C---:B------:R-:W-:Y:S02]  /*da20*/  ISETP.GE.AND P4, PT, R2.reuse, R72, PT ;  /* 0x000000480200720c */ /* 0x040fe40003f86270 */
[C---:B------:R-:W-:Y:S02]  /*da30*/  ISETP.GE.AND P3, PT, R2.reuse, R71, PT ;  /* 0x000000470200720c */ /* 0x040fe40003f66270 */
[C---:B------:R-:W-:Y:S02]  /*da40*/  ISETP.GE.AND P0, PT, R2.reuse, R70, PT ;  /* 0x000000460200720c */ /* 0x040fe40003f06270 */
[C---:B------:R-:W-:Y:S01]  /*da50*/  ISETP.GE.AND P6, PT, R2.reuse, R252, PT ;  /* 0x000000fc0200720c */ /* 0x040fe20003fc6270 */
[----:B------:R-:W-:Y:S01]  /*da60*/  IMAD.IADD R3, R249, 0x1, -R2 ;  /* 0x00000001f9037824 */ /* 0x000fe200078e0a02 */
[----:B------:R-:W-:-:S02]  /*da70*/  ISETP.LT.OR P4, PT, R2, R247, P4 ;  /* 0x000000f70200720c */ /* 0x000fc40002781670 */
[C---:B------:R-:W-:Y:S02]  /*da80*/  ISETP.LT.OR P3, PT, R2.reuse, R246, P3 ;  /* 0x000000f60200720c */ /* 0x040fe40001f61670 */
[C---:B------:R-:W-:Y:S02]  /*da90*/  ISETP.LT.OR P0, PT, R2.reuse, R245, P0 ;  /* 0x000000f50200720c */ /* 0x040fe40000701670 */
[----:B------:R-:W-:Y:S01]  /*daa0*/  ISETP.LT.OR P6, PT, R2, R244, P6 ;  /* 0x000000f40200720c */ /* 0x000fe200037c1670 */
[----:B------:R-:W-:Y:S01]  /*dab0*/  IMAD.IADD R2, R251, 0x1, -R2 ;  /* 0x00000001fb027824 */ /* 0x000fe200078e0a02 */
[----:B------:R-:W-:-:S04]  /*dac0*/  IABS R5, R4 ;  /* 0x0000000400057213 */ /* 0x000fc80000000000 */
[----:B------:R-:W-:Y:S01]  /*dad0*/  IABS R4, R2 ;  /* 0x0000000200047213 */ /* 0x000fe20000000000 */
[----:B------:R-:W-:Y:S01]  /*dae0*/  IMAD.MOV.U32 R2, RZ, RZ, R5 ;  /* 0x000000ffff027224 */ /* 0x000fe200078e0005 */
[----:B------:R-:W-:-:S04]  /*daf0*/  IABS R3, R3 ;  /* 0x0000000300037213 */ /* 0x000fc80000000000 */
[----:B------:R-:W-:Y:S01]  /*db00*/  I2FP.F32.S32 R2, R2 ;  /* 0x0000000200027245 */ /* 0x000fe20000201400 */
[----:B------:R-:W-:Y:S01]  /*db10*/  FFMA.FTZ R13, R9, -UR19, R34 ;  /* 0x80000013090d7c23 */ /* 0x000fe20008010022 */
[----:B------:R-:W-:Y:S02]  /*db20*/  I2FP.F32.S32 R4, R4 ;  /* 0x0000000400047245 */ /* 0x000fe40000201400 */
[----:B------:R-:W-:Y:S01]  /*db30*/  I2FP.F32.S32 R3, R3 ;  /* 0x0000000300037245 */ /* 0x000fe20000201400 */
[----:B------:R-:W-:Y:S01]  /*db40*/  FFMA.FTZ R9, R2, -UR19, R74 ;  /* 0x8000001302097c23 */ /* 0x000fe2000801004a */
[----:B------:R-:W-:Y:S02]  /*db50*/  VIADD R2, R0, 0x38 ;  /* 0x0000003800027836 */ /* 0x000fe40000000000 */
[----:B------:R-:W-:Y:S01]  /*db60*/  FFMA.FTZ R14, R4, -UR19, R35 ;  /* 0x80000013040e7c23 */ /* 0x000fe20008010023 */
[----:B------:R-:W-:Y:S01]  /*db70*/  FSEL R211, R13, -INF , !P5 ;  /* 0xff8000000dd37808 */ /* 0x000fe20006800000 */
[----:B------:R-:W-:Y:S01]  /*db80*/  FFMA.FTZ R8, R3, -UR19, R33 ;  /* 0x8000001303087c23 */ /* 0x000fe20008010021 */
[--C-:B------:R-:W-:Y:S01]  /*db90*/  IMAD.IADD R4, R248, 0x1, -R2.reuse ;  /* 0x00000001f8047824 */ /* 0x100fe200078e0a02 */
[----:B------:R-:W-:Y:S01]  /*dba0*/  FSEL R143, R12, -INF , !P4 ;  /* 0xff8000000c8f7808 */ /* 0x000fe20006000000 */
[--C-:B------:R-:W-:Y:S01]  /*dbb0*/  IMAD.IADD R3, R250, 0x1, -R2.reuse ;  /* 0x00000001fa037824 */ /* 0x100fe200078e0a02 */
[----:B------:R1:W5:Y:S01]  /*dbc0*/  LDL.LU R74, [R1+0xa8] ;  /* 0x0000a800014a7983 */ /* 0x0003620000300800 */
[----:B------:R-:W-:Y:S01]  /*dbd0*/  IMAD.IADD R6, R249, 0x1, -R2 ;  /* 0x00000001f9067824 */ /* 0x000fe200078e0a02 */
[----:B------:R-:W-:-:S02]  /*dbe0*/  IABS R5, R4 ;  /* 0x0000000400057213 */ /* 0x000fc40000000000 */
[----:B------:R-:W-:Y:S02]  /*dbf0*/  IABS R4, R3 ;  /* 0x0000000300047213 */ /* 0x000fe40000000000 */
[----:B------:R-:W-:Y:S01]  /*dc00*/  IABS R3, R6 ;  /* 0x0000000600037213 */ /* 0x000fe20000000000 */
[----:B------:R-:W-:-:S03]  /*dc10*/  VIADD R0, R0, 0x39 ;  /* 0x0000003900007836 */ /* 0x000fc60000000000 */
[----:B------:R-:W-:Y:S02]  /*dc20*/  I2FP.F32.S32 R3, R3 ;  /* 0x0000000300037245 */ /* 0x000fe40000201400 */
[----:B------:R-:W-:Y:S02]  /*dc30*/  FSEL R208, R9, -INF , !P3 ;  /* 0xff80000009d07808 */ /* 0x000fe40005800000 */
[----:B------:R-:W-:Y:S01]  /*dc40*/  FSEL R210, R8, -INF , !P0 ;  /* 0xff80000008d27808 */ /* 0x000fe20004000000 */
[----:B------:R-:W-:Y:S01]  /*dc50*/  FFMA.FTZ R7, R3, -UR19, R137 ;  /* 0x8000001303077c23 */ /* 0x000fe20008010089 */
[----:B------:R-:W-:Y:S02]  /*dc60*/  I2FP.F32.S32 R4, R4 ;  /* 0x0000000400047245 */ /* 0x000fe40000201400 */
[C---:B------:R-:W-:Y:S02]  /*dc70*/  ISETP.GE.AND P5, PT, R2.reuse, R72, PT ;  /* 0x000000480200720c */ /* 0x040fe40003fa6270 */
[----:B------:R-:W-:-:S02]  /*dc80*/  ISETP.GE.AND P4, PT, R2, R71, PT ;  /* 0x000000470200720c */ /* 0x000fc40003f86270 */
[C---:B------:R-:W-:Y:S02]  /*dc90*/  ISETP.GE.AND P3, PT, R2.reuse, R70, PT ;  /* 0x000000460200720c */ /* 0x040fe40003f66270 */
[----:B------:R-:W-:Y:S01]  /*dca0*/  ISETP.GE.AND P0, PT, R2, R252, PT ;  /* 0x000000fc0200720c */ /* 0x000fe20003f06270 */
[----:B------:R-:W-:Y:S01]  /*dcb0*/  IMAD.IADD R3, R248, 0x1, -R0 ;  /* 0x00000001f8037824 */ /* 0x000fe200078e0a00 */
[----:B------:R-:W-:Y:S01]  /*dcc0*/  ISETP.LT.OR P5, PT, R2, R247, P5 ;  /* 0x000000f70200720c */ /* 0x000fe20002fa1670 */
[----:B------:R-:W-:Y:S01]  /*dcd0*/  FFMA.FTZ R10, R4, -UR19, R139 ;  /* 0x80000013040a7c23 */ /* 0x000fe2000801008b */
[C---:B------:R-:W-:Y:S02]  /*dce0*/  ISETP.LT.OR P4, PT, R2.reuse, R246, P4 ;  /* 0x000000f60200720c */ /* 0x040fe40002781670 */
[C---:B------:R-:W-:Y:S02]  /*dcf0*/  ISETP.LT.OR P3, PT, R2.reuse, R245, P3 ;  /* 0x000000f50200720c */ /* 0x040fe40001f61670 */
[----:B------:R-:W-:Y:S01]  /*dd00*/  ISETP.LT.OR P0, PT, R2, R244, P0 ;  /* 0x000000f40200720c */ /* 0x000fe20000701670 */
[----:B------:R-:W-:Y:S01]  /*dd10*/  IMAD.IADD R2, R251, 0x1, -R2 ;  /* 0x00000001fb027824 */ /* 0x000fe200078e0a02 */
[----:B------:R-:W-:Y:S01]  /*dd20*/  IABS R3, R3 ;  /* 0x0000000300037213 */ /* 0x000fe20000000000 */
[----:B------:R-:W-:Y:S01]  /*dd30*/  IMAD.IADD R4, R250, 0x1, -R0 ;  /* 0x00000001fa047824 */ /* 0x000fe200078e0a00 */
[----:B------:R-:W-:-:S02]  /*dd40*/  I2FP.F32.S32 R5, R5 ;  /* 0x0000000500057245 */ /* 0x000fc40000201400 */
[----:B------:R-:W-:Y:S02]  /*dd50*/  IABS R6, R2 ;  /* 0x0000000200067213 */ /* 0x000fe40000000000 */
[----:B------:R-:W-:Y:S02]  /*dd60*/  IABS R2, R4 ;  /* 0x0000000400027213 */ /* 0x000fe40000000000 */
[----:B------:R-:W-:Y:S01]  /*dd70*/  I2FP.F32.S32 R3, R3 ;  /* 0x0000000300037245 */ /* 0x000fe20000201400 */
[----:B------:R-:W-:Y:S01]  /*dd80*/  FFMA.FTZ R11, R5, -UR19, R67 ;  /* 0x80000013050b7c23 */ /* 0x000fe20008010043 */
[----:B------:R-:W-:-:S03]  /*dd90*/  I2FP.F32.S32 R2, R2 ;  /* 0x0000000200027245 */ /* 0x000fc60000201400 */
[----:B------:R-:W-:Y:S01]  /*dda0*/  FFMA.FTZ R5, R3, -UR19, R138 ;  /* 0x8000001303057c23 */ /* 0x000fe2000801008a */
[----:B------:R-:W-:Y:S02]  /*ddb0*/  IMAD.IADD R3, R249, 0x1, -R0 ;  /* 0x00000001f9037824 */ /* 0x000fe400078e0a00 */
[----:B------:R-:W-:Y:S01]  /*ddc0*/  FFMA.FTZ R4, R2, -UR19, R136 ;  /* 0x8000001302047c23 */ /* 0x000fe20008010088 */
[----:B------:R-:W-:Y:S01]  /*ddd0*/  FSEL R209, R14, -INF , !P6 ;  /* 0xff8000000ed17808 */ /* 0x000fe20007000000 */
[----:B------:R-:W-:Y:S01]  /*dde0*/  IMAD.IADD R2, R251, 0x1, -R0 ;  /* 0x00000001fb027824 */ /* 0x000fe200078e0a00 */
[----:B------:R-:W-:Y:S02]  /*ddf0*/  FSEL R138, R11, -INF , !P5 ;  /* 0xff8000000b8a7808 */ /* 0x000fe40006800000 */
[----:B------:R-:W-:Y:S02]  /*de00*/  FSEL R139, R10, -INF , !P4 ;  /* 0xff8000000a8b7808 */ /* 0x000fe40006000000 */
[----:B------:R-:W-:-:S02]  /*de10*/  FSEL R142, R7, -INF , !P3 ;  /* 0xff800000078e7808 */ /* 0x000fc40005800000 */
[C---:B------:R-:W-:Y:S02]  /*de20*/  ISETP.GE.AND P6, PT, R0.reuse, R72, PT ;  /* 0x000000480000720c */ /* 0x040fe40003fc6270 */
[C---:B------:R-:W-:Y:S02]  /*de30*/  ISETP.GE.AND P5, PT, R0.reuse, R71, PT ;  /* 0x000000470000720c */ /* 0x040fe40003fa6270 */
[C---:B------:R-:W-:Y:S02]  /*de40*/  ISETP.GE.AND P4, PT, R0.reuse, R70, PT ;  /* 0x000000460000720c */ /* 0x040fe40003f86270 */
[C---:B------:R-:W-:Y:S02]  /*de50*/  ISETP.GE.AND P3, PT, R0.reuse, R252, PT ;  /* 0x000000fc0000720c */ /* 0x040fe40003f66270 */
[----:B------:R-:W-:Y:S02]  /*de60*/  IABS R3, R3 ;  /* 0x0000000300037213 */ /* 0x000fe40000000000 */
[----:B------:R-:W-:-:S02]  /*de70*/  ISETP.LT.OR P6, PT, R0, R247, P6 ;  /* 0x000000f70000720c */ /* 0x000fc400037c1670 */
[C---:B------:R-:W-:Y:S02]  /*de80*/  ISETP.LT.OR P5, PT, R0.reuse, R246, P5 ;  /* 0x000000f60000720c */ /* 0x040fe40002fa1670 */
[C---:B------:R-:W-:Y:S02]  /*de90*/  ISETP.LT.OR P4, PT, R0.reuse, R245, P4 ;  /* 0x000000f50000720c */ /* 0x040fe40002781670 */
[----:B------:R-:W-:Y:S02]  /*dea0*/  ISETP.LT.OR P3, PT, R0, R244, P3 ;  /* 0x000000f40000720c */ /* 0x000fe40001f61670 */
[----:B------:R-:W-:Y:S01]  /*deb0*/  IABS R0, R2 ;  /* 0x0000000200007213 */ /* 0x000fe20000000000 */
[----:B------:R-:W-:Y:S01]  /*dec0*/  IMAD.MOV.U32 R2, RZ, RZ, R3 ;  /* 0x000000ffff027224 */ /* 0x000fe200078e0003 */
[----:B------:R-:W-:Y:S02]  /*ded0*/  I2FP.F32.S32 R6, R6 ;  /* 0x0000000600067245 */ /* 0x000fe40000201400 */
[----:B------:R-:W-:-:S02]  /*dee0*/  I2FP.F32.S32 R0, R0 ;  /* 0x0000000000007245 */ /* 0x000fc40000201400 */
[----:B------:R-:W-:Y:S01]  /*def0*/  I2FP.F32.S32 R2, R2 ;  /* 0x0000000200027245 */ /* 0x000fe20000201400 */
[----:B------:R-:W-:Y:S02]  /*df00*/  FFMA.FTZ R6, R6, -UR19, R73 ;  /* 0x8000001306067c23 */ /* 0x000fe40008010049 */
[----:B------:R1:W5:Y:S01]  /*df10*/  LDL.LU R73, [R1+0xa4] ;  /* 0x0000a40001497983 */ /* 0x0003620000300800 */
[----:B------:R-:W-:Y:S01]  /*df20*/  FFMA.FTZ R0, R0, -UR19, R68 ;  /* 0x8000001300007c23 */ /* 0x000fe20008010044 */
[----:B------:R-:W-:Y:S02]  /*df30*/  FFMA.FTZ R2, R2, -UR19, R69 ;  /* 0x8000001302027c23 */ /* 0x000fe40008010045 */
[----:B------:R1:W5:Y:S04]  /*df40*/  LDL.LU R72, [R1+0xa0] ;  /* 0x0000a00001487983 */ /* 0x0003680000300800 */
[----:B------:R1:W5:Y:S04]  /*df50*/  LDL.LU R71, [R1+0x9c] ;  /* 0x00009c0001477983 */ /* 0x0003680000300800 */
[----:B------:R1:W5:Y:S04]  /*df60*/  LDL.LU R70, [R1+0x98] ;  /* 0x0000980001467983 */ /* 0x0003680000300800 */
[----:B------:R1:W5:Y:S04]  /*df70*/  LDL.LU R69, [R1+0x94] ;  /* 0x0000940001457983 */ /* 0x0003680000300800 */
[----:B------:R1:W5:Y:S01]  /*df80*/  LDL.LU R68, [R1+0x90] ;  /* 0x0000900001447983 */ /* 0x0003620000300800 */
[----:B------:R-:W-:-:S02]  /*df90*/  FSEL R141, R6, -INF , !P0 ;  /* 0xff800000068d7808 */ /* 0x000fc40004000000 */
[----:B------:R-:W-:Y:S02]  /*dfa0*/  PLOP3.LUT P0, PT, PT, PT, UP0, 0x80, 0x0 ;  /* 0x000000000000781c */ /* 0x000fe40003f0f008 */
[----:B------:R-:W-:Y:S02]  /*dfb0*/  FSEL R14, R5, -INF , !P6 ;  /* 0xff800000050e7808 */ /* 0x000fe40007000000 */
[----:B------:R-:W-:Y:S02]  /*dfc0*/  FSEL R136, R4, -INF , !P5 ;  /* 0xff80000004887808 */ /* 0x000fe40006800000 */
[----:B------:R-:W-:Y:S02]  /*dfd0*/  FSEL R137, R2, -INF , !P4 ;  /* 0xff80000002897808 */ /* 0x000fe40006000000 */
[----:B------:R-:W-:-:S05]  /*dfe0*/  FSEL R140, R0, -INF , !P3 ;  /* 0xff800000008c7808 */ /* 0x000fca0005800000 */
        /* <DEDUP_REMOVED lines=10> */
[----:B------:R-:W1:Y:S03]  /*e090*/  @!P1 LDC.64 R6, c[0x0][0x218] ;  /* 0x00008600ff069b82 */ /* 0x000e660000000a00 */
[----:B------:R-:W-:Y:S01]  /*e0a0*/  UIMAD UR4, UR5, UR9, UR4 ;  /* 0x00000009050472a4 */ /* 0x000fe2000f8e0204 */
[----:B------:R-:W-:Y:S02]  /*e0b0*/  IMAD.U32 R0, RZ, RZ, UR30 ;  /* 0x0000001eff007e24 */ /* 0x000fe4000f8e00ff */
        /* <DEDUP_REMOVED lines=13> */
[----:B-1----:R-:W-:-:S04]  /*e190*/  @!P1 LEA R4, P3, R0, R6, 0x1 ;  /* 0x0000000600049211 */ /* 0x002fc800078608ff */
[C---:B------:R-:W-:Y:S02]  /*e1a0*/  @!P1 LEA.HI.X R5, R0.reuse, R7, R2, 0x1, P3 ;  /* 0x0000000700059211 */ /* 0x040fe400018f0c02 */
[----:B------:R-:W1:Y:S01]  /*e1b0*/  @!P1 LDC.64 R6, c[0x0][0x218] ;  /* 0x00008600ff069b82 */ /* 0x000e620000000a00 */
        /* <DEDUP_REMOVED lines=57> */
.L_x_903:
[----:B------:R-:W-:Y:S05]  /*e550*/  BSYNC B0 ;  /* 0x0000000000007941 */ /* 0x000fea0003800000 */
.L_x_902:
[----:B------:R-:W0:Y:S02]  /*e560*/  LDGDEPBAR ;  /* 0x00000000000079af */ /* 0x000e240000000000 */
.L_x_901:
[----:B------:R-:W3:Y:S01]  /*e570*/  LDL.LU R49, [R1+0x30] ;  /* 0x0000300001317983 */ /* 0x000ee20000300800 */
[----:B------:R-:W-:Y:S02]  /*e580*/  MOV R55, R25 ;  /* 0x0000001900377202 */ /* 0x000fe40000000f00 */
[----:B------:R-:W-:Y:S01]  /*e590*/  MOV R53, R27 ;  /* 0x0000001b00357202 */ /* 0x000fe20000000f00 */
[----:B------:R-:W4:Y:S04]  /*e5a0*/  LDL.LU R25, [R1+0x28] ;  /* 0x0000280001197983 */ /* 0x000f280000300800 */
[----:B------:R2:W-:Y:S04]  /*e5b0*/  STL [R1+0xac], R235 ;  /* 0x0000aceb01007387 */ /* 0x0005e80000100800 */
[----:B--2---:R-:W2:Y:S01]  /*e5c0*/  LDL.LU R235, [R1+0x1c] ;  /* 0x00001c0001eb7983 */ /* 0x004ea20000300800 */
[----:B------:R-:W-:-:S03]  /*e5d0*/  FMNMX.FTZ R0, R135, R19, !PT ;  /* 0x0000001387007209 */ /* 0x000fc60007810000 */
[----:B------:R-:W-:Y:S01]  /*e5e0*/  STL [R1+0xa8], R234 ;  /* 0x0000a8ea01007387 */ /* 0x000fe20000100800 */
        /* <DEDUP_REMOVED lines=8> */
[----:B------:R-:W-:Y:S01]  /*e670*/  STL [R1+0x90], R224 ;  /* 0x000090e001007387 */ /* 0x000fe20000100800 */
[----:B---3--:R-:W-:-:S04]  /*e680*/  FMNMX.FTZ R0, R49, R0, !PT ;  /* 0x0000000031007209 */ /* 0x008fc80007810000 */
[----:B------:R-:W-:-:S04]  /*e690*/  FMNMX.FTZ R0, R63, R0, !PT ;  /* 0x000000003f007209 */ /* 0x000fc80007810000 */
[----:B------:R-:W-:-:S04]  /*e6a0*/  FMNMX.FTZ R0, R61, R0, !PT ;  /* 0x000000003d007209 */ /* 0x000fc80007810000 */
[----:B------:R-:W-:-:S04]  /*e6b0*/  FMNMX.FTZ R0, R60, R0, !PT ;  /* 0x000000003c007209 */ /* 0x000fc80007810000 */
[----:B------:R-:W-:-:S04]  /*e6c0*/  FMNMX.FTZ R0, R50, R0, !PT ;  /* 0x0000000032007209 */ /* 0x000fc80007810000 */
[----:B------:R-:W-:-:S04]  /*e6d0*/  FMNMX.FTZ R0, R51, R0, !PT ;  /* 0x0000000033007209 */ /* 0x000fc80007810000 */
[----:B------:R-:W-:-:S04]  /*e6e0*/  FMNMX.FTZ R0, R219, R0, !PT ;  /* 0x00000000db007209 */ /* 0x000fc80007810000 */
[----:B------:R-:W-:-:S04]  /*e6f0*/  FMNMX.FTZ R0, R215, R0, !PT ;  /* 0x00000000d7007209 */ /* 0x000fc80007810000 */
[----:B-1----:R-:W-:Y:S02]  /*e700*/  FMNMX.FTZ R3, R212, R0, !PT ;  /* 0x00000000d4037209 */ /* 0x002fe40007810000 */
        /* <DEDUP_REMOVED lines=52> */
[----:B------:R-:W1:Y:S01]  /*ea50*/  SHFL.BFLY PT, R5, R3, 0x2, 0x1f ;  /* 0x0c401f0003057f89 */ /* 0x000e6200000e0000 */
[----:B------:R-:W-:Y:S01]  /*ea60*/  FMUL.FTZ R13, R231, UR10 ;  /* 0x0000000ae70d7c20 */ /* 0x000fe20008410000 */
[----:B------:R-:W-:-:S02]  /*ea70*/  FMNMX.FTZ R2, R211, R2, !PT ;  /* 0x00000002d3027209 */ /* 0x000fc40007810000 */
[----:B------:R-:W-:Y:S01]  /*ea80*/  FSETP.NEU.FTZ.AND P5, PT, R231, -INF , PT ;  /* 0xff800000e700780b */ /* 0x000fe20003fbd000 */
[----:B------:R-:W-:Y:S01]  /*ea90*/  STL [R1+0x3c], R231 ;  /* 0x00003ce701007387 */ /* 0x000fe20000100800 */
[----:B------:R-:W-:Y:S02]  /*eaa0*/  FMNMX.FTZ R2, R209, R2, !PT ;  /* 0x00000002d1027209 */ /* 0x000fe40007810000 */
[----:B--2---:R-:W-:Y:S02]  /*eab0*/  FMNMX.FTZ R0, R0, R6, !PT ;  /* 0x0000000600007209 */ /* 0x004fe40007810000 */
[----:B------:R-:W-:Y:S02]  /*eac0*/  FMNMX.FTZ R2, R141, R2, !PT ;  /* 0x000000028d027209 */ /* 0x000fe40007810000 */
[----:B------:R-:W-:Y:S01]  /*ead0*/  FSEL R13, R13, RZ, P5 ;  /* 0x000000ff0d0d7208 */ /* 0x000fe20002800000 */
[----:B------:R-:W2:Y:S01]  /*eae0*/  SHFL.BFLY PT, R7, R0, 0x1, 0x1f ;  /* 0x0c201f0000077f89 */ /* 0x000ea200000e0000 */
[----:B------:R-:W-:-:S03]  /*eaf0*/  FMNMX.FTZ R2, R140, R2, !PT ;  /* 0x000000028c027209 */ /* 0x000fc60007810000 */
[----:B------:R-:W-:-:S04]  /*eb00*/  FFMA.FTZ R4, R19, UR10, -R13 ;  /* 0x0000000a13047c23 */ /* 0x000fc8000801080d */
[----:B------:R3:W-:Y:S01]  /*eb10*/  MUFU.EX2 R8, R4 ;  /* 0x0000000400087308 */ /* 0x0007e20000000800 */
[----:B-1----:R-:W-:Y:S02]  /*eb20*/  FMNMX.FTZ R3, R3, R5, !PT ;  /* 0x0000000503037209 */ /* 0x002fe40007810000 */
[----:B------:R-:W-:Y:S04]  /*eb30*/  SHFL.BFLY PT, R5, R2, 0x2, 0x1f ;  /* 0x0c401f0002057f89 */ /* 0x000fe800000e0000 */
[----:B------:R-:W1:Y:S01]  /*eb40*/  SHFL.BFLY PT, R6, R3, 0x1, 0x1f ;  /* 0x0c201f0003067f89 */ /* 0x000e6200000e0000 */
[----:B--2---:R-:W-:Y:S01]  /*eb50*/  FMNMX.FTZ R27, R0, R7, !PT ;  /* 0x00000007001b7209 */ /* 0x004fe20007810000 */
[--C-:B------:R-:W-:Y:S01]  /*eb60*/  FFMA.FTZ R0, R17, UR10, -R13.reuse ;  /* 0x0000000a11007c23 */ /* 0x100fe2000801080d */
[----:B---3--:R-:W-:-:S02]  /*eb70*/  FFMA.FTZ R4, R20, UR10, -R13 ;  /* 0x0000000a14047c23 */ /* 0x008fc4000801080d */
[C---:B------:R-:W-:Y:S01]  /*eb80*/  FSETP.NEU.FTZ.AND P4, PT, R27.reuse, -INF , PT ;  /* 0xff8000001b00780b */ /* 0x040fe20003f9d000 */
[----:B------:R2:W-:Y:S01]  /*eb90*/  MUFU.EX2 R232, R0 ;  /* 0x0000000000e87308 */ /* 0x0005e20000000800 */
[----:B------:R-:W-:Y:S01]  /*eba0*/  STL [R1+0x40], R27 ;  /* 0x0000401b01007387 */ /* 0x000fe20000100800 */
[----:B------:R-:W-:-:S05]  /*ebb0*/  FMUL.FTZ R12, R27, UR10 ;  /* 0x0000000a1b0c7c20 */ /* 0x000fca0008410000 */
[----:B------:R-:W-:Y:S01]  /*ebc0*/  FSEL R12, R12, RZ, P4 ;  /* 0x000000ff0c0c7208 */ /* 0x000fe20002000000 */
[----:B------:R3:W-:Y:S01]  /*ebd0*/  MUFU.EX2 R10, R4 ;  /* 0x00000004000a7308 */ /* 0x0007e20000000800 */
[----:B-1----:R-:W-:-:S04]  /*ebe0*/  FMNMX.FTZ R234, R3, R6, !PT ;  /* 0x0000000603ea7209 */ /* 0x002fc80007810000 */
[C---:B------:R-:W-:Y:S01]  /*ebf0*/  FSETP.NEU.FTZ.AND P3, PT, R234.reuse, -INF , PT ;  /* 0xff800000ea00780b */ /* 0x040fe20003f7d000 */
[----:B--2---:R-:W-:Y:S01]  /*ec00*/  FFMA.FTZ R0, R15, UR10, -R13 ;  /* 0x0000000a0f007c23 */ /* 0x004fe2000801080d */
[----:B------:R-:W-:Y:S01]  /*ec10*/  STL [R1+0x38], R234 ;  /* 0x000038ea01007387 */ /* 0x000fe20000100800 */
[----:B------:R-:W-:Y:S02]  /*ec20*/  FMUL.FTZ R3, R234, UR10 ;  /* 0x0000000aea037c20 */ /* 0x000fe40008410000 */
[----:B------:R1:W-:Y:S03]  /*ec30*/  MUFU.EX2 R224, R0 ;  /* 0x0000000000e07308 */ /* 0x0003e60000000800 */
[----:B------:R-:W-:-:S05]  /*ec40*/  FSEL R3, R3, RZ, P3 ;  /* 0x000000ff03037208 */ /* 0x000fca0001800000 */
[----:B---3--:R-:W-:-:S04]  /*ec50*/  FFMA.FTZ R4, R22, UR10, -R3 ;  /* 0x0000000a16047c23 */ /* 0x008fc80008010803 */
[----:B------:R2:W-:Y:S01]  /*ec60*/  MUFU.EX2 R7, R4 ;  /* 0x0000000400077308 */ /* 0x0005e20000000800 */
[----:B-1----:R-:W-:Y:S01]  /*ec70*/  FMNMX.FTZ R0, R2, R5, !PT ;  /* 0x0000000502007209 */ /* 0x002fe20007810000 */
[----:B------:R-:W-:-:S04]  /*ec80*/  FFMA.FTZ R2, R21, UR10, -R12 ;  /* 0x0000000a15027c23 */ /* 0x000fc8000801080c */
[----:B------:R-:W1:Y:S02]  /*ec90*/  SHFL.BFLY PT, R5, R0, 0x1, 0x1f ;  /* 0x0c201f0000057f89 */ /* 0x000e6400000e0000 */
[----:B------:R3:W-:Y:S01]  /*eca0*/  MUFU.EX2 R9, R2 ;  /* 0x0000000200097308 */ /* 0x0007e20000000800 */
[----:B--2---:R-:W-:-:S07]  /*ecb0*/  FFMA.FTZ R4, R16, UR10, -R12 ;  /* 0x0000000a10047c23 */ /* 0x004fce000801080c */
[----:B------:R-:W-:Y:S01]  /*ecc0*/  MUFU.EX2 R230, R4 ;  /* 0x0000000400e67308 */ /* 0x000fe20000000800 */
[----:B---3--:R-:W-:-:S07]  /*ecd0*/  FFMA.FTZ R2, R23, UR10, -R12 ;  /* 0x0000000a17027c23 */ /* 0x008fce000801080c */
[----:B------:R2:W-:Y:S01]  /*ece0*/  MUFU.EX2 R21, R2 ;  /* 0x0000000200157308 */ /* 0x0005e20000000800 */
[----:B-1----:R-:W-:-:S05]  /*ecf0*/  FMNMX.FTZ R11, R0, R5, !PT ;  /* 0x00000005000b7209 */ /* 0x002fca0007810000 */
[----:B------:R1:W-:Y:S04]  /*ed00*/  STL [R1+0x34], R11 ;  /* 0x0000340b01007387 */ /* 0x0003e80000100800 */
[----:B------:R-:W3:Y:S04]  /*ed10*/  LDL.LU R233, [R1+0x2c] ;  /* 0x00002c0001e97983 */ /* 0x000ee80000300800 */
[----:B------:R-:W3:Y:S01]  /*ed20*/  LDL.LU R19, [R1+0x20] ;  /* 0x0000200001137983 */ /* 0x000ee20000300800 */
[----:B--2---:R-:W-:-:S04]  /*ed30*/  FFMA.FTZ R2, R18, UR10, -R12 ;  /* 0x0000000a12027c23 */ /* 0x004fc8000801080c */
[----:B------:R2:W-:Y:S02]  /*ed40*/  MUFU.EX2 R67, R2 ;  /* 0x0000000200437308 */ /* 0x0005e40000000800 */
[----:B--2---:R-:W-:Y:S02]  /*ed50*/  FSEL R2, R234, RZ, P3 ;  /* 0x000000ffea027208 */ /* 0x004fe40001800000 */
[----:B------:R-:W-:-:S03]  /*ed60*/  FSETP.NEU.FTZ.AND P3, PT, R11, -INF , PT ;  /* 0xff8000000b00780b */ /* 0x000fc60003f7d000 */
[----:B------:R-:W-:Y:S01]  /*ed70*/  FADD.FTZ R2, R133, -R2 ;  /* 0x8000000285027221 */ /* 0x000fe20000010000 */
[----:B------:R-:W-:-:S03]  /*ed80*/  FSEL R4, R11, RZ, P3 ;  /* 0x000000ff0b047208 */ /* 0x000fc60001800000 */
[----:B------:R-:W-:Y:S01]  /*ed90*/  FMUL.FTZ R0, R2, UR10 ;  /* 0x0000000a02007c20 */ /* 0x000fe20008410000 */
[----:B------:R-:W-:Y:S01]  /*eda0*/  FMUL.FTZ R2, R11, UR10 ;  /* 0x0000000a0b027c20 */ /* 0x000fe20008410000 */
[----:B------:R-:W-:-:S04]  /*edb0*/  FADD.FTZ R4, R132, -R4 ;  /* 0x8000000484047221 */ /* 0x000fc80000010000 */
[----:B------:R-:W-:Y:S01]  /*edc0*/  FSEL R2, R2, RZ, P3 ;  /* 0x000000ff02027208 */ /* 0x000fe20001800000 */
[----:B------:R-:W-:Y:S01]  /*edd0*/  FMUL.FTZ R4, R4, UR10 ;  /* 0x0000000a04047c20 */ /* 0x000fe20008410000 */
[----:B------:R-:W2:Y:S03]  /*ede0*/  MUFU.EX2 R0, R0 ;  /* 0x0000000000007308 */ /* 0x000ea60000000800 */
[----:B------:R-:W-:-:S05]  /*edf0*/  FFMA.FTZ R5, R24, UR10, -R2 ;  /* 0x0000000a18057c23 */ /* 0x000fca0008010802 */
[----:B------:R4:W-:Y:S08]  /*ee00*/  MUFU.EX2 R6, R5 ;  /* 0x0000000500067308 */ /* 0x0009f00000000800 */
[----:B------:R-:W1:Y:S01]  /*ee10*/  MUFU.EX2 R4, R4 ;  /* 0x0000000400047308 */ /* 0x000e620000000800 */
[-C--:B--2---:R-:W-:Y:S01]  /*ee20*/  FMUL.FTZ R204, R204, R0.reuse ;  /* 0x00000000cccc7220 */ /* 0x084fe20000410000 */
[-C--:B------:R-:W-:Y:S01]  /*ee30*/  FMUL.FTZ R205, R205, R0.reuse ;  /* 0x00000000cdcd7220 */ /* 0x080fe20000410000 */
[-C--:B------:R-:W-:Y:S01]  /*ee40*/  FMUL.FTZ R200, R200, R0.reuse ;  /* 0x00000000c8c87220 */ /* 0x080fe20000410000 */
[-C--:B------:R-:W-:Y:S01]  /*ee50*/  FMUL.FTZ R201, R201, R0.reuse ;  /* 0x00000000c9c97220 */ /* 0x080fe20000410000 */
[-C--:B------:R-:W-:Y:S01]  /*ee60*/  FMUL.FTZ R196, R196, R0.reuse ;  /* 0x00000000c4c47220 */ /* 0x080fe20000410000 */
[-C--:B------:R-:W-:Y:S01]  /*ee70*/  FMUL.FTZ R197, R197, R0.reuse ;  /* 0x00000000c5c57220 */ /* 0x080fe20000410000 */
[-C--:B------:R-:W-:Y:S01]  /*ee80*/  FMUL.FTZ R192, R192, R0.reuse ;  /* 0x00000000c0c07220 */ /* 0x080fe20000410000 */
[-C--:B------:R-:W-:Y:S01]  /*ee90*/  FMUL.FTZ R193, R193, R0.reuse ;  /* 0x00000000c1c17220 */ /* 0x080fe20000410000 */
[----:B----4-:R-:W-:Y:S01]  /*eea0*/  FSEL R5, R231, RZ, P5 ;  /* 0x000000ffe7057208 */ /* 0x010fe20002800000 */
[-C--:B------:R-:W-:Y:S01]  /*eeb0*/  FMUL.FTZ R188, R188, R0.reuse ;  /* 0x00000000bcbc7220 */ /* 0x080fe20000410000 */
[-C--:B------:R-:W-:Y:S01]  /*eec0*/  FMUL.FTZ R189, R189, R0.reuse ;  /* 0x00000000bdbd7220 */ /* 0x080fe20000410000 */
[-C--:B------:R-:W-:Y:S01]  /*eed0*/  FMUL.FTZ R184, R184, R0.reuse ;  /* 0x00000000b8b87220 */ /* 0x080fe20000410000 */
[-C--:B------:R-:W-:Y:S01]  /*eee0*/  FMUL.FTZ R185, R185, R0.reuse ;  /* 0x00000000b9b97220 */ /* 0x080fe20000410000 */
[----:B------:R-:W-:Y:S01]  /*eef0*/  FADD.FTZ R5, R135, -R5 ;  /* 0x8000000587057221 */ /* 0x000fe20000010000 */
[-C--:B------:R-:W-:Y:S01]  /*ef00*/  FFMA.FTZ R135, R25, R0.reuse, R7 ;  /* 0x0000000019877223 */ /* 0x080fe20000010007 */
[-C--:B------:R-:W-:Y:S01]  /*ef10*/  FMUL.FTZ R180, R180, R0.reuse ;  /* 0x00000000b4b47220 */ /* 0x080fe20000410000 */
[-C--:B------:R-:W-:Y:S01]  /*ef20*/  FMUL.FTZ R181, R181, R0.reuse ;  /* 0x00000000b5b57220 */ /* 0x080fe20000410000 */
[-C--:B------:R-:W-:Y:S01]  /*ef30*/  FMUL.FTZ R176, R176, R0.reuse ;  /* 0x00000000b0b07220 */ /* 0x080fe20000410000 */
[-C--:B------:R-:W-:Y:S01]  /*ef40*/  FMUL.FTZ R177, R177, R0.reuse ;  /* 0x00000000b1b17220 */ /* 0x080fe20000410000 */
[-C--:B-----5:R-:W-:Y:S01]  /*ef50*/  FMUL.FTZ R72, R72, R0.reuse ;  /* 0x0000000048487220 */ /* 0x0a0fe20000410000 */
        /* <DEDUP_REMOVED lines=15> */
[----:B------:R-:W-:Y:S01]  /*f050*/  FMUL.FTZ R0, R5, UR10 ;  /* 0x0000000a05007c20 */ /* 0x000fe20008410000 */
[----:B------:R-:W-:-:S02]  /*f060*/  IMAD.MOV.U32 R109, RZ, RZ, R27 ;  /* 0x000000ffff6d7224 */ /* 0x000fc400078e001b */
[--C-:B------:R-:W-:Y:S01]  /*f070*/  FFMA.FTZ R5, R26, UR10, -R3.reuse ;  /* 0x0000000a1a057c23 */ /* 0x100fe20008010803 */
[-C--:B-1----:R-:W-:Y:S01]  /*f080*/  FMUL.FTZ R206, R206, R4.reuse ;  /* 0x00000004cece7220 */ /* 0x082fe20000410000 */
        /* <DEDUP_REMOVED lines=31> */
[----:B---3--:R-:W-:Y:S01]  /*f280*/  FFMA.FTZ R229, R233, R4, R6 ;  /* 0x00000004e9e57223 */ /* 0x008fe20000010006 */
[----:B------:R-:W-:-:S04]  /*f290*/  FFMA.FTZ R4, R42, UR10, -R3 ;  /* 0x0000000a2a047c23 */ /* 0x000fc80008010803 */
[----:B------:R1:W-:Y:S02]  /*f2a0*/  MUFU.EX2 R111, R4 ;  /* 0x00000004006f7308 */ /* 0x0003e40000000800 */
[----:B-1----:R-:W-:Y:S01]  /*f2b0*/  FFMA.FTZ R4, R40, UR10, -R3 ;  /* 0x0000000a28047c23 */ /* 0x002fe20008010803 */
[----:B------:R-:W-:Y:S02]  /*f2c0*/  IMAD.MOV.U32 R40, RZ, RZ, R10 ;  /* 0x000000ffff287224 */ /* 0x000fe400078e000a */
[----:B------:R-:W2:Y:S03]  /*f2d0*/  LDL.LU R10, [R1+0x24] ;  /* 0x00002400010a7983 */ /* 0x000ea60000300800 */
[----:B------:R-:W1:Y:S08]  /*f2e0*/  MUFU.EX2 R0, R0 ;  /* 0x0000000000007308 */ /* 0x000e700000000800 */
[----:B------:R3:W-:Y:S01]  /*f2f0*/  MUFU.EX2 R233, R5 ;  /* 0x0000000500e97308 */ /* 0x0007e20000000800 */
[----:B-1----:R-:W-:-:S07]  /*f300*/  FFMA.FTZ R133, R19, R0, R8 ;  /* 0x0000000013857223 */ /* 0x002fce0000010008 */
[----:B------:R1:W-:Y:S01]  /*f310*/  MUFU.EX2 R22, R4 ;  /* 0x0000000400167308 */ /* 0x0003e20000000800 */
[----:B------:R-:W4:Y:S01]  /*f320*/  LDSM.16.MT88.4 R16, [R225+0xc000] ;  /* 0x00c00000e110783b */ /* 0x000f220000004200 */
[----:B---3--:R-:W-:Y:S02]  /*f330*/  FSEL R5, R109, RZ, P4 ;  /* 0x000000ff6d057208 */ /* 0x008fe40002000000 */
[----:B------:R-:W-:-:S03]  /*f340*/  MOV R123, R232 ;  /* 0x000000e8007b7202 */ /* 0x000fc60000000f00 */
[----:B------:R-:W-:Y:S01]  /*f350*/  FADD.FTZ R5, R134, -R5 ;  /* 0x8000000586057221 */ /* 0x000fe20000010000 */
[----:B-1----:R-:W-:-:S04]  /*f360*/  FFMA.FTZ R4, R44, UR10, -R2 ;  /* 0x0000000a2c047c23 */ /* 0x002fc80008010802 */
[----:B------:R1:W3:Y:S01]  /*f370*/  MUFU.EX2 R107, R4 ;  /* 0x00000004006b7308 */ /* 0x0002e20000000800 */
[----:B------:R-:W-:Y:S01]  /*f380*/  FMUL.FTZ R5, R5, UR10 ;  /* 0x0000000a05057c20 */ /* 0x000fe20008410000 */
        /* <DEDUP_REMOVED lines=9> */
[----:B-1----:R-:W-:Y:S01]  /*f420*/  FFMA.FTZ R4, R43, UR10, -R2 ;  /* 0x0000000a2b047c23 */ /* 0x002fe20008010802 */
[----:B------:R-:W-:-:S03]  /*f430*/  FMUL.FTZ R157, R157, R0 ;  /* 0x000000009d9d7220 */ /* 0x000fc60000410000 */
[----:B------:R1:W-:Y:S01]  /*f440*/  MUFU.EX2 R232, R4 ;  /* 0x0000000400e87308 */ /* 0x0003e20000000800 */
        /* <DEDUP_REMOVED lines=16> */
[-C--:B------:R-:W-:Y:S01]  /*f550*/  FMUL.FTZ R101, R101, R0.reuse ;  /* 0x0000000065657220 */ /* 0x080fe20000410000 */
[-C--:B------:R-:W-:Y:S01]  /*f560*/  FMUL.FTZ R112, R112, R0.reuse ;  /* 0x0000000070707220 */ /* 0x080fe20000410000 */
[-C--:B------:R-:W-:Y:S01]  /*f570*/  FMUL.FTZ R113, R113, R0.reuse ;  /* 0x0000000071717220 */ /* 0x080fe20000410000 */
[-C--:B------:R-:W-:Y:S01]  /*f580*/  FMUL.FTZ R116, R116, R0.reuse ;  /* 0x0000000074747220 */ /* 0x080fe20000410000 */
[-C--:B------:R-:W-:Y:S01]  /*f590*/  FMUL.FTZ R117, R117, R0.reuse ;  /* 0x0000000075757220 */ /* 0x080fe20000410000 */
[-C--:B------:R-:W-:Y:S01]  /*f5a0*/  FMUL.FTZ R128, R128, R0.reuse ;  /* 0x0000000080807220 */ /* 0x080fe20000410000 */
[----:B------:R-:W-:Y:S01]  /*f5b0*/  FMUL.FTZ R129, R129, R0 ;  /* 0x0000000081817220 */ /* 0x000fe20000410000 */
[----:B------:R-:W-:Y:S01]  /*f5c0*/  MOV R134, R230 ;  /* 0x000000e600867202 */ /* 0x000fe20000000f00 */
[----:B------:R3:W1:Y:S08]  /*f5d0*/  MUFU.EX2 R0, R5 ;  /* 0x0000000500007308 */ /* 0x0006700000000800 */
[----:B------:R4:W4:Y:S01]  /*f5e0*/  MUFU.EX2 R230, R4 ;  /* 0x0000000400e67308 */ /* 0x0009220000000800 */
[----:B------:R-:W-:-:S02]  /*f5f0*/  MOV R41, R67 ;  /* 0x0000004300297202 */ /* 0x000fc40000000f00 */
[----:B------:R-:W-:Y:S02]  /*f600*/  MOV R105, R11 ;  /* 0x0000000b00697202 */ /* 0x000fe40000000f00 */
[----:B------:R-:W-:Y:S02]  /*f610*/  F2FP.BF16.F32.PACK_AB R8, R40, R8 ;  /* 0x000000082808723e */ /* 0x000fe400000010ff */
[----:B------:R-:W-:Y:S02]  /*f620*/  F2FP.BF16.F32.PACK_AB R11, R134, R41 ;  /* 0x00000029860b723e */ /* 0x000fe400000010ff */
[----:B---3--:R-:W-:Y:S01]  /*f630*/  F2FP.BF16.F32.PACK_AB R5, R107, R6 ;  /* 0x000000066b05723e */ /* 0x008fe200000010ff */
[-C--:B-1----:R-:W-:Y:S01]  /*f640*/  FMUL.FTZ R174, R174, R0.reuse ;  /* 0x00000000aeae7220 */ /* 0x082fe20000410000 */
[-C--:B------:R-:W-:Y:S01]  /*f650*/  FMUL.FTZ R175, R175, R0.reuse ;  /* 0x00000000afaf7220 */ /* 0x080fe20000410000 */
[----:B------:R-:W-:Y:S01]  /*f660*/  F2FP.BF16.F32.PACK_AB R6, R22, R111 ;  /* 0x0000006f1606723e */ /* 0x000fe200000010ff */
[-C--:B------:R-:W-:Y:S01]  /*f670*/  FMUL.FTZ R170, R170, R0.reuse ;  /* 0x00000000aaaa7220 */ /* 0x080fe20000410000 */
[----:B------:R-:W-:Y:S01]  /*f680*/  FMUL.FTZ R171, R171, R0 ;  /* 0x00000000abab7220 */ /* 0x000fe20000410000 */
[----:B----4-:R-:W-:-:S02]  /*f690*/  F2FP.BF16.F32.PACK_AB R4, R233, R7 ;  /* 0x00000007e904723e */ /* 0x010fc400000010ff */
[----:B------:R-:W-:Y:S01]  /*f6a0*/  F2FP.BF16.F32.PACK_AB R7, R230, R232 ;  /* 0x000000e8e607723e */ /* 0x000fe200000010ff */
[----:B------:R-:W-:Y:S01]  /*f6b0*/  IMAD.MOV.U32 R104, RZ, RZ, R59 ;  /* 0x000000ffff687224 */ /* 0x000fe200078e003b */
[----:B------:R-:W-:Y:S01]  /*f6c0*/  MOV R15, R57 ;  /* 0x00000039000f7202 */ /* 0x000fe20000000f00 */
[----:B------:R-:W-:Y:S01]  /*f6d0*/  IMAD.MOV.U32 R20, RZ, RZ, R56 ;  /* 0x000000ffff147224 */ /* 0x000fe200078e0038 */
[----:B------:R-:W-:-:S03]  /*f6e0*/  MOV R23, R58 ;  /* 0x0000003a00177202 */ /* 0x000fc60000000f00 */
[C---:B------:R-:W-:Y:S06]  /*f6f0*/  HMMA.16816.F32.BF16 R204, R4.reuse, R16, R204 ;  /* 0x0000001004cc723c */ /* 0x040fec00000418cc */
[----:B------:R-:W-:Y:S01]  /*f700*/  HMMA.16816.F32.BF16 R200, R4, R18, R200 ;  /* 0x0000001204c8723c */ /* 0x000fe200000418c8 */
[----:B------:R-:W-:Y:S01]  /*f710*/  MOV R108, R64 ;  /* 0x00000040006c7202 */ /* 0x000fe20000000f00 */
[----:B------:R-:W-:Y:S02]  /*f720*/  IMAD.MOV.U32 R120, RZ, RZ, R65 ;  /* 0x000000ffff787224 */ /* 0x000fe400078e0041 */
[-C--:B------:R-:W-:Y:S01]  /*f730*/  FMUL.FTZ R166, R166, R0.reuse ;  /* 0x00000000a6a67220 */ /* 0x080fe20000410000 */
[-C--:B------:R-:W-:Y:S01]  /*f740*/  FMUL.FTZ R167, R167, R0.reuse ;  /* 0x00000000a7a77220 */ /* 0x080fe20000410000 */
        /* <DEDUP_REMOVED lines=10> */
[-C--:B------:R-:W-:Y:S01]  /*f7f0*/  FMUL.FTZ R158, R158, R0.reuse ;  /* 0x000000009e9e7220 */ /* 0x080fe20000410000 */
[-C--:B------:R-:W-:Y:S01]  /*f800*/  FMUL.FTZ R159, R159, R0.reuse ;  /* 0x000000009f9f7220 */ /* 0x080fe20000410000 */
[-C--:B------:R-:W-:Y:S01]  /*f810*/  FMUL.FTZ R154, R154, R0.reuse ;  /* 0x000000009a9a7220 */ /* 0x080fe20000410000 */
[----:B------:R-:W-:Y:S01]  /*f820*/  FMUL.FTZ R155, R155, R0 ;  /* 0x000000009b9b7220 */ /* 0x000fe20000410000 */
[----:B------:R-:W-:Y:S01]  /*f830*/  IMAD.MOV.U32 R42, RZ, RZ, R20 ;  /* 0x000000ffff2a7224 */ /* 0x000fe200078e0014 */
[----:B------:R-:W-:Y:S01]  /*f840*/  MOV R106, R50 ;  /* 0x00000032006a7202 */ /* 0x000fe20000000f00 */
[----:B------:R-:W-:-:S02]  /*f850*/  IMAD.MOV.U32 R122, RZ, RZ, R51 ;  /* 0x000000ffff7a7224 */ /* 0x000fc400078e0033 */
[----:B------:R-:W-:Y:S02]  /*f860*/  IMAD.MOV.U32 R20, RZ, RZ, R48 ;  /* 0x000000ffff147224 */ /* 0x000fe400078e0030 */
[-C--:B------:R-:W-:Y:S01]  /*f870*/  FMUL.FTZ R150, R150, R0.reuse ;  /* 0x0000000096967220 */ /* 0x080fe20000410000 */
[-C--:B------:R-:W-:Y:S01]  /*f880*/  FMUL.FTZ R151, R151, R0.reuse ;  /* 0x0000000097977220 */ /* 0x080fe20000410000 */
[-C--:B------:R-:W-:Y:S01]  /*f890*/  FMUL.FTZ R146, R146, R0.reuse ;  /* 0x0000000092927220 */ /* 0x080fe20000410000 */
[-C--:B------:R-:W-:Y:S01]  /*f8a0*/  FMUL.FTZ R147, R147, R0.reuse ;  /* 0x0000000093937220 */ /* 0x080fe20000410000 */
[----:B--2---:R-:W-:Y:S01]  /*f8b0*/  FFMA.FTZ R132, R10, R0, R9 ;  /* 0x000000000a847223 */ /* 0x004fe20000010009 */
[----:B------:R-:W-:Y:S02]  /*f8c0*/  F2FP.BF16.F32.PACK_AB R9, R21, R9 ;  /* 0x000000091509723e */ /* 0x000fe400000010ff */
[----:B------:R-:W-:-:S07]  /*f8d0*/  F2FP.BF16.F32.PACK_AB R10, R224, R123 ;  /* 0x0000007be00a723e */ /* 0x000fce00000010ff */
[C---:B------:R-:W-:Y:S06]  /*f8e0*/  HMMA.16816.F32.BF16 R172, R8.reuse, R16, R172 ;  /* 0x0000001008ac723c */ /* 0x040fec00000418ac */
[----:B------:R-:W-:Y:S01]  /*f8f0*/  HMMA.16816.F32.BF16 R56, R8, R18, R168 ;  /* 0x000000120838723c */ /* 0x000fe200000418a8 */
[----:B------:R-:W1:Y:S06]  /*f900*/  LDSM.16.MT88.4 R16, [R226+0xc000] ;  /* 0x00c00000e210783b */ /* 0x000e6c0000004200 */
        /* <DEDUP_REMOVED lines=8> */
[----:B------:R-:W-:Y:S01]  /*f990*/  HMMA.16816.F32.BF16 R52, R8, R18, R160 ;  /* 0x000000120834723c */ /* 0x000fe200000418a0 */
[----:B------:R-:W1:Y:S01]  /*f9a0*/  LDSM.16.MT88.4 R16, [R228+0xc000] ;  /* 0x00c00000e410783b */ /* 0x000e620000004200 */
[----:B------:R-:W-:-:S02]  /*f9b0*/  MOV R199, R121 ;  /* 0x0000007900c77202 */ /* 0x000fc40000000f00 */
[----:B------:R-:W-:-:S03]  /*f9c0*/  MOV R121, R49 ;  /* 0x0000003100797202 */ /* 0x000fc60000000f00 */
        /* <DEDUP_REMOVED lines=10> */
[----:B------:R-:W-:Y:S01]  /*fa70*/  MOV R190, R171 ;  /* 0x000000ab00be7202 */ /* 0x000fe20000000f00 */
[----:B------:R-:W-:Y:S01]  /*fa80*/  IMAD.MOV.U32 R171, RZ, RZ, R42 ;  /* 0x000000ffffab7224 */ /* 0x000fe200078e002a */
[-C--:B-1----:R-:W-:Y:S06]  /*fa90*/  HMMA.16816.F32.BF16 R148, R8, R16.reuse, R148 ;  /* 0x000000100894723c */ /* 0x082fec0000041894 */
[C---:B------:R-:W-:Y:S06]  /*faa0*/  HMMA.16816.F32.BF16 R180, R4.reuse, R16, R180 ;  /* 0x0000001004b4723c */ /* 0x040fec00000418b4 */
[-C--:B------:R-:W-:Y:S06]  /*fab0*/  HMMA.16816.F32.BF16 R176, R4, R18.reuse, R176 ;  /* 0x0000001204b0723c */ /* 0x080fec00000418b0 */
[----:B------:R-:W-:Y:S01]  /*fac0*/  HMMA.16816.F32.BF16 R144, R8, R18, R144 ;  /* 0x000000120890723c */ /* 0x000fe20000041890 */
[----:B------:R-:W1:Y:S01]  /*fad0*/  LDSM.16.MT88.4 R16, [R225+0xe000] ;  /* 0x00e00000e110783b */ /* 0x000e620000004200 */
[----:B------:R-:W-:Y:S01]  /*fae0*/  MOV R168, R40 ;  /* 0x0000002800a87202 */ /* 0x000fe20000000f00 */
[----:B------:R-:W-:Y:S01]  /*faf0*/  IMAD.MOV.U32 R189, RZ, RZ, R122 ;  /* 0x000000ffffbd7224 */ /* 0x000fe200078e007a */
[----:B------:R-:W-:Y:S01]  /*fb00*/  MOV R42, R126 ;  /* 0x0000007e002a7202 */ /* 0x000fe20000000f00 */
[-C--:B------:R-:W-:Y:S01]  /*fb10*/  FMUL.FTZ R82, R82, R0.reuse ;  /* 0x0000000052527220 */ /* 0x080fe20000410000 */
[----:B------:R-:W-:Y:S01]  /*fb20*/  MOV R40, R127 ;  /* 0x0000007f00287202 */ /* 0x000fe20000000f00 */
[----:B------:R-:W-:Y:S01]  /*fb30*/  FMUL.FTZ R83, R83, R0 ;  /* 0x0000000053537220 */ /* 0x000fe20000410000 */
        /* <DEDUP_REMOVED lines=14> */
[----:B------:R-:W-:Y:S01]  /*fc20*/  MOV R69, R122 ;  /* 0x0000007a00457202 */ /* 0x000fe20000000f00 */
[----:B------:R-:W-:Y:S01]  /*fc30*/  IMAD.MOV.U32 R42, RZ, RZ, R120 ;  /* 0x000000ffff2a7224 */ /* 0x000fe200078e0078 */
[----:B------:R-:W-:-:S02]  /*fc40*/  MOV R40, R121 ;  /* 0x0000007900287202 */ /* 0x000fc40000000f00 */
[----:B------:R-:W-:Y:S01]  /*fc50*/  HMMA.16816.F32.BF16 R120, R4, R16, R72 ;  /* 0x000000100478723c */ /* 0x000fe20000041848 */
[----:B------:R-:W-:-:S06]  /*fc60*/  MOV R68, R110 ;  /* 0x0000006e00447202 */ /* 0x000fcc0000000f00 */
[----:B------:R-:W-:Y:S02]  /*fc70*/  MOV R74, R108 ;  /* 0x0000006c004a7202 */ /* 0x000fe40000000f00 */
[----:B------:R-:W-:Y:S01]  /*fc80*/  MOV R72, R23 ;  /* 0x0000001700487202 */ /* 0x000fe20000000f00 */
[-C--:B------:R-:W-:Y:S06]  /*fc90*/  HMMA.16816.F32.BF16 R108, R4, R18.reuse, R76 ;  /* 0x00000012046c723c */ /* 0x080fec000004184c */
[----:B------:R-:W-:Y:S01]  /*fca0*/  HMMA.16816.F32.BF16 R20, R8, R18, R80 ;  /* 0x000000120814723c */ /* 0x000fe20000041850 */
[----:B------:R-:W1:Y:S01]  /*fcb0*/  LDSM.16.MT88.4 R16, [R226+0xe000] ;  /* 0x00e00000e210783b */ /* 0x000e620000004200 */
[-C--:B------:R-:W-:Y:S01]  /*fcc0*/  FMUL.FTZ R86, R86, R0.reuse ;  /* 0x0000000056567220 */ /* 0x080fe20000410000 */
[-C--:B------:R-:W-:Y:S01]  /*fcd0*/  FMUL.FTZ R87, R87, R0.reuse ;  /* 0x0000000057577220 */ /* 0x080fe20000410000 */
[-C--:B------:R-:W-:Y:S01]  /*fce0*/  FMUL.FTZ R98, R98, R0.reuse ;  /* 0x0000000062627220 */ /* 0x080fe20000410000 */
[----:B------:R-:W-:Y:S01]  /*fcf0*/  FMUL.FTZ R99, R99, R0 ;  /* 0x0000000063637220 */ /* 0x000fe20000410000 */
[----:B------:R-:W-:Y:S01]  /*fd00*/  MOV R198, R107 ;  /* 0x0000006b00c67202 */ /* 0x000fe20000000f00 */
[----:B------:R-:W-:Y:S01]  /*fd10*/  IMAD.MOV.U32 R73, RZ, RZ, R104 ;  /* 0x000000ffff497224 */ /* 0x000fe200078e0068 */
[----:B------:R-:W-:-:S02]  /*fd20*/  MOV R75, R106 ;  /* 0x0000006a004b7202 */ /* 0x000fc40000000f00 */
[----:B------:R-:W-:Y:S01]  /*fd30*/  MOV R196, R105 ;  /* 0x0000006900c47202 */ /* 0x000fe20000000f00 */
        /* <DEDUP_REMOVED lines=13> */
[-C--:B-1----:R-:W-:Y:S06]  /*fe10*/  HMMA.16816.F32.BF16 R100, R8, R16.reuse, R100 ;  /* 0x000000100864723c */ /* 0x082fec0000041864 */
[C---:B------:R-:W-:Y:S06]  /*fe20*/  HMMA.16816.F32.BF16 R88, R4.reuse, R16, R24 ;  /* 0x000000100458723c */ /* 0x040fec0000041818 */
[-C--:B------:R-:W-:Y:S06]  /*fe30*/  HMMA.16816.F32.BF16 R84, R4, R18.reuse, R28 ;  /* 0x000000120454723c */ /* 0x080fec000004181c */
[----:B------:R-:W-:Y:S01]  /*fe40*/  HMMA.16816.F32.BF16 R112, R8, R18, R112 ;  /* 0x000000120870723c */ /* 0x000fe20000041870 */
[----:B------:R-:W1:Y:S01]  /*fe50*/  LDSM.16.MT88.4 R16, [R227+0xe000] ;  /* 0x00e00000e310783b */ /* 0x000e620000004200 */
[----:B------:R-:W-:Y:S01]  /*fe60*/  IMAD.MOV.U32 R27, RZ, RZ, R42 ;  /* 0x000000ffff1b7224 */ /* 0x000fe200078e002a */
[----:B------:R-:W-:-:S04]  /*fe70*/  MOV R26, R40 ;  /* 0x00000028001a7202 */ /* 0x000fc80000000f00 */
[----:B------:R-:W-:Y:S01]  /*fe80*/  MOV R25, R27 ;  /* 0x0000001b00197202 */ /* 0x000fe20000000f00 */
[----:B------:R-:W-:Y:S01]  /*fe90*/  IMAD.MOV.U32 R27, RZ, RZ, R73 ;  /* 0x000000ffff1b7224 */ /* 0x000fe200078e0049 */
[----:B------:R-:W-:Y:S02]  /*fea0*/  MOV R73, R75 ;  /* 0x0000004b00497202 */ /* 0x000fe40000000f00 */
[----:B------:R-:W-:Y:S01]  /*feb0*/  MOV R75, R69 ;  /* 0x00000045004b7202 */ /* 0x000fe20000000f00 */
[----:B------:R-:W-:Y:S02]  /*fec0*/  IMAD.MOV.U32 R69, RZ, RZ, R71 ;  /* 0x000000ffff457224 */ /* 0x000fe400078e0047 */
[----:B------:R-:W-:Y:S01]  /*fed0*/  FFMA.FTZ R0, R26, UR10, -R13 ;  /* 0x0000000a1a007c23 */ /* 0x000fe2000801080d */
[----:B------:R-:W-:Y:S02]  /*fee0*/  MOV R71, R189 ;  /* 0x000000bd00477202 */ /* 0x000fe40000000f00 */
[----:B------:R-:W-:Y:S01]  /*fef0*/  MOV R189, R191 ;  /* 0x000000bf00bd7202 */ /* 0x000fe20000000f00 */
[----:B------:R-:W-:Y:S01]  /*ff00*/  IMAD.MOV.U32 R191, RZ, RZ, R161 ;  /* 0x000000ffffbf7224 */ /* 0x000fe200078e00a1 */
[----:B------:R-:W-:-:S02]  /*ff10*/  MOV R26, R72 ;  /* 0x00000048001a7202 */ /* 0x000fc40000000f00 */
[----:B------:R-:W-:Y:S02]  /*ff20*/  MOV R161, R199 ;  /* 0x000000c700a17202 */ /* 0x000fe40000000f00 */
[----:B------:R-:W-:Y:S01]  /*ff30*/  MOV R72, R74 ;  /* 0x0000004a00487202 */ /* 0x000fe20000000f00 */
[----:B------:R2:W-:Y:S01]  /*ff40*/  MUFU.EX2 R199, R0 ;  /* 0x0000000000c77308 */ /* 0x0005e20000000800 */
[----:B------:R-:W-:Y:S01]  /*ff50*/  IMAD.MOV.U32 R74, RZ, RZ, R68 ;  /* 0x000000ffff4a7224 */ /* 0x000fe200078e0044 */
[----:B------:R-:W-:Y:S01]  /*ff60*/  MOV R192, R43 ;  /* 0x0000002b00c07202 */ /* 0x000fe20000000f00 */
[----:B------:R-:W-:Y:S01]  /*ff70*/  IMAD.MOV.U32 R163, RZ, RZ, R41 ;  /* 0x000000ffffa37224 */ /* 0x000fe200078e0029 */
[----:B------:R-:W-:Y:S02]  /*ff80*/  MOV R68, R70 ;  /* 0x0000004600447202 */ /* 0x000fe40000000f00 */
[----:B------:R-:W-:Y:S01]  /*ff90*/  MOV R70, R188 ;  /* 0x000000bc00467202 */ /* 0x000fe20000000f00 */
[----:B------:R-:W-:-:S02]  /*ffa0*/  IMAD.MOV.U32 R188, RZ, RZ, R190 ;  /* 0x000000ffffbc7224 */ /* 0x000fc400078e00be */
[----:B--2---:R-:W-:Y:S01]  /*ffb0*/  FFMA.FTZ R0, R25, UR10, -R13 ;  /* 0x0000000a19007c23 */ /* 0x004fe2000801080d */
[----:B------:R-:W-:Y:S01]  /*ffc0*/  MOV R25, R26 ;  /* 0x0000001a00197202 */ /* 0x000fe20000000f00 */
[----:B-1----:R-:W-:Y:S01]  /*ffd0*/  HMMA.16816.F32.BF16 R116, R8, R16, R116 ;  /* 0x000000100874723c */ /* 0x002fe20000041874 */
[----:B------:R-:W-:Y:S01]  /*ffe0*/  MOV R26, R27 ;  /* 0x0000001b001a7202 */ /* 0x000fe20000000f00 */
[----:B------:R-:W-:Y:S01]  /*fff0*/  IMAD.MOV.U32 R27, RZ, RZ, R72 ;  /* 0x000000ffff1b7224 */ /* 0x000fe200078e0048 */
[----:B------:R-:W-:-:S03]  /*10000*/  MOV R72, R73 ;  /* 0x0000004900487202 */ /* 0x000fc60000000f00 */
[----:B------:R-:W-:Y:S01]  /*10010*/  HMMA.16816.F32.BF16 R40, R8, R18, R128 ;  /* 0x000000120828723c */ /* 0x000fe20000041880 */
[----:B------:R1:W-:Y:S01]  /*10020*/  MUFU.EX2 R9, R0 ;  /* 0x0000000000097308 */ /* 0x0003e20000000800 */
[----:B------:R-:W-:Y:S01]  /*10030*/  MOV R73, R74 ;  /* 0x0000004a00497202 */ /* 0x000fe20000000f00 */
[----:B------:R-:W-:Y:S01]  /*10040*/  IMAD.MOV.U32 R74, RZ, RZ, R75 ;  /* 0x000000ffff4a7224 */ /* 0x000fe200078e004b */
[----:B------:R-:W-:Y:S02]  /*10050*/  MOV R75, R68 ;  /* 0x00000044004b7202 */ /* 0x000fe40000000f00 */
[----:B------:R-:W-:Y:S01]  /*10060*/  MOV R68, R69 ;  /* 0x0000004500447202 */ /* 0x000fe20000000f00 */
[----:B------:R-:W-:Y:S01]  /*10070*/  IMAD.MOV.U32 R69, RZ, RZ, R70 ;  /* 0x000000ffff457224 */ /* 0x000fe200078e0046 */
[----:B------:R-:W-:Y:S02]  /*10080*/  MOV R190, R160 ;  /* 0x000000a000be7202 */ /* 0x000fe40000000f00 */
[----:B------:R-:W-:-:S02]  /*10090*/  MOV R160, R162 ;  /* 0x000000a200a07202 */ /* 0x000fc40000000f00 */
[----:B------:R-:W-:Y:S01]  /*100a0*/  MOV R70, R71 ;  /* 0x0000004700467202 */ /* 0x000fe20000000f00 */
[----:B-1----:R-:W-:Y:S01]  /*100b0*/  FFMA.FTZ R0, R25, UR10, -R13 ;  /* 0x0000000a19007c23 */ /* 0x002fe2000801080d */
[----:B------:R-:W-:Y:S01]  /*100c0*/  MOV R25, R26 ;  /* 0x0000001a00197202 */ /* 0x000fe20000000f00 */
[----:B------:R-:W-:Y:S01]  /*100d0*/  IMAD.MOV.U32 R26, RZ, RZ, R27 ;  /* 0x000000ffff1a7224 */ /* 0x000fe200078e001b */
[----:B------:R-:W-:Y:S01]  /*100e0*/  MOV R27, R72 ;  /* 0x00000048001b7202 */ /* 0x000fe20000000f00 */
        /* <DEDUP_REMOVED lines=10> */
[C---:B------:R-:W-:Y:S01]  /*10190*/  HMMA.16816.F32.BF16 R80, R4.reuse, R16, R32 ;  /* 0x000000100450723c */ /* 0x040fe20000041820 */
[----:B------:R-:W-:Y:S01]  /*101a0*/  MOV R190, R191 ;  /* 0x000000bf00be7202 */ /* 0x000fe20000000f00 */
[----:B------:R-:W-:Y:S01]  /*101b0*/  IMAD.MOV.U32 R191, RZ, RZ, R160 ;  /* 0x000000ffffbf7224 */ /* 0x000fe200078e00a0 */
[----:B------:R-:W-:Y:S01]  /*101c0*/  MOV R69, R70 ;  /* 0x0000004600457202 */ /* 0x000fe20000000f00 */
[--C-:B------:R-:W-:Y:S01]  /*101d0*/  FFMA.FTZ R212, R212, UR10, -R13.reuse ;  /* 0x0000000ad4d47c23 */ /* 0x100fe2000801080d */
[----:B-1----:R-:W-:Y:S01]  /*101e0*/  FFMA.FTZ R0, R25, UR10, -R13 ;  /* 0x0000000a19007c23 */ /* 0x002fe2000801080d */
[----:B------:R-:W-:Y:S01]  /*101f0*/  MOV R25, R26 ;  /* 0x0000001a00197202 */ /* 0x000fe20000000f00 */
[----:B------:R-:W-:Y:S01]  /*10200*/  HMMA.16816.F32.BF16 R76, R4, R18, R36 ;  /* 0x00000012044c723c */ /* 0x000fe20000041824 */
        /* <DEDUP_REMOVED lines=8> */
[----:B------:R-:W-:Y:S01]  /*10290*/  MOV R73, R74 ;  /* 0x0000004a00497202 */ /* 0x000fe20000000f00 */
[----:B------:R-:W-:Y:S01]  /*102a0*/  IMAD.MOV.U32 R74, RZ, RZ, R75 ;  /* 0x000000ffff4a7224 */ /* 0x000fe200078e004b */
[----:B------:R-:W-:Y:S01]  /*102b0*/  MOV R161, R162 ;  /* 0x000000a200a17202 */ /* 0x000fe20000000f00 */
[----:B------:R-:W-:Y:S01]  /*102c0*/  IMAD.MOV.U32 R162, RZ, RZ, R193 ;  /* 0x000000ffffa27224 */ /* 0x000fe200078e00c1 */
[----:B------:R-:W-:Y:S01]  /*102d0*/  MOV R188, R189 ;  /* 0x000000bd00bc7202 */ /* 0x000fe20000000f00 */
[----:B------:R-:W-:Y:S01]  /*102e0*/  FFMA.FTZ R214, R214, UR10, -R3 ;  /* 0x0000000ad6d67c23 */ /* 0x000fe20008010803 */
[----:B------:R-:W-:Y:S01]  /*102f0*/  MOV R189, R190 ;  /* 0x000000be00bd7202 */ /* 0x000fe20000000f00 */
[----:B------:R-:W-:Y:S01]  /*10300*/  IMAD.MOV.U32 R190, RZ, RZ, R191 ;  /* 0x000000ffffbe7224 */ /* 0x000fe200078e00bf */
[----:B------:R-:W-:Y:S01]  /*10310*/  MOV R75, R68 ;  /* 0x00000044004b7202 */ /* 0x000fe20000000f00 */
[----:B------:R-:W-:Y:S01]  /*10320*/  FFMA.FTZ R210, R210, UR10, -R3 ;  /* 0x0000000ad2d27c23 */ /* 0x000fe20008010803 */
[----:B------:R-:W-:Y:S01]  /*10330*/  MOV R193, R234 ;  /* 0x000000ea00c17202 */ /* 0x000fe20000000f00 */
[----:B------:R-:W-:Y:S01]  /*10340*/  FFMA.FTZ R211, R211, UR10, -R2 ;  /* 0x0000000ad3d37c23 */ /* 0x000fe20008010802 */
[----:B------:R-:W-:Y:S01]  /*10350*/  MOV R68, R69 ;  /* 0x0000004500447202 */ /* 0x000fe20000000f00 */
[----:B------:R-:W-:Y:S01]  /*10360*/  IMAD.MOV.U32 R69, RZ, RZ, R70 ;  /* 0x000000ffff457224 */ /* 0x000fe200078e0046 */
[----:B------:R-:W-:Y:S01]  /*10370*/  MOV R191, R160 ;  /* 0x000000a000bf7202 */ /* 0x000fe20000000f00 */
[----:B------:R-:W-:Y:S01]  /*10380*/  FFMA.FTZ R209, R209, UR10, -R2 ;  /* 0x0000000ad1d17c23 */ /* 0x000fe20008010802 */
[----:B------:R-:W-:Y:S01]  /*10390*/  MOV R160, R161 ;  /* 0x000000a100a07202 */ /* 0x000fe20000000f00 */
[----:B------:R-:W-:Y:S01]  /*103a0*/  IMAD.MOV.U32 R161, RZ, RZ, R162 ;  /* 0x000000ffffa17224 */ /* 0x000fe200078e00a2 */
[----:B------:R-:W-:Y:S01]  /*103b0*/  MOV R70, R71 ;  /* 0x0000004700467202 */ /* 0x000fe20000000f00 */
[----:B------:R1:W5:Y:S01]  /*103c0*/  LDL.LU R235, [R1+0xac] ;  /* 0x0000ac0001eb7983 */ /* 0x0003620000300800 */
[----:B------:R-:W-:Y:S01]  /*103d0*/  MOV R71, R188 ;  /* 0x000000bc00477202 */ /* 0x000fe20000000f00 */
[----:B------:R-:W-:Y:S01]  /*103e0*/  IMAD.MOV.U32 R188, RZ, RZ, R189 ;  /* 0x000000ffffbc7224 */ /* 0x000fe200078e00bd */
[----:B------:R-:W-:-:S02]  /*103f0*/  MOV R162, R193 ;  /* 0x000000c100a27202 */ /* 0x000fc40000000f00 */
[----:B------:R-:W-:Y:S01]  /*10400*/  MOV R24, R26 ;  /* 0x0000001a00187202 */ /* 0x000fe20000000f00 */
[----:B------:R2:W-:Y:S01]  /*10410*/  MUFU.EX2 R11, R0 ;  /* 0x00000000000b7308 */ /* 0x0005e20000000800 */
[----:B------:R-:W-:Y:S01]  /*10420*/  MOV R193, R194 ;  /* 0x000000c200c17202 */ /* 0x000fe20000000f00 */
[----:B------:R-:W-:Y:S01]  /*10430*/  IMAD.MOV.U32 R194, RZ, RZ, R233 ;  /* 0x000000ffffc27224 */ /* 0x000fe200078e00e9 */
[----:B------:R-:W-:Y:S01]  /*10440*/  MOV R189, R190 ;  /* 0x000000be00bd7202 */ /* 0x000fe20000000f00 */
[----:B------:R-:W-:Y:S01]  /*10450*/  FFMA.FTZ R35, R219, UR10, -R13 ;  /* 0x0000000adb237c23 */ /* 0x000fe2000801080d */
[----:B------:R-:W-:Y:S01]  /*10460*/  MOV R190, R191 ;  /* 0x000000bf00be7202 */ /* 0x000fe20000000f00 */
[----:B------:R-:W-:Y:S01]  /*10470*/  IMAD.MOV.U32 R191, RZ, RZ, R160 ;  /* 0x000000ffffbf7224 */ /* 0x000fe200078e00a0 */
        /* <DEDUP_REMOVED lines=9> */
[----:B------:R-:W-:Y:S01]  /*10510*/  MUFU.EX2 R212, R212 ;  /* 0x000000d400d47308 */ /* 0x000fe20000000800 */
[----:B------:R-:W-:Y:S01]  /*10520*/  MOV R194, R195 ;  /* 0x000000c300c27202 */ /* 0x000fe20000000f00 */
[----:B------:R1:W5:Y:S01]  /*10530*/  LDL.LU R234, [R1+0xa8] ;  /* 0x0000a80001ea7983 */ /* 0x0003620000300800 */
[----:B------:R-:W-:Y:S01]  /*10540*/  MOV R70, R188 ;  /* 0x000000bc00467202 */ /* 0x000fe20000000f00 */
[----:B--2---:R-:W-:Y:S01]  /*10550*/  FFMA.FTZ R0, R25, UR10, -R12 ;  /* 0x0000000a19007c23 */ /* 0x004fe2000801080c */
[----:B------:R-:W-:Y:S01]  /*10560*/  MOV R188, R190 ;  /* 0x000000be00bc7202 */ /* 0x000fe20000000f00 */
[----:B------:R-:W-:Y:S01]  /*10570*/  IMAD.MOV.U32 R190, RZ, RZ, R160 ;  /* 0x000000ffffbe7224 */ /* 0x000fe200078e00a0 */
[----:B------:R-:W-:Y:S01]  /*10580*/  MOV R160, R162 ;  /* 0x000000a200a07202 */ /* 0x000fe20000000f00 */
[----:B------:R-:W-:Y:S01]  /*10590*/  IMAD.MOV.U32 R195, RZ, RZ, R232 ;  /* 0x000000ffffc37224 */ /* 0x000fe200078e00e8 */
[----:B------:R-:W-:Y:S01]  /*105a0*/  MOV R162, R194 ;  /* 0x000000c200a27202 */ /* 0x000fe20000000f00 */
[----:B------:R-:W-:Y:S01]  /*105b0*/  IMAD.MOV.U32 R194, RZ, RZ, R196 ;  /* 0x000000ffffc27224 */ /* 0x000fe200078e00c4 */
[----:B------:R-:W-:Y:S01]  /*105c0*/  MUFU.EX2 R213, R213 ;  /* 0x000000d500d57308 */ /* 0x000fe20000000800 */
[----:B------:R-:W-:Y:S01]  /*105d0*/  MOV R25, R27 ;  /* 0x0000001b00197202 */ /* 0x000fe20000000f00 */
[----:B------:R1:W5:Y:S06]  /*105e0*/  LDL.LU R233, [R1+0xa4] ;  /* 0x0000a40001e97983 */ /* 0x00036c0000300800 */
[----:B------:R2:W-:Y:S01]  /*105f0*/  MUFU.EX2 R196, R0 ;  /* 0x0000000000c47308 */ /* 0x0005e20000000800 */
[----:B------:R-:W-:Y:S01]  /*10600*/  MOV R27, R73 ;  /* 0x00000049001b7202 */ /* 0x000fe20000000f00 */
[----:B------:R-:W-:Y:S01]  /*10610*/  IMAD.MOV.U32 R73, RZ, RZ, R75 ;  /* 0x000000ffff497224 */ /* 0x000fe200078e004b */
[----:B------:R-:W-:Y:S01]  /*10620*/  MOV R75, R69 ;  /* 0x00000045004b7202 */ /* 0x000fe20000000f00 */
[----:B------:R1:W5:Y:S01]  /*10630*/  LDL.LU R232, [R1+0xa0] ;  /* 0x0000a00001e87983 */ /* 0x0003620000300800 */
[----:B------:R-:W-:Y:S01]  /*10640*/  MOV R69, R71 ;  /* 0x0000004700457202 */ /* 0x000fe20000000f00 */
[----:B------:R-:W-:Y:S01]  /*10650*/  IMAD.MOV.U32 R71, RZ, RZ, R189 ;  /* 0x000000ffff477224 */ /* 0x000fe200078e00bd */
[----:B------:R-:W-:Y:S01]  /*10660*/  MOV R31, R25 ;  /* 0x00000019001f7202 */ /* 0x000fe20000000f00 */
[----:B--2---:R-:W-:Y:S01]  /*10670*/  FFMA.FTZ R0, R24, UR10, -R12 ;  /* 0x0000000a18007c23 */ /* 0x004fe2000801080c */
        /* <DEDUP_REMOVED lines=17> */
[----:B------:R-:W-:Y:S01]  /*10790*/  MOV R75, R69 ;  /* 0x00000045004b7202 */ /* 0x000fe20000000f00 */
[----:B------:R-:W-:Y:S01]  /*107a0*/  IMAD.MOV.U32 R69, RZ, RZ, R71 ;  /* 0x000000ffff457224 */ /* 0x000fe200078e0047 */
[----:B------:R-:W-:Y:S02]  /*107b0*/  MOV R71, R189 ;  /* 0x000000bd00477202 */ /* 0x000fe40000000f00 */
[----:B------:R-:W-:-:S02]  /*107c0*/  MOV R189, R191 ;  /* 0x000000bf00bd7202 */ /* 0x000fc40000000f00 */
[----:B------:R-:W-:Y:S01]  /*107d0*/  MOV R30, R24 ;  /* 0x00000018001e7202 */ /* 0x000fe20000000f00 */
[----:B--2---:R-:W-:Y:S01]  /*107e0*/  FFMA.FTZ R0, R31, UR10, -R12 ;  /* 0x0000000a1f007c23 */ /* 0x004fe2000801080c */
        /* <DEDUP_REMOVED lines=24> */
[----:B--2---:R-:W-:Y:S01]  /*10970*/  FFMA.FTZ R0, R30, UR10, -R12 ;  /* 0x0000000a1e007c23 */ /* 0x004fe2000801080c */
[----:B------:R-:W-:Y:S01]  /*10980*/  MOV R30, R31 ;  /* 0x0000001f001e7202 */ /* 0x000fe20000000f00 */
[----:B------:R-:W-:Y:S01]  /*10990*/  MUFU.EX2 R208, R208 ;  /* 0x000000d000d07308 */ /* 0x000fe20000000800 */
[----:B------:R-:W-:Y:S01]  /*109a0*/  MOV R31, R24 ;  /* 0x00000018001f7202 */ /* 0x000fe20000000f00 */
[----:B------:R-:W-:Y:S01]  /*109b0*/  IMAD.MOV.U32 R24, RZ, RZ, R25 ;  /* 0x000000ffff187224 */ /* 0x000fe200078e0019 */
[----:B------:R-:W-:Y:S01]  /*109c0*/  MOV R25, R26 ;  /* 0x0000001a00197202 */ /* 0x000fe20000000f00 */
[----:B------:R1:W5:Y:S01]  /*109d0*/  LDL.LU R231, [R1+0x9c] ;  /* 0x00009c0001e77983 */ /* 0x0003620000300800 */
[----:B------:R-:W-:Y:S01]  /*109e0*/  MOV R26, R27 ;  /* 0x0000001b001a7202 */ /* 0x000fe20000000f00 */
[----:B------:R-:W-:Y:S01]  /*109f0*/  IMAD.MOV.U32 R27, RZ, RZ, R72 ;  /* 0x000000ffff1b7224 */ /* 0x000fe200078e0048 */
[----:B------:R-:W-:Y:S01]  /*10a00*/  MOV R68, R70 ;  /* 0x0000004600447202 */ /* 0x000fe20000000f00 */
[----:B------:R2:W3:Y:S01]  /*10a10*/  MUFU.EX2 R4, R0 ;  /* 0x0000000000047308 */ /* 0x0004e20000000800 */
[----:B------:R-:W-:-:S02]  /*10a20*/  MOV R70, R188 ;  /* 0x000000bc00467202 */ /* 0x000fc40000000f00 */
        /* <DEDUP_REMOVED lines=9> */
[----:B--2---:R-:W-:Y:S01]  /*10ac0*/  FFMA.FTZ R0, R30, UR10, -R3 ;  /* 0x0000000a1e007c23 */ /* 0x004fe20008010803 */
[----:B------:R-:W-:Y:S01]  /*10ad0*/  IMAD.MOV.U32 R30, RZ, RZ, R31 ;  /* 0x000000ffff1e7224 */ /* 0x000fe200078e001f */
[----:B------:R-:W-:-:S05]  /*10ae0*/  MOV R31, R24 ;  /* 0x00000018001f7202 */ /* 0x000fca0000000f00 */
[----:B------:R-:W-:Y:S01]  /*10af0*/  MUFU.EX2 R210, R210 ;  /* 0x000000d200d27308 */ /* 0x000fe20000000800 */
[----:B------:R-:W-:Y:S01]  /*10b00*/  MOV R24, R25 ;  /* 0x0000001900187202 */ /* 0x000fe20000000f00 */
[----:B------:R-:W-:Y:S01]  /*10b10*/  IMAD.MOV.U32 R25, RZ, RZ, R26 ;  /* 0x000000ffff197224 */ /* 0x000fe200078e001a */
[----:B------:R-:W-:Y:S01]  /*10b20*/  MOV R68, R69 ;  /* 0x0000004500447202 */ /* 0x000fe20000000f00 */
[----:B------:R-:W-:Y:S01]  /*10b30*/  IMAD.MOV.U32 R69, RZ, RZ, R70 ;  /* 0x000000ffff457224 */ /* 0x000fe200078e0046 */
[----:B------:R-:W-:Y:S01]  /*10b40*/  MOV R26, R27 ;  /* 0x0000001b001a7202 */ /* 0x000fe20000000f00 */
[----:B------:R1:W5:Y:S01]  /*10b50*/  LDL.LU R230, [R1+0x98] ;  /* 0x0000980001e67983 */ /* 0x0003620000300800 */
        /* <DEDUP_REMOVED lines=31> */
[----:B------:R-:W-:Y:S01]  /*10d50*/  IMAD.MOV.U32 R162, RZ, RZ, R193 ;  /* 0x000000ffffa27224 */ /* 0x000fe200078e00c1 */
[----:B------:R-:W-:-:S02]  /*10d60*/  MOV R193, R194 ;  /* 0x000000c200c17202 */ /* 0x000fc40000000f00 */
[----:B------:R-:W-:Y:S02]  /*10d70*/  MOV R194, R195 ;  /* 0x000000c300c27202 */ /* 0x000fe40000000f00 */
[----:B------:R2:W-:Y:S01]  /*10d80*/  MUFU.EX2 R195, R0 ;  /* 0x0000000000c37308 */ /* 0x0005e20000000800 */
        /* <DEDUP_REMOVED lines=8> */
[----:B--2---:R-:W-:Y:S01]  /*10e10*/  FFMA.FTZ R0, R30, UR10, -R3 ;  /* 0x0000000a1e007c23 */ /* 0x004fe20008010803 */
[----:B------:R-:W-:Y:S01]  /*10e20*/  MOV R30, R27 ;  /* 0x0000001b001e7202 */ /* 0x000fe20000000f00 */
[----:B------:R-:W-:-:S02]  /*10e30*/  IMAD.MOV.U32 R27, RZ, RZ, R75 ;  /* 0x000000ffff1b7224 */ /* 0x000fc400078e004b */
[----:B------:R2:W-:Y:S01]  /*10e40*/  MUFU.EX2 R194, R0 ;  /* 0x0000000000c27308 */ /* 0x0005e20000000800 */
        /* <DEDUP_REMOVED lines=11> */
[----:B--2---:R-:W-:Y:S01]  /*10f00*/  FFMA.FTZ R0, R171, UR10, -R3 ;  /* 0x0000000aab007c23 */ /* 0x004fe20008010803 */
[----:B------:R-:W-:Y:S01]  /*10f10*/  IMAD.MOV.U32 R161, RZ, RZ, R169 ;  /* 0x000000ffffa17224 */ /* 0x000fe200078e00a9 */
[----:B------:R-:W-:Y:S01]  /*10f20*/  MOV R33, R30 ;  /* 0x0000001e00217202 */ /* 0x000fe20000000f00 */
[----:B------:R-:W-:Y:S01]  /*10f30*/  MUFU.EX2 R37, R37 ;  /* 0x0000002500257308 */ /* 0x000fe20000000800 */
[----:B------:R-:W-:Y:S01]  /*10f40*/  MOV R24, R26 ;  /* 0x0000001a00187202 */ /* 0x000fe20000000f00 */
[----:B------:R-:W-:Y:S01]  /*10f50*/  IMAD.MOV.U32 R26, RZ, RZ, R72 ;  /* 0x000000ffff1a7224 */ /* 0x000fe200078e0048 */
[----:B------:R-:W-:Y:S01]  /*10f60*/  MOV R162, R170 ;  /* 0x000000aa00a27202 */ /* 0x000fe20000000f00 */
[----:B------:R1:W5:Y:S04]  /*10f70*/  LDL.LU R224, [R1+0x90] ;  /* 0x0000900001e07983 */ /* 0x0003680000300800 */
[----:B------:R2:W-:Y:S01]  /*10f80*/  MUFU.EX2 R193, R0 ;  /* 0x0000000000c17308 */ /* 0x0005e20000000800 */
[----:B------:R-:W-:-:S02]  /*10f90*/  MOV R72, R74 ;  /* 0x0000004a00487202 */ /* 0x000fc40000000f00 */
[----:B------:R-:W-:Y:S01]  /*10fa0*/  MOV R74, R68 ;  /* 0x00000044004a7202 */ /* 0x000fe20000000f00 */
[----:B------:R-:W-:Y:S01]  /*10fb0*/  IMAD.MOV.U32 R68, RZ, RZ, R70 ;  /* 0x000000ffff447224 */ /* 0x000fe200078e0046 */
[----:B------:R-:W-:Y:S02]  /*10fc0*/  MOV R70, R190 ;  /* 0x000000be00467202 */ /* 0x000fe40000000f00 */
[----:B------:R-:W-:Y:S01]  /*10fd0*/  MOV R190, R160 ;  /* 0x000000a000be7202 */ /* 0x000fe20000000f00 */
[----:B------:R-:W-:Y:S02]  /*10fe0*/  IMAD.MOV.U32 R160, RZ, RZ, R162 ;  /* 0x000000ffffa07224 */ /* 0x000fe400078e00a2 */
[----:B--2---:R-:W-:Y:S01]  /*10ff0*/  FFMA.FTZ R0, R25, UR10, -R3 ;  /* 0x0000000a19007c23 */ /* 0x004fe20008010803 */
        /* <DEDUP_REMOVED lines=8> */
[----:B------:R-:W-:Y:S01]  /*11080*/  FFMA.FTZ R163, R136, UR10, -R12 ;  /* 0x0000000a88a37c23 */ /* 0x000fe2000801080c */
[----:B------:R-:W-:Y:S01]  /*11090*/  MOV R162, R168 ;  /* 0x000000a800a27202 */ /* 0x000fe20000000f00 */
[----:B---3--:R-:W-:Y:S02]  /*110a0*/  IMAD.MOV.U32 R136, RZ, RZ, R4 ;  /* 0x000000ffff887224 */ /* 0x008fe400078e0004 */
[--C-:B------:R-:W-:Y:S01]  /*110b0*/  FFMA.FTZ R170, R143, UR10, -R13.reuse ;  /* 0x0000000a8faa7c23 */ /* 0x100fe2000801080d */
[--C-:B------:R-:W-:Y:S01]  /*110c0*/  FFMA.FTZ R169, R138, UR10, -R13.reuse ;  /* 0x0000000a8aa97c23 */ /* 0x100fe2000801080d */
[----:B------:R-:W-:Y:S01]  /*110d0*/  FFMA.FTZ R171, R14, UR10, -R13 ;  /* 0x0000000a0eab7c23 */ /* 0x000fe2000801080d */
[--C-:B------:R-:W-:Y:S01]  /*110e0*/  FFMA.FTZ R30, R221, UR10, -R12.reuse ;  /* 0x0000000add1e7c23 */ /* 0x100fe2000801080c */
[--C-:B------:R-:W-:Y:S01]  /*110f0*/  FFMA.FTZ R29, R216, UR10, -R12.reuse ;  /* 0x0000000ad81d7c23 */ /* 0x100fe2000801080c */
[----:B------:R-:W-:Y:S01]  /*11100*/  FFMA.FTZ R168, R139, UR10, -R12 ;  /* 0x0000000a8ba87c23 */ /* 0x000fe2000801080c */
[----:B------:R-:W-:-:S02]  /*11110*/  FFMA.FTZ R4, R15, UR10, -R2 ;  /* 0x0000000a0f047c23 */ /* 0x000fc40008010802 */
[----:B------:R-:W2:Y:S01]  /*11120*/  LDSM.16.MT88.4 R12, [R225+0xc800] ;  /* 0x00c80000e10c783b */ /* 0x000ea20000004200 */
[----:B------:R3:W4:Y:S01]  /*11130*/  MUFU.EX2 R8, R0 ;  /* 0x0000000000087308 */ /* 0x0007220000000800 */
[----:B------:R-:W-:Y:S01]  /*11140*/  MOV R6, R25 ;  /* 0x0000001900067202 */ /* 0x000fe20000000f00 */
[----:B------:R-:W-:Y:S01]  /*11150*/  IMAD.MOV.U32 R39, RZ, RZ, R73 ;  /* 0x000000ffff277224 */ /* 0x000fe200078e0049 */
[----:B------:R-:W-:Y:S01]  /*11160*/  MOV R5, R24 ;  /* 0x0000001800057202 */ /* 0x000fe20000000f00 */
[----:B------:R-:W-:Y:S01]  /*11170*/  IMAD.MOV.U32 R73, RZ, RZ, R68 ;  /* 0x000000ffff497224 */ /* 0x000fe200078e0044 */
[----:B------:R-:W-:Y:S01]  /*11180*/  MOV R7, R27 ;  /* 0x0000001b00077202 */ /* 0x000fe20000000f00 */
[----:B------:R-:W-:Y:S02]  /*11190*/  IMAD.MOV.U32 R68, RZ, RZ, R188 ;  /* 0x000000ffff447224 */ /* 0x000fe400078e00bc */
[----:B------:R-:W-:Y:S01]  /*111a0*/  FFMA.FTZ R27, R192, UR10, -R3 ;  /* 0x0000000ac01b7c23 */ /* 0x000fe20008010803 */
[----:B------:R-:W-:Y:S01]  /*111b0*/  IMAD.MOV.U32 R188, RZ, RZ, R160 ;  /* 0x000000ffffbc7224 */ /* 0x000fe200078e00a0 */
[----:B------:R-:W-:Y:S01]  /*111c0*/  MOV R160, R161 ;  /* 0x000000a100a07202 */ /* 0x000fe20000000f00 */
[----:B------:R-:W-:-:S02]  /*111d0*/  IMAD.MOV.U32 R24, RZ, RZ, R26 ;  /* 0x000000ffff187224 */ /* 0x000fc400078e001a */
[--C-:B------:R-:W-:Y:S01]  /*111e0*/  FFMA.FTZ R28, R28, UR10, -R3.reuse ;  /* 0x0000000a1c1c7c23 */ /* 0x100fe20008010803 */
[----:B---3--:R-:W-:Y:S01]  /*111f0*/  FFMA.FTZ R0, R33, UR10, -R2 ;  /* 0x0000000a21007c23 */ /* 0x008fe20008010802 */
[----:B------:R-:W-:Y:S02]  /*11200*/  MOV R33, R74 ;  /* 0x0000004a00217202 */ /* 0x000fe40000000f00 */
[----:B------:R-:W-:Y:S01]  /*11210*/  MOV R74, R69 ;  /* 0x00000045004a7202 */ /* 0x000fe20000000f00 */
[----:B------:R3:W-:Y:S01]  /*11220*/  MUFU.EX2 R192, R0 ;  /* 0x0000000000c07308 */ /* 0x0007e20000000800 */
[----:B------:R-:W-:Y:S01]  /*11230*/  MOV R69, R190 ;  /* 0x000000be00457202 */ /* 0x000fe20000000f00 */
[----:B------:R-:W-:Y:S02]  /*11240*/  IMAD.MOV.U32 R190, RZ, RZ, R162 ;  /* 0x000000ffffbe7224 */ /* 0x000fe400078e00a2 */
[--C-:B------:R-:W-:Y:S01]  /*11250*/  FFMA.FTZ R26, R222, UR10, -R3.reuse ;  /* 0x0000000ade1a7c23 */ /* 0x100fe20008010803 */
[--C-:B------:R-:W-:Y:S01]  /*11260*/  FFMA.FTZ R25, R218, UR10, -R3.reuse ;  /* 0x0000000ada197c23 */ /* 0x100fe20008010803 */
[--C-:B------:R-:W-:Y:S01]  /*11270*/  FFMA.FTZ R161, R142, UR10, -R3.reuse ;  /* 0x0000000a8ea17c23 */ /* 0x100fe20008010803 */
[----:B------:R-:W-:Y:S01]  /*11280*/  FFMA.FTZ R162, R137, UR10, -R3 ;  /* 0x0000000a89a27c23 */ /* 0x000fe20008010803 */
[----:B------:R-:W-:Y:S01]  /*11290*/  MOV R38, R72 ;  /* 0x0000004800267202 */ /* 0x000fe20000000f00 */
[----:B------:R-:W-:Y:S01]  /*112a0*/  FFMA.FTZ R3, R5, UR10, -R2 ;  /* 0x0000000a05037c23 */ /* 0x000fe20008010802 */
[----:B------:R-:W-:-:S02]  /*112b0*/  MOV R72, R75 ;  /* 0x0000004b00487202 */ /* 0x000fc40000000f00 */
[----:B------:R-:W-:Y:S01]  /*112c0*/  MOV R75, R70 ;  /* 0x00000046004b7202 */ /* 0x000fe20000000f00 */
[--C-:B---3--:R-:W-:Y:S01]  /*112d0*/  FFMA.FTZ R0, R6, UR10, -R2.reuse ;  /* 0x0000000a06007c23 */ /* 0x108fe20008010802 */
[----:B------:R-:W-:Y:S01]  /*112e0*/  MOV R70, R191 ;  /* 0x000000bf00467202 */ /* 0x000fe20000000f00 */
[----:B------:R-:W-:Y:S08]  /*112f0*/  MUFU.EX2 R216, R3 ;  /* 0x0000000300d87308 */ /* 0x000ff00000000800 */
[----:B------:R3:W1:Y:S08]  /*11300*/  MUFU.EX2 R191, R4 ;  /* 0x0000000400bf7308 */ /* 0x0006700000000800 */
[----:B------:R-:W2:Y:S01]  /*11310*/  MUFU.EX2 R0, R0 ;  /* 0x0000000000007308 */ /* 0x000ea20000000800 */
[----:B------:R-:W-:Y:S01]  /*11320*/  MOV R16, R38 ;  /* 0x0000002600107202 */ /* 0x000fe20000000f00 */
[----:B------:R-:W-:Y:S01]  /*11330*/  IMAD.MOV.U32 R17, RZ, RZ, R39 ;  /* 0x000000ffff117224 */ /* 0x000fe200078e0027 */
[----:B------:R-:W-:Y:S01]  /*11340*/  MOV R131, R7 ;  /* 0x0000000700837202 */ /* 0x000fe20000000f00 */
[--C-:B------:R-:W-:Y:S01]  /*11350*/  FFMA.FTZ R38, R220, UR10, -R2.reuse ;  /* 0x0000000adc267c23 */ /* 0x100fe20008010802 */
[----:B------:R-:W-:Y:S01]  /*11360*/  MOV R5, R33 ;  /* 0x0000002100057202 */ /* 0x000fe20000000f00 */
[----:B------:R-:W-:Y:S01]  /*11370*/  IMAD.MOV.U32 R7, RZ, RZ, R73 ;  /* 0x000000ffff077224 */ /* 0x000fe200078e0049 */
[----:B------:R-:W-:Y:S01]  /*11380*/  MOV R6, R72 ;  /* 0x0000004800067202 */ /* 0x000fe20000000f00 */
[----:B------:R-:W-:Y:S01]  /*11390*/  FFMA.FTZ R33, R223, UR10, -R2 ;  /* 0x0000000adf217c23 */ /* 0x000fe20008010802 */
[----:B------:R-:W-:-:S02]  /*113a0*/  IMAD.MOV.U32 R220, RZ, RZ, R9 ;  /* 0x000000ffffdc7224 */ /* 0x000fc400078e0009 */
[----:B------:R-:W-:Y:S01]  /*113b0*/  FFMA.FTZ R39, R217, UR10, -R2 ;  /* 0x0000000ad9277c23 */ /* 0x000fe20008010802 */
[----:B------:R-:W-:Y:S02]  /*113c0*/  MOV R218, R11 ;  /* 0x0000000b00da7202 */ /* 0x000fe40000000f00 */
[----:B------:R-:W-:Y:S02]  /*113d0*/  MOV R223, R10 ;  /* 0x0000000a00df7202 */ /* 0x000fe40000000f00 */
[----:B----4-:R-:W-:Y:S01]  /*113e0*/  MOV R217, R8 ;  /* 0x0000000800d97202 */ /* 0x010fe20000000f00 */
[----:B------:R-:W-:Y:S01]  /*113f0*/  IMAD.MOV.U32 R222, RZ, RZ, R7 ;  /* 0x000000ffffde7224 */ /* 0x000fe200078e0007 */
[----:B------:R-:W-:Y:S02]  /*11400*/  MOV R219, R5 ;  /* 0x0000000500db7202 */ /* 0x000fe40000000f00 */
[----:B------:R-:W-:Y:S02]  /*11410*/  MOV R221, R6 ;  /* 0x0000000600dd7202 */ /* 0x000fe40000000f00 */
[----:B------:R-:W-:-:S02]  /*11420*/  F2FP.BF16.F32.PACK_AB R8, R220, R199 ;  /* 0x000000c7dc08723e */ /* 0x000fc400000010ff */
[----:B------:R-:W-:Y:S02]  /*11430*/  F2FP.BF16.F32.PACK_AB R9, R197, R196 ;  /* 0x000000c4c509723e */ /* 0x000fe400000010ff */
[----:B------:R-:W-:Y:S02]  /*11440*/  F2FP.BF16.F32.PACK_AB R10, R218, R223 ;  /* 0x000000dfda0a723e */ /* 0x000fe400000010ff */
[----:B------:R-:W-:Y:S02]  /*11450*/  F2FP.BF16.F32.PACK_AB R11, R136, R198 ;  /* 0x000000c6880b723e */ /* 0x000fe400000010ff */
[----:B---3--:R-:W-:Y:S02]  /*11460*/  F2FP.BF16.F32.PACK_AB R4, R194, R195 ;  /* 0x000000c3c204723e */ /* 0x008fe400000010ff */
[----:B-1----:R-:W-:Y:S02]  /*11470*/  F2FP.BF16.F32.PACK_AB R5, R191, R192 ;  /* 0x000000c0bf05723e */ /* 0x002fe400000010ff */
[----:B------:R-:W-:-:S02]  /*11480*/  F2FP.BF16.F32.PACK_AB R6, R217, R193 ;  /* 0x000000c1d906723e */ /* 0x000fc400000010ff */
[----:B--2---:R-:W-:Y:S01]  /*11490*/  F2FP.BF16.F32.PACK_AB R7, R0, R216 ;  /* 0x000000d80007723e */ /* 0x004fe200000010ff */
[-C--:B------:R-:W-:Y:S01]  /*114a0*/  HMMA.16816.F32.BF16 R172, R8, R12.reuse, R172 ;  /* 0x0000000c08ac723c */ /* 0x080fe200000418ac */
[----:B------:R-:W-:Y:S01]  /*114b0*/  FADD.FTZ R3, R131, R135 ;  /* 0x0000008783037221 */ /* 0x000fe20000010000 */
[----:B------:R-:W-:Y:S01]  /*114c0*/  MOV R131, R16 ;  /* 0x0000001000837202 */ /* 0x000fe20000000f00 */
[----:B------:R-:W-:Y:S02]  /*114d0*/  IMAD.MOV.U32 R130, RZ, RZ, R17 ;  /* 0x000000ffff827224 */ /* 0x000fe400078e0011 */
[----:B------:R-:W1:Y:S01]  /*114e0*/  LDSM.16.MT88.4 R16, [R226+0xc800] ;  /* 0x00c80000e210783b */ /* 0x000e620000004200 */
[C---:B------:R-:W-:Y:S06]  /*114f0*/  HMMA.16816.F32.BF16 R204, R4.reuse, R12, R204 ;  /* 0x0000000c04cc723c */ /* 0x040fec00000418cc */
[-C--:B------:R-:W-:Y:S06]  /*11500*/  HMMA.16816.F32.BF16 R200, R4, R14.reuse, R200 ;  /* 0x0000000e04c8723c */ /* 0x080fec00000418c8 */
[----:B------:R-:W-:Y:S01]  /*11510*/  HMMA.16816.F32.BF16 R56, R8, R14, R56 ;  /* 0x0000000e0838723c */ /* 0x000fe20000041838 */
[----:B------:R-:W2:Y:S01]  /*11520*/  LDSM.16.MT88.4 R12, [R228+0xc800] ;  /* 0x00c80000e40c783b */ /* 0x000ea20000004200 */
        /* <DEDUP_REMOVED lines=12> */
[----:B------:R-:W-:Y:S02]  /*115f0*/  MOV R215, R73 ;  /* 0x0000004900d77202 */ /* 0x000fe40000000f00 */
[----:B------:R-:W-:Y:S02]  /*11600*/  MOV R129, R75 ;  /* 0x0000004b00817202 */ /* 0x000fe40000000f00 */
[-C--:B-1----:R-:W-:Y:S06]  /*11610*/  HMMA.16816.F32.BF16 R72, R8, R16.reuse, R164 ;  /* 0x000000100848723c */ /* 0x082fec00000418a4 */
[----:B------:R-:W-:Y:S06]  /*11620*/  HMMA.16816.F32.BF16 R64, R4, R16, R64 ;  /* 0x000000100440723c */ /* 0x000fec0000041840 */
[-C--:B--2---:R-:W-:Y:S06]  /*11630*/  HMMA.16816.F32.BF16 R48, R8, R12.reuse, R48 ;  /* 0x0000000c0830723c */ /* 0x084fec0000041830 */
[C---:B------:R-:W-:Y:S06]  /*11640*/  HMMA.16816.F32.BF16 R44, R4.reuse, R12, R44 ;  /* 0x0000000c042c723c */ /* 0x040fec000004182c */
[-C--:B------:R-:W-:Y:S06]  /*11650*/  HMMA.16816.F32.BF16 R184, R4, R14.reuse, R184 ;  /* 0x0000000e04b8723c */ /* 0x080fec00000418b8 */
[----:B------:R-:W-:Y:S01]  /*11660*/  HMMA.16816.F32.BF16 R68, R8, R14, R152 ;  /* 0x0000000e0844723c */ /* 0x000fe20000041898 */
[----:B------:R-:W1:Y:S05]  /*11670*/  LDSM.16.MT88.4 R12, [R225+0xe800] ;  /* 0x00e80000e10c783b */ /* 0x000e6a0000004200 */
[-C--:B------:R-:W-:Y:S06]  /*11680*/  HMMA.16816.F32.BF16 R60, R4, R18.reuse, R60 ;  /* 0x00000012043c723c */ /* 0x080fec000004183c */
[----:B------:R-:W-:Y:S01]  /*11690*/  HMMA.16816.F32.BF16 R52, R8, R18, R52 ;  /* 0x000000120834723c */ /* 0x000fe20000041834 */
[----:B------:R-:W2:Y:S01]  /*116a0*/  LDSM.16.MT88.4 R16, [R227+0xc800] ;  /* 0x00c80000e310783b */ /* 0x000ea20000004200 */
[--C-:B------:R-:W-:Y:S01]  /*116b0*/  FFMA.FTZ R24, R24, UR10, -R2.reuse ;  /* 0x0000000a18187c23 */ /* 0x100fe20008010802 */
[--C-:B------:R-:W-:Y:S01]  /*116c0*/  FFMA.FTZ R160, R141, UR10, -R2.reuse ;  /* 0x0000000a8da07c23 */ /* 0x100fe20008010802 */
[----:B------:R-:W-:Y:S01]  /*116d0*/  FFMA.FTZ R188, R140, UR10, -R2 ;  /* 0x0000000a8cbc7c23 */ /* 0x000fe20008010802 */
        /* <DEDUP_REMOVED lines=9> */
[----:B------:R-:W-:Y:S02]  /*11770*/  MOV R0, R138 ;  /* 0x0000008a00007202 */ /* 0x000fe40000000f00 */
[----:B------:R-:W-:Y:S02]  /*11780*/  MOV R152, R129 ;  /* 0x0000008100987202 */ /* 0x000fe40000000f00 */
[----:B------:R-:W-:Y:S01]  /*11790*/  MOV R153, R130 ;  /* 0x0000008200997202 */ /* 0x000fe20000000f00 */
[C---:B-1----:R-:W-:Y:S06]  /*117a0*/  HMMA.16816.F32.BF16 R140, R8.reuse, R12, R124 ;  /* 0x0000000c088c723c */ /* 0x042fec000004187c */
[----:B------:R-:W-:Y:S01]  /*117b0*/  HMMA.16816.F32.BF16 R136, R8, R14, R20 ;  /* 0x0000000e0888723c */ /* 0x000fe20000041814 */
[----:B------:R-:W-:Y:S01]  /*117c0*/  MOV R126, R131 ;  /* 0x00000083007e7202 */ /* 0x000fe20000000f00 */
[----:B------:R-:W-:Y:S01]  /*117d0*/  IMAD.MOV.U32 R127, RZ, RZ, R134 ;  /* 0x000000ffff7f7224 */ /* 0x000fe200078e0086 */
[----:B------:R-:W1:Y:S03]  /*117e0*/  LDSM.16.MT88.4 R20, [R226+0xe800] ;  /* 0x00e80000e214783b */ /* 0x000e660000004200 */
[C---:B------:R-:W-:Y:S06]  /*117f0*/  HMMA.16816.F32.BF16 R132, R4.reuse, R12, R120 ;  /* 0x0000000c0484723c */ /* 0x040fec0000041878 */
[----:B------:R-:W-:Y:S01]  /*11800*/  HMMA.16816.F32.BF16 R128, R4, R14, R108 ;  /* 0x0000000e0480723c */ /* 0x000fe2000004186c */
[----:B------:R-:W3:Y:S05]  /*11810*/  LDSM.16.MT88.4 R12, [R227+0xe800] ;  /* 0x00e80000e30c783b */ /* 0x000eea0000004200 */
[-C--:B--2---:R-:W-:Y:S06]  /*11820*/  HMMA.16816.F32.BF16 R148, R8, R16.reuse, R148 ;  /* 0x000000100894723c */ /* 0x084fec0000041894 */
[C---:B------:R-:W-:Y:S06]  /*11830*/  HMMA.16816.F32.BF16 R180, R4.reuse, R16, R180 ;  /* 0x0000001004b4723c */ /* 0x040fec00000418b4 */
[-C--:B------:R-:W-:Y:S06]  /*11840*/  HMMA.16816.F32.BF16 R176, R4, R18.reuse, R176 ;  /* 0x0000001204b0723c */ /* 0x080fec00000418b0 */
[----:B------:R-:W-:Y:S01]  /*11850*/  HMMA.16816.F32.BF16 R144, R8, R18, R144 ;  /* 0x000000120890723c */ /* 0x000fe20000041890 */
[----:B------:R-:W2:Y:S05]  /*11860*/  LDSM.16.MT88.4 R16, [R228+0xe800] ;  /* 0x00e80000e410783b */ /* 0x000eaa0000004200 */
[C---:B-1----:R-:W-:Y:S06]  /*11870*/  HMMA.16816.F32.BF16 R108, R4.reuse, R20, R104 ;  /* 0x00000014046c723c */ /* 0x042fec0000041868 */
[C---:B------:R-:W-:Y:S06]  /*11880*/  HMMA.16816.F32.BF16 R92, R4.reuse, R22, R92 ;  /* 0x00000016045c723c */ /* 0x040fec000004185c */
[C---:B---3--:R-:W-:Y:S06]  /*11890*/  HMMA.16816.F32.BF16 R120, R4.reuse, R12, R80 ;  /* 0x0000000c0478723c */ /* 0x048fec0000041850 */
[----:B------:R-:W-:Y:S06]  /*118a0*/  HMMA.16816.F32.BF16 R80, R4, R14, R76 ;  /* 0x0000000e0450723c */ /* 0x000fec000004184c */
[C---:B------:R-:W-:Y:S06]  /*118b0*/  HMMA.16816.F32.BF16 R96, R8.reuse, R22, R96 ;  /* 0x000000160860723c */ /* 0x040fec0000041860 */
[----:B------:R-:W-:Y:S06]  /*118c0*/  HMMA.16816.F32.BF16 R116, R8, R12, R116 ;  /* 0x0000000c0874723c */ /* 0x000fec0000041874 */
[C---:B--2---:R-:W-:Y:S06]  /*118d0*/  HMMA.16816.F32.BF16 R104, R4.reuse, R16, R88 ;  /* 0x000000100468723c */ /* 0x044fec0000041858 */
[----:B------:R-:W-:Y:S07]  /*118e0*/  HMMA.16816.F32.BF16 R84, R4, R18, R84 ;  /* 0x000000120454723c */ /* 0x000fee0000041854 */
[----:B------:R-:W-:-:S02]  /*118f0*/  MOV R7, R126 ;  /* 0x0000007e00077202 */ /* 0x000fc40000000f00 */
[----:B------:R-:W-:Y:S01]  /*11900*/  MOV R6, R127 ;  /* 0x0000007f00067202 */ /* 0x000fe20000000f00 */
[C---:B------:R-:W-:Y:S01]  /*11910*/  HMMA.16816.F32.BF16 R40, R8.reuse, R14, R40 ;  /* 0x0000000e0828723c */ /* 0x040fe20000041828 */
[----:B------:R-:W-:Y:S05]  /*11920*/  LDSM.16.MT88.4 R12, [R228+0xd000] ;  /* 0x00d00000e40c783b */ /* 0x000fea0000004200 */
[C---:B------:R-:W-:Y:S01]  /*11930*/  HMMA.16816.F32.BF16 R124, R8.reuse, R20, R156 ;  /* 0x00000014087c723c */ /* 0x040fe2000004189c */
[----:B------:R-:W1:Y:S05]  /*11940*/  LDSM.16.MT88.4 R20, [R225+0xd000] ;  /* 0x00d00000e114783b */ /* 0x000e6a0000004200 */
[----:B------:R-:W-:Y:S01]  /*11950*/  HMMA.16816.F32.BF16 R100, R8, R16, R100 ;  /* 0x000000100864723c */ /* 0x000fe20000041864 */
[----:B------:R-:W-:-:S05]  /*11960*/  MOV R77, R152 ;  /* 0x00000098004d7202 */ /* 0x000fca0000000f00 */
[----:B------:R-:W-:Y:S01]  /*11970*/  HMMA.16816.F32.BF16 R112, R8, R18, R112 ;  /* 0x000000120870723c */ /* 0x000fe20000041870 */
[----:B------:R-:W2:Y:S01]  /*11980*/  LDSM.16.MT88.4 R16, [R226+0xd000] ;  /* 0x00d00000e210783b */ /* 0x000ea20000004200 */
[----:B------:R-:W-:Y:S01]  /*11990*/  IMAD.MOV.U32 R88, RZ, RZ, R220 ;  /* 0x000000ffff587224 */ /* 0x000fe200078e00dc */
[----:B------:R-:W-:Y:S01]  /*119a0*/  MOV R89, R223 ;  /* 0x000000df00597202 */ /* 0x000fe20000000f00 */
[----:B------:R-:W-:Y:S01]  /*119b0*/  IMAD.MOV.U32 R152, RZ, RZ, R219 ;  /* 0x000000ffff987224 */ /* 0x000fe200078e00db */
[----:B------:R-:W-:Y:S02]  /*119c0*/  MOV R90, R222 ;  /* 0x000000de005a7202 */ /* 0x000fe40000000f00 */
[----:B------:R-:W-:Y:S01]  /*119d0*/  MOV R91, R221 ;  /* 0x000000dd005b7202 */ /* 0x000fe20000000f00 */
[----:B------:R-:W-:Y:S01]  /*119e0*/  FADD.FTZ R0, R0, R190 ;  /* 0x000000be00007221 */ /* 0x000fe20000010000 */
[----:B------:R-:W-:Y:S01]  /*119f0*/  FADD.FTZ R3, R77, R3 ;  /* 0x000000034d037221 */ /* 0x000fe20000010000 */
[----:B------:R-:W-:-:S02]  /*11a00*/  MOV R76, R88 ;  /* 0x00000058004c7202 */ /* 0x000fc40000000f00 */
[----:B------:R-:W-:Y:S01]  /*11a10*/  MOV R77, R89 ;  /* 0x00000059004d7202 */ /* 0x000fe20000000f00 */
[----:B------:R-:W-:Y:S01]  /*11a20*/  IMAD.MOV.U32 R89, RZ, RZ, R91 ;  /* 0x000000ffff597224 */ /* 0x000fe200078e005b */
[----:B------:R-:W-:Y:S01]  /*11a30*/  MOV R88, R90 ;  /* 0x0000005a00587202 */ /* 0x000fe20000000f00 */
[----:B------:R-:W3:Y:S01]  /*11a40*/  MUFU.EX2 R36, R36 ;  /* 0x0000002400247308 */ /* 0x000ee20000000800 */
[----:B------:R-:W-:Y:S01]  /*11a50*/  MOV R90, R152 ;  /* 0x00000098005a7202 */ /* 0x000fe20000000f00 */
[----:B------:R-:W-:Y:S01]  /*11a60*/  FADD.FTZ R152, R165, R0 ;  /* 0x00000000a5987221 */ /* 0x000fe20000010000 */
[----:B------:R-:W-:Y:S01]  /*11a70*/  MOV R91, R164 ;  /* 0x000000a4005b7202 */ /* 0x000fe20000000f00 */
[----:B------:R-:W-:Y:S01]  /*11a80*/  IMAD.MOV.U32 R165, RZ, RZ, R167 ;  /* 0x000000ffffa57224 */ /* 0x000fe200078e00a7 */
[----:B------:R-:W-:Y:S01]  /*11a90*/  MOV R164, R166 ;  /* 0x000000a600a47202 */ /* 0x000fe20000000f00 */
[----:B------:R-:W-:Y:S02]  /*11aa0*/  FADD.FTZ R2, R215, R2 ;  /* 0x00000002d7027221 */ /* 0x000fe40000010000 */
[----:B------:R-:W-:Y:S01]  /*11ab0*/  MUFU.EX2 R78, R35 ;  /* 0x00000023004e7308 */ /* 0x000fe20000000800 */
[----:B------:R-:W-:Y:S01]  /*11ac0*/  FADD.FTZ R4, R217, R189 ;  /* 0x000000bdd9047221 */ /* 0x000fe20000010000 */
[----:B------:R-:W-:-:S02]  /*11ad0*/  MOV R166, R218 ;  /* 0x000000da00a67202 */ /* 0x000fc40000000f00 */
[----:B------:R-:W-:-:S04]  /*11ae0*/  MOV R167, R216 ;  /* 0x000000d800a77202 */ /* 0x000fc80000000f00 */
[----:B------:R-:W-:Y:S08]  /*11af0*/  MUFU.EX2 R79, R34 ;  /* 0x00000022004f7308 */ /* 0x000ff00000000800 */
[----:B------:R-:W-:Y:S08]  /*11b00*/  MUFU.EX2 R221, R32 ;  /* 0x0000002000dd7308 */ /* 0x000ff00000000800 */
[----:B------:R-:W4:Y:S08]  /*11b10*/  MUFU.EX2 R223, R31 ;  /* 0x0000001f00df7308 */ /* 0x000f300000000800 */
[----:B------:R-:W-:Y:S08]  /*11b20*/  MUFU.EX2 R30, R30 ;  /* 0x0000001e001e7308 */ /* 0x000ff00000000800 */
[----:B------:R-:W1:Y:S08]  /*11b30*/  MUFU.EX2 R29, R29 ;  /* 0x0000001d001d7308 */ /* 0x000e700000000800 */
[----:B------:R-:W-:Y:S08]  /*11b40*/  MUFU.EX2 R219, R28 ;  /* 0x0000001c00db7308 */ /* 0x000ff00000000800 */
[----:B------:R-:W2:Y:S08]  /*11b50*/  MUFU.EX2 R220, R27 ;  /* 0x0000001b00dc7308 */ /* 0x000eb00000000800 */
[----:B------:R-:W-:Y:S08]  /*11b60*/  MUFU.EX2 R222, R26 ;  /* 0x0000001a00de7308 */ /* 0x000ff00000000800 */
[----:B------:R-:W-:Y:S08]  /*11b70*/  MUFU.EX2 R25, R25 ;  /* 0x0000001900197308 */ /* 0x000ff00000000800 */
[----:B------:R-:W-:Y:S08]  /*11b80*/  MUFU.EX2 R215, R24 ;  /* 0x0000001800d77308 */ /* 0x000ff00000000800 */
[----:B------:R-:W2:Y:S08]  /*11b90*/  MUFU.EX2 R217, R33 ;  /* 0x0000002100d97308 */ /* 0x000eb00000000800 */
[----:B------:R-:W-:Y:S08]  /*11ba0*/  MUFU.EX2 R216, R38 ;  /* 0x0000002600d87308 */ /* 0x000ff00000000800 */
[----:B------:R-:W2:Y:S01]  /*11bb0*/  MUFU.EX2 R218, R39 ;  /* 0x0000002700da7308 */ /* 0x000ea20000000800 */
[----:B---3--:R-:W-:Y:S01]  /*11bc0*/  F2FP.BF16.F32.PACK_AB R8, R36, R37 ;  /* 0x000000252408723e */ /* 0x008fe200000010ff */
[----:B------:R-:W-:Y:S01]  /*11bd0*/  FADD.FTZ R153, R153, R2 ;  /* 0x0000000299997221 */ /* 0x000fe20000010000 */
[----:B----4-:R-:W-:-:S02]  /*11be0*/  F2FP.BF16.F32.PACK_AB R9, R223, R221 ;  /* 0x000000dddf09723e */ /* 0x010fc400000010ff */
[----:B------:R-:W-:Y:S02]  /*11bf0*/  F2FP.BF16.F32.PACK_AB R10, R79, R78 ;  /* 0x0000004e4f0a723e */ /* 0x000fe400000010ff */
[----:B-1----:R-:W-:Y:S01]  /*11c00*/  F2FP.BF16.F32.PACK_AB R11, R29, R30 ;  /* 0x0000001e1d0b723e */ /* 0x002fe200000010ff */
[----:B------:R-:W-:Y:S01]  /*11c10*/  FADD.FTZ R2, R6, R4 ;  /* 0x0000000406027221 */ /* 0x000fe20000010000 */
[----:B------:R-:W-:Y:S01]  /*11c20*/  FADD.FTZ R0, R7, R3 ;  /* 0x0000000307007221 */ /* 0x000fe20000010000 */
[----:B--2---:R-:W-:Y:S02]  /*11c30*/  F2FP.BF16.F32.PACK_AB R4, R220, R219 ;  /* 0x000000dbdc04723e */ /* 0x004fe400000010ff */
[----:B------:R-:W-:Y:S02]  /*11c40*/  F2FP.BF16.F32.PACK_AB R5, R217, R215 ;  /* 0x000000d7d905723e */ /* 0x000fe400000010ff */
[----:B------:R-:W-:Y:S02]  /*11c50*/  F2FP.BF16.F32.PACK_AB R6, R25, R222 ;  /* 0x000000de1906723e */ /* 0x000fe400000010ff */
[----:B------:R-:W-:Y:S01]  /*11c60*/  F2FP.BF16.F32.PACK_AB R7, R218, R216 ;  /* 0x000000d8da07723e */ /* 0x000fe200000010ff */
[----:B------:R-:W-:Y:S01]  /*11c70*/  HMMA.16816.F32.BF16 R32, R8, R22, R56 ;  /* 0x000000160820723c */ /* 0x000fe20000041838 */
[----:B------:R-:W-:Y:S01]  /*11c80*/  MOV R3, R165 ;  /* 0x000000a500037202 */ /* 0x000fe20000000f00 */
[----:B------:R-:W-:Y:S01]  /*11c90*/  IMAD.MOV.U32 R189, RZ, RZ, R166 ;  /* 0x000000ffffbd7224 */ /* 0x000fe200078e00a6 */
[----:B------:R-:W-:-:S03]  /*11ca0*/  MOV R190, R167 ;  /* 0x000000a700be7202 */ /* 0x000fc60000000f00 */
[C---:B------:R-:W-:Y:S01]  /*11cb0*/  HMMA.16816.F32.BF16 R156, R8.reuse, R12, R48 ;  /* 0x0000000c089c723c */ /* 0x040fe20000041830 */
[----:B------:R-:W-:Y:S02]  /*11cc0*/  MOV R57, R25 ;  /* 0x0000001900397202 */ /* 0x000fe40000000f00 */
[----:B------:R-:W1:Y:S01]  /*11cd0*/  LDSM.16.MT88.4 R24, [R225+0xf000] ;  /* 0x00f00000e118783b */ /* 0x000e620000004200 */
[----:B------:R-:W-:Y:S02]  /*11ce0*/  MOV R56, R164 ;  /* 0x000000a400387202 */ /* 0x000fe40000000f00 */
[C---:B------:R-:W-:Y:S06]  /*11cf0*/  HMMA.16816.F32.BF16 R48, R8.reuse, R14, R68 ;  /* 0x0000000e0830723c */ /* 0x040fec0000041844 */
[----:B------:R-:W-:Y:S01]  /*11d00*/  HMMA.16816.F32.BF16 R172, R8, R20, R172 ;  /* 0x0000001408ac723c */ /* 0x000fe200000418ac */
[----:B------:R-:W-:-:S02]  /*11d10*/  MOV R69, R30 ;  /* 0x0000001e00457202 */ /* 0x000fc40000000f00 */
[----:B------:R-:W-:Y:S02]  /*11d20*/  MOV R71, R29 ;  /* 0x0000001d00477202 */ /* 0x000fe40000000f00 */
[----:B------:R-:W2:Y:S01]  /*11d30*/  LDSM.16.MT88.4 R28, [R227+0xd000] ;  /* 0x00d00000e31c783b */ /* 0x000ea20000004200 */
[C---:B------:R-:W-:Y:S06]  /*11d40*/  HMMA.16816.F32.BF16 R204, R4.reuse, R20, R204 ;  /* 0x0000001404cc723c */ /* 0x040fec00000418cc */
[----:B------:R-:W-:Y:S01]  /*11d50*/  HMMA.16816.F32.BF16 R200, R4, R22, R200 ;  /* 0x0000001604c8723c */ /* 0x000fe200000418c8 */
[----:B------:R-:W3:Y:S05]  /*11d60*/  LDSM.16.MT88.4 R20, [R226+0xf000] ;  /* 0x00f00000e214783b */ /* 0x000eea0000004200 */
[-C--:B------:R-:W-:Y:S06]  /*11d70*/  HMMA.16816.F32.BF16 R164, R8, R16.reuse, R72 ;  /* 0x0000001008a4723c */ /* 0x080fec0000041848 */
[C---:B------:R-:W-:Y:S06]  /*11d80*/  HMMA.16816.F32.BF16 R64, R4.reuse, R16, R64 ;  /* 0x000000100440723c */ /* 0x040fec0000041840 */
[-C--:B------:R-:W-:Y:S06]  /*11d90*/  HMMA.16816.F32.BF16 R60, R4, R18.reuse, R60 ;  /* 0x00000012043c723c */ /* 0x080fec000004183c */
[----:B------:R-:W-:Y:S01]  /*11da0*/  HMMA.16816.F32.BF16 R52, R8, R18, R52 ;  /* 0x000000120834723c */ /* 0x000fe20000041834 */
[----:B------:R-:W4:Y:S05]  /*11db0*/  LDSM.16.MT88.4 R16, [R228+0xf000] ;  /* 0x00f00000e410783b */ /* 0x000f2a0000004200 */
[C---:B------:R-:W-:Y:S06]  /*11dc0*/  HMMA.16816.F32.BF16 R44, R4.reuse, R12, R44 ;  /* 0x0000000c042c723c */ /* 0x040fec000004182c */
[C---:B------:R-:W-:Y:S01]  /*11dd0*/  HMMA.16816.F32.BF16 R184, R4.reuse, R14, R184 ;  /* 0x0000000e04b8723c */ /* 0x040fe200000418b8 */
[----:B------:R-:W4:Y:S01]  /*11de0*/  LDSM.16.MT88.4 R12, [R227+0xf000] ;  /* 0x00f00000e30c783b */ /* 0x000f220000004200 */
[----:B------:R-:W-:Y:S01]  /*11df0*/  MOV R59, R76 ;  /* 0x0000004c003b7202 */ /* 0x000fe20000000f00 */
[----:B------:R-:W-:Y:S01]  /*11e00*/  IMAD.MOV.U32 R58, RZ, RZ, R77 ;  /* 0x000000ffff3a7224 */ /* 0x000fe200078e004d */
[----:B------:R-:W-:Y:S01]  /*11e10*/  MOV R68, R78 ;  /* 0x0000004e00447202 */ /* 0x000fe20000000f00 */
[----:B------:R-:W-:Y:S01]  /*11e20*/  IMAD.MOV.U32 R70, RZ, RZ, R79 ;  /* 0x000000ffff467224 */ /* 0x000fe200078e004f */
[C---:B-1----:R-:W-:Y:S01]  /*11e30*/  HMMA.16816.F32.BF16 R72, R4.reuse, R24, R132 ;  /* 0x000000180448723c */ /* 0x042fe20000041884 */
[----:B------:R-:W-:Y:S05]  /*11e40*/  MUFU.EX2 R132, R170 ;  /* 0x000000aa00847308 */ /* 0x000fea0000000800 */
[C---:B------:R-:W-:Y:S01]  /*11e50*/  HMMA.16816.F32.BF16 R76, R4.reuse, R26, R128 ;  /* 0x0000001a044c723c */ /* 0x040fe20000041880 */
[----:B------:R-:W-:Y:S01]  /*11e60*/  IMAD.MOV.U32 R134, RZ, RZ, R88 ;  /* 0x000000ffff867224 */ /* 0x000fe200078e0058 */
[----:B------:R-:W-:Y:S01]  /*11e70*/  MOV R135, R89 ;  /* 0x0000005900877202 */ /* 0x000fe20000000f00 */
[----:B------:R-:W-:Y:S03]  /*11e80*/  MUFU.EX2 R133, R169 ;  /* 0x000000a900857308 */ /* 0x000fe60000000800 */
[----:B--2---:R-:W-:Y:S01]  /*11e90*/  HMMA.16816.F32.BF16 R180, R4, R28, R180 ;  /* 0x0000001c04b4723c */ /* 0x004fe200000418b4 */
[----:B------:R-:W-:-:S02]  /*11ea0*/  MOV R129, R90 ;  /* 0x0000005a00817202 */ /* 0x000fc40000000f00 */
[----:B------:R-:W-:Y:S02]  /*11eb0*/  MOV R128, R91 ;  /* 0x0000005b00807202 */ /* 0x000fe40000000f00 */
[----:B------:R-:W-:Y:S01]  /*11ec0*/  MOV R131, R37 ;  /* 0x0000002500837202 */ /* 0x000fe20000000f00 */
[----:B------:R-:W-:Y:S01]  /*11ed0*/  HMMA.16816.F32.BF16 R176, R4, R30, R176 ;  /* 0x0000001e04b0723c */ /* 0x000fe200000418b0 */
[----:B------:R-:W-:-:S05]  /*11ee0*/  MOV R130, R36 ;  /* 0x0000002400827202 */ /* 0x000fca0000000f00 */
[----:B---3--:R-:W-:Y:S06]  /*11ef0*/  HMMA.16816.F32.BF16 R88, R4, R20, R108 ;  /* 0x000000140458723c */ /* 0x008fec000004186c */
[----:B------:R-:W-:Y:S06]  /*11f00*/  HMMA.16816.F32.BF16 R148, R8, R28, R148 ;  /* 0x0000001c0894723c */ /* 0x000fec0000041894 */
[C---:B------:R-:W-:Y:S06]  /*11f10*/  HMMA.16816.F32.BF16 R92, R4.reuse, R22, R92 ;  /* 0x00000016045c723c */ /* 0x040fec000004185c */
[C---:B----4-:R-:W-:Y:S06]  /*11f20*/  HMMA.16816.F32.BF16 R104, R4.reuse, R16, R104 ;  /* 0x000000100468723c */ /* 0x050fec0000041868 */
[C---:B------:R-:W-:Y:S06]  /*11f30*/  HMMA.16816.F32.BF16 R108, R4.reuse, R18, R84 ;  /* 0x00000012046c723c */ /* 0x040fec0000041854 */
[C---:B------:R-:W-:Y:S06]  /*11f40*/  HMMA.16816.F32.BF16 R120, R4.reuse, R12, R120 ;  /* 0x0000000c0478723c */ /* 0x040fec0000041878 */
[----:B------:R-:W-:Y:S06]  /*11f50*/  HMMA.16816.F32.BF16 R36, R4, R14, R80 ;  /* 0x0000000e0424723c */ /* 0x000fec0000041850 */
[----:B------:R-:W-:Y:S01]  /*11f60*/  HMMA.16816.F32.BF16 R28, R8, R30, R144 ;  /* 0x0000001e081c723c */ /* 0x000fe20000041890 */
[----:B------:R-:W-:-:S02]  /*11f70*/  MOV R6, R57 ;  /* 0x0000003900067202 */ /* 0x000fc40000000f00 */
[----:B------:R-:W-:Y:S04]  /*11f80*/  MUFU.EX2 R57, R168 ;  /* 0x000000a800397308 */ /* 0x000fe80000000800 */
[----:B------:R-:W-:-:S04]  /*11f90*/  MOV R147, R59 ;  /* 0x0000003b00937202 */ /* 0x000fc80000000f00 */
[----:B------:R1:W-:Y:S01]  /*11fa0*/  MUFU.EX2 R59, R171 ;  /* 0x000000ab003b7308 */ /* 0x0003e20000000800 */
[----:B------:R-:W-:Y:S01]  /*11fb0*/  IMAD.MOV.U32 R82, RZ, RZ, R68 ;  /* 0x000000ffff527224 */ /* 0x000fe200078e0044 */
[----:B------:R-:W-:Y:S01]  /*11fc0*/  MOV R81, R69 ;  /* 0x0000004500517202 */ /* 0x000fe20000000f00 */
[----:B------:R-:W-:Y:S01]  /*11fd0*/  HMMA.16816.F32.BF16 R84, R8, R20, R124 ;  /* 0x000000140854723c */ /* 0x000fe2000004187c */
[----:B------:R-:W-:Y:S01]  /*11fe0*/  MOV R80, R70 ;  /* 0x0000004600507202 */ /* 0x000fe20000000f00 */
[----:B-1----:R-:W1:Y:S01]  /*11ff0*/  LDSM.16.MT88.4 R168, [R225+0xd800] ;  /* 0x00d80000e1a8783b */ /* 0x002e620000004200 */
[----:B------:R-:W-:-:S03]  /*12000*/  MOV R7, R71 ;  /* 0x0000004700077202 */ /* 0x000fc60000000f00 */
[C---:B------:R-:W-:Y:S01]  /*12010*/  HMMA.16816.F32.BF16 R100, R8.reuse, R16, R100 ;  /* 0x000000100864723c */ /* 0x040fe20000041864 */
[----:B------:R-:W-:Y:S01]  /*12020*/  IMAD.MOV.U32 R83, RZ, RZ, R56 ;  /* 0x000000ffff537224 */ /* 0x000fe200078e0038 */
[----:B------:R-:W-:Y:S01]  /*12030*/  MOV R5, R58 ;  /* 0x0000003a00057202 */ /* 0x000fe20000000f00 */
[----:B------:R-:W-:Y:S03]  /*12040*/  MUFU.EX2 R56, R161 ;  /* 0x000000a100387308 */ /* 0x000fe60000000800 */
[C---:B------:R-:W-:Y:S05]  /*12050*/  HMMA.16816.F32.BF16 R68, R8.reuse, R24, R140 ;  /* 0x000000180844723c */ /* 0x040fea000004188c */
[----:B------:R-:W-:Y:S01]  /*12060*/  MUFU.EX2 R58, R163 ;  /* 0x000000a3003a7308 */ /* 0x000fe20000000800 */
[C---:B------:R-:W-:Y:S06]  /*12070*/  HMMA.16816.F32.BF16 R24, R8.reuse, R26, R136 ;  /* 0x0000001a0818723c */ /* 0x040fec0000041888 */
[C---:B------:R-:W-:Y:S01]  /*12080*/  HMMA.16816.F32.BF16 R20, R8.reuse, R22, R96 ;  /* 0x000000160814723c */ /* 0x040fe20000041860 */
[----:B------:R-:W2:Y:S05]  /*12090*/  MUFU.EX2 R209, R209 ;  /* 0x000000d100d17308 */ /* 0x000eaa0000000800 */
[C---:B------:R-:W-:Y:S06]  /*120a0*/  HMMA.16816.F32.BF16 R16, R8.reuse, R18, R112 ;  /* 0x000000120810723c */ /* 0x040fec0000041870 */
[C---:B------:R-:W-:Y:S01]  /*120b0*/  HMMA.16816.F32.BF16 R116, R8.reuse, R12, R116 ;  /* 0x0000000c0874723c */ /* 0x040fe20000041874 */
[----:B------:R-:W3:Y:S05]  /*120c0*/  MUFU.EX2 R13, R162 ;  /* 0x000000a2000d7308 */ /* 0x000eea0000000800 */
[----:B------:R-:W-:Y:S01]  /*120d0*/  HMMA.16816.F32.BF16 R40, R8, R14, R40 ;  /* 0x0000000e0828723c */ /* 0x000fe20000041828 */
[----:B------:R-:W-:Y:S01]  /*120e0*/  MOV R143, R128 ;  /* 0x00000080008f7202 */ /* 0x000fe20000000f00 */
[----:B------:R-:W-:Y:S01]  /*120f0*/  FADD.FTZ R4, R3, R153 ;  /* 0x0000009903047221 */ /* 0x000fe20000010000 */
[----:B------:R4:W-:Y:S01]  /*12100*/  MUFU.EX2 R12, R160 ;  /* 0x000000a0000c7308 */ /* 0x0009e20000000800 */
[----:B------:R-:W-:-:S02]  /*12110*/  MOV R142, R129 ;  /* 0x00000081008e7202 */ /* 0x000fc40000000f00 */
[----:B------:R-:W-:Y:S02]  /*12120*/  MOV R136, R130 ;  /* 0x0000008200887202 */ /* 0x000fe40000000f00 */
[----:B------:R-:W-:Y:S01]  /*12130*/  F2FP.BF16.F32.PACK_AB R124, R210, R214 ;  /* 0x000000d6d27c723e */ /* 0x000fe200000010ff */
[----:B------:R-:W-:Y:S01]  /*12140*/  IMAD.MOV.U32 R141, RZ, RZ, R6 ;  /* 0x000000ffff8d7224 */ /* 0x000fe200078e0006 */
[----:B--2---:R-:W-:Y:S01]  /*12150*/  F2FP.BF16.F32.PACK_AB R125, R209, R211 ;  /* 0x000000d3d17d723e */ /* 0x004fe200000010ff */
[----:B------:R-:W2:Y:S01]  /*12160*/  MUFU.EX2 R10, R188 ;  /* 0x000000bc000a7308 */ /* 0x000ea20000000800 */
[----:B------:R-:W-:Y:S01]  /*12170*/  IMAD.MOV.U32 R15, RZ, RZ, R131 ;  /* 0x000000ffff0f7224 */ /* 0x000fe200078e0083 */
[----:B------:R-:W-:Y:S01]  /*12180*/  F2FP.BF16.F32.PACK_AB R128, R132, R212 ;  /* 0x000000d48480723e */ /* 0x000fe200000010ff */
[----:B------:R-:W-:Y:S01]  /*12190*/  FADD.FTZ R3, R199, R152 ;  /* 0x00000098c7037221 */ /* 0x000fe20000010000 */
[----:B------:R-:W-:Y:S01]  /*121a0*/  F2FP.BF16.F32.PACK_AB R129, R208, R213 ;  /* 0x000000d5d081723e */ /* 0x000fe200000010ff */
[----:B------:R-:W-:Y:S01]  /*121b0*/  IMAD.MOV.U32 R137, RZ, RZ, R82 ;  /* 0x000000ffff897224 */ /* 0x000fe200078e0052 */
[----:B------:R-:W-:Y:S01]  /*121c0*/  F2FP.BF16.F32.PACK_AB R130, R59, R133 ;  /* 0x000000853b82723e */ /* 0x000fe200000010ff */
[----:B------:R-:W-:Y:S01]  /*121d0*/  LDSM.16.MT88.4 R96, [R226+0xf800] ;  /* 0x00f80000e260783b */ /* 0x000fe20000004200 */
[----:B------:R-:W-:-:S02]  /*121e0*/  F2FP.BF16.F32.PACK_AB R131, R58, R57 ;  /* 0x000000393a83723e */ /* 0x000fc400000010ff */
[----:B---3--:R-:W-:Y:S01]  /*121f0*/  F2FP.BF16.F32.PACK_AB R126, R13, R56 ;  /* 0x000000380d7e723e */ /* 0x008fe200000010ff */
[----:B------:R-:W-:Y:S01]  /*12200*/  FADD.FTZ R4, R192, R4 ;  /* 0x00000004c0047221 */ /* 0x000fe20000010000 */
[----:B------:R-:W-:Y:S01]  /*12210*/  FADD.FTZ R3, R147, R3 ;  /* 0x0000000393037221 */ /* 0x000fe20000010000 */
[----:B------:R-:W-:Y:S01]  /*12220*/  MOV R140, R7 ;  /* 0x00000007008c7202 */ /* 0x000fe20000000f00 */
[----:B----4-:R-:W3:Y:S01]  /*12230*/  LDSM.16.MT88.4 R160, [R226+0xd800] ;  /* 0x00d80000e2a0783b */ /* 0x010ee20000004200 */
[----:B--2---:R-:W-:Y:S01]  /*12240*/  F2FP.BF16.F32.PACK_AB R127, R10, R12 ;  /* 0x0000000c0a7f723e */ /* 0x004fe200000010ff */
[-C--:B-1----:R-:W-:Y:S01]  /*12250*/  HMMA.16816.F32.BF16 R172, R128, R168.reuse, R172 ;  /* 0x000000a880ac723c */ /* 0x082fe200000418ac */
[----:B------:R-:W-:Y:S01]  /*12260*/  FADD.FTZ R8, R191, R4 ;  /* 0x00000004bf087221 */ /* 0x000fe20000010000 */
[----:B------:R-:W-:Y:S01]  /*12270*/  FADD.FTZ R3, R5, R3 ;  /* 0x0000000305037221 */ /* 0x000fe20000010000 */
[----:B------:R-:W-:Y:S01]  /*12280*/  MOV R139, R80 ;  /* 0x00000050008b7202 */ /* 0x000fe20000000f00 */
[----:B------:R-:W1:Y:S02]  /*12290*/  LDSM.16.MT88.4 R144, [R227+0xd800] ;  /* 0x00d80000e390783b */ /* 0x000e640000004200 */
[----:B------:R-:W-:Y:S01]  /*122a0*/  HMMA.16816.F32.BF16 R204, R124, R168, R204 ;  /* 0x000000a87ccc723c */ /* 0x000fe200000418cc */
[----:B------:R-:W-:Y:S01]  /*122b0*/  MOV R138, R81 ;  /* 0x00000051008a7202 */ /* 0x000fe20000000f00 */
[----:B------:R-:W-:Y:S01]  /*122c0*/  LDSM.16.MT88.4 R112, [R228+0xf800] ;  /* 0x00f80000e470783b */ /* 0x000fe20000004200 */
[----:B------:R-:W-:-:S03]  /*122d0*/  MOV R14, R154 ;  /* 0x0000009a000e7202 */ /* 0x000fc60000000f00 */
[-C--:B------:R-:W-:Y:S01]  /*122e0*/  HMMA.16816.F32.BF16 R200, R124, R170.reuse, R200 ;  /* 0x000000aa7cc8723c */ /* 0x080fe200000418c8 */
[----:B------:R-:W-:Y:S01]  /*122f0*/  MOV R11, R155 ;  /* 0x0000009b000b7202 */ /* 0x000fe20000000f00 */
[----:B------:R-:W-:Y:S04]  /*12300*/  LDSM.16.MT88.4 R4, [R227+0xf800] ;  /* 0x00f80000e304783b */ /* 0x000fe80000004200 */
[----:B------:R-:W-:Y:S01]  /*12310*/  HMMA.16816.F32.BF16 R168, R128, R170, R32 ;  /* 0x000000aa80a8723c */ /* 0x000fe20000041820 */
[----:B------:R-:W2:Y:S06]  /*12320*/  LDSM.16.MT88.4 R152, [R228+0xd800] ;  /* 0x00d80000e498783b */ /* 0x000eac0000004200 */
[----:B------:R-:W-:-:S02]  /*12330*/  MOV R35, R83 ;  /* 0x0000005300237202 */ /* 0x000fc40000000f00 */
[----:B------:R-:W4:Y:S01]  /*12340*/  LDSM.16.MT88.4 R80, [R225+0xf800] ;  /* 0x00f80000e150783b */ /* 0x000f220000004200 */
[----:B------:R-:W-:Y:S01]  /*12350*/  FADD.FTZ R0, R195, R0 ;  /* 0x00000000c3007221 */ /* 0x000fe20000010000 */
[----:B------:R-:W-:-:S03]  /*12360*/  FADD.FTZ R2, R196, R2 ;  /* 0x00000002c4027221 */ /* 0x000fc60000010000 */
[----:B------:R-:W-:Y:S01]  /*12370*/  FADD.FTZ R0, R194, R0 ;  /* 0x00000000c2007221 */ /* 0x000fe20000010000 */
[----:B------:R-:W-:-:S03]  /*12380*/  FADD.FTZ R2, R197, R2 ;  /* 0x00000002c5027221 */ /* 0x000fc60000010000 */
[----:B------:R-:W-:Y:S01]  /*12390*/  FADD.FTZ R9, R193, R0 ;  /* 0x00000000c1097221 */ /* 0x000fe20000010000 */
[----:B------:R-:W-:Y:S01]  /*123a0*/  MOV R0, R190 ;  /* 0x000000be00007202 */ /* 0x000fe20000000f00 */
[----:B------:R-:W-:Y:S02]  /*123b0*/  IMAD.MOV.U32 R34, RZ, RZ, R189 ;  /* 0x000000ffff227224 */ /* 0x000fe400078e00bd */
[----:B------:R-:W-:Y:S01]  /*123c0*/  FADD.FTZ R2, R198, R2 ;  /* 0x00000002c6027221 */ /* 0x000fe20000010000 */
[----:B---3--:R-:W-:Y:S01]  /*123d0*/  HMMA.16816.F32.BF16 R192, R124, R162, R60 ;  /* 0x000000a27cc0723c */ /* 0x008fe2000004183c */
[----:B------:R-:W-:Y:S01]  /*123e0*/  FADD.FTZ R0, R0, R8 ;  /* 0x0000000800007221 */ /* 0x000fe20000010000 */
[----:B------:R-:W-:Y:S01]  /*123f0*/  FADD.FTZ R3, R34, R3 ;  /* 0x0000000322037221 */ /* 0x000fe20000010000 */
[----:B------:R-:W-:-:S03]  /*12400*/  FADD.FTZ R2, R35, R2 ;  /* 0x0000000223027221 */ /* 0x000fc60000010000 */
[----:B------:R-:W-:Y:S01]  /*12410*/  HMMA.16816.F32.BF16 R196, R124, R160, R64 ;  /* 0x000000a07cc4723c */ /* 0x000fe20000041840 */
[----:B------:R-:W-:-:S05]  /*12420*/  FADD.FTZ R2, R221, R2 ;  /* 0x00000002dd027221 */ /* 0x000fca0000010000 */
[C---:B-1----:R-:W-:Y:S06]  /*12430*/  HMMA.16816.F32.BF16 R180, R124.reuse, R144, R180 ;  /* 0x000000907cb4723c */ /* 0x042fec00000418b4 */
        /* <DEDUP_REMOVED lines=63> */
[----:B------:R-:W-:Y:S01]  /*12830*/  MOV R133, R143 ;  /* 0x0000008f00857202 */ /* 0x000fe20000000f00 */
[----:B------:R-:W-:Y:S06]  /*12840*/  @!P0 BRA `(.L_x_900) ;  /* 0x0000007800c88947 */ /* 0x000fec0003800000 */
[----:B------:R-:W2:Y:S04]  /*12850*/  LDL.64 R138, [R1+0x88] ;  /* 0x00008800018a7983 */ /* 0x000ea80000100a00 */
[----:B------:R-:W3:Y:S04]  /*12860*/  LDL.64 R140, [R1+0x80] ;  /* 0x00008000018c7983 */ /* 0x000ee80000100a00 */
[----:B------:R-:W4:Y:S04]  /*12870*/  LDL R142, [R1] ;  /* 0x00000000018e7983 */ /* 0x000f280000100800 */
[----:B------:R-:W4:Y:S01]  /*12880*/  LDL R143, [R1+0x4] ;  /* 0x00000400018f7983 */ /* 0x000f220000100800 */
[----:B------:R-:W-:Y:S01]  /*12890*/  UIADD3 UR29, UR20, -0x3, URZ ;  /* 0xfffffffd141d7890 */ /* 0x000fe2000fffe03f */
[----:B------:R-:W3:Y:S01]  /*128a0*/  @!P2 LDC.64 R6, c[0x0][0x220] ;  /* 0x00008800ff06ab82 */ /* 0x000ee20000000a00 */
[----:B------:R-:W-:-:S04]  /*128b0*/  DEPBAR.LE SB0, 0x0 ;  /* 0x000080000000791a */ /* 0x000fc80000000000 */
[----:B------:R-:W-:-:S03]  /*128c0*/  USHF.R.S32.HI UR4, URZ, 0x1f, UR29 ;  /* 0x0000001f3f047899 */ /* 0x000fc6000801141d */
[----:B------:R-:W-:Y:S01]  /*128d0*/  BAR.SYNC.DEFER_BLOCKING 0x0 ;  /* 0x0000000000007b1d */ /* 0x000fe20000010000 */
[----:B------:R-:W-:-:S07]  /*128e0*/  UIMAD UR4, UR4, UR6, URZ ;  /* 0x00000006040472a4 */ /* 0x000fce000f8e023f */
[----:B------:R-:W3:Y:S01]  /*128f0*/  @!P1 LDC.64 R8, c[0x0][0x220] ;  /* 0x00008800ff089b82 */ /* 0x000ee20000000a00 */
[----:B------:R-:W-:Y:S02]  /*12900*/  UIMAD.WIDE.U32 UR30, UR29, UR6, URZ ;  /* 0x000000061d1e72a5 */ /* 0x000fe4000f8e003f */
[----:B------:R-:W-:-:S05]  /*12910*/  UIMAD UR4, UR29, UR7, UR4 ;  /* 0x000000071d0472a4 */ /* 0x000fca000f8e0204 */
[----:B------:R-:W3:Y:S01]  /*12920*/  @!P2 LDC.64 R10, c[0x0][0x220] ;  /* 0x00008800ff0aab82 */ /* 0x000ee20000000a00 */
[----:B------:R-:W-:Y:S01]  /*12930*/  UIADD3 UR4, UR31, UR4, URZ ;  /* 0x000000041f047290 */ /* 0x000fe2000fffe03f */
[----:B-1----:R-:W-:-:S06]  /*12940*/  IMAD.U32 R2, RZ, RZ, UR30 ;  /* 0x0000001eff027e24 */ /* 0x002fcc000f8e00ff */
[----:B------:R-:W1:Y:S01]  /*12950*/  @!P2 LDC.64 R14, c[0x0][0x220] ;  /* 0x00008800ff0eab82 */ /* 0x000e620000000a00 */
[----:B------:R-:W-:Y:S02]  /*12960*/  IMAD.U32 R3, RZ, RZ, UR31 ;  /* 0x0000001fff037e24 */ /* 0x000fe4000f8e00ff */
[----:B------:R-:W-:-:S05]  /*12970*/  IMAD.U32 R3, RZ, RZ, UR4 ;  /* 0x00000004ff037e24 */ /* 0x000fca000f8e00ff */
[----:B------:R-:W1:Y:S08]  /*12980*/  @!P1 LDC.64 R12, c[0x0][0x220] ;  /* 0x00008800ff0c9b82 */ /* 0x000e700000000a00 */
[----:B------:R-:W1:Y:S08]  /*12990*/  @!P1 LDC.64 R16, c[0x0][0x220] ;  /* 0x00008800ff109b82 */ /* 0x000e700000000a00 */
[----:B------:R-:W1:Y:S08]  /*129a0*/  @!P2 LDC.64 R18, c[0x0][0x220] ;  /* 0x00008800ff12ab82 */ /* 0x000e700000000a00 */
[----:B------:R-:W1:Y:S01]  /*129b0*/  @!P1 LDC.64 R20, c[0x0][0x220] ;  /* 0x00008800ff149b82 */ /* 0x000e620000000a00 */
[----:B------:R-:W-:Y:S04]  /*129c0*/  @P2 STS.128 [R243+0xc000], RZ ;  /* 0x00c000fff3002388 */ /* 0x000fe80000000c00 */
[----:B------:R-:W-:Y:S04]  /*129d0*/  STL [R1+0x98], R70 ;  /* 0x0000984601007387 */ /* 0x000fe80000100800 */
[----:B------:R-:W-:Y:S01]  /*129e0*/  STL [R1+0x94], R69 ;  /* 0x0000944501007387 */ /* 0x000fe20000100800 */
[----:B--2---:R-:W-:-:S04]  /*129f0*/  LEA R0, P0, R2, R138, 0x6 ;  /* 0x0000008a02007211 */ /* 0x004fc800078030ff */
[----:B---3--:R-:W-:Y:S02]  /*12a00*/  LEA.HI.X R3, R2, R141, R3, 0x6, P0 ;  /* 0x0000008d02037211 */ /* 0x008fe400000f3403 */
[C---:B------:R-:W-:Y:S02]  /*12a10*/  @!P2 LEA R6, P3, R0.reuse, R6, 0x1 ;  /* 0x000000060006a211 */ /* 0x040fe400078608ff */
        /* <DEDUP_REMOVED lines=61> */
[----:B--2---:R-:W-:Y:S04]  /*12df0*/  LDSM.16.M88.4 R12, [R231+0x2000] ;  /* 0x00200000e70c783b */ /* 0x004fe80000000200 */
[----:B------:R-:W2:Y:S04]  /*12e00*/  LDSM.16.M88.4 R40, [R224+0x9000] ;  /* 0x00900000e028783b */ /* 0x000ea80000000200 */
[----:B------:R-:W3:Y:S04]  /*12e10*/  LDSM.16.M88.4 R36, [R224+0x9800] ;  /* 0x00980000e024783b */ /* 0x000ee80000000200 */
[----:B------:R-:W3:Y:S04]  /*12e20*/  LDSM.16.M88.4 R48, [R224+0x8000] ;  /* 0x00800000e030783b */ /* 0x000ee80000000200 */
[----:B------:R-:W3:Y:S04]  /*12e30*/  LDSM.16.M88.4 R44, [R224+0x8800] ;  /* 0x00880000e02c783b */ /* 0x000ee80000000200 */
[----:B-1----:R-:W-:Y:S04]  /*12e40*/  LDSM.16.M88.4 R8, [R232] ;  /* 0x00000000e808783b */ /* 0x002fe80000000200 */
[----:B------:R-:W-:Y:S04]  /*12e50*/  LDSM.16.M88.4 R4, [R232+0x2000] ;  /* 0x00200000e804783b */ /* 0x000fe80000000200 */
[----:B------:R-:W1:Y:S04]  /*12e60*/  LDSM.16.M88.4 R24, [R241] ;  /* 0x00000000f118783b */ /* 0x000e680000000200 */
[----:B------:R-:W1:Y:S04]  /*12e70*/  LDSM.16.M88.4 R20, [R240] ;  /* 0x00000000f014783b */ /* 0x000e680000000200 */
[----:B------:R-:W1:Y:S04]  /*12e80*/  LDSM.16.M88.4 R32, [R235] ;  /* 0x00000000eb20783b */ /* 0x000e680000000200 */
[----:B------:R-:W1:Y:S01]  /*12e90*/  LDSM.16.M88.4 R28, [R242] ;  /* 0x00000000f21c783b */ /* 0x000e620000000200 */
[----:B--2---:R-:W-:Y:S01]  /*12ea0*/  HMMA.16816.F32.BF16 R60, R12, R40, RZ ;  /* 0x000000280c3c723c */ /* 0x004fe200000418ff */
[----:B----4-:R-:W-:-:S02]  /*12eb0*/  IMAD.MOV.U32 R69, RZ, RZ, R142 ;  /* 0x000000ffff457224 */ /* 0x010fc400078e008e */
[----:B------:R-:W-:Y:S01]  /*12ec0*/  IMAD.MOV.U32 R70, RZ, RZ, R143 ;  /* 0x000000ffff467224 */ /* 0x000fe200078e008f */
[----:B------:R-:W-:Y:S02]  /*12ed0*/  STL [R1+0x90], R68 ;  /* 0x0000904401007387 */ /* 0x000fe40000100800 */
[-C--:B---3--:R-:W-:Y:S02]  /*12ee0*/  HMMA.16816.F32.BF16 R56, R16, R36.reuse, RZ ;  /* 0x000000241038723c */ /* 0x088fe400000418ff */
[----:B------:R-:W0:Y:S04]  /*12ef0*/  LDGDEPBAR ;  /* 0x00000000000079af */ /* 0x000e280000000000 */
[----:B------:R-:W-:Y:S06]  /*12f00*/  HMMA.16816.F32.BF16 R52, R12, R36, RZ ;  /* 0x000000240c34723c */ /* 0x000fec00000418ff */
[-C--:B------:R-:W-:Y:S06]  /*12f10*/  HMMA.16816.F32.BF16 R208, R16, R48.reuse, RZ ;  /* 0x0000003010d0723c */ /* 0x080fec00000418ff */
[----:B------:R-:W-:Y:S06]  /*12f20*/  HMMA.16816.F32.BF16 R140, R12, R48, RZ ;  /* 0x000000300c8c723c */ /* 0x000fec00000418ff */
[-C--:B------:R-:W-:Y:S06]  /*12f30*/  HMMA.16816.F32.BF16 R136, R16, R44.reuse, RZ ;  /* 0x0000002c1088723c */ /* 0x080fec00000418ff */
[----:B------:R-:W-:Y:S06]  /*12f40*/  HMMA.16816.F32.BF16 R132, R12, R44, RZ ;  /* 0x0000002c0c84723c */ /* 0x000fec00000418ff */
[----:B------:R-:W-:Y:S06]  /*12f50*/  HMMA.16816.F32.BF16 R64, R16, R40, RZ ;  /* 0x000000281040723c */ /* 0x000fec00000418ff */
[----:B-1----:R-:W-:Y:S06]  /*12f60*/  HMMA.16816.F32.BF16 R60, R4, R24, R60 ;  /* 0x00000018043c723c */ /* 0x002fec000004183c */
[-C--:B------:R-:W-:Y:S06]  /*12f70*/  HMMA.16816.F32.BF16 R56, R8, R20.reuse, R56 ;  /* 0x000000140838723c */ /* 0x080fec0000041838 */
[----:B------:R-:W-:Y:S06]  /*12f80*/  HMMA.16816.F32.BF16 R52, R4, R20, R52 ;  /* 0x000000140434723c */ /* 0x000fec0000041834 */
[-C--:B------:R-:W-:Y:S06]  /*12f90*/  HMMA.16816.F32.BF16 R208, R8, R32.reuse, R208 ;  /* 0x0000002008d0723c */ /* 0x080fec00000418d0 */
[----:B------:R-:W-:Y:S06]  /*12fa0*/  HMMA.16816.F32.BF16 R140, R4, R32, R140 ;  /* 0x00000020048c723c */ /* 0x000fec000004188c */
[----:B------:R-:W-:Y:S01]  /*12fb0*/  HMMA.16816.F32.BF16 R220, R8, R28, R136 ;  /* 0x0000001c08dc723c */ /* 0x000fe20000041888 */
[----:B------:R-:W-:-:S02]  /*12fc0*/  IMAD.MOV.U32 R32, RZ, RZ, R60 ;  /* 0x000000ffff207224 */ /* 0x000fc400078e003c */
[----:B------:R-:W-:-:S03]  /*12fd0*/  IMAD.MOV.U32 R37, RZ, RZ, R59 ;  /* 0x000000ffff257224 */ /* 0x000fc600078e003b */
[----:B------:R-:W-:Y:S01]  /*12fe0*/  HMMA.16816.F32.BF16 R212, R4, R28, R132 ;  /* 0x0000001c04d4723c */ /* 0x000fe20000041884 */
[----:B------:R-:W-:Y:S02]  /*12ff0*/  IMAD.MOV.U32 R36, RZ, RZ, R52 ;  /* 0x000000ffff247224 */ /* 0x000fe400078e0034 */
[----:B------:R-:W-:Y:S02]  /*13000*/  IMAD.MOV.U32 R33, RZ, RZ, R53 ;  /* 0x000000ffff217224 */ /* 0x000fe400078e0035 */
[----:B------:R-:W-:Y:S01]  /*13010*/  IMAD.MOV.U32 R21, RZ, RZ, R54 ;  /* 0x000000ffff157224 */ /* 0x000fe200078e0036 */
[----:B------:R-:W-:Y:S01]  /*13020*/  HMMA.16816.F32.BF16 R216, R8, R24, R64 ;  /* 0x0000001808d8723c */ /* 0x000fe20000041840 */
[----:B------:R-:W-:Y:S02]  /*13030*/  IMAD.MOV.U32 R29, RZ, RZ, R61 ;  /* 0x000000ffff1d7224 */ /* 0x000fe400078e003d */
[----:B------:R-:W-:-:S03]  /*13040*/  IMAD.MOV.U32 R20, RZ, RZ, R55 ;  /* 0x000000ffff147224 */ /* 0x000fc600078e0037 */
[C---:B------:R-:W-:Y:S01]  /*13050*/  HMMA.16816.F32.BF16 R52, R12.reuse, R42, RZ ;  /* 0x0000002a0c34723c */ /* 0x040fe200000418ff */
[----:B------:R-:W-:Y:S02]  /*13060*/  IMAD.MOV.U32 R25, RZ, RZ, R62 ;  /* 0x000000ffff197224 */ /* 0x000fe400078e003e */
[----:B------:R-:W-:Y:S02]  /*13070*/  IMAD.MOV.U32 R24, RZ, RZ, R63 ;  /* 0x000000ffff187224 */ /* 0x000fe400078e003f */
[----:B------:R-:W-:Y:S01]  /*13080*/  IMAD.MOV.U32 R66, RZ, RZ, R56 ;  /* 0x000000ffff427224 */ /* 0x000fe200078e0038 */
[----:B------:R-:W-:Y:S01]  /*13090*/  HMMA.16816.F32.BF16 R60, R12, R50, RZ ;  /* 0x000000320c3c723c */ /* 0x000fe200000418ff */
[----:B------:R-:W-:Y:S02]  /*130a0*/  IMAD.MOV.U32 R65, RZ, RZ, R57 ;  /* 0x000000ffff417224 */ /* 0x000fe400078e0039 */
[----:B------:R-:W-:-:S03]  /*130b0*/  IMAD.MOV.U32 R64, RZ, RZ, R58 ;  /* 0x000000ffff407224 */ /* 0x000fc600078e003a */
[C---:B------:R-:W-:Y:S06]  /*130c0*/  HMMA.16816.F32.BF16 R56, R12.reuse, R46, RZ ;  /* 0x0000002e0c38723c */ /* 0x040fec00000418ff */
[----:B------:R-:W-:Y:S06]  /*130d0*/  HMMA.16816.F32.BF16 R12, R12, R38, RZ ;  /* 0x000000260c0c723c */ /* 0x000fec00000418ff */
[C---:B------:R-:W-:Y:S06]  /*130e0*/  HMMA.16816.F32.BF16 R48, R16.reuse, R50, RZ ;  /* 0x000000321030723c */ /* 0x040fec00000418ff */
[C---:B------:R-:W-:Y:S06]  /*130f0*/  HMMA.16816.F32.BF16 R44, R16.reuse, R46, RZ ;  /* 0x0000002e102c723c */ /* 0x040fec00000418ff */
[C---:B------:R-:W-:Y:S06]  /*13100*/  HMMA.16816.F32.BF16 R40, R16.reuse, R42, RZ ;  /* 0x0000002a1028723c */ /* 0x040fec00000418ff */
[----:B------:R-:W-:Y:S01]  /*13110*/  HMMA.16816.F32.BF16 R16, R16, R38, RZ ;  /* 0x000000261010723c */ /* 0x000fe200000418ff */
        /* <DEDUP_REMOVED lines=21> */
[----:B------:R-:W-:Y:S01]  /*13270*/  IMAD.MOV.U32 R63, RZ, RZ, R24 ;  /* 0x000000ffff3f7224 */ /* 0x000fe200078e0018 */
[C---:B--2---:R-:W-:Y:S06]  /*13280*/  HMMA.16816.F32.BF16 R64, R8.reuse, R12, R208 ;  /* 0x0000000c0840723c */ /* 0x044fec00000418d0 */
[----:B------:R-:W-:Y:S01]  /*13290*/  HMMA.16816.F32.BF16 R24, R8, R14, R48 ;  /* 0x0000000e0818723c */ /* 0x000fe20000041830 */
[----:B------:R-:W1:Y:S01]  /*132a0*/  LDSM.16.M88.4 R12, [R230+0x8800] ;  /* 0x00880000e60c783b */ /* 0x000e620000000200 */
        /* <DEDUP_REMOVED lines=12> */
[----:B------:R-:W1:Y:S01]  /*13370*/  LDSM.16.M88.4 R12, [R230+0x9000] ;  /* 0x00900000e60c783b */ /* 0x000e620000000200 */
[----:B------:R-:W-:-:S02]  /*13380*/  IMAD.MOV.U32 R49, RZ, RZ, R3 ;  /* 0x000000ffff317224 */ /* 0x000fc400078e0003 */
[----:B------:R-:W-:Y:S02]  /*13390*/  IMAD.MOV.U32 R50, RZ, RZ, R2 ;  /* 0x000000ffff327224 */ /* 0x000fe400078e0002 */
[----:B------:R-:W-:-:S07]  /*133a0*/  IMAD.MOV.U32 R51, RZ, RZ, R0 ;  /* 0x000000ffff337224 */ /* 0x000fce00078e0000 */
        /* <DEDUP_REMOVED lines=21> */
[----:B-1----:R-:W-:Y:S06]  /*13500*/  HMMA.16816.F32.BF16 R60, R4, R14, R28 ;  /* 0x0000000e043c723c */ /* 0x002fec000004181c */
[-C--:B------:R-:W-:Y:S06]  /*13510*/  HMMA.16816.F32.BF16 R36, R8, R12.reuse, R36 ;  /* 0x0000000c0824723c */ /* 0x080fec0000041824 */
[----:B------:R-:W-:Y:S06]  /*13520*/  HMMA.16816.F32.BF16 R64, R4, R12, R32 ;  /* 0x0000000c0440723c */ /* 0x000fec0000041820 */
[----:B------:R-:W-:Y:S01]  /*13530*/  HMMA.16816.F32.BF16 R28, R8, R14, R20 ;  /* 0x0000000e081c723c */ /* 0x000fe20000041814 */
[----:B------:R-:W1:Y:S01]  /*13540*/  LDSM.16.M88.4 R12, [R229+0x1000] ;  /* 0x00100000e50c783b */ /* 0x000e620000000200 */
[----:B------:R-:W-:-:S02]  /*13550*/  IMAD.MOV.U32 R53, RZ, RZ, R3 ;  /* 0x000000ffff357224 */ /* 0x000fc400078e0003 */
[----:B------:R-:W-:Y:S02]  /*13560*/  IMAD.MOV.U32 R54, RZ, RZ, R2 ;  /* 0x000000ffff367224 */ /* 0x000fe400078e0002 */
[----:B------:R-:W-:Y:S02]  /*13570*/  IMAD.MOV.U32 R55, RZ, RZ, R0 ;  /* 0x000000ffff377224 */ /* 0x000fe400078e0000 */
[----:B------:R-:W-:-:S04]  /*13580*/  IMAD.MOV.U32 R52, RZ, RZ, R40 ;  /* 0x000000ffff347224 */ /* 0x000fc800078e0028 */
        /* <DEDUP_REMOVED lines=44> */
[-C--:B------:R-:W-:Y:S06]  /*13850*/  HMMA.16816.F32.BF16 R140, R4, R14.reuse, R36 ;  /* 0x0000000e048c723c */ /* 0x080fec0000041824 */
[----:B------:R-:W-:Y:S01]  /*13860*/  HMMA.16816.F32.BF16 R136, R8, R14, R24 ;  /* 0x0000000e0888723c */ /* 0x000fe20000041818 */
[----:B------:R-:W1:Y:S01]  /*13870*/  LDSM.16.M88.4 R12, [R224+0xb800] ;  /* 0x00b80000e00c783b */ /* 0x000e620000000200 */
[----:B------:R-:W-:-:S02]  /*13880*/  IMAD.MOV.U32 R29, RZ, RZ, R3 ;  /* 0x000000ffff1d7224 */ /* 0x000fc400078e0003 */
[----:B------:R-:W-:Y:S02]  /*13890*/  IMAD.MOV.U32 R30, RZ, RZ, R2 ;  /* 0x000000ffff1e7224 */ /* 0x000fe400078e0002 */
[----:B------:R-:W-:-:S06]  /*138a0*/  IMAD.MOV.U32 R31, RZ, RZ, R0 ;  /* 0x000000ffff1f7224 */ /* 0x000fcc00078e0000 */
[----:B------:R-:W-:Y:S02]  /*138b0*/  IMAD.MOV.U32 R48, RZ, RZ, R64 ;  /* 0x000000ffff307224 */ /* 0x000fe400078e0040 */
[----:B------:R-:W-:Y:S02]  /*138c0*/  IMAD.MOV.U32 R3, RZ, RZ, R65 ;  /* 0x000000ffff037224 */ /* 0x000fe400078e0041 */
[----:B------:R-:W-:Y:S02]  /*138d0*/  IMAD.MOV.U32 R2, RZ, RZ, R66 ;  /* 0x000000ffff027224 */ /* 0x000fe400078e0042 */
[----:B------:R-:W-:Y:S01]  /*138e0*/  IMAD.MOV.U32 R0, RZ, RZ, R67 ;  /* 0x000000ffff007224 */ /* 0x000fe200078e0043 */
[-C--:B-1----:R-:W-:Y:S06]  /*138f0*/  HMMA.16816.F32.BF16 R220, R8, R12.reuse, R44 ;  /* 0x0000000c08dc723c */ /* 0x082fec000004182c */
[C---:B------:R-:W-:Y:S06]  /*13900*/  HMMA.16816.F32.BF16 R64, R4.reuse, R12, R32 ;  /* 0x0000000c0440723c */ /* 0x040fec0000041820 */
[-C--:B------:R-:W-:Y:S01]  /*13910*/  HMMA.16816.F32.BF16 R44, R4, R14.reuse, R20 ;  /* 0x0000000e042c723c */ /* 0x080fe20000041814 */
[----:B------:R-:W-:Y:S05]  /*13920*/  LDSM.16.M88.4 R4, [R232+0x6000] ;  /* 0x00600000e804783b */ /* 0x000fea0000000200 */
[----:B------:R-:W-:Y:S01]  /*13930*/  HMMA.16816.F32.BF16 R16, R8, R14, R16 ;  /* 0x0000000e0810723c */ /* 0x000fe20000041810 */
[----:B------:R-:W1:Y:S04]  /*13940*/  LDSM.16.M88.4 R12, [R239] ;  /* 0x00000000ef0c783b */ /* 0x000e680000000200 */
[----:B------:R-:W2:Y:S01]  /*13950*/  LDSM.16.M88.4 R8, [R232+0x4000] ;  /* 0x00400000e808783b */ /* 0x000ea20000000200 */
[----:B------:R-:W-:-:S07]  /*13960*/  IMAD.MOV.U32 R43, RZ, RZ, R68 ;  /* 0x000000ffff2b7224 */ /* 0x000fce00078e0044 */
        /* <DEDUP_REMOVED lines=8> */
[----:B------:R-:W1:Y:S01]  /*139f0*/  LDSM.16.M88.4 R12, [R238] ;  /* 0x00000000ee0c783b */ /* 0x000e620000000200 */
[----:B------:R-:W-:-:S05]  /*13a00*/  IMAD.MOV.U32 R56, RZ, RZ, R48 ;  /* 0x000000ffff387224 */ /* 0x000fca00078e0030 */
        /* <DEDUP_REMOVED lines=8> */
[----:B------:R-:W1:Y:S01]  /*13a90*/  LDSM.16.M88.4 R12, [R237] ;  /* 0x00000000ed0c783b */ /* 0x000e620000000200 */
[----:B------:R-:W-:-:S02]  /*13aa0*/  IMAD.MOV.U32 R57, RZ, RZ, R3 ;  /* 0x000000ffff397224 */ /* 0x000fc400078e0003 */
[----:B------:R-:W-:Y:S02]  /*13ab0*/  IMAD.MOV.U32 R58, RZ, RZ, R2 ;  /* 0x000000ffff3a7224 */ /* 0x000fe400078e0002 */
[----:B------:R-:W-:-:S07]  /*13ac0*/  IMAD.MOV.U32 R59, RZ, RZ, R0 ;  /* 0x000000ffff3b7224 */ /* 0x000fce00078e0000 */
        /* <DEDUP_REMOVED lines=43> */
[----:B------:R-:W1:Y:S01]  /*13d80*/  LDSM.16.M88.4 R12, [R230+0xb800] ;  /* 0x00b80000e60c783b */ /* 0x000e620000000200 */
[----:B------:R-:W-:-:S05]  /*13d90*/  IMAD.MOV.U32 R140, RZ, RZ, R44 ;  /* 0x000000ffff8c7224 */ /* 0x000fca00078e002c */
[----:B------:R-:W-:Y:S02]  /*13da0*/  IMAD.MOV.U32 R61, RZ, RZ, R47 ;  /* 0x000000ffff3d7224 */ /* 0x000fe400078e002f */
[----:B------:R-:W-:Y:S02]  /*13db0*/  IMAD.MOV.U32 R62, RZ, RZ, R46 ;  /* 0x000000ffff3e7224 */ /* 0x000fe400078e002e */
[----:B------:R-:W-:Y:S02]  /*13dc0*/  IMAD.MOV.U32 R63, RZ, RZ, R45 ;  /* 0x000000ffff3f7224 */ /* 0x000fe400078e002d */
[-C--:B-1----:R-:W-:Y:S06]  /*13dd0*/  HMMA.16816.F32.BF16 R44, R8, R12.reuse, R220 ;  /* 0x0000000c082c723c */ /* 0x082fec00000418dc */
[C---:B------:R-:W-:Y:S06]  /*13de0*/  HMMA.16816.F32.BF16 R32, R4.reuse, R12, R212 ;  /* 0x0000000c0420723c */ /* 0x040fec00000418d4 */
[-C--:B------:R-:W-:Y:S01]  /*13df0*/  HMMA.16816.F32.BF16 R20, R4, R14.reuse, R136 ;  /* 0x0000000e0414723c */ /* 0x080fe20000041888 */
[----:B------:R-:W-:Y:S05]  /*13e00*/  LDSM.16.M88.4 R4, [R233+0x6000] ;  /* 0x00600000e904783b */ /* 0x000fea0000000200 */
[----:B------:R-:W-:Y:S01]  /*13e10*/  HMMA.16816.F32.BF16 R16, R8, R14, R16 ;  /* 0x0000000e0810723c */ /* 0x000fe20000041810 */
[----:B------:R-:W1:Y:S04]  /*13e20*/  LDSM.16.M88.4 R12, [R229+0x2000] ;  /* 0x00200000e50c783b */ /* 0x000e680000000200 */
[----:B------:R-:W2:Y:S01]  /*13e30*/  LDSM.16.M88.4 R8, [R233+0x4000] ;  /* 0x00400000e908783b */ /* 0x000ea20000000200 */
        /* <DEDUP_REMOVED lines=9> */
[----:B------:R-:W-:-:S04]  /*13ed0*/  IMAD.MOV.U32 R68, RZ, RZ, R69 ;  /* 0x000000ffff447224 */ /* 0x000fc800078e0045 */
[-C--:B-1----:R-:W-:Y:S06]  /*13ee0*/  HMMA.16816.F32.BF16 R216, R8, R12.reuse, R216 ;  /* 0x0000000c08d8723c */ /* 0x082fec00000418d8 */
[C---:B------:R-:W-:Y:S06]  /*13ef0*/  HMMA.16816.F32.BF16 R64, R4.reuse, R12, R64 ;  /* 0x0000000c0440723c */ /* 0x040fec0000041840 */
[-C--:B------:R-:W-:Y:S06]  /*13f00*/  HMMA.16816.F32.BF16 R52, R4, R14.reuse, R52 ;  /* 0x0000000e0434723c */ /* 0x080fec0000041834 */
[----:B------:R-:W-:Y:S01]  /*13f10*/  HMMA.16816.F32.BF16 R28, R8, R14, R28 ;  /* 0x0000000e081c723c */ /* 0x000fe2000004181c */
[----:B------:R-:W1:Y:S05]  /*13f20*/  LDSM.16.M88.4 R12, [R229+0x3000] ;  /* 0x00300000e50c783b */ /* 0x000e6a0000000200 */
[----:B-1----:R-:W-:Y:S07]  /*13f30*/  HMMA.16816.F32.BF16 R136, R4, R12, R40 ;  /* 0x0000000c0488723c */ /* 0x002fee0000041828 */
[----:B------:R-:W-:-:S02]  /*13f40*/  IMAD.MOV.U32 R42, RZ, RZ, R68 ;  /* 0x000000ffff2a7224 */ /* 0x000fc400078e0044 */
[----:B------:R-:W2:Y:S01]  /*13f50*/  LDL R68, [R1+0x8] ;  /* 0x0000080001447983 */ /* 0x000ea20000100800 */
[----:B------:R-:W-:Y:S06]  /*13f60*/  HMMA.16816.F32.BF16 R140, R4, R14, R36 ;  /* 0x0000000e048c723c */ /* 0x000fec0000041824 */
[C---:B------:R-:W-:Y:S06]  /*13f70*/  HMMA.16816.F32.BF16 R48, R8.reuse, R12, R48 ;  /* 0x0000000c0830723c */ /* 0x040fec0000041830 */
[----:B------:R-:W-:Y:S01]  /*13f80*/  HMMA.16816.F32.BF16 R36, R8, R14, R24 ;  /* 0x0000000e0824723c */ /* 0x000fe20000041818 */
[----:B------:R-:W1:Y:S01]  /*13f90*/  LDSM.16.M88.4 R12, [R229+0x3800] ;  /* 0x00380000e50c783b */ /* 0x000e620000000200 */
[----:B------:R-:W3:Y:S01]  /*13fa0*/  S2R R2, SR_TID.X ;  /* 0x0000000000027919 */ /* 0x000ee20000002100 */
[----:B------:R-:W-:Y:S01]  /*13fb0*/  IMAD.U32 R0, RZ, RZ, UR29 ;  /* 0x0000001dff007e24 */ /* 0x000fe2000f8e00ff */
[----:B------:R-:W-:Y:S01]  /*13fc0*/  UISETP.GT.AND UP0, UPT, UR29, UR15, UPT ;  /* 0x0000000f1d00728c */ /* 0x000fe2000bf04270 */
[----:B------:R-:W-:Y:S01]  /*13fd0*/  IMAD.MOV.U32 R3, RZ, RZ, R70 ;  /* 0x000000ffff037224 */ /* 0x000fe200078e0046 */
[----:B------:R-:W-:-:S04]  /*13fe0*/  DEPBAR.LE SB0, 0x0 ;  /* 0x000080000000791a */ /* 0x000fc80000000000 */
[----:B------:R-:W-:Y:S01]  /*13ff0*/  IMAD.MOV.U32 R43, RZ, RZ, R3 ;  /* 0x000000ffff2b7224 */ /* 0x000fe200078e0003 */
[C---:B-1----:R-:W-:Y:S06]  /*14000*/  HMMA.16816.F32.BF16 R32, R4.reuse, R12, R32 ;  /* 0x0000000c0420723c */ /* 0x042fec0000041820 */
[-C--:B------:R-:W-:Y:S06]  /*14010*/  HMMA.16816.F32.BF16 R20, R4, R14.reuse, R20 ;  /* 0x0000000e0414723c */ /* 0x080fec0000041814 */
[----:B------:R-:W-:Y:S01]  /*14020*/  HMMA.16816.F32.BF16 R4, R8, R14, R16 ;  /* 0x0000000e0804723c */ /* 0x000fe20000041810 */
[----:B---3--:R-:W-:-:S05]  /*14030*/  IMAD.SHL.U32 R2, R2, 0x2, RZ ;  /* 0x0000000202027824 */ /* 0x008fca00078e00ff */
[----:B------:R-:W-:-:S05]  /*14040*/  LOP3.LUT R2, R2, 0x6, RZ, 0xc0, !PT ;  /* 0x0000000602027812 */ /* 0x000fca00078ec0ff */
[----:B------:R-:W-:-:S04]  /*14050*/  IMAD R0, R0, 0x40, R2 ;  /* 0x0000004000007824 */ /* 0x000fc800078e0202 */
[--C-:B------:R-:W-:Y:S02]  /*14060*/  IMAD.IADD R3, R248, 0x1, -R0.reuse ;  /* 0x00000001f8037824 */ /* 0x100fe400078e0a00 */
[----:B------:R-:W-:-:S07]  /*14070*/  IMAD.IADD R2, R250, 0x1, -R0 ;  /* 0x00000001fa027824 */ /* 0x000fce00078e0a00 */
[----:B------:R-:W-:Y:S02]  /*14080*/  IMAD.MOV.U32 R222, RZ, RZ, R5 ;  /* 0x000000ffffde7224 */ /* 0x000fe400078e0005 */
[----:B------:R-:W-:Y:S02]  /*14090*/  IMAD.IADD R5, R249, 0x1, -R0 ;  /* 0x00000001f9057824 */ /* 0x000fe400078e0a00 */
[----:B------:R-:W-:Y:S01]  /*140a0*/  IMAD.MOV.U32 R223, RZ, RZ, R4 ;  /* 0x000000ffffdf7224 */ /* 0x000fe200078e0004 */
[----:B------:R-:W-:Y:S02]  /*140b0*/  IABS R4, R3 ;  /* 0x0000000300047213 */ /* 0x000fe40000000000 */
[----:B------:R-:W-:Y:S02]  /*140c0*/  IABS R3, R2 ;  /* 0x0000000200037213 */ /* 0x000fe40000000000 */
[----:B------:R-:W-:-:S04]  /*140d0*/  IABS R2, R5 ;  /* 0x0000000500027213 */ /* 0x000fc80000000000 */
[----:B------:R-:W-:Y:S02]  /*140e0*/  I2FP.F32.S32 R2, R2 ;  /* 0x0000000200027245 */ /* 0x000fe40000201400 */
[----:B------:R-:W-:Y:S01]  /*140f0*/  I2FP.F32.S32 R3, R3 ;  /* 0x0000000300037245 */ /* 0x000fe20000201400 */
[----:B------:R-:W-:Y:S01]  /*14100*/  HMMA.16816.F32.BF16 R44, R8, R12, R44 ;  /* 0x0000000c082c723c */ /* 0x000fe2000004182c */
[----:B------:R-:W-:Y:S01]  /*14110*/  I2FP.F32.S32 R4, R4 ;  /* 0x0000000400047245 */ /* 0x000fe20000201400 */
[----:B------:R-:W-:Y:S01]  /*14120*/  FFMA.FTZ R14, R2, -UR19, R60 ;  /* 0x80000013020e7c23 */ /* 0x000fe2000801003c */
[----:B------:R-:W-:-:S04]  /*14130*/  VIADD R2, R0, 0x1 ;  /* 0x0000000100027836 */ /* 0x000fc80000000000 */
[----:B------:R-:W-:Y:S01]  /*14140*/  FFMA.FTZ R13, R3, -UR19, R58 ;  /* 0x80000013030d7c23 */ /* 0x000fe2000801003a */
[----:B------:R-:W-:Y:S02]  /*14150*/  IMAD.IADD R3, R251, 0x1, -R0 ;  /* 0x00000001fb037824 */ /* 0x000fe400078e0a00 */
[----:B------:R-:W-:Y:S01]  /*14160*/  FFMA.FTZ R9, R4, -UR19, R56 ;  /* 0x8000001304097c23 */ /* 0x000fe20008010038 */
[--C-:B------:R-:W-:Y:S02]  /*14170*/  IMAD.IADD R5, R250, 0x1, -R2.reuse ;  /* 0x00000001fa057824 */ /* 0x100fe400078e0a02 */
[----:B------:R-:W-:Y:S01]  /*14180*/  IMAD.IADD R4, R248, 0x1, -R2 ;  /* 0x00000001f8047824 */ /* 0x000fe200078e0a02 */
[----:B------:R-:W-:Y:S02]  /*14190*/  IABS R3, R3 ;  /* 0x0000000300037213 */ /* 0x000fe40000000000 */
[----:B------:R-:W-:Y:S01]  /*141a0*/  IABS R5, R5 ;  /* 0x0000000500057213 */ /* 0x000fe20000000000 */
[----:B------:R-:W-:Y:S01]  /*141b0*/  IMAD.MOV.U32 R213, RZ, RZ, R6 ;  /* 0x000000ffffd57224 */ /* 0x000fe200078e0006 */
[----:B------:R-:W-:Y:S01]  /*141c0*/  IABS R4, R4 ;  /* 0x0000000400047213 */ /* 0x000fe20000000000 */
[----:B------:R-:W-:-:S02]  /*141d0*/  IMAD.MOV.U32 R6, RZ, RZ, R3 ;  /* 0x000000ffff067224 */ /* 0x000fc400078e0003 */
[----:B------:R-:W-:Y:S01]  /*141e0*/  IMAD.MOV.U32 R3, RZ, RZ, R5 ;  /* 0x000000ffff037224 */ /* 0x000fe200078e0005 */
[----:B------:R-:W-:Y:S01]  /*141f0*/  I2FP.F32.S32 R4, R4 ;  /* 0x0000000400047245 */ /* 0x000fe20000201400 */
[----:B------:R-:W-:Y:S01]  /*14200*/  IMAD.MOV.U32 R221, RZ, RZ, R7 ;  /* 0x000000ffffdd7224 */ /* 0x000fe200078e0007 */
[----:B------:R-:W-:Y:S02]  /*14210*/  I2FP.F32.S32 R6, R6 ;  /* 0x0000000600067245 */ /* 0x000fe40000201400 */
[----:B------:R-:W-:Y:S01]  /*14220*/  I2FP.F32.S32 R3, R3 ;  /* 0x0000000300037245 */ /* 0x000fe20000201400 */
[----:B------:R-:W-:Y:S01]  /*14230*/  FFMA.FTZ R7, R4, -UR19, R57 ;  /* 0x8000001304077c23 */ /* 0x000fe20008010039 */
[C---:B------:R-:W-:Y:S02]  /*14240*/  ISETP.GE.AND P6, PT, R2.reuse, R43, PT ;  /* 0x0000002b0200720c */ /* 0x040fe40003fc6270 */
[C---:B------:R-:W-:Y:S02]  /*14250*/  ISETP.GE.AND P5, PT, R2.reuse, R42, PT ;  /* 0x0000002a0200720c */ /* 0x040fe40003fa6270 */
[----:B------:R-:W-:Y:S01]  /*14260*/  ISETP.GE.AND P4, PT, R2, R252, PT ;  /* 0x000000fc0200720c */ /* 0x000fe20003f86270 */
[----:B------:R-:W-:-:S02]  /*14270*/  VIADD R4, R0, 0x8 ;  /* 0x0000000800047836 */ /* 0x000fc40000000000 */
[----:B------:R-:W-:Y:S01]  /*14280*/  FFMA.FTZ R8, R6, -UR19, R62 ;  /* 0x8000001306087c23 */ /* 0x000fe2000801003e */
[C---:B------:R-:W-:Y:S01]  /*14290*/  ISETP.LT.OR P6, PT, R2.reuse, R246, P6 ;  /* 0x000000f60200720c */ /* 0x040fe200037c1670 */
[----:B------:R-:W-:Y:S01]  /*142a0*/  IMAD.IADD R5, R249, 0x1, -R2 ;  /* 0x00000001f9057824 */ /* 0x000fe200078e0a02 */
[C---:B------:R-:W-:Y:S01]  /*142b0*/  ISETP.LT.OR P5, PT, R2.reuse, R245, P5 ;  /* 0x000000f50200720c */ /* 0x040fe20002fa1670 */
[----:B------:R-:W-:Y:S01]  /*142c0*/  FFMA.FTZ R6, R3, -UR19, R59 ;  /* 0x8000001303067c23 */ /* 0x000fe2000801003b */
[----:B------:R-:W-:Y:S01]  /*142d0*/  ISETP.LT.OR P4, PT, R2, R244, P4 ;  /* 0x000000f40200720c */ /* 0x000fe20002781670 */
[----:B------:R-:W-:Y:S01]  /*142e0*/  IMAD.IADD R3, R248, 0x1, -R4 ;  /* 0x00000001f8037824 */ /* 0x000fe200078e0a04 */
[----:B------:R-:W-:Y:S01]  /*142f0*/  IABS R10, R5 ;  /* 0x00000005000a7213 */ /* 0x000fe20000000000 */
[----:B------:R-:W-:Y:S02]  /*14300*/  IMAD.MOV.U32 R27, RZ, RZ, R21 ;  /* 0x000000ffff1b7224 */ /* 0x000fe400078e0015 */
[----:B------:R-:W-:-:S02]  /*14310*/  IMAD.MOV.U32 R69, RZ, RZ, R22 ;  /* 0x000000ffff457224 */ /* 0x000fc400078e0016 */
[----:B------:R-:W-:Y:S01]  /*14320*/  IMAD.MOV.U32 R25, RZ, RZ, R23 ;  /* 0x000000ffff197224 */ /* 0x000fe200078e0017 */
[----:B------:R-:W-:Y:S01]  /*14330*/  FSEL R23, R6, -INF , !P6 ;  /* 0xff80000006177808 */ /* 0x000fe20007000000 */
[----:B------:R-:W-:Y:S02]  /*14340*/  IMAD.MOV.U32 R212, RZ, RZ, R20 ;  /* 0x000000ffffd47224 */ /* 0x000fe400078e0014 */
[----:B------:R-:W-:Y:S01]  /*14350*/  IMAD.MOV.U32 R220, RZ, RZ, R44 ;  /* 0x000000ffffdc7224 */ /* 0x000fe200078e002c */
[----:B------:R-:W-:Y:S01]  /*14360*/  BAR.SYNC.DEFER_BLOCKING 0x0 ;  /* 0x0000000000007b1d */ /* 0x000fe20000010000 */
[----:B--2---:R-:W-:-:S04]  /*14370*/  ISETP.GE.AND P0, PT, R2, R68, PT ;  /* 0x000000440200720c */ /* 0x004fc80003f06270 */
[----:B------:R-:W-:Y:S01]  /*14380*/  ISETP.LT.OR P0, PT, R2, R247, P0 ;  /* 0x000000f70200720c */ /* 0x000fe20000701670 */
[----:B------:R-:W-:-:S05]  /*14390*/  IMAD.IADD R2, R251, 0x1, -R2 ;  /* 0x00000001fb027824 */ /* 0x000fca00078e0a02 */
[----:B------:R-:W-:Y:S02]  /*143a0*/  IABS R5, R2 ;  /* 0x0000000200057213 */ /* 0x000fe40000000000 */
[----:B------:R-:W-:-:S04]  /*143b0*/  IABS R2, R3 ;  /* 0x0000000300027213 */ /* 0x000fc80000000000 */
[----:B------:R-:W-:Y:S02]  /*143c0*/  I2FP.F32.S32 R2, R2 ;  /* 0x0000000200027245 */ /* 0x000fe40000201400 */
[----:B------:R-:W-:-:S03]  /*143d0*/  ISETP.GE.AND P3, PT, R0, R68, PT ;  /* 0x000000440000720c */ /* 0x000fc60003f66270 */
        /* <DEDUP_REMOVED lines=8> */
[----:B------:R-:W-:Y:S01]  /*14460*/  ISETP.LT.OR P3, PT, R0, R246, P3 ;  /* 0x000000f60000720c */ /* 0x000fe20001f61670 */
[----:B------:R-:W-:Y:S02]  /*14470*/  IMAD.MOV.U32 R208, RZ, RZ, R42 ;  /* 0x000000ffffd07224 */ /* 0x000fe400078e002a */
[----:B------:R-:W-:Y:S01]  /*14480*/  FFMA.FTZ R10, R2, -UR19, R210 ;  /* 0x80000013020a7c23 */ /* 0x000fe200080100d2 */
[----:B------:R-:W-:Y:S01]  /*14490*/  IMAD.IADD R2, R249, 0x1, -R4 ;  /* 0x00000001f9027824 */ /* 0x000fe200078e0a04 */
[----:B------:R-:W-:-:S02]  /*144a0*/  FSEL R21, R13, -INF , !P3 ;  /* 0xff8000000d157808 */ /* 0x000fc40005800000 */
[C---:B------:R-:W-:Y:S02]  /*144b0*/  ISETP.GE.AND P3, PT, R0.reuse, R208, PT ;  /* 0x000000d00000720c */ /* 0x040fe40003f66270 */
[----:B------:R-:W-:Y:S02]  /*144c0*/  I2FP.F32.S32 R3, R3 ;  /* 0x0000000300037245 */ /* 0x000fe40000201400 */
[----:B------:R-:W-:Y:S02]  /*144d0*/  IABS R2, R2 ;  /* 0x0000000200027213 */ /* 0x000fe40000000000 */
[----:B------:R-:W-:Y:S01]  /*144e0*/  ISETP.LT.OR P3, PT, R0, R245, P3 ;  /* 0x000000f50000720c */ /* 0x000fe20001f61670 */
[----:B------:R-:W-:Y:S01]  /*144f0*/  FFMA.FTZ R3, R3, -UR19, R61 ;  /* 0x8000001303037c23 */ /* 0x000fe2000801003d */
[----:B------:R-:W-:Y:S02]  /*14500*/  I2FP.F32.S32 R2, R2 ;  /* 0x0000000200027245 */ /* 0x000fe40000201400 */
[----:B------:R-:W-:-:S02]  /*14510*/  FSEL R22, R14, -INF , !P3 ;  /* 0xff8000000e167808 */ /* 0x000fc40005800000 */
        /* <DEDUP_REMOVED lines=11> */
[----:B------:R-:W-:Y:S02]  /*145d0*/  IABS R6, R2 ;  /* 0x0000000200067213 */ /* 0x000fe40000000000 */
        /* <DEDUP_REMOVED lines=9> */
[----:B------:R-:W-:Y:S01]  /*14670*/  ISETP.LT.OR P5, PT, R4, R244, P5 ;  /* 0x000000f40400720c */ /* 0x000fe20002fa1670 */
[----:B------:R-:W-:Y:S01]  /*14680*/  IMAD.IADD R4, R248, 0x1, -R3 ;  /* 0x00000001f8047824 */ /* 0x000fe200078e0a03 */
[----:B------:R-:W-:Y:S02]  /*14690*/  I2FP.F32.S32 R5, R5 ;  /* 0x0000000500057245 */ /* 0x000fe40000201400 */
[----:B------:R-:W-:Y:S02]  /*146a0*/  I2FP.F32.S32 R2, R2 ;  /* 0x0000000200027245 */ /* 0x000fe40000201400 */
[----:B------:R-:W-:-:S02]  /*146b0*/  IABS R4, R4 ;  /* 0x0000000400047213 */ /* 0x000fc40000000000 */
        /* <DEDUP_REMOVED lines=20> */
[----:B------:R-:W-:-:S03]  /*14800*/  IABS R9, R3 ;  /* 0x0000000300097213 */ /* 0x000fc60000000000 */
[----:B------:R-:W-:Y:S02]  /*14810*/  IABS R3, R4 ;  /* 0x0000000400037213 */ /* 0x000fe40000000000 */
[----:B------:R-:W-:Y:S01]  /*14820*/  IABS R5, R5 ;  /* 0x0000000500057213 */ /* 0x000fe20000000000 */
[----:B------:R-:W-:-:S03]  /*14830*/  IMAD.MOV.U32 R4, RZ, RZ, R9 ;  /* 0x000000ffff047224 */ /* 0x000fc600078e0009 */
[----:B------:R-:W-:Y:S02]  /*14840*/  I2FP.F32.S32 R5, R5 ;  /* 0x0000000500057245 */ /* 0x000fe40000201400 */
[----:B------:R-:W-:Y:S02]  /*14850*/  I2FP.F32.S32 R9, R4 ;  /* 0x0000000400097245 */ /* 0x000fe40000201400 */
[----:B------:R-:W-:Y:S01]  /*14860*/  I2FP.F32.S32 R4, R3 ;  /* 0x0000000300047245 */ /* 0x000fe20000201400 */
[----:B------:R-:W-:Y:S02]  /*14870*/  FFMA.FTZ R3, R5, -UR19, R133 ;  /* 0x8000001305037c23 */ /* 0x000fe40008010085 */
[----:B------:R-:W-:Y:S01]  /*14880*/  FFMA.FTZ R13, R9, -UR19, R135 ;  /* 0x80000013090d7c23 */ /* 0x000fe20008010087 */
[----:B------:R-:W-:Y:S01]  /*14890*/  IMAD.MOV.U32 R135, RZ, RZ, R43 ;  /* 0x000000ffff877224 */ /* 0x000fe200078e002b */
[----:B------:R-:W-:Y:S01]  /*148a0*/  FSEL R43, R8, -INF , !P5 ;  /* 0xff800000082b7808 */ /* 0x000fe20006800000 */
[----:B------:R-:W-:Y:S01]  /*148b0*/  FFMA.FTZ R12, R4, -UR19, R216 ;  /* 0x80000013040c7c23 */ /* 0x000fe200080100d8 */
[----:B------:R-:W-:-:S02]  /*148c0*/  FSEL R15, R7, -INF , !P4 ;  /* 0xff800000070f7808 */ /* 0x000fc40006000000 */
[----:B------:R-:W-:Y:S02]  /*148d0*/  FSEL R16, R6, -INF , !P3 ;  /* 0xff80000006107808 */ /* 0x000fe40005800000 */
        /* <DEDUP_REMOVED lines=28> */
[----:B------:R-:W-:Y:S02]  /*14aa0*/  IABS R3, R6 ;  /* 0x0000000600037213 */ /* 0x000fe40000000000 */
[----:B------:R-:W-:Y:S02]  /*14ab0*/  FSEL R41, R13, -INF , !P6 ;  /* 0xff8000000d297808 */ /* 0x000fe40007000000 */
[----:B------:R-:W-:-:S02]  /*14ac0*/  I2FP.F32.S32 R3, R3 ;  /* 0x0000000300037245 */ /* 0x000fc40000201400 */
[----:B------:R-:W-:Y:S02]  /*14ad0*/  FSEL R133, R12, -INF , !P5 ;  /* 0xff8000000c857808 */ /* 0x000fe40006800000 */
[----:B------:R-:W-:Y:S02]  /*14ae0*/  FSEL R59, R8, -INF , !P4 ;  /* 0xff800000083b7808 */ /* 0x000fe40006000000 */
[----:B------:R-:W-:Y:S02]  /*14af0*/  FSEL R132, R7, -INF , !P3 ;  /* 0xff80000007847808 */ /* 0x000fe40005800000 */
[C---:B------:R-:W-:Y:S02]  /*14b00*/  ISETP.GE.AND P6, PT, R2.reuse, R68, PT ;  /* 0x000000440200720c */ /* 0x040fe40003fc6270 */
[C---:B------:R-:W-:Y:S02]  /*14b10*/  ISETP.GE.AND P5, PT, R2.reuse, R135, PT ;  /* 0x000000870200720c */ /* 0x040fe40003fa6270 */
[----:B------:R-:W-:-:S02]  /*14b20*/  ISETP.GE.AND P4, PT, R2, R208, PT ;  /* 0x000000d00200720c */ /* 0x000fc40003f86270 */
[----:B------:R-:W-:Y:S01]  /*14b30*/  ISETP.GE.AND P3, PT, R2, R252, PT ;  /* 0x000000fc0200720c */ /* 0x000fe20003f66270 */
[----:B------:R-:W-:Y:S01]  /*14b40*/  FFMA.FTZ R9, R3, -UR19, R65 ;  /* 0x8000001303097c23 */ /* 0x000fe20008010041 */
[----:B------:R-:W-:Y:S01]  /*14b50*/  I2FP.F32.S32 R5, R5 ;  /* 0x0000000500057245 */ /* 0x000fe20000201400 */
[----:B------:R-:W-:Y:S01]  /*14b60*/  VIADD R3, R0, 0x18 ;  /* 0x0000001800037836 */ /* 0x000fe20000000000 */
[C---:B------:R-:W-:Y:S02]  /*14b70*/  ISETP.LT.OR P6, PT, R2.reuse, R247, P6 ;  /* 0x000000f70200720c */ /* 0x040fe400037c1670 */
[C---:B------:R-:W-:Y:S02]  /*14b80*/  ISETP.LT.OR P5, PT, R2.reuse, R246, P5 ;  /* 0x000000f60200720c */ /* 0x040fe40002fa1670 */
[C---:B------:R-:W-:Y:S02]  /*14b90*/  ISETP.LT.OR P4, PT, R2.reuse, R245, P4 ;  /* 0x000000f50200720c */ /* 0x040fe40002781670 */
[----:B------:R-:W-:Y:S01]  /*14ba0*/  ISETP.LT.OR P3, PT, R2, R244, P3 ;  /* 0x000000f40200720c */ /* 0x000fe20001f61670 */
[----:B------:R-:W-:-:S02]  /*14bb0*/  IMAD.IADD R2, R251, 0x1, -R2 ;  /* 0x00000001fb027824 */ /* 0x000fc400078e0a02 */
[----:B------:R-:W-:Y:S01]  /*14bc0*/  FFMA.FTZ R11, R5, -UR19, R217 ;  /* 0x80000013050b7c23 */ /* 0x000fe200080100d9 */
[----:B------:R-:W-:Y:S01]  /*14bd0*/  IMAD.IADD R5, R250, 0x1, -R3 ;  /* 0x00000001fa057824 */ /* 0x000fe200078e0a03 */
[----:B------:R-:W-:Y:S02]  /*14be0*/  I2FP.F32.S32 R4, R4 ;  /* 0x0000000400047245 */ /* 0x000fe40000201400 */
[----:B------:R-:W-:Y:S02]  /*14bf0*/  IABS R6, R2 ;  /* 0x0000000200067213 */ /* 0x000fe40000000000 */
[----:B------:R-:W-:Y:S01]  /*14c00*/  IABS R2, R5 ;  /* 0x0000000500027213 */ /* 0x000fe20000000000 */
[----:B------:R-:W-:Y:S01]  /*14c10*/  FFMA.FTZ R10, R4, -UR19, R219 ;  /* 0x80000013040a7c23 */ /* 0x000fe200080100db */
[----:B------:R-:W-:Y:S02]  /*14c20*/  IMAD.IADD R4, R248, 0x1, -R3 ;  /* 0x00000001f8047824 */ /* 0x000fe400078e0a03 */
[----:B------:R-:W-:Y:S01]  /*14c30*/  IMAD.MOV.U32 R5, RZ, RZ, R6 ;  /* 0x000000ffff057224 */ /* 0x000fe200078e0006 */
[----:B------:R-:W-:Y:S01]  /*14c40*/  I2FP.F32.S32 R2, R2 ;  /* 0x0000000200027245 */ /* 0x000fe20000201400 */
[----:B------:R-:W-:Y:S01]  /*14c50*/  IMAD.MOV.U32 R70, RZ, RZ, R47 ;  /* 0x000000ffff467224 */ /* 0x000fe200078e002f */
[----:B------:R-:W-:-:S02]  /*14c60*/  IABS R4, R4 ;  /* 0x0000000400047213 */ /* 0x000fc40000000000 */
[----:B------:R-:W-:Y:S02]  /*14c70*/  I2FP.F32.S32 R5, R5 ;  /* 0x0000000500057245 */ /* 0x000fe40000201400 */
[----:B------:R-:W-:Y:S02]  /*14c80*/  FSEL R47, R14, -INF , !P0 ;  /* 0xff8000000e2f7808 */ /* 0x000fe40004000000 */
[----:B------:R-:W-:Y:S02]  /*14c90*/  FSEL R134, R11, -INF , !P6 ;  /* 0xff8000000b867808 */ /* 0x000fe40007000000 */
[----:B------:R-:W-:Y:S02]  /*14ca0*/  FSEL R62, R10, -INF , !P5 ;  /* 0xff8000000a3e7808 */ /* 0x000fe40006800000 */
[----:B------:R-:W-:Y:S02]  /*14cb0*/  FSEL R56, R9, -INF , !P4 ;  /* 0xff80000009387808 */ /* 0x000fe40006000000 */
[----:B------:R-:W-:-:S02]  /*14cc0*/  ISETP.GE.AND P0, PT, R3, R68, PT ;  /* 0x000000440300720c */ /* 0x000fc40003f06270 */
        /* <DEDUP_REMOVED lines=78> */
[--C-:B------:R-:W-:Y:S02]  /*151b0*/  IMAD.IADD R5, R250, 0x1, -R3.reuse ;  /* 0x00000001fa057824 */ /* 0x100fe400078e0a03 */
[----:B------:R-:W-:Y:S01]  /*151c0*/  FFMA.FTZ R10, R4, -UR19, R50 ;  /* 0x80000013040a7c23 */ /* 0x000fe20008010032 */
[----:B------:R-:W-:Y:S02]  /*151d0*/  IMAD.IADD R4, R248, 0x1, -R3 ;  /* 0x00000001f8047824 */ /* 0x000fe400078e0a03 */
[----:B------:R-:W-:Y:S01]  /*151e0*/  IABS R2, R5 ;  /* 0x0000000500027213 */ /* 0x000fe20000000000 */
[----:B------:R-:W-:Y:S02]  /*151f0*/  IMAD.MOV.U32 R5, RZ, RZ, R6 ;  /* 0x000000ffff057224 */ /* 0x000fe400078e0006 */
[----:B------:R-:W-:Y:S01]  /*15200*/  IABS R4, R4 ;  /* 0x0000000400047213 */ /* 0x000fe20000000000 */
[----:B------:R-:W-:Y:S01]  /*15210*/  IMAD.MOV.U32 R214, RZ, RZ, R45 ;  /* 0x000000ffffd67224 */ /* 0x000fe200078e002d */
[----:B------:R-:W-:-:S02]  /*15220*/  I2FP.F32.S32 R2, R2 ;  /* 0x0000000200027245 */ /* 0x000fc40000201400 */
        /* <DEDUP_REMOVED lines=28> */
[----:B------:R-:W-:-:S04]  /*153f0*/  FFMA.FTZ R3, R5, -UR19, R137 ;  /* 0x8000001305037c23 */ /* 0x000fc80008010089 */
[----:B------:R-:W-:Y:S01]  /*15400*/  FFMA.FTZ R12, R4, -UR19, R36 ;  /* 0x80000013040c7c23 */ /* 0x000fe20008010024 */
[----:B------:R-:W-:Y:S01]  /*15410*/  FSEL R4, R8, -INF , !P6 ;  /* 0xff80000008047808 */ /* 0x000fe20007000000 */
[----:B------:R-:W-:Y:S01]  /*15420*/  IMAD.MOV.U32 R215, RZ, RZ, R46 ;  /* 0x000000ffffd77224 */ /* 0x000fe200078e002e */
[----:B------:R-:W-:Y:S02]  /*15430*/  FSEL R3, R3, -INF , !P3 ;  /* 0xff80000003037808 */ /* 0x000fe40005800000 */
[----:B------:R-:W-:Y:S01]  /*15440*/  FSEL R57, R7, -INF , !P5 ;  /* 0xff80000007397808 */ /* 0x000fe20006800000 */
[----:B------:R1:W-:Y:S01]  /*15450*/  STL [R1+0x14], R4 ;  /* 0x0000140401007387 */ /* 0x0003e20000100800 */
[----:B------:R-:W-:Y:S02]  /*15460*/  FSEL R46, R6, -INF , !P4 ;  /* 0xff800000062e7808 */ /* 0x000fe40006000000 */
[C---:B------:R-:W-:Y:S02]  /*15470*/  ISETP.GE.AND P6, PT, R2.reuse, R68, PT ;  /* 0x000000440200720c */ /* 0x040fe40003fc6270 */
[----:B------:R-:W-:-:S02]  /*15480*/  ISETP.GE.AND P5, PT, R2, R135, PT ;  /* 0x000000870200720c */ /* 0x000fc40003fa6270 */
[C---:B------:R-:W-:Y:S02]  /*15490*/  ISETP.GE.AND P4, PT, R2.reuse, R208, PT ;  /* 0x000000d00200720c */ /* 0x040fe40003f86270 */
[C---:B------:R-:W-:Y:S01]  /*154a0*/  ISETP.GE.AND P3, PT, R2.reuse, R252, PT ;  /* 0x000000fc0200720c */ /* 0x040fe20003f66270 */
[----:B------:R2:W-:Y:S01]  /*154b0*/  STL [R1+0x10], R3 ;  /* 0x0000100301007387 */ /* 0x0005e20000100800 */
[C---:B------:R-:W-:Y:S02]  /*154c0*/  ISETP.LT.OR P6, PT, R2.reuse, R247, P6 ;  /* 0x000000f70200720c */ /* 0x040fe400037c1670 */
[C---:B------:R-:W-:Y:S02]  /*154d0*/  ISETP.LT.OR P5, PT, R2.reuse, R246, P5 ;  /* 0x000000f60200720c */ /* 0x040fe40002fa1670 */
[C---:B------:R-:W-:Y:S02]  /*154e0*/  ISETP.LT.OR P4, PT, R2.reuse, R245, P4 ;  /* 0x000000f50200720c */ /* 0x040fe40002781670 */
[----:B------:R-:W-:Y:S01]  /*154f0*/  ISETP.LT.OR P3, PT, R2, R244, P3 ;  /* 0x000000f40200720c */ /* 0x000fe20001f61670 */
[----:B-1----:R-:W-:-:S05]  /*15500*/  IMAD.IADD R4, R250, 0x1, -R2 ;  /* 0x00000001fa047824 */ /* 0x002fca00078e0a02 */
[----:B------:R-:W-:Y:S01]  /*15510*/  IABS R5, R4 ;  /* 0x0000000400057213 */ /* 0x000fe20000000000 */
[--C-:B--2---:R-:W-:Y:S02]  /*15520*/  IMAD.IADD R3, R249, 0x1, -R2.reuse ;  /* 0x00000001f9037824 */ /* 0x104fe400078e0a02 */
[----:B------:R-:W-:-:S05]  /*15530*/  IMAD.IADD R2, R251, 0x1, -R2 ;  /* 0x00000001fb027824 */ /* 0x000fca00078e0a02 */
        /* <DEDUP_REMOVED lines=15> */
[----:B------:R-:W-:-:S04]  /*15630*/  IABS R3, R6 ;  /* 0x0000000600037213 */ /* 0x000fc80000000000 */
[----:B------:R-:W-:Y:S01]  /*15640*/  I2FP.F32.S32 R3, R3 ;  /* 0x0000000300037245 */ /* 0x000fe20000201400 */
[----:B------:R-:W-:Y:S01]  /*15650*/  FFMA.FTZ R13, R9, -UR19, R139 ;  /* 0x80000013090d7c23 */ /* 0x000fe2000801008b */
[----:B------:R-:W-:-:S03]  /*15660*/  IMAD.MOV.U32 R210, RZ, RZ, R223 ;  /* 0x000000ffffd27224 */ /* 0x000fc600078e00df */
[----:B------:R-:W-:Y:S01]  /*15670*/  FFMA.FTZ R9, R3, -UR19, R141 ;  /* 0x8000001303097c23 */ /* 0x000fe2000801008d */
[----:B------:R-:W-:Y:S01]  /*15680*/  FSEL R3, R7, -INF , !P4 ;  /* 0xff80000007037808 */ /* 0x000fe20006000000 */
[----:B------:R-:W-:Y:S01]  /*15690*/  IMAD.MOV.U32 R209, RZ, RZ, R221 ;  /* 0x000000ffffd17224 */ /* 0x000fe200078e00dd */
[----:B------:R-:W-:Y:S02]  /*156a0*/  FSEL R51, R13, -INF , !P0 ;  /* 0xff8000000d337808 */ /* 0x000fe40004000000 */
[----:B------:R-:W-:Y:S02]  /*156b0*/  FSEL R221, R12, -INF , !P6 ;  /* 0xff8000000cdd7808 */ /* 0x000fe40007000000 */
[----:B------:R-:W-:Y:S01]  /*156c0*/  FSEL R223, R8, -INF , !P5 ;  /* 0xff80000008df7808 */ /* 0x000fe20006800000 */
[----:B------:R1:W-:Y:S01]  /*156d0*/  STL [R1+0xc], R3 ;  /* 0x00000c0301007387 */ /* 0x0003e20000100800 */
[----:B------:R-:W-:Y:S02]  /*156e0*/  I2FP.F32.S32 R4, R4 ;  /* 0x0000000400047245 */ /* 0x000fe40000201400 */
[----:B------:R-:W-:-:S02]  /*156f0*/  ISETP.GE.AND P0, PT, R2, R68, PT ;  /* 0x000000440200720c */ /* 0x000fc40003f06270 */
[C---:B------:R-:W-:Y:S02]  /*15700*/  ISETP.GE.AND P6, PT, R2.reuse, R135, PT ;  /* 0x000000870200720c */ /* 0x040fe40003fc6270 */
[C---:B------:R-:W-:Y:S02]  /*15710*/  ISETP.GE.AND P5, PT, R2.reuse, R208, PT ;  /* 0x000000d00200720c */ /* 0x040fe40003fa6270 */
[----:B------:R-:W-:Y:S02]  /*15720*/  ISETP.GE.AND P4, PT, R2, R252, PT ;  /* 0x000000fc0200720c */ /* 0x000fe40003f86270 */
[----:B------:R-:W-:Y:S01]  /*15730*/  I2FP.F32.S32 R5, R5 ;  /* 0x0000000500057245 */ /* 0x000fe20000201400 */
[----:B------:R-:W-:Y:S01]  /*15740*/  FFMA.FTZ R10, R4, -UR19, R39 ;  /* 0x80000013040a7c23 */ /* 0x000fe20008010027 */
[C---:B------:R-:W-:Y:S02]  /*15750*/  ISETP.LT.OR P0, PT, R2.reuse, R247, P0 ;  /* 0x000000f70200720c */ /* 0x040fe40000701670 */
[----:B------:R-:W-:-:S02]  /*15760*/  ISETP.LT.OR P6, PT, R2, R246, P6 ;  /* 0x000000f60200720c */ /* 0x000fc400037c1670 */
[C---:B------:R-:W-:Y:S02]  /*15770*/  ISETP.LT.OR P5, PT, R2.reuse, R245, P5 ;  /* 0x000000f50200720c */ /* 0x040fe40002fa1670 */
[----:B------:R-:W-:Y:S01]  /*15780*/  ISETP.LT.OR P4, PT, R2, R244, P4 ;  /* 0x000000f40200720c */ /* 0x000fe20002781670 */
[----:B------:R-:W-:Y:S02]  /*15790*/  IMAD.IADD R2, R251, 0x1, -R2 ;  /* 0x00000001fb027824 */ /* 0x000fe400078e0a02 */
[----:B-1----:R-:W-:Y:S02]  /*157a0*/  VIADD R3, R0, 0x30 ;  /* 0x0000003000037836 */ /* 0x002fe40000000000 */
[----:B------:R-:W-:Y:S02]  /*157b0*/  FFMA.FTZ R11, R5, -UR19, R37 ;  /* 0x80000013050b7c23 */ /* 0x000fe40008010025 */
[--C-:B------:R-:W-:Y:S01]  /*157c0*/  IMAD.IADD R4, R248, 0x1, -R3.reuse ;  /* 0x00000001f8047824 */ /* 0x100fe200078e0a03 */
[----:B------:R-:W-:Y:S01]  /*157d0*/  IABS R6, R2 ;  /* 0x0000000200067213 */ /* 0x000fe20000000000 */
[----:B------:R-:W-:-:S03]  /*157e0*/  IMAD.IADD R5, R250, 0x1, -R3 ;  /* 0x00000001fa057824 */ /* 0x000fc600078e0a03 */
        /* <DEDUP_REMOVED lines=17> */
[----:B------:R-:W-:Y:S01]  /*15900*/  FFMA.FTZ R6, R2, -UR19, R215 ;  /* 0x8000001302067c23 */ /* 0x000fe200080100d7 */
[----:B------:R-:W-:Y:S01]  /*15910*/  ISETP.LT.OR P3, PT, R3, R247, P3 ;  /* 0x000000f70300720c */ /* 0x000fe20001f61670 */
[--C-:B------:R-:W-:Y:S01]  /*15920*/  IMAD.IADD R5, R249, 0x1, -R3.reuse ;  /* 0x00000001f9057824 */ /* 0x100fe200078e0a03 */
[C---:B------:R-:W-:Y:S01]  /*15930*/  ISETP.LT.OR P0, PT, R3.reuse, R246, P0 ;  /* 0x000000f60300720c */ /* 0x040fe20000701670 */
[----:B------:R-:W-:Y:S01]  /*15940*/  VIADD R2, R0, 0x31 ;  /* 0x0000003100027836 */ /* 0x000fe20000000000 */
[C---:B------:R-:W-:Y:S02]  /*15950*/  ISETP.LT.OR P6, PT, R3.reuse, R245, P6 ;  /* 0x000000f50300720c */ /* 0x040fe400037c1670 */
[----:B------:R-:W-:Y:S01]  /*15960*/  ISETP.LT.OR P5, PT, R3, R244, P5 ;  /* 0x000000f40300720c */ /* 0x000fe20002fa1670 */
[----:B------:R-:W-:-:S02]  /*15970*/  IMAD.IADD R3, R251, 0x1, -R3 ;  /* 0x00000001fb037824 */ /* 0x000fc400078e0a03 */
        /* <DEDUP_REMOVED lines=36> */
[----:B------:R-:W-:Y:S02]  /*15bc0*/  IMAD.MOV.U32 R65, RZ, RZ, R211 ;  /* 0x000000ffff417224 */ /* 0x000fe400078e00d3 */
[----:B------:R-:W-:Y:S01]  /*15bd0*/  FFMA.FTZ R8, R3, -UR19, R33 ;  /* 0x8000001303087c23 */ /* 0x000fe20008010021 */
[--C-:B------:R-:W-:Y:S01]  /*15be0*/  IMAD.IADD R4, R248, 0x1, -R2.reuse ;  /* 0x00000001f8047824 */ /* 0x100fe200078e0a02 */
[----:B------:R1:W5:Y:S01]  /*15bf0*/  LDL.LU R70, [R1+0x98] ;  /* 0x0000980001467983 */ /* 0x0003620000300800 */
[----:B------:R-:W-:-:S02]  /*15c00*/  IMAD.IADD R3, R250, 0x1, -R2 ;  /* 0x00000001fa037824 */ /* 0x000fc400078e0a02 */
[----:B------:R-:W-:Y:S01]  /*15c10*/  IMAD.IADD R6, R249, 0x1, -R2 ;  /* 0x00000001f9067824 */ /* 0x000fe200078e0a02 */
[----:B------:R-:W-:Y:S02]  /*15c20*/  IABS R5, R4 ;  /* 0x0000000400057213 */ /* 0x000fe40000000000 */
[----:B------:R-:W-:Y:S02]  /*15c30*/  IABS R4, R3 ;  /* 0x0000000300047213 */ /* 0x000fe40000000000 */
[----:B------:R-:W-:Y:S02]  /*15c40*/  IABS R3, R6 ;  /* 0x0000000600037213 */ /* 0x000fe40000000000 */
[----:B------:R-:W-:Y:S02]  /*15c50*/  I2FP.F32.S32 R5, R5 ;  /* 0x0000000500057245 */ /* 0x000fe40000201400 */
[----:B------:R-:W-:Y:S02]  /*15c60*/  I2FP.F32.S32 R4, R4 ;  /* 0x0000000400047245 */ /* 0x000fe40000201400 */
[----:B------:R-:W-:Y:S01]  /*15c70*/  I2FP.F32.S32 R3, R3 ;  /* 0x0000000300037245 */ /* 0x000fe20000201400 */
[----:B------:R-:W-:-:S02]  /*15c80*/  IMAD.MOV.U32 R211, RZ, RZ, R209 ;  /* 0x000000ffffd37224 */ /* 0x000fc400078e00d1 */
[----:B------:R-:W-:Y:S01]  /*15c90*/  FFMA.FTZ R11, R5, -UR19, R210 ;  /* 0x80000013050b7c23 */ /* 0x000fe200080100d2 */
[----:B------:R-:W-:Y:S01]  /*15ca0*/  FFMA.FTZ R10, R4, -UR19, R213 ;  /* 0x80000013040a7c23 */ /* 0x000fe200080100d5 */
[----:B------:R-:W-:Y:S01]  /*15cb0*/  FSEL R213, R13, -INF , !P5 ;  /* 0xff8000000dd57808 */ /* 0x000fe20006800000 */
[----:B------:R-:W-:Y:S01]  /*15cc0*/  FFMA.FTZ R7, R3, -UR19, R212 ;  /* 0x8000001303077c23 */ /* 0x000fe200080100d4 */
[----:B------:R-:W-:Y:S02]  /*15cd0*/  FSEL R209, R12, -INF , !P4 ;  /* 0xff8000000cd17808 */ /* 0x000fe40006000000 */
[----:B------:R-:W-:Y:S02]  /*15ce0*/  FSEL R210, R9, -INF , !P3 ;  /* 0xff80000009d27808 */ /* 0x000fe40005800000 */
[----:B------:R-:W-:Y:S02]  /*15cf0*/  FSEL R212, R8, -INF , !P0 ;  /* 0xff80000008d47808 */ /* 0x000fe40004000000 */
[----:B------:R-:W-:-:S02]  /*15d00*/  ISETP.GE.AND P5, PT, R2, R68, PT ;  /* 0x000000440200720c */ /* 0x000fc40003fa6270 */
[C---:B------:R-:W-:Y:S02]  /*15d10*/  ISETP.GE.AND P4, PT, R2.reuse, R135, PT ;  /* 0x000000870200720c */ /* 0x040fe40003f86270 */
[C---:B------:R-:W-:Y:S02]  /*15d20*/  ISETP.GE.AND P3, PT, R2.reuse, R208, PT ;  /* 0x000000d00200720c */ /* 0x040fe40003f66270 */
[----:B------:R-:W-:Y:S01]  /*15d30*/  ISETP.GE.AND P0, PT, R2, R252, PT ;  /* 0x000000fc0200720c */ /* 0x000fe20003f06270 */
[----:B------:R-:W-:Y:S01]  /*15d40*/  VIADD R0, R0, 0x39 ;  /* 0x0000003900007836 */ /* 0x000fe20000000000 */
[C---:B------:R-:W-:Y:S02]  /*15d50*/  ISETP.LT.OR P5, PT, R2.reuse, R247, P5 ;  /* 0x000000f70200720c */ /* 0x040fe40002fa1670 */
[C---:B------:R-:W-:Y:S02]  /*15d60*/  ISETP.LT.OR P4, PT, R2.reuse, R246, P4 ;  /* 0x000000f60200720c */ /* 0x040fe40002781670 */
[----:B------:R-:W-:-:S02]  /*15d70*/  ISETP.LT.OR P3, PT, R2, R245, P3 ;  /* 0x000000f50200720c */ /* 0x000fc40001f61670 */
[----:B------:R-:W-:Y:S01]  /*15d80*/  ISETP.LT.OR P0, PT, R2, R244, P0 ;  /* 0x000000f40200720c */ /* 0x000fe20000701670 */
[----:B------:R-:W-:Y:S02]  /*15d90*/  IMAD.IADD R2, R251, 0x1, -R2 ;  /* 0x00000001fb027824 */ /* 0x000fe400078e0a02 */
[----:B------:R-:W-:-:S03]  /*15da0*/  IMAD.IADD R4, R250, 0x1, -R0 ;  /* 0x00000001fa047824 */ /* 0x000fc600078e0a00 */
[----:B------:R-:W-:Y:S02]  /*15db0*/  IABS R6, R2 ;  /* 0x0000000200067213 */ /* 0x000fe40000000000 */
[----:B------:R-:W-:Y:S02]  /*15dc0*/  IABS R2, R4 ;  /* 0x0000000400027213 */ /* 0x000fe40000000000 */
[----:B------:R-:W-:Y:S02]  /*15dd0*/  I2FP.F32.S32 R6, R6 ;  /* 0x0000000600067245 */ /* 0x000fe40000201400 */
[----:B------:R-:W-:-:S03]  /*15de0*/  I2FP.F32.S32 R2, R2 ;  /* 0x0000000200027245 */ /* 0x000fc60000201400 */
[----:B------:R-:W-:Y:S02]  /*15df0*/  FFMA.FTZ R6, R6, -UR19, R69 ;  /* 0x8000001306067c23 */ /* 0x000fe40008010045 */
[----:B------:R-:W-:Y:S01]  /*15e00*/  FFMA.FTZ R4, R2, -UR19, R211 ;  /* 0x8000001302047c23 */ /* 0x000fe200080100d3 */
[----:B------:R-:W-:Y:S01]  /*15e10*/  FSEL R211, R14, -INF , !P6 ;  /* 0xff8000000ed37808 */ /* 0x000fe20007000000 */
[----:B------:R1:W5:Y:S01]  /*15e20*/  LDL.LU R69, [R1+0x94] ;  /* 0x0000940001457983 */ /* 0x0003620000300800 */
[----:B------:R-:W-:-:S03]  /*15e30*/  ISETP.GE.AND P6, PT, R0, R68, PT ;  /* 0x000000440000720c */ /* 0x000fc60003fc6270 */
[----:B------:R1:W5:Y:S01]  /*15e40*/  LDL.LU R68, [R1+0x90] ;  /* 0x0000900001447983 */ /* 0x0003620000300800 */
[----:B------:R-:W-:-:S05]  /*15e50*/  IMAD.IADD R3, R248, 0x1, -R0 ;  /* 0x00000001f8037824 */ /* 0x000fca00078e0a00 */
[----:B------:R-:W-:-:S04]  /*15e60*/  IABS R3, R3 ;  /* 0x0000000300037213 */ /* 0x000fc80000000000 */
[----:B------:R-:W-:Y:S02]  /*15e70*/  I2FP.F32.S32 R3, R3 ;  /* 0x0000000300037245 */ /* 0x000fe40000201400 */
[----:B------:R-:W-:-:S03]  /*15e80*/  FSEL R140, R10, -INF , !P4 ;  /* 0xff8000000a8c7808 */ /* 0x000fc60006000000 */
[----:B------:R-:W-:Y:S01]  /*15e90*/  FFMA.FTZ R5, R3, -UR19, R65 ;  /* 0x8000001303057c23 */ /* 0x000fe20008010041 */
[--C-:B------:R-:W-:Y:S01]  /*15ea0*/  IMAD.IADD R3, R249, 0x1, -R0.reuse ;  /* 0x00000001f9037824 */ /* 0x100fe200078e0a00 */
[C---:B------:R-:W-:Y:S01]  /*15eb0*/  ISETP.GE.AND P4, PT, R0.reuse, R208, PT ;  /* 0x000000d00000720c */ /* 0x040fe20003f86270 */
[----:B------:R-:W-:Y:S01]  /*15ec0*/  IMAD.IADD R2, R251, 0x1, -R0 ;  /* 0x00000001fb027824 */ /* 0x000fe200078e0a00 */
[----:B------:R-:W-:Y:S02]  /*15ed0*/  FSEL R139, R11, -INF , !P5 ;  /* 0xff8000000b8b7808 */ /* 0x000fe40006800000 */
[----:B------:R-:W-:Y:S02]  /*15ee0*/  FSEL R208, R7, -INF , !P3 ;  /* 0xff80000007d07808 */ /* 0x000fe40005800000 */
[C---:B------:R-:W-:Y:S02]  /*15ef0*/  ISETP.GE.AND P5, PT, R0.reuse, R135, PT ;  /* 0x000000870000720c */ /* 0x040fe40003fa6270 */
[----:B------:R-:W-:-:S02]  /*15f00*/  ISETP.GE.AND P3, PT, R0, R252, PT ;  /* 0x000000fc0000720c */ /* 0x000fc40003f66270 */
[----:B------:R-:W-:Y:S02]  /*15f10*/  IABS R3, R3 ;  /* 0x0000000300037213 */ /* 0x000fe40000000000 */
[C---:B------:R-:W-:Y:S02]  /*15f20*/  ISETP.LT.OR P6, PT, R0.reuse, R247, P6 ;  /* 0x000000f70000720c */ /* 0x040fe400037c1670 */
[C---:B------:R-:W-:Y:S02]  /*15f30*/  ISETP.LT.OR P5, PT, R0.reuse, R246, P5 ;  /* 0x000000f60000720c */ /* 0x040fe40002fa1670 */
[C---:B------:R-:W-:Y:S02]  /*15f40*/  ISETP.LT.OR P4, PT, R0.reuse, R245, P4 ;  /* 0x000000f50000720c */ /* 0x040fe40002781670 */
[----:B------:R-:W-:Y:S02]  /*15f50*/  ISETP.LT.OR P3, PT, R0, R244, P3 ;  /* 0x000000f40000720c */ /* 0x000fe40001f61670 */
[----:B------:R-:W-:Y:S01]  /*15f60*/  IABS R0, R2 ;  /* 0x0000000200007213 */ /* 0x000fe20000000000 */
[----:B------:R-:W-:Y:S01]  /*15f70*/  IMAD.MOV.U32 R2, RZ, RZ, R3 ;  /* 0x000000ffff027224 */ /* 0x000fe200078e0003 */
[----:B------:R-:W-:-:S02]  /*15f80*/  FSEL R143, R6, -INF , !P0 ;  /* 0xff800000068f7808 */ /* 0x000fc40004000000 */
[----:B------:R-:W-:Y:S02]  /*15f90*/  PLOP3.LUT P0, PT, PT, PT, UP0, 0x80, 0x0 ;  /* 0x000000000000781c */ /* 0x000fe40003f0f008 */
[----:B------:R-:W-:Y:S02]  /*15fa0*/  I2FP.F32.S32 R2, R2 ;  /* 0x0000000200027245 */ /* 0x000fe40000201400 */
[----:B------:R-:W-:-:S03]  /*15fb0*/  I2FP.F32.S32 R0, R0 ;  /* 0x0000000000007245 */ /* 0x000fc60000201400 */
[----:B------:R-:W-:Y:S02]  /*15fc0*/  FFMA.FTZ R2, R2, -UR19, R27 ;  /* 0x8000001302027c23 */ /* 0x000fe4000801001b */
[----:B------:R-:W-:Y:S01]  /*15fd0*/  FFMA.FTZ R0, R0, -UR19, R25 ;  /* 0x8000001300007c23 */ /* 0x000fe20008010019 */
[----:B------:R-:W-:Y:S02]  /*15fe0*/  FSEL R14, R5, -INF , !P6 ;  /* 0xff800000050e7808 */ /* 0x000fe40007000000 */
[----:B------:R-:W-:Y:S02]  /*15ff0*/  FSEL R137, R4, -INF , !P5 ;  /* 0xff80000004897808 */ /* 0x000fe40006800000 */
[----:B------:R-:W-:Y:S02]  /*16000*/  FSEL R138, R2, -INF , !P4 ;  /* 0xff800000028a7808 */ /* 0x000fe40006000000 */
        /* <DEDUP_REMOVED lines=11> */
[----:B------:R-:W4:Y:S03]  /*160c0*/  @!P1 LDC.64 R6, c[0x0][0x218] ;  /* 0x00008600ff069b82 */ /* 0x000f260000000a00 */
        /* <DEDUP_REMOVED lines=15> */
[----:B----4-:R-:W-:-:S04]  /*161c0*/  @!P1 LEA R4, P0, R0, R6, 0x1 ;  /* 0x0000000600049211 */ /* 0x010fc800078008ff */
        /* <DEDUP_REMOVED lines=59> */
.L_x_906:
[----:B------:R-:W-:Y:S05]  /*16580*/  BSYNC B0 ;  /* 0x0000000000007941 */ /* 0x000fea0003800000 */
.L_x_905:
[----:B------:R-:W0:Y:S02]  /*16590*/  LDGDEPBAR ;  /* 0x00000000000079af */ /* 0x000e240000000000 */
.L_x_904:
[----:B------:R-:W3:Y:S04]  /*165a0*/  LDL.LU R0, [R1+0x40] ;  /* 0x0000400001007983 */ /* 0x000ee80000300800 */
[----:B------:R-:W4:Y:S01]  /*165b0*/  LDL.LU R27, [R1+0x3c] ;  /* 0x00003c00011b7983 */ /* 0x000f220000300800 */
[----:B------:R-:W-:Y:S01]  /*165c0*/  MOV R50, R133 ;  /* 0x0000008500327202 */ /* 0x000fe20000000f00 */
[----:B------:R-:W-:Y:S01]  /*165d0*/  IMAD.MOV.U32 R49, RZ, RZ, R134 ;  /* 0x000000ffff317224 */ /* 0x000fe200078e0086 */
[----:B------:R-:W-:Y:S01]  /*165e0*/  MOV R55, R132 ;  /* 0x0000008400377202 */ /* 0x000fe20000000f00 */
[----:B-1----:R-:W2:Y:S04]  /*165f0*/  LDL.LU R5, [R1+0x38] ;  /* 0x0000380001057983 */ /* 0x002ea80000300800 */
[----:B------:R-:W2:Y:S04]  /*16600*/  LDL.LU R6, [R1+0x34] ;  /* 0x0000340001067983 */ /* 0x000ea80000300800 */
[----:B------:R-:W2:Y:S04]  /*16610*/  LDL.LU R11, [R1+0x28] ;  /* 0x00002800010b7983 */ /* 0x000ea80000300800 */
[----:B------:R1:W-:Y:S04]  /*16620*/  STL [R1+0xac], R235 ;  /* 0x0000aceb01007387 */ /* 0x0003e80000100800 */
[----:B-1----:R-:W2:Y:S04]  /*16630*/  LDL.LU R235, [R1+0x14] ;  /* 0x0000140001eb7983 */ /* 0x002ea80000300800 */
[----:B------:R1:W-:Y:S04]  /*16640*/  STL [R1+0xa8], R234 ;  /* 0x0000a8ea01007387 */ /* 0x0003e80000100800 */
[----:B-1----:R-:W2:Y:S04]  /*16650*/  LDL.LU R234, [R1+0x10] ;  /* 0x0000100001ea7983 */ /* 0x002ea80000300800 */
[----:B------:R1:W-:Y:S04]  /*16660*/  STL [R1+0xa4], R233 ;  /* 0x0000a4e901007387 */ /* 0x0003e80000100800 */
[----:B-1----:R-:W2:Y:S04]  /*16670*/  LDL.LU R233, [R1+0x18] ;  /* 0x0000180001e97983 */ /* 0x002ea80000300800 */
[----:B------:R1:W-:Y:S04]  /*16680*/  STL [R1+0xa0], R232 ;  /* 0x0000a0e801007387 */ /* 0x0003e80000100800 */
[----:B-1----:R-:W2:Y:S01]  /*16690*/  LDL.LU R232, [R1+0xc] ;  /* 0x00000c0001e87983 */ /* 0x002ea20000300800 */
[----:B---3--:R-:W-:-:S02]  /*166a0*/  MOV R25, R0 ;  /* 0x0000000000197202 */ /* 0x008fc40000000f00 */
[----:B----4-:R-:W-:-:S04]  /*166b0*/  FMNMX.FTZ R0, R27, R19, !PT ;  /* 0x000000131b007209 */ /* 0x010fc80007810000 */
        /* <DEDUP_REMOVED lines=19> */
[----:B--2---:R-:W1:Y:S01]  /*167f0*/  SHFL.BFLY PT, R3, R135, 0x2, 0x1f ;  /* 0x0c401f0087037f89 */ /* 0x004e6200000e0000 */
        /* <DEDUP_REMOVED lines=40> */
[----:B------:R-:W1:Y:S01]  /*16a80*/  SHFL.BFLY PT, R3, R133, 0x2, 0x1f ;  /* 0x0c401f0085037f89 */ /* 0x000e6200000e0000 */
[----:B------:R-:W-:-:S03]  /*16a90*/  FMNMX.FTZ R2, R51, R2, !PT ;  /* 0x0000000233027209 */ /* 0x000fc60007810000 */
[----:B------:R-:W2:Y:S01]  /*16aa0*/  SHFL.BFLY PT, R4, R135, 0x1, 0x1f ;  /* 0x0c201f0087047f89 */ /* 0x000ea200000e0000 */
[----:B------:R-:W-:-:S04]  /*16ab0*/  FMNMX.FTZ R2, R222, R2, !PT ;  /* 0x00000002de027209 */ /* 0x000fc80007810000 */
[----:B------:R-:W-:Y:S01]  /*16ac0*/  FMNMX.FTZ R2, R219, R2, !PT ;  /* 0x00000002db027209 */ /* 0x000fe20007810000 */
[----:B------:R-:W3:Y:S03]  /*16ad0*/  SHFL.BFLY PT, R134, R0, 0x1, 0x1f ;  /* 0x0c201f0000867f89 */ /* 0x000ee600000e0000 */
[----:B------:R-:W-:-:S04]  /*16ae0*/  FMNMX.FTZ R2, R213, R2, !PT ;  /* 0x00000002d5027209 */ /* 0x000fc80007810000 */
[----:B------:R-:W-:-:S04]  /*16af0*/  FMNMX.FTZ R2, R211, R2, !PT ;  /* 0x00000002d3027209 */ /* 0x000fc80007810000 */
[----:B------:R-:W-:Y:S02]  /*16b00*/  FMNMX.FTZ R2, R143, R2, !PT ;  /* 0x000000028f027209 */ /* 0x000fe40007810000 */
[----:B-1----:R-:W-:Y:S02]  /*16b10*/  FMNMX.FTZ R133, R133, R3, !PT ;  /* 0x0000000385857209 */ /* 0x002fe40007810000 */
[----:B------:R-:W-:Y:S02]  /*16b20*/  FMNMX.FTZ R132, R141, R2, !PT ;  /* 0x000000028d847209 */ /* 0x000fe40007810000 */
[----:B--2---:R-:W-:Y:S02]  /*16b30*/  FMNMX.FTZ R135, R135, R4, !PT ;  /* 0x0000000487877209 */ /* 0x004fe40007810000 */
[----:B------:R-:W1:Y:S02]  /*16b40*/  SHFL.BFLY PT, R4, R133, 0x1, 0x1f ;  /* 0x0c201f0085047f89 */ /* 0x000e6400000e0000 */
[C---:B------:R-:W-:Y:S01]  /*16b50*/  FSETP.NEU.FTZ.AND P2, PT, R135.reuse, -INF , PT ;  /* 0xff8000008700780b */ /* 0x040fe20003f5d000 */
[----:B------:R-:W-:Y:S01]  /*16b60*/  FMUL.FTZ R13, R135, UR10 ;  /* 0x0000000a870d7c20 */ /* 0x000fe20008410000 */
[----:B------:R-:W2:Y:S01]  /*16b70*/  SHFL.BFLY PT, R3, R132, 0x2, 0x1f ;  /* 0x0c401f0084037f89 */ /* 0x000ea200000e0000 */
[----:B---3--:R-:W-:-:S03]  /*16b80*/  FMNMX.FTZ R134, R0, R134, !PT ;  /* 0x0000008600867209 */ /* 0x008fc60007810000 */
[----:B------:R-:W-:Y:S02]  /*16b90*/  FSEL R13, R13, RZ, P2 ;  /* 0x000000ff0d0d7208 */ /* 0x000fe40001000000 */
[C---:B------:R-:W-:Y:S01]  /*16ba0*/  FMUL.FTZ R12, R134.reuse, UR10 ;  /* 0x0000000a860c7c20 */ /* 0x040fe20008410000 */
[----:B------:R-:W-:Y:S02]  /*16bb0*/  FSETP.NEU.FTZ.AND P1, PT, R134, -INF , PT ;  /* 0xff8000008600780b */ /* 0x000fe40003f3d000 */
[--C-:B------:R-:W-:Y:S02]  /*16bc0*/  FFMA.FTZ R0, R17, UR10, -R13.reuse ;  /* 0x0000000a11007c23 */ /* 0x100fe4000801080d */
[----:B------:R-:W-:Y:S02]  /*16bd0*/  FSEL R12, R12, RZ, P1 ;  /* 0x000000ff0c0c7208 */ /* 0x000fe40000800000 */
[----:B------:R3:W-:Y:S01]  /*16be0*/  MUFU.EX2 R10, R0 ;  /* 0x00000000000a7308 */ /* 0x0007e20000000800 */
[----:B------:R4:W-:Y:S01]  /*16bf0*/  STL [R1+0x9c], R231 ;  /* 0x00009ce701007387 */ /* 0x0009e20000100800 */
[----:B------:R-:W-:-:S03]  /*16c00*/  FFMA.FTZ R2, R19, UR10, -R13 ;  /* 0x0000000a13027c23 */ /* 0x000fc6000801080d */
[----:B------:R4:W-:Y:S01]  /*16c10*/  STL [R1+0x98], R230 ;  /* 0x000098e601007387 */ /* 0x0009e20000100800 */
[----:B-1----:R-:W-:-:S03]  /*16c20*/  FMNMX.FTZ R133, R133, R4, !PT ;  /* 0x0000000485857209 */ /* 0x002fc60007810000 */
[----:B------:R-:W-:Y:S01]  /*16c30*/  STL [R1+0x94], R229 ;  /* 0x000094e501007387 */ /* 0x000fe20000100800 */
[----:B---3--:R-:W-:-:S03]  /*16c40*/  FFMA.FTZ R0, R15, UR10, -R13 ;  /* 0x0000000a0f007c23 */ /* 0x008fc6000801080d */
[----:B------:R-:W-:Y:S01]  /*16c50*/  STL [R1+0x90], R224 ;  /* 0x000090e001007387 */ /* 0x000fe20000100800 */
[----:B--2---:R-:W-:Y:S01]  /*16c60*/  FMNMX.FTZ R132, R132, R3, !PT ;  /* 0x0000000384847209 */ /* 0x004fe20007810000 */
[----:B------:R1:W-:Y:S01]  /*16c70*/  MUFU.EX2 R8, R2 ;  /* 0x0000000200087308 */ /* 0x0003e20000000800 */
[C---:B------:R-:W-:Y:S01]  /*16c80*/  FMUL.FTZ R3, R133.reuse, UR10 ;  /* 0x0000000a85037c20 */ /* 0x040fe20008410000 */
[----:B------:R-:W-:Y:S01]  /*16c90*/  FSETP.NEU.FTZ.AND P0, PT, R133, -INF , PT ;  /* 0xff8000008500780b */ /* 0x000fe20003f1d000 */
[----:B----4-:R-:W2:Y:S05]  /*16ca0*/  LDL.LU R231, [R1+0x2c] ;  /* 0x00002c0001e77983 */ /* 0x010eaa0000300800 */
[----:B------:R3:W-:Y:S01]  /*16cb0*/  MUFU.EX2 R230, R0 ;  /* 0x0000000000e67308 */ /* 0x0007e20000000800 */
[----:B------:R-:W-:Y:S01]  /*16cc0*/  FSEL R3, R3, RZ, P0 ;  /* 0x000000ff03037208 */ /* 0x000fe20000000000 */
[----:B------:R-:W4:Y:S01]  /*16cd0*/  LDL.LU R142, [R1+0x20] ;  /* 0x00002000018e7983 */ /* 0x000f220000300800 */
[----:B-1----:R-:W-:Y:S01]  /*16ce0*/  FFMA.FTZ R2, R20, UR10, -R13 ;  /* 0x0000000a14027c23 */ /* 0x002fe2000801080d */
[----:B---3--:R-:W-:-:S04]  /*16cf0*/  FFMA.FTZ R0, R21, UR10, -R12 ;  /* 0x0000000a15007c23 */ /* 0x008fc8000801080c */
[----:B------:R1:W-:Y:S08]  /*16d00*/  MUFU.EX2 R9, R0 ;  /* 0x0000000000097308 */ /* 0x0003f00000000800 */
[----:B------:R3:W-:Y:S01]  /*16d10*/  MUFU.EX2 R67, R2 ;  /* 0x0000000200437308 */ /* 0x0007e20000000800 */
[----:B-1----:R-:W-:-:S07]  /*16d20*/  FFMA.FTZ R0, R23, UR10, -R12 ;  /* 0x0000000a17007c23 */ /* 0x002fce000801080c */
[----:B------:R1:W-:Y:S01]  /*16d30*/  MUFU.EX2 R136, R0 ;  /* 0x0000000000887308 */ /* 0x0003e20000000800 */
[----:B---3--:R-:W-:-:S05]  /*16d40*/  FSEL R2, R133, RZ, P0 ;  /* 0x000000ff85027208 */ /* 0x008fca0000000000 */
[----:B------:R-:W-:Y:S01]  /*16d50*/  FADD.FTZ R2, R5, -R2 ;  /* 0x8000000205027221 */ /* 0x000fe20000010000 */
[----:B-1----:R-:W-:-:S04]  /*16d60*/  FFMA.FTZ R0, R18, UR10, -R12 ;  /* 0x0000000a12007c23 */ /* 0x002fc8000801080c */
[----:B------:R1:W-:Y:S02]  /*16d70*/  MUFU.EX2 R65, R0 ;  /* 0x0000000000417308 */ /* 0x0003e40000000800 */
[----:B-1----:R-:W-:-:S06]  /*16d80*/  FFMA.FTZ R0, R22, UR10, -R3 ;  /* 0x0000000a16007c23 */ /* 0x002fcc0008010803 */
[----:B------:R1:W-:Y:S02]  /*16d90*/  MUFU.EX2 R15, R0 ;  /* 0x00000000000f7308 */ /* 0x0003e40000000800 */
[----:B-1----:R-:W-:-:S06]  /*16da0*/  FMUL.FTZ R0, R2, UR10 ;  /* 0x0000000a02007c20 */ /* 0x002fcc0008410000 */
[----:B------:R-:W1:Y:S02]  /*16db0*/  MUFU.EX2 R0, R0 ;  /* 0x0000000000007308 */ /* 0x000e640000000800 */
[----:B-1----:R-:W-:Y:S01]  /*16dc0*/  FMUL.FTZ R32, R120, R0 ;  /* 0x0000000078207220 */ /* 0x002fe20000410000 */
[----:B------:R-:W-:Y:S02]  /*16dd0*/  IMAD.MOV.U32 R120, RZ, RZ, R10 ;  /* 0x000000ffff787224 */ /* 0x000fe400078e000a */
[----:B------:R-:W3:Y:S04]  /*16de0*/  LDL.LU R10, [R1+0x24] ;  /* 0x00002400010a7983 */ /* 0x000ee80000300800 */
[----:B------:R-:W1:Y:S02]  /*16df0*/  SHFL.BFLY PT, R4, R132, 0x1, 0x1f ;  /* 0x0c201f0084047f89 */ /* 0x000e6400000e0000 */
[----:B-1----:R-:W-:-:S04]  /*16e00*/  FMNMX.FTZ R132, R132, R4, !PT ;  /* 0x0000000484847209 */ /* 0x002fc80007810000 */
[C---:B------:R-:W-:Y:S01]  /*16e10*/  FSETP.NEU.FTZ.AND P0, PT, R132.reuse, -INF , PT ;  /* 0xff8000008400780b */ /* 0x040fe20003f1d000 */
[----:B------:R-:W-:Y:S01]  /*16e20*/  FMUL.FTZ R2, R132, UR10 ;  /* 0x0000000a84027c20 */ /* 0x000fe20008410000 */
[----:B------:R-:W-:-:S04]  /*16e30*/  FFMA.FTZ R4, R16, UR10, -R12 ;  /* 0x0000000a10047c23 */ /* 0x000fc8000801080c */
[----:B------:R-:W-:Y:S01]  /*16e40*/  FSEL R2, R2, RZ, P0 ;  /* 0x000000ff02027208 */ /* 0x000fe20000000000 */
[----:B------:R1:W-:Y:S01]  /*16e50*/  MUFU.EX2 R17, R4 ;  /* 0x0000000400117308 */ /* 0x0003e20000000800 */
[----:B------:R-:W-:-:S05]  /*16e60*/  FSEL R5, R132, RZ, P0 ;  /* 0x000000ff84057208 */ /* 0x000fca0000000000 */
[----:B------:R-:W-:-:S04]  /*16e70*/  FADD.FTZ R5, R6, -R5 ;  /* 0x8000000506057221 */ /* 0x000fc80000010000 */
[----:B------:R-:W-:Y:S01]  /*16e80*/  FMUL.FTZ R6, R5, UR10 ;  /* 0x0000000a05067c20 */ /* 0x000fe20008410000 */
[----:B-1----:R-:W-:-:S04]  /*16e90*/  FFMA.FTZ R4, R24, UR10, -R2 ;  /* 0x0000000a18047c23 */ /* 0x002fc80008010802 */
[----:B------:R1:W-:Y:S02]  /*16ea0*/  MUFU.EX2 R7, R4 ;  /* 0x0000000400077308 */ /* 0x0003e40000000800 */
[----:B-1----:R-:W-:-:S05]  /*16eb0*/  FSEL R4, R135, RZ, P2 ;  /* 0x000000ff87047208 */ /* 0x002fca0001000000 */
[----:B------:R-:W-:Y:S02]  /*16ec0*/  FADD.FTZ R5, R27, -R4 ;  /* 0x800000041b057221 */ /* 0x000fe40000010000 */
[----:B------:R-:W1:Y:S01]  /*16ed0*/  MUFU.EX2 R4, R6 ;  /* 0x0000000600047308 */ /* 0x000e620000000800 */
        /* <DEDUP_REMOVED lines=34> */
[----:B------:R-:W-:Y:S01]  /*17100*/  FFMA.FTZ R5, R26, UR10, -R3 ;  /* 0x0000000a1a057c23 */ /* 0x000fe20008010803 */
        /* <DEDUP_REMOVED lines=32> */
[----:B------:R-:W4:Y:S01]  /*17310*/  MUFU.EX2 R0, R0 ;  /* 0x0000000000007308 */ /* 0x000f220000000800 */
[----:B------:R-:W-:Y:S01]  /*17320*/  MOV R122, R17 ;  /* 0x00000011007a7202 */ /* 0x000fe20000000f00 */
[----:B--2---:R-:W-:Y:S01]  /*17330*/  FFMA.FTZ R224, R231, R4, R7 ;  /* 0x00000004e7e07223 */ /* 0x004fe20000010007 */
[----:B------:R-:W-:-:S05]  /*17340*/  FFMA.FTZ R4, R42, UR10, -R3 ;  /* 0x0000000a2a047c23 */ /* 0x000fca0008010803 */
[----:B------:R1:W2:Y:S08]  /*17350*/  MUFU.EX2 R231, R5 ;  /* 0x0000000500e77308 */ /* 0x0002b00000000800 */
[----:B------:R4:W-:Y:S01]  /*17360*/  MUFU.EX2 R229, R4 ;  /* 0x0000000400e57308 */ /* 0x0009e20000000800 */
[----:B-1----:R-:W-:-:S05]  /*17370*/  FSEL R5, R134, RZ, P1 ;  /* 0x000000ff86057208 */ /* 0x002fca0000800000 */
[----:B------:R-:W-:Y:S02]  /*17380*/  FADD.FTZ R5, R19, -R5 ;  /* 0x8000000513057221 */ /* 0x000fe40000010000 */
[----:B------:R-:W1:Y:S01]  /*17390*/  LDSM.16.MT88.4 R16, [R225+0xc000] ;  /* 0x00c00000e110783b */ /* 0x000e620000004200 */
[----:B----4-:R-:W-:-:S04]  /*173a0*/  FFMA.FTZ R4, R40, UR10, -R3 ;  /* 0x0000000a28047c23 */ /* 0x010fc80008010803 */
[----:B------:R4:W2:Y:S01]  /*173b0*/  MUFU.EX2 R42, R4 ;  /* 0x00000004002a7308 */ /* 0x0008a20000000800 */
[----:B------:R-:W-:Y:S01]  /*173c0*/  FMUL.FTZ R5, R5, UR10 ;  /* 0x0000000a05057c20 */ /* 0x000fe20008410000 */
[-C--:B------:R-:W-:Y:S01]  /*173d0*/  FFMA.FTZ R142, R142, R0.reuse, R8 ;  /* 0x000000008e8e7223 */ /* 0x080fe20000010008 */
[-C--:B------:R-:W-:Y:S01]  /*173e0*/  FMUL.FTZ R172, R172, R0.reuse ;  /* 0x00000000acac7220 */ /* 0x080fe20000410000 */
[-C--:B------:R-:W-:Y:S01]  /*173f0*/  FMUL.FTZ R173, R173, R0.reuse ;  /* 0x00000000adad7220 */ /* 0x080fe20000410000 */
[----:B------:R-:W-:Y:S01]  /*17400*/  FMUL.FTZ R168, R168, R0 ;  /* 0x00000000a8a87220 */ /* 0x000fe20000410000 */
[----:B----4-:R-:W-:-:S04]  /*17410*/  FFMA.FTZ R4, R44, UR10, -R2 ;  /* 0x0000000a2c047c23 */ /* 0x010fc80008010802 */
[----:B------:R4:W1:Y:S01]  /*17420*/  MUFU.EX2 R40, R4 ;  /* 0x0000000400287308 */ /* 0x0008620000000800 */
        /* <DEDUP_REMOVED lines=10> */
[----:B----4-:R-:W-:Y:S01]  /*174d0*/  FFMA.FTZ R4, R43, UR10, -R2 ;  /* 0x0000000a2b047c23 */ /* 0x010fe20008010802 */
[----:B------:R-:W-:-:S03]  /*174e0*/  FMUL.FTZ R149, R149, R0 ;  /* 0x0000000095957220 */ /* 0x000fc60000410000 */
[----:B------:R4:W-:Y:S01]  /*174f0*/  MUFU.EX2 R107, R4 ;  /* 0x00000004006b7308 */ /* 0x0009e20000000800 */
        /* <DEDUP_REMOVED lines=16> */
[-C--:B------:R-:W-:Y:S01]  /*17600*/  FMUL.FTZ R117, R117, R0.reuse ;  /* 0x0000000075757220 */ /* 0x080fe20000410000 */
[-C--:B------:R-:W-:Y:S01]  /*17610*/  FMUL.FTZ R128, R128, R0.reuse ;  /* 0x0000000080807220 */ /* 0x080fe20000410000 */
[----:B------:R-:W-:Y:S01]  /*17620*/  FMUL.FTZ R129, R129, R0 ;  /* 0x0000000081817220 */ /* 0x000fe20000410000 */
[----:B------:R2:W-:Y:S08]  /*17630*/  MUFU.EX2 R43, R4 ;  /* 0x00000004002b7308 */ /* 0x0005f00000000800 */
[----:B------:R1:W4:Y:S01]  /*17640*/  MUFU.EX2 R0, R5 ;  /* 0x0000000500007308 */ /* 0x0003220000000800 */
[----:B------:R-:W-:Y:S01]  /*17650*/  IMAD.MOV.U32 R22, RZ, RZ, R136 ;  /* 0x000000ffff167224 */ /* 0x000fe200078e0088 */
[----:B------:R-:W-:-:S02]  /*17660*/  MOV R109, R67 ;  /* 0x00000043006d7202 */ /* 0x000fc40000000f00 */
[----:B------:R-:W-:Y:S02]  /*17670*/  MOV R41, R65 ;  /* 0x0000004100297202 */ /* 0x000fe40000000f00 */
[----:B------:R-:W-:Y:S02]  /*17680*/  MOV R105, R11 ;  /* 0x0000000b00697202 */ /* 0x000fe40000000f00 */
[----:B------:R-:W-:Y:S02]  /*17690*/  F2FP.BF16.F32.PACK_AB R8, R109, R8 ;  /* 0x000000086d08723e */ /* 0x000fe400000010ff */
[----:B------:R-:W-:Y:S02]  /*176a0*/  F2FP.BF16.F32.PACK_AB R11, R122, R41 ;  /* 0x000000297a0b723e */ /* 0x000fe400000010ff */
[----:B--2---:R-:W-:Y:S02]  /*176b0*/  F2FP.BF16.F32.PACK_AB R4, R231, R15 ;  /* 0x0000000fe704723e */ /* 0x004fe400000010ff */
[----:B------:R-:W-:-:S02]  /*176c0*/  F2FP.BF16.F32.PACK_AB R6, R42, R229 ;  /* 0x000000e52a06723e */ /* 0x000fc400000010ff */
[----:B-1----:R-:W-:Y:S01]  /*176d0*/  F2FP.BF16.F32.PACK_AB R5, R40, R7 ;  /* 0x000000072805723e */ /* 0x002fe200000010ff */
[-C--:B----4-:R-:W-:Y:S01]  /*176e0*/  FMUL.FTZ R174, R174, R0.reuse ;  /* 0x00000000aeae7220 */ /* 0x090fe20000410000 */
[-C--:B------:R-:W-:Y:S01]  /*176f0*/  FMUL.FTZ R175, R175, R0.reuse ;  /* 0x00000000afaf7220 */ /* 0x080fe20000410000 */
[----:B------:R-:W-:Y:S01]  /*17700*/  F2FP.BF16.F32.PACK_AB R7, R43, R107 ;  /* 0x0000006b2b07723e */ /* 0x000fe200000010ff */
[-C--:B------:R-:W-:Y:S01]  /*17710*/  FMUL.FTZ R170, R170, R0.reuse ;  /* 0x00000000aaaa7220 */ /* 0x080fe20000410000 */
[-C--:B------:R-:W-:Y:S01]  /*17720*/  FMUL.FTZ R171, R171, R0.reuse ;  /* 0x00000000abab7220 */ /* 0x080fe20000410000 */
[----:B---3--:R-:W-:Y:S01]  /*17730*/  FFMA.FTZ R136, R10, R0, R9 ;  /* 0x000000000a887223 */ /* 0x008fe20000010009 */
[----:B------:R-:W-:Y:S02]  /*17740*/  F2FP.BF16.F32.PACK_AB R9, R22, R9 ;  /* 0x000000091609723e */ /* 0x000fe400000010ff */
[----:B------:R-:W-:Y:S01]  /*17750*/  F2FP.BF16.F32.PACK_AB R10, R230, R120 ;  /* 0x00000078e60a723e */ /* 0x000fe200000010ff */
[----:B------:R-:W-:Y:S01]  /*17760*/  IMAD.MOV.U32 R23, RZ, RZ, R58 ;  /* 0x000000ffff177224 */ /* 0x000fe200078e003a */
[----:B------:R-:W-:Y:S01]  /*17770*/  MOV R104, R59 ;  /* 0x0000003b00687202 */ /* 0x000fe20000000f00 */
[----:B------:R-:W-:Y:S01]  /*17780*/  HMMA.16816.F32.BF16 R204, R4, R16, R204 ;  /* 0x0000001004cc723c */ /* 0x000fe200000418cc */
[----:B------:R-:W-:-:S02]  /*17790*/  MOV R21, R57 ;  /* 0x0000003900157202 */ /* 0x000fc40000000f00 */
[----:B------:R-:W-:-:S03]  /*177a0*/  MOV R20, R56 ;  /* 0x0000003800147202 */ /* 0x000fc60000000f00 */
[----:B------:R-:W-:Y:S06]  /*177b0*/  HMMA.16816.F32.BF16 R172, R8, R16, R172 ;  /* 0x0000001008ac723c */ /* 0x000fec00000418ac */
[-C--:B------:R-:W-:Y:S06]  /*177c0*/  HMMA.16816.F32.BF16 R200, R4, R18.reuse, R200 ;  /* 0x0000001204c8723c */ /* 0x080fec00000418c8 */
[----:B------:R-:W-:Y:S01]  /*177d0*/  HMMA.16816.F32.BF16 R56, R8, R18, R168 ;  /* 0x000000120838723c */ /* 0x000fe200000418a8 */
[----:B------:R-:W1:Y:S01]  /*177e0*/  LDSM.16.MT88.4 R16, [R226+0xc000] ;  /* 0x00c00000e210783b */ /* 0x000e620000004200 */
[----:B------:R-:W-:-:S02]  /*177f0*/  IMAD.MOV.U32 R108, RZ, RZ, R64 ;  /* 0x000000ffff6c7224 */ /* 0x000fc400078e0040 */
        /* <DEDUP_REMOVED lines=12> */
[----:B------:R-:W-:Y:S02]  /*178c0*/  MOV R21, R63 ;  /* 0x0000003f00157202 */ /* 0x000fe40000000f00 */
[----:B------:R-:W-:Y:S01]  /*178d0*/  MOV R124, R62 ;  /* 0x0000003e007c7202 */ /* 0x000fe20000000f00 */
[-C--:B-1----:R-:W-:Y:S07]  /*178e0*/  HMMA.16816.F32.BF16 R64, R4, R16.reuse, R196 ;  /* 0x000000100440723c */ /* 0x082fee00000418c4 */
[----:B------:R-:W-:Y:S01]  /*178f0*/  MOV R197, R108 ;  /* 0x0000006c00c57202 */ /* 0x000fe20000000f00 */
[----:B------:R-:W-:Y:S01]  /*17900*/  IMAD.MOV.U32 R108, RZ, RZ, R104 ;  /* 0x000000ffff6c7224 */ /* 0x000fe200078e0068 */
[----:B------:R-:W-:Y:S01]  /*17910*/  MOV R104, R60 ;  /* 0x0000003c00687202 */ /* 0x000fe20000000f00 */
[----:B------:R-:W-:Y:S06]  /*17920*/  HMMA.16816.F32.BF16 R164, R8, R16, R164 ;  /* 0x0000001008a4723c */ /* 0x000fec00000418a4 */
[-C--:B------:R-:W-:Y:S06]  /*17930*/  HMMA.16816.F32.BF16 R60, R4, R18.reuse, R192 ;  /* 0x00000012043c723c */ /* 0x080fec00000418c0 */
[C---:B------:R-:W-:Y:S01]  /*17940*/  HMMA.16816.F32.BF16 R52, R8.reuse, R18, R160 ;  /* 0x000000120834723c */ /* 0x040fe200000418a0 */
[----:B------:R-:W1:Y:S01]  /*17950*/  LDSM.16.MT88.4 R16, [R228+0xc000] ;  /* 0x00c00000e410783b */ /* 0x000e620000004200 */
[-C--:B------:R-:W-:Y:S01]  /*17960*/  FMUL.FTZ R158, R158, R0.reuse ;  /* 0x000000009e9e7220 */ /* 0x080fe20000410000 */
[-C--:B------:R-:W-:Y:S01]  /*17970*/  FMUL.FTZ R159, R159, R0.reuse ;  /* 0x000000009f9f7220 */ /* 0x080fe20000410000 */
        /* <DEDUP_REMOVED lines=22> */
[----:B------:R-:W-:-:S03]  /*17ae0*/  FMUL.FTZ R71, R71, R0 ;  /* 0x0000000047477220 */ /* 0x000fc60000410000 */
[-C--:B-1----:R-:W-:Y:S06]  /*17af0*/  HMMA.16816.F32.BF16 R148, R8, R16.reuse, R148 ;  /* 0x000000100894723c */ /* 0x082fec0000041894 */
[C---:B------:R-:W-:Y:S06]  /*17b00*/  HMMA.16816.F32.BF16 R180, R4.reuse, R16, R180 ;  /* 0x0000001004b4723c */ /* 0x040fec00000418b4 */
[-C--:B------:R-:W-:Y:S06]  /*17b10*/  HMMA.16816.F32.BF16 R176, R4, R18.reuse, R176 ;  /* 0x0000001204b0723c */ /* 0x080fec00000418b0 */
[----:B------:R-:W-:Y:S01]  /*17b20*/  HMMA.16816.F32.BF16 R144, R8, R18, R144 ;  /* 0x000000120890723c */ /* 0x000fe20000041890 */
[----:B------:R-:W1:Y:S01]  /*17b30*/  LDSM.16.MT88.4 R16, [R225+0xe000] ;  /* 0x00e00000e110783b */ /* 0x000e620000004200 */
[----:B------:R-:W-:-:S02]  /*17b40*/  MOV R168, R42 ;  /* 0x0000002a00a87202 */ /* 0x000fc40000000f00 */
[----:B------:R-:W-:Y:S01]  /*17b50*/  MOV R42, R123 ;  /* 0x0000007b002a7202 */ /* 0x000fe20000000f00 */
[----:B------:R-:W-:Y:S01]  /*17b60*/  IMAD.MOV.U32 R188, RZ, RZ, R110 ;  /* 0x000000ffffbc7224 */ /* 0x000fe200078e006e */
[----:B------:R-:W-:Y:S01]  /*17b70*/  MOV R123, R111 ;  /* 0x0000006f007b7202 */ /* 0x000fe20000000f00 */
[----:B------:R-:W-:Y:S01]  /*17b80*/  FMUL.FTZ R82, R82, R0 ;  /* 0x0000000052527220 */ /* 0x000fe20000410000 */
[----:B------:R-:W-:Y:S01]  /*17b90*/  MOV R111, R106 ;  /* 0x0000006a006f7202 */ /* 0x000fe20000000f00 */
[----:B------:R-:W-:Y:S01]  /*17ba0*/  FMUL.FTZ R83, R83, R0 ;  /* 0x0000000053537220 */ /* 0x000fe20000410000 */
        /* <DEDUP_REMOVED lines=13> */
[----:B------:R-:W-:Y:S02]  /*17c80*/  MOV R71, R42 ;  /* 0x0000002a00477202 */ /* 0x000fe40000000f00 */
[----:B------:R-:W-:-:S02]  /*17c90*/  MOV R70, R123 ;  /* 0x0000007b00467202 */ /* 0x000fc40000000f00 */
[----:B------:R-:W-:Y:S01]  /*17ca0*/  MOV R42, R120 ;  /* 0x00000078002a7202 */ /* 0x000fe20000000f00 */
[----:B------:R-:W-:Y:S01]  /*17cb0*/  IMAD.MOV.U32 R68, RZ, RZ, R110 ;  /* 0x000000ffff447224 */ /* 0x000fe200078e006e */
[----:B------:R-:W-:Y:S01]  /*17cc0*/  HMMA.16816.F32.BF16 R120, R4, R16, R72 ;  /* 0x000000100478723c */ /* 0x000fe20000041848 */
[----:B------:R-:W-:-:S06]  /*17cd0*/  MOV R69, R111 ;  /* 0x0000006f00457202 */ /* 0x000fcc0000000f00 */
[----:B------:R-:W-:Y:S01]  /*17ce0*/  IMAD.MOV.U32 R74, RZ, RZ, R108 ;  /* 0x000000ffff4a7224 */ /* 0x000fe200078e006c */
        /* <DEDUP_REMOVED lines=8> */
[----:B------:R-:W-:Y:S01]  /*17d70*/  IMAD.MOV.U32 R196, RZ, RZ, R107 ;  /* 0x000000ffffc47224 */ /* 0x000fe200078e006b */
[----:B------:R-:W-:-:S02]  /*17d80*/  MOV R75, R106 ;  /* 0x0000006a004b7202 */ /* 0x000fc40000000f00 */
[----:B------:R-:W-:Y:S02]  /*17d90*/  MOV R194, R105 ;  /* 0x0000006900c27202 */ /* 0x000fe40000000f00 */
        /* <DEDUP_REMOVED lines=15> */
[-C--:B-1----:R-:W-:Y:S07]  /*17e90*/  HMMA.16816.F32.BF16 R88, R4, R16.reuse, R24 ;  /* 0x000000100458723c */ /* 0x082fee0000041818 */
[----:B------:R-:W-:Y:S01]  /*17ea0*/  MOV R26, R40 ;  /* 0x00000028001a7202 */ /* 0x000fe20000000f00 */
[----:B------:R-:W-:Y:S01]  /*17eb0*/  HMMA.16816.F32.BF16 R100, R8, R16, R100 ;  /* 0x000000100864723c */ /* 0x000fe20000041864 */
[----:B------:R-:W-:-:S03]  /*17ec0*/  MOV R27, R42 ;  /* 0x0000002a001b7202 */ /* 0x000fc60000000f00 */
[----:B------:R-:W-:Y:S02]  /*17ed0*/  FFMA.FTZ R0, R26, UR10, -R13 ;  /* 0x0000000a1a007c23 */ /* 0x000fe4000801080d */
[----:B------:R-:W-:Y:S01]  /*17ee0*/  HMMA.16816.F32.BF16 R84, R4, R18, R28 ;  /* 0x000000120454723c */ /* 0x000fe2000004181c */
[----:B------:R-:W-:Y:S01]  /*17ef0*/  MOV R26, R72 ;  /* 0x00000048001a7202 */ /* 0x000fe20000000f00 */
[----:B------:R-:W-:-:S04]  /*17f00*/  IMAD.MOV.U32 R72, RZ, RZ, R74 ;  /* 0x000000ffff487224 */ /* 0x000fc800078e004a */
[----:B------:R-:W-:Y:S01]  /*17f10*/  HMMA.16816.F32.BF16 R112, R8, R18, R112 ;  /* 0x000000120870723c */ /* 0x000fe20000041870 */
[----:B------:R-:W1:Y:S01]  /*17f20*/  LDSM.16.MT88.4 R16, [R227+0xe000] ;  /* 0x00e00000e310783b */ /* 0x000e620000004200 */
[----:B------:R-:W-:Y:S02]  /*17f30*/  MOV R74, R68 ;  /* 0x00000044004a7202 */ /* 0x000fe40000000f00 */
        /* <DEDUP_REMOVED lines=11> */
[----:B------:R2:W-:Y:S01]  /*17ff0*/  MUFU.EX2 R197, R0 ;  /* 0x0000000000c57308 */ /* 0x0005e20000000800 */
        /* <DEDUP_REMOVED lines=19> */
[C---:B-1----:R-:W-:Y:S01]  /*18130*/  HMMA.16816.F32.BF16 R80, R4.reuse, R16, R32 ;  /* 0x000000100450723c */ /* 0x042fe20000041820 */
[----:B------:R-:W-:Y:S01]  /*18140*/  MOV R189, R191 ;  /* 0x000000bf00bd7202 */ /* 0x000fe20000000f00 */
[----:B------:R-:W-:Y:S01]  /*18150*/  IMAD.MOV.U32 R162, RZ, RZ, R43 ;  /* 0x000000ffffa27224 */ /* 0x000fe200078e002b */
[----:B------:R-:W-:Y:S01]  /*18160*/  MOV R31, R25 ;  /* 0x00000019001f7202 */ /* 0x000fe20000000f00 */
[--C-:B------:R-:W-:Y:S01]  /*18170*/  FFMA.FTZ R214, R214, UR10, -R13.reuse ;  /* 0x0000000ad6d67c23 */ /* 0x100fe2000801080d */
[----:B------:R-:W-:Y:S01]  /*18180*/  MOV R188, R190 ;  /* 0x000000be00bc7202 */ /* 0x000fe20000000f00 */
[----:B------:R-:W-:Y:S01]  /*18190*/  IMAD.MOV.U32 R190, RZ, RZ, R160 ;  /* 0x000000ffffbe7224 */ /* 0x000fe200078e00a0 */
[----:B------:R-:W-:Y:S01]  /*181a0*/  MOV R191, R161 ;  /* 0x000000a100bf7202 */ /* 0x000fe20000000f00 */
[----:B------:R-:W-:Y:S01]  /*181b0*/  HMMA.16816.F32.BF16 R76, R4, R18, R36 ;  /* 0x00000012044c723c */ /* 0x000fe20000041824 */
[----:B------:R-:W-:Y:S01]  /*181c0*/  MOV R25, R27 ;  /* 0x0000001b00197202 */ /* 0x000fe20000000f00 */
[----:B------:R-:W-:Y:S01]  /*181d0*/  FFMA.FTZ R209, R209, UR10, -R13 ;  /* 0x0000000ad1d17c23 */ /* 0x000fe2000801080d */
[----:B------:R-:W-:Y:S01]  /*181e0*/  MOV R161, R192 ;  /* 0x000000c000a17202 */ /* 0x000fe20000000f00 */
[--C-:B------:R-:W-:Y:S01]  /*181f0*/  FFMA.FTZ R215, R215, UR10, -R12.reuse ;  /* 0x0000000ad7d77c23 */ /* 0x100fe2000801080c */
[----:B------:R-:W-:Y:S01]  /*18200*/  MOV R27, R73 ;  /* 0x00000049001b7202 */ /* 0x000fe20000000f00 */
[----:B------:R-:W-:Y:S01]  /*18210*/  FFMA.FTZ R210, R210, UR10, -R12 ;  /* 0x0000000ad2d27c23 */ /* 0x000fe2000801080c */
[----:B------:R-:W-:Y:S01]  /*18220*/  MOV R160, R163 ;  /* 0x000000a300a07202 */ /* 0x000fe20000000f00 */
[----:B------:R-:W-:Y:S01]  /*18230*/  IMAD.MOV.U32 R163, RZ, RZ, R198 ;  /* 0x000000ffffa37224 */ /* 0x000fe200078e00c6 */
[----:B------:R-:W-:Y:S01]  /*18240*/  MOV R192, R199 ;  /* 0x000000c700c07202 */ /* 0x000fe20000000f00 */
[--C-:B------:R-:W-:Y:S01]  /*18250*/  FFMA.FTZ R216, R216, UR10, -R3.reuse ;  /* 0x0000000ad8d87c23 */ /* 0x100fe20008010803 */
[----:B------:R-:W-:Y:S01]  /*18260*/  MOV R73, R75 ;  /* 0x0000004b00497202 */ /* 0x000fe20000000f00 */
[----:B------:R1:W2:Y:S01]  /*18270*/  MUFU.EX2 R198, R0 ;  /* 0x0000000000c67308 */ /* 0x0002a20000000800 */
        /* <DEDUP_REMOVED lines=9> */
[C---:B------:R-:W-:Y:S01]  /*18310*/  HMMA.16816.F32.BF16 R116, R8.reuse, R16, R116 ;  /* 0x000000100874723c */ /* 0x040fe20000041874 */
[--C-:B------:R-:W-:Y:S01]  /*18320*/  FFMA.FTZ R213, R213, UR10, -R2.reuse ;  /* 0x0000000ad5d57c23 */ /* 0x100fe20008010802 */
[----:B------:R-:W-:Y:S01]  /*18330*/  FFMA.FTZ R211, R211, UR10, -R2 ;  /* 0x0000000ad3d37c23 */ /* 0x000fe20008010802 */
[----:B------:R-:W-:Y:S01]  /*18340*/  FADD.FTZ R171, R171, R136 ;  /* 0x00000088abab7221 */ /* 0x000fe20000010000 */
[----:B------:R3:W5:Y:S01]  /*18350*/  LDL.LU R235, [R1+0xac] ;  /* 0x0000ac0001eb7983 */ /* 0x0007620000300800 */
[--C-:B-1----:R-:W-:Y:S01]  /*18360*/  FFMA.FTZ R0, R24, UR10, -R13.reuse ;  /* 0x0000000a18007c23 */ /* 0x102fe2000801080d */
[----:B------:R-:W-:Y:S01]  /*18370*/  IMAD.MOV.U32 R24, RZ, RZ, R26 ;  /* 0x000000ffff187224 */ /* 0x000fe200078e001a */
[----:B------:R-:W-:Y:S01]  /*18380*/  MOV R26, R72 ;  /* 0x00000048001a7202 */ /* 0x000fe20000000f00 */
[----:B------:R-:W-:Y:S01]  /*18390*/  IMAD.MOV.U32 R72, RZ, RZ, R74 ;  /* 0x000000ffff487224 */ /* 0x000fe200078e004a */
[----:B------:R1:W-:Y:S01]  /*183a0*/  MUFU.EX2 R199, R0 ;  /* 0x0000000000c77308 */ /* 0x0003e20000000800 */
[----:B------:R-:W-:Y:S01]  /*183b0*/  MOV R74, R68 ;  /* 0x00000044004a7202 */ /* 0x000fe20000000f00 */
[--C-:B------:R-:W-:Y:S01]  /*183c0*/  FFMA.FTZ R35, R221, UR10, -R13.reuse ;  /* 0x0000000add237c23 */ /* 0x100fe2000801080d */
[----:B------:R-:W-:Y:S01]  /*183d0*/  MOV R68, R188 ;  /* 0x000000bc00447202 */ /* 0x000fe20000000f00 */
[--C-:B------:R-:W-:Y:S01]  /*183e0*/  FFMA.FTZ R34, R217, UR10, -R13.reuse ;  /* 0x0000000ad9227c23 */ /* 0x100fe2000801080d */
[----:B------:R-:W-:Y:S01]  /*183f0*/  MOV R188, R190 ;  /* 0x000000be00bc7202 */ /* 0x000fe20000000f00 */
[--C-:B------:R-:W-:Y:S01]  /*18400*/  FFMA.FTZ R4, R15, UR10, -R2.reuse ;  /* 0x0000000a0f047c23 */ /* 0x100fe20008010802 */
[----:B------:R-:W-:Y:S01]  /*18410*/  MOV R190, R160 ;  /* 0x000000a000be7202 */ /* 0x000fe20000000f00 */
[----:B------:R-:W-:Y:S01]  /*18420*/  HMMA.16816.F32.BF16 R40, R8, R18, R128 ;  /* 0x000000120828723c */ /* 0x000fe20000041880 */
[----:B------:R-:W-:Y:S01]  /*18430*/  FFMA.FTZ R38, R222, UR10, -R2 ;  /* 0x0000000ade267c23 */ /* 0x000fe20008010802 */
[----:B------:R-:W-:Y:S01]  /*18440*/  MUFU.EX2 R214, R214 ;  /* 0x000000d600d67308 */ /* 0x000fe20000000800 */
[----:B------:R3:W5:Y:S01]  /*18450*/  LDL.LU R234, [R1+0xa8] ;  /* 0x0000a80001ea7983 */ /* 0x0007620000300800 */
[----:B-1----:R-:W-:Y:S01]  /*18460*/  FFMA.FTZ R0, R31, UR10, -R13 ;  /* 0x0000000a1f007c23 */ /* 0x002fe2000801080d */
        /* <DEDUP_REMOVED lines=13> */
[----:B------:R1:W-:Y:S01]  /*18540*/  MUFU.EX2 R5, R0 ;  /* 0x0000000000057308 */ /* 0x0003e20000000800 */
[----:B------:R-:W-:-:S02]  /*18550*/  MOV R192, R233 ;  /* 0x000000e900c07202 */ /* 0x000fc40000000f00 */
[----:B------:R-:W-:Y:S01]  /*18560*/  MOV R188, R189 ;  /* 0x000000bd00bc7202 */ /* 0x000fe20000000f00 */
[----:B------:R-:W-:Y:S01]  /*18570*/  IMAD.MOV.U32 R30, RZ, RZ, R24 ;  /* 0x000000ffff1e7224 */ /* 0x000fe200078e0018 */
[----:B------:R-:W-:Y:S01]  /*18580*/  MOV R189, R190 ;  /* 0x000000be00bd7202 */ /* 0x000fe20000000f00 */
[----:B------:R-:W-:Y:S01]  /*18590*/  IMAD.MOV.U32 R190, RZ, RZ, R191 ;  /* 0x000000ffffbe7224 */ /* 0x000fe200078e00bf */
[----:B------:R-:W-:Y:S01]  /*185a0*/  MOV R191, R161 ;  /* 0x000000a100bf7202 */ /* 0x000fe20000000f00 */
[----:B------:R-:W-:Y:S01]  /*185b0*/  MUFU.EX2 R209, R209 ;  /* 0x000000d100d17308 */ /* 0x000fe20000000800 */
[----:B------:R-:W-:Y:S01]  /*185c0*/  MOV R161, R192 ;  /* 0x000000c000a17202 */ /* 0x000fe20000000f00 */
[----:B------:R3:W5:Y:S01]  /*185d0*/  LDL.LU R233, [R1+0xa4] ;  /* 0x0000a40001e97983 */ /* 0x0007620000300800 */
[----:B------:R-:W-:Y:S01]  /*185e0*/  MOV R24, R26 ;  /* 0x0000001a00187202 */ /* 0x000fe20000000f00 */
[----:B-1----:R-:W-:Y:S01]  /*185f0*/  FFMA.FTZ R0, R31, UR10, -R12 ;  /* 0x0000000a1f007c23 */ /* 0x002fe2000801080c */
[----:B------:R-:W-:-:S02]  /*18600*/  MOV R31, R25 ;  /* 0x00000019001f7202 */ /* 0x000fc40000000f00 */
[----:B------:R-:W-:Y:S02]  /*18610*/  MOV R25, R27 ;  /* 0x0000001b00197202 */ /* 0x000fe40000000f00 */
        /* <DEDUP_REMOVED lines=10> */
[----:B------:R1:W-:Y:S01]  /*186c0*/  MUFU.EX2 R194, R0 ;  /* 0x0000000000c27308 */ /* 0x0003e20000000800 */
[----:B------:R-:W-:Y:S01]  /*186d0*/  MOV R68, R188 ;  /* 0x000000bc00447202 */ /* 0x000fe20000000f00 */
[----:B------:R-:W-:Y:S01]  /*186e0*/  IMAD.MOV.U32 R188, RZ, RZ, R190 ;  /* 0x000000ffffbc7224 */ /* 0x000fe200078e00be */
[----:B------:R-:W-:Y:S01]  /*186f0*/  MOV R190, R191 ;  /* 0x000000bf00be7202 */ /* 0x000fe20000000f00 */
[----:B------:R3:W5:Y:S01]  /*18700*/  LDL.LU R232, [R1+0xa0] ;  /* 0x0000a00001e87983 */ /* 0x0007620000300800 */
[----:B------:R-:W-:-:S02]  /*18710*/  MOV R191, R192 ;  /* 0x000000c000bf7202 */ /* 0x000fc40000000f00 */
[----:B------:R-:W-:Y:S01]  /*18720*/  MOV R29, R31 ;  /* 0x0000001f001d7202 */ /* 0x000fe20000000f00 */
        /* <DEDUP_REMOVED lines=12> */
[----:B------:R-:W-:Y:S01]  /*187f0*/  MOV R24, R26 ;  /* 0x0000001a00187202 */ /* 0x000fe20000000f00 */
[----:B------:R1:W4:Y:S01]  /*18800*/  MUFU.EX2 R195, R0 ;  /* 0x0000000000c37308 */ /* 0x0003220000000800 */
[----:B------:R-:W-:Y:S02]  /*18810*/  MOV R26, R72 ;  /* 0x00000048001a7202 */ /* 0x000fe40000000f00 */
        /* <DEDUP_REMOVED lines=8> */
[----:B-1----:R-:W-:Y:S01]  /*188a0*/  FFMA.FTZ R0, R29, UR10, -R12 ;  /* 0x0000000a1d007c23 */ /* 0x002fe2000801080c */
[----:B------:R-:W-:Y:S01]  /*188b0*/  IMAD.MOV.U32 R29, RZ, RZ, R31 ;  /* 0x000000ffff1d7224 */ /* 0x000fe200078e001f */
[----:B------:R-:W-:Y:S02]  /*188c0*/  MOV R73, R75 ;  /* 0x0000004b00497202 */ /* 0x000fe40000000f00 */
[----:B--2---:R-:W-:Y:S01]  /*188d0*/  F2FP.BF16.F32.PACK_AB R8, R198, R197 ;  /* 0x000000c5c608723e */ /* 0x004fe200000010ff */
[----:B------:R1:W-:Y:S01]  /*188e0*/  MUFU.EX2 R196, R0 ;  /* 0x0000000000c47308 */ /* 0x0003e20000000800 */
        /* <DEDUP_REMOVED lines=8> */
[----:B------:R-:W-:Y:S01]  /*18970*/  MOV R192, R230 ;  /* 0x000000e600c07202 */ /* 0x000fe20000000f00 */
[----:B------:R-:W-:Y:S01]  /*18980*/  FADD.FTZ R188, R188, R142 ;  /* 0x0000008ebcbc7221 */ /* 0x000fe20000010000 */
[----:B------:R-:W-:Y:S01]  /*18990*/  MUFU.EX2 R215, R215 ;  /* 0x000000d700d77308 */ /* 0x000fe20000000800 */
[----:B------:R3:W5:Y:S01]  /*189a0*/  LDL.LU R231, [R1+0x9c] ;  /* 0x00009c0001e77983 */ /* 0x0007620000300800 */
[----:B-1----:R-:W-:Y:S01]  /*189b0*/  FFMA.FTZ R0, R28, UR10, -R12 ;  /* 0x0000000a1c007c23 */ /* 0x002fe2000801080c */
[----:B------:R-:W-:Y:S01]  /*189c0*/  IMAD.MOV.U32 R28, RZ, RZ, R29 ;  /* 0x000000ffff1c7224 */ /* 0x000fe200078e001d */
[----:B------:R-:W-:-:S04]  /*189d0*/  MOV R29, R30 ;  /* 0x0000001e001d7202 */ /* 0x000fc80000000f00 */
[----:B------:R-:W-:Y:S01]  /*189e0*/  MUFU.EX2 R210, R210 ;  /* 0x000000d200d27308 */ /* 0x000fe20000000800 */
[----:B------:R-:W-:Y:S01]  /*189f0*/  MOV R30, R31 ;  /* 0x0000001f001e7202 */ /* 0x000fe20000000f00 */
[----:B------:R3:W5:Y:S01]  /*18a00*/  LDL.LU R230, [R1+0x98] ;  /* 0x0000980001e67983 */ /* 0x0007620000300800 */
[----:B------:R-:W-:Y:S01]  /*18a10*/  MOV R31, R24 ;  /* 0x00000018001f7202 */ /* 0x000fe20000000f00 */
[----:B------:R-:W-:Y:S01]  /*18a20*/  IMAD.MOV.U32 R24, RZ, RZ, R25 ;  /* 0x000000ffff187224 */ /* 0x000fe200078e0019 */
[----:B------:R-:W-:-:S03]  /*18a30*/  MOV R25, R26 ;  /* 0x0000001a00197202 */ /* 0x000fc60000000f00 */
[----:B------:R1:W2:Y:S01]  /*18a40*/  MUFU.EX2 R6, R0 ;  /* 0x0000000000067308 */ /* 0x0002a20000000800 */
[----:B------:R-:W-:Y:S02]  /*18a50*/  MOV R75, R71 ;  /* 0x00000047004b7202 */ /* 0x000fe40000000f00 */
[----:B------:R-:W-:Y:S02]  /*18a60*/  MOV R26, R27 ;  /* 0x0000001b001a7202 */ /* 0x000fe40000000f00 */
[----:B------:R-:W-:Y:S01]  /*18a70*/  MOV R27, R72 ;  /* 0x00000048001b7202 */ /* 0x000fe20000000f00 */
[----:B------:R-:W-:Y:S01]  /*18a80*/  IMAD.MOV.U32 R72, RZ, RZ, R73 ;  /* 0x000000ffff487224 */ /* 0x000fe200078e0049 */
[----:B------:R-:W-:Y:S02]  /*18a90*/  MOV R71, R192 ;  /* 0x000000c000477202 */ /* 0x000fe40000000f00 */
[----:B------:R-:W-:Y:S02]  /*18aa0*/  MOV R192, R229 ;  /* 0x000000e500c07202 */ /* 0x000fe40000000f00 */
[----:B------:R-:W-:Y:S01]  /*18ab0*/  MOV R73, R74 ;  /* 0x0000004a00497202 */ /* 0x000fe20000000f00 */
[----:B------:R-:W-:Y:S01]  /*18ac0*/  MUFU.EX2 R216, R216 ;  /* 0x000000d800d87308 */ /* 0x000fe20000000800 */
[----:B-1----:R-:W-:Y:S01]  /*18ad0*/  FFMA.FTZ R0, R28, UR10, -R3 ;  /* 0x0000000a1c007c23 */ /* 0x002fe20008010803 */
[----:B------:R-:W-:Y:S01]  /*18ae0*/  IMAD.MOV.U32 R28, RZ, RZ, R29 ;  /* 0x000000ffff1c7224 */ /* 0x000fe200078e001d */
[----:B------:R-:W-:-:S05]  /*18af0*/  MOV R29, R30 ;  /* 0x0000001e001d7202 */ /* 0x000fca0000000f00 */
[----:B------:R-:W-:Y:S01]  /*18b00*/  MUFU.EX2 R212, R212 ;  /* 0x000000d400d47308 */ /* 0x000fe20000000800 */
[----:B------:R-:W-:Y:S01]  /*18b10*/  MOV R30, R31 ;  /* 0x0000001f001e7202 */ /* 0x000fe20000000f00 */
[----:B------:R3:W5:Y:S01]  /*18b20*/  LDL.LU R229, [R1+0x94] ;  /* 0x0000940001e57983 */ /* 0x0007620000300800 */
[----:B------:R-:W-:Y:S01]  /*18b30*/  MOV R31, R24 ;  /* 0x00000018001f7202 */ /* 0x000fe20000000f00 */
[----:B------:R-:W-:Y:S01]  /*18b40*/  IMAD.MOV.U32 R24, RZ, RZ, R25 ;  /* 0x000000ffff187224 */ /* 0x000fe200078e0019 */
[----:B------:R-:W-:Y:S02]  /*18b50*/  MOV R74, R75 ;  /* 0x0000004b004a7202 */ /* 0x000fe40000000f00 */
[----:B------:R-:W-:Y:S01]  /*18b60*/  MOV R75, R68 ;  /* 0x00000044004b7202 */ /* 0x000fe20000000f00 */
[----:B------:R-:W-:Y:S01]  /*18b70*/  IMAD.MOV.U32 R68, RZ, RZ, R191 ;  /* 0x000000ffff447224 */ /* 0x000fe200078e00bf */
[----:B------:R-:W-:Y:S02]  /*18b80*/  MOV R25, R26 ;  /* 0x0000001a00197202 */ /* 0x000fe40000000f00 */
[----:B------:R-:W-:-:S02]  /*18b90*/  MOV R26, R27 ;  /* 0x0000001b001a7202 */ /* 0x000fc40000000f00 */
[----:B------:R-:W-:Y:S02]  /*18ba0*/  MOV R191, R192 ;  /* 0x000000c000bf7202 */ /* 0x000fe40000000f00 */
[----:B------:R-:W-:Y:S01]  /*18bb0*/  MOV R27, R72 ;  /* 0x00000048001b7202 */ /* 0x000fe20000000f00 */
[----:B------:R-:W-:Y:S01]  /*18bc0*/  IMAD.MOV.U32 R72, RZ, RZ, R73 ;  /* 0x000000ffff487224 */ /* 0x000fe200078e0049 */
[----:B------:R-:W-:Y:S02]  /*18bd0*/  MOV R192, R193 ;  /* 0x000000c100c07202 */ /* 0x000fe40000000f00 */
[----:B------:R-:W-:Y:S02]  /*18be0*/  MOV R193, R224 ;  /* 0x000000e000c17202 */ /* 0x000fe40000000f00 */
[----:B------:R-:W-:Y:S01]  /*18bf0*/  MOV R73, R74 ;  /* 0x0000004a00497202 */ /* 0x000fe20000000f00 */
[--C-:B------:R-:W-:Y:S01]  /*18c00*/  FFMA.FTZ R36, R30, UR10, -R13.reuse ;  /* 0x0000000a1e247c23 */ /* 0x100fe2000801080d */
[----:B------:R-:W-:Y:S01]  /*18c10*/  MOV R74, R75 ;  /* 0x0000004b004a7202 */ /* 0x000fe20000000f00 */
[----:B------:R-:W-:Y:S01]  /*18c20*/  FFMA.FTZ R37, R29, UR10, -R13 ;  /* 0x0000000a1d257c23 */ /* 0x000fe2000801080d */
[----:B------:R-:W-:Y:S01]  /*18c30*/  MOV R75, R68 ;  /* 0x00000044004b7202 */ /* 0x000fe20000000f00 */
[----:B------:R-:W-:Y:S01]  /*18c40*/  IMAD.MOV.U32 R68, RZ, RZ, R191 ;  /* 0x000000ffff447224 */ /* 0x000fe200078e00bf */
[----:B------:R-:W-:Y:S01]  /*18c50*/  MOV R191, R192 ;  /* 0x000000c000bf7202 */ /* 0x000fe20000000f00 */
[----:B------:R-:W-:Y:S01]  /*18c60*/  MUFU.EX2 R208, R208 ;  /* 0x000000d000d07308 */ /* 0x000fe20000000800 */
[----:B------:R-:W-:Y:S01]  /*18c70*/  MOV R192, R193 ;  /* 0x000000c100c07202 */ /* 0x000fe20000000f00 */
[----:B------:R3:W5:Y:S06]  /*18c80*/  LDL.LU R224, [R1+0x90] ;  /* 0x0000900001e07983 */ /* 0x00076c0000300800 */
[----:B------:R1:W-:Y:S01]  /*18c90*/  MUFU.EX2 R193, R0 ;  /* 0x0000000000c17308 */ /* 0x0003e20000000800 */
[----:B------:R-:W-:-:S02]  /*18ca0*/  MOV R30, R26 ;  /* 0x0000001a001e7202 */ /* 0x000fc40000000f00 */
[----:B------:R-:W-:Y:S02]  /*18cb0*/  MOV R29, R25 ;  /* 0x00000019001d7202 */ /* 0x000fe40000000f00 */
[----:B------:R-:W-:Y:S02]  /*18cc0*/  MOV R26, R74 ;  /* 0x0000004a001a7202 */ /* 0x000fe40000000f00 */
[----:B------:R-:W-:Y:S01]  /*18cd0*/  MOV R25, R73 ;  /* 0x0000004900197202 */ /* 0x000fe20000000f00 */
[----:B------:R-:W-:Y:S01]  /*18ce0*/  IMAD.MOV.U32 R73, RZ, RZ, R68 ;  /* 0x000000ffff497224 */ /* 0x000fe200078e0044 */
[----:B------:R-:W-:Y:S01]  /*18cf0*/  MOV R74, R191 ;  /* 0x000000bf004a7202 */ /* 0x000fe20000000f00 */
[----:B-1----:R-:W-:Y:S01]  /*18d00*/  FFMA.FTZ R0, R28, UR10, -R3 ;  /* 0x0000000a1c007c23 */ /* 0x002fe20008010803 */
[----:B------:R-:W-:Y:S01]  /*18d10*/  MOV R28, R31 ;  /* 0x0000001f001c7202 */ /* 0x000fe20000000f00 */
[----:B------:R-:W-:Y:S01]  /*18d20*/  IMAD.MOV.U32 R31, RZ, RZ, R24 ;  /* 0x000000ffff1f7224 */ /* 0x000fe200078e0018 */
[----:B------:R-:W-:Y:S01]  /*18d30*/  MOV R24, R27 ;  /* 0x0000001b00187202 */ /* 0x000fe20000000f00 */
[----:B------:R-:W-:Y:S01]  /*18d40*/  IMAD.MOV.U32 R27, RZ, RZ, R72 ;  /* 0x000000ffff1b7224 */ /* 0x000fe200078e0048 */
[----:B------:R-:W-:-:S02]  /*18d50*/  MOV R72, R75 ;  /* 0x0000004b00487202 */ /* 0x000fc40000000f00 */
[----:B------:R-:W-:Y:S02]  /*18d60*/  MOV R75, R192 ;  /* 0x000000c0004b7202 */ /* 0x000fe40000000f00 */
[----:B------:R1:W4:Y:S01]  /*18d70*/  MUFU.EX2 R192, R0 ;  /* 0x0000000000c07308 */ /* 0x0003220000000800 */
[----:B------:R-:W-:Y:S02]  /*18d80*/  MOV R68, R169 ;  /* 0x000000a900447202 */ /* 0x000fe40000000f00 */
[----:B------:R-:W-:Y:S01]  /*18d90*/  MOV R39, R72 ;  /* 0x0000004800277202 */ /* 0x000fe20000000f00 */
[----:B------:R-:W-:Y:S01]  /*18da0*/  IMAD.MOV.U32 R72, RZ, RZ, R74 ;  /* 0x000000ffff487224 */ /* 0x000fe200078e004a */
[----:B------:R-:W-:Y:S01]  /*18db0*/  MOV R74, R68 ;  /* 0x00000044004a7202 */ /* 0x000fe20000000f00 */
[----:B------:R-:W-:Y:S01]  /*18dc0*/  FFMA.FTZ R32, R28, UR10, -R12 ;  /* 0x0000000a1c207c23 */ /* 0x000fe2000801080c */
[----:B------:R-:W-:Y:S01]  /*18dd0*/  MOV R68, R69 ;  /* 0x0000004500447202 */ /* 0x000fe20000000f00 */
[----:B------:R-:W-:Y:S01]  /*18de0*/  IMAD.MOV.U32 R69, RZ, RZ, R70 ;  /* 0x000000ffff457224 */ /* 0x000fe200078e0046 */
[----:B------:R-:W-:Y:S01]  /*18df0*/  MOV R28, R30 ;  /* 0x0000001e001c7202 */ /* 0x000fe20000000f00 */
[----:B-1----:R-:W-:-:S04]  /*18e00*/  FFMA.FTZ R0, R170, UR10, -R3 ;  /* 0x0000000aaa007c23 */ /* 0x002fc80008010803 */
[----:B------:R1:W-:Y:S01]  /*18e10*/  MUFU.EX2 R191, R0 ;  /* 0x0000000000bf7308 */ /* 0x0003e20000000800 */
[----:B------:R-:W-:Y:S01]  /*18e20*/  IMAD.MOV.U32 R33, RZ, RZ, R29 ;  /* 0x000000ffff217224 */ /* 0x000fe200078e001d */
[----:B------:R-:W-:Y:S01]  /*18e30*/  MOV R70, R162 ;  /* 0x000000a200467202 */ /* 0x000fe20000000f00 */
[--C-:B------:R-:W-:Y:S01]  /*18e40*/  FFMA.FTZ R169, R139, UR10, -R13.reuse ;  /* 0x0000000a8ba97c23 */ /* 0x100fe2000801080d */
[----:B------:R-:W-:Y:S01]  /*18e50*/  FFMA.FTZ R170, R14, UR10, -R13 ;  /* 0x0000000a0eaa7c23 */ /* 0x000fe2000801080d */
[--C-:B------:R-:W-:Y:S01]  /*18e60*/  FFMA.FTZ R31, R31, UR10, -R12.reuse ;  /* 0x0000000a1f1f7c23 */ /* 0x100fe2000801080c */
[--C-:B------:R-:W-:Y:S01]  /*18e70*/  FFMA.FTZ R30, R223, UR10, -R12.reuse ;  /* 0x0000000adf1e7c23 */ /* 0x100fe2000801080c */
[--C-:B------:R-:W-:Y:S01]  /*18e80*/  FFMA.FTZ R29, R218, UR10, -R12.reuse ;  /* 0x0000000ada1d7c23 */ /* 0x100fe2000801080c */
[----:B------:R-:W-:Y:S01]  /*18e90*/  FFMA.FTZ R162, R137, UR10, -R12 ;  /* 0x0000000a89a27c23 */ /* 0x000fe2000801080c */
[----:B-1----:R-:W-:Y:S01]  /*18ea0*/  FFMA.FTZ R0, R25, UR10, -R3 ;  /* 0x0000000a19007c23 */ /* 0x002fe20008010803 */
[----:B------:R-:W-:-:S02]  /*18eb0*/  MOV R25, R73 ;  /* 0x0000004900197202 */ /* 0x000fc40000000f00 */
[----:B------:R-:W-:Y:S02]  /*18ec0*/  MOV R73, R75 ;  /* 0x0000004b00497202 */ /* 0x000fe40000000f00 */
[----:B------:R-:W-:Y:S01]  /*18ed0*/  MOV R75, R168 ;  /* 0x000000a8004b7202 */ /* 0x000fe20000000f00 */
[----:B------:R-:W-:Y:S02]  /*18ee0*/  FFMA.FTZ R168, R140, UR10, -R12 ;  /* 0x0000000a8ca87c23 */ /* 0x000fe4000801080c */
[----:B------:R-:W1:Y:S01]  /*18ef0*/  LDSM.16.MT88.4 R12, [R225+0xc800] ;  /* 0x00c80000e10c783b */ /* 0x000e620000004200 */
        /* <DEDUP_REMOVED lines=8> */
[----:B------:R-:W-:Y:S01]  /*18f80*/  FFMA.FTZ R161, R138, UR10, -R3 ;  /* 0x0000000a8aa17c23 */ /* 0x000fe20008010803 */
[----:B--2---:R-:W-:Y:S01]  /*18f90*/  MOV R218, R6 ;  /* 0x0000000600da7202 */ /* 0x004fe20000000f00 */
[----:B---3--:R-:W-:Y:S01]  /*18fa0*/  FFMA.FTZ R0, R33, UR10, -R2 ;  /* 0x0000000a21007c23 */ /* 0x008fe20008010802 */
[----:B------:R-:W-:Y:S01]  /*18fb0*/  MOV R33, R24 ;  /* 0x0000001800217202 */ /* 0x000fe20000000f00 */
[----:B------:R-:W-:-:S02]  /*18fc0*/  IMAD.MOV.U32 R24, RZ, RZ, R27 ;  /* 0x000000ffff187224 */ /* 0x000fc400078e001b */
[----:B------:R-:W-:Y:S02]  /*18fd0*/  FFMA.FTZ R27, R190, UR10, -R3 ;  /* 0x0000000abe1b7c23 */ /* 0x000fe40008010803 */
[----:B------:R2:W-:Y:S01]  /*18fe0*/  MUFU.EX2 R190, R0 ;  /* 0x0000000000be7308 */ /* 0x0005e20000000800 */
[----:B------:R-:W-:Y:S01]  /*18ff0*/  FFMA.FTZ R3, R33, UR10, -R2 ;  /* 0x0000000a21037c23 */ /* 0x000fe20008010802 */
[----:B------:R-:W-:Y:S02]  /*19000*/  MOV R6, R72 ;  /* 0x0000004800067202 */ /* 0x000fe40000000f00 */
[----:B------:R-:W-:Y:S01]  /*19010*/  MOV R72, R74 ;  /* 0x0000004a00487202 */ /* 0x000fe20000000f00 */
[----:B------:R-:W-:-:S03]  /*19020*/  IMAD.MOV.U32 R74, RZ, RZ, R189 ;  /* 0x000000ffff4a7224 */ /* 0x000fc600078e00bd */
[----:B------:R4:W3:Y:S01]  /*19030*/  MUFU.EX2 R189, R4 ;  /* 0x0000000400bd7308 */ /* 0x0008e20000000800 */
[----:B--2---:R-:W-:-:S07]  /*19040*/  FFMA.FTZ R0, R24, UR10, -R2 ;  /* 0x0000000a18007c23 */ /* 0x004fce0008010802 */
[----:B------:R-:W-:Y:S08]  /*19050*/  MUFU.EX2 R128, R3 ;  /* 0x0000000300807308 */ /* 0x000ff00000000800 */
[----:B------:R-:W2:Y:S01]  /*19060*/  MUFU.EX2 R0, R0 ;  /* 0x0000000000007308 */ /* 0x000ea20000000800 */
[----:B------:R-:W-:Y:S01]  /*19070*/  MOV R17, R39 ;  /* 0x0000002700117202 */ /* 0x000fe20000000f00 */
[----:B------:R-:W-:Y:S01]  /*19080*/  IMAD.MOV.U32 R217, RZ, RZ, R6 ;  /* 0x000000ffffd97224 */ /* 0x000fe200078e0006 */
[----:B------:R-:W-:-:S02]  /*19090*/  MOV R139, R5 ;  /* 0x00000005008b7202 */ /* 0x000fc40000000f00 */
[----:B------:R-:W-:Y:S02]  /*190a0*/  MOV R129, R7 ;  /* 0x0000000700817202 */ /* 0x000fe40000000f00 */
[----:B------:R-:W-:Y:S02]  /*190b0*/  F2FP.BF16.F32.PACK_AB R10, R140, R199 ;  /* 0x000000c78c0a723e */ /* 0x000fe400000010ff */
[----:B------:R-:W-:Y:S02]  /*190c0*/  F2FP.BF16.F32.PACK_AB R11, R218, R196 ;  /* 0x000000c4da0b723e */ /* 0x000fe400000010ff */
[----:B----4-:R-:W-:Y:S02]  /*190d0*/  F2FP.BF16.F32.PACK_AB R4, R192, R193 ;  /* 0x000000c1c004723e */ /* 0x010fe400000010ff */
[----:B---3--:R-:W-:Y:S02]  /*190e0*/  F2FP.BF16.F32.PACK_AB R5, R189, R190 ;  /* 0x000000bebd05723e */ /* 0x008fe400000010ff */
[----:B------:R-:W-:-:S02]  /*190f0*/  F2FP.BF16.F32.PACK_AB R6, R223, R191 ;  /* 0x000000bfdf06723e */ /* 0x000fc400000010ff */
[----:B--2---:R-:W-:Y:S02]  /*19100*/  F2FP.BF16.F32.PACK_AB R7, R0, R128 ;  /* 0x000000800007723e */ /* 0x004fe400000010ff */
[----:B------:R-:W-:Y:S02]  /*19110*/  MOV R221, R17 ;  /* 0x0000001100dd7202 */ /* 0x000fe40000000f00 */
[----:B------:R-:W2:Y:S01]  /*19120*/  LDSM.16.MT88.4 R16, [R226+0xc800] ;  /* 0x00c80000e210783b */ /* 0x000ea20000004200 */
[-C--:B-1----:R-:W-:Y:S06]  /*19130*/  HMMA.16816.F32.BF16 R172, R8, R12.reuse, R172 ;  /* 0x0000000c08ac723c */ /* 0x082fec00000418ac */
[C---:B------:R-:W-:Y:S06]  /*19140*/  HMMA.16816.F32.BF16 R204, R4.reuse, R12, R204 ;  /* 0x0000000c04cc723c */ /* 0x040fec00000418cc */
[-C--:B------:R-:W-:Y:S06]  /*19150*/  HMMA.16816.F32.BF16 R200, R4, R14.reuse, R200 ;  /* 0x0000000e04c8723c */ /* 0x080fec00000418c8 */
[C---:B------:R-:W-:Y:S01]  /*19160*/  HMMA.16816.F32.BF16 R56, R8.reuse, R14, R56 ;  /* 0x0000000e0838723c */ /* 0x040fe20000041838 */
[----:B------:R-:W1:Y:S01]  /*19170*/  LDSM.16.MT88.4 R12, [R228+0xc800] ;  /* 0x00c80000e40c783b */ /* 0x000e620000004200 */
[----:B------:R-:W-:Y:S01]  /*19180*/  MOV R130, R72 ;  /* 0x0000004800827202 */ /* 0x000fe20000000f00 */
[----:B------:R-:W-:Y:S01]  /*19190*/  FADD.FTZ R3, R74, R73 ;  /* 0x000000494a037221 */ /* 0x000fe20000010000 */
[----:B------:R-:W-:Y:S01]  /*191a0*/  MOV R131, R75 ;  /* 0x0000004b00837202 */ /* 0x000fe20000000f00 */
[----:B------:R-:W-:Y:S01]  /*191b0*/  FFMA.FTZ R39, R219, UR10, -R2 ;  /* 0x0000000adb277c23 */ /* 0x000fe20008010802 */
[----:B------:R-:W-:Y:S01]  /*191c0*/  MOV R219, R68 ;  /* 0x0000004400db7202 */ /* 0x000fe20000000f00 */
[----:B------:R-:W-:Y:S01]  /*191d0*/  IMAD.MOV.U32 R222, RZ, RZ, R69 ;  /* 0x000000ffffde7224 */ /* 0x000fe200078e0045 */
[----:B------:R-:W-:Y:S01]  /*191e0*/  MOV R220, R71 ;  /* 0x0000004700dc7202 */ /* 0x000fe20000000f00 */
[----:B--2---:R-:W-:Y:S07]  /*191f0*/  HMMA.16816.F32.BF16 R72, R8, R16, R164 ;  /* 0x000000100848723c */ /* 0x004fee00000418a4 */
[----:B------:R-:W-:-:S02]  /*19200*/  MOV R165, R218 ;  /* 0x000000da00a57202 */ /* 0x000fc40000000f00 */
[----:B------:R-:W-:Y:S01]  /*19210*/  MOV R218, R70 ;  /* 0x0000004600da7202 */ /* 0x000fe20000000f00 */
        /* <DEDUP_REMOVED lines=8> */
[----:B------:R-:W2:Y:S01]  /*192a0*/  LDSM.16.MT88.4 R16, [R227+0xc800] ;  /* 0x00c80000e310783b */ /* 0x000ea20000004200 */
        /* <DEDUP_REMOVED lines=8> */
[----:B------:R-:W-:-:S02]  /*19330*/  MOV R2, R129 ;  /* 0x0000008100027202 */ /* 0x000fc40000000f00 */
[----:B------:R-:W-:Y:S01]  /*19340*/  MOV R0, R130 ;  /* 0x0000008200007202 */ /* 0x000fe20000000f00 */
[C---:B-1----:R-:W-:Y:S01]  /*19350*/  HMMA.16816.F32.BF16 R140, R8.reuse, R14, R20 ;  /* 0x0000000e088c723c */ /* 0x042fe20000041814 */
[----:B------:R-:W1:Y:S05]  /*19360*/  LDSM.16.MT88.4 R20, [R226+0xe800] ;  /* 0x00e80000e214783b */ /* 0x000e6a0000004200 */
[-C--:B--2---:R-:W-:Y:S06]  /*19370*/  HMMA.16816.F32.BF16 R148, R8, R16.reuse, R148 ;  /* 0x000000100894723c */ /* 0x084fec0000041894 */
[C---:B------:R-:W-:Y:S06]  /*19380*/  HMMA.16816.F32.BF16 R180, R4.reuse, R16, R180 ;  /* 0x0000001004b4723c */ /* 0x040fec00000418b4 */
[-C--:B------:R-:W-:Y:S06]  /*19390*/  HMMA.16816.F32.BF16 R176, R4, R18.reuse, R176 ;  /* 0x0000001204b0723c */ /* 0x080fec00000418b0 */
[C---:B------:R-:W-:Y:S01]  /*193a0*/  HMMA.16816.F32.BF16 R152, R8.reuse, R18, R144 ;  /* 0x000000120898723c */ /* 0x040fe20000041890 */
[----:B------:R-:W2:Y:S05]  /*193b0*/  LDSM.16.MT88.4 R16, [R228+0xe800] ;  /* 0x00e80000e410783b */ /* 0x000eaa0000004200 */
[-C--:B------:R-:W-:Y:S06]  /*193c0*/  HMMA.16816.F32.BF16 R144, R8, R12.reuse, R124 ;  /* 0x0000000c0890723c */ /* 0x080fec000004187c */
[----:B------:R-:W-:Y:S01]  /*193d0*/  HMMA.16816.F32.BF16 R136, R4, R12, R120 ;  /* 0x0000000c0488723c */ /* 0x000fe20000041878 */
[----:B------:R-:W-:Y:S01]  /*193e0*/  MOV R126, R128 ;  /* 0x00000080007e7202 */ /* 0x000fe20000000f00 */
[----:B------:R-:W-:-:S04]  /*193f0*/  IMAD.MOV.U32 R127, RZ, RZ, R131 ;  /* 0x000000ffff7f7224 */ /* 0x000fc800078e0083 */
[C---:B------:R-:W-:Y:S01]  /*19400*/  HMMA.16816.F32.BF16 R128, R4.reuse, R14, R108 ;  /* 0x0000000e0480723c */ /* 0x040fe2000004186c */
[----:B------:R-:W3:Y:S05]  /*19410*/  LDSM.16.MT88.4 R12, [R227+0xe800] ;  /* 0x00e80000e30c783b */ /* 0x000eea0000004200 */
[C---:B-1----:R-:W-:Y:S06]  /*19420*/  HMMA.16816.F32.BF16 R108, R4.reuse, R20, R104 ;  /* 0x00000014046c723c */ /* 0x042fec0000041868 */
[-C--:B------:R-:W-:Y:S06]  /*19430*/  HMMA.16816.F32.BF16 R92, R4, R22.reuse, R92 ;  /* 0x00000016045c723c */ /* 0x080fec000004185c */
[----:B------:R-:W-:Y:S06]  /*19440*/  HMMA.16816.F32.BF16 R96, R8, R22, R96 ;  /* 0x000000160860723c */ /* 0x000fec0000041860 */
[----:B--2---:R-:W-:Y:S07]  /*19450*/  HMMA.16816.F32.BF16 R104, R4, R16, R88 ;  /* 0x000000100468723c */ /* 0x004fee0000041858 */
[----:B------:R-:W-:-:S02]  /*19460*/  MOV R91, R126 ;  /* 0x0000007e005b7202 */ /* 0x000fc40000000f00 */
[----:B------:R-:W-:Y:S02]  /*19470*/  MOV R90, R127 ;  /* 0x0000007f005a7202 */ /* 0x000fe40000000f00 */
[----:B------:R-:W-:Y:S01]  /*19480*/  HMMA.16816.F32.BF16 R124, R8, R20, R156 ;  /* 0x00000014087c723c */ /* 0x000fe2000004189c */
[----:B------:R-:W1:Y:S01]  /*19490*/  LDSM.16.MT88.4 R20, [R225+0xd000] ;  /* 0x00d00000e114783b */ /* 0x000e620000004200 */
[----:B------:R-:W-:Y:S01]  /*194a0*/  MOV R89, R0 ;  /* 0x0000000000597202 */ /* 0x000fe20000000f00 */
[----:B------:R-:W-:-:S03]  /*194b0*/  IMAD.MOV.U32 R0, RZ, RZ, R219 ;  /* 0x000000ffff007224 */ /* 0x000fc600078e00db */
[----:B---3--:R-:W-:Y:S01]  /*194c0*/  HMMA.16816.F32.BF16 R120, R4, R12, R80 ;  /* 0x0000000c0478723c */ /* 0x008fe20000041850 */
[----:B------:R-:W-:Y:S01]  /*194d0*/  MOV R219, R222 ;  /* 0x000000de00db7202 */ /* 0x000fe20000000f00 */
[----:B------:R-:W-:Y:S01]  /*194e0*/  FADD.FTZ R2, R217, R2 ;  /* 0x00000002d9027221 */ /* 0x000fe20000010000 */
[----:B------:R-:W-:-:S03]  /*194f0*/  FADD.FTZ R0, R0, R188 ;  /* 0x000000bc00007221 */ /* 0x000fc60000010000 */
[----:B------:R-:W-:Y:S01]  /*19500*/  HMMA.16816.F32.BF16 R80, R4, R14, R76 ;  /* 0x0000000e0450723c */ /* 0x000fe2000004184c */
[----:B------:R-:W-:-:S05]  /*19510*/  FADD.FTZ R156, R220, R0 ;  /* 0x00000000dc9c7221 */ /* 0x000fca0000010000 */
[----:B------:R-:W-:Y:S01]  /*19520*/  HMMA.16816.F32.BF16 R84, R4, R18, R84 ;  /* 0x000000120454723c */ /* 0x000fe20000041854 */
[----:B------:R-:W-:Y:S01]  /*19530*/  MOV R78, R221 ;  /* 0x000000dd004e7202 */ /* 0x000fe20000000f00 */
[----:B------:R-:W2:Y:S01]  /*19540*/  MUFU.EX2 R5, R26 ;  /* 0x0000001a00057308 */ /* 0x000ea20000000800 */
[----:B------:R-:W-:-:S03]  /*19550*/  MOV R77, R223 ;  /* 0x000000df004d7202 */ /* 0x000fc60000000f00 */
[----:B------:R-:W-:Y:S01]  /*19560*/  FADD.FTZ R157, R78, R2 ;  /* 0x000000024e9d7221 */ /* 0x000fe20000010000 */
[----:B------:R-:W-:Y:S01]  /*19570*/  FADD.FTZ R4, R219, R171 ;  /* 0x000000abdb047221 */ /* 0x000fe20000010000 */
[----:B------:R-:W-:Y:S02]  /*19580*/  MOV R78, R218 ;  /* 0x000000da004e7202 */ /* 0x000fe40000000f00 */
[----:B------:R-:W-:Y:S08]  /*19590*/  MUFU.EX2 R37, R37 ;  /* 0x0000002500257308 */ /* 0x000ff00000000800 */
        /* <DEDUP_REMOVED lines=8> */
[----:B------:R-:W3:Y:S08]  /*19620*/  MUFU.EX2 R222, R27 ;  /* 0x0000001b00de7308 */ /* 0x000ef00000000800 */
[----:B------:R-:W-:Y:S08]  /*19630*/  MUFU.EX2 R25, R25 ;  /* 0x0000001900197308 */ /* 0x000ff00000000800 */
[----:B------:R-:W-:Y:S08]  /*19640*/  MUFU.EX2 R217, R24 ;  /* 0x0000001800d97308 */ /* 0x000ff00000000800 */
[----:B------:R-:W4:Y:S08]  /*19650*/  MUFU.EX2 R219, R33 ;  /* 0x0000002100db7308 */ /* 0x000f300000000800 */
[----:B------:R-:W-:Y:S08]  /*19660*/  MUFU.EX2 R218, R38 ;  /* 0x0000002600da7308 */ /* 0x000ff00000000800 */
[----:B------:R-:W1:Y:S01]  /*19670*/  MUFU.EX2 R220, R39 ;  /* 0x0000002700dc7308 */ /* 0x000e620000000800 */
[----:B--2---:R-:W-:Y:S01]  /*19680*/  IMAD.MOV.U32 R171, RZ, RZ, R5 ;  /* 0x000000ffffab7224 */ /* 0x004fe200078e0005 */
[----:B------:R-:W-:Y:S01]  /*19690*/  HMMA.16816.F32.BF16 R100, R8, R16, R100 ;  /* 0x000000100864723c */ /* 0x000fe20000041864 */
[----:B------:R-:W-:Y:S01]  /*196a0*/  FADD.FTZ R2, R89, R4 ;  /* 0x0000000459027221 */ /* 0x000fe20000010000 */
[----:B---3--:R-:W-:-:S02]  /*196b0*/  F2FP.BF16.F32.PACK_AB R4, R222, R221 ;  /* 0x000000ddde04723e */ /* 0x008fc400000010ff */
[----:B----4-:R-:W-:Y:S02]  /*196c0*/  F2FP.BF16.F32.PACK_AB R5, R219, R217 ;  /* 0x000000d9db05723e */ /* 0x010fe400000010ff */
[C---:B------:R-:W-:Y:S01]  /*196d0*/  HMMA.16816.F32.BF16 R112, R8.reuse, R18, R112 ;  /* 0x000000120870723c */ /* 0x040fe20000041870 */
[----:B------:R-:W-:Y:S01]  /*196e0*/  F2FP.BF16.F32.PACK_AB R6, R25, R171 ;  /* 0x000000ab1906723e */ /* 0x000fe200000010ff */
[----:B------:R-:W2:Y:S04]  /*196f0*/  LDSM.16.MT88.4 R16, [R226+0xd000] ;  /* 0x00d00000e210783b */ /* 0x000ea80000004200 */
[----:B------:R-:W-:Y:S01]  /*19700*/  HMMA.16816.F32.BF16 R116, R8, R12, R116 ;  /* 0x0000000c0874723c */ /* 0x000fe20000041874 */
[----:B-1----:R-:W-:-:S05]  /*19710*/  F2FP.BF16.F32.PACK_AB R7, R220, R218 ;  /* 0x000000dadc07723e */ /* 0x002fca00000010ff */
[----:B------:R-:W-:Y:S01]  /*19720*/  HMMA.16816.F32.BF16 R40, R8, R14, R40 ;  /* 0x0000000e0828723c */ /* 0x000fe20000041828 */
[----:B------:R-:W1:Y:S06]  /*19730*/  LDSM.16.MT88.4 R12, [R228+0xd000] ;  /* 0x00d00000e40c783b */ /* 0x000e6c0000004200 */
[----:B------:R-:W-:Y:S02]  /*19740*/  F2FP.BF16.F32.PACK_AB R8, R36, R37 ;  /* 0x000000252408723e */ /* 0x000fe400000010ff */
[----:B------:R-:W-:Y:S02]  /*19750*/  F2FP.BF16.F32.PACK_AB R9, R31, R223 ;  /* 0x000000df1f09723e */ /* 0x000fe400000010ff */
[----:B------:R-:W-:-:S02]  /*19760*/  F2FP.BF16.F32.PACK_AB R10, R79, R88 ;  /* 0x000000584f0a723e */ /* 0x000fc400000010ff */
[----:B------:R-:W-:Y:S01]  /*19770*/  F2FP.BF16.F32.PACK_AB R11, R29, R30 ;  /* 0x0000001e1d0b723e */ /* 0x000fe200000010ff */
[-C--:B------:R-:W-:Y:S06]  /*19780*/  HMMA.16816.F32.BF16 R204, R4, R20.reuse, R204 ;  /* 0x0000001404cc723c */ /* 0x080fec00000418cc */
[----:B------:R-:W-:Y:S06]  /*19790*/  HMMA.16816.F32.BF16 R172, R8, R20, R172 ;  /* 0x0000001408ac723c */ /* 0x000fec00000418ac */
[-C--:B------:R-:W-:Y:S06]  /*197a0*/  HMMA.16816.F32.BF16 R200, R4, R22.reuse, R200 ;  /* 0x0000001604c8723c */ /* 0x080fec00000418c8 */
[----:B------:R-:W-:Y:S01]  /*197b0*/  HMMA.16816.F32.BF16 R32, R8, R22, R56 ;  /* 0x000000160820723c */ /* 0x000fe20000041838 */
[----:B------:R-:W3:Y:S01]  /*197c0*/  LDSM.16.MT88.4 R20, [R225+0xf000] ;  /* 0x00f00000e114783b */ /* 0x000ee20000004200 */
[----:B------:R-:W-:Y:S01]  /*197d0*/  FADD.FTZ R3, R77, R3 ;  /* 0x000000034d037221 */ /* 0x000fe20000010000 */
[----:B------:R-:W-:Y:S01]  /*197e0*/  MOV R188, R91 ;  /* 0x0000005b00bc7202 */ /* 0x000fe20000000f00 */
[----:B------:R-:W-:-:S02]  /*197f0*/  IMAD.MOV.U32 R91, RZ, RZ, R165 ;  /* 0x000000ffff5b7224 */ /* 0x000fc400078e00a5 */
[C---:B--2---:R-:W-:Y:S01]  /*19800*/  HMMA.16816.F32.BF16 R56, R8.reuse, R18, R52 ;  /* 0x000000120838723c */ /* 0x044fe20000041834 */
[----:B------:R-:W-:Y:S01]  /*19810*/  FADD.FTZ R0, R90, R3 ;  /* 0x000000035a007221 */ /* 0x000fe20000010000 */
[----:B------:R-:W-:Y:S02]  /*19820*/  MOV R3, R164 ;  /* 0x000000a400037202 */ /* 0x000fe40000000f00 */
[----:B------:R-:W-:Y:S02]  /*19830*/  MOV R90, R166 ;  /* 0x000000a6005a7202 */ /* 0x000fe40000000f00 */
[----:B-1----:R-:W-:Y:S01]  /*19840*/  HMMA.16816.F32.BF16 R52, R8, R12, R48 ;  /* 0x0000000c0834723c */ /* 0x002fe20000041830 */
[----:B------:R-:W-:-:S05]  /*19850*/  MOV R89, R167 ;  /* 0x000000a700597202 */ /* 0x000fca0000000f00 */
[C---:B------:R-:W-:Y:S06]  /*19860*/  HMMA.16816.F32.BF16 R48, R8.reuse, R14, R68 ;  /* 0x0000000e0830723c */ /* 0x040fec0000041844 */
[----:B------:R-:W-:Y:S01]  /*19870*/  HMMA.16816.F32.BF16 R164, R8, R16, R72 ;  /* 0x0000001008a4723c */ /* 0x000fe20000041848 */
[----:B------:R-:W-:Y:S02]  /*19880*/  MOV R68, R78 ;  /* 0x0000004e00447202 */ /* 0x000fe40000000f00 */
[----:B------:R-:W-:Y:S02]  /*19890*/  MOV R71, R79 ;  /* 0x0000004f00477202 */ /* 0x000fe40000000f00 */
[----:B------:R-:W-:Y:S01]  /*198a0*/  MOV R70, R29 ;  /* 0x0000001d00467202 */ /* 0x000fe20000000f00 */
[C---:B---3--:R-:W-:Y:S06]  /*198b0*/  HMMA.16816.F32.BF16 R72, R4.reuse, R20, R136 ;  /* 0x000000140448723c */ /* 0x048fec0000041888 */
[----:B------:R-:W-:Y:S01]  /*198c0*/  HMMA.16816.F32.BF16 R76, R4, R22, R128 ;  /* 0x00000016044c723c */ /* 0x000fe20000041880 */
[----:B------:R-:W-:-:S06]  /*198d0*/  IMAD.MOV.U32 R139, RZ, RZ, R30 ;  /* 0x000000ffff8b7224 */ /* 0x000fcc00078e001e */
[----:B------:R-:W-:Y:S02]  /*198e0*/  MOV R128, R31 ;  /* 0x0000001f00807202 */ /* 0x000fe40000000f00 */
[----:B------:R-:W1:Y:S01]  /*198f0*/  LDSM.16.MT88.4 R28, [R227+0xf000] ;  /* 0x00f00000e31c783b */ /* 0x000e620000004200 */
[C---:B------:R-:W-:Y:S01]  /*19900*/  HMMA.16816.F32.BF16 R64, R4.reuse, R16, R64 ;  /* 0x000000100440723c */ /* 0x040fe20000041840 */
[----:B------:R-:W-:Y:S02]  /*19910*/  IMAD.MOV.U32 R69, RZ, RZ, R25 ;  /* 0x000000ffff457224 */ /* 0x000fe400078e0019 */
[----:B------:R-:W2:Y:S03]  /*19920*/  LDSM.16.MT88.4 R24, [R227+0xd000] ;  /* 0x00d00000e318783b */ /* 0x000ea60000004200 */
[C---:B------:R-:W-:Y:S01]  /*19930*/  HMMA.16816.F32.BF16 R60, R4.reuse, R18, R60 ;  /* 0x00000012043c723c */ /* 0x040fe2000004183c */
[----:B------:R-:W3:Y:S05]  /*19940*/  LDSM.16.MT88.4 R16, [R226+0xf000] ;  /* 0x00f00000e210783b */ /* 0x000eea0000004200 */
[C---:B------:R-:W-:Y:S06]  /*19950*/  HMMA.16816.F32.BF16 R44, R4.reuse, R12, R44 ;  /* 0x0000000c042c723c */ /* 0x040fec000004182c */
[----:B------:R-:W-:Y:S01]  /*19960*/  HMMA.16816.F32.BF16 R184, R4, R14, R184 ;  /* 0x0000000e04b8723c */ /* 0x000fe200000418b8 */
[----:B------:R-:W4:Y:S01]  /*19970*/  LDSM.16.MT88.4 R12, [R228+0xf000] ;  /* 0x00f00000e40c783b */ /* 0x000f220000004200 */
[----:B------:R-:W-:-:S02]  /*19980*/  MOV R138, R88 ;  /* 0x00000058008a7202 */ /* 0x000fc40000000f00 */
[----:B------:R-:W-:Y:S02]  /*19990*/  MOV R130, R37 ;  /* 0x0000002500827202 */ /* 0x000fe40000000f00 */
[----:B------:R-:W-:Y:S01]  /*199a0*/  MOV R129, R36 ;  /* 0x0000002400817202 */ /* 0x000fe20000000f00 */
[----:B------:R-:W-:Y:S01]  /*199b0*/  MUFU.EX2 R136, R168 ;  /* 0x000000a800887308 */ /* 0x000fe20000000800 */
[----:B------:R-:W-:Y:S01]  /*199c0*/  MOV R131, R89 ;  /* 0x0000005900837202 */ /* 0x000fe20000000f00 */
[C---:B-1----:R-:W-:Y:S07]  /*199d0*/  HMMA.16816.F32.BF16 R36, R4.reuse, R30, R80 ;  /* 0x0000001e0424723c */ /* 0x042fee0000041850 */
[----:B------:R-:W-:Y:S01]  /*199e0*/  MOV R83, R138 ;  /* 0x0000008a00537202 */ /* 0x000fe20000000f00 */
[----:B------:R-:W-:Y:S01]  /*199f0*/  IMAD.MOV.U32 R82, RZ, RZ, R139 ;  /* 0x000000ffff527224 */ /* 0x000fe200078e008b */
[----:B------:R-:W-:Y:S01]  /*19a00*/  MOV R81, R171 ;  /* 0x000000ab00517202 */ /* 0x000fe20000000f00 */
[----:B------:R-:W-:Y:S08]  /*19a10*/  MUFU.EX2 R139, R169 ;  /* 0x000000a9008b7308 */ /* 0x000ff00000000800 */
[----:B------:R1:W-:Y:S01]  /*19a20*/  MUFU.EX2 R138, R170 ;  /* 0x000000aa008a7308 */ /* 0x0003e20000000800 */
[----:B------:R-:W-:Y:S01]  /*19a30*/  IMAD.MOV.U32 R158, RZ, RZ, R90 ;  /* 0x000000ffff9e7224 */ /* 0x000fe200078e005a */
[----:B------:R-:W-:Y:S01]  /*19a40*/  MOV R159, R91 ;  /* 0x0000005b009f7202 */ /* 0x000fe20000000f00 */
[C---:B--2---:R-:W-:Y:S01]  /*19a50*/  HMMA.16816.F32.BF16 R180, R4.reuse, R24, R180 ;  /* 0x0000001804b4723c */ /* 0x044fe200000418b4 */
[----:B------:R-:W-:Y:S01]  /*19a60*/  IMAD.MOV.U32 R80, RZ, RZ, R71 ;  /* 0x000000ffff507224 */ /* 0x000fe200078e0047 */
[----:B-1----:R-:W1:Y:S04]  /*19a70*/  LDSM.16.MT88.4 R168, [R225+0xd800] ;  /* 0x00d80000e1a8783b */ /* 0x002e680000004200 */
[C---:B---3--:R-:W-:Y:S01]  /*19a80*/  HMMA.16816.F32.BF16 R88, R4.reuse, R16, R108 ;  /* 0x000000100458723c */ /* 0x048fe2000004186c */
[----:B------:R-:W-:Y:S05]  /*19a90*/  MUFU.EX2 R137, R162 ;  /* 0x000000a200897308 */ /* 0x000fea0000000800 */
[C---:B------:R-:W-:Y:S06]  /*19aa0*/  HMMA.16816.F32.BF16 R176, R4.reuse, R26, R176 ;  /* 0x0000001a04b0723c */ /* 0x040fec00000418b0 */
[C---:B------:R-:W-:Y:S01]  /*19ab0*/  HMMA.16816.F32.BF16 R92, R4.reuse, R18, R92 ;  /* 0x00000012045c723c */ /* 0x040fe2000004185c */
[----:B------:R-:W-:Y:S05]  /*19ac0*/  MUFU.EX2 R213, R213 ;  /* 0x000000d500d57308 */ /* 0x000fea0000000800 */
[C---:B----4-:R-:W-:Y:S06]  /*19ad0*/  HMMA.16816.F32.BF16 R104, R4.reuse, R12, R104 ;  /* 0x0000000c0468723c */ /* 0x050fec0000041868 */
[C---:B------:R-:W-:Y:S01]  /*19ae0*/  HMMA.16816.F32.BF16 R108, R4.reuse, R14, R84 ;  /* 0x0000000e046c723c */ /* 0x040fe20000041854 */
[----:B------:R-:W2:Y:S05]  /*19af0*/  MUFU.EX2 R211, R211 ;  /* 0x000000d300d37308 */ /* 0x000eaa0000000800 */
[----:B------:R-:W-:Y:S06]  /*19b00*/  HMMA.16816.F32.BF16 R120, R4, R28, R120 ;  /* 0x0000001c0478723c */ /* 0x000fec0000041878 */
[----:B------:R-:W-:Y:S01]  /*19b10*/  HMMA.16816.F32.BF16 R148, R8, R24, R148 ;  /* 0x000000180894723c */ /* 0x000fe20000041894 */
[----:B------:R-:W-:-:S02]  /*19b20*/  MOV R5, R68 ;  /* 0x0000004400057202 */ /* 0x000fc40000000f00 */
[----:B------:R-:W-:Y:S02]  /*19b30*/  MOV R6, R69 ;  /* 0x0000004500067202 */ /* 0x000fe40000000f00 */
[----:B------:R-:W-:Y:S01]  /*19b40*/  MOV R7, R70 ;  /* 0x0000004600077202 */ /* 0x000fe20000000f00 */
[C---:B------:R-:W-:Y:S06]  /*19b50*/  HMMA.16816.F32.BF16 R84, R8.reuse, R16, R124 ;  /* 0x000000100854723c */ /* 0x040fec000004187c */
[C---:B------:R-:W-:Y:S06]  /*19b60*/  HMMA.16816.F32.BF16 R68, R8.reuse, R20, R144 ;  /* 0x000000140844723c */ /* 0x040fec0000041890 */
[C---:B------:R-:W-:Y:S06]  /*19b70*/  HMMA.16816.F32.BF16 R100, R8.reuse, R12, R100 ;  /* 0x0000000c0864723c */ /* 0x040fec0000041864 */
[C---:B------:R-:W-:Y:S06]  /*19b80*/  HMMA.16816.F32.BF16 R24, R8.reuse, R26, R152 ;  /* 0x0000001a0818723c */ /* 0x040fec0000041898 */
[C---:B------:R-:W-:Y:S06]  /*19b90*/  HMMA.16816.F32.BF16 R16, R8.reuse, R18, R96 ;  /* 0x000000120810723c */ /* 0x040fec0000041860 */
[C---:B------:R-:W-:Y:S01]  /*19ba0*/  HMMA.16816.F32.BF16 R116, R8.reuse, R28, R116 ;  /* 0x0000001c0874723c */ /* 0x040fe20000041874 */
[----:B------:R-:W3:Y:S05]  /*19bb0*/  MUFU.EX2 R29, R161 ;  /* 0x000000a1001d7308 */ /* 0x000eea0000000800 */
[C---:B------:R-:W-:Y:S01]  /*19bc0*/  HMMA.16816.F32.BF16 R40, R8.reuse, R30, R40 ;  /* 0x0000001e0828723c */ /* 0x040fe20000041828 */
[----:B------:R-:W-:Y:S01]  /*19bd0*/  FADD.FTZ R4, R5, R157 ;  /* 0x0000009d05047221 */ /* 0x000fe20000010000 */
[----:B------:R-:W-:Y:S01]  /*19be0*/  F2FP.BF16.F32.PACK_AB R124, R212, R216 ;  /* 0x000000d8d47c723e */ /* 0x000fe200000010ff */
[----:B------:R-:W-:Y:S01]  /*19bf0*/  MUFU.EX2 R28, R160 ;  /* 0x000000a0001c7308 */ /* 0x000fe20000000800 */
[----:B--2---:R-:W-:Y:S01]  /*19c00*/  F2FP.BF16.F32.PACK_AB R125, R211, R213 ;  /* 0x000000d5d37d723e */ /* 0x004fe200000010ff */
[----:B------:R-:W-:Y:S01]  /*19c10*/  LDSM.16.MT88.4 R152, [R228+0xd800] ;  /* 0x00d80000e498783b */ /* 0x000fe20000004200 */
[C---:B------:R-:W-:Y:S03]  /*19c20*/  HMMA.16816.F32.BF16 R20, R8.reuse, R22, R140 ;  /* 0x000000160814723c */ /* 0x040fe6000004188c */
[----:B------:R-:W-:Y:S03]  /*19c30*/  LDSM.16.MT88.4 R144, [R227+0xd800] ;  /* 0x00d80000e390783b */ /* 0x000fe60000004200 */
[----:B------:R-:W-:Y:S01]  /*19c40*/  HMMA.16816.F32.BF16 R12, R8, R14, R112 ;  /* 0x0000000e080c723c */ /* 0x000fe20000041870 */
[----:B------:R2:W4:Y:S01]  /*19c50*/  MUFU.EX2 R10, R163 ;  /* 0x000000a3000a7308 */ /* 0x0005220000000800 */
[----:B------:R-:W-:Y:S01]  /*19c60*/  IMAD.MOV.U32 R141, RZ, RZ, R80 ;  /* 0x000000ffff8d7224 */ /* 0x000fe200078e0050 */
[----:B------:R-:W-:Y:S01]  /*19c70*/  MOV R140, R81 ;  /* 0x00000051008c7202 */ /* 0x000fe20000000f00 */
[----:B------:R-:W-:Y:S01]  /*19c80*/  LDSM.16.MT88.4 R96, [R226+0xf800] ;  /* 0x00f80000e260783b */ /* 0x000fe20000004200 */
[----:B------:R-:W-:-:S02]  /*19c90*/  MOV R31, R82 ;  /* 0x00000052001f7202 */ /* 0x000fc40000000f00 */
[----:B------:R-:W-:Y:S01]  /*19ca0*/  IMAD.MOV.U32 R11, RZ, RZ, R128 ;  /* 0x000000ffff0b7224 */ /* 0x000fe200078e0080 */
[----:B------:R-:W-:Y:S02]  /*19cb0*/  MOV R80, R129 ;  /* 0x0000008100507202 */ /* 0x000fe40000000f00 */
[----:B---3--:R-:W-:Y:S01]  /*19cc0*/  F2FP.BF16.F32.PACK_AB R126, R29, R208 ;  /* 0x000000d01d7e723e */ /* 0x008fe200000010ff */
[----:B------:R-:W-:Y:S01]  /*19cd0*/  FADD.FTZ R4, R190, R4 ;  /* 0x00000004be047221 */ /* 0x000fe20000010000 */
[----:B------:R-:W-:Y:S01]  /*19ce0*/  MOV R81, R130 ;  /* 0x0000008200517202 */ /* 0x000fe20000000f00 */
[----:B------:R-:W-:Y:S01]  /*19cf0*/  LDSM.16.MT88.4 R112, [R228+0xf800] ;  /* 0x00f80000e470783b */ /* 0x000fe20000004200 */
[----:B------:R-:W-:Y:S02]  /*19d00*/  MOV R82, R131 ;  /* 0x0000008300527202 */ /* 0x000fe40000000f00 */
[----:B------:R-:W-:Y:S02]  /*19d10*/  F2FP.BF16.F32.PACK_AB R128, R209, R214 ;  /* 0x000000d6d180723e */ /* 0x000fe400000010ff */
[----:B------:R-:W-:Y:S01]  /*19d20*/  F2FP.BF16.F32.PACK_AB R129, R210, R215 ;  /* 0x000000d7d281723e */ /* 0x000fe200000010ff */
[----:B--2---:R-:W2:Y:S01]  /*19d30*/  LDSM.16.MT88.4 R160, [R226+0xd800] ;  /* 0x00d80000e2a0783b */ /* 0x004ea20000004200 */
[----:B------:R-:W-:-:S02]  /*19d40*/  F2FP.BF16.F32.PACK_AB R130, R138, R139 ;  /* 0x0000008b8a82723e */ /* 0x000fc400000010ff */
[----:B------:R-:W-:Y:S02]  /*19d50*/  F2FP.BF16.F32.PACK_AB R131, R137, R136 ;  /* 0x000000888983723e */ /* 0x000fe400000010ff */
[----:B----4-:R-:W-:Y:S02]  /*19d60*/  F2FP.BF16.F32.PACK_AB R127, R10, R28 ;  /* 0x0000001c0a7f723e */ /* 0x010fe400000010ff */
[----:B------:R-:W-:Y:S01]  /*19d70*/  MOV R30, R83 ;  /* 0x00000053001e7202 */ /* 0x000fe20000000f00 */
[----:B------:R-:W-:Y:S02]  /*19d80*/  IMAD.MOV.U32 R83, RZ, RZ, R3 ;  /* 0x000000ffff537224 */ /* 0x000fe400078e0003 */
[----:B-1----:R-:W-:Y:S01]  /*19d90*/  HMMA.16816.F32.BF16 R172, R128, R168, R172 ;  /* 0x000000a880ac723c */ /* 0x002fe200000418ac */
[----:B------:R-:W-:Y:S01]  /*19da0*/  MOV R143, R6 ;  /* 0x00000006008f7202 */ /* 0x000fe20000000f00 */
[----:B------:R-:W-:Y:S01]  /*19db0*/  FADD.FTZ R8, R189, R4 ;  /* 0x00000004bd087221 */ /* 0x000fe20000010000 */
[----:B------:R-:W-:-:S02]  /*19dc0*/  MOV R142, R7 ;  /* 0x00000007008e7202 */ /* 0x000fc40000000f00 */
[----:B------:R-:W-:Y:S01]  /*19dd0*/  LDSM.16.MT88.4 R4, [R227+0xf800] ;  /* 0x00f80000e304783b */ /* 0x000fe20000004200 */
[C---:B------:R-:W-:Y:S06]  /*19de0*/  HMMA.16816.F32.BF16 R204, R124.reuse, R168, R204 ;  /* 0x000000a87ccc723c */ /* 0x040fec00000418cc */
[-C--:B------:R-:W-:Y:S06]  /*19df0*/  HMMA.16816.F32.BF16 R200, R124, R170.reuse, R200 ;  /* 0x000000aa7cc8723c */ /* 0x080fec00000418c8 */
[----:B------:R-:W-:Y:S07]  /*19e00*/  HMMA.16816.F32.BF16 R168, R128, R170, R32 ;  /* 0x000000aa80a8723c */ /* 0x000fee0000041820 */
[----:B------:R-:W-:Y:S01]  /*19e10*/  MOV R35, R80 ;  /* 0x0000005000237202 */ /* 0x000fe20000000f00 */
[----:B------:R-:W-:Y:S01]  /*19e20*/  IMAD.MOV.U32 R32, RZ, RZ, R83 ;  /* 0x000000ffff207224 */ /* 0x000fe200078e0053 */
[----:B------:R-:W-:-:S02]  /*19e30*/  MOV R34, R81 ;  /* 0x0000005100227202 */ /* 0x000fc40000000f00 */
[----:B------:R-:W-:Y:S02]  /*19e40*/  MOV R33, R82 ;  /* 0x0000005200217202 */ /* 0x000fe40000000f00 */
[----:B------:R-:W1:Y:S01]  /*19e50*/  LDSM.16.MT88.4 R80, [R225+0xf800] ;  /* 0x00f80000e150783b */ /* 0x000e620000004200 */
[----:B------:R-:W-:Y:S01]  /*19e60*/  FADD.FTZ R3, R197, R156 ;  /* 0x0000009cc5037221 */ /* 0x000fe20000010000 */
[----:B------:R-:W-:Y:S01]  /*19e70*/  FADD.FTZ R2, R194, R2 ;  /* 0x00000002c2027221 */ /* 0x000fe20000010000 */
[----:B------:R-:W-:Y:S02]  /*19e80*/  FADD.FTZ R0, R193, R0 ;  /* 0x00000000c1007221 */ /* 0x000fe40000010000 */
[----:B------:R-:W-:Y:S01]  /*19e90*/  FADD.FTZ R3, R198, R3 ;  /* 0x00000003c6037221 */ /* 0x000fe20000010000 */
[----:B------:R-:W-:Y:S01]  /*19ea0*/  FADD.FTZ R2, R195, R2 ;  /* 0x00000002c3027221 */ /* 0x000fe20000010000 */
[----:B------:R-:W-:Y:S02]  /*19eb0*/  FADD.FTZ R0, R192, R0 ;  /* 0x00000000c0007221 */ /* 0x000fe40000010000 */
[----:B------:R-:W-:Y:S01]  /*19ec0*/  FADD.FTZ R3, R199, R3 ;  /* 0x00000003c7037221 */ /* 0x000fe20000010000 */
[----:B------:R-:W-:Y:S01]  /*19ed0*/  FADD.FTZ R2, R196, R2 ;  /* 0x00000002c4027221 */ /* 0x000fe20000010000 */
[----:B------:R-:W-:Y:S01]  /*19ee0*/  FADD.FTZ R9, R191, R0 ;  /* 0x00000000bf097221 */ /* 0x000fe20000010000 */
[----:B------:R-:W-:Y:S01]  /*19ef0*/  MOV R0, R188 ;  /* 0x000000bc00007202 */ /* 0x000fe20000000f00 */
[----:B--2---:R-:W-:Y:S07]  /*19f00*/  HMMA.16816.F32.BF16 R196, R124, R160, R64 ;  /* 0x000000a07cc4723c */ /* 0x004fee0000041840 */
[----:B------:R-:W-:-:S02]  /*19f10*/  MOV R66, R158 ;  /* 0x0000009e00427202 */ /* 0x000fc40000000f00 */
[----:B------:R-:W-:Y:S01]  /*19f20*/  MOV R67, R159 ;  /* 0x0000009f00437202 */ /* 0x000fe20000000f00 */
[----:B------:R-:W-:Y:S01]  /*19f30*/  FADD.FTZ R0, R0, R8 ;  /* 0x0000000800007221 */ /* 0x000fe20000010000 */
        /* <DEDUP_REMOVED lines=67> */
.L_x_900:
        /* <DEDUP_REMOVED lines=32> */
.L_x_910:
        /* <DEDUP_REMOVED lines=17> */
[----:B------:R-:W1:Y:S03]  /*1a680*/  @!P3 LDC.64 R142, c[0x0][0x218] ;  /* 0x00008600ff8ebb82 */ /* 0x000e660000000a00 */
[C-C-:B------:R-:W-:Y:S05]  /*1a690*/  @!P3 LEA.HI.X R133, R0.reuse, R133, R2.reuse, 0x1, P0 ;  /* 0x000000850085b211 */ /* 0x140fea00000f0c02 */
[----:B------:R-:W-:Y:S01]  /*1a6a0*/  @!PT LDS RZ, [RZ] ;  /* 0x00000000fffff984 */ /* 0x000fe20000000800 */
[----:B------:R-:W-:Y:S01]  /*1a6b0*/  @!PT LDS RZ, [RZ] ;  /* 0x00000000fffff984 */ /* 0x000fe20000000800 */
[----:B------:R-:W-:Y:S01]  /*1a6c0*/  @!PT LDS RZ, [RZ] ;  /* 0x00000000fffff984 */ /* 0x000fe20000000800 */
[----:B------:R2:W-:Y:S04]  /*1a6d0*/  @!P3 LDGSTS.E.BYPASS.LTC128B.128 [R243+0x8000], desc[UR26][R132.64] ;  /* 0x0800000084f3bfae */ /* 0x0005e8000b901d5a */
[----:B------:R4:W-:Y:S01]  /*1a6e0*/  @P2 STS.128 [R243+0xa000], RZ ;  /* 0x00a000fff3002388 */ /* 0x0009e20000000c00 */
[----:B--2---:R-:W2:Y:S02]  /*1a6f0*/  @!P2 LDC.64 R132, c[0x0][0x218] ;  /* 0x00008600ff84ab82 */ /* 0x004ea40000000a00 */
[C---:B--2---:R-:W-:Y:S04]  /*1a700*/  @!P2 LEA R132, P0, R0.reuse, R132, 0x1 ;  /* 0x000000840084a211 */ /* 0x044fe800078008ff */
        /* <DEDUP_REMOVED lines=8> */
[----:B------:R4:W-:Y:S03]  /*1a790*/  @P3 STS.128 [R243+0x8800], RZ ;  /* 0x008800fff3003388 */ /* 0x0009e60000000c00 */
[C-C-:B------:R-:W-:Y:S05]  /*1a7a0*/  @!P3 LEA.HI.X R143, R0.reuse, R143, R2.reuse, 0x1, P0 ;  /* 0x0000008f008fb211 */ /* 0x140fea00000f0c02 */
[----:B------:R-:W-:Y:S01]  /*1a7b0*/  @!PT LDS RZ, [RZ] ;  /* 0x00000000fffff984 */ /* 0x000fe20000000800 */
[----:B------:R-:W-:Y:S01]  /*1a7c0*/  @!PT LDS RZ, [RZ] ;  /* 0x00000000fffff984 */ /* 0x000fe20000000800 */
[----:B------:R-:W-:Y:S01]  /*1a7d0*/  @!PT LDS RZ, [RZ] ;  /* 0x00000000fffff984 */ /* 0x000fe20000000800 */
[----:B------:R-:W-:Y:S04]  /*1a7e0*/  @!P3 LDGSTS.E.BYPASS.LTC128B.128 [R243+0x8800], desc[UR26][R142.64] ;  /* 0x088000008ef3bfae */ /* 0x000fe8000b901d5a */
[----:B------:R4:W-:Y:S01]  /*1a7f0*/  @P2 STS.128 [R243+0xa800], RZ ;  /* 0x00a800fff3002388 */ /* 0x0009e20000000c00 */
[----:B--2---:R-:W1:Y:S02]  /*1a800*/  @!P2 LDC.64 R132, c[0x0][0x218] ;  /* 0x00008600ff84ab82 */ /* 0x004e640000000a00 */
[C---:B-1----:R-:W-:Y:S04]  /*1a810*/  @!P2 LEA R132, P0, R0.reuse, R132, 0x1 ;  /* 0x000000840084a211 */ /* 0x042fe800078008ff */
[C---:B------:R-:W-:Y:S02]  /*1a820*/  @!P2 LEA.HI.X R133, R0.reuse, R133, R2, 0x1, P0 ;  /* 0x000000850085a211 */ /* 0x040fe400000f0c02 */
[----:B------:R-:W-:Y:S03]  /*1a830*/  IADD3 R0, P1, R0, UR33, RZ ;  /* 0x0000002100007c10 */ /* 0x000fe6000ff3e0ff */
[----:B------:R-:W-:Y:S01]  /*1a840*/  @!PT LDS RZ, [RZ] ;  /* 0x00000000fffff984 */ /* 0x000fe20000000800 */
[----:B------:R-:W-:Y:S01]  /*1a850*/  @!PT LDS RZ, [RZ] ;  /* 0x00000000fffff984 */ /* 0x000fe20000000800 */
[----:B------:R-:W-:Y:S01]  /*1a860*/  @!PT LDS RZ, [RZ] ;  /* 0x00000000fffff984 */ /* 0x000fe20000000800 */
[----:B------:R1:W-:Y:S01]  /*1a870*/  @!P2 LDGSTS.E.BYPASS.LTC128B.128 [R243+0xa800], desc[UR26][R132.64+0x80] ;  /* 0x0a80008084f3afae */ /* 0x0003e2000b901d5a */
[----:B-----5:R-:W-:Y:S02]  /*1a880*/  @!P3 LEA R134, P0, R0, R134, 0x1 ;  /* 0x000000860086b211 */ /* 0x020fe400078008ff */
        /* <DEDUP_REMOVED lines=8> */
[----:B-1----:R-:W1:Y:S02]  /*1a910*/  @!P2 LDC.64 R132, c[0x0][0x218] ;  /* 0x00008600ff84ab82 */ /* 0x002e640000000a00 */
[C---:B-1----:R-:W-:Y:S04]  /*1a920*/  @!P2 LEA R132, P0, R0.reuse, R132, 0x1 ;  /* 0x000000840084a211 */ /* 0x042fe800078008ff */
[C---:B------:R-:W-:Y:S02]  /*1a930*/  @!P2 LEA.HI.X R133, R0.reuse, R133, R2, 0x1, P0 ;  /* 0x000000850085a211 */ /* 0x040fe400000f0c02 */
[----:B------:R-:W-:Y:S03]  /*1a940*/  IADD3 R0, P1, R0, UR33, RZ ;  /* 0x0000002100007c10 */ /* 0x000fe6000ff3e0ff */
[----:B------:R-:W-:Y:S01]  /*1a950*/  @!PT LDS RZ, [RZ] ;  /* 0x00000000fffff984 */ /* 0x000fe20000000800 */
[----:B------:R-:W-:Y:S01]  /*1a960*/  @!PT LDS RZ, [RZ] ;  /* 0x00000000fffff984 */ /* 0x000fe20000000800 */
[----:B------:R-:W-:Y:S01]  /*1a970*/  @!PT LDS RZ, [RZ] ;  /* 0x00000000fffff984 */ /* 0x000fe20000000800 */
[----:B------:R1:W-:Y:S01]  /*1a980*/  @!P2 LDGSTS.E.BYPASS.LTC128B.128 [R243+0xb000], desc[UR26][R132.64+0x80] ;  /* 0x0b00008084f3afae */ /* 0x0003e2000b901d5a */
[----:B------:R-:W-:Y:S03]  /*1a990*/  IADD3.X R3, R2, UR32, RZ, P1, !PT ;  /* 0x0000002002037c10 */ /* 0x000fe60008ffe4ff */
[----:B------:R4:W-:Y:S01]  /*1a9a0*/  @P3 STS.128 [R243+0x9800], RZ ;  /* 0x009800fff3003388 */ /* 0x0009e20000000c00 */
[----:B-1----:R-:W1:Y:S02]  /*1a9b0*/  @!P3 LDC.64 R132, c[0x0][0x218] ;  /* 0x00008600ff84bb82 */ /* 0x002e640000000a00 */
[C---:B-1----:R-:W-:Y:S04]  /*1a9c0*/  @!P3 LEA R132, P0, R0.reuse, R132, 0x1 ;  /* 0x000000840084b211 */ /* 0x042fe800078008ff */
[C-C-:B------:R-:W-:Y:S05]  /*1a9d0*/  @!P3 LEA.HI.X R133, R0.reuse, R133, R3.reuse, 0x1, P0 ;  /* 0x000000850085b211 */ /* 0x140fea00000f0c03 */
[----:B------:R-:W-:Y:S01]  /*1a9e0*/  @!PT LDS RZ, [RZ] ;  /* 0x00000000fffff984 */ /* 0x000fe20000000800 */
[----:B------:R-:W-:Y:S01]  /*1a9f0*/  @!PT LDS RZ, [RZ] ;  /* 0x00000000fffff984 */ /* 0x000fe20000000800 */
[----:B------:R-:W-:Y:S01]  /*1aa00*/  @!PT LDS RZ, [RZ] ;  /* 0x00000000fffff984 */ /* 0x000fe20000000800 */
[----:B------:R1:W-:Y:S04]  /*1aa10*/  @!P3 LDGSTS.E.BYPASS.LTC128B.128 [R243+0x9800], desc[UR26][R132.64] ;  /* 0x0980000084f3bfae */ /* 0x0003e8000b901d5a */
[----:B------:R4:W-:Y:S01]  /*1aa20*/  @P2 STS.128 [R243+0xb800], RZ ;  /* 0x00b800fff3002388 */ /* 0x0009e20000000c00 */
[----:B-1----:R-:W1:Y:S02]  /*1aa30*/  @!P2 LDC.64 R132, c[0x0][0x218] ;  /* 0x00008600ff84ab82 */ /* 0x002e640000000a00 */
        /* <DEDUP_REMOVED lines=8> */
.L_x_908:
        /* <DEDUP_REMOVED lines=270> */
.L_x_909:
[----:B------:R-:W-:Y:S01]  /*1bba0*/  STL [R1+0xb8], R238 ;  /* 0x0000b8ee01007387 */ /* 0x000fe20000100800 */
[----:B------:R-:W-:Y:S01]  /*1bbb0*/  IMAD.U32 R0, RZ, RZ, UR8 ;  /* 0x00000008ff007e24 */ /* 0x000fe2000f8e00ff */
[----:B------:R-:W-:Y:S02]  /*1bbc0*/  UISETP.GT.AND UP0, UPT, UR8, UR15, UPT ;  /* 0x0000000f0800728c */ /* 0x000fe4000bf04270 */
[----:B------:R-:W-:Y:S01]  /*1bbd0*/  STL [R1+0xb4], R237 ;  /* 0x0000b4ed01007387 */ /* 0x000fe20000100800 */
[----:B------:R-:W-:Y:S03]  /*1bbe0*/  UMOV UR29, UR8 ;  /* 0x00000008001d7c82 */ /* 0x000fe60008000000 */
        /* <DEDUP_REMOVED lines=9> */
[----:B------:R-:W2:Y:S04]  /*1bc80*/  LDL R216, [R1] ;  /* 0x0000000001d87983 */ /* 0x000ea80000100800 */
[----:B------:R-:W3:Y:S04]  /*1bc90*/  LDL R215, [R1+0x8] ;  /* 0x0000080001d77983 */ /* 0x000ee80000100800 */
[----:B------:R-:W3:Y:S01]  /*1bca0*/  LDL R212, [R1+0x4] ;  /* 0x0000040001d47983 */ /* 0x000ee20000100800 */
[----:B----4-:R-:W4:Y:S02]  /*1bcb0*/  S2R R2, SR_TID.X ;  /* 0x0000000000027919 */ /* 0x010f240000002100 */
[----:B----4-:R-:W-:Y:S05]  /*1bcc0*/  IMAD.SHL.U32 R2, R2, 0x2, RZ ;  /* 0x0000000202027824 */ /* 0x010fea00078e00ff */
[----:B------:R-:W-:Y:S05]  /*1bcd0*/  LOP3.LUT R2, R2, 0x6, RZ, 0xc0, !PT ;  /* 0x0000000602027812 */ /* 0x000fea00078ec0ff */
[----:B------:R-:W-:Y:S04]  /*1bce0*/  IMAD R0, R0, 0x40, R2 ;  /* 0x0000004000007824 */ /* 0x000fe800078e0202 */
[--C-:B------:R-:W-:Y:S01]  /*1bcf0*/  IMAD.IADD R132, R248, 0x1, -R0.reuse ;  /* 0x00000001f8847824 */ /* 0x100fe200078e0a00 */
[----:B------:R-:W-:Y:S01]  /*1bd00*/  IADD3 R2, R0, 0x1, RZ ;  /* 0x0000000100027810 */ /* 0x000fe20007ffe0ff */
[----:B------:R-:W-:Y:S01]  /*1bd10*/  IMAD.IADD R3, R250, 0x1, -R0 ;  /* 0x00000001fa037824 */ /* 0x000fe200078e0a00 */
[----:B------:R-:W-:Y:S02]  /*1bd20*/  ISETP.GE.AND P0, PT, R0, R247, PT ;  /* 0x000000f70000720c */ /* 0x000fe40003f06270 */
[----:B------:R-:W-:Y:S01]  /*1bd30*/  IADD3 R135, R250, -R2, RZ ;  /* 0x80000002fa877210 */ /* 0x000fe20007ffe0ff */
[--C-:B------:R-:W-:Y:S01]  /*1bd40*/  IMAD.IADD R133, R248, 0x1, -R2.reuse ;  /* 0x00000001f8857824 */ /* 0x100fe200078e0a02 */
[----:B------:R-:W-:Y:S02]  /*1bd50*/  IABS R134, R132 ;  /* 0x0000008400867213 */ /* 0x000fe40000000000 */
[----:B------:R-:W-:Y:S01]  /*1bd60*/  IABS R132, R135 ;  /* 0x0000008700847213 */ /* 0x000fe20000000000 */
[----:B------:R-:W-:Y:S01]  /*1bd70*/  IMAD.IADD R135, R251, 0x1, -R2 ;  /* 0x00000001fb877824 */ /* 0x000fe200078e0a02 */
[----:B------:R-:W-:Y:S02]  /*1bd80*/  IABS R133, R133 ;  /* 0x0000008500857213 */ /* 0x000fe40000000000 */
[----:B------:R-:W-:Y:S02]  /*1bd90*/  I2FP.F32.S32 R132, R132 ;  /* 0x0000008400847245 */ /* 0x000fe40000201400 */
[----:B------:R-:W-:Y:S02]  /*1bda0*/  IABS R3, R3 ;  /* 0x0000000300037213 */ /* 0x000fe40000000000 */
[----:B------:R-:W-:Y:S01]  /*1bdb0*/  I2FP.F32.S32 R133, R133 ;  /* 0x0000008500857245 */ /* 0x000fe20000201400 */
[----:B------:R-:W-:Y:S01]  /*1bdc0*/  FFMA.FTZ R7, R132, -UR19, R7 ;  /* 0x8000001384077c23 */ /* 0x000fe20008010007 */
[----:B------:R-:W-:Y:S01]  /*1bdd0*/  I2FP.F32.S32 R3, R3 ;  /* 0x0000000300037245 */ /* 0x000fe20000201400 */
[----:B------:R-:W-:Y:S01]  /*1bde0*/  IMAD.IADD R132, R249, 0x1, -R0 ;  /* 0x00000001f9847824 */ /* 0x000fe200078e0a00 */
[----:B------:R-:W-:Y:S01]  /*1bdf0*/  I2FP.F32.S32 R134, R134 ;  /* 0x0000008600867245 */ /* 0x000fe20000201400 */
[----:B------:R-:W-:Y:S01]  /*1be00*/  FFMA.FTZ R5, R133, -UR19, R5 ;  /* 0x8000001385057c23 */ /* 0x000fe20008010005 */
[C---:B------:R-:W-:Y:S01]  /*1be10*/  ISETP.GE.AND P1, PT, R2.reuse, R247, PT ;  /* 0x000000f70200720c */ /* 0x040fe20003f26270 */
[----:B------:R-:W-:Y:S01]  /*1be20*/  FFMA.FTZ R6, R3, -UR19, R6 ;  /* 0x8000001303067c23 */ /* 0x000fe20008010006 */
[----:B------:R-:W-:Y:S01]  /*1be30*/  ISETP.GE.AND P5, PT, R2, R246, PT ;  /* 0x000000f60200720c */ /* 0x000fe20003fa6270 */
[----:B------:R-:W-:Y:S01]  /*1be40*/  VIADD R3, R0, 0x8 ;  /* 0x0000000800037836 */ /* 0x000fe20000000000 */
[----:B------:R-:W-:Y:S01]  /*1be50*/  ISETP.GE.AND P4, PT, R2, R245, PT ;  /* 0x000000f50200720c */ /* 0x000fe20003f86270 */
[----:B------:R-:W-:Y:S01]  /*1be60*/  FFMA.FTZ R4, R134, -UR19, R4 ;  /* 0x8000001386047c23 */ /* 0x000fe20008010004 */
[C---:B------:R-:W-:Y:S01]  /*1be70*/  ISETP.GE.AND P6, PT, R2.reuse, R244, PT ;  /* 0x000000f40200720c */ /* 0x040fe20003fc6270 */
[----:B------:R-:W-:Y:S01]  /*1be80*/  IMAD.IADD R134, R251, 0x1, -R0 ;  /* 0x00000001fb867824 */ /* 0x000fe200078e0a00 */
[----:B------:R-:W-:Y:S02]  /*1be90*/  IABS R132, R132 ;  /* 0x0000008400847213 */ /* 0x000fe40000000000 */
[C---:B------:R-:W-:Y:S02]  /*1bea0*/  IADD3 R133, R249.reuse, -R2, RZ ;  /* 0x80000002f9857210 */ /* 0x040fe40007ffe0ff */
[----:B------:R-:W-:Y:S02]  /*1beb0*/  ISETP.GE.OR P6, PT, R2, R252, !P6 ;  /* 0x000000fc0200720c */ /* 0x000fe400077c6670 */
[----:B------:R-:W-:Y:S01]  /*1bec0*/  IABS R136, R133 ;  /* 0x0000008500887213 */ /* 0x000fe20000000000 */
[----:B------:R-:W-:Y:S01]  /*1bed0*/  IMAD.IADD R133, R249, 0x1, -R3 ;  /* 0x00000001f9857824 */ /* 0x000fe200078e0a03 */
[----:B------:R-:W-:Y:S02]  /*1bee0*/  IABS R141, R135 ;  /* 0x00000087008d7213 */ /* 0x000fe40000000000 */
[----:B------:R-:W-:Y:S02]  /*1bef0*/  I2FP.F32.S32 R135, R136 ;  /* 0x0000008800877245 */ /* 0x000fe40000201400 */
[----:B------:R-:W-:Y:S03]  /*1bf00*/  ISETP.GE.AND P2, PT, R0, R246, PT ;  /* 0x000000f60000720c */ /* 0x000fe60003f46270 */
[----:B------:R-:W-:Y:S01]  /*1bf10*/  FFMA.FTZ R9, R135, -UR19, R9 ;  /* 0x8000001387097c23 */ /* 0x000fe20008010009 */
[C---:B--2---:R-:W-:Y:S02]  /*1bf20*/  ISETP.GE.OR P4, PT, R2.reuse, R216, !P4 ;  /* 0x000000d80200720c */ /* 0x044fe40006786670 */
[-C--:B---3--:R-:W-:Y:S02]  /*1bf30*/  ISETP.GE.OR P1, PT, R2, R215.reuse, !P1 ;  /* 0x000000d70200720c */ /* 0x088fe40004f26670 */
[----:B------:R-:W-:Y:S02]  /*1bf40*/  ISETP.GE.OR P0, PT, R0, R215, !P0 ;  /* 0x000000d70000720c */ /* 0x000fe40004706670 */
[----:B------:R-:W-:Y:S01]  /*1bf50*/  ISETP.GE.OR P5, PT, R2, R212, !P5 ;  /* 0x000000d40200720c */ /* 0x000fe20006fa6670 */
[----:B------:R-:W-:Y:S01]  /*1bf60*/  IMAD.MOV.U32 R2, RZ, RZ, R132 ;  /* 0x000000ffff027224 */ /* 0x000fe200078e0084 */
[----:B------:R-:W-:Y:S02]  /*1bf70*/  IABS R132, R134 ;  /* 0x0000008600847213 */ /* 0x000fe40000000000 */
[----:B------:R-:W-:Y:S02]  /*1bf80*/  ISETP.GE.OR P2, PT, R0, R212, !P2 ;  /* 0x000000d40000720c */ /* 0x000fe40005746670 */
[----:B------:R-:W-:Y:S02]  /*1bf90*/  I2FP.F32.S32 R134, R2 ;  /* 0x0000000200867245 */ /* 0x000fe40000201400 */
[----:B------:R-:W-:Y:S02]  /*1bfa0*/  IABS R2, R133 ;  /* 0x0000008500027213 */ /* 0x000fe40000000000 */
[----:B------:R-:W-:Y:S01]  /*1bfb0*/  I2FP.F32.S32 R132, R132 ;  /* 0x0000008400847245 */ /* 0x000fe20000201400 */
[----:B------:R-:W-:Y:S01]  /*1bfc0*/  FFMA.FTZ R8, R134, -UR19, R8 ;  /* 0x8000001386087c23 */ /* 0x000fe20008010008 */
[----:B------:R-:W-:Y:S01]  /*1bfd0*/  MOV R134, R141 ;  /* 0x0000008d00867202 */ /* 0x000fe20000000f00 */
[----:B------:R-:W-:Y:S01]  /*1bfe0*/  IMAD.MOV.U32 R133, RZ, RZ, R2 ;  /* 0x000000ffff857224 */ /* 0x000fe200078e0002 */
[----:B------:R-:W-:Y:S01]  /*1bff0*/  FSEL R141, R4, -INF , !P0 ;  /* 0xff800000048d7808 */ /* 0x000fe20004000000 */
[----:B------:R-:W-:Y:S01]  /*1c000*/  VIADD R2, R0, 0x9 ;  /* 0x0000000900027836 */ /* 0x000fe20000000000 */
[----:B------:R-:W-:Y:S01]  /*1c010*/  I2FP.F32.S32 R135, R134 ;  /* 0x0000008600877245 */ /* 0x000fe20000201400 */
[----:B------:R-:W-:Y:S01]  /*1c020*/  FFMA.FTZ R10, R132, -UR19, R10 ;  /* 0x80000013840a7c23 */ /* 0x000fe2000801000a */
[----:B------:R-:W-:Y:S01]  /*1c030*/  I2FP.F32.S32 R134, R133 ;  /* 0x0000008500867245 */ /* 0x000fe20000201400 */
[----:B------:R-:W-:Y:S01]  /*1c040*/  IMAD.IADD R133, R249, 0x1, -R2 ;  /* 0x00000001f9857824 */ /* 0x000fe200078e0a02 */
[----:B------:R-:W-:Y:S01]  /*1c050*/  IADD3 R132, R251, -R3, RZ ;  /* 0x80000003fb847210 */ /* 0x000fe20007ffe0ff */
[----:B------:R-:W-:Y:S01]  /*1c060*/  FFMA.FTZ R11, R135, -UR19, R11 ;  /* 0x80000013870b7c23 */ /* 0x000fe2000801000b */
[----:B------:R-:W-:Y:S01]  /*1c070*/  FSEL R209, R6, -INF , !P2 ;  /* 0xff80000006d17808 */ /* 0x000fe20005000000 */
[----:B------:R-:W-:Y:S01]  /*1c080*/  FFMA.FTZ R12, R134, -UR19, R12 ;  /* 0x80000013860c7c23 */ /* 0x000fe2000801000c */
[----:B------:R-:W-:Y:S01]  /*1c090*/  IABS R133, R133 ;  /* 0x0000008500857213 */ /* 0x000fe20000000000 */
[--C-:B------:R-:W-:Y:S01]  /*1c0a0*/  IMAD.IADD R6, R248, 0x1, -R3.reuse ;  /* 0x00000001f8067824 */ /* 0x100fe200078e0a03 */
[----:B------:R-:W-:Y:S01]  /*1c0b0*/  IABS R132, R132 ;  /* 0x0000008400847213 */ /* 0x000fe20000000000 */
[----:B------:R-:W-:Y:S01]  /*1c0c0*/  IMAD.IADD R4, R250, 0x1, -R3 ;  /* 0x00000001fa047824 */ /* 0x000fe200078e0a03 */
[C---:B------:R-:W-:Y:S02]  /*1c0d0*/  ISETP.GE.AND P0, PT, R0.reuse, R245, PT ;  /* 0x000000f50000720c */ /* 0x040fe40003f06270 */
[----:B------:R-:W-:Y:S02]  /*1c0e0*/  ISETP.GE.AND P2, PT, R0, R244, PT ;  /* 0x000000f40000720c */ /* 0x000fe40003f46270 */
[----:B------:R-:W-:Y:S02]  /*1c0f0*/  I2FP.F32.S32 R133, R133 ;  /* 0x0000008500857245 */ /* 0x000fe40000201400 */
[----:B------:R-:W-:Y:S02]  /*1c100*/  I2FP.F32.S32 R132, R132 ;  /* 0x0000008400847245 */ /* 0x000fe40000201400 */
[----:B------:R-:W-:Y:S01]  /*1c110*/  FSEL R142, R5, -INF , !P1 ;  /* 0xff800000058e7808 */ /* 0x000fe20004800000 */
[----:B------:R-:W-:Y:S01]  /*1c120*/  FFMA.FTZ R13, R133, -UR19, R13 ;  /* 0x80000013850d7c23 */ /* 0x000fe2000801000d */
[----:B------:R-:W-:Y:S01]  /*1c130*/  FSEL R208, R7, -INF , !P5 ;  /* 0xff80000007d07808 */ /* 0x000fe20006800000 */
[----:B------:R-:W-:Y:S01]  /*1c140*/  FFMA.FTZ R14, R132, -UR19, R14 ;  /* 0x80000013840e7c23 */ /* 0x000fe2000801000e */
[CC--:B------:R-:W-:Y:S02]  /*1c150*/  ISETP.GE.AND P1, PT, R3.reuse, R245.reuse, PT ;  /* 0x000000f50300720c */ /* 0x0c0fe40003f26270 */
[----:B------:R-:W-:Y:S02]  /*1c160*/  ISETP.GE.AND P5, PT, R2, R245, PT ;  /* 0x000000f50200720c */ /* 0x000fe40003fa6270 */
[C---:B------:R-:W-:Y:S02]  /*1c170*/  ISETP.GE.OR P0, PT, R0.reuse, R216, !P0 ;  /* 0x000000d80000720c */ /* 0x040fe40004706670 */
[----:B------:R-:W-:Y:S02]  /*1c180*/  ISETP.GE.OR P2, PT, R0, R252, !P2 ;  /* 0x000000fc0000720c */ /* 0x000fe40005746670 */
[-C--:B------:R-:W-:Y:S02]  /*1c190*/  ISETP.GE.OR P1, PT, R3, R216.reuse, !P1 ;  /* 0x000000d80300720c */ /* 0x080fe40004f26670 */
[----:B------:R-:W-:Y:S02]  /*1c1a0*/  ISETP.GE.OR P5, PT, R2, R216, !P5 ;  /* 0x000000d80200720c */ /* 0x000fe40006fa6670 */
[----:B------:R-:W-:Y:S02]  /*1c1b0*/  FSEL R132, R8, -INF , !P0 ;  /* 0xff80000008847808 */ /* 0x000fe40004000000 */
[----:B------:R-:W-:Y:S02]  /*1c1c0*/  FSEL R143, R9, -INF , !P4 ;  /* 0xff800000098f7808 */ /* 0x000fe40006000000 */
[----:B------:R-:W-:Y:S02]  /*1c1d0*/  FSEL R211, R10, -INF , !P2 ;  /* 0xff8000000ad37808 */ /* 0x000fe40005000000 */
[C---:B------:R-:W-:Y:S02]  /*1c1e0*/  ISETP.GE.AND P0, PT, R3.reuse, R244, PT ;  /* 0x000000f40300720c */ /* 0x040fe40003f06270 */
[CC--:B------:R-:W-:Y:S02]  /*1c1f0*/  ISETP.GE.AND P4, PT, R3.reuse, R247.reuse, PT ;  /* 0x000000f70300720c */ /* 0x0c0fe40003f86270 */
[----:B------:R-:W-:Y:S02]  /*1c200*/  ISETP.GE.AND P2, PT, R3, R246, PT ;  /* 0x000000f60300720c */ /* 0x000fe40003f46270 */
[----:B------:R-:W-:Y:S02]  /*1c210*/  FSEL R210, R11, -INF , !P6 ;  /* 0xff8000000bd27808 */ /* 0x000fe40007000000 */
[----:B------:R-:W-:Y:S02]  /*1c220*/  FSEL R12, R12, -INF , !P1 ;  /* 0xff8000000c0c7808 */ /* 0x000fe40004800000 */
[----:B------:R-:W-:Y:S02]  /*1c230*/  FSEL R13, R13, -INF , !P5 ;  /* 0xff8000000d0d7808 */ /* 0x000fe40006800000 */
[C---:B------:R-:W-:Y:S02]  /*1c240*/  ISETP.GE.AND P6, PT, R2.reuse, R244, PT ;  /* 0x000000f40200720c */ /* 0x040fe40003fc6270 */
[C---:B------:R-:W-:Y:S02]  /*1c250*/  ISETP.GE.AND P1, PT, R2.reuse, R247, PT ;  /* 0x000000f70200720c */ /* 0x040fe40003f26270 */
[----:B------:R-:W-:Y:S02]  /*1c260*/  ISETP.GE.AND P5, PT, R2, R246, PT ;  /* 0x000000f60200720c */ /* 0x000fe40003fa6270 */
[C---:B------:R-:W-:Y:S02]  /*1c270*/  ISETP.GE.OR P0, PT, R3.reuse, R252, !P0 ;  /* 0x000000fc0300720c */ /* 0x040fe40004706670 */
[CC--:B------:R-:W-:Y:S02]  /*1c280*/  ISETP.GE.OR P4, PT, R3.reuse, R215.reuse, !P4 ;  /* 0x000000d70300720c */ /* 0x0c0fe40006786670 */
[----:B------:R-:W-:Y:S01]  /*1c290*/  ISETP.GE.OR P2, PT, R3, R212, !P2 ;  /* 0x000000d40300720c */ /* 0x000fe20005746670 */
[--C-:B------:R-:W-:Y:S01]  /*1c2a0*/  IMAD.IADD R3, R251, 0x1, -R2.reuse ;  /* 0x00000001fb037824 */ /* 0x100fe200078e0a02 */
[----:B------:R-:W-:Y:S02]  /*1c2b0*/  IADD3 R5, R248, -R2, RZ ;  /* 0x80000002f8057210 */ /* 0x000fe40007ffe0ff */
[C---:B------:R-:W-:Y:S02]  /*1c2c0*/  ISETP.GE.OR P6, PT, R2.reuse, R252, !P6 ;  /* 0x000000fc0200720c */ /* 0x040fe400077c6670 */
[C---:B------:R-:W-:Y:S02]  /*1c2d0*/  ISETP.GE.OR P1, PT, R2.reuse, R215, !P1 ;  /* 0x000000d70200720c */ /* 0x040fe40004f26670 */
[----:B------:R-:W-:Y:S01]  /*1c2e0*/  ISETP.GE.OR P5, PT, R2, R212, !P5 ;  /* 0x000000d40200720c */ /* 0x000fe20006fa6670 */
[----:B------:R-:W-:Y:S01]  /*1c2f0*/  IMAD.IADD R2, R250, 0x1, -R2 ;  /* 0x00000001fa027824 */ /* 0x000fe200078e0a02 */
[----:B------:R-:W-:Y:S02]  /*1c300*/  IABS R9, R6 ;  /* 0x0000000600097213 */ /* 0x000fe40000000000 */
[----:B------:R-:W-:Y:S02]  /*1c310*/  IABS R3, R3 ;  /* 0x0000000300037213 */ /* 0x000fe40000000000 */
[----:B------:R-:W-:Y:S01]  /*1c320*/  IABS R8, R4 ;  /* 0x0000000400087213 */ /* 0x000fe20000000000 */
[----:B------:R-:W-:Y:S01]  /*1c330*/  IMAD.MOV.U32 R4, RZ, RZ, R9 ;  /* 0x000000ffff047224 */ /* 0x000fe200078e0009 */
[----:B------:R-:W-:Y:S02]  /*1c340*/  IABS R7, R2 ;  /* 0x0000000200077213 */ /* 0x000fe40000000000 */
[----:B------:R-:W-:Y:S01]  /*1c350*/  IABS R6, R5 ;  /* 0x0000000500067213 */ /* 0x000fe20000000000 */
[----:B------:R-:W-:Y:S01]  /*1c360*/  IMAD.MOV.U32 R5, RZ, RZ, R8 ;  /* 0x000000ffff057224 */ /* 0x000fe200078e0008 */
[----:B------:R-:W-:Y:S02]  /*1c370*/  I2FP.F32.S32 R2, R3 ;  /* 0x0000000300027245 */ /* 0x000fe40000201400 */
[----:B------:R-:W-:Y:S02]  /*1c380*/  I2FP.F32.S32 R3, R4 ;  /* 0x0000000400037245 */ /* 0x000fe40000201400 */
[----:B------:R-:W-:Y:S01]  /*1c390*/  I2FP.F32.S32 R4, R5 ;  /* 0x0000000500047245 */ /* 0x000fe20000201400 */
[----:B------:R-:W-:Y:S01]  /*1c3a0*/  FFMA.FTZ R15, R2, -UR19, R15 ;  /* 0x80000013020f7c23 */ /* 0x000fe2000801000f */
[----:B------:R-:W-:Y:S01]  /*1c3b0*/  I2FP.F32.S32 R2, R7 ;  /* 0x0000000700027245 */ /* 0x000fe20000201400 */
[----:B------:R-:W-:Y:S01]  /*1c3c0*/  FFMA.FTZ R16, R3, -UR19, R16 ;  /* 0x8000001303107c23 */ /* 0x000fe20008010010 */
[----:B------:R-:W-:Y:S01]  /*1c3d0*/  IADD3 R5, R0, 0x10, RZ ;  /* 0x0000001000057810 */ /* 0x000fe20007ffe0ff */
[----:B------:R-:W-:Y:S01]  /*1c3e0*/  FFMA.FTZ R18, R4, -UR19, R18 ;  /* 0x8000001304127c23 */ /* 0x000fe20008010012 */
[----:B------:R-:W-:Y:S01]  /*1c3f0*/  I2FP.F32.S32 R6, R6 ;  /* 0x0000000600067245 */ /* 0x000fe20000201400 */
[----:B------:R-:W-:Y:S01]  /*1c400*/  FFMA.FTZ R19, R2, -UR19, R19 ;  /* 0x8000001302137c23 */ /* 0x000fe20008010013 */
[----:B------:R-:W-:Y:S01]  /*1c410*/  FSEL R14, R14, -INF , !P0 ;  /* 0xff8000000e0e7808 */ /* 0x000fe20004000000 */
[--C-:B------:R-:W-:Y:S01]  /*1c420*/  IMAD.IADD R3, R248, 0x1, -R5.reuse ;  /* 0x00000001f8037824 */ /* 0x100fe200078e0a05 */
[----:B------:R-:W-:Y:S01]  /*1c430*/  FSEL R15, R15, -INF , !P6 ;  /* 0xff8000000f0f7808 */ /* 0x000fe20007000000 */
[----:B------:R-:W-:Y:S01]  /*1c440*/  IMAD.IADD R2, R250, 0x1, -R5 ;  /* 0x00000001fa027824 */ /* 0x000fe200078e0a05 */
[----:B------:R-:W-:Y:S01]  /*1c450*/  ISETP.GE.AND P0, PT, R5, R247, PT ;  /* 0x000000f70500720c */ /* 0x000fe20003f06270 */
[----:B------:R-:W-:Y:S01]  /*1c460*/  FFMA.FTZ R17, R6, -UR19, R17 ;  /* 0x8000001306117c23 */ /* 0x000fe20008010011 */
[----:B------:R-:W-:Y:S01]  /*1c470*/  IABS R9, R3 ;  /* 0x0000000300097213 */ /* 0x000fe20000000000 */
[----:B------:R-:W-:Y:S01]  /*1c480*/  VIADD R4, R0, 0x11 ;  /* 0x0000001100047836 */ /* 0x000fe20000000000 */
[----:B------:R-:W-:Y:S01]  /*1c490*/  IABS R6, R2 ;  /* 0x0000000200067213 */ /* 0x000fe20000000000 */
[--C-:B------:R-:W-:Y:S01]  /*1c4a0*/  IMAD.IADD R10, R249, 0x1, -R5.reuse ;  /* 0x00000001f90a7824 */ /* 0x100fe200078e0a05 */
[----:B------:R-:W-:Y:S01]  /*1c4b0*/  I2FP.F32.S32 R9, R9 ;  /* 0x0000000900097245 */ /* 0x000fe20000201400 */
[----:B------:R-:W-:Y:S01]  /*1c4c0*/  IMAD.IADD R8, R250, 0x1, -R4 ;  /* 0x00000001fa087824 */ /* 0x000fe200078e0a04 */
[----:B------:R-:W-:Y:S02]  /*1c4d0*/  I2FP.F32.S32 R6, R6 ;  /* 0x0000000600067245 */ /* 0x000fe40000201400 */
[----:B------:R-:W-:Y:S01]  /*1c4e0*/  IABS R3, R10 ;  /* 0x0000000a00037213 */ /* 0x000fe20000000000 */
[----:B------:R-:W-:Y:S01]  /*1c4f0*/  FFMA.FTZ R20, R9, -UR19, R20 ;  /* 0x8000001309147c23 */ /* 0x000fe20008010014 */
[----:B------:R-:W-:Y:S01]  /*1c500*/  ISETP.GE.AND P6, PT, R5, R246, PT ;  /* 0x000000f60500720c */ /* 0x000fe20003fc6270 */
[----:B------:R-:W-:Y:S01]  /*1c510*/  FFMA.FTZ R22, R6, -UR19, R22 ;  /* 0x8000001306167c23 */ /* 0x000fe20008010016 */
[----:B------:R-:W-:Y:S01]  /*1c520*/  IADD3 R7, R248, -R4, RZ ;  /* 0x80000004f8077210 */ /* 0x000fe20007ffe0ff */
[----:B------:R-:W-:Y:S01]  /*1c530*/  IMAD.IADD R6, R251, 0x1, -R5 ;  /* 0x00000001fb067824 */ /* 0x000fe200078e0a05 */
[----:B------:R-:W-:Y:S01]  /*1c540*/  IABS R2, R8 ;  /* 0x0000000800027213 */ /* 0x000fe20000000000 */
[----:B------:R-:W-:Y:S01]  /*1c550*/  IMAD.IADD R8, R249, 0x1, -R4 ;  /* 0x00000001f9087824 */ /* 0x000fe200078e0a04 */
[----:B------:R-:W-:Y:S02]  /*1c560*/  I2FP.F32.S32 R3, R3 ;  /* 0x0000000300037245 */ /* 0x000fe40000201400 */
[C---:B------:R-:W-:Y:S02]  /*1c570*/  ISETP.GE.OR P0, PT, R5.reuse, R215, !P0 ;  /* 0x000000d70500720c */ /* 0x040fe40004706670 */
[----:B------:R-:W-:Y:S01]  /*1c580*/  ISETP.GE.OR P6, PT, R5, R212, !P6 ;  /* 0x000000d40500720c */ /* 0x000fe200077c6670 */
[----:B------:R-:W-:Y:S01]  /*1c590*/  FFMA.FTZ R24, R3, -UR19, R24 ;  /* 0x8000001303187c23 */ /* 0x000fe20008010018 */
[----:B------:R-:W-:Y:S02]  /*1c5a0*/  IABS R7, R7 ;  /* 0x0000000700077213 */ /* 0x000fe40000000000 */
[----:B------:R-:W-:Y:S02]  /*1c5b0*/  FSEL R17, R17, -INF , !P1 ;  /* 0xff80000011117808 */ /* 0x000fe40004800000 */
[----:B------:R-:W-:Y:S02]  /*1c5c0*/  FSEL R19, R19, -INF , !P5 ;  /* 0xff80000013137808 */ /* 0x000fe40006800000 */
[----:B------:R-:W-:Y:S02]  /*1c5d0*/  FSEL R20, R20, -INF , !P0 ;  /* 0xff80000014147808 */ /* 0x000fe40004000000 */
[----:B------:R-:W-:Y:S02]  /*1c5e0*/  FSEL R22, R22, -INF , !P6 ;  /* 0xff80000016167808 */ /* 0x000fe40007000000 */
[----:B------:R-:W-:Y:S02]  /*1c5f0*/  I2FP.F32.S32 R7, R7 ;  /* 0x0000000700077245 */ /* 0x000fe40000201400 */
[C---:B------:R-:W-:Y:S02]  /*1c600*/  ISETP.GE.AND P1, PT, R4.reuse, R247, PT ;  /* 0x000000f70400720c */ /* 0x040fe40003f26270 */
[C---:B------:R-:W-:Y:S01]  /*1c610*/  ISETP.GE.AND P5, PT, R4.reuse, R246, PT ;  /* 0x000000f60400720c */ /* 0x040fe20003fa6270 */
[----:B------:R-:W-:Y:S01]  /*1c620*/  FFMA.FTZ R21, R7, -UR19, R21 ;  /* 0x8000001307157c23 */ /* 0x000fe20008010015 */
[C---:B------:R-:W-:Y:S02]  /*1c630*/  ISETP.GE.AND P0, PT, R4.reuse, R245, PT ;  /* 0x000000f50400720c */ /* 0x040fe40003f06270 */
[----:B------:R-:W-:Y:S02]  /*1c640*/  ISETP.GE.AND P6, PT, R4, R244, PT ;  /* 0x000000f40400720c */ /* 0x000fe40003fc6270 */
[----:B------:R-:W-:Y:S02]  /*1c650*/  I2FP.F32.S32 R2, R2 ;  /* 0x0000000200027245 */ /* 0x000fe40000201400 */
[----:B------:R-:W-:Y:S02]  /*1c660*/  IADD3 R3, R0, 0x19, RZ ;  /* 0x0000001900037810 */ /* 0x000fe40007ffe0ff */
[----:B------:R-:W-:Y:S01]  /*1c670*/  IABS R10, R8 ;  /* 0x00000008000a7213 */ /* 0x000fe20000000000 */
[----:B------:R-:W-:Y:S01]  /*1c680*/  FFMA.FTZ R23, R2, -UR19, R23 ;  /* 0x8000001302177c23 */ /* 0x000fe20008010017 */
[----:B------:R-:W-:Y:S01]  /*1c690*/  ISETP.GE.OR P1, PT, R4, R215, !P1 ;  /* 0x000000d70400720c */ /* 0x000fe20004f26670 */
[----:B------:R-:W-:Y:S01]  /*1c6a0*/  VIADD R2, R0, 0x18 ;  /* 0x0000001800027836 */ /* 0x000fe20000000000 */
[C---:B------:R-:W-:Y:S01]  /*1c6b0*/  ISETP.GE.OR P5, PT, R4.reuse, R212, !P5 ;  /* 0x000000d40400720c */ /* 0x040fe20006fa6670 */
[----:B------:R-:W-:Y:S01]  /*1c6c0*/  IMAD.IADD R7, R249, 0x1, -R3 ;  /* 0x00000001f9077824 */ /* 0x000fe200078e0a03 */
[C---:B------:R-:W-:Y:S02]  /*1c6d0*/  ISETP.GE.OR P0, PT, R4.reuse, R216, !P0 ;  /* 0x000000d80400720c */ /* 0x040fe40004706670 */
[----:B------:R-:W-:Y:S01]  /*1c6e0*/  ISETP.GE.OR P6, PT, R4, R252, !P6 ;  /* 0x000000fc0400720c */ /* 0x000fe200077c6670 */
[----:B------:R-:W-:Y:S01]  /*1c6f0*/  IMAD.IADD R4, R251, 0x1, -R4 ;  /* 0x00000001fb047824 */ /* 0x000fe200078e0a04 */
[----:B------:R-:W-:Y:S01]  /*1c700*/  IABS R9, R6 ;  /* 0x0000000600097213 */ /* 0x000fe20000000000 */
[----:B------:R-:W-:Y:S01]  /*1c710*/  IMAD.MOV.U32 R6, RZ, RZ, R10 ;  /* 0x000000ffff067224 */ /* 0x000fe200078e000a */
[----:B------:R-:W-:Y:S02]  /*1c720*/  FSEL R16, R16, -INF , !P4 ;  /* 0xff80000010107808 */ /* 0x000fe40006000000 */
[----:B------:R-:W-:Y:S02]  /*1c730*/  FSEL R18, R18, -INF , !P2 ;  /* 0xff80000012127808 */ /* 0x000fe40005000000 */
[C---:B------:R-:W-:Y:S02]  /*1c740*/  ISETP.GE.AND P4, PT, R5.reuse, R245, PT ;  /* 0x000000f50500720c */ /* 0x040fe40003f86270 */
[C---:B------:R-:W-:Y:S02]  /*1c750*/  ISETP.GE.AND P2, PT, R5.reuse, R244, PT ;  /* 0x000000f40500720c */ /* 0x040fe40003f46270 */
[----:B------:R-:W-:Y:S02]  /*1c760*/  IABS R8, R4 ;  /* 0x0000000400087213 */ /* 0x000fe40000000000 */
[C---:B------:R-:W-:Y:S02]  /*1c770*/  ISETP.GE.OR P4, PT, R5.reuse, R216, !P4 ;  /* 0x000000d80500720c */ /* 0x040fe40006786670 */
[----:B------:R-:W-:Y:S02]  /*1c780*/  ISETP.GE.OR P2, PT, R5, R252, !P2 ;  /* 0x000000fc0500720c */ /* 0x000fe40005746670 */
[----:B------:R-:W-:Y:S01]  /*1c790*/  IABS R4, R7 ;  /* 0x0000000700047213 */ /* 0x000fe20000000000 */
[----:B------:R-:W-:Y:S01]  /*1c7a0*/  IMAD.MOV.U32 R7, RZ, RZ, R9 ;  /* 0x000000ffff077224 */ /* 0x000fe200078e0009 */
[----:B------:R-:W-:Y:S02]  /*1c7b0*/  I2FP.F32.S32 R6, R6 ;  /* 0x0000000600067245 */ /* 0x000fe40000201400 */
[----:B------:R-:W-:Y:S02]  /*1c7c0*/  IADD3 R5, R249, -R2, RZ ;  /* 0x80000002f9057210 */ /* 0x000fe40007ffe0ff */
[----:B------:R-:W-:Y:S01]  /*1c7d0*/  I2FP.F32.S32 R4, R4 ;  /* 0x0000000400047245 */ /* 0x000fe20000201400 */
[----:B------:R-:W-:Y:S01]  /*1c7e0*/  FFMA.FTZ R25, R6, -UR19, R25 ;  /* 0x8000001306197c23 */ /* 0x000fe20008010019 */
[----:B------:R-:W-:Y:S01]  /*1c7f0*/  IABS R5, R5 ;  /* 0x0000000500057213 */ /* 0x000fe20000000000 */
[----:B------:R-:W-:Y:S01]  /*1c800*/  IMAD.IADD R6, R250, 0x1, -R2 ;  /* 0x00000001fa067824 */ /* 0x000fe200078e0a02 */
[----:B------:R-:W-:Y:S01]  /*1c810*/  I2FP.F32.S32 R7, R7 ;  /* 0x0000000700077245 */ /* 0x000fe20000201400 */
[----:B------:R-:W-:Y:S01]  /*1c820*/  FFMA.FTZ R29, R4, -UR19, R29 ;  /* 0x80000013041d7c23 */ /* 0x000fe2000801001d */
[----:B------:R-:W-:Y:S01]  /*1c830*/  I2FP.F32.S32 R8, R8 ;  /* 0x0000000800087245 */ /* 0x000fe20000201400 */
[----:B------:R-:W-:Y:S01]  /*1c840*/  IMAD.IADD R4, R251, 0x1, -R3 ;  /* 0x00000001fb047824 */ /* 0x000fe200078e0a03 */
[----:B------:R-:W-:Y:S01]  /*1c850*/  I2FP.F32.S32 R5, R5 ;  /* 0x0000000500057245 */ /* 0x000fe20000201400 */
[----:B------:R-:W-:Y:S01]  /*1c860*/  FFMA.FTZ R26, R7, -UR19, R26 ;  /* 0x80000013071a7c23 */ /* 0x000fe2000801001a */
[----:B------:R-:W-:Y:S01]  /*1c870*/  FSEL R21, R21, -INF , !P1 ;  /* 0xff80000015157808 */ /* 0x000fe20004800000 */
[----:B------:R-:W-:Y:S01]  /*1c880*/  FFMA.FTZ R27, R8, -UR19, R27 ;  /* 0x80000013081b7c23 */ /* 0x000fe2000801001b */
[----:B------:R-:W-:Y:S01]  /*1c890*/  FSEL R23, R23, -INF , !P5 ;  /* 0xff80000017177808 */ /* 0x000fe20006800000 */
[----:B------:R-:W-:Y:S01]  /*1c8a0*/  FFMA.FTZ R28, R5, -UR19, R28 ;  /* 0x80000013051c7c23 */ /* 0x000fe2000801001c */
[----:B------:R-:W-:Y:S01]  /*1c8b0*/  FSEL R24, R24, -INF , !P4 ;  /* 0xff80000018187808 */ /* 0x000fe20006000000 */
[----:B------:R-:W-:Y:S01]  /*1c8c0*/  IMAD.IADD R8, R248, 0x1, -R2 ;  /* 0x00000001f8087824 */ /* 0x000fe200078e0a02 */
[----:B------:R-:W-:Y:S02]  /*1c8d0*/  FSEL R25, R25, -INF , !P0 ;  /* 0xff80000019197808 */ /* 0x000fe40004000000 */
[C---:B------:R-:W-:Y:S02]  /*1c8e0*/  ISETP.GE.AND P1, PT, R2.reuse, R245, PT ;  /* 0x000000f50200720c */ /* 0x040fe40003f26270 */
[C---:B------:R-:W-:Y:S02]  /*1c8f0*/  ISETP.GE.AND P5, PT, R2.reuse, R244, PT ;  /* 0x000000f40200720c */ /* 0x040fe40003fa6270 */
[C---:B------:R-:W-:Y:S02]  /*1c900*/  ISETP.GE.AND P4, PT, R2.reuse, R247, PT ;  /* 0x000000f70200720c */ /* 0x040fe40003f86270 */
[C---:B------:R-:W-:Y:S02]  /*1c910*/  ISETP.GE.AND P0, PT, R2.reuse, R246, PT ;  /* 0x000000f60200720c */ /* 0x040fe40003f06270 */
[----:B------:R-:W-:Y:S02]  /*1c920*/  IADD3 R5, R251, -R2, RZ ;  /* 0x80000002fb057210 */ /* 0x000fe40007ffe0ff */
[C---:B------:R-:W-:Y:S02]  /*1c930*/  ISETP.GE.OR P1, PT, R2.reuse, R216, !P1 ;  /* 0x000000d80200720c */ /* 0x040fe40004f26670 */
[C---:B------:R-:W-:Y:S02]  /*1c940*/  ISETP.GE.OR P4, PT, R2.reuse, R215, !P4 ;  /* 0x000000d70200720c */ /* 0x040fe40006786670 */
[C---:B------:R-:W-:Y:S02]  /*1c950*/  ISETP.GE.OR P5, PT, R2.reuse, R252, !P5 ;  /* 0x000000fc0200720c */ /* 0x040fe40006fa6670 */
[----:B------:R-:W-:Y:S02]  /*1c960*/  ISETP.GE.OR P0, PT, R2, R212, !P0 ;  /* 0x000000d40200720c */ /* 0x000fe40004706670 */
[----:B-1----:R-:W-:Y:S02]  /*1c970*/  FSEL R224, R26, -INF , !P2 ;  /* 0xff8000001ae07808 */ /* 0x002fe40005000000 */
[----:B------:R-:W-:Y:S02]  /*1c980*/  IABS R2, R4 ;  /* 0x0000000400027213 */ /* 0x000fe40000000000 */
[C---:B------:R-:W-:Y:S02]  /*1c990*/  ISETP.GE.AND P2, PT, R3.reuse, R245, PT ;  /* 0x000000f50300720c */ /* 0x040fe40003f46270 */
[----:B------:R-:W-:Y:S02]  /*1c9a0*/  IADD3 R7, R248, -R3, RZ ;  /* 0x80000003f8077210 */ /* 0x000fe40007ffe0ff */
[----:B------:R-:W-:Y:S02]  /*1c9b0*/  IABS R8, R8 ;  /* 0x0000000800087213 */ /* 0x000fe40000000000 */
[----:B------:R-:W-:Y:S02]  /*1c9c0*/  I2FP.F32.S32 R2, R2 ;  /* 0x0000000200027245 */ /* 0x000fe40000201400 */
[----:B------:R-:W-:Y:S02]  /*1c9d0*/  ISETP.GE.OR P2, PT, R3, R216, !P2 ;  /* 0x000000d80300720c */ /* 0x000fe40005746670 */
[----:B------:R-:W-:Y:S01]  /*1c9e0*/  IABS R5, R5 ;  /* 0x0000000500057213 */ /* 0x000fe20000000000 */
[----:B------:R-:W-:Y:S01]  /*1c9f0*/  FFMA.FTZ R31, R2, -UR19, R31 ;  /* 0x80000013021f7c23 */ /* 0x000fe2000801001f */
[----:B------:R-:W-:Y:S01]  /*1ca00*/  IABS R9, R6 ;  /* 0x0000000600097213 */ /* 0x000fe20000000000 */
[----:B------:R-:W-:Y:S01]  /*1ca10*/  IMAD.MOV.U32 R6, RZ, RZ, R8 ;  /* 0x000000ffff067224 */ /* 0x000fe200078e0008 */
[----:B------:R-:W-:Y:S02]  /*1ca20*/  IABS R4, R7 ;  /* 0x0000000700047213 */ /* 0x000fe40000000000 */
[----:B------:R-:W-:Y:S01]  /*1ca30*/  FSEL R214, R27, -INF , !P6 ;  /* 0xff8000001bd67808 */ /* 0x000fe20007000000 */
[----:B------:R-:W-:Y:S01]  /*1ca40*/  IMAD.MOV.U32 R7, RZ, RZ, R9 ;  /* 0x000000ffff077224 */ /* 0x000fe200078e0009 */
[----:B------:R-:W-:Y:S02]  /*1ca50*/  FSEL R28, R28, -INF , !P1 ;  /* 0xff8000001c1c7808 */ /* 0x000fe40004800000 */
[----:B------:R-:W-:Y:S02]  /*1ca60*/  FSEL R29, R29, -INF , !P2 ;  /* 0xff8000001d1d7808 */ /* 0x000fe40005000000 */
[----:B------:R-:W-:Y:S02]  /*1ca70*/  I2FP.F32.S32 R5, R5 ;  /* 0x0000000500057245 */ /* 0x000fe40000201400 */
[----:B------:R-:W-:Y:S02]  /*1ca80*/  ISETP.GE.AND P1, PT, R3, R247, PT ;  /* 0x000000f70300720c */ /* 0x000fe40003f26270 */
[----:B------:R-:W-:Y:S01]  /*1ca90*/  I2FP.F32.S32 R2, R4 ;  /* 0x0000000400027245 */ /* 0x000fe20000201400 */
[----:B------:R-:W-:Y:S01]  /*1caa0*/  FFMA.FTZ R30, R5, -UR19, R30 ;  /* 0x80000013051e7c23 */ /* 0x000fe2000801001e */
[C---:B------:R-:W-:Y:S01]  /*1cab0*/  ISETP.GE.AND P6, PT, R3.reuse, R244, PT ;  /* 0x000000f40300720c */ /* 0x040fe20003fc6270 */
[----:B------:R-:W-:Y:S01]  /*1cac0*/  VIADD R4, R0, 0x20 ;  /* 0x0000002000047836 */ /* 0x000fe20000000000 */
[C---:B------:R-:W-:Y:S01]  /*1cad0*/  ISETP.GE.AND P2, PT, R3.reuse, R246, PT ;  /* 0x000000f60300720c */ /* 0x040fe20003f46270 */
[----:B------:R-:W-:Y:S01]  /*1cae0*/  FFMA.FTZ R33, R2, -UR19, R33 ;  /* 0x8000001302217c23 */ /* 0x000fe20008010021 */
[----:B------:R-:W-:Y:S02]  /*1caf0*/  I2FP.F32.S32 R6, R6 ;  /* 0x0000000600067245 */ /* 0x000fe40000201400 */
[C---:B------:R-:W-:Y:S02]  /*1cb00*/  ISETP.GE.OR P1, PT, R3.reuse, R215, !P1 ;  /* 0x000000d70300720c */ /* 0x040fe40004f26670 */
[C---:B------:R-:W-:Y:S01]  /*1cb10*/  ISETP.GE.OR P6, PT, R3.reuse, R252, !P6 ;  /* 0x000000fc0300720c */ /* 0x040fe200077c6670 */
[----:B------:R-:W-:Y:S01]  /*1cb20*/  FFMA.FTZ R32, R6, -UR19, R32 ;  /* 0x8000001306207c23 */ /* 0x000fe20008010020 */
[----:B------:R-:W-:Y:S01]  /*1cb30*/  ISETP.GE.OR P2, PT, R3, R212, !P2 ;  /* 0x000000d40300720c */ /* 0x000fe20005746670 */
[C---:B------:R-:W-:Y:S01]  /*1cb40*/  IMAD.IADD R3, R250.reuse, 0x1, -R3 ;  /* 0x00000001fa037824 */ /* 0x040fe200078e0a03 */
[----:B------:R-:W-:Y:S01]  /*1cb50*/  I2FP.F32.S32 R5, R7 ;  /* 0x0000000700057245 */ /* 0x000fe20000201400 */
[----:B------:R-:W-:Y:S01]  /*1cb60*/  IMAD.IADD R6, R250, 0x1, -R4 ;  /* 0x00000001fa067824 */ /* 0x000fe200078e0a04 */
[----:B------:R-:W-:Y:S02]  /*1cb70*/  IADD3 R2, R0, 0x21, RZ ;  /* 0x0000002100027810 */ /* 0x000fe40007ffe0ff */
[----:B------:R-:W-:Y:S01]  /*1cb80*/  IABS R10, R3 ;  /* 0x00000003000a7213 */ /* 0x000fe20000000000 */
[----:B------:R-:W-:Y:S01]  /*1cb90*/  FFMA.FTZ R34, R5, -UR19, R34 ;  /* 0x8000001305227c23 */ /* 0x000fe20008010022 */
[C---:B------:R-:W-:Y:S01]  /*1cba0*/  IADD3 R8, R248.reuse, -R2, RZ ;  /* 0x80000002f8087210 */ /* 0x040fe20007ffe0ff */
[----:B------:R-:W-:Y:S01]  /*1cbb0*/  IMAD.IADD R5, R248, 0x1, -R4 ;  /* 0x00000001f8057824 */ /* 0x000fe200078e0a04 */
[----:B------:R-:W-:Y:S01]  /*1cbc0*/  IABS R3, R6 ;  /* 0x0000000600037213 */ /* 0x000fe20000000000 */
[----:B------:R-:W-:Y:S01]  /*1cbd0*/  IMAD.IADD R9, R250, 0x1, -R2 ;  /* 0x00000001fa097824 */ /* 0x000fe200078e0a02 */
[----:B------:R-:W-:Y:S01]  /*1cbe0*/  IABS R6, R8 ;  /* 0x0000000800067213 */ /* 0x000fe20000000000 */
[----:B------:R-:W-:Y:S01]  /*1cbf0*/  IMAD.MOV.U32 R8, RZ, RZ, R10 ;  /* 0x000000ffff087224 */ /* 0x000fe200078e000a */
[----:B------:R-:W-:Y:S02]  /*1cc00*/  IABS R7, R5 ;  /* 0x0000000500077213 */ /* 0x000fe40000000000 */
[----:B------:R-:W-:Y:S02]  /*1cc10*/  I2FP.F32.S32 R3, R3 ;  /* 0x0000000300037245 */ /* 0x000fe40000201400 */
[----:B------:R-:W-:Y:S02]  /*1cc20*/  I2FP.F32.S32 R8, R8 ;  /* 0x0000000800087245 */ /* 0x000fe40000201400 */
[----:B------:R-:W-:Y:S01]  /*1cc30*/  I2FP.F32.S32 R7, R7 ;  /* 0x0000000700077245 */ /* 0x000fe20000201400 */
[----:B------:R-:W-:Y:S01]  /*1cc40*/  FFMA.FTZ R38, R3, -UR19, R38 ;  /* 0x8000001303267c23 */ /* 0x000fe20008010026 */
[----:B------:R-:W-:Y:S01]  /*1cc50*/  FSEL R232, R30, -INF , !P5 ;  /* 0xff8000001ee87808 */ /* 0x000fe20006800000 */
[----:B------:R-:W-:Y:S01]  /*1cc60*/  FFMA.FTZ R35, R8, -UR19, R35 ;  /* 0x8000001308237c23 */ /* 0x000fe20008010023 */
[----:B------:R-:W-:Y:S01]  /*1cc70*/  FSEL R213, R31, -INF , !P6 ;  /* 0xff8000001fd57808 */ /* 0x000fe20007000000 */
[----:B------:R-:W-:Y:S01]  /*1cc80*/  FFMA.FTZ R36, R7, -UR19, R36 ;  /* 0x8000001307247c23 */ /* 0x000fe20008010024 */
[----:B------:R-:W-:Y:S01]  /*1cc90*/  ISETP.GE.AND P5, PT, R4, R247, PT ;  /* 0x000000f70400720c */ /* 0x000fe20003fa6270 */
[----:B------:R-:W-:Y:S01]  /*1cca0*/  VIADD R3, R0, 0x28 ;  /* 0x0000002800037836 */ /* 0x000fe20000000000 */
[C---:B------:R-:W-:Y:S02]  /*1ccb0*/  ISETP.GE.AND P6, PT, R4.reuse, R246, PT ;  /* 0x000000f60400720c */ /* 0x040fe40003fc6270 */
[C---:B------:R-:W-:Y:S02]  /*1ccc0*/  ISETP.GE.OR P5, PT, R4.reuse, R215, !P5 ;  /* 0x000000d70400720c */ /* 0x040fe40006fa6670 */
[----:B------:R-:W-:Y:S02]  /*1ccd0*/  ISETP.GE.OR P6, PT, R4, R212, !P6 ;  /* 0x000000d40400720c */ /* 0x000fe400077c6670 */
[----:B------:R-:W-:Y:S02]  /*1cce0*/  IABS R5, R9 ;  /* 0x0000000900057213 */ /* 0x000fe40000000000 */
[----:B------:R-:W-:Y:S02]  /*1ccf0*/  I2FP.F32.S32 R6, R6 ;  /* 0x0000000600067245 */ /* 0x000fe40000201400 */
[----:B------:R-:W-:Y:S02]  /*1cd00*/  FSEL R33, R33, -INF , !P1 ;  /* 0xff80000021217808 */ /* 0x000fe40004800000 */
        /* <DEDUP_REMOVED lines=8> */
[----:B------:R-:W-:Y:S02]  /*1cd90*/  I2FP.F32.S32 R5, R5 ;  /* 0x0000000500057245 */ /* 0x000fe40000201400 */
[-C--:B------:R-:W-:Y:S02]  /*1cda0*/  ISETP.GE.AND P6, PT, R2, R244.reuse, PT ;  /* 0x000000f40200720c */ /* 0x080fe40003fc6270 */
[----:B------:R-:W-:Y:S01]  /*1cdb0*/  FSEL R34, R34, -INF , !P0 ;  /* 0xff80000022227808 */ /* 0x000fe20004000000 */
[----:B------:R-:W-:Y:S01]  /*1cdc0*/  FFMA.FTZ R39, R5, -UR19, R39 ;  /* 0x8000001305277c23 */ /* 0x000fe20008010027 */
[----:B------:R-:W-:Y:S01]  /*1cdd0*/  FSEL R32, R32, -INF , !P4 ;  /* 0xff80000020207808 */ /* 0x000fe20006000000 */
[----:B------:R-:W-:Y:S01]  /*1cde0*/  IMAD.IADD R5, R251, 0x1, -R4 ;  /* 0x00000001fb057824 */ /* 0x000fe200078e0a04 */
[C---:B------:R-:W-:Y:S02]  /*1cdf0*/  ISETP.GE.AND P4, PT, R4.reuse, R245, PT ;  /* 0x000000f50400720c */ /* 0x040fe40003f86270 */
[----:B------:R-:W-:Y:S02]  /*1ce00*/  ISETP.GE.AND P0, PT, R4, R244, PT ;  /* 0x000000f40400720c */ /* 0x000fe40003f06270 */
[----:B------:R-:W-:Y:S02]  /*1ce10*/  IADD3 R7, R249, -R4, RZ ;  /* 0x80000004f9077210 */ /* 0x000fe40007ffe0ff */
[C---:B------:R-:W-:Y:S02]  /*1ce20*/  ISETP.GE.OR P1, PT, R2.reuse, R215, !P1 ;  /* 0x000000d70200720c */ /* 0x040fe40004f26670 */
[C---:B------:R-:W-:Y:S02]  /*1ce30*/  ISETP.GE.OR P5, PT, R2.reuse, R216, !P5 ;  /* 0x000000d80200720c */ /* 0x040fe40006fa6670 */
[C---:B------:R-:W-:Y:S02]  /*1ce40*/  ISETP.GE.OR P2, PT, R2.reuse, R212, !P2 ;  /* 0x000000d40200720c */ /* 0x040fe40005746670 */
[----:B------:R-:W-:Y:S01]  /*1ce50*/  ISETP.GE.OR P6, PT, R2, R252, !P6 ;  /* 0x000000fc0200720c */ /* 0x000fe200077c6670 */
[----:B------:R-:W-:Y:S01]  /*1ce60*/  IMAD.IADD R2, R251, 0x1, -R2 ;  /* 0x00000001fb027824 */ /* 0x000fe200078e0a02 */
[C---:B------:R-:W-:Y:S02]  /*1ce70*/  ISETP.GE.OR P4, PT, R4.reuse, R216, !P4 ;  /* 0x000000d80400720c */ /* 0x040fe40006786670 */
[----:B------:R-:W-:Y:S02]  /*1ce80*/  ISETP.GE.OR P0, PT, R4, R252, !P0 ;  /* 0x000000fc0400720c */ /* 0x000fe40004706670 */
[----:B------:R-:W-:Y:S02]  /*1ce90*/  IABS R9, R7 ;  /* 0x0000000700097213 */ /* 0x000fe40000000000 */
[----:B------:R-:W-:Y:S02]  /*1cea0*/  IADD3 R4, R249, -R3, RZ ;  /* 0x80000003f9047210 */ /* 0x000fe40007ffe0ff */
[----:B------:R-:W-:Y:S02]  /*1ceb0*/  IABS R8, R6 ;  /* 0x0000000600087213 */ /* 0x000fe40000000000 */
[----:B------:R-:W-:Y:S02]  /*1cec0*/  IABS R6, R2 ;  /* 0x0000000200067213 */ /* 0x000fe40000000000 */
[----:B------:R-:W-:Y:S01]  /*1ced0*/  IABS R2, R4 ;  /* 0x0000000400027213 */ /* 0x000fe20000000000 */
[----:B------:R-:W-:Y:S01]  /*1cee0*/  IMAD.MOV.U32 R4, RZ, RZ, R9 ;  /* 0x000000ffff047224 */ /* 0x000fe200078e0009 */
        /* <DEDUP_REMOVED lines=10> */
[----:B------:R-:W-:Y:S02]  /*1cf90*/  VIADD R2, R0, 0x29 ;  /* 0x0000002900027836 */ /* 0x000fe40000000000 */
[----:B------:R-:W-:Y:S01]  /*1cfa0*/  FFMA.FTZ R43, R6, -UR19, R43 ;  /* 0x80000013062b7c23 */ /* 0x000fe2000801002b */
[----:B------:R-:W-:Y:S01]  /*1cfb0*/  FSEL R37, R37, -INF , !P1 ;  /* 0xff80000025257808 */ /* 0x000fe20004800000 */
[--C-:B------:R-:W-:Y:S01]  /*1cfc0*/  IMAD.IADD R6, R251, 0x1, -R3.reuse ;  /* 0x00000001fb067824 */ /* 0x100fe200078e0a03 */
[----:B------:R-:W-:Y:S01]  /*1cfd0*/  FSEL R39, R39, -INF , !P2 ;  /* 0xff80000027277808 */ /* 0x000fe20005000000 */
[----:B------:R-:W-:Y:S01]  /*1cfe0*/  FFMA.FTZ R42, R7, -UR19, R42 ;  /* 0x80000013072a7c23 */ /* 0x000fe2000801002a */
[----:B------:R-:W-:Y:S01]  /*1cff0*/  FSEL R40, R40, -INF , !P4 ;  /* 0xff80000028287808 */ /* 0x000fe20006000000 */
[--C-:B------:R-:W-:Y:S01]  /*1d000*/  IMAD.IADD R5, R250, 0x1, -R3.reuse ;  /* 0x00000001fa057824 */ /* 0x100fe200078e0a03 */
[----:B------:R-:W-:Y:S01]  /*1d010*/  FSEL R41, R41, -INF , !P5 ;  /* 0xff80000029297808 */ /* 0x000fe20006800000 */
[C---:B------:R-:W-:Y:S01]  /*1d020*/  IMAD.IADD R7, R248.reuse, 0x1, -R3 ;  /* 0x00000001f8077824 */ /* 0x040fe200078e0a03 */
[C---:B------:R-:W-:Y:S02]  /*1d030*/  ISETP.GE.AND P1, PT, R3.reuse, R245, PT ;  /* 0x000000f50300720c */ /* 0x040fe40003f26270 */
[C---:B------:R-:W-:Y:S02]  /*1d040*/  ISETP.GE.AND P2, PT, R3.reuse, R247, PT ;  /* 0x000000f70300720c */ /* 0x040fe40003f46270 */
[C---:B------:R-:W-:Y:S02]  /*1d050*/  ISETP.GE.AND P4, PT, R3.reuse, R246, PT ;  /* 0x000000f60300720c */ /* 0x040fe40003f86270 */
[----:B------:R-:W-:Y:S02]  /*1d060*/  ISETP.GE.AND P5, PT, R3, R244, PT ;  /* 0x000000f40300720c */ /* 0x000fe40003fa6270 */
[----:B------:R-:W-:Y:S02]  /*1d070*/  IADD3 R4, R249, -R2, RZ ;  /* 0x80000002f9047210 */ /* 0x000fe40007ffe0ff */
[C---:B------:R-:W-:Y:S02]  /*1d080*/  ISETP.GE.OR P1, PT, R3.reuse, R216, !P1 ;  /* 0x000000d80300720c */ /* 0x040fe40004f26670 */
[C---:B------:R-:W-:Y:S02]  /*1d090*/  ISETP.GE.OR P2, PT, R3.reuse, R215, !P2 ;  /* 0x000000d70300720c */ /* 0x040fe40005746670 */
[C---:B------:R-:W-:Y:S02]  /*1d0a0*/  ISETP.GE.OR P4, PT, R3.reuse, R212, !P4 ;  /* 0x000000d40300720c */ /* 0x040fe40006786670 */
[----:B------:R-:W-:Y:S02]  /*1d0b0*/  ISETP.GE.OR P5, PT, R3, R252, !P5 ;  /* 0x000000fc0300720c */ /* 0x000fe40006fa6670 */
[----:B------:R-:W-:Y:S02]  /*1d0c0*/  IABS R8, R6 ;  /* 0x0000000600087213 */ /* 0x000fe40000000000 */
[----:B------:R-:W-:Y:S02]  /*1d0d0*/  IABS R3, R4 ;  /* 0x0000000400037213 */ /* 0x000fe40000000000 */
[----:B------:R-:W-:Y:S02]  /*1d0e0*/  IABS R6, R5 ;  /* 0x0000000500067213 */ /* 0x000fe40000000000 */
[----:B------:R-:W-:Y:S01]  /*1d0f0*/  IABS R4, R7 ;  /* 0x0000000700047213 */ /* 0x000fe20000000000 */
[----:B------:R-:W-:Y:S01]  /*1d100*/  IMAD.IADD R7, R248, 0x1, -R2 ;  /* 0x00000001f8077824 */ /* 0x000fe200078e0a02 */
[----:B------:R-:W-:Y:S02]  /*1d110*/  MOV R5, R8 ;  /* 0x0000000800057202 */ /* 0x000fe40000000f00 */
[----:B------:R-:W-:Y:S02]  /*1d120*/  I2FP.F32.S32 R6, R6 ;  /* 0x0000000600067245 */ /* 0x000fe40000201400 */
[----:B------:R-:W-:Y:S02]  /*1d130*/  I2FP.F32.S32 R4, R4 ;  /* 0x0000000400047245 */ /* 0x000fe40000201400 */
[----:B------:R-:W-:Y:S01]  /*1d140*/  I2FP.F32.S32 R3, R3 ;  /* 0x0000000300037245 */ /* 0x000fe20000201400 */
[----:B------:R-:W-:Y:S01]  /*1d150*/  FFMA.FTZ R50, R6, -UR19, R50 ;  /* 0x8000001306327c23 */ /* 0x000fe20008010032 */
[----:B------:R-:W-:Y:S01]  /*1d160*/  FSEL R44, R44, -INF , !P1 ;  /* 0xff8000002c2c7808 */ /* 0x000fe20004800000 */
[----:B------:R-:W-:Y:S01]  /*1d170*/  FFMA.FTZ R48, R4, -UR19, R48 ;  /* 0x8000001304307c23 */ /* 0x000fe20008010030 */
[C---:B------:R-:W-:Y:S01]  /*1d180*/  ISETP.GE.AND P1, PT, R2.reuse, R245, PT ;  /* 0x000000f50200720c */ /* 0x040fe20003f26270 */
[----:B------:R-:W-:Y:S01]  /*1d190*/  FFMA.FTZ R45, R3, -UR19, R45 ;  /* 0x80000013032d7c23 */ /* 0x000fe2000801002d */
[----:B------:R-:W-:Y:S01]  /*1d1a0*/  I2FP.F32.S32 R5, R5 ;  /* 0x0000000500057245 */ /* 0x000fe20000201400 */
[----:B------:R-:W-:Y:S01]  /*1d1b0*/  IMAD.IADD R3, R251, 0x1, -R2 ;  /* 0x00000001fb037824 */ /* 0x000fe200078e0a02 */
[----:B------:R-:W-:Y:S01]  /*1d1c0*/  ISETP.GE.OR P1, PT, R2, R216, !P1 ;  /* 0x000000d80200720c */ /* 0x000fe20004f26670 */
[----:B------:R-:W-:Y:S01]  /*1d1d0*/  VIADD R4, R0, 0x30 ;  /* 0x0000003000047836 */ /* 0x000fe20000000000 */
[----:B------:R-:W-:Y:S01]  /*1d1e0*/  FSEL R50, R50, -INF , !P4 ;  /* 0xff80000032327808 */ /* 0x000fe20006000000 */
[----:B------:R-:W-:Y:S01]  /*1d1f0*/  FFMA.FTZ R46, R5, -UR19, R46 ;  /* 0x80000013052e7c23 */ /* 0x000fe2000801002e */
[----:B------:R-:W-:Y:S01]  /*1d200*/  IADD3 R5, R250, -R2, RZ ;  /* 0x80000002fa057210 */ /* 0x000fe20007ffe0ff */
[--C-:B------:R-:W-:Y:S01]  /*1d210*/  IMAD.IADD R6, R248, 0x1, -R4.reuse ;  /* 0x00000001f8067824 */ /* 0x100fe200078e0a04 */
[----:B------:R-:W-:Y:S02]  /*1d220*/  FSEL R48, R48, -INF , !P2 ;  /* 0xff80000030307808 */ /* 0x000fe40005000000 */
[----:B------:R-:W-:Y:S02]  /*1d230*/  FSEL R45, R45, -INF , !P1 ;  /* 0xff8000002d2d7808 */ /* 0x000fe40004800000 */
[C---:B------:R-:W-:Y:S02]  /*1d240*/  ISETP.GE.AND P1, PT, R2.reuse, R247, PT ;  /* 0x000000f70200720c */ /* 0x040fe40003f26270 */
[C---:B------:R-:W-:Y:S02]  /*1d250*/  ISETP.GE.AND P2, PT, R2.reuse, R246, PT ;  /* 0x000000f60200720c */ /* 0x040fe40003f46270 */
[C---:B------:R-:W-:Y:S02]  /*1d260*/  ISETP.GE.AND P4, PT, R2.reuse, R244, PT ;  /* 0x000000f40200720c */ /* 0x040fe40003f86270 */
[----:B------:R-:W-:Y:S02]  /*1d270*/  IABS R3, R3 ;  /* 0x0000000300037213 */ /* 0x000fe40000000000 */
[----:B------:R-:W-:Y:S02]  /*1d280*/  IABS R8, R5 ;  /* 0x0000000500087213 */ /* 0x000fe40000000000 */
[C---:B------:R-:W-:Y:S02]  /*1d290*/  ISETP.GE.OR P1, PT, R2.reuse, R215, !P1 ;  /* 0x000000d70200720c */ /* 0x040fe40004f26670 */
[C---:B------:R-:W-:Y:S02]  /*1d2a0*/  ISETP.GE.OR P2, PT, R2.reuse, R212, !P2 ;  /* 0x000000d40200720c */ /* 0x040fe40005746670 */
[----:B------:R-:W-:Y:S01]  /*1d2b0*/  ISETP.GE.OR P4, PT, R2, R252, !P4 ;  /* 0x000000fc0200720c */ /* 0x000fe20006786670 */
[----:B------:R-:W-:Y:S01]  /*1d2c0*/  IMAD.IADD R2, R250, 0x1, -R4 ;  /* 0x00000001fa027824 */ /* 0x000fe200078e0a04 */
[----:B------:R-:W-:Y:S02]  /*1d2d0*/  MOV R5, R3 ;  /* 0x0000000300057202 */ /* 0x000fe40000000f00 */
[----:B------:R-:W-:Y:S01]  /*1d2e0*/  IABS R3, R6 ;  /* 0x0000000600037213 */ /* 0x000fe20000000000 */
[----:B------:R-:W-:Y:S01]  /*1d2f0*/  IMAD.MOV.U32 R6, RZ, RZ, R8 ;  /* 0x000000ffff067224 */ /* 0x000fe200078e0008 */
[----:B------:R-:W-:Y:S02]  /*1d300*/  IABS R7, R7 ;  /* 0x0000000700077213 */ /* 0x000fe40000000000 */
[----:B------:R-:W-:Y:S02]  /*1d310*/  I2FP.F32.S32 R5, R5 ;  /* 0x0000000500057245 */ /* 0x000fe40000201400 */
[----:B------:R-:W-:Y:S02]  /*1d320*/  IABS R2, R2 ;  /* 0x0000000200027213 */ /* 0x000fe40000000000 */
[----:B------:R-:W-:Y:S01]  /*1d330*/  I2FP.F32.S32 R7, R7 ;  /* 0x0000000700077245 */ /* 0x000fe20000201400 */
[----:B------:R-:W-:Y:S01]  /*1d340*/  FFMA.FTZ R47, R5, -UR19, R47 ;  /* 0x80000013052f7c23 */ /* 0x000fe2000801002f */
[----:B------:R-:W-:Y:S02]  /*1d350*/  I2FP.F32.S32 R6, R6 ;  /* 0x0000000600067245 */ /* 0x000fe40000201400 */
[----:B------:R-:W-:Y:S01]  /*1d360*/  I2FP.F32.S32 R5, R3 ;  /* 0x0000000300057245 */ /* 0x000fe20000201400 */
[----:B------:R-:W-:Y:S01]  /*1d370*/  VIADD R3, R0, 0x31 ;  /* 0x0000003100037836 */ /* 0x000fe20000000000 */
[----:B------:R-:W-:Y:S01]  /*1d380*/  I2FP.F32.S32 R2, R2 ;  /* 0x0000000200027245 */ /* 0x000fe20000201400 */
[----:B------:R-:W-:Y:S01]  /*1d390*/  FFMA.FTZ R49, R7, -UR19, R49 ;  /* 0x8000001307317c23 */ /* 0x000fe20008010031 */
[----:B------:R-:W-:Y:S01]  /*1d3a0*/  FFMA.FTZ R51, R6, -UR19, R51 ;  /* 0x8000001306337c23 */ /* 0x000fe20008010033 */
[----:B------:R-:W-:Y:S02]  /*1d3b0*/  IMAD.IADD R6, R250, 0x1, -R3 ;  /* 0x00000001fa067824 */ /* 0x000fe400078e0a03 */
[----:B------:R-:W-:Y:S01]  /*1d3c0*/  FFMA.FTZ R52, R5, -UR19, R52 ;  /* 0x8000001305347c23 */ /* 0x000fe20008010034 */
[----:B------:R-:W-:Y:S01]  /*1d3d0*/  FFMA.FTZ R54, R2, -UR19, R54 ;  /* 0x8000001302367c23 */ /* 0x000fe20008010036 */
[----:B------:R-:W-:Y:S01]  /*1d3e0*/  IADD3 R2, R248, -R3, RZ ;  /* 0x80000003f8027210 */ /* 0x000fe20007ffe0ff */
[----:B------:R-:W-:Y:S01]  /*1d3f0*/  IMAD.IADD R7, R249, 0x1, -R4 ;  /* 0x00000001f9077824 */ /* 0x000fe200078e0a04 */
[----:B------:R-:W-:Y:S02]  /*1d400*/  FSEL R49, R49, -INF , !P1 ;  /* 0xff80000031317808 */ /* 0x000fe40004800000 */
[----:B------:R-:W-:Y:S02]  /*1d410*/  FSEL R51, R51, -INF , !P2 ;  /* 0xff80000033337808 */ /* 0x000fe40005000000 */
[C---:B------:R-:W-:Y:S02]  /*1d420*/  ISETP.GE.AND P1, PT, R4.reuse, R247, PT ;  /* 0x000000f70400720c */ /* 0x040fe40003f26270 */
[C---:B------:R-:W-:Y:S02]  /*1d430*/  ISETP.GE.AND P2, PT, R4.reuse, R246, PT ;  /* 0x000000f60400720c */ /* 0x040fe40003f46270 */
[----:B------:R-:W-:Y:S02]  /*1d440*/  IABS R5, R2 ;  /* 0x0000000200057213 */ /* 0x000fe40000000000 */
[----:B------:R-:W-:Y:S02]  /*1d450*/  IABS R2, R6 ;  /* 0x0000000600027213 */ /* 0x000fe40000000000 */
[C---:B------:R-:W-:Y:S02]  /*1d460*/  ISETP.GE.OR P1, PT, R4.reuse, R215, !P1 ;  /* 0x000000d70400720c */ /* 0x040fe40004f26670 */
[----:B------:R-:W-:Y:S02]  /*1d470*/  ISETP.GE.OR P2, PT, R4, R212, !P2 ;  /* 0x000000d40400720c */ /* 0x000fe40005746670 */
[----:B------:R-:W-:Y:S02]  /*1d480*/  I2FP.F32.S32 R5, R5 ;  /* 0x0000000500057245 */ /* 0x000fe40000201400 */
[----:B------:R-:W-:Y:S02]  /*1d490*/  I2FP.F32.S32 R2, R2 ;  /* 0x0000000200027245 */ /* 0x000fe40000201400 */
[----:B------:R-:W-:Y:S01]  /*1d4a0*/  FSEL R54, R54, -INF , !P2 ;  /* 0xff80000036367808 */ /* 0x000fe20005000000 */
[----:B------:R-:W-:Y:S01]  /*1d4b0*/  FFMA.FTZ R53, R5, -UR19, R53 ;  /* 0x8000001305357c23 */ /* 0x000fe20008010035 */
[----:B------:R-:W-:Y:S01]  /*1d4c0*/  FSEL R52, R52, -INF , !P1 ;  /* 0xff80000034347808 */ /* 0x000fe20004800000 */
[----:B------:R-:W-:Y:S01]  /*1d4d0*/  FFMA.FTZ R55, R2, -UR19, R55 ;  /* 0x8000001302377c23 */ /* 0x000fe20008010037 */
[C---:B------:R-:W-:Y:S01]  /*1d4e0*/  ISETP.GE.AND P1, PT, R3.reuse, R247, PT ;  /* 0x000000f70300720c */ /* 0x040fe20003f26270 */
[----:B------:R-:W-:Y:S01]  /*1d4f0*/  VIADD R2, R0, 0x38 ;  /* 0x0000003800027836 */ /* 0x000fe20000000000 */
[C---:B------:R-:W-:Y:S02]  /*1d500*/  ISETP.GE.AND P2, PT, R3.reuse, R246, PT ;  /* 0x000000f60300720c */ /* 0x040fe40003f46270 */
[----:B------:R-:W-:Y:S01]  /*1d510*/  ISETP.GE.OR P1, PT, R3, R215, !P1 ;  /* 0x000000d70300720c */ /* 0x000fe20004f26670 */
[----:B------:R-:W-:Y:S01]  /*1d520*/  IMAD.IADD R5, R249, 0x1, -R2 ;  /* 0x00000001f9057824 */ /* 0x000fe200078e0a02 */
[----:B------:R-:W-:Y:S02]  /*1d530*/  ISETP.GE.OR P2, PT, R3, R212, !P2 ;  /* 0x000000d40300720c */ /* 0x000fe40005746670 */
[----:B------:R-:W-:Y:S02]  /*1d540*/  FSEL R53, R53, -INF , !P1 ;  /* 0xff80000035357808 */ /* 0x000fe40004800000 */
[----:B------:R-:W-:Y:S02]  /*1d550*/  FSEL R55, R55, -INF , !P2 ;  /* 0xff80000037377808 */ /* 0x000fe40005000000 */
[C---:B------:R-:W-:Y:S02]  /*1d560*/  ISETP.GE.AND P1, PT, R4.reuse, R245, PT ;  /* 0x000000f50400720c */ /* 0x040fe40003f26270 */
[----:B------:R-:W-:Y:S02]  /*1d570*/  ISETP.GE.AND P2, PT, R4, R244, PT ;  /* 0x000000f40400720c */ /* 0x000fe40003f46270 */
[----:B------:R-:W-:Y:S02]  /*1d580*/  IADD3 R0, R0, 0x39, RZ ;  /* 0x0000003900007810 */ /* 0x000fe40007ffe0ff */
[C---:B------:R-:W-:Y:S02]  /*1d590*/  ISETP.GE.OR P1, PT, R4.reuse, R216, !P1 ;  /* 0x000000d80400720c */ /* 0x040fe40004f26670 */
[----:B------:R-:W-:Y:S01]  /*1d5a0*/  ISETP.GE.OR P2, PT, R4, R252, !P2 ;  /* 0x000000fc0400720c */ /* 0x000fe20005746670 */
[----:B------:R-:W-:Y:S01]  /*1d5b0*/  IMAD.IADD R4, R251, 0x1, -R4 ;  /* 0x00000001fb047824 */ /* 0x000fe200078e0a04 */
[----:B------:R-:W-:Y:S01]  /*1d5c0*/  IABS R5, R5 ;  /* 0x0000000500057213 */ /* 0x000fe20000000000 */
[C---:B------:R-:W-:Y:S01]  /*1d5d0*/  IMAD.IADD R8, R249.reuse, 0x1, -R0 ;  /* 0x00000001f9087824 */ /* 0x040fe200078e0a00 */
[----:B------:R-:W-:Y:S02]  /*1d5e0*/  IADD3 R6, R249, -R3, RZ ;  /* 0x80000003f9067210 */ /* 0x000fe40007ffe0ff */
[----:B------:R-:W-:Y:S02]  /*1d5f0*/  IABS R9, R4 ;  /* 0x0000000400097213 */ /* 0x000fe40000000000 */
[----:B------:R-:W-:Y:S02]  /*1d600*/  IABS R4, R8 ;  /* 0x0000000800047213 */ /* 0x000fe40000000000 */
[----:B------:R-:W-:Y:S02]  /*1d610*/  MOV R8, R9 ;  /* 0x0000000900087202 */ /* 0x000fe40000000f00 */
[----:B------:R-:W-:Y:S02]  /*1d620*/  IABS R7, R7 ;  /* 0x0000000700077213 */ /* 0x000fe40000000000 */
[----:B------:R-:W-:Y:S02]  /*1d630*/  I2FP.F32.S32 R5, R5 ;  /* 0x0000000500057245 */ /* 0x000fe40000201400 */
[----:B------:R-:W-:Y:S02]  /*1d640*/  I2FP.F32.S32 R8, R8 ;  /* 0x0000000800087245 */ /* 0x000fe40000201400 */
[----:B------:R-:W-:Y:S01]  /*1d650*/  IABS R6, R6 ;  /* 0x0000000600067213 */ /* 0x000fe20000000000 */
[----:B------:R-:W-:Y:S01]  /*1d660*/  FFMA.FTZ R60, R5, -UR19, R60 ;  /* 0x80000013053c7c23 */ /* 0x000fe2000801003c */
[----:B------:R-:W-:Y:S01]  /*1d670*/  I2FP.F32.S32 R4, R4 ;  /* 0x0000000400047245 */ /* 0x000fe20000201400 */
[----:B------:R-:W-:Y:S01]  /*1d680*/  IMAD.IADD R5, R248, 0x1, -R2 ;  /* 0x00000001f8057824 */ /* 0x000fe200078e0a02 */
[----:B------:R-:W-:Y:S01]  /*1d690*/  I2FP.F32.S32 R7, R7 ;  /* 0x0000000700077245 */ /* 0x000fe20000201400 */
[----:B------:R-:W-:Y:S01]  /*1d6a0*/  FFMA.FTZ R58, R8, -UR19, R58 ;  /* 0x80000013083a7c23 */ /* 0x000fe2000801003a */
[----:B------:R-:W-:Y:S01]  /*1d6b0*/  I2FP.F32.S32 R6, R6 ;  /* 0x0000000600067245 */ /* 0x000fe20000201400 */
[----:B------:R-:W-:Y:S02]  /*1d6c0*/  IMAD.IADD R8, R250, 0x1, -R0 ;  /* 0x00000001fa087824 */ /* 0x000fe400078e0a00 */
[----:B------:R-:W-:Y:S01]  /*1d6d0*/  FFMA.FTZ R61, R4, -UR19, R61 ;  /* 0x80000013043d7c23 */ /* 0x000fe2000801003d */
[----:B------:R-:W-:Y:S01]  /*1d6e0*/  FFMA.FTZ R56, R7, -UR19, R56 ;  /* 0x8000001307387c23 */ /* 0x000fe20008010038 */
[----:B------:R-:W-:Y:S02]  /*1d6f0*/  IMAD.IADD R4, R250, 0x1, -R2 ;  /* 0x00000001fa047824 */ /* 0x000fe400078e0a02 */
[----:B------:R-:W-:Y:S01]  /*1d700*/  FFMA.FTZ R57, R6, -UR19, R57 ;  /* 0x8000001306397c23 */ /* 0x000fe20008010039 */
[----:B------:R-:W-:Y:S02]  /*1d710*/  IADD3 R6, R248, -R0, RZ ;  /* 0x80000000f8067210 */ /* 0x000fe40007ffe0ff */
[----:B------:R-:W-:Y:S02]  /*1d720*/  IABS R7, R5 ;  /* 0x0000000500077213 */ /* 0x000fe40000000000 */
[----:B------:R-:W-:Y:S02]  /*1d730*/  IABS R5, R8 ;  /* 0x0000000800057213 */ /* 0x000fe40000000000 */
[----:B------:R-:W-:Y:S02]  /*1d740*/  FSEL R56, R56, -INF , !P1 ;  /* 0xff80000038387808 */ /* 0x000fe40004800000 */
[C---:B------:R-:W-:Y:S02]  /*1d750*/  ISETP.GE.AND P1, PT, R3.reuse, R245, PT ;  /* 0x000000f50300720c */ /* 0x040fe40003f26270 */
[----:B------:R-:W-:Y:S02]  /*1d760*/  IABS R4, R4 ;  /* 0x0000000400047213 */ /* 0x000fe40000000000 */
[----:B------:R-:W-:Y:S02]  /*1d770*/  IABS R6, R6 ;  /* 0x0000000600067213 */ /* 0x000fe40000000000 */
[----:B------:R-:W-:Y:S02]  /*1d780*/  I2FP.F32.S32 R5, R5 ;  /* 0x0000000500057245 */ /* 0x000fe40000201400 */
[----:B------:R-:W-:Y:S02]  /*1d790*/  ISETP.GE.OR P1, PT, R3, R216, !P1 ;  /* 0x000000d80300720c */ /* 0x000fe40004f26670 */
[----:B------:R-:W-:Y:S01]  /*1d7a0*/  I2FP.F32.S32 R4, R4 ;  /* 0x0000000400047245 */ /* 0x000fe20000201400 */
[----:B------:R-:W-:Y:S01]  /*1d7b0*/  FFMA.FTZ R67, R5, -UR19, R67 ;  /* 0x8000001305437c23 */ /* 0x000fe20008010043 */
[----:B------:R-:W-:Y:S02]  /*1d7c0*/  I2FP.F32.S32 R6, R6 ;  /* 0x0000000600067245 */ /* 0x000fe40000201400 */
[----:B------:R-:W-:Y:S01]  /*1d7d0*/  I2FP.F32.S32 R7, R7 ;  /* 0x0000000700077245 */ /* 0x000fe20000201400 */
[----:B------:R-:W-:Y:S01]  /*1d7e0*/  FFMA.FTZ R66, R4, -UR19, R66 ;  /* 0x8000001304427c23 */ /* 0x000fe20008010042 */
[----:B------:R-:W-:Y:S01]  /*1d7f0*/  FMNMX.FTZ R5, R141, R137, !PT ;  /* 0x000000898d057209 */ /* 0x000fe20007810000 */
[----:B------:R-:W-:Y:S01]  /*1d800*/  FFMA.FTZ R65, R6, -UR19, R65 ;  /* 0x8000001306417c23 */ /* 0x000fe20008010041 */
[----:B------:R-:W-:Y:S01]  /*1d810*/  FSEL R57, R57, -INF , !P1 ;  /* 0xff80000039397808 */ /* 0x000fe20004800000 */
[----:B------:R-:W-:Y:S01]  /*1d820*/  FFMA.FTZ R64, R7, -UR19, R64 ;  /* 0x8000001307407c23 */ /* 0x000fe20008010040 */
        /* <DEDUP_REMOVED lines=9> */
[----:B------:R-:W-:Y:S02]  /*1d8c0*/  ISETP.GE.AND P1, PT, R0, R245, PT ;  /* 0x000000f50000720c */ /* 0x000fe40003f26270 */
[----:B------:R-:W-:Y:S02]  /*1d8d0*/  FMNMX.FTZ R5, R18, R5, !PT ;  /* 0x0000000512057209 */ /* 0x000fe40007810000 */
[----:B------:R-:W-:Y:S02]  /*1d8e0*/  FMNMX.FTZ R6, R17, R6, !PT ;  /* 0x0000000611067209 */ /* 0x000fe40007810000 */
[----:B------:R-:W-:Y:S02]  /*1d8f0*/  ISETP.GE.OR P1, PT, R0, R216, !P1 ;  /* 0x000000d80000720c */ /* 0x000fe40004f26670 */
[----:B------:R-:W-:Y:S02]  /*1d900*/  FMNMX.FTZ R5, R19, R5, !PT ;  /* 0x0000000513057209 */ /* 0x000fe40007810000 */
[----:B------:R-:W-:Y:S02]  /*1d910*/  FMNMX.FTZ R6, R20, R6, !PT ;  /* 0x0000000614067209 */ /* 0x000fe40007810000 */
[----:B------:R-:W-:Y:S02]  /*1d920*/  FSEL R61, R61, -INF , !P1 ;  /* 0xff8000003d3d7808 */ /* 0x000fe40004800000 */
        /* <DEDUP_REMOVED lines=27> */
[----:B------:R-:W-:Y:S01]  /*1dae0*/  FMNMX.FTZ R135, R49, R6, !PT ;  /* 0x0000000631877209 */ /* 0x000fe20007810000 */
[----:B------:R-:W-:Y:S01]  /*1daf0*/  IMAD.IADD R6, R251, 0x1, -R3 ;  /* 0x00000001fb067824 */ /* 0x000fe200078e0a03 */
        /* <DEDUP_REMOVED lines=19> */
[----:B------:R-:W-:Y:S01]  /*1dc30*/  IABS R6, R6 ;  /* 0x0000000600067213 */ /* 0x000fe20000000000 */
[----:B------:R-:W1:Y:S01]  /*1dc40*/  SHFL.BFLY PT, R7, R135, 0x2, 0x1f ;  /* 0x0c401f0087077f89 */ /* 0x000e6200000e0000 */
[----:B------:R-:W-:Y:S02]  /*1dc50*/  FMNMX.FTZ R134, R67, R5, !PT ;  /* 0x0000000543867209 */ /* 0x000fe40007810000 */
[----:B------:R-:W-:Y:S02]  /*1dc60*/  FMNMX.FTZ R3, R57, R3, !PT ;  /* 0x0000000339037209 */ /* 0x000fe40007810000 */
[----:B------:R-:W-:Y:S02]  /*1dc70*/  FMNMX.FTZ R4, R211, R140, !PT ;  /* 0x0000008cd3047209 */ /* 0x000fe40007810000 */
[----:B------:R-:W-:Y:S02]  /*1dc80*/  I2FP.F32.S32 R5, R6 ;  /* 0x0000000600057245 */ /* 0x000fe40000201400 */
[----:B------:R-:W-:Y:S01]  /*1dc90*/  FMNMX.FTZ R3, R60, R3, !PT ;  /* 0x000000033c037209 */ /* 0x000fe20007810000 */
[----:B------:R-:W2:Y:S01]  /*1dca0*/  SHFL.BFLY PT, R6, R134, 0x2, 0x1f ;  /* 0x0c401f0086067f89 */ /* 0x000ea200000e0000 */
[----:B------:R-:W-:Y:S01]  /*1dcb0*/  FMNMX.FTZ R4, R210, R4, !PT ;  /* 0x00000004d2047209 */ /* 0x000fe20007810000 */
[----:B------:R-:W-:Y:S01]  /*1dcc0*/  FFMA.FTZ R59, R5, -UR19, R59 ;  /* 0x80000013053b7c23 */ /* 0x000fe2000801003b */
[----:B------:R-:W-:Y:S02]  /*1dcd0*/  FMNMX.FTZ R3, R61, R3, !PT ;  /* 0x000000033d037209 */ /* 0x000fe40007810000 */
[----:B------:R-:W-:Y:S02]  /*1dce0*/  FMNMX.FTZ R4, R14, R4, !PT ;  /* 0x000000040e047209 */ /* 0x000fe40007810000 */
[----:B------:R-:W-:Y:S01]  /*1dcf0*/  FSEL R30, R42, -INF , !P0 ;  /* 0xff8000002a1e7808 */ /* 0x000fe20004000000 */
[----:B------:R-:W3:Y:S01]  /*1dd00*/  SHFL.BFLY PT, R8, R3, 0x2, 0x1f ;  /* 0x0c401f0003087f89 */ /* 0x000ee200000e0000 */
[----:B------:R-:W-:Y:S02]  /*1dd10*/  FMNMX.FTZ R4, R15, R4, !PT ;  /* 0x000000040f047209 */ /* 0x000fe40007810000 */
[----:B------:R-:W-:Y:S02]  /*1dd20*/  ISETP.GE.AND P0, PT, R2, R244, PT ;  /* 0x000000f40200720c */ /* 0x000fe40003f06270 */
[----:B------:R-:W-:Y:S02]  /*1dd30*/  FMNMX.FTZ R4, R224, R4, !PT ;  /* 0x00000004e0047209 */ /* 0x000fe40007810000 */
[----:B------:R-:W-:Y:S02]  /*1dd40*/  ISETP.GE.OR P0, PT, R2, R252, !P0 ;  /* 0x000000fc0200720c */ /* 0x000fe40004706670 */
[----:B------:R-:W-:Y:S02]  /*1dd50*/  FMNMX.FTZ R4, R214, R4, !PT ;  /* 0x00000004d6047209 */ /* 0x000fe40007810000 */
[----:B------:R-:W-:Y:S02]  /*1dd60*/  IADD3 R5, R251, -R2, RZ ;  /* 0x80000002fb057210 */ /* 0x000fe40007ffe0ff */
[----:B-1----:R-:W-:Y:S02]  /*1dd70*/  FMNMX.FTZ R135, R135, R7, !PT ;  /* 0x0000000787877209 */ /* 0x002fe40007810000 */
[----:B------:R-:W-:Y:S02]  /*1dd80*/  FMNMX.FTZ R2, R232, R4, !PT ;  /* 0x00000004e8027209 */ /* 0x000fe40007810000 */
[----:B--2---:R-:W-:Y:S02]  /*1dd90*/  FMNMX.FTZ R134, R134, R6, !PT ;  /* 0x0000000686867209 */ /* 0x004fe40007810000 */
[----:B------:R-:W-:Y:S01]  /*1dda0*/  FMNMX.FTZ R2, R213, R2, !PT ;  /* 0x00000002d5027209 */ /* 0x000fe20007810000 */
[----:B------:R-:W1:Y:S01]  /*1ddb0*/  SHFL.BFLY PT, R6, R135, 0x1, 0x1f ;  /* 0x0c201f0087067f89 */ /* 0x000e6200000e0000 */
[----:B------:R-:W-:Y:S02]  /*1ddc0*/  IABS R5, R5 ;  /* 0x0000000500057213 */ /* 0x000fe40000000000 */
[----:B------:R-:W-:Y:S05]  /*1ddd0*/  FSEL R27, R43, -INF , !P6 ;  /* 0xff8000002b1b7808 */ /* 0x000fea0007000000 */
[----:B------:R-:W-:Y:S01]  /*1dde0*/  SHFL.BFLY PT, R7, R134, 0x1, 0x1f ;  /* 0x0c201f0086077f89 */ /* 0x000fe200000e0000 */
[----:B------:R-:W-:Y:S02]  /*1ddf0*/  FMNMX.FTZ R2, R30, R2, !PT ;  /* 0x000000021e027209 */ /* 0x000fe40007810000 */
[----:B---3--:R-:W-:Y:S01]  /*1de00*/  FMNMX.FTZ R3, R3, R8, !PT ;  /* 0x0000000803037209 */ /* 0x008fe20007810000 */
[----:B------:R-:W-:Y:S01]  /*1de10*/  IMAD.MOV.U32 R8, RZ, RZ, R5 ;  /* 0x000000ffff087224 */ /* 0x000fe200078e0005 */
[----:B------:R-:W-:Y:S01]  /*1de20*/  FSEL R46, R46, -INF , !P5 ;  /* 0xff8000002e2e7808 */ /* 0x000fe20006800000 */
[----:B------:R-:W-:Y:S01]  /*1de30*/  IMAD.IADD R5, R251, 0x1, -R0 ;  /* 0x00000001fb057824 */ /* 0x000fe200078e0a00 */
[----:B------:R-:W-:Y:S01]  /*1de40*/  FMNMX.FTZ R4, R27, R2, !PT ;  /* 0x000000021b047209 */ /* 0x000fe20007810000 */
[----:B------:R-:W2:Y:S01]  /*1de50*/  SHFL.BFLY PT, R133, R3, 0x1, 0x1f ;  /* 0x0c201f0003857f89 */ /* 0x000ea200000e0000 */
[----:B------:R-:W-:Y:S02]  /*1de60*/  FSEL R47, R47, -INF , !P4 ;  /* 0xff8000002f2f7808 */ /* 0x000fe40006000000 */
[----:B------:R-:W-:Y:S02]  /*1de70*/  FMNMX.FTZ R4, R46, R4, !PT ;  /* 0x000000042e047209 */ /* 0x000fe40007810000 */
[----:B------:R-:W-:Y:S02]  /*1de80*/  I2FP.F32.S32 R8, R8 ;  /* 0x0000000800087245 */ /* 0x000fe40000201400 */
[----:B------:R-:W-:Y:S02]  /*1de90*/  IABS R2, R5 ;  /* 0x0000000500027213 */ /* 0x000fe40000000000 */
[----:B------:R-:W-:Y:S01]  /*1dea0*/  FMNMX.FTZ R4, R47, R4, !PT ;  /* 0x000000042f047209 */ /* 0x000fe20007810000 */
[----:B------:R-:W-:Y:S01]  /*1deb0*/  FFMA.FTZ R62, R8, -UR19, R62 ;  /* 0x80000013083e7c23 */ /* 0x000fe2000801003e */
[----:B------:R-:W-:Y:S02]  /*1dec0*/  FSEL R58, R58, -INF , !P2 ;  /* 0xff8000003a3a7808 */ /* 0x000fe40005000000 */
[----:B------:R-:W-:Y:S02]  /*1ded0*/  I2FP.F32.S32 R5, R2 ;  /* 0x0000000200057245 */ /* 0x000fe40000201400 */
[----:B------:R-:W-:Y:S02]  /*1dee0*/  ISETP.GE.AND P4, PT, R0, R244, PT ;  /* 0x000000f40000720c */ /* 0x000fe40003f86270 */
[----:B------:R-:W-:Y:S01]  /*1def0*/  FSEL R31, R59, -INF , !P1 ;  /* 0xff8000003b1f7808 */ /* 0x000fe20004800000 */
[----:B------:R-:W-:Y:S01]  /*1df00*/  FFMA.FTZ R63, R5, -UR19, R63 ;  /* 0x80000013053f7c23 */ /* 0x000fe2000801003f */
[----:B------:R-:W-:Y:S02]  /*1df10*/  FMNMX.FTZ R2, R58, R4, !PT ;  /* 0x000000043a027209 */ /* 0x000fe40007810000 */
[----:B------:R-:W-:Y:S02]  /*1df20*/  ISETP.GE.OR P4, PT, R0, R252, !P4 ;  /* 0x000000fc0000720c */ /* 0x000fe40006786670 */
[----:B------:R-:W-:Y:S01]  /*1df30*/  FSEL R221, R62, -INF , !P0 ;  /* 0xff8000003edd7808 */ /* 0x000fe20004000000 */
[----:B------:R-:W-:Y:S01]  /*1df40*/  IMAD.MOV.U32 R62, RZ, RZ, R58 ;  /* 0x000000ffff3e7224 */ /* 0x000fe200078e003a */
[----:B------:R-:W-:Y:S02]  /*1df50*/  FMNMX.FTZ R0, R31, R2, !PT ;  /* 0x000000021f007209 */ /* 0x000fe40007810000 */
[----:B-1----:R-:W-:Y:S02]  /*1df60*/  FMNMX.FTZ R135, R135, R6, !PT ;  /* 0x0000000687877209 */ /* 0x002fe40007810000 */
[----:B------:R-:W-:Y:S02]  /*1df70*/  FMNMX.FTZ R0, R221, R0, !PT ;  /* 0x00000000dd007209 */ /* 0x000fe40007810000 */
[----:B------:R-:W-:Y:S01]  /*1df80*/  FSEL R136, R63, -INF , !P4 ;  /* 0xff8000003f887808 */ /* 0x000fe20006000000 */
[C---:B------:R-:W-:Y:S01]  /*1df90*/  FMUL.FTZ R5, R135.reuse, UR4 ;  /* 0x0000000487057c20 */ /* 0x040fe20008410000 */
[----:B------:R-:W-:Y:S01]  /*1dfa0*/  FSETP.NEU.FTZ.AND P2, PT, R135, -INF , PT ;  /* 0xff8000008700780b */ /* 0x000fe20003f5d000 */
[----:B------:R-:W-:Y:S01]  /*1dfb0*/  IMAD.MOV.U32 R63, RZ, RZ, R31 ;  /* 0x000000ffff3f7224 */ /* 0x000fe200078e001f */
[----:B------:R-:W-:Y:S02]  /*1dfc0*/  FMNMX.FTZ R0, R136, R0, !PT ;  /* 0x0000000088007209 */ /* 0x000fe40007810000 */
[----:B------:R-:W-:Y:S02]  /*1dfd0*/  FSEL R5, R5, RZ, P2 ;  /* 0x000000ff05057208 */ /* 0x000fe40001000000 */
[----:B--2---:R-:W-:Y:S01]  /*1dfe0*/  FMNMX.FTZ R133, R3, R133, !PT ;  /* 0x0000008503857209 */ /* 0x004fe20007810000 */
        /* <DEDUP_REMOVED lines=11> */
[----:B------:R-:W-:Y:S01]  /*1e0a0*/  FSEL R4, R134, RZ, P1 ;  /* 0x000000ff86047208 */ /* 0x000fe20000800000 */
[--C-:B------:R-:W-:Y:S01]  /*1e0b0*/  FFMA.FTZ R219, R21, UR4, -R5.reuse ;  /* 0x0000000415db7c23 */ /* 0x100fe20008010805 */
[----:B------:R-:W-:Y:S03]  /*1e0c0*/  FSEL R7, R7, RZ, P1 ;  /* 0x000000ff07077208 */ /* 0x000fe60000800000 */
[----:B------:R3:W-:Y:S01]  /*1e0d0*/  MUFU.EX2 R212, R6 ;  /* 0x0000000600d47308 */ /* 0x0007e20000000800 */
[----:B------:R-:W-:Y:S01]  /*1e0e0*/  FFMA.FTZ R9, R13, UR4, -R8 ;  /* 0x000000040d097c23 */ /* 0x000fe20008010808 */
[----:B------:R-:W-:Y:S01]  /*1e0f0*/  FADD.FTZ R4, -R4, R138 ;  /* 0x0000008a04047221 */ /* 0x000fe20000010100 */
[----:B------:R-:W-:Y:S01]  /*1e100*/  FFMA.FTZ R223, R33, UR4, -R5 ;  /* 0x0000000421df7c23 */ /* 0x000fe20008010805 */
[----:B------:R-:W-:Y:S01]  /*1e110*/  FFMA.FTZ R215, R34, UR4, -R7 ;  /* 0x0000000422d77c23 */ /* 0x000fe20008010807 */
[--C-:B------:R-:W-:Y:S01]  /*1e120*/  FFMA.FTZ R229, R36, UR4, -R5.reuse ;  /* 0x0000000424e57c23 */ /* 0x100fe20008010805 */
[--C-:B------:R-:W-:Y:S01]  /*1e130*/  FFMA.FTZ R230, R48, UR4, -R5.reuse ;  /* 0x0000000430e67c23 */ /* 0x100fe20008010805 */
[----:B------:R-:W-:Y:S03]  /*1e140*/  FFMA.FTZ R231, R53, UR4, -R5 ;  /* 0x0000000435e77c23 */ /* 0x000fe60008010805 */
[----:B------:R-:W-:Y:S01]  /*1e150*/  MUFU.EX2 R235, R9 ;  /* 0x0000000900eb7308 */ /* 0x000fe20000000800 */
[--C-:B--2---:R-:W-:Y:S01]  /*1e160*/  FFMA.FTZ R3, R209, UR4, -R7.reuse ;  /* 0x00000004d1037c23 */ /* 0x104fe20008010807 */
[----:B-1----:R-:W-:Y:S01]  /*1e170*/  FMNMX.FTZ R0, R0, R2, !PT ;  /* 0x0000000200007209 */ /* 0x002fe20007810000 */
[----:B------:R-:W-:Y:S01]  /*1e180*/  FFMA.FTZ R2, R208, UR4, -R7 ;  /* 0x00000004d0027c23 */ /* 0x000fe20008010807 */
[--C-:B------:R-:W-:Y:S01]  /*1e190*/  FFMA.FTZ R208, R25, UR4, -R8.reuse ;  /* 0x0000000419d07c23 */ /* 0x100fe20008010808 */
[--C-:B------:R-:W-:Y:S01]  /*1e1a0*/  FFMA.FTZ R25, R61, UR4, -R8.reuse ;  /* 0x000000043d197c23 */ /* 0x100fe20008010808 */
[--C-:B------:R-:W-:Y:S01]  /*1e1b0*/  FFMA.FTZ R59, R64, UR4, -R5.reuse ;  /* 0x00000004403b7c23 */ /* 0x100fe20008010805 */
[----:B------:R-:W-:Y:S03]  /*1e1c0*/  FFMA.FTZ R26, R32, UR4, -R5 ;  /* 0x00000004201a7c23 */ /* 0x000fe60008010805 */
[----:B------:R1:W-:Y:S01]  /*1e1d0*/  MUFU.EX2 R141, R3 ;  /* 0x00000003008d7308 */ /* 0x0003e20000000800 */
[----:B---3--:R-:W-:Y:S01]  /*1e1e0*/  FFMA.FTZ R6, R19, UR4, -R7 ;  /* 0x0000000413067c23 */ /* 0x008fe20008010807 */
[--C-:B------:R-:W-:Y:S01]  /*1e1f0*/  FFMA.FTZ R19, R37, UR4, -R5.reuse ;  /* 0x0000000425137c23 */ /* 0x100fe20008010805 */
[----:B------:R-:W-:Y:S01]  /*1e200*/  FFMA.FTZ R16, R49, UR4, -R5 ;  /* 0x0000000431107c23 */ /* 0x000fe20008010805 */
[--C-:B------:R-:W-:Y:S01]  /*1e210*/  FFMA.FTZ R66, R66, UR4, -R7.reuse ;  /* 0x0000000442427c23 */ /* 0x100fe20008010807 */
[--C-:B------:R-:W-:Y:S01]  /*1e220*/  FFMA.FTZ R58, R39, UR4, -R7.reuse ;  /* 0x00000004273a7c23 */ /* 0x100fe20008010807 */
[----:B------:R-:W-:Y:S01]  /*1e230*/  FFMA.FTZ R55, R55, UR4, -R7 ;  /* 0x0000000437377c23 */ /* 0x000fe20008010807 */
[----:B------:R-:W-:Y:S03]  /*1e240*/  IMAD.MOV.U32 R39, RZ, RZ, R27 ;  /* 0x000000ffff277224 */ /* 0x000fe600078e001b */
        /* <DEDUP_REMOVED lines=9> */
[--C-:B-1----:R-:W-:Y:S01]  /*1e2e0*/  FFMA.FTZ R3, R132, UR4, -R8.reuse ;  /* 0x0000000484037c23 */ /* 0x102fe20008010808 */
[--C-:B------:R-:W-:Y:S01]  /*1e2f0*/  FFMA.FTZ R27, R51, UR4, -R7.reuse ;  /* 0x00000004331b7c23 */ /* 0x100fe20008010807 */
[----:B------:R-:W-:Y:S07]  /*1e300*/  MOV R28, R55 ;  /* 0x00000037001c7202 */ /* 0x000fee0000000f00 */
[----:B------:R1:W-:Y:S01]  /*1e310*/  MUFU.EX2 R10, R3 ;  /* 0x00000003000a7308 */ /* 0x0003e20000000800 */
[----:B--2---:R-:W-:Y:S01]  /*1e320*/  FFMA.FTZ R2, R143, UR4, -R8 ;  /* 0x000000048f027c23 */ /* 0x004fe20008010808 */
[----:B------:R-:W-:Y:S01]  /*1e330*/  MOV R143, R224 ;  /* 0x000000e0008f7202 */ /* 0x000fe20000000f00 */
[--C-:B------:R-:W-:Y:S01]  /*1e340*/  FFMA.FTZ R224, R38, UR4, -R7.reuse ;  /* 0x0000000426e07c23 */ /* 0x100fe20008010807 */
[----:B------:R-:W-:Y:S02]  /*1e350*/  IMAD.MOV.U32 R38, RZ, RZ, R232 ;  /* 0x000000ffff267224 */ /* 0x000fe400078e00e8 */
[--C-:B------:R-:W-:Y:S02]  /*1e360*/  FFMA.FTZ R232, R50, UR4, -R7.reuse ;  /* 0x0000000432e87c23 */ /* 0x100fe40008010807 */
[----:B------:R-:W2:Y:S02]  /*1e370*/  LDL.LU R50, [R1+0x20] ;  /* 0x0000200001327983 */ /* 0x000ea40000300800 */
[----:B------:R4:W4:Y:S01]  /*1e380*/  MUFU.EX2 R233, R2 ;  /* 0x0000000200e97308 */ /* 0x0009220000000800 */
[----:B---3--:R-:W-:Y:S01]  /*1e390*/  FFMA.FTZ R6, R12, UR4, -R8 ;  /* 0x000000040c067c23 */ /* 0x008fe20008010808 */
[----:B------:R-:W-:Y:S01]  /*1e3a0*/  FFMA.FTZ R12, R67, UR4, -R7 ;  /* 0x00000004430c7c23 */ /* 0x000fe20008010807 */
[----:B------:R-:W3:Y:S01]  /*1e3b0*/  LDL.LU R61, [R1+0x24] ;  /* 0x00002400013d7983 */ /* 0x000ee20000300800 */
[----:B------:R-:W-:Y:S06]  /*1e3c0*/  MOV R41, R38 ;  /* 0x0000002600297202 */ /* 0x000fec0000000f00 */
[----:B------:R-:W-:Y:S01]  /*1e3d0*/  MUFU.EX2 R217, R6 ;  /* 0x0000000600d97308 */ /* 0x000fe20000000800 */
[--C-:B-1----:R-:W-:Y:S01]  /*1e3e0*/  FFMA.FTZ R3, R142, UR4, -R5.reuse ;  /* 0x000000048e037c23 */ /* 0x102fe20008010805 */
[--C-:B------:R-:W-:Y:S08]  /*1e3f0*/  FFMA.FTZ R142, R52, UR4, -R5.reuse ;  /* 0x00000004348e7c23 */ /* 0x100ff00008010805 */
[----:B------:R1:W-:Y:S01]  /*1e400*/  MUFU.EX2 R216, R3 ;  /* 0x0000000300d87308 */ /* 0x0003e20000000800 */
[----:B----4-:R-:W-:Y:S01]  /*1e410*/  FFMA.FTZ R2, R17, UR4, -R5 ;  /* 0x0000000411027c23 */ /* 0x010fe20008010805 */
[----:B------:R-:W-:Y:S01]  /*1e420*/  MOV R34, R233 ;  /* 0x000000e900227202 */ /* 0x000fe20000000f00 */
[----:B------:R-:W-:Y:S01]  /*1e430*/  FFMA.FTZ R233, R54, UR4, -R7 ;  /* 0x0000000436e97c23 */ /* 0x000fe20008010807 */
[----:B------:R-:W-:Y:S03]  /*1e440*/  FFMA.FTZ R17, R65, UR4, -R5 ;  /* 0x0000000441117c23 */ /* 0x000fe60008010805 */
[----:B------:R-:W-:Y:S03]  /*1e450*/  IMAD.MOV.U32 R44, RZ, RZ, R34 ;  /* 0x000000ffff2c7224 */ /* 0x000fe600078e0022 */
[----:B------:R4:W-:Y:S10]  /*1e460*/  MUFU.EX2 R237, R2 ;  /* 0x0000000200ed7308 */ /* 0x0009f40000000800 */
[----:B------:R-:W-:Y:S01]  /*1e470*/  MUFU.EX2 R229, R229 ;  /* 0x000000e500e57308 */ /* 0x000fe20000000800 */
[----:B-1----:R-:W1:Y:S09]  /*1e480*/  SHFL.BFLY PT, R3, R0, 0x1, 0x1f ;  /* 0x0c201f0000037f89 */ /* 0x002e7200000e0000 */
[----:B------:R-:W-:Y:S01]  /*1e490*/  MUFU.EX2 R224, R224 ;  /* 0x000000e000e07308 */ /* 0x000fe20000000800 */
[--C-:B----4-:R-:W-:Y:S01]  /*1e4a0*/  FFMA.FTZ R2, R18, UR4, -R7.reuse ;  /* 0x0000000412027c23 */ /* 0x110fe20008010807 */
[----:B------:R-:W-:Y:S01]  /*1e4b0*/  MOV R18, R213 ;  /* 0x000000d500127202 */ /* 0x000fe20000000f00 */
[--C-:B------:R-:W-:Y:S01]  /*1e4c0*/  FFMA.FTZ R213, R22, UR4, -R7.reuse ;  /* 0x0000000416d57c23 */ /* 0x100fe20008010807 */
[----:B------:R-:W-:Y:S02]  /*1e4d0*/  IMAD.MOV.U32 R22, RZ, RZ, R212 ;  /* 0x000000ffff167224 */ /* 0x000fe400078e00d4 */
[----:B------:R-:W-:Y:S01]  /*1e4e0*/  FFMA.FTZ R212, R23, UR4, -R7 ;  /* 0x0000000417d47c23 */ /* 0x000fe20008010807 */
[----:B------:R-:W-:Y:S01]  /*1e4f0*/  IMAD.MOV.U32 R23, RZ, RZ, R17 ;  /* 0x000000ffff177224 */ /* 0x000fe200078e0011 */
[----:B------:R-:W-:Y:S02]  /*1e500*/  MOV R56, R18 ;  /* 0x0000001200387202 */ /* 0x000fe40000000f00 */
[----:B------:R4:W-:Y:S01]  /*1e510*/  MUFU.EX2 R222, R2 ;  /* 0x0000000200de7308 */ /* 0x0009e20000000800 */
[----:B------:R-:W-:Y:S01]  /*1e520*/  IMAD.MOV.U32 R45, RZ, RZ, R22 ;  /* 0x000000ffff2d7224 */ /* 0x000fe200078e0016 */
[----:B------:R-:W-:Y:S08]  /*1e530*/  MOV R60, R23 ;  /* 0x00000017003c7202 */ /* 0x000ff00000000f00 */
[----:B------:R-:W-:Y:S01]  /*1e540*/  MUFU.EX2 R232, R232 ;  /* 0x000000e800e87308 */ /* 0x000fe20000000800 */
[----:B-1----:R-:W-:Y:S02]  /*1e550*/  FMNMX.FTZ R132, R0, R3, !PT ;  /* 0x0000000300847209 */ /* 0x002fe40007810000 */
[----:B------:R-:W-:Y:S02]  /*1e560*/  FSEL R0, R133, RZ, P0 ;  /* 0x000000ff85007208 */ /* 0x000fe40000000000 */
[----:B------:R-:W-:Y:S03]  /*1e570*/  FSETP.NEU.FTZ.AND P0, PT, R132, -INF , PT ;  /* 0xff8000008400780b */ /* 0x000fe60003f1d000 */
[----:B------:R-:W-:Y:S01]  /*1e580*/  FADD.FTZ R3, -R0, R139 ;  /* 0x0000008b00037221 */ /* 0x000fe20000010100 */
[----:B----4-:R-:W-:Y:S02]  /*1e590*/  FSEL R2, R135, RZ, P2 ;  /* 0x000000ff87027208 */ /* 0x010fe40001000000 */
[----:B------:R-:W-:Y:S01]  /*1e5a0*/  FSEL R0, R132, RZ, P0 ;  /* 0x000000ff84007208 */ /* 0x000fe20000000000 */
[----:B------:R-:W-:Y:S02]  /*1e5b0*/  FMUL.FTZ R3, R3, UR4 ;  /* 0x0000000403037c20 */ /* 0x000fe40008410000 */
[----:B------:R-:W-:Y:S01]  /*1e5c0*/  FADD.FTZ R2, -R2, R137 ;  /* 0x0000008902027221 */ /* 0x000fe20000010100 */
[----:B------:R-:W-:Y:S01]  /*1e5d0*/  FMUL.FTZ R137, R132, UR4 ;  /* 0x0000000484897c20 */ /* 0x000fe20008410000 */
[----:B------:R-:W-:Y:S01]  /*1e5e0*/  FADD.FTZ R6, -R0, R140 ;  /* 0x0000008c00067221 */ /* 0x000fe20000010100 */
[----:B------:R-:W-:Y:S02]  /*1e5f0*/  IMAD.MOV.U32 R140, RZ, RZ, R30 ;  /* 0x000000ffff8c7224 */ /* 0x000fe400078e001e */
[--C-:B------:R-:W-:Y:S01]  /*1e600*/  FFMA.FTZ R30, R40, UR4, -R8.reuse ;  /* 0x00000004281e7c23 */ /* 0x100fe20008010808 */
[----:B------:R-:W-:Y:S01]  /*1e610*/  IMAD.MOV.U32 R40, RZ, RZ, R39 ;  /* 0x000000ffff287224 */ /* 0x000fe200078e0027 */
[----:B------:R-:W-:Y:S02]  /*1e620*/  FSEL R137, R137, RZ, P0 ;  /* 0x000000ff89897208 */ /* 0x000fe40000000000 */
[----:B------:R-:W-:Y:S03]  /*1e630*/  PLOP3.LUT P0, PT, PT, PT, UP0, 0x80, 0x0 ;  /* 0x000000000000781c */ /* 0x000fe60003f0f008 */
[--C-:B------:R-:W-:Y:S01]  /*1e640*/  FFMA.FTZ R0, R211, UR4, -R137.reuse ;  /* 0x00000004d3007c23 */ /* 0x100fe20008010889 */
[--C-:B------:R-:W-:Y:S01]  /*1e650*/  FFMA.FTZ R5, R15, UR4, -R137.reuse ;  /* 0x000000040f057c23 */ /* 0x100fe20008010889 */
[----:B------:R-:W-:Y:S01]  /*1e660*/  FFMA.FTZ R211, R29, UR4, -R8 ;  /* 0x000000041dd37c23 */ /* 0x000fe20008010808 */
[--C-:B------:R-:W-:Y:S01]  /*1e670*/  FFMA.FTZ R9, R210, UR4, -R137.reuse ;  /* 0x00000004d2097c23 */ /* 0x100fe20008010889 */
[----:B------:R1:W-:Y:S01]  /*1e680*/  MUFU.EX2 R139, R0 ;  /* 0x00000000008b7308 */ /* 0x0003e20000000800 */
[----:B------:R-:W-:Y:S09]  /*1e690*/  IMAD.MOV.U32 R29, RZ, RZ, R66 ;  /* 0x000000ffff1d7224 */ /* 0x000ff200078e0042 */
[----:B------:R-:W-:Y:S10]  /*1e6a0*/  MUFU.EX2 R234, R5 ;  /* 0x0000000500ea7308 */ /* 0x000ff40000000800 */
[----:B------:R4:W-:Y:S01]  /*1e6b0*/  MUFU.EX2 R210, R9 ;  /* 0x0000000900d27308 */ /* 0x0009e20000000800 */
[----:B-1----:R-:W-:Y:S01]  /*1e6c0*/  FFMA.FTZ R0, R14, UR4, -R137 ;  /* 0x000000040e007c23 */ /* 0x002fe20008010889 */
[----:B------:R-:W-:Y:S02]  /*1e6d0*/  IMAD.MOV.U32 R14, RZ, RZ, R214 ;  /* 0x000000ffff0e7224 */ /* 0x000fe400078e00d6 */
[----:B------:R-:W-:Y:S01]  /*1e6e0*/  FFMA.FTZ R214, R35, UR4, -R7 ;  /* 0x0000000423d67c23 */ /* 0x000fe20008010807 */
[----:B------:R-:W-:Y:S05]  /*1e6f0*/  MOV R35, R16 ;  /* 0x0000001000237202 */ /* 0x000fea0000000f00 */
[----:B------:R1:W-:Y:S01]  /*1e700*/  MUFU.EX2 R238, R0 ;  /* 0x0000000000ee7308 */ /* 0x0003e20000000800 */
[----:B------:R-:W-:Y:S02]  /*1e710*/  IMAD.MOV.U32 R15, RZ, RZ, R35 ;  /* 0x000000ffff0f7224 */ /* 0x000fe400078e0023 */
[----:B----4-:R-:W-:Y:S01]  /*1e720*/  FFMA.FTZ R9, R57, UR4, -R8 ;  /* 0x0000000439097c23 */ /* 0x010fe20008010808 */
[----:B------:R-:W-:Y:S01]  /*1e730*/  FMUL.FTZ R8, R6, UR4 ;  /* 0x0000000406087c20 */ /* 0x000fe20008410000 */
[----:B------:R-:W-:Y:S02]  /*1e740*/  IMAD.MOV.U32 R57, RZ, RZ, R19 ;  /* 0x000000ffff397224 */ /* 0x000fe400078e0013 */
[----:B-1----:R-:W-:Y:S04]  /*1e750*/  FMUL.FTZ R0, R2, UR4 ;  /* 0x0000000402007c20 */ /* 0x002fe80008410000 */
[----:B------:R1:W4:Y:S02]  /*1e760*/  MUFU.EX2 R2, R0 ;  /* 0x0000000000027308 */ /* 0x0003240000000800 */
[----:B-1----:R-:W-:Y:S01]  /*1e770*/  FMUL.FTZ R0, R4, UR4 ;  /* 0x0000000404007c20 */ /* 0x002fe20008410000 */
[C---:B----4-:R-:W-:Y:S01]  /*1e780*/  FMUL.FTZ R64, R2.reuse, R144 ;  /* 0x0000009002407220 */ /* 0x050fe20000410000 */
[C---:B------:R-:W-:Y:S01]  /*1e790*/  FMUL.FTZ R65, R2.reuse, R145 ;  /* 0x0000009102417220 */ /* 0x040fe20000410000 */
[C---:B------:R-:W-:Y:S01]  /*1e7a0*/  FMUL.FTZ R48, R2.reuse, R152 ;  /* 0x0000009802307220 */ /* 0x040fe20000410000 */
[C---:B------:R-:W-:Y:S01]  /*1e7b0*/  FMUL.FTZ R4, R2.reuse, R172 ;  /* 0x000000ac02047220 */ /* 0x040fe20000410000 */
[C---:B------:R-:W-:Y:S03]  /*1e7c0*/  FMUL.FTZ R5, R2.reuse, R173 ;  /* 0x000000ad02057220 */ /* 0x040fe60000410000 */
[----:B------:R-:W1:Y:S01]  /*1e7d0*/  MUFU.EX2 R0, R0 ;  /* 0x0000000000007308 */ /* 0x000e620000000800 */
        /* <DEDUP_REMOVED lines=16> */
[C---:B-1----:R-:W-:Y:S01]  /*1e8e0*/  FMUL.FTZ R54, R0.reuse, R150 ;  /* 0x0000009600367220 */ /* 0x042fe20000410000 */
[C---:B------:R-:W-:Y:S01]  /*1e8f0*/  FMUL.FTZ R66, R0.reuse, R146 ;  /* 0x0000009200427220 */ /* 0x040fe20000410000 */
[----:B------:R-:W4:Y:S01]  /*1e900*/  LDL.LU R150, [R1+0x28] ;  /* 0x0000280001967983 */ /* 0x000f220000300800 */
[----:B------:R-:W-:Y:S01]  /*1e910*/  FMUL.FTZ R67, R0, R147 ;  /* 0x0000009300437220 */ /* 0x000fe20000410000 */
        /* <DEDUP_REMOVED lines=53> */
[----:B------:R-:W-:Y:S01]  /*1ec70*/  MUFU.EX2 R167, R213 ;  /* 0x000000d500a77308 */ /* 0x000fe20000000800 */
[----:B------:R-:W-:Y:S01]  /*1ec80*/  IMAD.MOV.U32 R149, RZ, RZ, R165 ;  /* 0x000000ffff957224 */ /* 0x000fe200078e00a5 */
[----:B------:R-:W-:Y:S01]  /*1ec90*/  MOV R165, R56 ;  /* 0x0000003800a57202 */ /* 0x000fe20000000f00 */
[----:B------:R-:W-:Y:S02]  /*1eca0*/  IMAD.MOV.U32 R161, RZ, RZ, R9 ;  /* 0x000000ffffa17224 */ /* 0x000fe400078e0009 */
[----:B------:R-:W-:Y:S01]  /*1ecb0*/  FFMA.FTZ R159, R159, UR4, -R137 ;  /* 0x000000049f9f7c23 */ /* 0x000fe20008010889 */
[----:B------:R-:W-:Y:S01]  /*1ecc0*/  IMAD.MOV.U32 R170, RZ, RZ, R149 ;  /* 0x000000ffffaa7224 */ /* 0x000fe200078e0095 */
[----:B------:R-:W-:Y:S01]  /*1ecd0*/  F2FP.BF16.F32.PACK_AB R149, R210, R139 ;  /* 0x0000008bd295723e */ /* 0x000fe200000010ff */
[----:B------:R-:W-:Y:S01]  /*1ece0*/  IMAD.MOV.U32 R166, RZ, RZ, R14 ;  /* 0x000000ffffa67224 */ /* 0x000fe200078e000e */
[----:B------:R-:W-:Y:S01]  /*1ecf0*/  MOV R155, R165 ;  /* 0x000000a5009b7202 */ /* 0x000fe20000000f00 */
[----:B------:R-:W-:Y:S01]  /*1ed00*/  IMAD.MOV.U32 R169, RZ, RZ, R24 ;  /* 0x000000ffffa97224 */ /* 0x000fe200078e0018 */
[----:B------:R-:W-:Y:S01]  /*1ed10*/  MUFU.EX2 R165, R220 ;  /* 0x000000dc00a57308 */ /* 0x000fe20000000800 */
[----:B------:R-:W-:Y:S09]  /*1ed20*/  IMAD.MOV.U32 R172, RZ, RZ, R28 ;  /* 0x000000ffffac7224 */ /* 0x000ff200078e001c */
[----:B------:R-:W-:Y:S10]  /*1ed30*/  MUFU.EX2 R174, R212 ;  /* 0x000000d400ae7308 */ /* 0x000ff40000000800 */
[----:B------:R-:W-:Y:S01]  /*1ed40*/  MUFU.EX2 R161, R161 ;  /* 0x000000a100a17308 */ /* 0x000fe20000000800 */
[----:B--2---:R-:W-:Y:S01]  /*1ed50*/  FFMA.FTZ R152, R2, R50, R11 ;  /* 0x0000003202987223 */ /* 0x004fe2000001000b */
[C---:B------:R-:W-:Y:S08]  /*1ed60*/  FMUL.FTZ R50, R0.reuse, R154 ;  /* 0x0000009a00327220 */ /* 0x040ff00000410000 */
[----:B------:R-:W2:Y:S01]  /*1ed70*/  MUFU.EX2 R2, R3 ;  /* 0x0000000300027308 */ /* 0x000ea20000000800 */
[----:B------:R-:W-:Y:S02]  /*1ed80*/  IMAD.MOV.U32 R154, RZ, RZ, R59 ;  /* 0x000000ffff9a7224 */ /* 0x000fe400078e003b */
[----:B---3--:R-:W-:Y:S01]  /*1ed90*/  FFMA.FTZ R157, R0, R61, R141 ;  /* 0x0000003d009d7223 */ /* 0x008fe2000001008d */
[----:B------:R-:W-:Y:S01]  /*1eda0*/  IMAD.MOV.U32 R61, RZ, RZ, R29 ;  /* 0x000000ffff3d7224 */ /* 0x000fe200078e001d */
[----:B------:R-:W-:Y:S05]  /*1edb0*/  F2FP.BF16.F32.PACK_AB R141, R218, R141 ;  /* 0x0000008dda8d723e */ /* 0x000fea00000010ff */
[----:B------:R3:W1:Y:S01]  /*1edc0*/  MUFU.EX2 R0, R8 ;  /* 0x0000000800007308 */ /* 0x0006620000000800 */
[----:B------:R-:W-:Y:S04]  /*1edd0*/  MOV R148, R61 ;  /* 0x0000003d00947202 */ /* 0x000fe80000000f00 */
[----:B------:R-:W-:Y:S01]  /*1ede0*/  MOV R171, R148 ;  /* 0x0000009400ab7202 */ /* 0x000fe20000000f00 */
[C---:B--2---:R-:W-:Y:S01]  /*1edf0*/  FMUL.FTZ R44, R2.reuse, R184 ;  /* 0x000000b8022c7220 */ /* 0x044fe20000410000 */
[----:B------:R-:W-:Y:S02]  /*1ee00*/  IMAD.MOV.U32 R184, RZ, RZ, R45 ;  /* 0x000000ffffb87224 */ /* 0x000fe400078e002d */
[C---:B------:R-:W-:Y:S01]  /*1ee10*/  FMUL.FTZ R41, R2.reuse, R189 ;  /* 0x000000bd02297220 */ /* 0x040fe20000410000 */
[----:B------:R-:W-:Y:S01]  /*1ee20*/  MOV R189, R143 ;  /* 0x0000008f00bd7202 */ /* 0x000fe20000000f00 */
[----:B------:R-:W-:Y:S01]  /*1ee30*/  FMUL.FTZ R45, R2, R185 ;  /* 0x000000b9022d7220 */ /* 0x000fe20000410000 */
[----:B------:R-:W-:Y:S01]  /*1ee40*/  F2FP.BF16.F32.PACK_AB R143, R236, R222 ;  /* 0x000000deec8f723e */ /* 0x000fe200000010ff */
[C---:B------:R-:W-:Y:S01]  /*1ee50*/  FMUL.FTZ R9, R2.reuse, R205 ;  /* 0x000000cd02097220 */ /* 0x040fe20000410000 */
[----:B------:R-:W-:Y:S01]  /*1ee60*/  F2FP.BF16.F32.PACK_AB R142, R237, R184 ;  /* 0x000000b8ed8e723e */ /* 0x000fe200000010ff */
[----:B---3--:R-:W-:Y:S01]  /*1ee70*/  FMUL.FTZ R8, R2, R204 ;  /* 0x000000cc02087220 */ /* 0x008fe20000410000 */
[----:B------:R-:W-:Y:S01]  /*1ee80*/  MOV R185, R156 ;  /* 0x0000009c00b97202 */ /* 0x000fe20000000f00 */
[----:B-1----:R-:W-:Y:S01]  /*1ee90*/  FMUL.FTZ R11, R0, R207 ;  /* 0x000000cf000b7220 */ /* 0x002fe20000410000 */
[C---:B------:R-:W-:Y:S01]  /*1eea0*/  FMUL.FTZ R12, R2.reuse, R200 ;  /* 0x000000c8020c7220 */ /* 0x040fe20000410000 */
[----:B------:R-:W-:Y:S01]  /*1eeb0*/  FMUL.FTZ R13, R2, R201 ;  /* 0x000000c9020d7220 */ /* 0x000fe20000410000 */
[----:B------:R-:W-:Y:S01]  /*1eec0*/  F2FP.BF16.F32.PACK_AB R148, R185, R10 ;  /* 0x0000000ab994723e */ /* 0x000fe200000010ff */
[-C--:B------:R-:W-:Y:S05]  /*1eed0*/  HMMA.16816.F32.BF16 R4, R140, R144.reuse, R4 ;  /* 0x000000908c04723c */ /* 0x080fea0000041804 */
[----:B------:R-:W-:Y:S01]  /*1eee0*/  MOV R200, R15 ;  /* 0x0000000f00c87202 */ /* 0x000fe20000000f00 */
[C---:B------:R-:W-:Y:S01]  /*1eef0*/  FMUL.FTZ R14, R0.reuse, R202 ;  /* 0x000000ca000e7220 */ /* 0x040fe20000410000 */
[----:B------:R-:W-:Y:S01]  /*1ef00*/  FMUL.FTZ R15, R0, R203 ;  /* 0x000000cb000f7220 */ /* 0x000fe20000410000 */
[----:B------:R-:W-:Y:S03]  /*1ef10*/  IMAD.MOV.U32 R3, RZ, RZ, R160 ;  /* 0x000000ffff037224 */ /* 0x000fe600078e00a0 */
[C---:B------:R-:W-:Y:S01]  /*1ef20*/  FMUL.FTZ R56, R2.reuse, R180 ;  /* 0x000000b402387220 */ /* 0x040fe20000410000 */
[----:B------:R-:W-:Y:S02]  /*1ef30*/  IMAD.MOV.U32 R175, RZ, RZ, R3 ;  /* 0x000000ffffaf7224 */ /* 0x000fe400078e0003 */
[C---:B------:R-:W-:Y:S01]  /*1ef40*/  FMUL.FTZ R24, R2.reuse, R196 ;  /* 0x000000c402187220 */ /* 0x040fe20000410000 */
[----:B------:R-:W-:Y:S01]  /*1ef50*/  IMAD.MOV.U32 R3, RZ, RZ, R164 ;  /* 0x000000ffff037224 */ /* 0x000fe200078e00a4 */
[----:B------:R-:W-:Y:S01]  /*1ef60*/  MOV R164, R27 ;  /* 0x0000001b00a47202 */ /* 0x000fe20000000f00 */
[----:B------:R-:W-:Y:S02]  /*1ef70*/  IMAD.MOV.U32 R180, RZ, RZ, R26 ;  /* 0x000000ffffb47224 */ /* 0x000fe400078e001a */
[----:B------:R-:W-:Y:S01]  /*1ef80*/  FMUL.FTZ R25, R2, R197 ;  /* 0x000000c502197220 */ /* 0x000fe20000410000 */
[C---:B------:R-:W-:Y:S01]  /*1ef90*/  FMUL.FTZ R26, R0.reuse, R198 ;  /* 0x000000c6001a7220 */ /* 0x040fe20000410000 */
[----:B------:R-:W-:Y:S01]  /*1efa0*/  FMUL.FTZ R27, R0, R199 ;  /* 0x000000c7001b7220 */ /* 0x000fe20000410000 */
[C---:B------:R-:W-:Y:S01]  /*1efb0*/  FMUL.FTZ R29, R2.reuse, R193 ;  /* 0x000000c1021d7220 */ /* 0x040fe20000410000 */
[C---:B------:R-:W-:Y:S01]  /*1efc0*/  FMUL.FTZ R40, R2.reuse, R188 ;  /* 0x000000bc02287220 */ /* 0x040fe20000410000 */
[----:B------:R-:W-:Y:S02]  /*1efd0*/  IMAD.MOV.U32 R193, RZ, RZ, R31 ;  /* 0x000000ffffc17224 */ /* 0x000fe400078e001f */
[----:B------:R-:W-:Y:S01]  /*1efe0*/  FMUL.FTZ R28, R2, R192 ;  /* 0x000000c0021c7220 */ /* 0x000fe20000410000 */
        /* <DEDUP_REMOVED lines=10> */
[----:B------:R-:W-:Y:S01]  /*1f090*/  FMUL.FTZ R47, R0, R187 ;  /* 0x000000bb002f7220 */ /* 0x000fe20000410000 */
[----:B------:R-:W-:Y:S02]  /*1f0a0*/  IMAD.MOV.U32 R160, RZ, RZ, R57 ;  /* 0x000000ffffa07224 */ /* 0x000fe400078e0039 */
[----:B------:R-:W-:Y:S01]  /*1f0b0*/  FMUL.FTZ R57, R2, R181 ;  /* 0x000000b502397220 */ /* 0x000fe20000410000 */
[----:B------:R-:W-:Y:S02]  /*1f0c0*/  IMAD.MOV.U32 R201, RZ, RZ, R58 ;  /* 0x000000ffffc97224 */ /* 0x000fe400078e003a */
[C---:B------:R-:W-:Y:S01]  /*1f0d0*/  FMUL.FTZ R58, R0.reuse, R182 ;  /* 0x000000b6003a7220 */ /* 0x040fe20000410000 */
[----:B------:R-:W-:Y:S01]  /*1f0e0*/  FMUL.FTZ R59, R0, R183 ;  /* 0x000000b7003b7220 */ /* 0x000fe20000410000 */
[----:B------:R-:W-:Y:S02]  /*1f0f0*/  IMAD.MOV.U32 R163, RZ, RZ, R160 ;  /* 0x000000ffffa37224 */ /* 0x000fe400078e00a0 */
[C---:B------:R-:W-:Y:S01]  /*1f100*/  FMUL.FTZ R60, R2.reuse, R176 ;  /* 0x000000b0023c7220 */ /* 0x040fe20000410000 */
[----:B------:R-:W-:Y:S02]  /*1f110*/  IMAD.MOV.U32 R160, RZ, RZ, R63 ;  /* 0x000000ffffa07224 */ /* 0x000fe400078e003f */
        /* <DEDUP_REMOVED lines=27> */
[----:B------:R-:W-:Y:S02]  /*1f2d0*/  IMAD.MOV.U32 R205, RZ, RZ, R173 ;  /* 0x000000ffffcd7224 */ /* 0x000fe400078e00ad */
[C---:B------:R-:W-:Y:S01]  /*1f2e0*/  FMUL.FTZ R120, R2.reuse, R120 ;  /* 0x0000007802787220 */ /* 0x040fe20000410000 */
[C---:B------:R-:W-:Y:S01]  /*1f2f0*/  FMUL.FTZ R121, R2.reuse, R121 ;  /* 0x0000007902797220 */ /* 0x040fe20000410000 */
[C---:B------:R-:W-:Y:S01]  /*1f300*/  FMUL.FTZ R124, R2.reuse, R124 ;  /* 0x0000007c027c7220 */ /* 0x040fe20000410000 */
[----:B------:R-:W-:Y:S01]  /*1f310*/  FMUL.FTZ R125, R2, R125 ;  /* 0x0000007d027d7220 */ /* 0x000fe20000410000 */
[----:B------:R-:W-:Y:S02]  /*1f320*/  IMAD.MOV.U32 R181, RZ, RZ, R155 ;  /* 0x000000ffffb57224 */ /* 0x000fe400078e009b */
[C---:B------:R-:W-:Y:S01]  /*1f330*/  FMUL.FTZ R122, R0.reuse, R122 ;  /* 0x0000007a007a7220 */ /* 0x040fe20000410000 */
[C---:B------:R-:W-:Y:S01]  /*1f340*/  FMUL.FTZ R123, R0.reuse, R123 ;  /* 0x0000007b007b7220 */ /* 0x040fe20000410000 */
[C---:B------:R-:W-:Y:S01]  /*1f350*/  FMUL.FTZ R126, R0.reuse, R126 ;  /* 0x0000007e007e7220 */ /* 0x040fe20000410000 */
[----:B------:R-:W-:Y:S01]  /*1f360*/  FMUL.FTZ R127, R0, R127 ;  /* 0x0000007f007f7220 */ /* 0x000fe20000410000 */
[----:B------:R1:W-:Y:S01]  /*1f370*/  MUFU.EX2 R176, R180 ;  /* 0x000000b400b07308 */ /* 0x0003e20000000800 */
[----:B------:R-:W-:Y:S02]  /*1f380*/  IMAD.MOV.U32 R155, RZ, RZ, R162 ;  /* 0x000000ffff9b7224 */ /* 0x000fe400078e00a2 */
[----:B------:R-:W-:Y:S01]  /*1f390*/  FFMA.FTZ R160, R160, UR4, -R137 ;  /* 0x00000004a0a07c23 */ /* 0x000fe20008010889 */
[----:B------:R-:W-:Y:S02]  /*1f3a0*/  IMAD.MOV.U32 R162, RZ, RZ, R231 ;  /* 0x000000ffffa27224 */ /* 0x000fe400078e00e7 */
[--C-:B------:R-:W-:Y:S01]  /*1f3b0*/  FFMA.FTZ R178, R221, UR4, -R137.reuse ;  /* 0x00000004ddb27c23 */ /* 0x100fe20008010889 */
[----:B------:R-:W-:Y:S03]  /*1f3c0*/  FFMA.FTZ R3, R3, UR4, -R137 ;  /* 0x0000000403037c23 */ /* 0x000fe60008010889 */
[----:B------:R-:W-:Y:S10]  /*1f3d0*/  MUFU.EX2 R173, R219 ;  /* 0x000000db00ad7308 */ /* 0x000ff40000000800 */
[----:B------:R-:W-:Y:S01]  /*1f3e0*/  MUFU.EX2 R177, R215 ;  /* 0x000000d700b17308 */ /* 0x000fe20000000800 */
[----:B-1----:R-:W-:Y:S02]  /*1f3f0*/  MOV R180, R200 ;  /* 0x000000c800b47202 */ /* 0x002fe40000000f00 */
[----:B------:R-:W-:Y:S07]  /*1f400*/  MOV R200, R233 ;  /* 0x000000e900c87202 */ /* 0x000fee0000000f00 */
[----:B------:R-:W-:Y:S10]  /*1f410*/  MUFU.EX2 R233, R223 ;  /* 0x000000df00e97308 */ /* 0x000ff40000000800 */
[----:B------:R1:W-:Y:S10]  /*1f420*/  MUFU.EX2 R182, R214 ;  /* 0x000000d600b67308 */ /* 0x0003f40000000800 */
[----:B------:R2:W-:Y:S10]  /*1f430*/  MUFU.EX2 R179, R138 ;  /* 0x0000008a00b37308 */ /* 0x0005f40000000800 */
[----:B------:R-:W-:Y:S01]  /*1f440*/  MUFU.EX2 R231, R211 ;  /* 0x000000d300e77308 */ /* 0x000fe20000000800 */
[----:B-1----:R-:W-:Y:S09]  /*1f450*/  LDSM.16.MT88.4 R212, [R225+0xf800] ;  /* 0x00f80000e1d4783b */ /* 0x002ff20000004200 */
[----:B------:R-:W-:Y:S01]  /*1f460*/  MUFU.EX2 R162, R162 ;  /* 0x000000a200a27308 */ /* 0x000fe20000000800 */
[----:B--2---:R-:W2:Y:S01]  /*1f470*/  LDL.LU R138, [R1+0x2c] ;  /* 0x00002c00018a7983 */ /* 0x004ea20000300800 */
[----:B----4-:R-:W-:Y:S01]  /*1f480*/  FFMA.FTZ R156, R2, R150, R10 ;  /* 0x00000096029c7223 */ /* 0x010fe2000001000a */
[----:B------:R-:W-:Y:S01]  /*1f490*/  F2FP.BF16.F32.PACK_AB R150, R235, R217 ;  /* 0x000000d9eb96723e */ /* 0x000fe200000010ff */
[----:B------:R-:W-:Y:S01]  /*1f4a0*/  FMUL.FTZ R10, R0, R206 ;  /* 0x000000ce000a7220 */ /* 0x000fe20000410000 */
[----:B------:R-:W-:Y:S01]  /*1f4b0*/  IMAD.MOV.U32 R2, RZ, RZ, R189 ;  /* 0x000000ffff027224 */ /* 0x000fe200078e00bd */
[----:B------:R-:W-:Y:S01]  /*1f4c0*/  MOV R189, R163 ;  /* 0x000000a300bd7202 */ /* 0x000fe20000000f00 */
[----:B------:R-:W-:Y:S01]  /*1f4d0*/  IMAD.MOV.U32 R163, RZ, RZ, R171 ;  /* 0x000000ffffa37224 */ /* 0x000fe200078e00ab */
[----:B------:R-:W-:Y:S01]  /*1f4e0*/  MOV R171, R170 ;  /* 0x000000aa00ab7202 */ /* 0x000fe20000000f00 */
[----:B------:R-:W-:Y:S02]  /*1f4f0*/  IMAD.MOV.U32 R170, RZ, RZ, R175 ;  /* 0x000000ffffaa7224 */ /* 0x000fe400078e00af */
[----:B------:R-:W-:Y:S01]  /*1f500*/  FFMA.FTZ R2, R2, UR4, -R137 ;  /* 0x0000000402027c23 */ /* 0x000fe20008010889 */
[C---:B------:R-:W-:Y:S01]  /*1f510*/  HMMA.16816.F32.BF16 R8, R148.reuse, R144, R8 ;  /* 0x000000909408723c */ /* 0x040fe20000041808 */
[----:B------:R-:W-:Y:S03]  /*1f520*/  MUFU.EX2 R175, R208 ;  /* 0x000000d000af7308 */ /* 0x000fe60000000800 */
[----:B------:R-:W-:Y:S02]  /*1f530*/  IMAD.MOV.U32 R206, RZ, RZ, R205 ;  /* 0x000000ffffce7224 */ /* 0x000fe400078e00cd */
[-C--:B------:R-:W-:Y:S05]  /*1f540*/  HMMA.16816.F32.BF16 R12, R148, R146.reuse, R12 ;  /* 0x00000092940c723c */ /* 0x080fea000004180c */
[----:B------:R-:W-:Y:S01]  /*1f550*/  MUFU.EX2 R202, R163 ;  /* 0x000000a300ca7308 */ /* 0x000fe20000000800 */
[----:B------:R-:W-:Y:S01]  /*1f560*/  IMAD.MOV.U32 R205, RZ, RZ, R172 ;  /* 0x000000ffffcd7224 */ /* 0x000fe200078e00ac */
[C---:B------:R-:W-:Y:S01]  /*1f570*/  HMMA.16816.F32.BF16 R16, R140.reuse, R146, R16 ;  /* 0x000000928c10723c */ /* 0x040fe20000041810 */
[----:B------:R-:W1:Y:S07]  /*1f580*/  LDSM.16.MT88.4 R144, [R226+0xc000] ;  /* 0x00c00000e290783b */ /* 0x000e6e0000004200 */
[----:B------:R-:W-:Y:S03]  /*1f590*/  MUFU.EX2 R172, R209 ;  /* 0x000000d100ac7308 */ /* 0x000fe60000000800 */
[----:B------:R-:W-:Y:S01]  /*1f5a0*/  IMAD.MOV.U32 R207, RZ, RZ, R206 ;  /* 0x000000ffffcf7224 */ /* 0x000fe200078e00ce */
[----:B------:R-:W-:Y:S01]  /*1f5b0*/  MOV R206, R181 ;  /* 0x000000b500ce7202 */ /* 0x000fe20000000f00 */
[----:B------:R-:W-:Y:S02]  /*1f5c0*/  IMAD.MOV.U32 R181, RZ, RZ, R189 ;  /* 0x000000ffffb57224 */ /* 0x000fe400078e00bd */
[----:B------:R-:W-:Y:S03]  /*1f5d0*/  IMAD.MOV.U32 R189, RZ, RZ, R164 ;  /* 0x000000ffffbd7224 */ /* 0x000fe600078e00a4 */
[----:B------:R3:W-:Y:S10]  /*1f5e0*/  MUFU.EX2 R164, R2 ;  /* 0x0000000200a47308 */ /* 0x0007f40000000800 */
[----:B------:R-:W-:Y:S10]  /*1f5f0*/  MUFU.EX2 R194, R3 ;  /* 0x0000000300c27308 */ /* 0x000ff40000000800 */
[----:B------:R-:W4:Y:S01]  /*1f600*/  MUFU.EX2 R201, R201 ;  /* 0x000000c900c97308 */ /* 0x000f220000000800 */
[--C-:B---3--:R-:W-:Y:S09]  /*1f610*/  FFMA.FTZ R2, R166, UR4, -R137.reuse ;  /* 0x00000004a6027c23 */ /* 0x108ff20008010889 */
[----:B------:R3:W-:Y:S01]  /*1f620*/  MUFU.EX2 R166, R2 ;  /* 0x0000000200a67308 */ /* 0x0007e20000000800 */
[-C--:B-1----:R-:W-:Y:S09]  /*1f630*/  HMMA.16816.F32.BF16 R20, R140, R144.reuse, R20 ;  /* 0x000000908c14723c */ /* 0x082ff20000041814 */
[----:B------:R-:W-:Y:S01]  /*1f640*/  MUFU.EX2 R204, R204 ;  /* 0x000000cc00cc7308 */ /* 0x000fe20000000800 */
[C---:B------:R-:W-:Y:S06]  /*1f650*/  HMMA.16816.F32.BF16 R24, R148.reuse, R144, R24 ;  /* 0x000000909418723c */ /* 0x040fec0000041818 */
[-C--:B------:R-:W-:Y:S05]  /*1f660*/  HMMA.16816.F32.BF16 R28, R148, R146.reuse, R28 ;  /* 0x00000092941c723c */ /* 0x080fea000004181c */
[--C-:B---3--:R-:W-:Y:S01]  /*1f670*/  FFMA.FTZ R2, R207, UR4, -R137.reuse ;  /* 0x00000004cf027c23 */ /* 0x108fe20008010889 */
[C---:B------:R-:W-:Y:S01]  /*1f680*/  HMMA.16816.F32.BF16 R32, R140.reuse, R146, R32 ;  /* 0x000000928c20723c */ /* 0x040fe20000041820 */
[----:B------:R-:W1:Y:S02]  /*1f690*/  LDSM.16.MT88.4 R144, [R228+0xc000] ;  /* 0x00c00000e490783b */ /* 0x000e640000004200 */
[----:B------:R3:W-:Y:S02]  /*1f6a0*/  MUFU.EX2 R183, R2 ;  /* 0x0000000200b77308 */ /* 0x0007e40000000800 */
[----:B---3--:R-:W-:Y:S01]  /*1f6b0*/  FFMA.FTZ R2, R206, UR4, -R137 ;  /* 0x00000004ce027c23 */ /* 0x008fe20008010889 */
[----:B------:R-:W-:Y:S01]  /*1f6c0*/  MOV R206, R181 ;  /* 0x000000b500ce7202 */ /* 0x000fe20000000f00 */
[----:B------:R-:W-:Y:S04]  /*1f6d0*/  IMAD.MOV.U32 R181, RZ, RZ, R153 ;  /* 0x000000ffffb57224 */ /* 0x000fe800078e0099 */
[----:B------:R-:W-:Y:S02]  /*1f6e0*/  IMAD.MOV.U32 R153, RZ, RZ, R230 ;  /* 0x000000ffff997224 */ /* 0x000fe400078e00e6 */
[----:B------:R3:W-:Y:S10]  /*1f6f0*/  MUFU.EX2 R198, R206 ;  /* 0x000000ce00c67308 */ /* 0x0007f40000000800 */
[----:B------:R4:W-:Y:S01]  /*1f700*/  MUFU.EX2 R230, R2 ;  /* 0x0000000200e67308 */ /* 0x0009e20000000800 */
[-C--:B-1----:R-:W-:Y:S03]  /*1f710*/  HMMA.16816.F32.BF16 R36, R140, R144.reuse, R36 ;  /* 0x000000908c24723c */ /* 0x082fe60000041824 */
[----:B---3--:R-:W-:Y:S01]  /*1f720*/  MOV R206, R180 ;  /* 0x000000b400ce7202 */ /* 0x008fe20000000f00 */
[--C-:B------:R-:W-:Y:S01]  /*1f730*/  FFMA.FTZ R180, R136, UR4, -R137.reuse ;  /* 0x0000000488b47c23 */ /* 0x100fe20008010889 */
[----:B------:R-:W-:Y:S01]  /*1f740*/  FADD.FTZ R136, R216, R152 ;  /* 0x00000098d8887221 */ /* 0x000fe20000010000 */
[C---:B------:R-:W-:Y:S03]  /*1f750*/  HMMA.16816.F32.BF16 R40, R148.reuse, R144, R40 ;  /* 0x000000909428723c */ /* 0x040fe60000041828 */
[----:B------:R-:W-:Y:S02]  /*1f760*/  MUFU.EX2 R191, R206 ;  /* 0x000000ce00bf7308 */ /* 0x000fe40000000800 */
[----:B----4-:R-:W-:Y:S01]  /*1f770*/  FFMA.FTZ R2, R197, UR4, -R137 ;  /* 0x00000004c5027c23 */ /* 0x010fe20008010889 */
[-C--:B------:R-:W-:Y:S05]  /*1f780*/  HMMA.16816.F32.BF16 R44, R148, R146.reuse, R44 ;  /* 0x00000092942c723c */ /* 0x080fea000004182c */
[----:B------:R-:W-:Y:S01]  /*1f790*/  IMAD.MOV.U32 R197, RZ, RZ, R200 ;  /* 0x000000ffffc57224 */ /* 0x000fe200078e00c8 */
[C---:B------:R-:W-:Y:S01]  /*1f7a0*/  HMMA.16816.F32.BF16 R48, R140.reuse, R146, R48 ;  /* 0x000000928c30723c */ /* 0x040fe20000041830 */
[----:B------:R-:W1:Y:S04]  /*1f7b0*/  LDSM.16.MT88.4 R144, [R227+0xc000] ;  /* 0x00c00000e390783b */ /* 0x000e680000004200 */
[----:B------:R-:W-:Y:S04]  /*1f7c0*/  IMAD.MOV.U32 R200, RZ, RZ, R154 ;  /* 0x000000ffffc87224 */ /* 0x000fe800078e009a */
        /* <DEDUP_REMOVED lines=12> */
[----:B--2---:R-:W-:Y:S01]  /*1f890*/  FFMA.FTZ R139, R0, R138, R139 ;  /* 0x0000008a008b7223 */ /* 0x004fe2000001008b */
[-C--:B-1----:R-:W-:Y:S05]  /*1f8a0*/  HMMA.16816.F32.BF16 R84, R140, R144.reuse, R84 ;  /* 0x000000908c54723c */ /* 0x082fea0000041854 */
[----:B------:R-:W-:Y:S01]  /*1f8b0*/  FADD.FTZ R3, R210, R139 ;  /* 0x0000008bd2037221 */ /* 0x000fe20000010000 */
[--C-:B------:R-:W-:Y:S01]  /*1f8c0*/  FFMA.FTZ R138, R181, UR4, -R137.reuse ;  /* 0x00000004b58a7c23 */ /* 0x100fe20008010889 */
[----:B------:R-:W-:Y:S01]  /*1f8d0*/  LDSM.16.MT88.4 R208, [R227+0xd800] ;  /* 0x00d80000e3d0783b */ /* 0x000fe20000004200 */
[C---:B------:R-:W-:Y:S02]  /*1f8e0*/  HMMA.16816.F32.BF16 R88, R148.reuse, R144, R88 ;  /* 0x000000909458723c */ /* 0x040fe40000041858 */
[----:B------:R-:W-:Y:S02]  /*1f8f0*/  MUFU.EX2 R186, R138 ;  /* 0x0000008a00ba7308 */ /* 0x000fe40000000800 */
[----:B------:R-:W-:Y:S02]  /*1f900*/  FFMA.FTZ R0, R196, UR4, -R137 ;  /* 0x00000004c4007c23 */ /* 0x000fe40008010889 */
[-C--:B------:R-:W-:Y:S05]  /*1f910*/  HMMA.16816.F32.BF16 R92, R148, R146.reuse, R92 ;  /* 0x00000092945c723c */ /* 0x080fea000004185c */
[----:B------:R-:W-:Y:S01]  /*1f920*/  F2FP.BF16.F32.PACK_AB R137, R201, R224 ;  /* 0x000000e0c989723e */ /* 0x000fe200000010ff */
[C---:B------:R-:W-:Y:S01]  /*1f930*/  HMMA.16816.F32.BF16 R96, R140.reuse, R146, R96 ;  /* 0x000000928c60723c */ /* 0x040fe20000041860 */
[----:B------:R-:W1:Y:S04]  /*1f940*/  LDSM.16.MT88.4 R144, [R228+0xe000] ;  /* 0x00e00000e490783b */ /* 0x000e680000004200 */
[----:B------:R-:W-:Y:S01]  /*1f950*/  MOV R196, R205 ;  /* 0x000000cd00c47202 */ /* 0x000fe20000000f00 */
[----:B------:R-:W-:Y:S02]  /*1f960*/  IMAD.MOV.U32 R205, RZ, RZ, R155 ;  /* 0x000000ffffcd7224 */ /* 0x000fe400078e009b */
[----:B------:R-:W-:Y:S02]  /*1f970*/  IMAD.MOV.U32 R181, RZ, RZ, R189 ;  /* 0x000000ffffb57224 */ /* 0x000fe400078e00bd */
[----:B------:R-:W-:Y:S01]  /*1f980*/  MUFU.EX2 R199, R205 ;  /* 0x000000cd00c77308 */ /* 0x000fe20000000800 */
[----:B------:R-:W-:Y:S01]  /*1f990*/  IMAD.MOV.U32 R189, RZ, RZ, R188 ;  /* 0x000000ffffbd7224 */ /* 0x000fe200078e00bc */
[----:B------:R-:W-:Y:S01]  /*1f9a0*/  MOV R188, R193 ;  /* 0x000000c100bc7202 */ /* 0x000fe20000000f00 */
[----:B------:R-:W-:Y:S07]  /*1f9b0*/  IMAD.MOV.U32 R193, RZ, RZ, R192 ;  /* 0x000000ffffc17224 */ /* 0x000fee00078e00c0 */
[----:B------:R2:W3:Y:S10]  /*1f9c0*/  MUFU.EX2 R192, R153 ;  /* 0x0000009900c07308 */ /* 0x0004f40000000800 */
[----:B------:R-:W4:Y:S10]  /*1f9d0*/  MUFU.EX2 R190, R181 ;  /* 0x000000b500be7308 */ /* 0x000f340000000800 */
[----:B------:R-:W-:Y:S01]  /*1f9e0*/  MUFU.EX2 R195, R188 ;  /* 0x000000bc00c37308 */ /* 0x000fe20000000800 */
[----:B--2---:R-:W-:Y:S01]  /*1f9f0*/  LDSM.16.MT88.4 R152, [R225+0xd000] ;  /* 0x00d00000e198783b */ /* 0x004fe20000004200 */
[----:B---3--:R-:W-:Y:S01]  /*1fa00*/  F2FP.BF16.F32.PACK_AB R138, R191, R192 ;  /* 0x000000c0bf8a723e */ /* 0x008fe200000010ff */
[-C--:B-1----:R-:W-:Y:S07]  /*1fa10*/  HMMA.16816.F32.BF16 R100, R140, R144.reuse, R100 ;  /* 0x000000908c64723c */ /* 0x082fee0000041864 */
[----:B------:R1:W-:Y:S01]  /*1fa20*/  MUFU.EX2 R188, R0 ;  /* 0x0000000000bc7308 */ /* 0x0003e20000000800 */
[----:B----4-:R-:W-:Y:S01]  /*1fa30*/  F2FP.BF16.F32.PACK_AB R139, R190, R232 ;  /* 0x000000e8be8b723e */ /* 0x010fe200000010ff */
[C---:B------:R-:W-:Y:S08]  /*1fa40*/  HMMA.16816.F32.BF16 R104, R148.reuse, R144, R104 ;  /* 0x000000909468723c */ /* 0x040ff00000041868 */
[----:B------:R-:W-:Y:S01]  /*1fa50*/  MUFU.EX2 R181, R189 ;  /* 0x000000bd00b57308 */ /* 0x000fe20000000800 */
[-C--:B------:R-:W-:Y:S09]  /*1fa60*/  HMMA.16816.F32.BF16 R108, R148, R146.reuse, R108 ;  /* 0x00000092946c723c */ /* 0x080ff2000004186c */
[----:B------:R-:W-:Y:S01]  /*1fa70*/  MUFU.EX2 R189, R193 ;  /* 0x000000c100bd7308 */ /* 0x000fe20000000800 */
[C---:B------:R-:W-:Y:S01]  /*1fa80*/  HMMA.16816.F32.BF16 R112, R140.reuse, R146, R112 ;  /* 0x000000928c70723c */ /* 0x040fe20000041870 */
[----:B------:R-:W2:Y:S03]  /*1fa90*/  LDSM.16.MT88.4 R144, [R227+0xe000] ;  /* 0x00e00000e390783b */ /* 0x000ea60000004200 */
[----:B-1----:R-:W-:Y:S01]  /*1faa0*/  FADD.FTZ R0, R185, R156 ;  /* 0x0000009cb9007221 */ /* 0x002fe20000010000 */
[----:B------:R-:W-:Y:S01]  /*1fab0*/  FADD.FTZ R156, R184, R136 ;  /* 0x00000088b89c7221 */ /* 0x000fe20000010000 */
[----:B------:R-:W-:Y:S03]  /*1fac0*/  F2FP.BF16.F32.PACK_AB R136, R198, R229 ;  /* 0x000000e5c688723e */ /* 0x000fe600000010ff */
[----:B------:R1:W-:Y:S02]  /*1fad0*/  MUFU.EX2 R193, R2 ;  /* 0x0000000200c17308 */ /* 0x0003e40000000800 */
[----:B------:R-:W-:Y:S01]  /*1fae0*/  MOV R184, R158 ;  /* 0x0000009e00b87202 */ /* 0x000fe20000000f00 */
[----:B------:R-:W-:Y:S07]  /*1faf0*/  FADD.FTZ R158, R217, R0 ;  /* 0x00000000d99e7221 */ /* 0x000fee0000010000 */
[----:B------:R-:W-:Y:S10]  /*1fb00*/  MUFU.EX2 R187, R184 ;  /* 0x000000b800bb7308 */ /* 0x000ff40000000800 */
[----:B------:R-:W-:Y:S01]  /*1fb10*/  MUFU.EX2 R184, R170 ;  /* 0x000000aa00b87308 */ /* 0x000fe20000000800 */
[----:B-1----:R-:W-:Y:S02]  /*1fb20*/  FADD.FTZ R2, R218, R157 ;  /* 0x0000009dda027221 */ /* 0x002fe40000010000 */
[----:B------:R-:W-:Y:S02]  /*1fb30*/  LDSM.16.MT88.4 R216, [R226+0xf800] ;  /* 0x00f80000e2d8783b */ /* 0x000fe40000004200 */
[----:B------:R-:W-:Y:S01]  /*1fb40*/  FADD.FTZ R157, R222, R2 ;  /* 0x00000002de9d7221 */ /* 0x000fe20000010000 */
[----:B------:R-:W-:Y:S01]  /*1fb50*/  FADD.FTZ R2, R238, R3 ;  /* 0x00000003ee027221 */ /* 0x000fe20000010000 */
[----:B------:R-:W-:Y:S03]  /*1fb60*/  FADD.FTZ R3, R235, R158 ;  /* 0x0000009eeb037221 */ /* 0x000fe60000010000 */
[----:B------:R-:W-:Y:S01]  /*1fb70*/  MUFU.EX2 R185, R197 ;  /* 0x000000c500b97308 */ /* 0x000fe20000000800 */
[----:B------:R-:W-:Y:S01]  /*1fb80*/  FADD.FTZ R2, R234, R2 ;  /* 0x00000002ea027221 */ /* 0x000fe20000010000 */
[----:B------:R-:W-:Y:S01]  /*1fb90*/  LDSM.16.MT88.4 R220, [R228+0xf800] ;  /* 0x00f80000e4dc783b */ /* 0x000fe20000004200 */
[----:B------:R-:W-:Y:S02]  /*1fba0*/  FADD.FTZ R3, R172, R3 ;  /* 0x00000003ac037221 */ /* 0x000fe40000010000 */
[----:B------:R-:W-:Y:S05]  /*1fbb0*/  FADD.FTZ R2, R164, R2 ;  /* 0x00000002a4027221 */ /* 0x000fea0000010000 */
[----:B------:R-:W-:Y:S01]  /*1fbc0*/  MUFU.EX2 R197, R171 ;  /* 0x000000ab00c57308 */ /* 0x000fe20000000800 */
[-C--:B--2---:R-:W-:Y:S01]  /*1fbd0*/  HMMA.16816.F32.BF16 R116, R140, R144.reuse, R116 ;  /* 0x000000908c74723c */ /* 0x084fe20000041874 */
[----:B------:R3:W5:Y:S02]  /*1fbe0*/  LDL.LU R238, [R1+0xb8] ;  /* 0x0000b80001ee7983 */ /* 0x0007640000300800 */
[----:B------:R-:W-:Y:S01]  /*1fbf0*/  FADD.FTZ R3, R175, R3 ;  /* 0x00000003af037221 */ /* 0x000fe20000010000 */
[C---:B------:R-:W-:Y:S02]  /*1fc00*/  FADD.FTZ R2, R166.reuse, R2 ;  /* 0x00000002a6027221 */ /* 0x040fe40000010000 */
[C---:B------:R-:W-:Y:S03]  /*1fc10*/  HMMA.16816.F32.BF16 R120, R148.reuse, R144, R120 ;  /* 0x000000909478723c */ /* 0x040fe60000041878 */
[----:B------:R-:W-:Y:S02]  /*1fc20*/  MUFU.EX2 R0, R196 ;  /* 0x000000c400007308 */ /* 0x000fe40000000800 */
[----:B------:R-:W-:Y:S01]  /*1fc30*/  FADD.FTZ R3, R179, R3 ;  /* 0x00000003b3037221 */ /* 0x000fe20000010000 */
[-C--:B------:R-:W-:Y:S01]  /*1fc40*/  HMMA.16816.F32.BF16 R124, R148, R146.reuse, R124 ;  /* 0x00000092947c723c */ /* 0x080fe2000004187c */
[----:B------:R-:W1:Y:S06]  /*1fc50*/  LDSM.16.MT88.4 R148, [R225+0xc800] ;  /* 0x00c80000e194783b */ /* 0x000e6c0000004200 */
[----:B------:R2:W4:Y:S01]  /*1fc60*/  MUFU.EX2 R196, R168 ;  /* 0x000000a800c47308 */ /* 0x0005220000000800 */
[----:B------:R-:W-:Y:S01]  /*1fc70*/  F2FP.BF16.F32.PACK_AB R144, R175, R172 ;  /* 0x000000acaf90723e */ /* 0x000fe200000010ff */
[----:B------:R-:W-:Y:S04]  /*1fc80*/  HMMA.16816.F32.BF16 R128, R140, R146, R128 ;  /* 0x000000928c80723c */ /* 0x000fe80000041880 */
[----:B------:R-:W-:Y:S01]  /*1fc90*/  F2FP.BF16.F32.PACK_AB R145, R166, R164 ;  /* 0x000000a4a691723e */ /* 0x000fe200000010ff */
[----:B------:R-:W-:Y:S02]  /*1fca0*/  FADD.FTZ R3, R231, R3 ;  /* 0x00000003e7037221 */ /* 0x000fe40000010000 */
[----:B------:R-:W-:Y:S04]  /*1fcb0*/  F2FP.BF16.F32.PACK_AB R142, R233, R176 ;  /* 0x000000b0e98e723e */ /* 0x000fe800000010ff */
[----:B------:R-:W-:Y:S02]  /*1fcc0*/  F2FP.BF16.F32.PACK_AB R140, R173, R165 ;  /* 0x000000a5ad8c723e */ /* 0x000fe400000010ff */
[----:B------:R-:W-:Y:S01]  /*1fcd0*/  F2FP.BF16.F32.PACK_AB R141, R174, R167 ;  /* 0x000000a7ae8d723e */ /* 0x000fe200000010ff */
[----:B--2---:R-:W-:Y:S01]  /*1fce0*/  LDSM.16.MT88.4 R168, [R225+0xd800] ;  /* 0x00d80000e1a8783b */ /* 0x004fe20000004200 */
[----:B------:R-:W-:Y:S02]  /*1fcf0*/  F2FP.BF16.F32.PACK_AB R143, R182, R177 ;  /* 0x000000b1b68f723e */ /* 0x000fe400000010ff */
[----:B------:R-:W-:Y:S01]  /*1fd00*/  F2FP.BF16.F32.PACK_AB R146, R231, R179 ;  /* 0x000000b3e792723e */ /* 0x000fe200000010ff */
[----:B----4-:R-:W-:Y:S01]  /*1fd10*/  IMAD.MOV.U32 R179, RZ, RZ, R196 ;  /* 0x000000ffffb37224 */ /* 0x010fe200078e00c4 */
        /* <DEDUP_REMOVED lines=41> */
[----:B------:R-:W2:Y:S03]  /*1ffb0*/  LDSM.16.MT88.4 R148, [R228+0xd000] ;  /* 0x00d00000e494783b */ /* 0x000ea60000004200 */
        /* <DEDUP_REMOVED lines=30> */
[C---:B------:R-:W-:Y:S01]  /*201a0*/  HMMA.16816.F32.BF16 R88, R140.reuse, R148, R88 ;  /* 0x000000948c58723c */ /* 0x040fe20000041858 */
[----:B------:R2:W-:Y:S05]  /*201b0*/  MUFU.EX2 R149, R159 ;  /* 0x0000009f00957308 */ /* 0x0005ea0000000800 */
[-C--:B------:R-:W-:Y:S05]  /*201c0*/  HMMA.16816.F32.BF16 R92, R140, R150.reuse, R92 ;  /* 0x000000968c5c723c */ /* 0x080fea000004185c */
[----:B------:R-:W-:Y:S01]  /*201d0*/  FADD.FTZ R148, R237, R156 ;  /* 0x0000009ced947221 */ /* 0x000fe20000010000 */
[C---:B------:R-:W-:Y:S01]  /*201e0*/  HMMA.16816.F32.BF16 R96, R136.reuse, R150, R96 ;  /* 0x000000968860723c */ /* 0x040fe20000041860 */
[----:B------:R3:W5:Y:S01]  /*201f0*/  LDL.LU R237, [R1+0xb4] ;  /* 0x0000b40001ed7983 */ /* 0x0007620000300800 */
[----:B------:R1:W-:Y:S03]  /*20200*/  MUFU.EX2 R151, R160 ;  /* 0x000000a000977308 */ /* 0x0003e60000000800 */
[----:B------:R-:W-:Y:S01]  /*20210*/  FADD.FTZ R148, R165, R148 ;  /* 0x00000094a5947221 */ /* 0x000fe20000010000 */
[-C--:B----4-:R-:W-:Y:S06]  /*20220*/  HMMA.16816.F32.BF16 R100, R136, R152.reuse, R100 ;  /* 0x000000988864723c */ /* 0x090fec0000041864 */
[----:B------:R-:W4:Y:S01]  /*20230*/  MUFU.EX2 R165, R180 ;  /* 0x000000b400a57308 */ /* 0x000f220000000800 */
[----:B------:R-:W-:Y:S01]  /*20240*/  IMAD.MOV.U32 R150, RZ, RZ, R162 ;  /* 0x000000ffff967224 */ /* 0x000fe200078e00a2 */
[C---:B------:R-:W-:Y:S04]  /*20250*/  HMMA.16816.F32.BF16 R104, R140.reuse, R152, R104 ;  /* 0x000000988c68723c */ /* 0x040fe80000041868 */
[----:B--2---:R-:W-:Y:S02]  /*20260*/  IMAD.MOV.U32 R159, RZ, RZ, R0 ;  /* 0x000000ffff9f7224 */ /* 0x004fe400078e0000 */
[-C--:B------:R-:W-:Y:S05]  /*20270*/  HMMA.16816.F32.BF16 R108, R140, R154.reuse, R108 ;  /* 0x0000009a8c6c723c */ /* 0x080fea000004186c */
[----:B------:R-:W-:Y:S01]  /*20280*/  FADD.FTZ R0, R236, R157 ;  /* 0x0000009dec007221 */ /* 0x000fe20000010000 */
[C---:B------:R-:W-:Y:S01]  /*20290*/  HMMA.16816.F32.BF16 R112, R136.reuse, R154, R112 ;  /* 0x0000009a8870723c */ /* 0x040fe20000041870 */
[----:B------:R-:W-:Y:S04]  /*202a0*/  LDSM.16.MT88.4 R152, [R228+0xd800] ;  /* 0x00d80000e498783b */ /* 0x000fe80000004200 */
[----:B------:R-:W-:Y:S01]  /*202b0*/  MOV R157, R161 ;  /* 0x000000a1009d7202 */ /* 0x000fe20000000f00 */
[-C--:B-1----:R-:W-:Y:S03]  /*202c0*/  HMMA.16816.F32.BF16 R116, R136, R144.reuse, R116 ;  /* 0x000000908874723c */ /* 0x082fe60000041874 */
[----:B------:R-:W1:Y:S02]  /*202d0*/  LDSM.16.MT88.4 R160, [R226+0xd800] ;  /* 0x00d80000e2a0783b */ /* 0x000e640000004200 */
[----:B------:R-:W-:Y:S01]  /*202e0*/  MOV R156, R198 ;  /* 0x000000c6009c7202 */ /* 0x000fe20000000f00 */
[C---:B------:R-:W-:Y:S01]  /*202f0*/  HMMA.16816.F32.BF16 R120, R140.reuse, R144, R120 ;  /* 0x000000908c78723c */ /* 0x040fe20000041878 */
[----:B------:R2:W3:Y:S04]  /*20300*/  MUFU.EX2 R198, R178 ;  /* 0x000000b200c67308 */ /* 0x0004e80000000800 */
[----:B------:R-:W-:Y:S01]  /*20310*/  FADD.FTZ R0, R167, R0 ;  /* 0x00000000a7007221 */ /* 0x000fe20000010000 */
[-C--:B------:R-:W-:Y:S01]  /*20320*/  HMMA.16816.F32.BF16 R124, R140, R146.reuse, R124 ;  /* 0x000000928c7c723c */ /* 0x080fe2000004187c */
[----:B------:R1:W5:Y:S04]  /*20330*/  LDL.LU R236, [R1+0xb0] ;  /* 0x0000b00001ec7983 */ /* 0x0003680000300800 */
[----:B------:R-:W-:Y:S01]  /*20340*/  FADD.FTZ R148, R173, R148 ;  /* 0x00000094ad947221 */ /* 0x000fe20000010000 */
[----:B------:R-:W-:Y:S01]  /*20350*/  HMMA.16816.F32.BF16 R128, R136, R146, R128 ;  /* 0x000000928880723c */ /* 0x000fe20000041880 */
[----:B------:R1:W5:Y:S04]  /*20360*/  LDL.LU R235, [R1+0xac] ;  /* 0x0000ac0001eb7983 */ /* 0x0003680000300800 */
[----:B------:R-:W-:Y:S01]  /*20370*/  FADD.FTZ R0, R174, R0 ;  /* 0x00000000ae007221 */ /* 0x000fe20000010000 */
[----:B------:R-:W-:Y:S01]  /*20380*/  FADD.FTZ R234, R176, R148 ;  /* 0x00000094b0ea7221 */ /* 0x000fe20000010000 */
[----:B--2---:R-:W-:Y:S01]  /*20390*/  IMAD.MOV.U32 R178, RZ, RZ, R203 ;  /* 0x000000ffffb27224 */ /* 0x004fe200078e00cb */
[----:B------:R-:W-:Y:S03]  /*203a0*/  F2FP.BF16.F32.PACK_AB R136, R150, R187 ;  /* 0x000000bb9688723e */ /* 0x000fe600000010ff */
[----:B------:R-:W-:Y:S01]  /*203b0*/  FADD.FTZ R0, R177, R0 ;  /* 0x00000000b1007221 */ /* 0x000fe20000010000 */
[----:B------:R-:W-:Y:S01]  /*203c0*/  IMAD.MOV.U32 R145, RZ, RZ, R202 ;  /* 0x000000ffff917224 */ /* 0x000fe200078e00ca */
[----:B------:R-:W-:Y:S01]  /*203d0*/  F2FP.BF16.F32.PACK_AB R137, R159, R185 ;  /* 0x000000b99f89723e */ /* 0x000fe200000010ff */
[----:B------:R-:W-:Y:S01]  /*203e0*/  IMAD.MOV.U32 R176, RZ, RZ, R199 ;  /* 0x000000ffffb07224 */ /* 0x000fe200078e00c7 */
[----:B----4-:R-:W-:Y:S01]  /*203f0*/  MOV R146, R165 ;  /* 0x000000a500927202 */ /* 0x010fe20000000f00 */
[----:B------:R-:W-:Y:S01]  /*20400*/  IMAD.MOV.U32 R177, RZ, RZ, R197 ;  /* 0x000000ffffb17224 */ /* 0x000fe200078e00c5 */
[----:B---3--:R-:W-:Y:S01]  /*20410*/  MOV R148, R198 ;  /* 0x000000c600947202 */ /* 0x008fe20000000f00 */
[----:B------:R-:W-:Y:S01]  /*20420*/  IMAD.MOV.U32 R158, RZ, RZ, R151 ;  /* 0x000000ffff9e7224 */ /* 0x000fe200078e0097 */
[----:B------:R-:W-:Y:S01]  /*20430*/  F2FP.BF16.F32.PACK_AB R138, R176, R178 ;  /* 0x000000b2b08a723e */ /* 0x000fe200000010ff */
[----:B------:R-:W-:Y:S01]  /*20440*/  IMAD.MOV.U32 R180, RZ, RZ, R200 ;  /* 0x000000ffffb47224 */ /* 0x000fe200078e00c8 */
[----:B------:R-:W-:Y:S01]  /*20450*/  F2FP.BF16.F32.PACK_AB R139, R177, R145 ;  /* 0x00000091b18b723e */ /* 0x000fe200000010ff */
[----:B------:R-:W-:Y:S01]  /*20460*/  IMAD.MOV.U32 R151, RZ, RZ, R204 ;  /* 0x000000ffff977224 */ /* 0x000fe200078e00cc */
[----:B------:R-:W-:Y:S01]  /*20470*/  F2FP.BF16.F32.PACK_AB R140, R157, R184 ;  /* 0x000000b89d8c723e */ /* 0x000fe200000010ff */
[----:B------:R-:W-:Y:S01]  /*20480*/  IMAD.MOV.U32 R147, RZ, RZ, R195 ;  /* 0x000000ffff937224 */ /* 0x000fe200078e00c3 */
[----:B------:R-:W-:Y:S02]  /*20490*/  F2FP.BF16.F32.PACK_AB R142, R179, R180 ;  /* 0x000000b4b38e723e */ /* 0x000fe400000010ff */
[----:B------:R-:W-:Y:S01]  /*204a0*/  F2FP.BF16.F32.PACK_AB R141, R158, R149 ;  /* 0x000000959e8d723e */ /* 0x000fe200000010ff */
[-C--:B------:R-:W-:Y:S01]  /*204b0*/  HMMA.16816.F32.BF16 R172, R136, R168.reuse, R4 ;  /* 0x000000a888ac723c */ /* 0x080fe20000041804 */
[----:B------:R-:W2:Y:S02]  /*204c0*/  LDSM.16.MT88.4 R4, [R227+0xf800] ;  /* 0x00f80000e304783b */ /* 0x000ea40000004200 */
[-C--:B------:R-:W-:Y:S02]  /*204d0*/  F2FP.BF16.F32.PACK_AB R143, R146, R148.reuse ;  /* 0x00000094928f723e */ /* 0x080fe400000010ff */
[----:B------:R-:W-:Y:S05]  /*204e0*/  MOV R144, R201 ;  /* 0x000000c900907202 */ /* 0x000fea0000000f00 */
[C---:B------:R-:W-:Y:S06]  /*204f0*/  HMMA.16816.F32.BF16 R204, R140.reuse, R168, R8 ;  /* 0x000000a88ccc723c */ /* 0x040fec0000041808 */
[-C--:B------:R-:W-:Y:S05]  /*20500*/  HMMA.16816.F32.BF16 R200, R140, R170.reuse, R12 ;  /* 0x000000aa8cc8723c */ /* 0x080fea000004180c */
[----:B------:R-:W-:Y:S01]  /*20510*/  IMAD.MOV.U32 R8, RZ, RZ, R192 ;  /* 0x000000ffff087224 */ /* 0x000fe200078e00c0 */
[C---:B------:R-:W-:Y:S05]  /*20520*/  HMMA.16816.F32.BF16 R168, R136.reuse, R170, R16 ;  /* 0x000000aa88a8723c */ /* 0x040fea0000041810 */
[----:B------:R-:W-:Y:S01]  /*20530*/  IMAD.MOV.U32 R9, RZ, RZ, R151 ;  /* 0x000000ffff097224 */ /* 0x000fe200078e0097 */
[-C--:B-1----:R-:W-:Y:S05]  /*20540*/  HMMA.16816.F32.BF16 R164, R136, R160.reuse, R20 ;  /* 0x000000a088a4723c */ /* 0x082fea0000041814 */
[----:B------:R-:W-:Y:S01]  /*20550*/  IMAD.MOV.U32 R15, RZ, RZ, R177 ;  /* 0x000000ffff0f7224 */ /* 0x000fe200078e00b1 */
[C---:B------:R-:W-:Y:S05]  /*20560*/  HMMA.16816.F32.BF16 R196, R140.reuse, R160, R24 ;  /* 0x000000a08cc4723c */ /* 0x040fea0000041818 */
        /* <DEDUP_REMOVED lines=14> */
[-C--:B------:R-:W-:Y:S03]  /*20650*/  HMMA.16816.F32.BF16 R156, R136, R152.reuse, R36 ;  /* 0x00000098889c723c */ /* 0x080fe60000041824 */
[----:B------:R-:W-:Y:S01]  /*20660*/  IMAD.MOV.U32 R32, RZ, RZ, R186 ;  /* 0x000000ffff207224 */ /* 0x000fe200078e00ba */
[----:B------:R-:W-:Y:S01]  /*20670*/  MOV R26, R187 ;  /* 0x000000bb001a7202 */ /* 0x000fe20000000f00 */
        /* <DEDUP_REMOVED lines=16> */
[----:B------:R-:W-:Y:S02]  /*20780*/  IMAD.MOV.U32 R34, RZ, RZ, R35 ;  /* 0x000000ffff227224 */ /* 0x000fe400078e0023 */
[----:B------:R-:W-:Y:S01]  /*20790*/  IMAD.MOV.U32 R35, RZ, RZ, R28 ;  /* 0x000000ffff237224 */ /* 0x000fe200078e001c */
[----:B------:R-:W-:Y:S01]  /*207a0*/  MOV R28, R8 ;  /* 0x00000008001c7202 */ /* 0x000fe20000000f00 */
[----:B------:R-:W-:Y:S01]  /*207b0*/  FADD.FTZ R8, R233, R234 ;  /* 0x000000eae9087221 */ /* 0x000fe20000010000 */
[----:B------:R-:W-:Y:S01]  /*207c0*/  IMAD.MOV.U32 R36, RZ, RZ, R37 ;  /* 0x000000ffff247224 */ /* 0x000fe200078e0025 */
[----:B------:R3:W5:Y:S01]  /*207d0*/  LDL.LU R234, [R1+0xa8] ;  /* 0x0000a80001ea7983 */ /* 0x0007620000300800 */
[----:B------:R-:W-:Y:S01]  /*207e0*/  IMAD.MOV.U32 R37, RZ, RZ, R38 ;  /* 0x000000ffff257224 */ /* 0x000fe200078e0026 */
[----:B------:R-:W-:Y:S01]  /*207f0*/  MOV R38, R39 ;  /* 0x0000002700267202 */ /* 0x000fe20000000f00 */
[----:B------:R-:W-:Y:S01]  /*20800*/  IMAD.MOV.U32 R39, RZ, RZ, R32 ;  /* 0x000000ffff277224 */ /* 0x000fe200078e0020 */
[----:B------:R3:W5:Y:S01]  /*20810*/  LDL.LU R233, [R1+0xa4] ;  /* 0x0000a40001e97983 */ /* 0x0007620000300800 */
        /* <DEDUP_REMOVED lines=18> */
[----:B------:R-:W-:Y:S01]  /*20940*/  FADD.FTZ R9, R229, R8 ;  /* 0x00000008e5097221 */ /* 0x000fe20000010000 */
[----:B------:R-:W-:Y:S01]  /*20950*/  FADD.FTZ R8, R224, R0 ;  /* 0x00000000e0087221 */ /* 0x000fe20000010000 */
[----:B------:R3:W5:Y:S01]  /*20960*/  LDL.LU R229, [R1+0x94] ;  /* 0x0000940001e57983 */ /* 0x0007620000300800 */
[----:B------:R-:W-:Y:S02]  /*20970*/  IMAD.MOV.U32 R24, RZ, RZ, R189 ;  /* 0x000000ffff187224 */ /* 0x000fe400078e00bd */
[----:B------:R-:W-:Y:S01]  /*20980*/  FADD.FTZ R0, R36, R3 ;  /* 0x0000000324007221 */ /* 0x000fe20000010000 */
[----:B------:R-:W-:Y:S01]  /*20990*/  IMAD.MOV.U32 R25, RZ, RZ, R188 ;  /* 0x000000ffff197224 */ /* 0x000fe200078e00bc */
[----:B------:R3:W5:Y:S01]  /*209a0*/  LDL.LU R224, [R1+0x90] ;  /* 0x0000900001e07983 */ /* 0x0007620000300800 */
[----:B------:R-:W-:Y:S02]  /*209b0*/  IMAD.MOV.U32 R30, RZ, RZ, R191 ;  /* 0x000000ffff1e7224 */ /* 0x000fe400078e00bf */
[----:B------:R-:W-:Y:S01]  /*209c0*/  FADD.FTZ R8, R39, R8 ;  /* 0x0000000827087221 */ /* 0x000fe20000010000 */
[C---:B------:R-:W-:Y:S04]  /*209d0*/  HMMA.16816.F32.BF16 R188, R140.reuse, R152, R40 ;  /* 0x000000988cbc723c */ /* 0x040fe80000041828 */
[----:B------:R-:W-:Y:S02]  /*209e0*/  IMAD.MOV.U32 R27, RZ, RZ, R185 ;  /* 0x000000ffff1b7224 */ /* 0x000fe400078e00b9 */
[----:B------:R-:W-:Y:S01]  /*209f0*/  FADD.FTZ R3, R32, R0 ;  /* 0x0000000020037221 */ /* 0x000fe20000010000 */
[-C--:B------:R-:W-:Y:S04]  /*20a00*/  HMMA.16816.F32.BF16 R184, R140, R154.reuse, R44 ;  /* 0x0000009a8cb8723c */ /* 0x080fe8000004182c */
[----:B------:R-:W-:Y:S02]  /*20a10*/  IMAD.MOV.U32 R11, RZ, RZ, R146 ;  /* 0x000000ffff0b7224 */ /* 0x000fe400078e0092 */
[C---:B------:R-:W-:Y:S05]  /*20a20*/  HMMA.16816.F32.BF16 R152, R136.reuse, R154, R48 ;  /* 0x0000009a8898723c */ /* 0x040fea0000041830 */
[----:B------:R-:W-:Y:S02]  /*20a30*/  IMAD.MOV.U32 R21, RZ, RZ, R149 ;  /* 0x000000ffff157224 */ /* 0x000fe400078e0095 */
[----:B------:R-:W-:Y:S01]  /*20a40*/  FADD.FTZ R2, R37, R2 ;  /* 0x0000000225027221 */ /* 0x000fe20000010000 */
[-C--:B------:R-:W-:Y:S03]  /*20a50*/  HMMA.16816.F32.BF16 R148, R136, R208.reuse, R52 ;  /* 0x000000d08894723c */ /* 0x080fe60000041834 */
[----:B------:R-:W-:Y:S02]  /*20a60*/  IMAD.MOV.U32 R18, RZ, RZ, R178 ;  /* 0x000000ffff127224 */ /* 0x000fe400078e00b2 */
        /* <DEDUP_REMOVED lines=21> */
[-C--:B------:R-:W-:Y:S06]  /*20bc0*/  HMMA.16816.F32.BF16 R100, R136, R220.reuse, R100 ;  /* 0x000000dc8864723c */ /* 0x080fec0000041864 */
        /* <DEDUP_REMOVED lines=32> */
.L_x_907:
        /* <DEDUP_REMOVED lines=16> */
[----:B-----5:R-:W-:Y:S02]  /*20ed0*/  SHF.R.S32.HI R136, RZ, 0x1f, R140 ;  /* 0x0000001fff887819 */ /* 0x020fe4000001148c */
        /* <DEDUP_REMOVED lines=15> */
[----:B--2---:R-:W-:-:S04]  /*20fd0*/  FADD.FTZ R137, R4, R7 ;  /* 0x0000000704897221 */ /* 0x004fc80000010000 */
[----:B------:R-:W-:Y:S02]  /*20fe0*/  FSETP.NE.FTZ.AND P6, PT, R2, RZ, PT ;  /* 0x000000ff0200720b */ /* 0x000fe40003fd5000 */
[----:B------:R-:W-:Y:S01]  /*20ff0*/  LOP3.LUT R7, R141, 0xfffffff8, RZ, 0xc0, !PT ;  /* 0xfffffff88d077812 */ /* 0x000fe200078ec0ff */
[----:B---3--:R-:W-:Y:S01]  /*21000*/  FADD.FTZ R138, R3, R6 ;  /* 0x00000006038a7221 */ /* 0x008fe20000010000 */
[-C--:B------:R-:W-:Y:S02]  /*21010*/  LEA.HI R3, R136, R140.reuse, RZ, 0x2 ;  /* 0x0000008c88037211 */ /* 0x080fe400078f10ff */
[----:B------:R-:W-:Y:S01]  /*21020*/  FSETP.NE.FTZ.AND P3, PT, R137, RZ, PT ;  /* 0x000000ff8900720b */ /* 0x000fe20003f75000 */
        /* <DEDUP_REMOVED lines=11> */
[----:B------:R-:W-:Y:S02]  /*210e0*/  IADD3 R142, -R7, R142, RZ ;  /* 0x0000008e078e7210 */ /* 0x000fe40007ffe1ff */
[----:B------:R-:W-:Y:S02]  /*210f0*/  LEA.HI R6, R6, R4, RZ, 0x3 ;  /* 0x0000000406067211 */ /* 0x000fe400078f18ff */
[----:B------:R-:W-:Y:S01]  /*21100*/  SHF.R.S32.HI R8, RZ, 0x3, R136 ;  /* 0x00000003ff087819 */ /* 0x000fe20000011488 */
[----:B-1----:R-:W-:Y:S01]  /*21110*/  FMUL.FTZ R172, R0, R172 ;  /* 0x000000ac00ac7220 */ /* 0x002fe20000410000 */
[----:B------:R-:W-:Y:S01]  /*21120*/  LOP3.LUT R6, R6, 0xfffffff8, RZ, 0xc0, !PT ;  /* 0xfffffff806067812 */ /* 0x000fe200078ec0ff */
        /* <DEDUP_REMOVED lines=33> */
[----:B------:R-:W-:Y:S01]  /*21340*/  ISETP.GE.AND P0, PT, R8, UR6, PT ;  /* 0x0000000608007c0c */ /* 0x000fe2000bf06270 */
[----:B------:R-:W1:Y:S01]  /*21350*/  @P6 LDC R6, c[0x0][0x2e8] ;  /* 0x0000ba00ff066b82 */ /* 0x000e620000000800 */
[C---:B------:R-:W-:Y:S01]  /*21360*/  SHF.L.U32 R21, R0.reuse, 0x6, RZ ;  /* 0x0000000600157819 */ /* 0x040fe200000006ff */
[----:B------:R-:W2:Y:S01]  /*21370*/  @P3 MUFU.RCP R3, R137 ;  /* 0x0000008900033308 */ /* 0x000ea20000001000 */
[----:B------:R-:W-:Y:S02]  /*21380*/  R2P PR, R0, 0x6 ;  /* 0x0000000600007804 */ /* 0x000fe40000000000 */
[----:B------:R-:W-:Y:S02]  /*21390*/  SHF.R.S32.HI R80, RZ, 0x5, R5 ;  /* 0x00000005ff507819 */ /* 0x000fe40000011405 */
[----:B------:R-:W-:-:S02]  /*213a0*/  LOP3.LUT R21, R21, 0x1c0, RZ, 0xc0, !PT ;  /* 0x000001c015157812 */ /* 0x000fc400078ec0ff */
[----:B------:R-:W-:Y:S02]  /*213b0*/  PLOP3.LUT P5, PT, PT, PT, UP0, 0x80, 0x0 ;  /* 0x000000000000781c */ /* 0x000fe40003faf008 */
[----:B------:R-:W-:Y:S02]  /*213c0*/  LOP3.LUT R4, R0, 0x1, RZ, 0xc0, !PT ;  /* 0x0000000100047812 */ /* 0x000fe400078ec0ff */
[----:B------:R3:W4:Y:S01]  /*213d0*/  @P6 MUFU.LG2 R0, R2 ;  /* 0x0000000200006308 */ /* 0x0007220000000c00 */
[----:B------:R-:W-:Y:S02]  /*213e0*/  LEA R5, R80, R9, 0x9 ;  /* 0x0000000950057211 */ /* 0x000fe400078e48ff */
[----:B------:R-:W-:Y:S02]  /*213f0*/  LEA.HI R21, R21, R21, RZ, 0x1d ;  /* 0x0000001515157211 */ /* 0x000fe400078fe8ff */
[----:B------:R-:W-:Y:S01]  /*21400*/  MOV R81, 0x20 ;  /* 0x0000002000517802 */ /* 0x000fe20000000f00 */
[----:B--2---:R-:W-:Y:S01]  /*21410*/  FMUL.FTZ R174, R3, R174 ;  /* 0x000000ae03ae7220 */ /* 0x004fe20000410000 */
        /* <DEDUP_REMOVED lines=20> */
.L_x_911:
[----:B------:R-:W-:Y:S01]  /*21560*/  ULDC.U8 UR4, c[0x0][0x3d8] ;  /* 0x0000f60000047ab9 */ /* 0x000fe20000000000 */
[----:B------:R-:W-:Y:S01]  /*21570*/  ULDC.U8 UR9, c[0x0][0x3d9] ;  /* 0x0000f64000097ab9 */ /* 0x000fe20000000000 */
[----:B------:R-:W-:Y:S01]  /*21580*/  ISETP.NE.AND P2, PT, RZ, UR4, PT ;  /* 0x00000004ff007c0c */ /* 0x000fe2000bf45270 */
[----:B------:R-:W-:Y:S01]  /*21590*/  @P6 FMUL.FTZ R0, R0, 0.69314718246459960938 ;  /* 0x3f31721800006820 */ /* 0x000fe20000410000 */
[----:B------:R-:W-:Y:S01]  /*215a0*/  MOV R84, 0x7f800000 ;  /* 0x7f80000000547802 */ /* 0x000fe20000000f00 */
[----:B------:R-:W-:Y:S01]  /*215b0*/  FMUL.FTZ R158, R3, R158 ;  /* 0x0000009e039e7220 */ /* 0x000fe20000410000 */
[----:B------:R-:W-:Y:S01]  /*215c0*/  ISETP.NE.OR P1, PT, RZ, UR9, !P2 ;  /* 0x00000009ff007c0c */ /* 0x000fe2000d725670 */
[----:B-1----:R-:W-:Y:S01]  /*215d0*/  @P6 FFMA.FTZ R84, R135, R6, R0 ;  /* 0x0000000687546223 */ /* 0x002fe20000010000 */
[----:B------:R-:W-:Y:S01]  /*215e0*/  FSETP.NE.FTZ.AND P5, PT, R138, RZ, PT ;  /* 0x000000ff8a00720b */ /* 0x000fe20003fb5000 */
[C---:B------:R-:W-:Y:S01]  /*215f0*/  FMUL.FTZ R18, R3.reuse, R159 ;  /* 0x0000009f03127220 */ /* 0x040fe20000410000 */
[C---:B------:R-:W-:Y:S01]  /*21600*/  FMUL.FTZ R154, R3.reuse, R154 ;  /* 0x0000009a039a7220 */ /* 0x040fe20000410000 */
[C---:B------:R-:W-:Y:S01]  /*21610*/  FMUL.FTZ R15, R3.reuse, R155 ;  /* 0x0000009b030f7220 */ /* 0x040fe20000410000 */
[----:B------:R-:W-:Y:S01]  /*21620*/  PLOP3.LUT P6, PT, PT, PT, PT, 0x8, 0x0 ;  /* 0x000000000000781c */ /* 0x000fe20003fce170 */
[----:B------:R-:W-:Y:S01]  /*21630*/  FMUL.FTZ R150, R3, R150 ;  /* 0x0000009603967220 */ /* 0x000fe20000410000 */
[----:B------:R-:W-:-:S05]  /*21640*/  CS2R R68, SRZ ;  /* 0x0000000000447805 */ /* 0x000fca000001ff00 */
[----:B------:R-:W-:Y:S06]  /*21650*/  @P1 BRA `(.L_x_912) ;  /* 0x00000000001c1947 */ /* 0x000fec0003800000 */
[----:B------:R-:W1:Y:S01]  /*21660*/  S2UR UR5, SR_CTAID.Y ;  /* 0x00000000000579c3 */ /* 0x000e620000002600 */
[----:B------:R-:W-:Y:S01]  /*21670*/  ULDC UR4, c[0x0][0x2c4] ;  /* 0x0000b10000047ab9 */ /* 0x000fe20000000800 */
[----:B------:R-:W-:Y:S01]  /*21680*/  PLOP3.LUT P6, PT, PT, PT, PT, 0x80, 0x0 ;  /* 0x000000000000781c */ /* 0x000fe20003fcf070 */
[----:B-1----:R-:W-:-:S04]  /*21690*/  @!UP0 UIMAD UR16, UR5, UR4, URZ ;  /* 0x00000004051082a4 */ /* 0x002fc8000f8e023f */
[----:B------:R-:W-:Y:S02]  /*216a0*/  USHF.R.S32.HI UR4, URZ, 0x1f, UR16 ;  /* 0x0000001f3f047899 */ /* 0x000fe40008011410 */
[----:B------:R-:W-:-:S04]  /*216b0*/  IMAD.U32 R68, RZ, RZ, UR16 ;  /* 0x00000010ff447e24 */ /* 0x000fc8000f8e00ff */
[----:B------:R-:W-:-:S07]  /*216c0*/  MOV R69, UR4 ;  /* 0x0000000400457c02 */ /* 0x000fce0008000f00 */
.L_x_912:
        /* <DEDUP_REMOVED lines=14> */
[----:B------:R-:W-:Y:S01]  /*217b0*/  FMUL.FTZ R86, R3, R86 ;  /* 0x0000005603567220 */ /* 0x000fe20000410000 */
        /* <DEDUP_REMOVED lines=110> */
[----:B---3--:R-:W-:Y:S01]  /*21ea0*/  IADD3 R13, R81, R20, RZ ;  /* 0x00000014510d7210 */ /* 0x008fe20007ffe0ff */
[----:B------:R1:W-:Y:S01]  /*21eb0*/  STS [R0], R10 ;  /* 0x0000000a00007388 */ /* 0x0003e20000000800 */
[----:B------:R-:W-:Y:S01]  /*21ec0*/  F2FP.BF16.F32.PACK_AB R25, R191, R25 ;  /* 0x00000019bf19723e */ /* 0x000fe200000010ff */
[----:B------:R-:W-:Y:S01]  /*21ed0*/  IMAD.IADD R2, R0, 0x1, R67 ;  /* 0x0000000100027824 */ /* 0x000fe200078e0243 */
[----:B----4-:R-:W-:Y:S01]  /*21ee0*/  IADD3 R3, R21, R67, RZ ;  /* 0x0000004315037210 */ /* 0x010fe20007ffe0ff */
[----:B------:R-:W-:Y:S01]  /*21ef0*/  STS [R0+0x400], R9 ;  /* 0x0004000900007388 */ /* 0x000fe20000000800 */
[----:B------:R-:W-:Y:S02]  /*21f00*/  F2FP.BF16.F32.PACK_AB R24, R24, R184 ;  /* 0x000000b81818723e */ /* 0x000fe400000010ff */
[----:B------:R-:W-:Y:S01]  /*21f10*/  F2FP.BF16.F32.PACK_AB R28, R187, R28 ;  /* 0x0000001cbb1c723e */ /* 0x000fe200000010ff */
[----:B------:R2:W-:Y:S01]  /*21f20*/  STS [R13], R7 ;  /* 0x000000070d007388 */ /* 0x0005e20000000800 */
[----:B------:R-:W-:Y:S01]  /*21f30*/  F2FP.BF16.F32.PACK_AB R27, R27, R148 ;  /* 0x000000941b1b723e */ /* 0x000fe200000010ff */
[----:B-----5:R-:W3:Y:S01]  /*21f40*/  @P2 LDC R12, c[0x0][0x2e8] ;  /* 0x0000ba00ff0c2b82 */ /* 0x020ee20000000800 */
[----:B------:R-:W-:Y:S01]  /*21f50*/  F2FP.BF16.F32.PACK_AB R26, R26, R150 ;  /* 0x000000961a1a723e */ /* 0x000fe200000010ff */
        /* <DEDUP_REMOVED lines=24> */
[----:B------:R-:W-:Y:S01]  /*220e0*/  STS [R5], R16 ;  /* 0x0000001005007388 */ /* 0x000fe20000000800 */
        /* <DEDUP_REMOVED lines=13> */
[----:B------:R1:W-:Y:S01]  /*221c0*/  STS [R5+0x2000], R24 ;  /* 0x0020001805007388 */ /* 0x0003e20000000800 */
[----:B------:R-:W-:Y:S01]  /*221d0*/  F2FP.BF16.F32.PACK_AB R36, R95, R36 ;  /* 0x000000245f24723e */ /* 0x000fe200000010ff */
[----:B------:R-:W-:Y:S01]  /*221e0*/  @!P1 IMAD.MOV.U32 R7, RZ, RZ, 0x1 ;  /* 0x00000001ff079424 */ /* 0x000fe200078e00ff */
[----:B------:R-:W-:Y:S01]  /*221f0*/  F2FP.BF16.F32.PACK_AB R35, R101, R100 ;  /* 0x000000646523723e */ /* 0x000fe200000010ff */
[----:B------:R-:W-:Y:S01]  /*22200*/  STS [R5+0x2400], R28 ;  /* 0x0024001c05007388 */ /* 0x000fe20000000800 */
[----:B------:R-:W-:-:S02]  /*22210*/  F2FP.BF16.F32.PACK_AB R34, R34, R102 ;  /* 0x000000662222723e */ /* 0x000fc400000010ff */
[----:B------:R-:W-:Y:S01]  /*22220*/  F2FP.BF16.F32.PACK_AB R31, R113, R112 ;  /* 0x00000070711f723e */ /* 0x000fe200000010ff */
[----:B------:R-:W-:Y:S01]  /*22230*/  STS [R2], R27 ;  /* 0x0000001b02007388 */ /* 0x000fe20000000800 */
[----:B------:R-:W-:Y:S01]  /*22240*/  F2FP.BF16.F32.PACK_AB R30, R30, R114 ;  /* 0x000000721e1e723e */ /* 0x000fe200000010ff */
[----:B----4-:R-:W4:Y:S01]  /*22250*/  @P4 LDC R6, c[0x0][0x2e4] ;  /* 0x0000b900ff064b82 */ /* 0x010f220000000800 */
        /* <DEDUP_REMOVED lines=18> */
[----:B---3--:R-:W-:Y:S01]  /*22380*/  MOV R17, 0x7f800000 ;  /* 0x7f80000000117802 */ /* 0x008fe20000000f00 */
[----:B------:R-:W-:Y:S01]  /*22390*/  STS [R4+0x2400], R52 ;  /* 0x0024003404007388 */ /* 0x000fe20000000800 */
[----:B------:R-:W-:Y:S02]  /*223a0*/  SHF.R.S32.HI R16, RZ, 0x3, R141 ;  /* 0x00000003ff107819 */ /* 0x000fe4000001148d */
[----:B------:R-:W-:Y:S01]  /*223b0*/  MOV R18, 0x7f800000 ;  /* 0x7f80000000127802 */ /* 0x000fe20000000f00 */
[----:B------:R-:W-:Y:S01]  /*223c0*/  STS [R21+0x4000], R51 ;  /* 0x0040003315007388 */ /* 0x000fe20000000800 */
[----:B------:R-:W-:-:S02]  /*223d0*/  MOV R19, 0x7f800000 ;  /* 0x7f80000000137802 */ /* 0x000fc40000000f00 */
[----:B-1----:R-:W-:Y:S01]  /*223e0*/  SHF.L.U32 R24, R142, 0x3, RZ ;  /* 0x000000038e187819 */ /* 0x002fe200000006ff */
        /* <DEDUP_REMOVED lines=19> */
[----:B-1----:R-:W-:Y:S01]  /*22520*/  @P1 MOV R0, 0x1 ;  /* 0x0000000100001802 */ /* 0x002fe20000000f00 */
[----:B----4-:R-:W-:-:S02]  /*22530*/  @!P1 IMAD R0, R6, R11, RZ ;  /* 0x0000000b06009224 */ /* 0x010fc400078e02ff */
[----:B------:R-:W-:Y:S01]  /*22540*/  STS [R3+0x6000], R33 ;  /* 0x0060002103007388 */ /* 0x000fe20000000800 */
[----:B------:R-:W1:Y:S03]  /*22550*/  @P5 LDC R11, c[0x0][0x2e8] ;  /* 0x0000ba00ff0b5b82 */ /* 0x000e660000000800 */
        /* <DEDUP_REMOVED lines=9> */
[----:B---3--:R-:W3:Y:S01]  /*225f0*/  @P3 MUFU.LG2 R5, R137 ;  /* 0x0000008900053308 */ /* 0x008ee20000000c00 */
[----:B------:R-:W5:Y:S02]  /*22600*/  S2R R14, SR_CTAID.Y ;  /* 0x00000000000e7919 */ /* 0x000f640000002600 */
[----:B------:R-:W-:Y:S04]  /*22610*/  STS [R4+0x6000], R64 ;  /* 0x0060004004007388 */ /* 0x000fe80000000800 */
[----:B------:R1:W-:Y:S01]  /*22620*/  STS [R4+0x6400], R63 ;  /* 0x0064003f04007388 */ /* 0x0003e20000000800 */
[----:B------:R-:W-:Y:S06]  /*22630*/  BAR.SYNC.DEFER_BLOCKING 0x0 ;  /* 0x0000000000007b1d */ /* 0x000fec0000010000 */
[----:B------:R-:W1:Y:S01]  /*22640*/  S2R R22, SR_CTAID.Z ;  /* 0x0000000000167919 */ /* 0x000e620000002700 */
[----:B----4-:R-:W-:-:S04]  /*22650*/  LEA.HI.SX32 R2, R136, 0x10, 0x1d ;  /* 0x0000001088027811 */ /* 0x010fc800078feaff */
[----:B------:R-:W-:Y:S01]  /*22660*/  ISETP.GE.AND P4, PT, R2, UR6, PT ;  /* 0x0000000602007c0c */ /* 0x000fe2000bf86270 */
[----:B---3--:R-:W-:Y:S01]  /*22670*/  @P3 FMUL.FTZ R2, R5, 0.69314718246459960938 ;  /* 0x3f31721805023820 */ /* 0x008fe20000410000 */
[----:B------:R-:W-:-:S03]  /*22680*/  LEA.HI.SX32 R5, R136, 0x20, 0x1d ;  /* 0x0000002088057811 */ /* 0x000fc600078feaff */
[----:B------:R-:W-:Y:S01]  /*22690*/  @P3 FFMA.FTZ R17, R134, R10, R2 ;  /* 0x0000000a86113223 */ /* 0x000fe20000010002 */
[----:B--2---:R-:W-:Y:S01]  /*226a0*/  IMAD R2, R7, UR7, RZ ;  /* 0x0000000707027c24 */ /* 0x004fe2000f8e02ff */
[----:B------:R-:W-:Y:S01]  /*226b0*/  ISETP.GE.AND P3, PT, R5, UR6, PT ;  /* 0x0000000605007c0c */ /* 0x000fe2000bf66270 */
[----:B-----5:R-:W-:Y:S01]  /*226c0*/  IMAD R3, R14, R0, RZ ;  /* 0x000000000e037224 */ /* 0x020fe200078e02ff */
[----:B-1----:R-:W1:Y:S01]  /*226d0*/  @P5 MUFU.LG2 R4, R138 ;  /* 0x0000008a00045308 */ /* 0x002e620000000c00 */
[----:B------:R-:W-:Y:S01]  /*226e0*/  @P1 IMAD R0, R9, R8, RZ ;  /* 0x0000000809001224 */ /* 0x000fe200078e02ff */
[----:B------:R2:W3:Y:S01]  /*226f0*/  LDS.128 R28, [R243+0x3800] ;  /* 0x00380000f31c7984 */ /* 0x0004e20000000c00 */
[----:B------:R-:W-:Y:S02]  /*22700*/  @!P1 MOV R0, R6 ;  /* 0x0000000600009202 */ /* 0x000fe40000000f00 */
[----:B------:R-:W-:Y:S02]  /*22710*/  SEL R3, R3, RZ, !P6 ;  /* 0x000000ff03037207 */ /* 0x000fe40007000000 */
[----:B------:R-:W-:Y:S01]  /*22720*/  LOP3.LUT P6, RZ, R140, 0x3, RZ, 0xc0, !PT ;  /* 0x000000038cff7812 */ /* 0x000fe200078cc0ff */
[----:B------:R-:W4:Y:S01]  /*22730*/  @P2 MUFU.LG2 R8, R139 ;  /* 0x0000008b00082308 */ /* 0x000f220000000c00 */
[----:B------:R-:W-:Y:S01]  /*22740*/  SHF.L.U32 R2, R2, 0x7, RZ ;  /* 0x0000000702027819 */ /* 0x000fe200000006ff */
[----:B-1----:R-:W-:Y:S01]  /*22750*/  @P5 FMUL.FTZ R4, R4, 0.69314718246459960938 ;  /* 0x3f31721804045820 */ /* 0x002fe20000410000 */
[----:B------:R-:W-:Y:S01]  /*22760*/  IMAD R3, R22, R0, R3 ;  /* 0x0000000016037224 */ /* 0x000fe200078e0203 */
[----:B------:R-:W-:-:S02]  /*22770*/  IADD3 R0, R16, 0x30, RZ ;  /* 0x0000003010007810 */ /* 0x000fc40007ffe0ff */
[----:B------:R-:W-:Y:S02]  /*22780*/  @P5 FFMA.FTZ R18, R133, R11, R4 ;  /* 0x0000000b85125223 */ /* 0x000fe40000010004 */
[----:B------:R-:W-:Y:S01]  /*22790*/  ISETP.GE.AND P1, PT, R0, UR14, PT ;  /* 0x0000000e00007c0c */ /* 0x000fe2000bf26270 */
[----:B----4-:R-:W-:Y:S01]  /*227a0*/  @P2 FMUL.FTZ R5, R8, 0.69314718246459960938 ;  /* 0x3f31721808052820 */ /* 0x010fe20000410000 */
[----:B------:R-:W-:-:S03]  /*227b0*/  SHF.R.S32.HI R0, RZ, 0x1f, R2 ;  /* 0x0000001fff007819 */ /* 0x000fc60000011402 */
[----:B------:R-:W-:Y:S01]  /*227c0*/  @P2 FFMA.FTZ R19, R132, R12, R5 ;  /* 0x0000000c84132223 */ /* 0x000fe20000010005 */
[--C-:B------:R-:W-:Y:S02]  /*227d0*/  IADD3 R5, P5, P2, R2, R68, R3.reuse ;  /* 0x0000004402057210 */ /* 0x100fe40007abe003 */
[----:B------:R-:W-:-:S04]  /*227e0*/  SHF.R.S32.HI R3, RZ, 0x1f, R3 ;  /* 0x0000001fff037819 */ /* 0x000fc80000011403 */
[----:B------:R-:W-:Y:S01]  /*227f0*/  IADD3.X R4, R0, R69, R3, P5, P2 ;  /* 0x0000004500047210 */ /* 0x000fe20002fe4403 */
[----:B--2---:R-:W-:Y:S06]  /*22800*/  @P6 BRA `(.L_x_914) ;  /* 0x0000000000d46947 */ /* 0x004fec0003800000 */
        /* <DEDUP_REMOVED lines=53> */
.L_x_914:
[----:B------:R-:W-:Y:S05]  /*22b60*/  BSYNC B0 ;  /* 0x0000000000007941 */ /* 0x000fea0003800000 */
.L_x_913:
[----:B------:R1:W5:Y:S01]  /*22b70*/  LDL R25, [R1+0x44] ;  /* 0x0000440001197983 */ /* 0x0003620000100800 */
[C---:B--2---:R-:W-:Y:S01]  /*22b80*/  VIADD R3, R16.reuse, 0x40 ;  /* 0x0000004010037836 */ /* 0x044fe20000000000 */
[----:B------:R-:W-:Y:S01]  /*22b90*/  SHF.R.S32.HI R4, RZ, 0x1f, R24 ;  /* 0x0000001fff047819 */ /* 0x000fe20000011418 */
[----:B------:R-:W-:Y:S01]  /*22ba0*/  VIADD R0, R16, 0x50 ;  /* 0x0000005010007836 */ /* 0x000fe20000000000 */
[----:B------:R-:W-:Y:S01]  /*22bb0*/  IADD3 R2, P2, R24, UR10, RZ ;  /* 0x0000000a18027c10 */ /* 0x000fe2000ff5e0ff */
[----:B------:R-:W-:Y:S01]  /*22bc0*/  ULDC.64 UR4, c[0x0][0x2a0] ;  /* 0x0000a80000047ab9 */ /* 0x000fe20000000a00 */
[----:B------:R-:W-:Y:S01]  /*22bd0*/  SHF.R.S32.HI R5, RZ, 0x1f, R22 ;  /* 0x0000001fff057819 */ /* 0x000fe20000011416 */
[----:B------:R1:W2:Y:S01]  /*22be0*/  LDS.128 R12, [R243+0x4000] ;  /* 0x00400000f30c7984 */ /* 0x0002a20000000c00 */
        /* <DEDUP_REMOVED lines=10> */
[----:B------:R1:W4:Y:S01]  /*22c90*/  LDS.128 R20, [R243] ;  /* 0x00000000f3147984 */ /* 0x0003220000000c00 */
[----:B------:R-:W-:Y:S02]  /*22ca0*/  IMAD.WIDE R6, R6, 0x80, R16 ;  /* 0x0000008006067825 */ /* 0x000fe400078e0210 */
        /* <DEDUP_REMOVED lines=14> */
[----:B----4-:R4:W-:Y:S04]  /*22d90*/  @!P6 STG.E.128 desc[UR26][R2.64], R20 ;  /* 0x000000140200e986 */ /* 0x0109e8000c101d1a */
[----:B--2---:R4:W-:Y:S02]  /*22da0*/  @!P0 STG.E.128 desc[UR26][R2.64+0x80], R12 ;  /* 0x0000800c02008986 */ /* 0x0049e4000c101d1a */
.L_x_916:
[----:B------:R-:W-:Y:S05]  /*22db0*/  BSYNC B0 ;  /* 0x0000000000007941 */ /* 0x000fea0003800000 */
.L_x_915:
[----:B------:R-:W-:Y:S01]  /*22dc0*/  ISETP.GE.AND P0, PT, R18, UR14, PT ;  /* 0x0000000e12007c0c */ /* 0x000fe2000bf06270 */
[----:B--2-4-:R2:W4:Y:S01]  /*22dd0*/  LDS.128 R12, [R243+0x4800] ;  /* 0x00480000f30c7984 */ /* 0x0145220000000c00 */
        /* <DEDUP_REMOVED lines=19> */
[----:B-1----:R1:W-:Y:S04]  /*22f10*/  @!P6 STG.E.128 desc[UR26][R2.64], R16 ;  /* 0x000000100200e986 */ /* 0x0023e8000c101d1a */
[----:B----4-:R1:W-:Y:S02]  /*22f20*/  @!P4 STG.E.128 desc[UR26][R2.64+0x80], R12 ;  /* 0x0000800c0200c986 */ /* 0x0103e4000c101d1a */
.L_x_918:
[----:B------:R-:W-:Y:S05]  /*22f30*/  BSYNC B0 ;  /* 0x0000000000007941 */ /* 0x000fea0003800000 */
.L_x_917:
[----:B-1----:R1:W1:Y:S01]  /*22f40*/  LDS.128 R16, [R243+0x1000] ;  /* 0x00100000f3107984 */ /* 0x0022620000000c00 */
[----:B------:R-:W-:Y:S01]  /*22f50*/  BSSY B0, `(.L_x_919) ;  /* 0x0000015000007945 */ /* 0x000fe20003800000 */
[----:B------:R-:W-:Y:S02]  /*22f60*/  ISETP.GE.AND P4, PT, R20, UR14, PT ;  /* 0x0000000e14007c0c */ /* 0x000fe4000bf86270 */
[----:B----4-:R4:W1:Y:S01]  /*22f70*/  LDS.128 R12, [R243+0x5000] ;  /* 0x00500000f30c7984 */ /* 0x0108620000000c00 */
        /* <DEDUP_REMOVED lines=17> */
[----:B------:R1:W-:Y:S02]  /*23090*/  @!P3 STG.E.128 desc[UR26][R2.64+0x80], R12 ;  /* 0x0000800c0200b986 */ /* 0x0003e4000c101d1a */
.L_x_920:
[----:B------:R-:W-:Y:S05]  /*230a0*/  BSYNC B0 ;  /* 0x0000000000007941 */ /* 0x000fea0003800000 */
.L_x_919:
        /* <DEDUP_REMOVED lines=21> */
.L_x_922:
[----:B------:R-:W-:Y:S05]  /*23200*/  BSYNC B0 ;  /* 0x0000000000007941 */ /* 0x000fea0003800000 */
.L_x_921:
        /* <DEDUP_REMOVED lines=21> */
.L_x_924:
[----:B------:R-:W-:Y:S05]  /*23360*/  BSYNC B0 ;  /* 0x0000000000007941 */ /* 0x000fea0003800000 */
.L_x_923:
        /* <DEDUP_REMOVED lines=21> */
.L_x_926:
[----:B------:R-:W-:Y:S05]  /*234c0*/  BSYNC B0 ;  /* 0x0000000000007941 */ /* 0x000fea0003800000 */
.L_x_925:
        /* <DEDUP_REMOVED lines=21> */
.L_x_928:
[----:B------:R-:W-:Y:S05]  /*23620*/  BSYNC B0 ;  /* 0x0000000000007941 */ /* 0x000fea0003800000 */
.L_x_927:
        /* <DEDUP_REMOVED lines=17> */
[----:B---3--:R3:W-:Y:S01]  /*23740*/  @!P1 STG.E.128 desc[UR26][R2.64], R28 ;  /* 0x0000001c02009986 */ /* 0x0087e2000c101d1a */
[----:B------:R-:W-:Y:S05]  /*23750*/  @P0 EXIT ;  /* 0x000000000000094d */ /* 0x000fea0003800000 */
[----:B-1----:R-:W-:Y:S01]  /*23760*/  STG.E.128 desc[UR26][R2.64+0x80], R12 ;  /* 0x0000800c02007986 */ /* 0x002fe2000c101d1a */
[----:B------:R-:W-:Y:S05]  /*23770*/  EXIT ;  /* 0x000000000000794d */ /* 0x000fea0003800000 */
.L_x_929:
        /* <DEDUP_REMOVED lines=16> */
.L_x_2927:


//--------------------- .text._ZN5flash16flash_fwd_kernelI23Flash_fwd_kernel_traitsILi128ELi128ELi64ELi4ELb0ELb0EN7cutlass10bfloat16_tE19Flash_kernel_traitsILi128ELi128ELi64ELi4ES3_EELb0ELb0ELb1ELb1ELb0ELb0ELb1ELb0EEEvNS_16Flash_fwd_paramsE --------------------------
	.section	.text._ZN5flash16flash_fwd_kernelI23Flash_fwd_kernel_traitsILi128ELi128ELi64ELi4ELb0ELb0EN7cutlass10bfloat16_tE19Flash_kernel_traitsILi128ELi128ELi64ELi4ES3_EELb0ELb0ELb1ELb1ELb0ELb0ELb1ELb0EEEvNS_16Flash_fwd_paramsE,"ax",@progbits
	.align	128
        .global         _ZN5flash16flash_fwd_kernelI23Flash_fwd_kernel_traitsILi128ELi128ELi64ELi4ELb0ELb0EN7cutlass10bfloat16_tE19Flash_kernel_traitsILi128ELi128ELi64ELi4ES3_EELb0ELb0ELb1ELb1ELb0ELb0ELb1ELb0EEEvNS_16Flash_fwd_paramsE
        .type           _ZN5flash16flash_fwd_kernelI23Flash_fwd_kernel_traitsILi128ELi128ELi64ELi4ELb0ELb0EN7cutlass10bfloat16_tE19Flash_kernel_traitsILi128ELi128ELi64ELi4ES3_EELb0ELb0ELb1ELb1ELb0ELb0ELb1ELb0EEEvNS_16Flash_fwd_paramsE,@function
        .size           _ZN5flash16flash_fwd_kernelI23Flash_fwd_kernel_traitsILi128ELi128ELi64ELi4ELb0ELb0EN7cutlass10bfloat16_tE19Flash_kernel_traitsILi128ELi128ELi64ELi4ES3_EELb0ELb0ELb1ELb1ELb0ELb0ELb1ELb0EEEvNS_16Flash_fwd_paramsE,(.L_x_2928 - _ZN5flash16flash_fwd_kernelI23Flash_fwd_kernel_traitsILi128ELi128ELi64ELi4ELb0ELb0EN7cutlass10bfloat16_tE19Flash_kernel_traitsILi128ELi128ELi64ELi4ES3_EELb0ELb0ELb1ELb1ELb0ELb0ELb1ELb0EEEvNS_16Flash_fwd_paramsE)
        .other          _ZN5flash16flash_fwd_kernelI23Flash_fwd_kernel_traitsILi128ELi128ELi64ELi4ELb0ELb0EN7cutlass10bfloat16_tE19Flash_kernel_traitsILi128ELi128ELi64ELi4ES3_EELb0ELb0ELb1ELb1ELb0ELb0ELb1ELb0EEEvNS_16Flash_fwd_paramsE,@"STO_CUDA_ENTRY STV_DEFAULT"
_ZN5flash16flash_fwd_kernelI23Flash_fwd_kernel_traitsILi128ELi128ELi64ELi4ELb0ELb0EN7cutlass10bfloat16_tE19Flash_kernel_traitsILi128ELi128ELi64ELi4ES3_EELb0ELb0ELb1ELb1ELb0ELb0ELb1ELb0EEEvNS_16Flash_fwd_paramsE:
.text._ZN5flash16flash_fwd_kernelI23Flash_fwd_kernel_traitsILi128ELi128ELi64ELi4ELb0ELb0EN7cutlass10bfloat16_tE19Flash_kernel_traitsILi128ELi128ELi64ELi4ES3_EELb0ELb0ELb1ELb1ELb0ELb0ELb1ELb0EEEvNS_16Flash_fwd_paramsE:
        /* <DEDUP_REMOVED lines=55> */
.L_x_930:
[----:B------:R-:W-:-:S05]  /*0370*/  ULDC UR7, c[0x0][0x2c8] ;  /* 0x0000b20000077ab9 */ /* 0x000fca0000000800 */
.L_x_931:
        /* <DEDUP_REMOVED lines=132> */
.L_x_934:
[----:B------:R-:W-:Y:S05]  /*0bc0*/  BSYNC B0 ;  /* 0x0000000000007941 */ /* 0x000fea0003800000 */
.L_x_933:
        /* <DEDUP_REMOVED lines=21> */
.L_x_936:
[----:B------:R-:W-:Y:S05]  /*0d20*/  BSYNC B0 ;  /* 0x0000000000007941 */ /* 0x000fea0003800000 */
.L_x_935:
        /* <DEDUP_REMOVED lines=21> */
.L_x_938:
[----:B------:R-:W-:Y:S05]  /*0e80*/  BSYNC B0 ;  /* 0x0000000000007941 */ /* 0x000fea0003800000 */
.L_x_937:
        /* <DEDUP_REMOVED lines=21> */
.L_x_940:
[----:B------:R-:W-:Y:S05]  /*0fe0*/  BSYNC B0 ;  /* 0x0000000000007941 */ /* 0x000fea0003800000 */
.L_x_939:
        /* <DEDUP_REMOVED lines=20> */
.L_x_942:
[----:B------:R-:W-:Y:S05]  /*1130*/  BSYNC B0 ;  /* 0x0000000000007941 */ /* 0x000fea0003800000 */
.L_x_941:
        /* <DEDUP_REMOVED lines=20> */
.L_x_944:
[----:B------:R-:W-:Y:S05]  /*1280*/  BSYNC B0 ;  /* 0x0000000000007941 */ /* 0x000fea0003800000 */
.L_x_943:
        /* <DEDUP_REMOVED lines=20> */
.L_x_946:
[----:B------:R-:W-:Y:S05]  /*13d0*/  BSYNC B0 ;  /* 0x0000000000007941 */ /* 0x000fea0003800000 */
.L_x_945:
        /* <DEDUP_REMOVED lines=20> */
.L_x_948:
[----:B------:R-:W-:Y:S05]  /*1520*/  BSYNC B0 ;  /* 0x0000000000007941 */ /* 0x000fea0003800000 */
.L_x_947:
        /* <DEDUP_REMOVED lines=10> */
.L_x_950:
[----:B------:R-:W-:Y:S05]  /*15d0*/  BSYNC B0 ;  /* 0x0000000000007941 */ /* 0x000fea0003800000 */
.L_x_949:
        /* <DEDUP_REMOVED lines=15> */
.L_x_952:
[----:B------:R-:W-:Y:S05]  /*16d0*/  BSYNC B0 ;  /* 0x0000000000007941 */ /* 0x000fea0003800000 */
.L_x_951:
        /* <DEDUP_REMOVED lines=10> */
.L_x_954:
[----:B------:R-:W-:Y:S05]  /*1780*/  BSYNC B0 ;  /* 0x0000000000007941 */ /* 0x000fea0003800000 */
.L_x_953:
        /* <DEDUP_REMOVED lines=10> */
.L_x_956:
[----:B------:R-:W-:Y:S05]  /*1830*/  BSYNC B0 ;  /* 0x0000000000007941 */ /* 0x000fea0003800000 */
.L_x_955:
        /* <DEDUP_REMOVED lines=10> */
.L_x_958:
[----:B------:R-:W-:Y:S05]  /*18e0*/  BSYNC B0 ;  /* 0x0000000000007941 */ /* 0x000fea0003800000 */
.L_x_957:
        /* <DEDUP_REMOVED lines=10> */
.L_x_960:
[----:B------:R-:W-:Y:S05]  /*1990*/  BSYNC B0 ;  /* 0x0000000000007941 */ /* 0x000fea0003800000 */
.L_x_959:
        /* <DEDUP_REMOVED lines=10> */
.L_x_962:
[----:B------:R-:W-:Y:S05]  /*1a40*/  BSYNC B0 ;  /* 0x0000000000007941 */ /* 0x000fea0003800000 */
.L_x_961:
        /* <DEDUP_REMOVED lines=10> */
.L_x_932:
        /* <DEDUP_REMOVED lines=79> */
.L_x_963:
        /* <DEDUP_REMOVED lines=23> */
.L_x_964:
        /* <DEDUP_REMOVED lines=80> */
.L_x_966:
[----:B------:R-:W-:Y:S05]  /*2650*/  BSYNC B0 ;  /* 0x0000000000007941 */ /* 0x000fea0003800000 */
.L_x_965:
        /* <DEDUP_REMOVED lines=33> */
.L_x_968:
[----:B------:R-:W-:Y:S05]  /*2870*/  BSYNC B0 ;  /* 0x0000000000007941 */ /* 0x000fea0003800000 */
.L_x_967:
        /* <DEDUP_REMOVED lines=34> */
.L_x_970:
[----:B------:R-:W-:Y:S05]  /*2aa0*/  BSYNC B0 ;  /* 0x0000000000007941 */ /* 0x000fea0003800000 */
.L_x_969:
        /* <DEDUP_REMOVED lines=33> */
.L_x_972:
[----:B------:R-:W-:Y:S05]  /*2cc0*/  BSYNC B0 ;  /* 0x0000000000007941 */ /* 0x000fea0003800000 */
.L_x_971:
        /* <DEDUP_REMOVED lines=31> */
.L_x_974:
[----:B------:R-:W-:Y:S05]  /*2ec0*/  BSYNC B0 ;  /* 0x0000000000007941 */ /* 0x000fea0003800000 */
.L_x_973:
        /* <DEDUP_REMOVED lines=31> */
.L_x_976:
[----:B------:R-:W-:Y:S05]  /*30c0*/  BSYNC B0 ;  /* 0x0000000000007941 */ /* 0x000fea0003800000 */
.L_x_975:
        /* <DEDUP_REMOVED lines=31> */
.L_x_978:
[----:B------:R-:W-:Y:S05]  /*32c0*/  BSYNC B0 ;  /* 0x0000000000007941 */ /* 0x000fea0003800000 */
.L_x_977:
        /* <DEDUP_REMOVED lines=31> */
.L_x_980:
[----:B------:R-:W-:Y:S05]  /*34c0*/  BSYNC B0 ;  /* 0x0000000000007941 */ /* 0x000fea0003800000 */
.L_x_979:
        /* <DEDUP_REMOVED lines=36> */
.L_x_982:
[----:B------:R-:W-:Y:S05]  /*3710*/  BSYNC B0 ;  /* 0x0000000000007941 */ /* 0x000fea0003800000 */
.L_x_981:
        /* <DEDUP_REMOVED lines=26> */
.L_x_984:
[----:B------:R-:W-:Y:S05]  /*38c0*/  BSYNC B0 ;  /* 0x0000000000007941 */ /* 0x000fea0003800000 */
.L_x_983:
        /* <DEDUP_REMOVED lines=27> */
.L_x_986:
[----:B------:R-:W-:Y:S05]  /*3a80*/  BSYNC B0 ;  /* 0x0000000000007941 */ /* 0x000fea0003800000 */
.L_x_985:
        /* <DEDUP_REMOVED lines=27> */
.L_x_988:
[----:B------:R-:W-:Y:S05]  /*3c40*/  BSYNC B0 ;  /* 0x0000000000007941 */ /* 0x000fea0003800000 */
.L_x_987:
        /* <DEDUP_REMOVED lines=88> */
.L_x_990:
[----:B------:R-:W-:Y:S05]  /*41d0*/  BSYNC B0 ;  /* 0x0000000000007941 */ /* 0x000fea0003800000 */
.L_x_989:
        /* <DEDUP_REMOVED lines=29> */
.L_x_992:
[----:B------:R-:W-:Y:S05]  /*43b0*/  BSYNC B0 ;  /* 0x0000000000007941 */ /* 0x000fea0003800000 */
.L_x_991:
        /* <DEDUP_REMOVED lines=29> */
.L_x_994:
[----:B------:R-:W-:Y:S05]  /*4590*/  BSYNC B0 ;  /* 0x0000000000007941 */ /* 0x000fea0003800000 */
.L_x_993:
        /* <DEDUP_REMOVED lines=29> */
.L_x_996:
[----:B------:R-:W-:Y:S05]  /*4770*/  BSYNC B0 ;  /* 0x0000000000007941 */ /* 0x000fea0003800000 */
.L_x_995:
[----:B-12---:R-:W-:Y:S01]  /*4780*/  LDSM.16.M88.4 R8, [R231+0x2000] ;  /* 0x00200000e708783b */ /* 0x006fe20000000200 */
[----:B------:R-:W-:Y:S01]  /*4790*/  R2P PR, R24, 0x6 ;  /* 0x0000000618007804 */ /* 0x000fe20000000000 */
[----:B------:R-:W-:Y:S01]  /*47a0*/  VIADD R0, R224, 0x8000 ;  /* 0x00008000e0007836 */ /* 0x000fe20000000000 */
[----:B------:R-:W-:Y:S01]  /*47b0*/  LEA R5, R160, UR25, 0x4 ;  /* 0x00000019a0057c11 */ /* 0x000fe2000f8e20ff */
[----:B------:R-:W1:Y:S01]  /*47c0*/  LDSM.16.M88.4 R32, [R224+0x8800] ;  /* 0x00880000e020783b */ /* 0x000e620000000200 */
[----:B------:R-:W-:Y:S01]  /*47d0*/  VIADD R235, R224, 0x8020 ;  /* 0x00008020e0eb7836 */ /* 0x000fe20000000000 */
[----:B------:R-:W-:Y:S01]  /*47e0*/  UIADD3 UR5, UR28, 0x1, -UR18 ;  /* 0x000000011c057890 */ /* 0x000fe2000fffe812 */
[--C-:B------:R-:W-:Y:S01]  /*47f0*/  IMAD R232, R4, 0x2, R231.reuse ;  /* 0x0000000204e87824 */ /* 0x100fe200078e02e7 */
[----:B------:R-:W2:Y:S01]  /*4800*/  LDSM.16.M88.4 R28, [R224+0x9000] ;  /* 0x00900000e01c783b */ /* 0x000ea20000000200 */
[C---:B------:R-:W-:Y:S01]  /*4810*/  IMAD R234, R2.reuse, 0x2, R231 ;  /* 0x0000000202ea7824 */ /* 0x040fe200078e02e7 */
[----:B------:R-:W-:Y:S01]  /*4820*/  UIADD3 UR10, UR28, -UR18, URZ ;  /* 0x800000121c0a7290 */ /* 0x000fe2000fffe03f */
[----:B------:R-:W-:Y:S01]  /*4830*/  IMAD R233, R2, 0x2, R232 ;  /* 0x0000000202e97824 */ /* 0x000fe200078e02e8 */
[----:B------:R-:W-:Y:S01]  /*4840*/  LDSM.16.M88.4 R12, [R231] ;  /* 0x00000000e70c783b */ /* 0x000fe20000000200 */
[----:B------:R-:W-:Y:S01]  /*4850*/  UIADD3 UR5, UR5, UR21, URZ ;  /* 0x0000001505057290 */ /* 0x000fe2000fffe03f */
[----:B------:R-:W-:Y:S01]  /*4860*/  @P1 VIADD R235, R0, 0xffffffe0 ;  /* 0xffffffe000eb1836 */ /* 0x000fe20000000000 */
[----:B------:R-:W-:Y:S01]  /*4870*/  ULDC UR25, c[0x0][0x39c] ;  /* 0x0000e70000197ab9 */ /* 0x000fe20000000800 */
[----:B------:R-:W5:Y:S01]  /*4880*/  LDSM.16.M88.4 R20, [R224+0x8000] ;  /* 0x00800000e014783b */ /* 0x000f620000000200 */
[----:B------:R-:W-:Y:S01]  /*4890*/  IMAD.MOV.U32 R0, RZ, RZ, 0x40 ;  /* 0x00000040ff007424 */ /* 0x000fe200078e00ff */
[----:B------:R-:W-:Y:S01]  /*48a0*/  UISETP.GT.AND UP0, UPT, UR29, UR15, UPT ;  /* 0x0000000f1d00728c */ /* 0x000fe2000bf04270 */
[----:B------:R-:W-:Y:S01]  /*48b0*/  IMAD.U32 R6, RZ, RZ, UR28 ;  /* 0x0000001cff067e24 */ /* 0x000fe2000f8e00ff */
[----:B------:R-:W5:Y:S01]  /*48c0*/  LDSM.16.M88.4 R24, [R224+0x9800] ;  /* 0x00980000e018783b */ /* 0x000f620000000200 */
[----:B------:R-:W-:Y:S01]  /*48d0*/  IMAD.U32 R7, RZ, RZ, UR10 ;  /* 0x0000000aff077e24 */ /* 0x000fe2000f8e00ff */
[----:B------:R-:W-:Y:S01]  /*48e0*/  SEL R0, R0, 0xffffffc0, !P2 ;  /* 0xffffffc000007807 */ /* 0x000fe20005000000 */
[C---:B------:R-:W-:Y:S01]  /*48f0*/  VIADD R242, R235.reuse, 0x800 ;  /* 0x00000800ebf27836 */ /* 0x040fe20000000000 */
[----:B---34-:R-:W-:Y:S01]  /*4900*/  LDSM.16.M88.4 R16, [R232+0x2000] ;  /* 0x00200000e810783b */ /* 0x018fe20000000200 */
[----:B------:R-:W-:-:S02]  /*4910*/  VIADD R241, R235, 0x1000 ;  /* 0x00001000ebf17836 */ /* 0x000fc40000000000 */
[----:B------:R-:W-:Y:S01]  /*4920*/  IMAD.IADD R230, R224, 0x1, R0 ;  /* 0x00000001e0e67824 */ /* 0x000fe200078e0200 */
[----:B------:R-:W3:Y:S01]  /*4930*/  LDSM.16.M88.4 R64, [R235+0x800] ;  /* 0x00080000eb40783b */ /* 0x000ee20000000200 */
[----:B------:R-:W-:Y:S01]  /*4940*/  IMAD.IADD R229, R0, 0x1, R235 ;  /* 0x0000000100e57824 */ /* 0x000fe200078e02eb */
[----:B------:R-:W-:Y:S01]  /*4950*/  LOP3.LUT R0, R162, 0xffffffe0, RZ, 0xc0, !PT ;  /* 0xffffffe0a2007812 */ /* 0x000fe200078ec0ff */
[C---:B------:R-:W-:Y:S01]  /*4960*/  VIADD R240, R235.reuse, 0x1800 ;  /* 0x00001800ebf07836 */ /* 0x040fe20000000000 */
[----:B------:R-:W4:Y:S01]  /*4970*/  LDSM.16.M88.4 R56, [R235+0x1000] ;  /* 0x00100000eb38783b */ /* 0x000f220000000200 */
[----:B------:R-:W-:Y:S02]  /*4980*/  VIADD R239, R235, 0x2000 ;  /* 0x00002000ebef7836 */ /* 0x000fe40000000000 */
[C---:B------:R-:W-:Y:S01]  /*4990*/  IMAD.IADD R0, R163.reuse, 0x1, -R0 ;  /* 0x00000001a3007824 */ /* 0x040fe200078e0a00 */
[----:B------:R-:W4:Y:S01]  /*49a0*/  LDSM.16.M88.4 R52, [R235+0x1800] ;  /* 0x00180000eb34783b */ /* 0x000f220000000200 */
[----:B------:R-:W-:-:S02]  /*49b0*/  IMAD.SHL.U32 R163, R163, 0x2, RZ ;  /* 0x00000002a3a37824 */ /* 0x000fc400078e00ff */
[C---:B------:R-:W-:Y:S01]  /*49c0*/  VIADD R238, R235.reuse, 0x2800 ;  /* 0x00002800ebee7836 */ /* 0x040fe20000000000 */
[----:B------:R-:W4:Y:S01]  /*49d0*/  LDSM.16.M88.4 R48, [R235] ;  /* 0x00000000eb30783b */ /* 0x000f220000000200 */
[----:B------:R-:W-:Y:S01]  /*49e0*/  SHF.R.S32.HI R3, RZ, 0x1f, R0 ;  /* 0x0000001fff037819 */ /* 0x000fe20000011400 */
[----:B------:R-:W-:Y:S01]  /*49f0*/  VIADD R237, R235, 0x3000 ;  /* 0x00003000ebed7836 */ /* 0x000fe20000000000 */
[----:B------:R-:W-:Y:S01]  /*4a00*/  LOP3.LUT R167, R163, 0x6, RZ, 0xc0, !PT ;  /* 0x00000006a3a77812 */ /* 0x000fe200078ec0ff */
[C---:B-1----:R-:W-:Y:S01]  /*4a10*/  HMMA.16816.F32.BF16 R44, R8.reuse, R32, RZ ;  /* 0x00000020082c723c */ /* 0x042fe200000418ff */
[----:B------:R-:W-:Y:S01]  /*4a20*/  LEA.HI R0, R3, R0, RZ, 0x2 ;  /* 0x0000000003007211 */ /* 0x000fe200078f10ff */
[----:B------:R-:W-:Y:S01]  /*4a30*/  IMAD.U32 R3, RZ, RZ, UR29 ;  /* 0x0000001dff037e24 */ /* 0x000fe2000f8e00ff */
[----:B------:R-:W0:Y:S01]  /*4a40*/  LDGDEPBAR ;  /* 0x00000000000079af */ /* 0x000e220000000000 */
[----:B------:R-:W-:Y:S01]  /*4a50*/  VIADD R236, R235, 0x3800 ;  /* 0x00003800ebec7836 */ /* 0x000fe20000000000 */
[----:B------:R-:W-:Y:S01]  /*4a60*/  SHF.R.S32.HI R0, RZ, 0x2, R0 ;  /* 0x00000002ff007819 */ /* 0x000fe20000011400 */
[----:B--2---:R-:W-:Y:S01]  /*4a70*/  HMMA.16816.F32.BF16 R40, R8, R28, RZ ;  /* 0x0000001c0828723c */ /* 0x004fe200000418ff */
[----:B------:R-:W-:-:S03]  /*4a80*/  IMAD R3, R3, 0x40, R167 ;  /* 0x0000004003037824 */ /* 0x000fc600078e02a7 */
[----:B------:R-:W-:Y:S01]  /*4a90*/  IMAD.IADD R5, R0, 0x1, R5 ;  /* 0x0000000100057824 */ /* 0x000fe200078e0205 */
[----:B------:R-:W-:Y:S01]  /*4aa0*/  LOP3.LUT R0, R138, R139, RZ, 0xfc, !PT ;  /* 0x0000008b8a007212 */ /* 0x000fe200078efcff */
[-C--:B-----5:R-:W-:Y:S02]  /*4ab0*/  HMMA.16816.F32.BF16 R96, R12, R20.reuse, RZ ;  /* 0x000000140c60723c */ /* 0x0a0fe400000418ff */
[----:B------:R-:W-:Y:S01]  /*4ac0*/  VIADD R248, R5, UR10 ;  /* 0x0000000a05f87c36 */ /* 0x000fe20008000000 */
[C-C-:B------:R-:W-:Y:S02]  /*4ad0*/  IADD3 R250, R7.reuse, 0x8, R5.reuse ;  /* 0x0000000807fa7810 */ /* 0x140fe40007ffe005 */
[C-C-:B------:R-:W-:Y:S01]  /*4ae0*/  IADD3 R249, R7.reuse, 0x40, R5.reuse ;  /* 0x0000004007f97810 */ /* 0x140fe20007ffe005 */
[----:B------:R-:W-:Y:S01]  /*4af0*/  HMMA.16816.F32.BF16 R60, R8, R20, RZ ;  /* 0x00000014083c723c */ /* 0x000fe200000418ff */
[----:B------:R-:W-:Y:S02]  /*4b00*/  IADD3 R251, R7, 0x48, R5 ;  /* 0x0000004807fb7810 */ /* 0x000fe40007ffe005 */
[----:B------:R-:W-:-:S02]  /*4b10*/  VIADDMNMX R247, R248, -UR22, RZ, !PT ;  /* 0x80000016f8f77c46 */ /* 0x000fc4000f8001ff */
[----:B------:R-:W-:Y:S01]  /*4b20*/  VIADDMNMX R246, R250, -UR22, RZ, !PT ;  /* 0x80000016faf67c46 */ /* 0x000fe2000f8001ff */
[----:B------:R-:W-:Y:S01]  /*4b30*/  HMMA.16816.F32.BF16 R68, R8, R22, RZ ;  /* 0x000000160844723c */ /* 0x000fe200000418ff */
[----:B------:R-:W-:Y:S02]  /*4b40*/  VIADDMNMX R245, R249, -UR22, RZ, !PT ;  /* 0x80000016f9f57c46 */ /* 0x000fe4000f8001ff */
[----:B------:R-:W-:-:S03]  /*4b50*/  VIADDMNMX R244, R251, -UR22, RZ, !PT ;  /* 0x80000016fbf47c46 */ /* 0x000fc6000f8001ff */
[----:B------:R-:W-:Y:S01]  /*4b60*/  HMMA.16816.F32.BF16 R100, R12, R22, RZ ;  /* 0x000000160c64723c */ /* 0x000fe200000418ff */
[----:B------:R-:W1:Y:S05]  /*4b70*/  LDSM.16.M88.4 R20, [R232] ;  /* 0x00000000e814783b */ /* 0x000e6a0000000200 */
[C---:B------:R-:W-:Y:S06]  /*4b80*/  HMMA.16816.F32.BF16 R36, R8.reuse, R24, RZ ;  /* 0x000000180824723c */ /* 0x040fec00000418ff */
[C---:B------:R-:W-:Y:S06]  /*4b90*/  HMMA.16816.F32.BF16 R72, R8.reuse, R34, RZ ;  /* 0x000000220848723c */ /* 0x040fec00000418ff */
[C---:B------:R-:W-:Y:S06]  /*4ba0*/  HMMA.16816.F32.BF16 R92, R8.reuse, R30, RZ ;  /* 0x0000001e085c723c */ /* 0x040fec00000418ff */
[----:B------:R-:W-:Y:S01]  /*4bb0*/  HMMA.16816.F32.BF16 R88, R8, R26, RZ ;  /* 0x0000001a0858723c */ /* 0x000fe200000418ff */
[----:B------:R-:W-:Y:S05]  /*4bc0*/  LDSM.16.M88.4 R8, [R234+0x2000] ;  /* 0x00200000ea08783b */ /* 0x000fea0000000200 */
[C---:B------:R-:W-:Y:S06]  /*4bd0*/  HMMA.16816.F32.BF16 R84, R12.reuse, R32, RZ ;  /* 0x000000200c54723c */ /* 0x040fec00000418ff */
[----:B------:R-:W-:Y:S01]  /*4be0*/  HMMA.16816.F32.BF16 R112, R12, R34, RZ ;  /* 0x000000220c70723c */ /* 0x000fe200000418ff */
[----:B------:R-:W2:Y:S05]  /*4bf0*/  LDSM.16.M88.4 R32, [R230+0x9000] ;  /* 0x00900000e620783b */ /* 0x000eaa0000000200 */
[C---:B---3--:R-:W-:Y:S06]  /*4c00*/  HMMA.16816.F32.BF16 R120, R16.reuse, R64, R44 ;  /* 0x000000401078723c */ /* 0x048fec000004182c */
[----:B----4-:R-:W-:Y:S01]  /*4c10*/  HMMA.16816.F32.BF16 R44, R16, R56, R40 ;  /* 0x00000038102c723c */ /* 0x010fe20000041828 */
[----:B------:R-:W3:Y:S05]  /*4c20*/  LDSM.16.M88.4 R40, [R230+0x8000] ;  /* 0x00800000e628783b */ /* 0x000eea0000000200 */
[C---:B------:R-:W-:Y:S06]  /*4c30*/  HMMA.16816.F32.BF16 R80, R12.reuse, R28, RZ ;  /* 0x0000001c0c50723c */ /* 0x040fec00000418ff */
[C---:B------:R-:W-:Y:S01]  /*4c40*/  HMMA.16816.F32.BF16 R108, R12.reuse, R30, RZ ;  /* 0x0000001e0c6c723c */ /* 0x040fe200000418ff */
[----:B------:R-:W-:Y:S05]  /*4c50*/  LDSM.16.M88.4 R28, [R230+0x9800] ;  /* 0x00980000e61c783b */ /* 0x000fea0000000200 */
[C---:B------:R-:W-:Y:S06]  /*4c60*/  HMMA.16816.F32.BF16 R76, R12.reuse, R24, RZ ;  /* 0x000000180c4c723c */ /* 0x040fec00000418ff */
[----:B------:R-:W-:Y:S01]  /*4c70*/  HMMA.16816.F32.BF16 R104, R12, R26, RZ ;  /* 0x0000001a0c68723c */ /* 0x000fe200000418ff */
[----:B------:R-:W-:Y:S05]  /*4c80*/  LDSM.16.M88.4 R12, [R234] ;  /* 0x00000000ea0c783b */ /* 0x000fea0000000200 */
[C---:B------:R-:W-:Y:S01]  /*4c90*/  HMMA.16816.F32.BF16 R140, R16.reuse, R52, R36 ;  /* 0x00000034108c723c */ /* 0x040fe20000041824 */
[----:B------:R-:W4:Y:S05]  /*4ca0*/  LDSM.16.M88.4 R36, [R230+0x8800] ;  /* 0x00880000e624783b */ /* 0x000f2a0000000200 */
[C---:B------:R-:W-:Y:S06]  /*4cb0*/  HMMA.16816.F32.BF16 R24, R16.reuse, R50, R68 ;  /* 0x000000321018723c */ /* 0x040fec0000041844 */
[C---:B------:R-:W-:Y:S06]  /*4cc0*/  HMMA.16816.F32.BF16 R148, R16.reuse, R58, R92 ;  /* 0x0000003a1094723c */ /* 0x040fec000004185c */
[C---:B------:R-:W-:Y:S01]  /*4cd0*/  HMMA.16816.F32.BF16 R128, R16.reuse, R48, R60 ;  /* 0x000000301080723c */ /* 0x040fe2000004183c */
[----:B------:R-:W-:Y:S05]  /*4ce0*/  LDSM.16.M88.4 R60, [R229] ;  /* 0x00000000e53c783b */ /* 0x000fea0000000200 */
[C---:B------:R-:W-:Y:S06]  /*4cf0*/  HMMA.16816.F32.BF16 R152, R16.reuse, R66, R72 ;  /* 0x000000421098723c */ /* 0x040fec0000041848 */
[----:B------:R-:W-:Y:S01]  /*4d00*/  HMMA.16816.F32.BF16 R92, R16, R54, R88 ;  /* 0x00000036105c723c */ /* 0x000fe20000041858 */
[----:B------:R-:W5:Y:S05]  /*4d10*/  LDSM.16.M88.4 R16, [R233+0x2000] ;  /* 0x00200000e910783b */ /* 0x000f6a0000000200 */
[C---:B-1----:R-:W-:Y:S06]  /*4d20*/  HMMA.16816.F32.BF16 R124, R20.reuse, R64, R84 ;  /* 0x00000040147c723c */ /* 0x042fec0000041854 */
[C---:B------:R-:W-:Y:S06]  /*4d30*/  HMMA.16816.F32.BF16 R116, R20.reuse, R48, R96 ;  /* 0x000000301474723c */ /* 0x040fec0000041860 */
[C---:B------:R-:W-:Y:S06]  /*4d40*/  HMMA.16816.F32.BF16 R84, R20.reuse, R66, R112 ;  /* 0x000000421454723c */ /* 0x040fec0000041870 */
[C---:B------:R-:W-:Y:S06]  /*4d50*/  HMMA.16816.F32.BF16 R132, R20.reuse, R56, R80 ;  /* 0x000000381484723c */ /* 0x040fec0000041850 */
[C---:B------:R-:W-:Y:S01]  /*4d60*/  HMMA.16816.F32.BF16 R68, R20.reuse, R58, R108 ;  /* 0x0000003a1444723c */ /* 0x040fe2000004186c */
[----:B------:R-:W1:Y:S05]  /*4d70*/  LDSM.16.M88.4 R56, [R229+0x800] ;  /* 0x00080000e538783b */ /* 0x000e6a0000000200 */
[C---:B------:R-:W-:Y:S06]  /*4d80*/  HMMA.16816.F32.BF16 R144, R20.reuse, R52, R76 ;  /* 0x000000341490723c */ /* 0x040fec000004184c */
[C---:B------:R-:W-:Y:S01]  /*4d90*/  HMMA.16816.F32.BF16 R88, R20.reuse, R50, R100 ;  /* 0x000000321458723c */ /* 0x040fe20000041864 */
[----:B------:R-:W1:Y:S05]  /*4da0*/  LDSM.16.M88.4 R48, [R229+0x1000] ;  /* 0x00100000e530783b */ /* 0x000e6a0000000200 */
[----:B------:R-:W-:Y:S06]  /*4db0*/  HMMA.16816.F32.BF16 R52, R20, R54, R104 ;  /* 0x000000361434723c */ /* 0x000fec0000041868 */
[C---:B--2---:R-:W-:Y:S01]  /*4dc0*/  HMMA.16816.F32.BF16 R72, R8.reuse, R32, R44 ;  /* 0x000000200848723c */ /* 0x044fe2000004182c */
[----:B------:R-:W2:Y:S05]  /*4dd0*/  LDSM.16.M88.4 R44, [R229+0x1800] ;  /* 0x00180000e52c783b */ /* 0x000eaa0000000200 */
[C---:B---3--:R-:W-:Y:S01]  /*4de0*/  HMMA.16816.F32.BF16 R64, R8.reuse, R42, R24 ;  /* 0x0000002a0840723c */ /* 0x048fe20000041818 */
[----:B------:R-:W3:Y:S05]  /*4df0*/  LDSM.16.M88.4 R24, [R233] ;  /* 0x00000000e918783b */ /* 0x000eea0000000200 */
[C---:B------:R-:W-:Y:S06]  /*4e00*/  HMMA.16816.F32.BF16 R20, R8.reuse, R40, R128 ;  /* 0x000000280814723c */ /* 0x040fec0000041880 */
[C---:B----4-:R-:W-:Y:S06]  /*4e10*/  HMMA.16816.F32.BF16 R80, R8.reuse, R36, R120 ;  /* 0x000000240850723c */ /* 0x050fec0000041878 */
        /* <DEDUP_REMOVED lines=11> */
[----:B------:R-:W4:Y:S05]  /*4ed0*/  LDSM.16.M88.4 R40, [R224+0xa000] ;  /* 0x00a00000e028783b */ /* 0x000f2a0000000200 */
[C---:B------:R-:W-:Y:S01]  /*4ee0*/  HMMA.16816.F32.BF16 R120, R12.reuse, R36, R124 ;  /* 0x000000240c78723c */ /* 0x040fe2000004187c */
[----:B------:R-:W4:Y:S05]  /*4ef0*/  LDSM.16.M88.4 R36, [R224+0xa800] ;  /* 0x00a80000e024783b */ /* 0x000f2a0000000200 */
[C---:B------:R-:W-:Y:S06]  /*4f00*/  HMMA.16816.F32.BF16 R112, R12.reuse, R28, R144 ;  /* 0x0000001c0c70723c */ /* 0x040fec0000041890 */
[----:B------:R-:W-:Y:S01]  /*4f10*/  HMMA.16816.F32.BF16 R52, R12, R30, R52 ;  /* 0x0000001e0c34723c */ /* 0x000fe20000041834 */
[----:B------:R-:W4:Y:S04]  /*4f20*/  LDSM.16.M88.4 R28, [R224+0xb800] ;  /* 0x00b80000e01c783b */ /* 0x000f280000000200 */
[----:B------:R-:W4:Y:S01]  /*4f30*/  LDSM.16.M88.4 R12, [R231+0x4000] ;  /* 0x00400000e70c783b */ /* 0x000f220000000200 */
[C---:B-----5:R-:W-:Y:S06]  /*4f40*/  HMMA.16816.F32.BF16 R144, R16.reuse, R62, R64 ;  /* 0x0000003e1090723c */ /* 0x060fec0000041840 */
[C---:B------:R-:W-:Y:S01]  /*4f50*/  HMMA.16816.F32.BF16 R128, R16.reuse, R60, R20 ;  /* 0x0000003c1080723c */ /* 0x040fe20000041814 */
[----:B------:R-:W-:Y:S05]  /*4f60*/  LDSM.16.M88.4 R20, [R232+0x6000] ;  /* 0x00600000e814783b */ /* 0x000fea0000000200 */
[C---:B-1----:R-:W-:Y:S06]  /*4f70*/  HMMA.16816.F32.BF16 R132, R16.reuse, R56, R80 ;  /* 0x000000381084723c */ /* 0x042fec0000041850 */
[C---:B------:R-:W-:Y:S06]  /*4f80*/  HMMA.16816.F32.BF16 R140, R16.reuse, R58, R76 ;  /* 0x0000003a108c723c */ /* 0x040fec000004184c */
[C---:B------:R-:W-:Y:S06]  /*4f90*/  HMMA.16816.F32.BF16 R124, R16.reuse, R48, R72 ;  /* 0x00000030107c723c */ /* 0x040fec0000041848 */
[C---:B------:R-:W-:Y:S06]  /*4fa0*/  HMMA.16816.F32.BF16 R96, R16.reuse, R50, R96 ;  /* 0x000000321060723c */ /* 0x040fec0000041860 */
[C---:B--2---:R-:W-:Y:S06]  /*4fb0*/  HMMA.16816.F32.BF16 R148, R16.reuse, R44, R156 ;  /* 0x0000002c1094723c */ /* 0x044fec000004189c */
[----:B------:R-:W-:Y:S06]  /*4fc0*/  HMMA.16816.F32.BF16 R84, R16, R46, R92 ;  /* 0x0000002e1054723c */ /* 0x000fec000004185c */
[C---:B---3--:R-:W-:Y:S06]  /*4fd0*/  HMMA.16816.F32.BF16 R64, R24.reuse, R58, R108 ;  /* 0x0000003a1840723c */ /* 0x048fec000004186c */
[C---:B------:R-:W-:Y:S06]  /*4fe0*/  HMMA.16816.F32.BF16 R76, R24.reuse, R48, R116 ;  /* 0x00000030184c723c */ /* 0x040fec0000041874 */
[C---:B------:R-:W-:Y:S06]  /*4ff0*/  HMMA.16816.F32.BF16 R92, R24.reuse, R50, R104 ;  /* 0x00000032185c723c */ /* 0x040fec0000041868 */
[C---:B------:R-:W-:Y:S06]  /*5000*/  HMMA.16816.F32.BF16 R80, R24.reuse, R60, R100 ;  /* 0x0000003c1850723c */ /* 0x040fec0000041864 */
[C---:B------:R-:W-:Y:S01]  /*5010*/  HMMA.16816.F32.BF16 R72, R24.reuse, R62, R88 ;  /* 0x0000003e1848723c */ /* 0x040fe20000041858 */
[----:B------:R-:W1:Y:S04]  /*5020*/  LDSM.16.M88.4 R60, [R235+0x2000] ;  /* 0x00200000eb3c783b */ /* 0x000e680000000200 */
[----:B------:R-:W-:Y:S01]  /*5030*/  LDSM.16.M88.4 R88, [R235+0x3800] ;  /* 0x00380000eb58783b */ /* 0x000fe20000000200 */
[C---:B------:R-:W-:Y:S03]  /*5040*/  HMMA.16816.F32.BF16 R68, R24.reuse, R56, R120 ;  /* 0x000000381844723c */ /* 0x040fe60000041878 */
[----:B------:R-:W-:Y:S03]  /*5050*/  LDSM.16.M88.4 R56, [R235+0x3000] ;  /* 0x00300000eb38783b */ /* 0x000fe60000000200 */
[C---:B------:R-:W-:Y:S06]  /*5060*/  HMMA.16816.F32.BF16 R48, R24.reuse, R44, R112 ;  /* 0x0000002c1830723c */ /* 0x040fec0000041870 */
[----:B------:R-:W-:Y:S01]  /*5070*/  HMMA.16816.F32.BF16 R16, R24, R46, R52 ;  /* 0x0000002e1810723c */ /* 0x000fe20000041834 */
[----:B------:R-:W2:Y:S04]  /*5080*/  LDSM.16.M88.4 R52, [R235+0x2800] ;  /* 0x00280000eb34783b */ /* 0x000ea80000000200 */
[----:B------:R-:W3:Y:S01]  /*5090*/  LDSM.16.M88.4 R24, [R232+0x4000] ;  /* 0x00400000e818783b */ /* 0x000ee20000000200 */
[C---:B----4-:R-:W-:Y:S03]  /*50a0*/  HMMA.16816.F32.BF16 R108, R8.reuse, R42, R144 ;  /* 0x0000002a086c723c */ /* 0x050fe60000041890 */
[----:B------:R-:W-:Y:S03]  /*50b0*/  LDSM.16.M88.4 R44, [R230+0xa800] ;  /* 0x00a80000e62c783b */ /* 0x000fe60000000200 */
        /* <DEDUP_REMOVED lines=19> */
[----:B------:R-:W4:Y:S04]  /*51f0*/  LDSM.16.M88.4 R12, [R234+0x6000] ;  /* 0x00600000ea0c783b */ /* 0x000f280000000200 */
[----:B------:R-:W5:Y:S01]  /*5200*/  LDSM.16.M88.4 R16, [R234+0x4000] ;  /* 0x00400000ea10783b */ /* 0x000f620000000200 */
[C---:B-1----:R-:W-:Y:S03]  /*5210*/  HMMA.16816.F32.BF16 R100, R20.reuse, R60, R100 ;  /* 0x0000003c1464723c */ /* 0x042fe60000041864 */
[----:B------:R-:W-:Y:S03]  /*5220*/  LDSM.16.M88.4 R28, [R229+0x2800] ;  /* 0x00280000e51c783b */ /* 0x000fe60000000200 */
        /* <DEDUP_REMOVED lines=8> */
[C---:B---3--:R-:W-:Y:S01]  /*52b0*/  HMMA.16816.F32.BF16 R96, R24.reuse, R54, R8 ;  /* 0x000000361860723c */ /* 0x048fe20000041808 */
[----:B------:R-:W1:Y:S05]  /*52c0*/  LDSM.16.M88.4 R8, [R233+0x6000] ;  /* 0x00600000e908783b */ /* 0x000e6a0000000200 */
[C---:B------:R-:W-:Y:S06]  /*52d0*/  HMMA.16816.F32.BF16 R84, R24.reuse, R56, R64 ;  /* 0x000000381854723c */ /* 0x040fec0000041840 */
[C---:B------:R-:W-:Y:S06]  /*52e0*/  HMMA.16816.F32.BF16 R76, R24.reuse, R58, R76 ;  /* 0x0000003a184c723c */ /* 0x040fec000004184c */
[C---:B------:R-:W-:Y:S01]  /*52f0*/  HMMA.16816.F32.BF16 R120, R24.reuse, R60, R80 ;  /* 0x0000003c1878723c */ /* 0x040fe20000041850 */
[----:B------:R-:W-:Y:S05]  /*5300*/  LDSM.16.M88.4 R80, [R229+0x3800] ;  /* 0x00380000e550783b */ /* 0x000fea0000000200 */
[----:B------:R-:W-:Y:S01]  /*5310*/  HMMA.16816.F32.BF16 R104, R24, R52, R68 ;  /* 0x000000341868723c */ /* 0x000fe20000041844 */
[----:B------:R-:W2:Y:S01]  /*5320*/  LDSM.16.M88.4 R52, [R229+0x3000] ;  /* 0x00300000e534783b */ /* 0x000ea20000000200 */
[----:B------:R-:W-:-:S04]  /*5330*/  DEPBAR.LE SB0, 0x0 ;  /* 0x000080000000791a */ /* 0x000fc80000000000 */
[C---:B------:R-:W-:Y:S06]  /*5340*/  HMMA.16816.F32.BF16 R112, R24.reuse, R62, R72 ;  /* 0x0000003e1870723c */ /* 0x040fec0000041848 */
[C---:B------:R-:W-:Y:S06]  /*5350*/  HMMA.16816.F32.BF16 R72, R24.reuse, R88, R148 ;  /* 0x000000581848723c */ /* 0x040fec0000041894 */
        /* <DEDUP_REMOVED lines=21> */
[----:B--2---:R-:W-:Y:S01]  /*54b0*/  HMMA.16816.F32.BF16 R44, R8, R52, R88 ;  /* 0x00000034082c723c */ /* 0x004fe20000041858 */
[----:B------:R-:W-:Y:S01]  /*54c0*/  FMUL.FTZ R72, R72, UR25 ;  /* 0x0000001948487c20 */ /* 0x000fe20008410000 */
[----:B------:R-:W-:Y:S01]  /*54d0*/  FMUL.FTZ R73, R73, UR25 ;  /* 0x0000001949497c20 */ /* 0x000fe20008410000 */
[----:B------:R-:W-:Y:S01]  /*54e0*/  FMUL.FTZ R74, R74, UR25 ;  /* 0x000000194a4a7c20 */ /* 0x000fe20008410000 */
[----:B------:R-:W-:-:S02]  /*54f0*/  FMUL.FTZ R75, R75, UR25 ;  /* 0x000000194b4b7c20 */ /* 0x000fc40008410000 */
[C---:B------:R-:W-:Y:S01]  /*5500*/  HMMA.16816.F32.BF16 R40, R8.reuse, R54, R92 ;  /* 0x000000360828723c */ /* 0x040fe2000004185c */
[----:B------:R-:W-:Y:S01]  /*5510*/  FMUL.FTZ R60, R60, UR25 ;  /* 0x000000193c3c7c20 */ /* 0x000fe20008410000 */
[----:B------:R-:W-:Y:S01]  /*5520*/  FMUL.FTZ R62, R62, UR25 ;  /* 0x000000193e3e7c20 */ /* 0x000fe20008410000 */
[----:B------:R-:W-:Y:S01]  /*5530*/  FMUL.FTZ R61, R61, UR25 ;  /* 0x000000193d3d7c20 */ /* 0x000fe20008410000 */
[----:B------:R-:W-:Y:S02]  /*5540*/  FMUL.FTZ R63, R63, UR25 ;  /* 0x000000193f3f7c20 */ /* 0x000fe40008410000 */
[----:B------:R-:W-:Y:S01]  /*5550*/  HMMA.16816.F32.BF16 R68, R8, R80, R116 ;  /* 0x000000500844723c */ /* 0x000fe20000041874 */
[----:B------:R-:W-:Y:S01]  /*5560*/  FMUL.FTZ R56, R56, UR25 ;  /* 0x0000001938387c20 */ /* 0x000fe20008410000 */
[----:B------:R-:W-:Y:S01]  /*5570*/  FMUL.FTZ R58, R58, UR25 ;  /* 0x000000193a3a7c20 */ /* 0x000fe20008410000 */
[----:B------:R-:W-:-:S03]  /*5580*/  FMUL.FTZ R59, R59, UR25 ;  /* 0x000000193b3b7c20 */ /* 0x000fc60008410000 */
[----:B------:R-:W-:Y:S06]  /*5590*/  HMMA.16816.F32.BF16 R64, R8, R82, R108 ;  /* 0x000000520840723c */ /* 0x000fec000004186c */
[C---:B------:R-:W-:Y:S01]  /*55a0*/  HMMA.16816.F32.BF16 R8, R20.reuse, R52, R96 ;  /* 0x000000341408723c */ /* 0x040fe20000041860 */
[----:B------:R-:W-:Y:S01]  /*55b0*/  VIADDMNMX R109, R5, UR5, R6, PT ;  /* 0x00000005056d7c46 */ /* 0x000fe2000b800106 */
[----:B------:R-:W-:Y:S02]  /*55c0*/  IMAD.U32 R6, RZ, RZ, UR5 ;  /* 0x00000005ff067e24 */ /* 0x000fe4000f8e00ff */
[----:B------:R-:W-:Y:S01]  /*55d0*/  FMUL.FTZ R90, R45, UR25 ;  /* 0x000000192d5a7c20 */ /* 0x000fe20008410000 */
[----:B------:R-:W-:Y:S01]  /*55e0*/  FMUL.FTZ R91, R47, UR25 ;  /* 0x000000192f5b7c20 */ /* 0x000fe20008410000 */
[----:B------:R-:W-:Y:S01]  /*55f0*/  ISETP.GE.AND P0, PT, R3, R109, PT ;  /* 0x0000006d0300720c */ /* 0x000fe20003f06270 */
[C---:B------:R-:W-:Y:S01]  /*5600*/  HMMA.16816.F32.BF16 R12, R20.reuse, R54, R12 ;  /* 0x00000036140c723c */ /* 0x040fe2000004180c */
[----:B------:R-:W-:Y:S01]  /*5610*/  FMUL.FTZ R98, R41, UR25 ;  /* 0x0000001929627c20 */ /* 0x000fe20008410000 */
[----:B------:R-:W-:Y:S01]  /*5620*/  FMUL.FTZ R99, R43, UR25 ;  /* 0x000000192b637c20 */ /* 0x000fe20008410000 */
[----:B------:R-:W-:Y:S01]  /*5630*/  ISETP.LT.OR P0, PT, R3, R247, P0 ;  /* 0x000000f70300720c */ /* 0x000fe20000701670 */
[----:B------:R-:W-:Y:S01]  /*5640*/  FMUL.FTZ R95, R42, UR25 ;  /* 0x000000192a5f7c20 */ /* 0x000fe20008410000 */
[----:B------:R-:W-:Y:S01]  /*5650*/  FMUL.FTZ R94, R40, UR25 ;  /* 0x00000019285e7c20 */ /* 0x000fe20008410000 */
[C---:B------:R-:W-:Y:S01]  /*5660*/  HMMA.16816.F32.BF16 R24, R20.reuse, R32, R120 ;  /* 0x000000201418723c */ /* 0x040fe20000041878 */
[----:B------:R-:W-:Y:S01]  /*5670*/  FMUL.FTZ R68, R68, UR25 ;  /* 0x0000001944447c20 */ /* 0x000fe20008410000 */
[----:B------:R-:W-:Y:S01]  /*5680*/  FMUL.FTZ R70, R70, UR25 ;  /* 0x0000001946467c20 */ /* 0x000fe20008410000 */
[----:B------:R-:W-:Y:S01]  /*5690*/  FMUL.FTZ R69, R69, UR25 ;  /* 0x0000001945457c20 */ /* 0x000fe20008410000 */
[----:B------:R-:W-:Y:S01]  /*56a0*/  FMUL.FTZ R71, R71, UR25 ;  /* 0x0000001947477c20 */ /* 0x000fe20008410000 */
[----:B------:R1:W-:Y:S01]  /*56b0*/  STL [R1+0x8], R109 ;  /* 0x0000086d01007387 */ /* 0x0003e20000100800 */
[----:B------:R-:W-:Y:S01]  /*56c0*/  HMMA.16816.F32.BF16 R16, R20, R28, R104 ;  /* 0x0000001c1410723c */ /* 0x000fe20000041868 */
[----:B------:R-:W-:-:S04]  /*56d0*/  FMUL.FTZ R66, R66, UR25 ;  /* 0x0000001942427c20 */ /* 0x000fc80008410000 */
[----:B------:R-:W-:Y:S01]  /*56e0*/  FMUL.FTZ R88, R9, UR25 ;  /* 0x0000001909587c20 */ /* 0x000fe20008410000 */
[----:B------:R-:W-:Y:S01]  /*56f0*/  FMUL.FTZ R89, R11, UR25 ;  /* 0x000000190b597c20 */ /* 0x000fe20008410000 */
[C-C-:B------:R-:W-:Y:S01]  /*5700*/  IADD3 R9, R6.reuse, 0x8, R5.reuse ;  /* 0x0000000806097810 */ /* 0x140fe20007ffe005 */
[----:B------:R-:W-:Y:S01]  /*5710*/  HMMA.16816.F32.BF16 R36, R20, R80, R84 ;  /* 0x000000501424723c */ /* 0x000fe20000041854 */
[--C-:B------:R-:W-:Y:S01]  /*5720*/  IADD3 R11, R6, 0x48, R5.reuse ;  /* 0x00000048060b7810 */ /* 0x100fe20007ffe005 */
[----:B------:R-:W-:Y:S02]  /*5730*/  FMUL.FTZ R104, R64, UR25 ;  /* 0x0000001940687c20 */ /* 0x000fe40008410000 */
[----:B------:R-:W-:Y:S01]  /*5740*/  FMUL.FTZ R96, R13, UR25 ;  /* 0x000000190d607c20 */ /* 0x000fe20008410000 */
[----:B------:R-:W-:Y:S01]  /*5750*/  IADD3 R13, R6, 0x40, R5 ;  /* 0x00000040060d7810 */ /* 0x000fe20007ffe005 */
[--C-:B------:R-:W-:Y:S02]  /*5760*/  IMAD.IADD R6, R248, 0x1, -R3.reuse ;  /* 0x00000001f8067824 */ /* 0x100fe400078e0a03 */
[----:B------:R-:W-:Y:S01]  /*5770*/  FMUL.FTZ R93, R14, UR25 ;  /* 0x000000190e5d7c20 */ /* 0x000fe20008410000 */
[----:B------:R-:W-:Y:S01]  /*5780*/  FMUL.FTZ R84, R8, UR25 ;  /* 0x0000001908547c20 */ /* 0x000fe20008410000 */
[----:B------:R-:W-:-:S02]  /*5790*/  IMAD.IADD R5, R250, 0x1, -R3 ;  /* 0x00000001fa057824 */ /* 0x000fc400078e0a03 */
[----:B------:R-:W-:Y:S01]  /*57a0*/  FMUL.FTZ R24, R24, UR25 ;  /* 0x0000001918187c20 */ /* 0x000fe20008410000 */
[----:B------:R-:W-:Y:S02]  /*57b0*/  IMAD.IADD R8, R249, 0x1, -R3 ;  /* 0x00000001f9087824 */ /* 0x000fe400078e0a03 */
[----:B------:R-:W-:Y:S01]  /*57c0*/  FMUL.FTZ R85, R10, UR25 ;  /* 0x000000190a557c20 */ /* 0x000fe20008410000 */
[----:B------:R-:W-:Y:S01]  /*57d0*/  IABS R7, R6 ;  /* 0x0000000600077213 */ /* 0x000fe20000000000 */
[----:B------:R-:W2:Y:S01]  /*57e0*/  MUFU.TANH R10, R72 ;  /* 0x00000048000a7308 */ /* 0x000ea20000002400 */
[----:B------:R-:W-:Y:S01]  /*57f0*/  IABS R6, R5 ;  /* 0x0000000500067213 */ /* 0x000fe20000000000 */
[----:B------:R-:W-:Y:S01]  /*5800*/  FMUL.FTZ R26, R26, UR25 ;  /* 0x000000191a1a7c20 */ /* 0x000fe20008410000 */
[----:B------:R-:W-:Y:S01]  /*5810*/  IABS R5, R8 ;  /* 0x0000000800057213 */ /* 0x000fe20000000000 */
[----:B------:R-:W-:Y:S01]  /*5820*/  HMMA.16816.F32.BF16 R32, R20, R34, R112 ;  /* 0x000000221420723c */ /* 0x000fe20000041870 */
[----:B------:R-:W-:-:S02]  /*5830*/  IMAD.MOV.U32 R8, RZ, RZ, R7 ;  /* 0x000000ffff087224 */ /* 0x000fc400078e0007 */
[----:B------:R-:W-:Y:S01]  /*5840*/  FMUL.FTZ R92, R12, UR25 ;  /* 0x000000190c5c7c20 */ /* 0x000fe20008410000 */
[----:B------:R-:W-:Y:S01]  /*5850*/  IMAD.MOV.U32 R7, RZ, RZ, R6 ;  /* 0x000000ffff077224 */ /* 0x000fe200078e0006 */
[----:B------:R-:W3:Y:S01]  /*5860*/  MUFU.TANH R14, R24 ;  /* 0x00000018000e7308 */ /* 0x000ee20000002400 */
[----:B------:R-:W-:Y:S01]  /*5870*/  IMAD.MOV.U32 R6, RZ, RZ, R5 ;  /* 0x000000ffff067224 */ /* 0x000fe200078e0005 */
[C---:B------:R-:W-:Y:S01]  /*5880*/  HMMA.16816.F32.BF16 R28, R20.reuse, R30, R100 ;  /* 0x0000001e141c723c */ /* 0x040fe20000041864 */
[----:B------:R-:W-:Y:S01]  /*5890*/  I2FP.F32.S32 R8, R8 ;  /* 0x0000000800087245 */ /* 0x000fe20000201400 */
[----:B------:R-:W-:Y:S01]  /*58a0*/  FMUL.FTZ R52, R16, UR25 ;  /* 0x0000001910347c20 */ /* 0x000fe20008410000 */
[----:B------:R-:W-:Y:S01]  /*58b0*/  VIADD R5, R3, 0x1 ;  /* 0x0000000103057836 */ /* 0x000fe20000000000 */
[----:B------:R-:W-:Y:S01]  /*58c0*/  I2FP.F32.S32 R6, R6 ;  /* 0x0000000600067245 */ /* 0x000fe20000201400 */
[----:B------:R-:W-:Y:S01]  /*58d0*/  FMUL.FTZ R53, R18, UR25 ;  /* 0x0000001912357c20 */ /* 0x000fe20008410000 */
[----:B------:R-:W-:Y:S01]  /*58e0*/  HMMA.16816.F32.BF16 R20, R20, R82, R76 ;  /* 0x000000521414723c */ /* 0x000fe2000004184c */
[----:B------:R-:W4:Y:S01]  /*58f0*/  MUFU.TANH R12, R26 ;  /* 0x0000001a000c7308 */ /* 0x000f220000002400 */
[----:B------:R-:W-:Y:S01]  /*5900*/  I2FP.F32.S32 R7, R7 ;  /* 0x0000000700077245 */ /* 0x000fe20000201400 */
[----:B--2---:R-:W-:Y:S01]  /*5910*/  FFMA.FTZ R16, R6, -UR19, R10 ;  /* 0x8000001306107c23 */ /* 0x004fe2000801000a */
[----:B------:R-:W-:Y:S01]  /*5920*/  IMAD.IADD R6, R251, 0x1, -R3 ;  /* 0x00000001fb067824 */ /* 0x000fe200078e0a03 */
[----:B------:R-:W-:Y:S01]  /*5930*/  VIMNMX R108, R9, UR28, PT ;  /* 0x0000001c096c7c48 */ /* 0x000fe2000bfe0100 */
[--C-:B------:R-:W-:Y:S01]  /*5940*/  IMAD.IADD R10, R250, 0x1, -R5.reuse ;  /* 0x00000001fa0a7824 */ /* 0x100fe200078e0a05 */
[----:B------:R-:W-:Y:S01]  /*5950*/  VIMNMX R107, R13, UR28, PT ;  /* 0x0000001c0d6b7c48 */ /* 0x000fe2000bfe0100 */
[----:B------:R-:W-:Y:S01]  /*5960*/  FMUL.FTZ R76, R17, UR25 ;  /* 0x00000019114c7c20 */ /* 0x000fe20008410000 */
[----:B---3--:R-:W-:Y:S01]  /*5970*/  FFMA.FTZ R18, R8, -UR19, R14 ;  /* 0x8000001308127c23 */ /* 0x008fe2000801000e */
[--C-:B------:R-:W-:Y:S01]  /*5980*/  IMAD.IADD R8, R248, 0x1, -R5.reuse ;  /* 0x00000001f8087824 */ /* 0x100fe200078e0a05 */
[----:B------:R-:W-:Y:S01]  /*5990*/  VIMNMX R252, R11, UR28, PT ;  /* 0x0000001c0bfc7c48 */ /* 0x000fe2000bfe0100 */
[----:B------:R-:W-:Y:S01]  /*59a0*/  FMUL.FTZ R25, R25, UR25 ;  /* 0x0000001919197c20 */ /* 0x000fe20008410000 */
[----:B------:R-:W-:Y:S01]  /*59b0*/  IABS R6, R6 ;  /* 0x0000000600067213 */ /* 0x000fe20000000000 */
[--C-:B------:R-:W-:Y:S01]  /*59c0*/  IMAD.IADD R9, R251, 0x1, -R5.reuse ;  /* 0x00000001fb097824 */ /* 0x100fe200078e0a05 */
[----:B------:R-:W-:Y:S01]  /*59d0*/  IABS R8, R8 ;  /* 0x0000000800087213 */ /* 0x000fe20000000000 */
[----:B------:R-:W-:Y:S01]  /*59e0*/  FMUL.FTZ R97, R15, UR25 ;  /* 0x000000190f617c20 */ /* 0x000fe20008410000 */
[----:B------:R-:W-:Y:S01]  /*59f0*/  ISETP.GE.AND P6, PT, R5, R109, PT ;  /* 0x0000006d0500720c */ /* 0x000fe20003fc6270 */
[----:B----4-:R-:W-:Y:S01]  /*5a00*/  FFMA.FTZ R17, R7, -UR19, R12 ;  /* 0x8000001307117c23 */ /* 0x010fe2000801000c */
[----:B------:R-:W-:Y:S01]  /*5a10*/  IMAD.IADD R12, R249, 0x1, -R5 ;  /* 0x00000001f90c7824 */ /* 0x000fe200078e0a05 */
[C---:B------:R-:W-:Y:S01]  /*5a20*/  ISETP.GE.AND P5, PT, R5.reuse, R108, PT ;  /* 0x0000006c0500720c */ /* 0x040fe20003fa6270 */
[----:B------:R-:W-:Y:S01]  /*5a30*/  MUFU.TANH R15, R73 ;  /* 0x00000049000f7308 */ /* 0x000fe20000002400 */
[C---:B------:R-:W-:Y:S01]  /*5a40*/  ISETP.GE.AND P3, PT, R5.reuse, R107, PT ;  /* 0x0000006b0500720c */ /* 0x040fe20003f66270 */
[----:B------:R-:W-:Y:S01]  /*5a50*/  IMAD.MOV.U32 R7, RZ, RZ, R6 ;  /* 0x000000ffff077224 */ /* 0x000fe200078e0006 */
[C---:B------:R-:W-:Y:S01]  /*5a60*/  ISETP.GE.AND P1, PT, R5.reuse, R252, PT ;  /* 0x000000fc0500720c */ /* 0x040fe20003f26270 */
[----:B------:R-:W-:Y:S01]  /*5a70*/  FMUL.FTZ R64, R20, UR25 ;  /* 0x0000001914407c20 */ /* 0x000fe20008410000 */
[C---:B------:R-:W-:Y:S01]  /*5a80*/  ISETP.LT.OR P6, PT, R5.reuse, R247, P6 ;  /* 0x000000f70500720c */ /* 0x040fe200037c1670 */
[----:B------:R-:W-:Y:S01]  /*5a90*/  IMAD.MOV.U32 R11, RZ, RZ, R8 ;  /* 0x000000ffff0b7224 */ /* 0x000fe200078e0008 */
[C---:B------:R-:W-:Y:S01]  /*5aa0*/  ISETP.LT.OR P5, PT, R5.reuse, R246, P5 ;  /* 0x000000f60500720c */ /* 0x040fe20002fa1670 */
[----:B------:R-:W2:Y:S01]  /*5ab0*/  MUFU.TANH R20, R25 ;  /* 0x0000001900147308 */ /* 0x000ea20000002400 */
[----:B------:R-:W-:Y:S01]  /*5ac0*/  ISETP.LT.OR P3, PT, R5, R245, P3 ;  /* 0x000000f50500720c */ /* 0x000fe20001f61670 */
[----:B------:R-:W-:Y:S01]  /*5ad0*/  FMUL.FTZ R77, R19, UR25 ;  /* 0x00000019134d7c20 */ /* 0x000fe20008410000 */
[----:B------:R-:W-:Y:S01]  /*5ae0*/  ISETP.LT.OR P1, PT, R5, R244, P1 ;  /* 0x000000f40500720c */ /* 0x000fe20000f21670 */
[----:B------:R-:W-:Y:S01]  /*5af0*/  FMUL.FTZ R27, R27, UR25 ;  /* 0x000000191b1b7c20 */ /* 0x000fe20008410000 */
[----:B------:R-:W-:Y:S01]  /*5b00*/  IABS R6, R10 ;  /* 0x0000000a00067213 */ /* 0x000fe20000000000 */
[----:B------:R-:W-:Y:S01]  /*5b10*/  FMUL.FTZ R32, R32, UR25 ;  /* 0x0000001920207c20 */ /* 0x000fe20008410000 */
[----:B------:R-:W-:Y:S01]  /*5b20*/  IABS R5, R12 ;  /* 0x0000000c00057213 */ /* 0x000fe20000000000 */
[----:B------:R-:W3:Y:S01]  /*5b30*/  MUFU.TANH R13, R74 ;  /* 0x0000004a000d7308 */ /* 0x000ee20000002400 */
[----:B------:R-:W-:Y:S01]  /*5b40*/  IABS R8, R9 ;  /* 0x0000000900087213 */ /* 0x000fe20000000000 */
[----:B------:R-:W-:Y:S01]  /*5b50*/  FMUL.FTZ R78, R57, UR25 ;  /* 0x00000019394e7c20 */ /* 0x000fe20008410000 */
[----:B------:R-:W-:Y:S01]  /*5b60*/  I2FP.F32.S32 R9, R7 ;  /* 0x0000000700097245 */ /* 0x000fe20000201400 */
[----:B------:R-:W-:Y:S01]  /*5b70*/  IMAD.MOV.U32 R7, RZ, RZ, R6 ;  /* 0x000000ffff077224 */ /* 0x000fe200078e0006 */
[C---:B------:R-:W-:Y:S01]  /*5b80*/  ISETP.GE.AND P2, PT, R3.reuse, R108, PT ;  /* 0x0000006c0300720c */ /* 0x040fe20003f46270 */
[----:B------:R-:W-:Y:S01]  /*5b90*/  IMAD.MOV.U32 R6, RZ, RZ, R5 ;  /* 0x000000ffff067224 */ /* 0x000fe200078e0005 */
[----:B------:R-:W-:Y:S01]  /*5ba0*/  I2FP.F32.S32 R11, R11 ;  /* 0x0000000b000b7245 */ /* 0x000fe20000201400 */
[----:B------:R-:W4:Y:S01]  /*5bb0*/  MUFU.TANH R19, R75 ;  /* 0x0000004b00137308 */ /* 0x000f220000002400 */
[----:B------:R-:W-:Y:S01]  /*5bc0*/  IMAD.MOV.U32 R5, RZ, RZ, R8 ;  /* 0x000000ffff057224 */ /* 0x000fe200078e0008 */
[----:B------:R-:W-:Y:S01]  /*5bd0*/  I2FP.F32.S32 R8, R7 ;  /* 0x0000000700087245 */ /* 0x000fe20000201400 */
[----:B------:R-:W-:Y:S01]  /*5be0*/  FMUL.FTZ R86, R44, UR25 ;  /* 0x000000192c567c20 */ /* 0x000fe20008410000 */
[----:B------:R-:W-:Y:S01]  /*5bf0*/  ISETP.LT.OR P2, PT, R3, R246, P2 ;  /* 0x000000f60300720c */ /* 0x000fe20001741670 */
[----:B--2---:R-:W-:Y:S01]  /*5c00*/  FFMA.FTZ R11, R11, -UR19, R20 ;  /* 0x800000130b0b7c23 */ /* 0x004fe20008010014 */
[----:B------:R-:W-:Y:S01]  /*5c10*/  I2FP.F32.S32 R7, R6 ;  /* 0x0000000600077245 */ /* 0x000fe20000201400 */
[----:B------:R-:W-:Y:S01]  /*5c20*/  FMUL.FTZ R34, R34, UR25 ;  /* 0x0000001922227c20 */ /* 0x000fe20008410000 */
[----:B------:R-:W2:Y:S01]  /*5c30*/  MUFU.TANH R14, R27 ;  /* 0x0000001b000e7308 */ /* 0x000ea20000002400 */
[----:B------:R-:W-:Y:S01]  /*5c40*/  I2FP.F32.S32 R6, R5 ;  /* 0x0000000500067245 */ /* 0x000fe20000201400 */
[----:B------:R-:W-:Y:S01]  /*5c50*/  VIADD R5, R3, 0x8 ;  /* 0x0000000803057836 */ /* 0x000fe20000000000 */
[----:B------:R-:W-:Y:S01]  /*5c60*/  FSEL R54, R17, -INF , !P2 ;  /* 0xff80000011367808 */ /* 0x000fe20005000000 */
[----:B------:R-:W-:Y:S01]  /*5c70*/  FFMA.FTZ R15, R7, -UR19, R15 ;  /* 0x80000013070f7c23 */ /* 0x000fe2000801000f */
[C---:B------:R-:W-:Y:S01]  /*5c80*/  ISETP.GE.AND P4, PT, R3.reuse, R107, PT ;  /* 0x0000006b0300720c */ /* 0x040fe20003f86270 */
[----:B------:R-:W-:Y:S01]  /*5c90*/  IMAD.IADD R7, R248, 0x1, -R5 ;  /* 0x00000001f8077824 */ /* 0x000fe200078e0a05 */
[----:B------:R-:W-:Y:S01]  /*5ca0*/  ISETP.GE.AND P2, PT, R3, R252, PT ;  /* 0x000000fc0300720c */ /* 0x000fe20003f46270 */
[----:B---3--:R-:W-:Y:S01]  /*5cb0*/  FFMA.FTZ R12, R9, -UR19, R13 ;  /* 0x80000013090c7c23 */ /* 0x008fe2000801000d */
[C---:B------:R-:W-:Y:S01]  /*5cc0*/  ISETP.LT.OR P4, PT, R3.reuse, R245, P4 ;  /* 0x000000f50300720c */ /* 0x040fe20002781670 */
[----:B----4-:R-:W-:Y:S01]  /*5cd0*/  FFMA.FTZ R13, R6, -UR19, R19 ;  /* 0x80000013060d7c23 */ /* 0x010fe20008010013 */
[----:B------:R-:W-:Y:S01]  /*5ce0*/  ISETP.LT.OR P2, PT, R3, R244, P2 ;  /* 0x000000f40300720c */ /* 0x000fe20001741670 */
[----:B------:R-:W3:Y:S01]  /*5cf0*/  MUFU.TANH R19, R32 ;  /* 0x0000002000137308 */ /* 0x000ee20000002400 */
[----:B------:R-:W-:Y:S01]  /*5d00*/  IABS R10, R7 ;  /* 0x00000007000a7213 */ /* 0x000fe20000000000 */
[--C-:B------:R-:W-:Y:S01]  /*5d10*/  IMAD.IADD R7, R250, 0x1, -R5.reuse ;  /* 0x00000001fa077824 */ /* 0x100fe200078e0a05 */
[----:B------:R-:W-:Y:S01]  /*5d20*/  FSEL R45, R18, -INF , !P0 ;  /* 0xff800000122d7808 */ /* 0x000fe20004000000 */
[--C-:B------:R-:W-:Y:S01]  /*5d30*/  IMAD.IADD R9, R249, 0x1, -R5.reuse ;  /* 0x00000001f9097824 */ /* 0x100fe200078e0a05 */
[----:B------:R-:W-:Y:S01]  /*5d40*/  FSEL R55, R16, -INF , !P4 ;  /* 0xff80000010377808 */ /* 0x000fe20006000000 */
[----:B--2---:R-:W-:Y:S01]  /*5d50*/  FFMA.FTZ R14, R8, -UR19, R14 ;  /* 0x80000013080e7c23 */ /* 0x004fe2000801000e */
[----:B------:R-:W-:Y:S01]  /*5d60*/  FSEL R57, R12, -INF , !P2 ;  /* 0xff8000000c397808 */ /* 0x000fe20005000000 */
[----:B------:R-:W-:Y:S01]  /*5d70*/  MUFU.TANH R18, R60 ;  /* 0x0000003c00127308 */ /* 0x000fe20000002400 */
[----:B------:R-:W-:Y:S01]  /*5d80*/  FSEL R44, R11, -INF , !P6 ;  /* 0xff8000000b2c7808 */ /* 0x000fe20007000000 */
[----:B------:R-:W-:Y:S01]  /*5d90*/  IMAD.IADD R8, R251, 0x1, -R5 ;  /* 0x00000001fb087824 */ /* 0x000fe200078e0a05 */
[----:B------:R-:W-:Y:S01]  /*5da0*/  ISETP.GE.AND P0, PT, R5, R109, PT ;  /* 0x0000006d0500720c */ /* 0x000fe20003f06270 */
[----:B------:R-:W-:Y:S01]  /*5db0*/  VIADD R6, R3, 0x9 ;  /* 0x0000000903067836 */ /* 0x000fe20000000000 */
[----:B------:R-:W-:Y:S01]  /*5dc0*/  ISETP.GE.AND P4, PT, R5, R108, PT ;  /* 0x0000006c0500720c */ /* 0x000fe20003f86270 */
[----:B------:R-:W-:Y:S01]  /*5dd0*/  FMUL.FTZ R33, R33, UR25 ;  /* 0x0000001921217c20 */ /* 0x000fe20008410000 */
[C---:B------:R-:W-:Y:S01]  /*5de0*/  ISETP.GE.AND P2, PT, R5.reuse, R107, PT ;  /* 0x0000006b0500720c */ /* 0x040fe20003f46270 */
[----:B------:R-:W2:Y:S01]  /*5df0*/  MUFU.TANH R17, R34 ;  /* 0x0000002200117308 */ /* 0x000ea20000002400 */
[----:B------:R-:W-:Y:S01]  /*5e00*/  ISETP.GE.AND P6, PT, R5, R252, PT ;  /* 0x000000fc0500720c */ /* 0x000fe20003fc6270 */
[----:B------:R-:W-:Y:S01]  /*5e10*/  FMUL.FTZ R106, R67, UR25 ;  /* 0x00000019436a7c20 */ /* 0x000fe20008410000 */
[C---:B------:R-:W-:Y:S01]  /*5e20*/  ISETP.LT.OR P0, PT, R5.reuse, R247, P0 ;  /* 0x000000f70500720c */ /* 0x040fe20000701670 */
[----:B------:R-:W-:Y:S01]  /*5e30*/  FMUL.FTZ R80, R50, UR25 ;  /* 0x0000001932507c20 */ /* 0x000fe20008410000 */
[----:B------:R-:W-:Y:S01]  /*5e40*/  ISETP.LT.OR P4, PT, R5, R246, P4 ;  /* 0x000000f60500720c */ /* 0x000fe20002781670 */
[----:B------:R-:W-:Y:S01]  /*5e50*/  FMUL.FTZ R83, R51, UR25 ;  /* 0x0000001933537c20 */ /* 0x000fe20008410000 */
[----:B------:R-:W-:Y:S01]  /*5e60*/  ISETP.LT.OR P2, PT, R5, R245, P2 ;  /* 0x000000f50500720c */ /* 0x000fe20001741670 */
[----:B------:R-:W-:Y:S01]  /*5e70*/  FMUL.FTZ R67, R21, UR25 ;  /* 0x0000001915437c20 */ /* 0x000fe20008410000 */
[----:B------:R-:W-:Y:S01]  /*5e80*/  ISETP.LT.OR P6, PT, R5, R244, P6 ;  /* 0x000000f40500720c */ /* 0x000fe200037c1670 */
[----:B------:R-:W4:Y:S01]  /*5e90*/  MUFU.TANH R16, R62 ;  /* 0x0000003e00107308 */ /* 0x000f220000002400 */
[----:B------:R-:W-:Y:S01]  /*5ea0*/  IABS R7, R7 ;  /* 0x0000000700077213 */ /* 0x000fe20000000000 */
[----:B------:R-:W-:Y:S01]  /*5eb0*/  FMUL.FTZ R35, R35, UR25 ;  /* 0x0000001923237c20 */ /* 0x000fe20008410000 */
[----:B------:R-:W-:Y:S01]  /*5ec0*/  IABS R5, R9 ;  /* 0x0000000900057213 */ /* 0x000fe20000000000 */
[----:B------:R-:W-:Y:S01]  /*5ed0*/  FMUL.FTZ R82, R49, UR25 ;  /* 0x0000001931527c20 */ /* 0x000fe20008410000 */
[----:B------:R-:W-:Y:S01]  /*5ee0*/  I2FP.F32.S32 R10, R10 ;  /* 0x0000000a000a7245 */ /* 0x000fe20000201400 */
[----:B------:R-:W-:Y:S01]  /*5ef0*/  IMAD.MOV.U32 R9, RZ, RZ, R7 ;  /* 0x000000ffff097224 */ /* 0x000fe200078e0007 */
[----:B------:R-:W-:Y:S01]  /*5f00*/  IABS R8, R8 ;  /* 0x0000000800087213 */ /* 0x000fe20000000000 */
[----:B------:R-:W-:Y:S01]  /*5f10*/  IMAD.MOV.U32 R7, RZ, RZ, R5 ;  /* 0x000000ffff077224 */ /* 0x000fe200078e0005 */
[----:B------:R-:W5:Y:S01]  /*5f20*/  MUFU.TANH R21, R33 ;  /* 0x0000002100157308 */ /* 0x000f620000002400 */
[----:B---3--:R-:W-:Y:S01]  /*5f30*/  FFMA.FTZ R11, R10, -UR19, R19 ;  /* 0x800000130a0b7c23 */ /* 0x008fe20008010013 */
[----:B------:R-:W-:Y:S01]  /*5f40*/  I2FP.F32.S32 R9, R9 ;  /* 0x0000000900097245 */ /* 0x000fe20000201400 */
[----:B------:R-:W-:Y:S01]  /*5f50*/  IMAD.MOV.U32 R5, RZ, RZ, R8 ;  /* 0x000000ffff057224 */ /* 0x000fe200078e0008 */
[----:B------:R-:W-:Y:S01]  /*5f60*/  I2FP.F32.S32 R7, R7 ;  /* 0x0000000700077245 */ /* 0x000fe20000201400 */
[----:B------:R-:W-:Y:S01]  /*5f70*/  IMAD.IADD R8, R248, 0x1, -R6 ;  /* 0x00000001f8087824 */ /* 0x000fe200078e0a06 */
[----:B------:R-:W-:Y:S01]  /*5f80*/  FSEL R47, R14, -INF , !P5 ;  /* 0xff8000000e2f7808 */ /* 0x000fe20006800000 */
[----:B--2---:R-:W-:Y:S01]  /*5f90*/  FFMA.FTZ R17, R9, -UR19, R17 ;  /* 0x8000001309117c23 */ /* 0x004fe20008010011 */
[----:B------:R-:W-:Y:S01]  /*5fa0*/  FSEL R50, R15, -INF , !P3 ;  /* 0xff8000000f327808 */ /* 0x000fe20005800000 */
[----:B------:R-:W-:Y:S01]  /*5fb0*/  FFMA.FTZ R18, R7, -UR19, R18 ;  /* 0x8000001307127c23 */ /* 0x000fe20008010012 */
[--C-:B------:R-:W-:Y:S01]  /*5fc0*/  IMAD.IADD R7, R250, 0x1, -R6.reuse ;  /* 0x00000001fa077824 */ /* 0x100fe200078e0a06 */
[----:B------:R-:W-:Y:S01]  /*5fd0*/  FSEL R51, R13, -INF , !P1 ;  /* 0xff8000000d337808 */ /* 0x000fe20004800000 */
[--C-:B------:R-:W-:Y:S01]  /*5fe0*/  IMAD.IADD R9, R249, 0x1, -R6.reuse ;  /* 0x00000001f9097824 */ /* 0x100fe200078e0a06 */
[----:B------:R-:W-:Y:S01]  /*5ff0*/  FSEL R41, R11, -INF , !P0 ;  /* 0xff8000000b297808 */ /* 0x000fe20004000000 */
[----:B------:R-:W-:Y:S01]  /*6000*/  MUFU.TANH R14, R61 ;  /* 0x0000003d000e7308 */ /* 0x000fe20000002400 */
[----:B------:R-:W-:Y:S01]  /*6010*/  ISETP.GE.AND P5, PT, R6, R109, PT ;  /* 0x0000006d0600720c */ /* 0x000fe20003fa6270 */
[----:B------:R-:W-:Y:S01]  /*6020*/  FMUL.FTZ R87, R46, UR25 ;  /* 0x000000192e577c20 */ /* 0x000fe20008410000 */
[----:B------:R-:W-:Y:S01]  /*6030*/  ISETP.GE.AND P3, PT, R6, R108, PT ;  /* 0x0000006c0600720c */ /* 0x000fe20003f66270 */
[----:B------:R-:W-:Y:S01]  /*6040*/  FMUL.FTZ R101, R38, UR25 ;  /* 0x0000001926657c20 */ /* 0x000fe20008410000 */
[----:B------:R-:W-:Y:S01]  /*6050*/  ISETP.GE.AND P1, PT, R6, R107, PT ;  /* 0x0000006b0600720c */ /* 0x000fe20003f26270 */
[----:B------:R-:W-:Y:S01]  /*6060*/  FMUL.FTZ R79, R48, UR25 ;  /* 0x00000019304f7c20 */ /* 0x000fe20008410000 */
[C---:B------:R-:W-:Y:S01]  /*6070*/  ISETP.GE.AND P0, PT, R6.reuse, R252, PT ;  /* 0x000000fc0600720c */ /* 0x040fe20003f06270 */
[----:B------:R-:W2:Y:S01]  /*6080*/  MUFU.TANH R19, R35 ;  /* 0x0000002300137308 */ /* 0x000ea20000002400 */
[----:B------:R-:W-:Y:S01]  /*6090*/  IABS R10, R8 ;  /* 0x00000008000a7213 */ /* 0x000fe20000000000 */
[----:B------:R-:W-:Y:S01]  /*60a0*/  IMAD.IADD R8, R251, 0x1, -R6 ;  /* 0x00000001fb087824 */ /* 0x000fe200078e0a06 */
[C---:B------:R-:W-:Y:S01]  /*60b0*/  ISETP.LT.OR P5, PT, R6.reuse, R247, P5 ;  /* 0x000000f70600720c */ /* 0x040fe20002fa1670 */
[----:B------:R-:W-:Y:S01]  /*60c0*/  FMUL.FTZ R103, R39, UR25 ;  /* 0x0000001927677c20 */ /* 0x000fe20008410000 */
[----:B------:R-:W-:Y:S01]  /*60d0*/  ISETP.LT.OR P3, PT, R6, R246, P3 ;  /* 0x000000f60600720c */ /* 0x000fe20001f61670 */
[----:B------:R-:W-:Y:S01]  /*60e0*/  FMUL.FTZ R28, R28, UR25 ;  /* 0x000000191c1c7c20 */ /* 0x000fe20008410000 */
[C---:B------:R-:W-:Y:S01]  /*60f0*/  ISETP.LT.OR P1, PT, R6.reuse, R245, P1 ;  /* 0x000000f50600720c */ /* 0x040fe20000f21670 */
[----:B------:R-:W3:Y:S01]  /*6100*/  MUFU.TANH R12, R63 ;  /* 0x0000003f000c7308 */ /* 0x000ee20000002400 */
[----:B------:R-:W-:Y:S01]  /*6110*/  ISETP.LT.OR P0, PT, R6, R244, P0 ;  /* 0x000000f40600720c */ /* 0x000fe20000701670 */
[----:B------:R-:W-:Y:S01]  /*6120*/  FMUL.FTZ R81, R29, UR25 ;  /* 0x000000191d517c20 */ /* 0x000fe20008410000 */
[----:B------:R-:W-:Y:S01]  /*6130*/  IABS R7, R7 ;  /* 0x0000000700077213 */ /* 0x000fe20000000000 */
[----:B------:R-:W-:Y:S01]  /*6140*/  FMUL.FTZ R102, R37, UR25 ;  /* 0x0000001925667c20 */ /* 0x000fe20008410000 */
[----:B------:R-:W-:Y:S01]  /*6150*/  IABS R6, R9 ;  /* 0x0000000900067213 */ /* 0x000fe20000000000 */
[----:B------:R-:W-:Y:S01]  /*6160*/  FMUL.FTZ R30, R30, UR25 ;  /* 0x000000191e1e7c20 */ /* 0x000fe20008410000 */
[----:B------:R-:W-:Y:S01]  /*6170*/  I2FP.F32.S32 R5, R5 ;  /* 0x0000000500057245 */ /* 0x000fe20000201400 */
[----:B------:R-:W-:Y:S01]  /*6180*/  IMAD.MOV.U32 R9, RZ, RZ, R7 ;  /* 0x000000ffff097224 */ /* 0x000fe200078e0007 */
[----:B------:R-:W-:Y:S01]  /*6190*/  I2FP.F32.S32 R10, R10 ;  /* 0x0000000a000a7245 */ /* 0x000fe20000201400 */
[----:B------:R-:W-:Y:S01]  /*61a0*/  IMAD.MOV.U32 R7, RZ, RZ, R6 ;  /* 0x000000ffff077224 */ /* 0x000fe200078e0006 */
[----:B------:R-:W-:Y:S01]  /*61b0*/  IABS R8, R8 ;  /* 0x0000000800087213 */ /* 0x000fe20000000000 */
[----:B----4-:R-:W-:Y:S01]  /*61c0*/  FFMA.FTZ R16, R5, -UR19, R16 ;  /* 0x8000001305107c23 */ /* 0x010fe20008010010 */
[----:B------:R-:W-:Y:S01]  /*61d0*/  VIADD R5, R3, 0x10 ;  /* 0x0000001003057836 */ /* 0x000fe20000000000 */
[----:B------:R-:W-:Y:S01]  /*61e0*/  I2FP.F32.S32 R9, R9 ;  /* 0x0000000900097245 */ /* 0x000fe20000201400 */
[----:B-----5:R-:W-:Y:S01]  /*61f0*/  FFMA.FTZ R11, R10, -UR19, R21 ;  /* 0x800000130a0b7c23 */ /* 0x020fe20008010015 */
[----:B------:R-:W-:Y:S01]  /*6200*/  I2FP.F32.S32 R7, R7 ;  /* 0x0000000700077245 */ /* 0x000fe20000201400 */
[----:B------:R-:W-:Y:S01]  /*6210*/  IMAD.MOV.U32 R6, RZ, RZ, R8 ;  /* 0x000000ffff067224 */ /* 0x000fe200078e0008 */
[----:B------:R-:W4:Y:S01]  /*6220*/  MUFU.TANH R20, R52 ;  /* 0x0000003400147308 */ /* 0x000f220000002400 */
[----:B------:R-:W-:-:S02]  /*6230*/  IMAD.IADD R8, R248, 0x1, -R5 ;  /* 0x00000001f8087824 */ /* 0x000fc400078e0a05 */
[----:B--2---:R-:W-:Y:S01]  /*6240*/  FFMA.FTZ R13, R9, -UR19, R19 ;  /* 0x80000013090d7c23 */ /* 0x004fe20008010013 */
[----:B------:R-:W-:Y:S01]  /*6250*/  FFMA.FTZ R14, R7, -UR19, R14 ;  /* 0x80000013070e7c23 */ /* 0x000fe2000801000e */
[----:B------:R-:W-:Y:S01]  /*6260*/  FSEL R43, R17, -INF , !P4 ;  /* 0xff800000112b7808 */ /* 0x000fe20006000000 */
[--C-:B------:R-:W-:Y:S01]  /*6270*/  IMAD.IADD R7, R250, 0x1, -R5.reuse ;  /* 0x00000001fa077824 */ /* 0x100fe200078e0a05 */
[----:B------:R-:W-:Y:S01]  /*6280*/  FSEL R46, R18, -INF , !P2 ;  /* 0xff800000122e7808 */ /* 0x000fe20005000000 */
[--C-:B------:R-:W-:Y:S01]  /*6290*/  IMAD.IADD R9, R249, 0x1, -R5.reuse ;  /* 0x00000001f9097824 */ /* 0x100fe200078e0a05 */
[----:B------:R-:W-:Y:S01]  /*62a0*/  FSEL R49, R16, -INF , !P6 ;  /* 0xff80000010317808 */ /* 0x000fe20007000000 */
[----:B------:R-:W-:Y:S01]  /*62b0*/  MUFU.TANH R17, R56 ;  /* 0x0000003800117308 */ /* 0x000fe20000002400 */
[----:B------:R-:W-:Y:S01]  /*62c0*/  FSEL R38, R11, -INF , !P5 ;  /* 0xff8000000b267808 */ /* 0x000fe20006800000 */
[----:B------:R-:W-:Y:S01]  /*62d0*/  FMUL.FTZ R100, R36, UR25 ;  /* 0x0000001924647c20 */ /* 0x000fe20008410000 */
[----:B------:R-:W-:Y:S01]  /*62e0*/  ISETP.GE.AND P4, PT, R5, R109, PT ;  /* 0x0000006d0500720c */ /* 0x000fe20003f86270 */
[----:B------:R-:W-:Y:S01]  /*62f0*/  FMUL.FTZ R31, R31, UR25 ;  /* 0x000000191f1f7c20 */ /* 0x000fe20008410000 */
[----:B------:R-:W-:Y:S01]  /*6300*/  ISETP.GE.AND P2, PT, R5, R108, PT ;  /* 0x0000006c0500720c */ /* 0x000fe20003f46270 */
[----:B------:R-:W-:Y:S01]  /*6310*/  FMUL.FTZ R105, R65, UR25 ;  /* 0x0000001941697c20 */ /* 0x000fe20008410000 */
[C---:B------:R-:W-:Y:S01]  /*6320*/  ISETP.GE.AND P6, PT, R5.reuse, R107, PT ;  /* 0x0000006b0500720c */ /* 0x040fe20003fc6270 */
[----:B------:R-:W2:Y:S01]  /*6330*/  MUFU.TANH R19, R53 ;  /* 0x0000003500137308 */ /* 0x000ea20000002400 */
[----:B------:R-:W-:Y:S01]  /*6340*/  ISETP.GE.AND P5, PT, R5, R252, PT ;  /* 0x000000fc0500720c */ /* 0x000fe20003fa6270 */
[----:B------:R-:W-:Y:S01]  /*6350*/  FMUL.FTZ R65, R22, UR25 ;  /* 0x0000001916417c20 */ /* 0x000fe20008410000 */
[----:B------:R-:W-:Y:S01]  /*6360*/  IABS R10, R8 ;  /* 0x00000008000a7213 */ /* 0x000fe20000000000 */
[----:B------:R-:W-:Y:S01]  /*6370*/  IMAD.IADD R8, R251, 0x1, -R5 ;  /* 0x00000001fb087824 */ /* 0x000fe200078e0a05 */
[----:B------:R-:W-:Y:S01]  /*6380*/  ISETP.LT.OR P4, PT, R5, R247, P4 ;  /* 0x000000f70500720c */ /* 0x000fe20002781670 */
[----:B------:R-:W-:Y:S01]  /*6390*/  FMUL.FTZ R72, R23, UR25 ;  /* 0x0000001917487c20 */ /* 0x000fe20008410000 */
[C---:B------:R-:W-:Y:S01]  /*63a0*/  ISETP.LT.OR P2, PT, R5.reuse, R246, P2 ;  /* 0x000000f60500720c */ /* 0x040fe20001741670 */
[----:B------:R-:W5:Y:S01]  /*63b0*/  MUFU.TANH R15, R58 ;  /* 0x0000003a000f7308 */ /* 0x000f620000002400 */
[C---:B------:R-:W-:Y:S01]  /*63c0*/  ISETP.LT.OR P6, PT, R5.reuse, R245, P6 ;  /* 0x000000f50500720c */ /* 0x040fe200037c1670 */
[----:B------:R1:W-:Y:S01]  /*63d0*/  STL [R1+0x4], R108 ;  /* 0x0000046c01007387 */ /* 0x0003e20000100800 */
[----:B------:R-:W-:-:S02]  /*63e0*/  ISETP.LT.OR P5, PT, R5, R244, P5 ;  /* 0x000000f40500720c */ /* 0x000fc40002fa1670 */
[----:B------:R-:W-:Y:S01]  /*63f0*/  IABS R7, R7 ;  /* 0x0000000700077213 */ /* 0x000fe20000000000 */
[----:B------:R1:W-:Y:S01]  /*6400*/  STL [R1], R107 ;  /* 0x0000006b01007387 */ /* 0x0003e20000100800 */
[----:B------:R-:W-:Y:S01]  /*6410*/  IABS R5, R9 ;  /* 0x0000000900057213 */ /* 0x000fe20000000000 */
[----:B------:R-:W5:Y:S01]  /*6420*/  MUFU.TANH R21, R76 ;  /* 0x0000004c00157308 */ /* 0x000f620000002400 */
[----:B------:R-:W-:Y:S01]  /*6430*/  I2FP.F32.S32 R6, R6 ;  /* 0x0000000600067245 */ /* 0x000fe20000201400 */
[----:B------:R-:W-:Y:S01]  /*6440*/  IMAD.MOV.U32 R9, RZ, RZ, R7 ;  /* 0x000000ffff097224 */ /* 0x000fe200078e0007 */
[----:B------:R-:W-:Y:S01]  /*6450*/  I2FP.F32.S32 R10, R10 ;  /* 0x0000000a000a7245 */ /* 0x000fe20000201400 */
[----:B------:R-:W-:Y:S01]  /*6460*/  IMAD.MOV.U32 R7, RZ, RZ, R5 ;  /* 0x000000ffff077224 */ /* 0x000fe200078e0005 */
[----:B------:R-:W-:Y:S01]  /*6470*/  IABS R8, R8 ;  /* 0x0000000800087213 */ /* 0x000fe20000000000 */
[----:B---3--:R-:W-:Y:S01]  /*6480*/  FFMA.FTZ R12, R6, -UR19, R12 ;  /* 0x80000013060c7c23 */ /* 0x008fe2000801000c */
[----:B------:R-:W-:Y:S01]  /*6490*/  VIADD R6, R3, 0x11 ;  /* 0x0000001103067836 */ /* 0x000fe20000000000 */
[----:B------:R-:W-:Y:S01]  /*64a0*/  I2FP.F32.S32 R9, R9 ;  /* 0x0000000900097245 */ /* 0x000fe20000201400 */
[----:B----4-:R-:W-:Y:S01]  /*64b0*/  FFMA.FTZ R11, R10, -UR19, R20 ;  /* 0x800000130a0b7c23 */ /* 0x010fe20008010014 */
[----:B------:R-:W-:Y:S01]  /*64c0*/  I2FP.F32.S32 R7, R7 ;  /* 0x0000000700077245 */ /* 0x000fe20000201400 */
[----:B------:R-:W-:Y:S01]  /*64d0*/  IMAD.MOV.U32 R5, RZ, RZ, R8 ;  /* 0x000000ffff057224 */ /* 0x000fe200078e0008 */
[----:B------:R-:W-:Y:S01]  /*64e0*/  FSEL R39, R13, -INF , !P3 ;  /* 0xff8000000d277808 */ /* 0x000fe20005800000 */
[----:B------:R-:W-:-:S02]  /*64f0*/  IMAD.IADD R8, R248, 0x1, -R6 ;  /* 0x00000001f8087824 */ /* 0x000fc400078e0a06 */
[----:B--2---:R-:W-:Y:S01]  /*6500*/  FFMA.FTZ R16, R9, -UR19, R19 ;  /* 0x8000001309107c23 */ /* 0x004fe20008010013 */
[----:B------:R-:W-:Y:S01]  /*6510*/  FFMA.FTZ R17, R7, -UR19, R17 ;  /* 0x8000001307117c23 */ /* 0x000fe20008010011 */
[--C-:B------:R-:W-:Y:S01]  /*6520*/  IMAD.IADD R7, R250, 0x1, -R6.reuse ;  /* 0x00000001fa077824 */ /* 0x100fe200078e0a06 */
[----:B------:R-:W-:Y:S01]  /*6530*/  FSEL R42, R14, -INF , !P1 ;  /* 0xff8000000e2a7808 */ /* 0x000fe20004800000 */
[----:B------:R-:W-:Y:S01]  /*6540*/  IMAD.IADD R9, R249, 0x1, -R6 ;  /* 0x00000001f9097824 */ /* 0x000fe200078e0a06 */
[----:B------:R-:W-:Y:S01]  /*6550*/  FSEL R48, R12, -INF , !P0 ;  /* 0xff8000000c307808 */ /* 0x000fe20004000000 */
[----:B------:R-:W-:Y:S01]  /*6560*/  MUFU.TANH R14, R78 ;  /* 0x0000004e000e7308 */ /* 0x000fe20000002400 */
[----:B------:R-:W-:Y:S02]  /*6570*/  FSEL R34, R11, -INF , !P4 ;  /* 0xff8000000b227808 */ /* 0x000fe40006000000 */
[C---:B------:R-:W-:Y:S02]  /*6580*/  ISETP.GE.AND P3, PT, R6.reuse, R109, PT ;  /* 0x0000006d0600720c */ /* 0x040fe40003f66270 */
[----:B------:R-:W-:-:S02]  /*6590*/  ISETP.GE.AND P1, PT, R6, R108, PT ;  /* 0x0000006c0600720c */ /* 0x000fc40003f26270 */
[C---:B------:R-:W-:Y:S01]  /*65a0*/  ISETP.GE.AND P0, PT, R6.reuse, R107, PT ;  /* 0x0000006b0600720c */ /* 0x040fe20003f06270 */
[----:B------:R-:W2:Y:S01]  /*65b0*/  MUFU.TANH R18, R77 ;  /* 0x0000004d00127308 */ /* 0x000ea20000002400 */
[C---:B------:R-:W-:Y:S02]  /*65c0*/  ISETP.GE.AND P4, PT, R6.reuse, R252, PT ;  /* 0x000000fc0600720c */ /* 0x040fe40003f86270 */
[----:B------:R-:W-:Y:S01]  /*65d0*/  IABS R10, R8 ;  /* 0x00000008000a7213 */ /* 0x000fe20000000000 */
[----:B------:R-:W-:Y:S01]  /*65e0*/  IMAD.IADD R8, R251, 0x1, -R6 ;  /* 0x00000001fb087824 */ /* 0x000fe200078e0a06 */
[C---:B------:R-:W-:Y:S02]  /*65f0*/  ISETP.LT.OR P3, PT, R6.reuse, R247, P3 ;  /* 0x000000f70600720c */ /* 0x040fe40001f61670 */
[C---:B------:R-:W-:Y:S01]  /*6600*/  ISETP.LT.OR P1, PT, R6.reuse, R246, P1 ;  /* 0x000000f60600720c */ /* 0x040fe20000f21670 */
[----:B------:R-:W3:Y:S01]  /*6610*/  MUFU.TANH R12, R59 ;  /* 0x0000003b000c7308 */ /* 0x000ee20000002400 */
[----:B------:R-:W-:-:S02]  /*6620*/  ISETP.LT.OR P0, PT, R6, R245, P0 ;  /* 0x000000f50600720c */ /* 0x000fc40000701670 */
[----:B------:R-:W-:Y:S02]  /*6630*/  ISETP.LT.OR P4, PT, R6, R244, P4 ;  /* 0x000000f40600720c */ /* 0x000fe40002781670 */
[----:B------:R-:W-:Y:S02]  /*6640*/  IABS R7, R7 ;  /* 0x0000000700077213 */ /* 0x000fe40000000000 */
[----:B------:R-:W-:Y:S01]  /*6650*/  IABS R6, R9 ;  /* 0x0000000900067213 */ /* 0x000fe20000000000 */
[----:B------:R-:W4:Y:S01]  /*6660*/  MUFU.TANH R19, R28 ;  /* 0x0000001c00137308 */ /* 0x000f220000002400 */
[----:B------:R-:W-:Y:S01]  /*6670*/  I2FP.F32.S32 R5, R5 ;  /* 0x0000000500057245 */ /* 0x000fe20000201400 */
[----:B------:R-:W-:Y:S01]  /*6680*/  IMAD.MOV.U32 R9, RZ, RZ, R7 ;  /* 0x000000ffff097224 */ /* 0x000fe200078e0007 */
[----:B------:R-:W-:Y:S01]  /*6690*/  I2FP.F32.S32 R10, R10 ;  /* 0x0000000a000a7245 */ /* 0x000fe20000201400 */
[----:B------:R-:W-:Y:S01]  /*66a0*/  IMAD.MOV.U32 R7, RZ, RZ, R6 ;  /* 0x000000ffff077224 */ /* 0x000fe200078e0006 */
[----:B------:R-:W-:Y:S01]  /*66b0*/  IABS R8, R8 ;  /* 0x0000000800087213 */ /* 0x000fe20000000000 */
[----:B-----5:R-:W-:Y:S01]  /*66c0*/  FFMA.FTZ R15, R5, -UR19, R15 ;  /* 0x80000013050f7c23 */ /* 0x020fe2000801000f */
[----:B------:R-:W-:Y:S01]  /*66d0*/  VIADD R5, R3, 0x18 ;  /* 0x0000001803057836 */ /* 0x000fe20000000000 */
[----:B------:R-:W-:Y:S01]  /*66e0*/  I2FP.F32.S32 R9, R9 ;  /* 0x0000000900097245 */ /* 0x000fe20000201400 */
[----:B------:R-:W-:Y:S01]  /*66f0*/  FFMA.FTZ R11, R10, -UR19, R21 ;  /* 0x800000130a0b7c23 */ /* 0x000fe20008010015 */
        /* <DEDUP_REMOVED lines=15> */
[----:B------:R2:W5:Y:S01]  /*67f0*/  MUFU.TANH R18, R30 ;  /* 0x0000001e00127308 */ /* 0x0005620000002400 */
[----:B------:R-:W-:Y:S02]  /*6800*/  ISETP.GE.AND P3, PT, R5, R252, PT ;  /* 0x000000fc0500720c */ /* 0x000fe40003f66270 */
[----:B------:R-:W-:Y:S01]  /*6810*/  IABS R10, R8 ;  /* 0x00000008000a7213 */ /* 0x000fe20000000000 */
[----:B------:R-:W-:Y:S01]  /*6820*/  IMAD.IADD R8, R251, 0x1, -R5 ;  /* 0x00000001fb087824 */ /* 0x000fe200078e0a05 */
[C---:B------:R-:W-:Y:S02]  /*6830*/  ISETP.LT.OR P2, PT, R5.reuse, R247, P2 ;  /* 0x000000f70500720c */ /* 0x040fe40001741670 */
[C---:B------:R-:W-:Y:S01]  /*6840*/  ISETP.LT.OR P6, PT, R5.reuse, R246, P6 ;  /* 0x000000f60500720c */ /* 0x040fe200037c1670 */
[----:B------:R-:W1:Y:S01]  /*6850*/  MUFU.TANH R15, R80 ;  /* 0x00000050000f7308 */ /* 0x000e620000002400 */
[----:B------:R-:W-:-:S02]  /*6860*/  ISETP.LT.OR P5, PT, R5, R245, P5 ;  /* 0x000000f50500720c */ /* 0x000fc40002fa1670 */
[----:B------:R-:W-:Y:S02]  /*6870*/  ISETP.LT.OR P3, PT, R5, R244, P3 ;  /* 0x000000f40500720c */ /* 0x000fe40001f61670 */
[----:B------:R-:W-:Y:S02]  /*6880*/  IABS R7, R7 ;  /* 0x0000000700077213 */ /* 0x000fe40000000000 */
[----:B------:R-:W-:Y:S01]  /*6890*/  IABS R5, R9 ;  /* 0x0000000900057213 */ /* 0x000fe20000000000 */
[----:B------:R-:W1:Y:S01]  /*68a0*/  MUFU.TANH R21, R81 ;  /* 0x0000005100157308 */ /* 0x000e620000002400 */
        /* <DEDUP_REMOVED lines=11> */
[----:B--2---:R-:W-:Y:S01]  /*6960*/  FSEL R30, R13, -INF , !P1 ;  /* 0xff8000000d1e7808 */ /* 0x004fe20004800000 */
[----:B------:R-:W-:-:S02]  /*6970*/  IMAD.IADD R8, R248, 0x1, -R6 ;  /* 0x00000001f8087824 */ /* 0x000fc400078e0a06 */
[----:B-----5:R-:W-:Y:S01]  /*6980*/  FFMA.FTZ R16, R9, -UR19, R18 ;  /* 0x8000001309107c23 */ /* 0x020fe20008010012 */
        /* <DEDUP_REMOVED lines=27> */
[----:B-1----:R-:W-:Y:S01]  /*6b40*/  FFMA.FTZ R15, R5, -UR19, R15 ;  /* 0x80000013050f7c23 */ /* 0x002fe2000801000f */
        /* <DEDUP_REMOVED lines=18> */
[----:B------:R-:W1:Y:S01]  /*6c70*/  MUFU.TANH R19, R85 ;  /* 0x0000005500137308 */ /* 0x000e620000002400 */
[----:B------:R-:W-:Y:S02]  /*6c80*/  ISETP.GE.AND P1, PT, R5, R252, PT ;  /* 0x000000fc0500720c */ /* 0x000fe40003f26270 */
[----:B------:R-:W-:Y:S01]  /*6c90*/  IABS R10, R8 ;  /* 0x00000008000a7213 */ /* 0x000fe20000000000 */
[----:B------:R-:W-:Y:S01]  /*6ca0*/  IMAD.IADD R8, R251, 0x1, -R5 ;  /* 0x00000001fb087824 */ /* 0x000fe200078e0a05 */
[C---:B------:R-:W-:Y:S02]  /*6cb0*/  ISETP.LT.OR P6, PT, R5.reuse, R247, P6 ;  /* 0x000000f70500720c */ /* 0x040fe400037c1670 */
[C---:B------:R-:W-:Y:S01]  /*6cc0*/  ISETP.LT.OR P5, PT, R5.reuse, R246, P5 ;  /* 0x000000f60500720c */ /* 0x040fe20002fa1670 */
[----:B------:R-:W2:Y:S01]  /*6cd0*/  MUFU.TANH R16, R87 ;  /* 0x0000005700107308 */ /* 0x000ea20000002400 */
[----:B------:R-:W-:-:S02]  /*6ce0*/  ISETP.LT.OR P3, PT, R5, R245, P3 ;  /* 0x000000f50500720c */ /* 0x000fc40001f61670 */
[----:B------:R-:W-:Y:S02]  /*6cf0*/  ISETP.LT.OR P1, PT, R5, R244, P1 ;  /* 0x000000f40500720c */ /* 0x000fe40000f21670 */
[----:B------:R-:W-:Y:S02]  /*6d00*/  IABS R7, R7 ;  /* 0x0000000700077213 */ /* 0x000fe40000000000 */
        /* <DEDUP_REMOVED lines=15> */
[----:B-1----:R-:W-:Y:S01]  /*6e00*/  FFMA.FTZ R17, R9, -UR19, R19 ;  /* 0x8000001309117c23 */ /* 0x002fe20008010013 */
        /* <DEDUP_REMOVED lines=27> */
[----:B--2---:R-:W-:Y:S01]  /*6fc0*/  FFMA.FTZ R16, R5, -UR19, R16 ;  /* 0x8000001305107c23 */ /* 0x004fe20008010010 */
[----:B------:R-:W-:Y:S01]  /*6fd0*/  VIADD R5, R3, 0x28 ;  /* 0x0000002803057836 */ /* 0x000fe20000000000 */
[----:B------:R-:W-:Y:S01]  /*6fe0*/  I2FP.F32.S32 R9, R9 ;  /* 0x0000000900097245 */ /* 0x000fe20000201400 */
[----:B-----5:R-:W-:Y:S01]  /*6ff0*/  FFMA.FTZ R11, R10, -UR19, R22 ;  /* 0x800000130a0b7c23 */ /* 0x020fe20008010016 */
        /* <DEDUP_REMOVED lines=82> */
[----:B------:R-:W1:Y:S01]  /*7520*/  MUFU.TANH R20, R101 ;  /* 0x0000006500147308 */ /* 0x000e620000002400 */
[----:B------:R-:W-:Y:S02]  /*7530*/  FSEL R176, R11, -INF , !P4 ;  /* 0xff8000000bb07808 */ /* 0x000fe40006000000 */
[C---:B------:R-:W-:Y:S02]  /*7540*/  ISETP.GE.AND P3, PT, R5.reuse, R109, PT ;  /* 0x0000006d0500720c */ /* 0x040fe40003f66270 */
[----:B------:R-:W-:-:S02]  /*7550*/  ISETP.GE.AND P1, PT, R5, R108, PT ;  /* 0x0000006c0500720c */ /* 0x000fc40003f26270 */
[C---:B------:R-:W-:Y:S01]  /*7560*/  ISETP.GE.AND P0, PT, R5.reuse, R107, PT ;  /* 0x0000006b0500720c */ /* 0x040fe20003f06270 */
[----:B------:R-:W2:Y:S01]  /*7570*/  MUFU.TANH R15, R68 ;  /* 0x00000044000f7308 */ /* 0x000ea20000002400 */
[----:B------:R-:W-:Y:S02]  /*7580*/  ISETP.GE.AND P4, PT, R5, R252, PT ;  /* 0x000000fc0500720c */ /* 0x000fe40003f86270 */
[----:B------:R-:W-:Y:S01]  /*7590*/  IABS R10, R8 ;  /* 0x00000008000a7213 */ /* 0x000fe20000000000 */
[----:B------:R-:W-:Y:S01]  /*75a0*/  IMAD.IADD R8, R251, 0x1, -R5 ;  /* 0x00000001fb087824 */ /* 0x000fe200078e0a05 */
[C---:B------:R-:W-:Y:S02]  /*75b0*/  ISETP.LT.OR P3, PT, R5.reuse, R247, P3 ;  /* 0x000000f70500720c */ /* 0x040fe40001f61670 */
[C---:B------:R-:W-:Y:S01]  /*75c0*/  ISETP.LT.OR P1, PT, R5.reuse, R246, P1 ;  /* 0x000000f60500720c */ /* 0x040fe20000f21670 */
[----:B------:R-:W5:Y:S01]  /*75d0*/  MUFU.TANH R12, R70 ;  /* 0x00000046000c7308 */ /* 0x000f620000002400 */
[----:B------:R-:W-:-:S02]  /*75e0*/  ISETP.LT.OR P0, PT, R5, R245, P0 ;  /* 0x000000f50500720c */ /* 0x000fc40000701670 */
[----:B------:R-:W-:Y:S02]  /*75f0*/  ISETP.LT.OR P4, PT, R5, R244, P4 ;  /* 0x000000f40500720c */ /* 0x000fe40002781670 */
[----:B------:R-:W-:Y:S02]  /*7600*/  IABS R7, R7 ;  /* 0x0000000700077213 */ /* 0x000fe40000000000 */
[----:B------:R-:W-:Y:S01]  /*7610*/  IABS R5, R9 ;  /* 0x0000000900057213 */ /* 0x000fe20000000000 */
[----:B------:R-:W5:Y:S01]  /*7620*/  MUFU.TANH R22, R102 ;  /* 0x0000006600167308 */ /* 0x000f620000002400 */
[----:B------:R-:W-:Y:S01]  /*7630*/  I2FP.F32.S32 R6, R6 ;  /* 0x0000000600067245 */ /* 0x000fe20000201400 */
[----:B------:R-:W-:Y:S01]  /*7640*/  IMAD.MOV.U32 R9, RZ, RZ, R7 ;  /* 0x000000ffff097224 */ /* 0x000fe200078e0007 */
[----:B------:R-:W-:Y:S01]  /*7650*/  IABS R8, R8 ;  /* 0x0000000800087213 */ /* 0x000fe20000000000 */
[----:B------:R-:W-:Y:S01]  /*7660*/  IMAD.MOV.U32 R7, RZ, RZ, R5 ;  /* 0x000000ffff077224 */ /* 0x000fe200078e0005 */
[----:B------:R-:W-:Y:S01]  /*7670*/  I2FP.F32.S32 R10, R10 ;  /* 0x0000000a000a7245 */ /* 0x000fe20000201400 */
[----:B---3--:R-:W-:Y:S01]  /*7680*/  FFMA.FTZ R13, R6, -UR19, R13 ;  /* 0x80000013060d7c23 */ /* 0x008fe2000801000d */
[----:B------:R-:W-:Y:S01]  /*7690*/  VIADD R6, R3, 0x31 ;  /* 0x0000003103067836 */ /* 0x000fe20000000000 */
[----:B------:R-:W-:Y:S01]  /*76a0*/  I2FP.F32.S32 R9, R9 ;  /* 0x0000000900097245 */ /* 0x000fe20000201400 */
[----:B------:R-:W-:Y:S01]  /*76b0*/  IMAD.MOV.U32 R5, RZ, RZ, R8 ;  /* 0x000000ffff057224 */ /* 0x000fe200078e0008 */
[----:B------:R-:W-:Y:S01]  /*76c0*/  I2FP.F32.S32 R7, R7 ;  /* 0x0000000700077245 */ /* 0x000fe20000201400 */
[----:B----4-:R-:W-:Y:S01]  /*76d0*/  FFMA.FTZ R10, R10, -UR19, R21 ;  /* 0x800000130a0a7c23 */ /* 0x010fe20008010015 */
[----:B------:R-:W-:-:S02]  /*76e0*/  IMAD.IADD R8, R248, 0x1, -R6 ;  /* 0x00000001f8087824 */ /* 0x000fc400078e0a06 */
[----:B-1----:R-:W-:Y:S01]  /*76f0*/  FFMA.FTZ R14, R9, -UR19, R20 ;  /* 0x80000013090e7c23 */ /* 0x002fe20008010014 */
[----:B------:R-:W-:Y:S01]  /*7700*/  FSEL R157, R16, -INF , !P2 ;  /* 0xff800000109d7808 */ /* 0x000fe20005000000 */
[----:B--2---:R-:W-:Y:S01]  /*7710*/  FFMA.FTZ R15, R7, -UR19, R15 ;  /* 0x80000013070f7c23 */ /* 0x004fe2000801000f */
[--C-:B------:R-:W-:Y:S01]  /*7720*/  IMAD.IADD R7, R250, 0x1, -R6.reuse ;  /* 0x00000001fa077824 */ /* 0x100fe200078e0a06 */
[----:B------:R-:W-:Y:S01]  /*7730*/  IABS R9, R8 ;  /* 0x0000000800097213 */ /* 0x000fe20000000000 */
[--C-:B------:R-:W-:Y:S01]  /*7740*/  IMAD.IADD R8, R249, 0x1, -R6.reuse ;  /* 0x00000001f9087824 */ /* 0x100fe200078e0a06 */
[----:B------:R-:W-:Y:S01]  /*7750*/  FSEL R159, R18, -INF , !P6 ;  /* 0xff800000129f7808 */ /* 0x000fe20007000000 */
[----:B------:R-:W-:Y:S01]  /*7760*/  IMAD.IADD R11, R251, 0x1, -R6 ;  /* 0x00000001fb0b7824 */ /* 0x000fe200078e0a06 */
[----:B------:R-:W-:Y:S01]  /*7770*/  FSEL R177, R13, -INF , !P5 ;  /* 0xff8000000db17808 */ /* 0x000fe20006800000 */
[----:B------:R-:W1:Y:S01]  /*7780*/  MUFU.TANH R17, R69 ;  /* 0x0000004500117308 */ /* 0x000e620000002400 */
[----:B------:R-:W-:Y:S01]  /*7790*/  FSEL R158, R10, -INF , !P3 ;  /* 0xff8000000a9e7808 */ /* 0x000fe20005800000 */
[----:B------:R-:W-:Y:S01]  /*77a0*/  IMAD.MOV.U32 R10, RZ, RZ, R9 ;  /* 0x000000ffff0a7224 */ /* 0x000fe200078e0009 */
[----:B------:R-:W-:-:S02]  /*77b0*/  ISETP.GE.AND P2, PT, R6, R109, PT ;  /* 0x0000006d0600720c */ /* 0x000fc40003f46270 */
[C---:B------:R-:W-:Y:S02]  /*77c0*/  ISETP.GE.AND P6, PT, R6.reuse, R108, PT ;  /* 0x0000006c0600720c */ /* 0x040fe40003fc6270 */
[C---:B------:R-:W-:Y:S01]  /*77d0*/  ISETP.GE.AND P5, PT, R6.reuse, R107, PT ;  /* 0x0000006b0600720c */ /* 0x040fe20003fa6270 */
[----:B------:R-:W2:Y:S01]  /*77e0*/  MUFU.TANH R16, R71 ;  /* 0x0000004700107308 */ /* 0x000ea20000002400 */
[C---:B------:R-:W-:Y:S02]  /*77f0*/  ISETP.GE.AND P3, PT, R6.reuse, R252, PT ;  /* 0x000000fc0600720c */ /* 0x040fe40003f66270 */
[C---:B------:R-:W-:Y:S02]  /*7800*/  ISETP.LT.OR P2, PT, R6.reuse, R247, P2 ;  /* 0x000000f70600720c */ /* 0x040fe40001741670 */
[C---:B------:R-:W-:Y:S02]  /*7810*/  ISETP.LT.OR P6, PT, R6.reuse, R246, P6 ;  /* 0x000000f60600720c */ /* 0x040fe400037c1670 */
[C---:B------:R-:W-:Y:S01]  /*7820*/  ISETP.LT.OR P5, PT, R6.reuse, R245, P5 ;  /* 0x000000f50600720c */ /* 0x040fe20002fa1670 */
[----:B------:R-:W3:Y:S01]  /*7830*/  MUFU.TANH R19, R103 ;  /* 0x0000006700137308 */ /* 0x000ee20000002400 */
[----:B------:R-:W-:Y:S01]  /*7840*/  BAR.SYNC.DEFER_BLOCKING 0x0 ;  /* 0x0000000000007b1d */ /* 0x000fe20000010000 */
[----:B------:R-:W-:-:S02]  /*7850*/  ISETP.LT.OR P3, PT, R6, R244, P3 ;  /* 0x000000f40600720c */ /* 0x000fc40001f61670 */
[----:B------:R-:W-:Y:S02]  /*7860*/  IABS R7, R7 ;  /* 0x0000000700077213 */ /* 0x000fe40000000000 */
[----:B------:R-:W-:Y:S02]  /*7870*/  IABS R6, R8 ;  /* 0x0000000800067213 */ /* 0x000fe40000000000 */
[----:B------:R-:W-:Y:S01]  /*7880*/  I2FP.F32.S32 R5, R5 ;  /* 0x0000000500057245 */ /* 0x000fe20000201400 */
[----:B------:R-:W-:Y:S01]  /*7890*/  IMAD.MOV.U32 R9, RZ, RZ, R7 ;  /* 0x000000ffff097224 */ /* 0x000fe200078e0007 */
[----:B------:R-:W-:Y:S01]  /*78a0*/  IABS R8, R11 ;  /* 0x0000000b00087213 */ /* 0x000fe20000000000 */
[----:B------:R-:W-:Y:S01]  /*78b0*/  IMAD.MOV.U32 R7, RZ, RZ, R6 ;  /* 0x000000ffff077224 */ /* 0x000fe200078e0006 */
[----:B------:R-:W-:Y:S01]  /*78c0*/  I2FP.F32.S32 R10, R10 ;  /* 0x0000000a000a7245 */ /* 0x000fe20000201400 */
[----:B-----5:R-:W-:Y:S01]  /*78d0*/  FFMA.FTZ R12, R5, -UR19, R12 ;  /* 0x80000013050c7c23 */ /* 0x020fe2000801000c */
[----:B------:R-:W-:Y:S01]  /*78e0*/  VIADD R5, R3, 0x38 ;  /* 0x0000003803057836 */ /* 0x000fe20000000000 */
[----:B------:R-:W-:Y:S01]  /*78f0*/  FSEL R154, R14, -INF , !P1 ;  /* 0xff8000000e9a7808 */ /* 0x000fe20004800000 */
[----:B------:R-:W-:Y:S01]  /*7900*/  IMAD.MOV.U32 R6, RZ, RZ, R8 ;  /* 0x000000ffff067224 */ /* 0x000fe200078e0008 */
[----:B------:R-:W-:Y:S01]  /*7910*/  I2FP.F32.S32 R8, R7 ;  /* 0x0000000700087245 */ /* 0x000fe20000201400 */
[----:B------:R-:W-:Y:S01]  /*7920*/  FFMA.FTZ R10, R10, -UR19, R22 ;  /* 0x800000130a0a7c23 */ /* 0x000fe20008010016 */
[----:B------:R-:W-:Y:S01]  /*7930*/  IMAD.IADD R7, R248, 0x1, -R5 ;  /* 0x00000001f8077824 */ /* 0x000fe200078e0a05 */
[----:B------:R-:W-:Y:S01]  /*7940*/  FSEL R155, R15, -INF , !P0 ;  /* 0xff8000000f9b7808 */ /* 0x000fe20004000000 */
[----:B------:R-:W4:Y:S01]  /*7950*/  MUFU.TANH R18, R64 ;  /* 0x0000004000127308 */ /* 0x000f220000002400 */
[----:B------:R-:W-:Y:S01]  /*7960*/  I2FP.F32.S32 R6, R6 ;  /* 0x0000000600067245 */ /* 0x000fe20000201400 */
[----:B-1----:R-:W-:Y:S01]  /*7970*/  FFMA.FTZ R17, R8, -UR19, R17 ;  /* 0x8000001308117c23 */ /* 0x002fe20008010011 */
[----:B------:R-:W-:Y:S01]  /*7980*/  IABS R8, R7 ;  /* 0x0000000700087213 */ /* 0x000fe20000000000 */
[--C-:B------:R-:W-:Y:S01]  /*7990*/  IMAD.IADD R7, R249, 0x1, -R5.reuse ;  /* 0x00000001f9077824 */ /* 0x100fe200078e0a05 */
[----:B------:R-:W-:Y:S01]  /*79a0*/  FSEL R156, R12, -INF , !P4 ;  /* 0xff8000000c9c7808 */ /* 0x000fe20006000000 */
[----:B--2---:R-:W-:Y:S01]  /*79b0*/  FFMA.FTZ R16, R6, -UR19, R16 ;  /* 0x8000001306107c23 */ /* 0x004fe20008010010 */
[----:B------:R-:W-:Y:S01]  /*79c0*/  FSEL R153, R10, -INF , !P2 ;  /* 0xff8000000a997808 */ /* 0x000fe20005000000 */
[--C-:B------:R-:W-:Y:S01]  /*79d0*/  IMAD.IADD R6, R250, 0x1, -R5.reuse ;  /* 0x00000001fa067824 */ /* 0x100fe200078e0a05 */
[----:B------:R-:W-:Y:S01]  /*79e0*/  ISETP.GE.AND P1, PT, R5, R109, PT ;  /* 0x0000006d0500720c */ /* 0x000fe20003f26270 */
[----:B------:R-:W-:Y:S01]  /*79f0*/  IMAD.IADD R10, R251, 0x1, -R5 ;  /* 0x00000001fb0a7824 */ /* 0x000fe200078e0a05 */
[C---:B------:R-:W-:Y:S01]  /*7a00*/  ISETP.GE.AND P0, PT, R5.reuse, R108, PT ;  /* 0x0000006c0500720c */ /* 0x040fe20003f06270 */
[----:B------:R-:W-:Y:S01]  /*7a10*/  MUFU.TANH R12, R66 ;  /* 0x00000042000c7308 */ /* 0x000fe20000002400 */
[----:B------:R-:W-:Y:S01]  /*7a20*/  ISETP.GE.AND P4, PT, R5, R107, PT ;  /* 0x0000006b0500720c */ /* 0x000fe20003f86270 */
[----:B------:R-:W-:Y:S01]  /*7a30*/  VIADD R3, R3, 0x39 ;  /* 0x0000003903037836 */ /* 0x000fe20000000000 */
[----:B------:R-:W-:-:S02]  /*7a40*/  ISETP.GE.AND P2, PT, R5, R252, PT ;  /* 0x000000fc0500720c */ /* 0x000fc40003f46270 */
[----:B------:R-:W-:Y:S02]  /*7a50*/  I2FP.F32.S32 R9, R9 ;  /* 0x0000000900097245 */ /* 0x000fe40000201400 */
[C---:B------:R-:W-:Y:S01]  /*7a60*/  ISETP.LT.OR P1, PT, R5.reuse, R247, P1 ;  /* 0x000000f70500720c */ /* 0x040fe20000f21670 */
[----:B------:R-:W1:Y:S01]  /*7a70*/  MUFU.TANH R14, R104 ;  /* 0x00000068000e7308 */ /* 0x000e620000002400 */
[----:B------:R-:W-:Y:S01]  /*7a80*/  ISETP.LT.OR P0, PT, R5, R246, P0 ;  /* 0x000000f60500720c */ /* 0x000fe20000701670 */
[----:B---3--:R-:W-:Y:S01]  /*7a90*/  FFMA.FTZ R13, R9, -UR19, R19 ;  /* 0x80000013090d7c23 */ /* 0x008fe20008010013 */
[C---:B------:R-:W-:Y:S01]  /*7aa0*/  ISETP.LT.OR P4, PT, R5.reuse, R245, P4 ;  /* 0x000000f50500720c */ /* 0x040fe20002781670 */
[----:B------:R-:W-:Y:S01]  /*7ab0*/  IMAD.MOV.U32 R9, RZ, RZ, R8 ;  /* 0x000000ffff097224 */ /* 0x000fe200078e0008 */
[----:B------:R-:W-:Y:S02]  /*7ac0*/  ISETP.LT.OR P2, PT, R5, R244, P2 ;  /* 0x000000f40500720c */ /* 0x000fe40001741670 */
[----:B------:R-:W-:Y:S01]  /*7ad0*/  IABS R6, R6 ;  /* 0x0000000600067213 */ /* 0x000fe20000000000 */
[----:B------:R-:W2:Y:S01]  /*7ae0*/  MUFU.TANH R11, R65 ;  /* 0x00000041000b7308 */ /* 0x000ea20000002400 */
[----:B------:R-:W-:-:S02]  /*7af0*/  IABS R5, R7 ;  /* 0x0000000700057213 */ /* 0x000fc40000000000 */
[----:B------:R-:W-:Y:S01]  /*7b00*/  IABS R7, R10 ;  /* 0x0000000a00077213 */ /* 0x000fe20000000000 */
[----:B------:R-:W-:Y:S01]  /*7b10*/  IMAD.MOV.U32 R8, RZ, RZ, R6 ;  /* 0x000000ffff087224 */ /* 0x000fe200078e0006 */
[----:B------:R-:W-:Y:S02]  /*7b20*/  I2FP.F32.S32 R9, R9 ;  /* 0x0000000900097245 */ /* 0x000fe40000201400 */
[----:B------:R-:W-:Y:S01]  /*7b30*/  FSEL R150, R13, -INF , !P6 ;  /* 0xff8000000d967808 */ /* 0x000fe20007000000 */
[----:B------:R-:W-:Y:S01]  /*7b40*/  IMAD.MOV.U32 R6, RZ, RZ, R7 ;  /* 0x000000ffff067224 */ /* 0x000fe200078e0007 */
[----:B------:R-:W-:Y:S01]  /*7b50*/  I2FP.F32.S32 R7, R5 ;  /* 0x0000000500077245 */ /* 0x000fe20000201400 */
[----:B----4-:R-:W-:Y:S01]  /*7b60*/  FFMA.FTZ R10, R9, -UR19, R18 ;  /* 0x80000013090a7c23 */ /* 0x010fe20008010012 */
[----:B------:R-:W-:Y:S01]  /*7b70*/  FSEL R151, R17, -INF , !P5 ;  /* 0xff80000011977808 */ /* 0x000fe20006800000 */
[--C-:B------:R-:W-:Y:S01]  /*7b80*/  IMAD.IADD R9, R249, 0x1, -R3.reuse ;  /* 0x00000001f9097824 */ /* 0x100fe200078e0a03 */
[----:B------:R-:W-:Y:S01]  /*7b90*/  I2FP.F32.S32 R5, R6 ;  /* 0x0000000600057245 */ /* 0x000fe20000201400 */
[----:B------:R-:W-:-:S02]  /*7ba0*/  IMAD.IADD R6, R248, 0x1, -R3 ;  /* 0x00000001f8067824 */ /* 0x000fc400078e0a03 */
[----:B-1----:R-:W-:Y:S01]  /*7bb0*/  FFMA.FTZ R14, R7, -UR19, R14 ;  /* 0x80000013070e7c23 */ /* 0x002fe2000801000e */
[----:B------:R-:W-:Y:S01]  /*7bc0*/  IMAD.IADD R7, R250, 0x1, -R3 ;  /* 0x00000001fa077824 */ /* 0x000fe200078e0a03 */
[----:B------:R-:W-:Y:S01]  /*7bd0*/  FSEL R152, R16, -INF , !P3 ;  /* 0xff80000010987808 */ /* 0x000fe20005800000 */
[----:B------:R-:W-:Y:S01]  /*7be0*/  FFMA.FTZ R12, R5, -UR19, R12 ;  /* 0x80000013050c7c23 */ /* 0x000fe2000801000c */
[----:B------:R-:W-:Y:S01]  /*7bf0*/  IABS R5, R6 ;  /* 0x0000000600057213 */ /* 0x000fe20000000000 */
[----:B------:R-:W1:Y:S01]  /*7c00*/  MUFU.TANH R15, R67 ;  /* 0x00000043000f7308 */ /* 0x000e620000002400 */
[----:B------:R-:W-:Y:S02]  /*7c10*/  FSEL R149, R10, -INF , !P1 ;  /* 0xff8000000a957808 */ /* 0x000fe40004800000 */
[C---:B------:R-:W-:Y:S01]  /*7c20*/  ISETP.GE.AND P6, PT, R3.reuse, R109, PT ;  /* 0x0000006d0300720c */ /* 0x040fe20003fc6270 */
[----:B------:R-:W-:Y:S01]  /*7c30*/  IMAD.MOV.U32 R6, RZ, RZ, R5 ;  /* 0x000000ffff067224 */ /* 0x000fe200078e0005 */
[----:B------:R-:W-:-:S02]  /*7c40*/  ISETP.GE.AND P5, PT, R3, R108, PT ;  /* 0x0000006c0300720c */ /* 0x000fc40003fa6270 */
[C---:B------:R-:W-:Y:S01]  /*7c50*/  ISETP.GE.AND P3, PT, R3.reuse, R107, PT ;  /* 0x0000006b0300720c */ /* 0x040fe20003f66270 */
[----:B------:R-:W3:Y:S01]  /*7c60*/  MUFU.TANH R13, R72 ;  /* 0x00000048000d7308 */ /* 0x000ee20000002400 */
[----:B------:R-:W-:Y:S02]  /*7c70*/  ISETP.GE.AND P1, PT, R3, R252, PT ;  /* 0x000000fc0300720c */ /* 0x000fe40003f26270 */
[----:B------:R-:W-:Y:S02]  /*7c80*/  I2FP.F32.S32 R8, R8 ;  /* 0x0000000800087245 */ /* 0x000fe40000201400 */
[----:B------:R-:W-:Y:S01]  /*7c90*/  IABS R5, R7 ;  /* 0x0000000700057213 */ /* 0x000fe20000000000 */
[----:B------:R-:W-:Y:S01]  /*7ca0*/  IMAD.IADD R7, R251, 0x1, -R3 ;  /* 0x00000001fb077824 */ /* 0x000fe200078e0a03 */
[C---:B------:R-:W-:Y:S01]  /*7cb0*/  ISETP.LT.OR P6, PT, R3.reuse, R247, P6 ;  /* 0x000000f70300720c */ /* 0x040fe200037c1670 */
[----:B--2---:R-:W-:Y:S01]  /*7cc0*/  FFMA.FTZ R11, R8, -UR19, R11 ;  /* 0x80000013080b7c23 */ /* 0x004fe2000801000b */
[C---:B------:R-:W-:Y:S01]  /*7cd0*/  ISETP.LT.OR P5, PT, R3.reuse, R246, P5 ;  /* 0x000000f60300720c */ /* 0x040fe20002fa1670 */
[----:B------:R-:W2:Y:S01]  /*7ce0*/  MUFU.TANH R10, R105 ;  /* 0x00000069000a7308 */ /* 0x000ea20000002400 */
[----:B------:R-:W-:-:S02]  /*7cf0*/  ISETP.LT.OR P3, PT, R3, R245, P3 ;  /* 0x000000f50300720c */ /* 0x000fc40001f61670 */
[----:B------:R-:W-:Y:S02]  /*7d00*/  ISETP.LT.OR P1, PT, R3, R244, P1 ;  /* 0x000000f40300720c */ /* 0x000fe40000f21670 */
[----:B------:R-:W-:Y:S02]  /*7d10*/  IABS R3, R9 ;  /* 0x0000000900037213 */ /* 0x000fe40000000000 */
[----:B------:R-:W-:Y:S01]  /*7d20*/  I2FP.F32.S32 R8, R6 ;  /* 0x0000000600087245 */ /* 0x000fe20000201400 */
[----:B------:R-:W4:Y:S01]  /*7d30*/  MUFU.TANH R9, R106 ;  /* 0x0000006a00097308 */ /* 0x000f220000002400 */
[----:B------:R-:W-:Y:S02]  /*7d40*/  IABS R6, R7 ;  /* 0x0000000700067213 */ /* 0x000fe40000000000 */
[----:B------:R-:W-:Y:S01]  /*7d50*/  I2FP.F32.S32 R7, R5 ;  /* 0x0000000500077245 */ /* 0x000fe20000201400 */
[----:B------:R-:W-:Y:S01]  /*7d60*/  IMAD.MOV.U32 R5, RZ, RZ, R3 ;  /* 0x000000ffff057224 */ /* 0x000fe200078e0003 */
[----:B------:R-:W-:Y:S01]  /*7d70*/  FSEL R144, R11, -INF , !P0 ;  /* 0xff8000000b907808 */ /* 0x000fe20004000000 */
[----:B------:R-:W-:Y:S01]  /*7d80*/  IMAD.MOV.U32 R3, RZ, RZ, R6 ;  /* 0x000000ffff037224 */ /* 0x000fe200078e0006 */
[----:B------:R-:W-:Y:S01]  /*7d90*/  PLOP3.LUT P0, PT, PT, PT, UP0, 0x80, 0x0 ;  /* 0x000000000000781c */ /* 0x000fe20003f0f008 */
[----:B-1----:R-:W-:Y:S01]  /*7da0*/  FFMA.FTZ R8, R8, -UR19, R15 ;  /* 0x8000001308087c23 */ /* 0x002fe2000801000f */
[----:B------:R-:W-:Y:S01]  /*7db0*/  I2FP.F32.S32 R5, R5 ;  /* 0x0000000500057245 */ /* 0x000fe20000201400 */
[----:B---3--:R-:W-:Y:S01]  /*7dc0*/  FFMA.FTZ R7, R7, -UR19, R13 ;  /* 0x8000001307077c23 */ /* 0x008fe2000801000d */
[----:B------:R-:W-:-:S02]  /*7dd0*/  I2FP.F32.S32 R3, R3 ;  /* 0x0000000300037245 */ /* 0x000fc40000201400 */
[----:B------:R-:W-:Y:S01]  /*7de0*/  FSEL R146, R14, -INF , !P4 ;  /* 0xff8000000e927808 */ /* 0x000fe20006000000 */
[----:B--2---:R-:W-:Y:S01]  /*7df0*/  FFMA.FTZ R5, R5, -UR19, R10 ;  /* 0x8000001305057c23 */ /* 0x004fe2000801000a */
[----:B------:R-:W-:Y:S01]  /*7e00*/  FSEL R148, R12, -INF , !P2 ;  /* 0xff8000000c947808 */ /* 0x000fe20005000000 */
[----:B----4-:R-:W-:Y:S01]  /*7e10*/  FFMA.FTZ R3, R3, -UR19, R9 ;  /* 0x8000001303037c23 */ /* 0x010fe20008010009 */
[----:B------:R-:W-:Y:S02]  /*7e20*/  FSEL R138, R8, -INF , !P6 ;  /* 0xff800000088a7808 */ /* 0x000fe40007000000 */
[----:B------:R-:W-:Y:S02]  /*7e30*/  FSEL R139, R7, -INF , !P5 ;  /* 0xff800000078b7808 */ /* 0x000fe40006800000 */
[----:B------:R-:W-:Y:S02]  /*7e40*/  FSEL R145, R5, -INF , !P3 ;  /* 0xff80000005917808 */ /* 0x000fe40005800000 */
[----:B------:R-:W-:Y:S01]  /*7e50*/  FSEL R147, R3, -INF , !P1 ;  /* 0xff80000003937808 */ /* 0x000fe20004800000 */
[----:B------:R-:W-:Y:S06]  /*7e60*/  @!P0 BRA `(.L_x_997) ;  /* 0x00000004004c8947 */ /* 0x000fec0003800000 */
        /* <DEDUP_REMOVED lines=81> */
.L_x_999:
[----:B------:R-:W-:Y:S05]  /*8380*/  BSYNC B0 ;  /* 0x0000000000007941 */ /* 0x000fea0003800000 */
.L_x_998:
[----:B------:R-:W0:Y:S02]  /*8390*/  LDGDEPBAR ;  /* 0x00000000000079af */ /* 0x000e240000000000 */
.L_x_997:
        /* <DEDUP_REMOVED lines=41> */
[----:B------:R-:W-:Y:S02]  /*8630*/  IMAD R226, R4, 0x2, R225 ;  /* 0x0000000204e27824 */ /* 0x000fe400078e02e1 */
[----:B------:R-:W-:Y:S01]  /*8640*/  STL [R1+0xa0], R230 ;  /* 0x0000a0e601007387 */ /* 0x000fe20000100800 */
[----:B------:R-:W-:Y:S01]  /*8650*/  FMNMX.FTZ R135, R138, R135, !PT ;  /* 0x000000878a877209 */ /* 0x000fe20007810000 */
[----:B------:R-:W-:Y:S02]  /*8660*/  IMAD R227, R2, 0x2, R226 ;  /* 0x0000000202e37824 */ /* 0x000fe400078e02e2 */
[----:B------:R-:W-:Y:S04]  /*8670*/  STL [R1+0x9c], R229 ;  /* 0x00009ce501007387 */ /* 0x000fe80000100800 */
[----:B------:R-:W3:Y:S04]  /*8680*/  SHFL.BFLY PT, R5, R135, 0x2, 0x1f ;  /* 0x0c401f0087057f89 */ /* 0x000ee800000e0000 */
[----:B------:R-:W-:Y:S04]  /*8690*/  STL [R1+0x98], R224 ;  /* 0x000098e001007387 */ /* 0x000fe80000100800 */
[----:B------:R-:W-:Y:S04]  /*86a0*/  STL [R1+0x94], R137 ;  /* 0x0000948901007387 */ /* 0x000fe80000100800 */
[----:B------:R-:W-:Y:S04]  /*86b0*/  STL [R1+0x90], R136 ;  /* 0x0000908801007387 */ /* 0x000fe80000100800 */
        /* <DEDUP_REMOVED lines=17> */
[----:B------:R-:W3:Y:S03]  /*87d0*/  SHFL.BFLY PT, R7, R134, 0x2, 0x1f ;  /* 0x0c401f0086077f89 */ /* 0x000ee600000e0000 */
        /* <DEDUP_REMOVED lines=8> */
[----:B------:R-:W-:-:S03]  /*8860*/  FMNMX.FTZ R3, R179, R3, !PT ;  /* 0x00000003b3037209 */ /* 0x000fc60007810000 */
[--C-:B------:R-:W-:Y:S01]  /*8870*/  FFMA.FTZ R5, R45, UR10, -R22.reuse ;  /* 0x0000000a2d057c23 */ /* 0x100fe20008010816 */
[----:B---3--:R-:W-:Y:S01]  /*8880*/  FMNMX.FTZ R134, R134, R7, !PT ;  /* 0x0000000786867209 */ /* 0x008fe20007810000 */
[--C-:B------:R-:W-:Y:S02]  /*8890*/  FFMA.FTZ R6, R41, UR10, -R22.reuse ;  /* 0x0000000a29067c23 */ /* 0x100fe40008010816 */
[----:B------:R1:W-:Y:S02]  /*88a0*/  MUFU.EX2 R193, R5 ;  /* 0x0000000500c17308 */ /* 0x0003e40000000800 */
[----:B------:R-:W3:Y:S06]  /*88b0*/  SHFL.BFLY PT, R7, R134, 0x1, 0x1f ;  /* 0x0c201f0086077f89 */ /* 0x000eec00000e0000 */
        /* <DEDUP_REMOVED lines=48> */
[----:B------:R-:W-:Y:S01]  /*8bc0*/  FSETP.NEU.FTZ.AND P1, PT, R133, -INF , PT ;  /* 0xff8000008500780b */ /* 0x000fe20003f3d000 */
        /* <DEDUP_REMOVED lines=22> */
[----:B------:R1:W3:Y:S01]  /*8d30*/  MUFU.EX2 R10, R3 ;  /* 0x00000003000a7308 */ /* 0x0002e20000000800 */
[----:B------:R-:W-:Y:S01]  /*8d40*/  HMMA.16816.F32.BF16 R108, R16, R72, RZ ;  /* 0x00000048106c723c */ /* 0x000fe200000418ff */
[----:B--2---:R-:W-:Y:S01]  /*8d50*/  F2FP.BF16.F32.PACK_AB R6, R242, R194 ;  /* 0x000000c2f206723e */ /* 0x004fe200000010ff */
[--C-:B-1----:R-:W-:Y:S02]  /*8d60*/  FFMA.FTZ R3, R27, UR10, -R21.reuse ;  /* 0x0000000a1b037c23 */ /* 0x102fe40008010815 */
[----:B------:R-:W-:Y:S03]  /*8d70*/  LDSM.16.MT88.4 R24, [R226+0xc000] ;  /* 0x00c00000e218783b */ /* 0x000fe60000004200 */
[----:B------:R1:W-:Y:S02]  /*8d80*/  MUFU.EX2 R9, R3 ;  /* 0x0000000300097308 */ /* 0x0003e40000000800 */
[----:B-1----:R-:W-:Y:S01]  /*8d90*/  FFMA.FTZ R3, R23, UR10, -R21 ;  /* 0x0000000a17037c23 */ /* 0x002fe20008010815 */
[----:B---3--:R-:W-:-:S05]  /*8da0*/  MOV R23, R10 ;  /* 0x0000000a00177202 */ /* 0x008fca0000000f00 */
[----:B------:R1:W-:Y:S02]  /*8db0*/  MUFU.EX2 R241, R3 ;  /* 0x0000000300f17308 */ /* 0x0003e40000000800 */
[--C-:B-1----:R-:W-:Y:S02]  /*8dc0*/  FFMA.FTZ R3, R55, UR10, -R20.reuse ;  /* 0x0000000a37037c23 */ /* 0x102fe40008010814 */
[----:B------:R-:W1:Y:S04]  /*8dd0*/  LDSM.16.MT88.4 R52, [R228+0xc000] ;  /* 0x00c00000e434783b */ /* 0x000e680000004200 */
[----:B------:R2:W-:Y:S02]  /*8de0*/  MUFU.EX2 R200, R3 ;  /* 0x0000000300c87308 */ /* 0x0005e40000000800 */
[----:B--2---:R-:W-:-:S06]  /*8df0*/  FFMA.FTZ R3, R50, UR10, -R20 ;  /* 0x0000000a32037c23 */ /* 0x004fcc0008010814 */
[----:B------:R2:W3:Y:S02]  /*8e00*/  MUFU.EX2 R203, R3 ;  /* 0x0000000300cb7308 */ /* 0x0004e40000000800 */
[--C-:B--2---:R-:W-:Y:S01]  /*8e10*/  FFMA.FTZ R3, R46, UR10, -R20.reuse ;  /* 0x0000000a2e037c23 */ /* 0x104fe20008010814 */
[----:B---3--:R-:W-:Y:S01]  /*8e20*/  F2FP.BF16.F32.PACK_AB R12, R203, R200 ;  /* 0x000000c8cb0c723e */ /* 0x008fe200000010ff */
[----:B------:R-:W-:Y:S01]  /*8e30*/  LDSM.16.MT88.4 R44, [R225+0xc000] ;  /* 0x00c00000e12c783b */ /* 0x000fe20000004200 */
[----:B-1----:R-:W-:Y:S03]  /*8e40*/  HMMA.16816.F32.BF16 R140, R16, R52, RZ ;  /* 0x00000034108c723c */ /* 0x002fe600000418ff */
[----:B------:R1:W-:Y:S02]  /*8e50*/  MUFU.EX2 R230, R3 ;  /* 0x0000000300e67308 */ /* 0x0003e40000000800 */
[----:B-1----:R-:W-:-:S06]  /*8e60*/  FFMA.FTZ R3, R42, UR10, -R20 ;  /* 0x0000000a2a037c23 */ /* 0x002fcc0008010814 */
[----:B------:R1:W2:Y:S02]  /*8e70*/  MUFU.EX2 R229, R3 ;  /* 0x0000000300e57308 */ /* 0x0002a40000000800 */
[----:B-1----:R-:W-:Y:S01]  /*8e80*/  FFMA.FTZ R3, R37, UR10, -R20 ;  /* 0x0000000a25037c23 */ /* 0x002fe20008010814 */
[----:B--2---:R-:W-:-:S05]  /*8e90*/  F2FP.BF16.F32.PACK_AB R14, R229, R230 ;  /* 0x000000e6e50e723e */ /* 0x004fca00000010ff */
[----:B------:R1:W-:Y:S02]  /*8ea0*/  MUFU.EX2 R7, R3 ;  /* 0x0000000300077308 */ /* 0x0003e40000000800 */
[----:B-1----:R-:W-:-:S06]  /*8eb0*/  FFMA.FTZ R3, R32, UR10, -R20 ;  /* 0x0000000a20037c23 */ /* 0x002fcc0008010814 */
[----:B------:R1:W-:Y:S02]  /*8ec0*/  MUFU.EX2 R201, R3 ;  /* 0x0000000300c97308 */ /* 0x0003e40000000800 */
[----:B-1----:R-:W-:-:S05]  /*8ed0*/  FMUL.FTZ R3, R132, UR10 ;  /* 0x0000000a84037c20 */ /* 0x002fca0008410000 */
[----:B------:R-:W-:-:S05]  /*8ee0*/  FSEL R3, R3, RZ, P1 ;  /* 0x000000ff03037208 */ /* 0x000fca0000800000 */
[--C-:B------:R-:W-:Y:S01]  /*8ef0*/  FFMA.FTZ R0, R51, UR10, -R3.reuse ;  /* 0x0000000a33007c23 */ /* 0x100fe20008010803 */
[--C-:B------:R-:W-:Y:S02]  /*8f00*/  FFMA.FTZ R5, R57, UR10, -R3.reuse ;  /* 0x0000000a39057c23 */ /* 0x100fe40008010803 */
[----:B------:R-:W-:Y:S01]  /*8f10*/  HMMA.16816.F32.BF16 R56, R16, R24, RZ ;  /* 0x000000181038723c */ /* 0x000fe200000418ff */
[----:B------:R1:W-:Y:S08]  /*8f20*/  MUFU.EX2 R234, R0 ;  /* 0x0000000000ea7308 */ /* 0x0003f00000000800 */
[----:B------:R-:W2:Y:S01]  /*8f30*/  MUFU.EX2 R233, R5 ;  /* 0x0000000500e97308 */ /* 0x000ea20000000800 */
[----:B-1----:R-:W-:-:S07]  /*8f40*/  FFMA.FTZ R0, R49, UR10, -R3 ;  /* 0x0000000a31007c23 */ /* 0x002fce0008010803 */
[----:B------:R1:W-:Y:S01]  /*8f50*/  MUFU.EX2 R136, R0 ;  /* 0x0000000000887308 */ /* 0x0003e20000000800 */
[----:B--2---:R-:W-:Y:S01]  /*8f60*/  F2FP.BF16.F32.PACK_AB R13, R234, R233 ;  /* 0x000000e9ea0d723e */ /* 0x004fe200000010ff */
[--C-:B-1----:R-:W-:Y:S02]  /*8f70*/  FFMA.FTZ R0, R48, UR10, -R3.reuse ;  /* 0x0000000a30007c23 */ /* 0x102fe40008010803 */
[----:B------:R-:W1:Y:S04]  /*8f80*/  LDSM.16.MT88.4 R48, [R227+0xc000] ;  /* 0x00c00000e330783b */ /* 0x000e680000004200 */
[----:B------:R2:W3:Y:S02]  /*8f90*/  MUFU.EX2 R240, R0 ;  /* 0x0000000000f07308 */ /* 0x0004e40000000800 */
[----:B--2---:R-:W-:Y:S01]  /*8fa0*/  FFMA.FTZ R0, R40, UR10, -R3 ;  /* 0x0000000a28007c23 */ /* 0x004fe20008010803 */
[----:B---3--:R-:W-:Y:S01]  /*8fb0*/  F2FP.BF16.F32.PACK_AB R15, R240, R136 ;  /* 0x00000088f00f723e */ /* 0x008fe200000010ff */
[----:B------:R-:W-:Y:S04]  /*8fc0*/  LDSM.16.MT88.4 R40, [R228+0xc800] ;  /* 0x00c80000e428783b */ /* 0x000fe80000004200 */
[----:B------:R2:W-:Y:S02]  /*8fd0*/  MUFU.EX2 R237, R0 ;  /* 0x0000000000ed7308 */ /* 0x0005e40000000800 */
[C---:B------:R-:W-:Y:S06]  /*8fe0*/  HMMA.16816.F32.BF16 R68, R12.reuse, R24, RZ ;  /* 0x000000180c44723c */ /* 0x040fec00000418ff */
[----:B------:R-:W-:Y:S01]  /*8ff0*/  HMMA.16816.F32.BF16 R88, R12, R84, RZ ;  /* 0x000000540c58723c */ /* 0x000fe200000418ff */
[----:B------:R-:W-:-:S02]  /*9000*/  MOV R25, R9 ;  /* 0x0000000900197202 */ /* 0x000fc40000000f00 */
[----:B------:R-:W-:Y:S02]  /*9010*/  F2FP.BF16.F32.PACK_AB R9, R23, R238 ;  /* 0x000000ee1709723e */ /* 0x000fe400000010ff */
[----:B------:R-:W-:Y:S01]  /*9020*/  F2FP.BF16.F32.PACK_AB R11, R241, R25 ;  /* 0x00000019f10b723e */ /* 0x000fe200000010ff */
[----:B------:R-:W-:Y:S01]  /*9030*/  HMMA.16816.F32.BF16 R128, R12, R52, RZ ;  /* 0x000000340c80723c */ /* 0x000fe200000418ff */
[----:B--2---:R-:W-:Y:S01]  /*9040*/  FFMA.FTZ R0, R36, UR10, -R3 ;  /* 0x0000000a24007c23 */ /* 0x004fe20008010803 */
[----:B------:R-:W-:Y:S01]  /*9050*/  IMAD.MOV.U32 R85, RZ, RZ, R23 ;  /* 0x000000ffff557224 */ /* 0x000fe200078e0017 */
[----:B------:R-:W2:Y:S01]  /*9060*/  LDSM.16.MT88.4 R36, [R225+0xc800] ;  /* 0x00c80000e124783b */ /* 0x000ea20000004200 */
[----:B------:R-:W-:Y:S01]  /*9070*/  FFMA.FTZ R23, R155, UR10, -R20 ;  /* 0x0000000a9b177c23 */ /* 0x000fe20008010814 */
[----:B------:R3:W4:Y:S01]  /*9080*/  MUFU.EX2 R202, R0 ;  /* 0x0000000000ca7308 */ /* 0x0007220000000800 */
[-C--:B-1----:R-:W-:Y:S06]  /*9090*/  HMMA.16816.F32.BF16 R124, R16, R48.reuse, RZ ;  /* 0x00000030107c723c */ /* 0x082fec00000418ff */
[C---:B------:R-:W-:Y:S06]  /*90a0*/  HMMA.16816.F32.BF16 R120, R12.reuse, R48, RZ ;  /* 0x000000300c78723c */ /* 0x040fec00000418ff */
[----:B------:R-:W-:Y:S01]  /*90b0*/  HMMA.16816.F32.BF16 R112, R12, R60, RZ ;  /* 0x0000003c0c70723c */ /* 0x000fe200000418ff */
[----:B---3--:R-:W-:Y:S01]  /*90c0*/  FFMA.FTZ R0, R33, UR10, -R3 ;  /* 0x0000000a21007c23 */ /* 0x008fe20008010803 */
[----:B----4-:R-:W-:-:S04]  /*90d0*/  F2FP.BF16.F32.PACK_AB R5, R202, R237 ;  /* 0x000000edca05723e */ /* 0x010fc800000010ff */
[----:B------:R-:W-:Y:S01]  /*90e0*/  HMMA.16816.F32.BF16 R32, R16, R44, RZ ;  /* 0x0000002c1020723c */ /* 0x000fe200000418ff */
[----:B------:R1:W-:Y:S05]  /*90f0*/  MUFU.EX2 R195, R0 ;  /* 0x0000000000c37308 */ /* 0x0003ea0000000800 */
[C---:B------:R-:W-:Y:S06]  /*9100*/  HMMA.16816.F32.BF16 R104, R12.reuse, R72, RZ ;  /* 0x000000480c68723c */ /* 0x040fec00000418ff */
[----:B------:R-:W-:Y:S01]  /*9110*/  HMMA.16816.F32.BF16 R96, R12, R80, RZ ;  /* 0x000000500c60723c */ /* 0x000fe200000418ff */
[----:B-1----:R-:W-:-:S05]  /*9120*/  FFMA.FTZ R0, R31, UR10, -R3 ;  /* 0x0000000a1f007c23 */ /* 0x002fca0008010803 */
[----:B------:R-:W-:Y:S01]  /*9130*/  HMMA.16816.F32.BF16 R28, R12, R44, RZ ;  /* 0x0000002c0c1c723c */ /* 0x000fe200000418ff */
[----:B------:R-:W1:Y:S06]  /*9140*/  MUFU.EX2 R243, R0 ;  /* 0x0000000000f37308 */ /* 0x000e6c0000000800 */
[----:B------:R-:W-:Y:S01]  /*9150*/  IMAD.MOV.U32 R45, RZ, RZ, R7 ;  /* 0x000000ffff2d7224 */ /* 0x000fe200078e0007 */
[----:B------:R-:W-:Y:S02]  /*9160*/  MOV R44, R8 ;  /* 0x00000008002c7202 */ /* 0x000fe40000000f00 */
[----:B------:R-:W-:Y:S01]  /*9170*/  F2FP.BF16.F32.PACK_AB R8, R236, R239 ;  /* 0x000000efec08723e */ /* 0x000fe200000010ff */
[----:B------:R-:W-:Y:S01]  /*9180*/  IMAD.MOV.U32 R73, RZ, RZ, R45 ;  /* 0x000000ffff497224 */ /* 0x000fe200078e002d */
[----:B------:R-:W-:-:S02]  /*9190*/  F2FP.BF16.F32.PACK_AB R4, R201, R45 ;  /* 0x0000002dc904723e */ /* 0x000fc400000010ff */
[----:B------:R-:W-:Y:S02]  /*91a0*/  F2FP.BF16.F32.PACK_AB R10, R235, R44 ;  /* 0x0000002ceb0a723e */ /* 0x000fe400000010ff */
[----:B-1----:R-:W-:-:S05]  /*91b0*/  F2FP.BF16.F32.PACK_AB R7, R243, R195 ;  /* 0x000000c3f307723e */ /* 0x002fca00000010ff */
[----:B--2---:R-:W-:Y:S01]  /*91c0*/  HMMA.16816.F32.BF16 R172, R8, R36, R32 ;  /* 0x0000002408ac723c */ /* 0x004fe20000041820 */
[----:B------:R-:W1:Y:S05]  /*91d0*/  LDSM.16.MT88.4 R32, [R227+0xc800] ;  /* 0x00c80000e320783b */ /* 0x000e6a0000004200 */
[C---:B------:R-:W-:Y:S01]  /*91e0*/  HMMA.16816.F32.BF16 R196, R4.reuse, R64, R68 ;  /* 0x0000004004c4723c */ /* 0x040fe20000041844 */
[----:B------:R-:W2:Y:S05]  /*91f0*/  LDSM.16.MT88.4 R68, [R227+0xe800] ;  /* 0x00e80000e344783b */ /* 0x000eaa0000004200 */
[----:B------:R-:W-:Y:S01]  /*9200*/  HMMA.16816.F32.BF16 R204, R4, R36, R28 ;  /* 0x0000002404cc723c */ /* 0x000fe2000004181c */
[----:B------:R-:W3:Y:S05]  /*9210*/  LDSM.16.MT88.4 R28, [R225+0xe800] ;  /* 0x00e80000e11c783b */ /* 0x000eea0000004200 */
[C---:B------:R-:W-:Y:S01]  /*9220*/  HMMA.16816.F32.BF16 R164, R8.reuse, R64, R56 ;  /* 0x0000004008a4723c */ /* 0x040fe20000041838 */
[----:B------:R-:W4:Y:S05]  /*9230*/  LDSM.16.MT88.4 R56, [R226+0xe800] ;  /* 0x00e80000e238783b */ /* 0x000f2a0000004200 */
[----:B------:R-:W-:Y:S01]  /*9240*/  HMMA.16816.F32.BF16 R140, R8, R40, R140 ;  /* 0x00000028088c723c */ /* 0x000fe2000004188c */
[----:B------:R-:W-:Y:S01]  /*9250*/  MOV R64, R44 ;  /* 0x0000002c00407202 */ /* 0x000fe20000000f00 */
[----:B------:R-:W-:-:S04]  /*9260*/  IMAD.MOV.U32 R65, RZ, RZ, R25 ;  /* 0x000000ffff417224 */ /* 0x000fc800078e0019 */
[----:B------:R-:W-:Y:S06]  /*9270*/  HMMA.16816.F32.BF16 R128, R4, R40, R128 ;  /* 0x000000280480723c */ /* 0x000fec0000041880 */
[C---:B------:R-:W-:Y:S06]  /*9280*/  HMMA.16816.F32.BF16 R220, R8.reuse, R76, R100 ;  /* 0x0000004c08dc723c */ /* 0x040fec0000041864 */
[----:B-1----:R-:W-:Y:S06]  /*9290*/  HMMA.16816.F32.BF16 R160, R8, R32, R124 ;  /* 0x0000002008a0723c */ /* 0x002fec000004187c */
[C---:B--2---:R-:W-:Y:S06]  /*92a0*/  HMMA.16816.F32.BF16 R88, R4.reuse, R68, R88 ;  /* 0x000000440458723c */ /* 0x044fec0000041858 */
[----:B------:R-:W-:Y:S06]  /*92b0*/  HMMA.16816.F32.BF16 R120, R4, R32, R120 ;  /* 0x000000200478723c */ /* 0x000fec0000041878 */
[----:B------:R-:W-:Y:S01]  /*92c0*/  HMMA.16816.F32.BF16 R92, R8, R68, R92 ;  /* 0x00000044085c723c */ /* 0x000fe2000004185c */
[----:B------:R-:W-:Y:S01]  /*92d0*/  IMAD.MOV.U32 R2, RZ, RZ, R220 ;  /* 0x000000ffff027224 */ /* 0x000fe200078e00dc */
[----:B------:R-:W-:-:S04]  /*92e0*/  MOV R0, R221 ;  /* 0x000000dd00007202 */ /* 0x000fc80000000f00 */
[-C--:B---3--:R-:W-:Y:S06]  /*92f0*/  HMMA.16816.F32.BF16 R208, R8, R28.reuse, R116 ;  /* 0x0000001c08d0723c */ /* 0x088fec0000041874 */
[----:B------:R-:W-:Y:S01]  /*9300*/  MOV R41, R91 ;  /* 0x0000005b00297202 */ /* 0x000fe20000000f00 */
[----:B------:R-:W-:Y:S01]  /*9310*/  IMAD.MOV.U32 R40, RZ, RZ, R88 ;  /* 0x000000ffff287224 */ /* 0x000fe200078e0058 */
[----:B------:R-:W-:Y:S01]  /*9320*/  MOV R33, R90 ;  /* 0x0000005a00217202 */ /* 0x000fe20000000f00 */
[----:B------:R-:W-:Y:S01]  /*9330*/  IMAD.MOV.U32 R32, RZ, RZ, R89 ;  /* 0x000000ffff207224 */ /* 0x000fe200078e0059 */
[----:B------:R-:W-:Y:S06]  /*9340*/  HMMA.16816.F32.BF16 R168, R4, R28, R112 ;  /* 0x0000001c04a8723c */ /* 0x000fec0000041870 */
[----:B------:R-:W-:Y:S01]  /*9350*/  HMMA.16816.F32.BF16 R88, R12, R74, RZ ;  /* 0x0000004a0c58723c */ /* 0x000fe200000418ff */
[----:B------:R-:W-:Y:S01]  /*9360*/  IMAD.MOV.U32 R29, RZ, RZ, R222 ;  /* 0x000000ffff1d7224 */ /* 0x000fe200078e00de */
[----:B------:R-:W-:Y:S01]  /*9370*/  MOV R28, R223 ;  /* 0x000000df001c7202 */ /* 0x000fe20000000f00 */
[----:B------:R-:W-:Y:S01]  /*9380*/  IMAD.MOV.U32 R84, RZ, RZ, R95 ;  /* 0x000000ffff547224 */ /* 0x000fe200078e005f */
[----:B------:R-:W-:Y:S01]  /*9390*/  MOV R72, R92 ;  /* 0x0000005c00487202 */ /* 0x000fe20000000f00 */
[----:B------:R-:W-:Y:S01]  /*93a0*/  IMAD.MOV.U32 R61, RZ, RZ, R93 ;  /* 0x000000ffff3d7224 */ /* 0x000fe200078e005d */
[----:B----4-:R-:W-:Y:S01]  /*93b0*/  HMMA.16816.F32.BF16 R216, R8, R56, R108 ;  /* 0x0000003808d8723c */ /* 0x010fe2000004186c */
[----:B------:R-:W-:-:S05]  /*93c0*/  MOV R60, R94 ;  /* 0x0000005e003c7202 */ /* 0x000fca0000000f00 */
[C---:B------:R-:W-:Y:S06]  /*93d0*/  HMMA.16816.F32.BF16 R212, R4.reuse, R56, R104 ;  /* 0x0000003804d4723c */ /* 0x040fec0000041868 */
[C---:B------:R-:W-:Y:S06]  /*93e0*/  HMMA.16816.F32.BF16 R220, R4.reuse, R76, R96 ;  /* 0x0000004c04dc723c */ /* 0x040fec0000041860 */
[----:B------:R-:W-:Y:S06]  /*93f0*/  HMMA.16816.F32.BF16 R112, R4, R58, R88 ;  /* 0x0000003a0470723c */ /* 0x000fec0000041858 */
[C---:B------:R-:W-:Y:S06]  /*9400*/  HMMA.16816.F32.BF16 R108, R12.reuse, R46, RZ ;  /* 0x0000002e0c6c723c */ /* 0x040fec00000418ff */
        /* <DEDUP_REMOVED lines=8> */
[----:B------:R-:W-:Y:S06]  /*9490*/  HMMA.16816.F32.BF16 R48, R16, R50, RZ ;  /* 0x000000321030723c */ /* 0x000fec00000418ff */
        /* <DEDUP_REMOVED lines=8> */
[----:B------:R-:W-:Y:S01]  /*9520*/  FFMA.FTZ R0, R189, UR10, -R22 ;  /* 0x0000000abd007c23 */ /* 0x000fe20008010816 */
[----:B------:R-:W-:Y:S01]  /*9530*/  IMAD.MOV.U32 R88, RZ, RZ, R2 ;  /* 0x000000ffff587224 */ /* 0x000fe200078e0002 */
[----:B------:R-:W1:Y:S01]  /*9540*/  LDSM.16.MT88.4 R12, [R225+0xd000] ;  /* 0x00d00000e10c783b */ /* 0x000e620000004200 */
[----:B------:R-:W-:Y:S01]  /*9550*/  MOV R91, R28 ;  /* 0x0000001c005b7202 */ /* 0x000fe20000000f00 */
[----:B------:R-:W-:Y:S01]  /*9560*/  HMMA.16816.F32.BF16 R52, R16, R54, RZ ;  /* 0x000000361034723c */ /* 0x000fe200000418ff */
[----:B------:R-:W-:Y:S01]  /*9570*/  FFMA.FTZ R28, R138, UR10, -R22 ;  /* 0x0000000a8a1c7c23 */ /* 0x000fe20008010816 */
[----:B------:R-:W-:-:S02]  /*9580*/  IMAD.MOV.U32 R90, RZ, RZ, R29 ;  /* 0x000000ffff5a7224 */ /* 0x000fc400078e001d */
[----:B------:R-:W-:Y:S02]  /*9590*/  FFMA.FTZ R29, R149, UR10, -R22 ;  /* 0x0000000a951d7c23 */ /* 0x000fe40008010816 */
[----:B------:R-:W-:Y:S06]  /*95a0*/  HMMA.16816.F32.BF16 R4, R16, R62, RZ ;  /* 0x0000003e1004723c */ /* 0x000fec00000418ff */
[----:B------:R-:W-:Y:S01]  /*95b0*/  HMMA.16816.F32.BF16 R36, R8, R38, R44 ;  /* 0x000000260824723c */ /* 0x000fe2000004182c */
[----:B------:R-:W-:Y:S01]  /*95c0*/  MOV R63, R33 ;  /* 0x00000021003f7202 */ /* 0x000fe20000000f00 */
[----:B------:R-:W-:-:S04]  /*95d0*/  IMAD.MOV.U32 R62, RZ, RZ, R32 ;  /* 0x000000ffff3e7224 */ /* 0x000fc800078e0020 */
[C---:B------:R-:W-:Y:S06]  /*95e0*/  HMMA.16816.F32.BF16 R44, R8.reuse, R66, R24 ;  /* 0x00000042082c723c */ /* 0x040fec0000041818 */
[C---:B------:R-:W-:Y:S01]  /*95f0*/  HMMA.16816.F32.BF16 R48, R8.reuse, R34, R48 ;  /* 0x000000220830723c */ /* 0x040fe20000041830 */
[----:B------:R-:W-:Y:S01]  /*9600*/  MOV R66, R41 ;  /* 0x0000002900427202 */ /* 0x000fe20000000f00 */
[--C-:B------:R-:W-:Y:S01]  /*9610*/  FFMA.FTZ R24, R139, UR10, -R21.reuse ;  /* 0x0000000a8b187c23 */ /* 0x100fe20008010815 */
[----:B------:R-:W-:Y:S01]  /*9620*/  MOV R67, R73 ;  /* 0x0000004900437202 */ /* 0x000fe20000000f00 */
[--C-:B------:R-:W-:Y:S01]  /*9630*/  FFMA.FTZ R27, R154, UR10, -R21.reuse ;  /* 0x0000000a9a1b7c23 */ /* 0x100fe20008010815 */
[----:B------:R-:W-:Y:S01]  /*9640*/  FFMA.FTZ R26, R150, UR10, -R21 ;  /* 0x0000000a961a7c23 */ /* 0x000fe20008010815 */
[----:B------:R-:W-:Y:S01]  /*9650*/  HMMA.16816.F32.BF16 R52, R8, R42, R52 ;  /* 0x0000002a0834723c */ /* 0x000fe20000041834 */
[----:B------:R-:W-:-:S02]  /*9660*/  IMAD.MOV.U32 R35, RZ, RZ, R40 ;  /* 0x000000ffff237224 */ /* 0x000fc400078e0028 */
[----:B------:R-:W-:Y:S01]  /*9670*/  FFMA.FTZ R34, R147, UR10, -R3 ;  /* 0x0000000a93227c23 */ /* 0x000fe20008010803 */
[----:B------:R-:W-:Y:S02]  /*9680*/  FFMA.FTZ R25, R144, UR10, -R21 ;  /* 0x0000000a90197c23 */ /* 0x000fe40008010815 */
[----:B------:R-:W-:Y:S06]  /*9690*/  HMMA.16816.F32.BF16 R40, R8, R30, R4 ;  /* 0x0000001e0828723c */ /* 0x000fec0000041804 */
[----:B------:R-:W-:Y:S01]  /*96a0*/  HMMA.16816.F32.BF16 R4, R16, R74, RZ ;  /* 0x0000004a1004723c */ /* 0x000fe200000418ff */
[--C-:B------:R-:W-:Y:S01]  /*96b0*/  FFMA.FTZ R31, R158, UR10, -R22.reuse ;  /* 0x0000000a9e1f7c23 */ /* 0x100fe20008010816 */
[----:B------:R-:W-:Y:S01]  /*96c0*/  FFMA.FTZ R30, R153, UR10, -R22 ;  /* 0x0000000a991e7c23 */ /* 0x000fe20008010816 */
[----:B------:R-:W-:-:S04]  /*96d0*/  MOV R153, R67 ;  /* 0x0000004300997202 */ /* 0x000fc80000000f00 */
[----:B------:R-:W-:Y:S01]  /*96e0*/  IMAD.MOV.U32 R74, RZ, RZ, R229 ;  /* 0x000000ffff4a7224 */ /* 0x000fe200078e00e5 */
[----:B------:R-:W-:-:S04]  /*96f0*/  MOV R75, R136 ;  /* 0x00000088004b7202 */ /* 0x000fc80000000f00 */
[----:B------:R-:W-:Y:S01]  /*9700*/  MOV R154, R74 ;  /* 0x0000004a009a7202 */ /* 0x000fe20000000f00 */
[----:B------:R-:W-:Y:S01]  /*9710*/  IMAD.MOV.U32 R74, RZ, RZ, R64 ;  /* 0x000000ffff4a7224 */ /* 0x000fe200078e0040 */
[----:B------:R-:W-:-:S10]  /*9720*/  MOV R64, R202 ;  /* 0x000000ca00407202 */ /* 0x000fd40000000f00 */
[----:B------:R-:W-:Y:S06]  /*9730*/  HMMA.16816.F32.BF16 R56, R8, R58, R4 ;  /* 0x0000003a0838723c */ /* 0x000fec0000041804 */
[C---:B------:R-:W-:Y:S01]  /*9740*/  HMMA.16816.F32.BF16 R4, R16.reuse, R82, RZ ;  /* 0x000000521004723c */ /* 0x040fe200000418ff */
[----:B------:R2:W3:Y:S05]  /*9750*/  MUFU.EX2 R82, R0 ;  /* 0x0000000000527308 */ /* 0x0004ea0000000800 */
[----:B------:R-:W-:Y:S01]  /*9760*/  HMMA.16816.F32.BF16 R16, R16, R86, RZ ;  /* 0x000000561010723c */ /* 0x000fe200000418ff */
[----:B--2---:R-:W-:Y:S01]  /*9770*/  FFMA.FTZ R0, R185, UR10, -R22 ;  /* 0x0000000ab9007c23 */ /* 0x004fe20008010816 */
[----:B---3--:R-:W-:Y:S01]  /*9780*/  IMAD.MOV.U32 R147, RZ, RZ, R82 ;  /* 0x000000ffff937224 */ /* 0x008fe200078e0052 */
[----:B------:R-:W-:Y:S01]  /*9790*/  MOV R82, R65 ;  /* 0x0000004100527202 */ /* 0x000fe20000000f00 */
[----:B------:R-:W-:Y:S01]  /*97a0*/  IMAD.MOV.U32 R185, RZ, RZ, R203 ;  /* 0x000000ffffb97224 */ /* 0x000fe200078e00cb */
[----:B------:R2:W3:Y:S01]  /*97b0*/  MUFU.EX2 R2, R0 ;  /* 0x0000000000027308 */ /* 0x0004e20000000800 */
[----:B------:R-:W-:-:S12]  /*97c0*/  IMAD.MOV.U32 R65, RZ, RZ, R201 ;  /* 0x000000ffff417224 */ /* 0x000fd800078e00c9 */
[C---:B------:R-:W-:Y:S06]  /*97d0*/  HMMA.16816.F32.BF16 R76, R8.reuse, R78, R4 ;  /* 0x0000004e084c723c */ /* 0x040fec0000041804 */
[----:B------:R-:W-:Y:S07]  /*97e0*/  HMMA.16816.F32.BF16 R68, R8, R70, R16 ;  /* 0x000000460844723c */ /* 0x000fee0000041810 */
[----:B------:R-:W-:Y:S01]  /*97f0*/  MOV R16, R200 ;  /* 0x000000c800107202 */ /* 0x000fe20000000f00 */
[----:B------:R-:W-:-:S02]  /*9800*/  IMAD.MOV.U32 R17, RZ, RZ, R195 ;  /* 0x000000ffff117224 */ /* 0x000fc400078e00c3 */
[----:B--2---:R-:W-:Y:S01]  /*9810*/  FFMA.FTZ R0, R180, UR10, -R22 ;  /* 0x0000000ab4007c23 */ /* 0x004fe20008010816 */
[----:B------:R-:W-:-:S03]  /*9820*/  MOV R18, R194 ;  /* 0x000000c200127202 */ /* 0x000fc60000000f00 */
[----:B------:R2:W-:Y:S01]  /*9830*/  MUFU.EX2 R73, R0 ;  /* 0x0000000000497308 */ /* 0x0005e20000000800 */
[----:B------:R-:W-:Y:S01]  /*9840*/  MOV R144, R18 ;  /* 0x0000001200907202 */ /* 0x000fe20000000f00 */
[----:B--2---:R-:W-:Y:S01]  /*9850*/  FFMA.FTZ R0, R176, UR10, -R22 ;  /* 0x0000000ab0007c23 */ /* 0x004fe20008010816 */
[----:B---3--:R-:W-:Y:S02]  /*9860*/  IMAD.MOV.U32 R176, RZ, RZ, R2 ;  /* 0x000000ffffb07224 */ /* 0x008fe400078e0002 */
[--C-:B------:R-:W-:Y:S01]  /*9870*/  FFMA.FTZ R2, R145, UR10, -R20.reuse ;  /* 0x0000000a91027c23 */ /* 0x100fe20008010814 */
[----:B------:R-:W-:Y:S02]  /*9880*/  FFMA.FTZ R22, R151, UR10, -R20 ;  /* 0x0000000a97167c23 */ /* 0x000fe40008010814 */
[----:B------:R2:W3:Y:S01]  /*9890*/  MUFU.EX2 R86, R0 ;  /* 0x0000000000567308 */ /* 0x0004e20000000800 */
[----:B------:R-:W-:Y:S01]  /*98a0*/  F2FP.BF16.F32.PACK_AB R8, R176, R147 ;  /* 0x00000093b008723e */ /* 0x000fe200000010ff */
[----:B--2---:R-:W-:Y:S01]  /*98b0*/  FFMA.FTZ R0, R186, UR10, -R21 ;  /* 0x0000000aba007c23 */ /* 0x004fe20008010815 */
[----:B---3--:R-:W-:-:S05]  /*98c0*/  F2FP.BF16.F32.PACK_AB R10, R86, R73 ;  /* 0x00000049560a723e */ /* 0x008fca00000010ff */
[----:B------:R2:W3:Y:S02]  /*98d0*/  MUFU.EX2 R33, R0 ;  /* 0x0000000000217308 */ /* 0x0004e40000000800 */
[----:B--2---:R-:W-:Y:S01]  /*98e0*/  FFMA.FTZ R0, R182, UR10, -R21 ;  /* 0x0000000ab6007c23 */ /* 0x004fe20008010815 */
[----:B---3--:R-:W-:Y:S01]  /*98f0*/  MOV R155, R33 ;  /* 0x00000021009b7202 */ /* 0x008fe20000000f00 */
[----:B------:R-:W-:-:S04]  /*9900*/  FFMA.FTZ R33, R148, UR10, -R3 ;  /* 0x0000000a94217c23 */ /* 0x000fc80008010803 */
[----:B------:R2:W3:Y:S02]  /*9910*/  MUFU.EX2 R229, R0 ;  /* 0x0000000000e57308 */ /* 0x0004e40000000800 */
[----:B--2---:R-:W-:Y:S01]  /*9920*/  FFMA.FTZ R0, R178, UR10, -R21 ;  /* 0x0000000ab2007c23 */ /* 0x004fe20008010815 */
[----:B---3--:R-:W-:-:S05]  /*9930*/  F2FP.BF16.F32.PACK_AB R9, R229, R155 ;  /* 0x0000009be509723e */ /* 0x008fca00000010ff */
        /* <DEDUP_REMOVED lines=8> */
[C---:B-1----:R-:W-:Y:S06]  /*99c0*/  HMMA.16816.F32.BF16 R172, R8.reuse, R12, R172 ;  /* 0x0000000c08ac723c */ /* 0x042fec00000418ac */
[----:B------:R-:W-:Y:S01]  /*99d0*/  HMMA.16816.F32.BF16 R36, R8, R14, R36 ;  /* 0x0000000e0824723c */ /* 0x000fe20000041824 */
[----:B--2---:R-:W-:-:S04]  /*99e0*/  FFMA.FTZ R0, R183, UR10, -R20 ;  /* 0x0000000ab7007c23 */ /* 0x004fc80008010814 */
[----:B------:R1:W2:Y:S02]  /*99f0*/  MUFU.EX2 R80, R0 ;  /* 0x0000000000507308 */ /* 0x0002a40000000800 */
[----:B-1----:R-:W-:Y:S01]  /*9a00*/  FFMA.FTZ R0, R179, UR10, -R20 ;  /* 0x0000000ab3007c23 */ /* 0x002fe20008010814 */
[----:B--2---:R-:W-:-:S05]  /*9a10*/  F2FP.BF16.F32.PACK_AB R4, R80, R136 ;  /* 0x000000885004723e */ /* 0x004fca00000010ff */
[----:B------:R1:W-:Y:S02]  /*9a20*/  MUFU.EX2 R87, R0 ;  /* 0x0000000000577308 */ /* 0x0003e40000000800 */
[----:B-1----:R-:W-:Y:S01]  /*9a30*/  FFMA.FTZ R0, R159, UR10, -R20 ;  /* 0x0000000a9f007c23 */ /* 0x002fe20008010814 */
[----:B------:R-:W-:-:S05]  /*9a40*/  FFMA.FTZ R20, R156, UR10, -R3 ;  /* 0x0000000a9c147c23 */ /* 0x000fca0008010803 */
[----:B------:R1:W2:Y:S02]  /*9a50*/  MUFU.EX2 R32, R0 ;  /* 0x0000000000207308 */ /* 0x0002a40000000800 */
[--C-:B-1----:R-:W-:Y:S01]  /*9a60*/  FFMA.FTZ R0, R188, UR10, -R3.reuse ;  /* 0x0000000abc007c23 */ /* 0x102fe20008010803 */
[----:B--2---:R-:W-:Y:S01]  /*9a70*/  MOV R145, R32 ;  /* 0x0000002000917202 */ /* 0x004fe20000000f00 */
[----:B------:R-:W-:Y:S01]  /*9a80*/  FFMA.FTZ R32, R152, UR10, -R3 ;  /* 0x0000000a98207c23 */ /* 0x000fe20008010803 */
[----:B------:R-:W-:-:S03]  /*9a90*/  IMAD.MOV.U32 R152, RZ, RZ, R75 ;  /* 0x000000ffff987224 */ /* 0x000fc600078e004b */
[----:B------:R1:W-:Y:S01]  /*9aa0*/  MUFU.EX2 R180, R0 ;  /* 0x0000000000b47308 */ /* 0x0003e20000000800 */
[----:B------:R-:W-:Y:S02]  /*9ab0*/  F2FP.BF16.F32.PACK_AB R6, R145, R87 ;  /* 0x000000579106723e */ /* 0x000fe400000010ff */
[----:B------:R-:W-:Y:S01]  /*9ac0*/  MOV R75, R35 ;  /* 0x00000023004b7202 */ /* 0x000fe20000000f00 */
[----:B------:R-:W-:Y:S01]  /*9ad0*/  FADD.FTZ R35, R191, R190 ;  /* 0x000000bebf237221 */ /* 0x000fe20000010000 */
[----:B-1----:R-:W-:-:S04]  /*9ae0*/  FFMA.FTZ R0, R184, UR10, -R3 ;  /* 0x0000000ab8007c23 */ /* 0x002fc80008010803 */
[----:B------:R1:W2:Y:S02]  /*9af0*/  MUFU.EX2 R81, R0 ;  /* 0x0000000000517308 */ /* 0x0002a40000000800 */
[----:B-1----:R-:W-:Y:S01]  /*9b00*/  FFMA.FTZ R0, R181, UR10, -R3 ;  /* 0x0000000ab5007c23 */ /* 0x002fe20008010803 */
[----:B--2---:R-:W-:-:S05]  /*9b10*/  F2FP.BF16.F32.PACK_AB R5, R81, R180 ;  /* 0x000000b45105723e */ /* 0x004fca00000010ff */
[----:B------:R1:W-:Y:S02]  /*9b20*/  MUFU.EX2 R139, R0 ;  /* 0x00000000008b7308 */ /* 0x0003e40000000800 */
[----:B-1----:R-:W-:Y:S01]  /*9b30*/  FFMA.FTZ R0, R177, UR10, -R3 ;  /* 0x0000000ab1007c23 */ /* 0x002fe20008010803 */
[----:B------:R-:W-:-:S05]  /*9b40*/  FADD.FTZ R3, R193, R192 ;  /* 0x000000c0c1037221 */ /* 0x000fca0000010000 */
[----:B------:R-:W1:Y:S02]  /*9b50*/  MUFU.EX2 R138, R0 ;  /* 0x00000000008a7308 */ /* 0x000e640000000800 */
[----:B-1----:R-:W-:Y:S02]  /*9b60*/  F2FP.BF16.F32.PACK_AB R7, R138, R139 ;  /* 0x0000008b8a07723e */ /* 0x002fe400000010ff */
[----:B------:R-:W-:-:S05]  /*9b70*/  MOV R0, R16 ;  /* 0x0000001000007202 */ /* 0x000fca0000000f00 */
[C---:B------:R-:W-:Y:S06]  /*9b80*/  HMMA.16816.F32.BF16 R204, R4.reuse, R12, R204 ;  /* 0x0000000c04cc723c */ /* 0x040fec00000418cc */
[----:B------:R-:W-:Y:S01]  /*9b90*/  HMMA.16816.F32.BF16 R200, R4, R14, R108 ;  /* 0x0000000e04c8723c */ /* 0x000fe2000004186c */
        /* <DEDUP_REMOVED lines=8> */
[----:B------:R-:W-:Y:S01]  /*9c20*/  IMAD.MOV.U32 R129, RZ, RZ, R185 ;  /* 0x000000ffff817224 */ /* 0x000fe200078e00b9 */
[----:B------:R-:W-:Y:S01]  /*9c30*/  MOV R130, R180 ;  /* 0x000000b400827202 */ /* 0x000fe20000000f00 */
[----:B------:R-:W-:-:S02]  /*9c40*/  IMAD.MOV.U32 R128, RZ, RZ, R80 ;  /* 0x000000ffff807224 */ /* 0x000fc400078e0050 */
[----:B------:R-:W-:Y:S01]  /*9c50*/  IMAD.MOV.U32 R131, RZ, RZ, R176 ;  /* 0x000000ffff837224 */ /* 0x000fe200078e00b0 */
        /* <DEDUP_REMOVED lines=9> */
[C---:B------:R-:W-:Y:S01]  /*9cf0*/  HMMA.16816.F32.BF16 R180, R4.reuse, R12, R120 ;  /* 0x0000000c04b4723c */ /* 0x040fe20000041878 */
[----:B------:R-:W-:Y:S01]  /*9d00*/  MOV R163, R81 ;  /* 0x0000005100a37202 */ /* 0x000fe20000000f00 */
[----:B------:R-:W-:Y:S01]  /*9d10*/  IMAD.MOV.U32 R162, RZ, RZ, R73 ;  /* 0x000000ffffa27224 */ /* 0x000fe200078e0049 */
[----:B------:R-:W-:Y:S01]  /*9d20*/  MOV R81, R64 ;  /* 0x0000004000517202 */ /* 0x000fe20000000f00 */
[----:B------:R-:W-:Y:S01]  /*9d30*/  IMAD.MOV.U32 R160, RZ, RZ, R87 ;  /* 0x000000ffffa07224 */ /* 0x000fe200078e0057 */
[----:B------:R-:W-:Y:S01]  /*9d40*/  MOV R161, R83 ;  /* 0x0000005300a17202 */ /* 0x000fe20000000f00 */
[-C--:B------:R-:W-:Y:S01]  /*9d50*/  HMMA.16816.F32.BF16 R176, R4, R14.reuse, R96 ;  /* 0x0000000e04b0723c */ /* 0x080fe20000041860 */
[----:B------:R-:W-:Y:S01]  /*9d60*/  IMAD.MOV.U32 R123, RZ, RZ, R66 ;  /* 0x000000ffff7b7224 */ /* 0x000fe200078e0042 */
[----:B------:R-:W-:Y:S01]  /*9d70*/  MOV R120, R75 ;  /* 0x0000004b00787202 */ /* 0x000fe20000000f00 */
[----:B------:R-:W-:Y:S01]  /*9d80*/  IMAD.MOV.U32 R83, RZ, RZ, R74 ;  /* 0x000000ffff537224 */ /* 0x000fe200078e004a */
[----:B------:R-:W-:Y:S01]  /*9d90*/  MOV R122, R63 ;  /* 0x0000003f007a7202 */ /* 0x000fe20000000f00 */
[----:B------:R-:W-:Y:S01]  /*9da0*/  IMAD.MOV.U32 R121, RZ, RZ, R62 ;  /* 0x000000ffff797224 */ /* 0x000fe200078e003e */
[C---:B------:R-:W-:Y:S01]  /*9db0*/  HMMA.16816.F32.BF16 R64, R8.reuse, R14, R48 ;  /* 0x0000000e0840723c */ /* 0x040fe20000041830 */
[----:B------:R-:W1:Y:S01]  /*9dc0*/  LDSM.16.MT88.4 R12, [R225+0xf000] ;  /* 0x00f00000e10c783b */ /* 0x000e620000004200 */
[----:B------:R-:W-:Y:S01]  /*9dd0*/  IMAD.MOV.U32 R98, RZ, RZ, R19 ;  /* 0x000000ffff627224 */ /* 0x000fe200078e0013 */
[----:B------:R-:W-:Y:S01]  /*9de0*/  MOV R99, R86 ;  /* 0x0000005600637202 */ /* 0x000fe20000000f00 */
[----:B------:R-:W-:Y:S01]  /*9df0*/  IMAD.MOV.U32 R97, RZ, RZ, R85 ;  /* 0x000000ffff617224 */ /* 0x000fe200078e0055 */
[----:B------:R-:W-:Y:S01]  /*9e00*/  MOV R96, R84 ;  /* 0x0000005400607202 */ /* 0x000fe20000000f00 */
[----:B------:R-:W2:Y:S01]  /*9e10*/  LDSM.16.MT88.4 R16, [R228+0xf000] ;  /* 0x00f00000e410783b */ /* 0x000ea20000004200 */
        /* <DEDUP_REMOVED lines=8> */
[----:B------:R-:W1:Y:S01]  /*9ea0*/  LDSM.16.MT88.4 R12, [R226+0xf000] ;  /* 0x00f00000e20c783b */ /* 0x000e620000004200 */
[----:B------:R-:W-:Y:S01]  /*9eb0*/  IMAD.MOV.U32 R169, RZ, RZ, R209 ;  /* 0x000000ffffa97224 */ /* 0x000fe200078e00d1 */
[----:B------:R-:W-:Y:S01]  /*9ec0*/  MOV R170, R210 ;  /* 0x000000d200aa7202 */ /* 0x000fe20000000f00 */
[----:B------:R-:W-:Y:S01]  /*9ed0*/  IMAD.MOV.U32 R209, RZ, RZ, R129 ;  /* 0x000000ffffd17224 */ /* 0x000fe200078e0081 */
[----:B------:R-:W-:Y:S01]  /*9ee0*/  MOV R129, R131 ;  /* 0x0000008300817202 */ /* 0x000fe20000000f00 */
[----:B------:R-:W-:Y:S01]  /*9ef0*/  IMAD.MOV.U32 R171, RZ, RZ, R211 ;  /* 0x000000ffffab7224 */ /* 0x000fe200078e00d3 */
[----:B--2---:R-:W-:Y:S01]  /*9f00*/  HMMA.16816.F32.BF16 R108, R4, R18, R116 ;  /* 0x00000012046c723c */ /* 0x004fe20000041874 */
[----:B------:R-:W-:Y:S01]  /*9f10*/  IMAD.MOV.U32 R210, RZ, RZ, R152 ;  /* 0x000000ffffd27224 */ /* 0x000fe200078e0098 */
[----:B------:R-:W-:Y:S01]  /*9f20*/  MUFU.EX2 R31, R31 ;  /* 0x0000001f001f7308 */ /* 0x000fe20000000800 */
[----:B------:R-:W-:Y:S01]  /*9f30*/  IMAD.MOV.U32 R211, RZ, RZ, R154 ;  /* 0x000000ffffd37224 */ /* 0x000fe200078e009a */
[----:B------:R-:W-:-:S02]  /*9f40*/  MOV R131, R155 ;  /* 0x0000009b00837202 */ /* 0x000fc40000000f00 */
[----:B------:R-:W-:Y:S06]  /*9f50*/  HMMA.16816.F32.BF16 R104, R4, R16, R220 ;  /* 0x000000100468723c */ /* 0x000fec00000418dc */
[----:B-1----:R-:W-:Y:S01]  /*9f60*/  HMMA.16816.F32.BF16 R84, R8, R12, R216 ;  /* 0x0000000c0854723c */ /* 0x002fe200000418d8 */
[----:B------:R-:W-:Y:S01]  /*9f70*/  IMAD.MOV.U32 R96, RZ, RZ, R240 ;  /* 0x000000ffff607224 */ /* 0x000fe200078e00f0 */
[----:B------:R-:W1:Y:S01]  /*9f80*/  MUFU.EX2 R30, R30 ;  /* 0x0000001e001e7308 */ /* 0x000e620000000800 */
[----:B------:R-:W-:-:S03]  /*9f90*/  MOV R152, R243 ;  /* 0x000000f300987202 */ /* 0x000fc60000000f00 */
[C---:B------:R-:W-:Y:S06]  /*9fa0*/  HMMA.16816.F32.BF16 R88, R4.reuse, R12, R212 ;  /* 0x0000000c0458723c */ /* 0x040fec00000418d4 */
[-C--:B------:R-:W-:Y:S06]  /*9fb0*/  HMMA.16816.F32.BF16 R92, R4, R14.reuse, R112 ;  /* 0x0000000e045c723c */ /* 0x080fec0000041870 */
[C---:B------:R-:W-:Y:S01]  /*9fc0*/  HMMA.16816.F32.BF16 R56, R8.reuse, R14, R56 ;  /* 0x0000000e0838723c */ /* 0x040fe20000041838 */
[----:B------:R-:W2:Y:S01]  /*9fd0*/  LDSM.16.MT88.4 R12, [R227+0xf000] ;  /* 0x00f00000e30c783b */ /* 0x000ea20000004200 */
        /* <DEDUP_REMOVED lines=23> */
[----:B------:R-:W-:Y:S01]  /*a150*/  FADD.FTZ R0, R0, R168 ;  /* 0x000000a800007221 */ /* 0x000fe20000010000 */
[----:B------:R-:W-:Y:S01]  /*a160*/  MUFU.EX2 R29, R29 ;  /* 0x0000001d001d7308 */ /* 0x000fe20000000800 */
[----:B------:R-:W-:-:S07]  /*a170*/  IMAD.MOV.U32 R155, RZ, RZ, R242 ;  /* 0x000000ffff9b7224 */ /* 0x000fce00078e00f2 */
[----:B------:R-:W-:Y:S08]  /*a180*/  MUFU.EX2 R28, R28 ;  /* 0x0000001c001c7308 */ /* 0x000ff00000000800 */
[----:B------:R-:W-:Y:S01]  /*a190*/  MUFU.EX2 R27, R27 ;  /* 0x0000001b001b7308 */ /* 0x000fe20000000800 */
[C---:B--2---:R-:W-:Y:S07]  /*a1a0*/  HMMA.16816.F32.BF16 R120, R4.reuse, R12, R120 ;  /* 0x0000000c0478723c */ /* 0x044fee0000041878 */
[----:B------:R-:W2:Y:S01]  /*a1b0*/  MUFU.EX2 R26, R26 ;  /* 0x0000001a001a7308 */ /* 0x000ea20000000800 */
[----:B------:R-:W-:Y:S07]  /*a1c0*/  HMMA.16816.F32.BF16 R40, R4, R14, R124 ;  /* 0x0000000e0428723c */ /* 0x000fee000004187c */
[----:B------:R-:W-:Y:S01]  /*a1d0*/  MUFU.EX2 R25, R25 ;  /* 0x0000001900197308 */ /* 0x000fe20000000800 */
[----:B------:R-:W-:Y:S01]  /*a1e0*/  HMMA.16816.F32.BF16 R116, R8, R12, R216 ;  /* 0x0000000c0874723c */ /* 0x000fe200000418d8 */
[----:B------:R-:W-:-:S06]  /*a1f0*/  FADD.FTZ R5, R233, R234 ;  /* 0x000000eae9057221 */ /* 0x000fcc0000010000 */
[----:B------:R-:W3:Y:S01]  /*a200*/  MUFU.EX2 R24, R24 ;  /* 0x0000001800187308 */ /* 0x000ee20000000800 */
[----:B------:R-:W-:Y:S01]  /*a210*/  IMAD.MOV.U32 R216, RZ, RZ, R169 ;  /* 0x000000ffffd87224 */ /* 0x000fe200078e00a9 */
[----:B------:R-:W-:Y:S01]  /*a220*/  MOV R217, R170 ;  /* 0x000000aa00d97202 */ /* 0x000fe20000000f00 */
        /* <DEDUP_REMOVED lines=24> */
[----:B------:R-:W-:Y:S01]  /*a3b0*/  MOV R96, R97 ;  /* 0x0000006100607202 */ /* 0x000fe20000000f00 */
[----:B------:R-:W-:Y:S01]  /*a3c0*/  IMAD.MOV.U32 R97, RZ, RZ, R98 ;  /* 0x000000ffff617224 */ /* 0x000fe200078e0062 */
[----:B------:R4:W-:Y:S01]  /*a3d0*/  MUFU.EX2 R11, R2 ;  /* 0x00000002000b7308 */ /* 0x0009e20000000800 */
[----:B------:R-:W-:Y:S01]  /*a3e0*/  MOV R163, R128 ;  /* 0x0000008000a37202 */ /* 0x000fe20000000f00 */
[----:B------:R-:W-:Y:S01]  /*a3f0*/  IMAD.MOV.U32 R128, RZ, RZ, R229 ;  /* 0x000000ffff807224 */ /* 0x000fe200078e00e5 */
[----:B------:R-:W-:Y:S01]  /*a400*/  MOV R98, R99 ;  /* 0x0000006300627202 */ /* 0x000fe20000000f00 */
[----:B------:R-:W-:Y:S01]  /*a410*/  FADD.FTZ R4, R231, R35 ;  /* 0x00000023e7047221 */ /* 0x000fe20000010000 */
[----:B------:R-:W-:Y:S01]  /*a420*/  MOV R99, R160 ;  /* 0x000000a000637202 */ /* 0x000fe20000000f00 */
[----:B------:R-:W-:Y:S01]  /*a430*/  IMAD.MOV.U32 R160, RZ, RZ, R161 ;  /* 0x000000ffffa07224 */ /* 0x000fe200078e00a1 */
[----:B------:R-:W-:Y:S01]  /*a440*/  MOV R161, R162 ;  /* 0x000000a200a17202 */ /* 0x000fe20000000f00 */
[----:B------:R-:W3:Y:S01]  /*a450*/  LDSM.16.MT88.4 R168, [R225+0xd800] ;  /* 0x00d80000e1a8783b */ /* 0x000ee20000004200 */
[----:B------:R-:W-:Y:S01]  /*a460*/  MOV R162, R163 ;  /* 0x000000a300a27202 */ /* 0x000fe20000000f00 */
[----:B------:R-:W-:Y:S01]  /*a470*/  IMAD.MOV.U32 R163, RZ, RZ, R128 ;  /* 0x000000ffffa37224 */ /* 0x000fe200078e0080 */
[----:B------:R-:W-:Y:S08]  /*a480*/  MUFU.EX2 R23, R23 ;  /* 0x0000001700177308 */ /* 0x000ff00000000800 */
[----:B------:R-:W3:Y:S01]  /*a490*/  MUFU.EX2 R22, R22 ;  /* 0x0000001600167308 */ /* 0x000ee20000000800 */
[----:B----4-:R-:W-:Y:S01]  /*a4a0*/  FADD.FTZ R2, R232, R3 ;  /* 0x00000003e8027221 */ /* 0x010fe20000010000 */
[----:B------:R-:W-:Y:S01]  /*a4b0*/  FADD.FTZ R3, R230, R0 ;  /* 0x00000000e6037221 */ /* 0x000fe20000010000 */
[----:B------:R-:W-:-:S05]  /*a4c0*/  FADD.FTZ R0, R137, R4 ;  /* 0x0000000489007221 */ /* 0x000fca0000010000 */
[----:B------:R-:W-:Y:S01]  /*a4d0*/  MUFU.EX2 R21, R21 ;  /* 0x0000001500157308 */ /* 0x000fe20000000800 */
[----:B------:R-:W-:Y:S01]  /*a4e0*/  FADD.FTZ R2, R224, R2 ;  /* 0x00000002e0027221 */ /* 0x000fe20000010000 */
[----:B------:R-:W-:Y:S01]  /*a4f0*/  FADD.FTZ R4, R216, R3 ;  /* 0x00000003d8047221 */ /* 0x000fe20000010000 */
[----:B------:R-:W-:Y:S02]  /*a500*/  IMAD.MOV.U32 R215, RZ, RZ, R210 ;  /* 0x000000ffffd77224 */ /* 0x000fe400078e00d2 */
[----:B------:R-:W-:Y:S01]  /*a510*/  FADD.FTZ R3, R217, R5 ;  /* 0x00000005d9037221 */ /* 0x000fe20000010000 */
[----:B------:R-:W-:Y:S01]  /*a520*/  FADD.FTZ R2, R218, R2 ;  /* 0x00000002da027221 */ /* 0x000fe20000010000 */
[----:B------:R-:W-:Y:S01]  /*a530*/  MOV R210, R96 ;  /* 0x0000006000d27202 */ /* 0x000fe20000000f00 */
[----:B------:R-:W-:Y:S01]  /*a540*/  IMAD.MOV.U32 R217, RZ, RZ, R161 ;  /* 0x000000ffffd97224 */ /* 0x000fe200078e00a1 */
[----:B------:R-:W-:Y:S01]  /*a550*/  MOV R218, R160 ;  /* 0x000000a000da7202 */ /* 0x000fe20000000f00 */
[----:B------:R-:W-:Y:S01]  /*a560*/  MUFU.EX2 R20, R20 ;  /* 0x0000001400147308 */ /* 0x000fe20000000800 */
[----:B------:R-:W-:Y:S01]  /*a570*/  MOV R216, R162 ;  /* 0x000000a200d87202 */ /* 0x000fe20000000f00 */
[----:B------:R4:W5:Y:S01]  /*a580*/  LDL.LU R243, [R1+0xd4] ;  /* 0x0000d40001f37983 */ /* 0x0009620000300800 */
[----:B------:R-:W-:-:S03]  /*a590*/  MOV R96, R163 ;  /* 0x000000a300607202 */ /* 0x000fc60000000f00 */
[----:B------:R-:W4:Y:S01]  /*a5a0*/  LDSM.16.MT88.4 R160, [R226+0xd800] ;  /* 0x00d80000e2a0783b */ /* 0x000f220000004200 */
[----:B------:R-:W-:-:S03]  /*a5b0*/  FADD.FTZ R10, R153, R4 ;  /* 0x00000004990a7221 */ /* 0x000fc60000010000 */
[----:B------:R-:W4:Y:S01]  /*a5c0*/  LDSM.16.MT88.4 R4, [R227+0xf800] ;  /* 0x00f80000e304783b */ /* 0x000f220000004200 */
[----:B------:R-:W3:Y:S01]  /*a5d0*/  MUFU.EX2 R32, R32 ;  /* 0x0000002000207308 */ /* 0x000ee20000000800 */
[----:B------:R-:W-:Y:S02]  /*a5e0*/  MOV R128, R129 ;  /* 0x0000008100807202 */ /* 0x000fe40000000f00 */
[----:B------:R-:W-:-:S05]  /*a5f0*/  MOV R129, R130 ;  /* 0x0000008200817202 */ /* 0x000fca0000000f00 */
[----:B------:R-:W-:Y:S01]  /*a600*/  MUFU.EX2 R33, R33 ;  /* 0x0000002100217308 */ /* 0x000fe20000000800 */
[----:B------:R-:W-:-:S07]  /*a610*/  IMAD.MOV.U32 R130, RZ, RZ, R136 ;  /* 0x000000ffff827224 */ /* 0x000fce00078e0088 */
[----:B------:R-:W4:Y:S01]  /*a620*/  MUFU.EX2 R34, R34 ;  /* 0x0000002200227308 */ /* 0x000f220000000800 */
        /* <DEDUP_REMOVED lines=13> */
[----:B------:R3:W5:Y:S01]  /*a700*/  LDL.LU R242, [R1+0xd0] ;  /* 0x0000d00001f27983 */ /* 0x0007620000300800 */
[----:B------:R-:W-:Y:S01]  /*a710*/  MOV R130, R152 ;  /* 0x0000009800827202 */ /* 0x000fe20000000f00 */
[----:B------:R-:W-:Y:S01]  /*a720*/  FADD.FTZ R9, R213, R3 ;  /* 0x00000003d5097221 */ /* 0x000fe20000010000 */
[----:B------:R-:W-:Y:S01]  /*a730*/  MOV R114, R214 ;  /* 0x000000d600727202 */ /* 0x000fe20000000f00 */
[----:B------:R-:W-:Y:S01]  /*a740*/  IMAD.MOV.U32 R213, RZ, RZ, R98 ;  /* 0x000000ffffd57224 */ /* 0x000fe200078e0062 */
[----:B------:R-:W-:-:S02]  /*a750*/  MOV R215, R96 ;  /* 0x0000006000d77202 */ /* 0x000fc40000000f00 */
[----:B------:R-:W-:Y:S01]  /*a760*/  MOV R214, R97 ;  /* 0x0000006100d67202 */ /* 0x000fe20000000f00 */
[----:B------:R-:W-:Y:S01]  /*a770*/  IMAD.MOV.U32 R97, RZ, RZ, R129 ;  /* 0x000000ffff617224 */ /* 0x000fe200078e0081 */
[----:B------:R-:W-:Y:S02]  /*a780*/  MOV R212, R99 ;  /* 0x0000006300d47202 */ /* 0x000fe40000000f00 */
[----:B------:R-:W-:Y:S02]  /*a790*/  MOV R96, R128 ;  /* 0x0000008000607202 */ /* 0x000fe40000000f00 */
[----:B------:R-:W-:Y:S02]  /*a7a0*/  MOV R98, R130 ;  /* 0x0000008200627202 */ /* 0x000fe40000000f00 */
[----:B------:R-:W-:Y:S02]  /*a7b0*/  MOV R99, R131 ;  /* 0x0000008300637202 */ /* 0x000fe40000000f00 */
[----:B-1----:R-:W-:-:S02]  /*a7c0*/  F2FP.BF16.F32.PACK_AB R128, R30, R31 ;  /* 0x0000001f1e80723e */ /* 0x002fc400000010ff */
[----:B--2---:R-:W-:Y:S02]  /*a7d0*/  F2FP.BF16.F32.PACK_AB R129, R26, R27 ;  /* 0x0000001b1a81723e */ /* 0x004fe400000010ff */
[----:B------:R-:W-:Y:S02]  /*a7e0*/  F2FP.BF16.F32.PACK_AB R130, R28, R29 ;  /* 0x0000001d1c82723e */ /* 0x000fe400000010ff */
[----:B---3--:R-:W-:Y:S02]  /*a7f0*/  F2FP.BF16.F32.PACK_AB R131, R24, R25 ;  /* 0x000000191883723e */ /* 0x008fe400000010ff */
[----:B------:R-:W-:Y:S02]  /*a800*/  F2FP.BF16.F32.PACK_AB R124, R22, R23 ;  /* 0x00000017167c723e */ /* 0x000fe400000010ff */
[----:B------:R-:W-:Y:S02]  /*a810*/  F2FP.BF16.F32.PACK_AB R125, R32, R20 ;  /* 0x00000014207d723e */ /* 0x000fe400000010ff */
[----:B------:R-:W-:-:S02]  /*a820*/  F2FP.BF16.F32.PACK_AB R126, R11, R21 ;  /* 0x000000150b7e723e */ /* 0x000fc400000010ff */
[----:B----4-:R-:W-:Y:S01]  /*a830*/  F2FP.BF16.F32.PACK_AB R127, R34, R33 ;  /* 0x00000021227f723e */ /* 0x010fe200000010ff */
[----:B------:R-:W-:Y:S01]  /*a840*/  FADD.FTZ R3, R115, R0 ;  /* 0x0000000073037221 */ /* 0x000fe20000010000 */
[----:B------:R-:W-:Y:S01]  /*a850*/  MOV R154, R241 ;  /* 0x000000f1009a7202 */ /* 0x000fe20000000f00 */
[----:B------:R-:W-:Y:S01]  /*a860*/  FADD.FTZ R8, R114, R2 ;  /* 0x0000000272087221 */ /* 0x000fe20000010000 */
[----:B------:R-:W-:Y:S01]  /*a870*/  MOV R0, R81 ;  /* 0x0000005100007202 */ /* 0x000fe20000000f00 */
[-C--:B------:R-:W-:Y:S01]  /*a880*/  HMMA.16816.F32.BF16 R172, R128, R168.reuse, R172 ;  /* 0x000000a880ac723c */ /* 0x080fe200000418ac */
[----:B------:R-:W-:Y:S02]  /*a890*/  MOV R2, R80 ;  /* 0x0000005000027202 */ /* 0x000fe40000000f00 */
[----:B------:R-:W-:Y:S02]  /*a8a0*/  MOV R145, R235 ;  /* 0x000000eb00917202 */ /* 0x000fe40000000f00 */
[----:B------:R-:W-:Y:S01]  /*a8b0*/  MOV R221, R98 ;  /* 0x0000006200dd7202 */ /* 0x000fe20000000f00 */
[----:B------:R-:W-:Y:S01]  /*a8c0*/  HMMA.16816.F32.BF16 R204, R124, R168, R204 ;  /* 0x000000a87ccc723c */ /* 0x000fe200000418cc */
[----:B------:R-:W-:Y:S01]  /*a8d0*/  MOV R147, R154 ;  /* 0x0000009a00937202 */ /* 0x000fe20000000f00 */
[----:B------:R-:W-:-:S04]  /*a8e0*/  FADD.FTZ R0, R0, R9 ;  /* 0x0000000900007221 */ /* 0x000fc80000010000 */
[----:B------:R-:W-:Y:S01]  /*a8f0*/  HMMA.16816.F32.BF16 R200, R124, R170, R200 ;  /* 0x000000aa7cc8723c */ /* 0x000fe200000418c8 */
[----:B------:R-:W-:Y:S01]  /*a900*/  FADD.FTZ R2, R2, R10 ;  /* 0x0000000a02027221 */ /* 0x000fe20000010000 */
[----:B------:R-:W-:Y:S01]  /*a910*/  MOV R222, R97 ;  /* 0x0000006100de7202 */ /* 0x000fe20000000f00 */
[----:B------:R-:W-:Y:S01]  /*a920*/  IMAD.MOV.U32 R220, RZ, RZ, R99 ;  /* 0x000000ffffdc7224 */ /* 0x000fe200078e0063 */
[----:B------:R-:W1:Y:S02]  /*a930*/  LDSM.16.MT88.4 R152, [R228+0xd800] ;  /* 0x00d80000e498783b */ /* 0x000e640000004200 */
[-C--:B------:R-:W-:Y:S06]  /*a940*/  HMMA.16816.F32.BF16 R164, R128, R160.reuse, R164 ;  /* 0x000000a080a4723c */ /* 0x080fec00000418a4 */
[C---:B------:R-:W-:Y:S06]  /*a950*/  HMMA.16816.F32.BF16 R196, R124.reuse, R160, R196 ;  /* 0x000000a07cc4723c */ /* 0x040fec00000418c4 */
[----:B------:R-:W-:Y:S01]  /*a960*/  HMMA.16816.F32.BF16 R192, R124, R162, R192 ;  /* 0x000000a27cc0723c */ /* 0x000fe200000418c0 */
[----:B------:R-:W-:Y:S01]  /*a970*/  MOV R35, R147 ;  /* 0x0000009300237202 */ /* 0x000fe20000000f00 */
[----:B------:R-:W-:Y:S01]  /*a980*/  IMAD.MOV.U32 R223, RZ, RZ, R96 ;  /* 0x000000ffffdf7224 */ /* 0x000fe200078e0060 */
[----:B------:R-:W-:Y:S03]  /*a990*/  LDSM.16.MT88.4 R112, [R228+0xf800] ;  /* 0x00f80000e470783b */ /* 0x000fe60000004200 */
[C---:B------:R-:W-:Y:S01]  /*a9a0*/  HMMA.16816.F32.BF16 R168, R128.reuse, R170, R36 ;  /* 0x000000aa80a8723c */ /* 0x040fe20000041824 */
[----:B------:R-:W-:Y:S04]  /*a9b0*/  LDSM.16.MT88.4 R96, [R226+0xf800] ;  /* 0x00f80000e260783b */ /* 0x000fe80000004200 */
[----:B------:R2:W5:Y:S01]  /*a9c0*/  LDL.LU R241, [R1+0xcc] ;  /* 0x0000cc0001f17983 */ /* 0x0005620000300800 */
[----:B------:R-:W-:Y:S01]  /*a9d0*/  HMMA.16816.F32.BF16 R160, R128, R162, R44 ;  /* 0x000000a280a0723c */ /* 0x000fe2000004182c */
[----:B------:R-:W-:Y:S01]  /*a9e0*/  MOV R36, R82 ;  /* 0x0000005200247202 */ /* 0x000fe20000000f00 */
[----:B------:R-:W-:Y:S01]  /*a9f0*/  IMAD.MOV.U32 R38, RZ, RZ, R146 ;  /* 0x000000ffff267224 */ /* 0x000fe200078e0092 */
[----:B------:R-:W-:Y:S01]  /*aa00*/  MOV R37, R144 ;  /* 0x0000009000257202 */ /* 0x000fe20000000f00 */
[----:B------:R2:W5:Y:S03]  /*aa10*/  LDL.LU R240, [R1+0xc8] ;  /* 0x0000c80001f07983 */ /* 0x0005660000300800 */
[----:B------:R-:W-:Y:S01]  /*aa20*/  IMAD.MOV.U32 R47, RZ, RZ, R83 ;  /* 0x000000ffff2f7224 */ /* 0x000fe200078e0053 */
[----:B------:R-:W-:Y:S01]  /*aa30*/  MOV R39, R145 ;  /* 0x0000009100277202 */ /* 0x000fe20000000f00 */
[----:B------:R-:W-:Y:S01]  /*aa40*/  HMMA.16816.F32.BF16 R120, R124, R4, R120 ;  /* 0x000000047c78723c */ /* 0x000fe20000041878 */
[----:B------:R-:W-:Y:S01]  /*aa50*/  FADD.FTZ R3, R36, R3 ;  /* 0x0000000324037221 */ /* 0x000fe20000010000 */
[----:B------:R-:W-:-:S04]  /*aa60*/  FADD.FTZ R0, R38, R0 ;  /* 0x0000000026007221 */ /* 0x000fc80000010000 */
[----:B------:R-:W-:Y:S01]  /*aa70*/  HMMA.16816.F32.BF16 R116, R128, R4, R116 ;  /* 0x000000048074723c */ /* 0x000fe20000041874 */
[----:B------:R-:W-:Y:S01]  /*aa80*/  FADD.FTZ R2, R37, R2 ;  /* 0x0000000225027221 */ /* 0x000fe20000010000 */
[----:B------:R-:W-:Y:S01]  /*aa90*/  FADD.FTZ R3, R35, R3 ;  /* 0x0000000323037221 */ /* 0x000fe20000010000 */
[----:B------:R-:W3:Y:S04]  /*aaa0*/  LDSM.16.MT88.4 R144, [R227+0xd800] ;  /* 0x00d80000e390783b */ /* 0x000ee80000004200 */
[----:B------:R-:W-:Y:S01]  /*aab0*/  FADD.FTZ R4, R47, R8 ;  /* 0x000000082f047221 */ /* 0x000fe20000010000 */
[----:B------:R-:W-:Y:S01]  /*aac0*/  FADD.FTZ R0, R221, R0 ;  /* 0x00000000dd007221 */ /* 0x000fe20000010000 */
[----:B------:R-:W4:Y:S02]  /*aad0*/  LDSM.16.MT88.4 R80, [R225+0xf800] ;  /* 0x00f80000e150783b */ /* 0x000f240000004200 */
        /* <DEDUP_REMOVED lines=94> */
[----:B------:R-:W-:Y:S05]  /*b0c0*/  STL [R1+0x90], R68 ;  /* 0x0000904401007387 */ /* 0x000fea0000100800 */
        /* <DEDUP_REMOVED lines=174> */
[----:B------:R-:W-:Y:S02]  /*bbb0*/  IMAD.MOV.U32 R0, RZ, RZ, R71 ;  /* 0x000000ffff007224 */ /* 0x000fe400078e0047 */
        /* <DEDUP_REMOVED lines=22> */
[----:B------:R-:W1:Y:S06]  /*bd20*/  LDSM.16.M88.4 R12, [R229+0x1800] ;  /* 0x00180000e50c783b */ /* 0x000e6c0000000200 */
[----:B------:R-:W-:-:S02]  /*bd30*/  IMAD.MOV.U32 R56, RZ, RZ, R72 ;  /* 0x000000ffff387224 */ /* 0x000fc400078e0048 */
        /* <DEDUP_REMOVED lines=46> */
[----:B------:R-:W-:Y:S04]  /*c020*/  LDSM.16.M88.4 R4, [R232+0x6000] ;  /* 0x00600000e804783b */ /* 0x000fe80000000200 */
[----:B------:R-:W1:Y:S02]  /*c030*/  LDSM.16.M88.4 R12, [R239] ;  /* 0x00000000ef0c783b */ /* 0x000e640000000200 */
        /* <DEDUP_REMOVED lines=9> */
[-C--:B-1----:R-:W-:Y:S06]  /*c0d0*/  HMMA.16816.F32.BF16 R32, R4, R12.reuse, R220 ;  /* 0x0000000c0420723c */ /* 0x082fec00000418dc */
[----:B------:R-:W-:Y:S01]  /*c0e0*/  HMMA.16816.F32.BF16 R48, R8, R12, R48 ;  /* 0x0000000c0830723c */ /* 0x000fe20000041830 */
[----:B------:R-:W-:Y:S02]  /*c0f0*/  IMAD.MOV.U32 R220, RZ, RZ, R28 ;  /* 0x000000ffffdc7224 */ /* 0x000fe400078e001c */
[----:B------:R-:W-:Y:S02]  /*c100*/  IMAD.MOV.U32 R221, RZ, RZ, R3 ;  /* 0x000000ffffdd7224 */ /* 0x000fe400078e0003 */
[----:B------:R-:W-:Y:S01]  /*c110*/  IMAD.MOV.U32 R222, RZ, RZ, R2 ;  /* 0x000000ffffde7224 */ /* 0x000fe200078e0002 */
[----:B------:R-:W-:Y:S01]  /*c120*/  HMMA.16816.F32.BF16 R28, R4, R14, R216 ;  /* 0x0000000e041c723c */ /* 0x000fe200000418d8 */
[----:B------:R-:W-:-:S05]  /*c130*/  IMAD.MOV.U32 R223, RZ, RZ, R0 ;  /* 0x000000ffffdf7224 */ /* 0x000fca00078e0000 */
        /* <DEDUP_REMOVED lines=27> */
[----:B------:R-:W-:Y:S02]  /*c2f0*/  IMAD.MOV.U32 R3, RZ, RZ, R41 ;  /* 0x000000ffff037224 */ /* 0x000fe400078e0029 */
[----:B------:R-:W-:Y:S02]  /*c300*/  IMAD.MOV.U32 R2, RZ, RZ, R42 ;  /* 0x000000ffff027224 */ /* 0x000fe400078e002a */
[----:B------:R-:W-:Y:S01]  /*c310*/  IMAD.MOV.U32 R0, RZ, RZ, R43 ;  /* 0x000000ffff007224 */ /* 0x000fe200078e002b */
[----:B-1----:R-:W-:Y:S06]  /*c320*/  HMMA.16816.F32.BF16 R56, R4, R14, R28 ;  /* 0x0000000e0438723c */ /* 0x002fec000004181c */
[-C--:B------:R-:W-:Y:S06]  /*c330*/  HMMA.16816.F32.BF16 R208, R8, R12.reuse, R48 ;  /* 0x0000000c08d0723c */ /* 0x080fec0000041830 */
[----:B------:R-:W-:Y:S06]  /*c340*/  HMMA.16816.F32.BF16 R64, R4, R12, R32 ;  /* 0x0000000c0440723c */ /* 0x000fec0000041820 */
[----:B------:R-:W-:Y:S01]  /*c350*/  HMMA.16816.F32.BF16 R28, R8, R14, R20 ;  /* 0x0000000e081c723c */ /* 0x000fe20000041814 */
        /* <DEDUP_REMOVED lines=32> */
[----:B------:R-:W-:Y:S01]  /*c560*/  HMMA.16816.F32.BF16 R212, R8, R14, R212 ;  /* 0x0000000e08d4723c */ /* 0x000fe200000418d4 */
[----:B------:R-:W1:Y:S01]  /*c570*/  LDSM.16.M88.4 R12, [R229+0x2800] ;  /* 0x00280000e50c783b */ /* 0x000e620000000200 */
[----:B------:R-:W-:-:S15]  /*c580*/  IMAD.IADD R2, R248, 0x1, -R0 ;  /* 0x00000001f8027824 */ /* 0x000fde00078e0a00 */
[----:B------:R-:W-:-:S01]  /*c590*/  NOP ;  /* 0x0000000000007918 */ /* 0x000fc20000000000 */
[----:B------:R-:W-:Y:S01]  /*c5a0*/  FMUL.FTZ R3, R44, UR25 ;  /* 0x000000192c037c20 */ /* 0x000fe20008410000 */
        /* <DEDUP_REMOVED lines=10> */
[----:B------:R-:W3:Y:S01]  /*c650*/  MUFU.TANH R3, R3 ;  /* 0x0000000300037308 */ /* 0x000ee20000002400 */
[----:B------:R-:W-:Y:S01]  /*c660*/  IABS R2, R2 ;  /* 0x0000000200027213 */ /* 0x000fe20000000000 */
[----:B------:R-:W-:Y:S01]  /*c670*/  UISETP.GT.AND UP0, UPT, UR29, UR15, UPT ;  /* 0x0000000f1d00728c */ /* 0x000fe2000bf04270 */
[----:B------:R-:W-:-:S04]  /*c680*/  DEPBAR.LE SB0, 0x0 ;  /* 0x000080000000791a */ /* 0x000fc80000000000 */
[----:B------:R-:W-:Y:S01]  /*c690*/  I2FP.F32.S32 R2, R2 ;  /* 0x0000000200027245 */ /* 0x000fe20000201400 */
[C---:B-1----:R-:W-:Y:S06]  /*c6a0*/  HMMA.16816.F32.BF16 R32, R4.reuse, R12, R32 ;  /* 0x0000000c0420723c */ /* 0x042fec0000041820 */
[-C--:B------:R-:W-:Y:S06]  /*c6b0*/  HMMA.16816.F32.BF16 R20, R4, R14.reuse, R20 ;  /* 0x0000000e0414723c */ /* 0x080fec0000041814 */
[C---:B------:R-:W-:Y:S06]  /*c6c0*/  HMMA.16816.F32.BF16 R4, R8.reuse, R14, R16 ;  /* 0x0000000e0804723c */ /* 0x040fec0000041810 */
[----:B------:R-:W-:Y:S01]  /*c6d0*/  HMMA.16816.F32.BF16 R48, R8, R12, R48 ;  /* 0x0000000c0830723c */ /* 0x000fe20000041830 */
[----:B---3--:R-:W-:Y:S01]  /*c6e0*/  FFMA.FTZ R15, R2, -UR19, R3 ;  /* 0x80000013020f7c23 */ /* 0x008fe20008010003 */
[----:B------:R-:W-:-:S02]  /*c6f0*/  IMAD.IADD R2, R250, 0x1, -R0 ;  /* 0x00000001fa027824 */ /* 0x000fc400078e0a00 */
[----:B------:R-:W-:-:S03]  /*c700*/  FMUL.FTZ R3, R60, UR25 ;  /* 0x000000193c037c20 */ /* 0x000fc60008410000 */
[----:B------:R-:W-:-:S05]  /*c710*/  IABS R2, R2 ;  /* 0x0000000200027213 */ /* 0x000fca0000000000 */
[----:B------:R-:W-:Y:S02]  /*c720*/  IMAD.MOV.U32 R69, RZ, RZ, R21 ;  /* 0x000000ffff457224 */ /* 0x000fe400078e0015 */
[----:B------:R-:W-:Y:S02]  /*c730*/  IMAD.MOV.U32 R73, RZ, RZ, R22 ;  /* 0x000000ffff497224 */ /* 0x000fe400078e0016 */
[----:B------:R-:W-:Y:S02]  /*c740*/  IMAD.MOV.U32 R25, RZ, RZ, R20 ;  /* 0x000000ffff197224 */ /* 0x000fe400078e0014 */
[----:B------:R-:W-:Y:S02]  /*c750*/  IMAD.MOV.U32 R222, RZ, RZ, R5 ;  /* 0x000000ffffde7224 */ /* 0x000fe400078e0005 */
[----:B------:R-:W-:Y:S01]  /*c760*/  FMUL.FTZ R5, R46, UR25 ;  /* 0x000000192e057c20 */ /* 0x000fe20008410000 */
[----:B------:R-:W-:Y:S02]  /*c770*/  IMAD.MOV.U32 R223, RZ, RZ, R6 ;  /* 0x000000ffffdf7224 */ /* 0x000fe400078e0006 */
[----:B------:R-:W-:-:S02]  /*c780*/  IMAD.MOV.U32 R220, RZ, RZ, R4 ;  /* 0x000000ffffdc7224 */ /* 0x000fc400078e0004 */
[----:B------:R-:W-:Y:S01]  /*c790*/  IMAD.MOV.U32 R221, RZ, RZ, R7 ;  /* 0x000000ffffdd7224 */ /* 0x000fe200078e0007 */
[----:B------:R-:W1:Y:S01]  /*c7a0*/  MUFU.TANH R5, R5 ;  /* 0x0000000500057308 */ /* 0x000e620000002400 */
[----:B------:R-:W-:Y:S02]  /*c7b0*/  IMAD.IADD R4, R249, 0x1, -R0 ;  /* 0x00000001f9047824 */ /* 0x000fe400078e0a00 */
[----:B------:R-:W-:-:S05]  /*c7c0*/  IMAD.MOV.U32 R68, RZ, RZ, R23 ;  /* 0x000000ffff447224 */ /* 0x000fca00078e0017 */
[----:B------:R3:W1:Y:S02]  /*c7d0*/  MUFU.TANH R6, R3 ;  /* 0x0000000300067308 */ /* 0x0006640000002400 */
[----:B---3--:R-:W-:-:S05]  /*c7e0*/  IMAD.MOV.U32 R3, RZ, RZ, R2 ;  /* 0x000000ffff037224 */ /* 0x008fca00078e0002 */
[----:B------:R-:W-:Y:S02]  /*c7f0*/  I2FP.F32.S32 R3, R3 ;  /* 0x0000000300037245 */ /* 0x000fe40000201400 */
[----:B------:R-:W-:-:S03]  /*c800*/  IABS R2, R4 ;  /* 0x0000000400027213 */ /* 0x000fc60000000000 */
[----:B-1----:R-:W-:Y:S01]  /*c810*/  FFMA.FTZ R12, R3, -UR19, R5 ;  /* 0x80000013030c7c23 */ /* 0x002fe20008010005 */
[----:B------:R-:W-:Y:S01]  /*c820*/  FMUL.FTZ R3, R62, UR25 ;  /* 0x000000193e037c20 */ /* 0x000fe20008410000 */
[----:B------:R-:W-:-:S03]  /*c830*/  I2FP.F32.S32 R2, R2 ;  /* 0x0000000200027245 */ /* 0x000fc60000201400 */
[----:B------:R1:W3:Y:S01]  /*c840*/  MUFU.TANH R7, R3 ;  /* 0x0000000300077308 */ /* 0x0002e20000002400 */
[----:B------:R-:W-:Y:S01]  /*c850*/  FMUL.FTZ R4, R45, UR25 ;  /* 0x000000192d047c20 */ /* 0x000fe20008410000 */
[----:B------:R-:W-:Y:S01]  /*c860*/  FFMA.FTZ R6, R2, -UR19, R6 ;  /* 0x8000001302067c23 */ /* 0x000fe20008010006 */
[----:B------:R-:W-:-:S05]  /*c870*/  VIADD R2, R0, 0x1 ;  /* 0x0000000100027836 */ /* 0x000fca0000000000 */
[----:B------:R2:W3:Y:S01]  /*c880*/  MUFU.TANH R10, R4 ;  /* 0x00000004000a7308 */ /* 0x0004e20000002400 */
[----:B-1----:R-:W-:-:S05]  /*c890*/  IMAD.IADD R3, R251, 0x1, -R0 ;  /* 0x00000001fb037824 */ /* 0x002fca00078e0a00 */
[----:B------:R-:W-:Y:S01]  /*c8a0*/  IABS R3, R3 ;  /* 0x0000000300037213 */ /* 0x000fe20000000000 */
[----:B------:R-:W-:-:S04]  /*c8b0*/  IMAD.IADD R5, R248, 0x1, -R2 ;  /* 0x00000001f8057824 */ /* 0x000fc800078e0a02 */
[----:B--2---:R-:W-:Y:S01]  /*c8c0*/  IMAD.MOV.U32 R4, RZ, RZ, R3 ;  /* 0x000000ffff047224 */ /* 0x004fe200078e0003 */
[----:B------:R-:W-:-:S04]  /*c8d0*/  IABS R3, R5 ;  /* 0x0000000500037213 */ /* 0x000fc80000000000 */
[----:B------:R-:W-:Y:S02]  /*c8e0*/  I2FP.F32.S32 R4, R4 ;  /* 0x0000000400047245 */ /* 0x000fe40000201400 */
[----:B------:R-:W-:-:S03]  /*c8f0*/  I2FP.F32.S32 R3, R3 ;  /* 0x0000000300037245 */ /* 0x000fc60000201400 */
[----:B---3--:R-:W-:Y:S01]  /*c900*/  FFMA.FTZ R11, R4, -UR19, R7 ;  /* 0x80000013040b7c23 */ /* 0x008fe20008010007 */
[----:B------:R-:W-:Y:S01]  /*c910*/  FMUL.FTZ R4, R47, UR25 ;  /* 0x000000192f047c20 */ /* 0x000fe20008410000 */
[----:B------:R-:W-:Y:S01]  /*c920*/  FFMA.FTZ R10, R3, -UR19, R10 ;  /* 0x80000013030a7c23 */ /* 0x000fe2000801000a */
[----:B------:R-:W-:Y:S01]  /*c930*/  FMUL.FTZ R3, R61, UR25 ;  /* 0x000000193d037c20 */ /* 0x000fe20008410000 */
[C---:B------:R-:W-:Y:S01]  /*c940*/  ISETP.GE.AND P0, PT, R2.reuse, R72, PT ;  /* 0x000000480200720c */ /* 0x040fe20003f06270 */
[----:B------:R1:W2:Y:S01]  /*c950*/  MUFU.TANH R8, R4 ;  /* 0x0000000400087308 */ /* 0x0002a20000002400 */
[C---:B----4-:R-:W-:Y:S01]  /*c960*/  ISETP.GE.AND P6, PT, R2.reuse, R71, PT ;  /* 0x000000470200720c */ /* 0x050fe20003fc6270 */
[----:B------:R-:W-:Y:S01]  /*c970*/  FMUL.FTZ R5, R63, UR25 ;  /* 0x000000193f057c20 */ /* 0x000fe20008410000 */
[C---:B------:R-:W-:Y:S02]  /*c980*/  ISETP.GE.AND P5, PT, R2.reuse, R70, PT ;  /* 0x000000460200720c */ /* 0x040fe40003fa6270 */
[----:B------:R-:W-:-:S02]  /*c990*/  ISETP.GE.AND P4, PT, R2, R252, PT ;  /* 0x000000fc0200720c */ /* 0x000fc40003f86270 */
[C---:B------:R-:W-:Y:S01]  /*c9a0*/  ISETP.LT.OR P0, PT, R2.reuse, R247, P0 ;  /* 0x000000f70200720c */ /* 0x040fe20000701670 */
[----:B------:R3:W4:Y:S01]  /*c9b0*/  MUFU.TANH R7, R3 ;  /* 0x0000000300077308 */ /* 0x0007220000002400 */
[C---:B------:R-:W-:Y:S01]  /*c9c0*/  ISETP.LT.OR P6, PT, R2.reuse, R246, P6 ;  /* 0x000000f60200720c */ /* 0x040fe200037c1670 */
[----:B------:R-:W-:Y:S01]  /*c9d0*/  BAR.SYNC.DEFER_BLOCKING 0x0 ;  /* 0x0000000000007b1d */ /* 0x000fe20000010000 */
[C---:B------:R-:W-:Y:S02]  /*c9e0*/  ISETP.LT.OR P5, PT, R2.reuse, R245, P5 ;  /* 0x000000f50200720c */ /* 0x040fe40002fa1670 */
[----:B------:R-:W-:Y:S01]  /*c9f0*/  ISETP.LT.OR P4, PT, R2, R244, P4 ;  /* 0x000000f40200720c */ /* 0x000fe20002781670 */
[--C-:B-1----:R-:W-:Y:S02]  /*ca00*/  IMAD.IADD R4, R250, 0x1, -R2.reuse ;  /* 0x00000001fa047824 */ /* 0x102fe400078e0a02 */
[----:B------:R-:W1:Y:S03]  /*ca10*/  MUFU.TANH R5, R5 ;  /* 0x0000000500057308 */ /* 0x000e660000002400 */
[----:B------:R-:W-:Y:S01]  /*ca20*/  IABS R9, R4 ;  /* 0x0000000400097213 */ /* 0x000fe20000000000 */
[----:B---3--:R-:W-:-:S02]  /*ca30*/  IMAD.IADD R3, R249, 0x1, -R2 ;  /* 0x00000001f9037824 */ /* 0x008fc400078e0a02 */
[----:B------:R-:W-:-:S05]  /*ca40*/  IMAD.IADD R2, R251, 0x1, -R2 ;  /* 0x00000001fb027824 */ /* 0x000fca00078e0a02 */
[----:B------:R-:W-:Y:S01]  /*ca50*/  IABS R4, R2 ;  /* 0x0000000200047213 */ /* 0x000fe20000000000 */
[----:B------:R-:W-:Y:S01]  /*ca60*/  IMAD.MOV.U32 R2, RZ, RZ, R9 ;  /* 0x000000ffff027224 */ /* 0x000fe200078e0009 */
[----:B------:R-:W-:-:S04]  /*ca70*/  IABS R3, R3 ;  /* 0x0000000300037213 */ /* 0x000fc80000000000 */
[----:B------:R-:W-:Y:S02]  /*ca80*/  I2FP.F32.S32 R2, R2 ;  /* 0x0000000200027245 */ /* 0x000fe40000201400 */
[----:B------:R-:W-:Y:S02]  /*ca90*/  I2FP.F32.S32 R3, R3 ;  /* 0x0000000300037245 */ /* 0x000fe40000201400 */
[----:B------:R-:W-:Y:S01]  /*caa0*/  I2FP.F32.S32 R4, R4 ;  /* 0x0000000400047245 */ /* 0x000fe20000201400 */
[----:B--2---:R-:W-:Y:S01]  /*cab0*/  FFMA.FTZ R8, R2, -UR19, R8 ;  /* 0x8000001302087c23 */ /* 0x004fe20008010008 */
[----:B------:R-:W-:Y:S01]  /*cac0*/  FMUL.FTZ R2, R212, UR25 ;  /* 0x00000019d4027c20 */ /* 0x000fe20008410000 */
[----:B----4-:R-:W-:Y:S01]  /*cad0*/  FFMA.FTZ R7, R3, -UR19, R7 ;  /* 0x8000001303077c23 */ /* 0x010fe20008010007 */
[----:B------:R-:W-:Y:S02]  /*cae0*/  VIADD R3, R0, 0x8 ;  /* 0x0000000800037836 */ /* 0x000fe40000000000 */
[----:B-1----:R-:W-:Y:S01]  /*caf0*/  FFMA.FTZ R14, R4, -UR19, R5 ;  /* 0x80000013040e7c23 */ /* 0x002fe20008010005 */
[----:B------:R-:W-:Y:S01]  /*cb00*/  FMUL.FTZ R4, R214, UR25 ;  /* 0x00000019d6047c20 */ /* 0x000fe20008410000 */
[----:B------:R1:W2:Y:S01]  /*cb10*/  MUFU.TANH R9, R2 ;  /* 0x0000000200097308 */ /* 0x0002a20000002400 */
[----:B------:R-:W-:-:S07]  /*cb20*/  ISETP.GE.AND P3, PT, R0, R72, PT ;  /* 0x000000480000720c */ /* 0x000fce0003f66270 */
[----:B------:R3:W4:Y:S01]  /*cb30*/  MUFU.TANH R16, R4 ;  /* 0x0000000400107308 */ /* 0x0007220000002400 */
[----:B-1----:R-:W-:-:S05]  /*cb40*/  IMAD.IADD R2, R248, 0x1, -R3 ;  /* 0x00000001f8027824 */ /* 0x002fca00078e0a03 */
[----:B------:R-:W-:Y:S01]  /*cb50*/  IABS R2, R2 ;  /* 0x0000000200027213 */ /* 0x000fe20000000000 */
[----:B---3--:R-:W-:-:S03]  /*cb60*/  IMAD.IADD R4, R250, 0x1, -R3 ;  /* 0x00000001fa047824 */ /* 0x008fc600078e0a03 */
[----:B------:R-:W-:Y:S02]  /*cb70*/  I2FP.F32.S32 R5, R2 ;  /* 0x0000000200057245 */ /* 0x000fe40000201400 */
[C---:B------:R-:W-:Y:S02]  /*cb80*/  ISETP.LT.OR P3, PT, R0.reuse, R247, P3 ;  /* 0x000000f70000720c */ /* 0x040fe40001f61670 */
[----:B------:R-:W-:Y:S02]  /*cb90*/  IABS R2, R4 ;  /* 0x0000000400027213 */ /* 0x000fe40000000000 */
[----:B------:R-:W-:Y:S02]  /*cba0*/  FSEL R19, R15, -INF , !P3 ;  /* 0xff8000000f137808 */ /* 0x000fe40005800000 */
[----:B------:R-:W-:Y:S01]  /*cbb0*/  I2FP.F32.S32 R2, R2 ;  /* 0x0000000200027245 */ /* 0x000fe20000201400 */
[----:B--2---:R-:W-:Y:S01]  /*cbc0*/  FFMA.FTZ R13, R5, -UR19, R9 ;  /* 0x80000013050d7c23 */ /* 0x004fe20008010009 */
[----:B------:R-:W-:-:S03]  /*cbd0*/  ISETP.GE.AND P3, PT, R0, R71, PT ;  /* 0x000000470000720c */ /* 0x000fc60003f66270 */
[----:B----4-:R-:W-:Y:S01]  /*cbe0*/  FFMA.FTZ R9, R2, -UR19, R16 ;  /* 0x8000001302097c23 */ /* 0x010fe20008010010 */
[----:B------:R-:W-:Y:S01]  /*cbf0*/  FMUL.FTZ R2, R136, UR25 ;  /* 0x0000001988027c20 */ /* 0x000fe20008410000 */
[----:B------:R-:W-:-:S03]  /*cc00*/  ISETP.LT.OR P3, PT, R0, R246, P3 ;  /* 0x000000f60000720c */ /* 0x000fc60001f61670 */
[----:B------:R1:W2:Y:S01]  /*cc10*/  MUFU.TANH R4, R2 ;  /* 0x0000000200047308 */ /* 0x0002a20000002400 */
[----:B------:R-:W-:Y:S02]  /*cc20*/  FSEL R21, R12, -INF , !P3 ;  /* 0xff8000000c157808 */ /* 0x000fe40005800000 */
[----:B------:R-:W-:-:S04]  /*cc30*/  ISETP.GE.AND P3, PT, R0, R70, PT ;  /* 0x000000460000720c */ /* 0x000fc80003f66270 */
[----:B------:R-:W-:Y:S01]  /*cc40*/  ISETP.LT.OR P3, PT, R0, R245, P3 ;  /* 0x000000f50000720c */ /* 0x000fe20001f61670 */
[----:B-1----:R-:W-:-:S03]  /*cc50*/  IMAD.IADD R2, R249, 0x1, -R3 ;  /* 0x00000001f9027824 */ /* 0x002fc600078e0a03 */
[----:B------:R-:W-:Y:S02]  /*cc60*/  FSEL R22, R6, -INF , !P3 ;  /* 0xff80000006167808 */ /* 0x000fe40005800000 */
[----:B------:R-:W-:Y:S02]  /*cc70*/  IABS R2, R2 ;  /* 0x0000000200027213 */ /* 0x000fe40000000000 */
[C---:B------:R-:W-:Y:S02]  /*cc80*/  ISETP.GE.AND P3, PT, R0.reuse, R252, PT ;  /* 0x000000fc0000720c */ /* 0x040fe40003f66270 */
[----:B------:R-:W-:Y:S02]  /*cc90*/  I2FP.F32.S32 R2, R2 ;  /* 0x0000000200027245 */ /* 0x000fe40000201400 */
[----:B------:R-:W-:-:S03]  /*cca0*/  ISETP.LT.OR P3, PT, R0, R244, P3 ;  /* 0x000000f40000720c */ /* 0x000fc60001f61670 */
[----:B--2---:R-:W-:Y:S01]  /*ccb0*/  FFMA.FTZ R6, R2, -UR19, R4 ;  /* 0x8000001302067c23 */ /* 0x004fe20008010004 */
[----:B------:R-:W-:Y:S01]  /*ccc0*/  FMUL.FTZ R2, R215, UR25 ;  /* 0x00000019d7027c20 */ /* 0x000fe20008410000 */
        /* <DEDUP_REMOVED lines=8> */
[----:B------:R1:W2:Y:S01]  /*cd50*/  MUFU.TANH R10, R2 ;  /* 0x00000002000a7308 */ /* 0x0002a20000002400 */
[----:B------:R-:W-:Y:S01]  /*cd60*/  FMUL.FTZ R7, R138, UR25 ;  /* 0x000000198a077c20 */ /* 0x000fe20008410000 */
[----:B------:R-:W-:Y:S01]  /*cd70*/  FMUL.FTZ R4, R213, UR25 ;  /* 0x00000019d5047c20 */ /* 0x000fe20008410000 */
[C---:B------:R-:W-:Y:S02]  /*cd80*/  ISETP.LT.OR P3, PT, R3.reuse, R247, P3 ;  /* 0x000000f70300720c */ /* 0x040fe40001f61670 */
[----:B------:R-:W-:-:S02]  /*cd90*/  ISETP.LT.OR P0, PT, R3, R246, P0 ;  /* 0x000000f60300720c */ /* 0x000fc40000701670 */
[C---:B------:R-:W-:Y:S02]  /*cda0*/  ISETP.LT.OR P6, PT, R3.reuse, R245, P6 ;  /* 0x000000f50300720c */ /* 0x040fe400037c1670 */
[----:B------:R-:W-:Y:S01]  /*cdb0*/  ISETP.LT.OR P5, PT, R3, R244, P5 ;  /* 0x000000f40300720c */ /* 0x000fe20002fa1670 */
[----:B------:R-:W-:Y:S01]  /*cdc0*/  IMAD.IADD R3, R251, 0x1, -R3 ;  /* 0x00000001fb037824 */ /* 0x000fe200078e0a03 */
[----:B------:R3:W-:Y:S01]  /*cdd0*/  MUFU.TANH R11, R4 ;  /* 0x00000004000b7308 */ /* 0x0007e20000002400 */
[----:B-1----:R-:W-:-:S07]  /*cde0*/  VIADD R2, R0, 0x9 ;  /* 0x0000000900027836 */ /* 0x002fce0000000000 */
[----:B------:R-:W1:Y:S01]  /*cdf0*/  MUFU.TANH R7, R7 ;  /* 0x0000000700077308 */ /* 0x000e620000002400 */
[----:B------:R-:W-:Y:S01]  /*ce00*/  IMAD.IADD R5, R250, 0x1, -R2 ;  /* 0x00000001fa057824 */ /* 0x000fe200078e0a02 */
[----:B------:R-:W-:-:S04]  /*ce10*/  IABS R8, R3 ;  /* 0x0000000300087213 */ /* 0x000fc80000000000 */
[----:B------:R-:W-:Y:S01]  /*ce20*/  IABS R3, R5 ;  /* 0x0000000500037213 */ /* 0x000fe20000000000 */
[----:B---3--:R-:W-:Y:S02]  /*ce30*/  IMAD.IADD R4, R248, 0x1, -R2 ;  /* 0x00000001f8047824 */ /* 0x008fe400078e0a02 */
[----:B------:R-:W-:Y:S01]  /*ce40*/  IMAD.MOV.U32 R5, RZ, RZ, R8 ;  /* 0x000000ffff057224 */ /* 0x000fe200078e0008 */
[----:B------:R-:W-:Y:S02]  /*ce50*/  I2FP.F32.S32 R3, R3 ;  /* 0x0000000300037245 */ /* 0x000fe40000201400 */
[----:B------:R-:W-:Y:S02]  /*ce60*/  IABS R4, R4 ;  /* 0x0000000400047213 */ /* 0x000fe40000000000 */
[----:B------:R-:W-:Y:S02]  /*ce70*/  I2FP.F32.S32 R5, R5 ;  /* 0x0000000500057245 */ /* 0x000fe40000201400 */
[----:B------:R-:W-:Y:S01]  /*ce80*/  I2FP.F32.S32 R4, R4 ;  /* 0x0000000400047245 */ /* 0x000fe20000201400 */
[----:B--2---:R-:W-:Y:S01]  /*ce90*/  FFMA.FTZ R10, R3, -UR19, R10 ;  /* 0x80000013030a7c23 */ /* 0x004fe2000801000a */
[----:B------:R-:W-:Y:S01]  /*cea0*/  FMUL.FTZ R3, R137, UR25 ;  /* 0x0000001989037c20 */ /* 0x000fe20008410000 */
[----:B-1----:R-:W-:Y:S01]  /*ceb0*/  FFMA.FTZ R12, R5, -UR19, R7 ;  /* 0x80000013050c7c23 */ /* 0x002fe20008010007 */
[----:B------:R-:W-:Y:S01]  /*cec0*/  FSEL R44, R14, -INF , !P4 ;  /* 0xff8000000e2c7808 */ /* 0x000fe20006000000 */
[----:B------:R-:W-:Y:S01]  /*ced0*/  FFMA.FTZ R11, R4, -UR19, R11 ;  /* 0x80000013040b7c23 */ /* 0x000fe2000801000b */
[----:B------:R-:W-:Y:S01]  /*cee0*/  FMUL.FTZ R4, R139, UR25 ;  /* 0x000000198b047c20 */ /* 0x000fe20008410000 */
[----:B------:R-:W-:Y:S01]  /*cef0*/  FSEL R17, R13, -INF , !P3 ;  /* 0xff8000000d117808 */ /* 0x000fe20005800000 */
[----:B------:R1:W2:Y:S01]  /*cf00*/  MUFU.TANH R5, R3 ;  /* 0x0000000300057308 */ /* 0x0002a20000002400 */
[----:B------:R-:W-:-:S02]  /*cf10*/  FSEL R18, R9, -INF , !P0 ;  /* 0xff80000009127808 */ /* 0x000fc40004000000 */
[----:B------:R-:W-:Y:S02]  /*cf20*/  FSEL R42, R6, -INF , !P6 ;  /* 0xff800000062a7808 */ /* 0x000fe40007000000 */
[C---:B------:R-:W-:Y:S02]  /*cf30*/  ISETP.GE.AND P4, PT, R2.reuse, R72, PT ;  /* 0x000000480200720c */ /* 0x040fe40003f86270 */
[C---:B------:R-:W-:Y:S02]  /*cf40*/  ISETP.GE.AND P3, PT, R2.reuse, R71, PT ;  /* 0x000000470200720c */ /* 0x040fe40003f66270 */
[C---:B------:R-:W-:Y:S02]  /*cf50*/  ISETP.GE.AND P0, PT, R2.reuse, R70, PT ;  /* 0x000000460200720c */ /* 0x040fe40003f06270 */
[C---:B------:R-:W-:Y:S01]  /*cf60*/  ISETP.GE.AND P6, PT, R2.reuse, R252, PT ;  /* 0x000000fc0200720c */ /* 0x040fe20003fc6270 */
[----:B------:R-:W3:Y:S01]  /*cf70*/  MUFU.TANH R4, R4 ;  /* 0x0000000400047308 */ /* 0x000ee20000002400 */
[C---:B------:R-:W-:Y:S01]  /*cf80*/  ISETP.LT.OR P4, PT, R2.reuse, R247, P4 ;  /* 0x000000f70200720c */ /* 0x040fe20002781670 */
[----:B-1----:R-:W-:Y:S01]  /*cf90*/  IMAD.IADD R3, R249, 0x1, -R2 ;  /* 0x00000001f9037824 */ /* 0x002fe200078e0a02 */
[----:B------:R-:W-:-:S02]  /*cfa0*/  ISETP.LT.OR P3, PT, R2, R246, P3 ;  /* 0x000000f60200720c */ /* 0x000fc40001f61670 */
[C---:B------:R-:W-:Y:S02]  /*cfb0*/  ISETP.LT.OR P0, PT, R2.reuse, R245, P0 ;  /* 0x000000f50200720c */ /* 0x040fe40000701670 */
[----:B------:R-:W-:Y:S01]  /*cfc0*/  ISETP.LT.OR P6, PT, R2, R244, P6 ;  /* 0x000000f40200720c */ /* 0x000fe200037c1670 */
[----:B------:R-:W-:Y:S01]  /*cfd0*/  IMAD.IADD R2, R251, 0x1, -R2 ;  /* 0x00000001fb027824 */ /* 0x000fe200078e0a02 */
[----:B------:R-:W-:Y:S01]  /*cfe0*/  IABS R7, R3 ;  /* 0x0000000300077213 */ /* 0x000fe20000000000 */
[----:B------:R-:W-:-:S03]  /*cff0*/  FMUL.FTZ R3, R208, UR25 ;  /* 0x00000019d0037c20 */ /* 0x000fc60008410000 */
[----:B------:R-:W-:Y:S01]  /*d000*/  IABS R6, R2 ;  /* 0x0000000200067213 */ /* 0x000fe20000000000 */
[----:B------:R-:W-:Y:S01]  /*d010*/  IMAD.MOV.U32 R2, RZ, RZ, R7 ;  /* 0x000000ffff027224 */ /* 0x000fe200078e0007 */
[----:B------:R1:W-:Y:S04]  /*d020*/  MUFU.TANH R9, R3 ;  /* 0x0000000300097308 */ /* 0x0003e80000002400 */
[----:B------:R-:W-:-:S05]  /*d030*/  I2FP.F32.S32 R2, R2 ;  /* 0x0000000200027245 */ /* 0x000fca0000201400 */
[----:B--2---:R-:W-:Y:S01]  /*d040*/  FFMA.FTZ R8, R2, -UR19, R5 ;  /* 0x8000001302087c23 */ /* 0x004fe20008010005 */
[----:B------:R-:W-:Y:S01]  /*d050*/  FMUL.FTZ R2, R64, UR25 ;  /* 0x0000001940027c20 */ /* 0x000fe20008410000 */
[----:B-1----:R-:W-:Y:S01]  /*d060*/  I2FP.F32.S32 R3, R6 ;  /* 0x0000000600037245 */ /* 0x002fe20000201400 */
[----:B------:R-:W-:-:S04]  /*d070*/  FMUL.FTZ R6, R210, UR25 ;  /* 0x00000019d2067c20 */ /* 0x000fc80008410000 */
[----:B---3--:R-:W-:Y:S01]  /*d080*/  FFMA.FTZ R13, R3, -UR19, R4 ;  /* 0x80000013030d7c23 */ /* 0x008fe20008010004 */
[----:B------:R-:W-:Y:S01]  /*d090*/  VIADD R3, R0, 0x10 ;  /* 0x0000001000037836 */ /* 0x000fe20000000000 */
[----:B------:R1:W2:Y:S03]  /*d0a0*/  MUFU.TANH R7, R6 ;  /* 0x0000000600077308 */ /* 0x0002a60000002400 */
[----:B------:R-:W-:-:S05]  /*d0b0*/  IMAD.IADD R4, R248, 0x1, -R3 ;  /* 0x00000001f8047824 */ /* 0x000fca00078e0a03 */
[----:B------:R3:W4:Y:S01]  /*d0c0*/  MUFU.TANH R14, R2 ;  /* 0x00000002000e7308 */ /* 0x0007220000002400 */
[----:B------:R-:W-:Y:S01]  /*d0d0*/  IABS R5, R4 ;  /* 0x0000000400057213 */ /* 0x000fe20000000000 */
[--C-:B-1----:R-:W-:Y:S02]  /*d0e0*/  IMAD.IADD R6, R249, 0x1, -R3.reuse ;  /* 0x00000001f9067824 */ /* 0x102fe400078e0a03 */
[----:B---3--:R-:W-:-:S05]  /*d0f0*/  IMAD.IADD R2, R250, 0x1, -R3 ;  /* 0x00000001fa027824 */ /* 0x008fca00078e0a03 */
[----:B------:R-:W-:Y:S02]  /*d100*/  IABS R4, R2 ;  /* 0x0000000200047213 */ /* 0x000fe40000000000 */
[----:B------:R-:W-:Y:S02]  /*d110*/  IABS R2, R6 ;  /* 0x0000000600027213 */ /* 0x000fe40000000000 */
[----:B------:R-:W-:Y:S02]  /*d120*/  I2FP.F32.S32 R4, R4 ;  /* 0x0000000400047245 */ /* 0x000fe40000201400 */
[----:B------:R-:W-:Y:S02]  /*d130*/  I2FP.F32.S32 R2, R2 ;  /* 0x0000000200027245 */ /* 0x000fe40000201400 */
[----:B------:R-:W-:Y:S01]  /*d140*/  FSEL R43, R12, -INF , !P5 ;  /* 0xff8000000c2b7808 */ /* 0x000fe20006800000 */
[----:B--2---:R-:W-:Y:S01]  /*d150*/  FFMA.FTZ R7, R4, -UR19, R7 ;  /* 0x8000001304077c23 */ /* 0x004fe20008010007 */
[----:B------:R-:W-:Y:S01]  /*d160*/  FMUL.FTZ R4, R209, UR25 ;  /* 0x00000019d1047c20 */ /* 0x000fe20008410000 */
[----:B----4-:R-:W-:Y:S01]  /*d170*/  FFMA.FTZ R6, R2, -UR19, R14 ;  /* 0x8000001302067c23 */ /* 0x010fe2000801000e */
[----:B------:R-:W-:Y:S01]  /*d180*/  FSEL R15, R11, -INF , !P4 ;  /* 0xff8000000b0f7808 */ /* 0x000fe20006000000 */
[----:B------:R-:W-:Y:S01]  /*d190*/  FMUL.FTZ R2, R211, UR25 ;  /* 0x00000019d3027c20 */ /* 0x000fe20008410000 */
[----:B------:R-:W-:-:S02]  /*d1a0*/  FSEL R16, R10, -INF , !P3 ;  /* 0xff8000000a107808 */ /* 0x000fc40005800000 */
[----:B------:R-:W-:Y:S02]  /*d1b0*/  FSEL R40, R8, -INF , !P0 ;  /* 0xff80000008287808 */ /* 0x000fe40004000000 */
[C---:B------:R-:W-:Y:S02]  /*d1c0*/  ISETP.GE.AND P5, PT, R3.reuse, R72, PT ;  /* 0x000000480300720c */ /* 0x040fe40003fa6270 */
[C---:B------:R-:W-:Y:S02]  /*d1d0*/  ISETP.GE.AND P4, PT, R3.reuse, R71, PT ;  /* 0x000000470300720c */ /* 0x040fe40003f86270 */
[C---:B------:R-:W-:Y:S02]  /*d1e0*/  ISETP.GE.AND P3, PT, R3.reuse, R70, PT ;  /* 0x000000460300720c */ /* 0x040fe40003f66270 */
[----:B------:R-:W-:Y:S01]  /*d1f0*/  ISETP.GE.AND P0, PT, R3, R252, PT ;  /* 0x000000fc0300720c */ /* 0x000fe20003f06270 */
[----:B------:R1:W-:Y:S01]  /*d200*/  MUFU.TANH R14, R4 ;  /* 0x00000004000e7308 */ /* 0x0003e20000002400 */
[----:B------:R-:W-:-:S02]  /*d210*/  I2FP.F32.S32 R5, R5 ;  /* 0x0000000500057245 */ /* 0x000fc40000201400 */
[C---:B------:R-:W-:Y:S02]  /*d220*/  ISETP.LT.OR P5, PT, R3.reuse, R247, P5 ;  /* 0x000000f70300720c */ /* 0x040fe40002fa1670 */
[C---:B------:R-:W-:Y:S02]  /*d230*/  ISETP.LT.OR P4, PT, R3.reuse, R246, P4 ;  /* 0x000000f60300720c */ /* 0x040fe40002781670 */
[C---:B------:R-:W-:Y:S01]  /*d240*/  ISETP.LT.OR P3, PT, R3.reuse, R245, P3 ;  /* 0x000000f50300720c */ /* 0x040fe20001f61670 */
[----:B------:R2:W-:Y:S01]  /*d250*/  MUFU.TANH R10, R2 ;  /* 0x00000002000a7308 */ /* 0x0005e20000002400 */
[----:B------:R-:W-:Y:S01]  /*d260*/  ISETP.LT.OR P0, PT, R3, R244, P0 ;  /* 0x000000f40300720c */ /* 0x000fe20000701670 */
[----:B------:R-:W-:Y:S02]  /*d270*/  IMAD.IADD R3, R251, 0x1, -R3 ;  /* 0x00000001fb037824 */ /* 0x000fe400078e0a03 */
[----:B------:R-:W-:Y:S01]  /*d280*/  FFMA.FTZ R9, R5, -UR19, R9 ;  /* 0x8000001305097c23 */ /* 0x000fe20008010009 */
[----:B-1----:R-:W-:-:S02]  /*d290*/  FMUL.FTZ R4, R66, UR25 ;  /* 0x0000001942047c20 */ /* 0x002fc40008410000 */
[----:B------:R-:W-:Y:S02]  /*d2a0*/  IABS R11, R3 ;  /* 0x00000003000b7213 */ /* 0x000fe40000000000 */
[----:B------:R1:W3:Y:S01]  /*d2b0*/  MUFU.TANH R8, R4 ;  /* 0x0000000400087308 */ /* 0x0002e20000002400 */
[----:B--2---:R-:W-:-:S04]  /*d2c0*/  VIADD R2, R0, 0x11 ;  /* 0x0000001100027836 */ /* 0x004fc80000000000 */
[----:B------:R-:W-:-:S05]  /*d2d0*/  IMAD.IADD R5, R250, 0x1, -R2 ;  /* 0x00000001fa057824 */ /* 0x000fca00078e0a02 */
[----:B------:R-:W-:Y:S01]  /*d2e0*/  IABS R3, R5 ;  /* 0x0000000500037213 */ /* 0x000fe20000000000 */
[----:B------:R-:W-:Y:S02]  /*d2f0*/  IMAD.MOV.U32 R5, RZ, RZ, R11 ;  /* 0x000000ffff057224 */ /* 0x000fe400078e000b */
[----:B-1----:R-:W-:-:S03]  /*d300*/  IMAD.IADD R4, R248, 0x1, -R2 ;  /* 0x00000001f8047824 */ /* 0x002fc600078e0a02 */
[----:B------:R-:W-:Y:S02]  /*d310*/  I2FP.F32.S32 R5, R5 ;  /* 0x0000000500057245 */ /* 0x000fe40000201400 */
[----:B------:R-:W-:Y:S02]  /*d320*/  I2FP.F32.S32 R3, R3 ;  /* 0x0000000300037245 */ /* 0x000fe40000201400 */
[----:B------:R-:W-:Y:S01]  /*d330*/  IABS R4, R4 ;  /* 0x0000000400047213 */ /* 0x000fe20000000000 */
[----:B---3--:R-:W-:Y:S01]  /*d340*/  FFMA.FTZ R12, R5, -UR19, R8 ;  /* 0x80000013050c7c23 */ /* 0x008fe20008010008 */
[----:B------:R-:W-:Y:S02]  /*d350*/  FSEL R5, R9, -INF , !P5 ;  /* 0xff80000009057808 */ /* 0x000fe40006800000 */
[----:B------:R-:W-:Y:S01]  /*d360*/  I2FP.F32.S32 R4, R4 ;  /* 0x0000000400047245 */ /* 0x000fe20000201400 */
[----:B------:R-:W-:Y:S01]  /*d370*/  FFMA.FTZ R10, R3, -UR19, R10 ;  /* 0x80000013030a7c23 */ /* 0x000fe2000801000a */
[----:B------:R-:W-:Y:S01]  /*d380*/  FMUL.FTZ R3, R65, UR25 ;  /* 0x0000001941037c20 */ /* 0x000fe20008410000 */
[----:B------:R-:W-:Y:S01]  /*d390*/  IMAD.MOV.U32 R212, RZ, RZ, R25 ;  /* 0x000000ffffd47224 */ /* 0x000fe200078e0019 */
[----:B------:R-:W-:Y:S01]  /*d3a0*/  FSEL R41, R13, -INF , !P6 ;  /* 0xff8000000d297808 */ /* 0x000fe20007000000 */
[----:B------:R-:W-:Y:S01]  /*d3b0*/  FFMA.FTZ R11, R4, -UR19, R14 ;  /* 0x80000013040b7c23 */ /* 0x000fe2000801000e */
[----:B------:R-:W-:Y:S01]  /*d3c0*/  FMUL.FTZ R4, R67, UR25 ;  /* 0x0000001943047c20 */ /* 0x000fe20008410000 */
[----:B------:R1:W-:Y:S01]  /*d3d0*/  STL [R1+0x1c], R5 ;  /* 0x00001c0501007387 */ /* 0x0003e20000100800 */
[----:B------:R-:W-:-:S02]  /*d3e0*/  FSEL R66, R7, -INF , !P4 ;  /* 0xff80000007427808 */ /* 0x000fc40006000000 */
[----:B------:R-:W-:Y:S02]  /*d3f0*/  FSEL R25, R6, -INF , !P3 ;  /* 0xff80000006197808 */ /* 0x000fe40005800000 */
[C---:B------:R-:W-:Y:S02]  /*d400*/  ISETP.GE.AND P6, PT, R2.reuse, R72, PT ;  /* 0x000000480200720c */ /* 0x040fe40003fc6270 */
[C---:B------:R-:W-:Y:S02]  /*d410*/  ISETP.GE.AND P5, PT, R2.reuse, R71, PT ;  /* 0x000000470200720c */ /* 0x040fe40003fa6270 */
[C---:B------:R-:W-:Y:S02]  /*d420*/  ISETP.GE.AND P4, PT, R2.reuse, R70, PT ;  /* 0x000000460200720c */ /* 0x040fe40003f86270 */
[C---:B------:R-:W-:Y:S01]  /*d430*/  ISETP.GE.AND P3, PT, R2.reuse, R252, PT ;  /* 0x000000fc0200720c */ /* 0x040fe20003f66270 */
[----:B------:R-:W-:Y:S01]  /*d440*/  MUFU.TANH R4, R4 ;  /* 0x0000000400047308 */ /* 0x000fe20000002400 */
[----:B------:R-:W-:-:S02]  /*d450*/  ISETP.LT.OR P6, PT, R2, R247, P6 ;  /* 0x000000f70200720c */ /* 0x000fc400037c1670 */
[C---:B------:R-:W-:Y:S02]  /*d460*/  ISETP.LT.OR P5, PT, R2.reuse, R246, P5 ;  /* 0x000000f60200720c */ /* 0x040fe40002fa1670 */
[C---:B------:R-:W-:Y:S02]  /*d470*/  ISETP.LT.OR P4, PT, R2.reuse, R245, P4 ;  /* 0x000000f50200720c */ /* 0x040fe40002781670 */
[----:B------:R-:W-:Y:S01]  /*d480*/  ISETP.LT.OR P3, PT, R2, R244, P3 ;  /* 0x000000f40200720c */ /* 0x000fe20001f61670 */
[----:B-1----:R1:W2:Y:S02]  /*d490*/  MUFU.TANH R5, R3 ;  /* 0x0000000300057308 */ /* 0x0022a40000002400 */
[--C-:B-1----:R-:W-:Y:S02]  /*d4a0*/  IMAD.IADD R3, R249, 0x1, -R2.reuse ;  /* 0x00000001f9037824 */ /* 0x102fe400078e0a02 */
[----:B------:R-:W-:-:S03]  /*d4b0*/  IMAD.IADD R2, R251, 0x1, -R2 ;  /* 0x00000001fb027824 */ /* 0x000fc600078e0a02 */
[----:B------:R-:W-:Y:S02]  /*d4c0*/  IABS R7, R3 ;  /* 0x0000000300077213 */ /* 0x000fe40000000000 */
[----:B------:R-:W-:Y:S01]  /*d4d0*/  IABS R6, R2 ;  /* 0x0000000200067213 */ /* 0x000fe20000000000 */
[----:B------:R-:W-:Y:S02]  /*d4e0*/  FMUL.FTZ R3, R28, UR25 ;  /* 0x000000191c037c20 */ /* 0x000fe40008410000 */
[----:B------:R-:W-:Y:S02]  /*d4f0*/  IMAD.MOV.U32 R2, RZ, RZ, R7 ;  /* 0x000000ffff027224 */ /* 0x000fe400078e0007 */
[----:B------:R1:W-:Y:S03]  /*d500*/  MUFU.TANH R9, R3 ;  /* 0x0000000300097308 */ /* 0x0003e60000002400 */
[----:B------:R-:W-:-:S05]  /*d510*/  I2FP.F32.S32 R2, R2 ;  /* 0x0000000200027245 */ /* 0x000fca0000201400 */
[----:B--2---:R-:W-:Y:S01]  /*d520*/  FFMA.FTZ R8, R2, -UR19, R5 ;  /* 0x8000001302087c23 */ /* 0x004fe20008010005 */
[----:B------:R-:W-:Y:S01]  /*d530*/  FMUL.FTZ R2, R56, UR25 ;  /* 0x0000001938027c20 */ /* 0x000fe20008410000 */
[----:B-1----:R-:W-:Y:S01]  /*d540*/  I2FP.F32.S32 R3, R6 ;  /* 0x0000000600037245 */ /* 0x002fe20000201400 */
[----:B------:R-:W-:-:S04]  /*d550*/  FMUL.FTZ R6, R30, UR25 ;  /* 0x000000191e067c20 */ /* 0x000fc80008410000 */
[----:B------:R-:W-:Y:S01]  /*d560*/  FFMA.FTZ R13, R3, -UR19, R4 ;  /* 0x80000013030d7c23 */ /* 0x000fe20008010004 */
[----:B------:R-:W-:Y:S01]  /*d570*/  VIADD R3, R0, 0x18 ;  /* 0x0000001800037836 */ /* 0x000fe20000000000 */
[----:B------:R1:W-:Y:S03]  /*d580*/  MUFU.TANH R14, R2 ;  /* 0x00000002000e7308 */ /* 0x0003e60000002400 */
[----:B------:R-:W-:-:S05]  /*d590*/  IMAD.IADD R4, R248, 0x1, -R3 ;  /* 0x00000001f8047824 */ /* 0x000fca00078e0a03 */
[----:B------:R2:W3:Y:S01]  /*d5a0*/  MUFU.TANH R7, R6 ;  /* 0x0000000600077308 */ /* 0x0004e20000002400 */
[----:B------:R-:W-:Y:S01]  /*d5b0*/  IABS R5, R4 ;  /* 0x0000000400057213 */ /* 0x000fe20000000000 */
[--C-:B-1----:R-:W-:Y:S02]  /*d5c0*/  IMAD.IADD R2, R250, 0x1, -R3.reuse ;  /* 0x00000001fa027824 */ /* 0x102fe400078e0a03 */
[----:B--2---:R-:W-:-:S03]  /*d5d0*/  IMAD.IADD R6, R249, 0x1, -R3 ;  /* 0x00000001f9067824 */ /* 0x004fc600078e0a03 */
[----:B------:R-:W-:Y:S02]  /*d5e0*/  IABS R4, R2 ;  /* 0x0000000200047213 */ /* 0x000fe40000000000 */
[----:B------:R-:W-:Y:S02]  /*d5f0*/  IABS R2, R6 ;  /* 0x0000000600027213 */ /* 0x000fe40000000000 */
[----:B------:R-:W-:Y:S02]  /*d600*/  I2FP.F32.S32 R4, R4 ;  /* 0x0000000400047245 */ /* 0x000fe40000201400 */
[----:B------:R-:W-:Y:S02]  /*d610*/  I2FP.F32.S32 R2, R2 ;  /* 0x0000000200027245 */ /* 0x000fe40000201400 */
[----:B------:R-:W-:Y:S01]  /*d620*/  FSEL R45, R12, -INF , !P0 ;  /* 0xff8000000c2d7808 */ /* 0x000fe20004000000 */
[----:B---3--:R-:W-:Y:S02]  /*d630*/  FFMA.FTZ R7, R4, -UR19, R7 ;  /* 0x8000001304077c23 */ /* 0x008fe40008010007 */
[----:B------:R-:W-:Y:S01]  /*d640*/  FFMA.FTZ R6, R2, -UR19, R14 ;  /* 0x8000001302067c23 */ /* 0x000fe2000801000e */
[----:B------:R-:W-:Y:S01]  /*d650*/  FMUL.FTZ R2, R31, UR25 ;  /* 0x000000191f027c20 */ /* 0x000fe20008410000 */
[----:B------:R-:W-:Y:S01]  /*d660*/  FMUL.FTZ R4, R29, UR25 ;  /* 0x000000191d047c20 */ /* 0x000fe20008410000 */
[----:B------:R-:W-:-:S02]  /*d670*/  FSEL R63, R11, -INF , !P6 ;  /* 0xff8000000b3f7808 */ /* 0x000fc40007000000 */
[----:B------:R-:W-:Y:S02]  /*d680*/  FSEL R62, R10, -INF , !P5 ;  /* 0xff8000000a3e7808 */ /* 0x000fe40006800000 */
[----:B------:R-:W-:Y:S02]  /*d690*/  FSEL R27, R8, -INF , !P4 ;  /* 0xff800000081b7808 */ /* 0x000fe40006000000 */
[C---:B------:R-:W-:Y:S02]  /*d6a0*/  ISETP.GE.AND P0, PT, R3.reuse, R72, PT ;  /* 0x000000480300720c */ /* 0x040fe40003f06270 */
[C---:B------:R-:W-:Y:S02]  /*d6b0*/  ISETP.GE.AND P6, PT, R3.reuse, R71, PT ;  /* 0x000000470300720c */ /* 0x040fe40003fc6270 */
[C---:B------:R-:W-:Y:S02]  /*d6c0*/  ISETP.GE.AND P5, PT, R3.reuse, R70, PT ;  /* 0x000000460300720c */ /* 0x040fe40003fa6270 */
[----:B------:R-:W-:Y:S01]  /*d6d0*/  ISETP.GE.AND P4, PT, R3, R252, PT ;  /* 0x000000fc0300720c */ /* 0x000fe20003f86270 */
[----:B------:R1:W2:Y:S01]  /*d6e0*/  MUFU.TANH R10, R2 ;  /* 0x00000002000a7308 */ /* 0x0002a20000002400 */
        /* <DEDUP_REMOVED lines=8> */
[----:B-1----:R-:W-:-:S02]  /*d770*/  VIADD R2, R0, 0x19 ;  /* 0x0000001900027836 */ /* 0x002fc40000000000 */
[----:B------:R-:W-:Y:S02]  /*d780*/  IABS R11, R3 ;  /* 0x00000003000b7213 */ /* 0x000fe40000000000 */
[----:B------:R-:W-:Y:S02]  /*d790*/  IMAD.IADD R5, R250, 0x1, -R2 ;  /* 0x00000001fa057824 */ /* 0x000fe400078e0a02 */
[----:B---3--:R-:W-:-:S04]  /*d7a0*/  FMUL.FTZ R4, R58, UR25 ;  /* 0x000000193a047c20 */ /* 0x008fc80008410000 */
[----:B------:R1:W3:Y:S01]  /*d7b0*/  MUFU.TANH R8, R4 ;  /* 0x0000000400087308 */ /* 0x0002e20000002400 */
[----:B------:R-:W-:Y:S01]  /*d7c0*/  IABS R3, R5 ;  /* 0x0000000500037213 */ /* 0x000fe20000000000 */
[----:B------:R-:W-:-:S03]  /*d7d0*/  IMAD.MOV.U32 R5, RZ, RZ, R11 ;  /* 0x000000ffff057224 */ /* 0x000fc600078e000b */
[----:B------:R-:W-:Y:S01]  /*d7e0*/  I2FP.F32.S32 R3, R3 ;  /* 0x0000000300037245 */ /* 0x000fe20000201400 */
[----:B-1----:R-:W-:-:S05]  /*d7f0*/  IMAD.IADD R4, R248, 0x1, -R2 ;  /* 0x00000001f8047824 */ /* 0x002fca00078e0a02 */
[----:B------:R-:W-:Y:S01]  /*d800*/  IABS R4, R4 ;  /* 0x0000000400047213 */ /* 0x000fe20000000000 */
[----:B--2---:R-:W-:Y:S01]  /*d810*/  FFMA.FTZ R10, R3, -UR19, R10 ;  /* 0x80000013030a7c23 */ /* 0x004fe2000801000a */
[----:B------:R-:W-:Y:S02]  /*d820*/  I2FP.F32.S32 R5, R5 ;  /* 0x0000000500057245 */ /* 0x000fe40000201400 */
[----:B------:R-:W-:Y:S01]  /*d830*/  I2FP.F32.S32 R4, R4 ;  /* 0x0000000400047245 */ /* 0x000fe20000201400 */
[----:B------:R-:W-:Y:S01]  /*d840*/  FMUL.FTZ R3, R57, UR25 ;  /* 0x0000001939037c20 */ /* 0x000fe20008410000 */
[----:B------:R-:W-:Y:S01]  /*d850*/  FSEL R61, R9, -INF , !P0 ;  /* 0xff800000093d7808 */ /* 0x000fe20004000000 */
[----:B---3--:R-:W-:Y:S02]  /*d860*/  FFMA.FTZ R12, R5, -UR19, R8 ;  /* 0x80000013050c7c23 */ /* 0x008fe40008010008 */
        /* <DEDUP_REMOVED lines=67> */
[----:B------:R-:W-:Y:S02]  /*dca0*/  I2FP.F32.S32 R3, R3 ;  /* 0x0000000300037245 */ /* 0x000fe40000201400 */
[----:B------:R-:W-:Y:S01]  /*dcb0*/  I2FP.F32.S32 R5, R5 ;  /* 0x0000000500057245 */ /* 0x000fe20000201400 */
[----:B-1----:R-:W-:-:S05]  /*dcc0*/  IMAD.IADD R4, R248, 0x1, -R2 ;  /* 0x00000001f8047824 */ /* 0x002fca00078e0a02 */
[----:B------:R-:W-:Y:S01]  /*dcd0*/  IABS R4, R4 ;  /* 0x0000000400047213 */ /* 0x000fe20000000000 */
[----:B--2---:R-:W-:-:S03]  /*dce0*/  FFMA.FTZ R10, R3, -UR19, R10 ;  /* 0x80000013030a7c23 */ /* 0x004fc6000801000a */
[----:B------:R-:W-:Y:S01]  /*dcf0*/  I2FP.F32.S32 R4, R4 ;  /* 0x0000000400047245 */ /* 0x000fe20000201400 */
[----:B------:R-:W-:Y:S01]  /*dd00*/  FMUL.FTZ R3, R141, UR25 ;  /* 0x000000198d037c20 */ /* 0x000fe20008410000 */
[----:B---3--:R-:W-:Y:S01]  /*dd10*/  FFMA.FTZ R12, R5, -UR19, R8 ;  /* 0x80000013050c7c23 */ /* 0x008fe20008010008 */
[----:B------:R-:W-:Y:S02]  /*dd20*/  FSEL R64, R13, -INF , !P5 ;  /* 0xff8000000d407808 */ /* 0x000fe40006800000 */
[----:B------:R-:W-:Y:S01]  /*dd30*/  FFMA.FTZ R11, R4, -UR19, R14 ;  /* 0x80000013040b7c23 */ /* 0x000fe2000801000e */
[----:B------:R-:W-:Y:S01]  /*dd40*/  FMUL.FTZ R4, R143, UR25 ;  /* 0x000000198f047c20 */ /* 0x000fe20008410000 */
[----:B------:R-:W-:Y:S01]  /*dd50*/  FSEL R55, R9, -INF , !P4 ;  /* 0xff80000009377808 */ /* 0x000fe20006000000 */
[----:B------:R1:W2:Y:S01]  /*dd60*/  MUFU.TANH R5, R3 ;  /* 0x0000000300057308 */ /* 0x0002a20000002400 */
[----:B------:R-:W-:Y:S02]  /*dd70*/  FSEL R65, R7, -INF , !P3 ;  /* 0xff80000007417808 */ /* 0x000fe40005800000 */
[----:B------:R-:W-:-:S02]  /*dd80*/  FSEL R47, R6, -INF , !P0 ;  /* 0xff800000062f7808 */ /* 0x000fc40004000000 */
        /* <DEDUP_REMOVED lines=15> */
[----:B------:R1:W4:Y:S04]  /*de80*/  MUFU.TANH R9, R3 ;  /* 0x0000000300097308 */ /* 0x0003280000002400 */
        /* <DEDUP_REMOVED lines=9> */
[----:B------:R3:W2:Y:S01]  /*df20*/  MUFU.TANH R7, R6 ;  /* 0x0000000600077308 */ /* 0x0006a20000002400 */
[----:B------:R-:W-:Y:S01]  /*df30*/  IABS R5, R4 ;  /* 0x0000000400057213 */ /* 0x000fe20000000000 */
[--C-:B-1----:R-:W-:Y:S02]  /*df40*/  IMAD.IADD R2, R250, 0x1, -R3.reuse ;  /* 0x00000001fa027824 */ /* 0x102fe400078e0a03 */
[----:B---3--:R-:W-:-:S03]  /*df50*/  IMAD.IADD R6, R249, 0x1, -R3 ;  /* 0x00000001f9067824 */ /* 0x008fc600078e0a03 */
[----:B------:R-:W-:Y:S02]  /*df60*/  IABS R4, R2 ;  /* 0x0000000200047213 */ /* 0x000fe40000000000 */
[----:B------:R-:W-:Y:S02]  /*df70*/  IABS R2, R6 ;  /* 0x0000000600027213 */ /* 0x000fe40000000000 */
[----:B------:R-:W-:Y:S02]  /*df80*/  I2FP.F32.S32 R5, R5 ;  /* 0x0000000500057245 */ /* 0x000fe40000201400 */
[----:B------:R-:W-:Y:S02]  /*df90*/  I2FP.F32.S32 R2, R2 ;  /* 0x0000000200027245 */ /* 0x000fe40000201400 */
[----:B------:R-:W-:Y:S01]  /*dfa0*/  I2FP.F32.S32 R4, R4 ;  /* 0x0000000400047245 */ /* 0x000fe20000201400 */
[----:B----4-:R-:W-:Y:S01]  /*dfb0*/  FFMA.FTZ R9, R5, -UR19, R9 ;  /* 0x8000001305097c23 */ /* 0x010fe20008010009 */
[----:B------:R-:W-:-:S02]  /*dfc0*/  IMAD.MOV.U32 R139, RZ, RZ, R223 ;  /* 0x000000ffff8b7224 */ /* 0x000fc400078e00df */
[----:B--2---:R-:W-:Y:S01]  /*dfd0*/  FFMA.FTZ R6, R2, -UR19, R14 ;  /* 0x8000001302067c23 */ /* 0x004fe2000801000e */
[----:B------:R-:W-:Y:S01]  /*dfe0*/  FMUL.FTZ R2, R39, UR25 ;  /* 0x0000001927027c20 */ /* 0x000fe20008410000 */
[----:B------:R-:W-:Y:S01]  /*dff0*/  FFMA.FTZ R7, R4, -UR19, R7 ;  /* 0x8000001304077c23 */ /* 0x000fe20008010007 */
[----:B------:R-:W-:Y:S01]  /*e000*/  FMUL.FTZ R4, R37, UR25 ;  /* 0x0000001925047c20 */ /* 0x000fe20008410000 */
[----:B------:R-:W-:Y:S02]  /*e010*/  FSEL R5, R12, -INF , !P6 ;  /* 0xff8000000c057808 */ /* 0x000fe40007000000 */
[----:B------:R-:W-:Y:S02]  /*e020*/  FSEL R223, R11, -INF , !P5 ;  /* 0xff8000000bdf7808 */ /* 0x000fe40006800000 */
[----:B------:R-:W-:Y:S02]  /*e030*/  FSEL R56, R10, -INF , !P4 ;  /* 0xff8000000a387808 */ /* 0x000fe40006000000 */
[----:B------:R-:W-:-:S02]  /*e040*/  FSEL R52, R8, -INF , !P3 ;  /* 0xff80000008347808 */ /* 0x000fc40005800000 */
[C---:B------:R-:W-:Y:S02]  /*e050*/  ISETP.GE.AND P6, PT, R3.reuse, R72, PT ;  /* 0x000000480300720c */ /* 0x040fe40003fc6270 */
[C---:B------:R-:W-:Y:S02]  /*e060*/  ISETP.GE.AND P5, PT, R3.reuse, R71, PT ;  /* 0x000000470300720c */ /* 0x040fe40003fa6270 */
[C---:B------:R-:W-:Y:S02]  /*e070*/  ISETP.GE.AND P4, PT, R3.reuse, R70, PT ;  /* 0x000000460300720c */ /* 0x040fe40003f86270 */
[C---:B------:R-:W-:Y:S01]  /*e080*/  ISETP.GE.AND P3, PT, R3.reuse, R252, PT ;  /* 0x000000fc0300720c */ /* 0x040fe20003f66270 */
[----:B------:R1:W2:Y:S01]  /*e090*/  MUFU.TANH R10, R2 ;  /* 0x00000002000a7308 */ /* 0x0002a20000002400 */
[C---:B------:R-:W-:Y:S02]  /*e0a0*/  ISETP.LT.OR P6, PT, R3.reuse, R247, P6 ;  /* 0x000000f70300720c */ /* 0x040fe400037c1670 */
[----:B------:R-:W-:-:S02]  /*e0b0*/  ISETP.LT.OR P5, PT, R3, R246, P5 ;  /* 0x000000f60300720c */ /* 0x000fc40002fa1670 */
[C---:B------:R-:W-:Y:S02]  /*e0c0*/  ISETP.LT.OR P4, PT, R3.reuse, R245, P4 ;  /* 0x000000f50300720c */ /* 0x040fe40002781670 */
[----:B------:R-:W-:Y:S01]  /*e0d0*/  ISETP.LT.OR P3, PT, R3, R244, P3 ;  /* 0x000000f40300720c */ /* 0x000fe20001f61670 */
[----:B------:R3:W-:Y:S01]  /*e0e0*/  MUFU.TANH R14, R4 ;  /* 0x00000004000e7308 */ /* 0x0007e20000002400 */
[----:B------:R-:W-:Y:S01]  /*e0f0*/  IMAD.IADD R3, R251, 0x1, -R3 ;  /* 0x00000001fb037824 */ /* 0x000fe200078e0a03 */
[----:B------:R4:W-:Y:S01]  /*e100*/  STL [R1+0x10], R5 ;  /* 0x0000100501007387 */ /* 0x0009e20000100800 */
[----:B-1----:R-:W-:-:S03]  /*e110*/  VIADD R2, R0, 0x29 ;  /* 0x0000002900027836 */ /* 0x002fc60000000000 */
[----:B------:R-:W-:Y:S01]  /*e120*/  IABS R11, R3 ;  /* 0x00000003000b7213 */ /* 0x000fe20000000000 */
[----:B---3--:R-:W-:-:S04]  /*e130*/  FMUL.FTZ R4, R218, UR25 ;  /* 0x00000019da047c20 */ /* 0x008fc80008410000 */
[----:B------:R1:W3:Y:S01]  /*e140*/  MUFU.TANH R8, R4 ;  /* 0x0000000400087308 */ /* 0x0002e20000002400 */
[----:B----4-:R-:W-:-:S05]  /*e150*/  IMAD.IADD R5, R250, 0x1, -R2 ;  /* 0x00000001fa057824 */ /* 0x010fca00078e0a02 */
[----:B------:R-:W-:Y:S01]  /*e160*/  IABS R3, R5 ;  /* 0x0000000500037213 */ /* 0x000fe20000000000 */
[----:B------:R-:W-:Y:S02]  /*e170*/  IMAD.MOV.U32 R5, RZ, RZ, R11 ;  /* 0x000000ffff057224 */ /* 0x000fe400078e000b */
[----:B-1----:R-:W-:Y:S01]  /*e180*/  IMAD.IADD R4, R248, 0x1, -R2 ;  /* 0x00000001f8047824 */ /* 0x002fe200078e0a02 */
[----:B------:R-:W-:-:S04]  /*e190*/  I2FP.F32.S32 R3, R3 ;  /* 0x0000000300037245 */ /* 0x000fc80000201400 */
[----:B------:R-:W-:Y:S01]  /*e1a0*/  IABS R4, R4 ;  /* 0x0000000400047213 */ /* 0x000fe20000000000 */
[----:B--2---:R-:W-:Y:S01]  /*e1b0*/  FFMA.FTZ R10, R3, -UR19, R10 ;  /* 0x80000013030a7c23 */ /* 0x004fe2000801000a */
[----:B------:R-:W-:Y:S02]  /*e1c0*/  I2FP.F32.S32 R5, R5 ;  /* 0x0000000500057245 */ /* 0x000fe40000201400 */
[----:B------:R-:W-:Y:S01]  /*e1d0*/  I2FP.F32.S32 R4, R4 ;  /* 0x0000000400047245 */ /* 0x000fe20000201400 */
[----:B------:R-:W-:Y:S01]  /*e1e0*/  FMUL.FTZ R3, R217, UR25 ;  /* 0x00000019d9037c20 */ /* 0x000fe20008410000 */
[----:B------:R-:W-:Y:S02]  /*e1f0*/  IMAD.MOV.U32 R138, RZ, RZ, R222 ;  /* 0x000000ffff8a7224 */ /* 0x000fe400078e00de */
[----:B---3--:R-:W-:Y:S01]  /*e200*/  FFMA.FTZ R12, R5, -UR19, R8 ;  /* 0x80000013050c7c23 */ /* 0x008fe20008010008 */
[----:B------:R-:W-:Y:S02]  /*e210*/  IMAD.MOV.U32 R136, RZ, RZ, R221 ;  /* 0x000000ffff887224 */ /* 0x000fe400078e00dd */
[----:B------:R-:W-:Y:S01]  /*e220*/  FFMA.FTZ R11, R4, -UR19, R14 ;  /* 0x80000013040b7c23 */ /* 0x000fe2000801000e */
[----:B------:R-:W-:-:S02]  /*e230*/  IMAD.MOV.U32 R208, RZ, RZ, R220 ;  /* 0x000000ffffd07224 */ /* 0x000fc400078e00dc */
[----:B------:R-:W-:Y:S01]  /*e240*/  FMUL.FTZ R4, R219, UR25 ;  /* 0x00000019db047c20 */ /* 0x000fe20008410000 */
[----:B------:R-:W-:Y:S01]  /*e250*/  FSEL R53, R13, -INF , !P0 ;  /* 0xff8000000d357808 */ /* 0x000fe20004000000 */
[----:B------:R1:W2:Y:S01]  /*e260*/  MUFU.TANH R5, R3 ;  /* 0x0000000300057308 */ /* 0x0002a20000002400 */
[----:B------:R-:W-:Y:S02]  /*e270*/  FSEL R220, R9, -INF , !P6 ;  /* 0xff80000009dc7808 */ /* 0x000fe40007000000 */
[----:B------:R-:W-:Y:S02]  /*e280*/  FSEL R221, R7, -INF , !P5 ;  /* 0xff80000007dd7808 */ /* 0x000fe40006800000 */
[----:B------:R-:W-:Y:S02]  /*e290*/  FSEL R222, R6, -INF , !P4 ;  /* 0xff80000006de7808 */ /* 0x000fe40006000000 */
[C---:B------:R-:W-:Y:S02]  /*e2a0*/  ISETP.GE.AND P0, PT, R2.reuse, R72, PT ;  /* 0x000000480200720c */ /* 0x040fe40003f06270 */
[----:B------:R-:W-:-:S02]  /*e2b0*/  ISETP.GE.AND P6, PT, R2, R71, PT ;  /* 0x000000470200720c */ /* 0x000fc40003fc6270 */
[C---:B------:R-:W-:Y:S02]  /*e2c0*/  ISETP.GE.AND P5, PT, R2.reuse, R70, PT ;  /* 0x000000460200720c */ /* 0x040fe40003fa6270 */
[C---:B------:R-:W-:Y:S01]  /*e2d0*/  ISETP.GE.AND P4, PT, R2.reuse, R252, PT ;  /* 0x000000fc0200720c */ /* 0x040fe20003f86270 */
[--C-:B-1----:R-:W-:Y:S01]  /*e2e0*/  IMAD.IADD R3, R249, 0x1, -R2.reuse ;  /* 0x00000001f9037824 */ /* 0x102fe200078e0a02 */
[C---:B------:R-:W-:Y:S01]  /*e2f0*/  ISETP.LT.OR P0, PT, R2.reuse, R247, P0 ;  /* 0x000000f70200720c */ /* 0x040fe20000701670 */
[----:B------:R-:W1:Y:S01]  /*e300*/  MUFU.TANH R4, R4 ;  /* 0x0000000400047308 */ /* 0x000e620000002400 */
[C---:B------:R-:W-:Y:S02]  /*e310*/  ISETP.LT.OR P6, PT, R2.reuse, R246, P6 ;  /* 0x000000f60200720c */ /* 0x040fe400037c1670 */
        /* <DEDUP_REMOVED lines=11> */
[----:B---3--:R-:W-:Y:S01]  /*e3d0*/  I2FP.F32.S32 R3, R6 ;  /* 0x0000000600037245 */ /* 0x008fe20000201400 */
[----:B------:R-:W-:-:S04]  /*e3e0*/  FMUL.FTZ R6, R50, UR25 ;  /* 0x0000001932067c20 */ /* 0x000fc80008410000 */
[----:B-1----:R-:W-:Y:S01]  /*e3f0*/  FFMA.FTZ R13, R3, -UR19, R4 ;  /* 0x80000013030d7c23 */ /* 0x002fe20008010004 */
[----:B------:R-:W-:Y:S01]  /*e400*/  VIADD R3, R0, 0x30 ;  /* 0x0000003000037836 */ /* 0x000fe20000000000 */
[----:B------:R1:W2:Y:S03]  /*e410*/  MUFU.TANH R14, R2 ;  /* 0x00000002000e7308 */ /* 0x0002a60000002400 */
[----:B------:R-:W-:-:S05]  /*e420*/  IMAD.IADD R4, R248, 0x1, -R3 ;  /* 0x00000001f8047824 */ /* 0x000fca00078e0a03 */
[----:B------:R3:W4:Y:S01]  /*e430*/  MUFU.TANH R7, R6 ;  /* 0x0000000600077308 */ /* 0x0007220000002400 */
[----:B------:R-:W-:Y:S01]  /*e440*/  IABS R5, R4 ;  /* 0x0000000400057213 */ /* 0x000fe20000000000 */
[--C-:B-1----:R-:W-:Y:S02]  /*e450*/  IMAD.IADD R2, R250, 0x1, -R3.reuse ;  /* 0x00000001fa027824 */ /* 0x102fe400078e0a03 */
[----:B---3--:R-:W-:-:S03]  /*e460*/  IMAD.IADD R6, R249, 0x1, -R3 ;  /* 0x00000001f9067824 */ /* 0x008fc600078e0a03 */
[----:B------:R-:W-:Y:S02]  /*e470*/  IABS R4, R2 ;  /* 0x0000000200047213 */ /* 0x000fe40000000000 */
[----:B------:R-:W-:-:S04]  /*e480*/  IABS R2, R6 ;  /* 0x0000000600027213 */ /* 0x000fc80000000000 */
[----:B------:R-:W-:Y:S02]  /*e490*/  I2FP.F32.S32 R2, R2 ;  /* 0x0000000200027245 */ /* 0x000fe40000201400 */
[----:B------:R-:W-:-:S03]  /*e4a0*/  I2FP.F32.S32 R4, R4 ;  /* 0x0000000400047245 */ /* 0x000fc60000201400 */
[----:B--2---:R-:W-:Y:S01]  /*e4b0*/  FFMA.FTZ R6, R2, -UR19, R14 ;  /* 0x8000001302067c23 */ /* 0x004fe2000801000e */
[----:B------:R-:W-:Y:S01]  /*e4c0*/  FMUL.FTZ R2, R51, UR25 ;  /* 0x0000001933027c20 */ /* 0x000fe20008410000 */
[----:B------:R-:W-:Y:S01]  /*e4d0*/  FSEL R219, R12, -INF , !P3 ;  /* 0xff8000000cdb7808 */ /* 0x000fe20005800000 */
[----:B----4-:R-:W-:Y:S01]  /*e4e0*/  FFMA.FTZ R7, R4, -UR19, R7 ;  /* 0x8000001304077c23 */ /* 0x010fe20008010007 */
[----:B------:R-:W-:Y:S02]  /*e4f0*/  FSEL R215, R11, -INF , !P0 ;  /* 0xff8000000bd77808 */ /* 0x000fe40004000000 */
[----:B------:R-:W-:Y:S02]  /*e500*/  FSEL R217, R10, -INF , !P6 ;  /* 0xff8000000ad97808 */ /* 0x000fe40007000000 */
[----:B------:R-:W-:Y:S01]  /*e510*/  FSEL R218, R8, -INF , !P5 ;  /* 0xff80000008da7808 */ /* 0x000fe20006800000 */
[----:B------:R-:W-:Y:S01]  /*e520*/  FMUL.FTZ R4, R49, UR25 ;  /* 0x0000001931047c20 */ /* 0x000fe20008410000 */
[----:B------:R-:W-:Y:S01]  /*e530*/  I2FP.F32.S32 R5, R5 ;  /* 0x0000000500057245 */ /* 0x000fe20000201400 */
[----:B------:R1:W2:Y:S01]  /*e540*/  MUFU.TANH R10, R2 ;  /* 0x00000002000a7308 */ /* 0x0002a20000002400 */
[----:B------:R-:W-:-:S02]  /*e550*/  ISETP.GE.AND P3, PT, R3, R72, PT ;  /* 0x000000480300720c */ /* 0x000fc40003f66270 */
[C---:B------:R-:W-:Y:S02]  /*e560*/  ISETP.GE.AND P0, PT, R3.reuse, R71, PT ;  /* 0x000000470300720c */ /* 0x040fe40003f06270 */
[C---:B------:R-:W-:Y:S02]  /*e570*/  ISETP.GE.AND P6, PT, R3.reuse, R70, PT ;  /* 0x000000460300720c */ /* 0x040fe40003fc6270 */
[----:B------:R-:W-:Y:S01]  /*e580*/  ISETP.GE.AND P5, PT, R3, R252, PT ;  /* 0x000000fc0300720c */ /* 0x000fe20003fa6270 */
[----:B------:R-:W-:Y:S01]  /*e590*/  FFMA.FTZ R9, R5, -UR19, R9 ;  /* 0x8000001305097c23 */ /* 0x000fe20008010009 */
[C---:B------:R-:W-:Y:S01]  /*e5a0*/  ISETP.LT.OR P3, PT, R3.reuse, R247, P3 ;  /* 0x000000f70300720c */ /* 0x040fe20001f61670 */
[----:B------:R3:W4:Y:S01]  /*e5b0*/  MUFU.TANH R14, R4 ;  /* 0x00000004000e7308 */ /* 0x0007220000002400 */
[C---:B------:R-:W-:Y:S02]  /*e5c0*/  ISETP.LT.OR P0, PT, R3.reuse, R246, P0 ;  /* 0x000000f60300720c */ /* 0x040fe40000701670 */
[----:B------:R-:W-:-:S02]  /*e5d0*/  ISETP.LT.OR P6, PT, R3, R245, P6 ;  /* 0x000000f50300720c */ /* 0x000fc400037c1670 */
[----:B------:R-:W-:Y:S01]  /*e5e0*/  ISETP.LT.OR P5, PT, R3, R244, P5 ;  /* 0x000000f40300720c */ /* 0x000fe20002fa1670 */
[----:B-1----:R-:W-:Y:S02]  /*e5f0*/  VIADD R2, R0, 0x31 ;  /* 0x0000003100027836 */ /* 0x002fe40000000000 */
[----:B------:R-:W-:Y:S02]  /*e600*/  IMAD.IADD R3, R251, 0x1, -R3 ;  /* 0x00000001fb037824 */ /* 0x000fe400078e0a03 */
[----:B------:R-:W-:Y:S02]  /*e610*/  IMAD.IADD R5, R250, 0x1, -R2 ;  /* 0x00000001fa057824 */ /* 0x000fe400078e0a02 */
[----:B---3--:R-:W-:Y:S01]  /*e620*/  FMUL.FTZ R4, R34, UR25 ;  /* 0x0000001922047c20 */ /* 0x008fe20008410000 */
[----:B------:R-:W-:Y:S02]  /*e630*/  IABS R11, R3 ;  /* 0x00000003000b7213 */ /* 0x000fe40000000000 */
[----:B------:R-:W-:Y:S01]  /*e640*/  IABS R3, R5 ;  /* 0x0000000500037213 */ /* 0x000fe20000000000 */
[----:B------:R1:W3:Y:S03]  /*e650*/  MUFU.TANH R8, R4 ;  /* 0x0000000400087308 */ /* 0x0002e60000002400 */
[----:B------:R-:W-:Y:S01]  /*e660*/  I2FP.F32.S32 R3, R3 ;  /* 0x0000000300037245 */ /* 0x000fe20000201400 */
[----:B------:R-:W-:-:S04]  /*e670*/  IMAD.MOV.U32 R137, RZ, RZ, R212 ;  /* 0x000000ffff897224 */ /* 0x000fc800078e00d4 */
[----:B--2---:R-:W-:Y:S01]  /*e680*/  FFMA.FTZ R10, R3, -UR19, R10 ;  /* 0x80000013030a7c23 */ /* 0x004fe2000801000a */
[----:B-1----:R-:W-:-:S05]  /*e690*/  IMAD.IADD R4, R248, 0x1, -R2 ;  /* 0x00000001f8047824 */ /* 0x002fca00078e0a02 */
[----:B------:R-:W-:Y:S01]  /*e6a0*/  IABS R4, R4 ;  /* 0x0000000400047213 */ /* 0x000fe20000000000 */
[----:B------:R-:W-:-:S03]  /*e6b0*/  FMUL.FTZ R3, R33, UR25 ;  /* 0x0000001921037c20 */ /* 0x000fc60008410000 */
[----:B------:R-:W-:Y:S01]  /*e6c0*/  I2FP.F32.S32 R4, R4 ;  /* 0x0000000400047245 */ /* 0x000fe20000201400 */
[----:B------:R-:W-:Y:S01]  /*e6d0*/  IMAD.MOV.U32 R5, RZ, RZ, R11 ;  /* 0x000000ffff057224 */ /* 0x000fe200078e000b */
[----:B------:R-:W-:Y:S02]  /*e6e0*/  FSEL R216, R13, -INF , !P4 ;  /* 0xff8000000dd87808 */ /* 0x000fe40006000000 */
[----:B------:R-:W-:Y:S01]  /*e6f0*/  FSEL R212, R9, -INF , !P3 ;  /* 0xff80000009d47808 */ /* 0x000fe20005800000 */
[----:B----4-:R-:W-:Y:S01]  /*e700*/  FFMA.FTZ R11, R4, -UR19, R14 ;  /* 0x80000013040b7c23 */ /* 0x010fe2000801000e */
[----:B------:R-:W-:Y:S02]  /*e710*/  FSEL R213, R7, -INF , !P0 ;  /* 0xff80000007d57808 */ /* 0x000fe40004000000 */
[----:B------:R-:W-:Y:S01]  /*e720*/  FSEL R214, R6, -INF , !P6 ;  /* 0xff80000006d67808 */ /* 0x000fe20007000000 */
[----:B------:R1:W2:Y:S01]  /*e730*/  MUFU.TANH R7, R3 ;  /* 0x0000000300077308 */ /* 0x0002a20000002400 */
[C---:B------:R-:W-:Y:S01]  /*e740*/  ISETP.GE.AND P4, PT, R2.reuse, R72, PT ;  /* 0x000000480200720c */ /* 0x040fe20003f86270 */
[----:B------:R-:W-:Y:S01]  /*e750*/  FMUL.FTZ R4, R35, UR25 ;  /* 0x0000001923047c20 */ /* 0x000fe20008410000 */
[----:B------:R-:W-:-:S02]  /*e760*/  ISETP.GE.AND P3, PT, R2, R71, PT ;  /* 0x000000470200720c */ /* 0x000fc40003f66270 */
[C---:B------:R-:W-:Y:S02]  /*e770*/  ISETP.GE.AND P0, PT, R2.reuse, R70, PT ;  /* 0x000000460200720c */ /* 0x040fe40003f06270 */
[C---:B------:R-:W-:Y:S02]  /*e780*/  ISETP.GE.AND P6, PT, R2.reuse, R252, PT ;  /* 0x000000fc0200720c */ /* 0x040fe40003fc6270 */
[----:B------:R-:W-:Y:S02]  /*e790*/  I2FP.F32.S32 R5, R5 ;  /* 0x0000000500057245 */ /* 0x000fe40000201400 */
[C---:B------:R-:W-:Y:S02]  /*e7a0*/  ISETP.LT.OR P4, PT, R2.reuse, R247, P4 ;  /* 0x000000f70200720c */ /* 0x040fe40002781670 */
[C---:B------:R-:W-:Y:S01]  /*e7b0*/  ISETP.LT.OR P3, PT, R2.reuse, R246, P3 ;  /* 0x000000f60200720c */ /* 0x040fe20001f61670 */
[----:B-1----:R-:W-:Y:S01]  /*e7c0*/  IMAD.IADD R3, R249, 0x1, -R2 ;  /* 0x00000001f9037824 */ /* 0x002fe200078e0a02 */
[----:B------:R-:W-:-:S02]  /*e7d0*/  ISETP.LT.OR P0, PT, R2, R245, P0 ;  /* 0x000000f50200720c */ /* 0x000fc40000701670 */
[----:B------:R-:W-:Y:S01]  /*e7e0*/  ISETP.LT.OR P6, PT, R2, R244, P6 ;  /* 0x000000f40200720c */ /* 0x000fe200037c1670 */
[----:B------:R-:W-:Y:S01]  /*e7f0*/  IMAD.IADD R2, R251, 0x1, -R2 ;  /* 0x00000001fb027824 */ /* 0x000fe200078e0a02 */
[----:B------:R-:W-:Y:S01]  /*e800*/  IABS R6, R3 ;  /* 0x0000000300067213 */ /* 0x000fe20000000000 */
[----:B------:R-:W1:Y:S01]  /*e810*/  MUFU.TANH R4, R4 ;  /* 0x0000000400047308 */ /* 0x000e620000002400 */
[----:B---3--:R-:W-:Y:S02]  /*e820*/  FFMA.FTZ R12, R5, -UR19, R8 ;  /* 0x80000013050c7c23 */ /* 0x008fe40008010008 */
[----:B------:R-:W-:Y:S01]  /*e830*/  IABS R5, R2 ;  /* 0x0000000200057213 */ /* 0x000fe20000000000 */
[----:B------:R-:W-:Y:S02]  /*e840*/  IMAD.MOV.U32 R2, RZ, RZ, R6 ;  /* 0x000000ffff027224 */ /* 0x000fe400078e0006 */
[----:B------:R-:W-:-:S03]  /*e850*/  FMUL.FTZ R3, R208, UR25 ;  /* 0x00000019d0037c20 */ /* 0x000fc60008410000 */
[----:B------:R-:W-:Y:S01]  /*e860*/  I2FP.F32.S32 R2, R2 ;  /* 0x0000000200027245 */ /* 0x000fe20000201400 */
[----:B------:R3:W4:Y:S04]  /*e870*/  MUFU.TANH R9, R3 ;  /* 0x0000000300097308 */ /* 0x0007280000002400 */
[----:B--2---:R-:W-:Y:S01]  /*e880*/  FFMA.FTZ R7, R2, -UR19, R7 ;  /* 0x8000001302077c23 */ /* 0x004fe20008010007 */
[----:B------:R-:W-:-:S04]  /*e890*/  VIADD R2, R0, 0x38 ;  /* 0x0000003800027836 */ /* 0x000fc80000000000 */
[----:B------:R-:W-:Y:S02]  /*e8a0*/  FSEL R210, R7, -INF , !P0 ;  /* 0xff80000007d27808 */ /* 0x000fe40004000000 */
[----:B---3--:R-:W-:Y:S01]  /*e8b0*/  I2FP.F32.S32 R3, R5 ;  /* 0x0000000500037245 */ /* 0x008fe20000201400 */
[----:B------:R-:W-:Y:S01]  /*e8c0*/  FMUL.FTZ R5, R139, UR25 ;  /* 0x000000198b057c20 */ /* 0x000fe20008410000 */
[----:B------:R-:W-:Y:S01]  /*e8d0*/  FMUL.FTZ R7, R73, UR25 ;  /* 0x0000001949077c20 */ /* 0x000fe20008410000 */
[----:B------:R-:W-:Y:S02]  /*e8e0*/  FSEL R211, R12, -INF , !P5 ;  /* 0xff8000000cd37808 */ /* 0x000fe40006800000 */
[----:B------:R-:W-:Y:S01]  /*e8f0*/  FSEL R208, R11, -INF , !P4 ;  /* 0xff8000000bd07808 */ /* 0x000fe20006000000 */
[----:B-1----:R-:W-:Y:S01]  /*e900*/  FFMA.FTZ R13, R3, -UR19, R4 ;  /* 0x80000013030d7c23 */ /* 0x002fe20008010004 */
[----:B------:R-:W-:Y:S01]  /*e910*/  FMUL.FTZ R3, R137, UR25 ;  /* 0x0000001989037c20 */ /* 0x000fe20008410000 */
[--C-:B------:R-:W-:Y:S01]  /*e920*/  IMAD.IADD R4, R248, 0x1, -R2.reuse ;  /* 0x00000001f8047824 */ /* 0x100fe200078e0a02 */
[----:B------:R1:W2:Y:S01]  /*e930*/  MUFU.TANH R8, R5 ;  /* 0x0000000500087308 */ /* 0x0002a20000002400 */
[----:B------:R-:W-:Y:S01]  /*e940*/  FSEL R209, R10, -INF , !P3 ;  /* 0xff8000000ad17808 */ /* 0x000fe20005800000 */
[----:B------:R-:W-:Y:S01]  /*e950*/  IMAD.IADD R6, R249, 0x1, -R2 ;  /* 0x00000001f9067824 */ /* 0x000fe200078e0a02 */
[----:B------:R-:W-:Y:S01]  /*e960*/  ISETP.GE.AND P5, PT, R2, R72, PT ;  /* 0x000000480200720c */ /* 0x000fe20003fa6270 */
[----:B------:R-:W-:Y:S01]  /*e970*/  VIADD R0, R0, 0x39 ;  /* 0x0000003900007836 */ /* 0x000fe20000000000 */
[C---:B------:R-:W-:Y:S01]  /*e980*/  ISETP.GE.AND P4, PT, R2.reuse, R71, PT ;  /* 0x000000470200720c */ /* 0x040fe20003f86270 */
[----:B------:R3:W5:Y:S02]  /*e990*/  LDL.LU R73, [R1+0xa4] ;  /* 0x0000a40001497983 */ /* 0x0007640000300800 */
[----:B------:R4:W2:Y:S01]  /*e9a0*/  MUFU.TANH R14, R3 ;  /* 0x00000003000e7308 */ /* 0x0008a20000002400 */
[----:B------:R-:W-:-:S02]  /*e9b0*/  ISETP.GE.AND P3, PT, R2, R70, PT ;  /* 0x000000460200720c */ /* 0x000fc40003f66270 */
[C---:B------:R-:W-:Y:S02]  /*e9c0*/  ISETP.GE.AND P0, PT, R2.reuse, R252, PT ;  /* 0x000000fc0200720c */ /* 0x040fe40003f06270 */
[C---:B------:R-:W-:Y:S02]  /*e9d0*/  ISETP.LT.OR P5, PT, R2.reuse, R247, P5 ;  /* 0x000000f70200720c */ /* 0x040fe40002fa1670 */
[----:B-1----:R-:W-:Y:S01]  /*e9e0*/  IABS R5, R4 ;  /* 0x0000000400057213 */ /* 0x002fe20000000000 */
[----:B------:R-:W1:Y:S01]  /*e9f0*/  MUFU.TANH R7, R7 ;  /* 0x0000000700077308 */ /* 0x000e620000002400 */
[----:B------:R-:W-:Y:S01]  /*ea00*/  ISETP.LT.OR P4, PT, R2, R246, P4 ;  /* 0x000000f60200720c */ /* 0x000fe20002781670 */
[----:B----4-:R-:W-:Y:S01]  /*ea10*/  IMAD.IADD R3, R250, 0x1, -R2 ;  /* 0x00000001fa037824 */ /* 0x010fe200078e0a02 */
[----:B------:R-:W-:Y:S02]  /*ea20*/  I2FP.F32.S32 R5, R5 ;  /* 0x0000000500057245 */ /* 0x000fe40000201400 */
[----:B------:R-:W-:-:S02]  /*ea30*/  ISETP.LT.OR P3, PT, R2, R245, P3 ;  /* 0x000000f50200720c */ /* 0x000fc40001f61670 */
[----:B------:R-:W-:Y:S02]  /*ea40*/  IABS R4, R3 ;  /* 0x0000000300047213 */ /* 0x000fe40000000000 */
[----:B------:R-:W-:Y:S01]  /*ea50*/  ISETP.LT.OR P0, PT, R2, R244, P0 ;  /* 0x000000f40200720c */ /* 0x000fe20000701670 */
[----:B------:R-:W-:Y:S01]  /*ea60*/  IMAD.IADD R2, R251, 0x1, -R2 ;  /* 0x00000001fb027824 */ /* 0x000fe200078e0a02 */
[----:B------:R-:W-:Y:S01]  /*ea70*/  IABS R3, R6 ;  /* 0x0000000600037213 */ /* 0x000fe20000000000 */
[----:B------:R-:W-:Y:S01]  /*ea80*/  FFMA.FTZ R9, R5, -UR19, R9 ;  /* 0x8000001305097c23 */ /* 0x000fe20008010009 */
[----:B------:R-:W-:Y:S02]  /*ea90*/  I2FP.F32.S32 R4, R4 ;  /* 0x0000000400047245 */ /* 0x000fe40000201400 */
[----:B------:R-:W-:Y:S02]  /*eaa0*/  I2FP.F32.S32 R3, R3 ;  /* 0x0000000300037245 */ /* 0x000fe40000201400 */
[----:B------:R-:W-:Y:S01]  /*eab0*/  IABS R5, R2 ;  /* 0x0000000200057213 */ /* 0x000fe20000000000 */
[----:B--2---:R-:W-:Y:S01]  /*eac0*/  FFMA.FTZ R8, R4, -UR19, R8 ;  /* 0x8000001304087c23 */ /* 0x004fe20008010008 */
[----:B------:R-:W-:Y:S01]  /*ead0*/  FSEL R143, R13, -INF , !P6 ;  /* 0xff8000000d8f7808 */ /* 0x000fe20007000000 */
[----:B------:R-:W-:Y:S01]  /*eae0*/  FFMA.FTZ R6, R3, -UR19, R14 ;  /* 0x8000001303067c23 */ /* 0x000fe2000801000e */
[----:B------:R-:W-:Y:S01]  /*eaf0*/  I2FP.F32.S32 R5, R5 ;  /* 0x0000000500057245 */ /* 0x000fe20000201400 */
[----:B------:R-:W-:Y:S01]  /*eb00*/  FMUL.FTZ R3, R138, UR25 ;  /* 0x000000198a037c20 */ /* 0x000fe20008410000 */
[----:B------:R-:W-:-:S02]  /*eb10*/  ISETP.GE.AND P6, PT, R0, R72, PT ;  /* 0x000000480000720c */ /* 0x000fc40003fc6270 */
[----:B------:R-:W-:Y:S01]  /*eb20*/  FSEL R138, R9, -INF , !P5 ;  /* 0xff800000098a7808 */ /* 0x000fe20006800000 */
[----:B------:R3:W5:Y:S01]  /*eb30*/  LDL.LU R72, [R1+0xa0] ;  /* 0x0000a00001487983 */ /* 0x0007620000300800 */
[----:B------:R-:W-:Y:S01]  /*eb40*/  ISETP.GE.AND P5, PT, R0, R71, PT ;  /* 0x000000470000720c */ /* 0x000fe20003fa6270 */
[----:B-1----:R-:W-:Y:S01]  /*eb50*/  FFMA.FTZ R5, R5, -UR19, R7 ;  /* 0x8000001305057c23 */ /* 0x002fe20008010007 */
[----:B------:R-:W-:Y:S01]  /*eb60*/  FSEL R140, R8, -INF , !P4 ;  /* 0xff800000088c7808 */ /* 0x000fe20006000000 */
[----:B------:R3:W5:Y:S01]  /*eb70*/  LDL.LU R71, [R1+0x9c] ;  /* 0x00009c0001477983 */ /* 0x0007620000300800 */
[----:B------:R-:W-:Y:S01]  /*eb80*/  ISETP.GE.AND P4, PT, R0, R70, PT ;  /* 0x000000460000720c */ /* 0x000fe20003f86270 */
[----:B------:R-:W-:Y:S01]  /*eb90*/  FMUL.FTZ R7, R69, UR25 ;  /* 0x0000001945077c20 */ /* 0x000fe20008410000 */
[----:B------:R-:W-:Y:S01]  /*eba0*/  FSEL R142, R6, -INF , !P3 ;  /* 0xff800000068e7808 */ /* 0x000fe20005800000 */
[----:B------:R3:W5:Y:S01]  /*ebb0*/  LDL.LU R70, [R1+0x98] ;  /* 0x0000980001467983 */ /* 0x0007620000300800 */
[----:B------:R-:W-:-:S03]  /*ebc0*/  FMUL.FTZ R6, R68, UR25 ;  /* 0x0000001944067c20 */ /* 0x000fc60008410000 */
[----:B------:R3:W5:Y:S04]  /*ebd0*/  LDL.LU R69, [R1+0x94] ;  /* 0x0000940001457983 */ /* 0x0007680000300800 */
[----:B------:R3:W5:Y:S01]  /*ebe0*/  LDL.LU R68, [R1+0x90] ;  /* 0x0000900001447983 */ /* 0x0007620000300800 */
[----:B------:R-:W-:Y:S01]  /*ebf0*/  FMUL.FTZ R4, R136, UR25 ;  /* 0x0000001988047c20 */ /* 0x000fe20008410000 */
[----:B------:R1:W2:Y:S08]  /*ec00*/  MUFU.TANH R14, R3 ;  /* 0x00000003000e7308 */ /* 0x0002b00000002400 */
[----:B------:R4:W3:Y:S01]  /*ec10*/  MUFU.TANH R10, R4 ;  /* 0x00000004000a7308 */ /* 0x0008e20000002400 */
[----:B-1----:R-:W-:-:S02]  /*ec20*/  IMAD.IADD R3, R248, 0x1, -R0 ;  /* 0x00000001f8037824 */ /* 0x002fc400078e0a00 */
[----:B----4-:R-:W-:-:S03]  /*ec30*/  IMAD.IADD R4, R250, 0x1, -R0 ;  /* 0x00000001fa047824 */ /* 0x010fc600078e0a00 */
[----:B------:R-:W-:Y:S02]  /*ec40*/  IABS R3, R3 ;  /* 0x0000000300037213 */ /* 0x000fe40000000000 */
[----:B------:R-:W-:Y:S02]  /*ec50*/  IABS R2, R4 ;  /* 0x0000000400027213 */ /* 0x000fe40000000000 */
[----:B------:R-:W-:Y:S02]  /*ec60*/  I2FP.F32.S32 R3, R3 ;  /* 0x0000000300037245 */ /* 0x000fe40000201400 */
[----:B------:R-:W-:Y:S02]  /*ec70*/  I2FP.F32.S32 R2, R2 ;  /* 0x0000000200027245 */ /* 0x000fe40000201400 */
[----:B------:R-:W-:Y:S01]  /*ec80*/  ISETP.GE.AND P3, PT, R0, R252, PT ;  /* 0x000000fc0000720c */ /* 0x000fe20003f66270 */
[----:B--2---:R-:W-:Y:S01]  /*ec90*/  FFMA.FTZ R4, R3, -UR19, R14 ;  /* 0x8000001303047c23 */ /* 0x004fe2000801000e */
[----:B------:R-:W1:Y:S01]  /*eca0*/  MUFU.TANH R7, R7 ;  /* 0x0000000700077308 */ /* 0x000e620000002400 */
[----:B---3--:R-:W-:Y:S01]  /*ecb0*/  FFMA.FTZ R3, R2, -UR19, R10 ;  /* 0x8000001302037c23 */ /* 0x008fe2000801000a */
[C---:B------:R-:W-:Y:S01]  /*ecc0*/  ISETP.LT.OR P6, PT, R0.reuse, R247, P6 ;  /* 0x000000f70000720c */ /* 0x040fe200037c1670 */
[----:B------:R-:W-:Y:S01]  /*ecd0*/  IMAD.IADD R2, R249, 0x1, -R0 ;  /* 0x00000001f9027824 */ /* 0x000fe200078e0a00 */
[----:B------:R-:W-:-:S02]  /*ece0*/  ISETP.LT.OR P5, PT, R0, R246, P5 ;  /* 0x000000f60000720c */ /* 0x000fc40002fa1670 */
[C---:B------:R-:W-:Y:S02]  /*ecf0*/  ISETP.LT.OR P4, PT, R0.reuse, R245, P4 ;  /* 0x000000f50000720c */ /* 0x040fe40002781670 */
[----:B------:R-:W2:Y:S01]  /*ed00*/  MUFU.TANH R6, R6 ;  /* 0x0000000600067308 */ /* 0x000ea20000002400 */
[----:B------:R-:W-:Y:S01]  /*ed10*/  ISETP.LT.OR P3, PT, R0, R244, P3 ;  /* 0x000000f40000720c */ /* 0x000fe20001f61670 */
[----:B------:R-:W-:Y:S01]  /*ed20*/  IMAD.IADD R0, R251, 0x1, -R0 ;  /* 0x00000001fb007824 */ /* 0x000fe200078e0a00 */
[----:B------:R-:W-:Y:S02]  /*ed30*/  FSEL R141, R5, -INF , !P0 ;  /* 0xff800000058d7808 */ /* 0x000fe40004000000 */
[----:B------:R-:W-:Y:S02]  /*ed40*/  PLOP3.LUT P0, PT, PT, PT, UP0, 0x80, 0x0 ;  /* 0x000000000000781c */ /* 0x000fe40003f0f008 */
[----:B------:R-:W-:Y:S02]  /*ed50*/  IABS R2, R2 ;  /* 0x0000000200027213 */ /* 0x000fe40000000000 */
[----:B------:R-:W-:-:S02]  /*ed60*/  IABS R0, R0 ;  /* 0x0000000000007213 */ /* 0x000fc40000000000 */
[----:B------:R-:W-:Y:S02]  /*ed70*/  I2FP.F32.S32 R2, R2 ;  /* 0x0000000200027245 */ /* 0x000fe40000201400 */
[----:B------:R-:W-:-:S03]  /*ed80*/  I2FP.F32.S32 R0, R0 ;  /* 0x0000000000007245 */ /* 0x000fc60000201400 */
[----:B-1----:R-:W-:Y:S02]  /*ed90*/  FFMA.FTZ R2, R2, -UR19, R7 ;  /* 0x8000001302027c23 */ /* 0x002fe40008010007 */
[----:B--2---:R-:W-:Y:S01]  /*eda0*/  FFMA.FTZ R0, R0, -UR19, R6 ;  /* 0x8000001300007c23 */ /* 0x004fe20008010006 */
[----:B------:R-:W-:Y:S02]  /*edb0*/  FSEL R14, R4, -INF , !P6 ;  /* 0xff800000040e7808 */ /* 0x000fe40007000000 */
[----:B------:R-:W-:Y:S02]  /*edc0*/  FSEL R136, R3, -INF , !P5 ;  /* 0xff80000003887808 */ /* 0x000fe40006800000 */
[----:B------:R-:W-:Y:S02]  /*edd0*/  FSEL R137, R2, -INF , !P4 ;  /* 0xff80000002897808 */ /* 0x000fe40006000000 */
[----:B------:R-:W-:Y:S01]  /*ede0*/  FSEL R139, R0, -INF , !P3 ;  /* 0xff800000008b7808 */ /* 0x000fe20005800000 */
[----:B------:R-:W-:Y:S06]  /*edf0*/  @!P0 BRA `(.L_x_1001) ;  /* 0x00000004005c8947 */ /* 0x000fec0003800000 */
        /* <DEDUP_REMOVED lines=85> */
.L_x_1003:
[----:B------:R-:W-:Y:S05]  /*f350*/  BSYNC B0 ;  /* 0x0000000000007941 */ /* 0x000fea0003800000 */
.L_x_1002:
[----:B------:R-:W0:Y:S02]  /*f360*/  LDGDEPBAR ;  /* 0x00000000000079af */ /* 0x000e240000000000 */
.L_x_1001:
[----:B------:R-:W3:Y:S01]  /*f370*/  LDL.LU R49, [R1+0x1c] ;  /* 0x00001c0001317983 */ /* 0x000ee20000300800 */
[----:B------:R-:W-:Y:S01]  /*f380*/  IMAD.MOV.U32 R58, RZ, RZ, R25 ;  /* 0x000000ffff3a7224 */ /* 0x000fe200078e0019 */
[----:B------:R-:W-:Y:S01]  /*f390*/  MOV R50, R30 ;  /* 0x0000001e00327202 */ /* 0x000fe20000000f00 */
[----:B------:R-:W-:Y:S01]  /*f3a0*/  IMAD.MOV.U32 R51, RZ, RZ, R28 ;  /* 0x000000ffff337224 */ /* 0x000fe200078e001c */
[----:B------:R-:W4:Y:S01]  /*f3b0*/  LDL.LU R25, [R1+0x30] ;  /* 0x0000300001197983 */ /* 0x000f220000300800 */
[----:B------:R-:W-:-:S03]  /*f3c0*/  MOV R57, R27 ;  /* 0x0000001b00397202 */ /* 0x000fc60000000f00 */
[----:B------:R1:W-:Y:S04]  /*f3d0*/  STL [R1+0xac], R235 ;  /* 0x0000aceb01007387 */ /* 0x0003e80000100800 */
[----:B-1----:R-:W4:Y:S01]  /*f3e0*/  LDL.LU R235, [R1+0x10] ;  /* 0x0000100001eb7983 */ /* 0x002f220000300800 */
[----:B------:R-:W-:-:S04]  /*f3f0*/  FMNMX.FTZ R0, R135, R19, !PT ;  /* 0x0000001387007209 */ /* 0x000fc80007810000 */
[----:B------:R-:W-:-:S04]  /*f400*/  FMNMX.FTZ R0, R20, R0, !PT ;  /* 0x0000000014007209 */ /* 0x000fc80007810000 */
[----:B------:R-:W-:-:S04]  /*f410*/  FMNMX.FTZ R0, R17, R0, !PT ;  /* 0x0000000011007209 */ /* 0x000fc80007810000 */
[----:B------:R-:W-:Y:S01]  /*f420*/  FMNMX.FTZ R0, R15, R0, !PT ;  /* 0x000000000f007209 */ /* 0x000fe20007810000 */
[----:B------:R-:W-:Y:S04]  /*f430*/  STL [R1+0xa8], R234 ;  /* 0x0000a8ea01007387 */ /* 0x000fe80000100800 */
[----:B------:R-:W-:Y:S04]  /*f440*/  STL [R1+0xa4], R233 ;  /* 0x0000a4e901007387 */ /* 0x000fe80000100800 */
[----:B------:R-:W-:Y:S04]  /*f450*/  STL [R1+0xa0], R232 ;  /* 0x0000a0e801007387 */ /* 0x000fe80000100800 */
        /* <DEDUP_REMOVED lines=56> */
[----:B------:R-:W2:Y:S01]  /*f7e0*/  SHFL.BFLY PT, R6, R0, 0x2, 0x1f ;  /* 0x0c401f0000067f89 */ /* 0x000ea200000e0000 */
[----:B----4-:R-:W-:Y:S02]  /*f7f0*/  FMNMX.FTZ R3, R235, R3, !PT ;  /* 0x00000003eb037209 */ /* 0x010fe40007810000 */
[----:B------:R-:W-:Y:S02]  /*f800*/  FMNMX.FTZ R4, R210, R4, !PT ;  /* 0x00000004d2047209 */ /* 0x000fe40007810000 */
[----:B------:R-:W-:-:S02]  /*f810*/  FMNMX.FTZ R3, R53, R3, !PT ;  /* 0x0000000335037209 */ /* 0x000fc40007810000 */
[----:B------:R-:W-:Y:S02]  /*f820*/  FMNMX.FTZ R4, R142, R4, !PT ;  /* 0x000000048e047209 */ /* 0x000fe40007810000 */
[----:B------:R-:W-:Y:S02]  /*f830*/  FMNMX.FTZ R5, R219, R3, !PT ;  /* 0x00000003db057209 */ /* 0x000fe40007810000 */
[----:B------:R-:W-:Y:S02]  /*f840*/  FMNMX.FTZ R3, R137, R4, !PT ;  /* 0x0000000489037209 */ /* 0x000fe40007810000 */
[----:B-1----:R-:W-:Y:S02]  /*f850*/  FMNMX.FTZ R10, R2, R7, !PT ;  /* 0x00000007020a7209 */ /* 0x002fe40007810000 */
[----:B------:R-:W-:Y:S02]  /*f860*/  FMNMX.FTZ R2, R216, R5, !PT ;  /* 0x00000005d8027209 */ /* 0x000fe40007810000 */
[----:B------:R-:W1:Y:S02]  /*f870*/  SHFL.BFLY PT, R5, R3, 0x2, 0x1f ;  /* 0x0c401f0003057f89 */ /* 0x000e6400000e0000 */
[----:B------:R-:W-:-:S02]  /*f880*/  FMNMX.FTZ R2, R211, R2, !PT ;  /* 0x00000002d3027209 */ /* 0x000fc40007810000 */
[----:B--2---:R-:W-:Y:S02]  /*f890*/  FMNMX.FTZ R0, R0, R6, !PT ;  /* 0x0000000600007209 */ /* 0x004fe40007810000 */
[----:B------:R-:W-:-:S03]  /*f8a0*/  FMNMX.FTZ R2, R143, R2, !PT ;  /* 0x000000028f027209 */ /* 0x000fc60007810000 */
[----:B------:R-:W2:Y:S01]  /*f8b0*/  SHFL.BFLY PT, R7, R0, 0x1, 0x1f ;  /* 0x0c201f0000077f89 */ /* 0x000ea200000e0000 */
[----:B------:R-:W-:-:S04]  /*f8c0*/  FMNMX.FTZ R2, R141, R2, !PT ;  /* 0x000000028d027209 */ /* 0x000fc80007810000 */
[----:B------:R-:W-:Y:S01]  /*f8d0*/  FMNMX.FTZ R2, R139, R2, !PT ;  /* 0x000000028b027209 */ /* 0x000fe20007810000 */
[----:B------:R-:W-:Y:S01]  /*f8e0*/  FMUL.FTZ R13, R10, UR10 ;  /* 0x0000000a0a0d7c20 */ /* 0x000fe20008410000 */
[----:B-1----:R-:W-:-:S03]  /*f8f0*/  FMNMX.FTZ R3, R3, R5, !PT ;  /* 0x0000000503037209 */ /* 0x002fc60007810000 */
[----:B------:R-:W1:Y:S01]  /*f900*/  SHFL.BFLY PT, R5, R2, 0x2, 0x1f ;  /* 0x0c401f0002057f89 */ /* 0x000e6200000e0000 */
[----:B------:R-:W-:-:S04]  /*f910*/  FSETP.NEU.FTZ.AND P5, PT, R10, -INF , PT ;  /* 0xff8000000a00780b */ /* 0x000fc80003fbd000 */
[----:B------:R-:W-:Y:S02]  /*f920*/  FSEL R13, R13, RZ, P5 ;  /* 0x000000ff0d0d7208 */ /* 0x000fe40002800000 */
[----:B--2---:R-:W-:-:S03]  /*f930*/  FMNMX.FTZ R231, R0, R7, !PT ;  /* 0x0000000700e77209 */ /* 0x004fc60007810000 */
[----:B------:R-:W-:-:S04]  /*f940*/  FFMA.FTZ R0, R17, UR10, -R13 ;  /* 0x0000000a11007c23 */ /* 0x000fc8000801080d */
[----:B------:R2:W-:Y:S01]  /*f950*/  MUFU.EX2 R224, R0 ;  /* 0x0000000000e07308 */ /* 0x0005e20000000800 */
[--C-:B------:R-:W-:Y:S01]  /*f960*/  FFMA.FTZ R4, R19, UR10, -R13.reuse ;  /* 0x0000000a13047c23 */ /* 0x100fe2000801080d */
[----:B------:R-:W3:Y:S01]  /*f970*/  SHFL.BFLY PT, R6, R3, 0x1, 0x1f ;  /* 0x0c201f0003067f89 */ /* 0x000ee200000e0000 */
[----:B--2---:R-:W-:-:S05]  /*f980*/  FFMA.FTZ R0, R15, UR10, -R13 ;  /* 0x0000000a0f007c23 */ /* 0x004fca000801080d */
[----:B------:R1:W-:Y:S01]  /*f990*/  MUFU.EX2 R19, R0 ;  /* 0x0000000000137308 */ /* 0x0003e20000000800 */
[----:B------:R-:W-:Y:S01]  /*f9a0*/  FMUL.FTZ R12, R231, UR10 ;  /* 0x0000000ae70c7c20 */ /* 0x000fe20008410000 */
[----:B-1----:R-:W-:-:S05]  /*f9b0*/  FMNMX.FTZ R0, R2, R5, !PT ;  /* 0x0000000502007209 */ /* 0x002fca0007810000 */
[----:B------:R-:W1:Y:S01]  /*f9c0*/  SHFL.BFLY PT, R5, R0, 0x1, 0x1f ;  /* 0x0c201f0000057f89 */ /* 0x000e6200000e0000 */
[----:B------:R-:W-:-:S04]  /*f9d0*/  FSETP.NEU.FTZ.AND P4, PT, R231, -INF , PT ;  /* 0xff800000e700780b */ /* 0x000fc80003f9d000 */
[----:B------:R-:W-:Y:S02]  /*f9e0*/  FSEL R12, R12, RZ, P4 ;  /* 0x000000ff0c0c7208 */ /* 0x000fe40002000000 */
[----:B---3--:R-:W-:-:S03]  /*f9f0*/  FMNMX.FTZ R11, R3, R6, !PT ;  /* 0x00000006030b7209 */ /* 0x008fc60007810000 */
[--C-:B------:R-:W-:Y:S01]  /*fa00*/  FFMA.FTZ R2, R21, UR10, -R12.reuse ;  /* 0x0000000a15027c23 */ /* 0x100fe2000801080c */
[----:B------:R2:W-:Y:S03]  /*fa10*/  STL [R1+0x28], R10 ;  /* 0x0000280a01007387 */ /* 0x0005e60000100800 */
[----:B------:R3:W-:Y:S01]  /*fa20*/  MUFU.EX2 R9, R2 ;  /* 0x0000000200097308 */ /* 0x0007e20000000800 */
[----:B------:R-:W-:Y:S04]  /*fa30*/  STL [R1+0x3c], R231 ;  /* 0x00003ce701007387 */ /* 0x000fe80000100800 */
[----:B------:R4:W-:Y:S01]  /*fa40*/  STL [R1+0x24], R11 ;  /* 0x0000240b01007387 */ /* 0x0009e20000100800 */
[----:B-1----:R-:W-:Y:S01]  /*fa50*/  FMNMX.FTZ R232, R0, R5, !PT ;  /* 0x0000000500e87209 */ /* 0x002fe20007810000 */
[----:B---3--:R-:W-:-:S04]  /*fa60*/  FFMA.FTZ R2, R24, UR10, -R12 ;  /* 0x0000000a18027c23 */ /* 0x008fc8000801080c */
[----:B------:R-:W-:Y:S01]  /*fa70*/  STL [R1+0x20], R232 ;  /* 0x000020e801007387 */ /* 0x000fe20000100800 */
[C---:B------:R-:W-:Y:S01]  /*fa80*/  FSETP.NEU.FTZ.AND P3, PT, R11.reuse, -INF , PT ;  /* 0xff8000000b00780b */ /* 0x040fe20003f7d000 */
[----:B------:R1:W-:Y:S02]  /*fa90*/  MUFU.EX2 R234, R2 ;  /* 0x0000000200ea7308 */ /* 0x0003e40000000800 */
[----:B------:R-:W3:Y:S01]  /*faa0*/  LDL.LU R233, [R1+0x38] ;  /* 0x0000380001e97983 */ /* 0x000ee20000300800 */
[----:B------:R-:W-:-:S03]  /*fab0*/  FMUL.FTZ R3, R11, UR10 ;  /* 0x0000000a0b037c20 */ /* 0x000fc60008410000 */
[----:B------:R-:W4:Y:S01]  /*fac0*/  LDL.LU R17, [R1+0x2c] ;  /* 0x00002c0001117983 */ /* 0x000f220000300800 */
[----:B-1----:R-:W-:-:S04]  /*fad0*/  FFMA.FTZ R2, R18, UR10, -R12 ;  /* 0x0000000a12027c23 */ /* 0x002fc8000801080c */
[----:B------:R1:W-:Y:S01]  /*fae0*/  MUFU.EX2 R230, R2 ;  /* 0x0000000200e67308 */ /* 0x0003e20000000800 */
[----:B------:R-:W-:-:S07]  /*faf0*/  FSEL R3, R3, RZ, P3 ;  /* 0x000000ff03037208 */ /* 0x000fce0001800000 */
[----:B------:R2:W-:Y:S01]  /*fb00*/  MUFU.EX2 R8, R4 ;  /* 0x0000000400087308 */ /* 0x0005e20000000800 */
[----:B-1----:R-:W-:-:S05]  /*fb10*/  FSEL R2, R11, RZ, P3 ;  /* 0x000000ff0b027208 */ /* 0x002fca0001800000 */
[----:B------:R-:W-:Y:S01]  /*fb20*/  FADD.FTZ R2, R133, -R2 ;  /* 0x8000000285027221 */ /* 0x000fe20000010000 */
[----:B--2---:R-:W-:-:S03]  /*fb30*/  FFMA.FTZ R4, R20, UR10, -R13 ;  /* 0x0000000a14047c23 */ /* 0x004fc6000801080d */
[----:B------:R-:W-:Y:S01]  /*fb40*/  FMUL.FTZ R0, R2, UR10 ;  /* 0x0000000a02007c20 */ /* 0x000fe20008410000 */
[C---:B------:R-:W-:Y:S01]  /*fb50*/  FMUL.FTZ R2, R232.reuse, UR10 ;  /* 0x0000000ae8027c20 */ /* 0x040fe20008410000 */
[----:B------:R1:W-:Y:S01]  /*fb60*/  MUFU.EX2 R48, R4 ;  /* 0x0000000400307308 */ /* 0x0003e20000000800 */
[----:B------:R-:W-:-:S04]  /*fb70*/  FSETP.NEU.FTZ.AND P3, PT, R232, -INF , PT ;  /* 0xff800000e800780b */ /* 0x000fc80003f7d000 */
[----:B------:R-:W-:-:S03]  /*fb80*/  FSEL R2, R2, RZ, P3 ;  /* 0x000000ff02027208 */ /* 0x000fc60001800000 */
[----:B------:R-:W-:Y:S01]  /*fb90*/  MUFU.EX2 R0, R0 ;  /* 0x0000000000007308 */ /* 0x000fe20000000800 */
[----:B-1----:R-:W-:-:S07]  /*fba0*/  FFMA.FTZ R4, R22, UR10, -R3 ;  /* 0x0000000a16047c23 */ /* 0x002fce0008010803 */
[----:B------:R-:W1:Y:S01]  /*fbb0*/  MUFU.EX2 R7, R4 ;  /* 0x0000000400077308 */ /* 0x000e620000000800 */
[----:B------:R-:W-:-:S07]  /*fbc0*/  FFMA.FTZ R5, R23, UR10, -R2 ;  /* 0x0000000a17057c23 */ /* 0x000fce0008010802 */
[----:B------:R2:W-:Y:S02]  /*fbd0*/  MUFU.EX2 R6, R5 ;  /* 0x0000000500067308 */ /* 0x0005e40000000800 */
[----:B--2---:R-:W-:-:S05]  /*fbe0*/  FSEL R5, R10, RZ, P5 ;  /* 0x000000ff0a057208 */ /* 0x004fca0002800000 */
[----:B------:R-:W-:Y:S01]  /*fbf0*/  FADD.FTZ R5, R135, -R5 ;  /* 0x8000000587057221 */ /* 0x000fe20000010000 */
[-C--:B-1----:R-:W-:Y:S01]  /*fc00*/  FFMA.FTZ R135, R25, R0.reuse, R7 ;  /* 0x0000000019877223 */ /* 0x082fe20000010007 */
[----:B------:R-:W-:Y:S01]  /*fc10*/  FMUL.FTZ R25, R105, R0 ;  /* 0x0000000069197220 */ /* 0x000fe20000410000 */
[----:B------:R-:W-:Y:S02]  /*fc20*/  IMAD.MOV.U32 R105, RZ, RZ, R10 ;  /* 0x000000ffff697224 */ /* 0x000fe400078e000a */
[----:B------:R-:W2:Y:S01]  /*fc30*/  LDL.LU R10, [R1+0x34] ;  /* 0x00003400010a7983 */ /* 0x000ea20000300800 */
[----:B------:R-:W-:-:S04]  /*fc40*/  FFMA.FTZ R4, R16, UR10, -R12 ;  /* 0x0000000a10047c23 */ /* 0x000fc8000801080c */
[----:B------:R1:W-:Y:S01]  /*fc50*/  MUFU.EX2 R20, R4 ;  /* 0x0000000400147308 */ /* 0x0003e20000000800 */
[----:B------:R-:W-:Y:S01]  /*fc60*/  FMUL.FTZ R204, R204, R0 ;  /* 0x00000000cccc7220 */ /* 0x000fe20000410000 */
[----:B-1----:R-:W-:-:S05]  /*fc70*/  FSEL R4, R232, RZ, P3 ;  /* 0x000000ffe8047208 */ /* 0x002fca0001800000 */
[----:B------:R-:W-:-:S04]  /*fc80*/  FADD.FTZ R4, R132, -R4 ;  /* 0x8000000484047221 */ /* 0x000fc80000010000 */
[----:B------:R-:W-:Y:S01]  /*fc90*/  FMUL.FTZ R4, R4, UR10 ;  /* 0x0000000a04047c20 */ /* 0x000fe20008410000 */
[-C--:B------:R-:W-:Y:S01]  /*fca0*/  FMUL.FTZ R205, R205, R0.reuse ;  /* 0x00000000cdcd7220 */ /* 0x080fe20000410000 */
[-C--:B------:R-:W-:Y:S01]  /*fcb0*/  FMUL.FTZ R200, R200, R0.reuse ;  /* 0x00000000c8c87220 */ /* 0x080fe20000410000 */
[-C--:B------:R-:W-:Y:S01]  /*fcc0*/  FMUL.FTZ R201, R201, R0.reuse ;  /* 0x00000000c9c97220 */ /* 0x080fe20000410000 */
[-C--:B------:R-:W-:Y:S01]  /*fcd0*/  FMUL.FTZ R196, R196, R0.reuse ;  /* 0x00000000c4c47220 */ /* 0x080fe20000410000 */
[-C--:B------:R-:W-:Y:S01]  /*fce0*/  FMUL.FTZ R197, R197, R0.reuse ;  /* 0x00000000c5c57220 */ /* 0x080fe20000410000 */
[----:B------:R-:W1:Y:S01]  /*fcf0*/  MUFU.EX2 R4, R4 ;  /* 0x0000000400047308 */ /* 0x000e620000000800 */
        /* <DEDUP_REMOVED lines=25> */
[----:B------:R-:W-:-:S06]  /*fe90*/  FMUL.FTZ R0, R5, UR10 ;  /* 0x0000000a05007c20 */ /* 0x000fcc0008410000 */
[----:B------:R-:W1:Y:S01]  /*fea0*/  MUFU.EX2 R0, R0 ;  /* 0x0000000000007308 */ /* 0x000e620000000800 */
        /* <DEDUP_REMOVED lines=33> */
[----:B------:R-:W-:Y:S01]  /*100c0*/  IMAD.MOV.U32 R111, RZ, RZ, R19 ;  /* 0x000000ffff6f7224 */ /* 0x000fe200078e0013 */
[----:B------:R1:W-:Y:S01]  /*100d0*/  MUFU.EX2 R21, R5 ;  /* 0x0000000500157308 */ /* 0x0003e20000000800 */
[----:B------:R-:W-:Y:S01]  /*100e0*/  MOV R123, R230 ;  /* 0x000000e6007b7202 */ /* 0x000fe20000000f00 */
[-C--:B------:R-:W-:Y:S01]  /*100f0*/  FMUL.FTZ R172, R172, R0.reuse ;  /* 0x00000000acac7220 */ /* 0x080fe20000410000 */
[-C--:B------:R-:W-:Y:S01]  /*10100*/  FMUL.FTZ R173, R173, R0.reuse ;  /* 0x00000000adad7220 */ /* 0x080fe20000410000 */
[-C--:B------:R-:W-:Y:S01]  /*10110*/  FMUL.FTZ R168, R168, R0.reuse ;  /* 0x00000000a8a87220 */ /* 0x080fe20000410000 */
[----:B------:R-:W-:Y:S01]  /*10120*/  FMUL.FTZ R169, R169, R0 ;  /* 0x00000000a9a97220 */ /* 0x000fe20000410000 */
[----:B-1----:R-:W-:-:S05]  /*10130*/  FSEL R5, R231, RZ, P4 ;  /* 0x000000ffe7057208 */ /* 0x002fca0002000000 */
[----:B------:R-:W-:Y:S01]  /*10140*/  FADD.FTZ R5, R134, -R5 ;  /* 0x8000000586057221 */ /* 0x000fe20000010000 */
[----:B------:R-:W-:-:S03]  /*10150*/  FMUL.FTZ R164, R164, R0 ;  /* 0x00000000a4a47220 */ /* 0x000fc60000410000 */
        /* <DEDUP_REMOVED lines=28> */
[----:B---3--:R-:W-:Y:S01]  /*10320*/  FFMA.FTZ R120, R233, R4, R6 ;  /* 0x00000004e9787223 */ /* 0x008fe20000010006 */
[----:B------:R-:W-:-:S04]  /*10330*/  FFMA.FTZ R4, R42, UR10, -R3 ;  /* 0x0000000a2a047c23 */ /* 0x000fc80008010803 */
[----:B------:R1:W-:Y:S01]  /*10340*/  MUFU.EX2 R229, R4 ;  /* 0x0000000400e57308 */ /* 0x0003e20000000800 */
[----:B----4-:R-:W-:Y:S02]  /*10350*/  FFMA.FTZ R133, R17, R0, R8 ;  /* 0x0000000011857223 */ /* 0x010fe40000010008 */
[----:B------:R-:W3:Y:S01]  /*10360*/  LDSM.16.MT88.4 R16, [R225+0xc000] ;  /* 0x00c00000e110783b */ /* 0x000ee20000004200 */
[----:B-1----:R-:W-:-:S04]  /*10370*/  FFMA.FTZ R4, R40, UR10, -R3 ;  /* 0x0000000a28047c23 */ /* 0x002fc80008010803 */
[----:B------:R1:W-:Y:S02]  /*10380*/  MUFU.EX2 R233, R4 ;  /* 0x0000000400e97308 */ /* 0x0003e40000000800 */
[----:B-1----:R-:W-:-:S06]  /*10390*/  FFMA.FTZ R4, R44, UR10, -R2 ;  /* 0x0000000a2c047c23 */ /* 0x002fcc0008010802 */
[----:B------:R1:W-:Y:S08]  /*103a0*/  MUFU.EX2 R230, R4 ;  /* 0x0000000400e67308 */ /* 0x0003f00000000800 */
[----:B------:R-:W4:Y:S01]  /*103b0*/  MUFU.EX2 R0, R5 ;  /* 0x0000000500007308 */ /* 0x000f220000000800 */
[----:B-1----:R-:W-:-:S07]  /*103c0*/  FFMA.FTZ R4, R43, UR10, -R2 ;  /* 0x0000000a2b047c23 */ /* 0x002fce0008010802 */
[----:B------:R1:W-:Y:S02]  /*103d0*/  MUFU.EX2 R23, R4 ;  /* 0x0000000400177308 */ /* 0x0003e40000000800 */
[----:B-1----:R-:W-:-:S06]  /*103e0*/  FFMA.FTZ R4, R41, UR10, -R2 ;  /* 0x0000000a29047c23 */ /* 0x002fcc0008010802 */
[----:B------:R1:W3:Y:S01]  /*103f0*/  MUFU.EX2 R106, R4 ;  /* 0x00000004006a7308 */ /* 0x0002e20000000800 */
[----:B------:R-:W-:Y:S01]  /*10400*/  MOV R134, R20 ;  /* 0x0000001400867202 */ /* 0x000fe20000000f00 */
[-C--:B----4-:R-:W-:Y:S01]  /*10410*/  FMUL.FTZ R174, R174, R0.reuse ;  /* 0x00000000aeae7220 */ /* 0x090fe20000410000 */
[----:B------:R-:W-:Y:S01]  /*10420*/  MOV R104, R11 ;  /* 0x0000000b00687202 */ /* 0x000fe20000000f00 */
[----:B------:R-:W-:Y:S01]  /*10430*/  FMUL.FTZ R175, R175, R0 ;  /* 0x00000000afaf7220 */ /* 0x000fe20000410000 */
[----:B------:R-:W-:Y:S01]  /*10440*/  F2FP.BF16.F32.PACK_AB R5, R230, R6 ;  /* 0x00000006e605723e */ /* 0x000fe200000010ff */
[----:B------:R-:W-:Y:S01]  /*10450*/  FMUL.FTZ R170, R170, R0 ;  /* 0x00000000aaaa7220 */ /* 0x000fe20000410000 */
[----:B------:R-:W-:Y:S01]  /*10460*/  F2FP.BF16.F32.PACK_AB R8, R48, R8 ;  /* 0x000000083008723e */ /* 0x000fe200000010ff */
[-C--:B------:R-:W-:Y:S01]  /*10470*/  FMUL.FTZ R171, R171, R0.reuse ;  /* 0x00000000abab7220 */ /* 0x080fe20000410000 */
[----:B------:R-:W-:Y:S02]  /*10480*/  F2FP.BF16.F32.PACK_AB R11, R134, R123 ;  /* 0x0000007b860b723e */ /* 0x000fe400000010ff */
[----:B------:R-:W-:Y:S01]  /*10490*/  F2FP.BF16.F32.PACK_AB R6, R233, R229 ;  /* 0x000000e5e906723e */ /* 0x000fe200000010ff */
[----:B--2---:R-:W-:Y:S01]  /*104a0*/  FFMA.FTZ R132, R10, R0, R9 ;  /* 0x000000000a847223 */ /* 0x004fe20000010009 */
[----:B-1----:R-:W-:-:S02]  /*104b0*/  F2FP.BF16.F32.PACK_AB R4, R21, R7 ;  /* 0x000000071504723e */ /* 0x002fc400000010ff */
[----:B------:R-:W-:Y:S02]  /*104c0*/  F2FP.BF16.F32.PACK_AB R9, R234, R9 ;  /* 0x00000009ea09723e */ /* 0x000fe400000010ff */
[----:B------:R-:W-:Y:S02]  /*104d0*/  F2FP.BF16.F32.PACK_AB R10, R111, R224 ;  /* 0x000000e06f0a723e */ /* 0x000fe400000010ff */
[----:B---3--:R-:W-:Y:S01]  /*104e0*/  F2FP.BF16.F32.PACK_AB R7, R106, R23 ;  /* 0x000000176a07723e */ /* 0x008fe200000010ff */
[----:B------:R-:W-:Y:S01]  /*104f0*/  IMAD.MOV.U32 R20, RZ, RZ, R59 ;  /* 0x000000ffff147224 */ /* 0x000fe200078e003b */
[----:B------:R-:W-:Y:S01]  /*10500*/  MOV R15, R58 ;  /* 0x0000003a000f7202 */ /* 0x000fe20000000f00 */
[----:B------:R-:W-:Y:S02]  /*10510*/  IMAD.MOV.U32 R22, RZ, RZ, R57 ;  /* 0x000000ffff167224 */ /* 0x000fe400078e0039 */
[----:B------:R-:W-:Y:S01]  /*10520*/  IMAD.MOV.U32 R124, RZ, RZ, R56 ;  /* 0x000000ffff7c7224 */ /* 0x000fe200078e0038 */
[-C--:B------:R-:W-:Y:S06]  /*10530*/  HMMA.16816.F32.BF16 R172, R8, R16.reuse, R172 ;  /* 0x0000001008ac723c */ /* 0x080fec00000418ac */
[C---:B------:R-:W-:Y:S06]  /*10540*/  HMMA.16816.F32.BF16 R204, R4.reuse, R16, R204 ;  /* 0x0000001004cc723c */ /* 0x040fec00000418cc */
[-C--:B------:R-:W-:Y:S06]  /*10550*/  HMMA.16816.F32.BF16 R200, R4, R18.reuse, R200 ;  /* 0x0000001204c8723c */ /* 0x080fec00000418c8 */
[----:B------:R-:W-:Y:S01]  /*10560*/  HMMA.16816.F32.BF16 R56, R8, R18, R168 ;  /* 0x000000120838723c */ /* 0x000fe200000418a8 */
[----:B------:R-:W1:Y:S01]  /*10570*/  LDSM.16.MT88.4 R16, [R226+0xc000] ;  /* 0x00c00000e210783b */ /* 0x000e620000004200 */
[----:B------:R-:W-:Y:S01]  /*10580*/  IMAD.MOV.U32 R109, RZ, RZ, R67 ;  /* 0x000000ffff6d7224 */ /* 0x000fe200078e0043 */
[----:B------:R-:W-:Y:S01]  /*10590*/  MOV R121, R65 ;  /* 0x0000004100797202 */ /* 0x000fe20000000f00 */
        /* <DEDUP_REMOVED lines=18> */
[----:B-1----:R-:W-:Y:S06]  /*106c0*/  HMMA.16816.F32.BF16 R60, R4, R18, R192 ;  /* 0x00000012043c723c */ /* 0x002fec00000418c0 */
[----:B------:R-:W-:Y:S01]  /*106d0*/  HMMA.16816.F32.BF16 R164, R8, R16, R164 ;  /* 0x0000001008a4723c */ /* 0x000fe200000418a4 */
[----:B------:R-:W-:Y:S02]  /*106e0*/  MOV R193, R54 ;  /* 0x0000003600c17202 */ /* 0x000fe40000000f00 */
[----:B------:R-:W-:-:S03]  /*106f0*/  MOV R192, R52 ;  /* 0x0000003400c07202 */ /* 0x000fc60000000f00 */
[----:B------:R-:W-:Y:S06]  /*10700*/  HMMA.16816.F32.BF16 R64, R4, R16, R196 ;  /* 0x000000100440723c */ /* 0x000fec00000418c4 */
[C---:B------:R-:W-:Y:S01]  /*10710*/  HMMA.16816.F32.BF16 R52, R8.reuse, R18, R160 ;  /* 0x000000120834723c */ /* 0x040fe200000418a0 */
[----:B------:R-:W1:Y:S01]  /*10720*/  LDSM.16.MT88.4 R16, [R228+0xc000] ;  /* 0x00c00000e410783b */ /* 0x000e620000004200 */
[-C--:B------:R-:W-:Y:S01]  /*10730*/  FMUL.FTZ R158, R158, R0.reuse ;  /* 0x000000009e9e7220 */ /* 0x080fe20000410000 */
[-C--:B------:R-:W-:Y:S01]  /*10740*/  FMUL.FTZ R159, R159, R0.reuse ;  /* 0x000000009f9f7220 */ /* 0x080fe20000410000 */
[-C--:B------:R-:W-:Y:S01]  /*10750*/  FMUL.FTZ R154, R154, R0.reuse ;  /* 0x000000009a9a7220 */ /* 0x080fe20000410000 */
[-C--:B------:R-:W-:Y:S01]  /*10760*/  FMUL.FTZ R155, R155, R0.reuse ;  /* 0x000000009b9b7220 */ /* 0x080fe20000410000 */
        /* <DEDUP_REMOVED lines=42> */
[-C--:B-1----:R-:W-:Y:S07]  /*10a10*/  HMMA.16816.F32.BF16 R124, R8, R16.reuse, R68 ;  /* 0x00000010087c723c */ /* 0x082fee0000041844 */
[----:B------:R-:W-:Y:S01]  /*10a20*/  IMAD.MOV.U32 R70, RZ, RZ, R42 ;  /* 0x000000ffff467224 */ /* 0x000fe200078e002a */
[----:B------:R-:W-:Y:S01]  /*10a30*/  MOV R69, R122 ;  /* 0x0000007a00457202 */ /* 0x000fe20000000f00 */
[----:B------:R-:W-:Y:S01]  /*10a40*/  IMAD.MOV.U32 R42, RZ, RZ, R121 ;  /* 0x000000ffff2a7224 */ /* 0x000fe200078e0079 */
[----:B------:R-:W-:Y:S01]  /*10a50*/  MOV R68, R110 ;  /* 0x0000006e00447202 */ /* 0x000fe20000000f00 */
[----:B------:R-:W-:Y:S07]  /*10a60*/  HMMA.16816.F32.BF16 R120, R4, R16, R72 ;  /* 0x000000100478723c */ /* 0x000fee0000041848 */
[----:B------:R-:W-:-:S02]  /*10a70*/  MOV R75, R109 ;  /* 0x0000006d004b7202 */ /* 0x000fc40000000f00 */
[----:B------:R-:W-:Y:S02]  /*10a80*/  MOV R74, R108 ;  /* 0x0000006c004a7202 */ /* 0x000fe40000000f00 */
[----:B------:R-:W-:Y:S01]  /*10a90*/  MOV R72, R22 ;  /* 0x0000001600487202 */ /* 0x000fe20000000f00 */
[-C--:B------:R-:W-:Y:S06]  /*10aa0*/  HMMA.16816.F32.BF16 R108, R4, R18.reuse, R76 ;  /* 0x00000012046c723c */ /* 0x080fec000004184c */
[C---:B------:R-:W-:Y:S01]  /*10ab0*/  HMMA.16816.F32.BF16 R20, R8.reuse, R18, R80 ;  /* 0x000000120814723c */ /* 0x040fe20000041850 */
[----:B------:R-:W1:Y:S01]  /*10ac0*/  LDSM.16.MT88.4 R16, [R226+0xe000] ;  /* 0x00e00000e210783b */ /* 0x000e620000004200 */
        /* <DEDUP_REMOVED lines=18> */
[----:B------:R-:W-:Y:S01]  /*10bf0*/  MOV R191, R43 ;  /* 0x0000002b00bf7202 */ /* 0x000fe20000000f00 */
        /* <DEDUP_REMOVED lines=15> */
[----:B------:R-:W-:Y:S01]  /*10cf0*/  IMAD.MOV.U32 R69, RZ, RZ, R71 ;  /* 0x000000ffff457224 */ /* 0x000fe200078e0047 */
[----:B------:R-:W-:Y:S01]  /*10d00*/  MOV R71, R189 ;  /* 0x000000bd00477202 */ /* 0x000fe20000000f00 */
[----:B------:R-:W-:Y:S01]  /*10d10*/  FFMA.FTZ R0, R26, UR10, -R13 ;  /* 0x0000000a1a007c23 */ /* 0x000fe2000801080d */
[----:B------:R-:W-:Y:S01]  /*10d20*/  MOV R189, R191 ;  /* 0x000000bf00bd7202 */ /* 0x000fe20000000f00 */
[----:B------:R-:W-:Y:S01]  /*10d30*/  IMAD.MOV.U32 R191, RZ, RZ, R161 ;  /* 0x000000ffffbf7224 */ /* 0x000fe200078e00a1 */
[----:B------:R-:W-:-:S02]  /*10d40*/  MOV R26, R72 ;  /* 0x00000048001a7202 */ /* 0x000fc40000000f00 */
[----:B------:R-:W-:Y:S02]  /*10d50*/  MOV R161, R192 ;  /* 0x000000c000a17202 */ /* 0x000fe40000000f00 */
[----:B------:R-:W-:Y:S02]  /*10d60*/  MOV R192, R199 ;  /* 0x000000c700c07202 */ /* 0x000fe40000000f00 */
[----:B------:R-:W-:Y:S01]  /*10d70*/  MOV R72, R74 ;  /* 0x0000004a00487202 */ /* 0x000fe20000000f00 */
[----:B------:R2:W-:Y:S01]  /*10d80*/  MUFU.EX2 R199, R0 ;  /* 0x0000000000c77308 */ /* 0x0005e20000000800 */
[----:B------:R-:W-:Y:S01]  /*10d90*/  IMAD.MOV.U32 R74, RZ, RZ, R68 ;  /* 0x000000ffff4a7224 */ /* 0x000fe200078e0044 */
[----:B------:R-:W-:Y:S02]  /*10da0*/  MOV R68, R70 ;  /* 0x0000004600447202 */ /* 0x000fe40000000f00 */
[----:B------:R-:W-:Y:S01]  /*10db0*/  MOV R70, R188 ;  /* 0x000000bc00467202 */ /* 0x000fe20000000f00 */
[----:B------:R-:W-:Y:S01]  /*10dc0*/  IMAD.MOV.U32 R188, RZ, RZ, R190 ;  /* 0x000000ffffbc7224 */ /* 0x000fe200078e00be */
[----:B------:R-:W-:Y:S01]  /*10dd0*/  MOV R190, R160 ;  /* 0x000000a000be7202 */ /* 0x000fe20000000f00 */
[----:B--2---:R-:W-:Y:S01]  /*10de0*/  FFMA.FTZ R0, R25, UR10, -R13 ;  /* 0x0000000a19007c23 */ /* 0x004fe2000801080d */
[----:B------:R-:W-:Y:S01]  /*10df0*/  IMAD.MOV.U32 R25, RZ, RZ, R26 ;  /* 0x000000ffff197224 */ /* 0x000fe200078e001a */
        /* <DEDUP_REMOVED lines=26> */
[----:B------:R-:W-:-:S02]  /*10fa0*/  MOV R193, R235 ;  /* 0x000000eb00c17202 */ /* 0x000fc40000000f00 */
[----:B------:R-:W-:Y:S01]  /*10fb0*/  MOV R190, R191 ;  /* 0x000000bf00be7202 */ /* 0x000fe20000000f00 */
[C---:B------:R-:W-:Y:S01]  /*10fc0*/  HMMA.16816.F32.BF16 R80, R4.reuse, R16, R32 ;  /* 0x000000100450723c */ /* 0x040fe20000041820 */
[----:B------:R-:W-:Y:S01]  /*10fd0*/  MOV R68, R69 ;  /* 0x0000004500447202 */ /* 0x000fe20000000f00 */
[----:B------:R-:W-:Y:S01]  /*10fe0*/  FFMA.FTZ R212, R212, UR10, -R13 ;  /* 0x0000000ad4d47c23 */ /* 0x000fe2000801080d */
[----:B------:R-:W-:Y:S01]  /*10ff0*/  MOV R191, R160 ;  /* 0x000000a000bf7202 */ /* 0x000fe20000000f00 */
[----:B------:R-:W-:Y:S01]  /*11000*/  IMAD.MOV.U32 R160, RZ, RZ, R161 ;  /* 0x000000ffffa07224 */ /* 0x000fe200078e00a1 */
[----:B------:R-:W-:Y:S01]  /*11010*/  MOV R69, R70 ;  /* 0x0000004600457202 */ /* 0x000fe20000000f00 */
        /* <DEDUP_REMOVED lines=28> */
[----:B------:R-:W-:Y:S01]  /*111e0*/  FFMA.FTZ R211, R211, UR10, -R2 ;  /* 0x0000000ad3d37c23 */ /* 0x000fe20008010802 */
[----:B------:R-:W-:Y:S01]  /*111f0*/  MOV R194, R234 ;  /* 0x000000ea00c27202 */ /* 0x000fe20000000f00 */
[----:B------:R1:W5:Y:S01]  /*11200*/  LDL.LU R235, [R1+0xac] ;  /* 0x0000ac0001eb7983 */ /* 0x0003620000300800 */
        /* <DEDUP_REMOVED lines=20> */
[----:B--2---:R-:W-:Y:S01]  /*11350*/  FFMA.FTZ R0, R25, UR10, -R12 ;  /* 0x0000000a19007c23 */ /* 0x004fe2000801080c */
[----:B------:R-:W-:Y:S01]  /*11360*/  MOV R25, R27 ;  /* 0x0000001b00197202 */ /* 0x000fe20000000f00 */
[----:B------:R-:W-:Y:S01]  /*11370*/  IMAD.MOV.U32 R27, RZ, RZ, R73 ;  /* 0x000000ffff1b7224 */ /* 0x000fe200078e0049 */
[----:B------:R-:W-:Y:S01]  /*11380*/  MOV R192, R193 ;  /* 0x000000c100c07202 */ /* 0x000fe20000000f00 */
        /* <DEDUP_REMOVED lines=33> */
[----:B------:R2:W-:Y:S01]  /*115a0*/  MUFU.EX2 R196, R0 ;  /* 0x0000000000c47308 */ /* 0x0005e20000000800 */
[----:B------:R-:W-:Y:S02]  /*115b0*/  MOV R195, R197 ;  /* 0x000000c500c37202 */ /* 0x000fe40000000f00 */
[----:B------:R-:W-:Y:S01]  /*115c0*/  MOV R69, R71 ;  /* 0x0000004700457202 */ /* 0x000fe20000000f00 */
[----:B------:R-:W-:Y:S01]  /*115d0*/  IMAD.MOV.U32 R71, RZ, RZ, R189 ;  /* 0x000000ffff477224 */ /* 0x000fe200078e00bd */
[----:B------:R-:W-:-:S02]  /*115e0*/  MOV R197, R231 ;  /* 0x000000e700c57202 */ /* 0x000fc40000000f00 */
[----:B------:R-:W-:Y:S01]  /*115f0*/  MOV R189, R191 ;  /* 0x000000bf00bd7202 */ /* 0x000fe20000000f00 */
[----:B------:R-:W-:Y:S01]  /*11600*/  MUFU.EX2 R213, R213 ;  /* 0x000000d500d57308 */ /* 0x000fe20000000800 */
[----:B------:R-:W-:Y:S01]  /*11610*/  MOV R191, R161 ;  /* 0x000000a100bf7202 */ /* 0x000fe20000000f00 */
[----:B------:R-:W-:Y:S01]  /*11620*/  IMAD.MOV.U32 R161, RZ, RZ, R192 ;  /* 0x000000ffffa17224 */ /* 0x000fe200078e00c0 */
[----:B------:R-:W-:Y:S01]  /*11630*/  MOV R192, R194 ;  /* 0x000000c200c07202 */ /* 0x000fe20000000f00 */
[----:B------:R1:W5:Y:S01]  /*11640*/  LDL.LU R231, [R1+0x9c] ;  /* 0x00009c0001e77983 */ /* 0x0003620000300800 */
[----:B------:R-:W-:Y:S01]  /*11650*/  MOV R194, R197 ;  /* 0x000000c500c27202 */ /* 0x000fe20000000f00 */
[----:B--2---:R-:W-:Y:S01]  /*11660*/  FFMA.FTZ R0, R24, UR10, -R12 ;  /* 0x0000000a18007c23 */ /* 0x004fe2000801080c */
[----:B------:R-:W-:Y:S01]  /*11670*/  MOV R24, R26 ;  /* 0x0000001a00187202 */ /* 0x000fe20000000f00 */
[----:B------:R-:W-:Y:S01]  /*11680*/  IMAD.MOV.U32 R26, RZ, RZ, R72 ;  /* 0x000000ffff1a7224 */ /* 0x000fe200078e0048 */
[----:B------:R-:W-:Y:S01]  /*11690*/  MOV R72, R74 ;  /* 0x0000004a00487202 */ /* 0x000fe20000000f00 */
[----:B------:R2:W-:Y:S01]  /*116a0*/  MUFU.EX2 R197, R0 ;  /* 0x0000000000c57308 */ /* 0x0005e20000000800 */
        /* <DEDUP_REMOVED lines=8> */
[----:B------:R-:W-:Y:S01]  /*11730*/  MOV R195, R198 ;  /* 0x000000c600c37202 */ /* 0x000fe20000000f00 */
[----:B--2---:R-:W-:Y:S01]  /*11740*/  FFMA.FTZ R0, R31, UR10, -R12 ;  /* 0x0000000a1f007c23 */ /* 0x004fe2000801080c */
        /* <DEDUP_REMOVED lines=18> */
[----:B------:R-:W-:-:S03]  /*11870*/  MOV R72, R74 ;  /* 0x0000004a00487202 */ /* 0x000fc60000000f00 */
        /* <DEDUP_REMOVED lines=8> */
[----:B------:R-:W-:Y:S02]  /*11900*/  MOV R31, R24 ;  /* 0x00000018001f7202 */ /* 0x000fe40000000f00 */
[----:B------:R-:W-:Y:S01]  /*11910*/  MOV R24, R25 ;  /* 0x0000001900187202 */ /* 0x000fe20000000f00 */
[----:B------:R-:W-:Y:S01]  /*11920*/  IMAD.MOV.U32 R25, RZ, RZ, R26 ;  /* 0x000000ffff197224 */ /* 0x000fe200078e001a */
[----:B------:R-:W-:Y:S01]  /*11930*/  MOV R26, R27 ;  /* 0x0000001b001a7202 */ /* 0x000fe20000000f00 */
[----:B------:R2:W3:Y:S01]  /*11940*/  MUFU.EX2 R4, R0 ;  /* 0x0000000000047308 */ /* 0x0004e20000000800 */
[----:B------:R-:W-:Y:S01]  /*11950*/  MOV R27, R72 ;  /* 0x00000048001b7202 */ /* 0x000fe20000000f00 */
[----:B------:R-:W-:Y:S01]  /*11960*/  IMAD.MOV.U32 R72, RZ, RZ, R73 ;  /* 0x000000ffff487224 */ /* 0x000fe200078e0049 */
[----:B------:R-:W-:-:S02]  /*11970*/  MOV R73, R74 ;  /* 0x0000004a00497202 */ /* 0x000fc40000000f00 */
[----:B------:R-:W-:Y:S01]  /*11980*/  MOV R74, R75 ;  /* 0x0000004b004a7202 */ /* 0x000fe20000000f00 */
[----:B------:R-:W-:Y:S01]  /*11990*/  IMAD.MOV.U32 R75, RZ, RZ, R68 ;  /* 0x000000ffff4b7224 */ /* 0x000fe200078e0044 */
[----:B------:R-:W-:Y:S02]  /*119a0*/  MOV R68, R69 ;  /* 0x0000004500447202 */ /* 0x000fe40000000f00 */
[----:B------:R-:W-:Y:S01]  /*119b0*/  MOV R69, R70 ;  /* 0x0000004600457202 */ /* 0x000fe20000000f00 */
[----:B------:R-:W-:Y:S02]  /*119c0*/  IMAD.MOV.U32 R70, RZ, RZ, R71 ;  /* 0x000000ffff467224 */ /* 0x000fe400078e0047 */
[----:B--2---:R-:W-:Y:S01]  /*119d0*/  FFMA.FTZ R0, R30, UR10, -R3 ;  /* 0x0000000a1e007c23 */ /* 0x004fe20008010803 */
[----:B------:R-:W-:Y:S01]  /*119e0*/  MOV R30, R31 ;  /* 0x0000001f001e7202 */ /* 0x000fe20000000f00 */
[----:B------:R-:W-:Y:S01]  /*119f0*/  IMAD.MOV.U32 R31, RZ, RZ, R24 ;  /* 0x000000ffff1f7224 */ /* 0x000fe200078e0018 */
[----:B------:R-:W-:-:S02]  /*11a00*/  MOV R24, R25 ;  /* 0x0000001900187202 */ /* 0x000fc40000000f00 */
[----:B------:R-:W-:Y:S01]  /*11a10*/  MOV R25, R26 ;  /* 0x0000001a00197202 */ /* 0x000fe20000000f00 */
[----:B------:R-:W-:Y:S01]  /*11a20*/  IMAD.MOV.U32 R26, RZ, RZ, R27 ;  /* 0x000000ffff1a7224 */ /* 0x000fe200078e001b */
[----:B------:R-:W-:Y:S01]  /*11a30*/  MOV R27, R72 ;  /* 0x00000048001b7202 */ /* 0x000fe20000000f00 */
[----:B------:R-:W-:Y:S01]  /*11a40*/  FFMA.FTZ R37, R31, UR10, -R13 ;  /* 0x0000000a1f257c23 */ /* 0x000fe2000801080d */
        /* <DEDUP_REMOVED lines=62> */
[----:B------:R-:W-:Y:S01]  /*11e30*/  IMAD.MOV.U32 R30, RZ, RZ, R26 ;  /* 0x000000ffff1e7224 */ /* 0x000fe200078e001a */
[----:B------:R-:W-:Y:S02]  /*11e40*/  MOV R26, R74 ;  /* 0x0000004a001a7202 */ /* 0x000fe40000000f00 */
        /* <DEDUP_REMOVED lines=11> */
[--C-:B--2---:R-:W-:Y:S01]  /*11f00*/  FFMA.FTZ R0, R31, UR10, -R3.reuse ;  /* 0x0000000a1f007c23 */ /* 0x104fe20008010803 */
[----:B------:R-:W-:Y:S01]  /*11f10*/  MOV R31, R25 ;  /* 0x00000019001f7202 */ /* 0x000fe20000000f00 */
[----:B------:R-:W-:Y:S01]  /*11f20*/  IMAD.MOV.U32 R191, RZ, RZ, R162 ;  /* 0x000000ffffbf7224 */ /* 0x000fe200078e00a2 */
[----:B------:R-:W-:Y:S01]  /*11f30*/  MOV R25, R72 ;  /* 0x0000004800197202 */ /* 0x000fe20000000f00 */
[----:B------:R-:W-:Y:S01]  /*11f40*/  FFMA.FTZ R32, R29, UR10, -R12 ;  /* 0x0000000a1d207c23 */ /* 0x000fe2000801080c */
[----:B------:R-:W-:Y:S01]  /*11f50*/  MOV R72, R75 ;  /* 0x0000004b00487202 */ /* 0x000fe20000000f00 */
[----:B------:R-:W-:Y:S01]  /*11f60*/  FFMA.FTZ R27, R27, UR10, -R3 ;  /* 0x0000000a1b1b7c23 */ /* 0x000fe20008010803 */
[----:B------:R-:W-:Y:S01]  /*11f70*/  MOV R75, R70 ;  /* 0x00000046004b7202 */ /* 0x000fe20000000f00 */
[----:B------:R-:W-:Y:S01]  /*11f80*/  MUFU.EX2 R214, R214 ;  /* 0x000000d600d67308 */ /* 0x000fe20000000800 */
[----:B------:R-:W-:Y:S01]  /*11f90*/  MOV R70, R190 ;  /* 0x000000be00467202 */ /* 0x000fe20000000f00 */
[----:B------:R-:W-:Y:S01]  /*11fa0*/  IMAD.MOV.U32 R162, RZ, RZ, R168 ;  /* 0x000000ffffa27224 */ /* 0x000fe200078e00a8 */
        /* <DEDUP_REMOVED lines=25> */
[----:B------:R-:W-:Y:S01]  /*12140*/  FFMA.FTZ R168, R136, UR10, -R12 ;  /* 0x0000000a88a87c23 */ /* 0x000fe2000801080c */
[----:B------:R-:W-:Y:S01]  /*12150*/  MOV R192, R169 ;  /* 0x000000a900c07202 */ /* 0x000fe20000000f00 */
[----:B---3--:R-:W-:Y:S02]  /*12160*/  IMAD.MOV.U32 R136, RZ, RZ, R4 ;  /* 0x000000ffff887224 */ /* 0x008fe400078e0004 */
[--C-:B------:R-:W-:Y:S01]  /*12170*/  FFMA.FTZ R170, R138, UR10, -R13.reuse ;  /* 0x0000000a8aaa7c23 */ /* 0x100fe2000801080d */
[----:B------:R-:W-:Y:S01]  /*12180*/  FFMA.FTZ R171, R14, UR10, -R13 ;  /* 0x0000000a0eab7c23 */ /* 0x000fe2000801080d */
[--C-:B------:R-:W-:Y:S01]  /*12190*/  FFMA.FTZ R31, R31, UR10, -R12.reuse ;  /* 0x0000000a1f1f7c23 */ /* 0x100fe2000801080c */
[--C-:B------:R-:W-:Y:S01]  /*121a0*/  FFMA.FTZ R29, R217, UR10, -R12.reuse ;  /* 0x0000000ad91d7c23 */ /* 0x100fe2000801080c */
[----:B------:R-:W-:Y:S01]  /*121b0*/  FFMA.FTZ R169, R140, UR10, -R12 ;  /* 0x0000000a8ca97c23 */ /* 0x000fe2000801080c */
[----:B------:R-:W-:Y:S01]  /*121c0*/  FFMA.FTZ R4, R15, UR10, -R2 ;  /* 0x0000000a0f047c23 */ /* 0x000fe20008010802 */
[----:B--2---:R-:W-:Y:S01]  /*121d0*/  FFMA.FTZ R0, R30, UR10, -R3 ;  /* 0x0000000a1e007c23 */ /* 0x004fe20008010803 */
[----:B------:R-:W-:-:S02]  /*121e0*/  FFMA.FTZ R30, R221, UR10, -R12 ;  /* 0x0000000add1e7c23 */ /* 0x000fc4000801080c */
[----:B------:R-:W2:Y:S01]  /*121f0*/  LDSM.16.MT88.4 R12, [R225+0xc800] ;  /* 0x00c80000e10c783b */ /* 0x000ea20000004200 */
[----:B------:R3:W4:Y:S01]  /*12200*/  MUFU.EX2 R8, R0 ;  /* 0x0000000000087308 */ /* 0x0007220000000800 */
[----:B------:R-:W-:Y:S02]  /*12210*/  MOV R6, R25 ;  /* 0x0000001900067202 */ /* 0x000fe40000000f00 */
[----:B------:R-:W-:Y:S02]  /*12220*/  MOV R5, R24 ;  /* 0x0000001800057202 */ /* 0x000fe40000000f00 */
[----:B------:R-:W-:Y:S01]  /*12230*/  MOV R7, R73 ;  /* 0x0000004900077202 */ /* 0x000fe20000000f00 */
[----:B------:R-:W-:Y:S01]  /*12240*/  IMAD.MOV.U32 R73, RZ, RZ, R69 ;  /* 0x000000ffff497224 */ /* 0x000fe200078e0045 */
[----:B------:R-:W-:Y:S01]  /*12250*/  MOV R39, R75 ;  /* 0x0000004b00277202 */ /* 0x000fe20000000f00 */
[----:B------:R-:W-:Y:S01]  /*12260*/  IMAD.MOV.U32 R24, RZ, RZ, R26 ;  /* 0x000000ffff187224 */ /* 0x000fe200078e001a */
[----:B------:R-:W-:Y:S01]  /*12270*/  MOV R75, R71 ;  /* 0x00000047004b7202 */ /* 0x000fe20000000f00 */
[----:B---3--:R-:W-:Y:S01]  /*12280*/  FFMA.FTZ R0, R33, UR10, -R2 ;  /* 0x0000000a21007c23 */ /* 0x008fe20008010802 */
[----:B------:R-:W-:-:S02]  /*12290*/  MOV R33, R72 ;  /* 0x0000004800217202 */ /* 0x000fc40000000f00 */
[----:B------:R-:W-:Y:S01]  /*122a0*/  MOV R72, R68 ;  /* 0x0000004400487202 */ /* 0x000fe20000000f00 */
[----:B------:R-:W-:Y:S01]  /*122b0*/  IMAD.MOV.U32 R68, RZ, RZ, R188 ;  /* 0x000000ffff447224 */ /* 0x000fe200078e00bc */
[----:B------:R-:W-:Y:S02]  /*122c0*/  MOV R188, R161 ;  /* 0x000000a100bc7202 */ /* 0x000fe40000000f00 */
[----:B------:R-:W-:Y:S01]  /*122d0*/  MOV R161, R162 ;  /* 0x000000a200a17202 */ /* 0x000fe20000000f00 */
[----:B------:R-:W-:Y:S01]  /*122e0*/  IMAD.MOV.U32 R162, RZ, RZ, R192 ;  /* 0x000000ffffa27224 */ /* 0x000fe200078e00c0 */
[----:B------:R-:W-:Y:S01]  /*122f0*/  MOV R69, R190 ;  /* 0x000000be00457202 */ /* 0x000fe20000000f00 */
[----:B------:R3:W-:Y:S01]  /*12300*/  MUFU.EX2 R192, R0 ;  /* 0x0000000000c07308 */ /* 0x0007e20000000800 */
[----:B------:R-:W-:Y:S01]  /*12310*/  IMAD.MOV.U32 R71, RZ, RZ, R160 ;  /* 0x000000ffff477224 */ /* 0x000fe200078e00a0 */
[----:B------:R-:W-:Y:S01]  /*12320*/  MOV R190, R163 ;  /* 0x000000a300be7202 */ /* 0x000fe20000000f00 */
[--C-:B------:R-:W-:Y:S01]  /*12330*/  FFMA.FTZ R28, R28, UR10, -R3.reuse ;  /* 0x0000000a1c1c7c23 */ /* 0x100fe20008010803 */
[--C-:B------:R-:W-:Y:S01]  /*12340*/  FFMA.FTZ R26, R222, UR10, -R3.reuse ;  /* 0x0000000ade1a7c23 */ /* 0x100fe20008010803 */
[--C-:B------:R-:W-:Y:S01]  /*12350*/  FFMA.FTZ R25, R218, UR10, -R3.reuse ;  /* 0x0000000ada197c23 */ /* 0x100fe20008010803 */
[--C-:B------:R-:W-:Y:S01]  /*12360*/  FFMA.FTZ R160, R142, UR10, -R3.reuse ;  /* 0x0000000a8ea07c23 */ /* 0x100fe20008010803 */
[----:B------:R-:W-:Y:S01]  /*12370*/  FFMA.FTZ R163, R137, UR10, -R3 ;  /* 0x0000000a89a37c23 */ /* 0x000fe20008010803 */
[----:B------:R-:W-:Y:S01]  /*12380*/  FFMA.FTZ R3, R5, UR10, -R2 ;  /* 0x0000000a05037c23 */ /* 0x000fe20008010802 */
[----:B------:R-:W-:Y:S01]  /*12390*/  IMAD.MOV.U32 R38, RZ, RZ, R74 ;  /* 0x000000ffff267224 */ /* 0x000fe200078e004a */
[----:B------:R-:W-:-:S02]  /*123a0*/  MOV R74, R70 ;  /* 0x00000046004a7202 */ /* 0x000fc40000000f00 */
[----:B------:R-:W-:Y:S01]  /*123b0*/  MOV R70, R191 ;  /* 0x000000bf00467202 */ /* 0x000fe20000000f00 */
[----:B---3--:R-:W-:Y:S01]  /*123c0*/  FFMA.FTZ R0, R6, UR10, -R2 ;  /* 0x0000000a06007c23 */ /* 0x008fe20008010802 */
[----:B------:R3:W1:Y:S08]  /*123d0*/  MUFU.EX2 R191, R4 ;  /* 0x0000000400bf7308 */ /* 0x0006700000000800 */
[----:B------:R-:W-:Y:S08]  /*123e0*/  MUFU.EX2 R218, R3 ;  /* 0x0000000300da7308 */ /* 0x000ff00000000800 */
[----:B------:R-:W2:Y:S01]  /*123f0*/  MUFU.EX2 R0, R0 ;  /* 0x0000000000007308 */ /* 0x000ea20000000800 */
[----:B------:R-:W-:Y:S01]  /*12400*/  MOV R6, R73 ;  /* 0x0000004900067202 */ /* 0x000fe20000000f00 */
[----:B------:R-:W-:Y:S01]  /*12410*/  IMAD.MOV.U32 R131, RZ, RZ, R7 ;  /* 0x000000ffff837224 */ /* 0x000fe200078e0007 */
        /* <DEDUP_REMOVED lines=8> */
[----:B------:R-:W-:-:S02]  /*124a0*/  MOV R7, R74 ;  /* 0x0000004a00077202 */ /* 0x000fc40000000f00 */
[----:B------:R-:W-:Y:S01]  /*124b0*/  MOV R71, R162 ;  /* 0x000000a200477202 */ /* 0x000fe20000000f00 */
[----:B------:R-:W-:Y:S01]  /*124c0*/  FFMA.FTZ R162, R143, UR10, -R2 ;  /* 0x0000000a8fa27c23 */ /* 0x000fe20008010802 */
[----:B------:R-:W-:Y:S02]  /*124d0*/  MOV R222, R11 ;  /* 0x0000000b00de7202 */ /* 0x000fe40000000f00 */
[----:B------:R-:W-:Y:S02]  /*124e0*/  MOV R219, R10 ;  /* 0x0000000a00db7202 */ /* 0x000fe40000000f00 */
[----:B----4-:R-:W-:Y:S01]  /*124f0*/  MOV R143, R8 ;  /* 0x00000008008f7202 */ /* 0x010fe20000000f00 */
[----:B------:R-:W-:Y:S01]  /*12500*/  IMAD.MOV.U32 R221, RZ, RZ, R7 ;  /* 0x000000ffffdd7224 */ /* 0x000fe200078e0007 */
[----:B------:R-:W-:Y:S02]  /*12510*/  MOV R223, R5 ;  /* 0x0000000500df7202 */ /* 0x000fe40000000f00 */
[----:B------:R-:W-:-:S02]  /*12520*/  MOV R220, R6 ;  /* 0x0000000600dc7202 */ /* 0x000fc40000000f00 */
[----:B------:R-:W-:Y:S02]  /*12530*/  F2FP.BF16.F32.PACK_AB R8, R219, R199 ;  /* 0x000000c7db08723e */ /* 0x000fe400000010ff */
[----:B------:R-:W-:Y:S02]  /*12540*/  F2FP.BF16.F32.PACK_AB R9, R197, R196 ;  /* 0x000000c4c509723e */ /* 0x000fe400000010ff */
[----:B------:R-:W-:Y:S02]  /*12550*/  F2FP.BF16.F32.PACK_AB R10, R216, R222 ;  /* 0x000000ded80a723e */ /* 0x000fe400000010ff */
[----:B------:R-:W-:Y:S02]  /*12560*/  F2FP.BF16.F32.PACK_AB R11, R136, R198 ;  /* 0x000000c6880b723e */ /* 0x000fe400000010ff */
[----:B---3--:R-:W-:Y:S02]  /*12570*/  F2FP.BF16.F32.PACK_AB R4, R194, R195 ;  /* 0x000000c3c204723e */ /* 0x008fe400000010ff */
[----:B-1----:R-:W-:-:S02]  /*12580*/  F2FP.BF16.F32.PACK_AB R5, R191, R192 ;  /* 0x000000c0bf05723e */ /* 0x002fc400000010ff */
[----:B------:R-:W-:Y:S02]  /*12590*/  F2FP.BF16.F32.PACK_AB R6, R143, R193 ;  /* 0x000000c18f06723e */ /* 0x000fe400000010ff */
        /* <DEDUP_REMOVED lines=35> */
[--C-:B------:R-:W-:Y:S01]  /*127d0*/  FFMA.FTZ R161, R141, UR10, -R2.reuse ;  /* 0x0000000a8da17c23 */ /* 0x100fe20008010802 */
[----:B------:R-:W-:Y:S01]  /*127e0*/  FFMA.FTZ R188, R139, UR10, -R2 ;  /* 0x0000000a8bbc7c23 */ /* 0x000fe20008010802 */
[----:B------:R-:W-:Y:S01]  /*127f0*/  IMAD.MOV.U32 R154, RZ, RZ, R0 ;  /* 0x000000ffff9a7224 */ /* 0x000fe200078e0000 */
[----:B------:R-:W-:Y:S01]  /*12800*/  MOV R155, R143 ;  /* 0x0000008f009b7202 */ /* 0x000fe20000000f00 */
[----:B------:R-:W-:Y:S01]  /*12810*/  IMAD.MOV.U32 R2, RZ, RZ, R142 ;  /* 0x000000ffff027224 */ /* 0x000fe200078e008e */
[----:B------:R-:W-:Y:S01]  /*12820*/  MOV R165, R140 ;  /* 0x0000008c00a57202 */ /* 0x000fe20000000f00 */
[----:B------:R-:W-:-:S02]  /*12830*/  IMAD.MOV.U32 R0, RZ, RZ, R217 ;  /* 0x000000ffff007224 */ /* 0x000fc400078e00d9 */
[----:B------:R-:W-:Y:S01]  /*12840*/  FADD.FTZ R190, R190, R133 ;  /* 0x00000085bebe7221 */ /* 0x000fe20000010000 */
[----:B------:R-:W-:Y:S01]  /*12850*/  MOV R167, R137 ;  /* 0x0000008900a77202 */ /* 0x000fe20000000f00 */
[----:B------:R-:W-:Y:S01]  /*12860*/  IMAD.MOV.U32 R152, RZ, RZ, R129 ;  /* 0x000000ffff987224 */ /* 0x000fe200078e0081 */
[----:B------:R-:W-:Y:S02]  /*12870*/  MOV R166, R136 ;  /* 0x0000008800a67202 */ /* 0x000fe40000000f00 */
        /* <DEDUP_REMOVED lines=43> */
[----:B------:R-:W-:Y:S01]  /*12b30*/  IMAD.MOV.U32 R89, RZ, RZ, R91 ;  /* 0x000000ffff597224 */ /* 0x000fe200078e005b */
[----:B------:R-:W-:Y:S01]  /*12b40*/  MOV R88, R90 ;  /* 0x0000005a00587202 */ /* 0x000fe20000000f00 */
[----:B------:R-:W-:Y:S01]  /*12b50*/  MUFU.EX2 R78, R35 ;  /* 0x00000023004e7308 */ /* 0x000fe20000000800 */
[----:B------:R-:W-:Y:S01]  /*12b60*/  MOV R90, R152 ;  /* 0x00000098005a7202 */ /* 0x000fe20000000f00 */
[----:B------:R-:W-:Y:S01]  /*12b70*/  FADD.FTZ R152, R165, R0 ;  /* 0x00000000a5987221 */ /* 0x000fe20000010000 */
[----:B------:R-:W-:Y:S01]  /*12b80*/  MOV R91, R164 ;  /* 0x000000a4005b7202 */ /* 0x000fe20000000f00 */
[----:B------:R-:W-:Y:S01]  /*12b90*/  IMAD.MOV.U32 R164, RZ, RZ, R166 ;  /* 0x000000ffffa47224 */ /* 0x000fe200078e00a6 */
[----:B------:R-:W-:Y:S01]  /*12ba0*/  MOV R165, R167 ;  /* 0x000000a700a57202 */ /* 0x000fe20000000f00 */
[----:B------:R-:W-:-:S02]  /*12bb0*/  FADD.FTZ R2, R215, R2 ;  /* 0x00000002d7027221 */ /* 0x000fc40000010000 */
[----:B------:R-:W-:Y:S01]  /*12bc0*/  MUFU.EX2 R79, R34 ;  /* 0x00000022004f7308 */ /* 0x000fe20000000800 */
[----:B------:R-:W-:Y:S01]  /*12bd0*/  FADD.FTZ R4, R217, R189 ;  /* 0x000000bdd9047221 */ /* 0x000fe20000010000 */
[----:B------:R-:W-:Y:S01]  /*12be0*/  MOV R166, R216 ;  /* 0x000000d800a67202 */ /* 0x000fe20000000f00 */
[----:B------:R-:W-:-:S05]  /*12bf0*/  IMAD.MOV.U32 R167, RZ, RZ, R218 ;  /* 0x000000ffffa77224 */ /* 0x000fca00078e00da */
[----:B------:R-:W-:Y:S08]  /*12c00*/  MUFU.EX2 R221, R32 ;  /* 0x0000002000dd7308 */ /* 0x000ff00000000800 */
[----:B------:R-:W3:Y:S08]  /*12c10*/  MUFU.EX2 R223, R31 ;  /* 0x0000001f00df7308 */ /* 0x000ef00000000800 */
[----:B------:R-:W-:Y:S08]  /*12c20*/  MUFU.EX2 R30, R30 ;  /* 0x0000001e001e7308 */ /* 0x000ff00000000800 */
[----:B------:R-:W4:Y:S08]  /*12c30*/  MUFU.EX2 R29, R29 ;  /* 0x0000001d001d7308 */ /* 0x000f300000000800 */
[----:B------:R-:W-:Y:S08]  /*12c40*/  MUFU.EX2 R219, R28 ;  /* 0x0000001c00db7308 */ /* 0x000ff00000000800 */
[----:B------:R-:W1:Y:S08]  /*12c50*/  MUFU.EX2 R220, R27 ;  /* 0x0000001b00dc7308 */ /* 0x000e700000000800 */
[----:B------:R-:W-:Y:S08]  /*12c60*/  MUFU.EX2 R222, R26 ;  /* 0x0000001a00de7308 */ /* 0x000ff00000000800 */
[----:B------:R-:W-:Y:S08]  /*12c70*/  MUFU.EX2 R25, R25 ;  /* 0x0000001900197308 */ /* 0x000ff00000000800 */
[----:B------:R-:W-:Y:S08]  /*12c80*/  MUFU.EX2 R215, R24 ;  /* 0x0000001800d77308 */ /* 0x000ff00000000800 */
[----:B------:R-:W2:Y:S08]  /*12c90*/  MUFU.EX2 R217, R33 ;  /* 0x0000002100d97308 */ /* 0x000eb00000000800 */
[----:B------:R-:W-:Y:S08]  /*12ca0*/  MUFU.EX2 R216, R38 ;  /* 0x0000002600d87308 */ /* 0x000ff00000000800 */
[----:B------:R-:W2:Y:S01]  /*12cb0*/  MUFU.EX2 R218, R39 ;  /* 0x0000002700da7308 */ /* 0x000ea20000000800 */
[----:B------:R-:W-:Y:S01]  /*12cc0*/  F2FP.BF16.F32.PACK_AB R8, R36, R37 ;  /* 0x000000252408723e */ /* 0x000fe200000010ff */
[----:B------:R-:W-:Y:S01]  /*12cd0*/  FADD.FTZ R153, R153, R2 ;  /* 0x0000000299997221 */ /* 0x000fe20000010000 */
[----:B---3--:R-:W-:-:S02]  /*12ce0*/  F2FP.BF16.F32.PACK_AB R9, R223, R221 ;  /* 0x000000dddf09723e */ /* 0x008fc400000010ff */
[----:B------:R-:W-:Y:S02]  /*12cf0*/  F2FP.BF16.F32.PACK_AB R10, R79, R78 ;  /* 0x0000004e4f0a723e */ /* 0x000fe400000010ff */
[----:B----4-:R-:W-:Y:S01]  /*12d00*/  F2FP.BF16.F32.PACK_AB R11, R29, R30 ;  /* 0x0000001e1d0b723e */ /* 0x010fe200000010ff */
[----:B------:R-:W-:Y:S01]  /*12d10*/  FADD.FTZ R2, R6, R4 ;  /* 0x0000000406027221 */ /* 0x000fe20000010000 */
[----:B------:R-:W-:Y:S01]  /*12d20*/  FADD.FTZ R0, R7, R3 ;  /* 0x0000000307007221 */ /* 0x000fe20000010000 */
[----:B-1----:R-:W-:Y:S02]  /*12d30*/  F2FP.BF16.F32.PACK_AB R4, R220, R219 ;  /* 0x000000dbdc04723e */ /* 0x002fe400000010ff */
[----:B--2---:R-:W-:Y:S02]  /*12d40*/  F2FP.BF16.F32.PACK_AB R5, R217, R215 ;  /* 0x000000d7d905723e */ /* 0x004fe400000010ff */
[----:B------:R-:W-:Y:S02]  /*12d50*/  F2FP.BF16.F32.PACK_AB R6, R25, R222 ;  /* 0x000000de1906723e */ /* 0x000fe400000010ff */
[----:B------:R-:W-:Y:S01]  /*12d60*/  F2FP.BF16.F32.PACK_AB R7, R218, R216 ;  /* 0x000000d8da07723e */ /* 0x000fe200000010ff */
[----:B------:R-:W-:Y:S01]  /*12d70*/  HMMA.16816.F32.BF16 R32, R8, R22, R56 ;  /* 0x000000160820723c */ /* 0x000fe20000041838 */
[----:B------:R-:W-:Y:S01]  /*12d80*/  MOV R3, R165 ;  /* 0x000000a500037202 */ /* 0x000fe20000000f00 */
[----:B------:R-:W-:Y:S01]  /*12d90*/  IMAD.MOV.U32 R189, RZ, RZ, R166 ;  /* 0x000000ffffbd7224 */ /* 0x000fe200078e00a6 */
[----:B------:R-:W-:-:S03]  /*12da0*/  MOV R190, R167 ;  /* 0x000000a700be7202 */ /* 0x000fc60000000f00 */
[C---:B------:R-:W-:Y:S01]  /*12db0*/  HMMA.16816.F32.BF16 R156, R8.reuse, R12, R48 ;  /* 0x0000000c089c723c */ /* 0x040fe20000041830 */
[----:B------:R-:W-:Y:S01]  /*12dc0*/  IMAD.MOV.U32 R57, RZ, RZ, R25 ;  /* 0x000000ffff397224 */ /* 0x000fe200078e0019 */
[----:B------:R-:W-:Y:S01]  /*12dd0*/  MOV R56, R164 ;  /* 0x000000a400387202 */ /* 0x000fe20000000f00 */
[----:B------:R-:W1:Y:S03]  /*12de0*/  LDSM.16.MT88.4 R24, [R225+0xf000] ;  /* 0x00f00000e118783b */ /* 0x000e660000004200 */
[C---:B------:R-:W-:Y:S06]  /*12df0*/  HMMA.16816.F32.BF16 R48, R8.reuse, R14, R68 ;  /* 0x0000000e0830723c */ /* 0x040fec0000041844 */
[----:B------:R-:W-:Y:S01]  /*12e00*/  HMMA.16816.F32.BF16 R172, R8, R20, R172 ;  /* 0x0000001408ac723c */ /* 0x000fe200000418ac */
[----:B------:R-:W-:Y:S01]  /*12e10*/  IMAD.MOV.U32 R69, RZ, RZ, R30 ;  /* 0x000000ffff457224 */ /* 0x000fe200078e001e */
[----:B------:R-:W-:-:S02]  /*12e20*/  MOV R71, R29 ;  /* 0x0000001d00477202 */ /* 0x000fc40000000f00 */
[----:B------:R-:W2:Y:S02]  /*12e30*/  LDSM.16.MT88.4 R28, [R227+0xd000] ;  /* 0x00d00000e31c783b */ /* 0x000ea40000004200 */
        /* <DEDUP_REMOVED lines=9> */
[----:B------:R-:W-:Y:S01]  /*12ed0*/  HMMA.16816.F32.BF16 R184, R4, R14, R184 ;  /* 0x0000000e04b8723c */ /* 0x000fe200000418b8 */
[----:B------:R-:W4:Y:S01]  /*12ee0*/  LDSM.16.MT88.4 R12, [R227+0xf000] ;  /* 0x00f00000e30c783b */ /* 0x000f220000004200 */
[----:B------:R-:W-:-:S02]  /*12ef0*/  MOV R59, R76 ;  /* 0x0000004c003b7202 */ /* 0x000fc40000000f00 */
[----:B------:R-:W-:Y:S02]  /*12f00*/  MOV R58, R77 ;  /* 0x0000004d003a7202 */ /* 0x000fe40000000f00 */
[----:B------:R-:W-:Y:S01]  /*12f10*/  MOV R68, R78 ;  /* 0x0000004e00447202 */ /* 0x000fe20000000f00 */
[----:B-1----:R-:W-:Y:S01]  /*12f20*/  HMMA.16816.F32.BF16 R72, R4, R24, R132 ;  /* 0x000000180448723c */ /* 0x002fe20000041884 */
[----:B------:R-:W-:-:S05]  /*12f30*/  MOV R70, R79 ;  /* 0x0000004f00467202 */ /* 0x000fca0000000f00 */
[C---:B------:R-:W-:Y:S01]  /*12f40*/  HMMA.16816.F32.BF16 R76, R4.reuse, R26, R128 ;  /* 0x0000001a044c723c */ /* 0x040fe20000041880 */
[----:B------:R-:W-:Y:S01]  /*12f50*/  MOV R134, R88 ;  /* 0x0000005800867202 */ /* 0x000fe20000000f00 */
[----:B------:R-:W-:Y:S01]  /*12f60*/  IMAD.MOV.U32 R135, RZ, RZ, R89 ;  /* 0x000000ffff877224 */ /* 0x000fe200078e0059 */
[----:B------:R-:W-:Y:S03]  /*12f70*/  MUFU.EX2 R133, R170 ;  /* 0x000000aa00857308 */ /* 0x000fe60000000800 */
[C---:B--2---:R-:W-:Y:S01]  /*12f80*/  HMMA.16816.F32.BF16 R180, R4.reuse, R28, R180 ;  /* 0x0000001c04b4723c */ /* 0x044fe200000418b4 */
[----:B------:R-:W-:Y:S01]  /*12f90*/  MOV R129, R90 ;  /* 0x0000005a00817202 */ /* 0x000fe20000000f00 */
[----:B------:R-:W-:Y:S01]  /*12fa0*/  IMAD.MOV.U32 R131, RZ, RZ, R37 ;  /* 0x000000ffff837224 */ /* 0x000fe200078e0025 */
[----:B------:R-:W-:Y:S02]  /*12fb0*/  MOV R128, R91 ;  /* 0x0000005b00807202 */ /* 0x000fe40000000f00 */
[----:B------:R-:W-:Y:S01]  /*12fc0*/  MOV R130, R36 ;  /* 0x0000002400827202 */ /* 0x000fe20000000f00 */
[C---:B------:R-:W-:Y:S01]  /*12fd0*/  HMMA.16816.F32.BF16 R176, R4.reuse, R30, R176 ;  /* 0x0000001e04b0723c */ /* 0x040fe200000418b0 */
[----:B------:R-:W-:Y:S05]  /*12fe0*/  MUFU.EX2 R132, R171 ;  /* 0x000000ab00847308 */ /* 0x000fea0000000800 */
        /* <DEDUP_REMOVED lines=8> */
[----:B------:R-:W-:-:S02]  /*13070*/  IMAD.MOV.U32 R5, RZ, RZ, R58 ;  /* 0x000000ffff057224 */ /* 0x000fc400078e003a */
[----:B------:R-:W-:Y:S04]  /*13080*/  MUFU.EX2 R58, R169 ;  /* 0x000000a9003a7308 */ /* 0x000fe80000000800 */
[----:B------:R-:W-:-:S04]  /*13090*/  MOV R147, R59 ;  /* 0x0000003b00937202 */ /* 0x000fc80000000f00 */
[----:B------:R1:W-:Y:S01]  /*130a0*/  MUFU.EX2 R59, R168 ;  /* 0x000000a8003b7308 */ /* 0x0003e20000000800 */
[----:B------:R-:W-:Y:S01]  /*130b0*/  IMAD.MOV.U32 R82, RZ, RZ, R68 ;  /* 0x000000ffff527224 */ /* 0x000fe200078e0044 */
[----:B------:R-:W-:Y:S01]  /*130c0*/  MOV R81, R69 ;  /* 0x0000004500517202 */ /* 0x000fe20000000f00 */
[----:B------:R-:W-:Y:S01]  /*130d0*/  IMAD.MOV.U32 R7, RZ, RZ, R71 ;  /* 0x000000ffff077224 */ /* 0x000fe200078e0047 */
[----:B------:R-:W-:Y:S01]  /*130e0*/  MOV R80, R70 ;  /* 0x0000004600507202 */ /* 0x000fe20000000f00 */
[----:B-1----:R-:W1:Y:S01]  /*130f0*/  LDSM.16.MT88.4 R168, [R225+0xd800] ;  /* 0x00d80000e1a8783b */ /* 0x002e620000004200 */
[----:B------:R-:W-:Y:S01]  /*13100*/  HMMA.16816.F32.BF16 R68, R8, R24, R140 ;  /* 0x000000180844723c */ /* 0x000fe2000004188c */
[----:B------:R-:W-:Y:S01]  /*13110*/  MOV R83, R56 ;  /* 0x0000003800537202 */ /* 0x000fe20000000f00 */
[----:B------:R-:W2:Y:S01]  /*13120*/  MUFU.EX2 R210, R210 ;  /* 0x000000d200d27308 */ /* 0x000ea20000000800 */
[----:B------:R-:W-:-:S03]  /*13130*/  MOV R6, R57 ;  /* 0x0000003900067202 */ /* 0x000fc60000000f00 */
[C---:B------:R-:W-:Y:S04]  /*13140*/  HMMA.16816.F32.BF16 R84, R8.reuse, R20, R124 ;  /* 0x000000140854723c */ /* 0x040fe8000004187c */
[----:B------:R-:W-:Y:S02]  /*13150*/  MUFU.EX2 R57, R160 ;  /* 0x000000a000397308 */ /* 0x000fe40000000800 */
[C---:B------:R-:W-:Y:S06]  /*13160*/  HMMA.16816.F32.BF16 R100, R8.reuse, R16, R100 ;  /* 0x000000100864723c */ /* 0x040fec0000041864 */
[C---:B------:R-:W-:Y:S01]  /*13170*/  HMMA.16816.F32.BF16 R24, R8.reuse, R26, R136 ;  /* 0x0000001a0818723c */ /* 0x040fe20000041888 */
[----:B------:R-:W3:Y:S05]  /*13180*/  MUFU.EX2 R56, R163 ;  /* 0x000000a300387308 */ /* 0x000eea0000000800 */
[C---:B------:R-:W-:Y:S03]  /*13190*/  HMMA.16816.F32.BF16 R20, R8.reuse, R22, R96 ;  /* 0x000000160814723c */ /* 0x040fe60000041860 */
[----:B------:R-:W-:Y:S03]  /*131a0*/  MUFU.EX2 R211, R211 ;  /* 0x000000d300d37308 */ /* 0x000fe60000000800 */
[C---:B------:R-:W-:Y:S06]  /*131b0*/  HMMA.16816.F32.BF16 R16, R8.reuse, R18, R112 ;  /* 0x000000120810723c */ /* 0x040fec0000041870 */
[C---:B------:R-:W-:Y:S01]  /*131c0*/  HMMA.16816.F32.BF16 R116, R8.reuse, R12, R116 ;  /* 0x0000000c0874723c */ /* 0x040fe20000041874 */
[----:B------:R-:W4:Y:S05]  /*131d0*/  MUFU.EX2 R12, R162 ;  /* 0x000000a2000c7308 */ /* 0x000f2a0000000800 */
[----:B------:R-:W-:Y:S01]  /*131e0*/  HMMA.16816.F32.BF16 R40, R8, R14, R40 ;  /* 0x0000000e0828723c */ /* 0x000fe20000041828 */
[----:B------:R-:W-:Y:S01]  /*131f0*/  MOV R143, R128 ;  /* 0x00000080008f7202 */ /* 0x000fe20000000f00 */
[----:B------:R-:W-:Y:S01]  /*13200*/  IMAD.MOV.U32 R136, RZ, RZ, R130 ;  /* 0x000000ffff887224 */ /* 0x000fe200078e0082 */
[----:B------:R1:W-:Y:S01]  /*13210*/  MUFU.EX2 R13, R161 ;  /* 0x000000a1000d7308 */ /* 0x0003e20000000800 */
[----:B------:R-:W-:Y:S01]  /*13220*/  MOV R142, R129 ;  /* 0x00000081008e7202 */ /* 0x000fe20000000f00 */
[----:B------:R-:W-:Y:S01]  /*13230*/  FADD.FTZ R4, R3, R153 ;  /* 0x0000009903047221 */ /* 0x000fe20000010000 */
[----:B--2---:R-:W-:Y:S01]  /*13240*/  F2FP.BF16.F32.PACK_AB R124, R210, R214 ;  /* 0x000000d6d27c723e */ /* 0x004fe200000010ff */
[----:B------:R-:W-:Y:S01]  /*13250*/  IMAD.MOV.U32 R140, RZ, RZ, R7 ;  /* 0x000000ffff8c7224 */ /* 0x000fe200078e0007 */
[----:B---3--:R-:W-:Y:S01]  /*13260*/  F2FP.BF16.F32.PACK_AB R126, R56, R57 ;  /* 0x00000039387e723e */ /* 0x008fe200000010ff */
[----:B------:R-:W-:Y:S01]  /*13270*/  IMAD.MOV.U32 R137, RZ, RZ, R82 ;  /* 0x000000ffff897224 */ /* 0x000fe200078e0052 */
[----:B------:R-:W-:Y:S01]  /*13280*/  MOV R141, R6 ;  /* 0x00000006008d7202 */ /* 0x000fe20000000f00 */
[----:B------:R-:W2:Y:S01]  /*13290*/  MUFU.EX2 R10, R188 ;  /* 0x000000bc000a7308 */ /* 0x000ea20000000800 */
[----:B------:R-:W-:Y:S01]  /*132a0*/  MOV R15, R131 ;  /* 0x00000083000f7202 */ /* 0x000fe20000000f00 */
[----:B------:R-:W-:Y:S01]  /*132b0*/  FADD.FTZ R3, R199, R152 ;  /* 0x00000098c7037221 */ /* 0x000fe20000010000 */
[----:B------:R-:W-:Y:S01]  /*132c0*/  F2FP.BF16.F32.PACK_AB R128, R208, R212 ;  /* 0x000000d4d080723e */ /* 0x000fe200000010ff */
[----:B------:R-:W-:Y:S01]  /*132d0*/  LDSM.16.MT88.4 R96, [R226+0xf800] ;  /* 0x00f80000e260783b */ /* 0x000fe20000004200 */
[----:B------:R-:W-:-:S02]  /*132e0*/  F2FP.BF16.F32.PACK_AB R129, R209, R213 ;  /* 0x000000d5d181723e */ /* 0x000fc400000010ff */
[----:B----4-:R-:W-:Y:S01]  /*132f0*/  F2FP.BF16.F32.PACK_AB R125, R12, R211 ;  /* 0x000000d30c7d723e */ /* 0x010fe200000010ff */
[----:B------:R-:W-:Y:S01]  /*13300*/  LDSM.16.MT88.4 R112, [R228+0xf800] ;  /* 0x00f80000e470783b */ /* 0x000fe20000004200 */
[----:B------:R-:W-:Y:S02]  /*13310*/  F2FP.BF16.F32.PACK_AB R130, R132, R133 ;  /* 0x000000858482723e */ /* 0x000fe400000010ff */
[----:B------:R-:W-:Y:S01]  /*13320*/  F2FP.BF16.F32.PACK_AB R131, R59, R58 ;  /* 0x0000003a3b83723e */ /* 0x000fe200000010ff */
[----:B------:R-:W-:Y:S01]  /*13330*/  FADD.FTZ R4, R192, R4 ;  /* 0x00000004c0047221 */ /* 0x000fe20000010000 */
[----:B------:R-:W-:Y:S01]  /*13340*/  MOV R139, R80 ;  /* 0x00000050008b7202 */ /* 0x000fe20000000f00 */
[----:B------:R-:W-:Y:S01]  /*13350*/  IMAD.MOV.U32 R11, RZ, RZ, R155 ;  /* 0x000000ffff0b7224 */ /* 0x000fe200078e009b */
[----:B------:R-:W-:Y:S01]  /*13360*/  MOV R138, R81 ;  /* 0x00000051008a7202 */ /* 0x000fe20000000f00 */
[----:B-1----:R-:W1:Y:S01]  /*13370*/  LDSM.16.MT88.4 R160, [R226+0xd800] ;  /* 0x00d80000e2a0783b */ /* 0x002e620000004200 */
[----:B--2---:R-:W-:Y:S01]  /*13380*/  F2FP.BF16.F32.PACK_AB R127, R10, R13 ;  /* 0x0000000d0a7f723e */ /* 0x004fe200000010ff */
[----:B------:R-:W-:Y:S01]  /*13390*/  FADD.FTZ R3, R147, R3 ;  /* 0x0000000393037221 */ /* 0x000fe20000010000 */
[-C--:B------:R-:W-:Y:S01]  /*133a0*/  HMMA.16816.F32.BF16 R172, R128, R168.reuse, R172 ;  /* 0x000000a880ac723c */ /* 0x080fe200000418ac */
[----:B------:R-:W-:Y:S01]  /*133b0*/  FADD.FTZ R8, R191, R4 ;  /* 0x00000004bf087221 */ /* 0x000fe20000010000 */
[----:B------:R-:W-:Y:S01]  /*133c0*/  MOV R14, R154 ;  /* 0x0000009a000e7202 */ /* 0x000fe20000000f00 */
[----:B------:R-:W-:Y:S01]  /*133d0*/  FADD.FTZ R3, R5, R3 ;  /* 0x0000000305037221 */ /* 0x000fe20000010000 */
[----:B------:R-:W2:Y:S02]  /*133e0*/  LDSM.16.MT88.4 R152, [R228+0xd800] ;  /* 0x00d80000e498783b */ /* 0x000ea40000004200 */
[C---:B------:R-:W-:Y:S02]  /*133f0*/  HMMA.16816.F32.BF16 R204, R124.reuse, R168, R204 ;  /* 0x000000a87ccc723c */ /* 0x040fe400000418cc */
[----:B------:R-:W3:Y:S04]  /*13400*/  LDSM.16.MT88.4 R144, [R227+0xd800] ;  /* 0x00d80000e390783b */ /* 0x000ee80000004200 */
[-C--:B------:R-:W-:Y:S01]  /*13410*/  HMMA.16816.F32.BF16 R200, R124, R170.reuse, R200 ;  /* 0x000000aa7cc8723c */ /* 0x080fe200000418c8 */
[----:B------:R-:W-:Y:S05]  /*13420*/  LDSM.16.MT88.4 R4, [R227+0xf800] ;  /* 0x00f80000e304783b */ /* 0x000fea0000004200 */
[----:B------:R-:W-:Y:S07]  /*13430*/  HMMA.16816.F32.BF16 R168, R128, R170, R32 ;  /* 0x000000aa80a8723c */ /* 0x000fee0000041820 */
[----:B------:R-:W-:-:S02]  /*13440*/  MOV R35, R83 ;  /* 0x0000005300237202 */ /* 0x000fc40000000f00 */
[----:B------:R-:W4:Y:S01]  /*13450*/  LDSM.16.MT88.4 R80, [R225+0xf800] ;  /* 0x00f80000e150783b */ /* 0x000f220000004200 */
[----:B------:R-:W-:Y:S01]  /*13460*/  FADD.FTZ R0, R195, R0 ;  /* 0x00000000c3007221 */ /* 0x000fe20000010000 */
[----:B------:R-:W-:-:S03]  /*13470*/  FADD.FTZ R2, R196, R2 ;  /* 0x00000002c4027221 */ /* 0x000fc60000010000 */
[----:B------:R-:W-:Y:S01]  /*13480*/  FADD.FTZ R0, R194, R0 ;  /* 0x00000000c2007221 */ /* 0x000fe20000010000 */
[----:B------:R-:W-:Y:S01]  /*13490*/  FADD.FTZ R2, R197, R2 ;  /* 0x00000002c5027221 */ /* 0x000fe20000010000 */
[----:B------:R-:W-:Y:S02]  /*134a0*/  MOV R34, R189 ;  /* 0x000000bd00227202 */ /* 0x000fe40000000f00 */
[----:B------:R-:W-:Y:S01]  /*134b0*/  FADD.FTZ R9, R193, R0 ;  /* 0x00000000c1097221 */ /* 0x000fe20000010000 */
[----:B------:R-:W-:Y:S02]  /*134c0*/  IMAD.MOV.U32 R0, RZ, RZ, R190 ;  /* 0x000000ffff007224 */ /* 0x000fe400078e00be */
[----:B------:R-:W-:Y:S01]  /*134d0*/  FADD.FTZ R2, R198, R2 ;  /* 0x00000002c6027221 */ /* 0x000fe20000010000 */
[----:B------:R-:W-:Y:S01]  /*134e0*/  FADD.FTZ R3, R34, R3 ;  /* 0x0000000322037221 */ /* 0x000fe20000010000 */
[----:B------:R-:W-:Y:S01]  /*134f0*/  FADD.FTZ R0, R0, R8 ;  /* 0x0000000800007221 */ /* 0x000fe20000010000 */
[----:B-1----:R-:W-:Y:S01]  /*13500*/  HMMA.16816.F32.BF16 R196, R124, R160, R64 ;  /* 0x000000a07cc4723c */ /* 0x002fe20000041840 */
[----:B------:R-:W-:-:S05]  /*13510*/  FADD.FTZ R2, R35, R2 ;  /* 0x0000000223027221 */ /* 0x000fca0000010000 */
[----:B------:R-:W-:Y:S01]  /*13520*/  HMMA.16816.F32.BF16 R192, R124, R162, R60 ;  /* 0x000000a27cc0723c */ /* 0x000fe2000004183c */
[----:B------:R-:W-:-:S05]  /*13530*/  FADD.FTZ R2, R221, R2 ;  /* 0x00000002dd027221 */ /* 0x000fca0000010000 */
[C---:B--2---:R-:W-:Y:S06]  /*13540*/  HMMA.16816.F32.BF16 R188, R124.reuse, R152, R44 ;  /* 0x000000987cbc723c */ /* 0x044fec000004182c */
[C---:B------:R-:W-:Y:S06]  /*13550*/  HMMA.16816.F32.BF16 R184, R124.reuse, R154, R184 ;  /* 0x0000009a7cb8723c */ /* 0x040fec00000418b8 */
[C---:B---3--:R-:W-:Y:S06]  /*13560*/  HMMA.16816.F32.BF16 R180, R124.reuse, R144, R180 ;  /* 0x000000907cb4723c */ /* 0x048fec00000418b4 */
        /* <DEDUP_REMOVED lines=65> */
[----:B------:R-:W4:Y:S04]  /*13980*/  LDL R141, [R1+0x8] ;  /* 0x00000800018d7983 */ /* 0x000f280000100800 */
[----:B------:R-:W4:Y:S04]  /*13990*/  LDL R142, [R1+0x4] ;  /* 0x00000400018e7983 */ /* 0x000f280000100800 */
[----:B------:R-:W4:Y:S01]  /*139a0*/  LDL R143, [R1] ;  /* 0x00000000018f7983 */ /* 0x000f220000100800 */
        /* <DEDUP_REMOVED lines=100> */
[----:B------:R-:W0:Y:S03]  /*13ff0*/  LDGDEPBAR ;  /* 0x00000000000079af */ /* 0x000e260000000000 */
[-C--:B---3--:R-:W-:Y:S06]  /*14000*/  HMMA.16816.F32.BF16 R56, R16, R36.reuse, RZ ;  /* 0x000000241038723c */ /* 0x088fec00000418ff */
[----:B------:R-:W-:Y:S01]  /*14010*/  HMMA.16816.F32.BF16 R52, R12, R36, RZ ;  /* 0x000000240c34723c */ /* 0x000fe200000418ff */
[----:B------:R-:W-:-:S02]  /*14020*/  IMAD.MOV.U32 R69, RZ, RZ, R142 ;  /* 0x000000ffff457224 */ /* 0x000fc400078e008e */
[----:B------:R-:W-:-:S03]  /*14030*/  IMAD.MOV.U32 R70, RZ, RZ, R143 ;  /* 0x000000ffff467224 */ /* 0x000fc600078e008f */
        /* <DEDUP_REMOVED lines=74> */
[-C--:B-1----:R-:W-:Y:S06]  /*144e0*/  HMMA.16816.F32.BF16 R44, R4, R12.reuse, R60 ;  /* 0x0000000c042c723c */ /* 0x082fec000004183c */
[----:B------:R-:W-:Y:S06]  /*144f0*/  HMMA.16816.F32.BF16 R48, R8, R12, R48 ;  /* 0x0000000c0830723c */ /* 0x000fec0000041830 */
        /* <DEDUP_REMOVED lines=12> */
[----:B------:R-:W-:-:S12]  /*145c0*/  HMMA.16816.F32.BF16 R208, R4, R14, R52 ;  /* 0x0000000e04d0723c */ /* 0x000fd80000041834 */
[----:B------:R-:W-:Y:S02]  /*145d0*/  IMAD.MOV.U32 R40, RZ, RZ, R132 ;  /* 0x000000ffff287224 */ /* 0x000fe400078e0084 */
[----:B------:R-:W-:Y:S02]  /*145e0*/  IMAD.MOV.U32 R3, RZ, RZ, R133 ;  /* 0x000000ffff037224 */ /* 0x000fe400078e0085 */
[----:B------:R-:W-:Y:S02]  /*145f0*/  IMAD.MOV.U32 R2, RZ, RZ, R134 ;  /* 0x000000ffff027224 */ /* 0x000fe400078e0086 */
[----:B------:R-:W-:Y:S02]  /*14600*/  IMAD.MOV.U32 R0, RZ, RZ, R135 ;  /* 0x000000ffff007224 */ /* 0x000fe400078e0087 */
[----:B------:R-:W-:Y:S01]  /*14610*/  HMMA.16816.F32.BF16 R132, R8, R14, R24 ;  /* 0x0000000e0884723c */ /* 0x000fe20000041818 */
[----:B------:R-:W1:Y:S05]  /*14620*/  LDSM.16.M88.4 R12, [R229+0x800] ;  /* 0x00080000e50c783b */ /* 0x000e6a0000000200 */
        /* <DEDUP_REMOVED lines=19> */
[----:B-1----:R-:W-:Y:S06]  /*14760*/  HMMA.16816.F32.BF16 R44, R8, R12, R140 ;  /* 0x0000000c082c723c */ /* 0x002fec000004188c */
[----:B------:R-:W-:Y:S01]  /*14770*/  HMMA.16816.F32.BF16 R20, R4, R14, R216 ;  /* 0x0000000e0414723c */ /* 0x000fe200000418d8 */
[----:B------:R-:W-:-:S05]  /*14780*/  IMAD.MOV.U32 R140, RZ, RZ, R35 ;  /* 0x000000ffff8c7224 */ /* 0x000fca00078e0023 */
[----:B------:R-:W-:Y:S01]  /*14790*/  HMMA.16816.F32.BF16 R32, R4, R12, R220 ;  /* 0x0000000c0420723c */ /* 0x000fe200000418dc */
[----:B------:R-:W-:Y:S05]  /*147a0*/  LDSM.16.M88.4 R4, [R231+0x6000] ;  /* 0x00600000e704783b */ /* 0x000fea0000000200 */
[----:B------:R-:W-:Y:S01]  /*147b0*/  HMMA.16816.F32.BF16 R16, R8, R14, R16 ;  /* 0x0000000e0810723c */ /* 0x000fe20000041810 */
[----:B------:R-:W1:Y:S04]  /*147c0*/  LDSM.16.M88.4 R12, [R224+0xa000] ;  /* 0x00a00000e00c783b */ /* 0x000e680000000200 */
[----:B------:R-:W2:Y:S01]  /*147d0*/  LDSM.16.M88.4 R8, [R231+0x4000] ;  /* 0x00400000e708783b */ /* 0x000ea20000000200 */
[----:B------:R-:W-:-:S02]  /*147e0*/  IMAD.MOV.U32 R141, RZ, RZ, R3 ;  /* 0x000000ffff8d7224 */ /* 0x000fc400078e0003 */
[----:B------:R-:W-:Y:S02]  /*147f0*/  IMAD.MOV.U32 R142, RZ, RZ, R2 ;  /* 0x000000ffff8e7224 */ /* 0x000fe400078e0002 */
[----:B------:R-:W-:Y:S01]  /*14800*/  IMAD.MOV.U32 R143, RZ, RZ, R0 ;  /* 0x000000ffff8f7224 */ /* 0x000fe200078e0000 */
[C---:B-1----:R-:W-:Y:S06]  /*14810*/  HMMA.16816.F32.BF16 R52, R4.reuse, R12, R52 ;  /* 0x0000000c0434723c */ /* 0x042fec0000041834 */
[-C--:B------:R-:W-:Y:S06]  /*14820*/  HMMA.16816.F32.BF16 R60, R4, R14.reuse, R208 ;  /* 0x0000000e043c723c */ /* 0x080fec00000418d0 */
[----:B--2---:R-:W-:-:S12]  /*14830*/  HMMA.16816.F32.BF16 R132, R8, R14, R132 ;  /* 0x0000000e0884723c */ /* 0x004fd80000041884 */
[----:B------:R-:W-:Y:S01]  /*14840*/  MOV R56, R52 ;  /* 0x0000003400387202 */ /* 0x000fe20000000f00 */
[----:B------:R-:W-:Y:S02]  /*14850*/  IMAD.MOV.U32 R3, RZ, RZ, R53 ;  /* 0x000000ffff037224 */ /* 0x000fe400078e0035 */
[----:B------:R-:W-:Y:S02]  /*14860*/  IMAD.MOV.U32 R2, RZ, RZ, R54 ;  /* 0x000000ffff027224 */ /* 0x000fe400078e0036 */
[----:B------:R-:W-:Y:S02]  /*14870*/  IMAD.MOV.U32 R0, RZ, RZ, R55 ;  /* 0x000000ffff007224 */ /* 0x000fe400078e0037 */
[C---:B------:R-:W-:Y:S01]  /*14880*/  HMMA.16816.F32.BF16 R52, R8.reuse, R12, R212 ;  /* 0x0000000c0834723c */ /* 0x040fe200000418d4 */
[----:B------:R-:W1:Y:S05]  /*14890*/  LDSM.16.M88.4 R12, [R224+0xa800] ;  /* 0x00a80000e00c783b */ /* 0x000e6a0000000200 */
        /* <DEDUP_REMOVED lines=9> */
[----:B------:R-:W-:-:S04]  /*14930*/  IMAD.MOV.U32 R28, RZ, RZ, R140 ;  /* 0x000000ffff1c7224 */ /* 0x000fc800078e008c */
[-C--:B-1----:R-:W-:Y:S06]  /*14940*/  HMMA.16816.F32.BF16 R64, R8, R12.reuse, R48 ;  /* 0x0000000c0840723c */ /* 0x082fec0000041830 */
[C---:B------:R-:W-:Y:S06]  /*14950*/  HMMA.16816.F32.BF16 R140, R4.reuse, R12, R40 ;  /* 0x0000000c048c723c */ /* 0x040fec0000041828 */
        /* <DEDUP_REMOVED lines=18> */
[----:B------:R-:W-:-:S02]  /*14a80*/  IMAD.MOV.U32 R41, RZ, RZ, R3 ;  /* 0x000000ffff297224 */ /* 0x000fc400078e0003 */
[----:B------:R-:W-:Y:S02]  /*14a90*/  IMAD.MOV.U32 R42, RZ, RZ, R2 ;  /* 0x000000ffff2a7224 */ /* 0x000fe400078e0002 */
        /* <DEDUP_REMOVED lines=14> */
[----:B------:R-:W-:Y:S02]  /*14b80*/  IMAD.MOV.U32 R55, RZ, RZ, R48 ;  /* 0x000000ffff377224 */ /* 0x000fe400078e0030 */
[-C--:B-1----:R-:W-:Y:S06]  /*14b90*/  HMMA.16816.F32.BF16 R48, R8, R12.reuse, R28 ;  /* 0x0000000c0830723c */ /* 0x082fec000004181c */
[C---:B------:R-:W-:Y:S06]  /*14ba0*/  HMMA.16816.F32.BF16 R32, R4.reuse, R12, R216 ;  /* 0x0000000c0420723c */ /* 0x040fec00000418d8 */
[-C--:B------:R-:W-:Y:S06]  /*14bb0*/  HMMA.16816.F32.BF16 R28, R4, R14.reuse, R212 ;  /* 0x0000000e041c723c */ /* 0x080fec00000418d4 */
[C---:B------:R-:W-:Y:S01]  /*14bc0*/  HMMA.16816.F32.BF16 R20, R8.reuse, R14, R208 ;  /* 0x0000000e0814723c */ /* 0x040fe200000418d0 */
[----:B------:R-:W1:Y:S06]  /*14bd0*/  LDSM.16.M88.4 R12, [R237] ;  /* 0x00000000ed0c783b */ /* 0x000e6c0000000200 */
        /* <DEDUP_REMOVED lines=15> */
[----:B------:R-:W-:-:S07]  /*14cd0*/  IMAD.MOV.U32 R211, RZ, RZ, R0 ;  /* 0x000000ffffd37224 */ /* 0x000fce00078e0000 */
[-C--:B-1----:R-:W-:Y:S06]  /*14ce0*/  HMMA.16816.F32.BF16 R208, R4, R12.reuse, R208 ;  /* 0x0000000c04d0723c */ /* 0x082fec00000418d0 */
[----:B--2---:R-:W-:Y:S06]  /*14cf0*/  HMMA.16816.F32.BF16 R40, R8, R12, R40 ;  /* 0x0000000c0828723c */ /* 0x004fec0000041828 */
[----:B------:R-:W-:-:S12]  /*14d00*/  HMMA.16816.F32.BF16 R220, R4, R14, R36 ;  /* 0x0000000e04dc723c */ /* 0x000fd80000041824 */
[----:B------:R-:W-:Y:S02]  /*14d10*/  IMAD.MOV.U32 R59, RZ, RZ, R208 ;  /* 0x000000ffff3b7224 */ /* 0x000fe400078e00d0 */
[----:B------:R-:W-:-:S04]  /*14d20*/  IMAD.MOV.U32 R58, RZ, RZ, R209 ;  /* 0x000000ffff3a7224 */ /* 0x000fc800078e00d1 */
[----:B------:R-:W-:Y:S02]  /*14d30*/  IMAD.MOV.U32 R12, RZ, RZ, R40 ;  /* 0x000000ffff0c7224 */ /* 0x000fe400078e0028 */
[----:B------:R-:W-:Y:S02]  /*14d40*/  IMAD.MOV.U32 R57, RZ, RZ, R210 ;  /* 0x000000ffff397224 */ /* 0x000fe400078e00d2 */
[----:B------:R-:W-:Y:S02]  /*14d50*/  IMAD.MOV.U32 R56, RZ, RZ, R211 ;  /* 0x000000ffff387224 */ /* 0x000fe400078e00d3 */
[----:B------:R-:W-:Y:S07]  /*14d60*/  HMMA.16816.F32.BF16 R208, R8, R14, R24 ;  /* 0x0000000e08d0723c */ /* 0x000fee0000041818 */
[----:B------:R-:W-:-:S02]  /*14d70*/  IMAD.MOV.U32 R27, RZ, RZ, R12 ;  /* 0x000000ffff1b7224 */ /* 0x000fc400078e000c */
[----:B------:R-:W1:Y:S01]  /*14d80*/  LDSM.16.M88.4 R12, [R230+0xa800] ;  /* 0x00a80000e60c783b */ /* 0x000e620000000200 */
[----:B------:R-:W-:Y:S01]  /*14d90*/  IMAD.MOV.U32 R36, RZ, RZ, R59 ;  /* 0x000000ffff247224 */ /* 0x000fe200078e003b */
[----:B------:R-:W-:Y:S01]  /*14da0*/  MOV R38, R57 ;  /* 0x0000003900267202 */ /* 0x000fe20000000f00 */
        /* <DEDUP_REMOVED lines=10> */
[----:B-1----:R-:W-:Y:S07]  /*14e50*/  HMMA.16816.F32.BF16 R40, R4, R12, R60 ;  /* 0x0000000c0428723c */ /* 0x002fee000004183c */
[----:B------:R-:W-:-:S02]  /*14e60*/  IMAD.MOV.U32 R60, RZ, RZ, R36 ;  /* 0x000000ffff3c7224 */ /* 0x000fc400078e0024 */
[----:B------:R-:W-:Y:S02]  /*14e70*/  IMAD.MOV.U32 R61, RZ, RZ, R37 ;  /* 0x000000ffff3d7224 */ /* 0x000fe400078e0025 */
[----:B------:R-:W-:Y:S02]  /*14e80*/  IMAD.MOV.U32 R62, RZ, RZ, R38 ;  /* 0x000000ffff3e7224 */ /* 0x000fe400078e0026 */
[----:B------:R-:W-:Y:S02]  /*14e90*/  IMAD.MOV.U32 R63, RZ, RZ, R39 ;  /* 0x000000ffff3f7224 */ /* 0x000fe400078e0027 */
[----:B------:R-:W-:Y:S06]  /*14ea0*/  HMMA.16816.F32.BF16 R36, R4, R14, R136 ;  /* 0x0000000e0424723c */ /* 0x000fec0000041888 */
[----:B------:R-:W-:Y:S01]  /*14eb0*/  HMMA.16816.F32.BF16 R52, R8, R12, R52 ;  /* 0x0000000c0834723c */ /* 0x000fe20000041834 */
[----:B------:R-:W-:-:S05]  /*14ec0*/  IMAD.MOV.U32 R136, RZ, RZ, R27 ;  /* 0x000000ffff887224 */ /* 0x000fca00078e001b */
[C---:B------:R-:W-:Y:S01]  /*14ed0*/  HMMA.16816.F32.BF16 R24, R8.reuse, R14, R132 ;  /* 0x0000000e0818723c */ /* 0x040fe20000041884 */
[----:B------:R-:W1:Y:S01]  /*14ee0*/  LDSM.16.M88.4 R12, [R230+0xb800] ;  /* 0x00b80000e60c783b */ /* 0x000e620000000200 */
        /* <DEDUP_REMOVED lines=20> */
[----:B------:R-:W2:Y:S04]  /*15030*/  S2R R217, SR_TID.X ;  /* 0x0000000000d97919 */ /* 0x000ea80000002100 */
[----:B-1----:R-:W-:Y:S06]  /*15040*/  HMMA.16816.F32.BF16 R136, R4, R14, R36 ;  /* 0x0000000e0488723c */ /* 0x002fec0000041824 */
[-C--:B------:R-:W-:Y:S06]  /*15050*/  HMMA.16816.F32.BF16 R52, R8, R12.reuse, R52 ;  /* 0x0000000c0834723c */ /* 0x080fec0000041834 */
[----:B------:R-:W-:Y:S06]  /*15060*/  HMMA.16816.F32.BF16 R132, R4, R12, R40 ;  /* 0x0000000c0484723c */ /* 0x000fec0000041828 */
[----:B------:R-:W-:Y:S01]  /*15070*/  HMMA.16816.F32.BF16 R36, R8, R14, R24 ;  /* 0x0000000e0824723c */ /* 0x000fe20000041818 */
[----:B------:R-:W1:Y:S01]  /*15080*/  LDSM.16.M88.4 R12, [R229+0x3800] ;  /* 0x00380000e50c783b */ /* 0x000e620000000200 */
[----:B--2---:R-:W-:-:S02]  /*15090*/  IMAD.SHL.U32 R217, R217, 0x2, RZ ;  /* 0x00000002d9d97824 */ /* 0x004fc400078e00ff */
[----:B------:R-:W-:Y:S01]  /*150a0*/  FMUL.FTZ R3, R44, UR25 ;  /* 0x000000192c037c20 */ /* 0x000fe20008410000 */
[----:B------:R-:W-:Y:S01]  /*150b0*/  IMAD.U32 R0, RZ, RZ, UR29 ;  /* 0x0000001dff007e24 */ /* 0x000fe2000f8e00ff */
[----:B------:R-:W-:Y:S01]  /*150c0*/  UISETP.GT.AND UP0, UPT, UR29, UR15, UPT ;  /* 0x0000000f1d00728c */ /* 0x000fe2000bf04270 */
[----:B------:R-:W-:Y:S01]  /*150d0*/  IMAD.MOV.U32 R2, RZ, RZ, R70 ;  /* 0x000000ffff027224 */ /* 0x000fe200078e0046 */
[----:B------:R-:W-:Y:S01]  /*150e0*/  LOP3.LUT R217, R217, 0x6, RZ, 0xc0, !PT ;  /* 0x00000006d9d97812 */ /* 0x000fe200078ec0ff */
[----:B------:R-:W-:Y:S01]  /*150f0*/  IMAD.MOV.U32 R219, RZ, RZ, R68 ;  /* 0x000000ffffdb7224 */ /* 0x000fe200078e0044 */
[----:B------:R-:W2:Y:S01]  /*15100*/  MUFU.TANH R3, R3 ;  /* 0x0000000300037308 */ /* 0x000ea20000002400 */
[----:B------:R-:W-:Y:S01]  /*15110*/  IMAD.MOV.U32 R218, RZ, RZ, R69 ;  /* 0x000000ffffda7224 */ /* 0x000fe200078e0045 */
[----:B------:R-:W-:-:S04]  /*15120*/  DEPBAR.LE SB0, 0x0 ;  /* 0x000080000000791a */ /* 0x000fc80000000000 */
[----:B------:R-:W-:Y:S02]  /*15130*/  IMAD R0, R0, 0x40, R217 ;  /* 0x0000004000007824 */ /* 0x000fe400078e02d9 */
[----:B------:R-:W-:Y:S02]  /*15140*/  IMAD.MOV.U32 R217, RZ, RZ, R2 ;  /* 0x000000ffffd97224 */ /* 0x000fe400078e0002 */
[----:B------:R-:W-:Y:S01]  /*15150*/  IMAD.IADD R2, R248, 0x1, -R0 ;  /* 0x00000001f8027824 */ /* 0x000fe200078e0a00 */
[C---:B-1----:R-:W-:Y:S06]  /*15160*/  HMMA.16816.F32.BF16 R32, R4.reuse, R12, R32 ;  /* 0x0000000c0420723c */ /* 0x042fec0000041820 */
[-C--:B------:R-:W-:Y:S06]  /*15170*/  HMMA.16816.F32.BF16 R20, R4, R14.reuse, R20 ;  /* 0x0000000e0414723c */ /* 0x080fec0000041814 */
[----:B------:R-:W-:Y:S01]  /*15180*/  HMMA.16816.F32.BF16 R4, R8, R14, R16 ;  /* 0x0000000e0804723c */ /* 0x000fe20000041810 */
[----:B------:R-:W-:-:S04]  /*15190*/  IABS R2, R2 ;  /* 0x0000000200027213 */ /* 0x000fc80000000000 */
[----:B------:R-:W-:-:S05]  /*151a0*/  I2FP.F32.S32 R2, R2 ;  /* 0x0000000200027245 */ /* 0x000fca0000201400 */
[----:B--2---:R-:W-:Y:S01]  /*151b0*/  FFMA.FTZ R15, R2, -UR19, R3 ;  /* 0x80000013020f7c23 */ /* 0x004fe20008010003 */
[----:B------:R-:W-:Y:S02]  /*151c0*/  IMAD.IADD R2, R250, 0x1, -R0 ;  /* 0x00000001fa027824 */ /* 0x000fe400078e0a00 */
[----:B------:R-:W-:-:S11]  /*151d0*/  FMUL.FTZ R3, R60, UR25 ;  /* 0x000000193c037c20 */ /* 0x000fd60008410000 */
[----:B------:R-:W-:Y:S02]  /*151e0*/  IMAD.MOV.U32 R213, RZ, RZ, R5 ;  /* 0x000000ffffd57224 */ /* 0x000fe400078e0005 */
[----:B------:R-:W-:Y:S01]  /*151f0*/  FMUL.FTZ R5, R46, UR25 ;  /* 0x000000192e057c20 */ /* 0x000fe20008410000 */
[----:B------:R-:W-:-:S05]  /*15200*/  IABS R2, R2 ;  /* 0x0000000200027213 */ /* 0x000fca0000000000 */
[----:B------:R-:W1:Y:S01]  /*15210*/  MUFU.TANH R5, R5 ;  /* 0x0000000500057308 */ /* 0x000e620000002400 */
[----:B------:R-:W-:-:S07]  /*15220*/  IMAD.MOV.U32 R215, RZ, RZ, R6 ;  /* 0x000000ffffd77224 */ /* 0x000fce00078e0006 */
[----:B------:R2:W3:Y:S01]  /*15230*/  MUFU.TANH R6, R3 ;  /* 0x0000000300067308 */ /* 0x0004e20000002400 */
[----:B------:R-:W-:Y:S02]  /*15240*/  IMAD.MOV.U32 R214, RZ, RZ, R4 ;  /* 0x000000ffffd67224 */ /* 0x000fe400078e0004 */
[----:B------:R-:W-:Y:S01]  /*15250*/  IMAD.IADD R4, R249, 0x1, -R0 ;  /* 0x00000001f9047824 */ /* 0x000fe200078e0a00 */
[----:B------:R-:W-:Y:S01]  /*15260*/  HMMA.16816.F32.BF16 R48, R8, R12, R48 ;  /* 0x0000000c0830723c */ /* 0x000fe20000041830 */
[----:B--2---:R-:W-:-:S05]  /*15270*/  IMAD.MOV.U32 R3, RZ, RZ, R2 ;  /* 0x000000ffff037224 */ /* 0x004fca00078e0002 */
[----:B------:R-:W-:Y:S02]  /*15280*/  I2FP.F32.S32 R3, R3 ;  /* 0x0000000300037245 */ /* 0x000fe40000201400 */
[----:B------:R-:W-:-:S03]  /*15290*/  IABS R2, R4 ;  /* 0x0000000400027213 */ /* 0x000fc60000000000 */
[----:B-1----:R-:W-:Y:S01]  /*152a0*/  FFMA.FTZ R12, R3, -UR19, R5 ;  /* 0x80000013030c7c23 */ /* 0x002fe20008010005 */
[----:B------:R-:W-:Y:S01]  /*152b0*/  FMUL.FTZ R3, R62, UR25 ;  /* 0x000000193e037c20 */ /* 0x000fe20008410000 */
[----:B------:R-:W-:Y:S01]  /*152c0*/  IMAD.MOV.U32 R212, RZ, RZ, R7 ;  /* 0x000000ffffd47224 */ /* 0x000fe200078e0007 */
[----:B------:R-:W-:Y:S02]  /*152d0*/  I2FP.F32.S32 R2, R2 ;  /* 0x0000000200027245 */ /* 0x000fe40000201400 */
[----:B------:R1:W2:Y:S01]  /*152e0*/  MUFU.TANH R7, R3 ;  /* 0x0000000300077308 */ /* 0x0002a20000002400 */
[----:B------:R-:W-:Y:S02]  /*152f0*/  FMUL.FTZ R4, R45, UR25 ;  /* 0x000000192d047c20 */ /* 0x000fe40008410000 */
[----:B---3--:R-:W-:Y:S01]  /*15300*/  FFMA.FTZ R6, R2, -UR19, R6 ;  /* 0x8000001302067c23 */ /* 0x008fe20008010006 */
[----:B------:R-:W-:-:S04]  /*15310*/  VIADD R2, R0, 0x1 ;  /* 0x0000000100027836 */ /* 0x000fc80000000000 */
[----:B------:R3:W4:Y:S01]  /*15320*/  MUFU.TANH R10, R4 ;  /* 0x00000004000a7308 */ /* 0x0007220000002400 */
[----:B-1----:R-:W-:-:S05]  /*15330*/  IMAD.IADD R3, R251, 0x1, -R0 ;  /* 0x00000001fb037824 */ /* 0x002fca00078e0a00 */
[----:B------:R-:W-:Y:S01]  /*15340*/  IABS R3, R3 ;  /* 0x0000000300037213 */ /* 0x000fe20000000000 */
[----:B------:R-:W-:-:S04]  /*15350*/  IMAD.IADD R5, R248, 0x1, -R2 ;  /* 0x00000001f8057824 */ /* 0x000fc800078e0a02 */
[----:B---3--:R-:W-:Y:S01]  /*15360*/  IMAD.MOV.U32 R4, RZ, RZ, R3 ;  /* 0x000000ffff047224 */ /* 0x008fe200078e0003 */
[----:B------:R-:W-:-:S04]  /*15370*/  IABS R3, R5 ;  /* 0x0000000500037213 */ /* 0x000fc80000000000 */
[----:B------:R-:W-:Y:S02]  /*15380*/  I2FP.F32.S32 R4, R4 ;  /* 0x0000000400047245 */ /* 0x000fe40000201400 */
[----:B------:R-:W-:-:S03]  /*15390*/  I2FP.F32.S32 R3, R3 ;  /* 0x0000000300037245 */ /* 0x000fc60000201400 */
[----:B--2---:R-:W-:Y:S01]  /*153a0*/  FFMA.FTZ R11, R4, -UR19, R7 ;  /* 0x80000013040b7c23 */ /* 0x004fe20008010007 */
[----:B------:R-:W-:Y:S01]  /*153b0*/  FMUL.FTZ R4, R47, UR25 ;  /* 0x000000192f047c20 */ /* 0x000fe20008410000 */
[----:B----4-:R-:W-:Y:S01]  /*153c0*/  FFMA.FTZ R10, R3, -UR19, R10 ;  /* 0x80000013030a7c23 */ /* 0x010fe2000801000a */
[----:B------:R-:W-:Y:S01]  /*153d0*/  FMUL.FTZ R3, R61, UR25 ;  /* 0x000000193d037c20 */ /* 0x000fe20008410000 */
[C---:B------:R-:W-:Y:S01]  /*153e0*/  ISETP.GE.AND P0, PT, R2.reuse, R219, PT ;  /* 0x000000db0200720c */ /* 0x040fe20003f06270 */
[----:B------:R1:W2:Y:S01]  /*153f0*/  MUFU.TANH R8, R4 ;  /* 0x0000000400087308 */ /* 0x0002a20000002400 */
[C---:B------:R-:W-:Y:S01]  /*15400*/  ISETP.GE.AND P6, PT, R2.reuse, R218, PT ;  /* 0x000000da0200720c */ /* 0x040fe20003fc6270 */
[----:B------:R-:W-:Y:S01]  /*15410*/  FMUL.FTZ R5, R63, UR25 ;  /* 0x000000193f057c20 */ /* 0x000fe20008410000 */
[C---:B------:R-:W-:Y:S02]  /*15420*/  ISETP.GE.AND P5, PT, R2.reuse, R217, PT ;  /* 0x000000d90200720c */ /* 0x040fe40003fa6270 */
[----:B------:R-:W-:-:S02]  /*15430*/  ISETP.GE.AND P4, PT, R2, R252, PT ;  /* 0x000000fc0200720c */ /* 0x000fc40003f86270 */
[C---:B------:R-:W-:Y:S01]  /*15440*/  ISETP.LT.OR P0, PT, R2.reuse, R247, P0 ;  /* 0x000000f70200720c */ /* 0x040fe20000701670 */
[----:B------:R3:W4:Y:S01]  /*15450*/  MUFU.TANH R7, R3 ;  /* 0x0000000300077308 */ /* 0x0007220000002400 */
[C---:B------:R-:W-:Y:S02]  /*15460*/  ISETP.LT.OR P6, PT, R2.reuse, R246, P6 ;  /* 0x000000f60200720c */ /* 0x040fe400037c1670 */
        /* <DEDUP_REMOVED lines=31> */
[----:B------:R-:W-:Y:S01]  /*15660*/  ISETP.GE.AND P3, PT, R0, R218, PT ;  /* 0x000000da0000720c */ /* 0x000fe20003f66270 */
[----:B------:R-:W-:-:S02]  /*15670*/  IMAD.MOV.U32 R208, RZ, RZ, R217 ;  /* 0x000000ffffd07224 */ /* 0x000fc400078e00d9 */
[----:B----4-:R-:W-:Y:S01]  /*15680*/  FFMA.FTZ R9, R2, -UR19, R16 ;  /* 0x8000001302097c23 */ /* 0x010fe20008010010 */
[----:B------:R-:W-:Y:S01]  /*15690*/  FMUL.FTZ R2, R220, UR25 ;  /* 0x00000019dc027c20 */ /* 0x000fe20008410000 */
[----:B------:R-:W-:Y:S01]  /*156a0*/  ISETP.LT.OR P3, PT, R0, R246, P3 ;  /* 0x000000f60000720c */ /* 0x000fe20001f61670 */
[----:B------:R-:W-:Y:S02]  /*156b0*/  IMAD.MOV.U32 R68, RZ, RZ, R21 ;  /* 0x000000ffff447224 */ /* 0x000fe400078e0015 */
[----:B------:R1:W2:Y:S01]  /*156c0*/  MUFU.TANH R4, R2 ;  /* 0x0000000200047308 */ /* 0x0002a20000002400 */
[----:B------:R-:W-:Y:S02]  /*156d0*/  FSEL R21, R12, -INF , !P3 ;  /* 0xff8000000c157808 */ /* 0x000fe40005800000 */
[C---:B------:R-:W-:Y:S01]  /*156e0*/  ISETP.GE.AND P3, PT, R0.reuse, R208, PT ;  /* 0x000000d00000720c */ /* 0x040fe20003f66270 */
[----:B------:R-:W-:Y:S01]  /*156f0*/  IMAD.MOV.U32 R69, RZ, RZ, R22 ;  /* 0x000000ffff457224 */ /* 0x000fe200078e0016 */
[----:B------:R-:W-:Y:S02]  /*15700*/  BAR.SYNC.DEFER_BLOCKING 0x0 ;  /* 0x0000000000007b1d */ /* 0x000fe40000010000 */
[----:B------:R-:W-:-:S04]  /*15710*/  ISETP.LT.OR P3, PT, R0, R245, P3 ;  /* 0x000000f50000720c */ /* 0x000fc80001f61670 */
[----:B------:R-:W-:Y:S02]  /*15720*/  FSEL R22, R6, -INF , !P3 ;  /* 0xff80000006167808 */ /* 0x000fe40005800000 */
[----:B-1----:R-:W-:-:S04]  /*15730*/  IADD3 R2, R249, -R3, RZ ;  /* 0x80000003f9027210 */ /* 0x002fc80007ffe0ff */
[----:B------:R-:W-:Y:S02]  /*15740*/  IABS R2, R2 ;  /* 0x0000000200027213 */ /* 0x000fe40000000000 */
[C---:B------:R-:W-:Y:S02]  /*15750*/  ISETP.GE.AND P3, PT, R0.reuse, R252, PT ;  /* 0x000000fc0000720c */ /* 0x040fe40003f66270 */
[----:B------:R-:W-:Y:S02]  /*15760*/  I2FP.F32.S32 R2, R2 ;  /* 0x0000000200027245 */ /* 0x000fe40000201400 */
[----:B------:R-:W-:Y:S01]  /*15770*/  ISETP.LT.OR P3, PT, R0, R244, P3 ;  /* 0x000000f40000720c */ /* 0x000fe20001f61670 */
[----:B------:R-:W-:Y:S02]  /*15780*/  IMAD.MOV.U32 R70, RZ, RZ, R20 ;  /* 0x000000ffff467224 */ /* 0x000fe400078e0014 */
[----:B--2---:R-:W-:Y:S01]  /*15790*/  FFMA.FTZ R6, R2, -UR19, R4 ;  /* 0x8000001302067c23 */ /* 0x004fe20008010004 */
[----:B------:R-:W-:-:S02]  /*157a0*/  IMAD.MOV.U32 R27, RZ, RZ, R23 ;  /* 0x000000ffff1b7224 */ /* 0x000fc400078e0017 */
[----:B------:R-:W-:Y:S01]  /*157b0*/  FMUL.FTZ R2, R211, UR25 ;  /* 0x00000019d3027c20 */ /* 0x000fe20008410000 */
        /* <DEDUP_REMOVED lines=8> */
[----:B------:R1:W2:Y:S01]  /*15840*/  MUFU.TANH R10, R2 ;  /* 0x00000002000a7308 */ /* 0x0002a20000002400 */
[----:B------:R-:W-:Y:S01]  /*15850*/  FMUL.FTZ R7, R222, UR25 ;  /* 0x00000019de077c20 */ /* 0x000fe20008410000 */
[----:B------:R-:W-:Y:S01]  /*15860*/  FMUL.FTZ R4, R209, UR25 ;  /* 0x00000019d1047c20 */ /* 0x000fe20008410000 */
[C---:B------:R-:W-:Y:S02]  /*15870*/  ISETP.LT.OR P3, PT, R3.reuse, R247, P3 ;  /* 0x000000f70300720c */ /* 0x040fe40001f61670 */
[C---:B------:R-:W-:Y:S02]  /*15880*/  ISETP.LT.OR P0, PT, R3.reuse, R246, P0 ;  /* 0x000000f60300720c */ /* 0x040fe40000701670 */
[----:B------:R-:W-:-:S02]  /*15890*/  ISETP.LT.OR P6, PT, R3, R245, P6 ;  /* 0x000000f50300720c */ /* 0x000fc400037c1670 */
        /* <DEDUP_REMOVED lines=56> */
[----:B------:R-:W-:Y:S01]  /*15c20*/  I2FP.F32.S32 R2, R2 ;  /* 0x0000000200027245 */ /* 0x000fe20000201400 */
[----:B------:R-:W-:Y:S02]  /*15c30*/  IMAD.MOV.U32 R140, RZ, RZ, R218 ;  /* 0x000000ffff8c7224 */ /* 0x000fe400078e00da */
[----:B------:R-:W-:Y:S02]  /*15c40*/  IMAD.MOV.U32 R142, RZ, RZ, R219 ;  /* 0x000000ffff8e7224 */ /* 0x000fe400078e00db */
[----:B---3--:R-:W-:Y:S01]  /*15c50*/  FFMA.FTZ R7, R4, -UR19, R7 ;  /* 0x8000001304077c23 */ /* 0x008fe20008010007 */
[----:B------:R-:W-:Y:S01]  /*15c60*/  FFMA.FTZ R6, R2, -UR19, R14 ;  /* 0x8000001302067c23 */ /* 0x000fe2000801000e */
[----:B------:R-:W-:Y:S01]  /*15c70*/  FMUL.FTZ R2, R143, UR25 ;  /* 0x000000198f027c20 */ /* 0x000fe20008410000 */
[----:B------:R-:W-:Y:S01]  /*15c80*/  FMUL.FTZ R4, R141, UR25 ;  /* 0x000000198d047c20 */ /* 0x000fe20008410000 */
[----:B------:R-:W-:-:S02]  /*15c90*/  FSEL R43, R12, -INF , !P5 ;  /* 0xff8000000c2b7808 */ /* 0x000fc40006800000 */
[----:B------:R-:W-:Y:S02]  /*15ca0*/  FSEL R15, R11, -INF , !P4 ;  /* 0xff8000000b0f7808 */ /* 0x000fe40006000000 */
[----:B------:R-:W-:Y:S02]  /*15cb0*/  FSEL R16, R10, -INF , !P3 ;  /* 0xff8000000a107808 */ /* 0x000fe40005800000 */
[----:B------:R-:W-:Y:S02]  /*15cc0*/  FSEL R40, R8, -INF , !P0 ;  /* 0xff80000008287808 */ /* 0x000fe40004000000 */
[C---:B------:R-:W-:Y:S02]  /*15cd0*/  ISETP.GE.AND P5, PT, R3.reuse, R142, PT ;  /* 0x0000008e0300720c */ /* 0x040fe40003fa6270 */
[C---:B------:R-:W-:Y:S02]  /*15ce0*/  ISETP.GE.AND P4, PT, R3.reuse, R140, PT ;  /* 0x0000008c0300720c */ /* 0x040fe40003f86270 */
[----:B------:R-:W-:-:S02]  /*15cf0*/  ISETP.GE.AND P3, PT, R3, R208, PT ;  /* 0x000000d00300720c */ /* 0x000fc40003f66270 */
[C---:B------:R-:W-:Y:S01]  /*15d00*/  ISETP.GE.AND P0, PT, R3.reuse, R252, PT ;  /* 0x000000fc0300720c */ /* 0x040fe20003f06270 */
[----:B------:R1:W2:Y:S01]  /*15d10*/  MUFU.TANH R10, R2 ;  /* 0x00000002000a7308 */ /* 0x0002a20000002400 */
[----:B------:R-:W-:Y:S02]  /*15d20*/  I2FP.F32.S32 R5, R5 ;  /* 0x0000000500057245 */ /* 0x000fe40000201400 */
[C---:B------:R-:W-:Y:S02]  /*15d30*/  ISETP.LT.OR P5, PT, R3.reuse, R247, P5 ;  /* 0x000000f70300720c */ /* 0x040fe40002fa1670 */
[C---:B------:R-:W-:Y:S02]  /*15d40*/  ISETP.LT.OR P4, PT, R3.reuse, R246, P4 ;  /* 0x000000f60300720c */ /* 0x040fe40002781670 */
[C---:B------:R-:W-:Y:S01]  /*15d50*/  ISETP.LT.OR P3, PT, R3.reuse, R245, P3 ;  /* 0x000000f50300720c */ /* 0x040fe20001f61670 */
[----:B------:R3:W-:Y:S01]  /*15d60*/  MUFU.TANH R14, R4 ;  /* 0x00000004000e7308 */ /* 0x0007e20000002400 */
[----:B------:R-:W-:Y:S01]  /*15d70*/  ISETP.LT.OR P0, PT, R3, R244, P0 ;  /* 0x000000f40300720c */ /* 0x000fe20000701670 */
[----:B------:R-:W-:-:S02]  /*15d80*/  IMAD.IADD R3, R251, 0x1, -R3 ;  /* 0x00000001fb037824 */ /* 0x000fc400078e0a03 */
[----:B------:R-:W-:Y:S01]  /*15d90*/  FFMA.FTZ R9, R5, -UR19, R9 ;  /* 0x8000001305097c23 */ /* 0x000fe20008010009 */
[----:B-1----:R-:W-:Y:S02]  /*15da0*/  VIADD R2, R0, 0x11 ;  /* 0x0000001100027836 */ /* 0x002fe40000000000 */
        /* <DEDUP_REMOVED lines=129> */
[----:B------:R-:W-:-:S03]  /*165c0*/  I2FP.F32.S32 R2, R2 ;  /* 0x0000000200027245 */ /* 0x000fc60000201400 */
[----:B--2---:R-:W-:Y:S01]  /*165d0*/  FFMA.FTZ R7, R4, -UR19, R7 ;  /* 0x8000001304077c23 */ /* 0x004fe20008010007 */
[----:B------:R-:W-:Y:S01]  /*165e0*/  FMUL.FTZ R4, R53, UR25 ;  /* 0x0000001935047c20 */ /* 0x000fe20008410000 */
[----:B----4-:R-:W-:Y:S01]  /*165f0*/  FFMA.FTZ R6, R2, -UR19, R14 ;  /* 0x8000001302067c23 */ /* 0x010fe2000801000e */
[----:B------:R-:W-:Y:S02]  /*16600*/  FMUL.FTZ R2, R55, UR25 ;  /* 0x0000001937027c20 */ /* 0x000fe40008410000 */
[----:B------:R1:W-:Y:S01]  /*16610*/  MUFU.TANH R14, R4 ;  /* 0x00000004000e7308 */ /* 0x0003e20000002400 */
[----:B------:R-:W-:Y:S02]  /*16620*/  FSEL R67, R12, -INF , !P4 ;  /* 0xff8000000c437808 */ /* 0x000fe40006000000 */
[----:B------:R-:W-:Y:S02]  /*16630*/  FSEL R60, R11, -INF , !P3 ;  /* 0xff8000000b3c7808 */ /* 0x000fe40005800000 */
[----:B------:R-:W-:-:S02]  /*16640*/  FSEL R54, R10, -INF , !P0 ;  /* 0xff8000000a367808 */ /* 0x000fc40004000000 */
[C---:B------:R-:W-:Y:S02]  /*16650*/  ISETP.GE.AND P4, PT, R3.reuse, R142, PT ;  /* 0x0000008e0300720c */ /* 0x040fe40003f86270 */
[C---:B------:R-:W-:Y:S02]  /*16660*/  ISETP.GE.AND P3, PT, R3.reuse, R140, PT ;  /* 0x0000008c0300720c */ /* 0x040fe40003f66270 */
[C---:B------:R-:W-:Y:S01]  /*16670*/  ISETP.GE.AND P0, PT, R3.reuse, R208, PT ;  /* 0x000000d00300720c */ /* 0x040fe20003f06270 */
[----:B------:R2:W3:Y:S01]  /*16680*/  MUFU.TANH R10, R2 ;  /* 0x00000002000a7308 */ /* 0x0004e20000002400 */
[----:B------:R-:W-:Y:S02]  /*16690*/  I2FP.F32.S32 R5, R5 ;  /* 0x0000000500057245 */ /* 0x000fe40000201400 */
[----:B-1----:R-:W-:Y:S02]  /*166a0*/  FSEL R4, R8, -INF , !P6 ;  /* 0xff80000008047808 */ /* 0x002fe40007000000 */
[----:B------:R-:W-:-:S02]  /*166b0*/  ISETP.GE.AND P6, PT, R3, R252, PT ;  /* 0x000000fc0300720c */ /* 0x000fc40003fc6270 */
[C---:B------:R-:W-:Y:S01]  /*166c0*/  ISETP.LT.OR P4, PT, R3.reuse, R247, P4 ;  /* 0x000000f70300720c */ /* 0x040fe20002781670 */
[----:B------:R1:W-:Y:S01]  /*166d0*/  STL [R1+0x18], R4 ;  /* 0x0000180401007387 */ /* 0x0003e20000100800 */
[C---:B------:R-:W-:Y:S02]  /*166e0*/  ISETP.LT.OR P3, PT, R3.reuse, R246, P3 ;  /* 0x000000f60300720c */ /* 0x040fe40001f61670 */
[C---:B------:R-:W-:Y:S02]  /*166f0*/  ISETP.LT.OR P0, PT, R3.reuse, R245, P0 ;  /* 0x000000f50300720c */ /* 0x040fe40000701670 */
[----:B------:R-:W-:Y:S01]  /*16700*/  ISETP.LT.OR P6, PT, R3, R244, P6 ;  /* 0x000000f40300720c */ /* 0x000fe200037c1670 */
[----:B--2---:R-:W-:Y:S02]  /*16710*/  VIADD R2, R0, 0x21 ;  /* 0x0000002100027836 */ /* 0x004fe40000000000 */
[----:B------:R-:W-:Y:S02]  /*16720*/  IMAD.IADD R3, R251, 0x1, -R3 ;  /* 0x00000001fb037824 */ /* 0x000fe400078e0a03 */
[----:B------:R-:W-:Y:S01]  /*16730*/  FFMA.FTZ R9, R5, -UR19, R9 ;  /* 0x8000001305097c23 */ /* 0x000fe20008010009 */
[----:B------:R-:W-:-:S02]  /*16740*/  IADD3 R5, R250, -R2, RZ ;  /* 0x80000002fa057210 */ /* 0x000fc40007ffe0ff */
[----:B------:R-:W-:Y:S02]  /*16750*/  IABS R11, R3 ;  /* 0x00000003000b7213 */ /* 0x000fe40000000000 */
[----:B------:R-:W-:Y:S01]  /*16760*/  IABS R3, R5 ;  /* 0x0000000500037213 */ /* 0x000fe20000000000 */
[----:B-1----:R-:W-:-:S04]  /*16770*/  FMUL.FTZ R4, R134, UR25 ;  /* 0x0000001986047c20 */ /* 0x002fc80008410000 */
[----:B------:R1:W2:Y:S01]  /*16780*/  MUFU.TANH R8, R4 ;  /* 0x0000000400087308 */ /* 0x0002a20000002400 */
[----:B------:R-:W-:Y:S01]  /*16790*/  IMAD.MOV.U32 R5, RZ, RZ, R11 ;  /* 0x000000ffff057224 */ /* 0x000fe200078e000b */
[----:B------:R-:W-:-:S04]  /*167a0*/  I2FP.F32.S32 R3, R3 ;  /* 0x0000000300037245 */ /* 0x000fc80000201400 */
[----:B------:R-:W-:Y:S01]  /*167b0*/  I2FP.F32.S32 R5, R5 ;  /* 0x0000000500057245 */ /* 0x000fe20000201400 */
[----:B-1----:R-:W-:-:S05]  /*167c0*/  IMAD.IADD R4, R248, 0x1, -R2 ;  /* 0x00000001f8047824 */ /* 0x002fca00078e0a02 */
[----:B------:R-:W-:Y:S01]  /*167d0*/  IABS R4, R4 ;  /* 0x0000000400047213 */ /* 0x000fe20000000000 */
[----:B---3--:R-:W-:-:S03]  /*167e0*/  FFMA.FTZ R10, R3, -UR19, R10 ;  /* 0x80000013030a7c23 */ /* 0x008fc6000801000a */
[----:B------:R-:W-:Y:S01]  /*167f0*/  I2FP.F32.S32 R4, R4 ;  /* 0x0000000400047245 */ /* 0x000fe20000201400 */
[----:B------:R-:W-:Y:S01]  /*16800*/  FMUL.FTZ R3, R133, UR25 ;  /* 0x0000001985037c20 */ /* 0x000fe20008410000 */
[----:B--2---:R-:W-:Y:S01]  /*16810*/  FFMA.FTZ R12, R5, -UR19, R8 ;  /* 0x80000013050c7c23 */ /* 0x004fe20008010008 */
        /* <DEDUP_REMOVED lines=43> */
[----:B------:R-:W-:Y:S02]  /*16ad0*/  FSEL R53, R12, -INF , !P6 ;  /* 0xff8000000c357808 */ /* 0x000fe40007000000 */
[----:B------:R1:W-:Y:S01]  /*16ae0*/  MUFU.TANH R14, R4 ;  /* 0x00000004000e7308 */ /* 0x0003e20000002400 */
[----:B------:R-:W-:Y:S01]  /*16af0*/  FSEL R56, R11, -INF , !P5 ;  /* 0xff8000000b387808 */ /* 0x000fe20006800000 */
[----:B------:R-:W-:Y:S01]  /*16b00*/  FMUL.FTZ R2, R39, UR25 ;  /* 0x0000001927027c20 */ /* 0x000fe20008410000 */
[----:B------:R-:W-:Y:S02]  /*16b10*/  FSEL R46, R10, -INF , !P4 ;  /* 0xff8000000a2e7808 */ /* 0x000fe40006000000 */
[----:B------:R-:W-:-:S02]  /*16b20*/  ISETP.GE.AND P6, PT, R3, R142, PT ;  /* 0x0000008e0300720c */ /* 0x000fc40003fc6270 */
[C---:B------:R-:W-:Y:S02]  /*16b30*/  ISETP.GE.AND P5, PT, R3.reuse, R140, PT ;  /* 0x0000008c0300720c */ /* 0x040fe40003fa6270 */
[C---:B------:R-:W-:Y:S01]  /*16b40*/  ISETP.GE.AND P4, PT, R3.reuse, R208, PT ;  /* 0x000000d00300720c */ /* 0x040fe20003f86270 */
[----:B------:R2:W3:Y:S01]  /*16b50*/  MUFU.TANH R10, R2 ;  /* 0x00000002000a7308 */ /* 0x0004e20000002400 */
[----:B------:R-:W-:Y:S02]  /*16b60*/  I2FP.F32.S32 R5, R5 ;  /* 0x0000000500057245 */ /* 0x000fe40000201400 */
[----:B-1----:R-:W-:Y:S02]  /*16b70*/  FSEL R4, R8, -INF , !P3 ;  /* 0xff80000008047808 */ /* 0x002fe40005800000 */
[C---:B------:R-:W-:Y:S02]  /*16b80*/  ISETP.GE.AND P3, PT, R3.reuse, R252, PT ;  /* 0x000000fc0300720c */ /* 0x040fe40003f66270 */
[C---:B------:R-:W-:Y:S01]  /*16b90*/  ISETP.LT.OR P6, PT, R3.reuse, R247, P6 ;  /* 0x000000f70300720c */ /* 0x040fe200037c1670 */
[----:B------:R1:W-:Y:S01]  /*16ba0*/  STL [R1+0x14], R4 ;  /* 0x0000140401007387 */ /* 0x0003e20000100800 */
[----:B------:R-:W-:-:S02]  /*16bb0*/  ISETP.LT.OR P5, PT, R3, R246, P5 ;  /* 0x000000f60300720c */ /* 0x000fc40002fa1670 */
[C---:B------:R-:W-:Y:S02]  /*16bc0*/  ISETP.LT.OR P4, PT, R3.reuse, R245, P4 ;  /* 0x000000f50300720c */ /* 0x040fe40002781670 */
[----:B------:R-:W-:Y:S01]  /*16bd0*/  ISETP.LT.OR P3, PT, R3, R244, P3 ;  /* 0x000000f40300720c */ /* 0x000fe20001f61670 */
[----:B--2---:R-:W-:Y:S02]  /*16be0*/  VIADD R2, R0, 0x29 ;  /* 0x0000002900027836 */ /* 0x004fe40000000000 */
[----:B------:R-:W-:Y:S02]  /*16bf0*/  IMAD.IADD R3, R251, 0x1, -R3 ;  /* 0x00000001fb037824 */ /* 0x000fe400078e0a03 */
[----:B------:R-:W-:Y:S01]  /*16c00*/  FFMA.FTZ R9, R5, -UR19, R9 ;  /* 0x8000001305097c23 */ /* 0x000fe20008010009 */
[----:B------:R-:W-:Y:S02]  /*16c10*/  IMAD.IADD R5, R250, 0x1, -R2 ;  /* 0x00000001fa057824 */ /* 0x000fe400078e0a02 */
[----:B------:R-:W-:-:S03]  /*16c20*/  IABS R11, R3 ;  /* 0x00000003000b7213 */ /* 0x000fc60000000000 */
[----:B------:R-:W-:Y:S01]  /*16c30*/  IABS R3, R5 ;  /* 0x0000000500037213 */ /* 0x000fe20000000000 */
[----:B-1----:R-:W-:-:S04]  /*16c40*/  FMUL.FTZ R4, R138, UR25 ;  /* 0x000000198a047c20 */ /* 0x002fc80008410000 */
[----:B------:R1:W2:Y:S01]  /*16c50*/  MUFU.TANH R8, R4 ;  /* 0x0000000400087308 */ /* 0x0002a20000002400 */
[----:B------:R-:W-:Y:S01]  /*16c60*/  IMAD.MOV.U32 R5, RZ, RZ, R11 ;  /* 0x000000ffff057224 */ /* 0x000fe200078e000b */
[----:B------:R-:W-:-:S04]  /*16c70*/  I2FP.F32.S32 R3, R3 ;  /* 0x0000000300037245 */ /* 0x000fc80000201400 */
[----:B------:R-:W-:Y:S01]  /*16c80*/  I2FP.F32.S32 R5, R5 ;  /* 0x0000000500057245 */ /* 0x000fe20000201400 */
[----:B---3--:R-:W-:Y:S01]  /*16c90*/  FFMA.FTZ R10, R3, -UR19, R10 ;  /* 0x80000013030a7c23 */ /* 0x008fe2000801000a */
[----:B------:R-:W-:Y:S01]  /*16ca0*/  FMUL.FTZ R3, R137, UR25 ;  /* 0x0000001989037c20 */ /* 0x000fe20008410000 */
[----:B-1----:R-:W-:Y:S02]  /*16cb0*/  IMAD.IADD R4, R248, 0x1, -R2 ;  /* 0x00000001f8047824 */ /* 0x002fe400078e0a02 */
[----:B--2---:R-:W-:Y:S01]  /*16cc0*/  FFMA.FTZ R12, R5, -UR19, R8 ;  /* 0x80000013050c7c23 */ /* 0x004fe20008010008 */
[----:B------:R-:W-:Y:S02]  /*16cd0*/  FSEL R5, R13, -INF , !P0 ;  /* 0xff8000000d057808 */ /* 0x000fe40004000000 */
[----:B------:R-:W-:-:S03]  /*16ce0*/  IABS R4, R4 ;  /* 0x0000000400047213 */ /* 0x000fc60000000000 */
[----:B------:R1:W-:Y:S01]  /*16cf0*/  STL [R1+0x10], R5 ;  /* 0x0000100501007387 */ /* 0x0003e20000100800 */
[----:B------:R-:W-:Y:S02]  /*16d00*/  I2FP.F32.S32 R4, R4 ;  /* 0x0000000400047245 */ /* 0x000fe40000201400 */
[----:B------:R-:W-:Y:S02]  /*16d10*/  FSEL R222, R9, -INF , !P6 ;  /* 0xff80000009de7808 */ /* 0x000fe40007000000 */
[----:B------:R-:W-:Y:S01]  /*16d20*/  FSEL R223, R7, -INF , !P5 ;  /* 0xff80000007df7808 */ /* 0x000fe20006800000 */
[----:B------:R-:W-:Y:S01]  /*16d30*/  FFMA.FTZ R11, R4, -UR19, R14 ;  /* 0x80000013040b7c23 */ /* 0x000fe2000801000e */
[----:B------:R-:W-:Y:S01]  /*16d40*/  FMUL.FTZ R4, R139, UR25 ;  /* 0x000000198b047c20 */ /* 0x000fe20008410000 */
[C---:B------:R-:W-:Y:S02]  /*16d50*/  ISETP.GE.AND P0, PT, R2.reuse, R142, PT ;  /* 0x0000008e0200720c */ /* 0x040fe40003f06270 */
[----:B------:R-:W-:-:S02]  /*16d60*/  ISETP.GE.AND P6, PT, R2, R140, PT ;  /* 0x0000008c0200720c */ /* 0x000fc40003fc6270 */
[C---:B------:R-:W-:Y:S01]  /*16d70*/  ISETP.GE.AND P5, PT, R2.reuse, R208, PT ;  /* 0x000000d00200720c */ /* 0x040fe20003fa6270 */
[----:B------:R-:W-:Y:S01]  /*16d80*/  MUFU.TANH R4, R4 ;  /* 0x0000000400047308 */ /* 0x000fe20000002400 */
[----:B------:R-:W-:-:S07]  /*16d90*/  ISETP.LT.OR P0, PT, R2, R247, P0 ;  /* 0x000000f70200720c */ /* 0x000fce0000701670 */
[----:B-1----:R1:W2:Y:S01]  /*16da0*/  MUFU.TANH R5, R3 ;  /* 0x0000000300057308 */ /* 0x0022a20000002400 */
[C---:B------:R-:W-:Y:S02]  /*16db0*/  ISETP.LT.OR P6, PT, R2.reuse, R246, P6 ;  /* 0x000000f60200720c */ /* 0x040fe400037c1670 */
[----:B------:R-:W-:Y:S02]  /*16dc0*/  ISETP.LT.OR P5, PT, R2, R245, P5 ;  /* 0x000000f50200720c */ /* 0x000fe40002fa1670 */
[----:B-1----:R-:W-:Y:S02]  /*16dd0*/  FSEL R3, R6, -INF , !P4 ;  /* 0xff80000006037808 */ /* 0x002fe40006000000 */
[----:B------:R-:W-:-:S03]  /*16de0*/  ISETP.GE.AND P4, PT, R2, R252, PT ;  /* 0x000000fc0200720c */ /* 0x000fc60003f86270 */
[----:B------:R1:W-:Y:S01]  /*16df0*/  STL [R1+0xc], R3 ;  /* 0x00000c0301007387 */ /* 0x0003e20000100800 */
[----:B------:R-:W-:Y:S01]  /*16e00*/  ISETP.LT.OR P4, PT, R2, R244, P4 ;  /* 0x000000f40200720c */ /* 0x000fe20002781670 */
        /* <DEDUP_REMOVED lines=23> */
[----:B------:R-:W-:-:S03]  /*16f80*/  I2FP.F32.S32 R2, R2 ;  /* 0x0000000200027245 */ /* 0x000fc60000201400 */
[----:B---3--:R-:W-:Y:S02]  /*16f90*/  FFMA.FTZ R7, R4, -UR19, R7 ;  /* 0x8000001304077c23 */ /* 0x008fe40008010007 */
[----:B------:R-:W-:Y:S01]  /*16fa0*/  FFMA.FTZ R6, R2, -UR19, R14 ;  /* 0x8000001302067c23 */ /* 0x000fe2000801000e */
[----:B------:R-:W-:Y:S01]  /*16fb0*/  FMUL.FTZ R2, R51, UR25 ;  /* 0x0000001933027c20 */ /* 0x000fe20008410000 */
[----:B------:R-:W-:Y:S01]  /*16fc0*/  FMUL.FTZ R4, R49, UR25 ;  /* 0x0000001931047c20 */ /* 0x000fe20008410000 */
[----:B------:R-:W-:Y:S02]  /*16fd0*/  FSEL R221, R12, -INF , !P3 ;  /* 0xff8000000cdd7808 */ /* 0x000fe40005800000 */
[----:B------:R-:W-:Y:S02]  /*16fe0*/  FSEL R217, R11, -INF , !P0 ;  /* 0xff8000000bd97808 */ /* 0x000fe40004000000 */
[----:B------:R-:W-:Y:S02]  /*16ff0*/  FSEL R219, R10, -INF , !P6 ;  /* 0xff8000000adb7808 */ /* 0x000fe40007000000 */
[----:B------:R-:W-:Y:S01]  /*17000*/  FSEL R220, R8, -INF , !P5 ;  /* 0xff80000008dc7808 */ /* 0x000fe20006800000 */
[----:B------:R1:W2:Y:S01]  /*17010*/  MUFU.TANH R10, R2 ;  /* 0x00000002000a7308 */ /* 0x0002a20000002400 */
[----:B------:R-:W-:-:S02]  /*17020*/  I2FP.F32.S32 R5, R5 ;  /* 0x0000000500057245 */ /* 0x000fc40000201400 */
[C---:B------:R-:W-:Y:S02]  /*17030*/  ISETP.GE.AND P3, PT, R3.reuse, R142, PT ;  /* 0x0000008e0300720c */ /* 0x040fe40003f66270 */
[C---:B------:R-:W-:Y:S02]  /*17040*/  ISETP.GE.AND P0, PT, R3.reuse, R140, PT ;  /* 0x0000008c0300720c */ /* 0x040fe40003f06270 */
[C---:B------:R-:W-:Y:S02]  /*17050*/  ISETP.GE.AND P6, PT, R3.reuse, R208, PT ;  /* 0x000000d00300720c */ /* 0x040fe40003fc6270 */
[C---:B------:R-:W-:Y:S01]  /*17060*/  ISETP.GE.AND P5, PT, R3.reuse, R252, PT ;  /* 0x000000fc0300720c */ /* 0x040fe20003fa6270 */
[----:B------:R3:W4:Y:S01]  /*17070*/  MUFU.TANH R14, R4 ;  /* 0x00000004000e7308 */ /* 0x0007220000002400 */
[----:B------:R-:W-:Y:S01]  /*17080*/  ISETP.LT.OR P3, PT, R3, R247, P3 ;  /* 0x000000f70300720c */ /* 0x000fe20001f61670 */
[----:B------:R-:W-:Y:S01]  /*17090*/  FFMA.FTZ R9, R5, -UR19, R9 ;  /* 0x8000001305097c23 */ /* 0x000fe20008010009 */
[----:B------:R-:W-:-:S02]  /*170a0*/  ISETP.LT.OR P0, PT, R3, R246, P0 ;  /* 0x000000f60300720c */ /* 0x000fc40000701670 */
[C---:B------:R-:W-:Y:S01]  /*170b0*/  ISETP.LT.OR P6, PT, R3.reuse, R245, P6 ;  /* 0x000000f50300720c */ /* 0x040fe200037c1670 */
[----:B-1----:R-:W-:Y:S01]  /*170c0*/  VIADD R2, R0, 0x31 ;  /* 0x0000003100027836 */ /* 0x002fe20000000000 */
[----:B------:R-:W-:Y:S01]  /*170d0*/  ISETP.LT.OR P5, PT, R3, R244, P5 ;  /* 0x000000f40300720c */ /* 0x000fe20002fa1670 */
[----:B------:R-:W-:Y:S02]  /*170e0*/  IMAD.IADD R3, R251, 0x1, -R3 ;  /* 0x00000001fb037824 */ /* 0x000fe400078e0a03 */
[----:B------:R-:W-:Y:S02]  /*170f0*/  IMAD.IADD R5, R250, 0x1, -R2 ;  /* 0x00000001fa057824 */ /* 0x000fe400078e0a02 */
[----:B---3--:R-:W-:Y:S01]  /*17100*/  FMUL.FTZ R4, R34, UR25 ;  /* 0x0000001922047c20 */ /* 0x008fe20008410000 */
[----:B------:R-:W-:-:S03]  /*17110*/  IABS R11, R3 ;  /* 0x00000003000b7213 */ /* 0x000fc60000000000 */
[----:B------:R1:W3:Y:S01]  /*17120*/  MUFU.TANH R8, R4 ;  /* 0x0000000400087308 */ /* 0x0002e20000002400 */
[----:B------:R-:W-:-:S04]  /*17130*/  IABS R3, R5 ;  /* 0x0000000500037213 */ /* 0x000fc80000000000 */
[----:B------:R-:W-:Y:S01]  /*17140*/  I2FP.F32.S32 R3, R3 ;  /* 0x0000000300037245 */ /* 0x000fe20000201400 */
[----:B-1----:R-:W-:-:S05]  /*17150*/  IMAD.IADD R4, R248, 0x1, -R2 ;  /* 0x00000001f8047824 */ /* 0x002fca00078e0a02 */
[----:B------:R-:W-:Y:S01]  /*17160*/  IABS R4, R4 ;  /* 0x0000000400047213 */ /* 0x000fe20000000000 */
[----:B--2---:R-:W-:-:S03]  /*17170*/  FFMA.FTZ R10, R3, -UR19, R10 ;  /* 0x80000013030a7c23 */ /* 0x004fc6000801000a */
[----:B------:R-:W-:Y:S01]  /*17180*/  I2FP.F32.S32 R4, R4 ;  /* 0x0000000400047245 */ /* 0x000fe20000201400 */
[----:B------:R-:W-:Y:S02]  /*17190*/  IMAD.MOV.U32 R5, RZ, RZ, R11 ;  /* 0x000000ffff057224 */ /* 0x000fe400078e000b */
[----:B------:R-:W-:Y:S01]  /*171a0*/  FMUL.FTZ R3, R33, UR25 ;  /* 0x0000001921037c20 */ /* 0x000fe20008410000 */
[----:B------:R-:W-:Y:S02]  /*171b0*/  IMAD.MOV.U32 R210, RZ, RZ, R215 ;  /* 0x000000ffffd27224 */ /* 0x000fe400078e00d7 */
[----:B----4-:R-:W-:Y:S01]  /*171c0*/  FFMA.FTZ R11, R4, -UR19, R14 ;  /* 0x80000013040b7c23 */ /* 0x010fe2000801000e */
[----:B------:R-:W-:Y:S02]  /*171d0*/  IMAD.MOV.U32 R209, RZ, RZ, R214 ;  /* 0x000000ffffd17224 */ /* 0x000fe400078e00d6 */
[----:B------:R-:W-:Y:S01]  /*171e0*/  FMUL.FTZ R4, R35, UR25 ;  /* 0x0000001923047c20 */ /* 0x000fe20008410000 */
[----:B------:R-:W-:-:S02]  /*171f0*/  FSEL R218, R13, -INF , !P4 ;  /* 0xff8000000dda7808 */ /* 0x000fc40006000000 */
[----:B------:R-:W-:Y:S02]  /*17200*/  FSEL R214, R9, -INF , !P3 ;  /* 0xff80000009d67808 */ /* 0x000fe40005800000 */
[----:B------:R-:W-:Y:S02]  /*17210*/  FSEL R215, R7, -INF , !P0 ;  /* 0xff80000007d77808 */ /* 0x000fe40004000000 */
[----:B------:R-:W-:Y:S01]  /*17220*/  FSEL R216, R6, -INF , !P6 ;  /* 0xff80000006d87808 */ /* 0x000fe20007000000 */
[----:B------:R1:W2:Y:S01]  /*17230*/  MUFU.TANH R7, R3 ;  /* 0x0000000300077308 */ /* 0x0002a20000002400 */
[C---:B------:R-:W-:Y:S02]  /*17240*/  ISETP.GE.AND P4, PT, R2.reuse, R142, PT ;  /* 0x0000008e0200720c */ /* 0x040fe40003f86270 */
[C---:B------:R-:W-:Y:S02]  /*17250*/  ISETP.GE.AND P3, PT, R2.reuse, R140, PT ;  /* 0x0000008c0200720c */ /* 0x040fe40003f66270 */
[----:B------:R-:W-:-:S02]  /*17260*/  ISETP.GE.AND P0, PT, R2, R208, PT ;  /* 0x000000d00200720c */ /* 0x000fc40003f06270 */
[C---:B------:R-:W-:Y:S01]  /*17270*/  ISETP.GE.AND P6, PT, R2.reuse, R252, PT ;  /* 0x000000fc0200720c */ /* 0x040fe20003fc6270 */
[----:B------:R-:W4:Y:S01]  /*17280*/  MUFU.TANH R4, R4 ;  /* 0x0000000400047308 */ /* 0x000f220000002400 */
[----:B------:R-:W-:Y:S02]  /*17290*/  I2FP.F32.S32 R5, R5 ;  /* 0x0000000500057245 */ /* 0x000fe40000201400 */
[C---:B------:R-:W-:Y:S02]  /*172a0*/  ISETP.LT.OR P4, PT, R2.reuse, R247, P4 ;  /* 0x000000f70200720c */ /* 0x040fe40002781670 */
[C---:B------:R-:W-:Y:S01]  /*172b0*/  ISETP.LT.OR P3, PT, R2.reuse, R246, P3 ;  /* 0x000000f60200720c */ /* 0x040fe20001f61670 */
[--C-:B-1----:R-:W-:Y:S01]  /*172c0*/  IMAD.IADD R3, R249, 0x1, -R2.reuse ;  /* 0x00000001f9037824 */ /* 0x102fe200078e0a02 */
[C---:B------:R-:W-:Y:S02]  /*172d0*/  ISETP.LT.OR P0, PT, R2.reuse, R245, P0 ;  /* 0x000000f50200720c */ /* 0x040fe40000701670 */
[----:B------:R-:W-:Y:S01]  /*172e0*/  ISETP.LT.OR P6, PT, R2, R244, P6 ;  /* 0x000000f40200720c */ /* 0x000fe200037c1670 */
[----:B------:R-:W-:Y:S01]  /*172f0*/  IMAD.IADD R2, R251, 0x1, -R2 ;  /* 0x00000001fb027824 */ /* 0x000fe200078e0a02 */
[----:B------:R-:W-:Y:S01]  /*17300*/  IABS R6, R3 ;  /* 0x0000000300067213 */ /* 0x000fe20000000000 */
[----:B---3--:R-:W-:Y:S01]  /*17310*/  FFMA.FTZ R12, R5, -UR19, R8 ;  /* 0x80000013050c7c23 */ /* 0x008fe20008010008 */
[----:B------:R-:W-:-:S02]  /*17320*/  FMUL.FTZ R3, R209, UR25 ;  /* 0x00000019d1037c20 */ /* 0x000fc40008410000 */
[----:B------:R-:W-:Y:S01]  /*17330*/  IABS R5, R2 ;  /* 0x0000000200057213 */ /* 0x000fe20000000000 */
[----:B------:R-:W-:Y:S01]  /*17340*/  IMAD.MOV.U32 R2, RZ, RZ, R6 ;  /* 0x000000ffff027224 */ /* 0x000fe200078e0006 */
[----:B------:R1:W-:Y:S04]  /*17350*/  MUFU.TANH R9, R3 ;  /* 0x0000000300097308 */ /* 0x0003e80000002400 */
[----:B------:R-:W-:-:S05]  /*17360*/  I2FP.F32.S32 R2, R2 ;  /* 0x0000000200027245 */ /* 0x000fca0000201400 */
[----:B--2---:R-:W-:Y:S01]  /*17370*/  FFMA.FTZ R7, R2, -UR19, R7 ;  /* 0x8000001302077c23 */ /* 0x004fe20008010007 */
[----:B------:R-:W-:Y:S01]  /*17380*/  VIADD R2, R0, 0x38 ;  /* 0x0000003800027836 */ /* 0x000fe20000000000 */
[----:B-1----:R-:W-:Y:S01]  /*17390*/  I2FP.F32.S32 R3, R5 ;  /* 0x0000000500037245 */ /* 0x002fe20000201400 */
[----:B------:R-:W-:-:S04]  /*173a0*/  FMUL.FTZ R5, R210, UR25 ;  /* 0x00000019d2057c20 */ /* 0x000fc80008410000 */
[----:B----4-:R-:W-:Y:S01]  /*173b0*/  FFMA.FTZ R13, R3, -UR19, R4 ;  /* 0x80000013030d7c23 */ /* 0x010fe20008010004 */
[----:B------:R-:W-:Y:S01]  /*173c0*/  FMUL.FTZ R3, R70, UR25 ;  /* 0x0000001946037c20 */ /* 0x000fe20008410000 */
[----:B------:R1:W2:Y:S01]  /*173d0*/  MUFU.TANH R8, R5 ;  /* 0x0000000500087308 */ /* 0x0002a20000002400 */
[--C-:B------:R-:W-:Y:S02]  /*173e0*/  IMAD.IADD R4, R248, 0x1, -R2.reuse ;  /* 0x00000001f8047824 */ /* 0x100fe400078e0a02 */
[--C-:B------:R-:W-:Y:S01]  /*173f0*/  IMAD.IADD R6, R249, 0x1, -R2.reuse ;  /* 0x00000001f9067824 */ /* 0x100fe200078e0a02 */
[----:B------:R-:W-:Y:S01]  /*17400*/  FSEL R210, R11, -INF , !P4 ;  /* 0xff8000000bd27808 */ /* 0x000fe20006000000 */
[----:B------:R3:W5:Y:S03]  /*17410*/  LDL.LU R70, [R1+0x98] ;  /* 0x0000980001467983 */ /* 0x0007660000300800 */
[----:B------:R4:W3:Y:S01]  /*17420*/  MUFU.TANH R14, R3 ;  /* 0x00000003000e7308 */ /* 0x0008e20000002400 */
[----:B-1----:R-:W-:Y:S01]  /*17430*/  IABS R5, R4 ;  /* 0x0000000400057213 */ /* 0x002fe20000000000 */
[----:B----4-:R-:W-:-:S05]  /*17440*/  IMAD.IADD R3, R250, 0x1, -R2 ;  /* 0x00000001fa037824 */ /* 0x010fca00078e0a02 */
[----:B------:R-:W-:Y:S02]  /*17450*/  IABS R4, R3 ;  /* 0x0000000300047213 */ /* 0x000fe40000000000 */
[----:B------:R-:W-:Y:S02]  /*17460*/  IABS R3, R6 ;  /* 0x0000000600037213 */ /* 0x000fe40000000000 */
[----:B------:R-:W-:Y:S02]  /*17470*/  I2FP.F32.S32 R4, R4 ;  /* 0x0000000400047245 */ /* 0x000fe40000201400 */
[----:B------:R-:W-:-:S03]  /*17480*/  I2FP.F32.S32 R3, R3 ;  /* 0x0000000300037245 */ /* 0x000fc60000201400 */
[----:B--2---:R-:W-:Y:S01]  /*17490*/  FFMA.FTZ R8, R4, -UR19, R8 ;  /* 0x8000001304087c23 */ /* 0x004fe20008010008 */
[----:B------:R-:W-:Y:S01]  /*174a0*/  FMUL.FTZ R4, R212, UR25 ;  /* 0x00000019d4047c20 */ /* 0x000fe20008410000 */
[----:B------:R-:W-:Y:S01]  /*174b0*/  FSEL R212, R7, -INF , !P0 ;  /* 0xff80000007d47808 */ /* 0x000fe20004000000 */
[----:B------:R-:W-:Y:S01]  /*174c0*/  FMUL.FTZ R7, R69, UR25 ;  /* 0x0000001945077c20 */ /* 0x000fe20008410000 */
[----:B---3--:R-:W-:Y:S01]  /*174d0*/  FFMA.FTZ R6, R3, -UR19, R14 ;  /* 0x8000001303067c23 */ /* 0x008fe2000801000e */
[----:B------:R-:W-:Y:S01]  /*174e0*/  FMUL.FTZ R3, R213, UR25 ;  /* 0x00000019d5037c20 */ /* 0x000fe20008410000 */
[----:B------:R-:W-:Y:S01]  /*174f0*/  FSEL R213, R12, -INF , !P5 ;  /* 0xff8000000cd57808 */ /* 0x000fe20006800000 */
[----:B------:R1:W5:Y:S01]  /*17500*/  LDL.LU R69, [R1+0x94] ;  /* 0x0000940001457983 */ /* 0x0003620000300800 */
[----:B------:R-:W-:Y:S02]  /*17510*/  FSEL R211, R10, -INF , !P3 ;  /* 0xff8000000ad37808 */ /* 0x000fe40005800000 */
[----:B------:R-:W-:-:S02]  /*17520*/  ISETP.GE.AND P5, PT, R2, R142, PT ;  /* 0x0000008e0200720c */ /* 0x000fc40003fa6270 */
[C---:B------:R-:W-:Y:S02]  /*17530*/  ISETP.GE.AND P4, PT, R2.reuse, R140, PT ;  /* 0x0000008c0200720c */ /* 0x040fe40003f86270 */
[C---:B------:R-:W-:Y:S02]  /*17540*/  ISETP.GE.AND P3, PT, R2.reuse, R208, PT ;  /* 0x000000d00200720c */ /* 0x040fe40003f66270 */
[C---:B------:R-:W-:Y:S01]  /*17550*/  ISETP.GE.AND P0, PT, R2.reuse, R252, PT ;  /* 0x000000fc0200720c */ /* 0x040fe20003f06270 */
[----:B------:R-:W2:Y:S01]  /*17560*/  MUFU.TANH R7, R7 ;  /* 0x0000000700077308 */ /* 0x000ea20000002400 */
[----:B------:R-:W-:Y:S02]  /*17570*/  I2FP.F32.S32 R5, R5 ;  /* 0x0000000500057245 */ /* 0x000fe40000201400 */
[C---:B------:R-:W-:Y:S02]  /*17580*/  ISETP.LT.OR P5, PT, R2.reuse, R247, P5 ;  /* 0x000000f70200720c */ /* 0x040fe40002fa1670 */
[----:B------:R-:W-:-:S02]  /*17590*/  ISETP.LT.OR P4, PT, R2, R246, P4 ;  /* 0x000000f60200720c */ /* 0x000fc40002781670 */
[C---:B------:R-:W-:Y:S02]  /*175a0*/  ISETP.LT.OR P3, PT, R2.reuse, R245, P3 ;  /* 0x000000f50200720c */ /* 0x040fe40001f61670 */
[----:B------:R-:W-:Y:S01]  /*175b0*/  ISETP.LT.OR P0, PT, R2, R244, P0 ;  /* 0x000000f40200720c */ /* 0x000fe20000701670 */
[----:B------:R-:W-:Y:S02]  /*175c0*/  IMAD.IADD R2, R251, 0x1, -R2 ;  /* 0x00000001fb027824 */ /* 0x000fe400078e0a02 */
[----:B------:R-:W-:-:S03]  /*175d0*/  FFMA.FTZ R9, R5, -UR19, R9 ;  /* 0x8000001305097c23 */ /* 0x000fc60008010009 */
[----:B------:R-:W-:-:S04]  /*175e0*/  IABS R5, R2 ;  /* 0x0000000200057213 */ /* 0x000fc80000000000 */
[----:B------:R-:W-:-:S05]  /*175f0*/  I2FP.F32.S32 R5, R5 ;  /* 0x0000000500057245 */ /* 0x000fca0000201400 */
[----:B--2---:R-:W-:Y:S01]  /*17600*/  FFMA.FTZ R5, R5, -UR19, R7 ;  /* 0x8000001305057c23 */ /* 0x004fe20008010007 */
[----:B------:R-:W-:Y:S02]  /*17610*/  FMUL.FTZ R7, R68, UR25 ;  /* 0x0000001944077c20 */ /* 0x000fe40008410000 */
[----:B------:R1:W5:Y:S01]  /*17620*/  LDL.LU R68, [R1+0x90] ;  /* 0x0000900001447983 */ /* 0x0003620000300800 */
[----:B------:R-:W-:Y:S01]  /*17630*/  VIADD R0, R0, 0x39 ;  /* 0x0000003900007836 */ /* 0x000fe20000000000 */
[----:B------:R2:W3:Y:S01]  /*17640*/  MUFU.TANH R14, R3 ;  /* 0x00000003000e7308 */ /* 0x0004e20000002400 */
[----:B------:R-:W-:-:S07]  /*17650*/  FSEL R141, R8, -INF , !P4 ;  /* 0xff800000088d7808 */ /* 0x000fce0006000000 */
[----:B------:R4:W1:Y:S01]  /*17660*/  MUFU.TANH R10, R4 ;  /* 0x00000004000a7308 */ /* 0x0008620000002400 */
[----:B------:R-:W-:Y:S01]  /*17670*/  ISETP.GE.AND P4, PT, R0, R208, PT ;  /* 0x000000d00000720c */ /* 0x000fe20003f86270 */
[--C-:B--2---:R-:W-:Y:S01]  /*17680*/  IMAD.IADD R3, R248, 0x1, -R0.reuse ;  /* 0x00000001f8037824 */ /* 0x104fe200078e0a00 */
[----:B------:R-:W-:Y:S01]  /*17690*/  FSEL R208, R6, -INF , !P3 ;  /* 0xff80000006d07808 */ /* 0x000fe20005800000 */
[----:B----4-:R-:W-:-:S03]  /*176a0*/  IMAD.IADD R4, R250, 0x1, -R0 ;  /* 0x00000001fa047824 */ /* 0x010fc600078e0a00 */
[----:B------:R-:W-:Y:S01]  /*176b0*/  IABS R3, R3 ;  /* 0x0000000300037213 */ /* 0x000fe20000000000 */
[----:B------:R-:W-:Y:S01]  /*176c0*/  FMUL.FTZ R6, R27, UR25 ;  /* 0x000000191b067c20 */ /* 0x000fe20008410000 */
[----:B------:R-:W-:Y:S02]  /*176d0*/  IABS R2, R4 ;  /* 0x0000000400027213 */ /* 0x000fe40000000000 */
[----:B------:R-:W-:Y:S02]  /*176e0*/  I2FP.F32.S32 R3, R3 ;  /* 0x0000000300037245 */ /* 0x000fe40000201400 */
[----:B------:R-:W-:Y:S02]  /*176f0*/  I2FP.F32.S32 R2, R2 ;  /* 0x0000000200027245 */ /* 0x000fe40000201400 */
[----:B------:R-:W-:Y:S02]  /*17700*/  FSEL R209, R13, -INF , !P6 ;  /* 0xff8000000dd17808 */ /* 0x000fe40007000000 */
[----:B------:R-:W-:-:S02]  /*17710*/  FSEL R139, R9, -INF , !P5 ;  /* 0xff800000098b7808 */ /* 0x000fc40006800000 */
[C---:B------:R-:W-:Y:S02]  /*17720*/  ISETP.GE.AND P6, PT, R0.reuse, R142, PT ;  /* 0x0000008e0000720c */ /* 0x040fe40003fc6270 */
[C---:B------:R-:W-:Y:S02]  /*17730*/  ISETP.GE.AND P5, PT, R0.reuse, R140, PT ;  /* 0x0000008c0000720c */ /* 0x040fe40003fa6270 */
[----:B------:R-:W-:Y:S01]  /*17740*/  ISETP.GE.AND P3, PT, R0, R252, PT ;  /* 0x000000fc0000720c */ /* 0x000fe20003f66270 */
[----:B---3--:R-:W-:Y:S01]  /*17750*/  FFMA.FTZ R4, R3, -UR19, R14 ;  /* 0x8000001303047c23 */ /* 0x008fe2000801000e */
[----:B------:R-:W2:Y:S01]  /*17760*/  MUFU.TANH R7, R7 ;  /* 0x0000000700077308 */ /* 0x000ea20000002400 */
[----:B-1----:R-:W-:Y:S01]  /*17770*/  FFMA.FTZ R3, R2, -UR19, R10 ;  /* 0x8000001302037c23 */ /* 0x002fe2000801000a */
[C---:B------:R-:W-:Y:S01]  /*17780*/  ISETP.LT.OR P6, PT, R0.reuse, R247, P6 ;  /* 0x000000f70000720c */ /* 0x040fe200037c1670 */
[----:B------:R-:W-:Y:S01]  /*17790*/  IMAD.IADD R2, R249, 0x1, -R0 ;  /* 0x00000001f9027824 */ /* 0x000fe200078e0a00 */
[----:B------:R-:W-:-:S02]  /*177a0*/  ISETP.LT.OR P5, PT, R0, R246, P5 ;  /* 0x000000f60000720c */ /* 0x000fc40002fa1670 */
[C---:B------:R-:W-:Y:S02]  /*177b0*/  ISETP.LT.OR P4, PT, R0.reuse, R245, P4 ;  /* 0x000000f50000720c */ /* 0x040fe40002781670 */
[----:B------:R-:W1:Y:S01]  /*177c0*/  MUFU.TANH R6, R6 ;  /* 0x0000000600067308 */ /* 0x000e620000002400 */
        /* <DEDUP_REMOVED lines=8> */
[----:B--2---:R-:W-:Y:S02]  /*17850*/  FFMA.FTZ R2, R2, -UR19, R7 ;  /* 0x8000001302027c23 */ /* 0x004fe40008010007 */
[----:B-1----:R-:W-:Y:S01]  /*17860*/  FFMA.FTZ R0, R0, -UR19, R6 ;  /* 0x8000001300007c23 */ /* 0x002fe20008010006 */
        /* <DEDUP_REMOVED lines=90> */
.L_x_1006:
[----:B------:R-:W-:Y:S05]  /*17e10*/  BSYNC B0 ;  /* 0x0000000000007941 */ /* 0x000fea0003800000 */
.L_x_1005:
[----:B------:R-:W0:Y:S02]  /*17e20*/  LDGDEPBAR ;  /* 0x00000000000079af */ /* 0x000e240000000000 */
.L_x_1004:
[----:B--2---:R-:W2:Y:S01]  /*17e30*/  LDL.LU R2, [R1+0x3c] ;  /* 0x00003c0001027983 */ /* 0x004ea20000300800 */
[----:B------:R-:W-:-:S03]  /*17e40*/  MOV R0, R25 ;  /* 0x0000001900007202 */ /* 0x000fc60000000f00 */
[----:B------:R-:W3:Y:S01]  /*17e50*/  LDL.LU R27, [R1+0x28] ;  /* 0x00002800011b7983 */ /* 0x000ee20000300800 */
[----:B------:R-:W-:Y:S01]  /*17e60*/  MOV R48, R30 ;  /* 0x0000001e00307202 */ /* 0x000fe20000000f00 */
[----:B------:R-:W-:Y:S01]  /*17e70*/  IMAD.MOV.U32 R49, RZ, RZ, R0 ;  /* 0x000000ffff317224 */ /* 0x000fe200078e0000 */
[----:B------:R-:W-:Y:S01]  /*17e80*/  MOV R50, R28 ;  /* 0x0000001c00327202 */ /* 0x000fe20000000f00 */
[----:B-1----:R-:W4:Y:S01]  /*17e90*/  LDL.LU R5, [R1+0x24] ;  /* 0x0000240001057983 */ /* 0x002f220000300800 */
[----:B------:R-:W-:-:S03]  /*17ea0*/  IMAD.MOV.U32 R51, RZ, RZ, R143 ;  /* 0x000000ffff337224 */ /* 0x000fc600078e008f */
[----:B------:R-:W4:Y:S04]  /*17eb0*/  LDL.LU R6, [R1+0x20] ;  /* 0x0000200001067983 */ /* 0x000f280000300800 */
[----:B------:R-:W4:Y:S04]  /*17ec0*/  LDL.LU R11, [R1+0x30] ;  /* 0x00003000010b7983 */ /* 0x000f280000300800 */
[----:B------:R1:W-:Y:S04]  /*17ed0*/  STL [R1+0xac], R235 ;  /* 0x0000aceb01007387 */ /* 0x0003e80000100800 */
[----:B-1----:R-:W4:Y:S04]  /*17ee0*/  LDL.LU R235, [R1+0x14] ;  /* 0x0000140001eb7983 */ /* 0x002f280000300800 */
[----:B------:R1:W-:Y:S04]  /*17ef0*/  STL [R1+0xa8], R234 ;  /* 0x0000a8ea01007387 */ /* 0x0003e80000100800 */
[----:B-1----:R-:W4:Y:S04]  /*17f00*/  LDL.LU R234, [R1+0x10] ;  /* 0x0000100001ea7983 */ /* 0x002f280000300800 */
[----:B------:R1:W-:Y:S04]  /*17f10*/  STL [R1+0xa4], R233 ;  /* 0x0000a4e901007387 */ /* 0x0003e80000100800 */
[----:B-1----:R-:W4:Y:S04]  /*17f20*/  LDL.LU R233, [R1+0x18] ;  /* 0x0000180001e97983 */ /* 0x002f280000300800 */
[----:B------:R1:W-:Y:S04]  /*17f30*/  STL [R1+0xa0], R232 ;  /* 0x0000a0e801007387 */ /* 0x0003e80000100800 */
[----:B-1----:R-:W4:Y:S01]  /*17f40*/  LDL.LU R232, [R1+0xc] ;  /* 0x00000c0001e87983 */ /* 0x002f220000300800 */
[----:B--2---:R-:W-:-:S02]  /*17f50*/  MOV R25, R2 ;  /* 0x0000000200197202 */ /* 0x004fc40000000f00 */
        /* <DEDUP_REMOVED lines=21> */
[----:B------:R-:W-:-:S04]  /*180b0*/  FMNMX.FTZ R0, R65, R0, !PT ;  /* 0x0000000041007209 */ /* 0x000fc80007810000 */
[----:B------:R-:W-:Y:S02]  /*180c0*/  FMNMX.FTZ R2, R62, R0, !PT ;  /* 0x000000003e027209 */ /* 0x000fe40007810000 */
[----:B----4-:R-:W-:Y:S02]  /*180d0*/  FMNMX.FTZ R0, R5, R22, !PT ;  /* 0x0000001605007209 */ /* 0x010fe40007810000 */
        /* <DEDUP_REMOVED lines=39> */
[----:B------:R-:W1:Y:S01]  /*18350*/  SHFL.BFLY PT, R3, R133, 0x2, 0x1f ;  /* 0x0c401f0085037f89 */ /* 0x000e6200000e0000 */
[----:B------:R-:W-:-:S03]  /*18360*/  FMNMX.FTZ R2, R218, R2, !PT ;  /* 0x00000002da027209 */ /* 0x000fc60007810000 */
[----:B------:R-:W2:Y:S01]  /*18370*/  SHFL.BFLY PT, R4, R135, 0x1, 0x1f ;  /* 0x0c201f0087047f89 */ /* 0x000ea200000e0000 */
[----:B------:R-:W-:-:S04]  /*18380*/  FMNMX.FTZ R2, R213, R2, !PT ;  /* 0x00000002d5027209 */ /* 0x000fc80007810000 */
[----:B------:R-:W-:Y:S01]  /*18390*/  FMNMX.FTZ R2, R209, R2, !PT ;  /* 0x00000002d1027209 */ /* 0x000fe20007810000 */
[----:B------:R-:W3:Y:S03]  /*183a0*/  SHFL.BFLY PT, R134, R0, 0x1, 0x1f ;  /* 0x0c201f0000867f89 */ /* 0x000ee600000e0000 */
[----:B------:R-:W-:-:S04]  /*183b0*/  FMNMX.FTZ R2, R142, R2, !PT ;  /* 0x000000028e027209 */ /* 0x000fc80007810000 */
[----:B------:R-:W-:Y:S02]  /*183c0*/  FMNMX.FTZ R132, R140, R2, !PT ;  /* 0x000000028c847209 */ /* 0x000fe40007810000 */
[----:B-1----:R-:W-:-:S03]  /*183d0*/  FMNMX.FTZ R133, R133, R3, !PT ;  /* 0x0000000385857209 */ /* 0x002fc60007810000 */
[----:B------:R-:W1:Y:S01]  /*183e0*/  SHFL.BFLY PT, R3, R132, 0x2, 0x1f ;  /* 0x0c401f0084037f89 */ /* 0x000e6200000e0000 */
[----:B--2---:R-:W-:-:S03]  /*183f0*/  FMNMX.FTZ R135, R135, R4, !PT ;  /* 0x0000000487877209 */ /* 0x004fc60007810000 */
[----:B------:R-:W2:Y:S01]  /*18400*/  SHFL.BFLY PT, R4, R133, 0x1, 0x1f ;  /* 0x0c201f0085047f89 */ /* 0x000ea200000e0000 */
[C---:B------:R-:W-:Y:S01]  /*18410*/  FSETP.NEU.FTZ.AND P2, PT, R135.reuse, -INF , PT ;  /* 0xff8000008700780b */ /* 0x040fe20003f5d000 */
[----:B------:R-:W-:Y:S01]  /*18420*/  FMUL.FTZ R13, R135, UR10 ;  /* 0x0000000a870d7c20 */ /* 0x000fe20008410000 */
[----:B---3--:R-:W-:-:S04]  /*18430*/  FMNMX.FTZ R134, R0, R134, !PT ;  /* 0x0000008600867209 */ /* 0x008fc80007810000 */
[----:B------:R-:W-:Y:S01]  /*18440*/  FSEL R13, R13, RZ, P2 ;  /* 0x000000ff0d0d7208 */ /* 0x000fe20001000000 */
[C---:B------:R-:W-:Y:S01]  /*18450*/  FMUL.FTZ R12, R134.reuse, UR10 ;  /* 0x0000000a860c7c20 */ /* 0x040fe20008410000 */
[----:B------:R-:W-:-:S03]  /*18460*/  FSETP.NEU.FTZ.AND P1, PT, R134, -INF , PT ;  /* 0xff8000008600780b */ /* 0x000fc60003f3d000 */
[----:B------:R-:W-:Y:S01]  /*18470*/  FFMA.FTZ R0, R17, UR10, -R13 ;  /* 0x0000000a11007c23 */ /* 0x000fe2000801080d */
[----:B------:R-:W-:-:S03]  /*18480*/  FSEL R12, R12, RZ, P1 ;  /* 0x000000ff0c0c7208 */ /* 0x000fc60000800000 */
[----:B------:R3:W-:Y:S01]  /*18490*/  MUFU.EX2 R57, R0 ;  /* 0x0000000000397308 */ /* 0x0007e20000000800 */
[----:B-1----:R-:W-:Y:S01]  /*184a0*/  FMNMX.FTZ R132, R132, R3, !PT ;  /* 0x0000000384847209 */ /* 0x002fe20007810000 */
[----:B------:R1:W-:Y:S01]  /*184b0*/  STL [R1+0x9c], R231 ;  /* 0x00009ce701007387 */ /* 0x0003e20000100800 */
[----:B--2---:R-:W-:-:S03]  /*184c0*/  FMNMX.FTZ R133, R133, R4, !PT ;  /* 0x0000000485857209 */ /* 0x004fc60007810000 */
[----:B------:R-:W2:Y:S01]  /*184d0*/  SHFL.BFLY PT, R4, R132, 0x1, 0x1f ;  /* 0x0c201f0084047f89 */ /* 0x000ea200000e0000 */
[--C-:B------:R-:W-:Y:S01]  /*184e0*/  FFMA.FTZ R2, R19, UR10, -R13.reuse ;  /* 0x0000000a13027c23 */ /* 0x100fe2000801080d */
[----:B---3--:R-:W-:Y:S02]  /*184f0*/  FFMA.FTZ R0, R15, UR10, -R13 ;  /* 0x0000000a0f007c23 */ /* 0x008fe4000801080d */
[----:B------:R3:W-:Y:S02]  /*18500*/  STL [R1+0x98], R230 ;  /* 0x000098e601007387 */ /* 0x0007e40000100800 */
[----:B------:R4:W-:Y:S02]  /*18510*/  MUFU.EX2 R136, R0 ;  /* 0x0000000000887308 */ /* 0x0009e40000000800 */
[----:B------:R-:W-:Y:S01]  /*18520*/  STL [R1+0x94], R229 ;  /* 0x000094e501007387 */ /* 0x000fe20000100800 */
[----:B------:R-:W-:-:S03]  /*18530*/  FMUL.FTZ R3, R133, UR10 ;  /* 0x0000000a85037c20 */ /* 0x000fc60008410000 */
[----:B------:R2:W-:Y:S01]  /*18540*/  STL [R1+0x90], R224 ;  /* 0x000090e001007387 */ /* 0x0005e20000100800 */
[----:B------:R-:W-:Y:S01]  /*18550*/  FSETP.NEU.FTZ.AND P0, PT, R133, -INF , PT ;  /* 0xff8000008500780b */ /* 0x000fe20003f1d000 */
[----:B------:R3:W-:Y:S02]  /*18560*/  MUFU.EX2 R8, R2 ;  /* 0x0000000200087308 */ /* 0x0007e40000000800 */
[----:B-1----:R-:W2:Y:S01]  /*18570*/  LDL.LU R231, [R1+0x38] ;  /* 0x0000380001e77983 */ /* 0x002ea20000300800 */
[----:B----4-:R-:W-:Y:S01]  /*18580*/  FFMA.FTZ R0, R21, UR10, -R12 ;  /* 0x0000000a15007c23 */ /* 0x010fe2000801080c */
[----:B------:R-:W-:Y:S02]  /*18590*/  FSEL R3, R3, RZ, P0 ;  /* 0x000000ff03037208 */ /* 0x000fe40000000000 */
[----:B------:R-:W4:Y:S02]  /*185a0*/  LDL.LU R143, [R1+0x2c] ;  /* 0x00002c00018f7983 */ /* 0x000f240000300800 */
[----:B------:R1:W-:Y:S01]  /*185b0*/  MUFU.EX2 R9, R0 ;  /* 0x0000000000097308 */ /* 0x0003e20000000800 */
[----:B---3--:R-:W-:-:S07]  /*185c0*/  FFMA.FTZ R2, R20, UR10, -R13 ;  /* 0x0000000a14027c23 */ /* 0x008fce000801080d */
[----:B------:R3:W-:Y:S01]  /*185d0*/  MUFU.EX2 R230, R2 ;  /* 0x0000000200e67308 */ /* 0x0007e20000000800 */
[----:B-1----:R-:W-:-:S07]  /*185e0*/  FFMA.FTZ R0, R23, UR10, -R12 ;  /* 0x0000000a17007c23 */ /* 0x002fce000801080c */
[----:B--2---:R1:W-:Y:S01]  /*185f0*/  MUFU.EX2 R224, R0 ;  /* 0x0000000000e07308 */ /* 0x0043e20000000800 */
[----:B---3--:R-:W-:-:S05]  /*18600*/  FSEL R2, R133, RZ, P0 ;  /* 0x000000ff85027208 */ /* 0x008fca0000000000 */
[----:B------:R-:W-:Y:S01]  /*18610*/  FADD.FTZ R2, R5, -R2 ;  /* 0x8000000205027221 */ /* 0x000fe20000010000 */
[----:B-1----:R-:W-:-:S04]  /*18620*/  FFMA.FTZ R0, R18, UR10, -R12 ;  /* 0x0000000a12007c23 */ /* 0x002fc8000801080c */
[----:B------:R1:W-:Y:S01]  /*18630*/  MUFU.EX2 R59, R0 ;  /* 0x00000000003b7308 */ /* 0x0003e20000000800 */
[----:B------:R-:W-:Y:S01]  /*18640*/  FMNMX.FTZ R132, R132, R4, !PT ;  /* 0x0000000484847209 */ /* 0x000fe20007810000 */
[----:B------:R-:W-:Y:S01]  /*18650*/  FFMA.FTZ R4, R16, UR10, -R12 ;  /* 0x0000000a10047c23 */ /* 0x000fe2000801080c */
[----:B-1----:R-:W-:-:S05]  /*18660*/  FFMA.FTZ R0, R22, UR10, -R3 ;  /* 0x0000000a16007c23 */ /* 0x002fca0008010803 */
[----:B------:R1:W-:Y:S08]  /*18670*/  MUFU.EX2 R15, R0 ;  /* 0x00000000000f7308 */ /* 0x0003f00000000800 */
[----:B------:R-:W-:Y:S01]  /*18680*/  MUFU.EX2 R10, R4 ;  /* 0x00000004000a7308 */ /* 0x000fe20000000800 */
[----:B-1----:R-:W-:-:S07]  /*18690*/  FMUL.FTZ R0, R2, UR10 ;  /* 0x0000000a02007c20 */ /* 0x002fce0008410000 */
[----:B------:R-:W1:Y:S02]  /*186a0*/  MUFU.EX2 R0, R0 ;  /* 0x0000000000007308 */ /* 0x000e640000000800 */
[----:B-1----:R-:W-:Y:S01]  /*186b0*/  FMUL.FTZ R29, R109, R0 ;  /* 0x000000006d1d7220 */ /* 0x002fe20000410000 */
[----:B------:R-:W-:Y:S02]  /*186c0*/  MOV R109, R10 ;  /* 0x0000000a006d7202 */ /* 0x000fe40000000f00 */
[----:B------:R-:W2:Y:S01]  /*186d0*/  LDL.LU R10, [R1+0x34] ;  /* 0x00003400010a7983 */ /* 0x000ea20000300800 */
[C---:B------:R-:W-:Y:S01]  /*186e0*/  FMUL.FTZ R2, R132.reuse, UR10 ;  /* 0x0000000a84027c20 */ /* 0x040fe20008410000 */
[----:B------:R-:W-:-:S04]  /*186f0*/  FSETP.NEU.FTZ.AND P0, PT, R132, -INF , PT ;  /* 0xff8000008400780b */ /* 0x000fc80003f1d000 */
[----:B------:R-:W-:Y:S02]  /*18700*/  FSEL R2, R2, RZ, P0 ;  /* 0x000000ff02027208 */ /* 0x000fe40000000000 */
[----:B------:R-:W-:-:S03]  /*18710*/  FSEL R5, R132, RZ, P0 ;  /* 0x000000ff84057208 */ /* 0x000fc60000000000 */
[----:B------:R-:W-:Y:S02]  /*18720*/  FFMA.FTZ R4, R24, UR10, -R2 ;  /* 0x0000000a18047c23 */ /* 0x000fe40008010802 */
[----:B------:R-:W-:Y:S02]  /*18730*/  FADD.FTZ R5, R6, -R5 ;  /* 0x8000000506057221 */ /* 0x000fe40000010000 */
[----:B------:R1:W-:Y:S02]  /*18740*/  MUFU.EX2 R7, R4 ;  /* 0x0000000400077308 */ /* 0x0003e40000000800 */
[----:B------:R-:W-:Y:S01]  /*18750*/  FMUL.FTZ R6, R5, UR10 ;  /* 0x0000000a05067c20 */ /* 0x000fe20008410000 */
        /* <DEDUP_REMOVED lines=70> */
[----:B------:R-:W1:Y:S01]  /*18bc0*/  MUFU.EX2 R0, R0 ;  /* 0x0000000000007308 */ /* 0x000e620000000800 */
[----:B------:R-:W-:Y:S01]  /*18bd0*/  MOV R22, R224 ;  /* 0x000000e000167202 */ /* 0x000fe20000000f00 */
[----:B------:R-:W-:-:S02]  /*18be0*/  IMAD.MOV.U32 R120, RZ, RZ, R136 ;  /* 0x000000ffff787224 */ /* 0x000fc400078e0088 */
        /* <DEDUP_REMOVED lines=32> */
[----:B------:R-:W-:Y:S01]  /*18df0*/  FFMA.FTZ R122, R231, R4, R7 ;  /* 0x00000004e77a7223 */ /* 0x000fe20000010007 */
[----:B------:R-:W-:Y:S01]  /*18e00*/  FFMA.FTZ R4, R42, UR10, -R3 ;  /* 0x0000000a2a047c23 */ /* 0x000fe20008010803 */
[----:B------:R1:W-:Y:S08]  /*18e10*/  MUFU.EX2 R231, R5 ;  /* 0x0000000500e77308 */ /* 0x0003f00000000800 */
[----:B------:R3:W-:Y:S01]  /*18e20*/  MUFU.EX2 R229, R4 ;  /* 0x0000000400e57308 */ /* 0x0007e20000000800 */
[----:B-1----:R-:W-:-:S05]  /*18e30*/  FSEL R5, R134, RZ, P1 ;  /* 0x000000ff86057208 */ /* 0x002fca0000800000 */
[----:B------:R-:W-:Y:S02]  /*18e40*/  FADD.FTZ R5, R19, -R5 ;  /* 0x8000000513057221 */ /* 0x000fe40000010000 */
[----:B------:R-:W1:Y:S01]  /*18e50*/  LDSM.16.MT88.4 R16, [R225+0xc000] ;  /* 0x00c00000e110783b */ /* 0x000e620000004200 */
[----:B---3--:R-:W-:-:S04]  /*18e60*/  FFMA.FTZ R4, R40, UR10, -R3 ;  /* 0x0000000a28047c23 */ /* 0x008fc80008010803 */
[----:B------:R3:W-:Y:S01]  /*18e70*/  MUFU.EX2 R106, R4 ;  /* 0x00000004006a7308 */ /* 0x0007e20000000800 */
[----:B------:R-:W-:Y:S01]  /*18e80*/  FMUL.FTZ R5, R5, UR10 ;  /* 0x0000000a05057c20 */ /* 0x000fe20008410000 */
[----:B----4-:R-:W-:Y:S01]  /*18e90*/  FFMA.FTZ R143, R143, R0, R8 ;  /* 0x000000008f8f7223 */ /* 0x010fe20000010008 */
[----:B---3--:R-:W-:-:S05]  /*18ea0*/  FFMA.FTZ R4, R44, UR10, -R2 ;  /* 0x0000000a2c047c23 */ /* 0x008fca0008010802 */
[----:B------:R3:W4:Y:S08]  /*18eb0*/  MUFU.EX2 R224, R4 ;  /* 0x0000000400e07308 */ /* 0x0007300000000800 */
[----:B------:R-:W1:Y:S01]  /*18ec0*/  MUFU.EX2 R0, R5 ;  /* 0x0000000500007308 */ /* 0x000e620000000800 */
[----:B---3--:R-:W-:-:S07]  /*18ed0*/  FFMA.FTZ R4, R43, UR10, -R2 ;  /* 0x0000000a2b047c23 */ /* 0x008fce0008010802 */
[----:B------:R3:W-:Y:S02]  /*18ee0*/  MUFU.EX2 R40, R4 ;  /* 0x0000000400287308 */ /* 0x0007e40000000800 */
[----:B---3--:R-:W-:-:S06]  /*18ef0*/  FFMA.FTZ R4, R41, UR10, -R2 ;  /* 0x0000000a29047c23 */ /* 0x008fcc0008010802 */
[----:B------:R3:W3:Y:S01]  /*18f00*/  MUFU.EX2 R43, R4 ;  /* 0x00000004002b7308 */ /* 0x0006e20000000800 */
[----:B------:R-:W-:Y:S02]  /*18f10*/  MOV R42, R59 ;  /* 0x0000003b002a7202 */ /* 0x000fe40000000f00 */
[----:B------:R-:W-:Y:S01]  /*18f20*/  MOV R41, R57 ;  /* 0x0000003900297202 */ /* 0x000fe20000000f00 */
[----:B------:R-:W-:Y:S01]  /*18f30*/  IMAD.MOV.U32 R105, RZ, RZ, R11 ;  /* 0x000000ffff697224 */ /* 0x000fe200078e000b */
[----:B----4-:R-:W-:Y:S01]  /*18f40*/  F2FP.BF16.F32.PACK_AB R5, R224, R7 ;  /* 0x00000007e005723e */ /* 0x010fe200000010ff */
[----:B-1----:R-:W-:Y:S01]  /*18f50*/  FMUL.FTZ R174, R174, R0 ;  /* 0x00000000aeae7220 */ /* 0x002fe20000410000 */
[----:B------:R-:W-:Y:S01]  /*18f60*/  F2FP.BF16.F32.PACK_AB R8, R230, R8 ;  /* 0x00000008e608723e */ /* 0x000fe200000010ff */
[----:B------:R-:W-:Y:S01]  /*18f70*/  FMUL.FTZ R175, R175, R0 ;  /* 0x00000000afaf7220 */ /* 0x000fe20000410000 */
[----:B------:R-:W-:Y:S01]  /*18f80*/  F2FP.BF16.F32.PACK_AB R11, R109, R42 ;  /* 0x0000002a6d0b723e */ /* 0x000fe200000010ff */
[-C--:B------:R-:W-:Y:S01]  /*18f90*/  FMUL.FTZ R170, R170, R0.reuse ;  /* 0x00000000aaaa7220 */ /* 0x080fe20000410000 */
[----:B------:R-:W-:Y:S01]  /*18fa0*/  F2FP.BF16.F32.PACK_AB R6, R106, R229 ;  /* 0x000000e56a06723e */ /* 0x000fe200000010ff */
[----:B------:R-:W-:Y:S01]  /*18fb0*/  FMUL.FTZ R171, R171, R0 ;  /* 0x00000000abab7220 */ /* 0x000fe20000410000 */
[----:B---3--:R-:W-:-:S02]  /*18fc0*/  F2FP.BF16.F32.PACK_AB R4, R231, R15 ;  /* 0x0000000fe704723e */ /* 0x008fc400000010ff */
[----:B------:R-:W-:Y:S01]  /*18fd0*/  F2FP.BF16.F32.PACK_AB R7, R43, R40 ;  /* 0x000000282b07723e */ /* 0x000fe200000010ff */
[----:B--2---:R-:W-:Y:S01]  /*18fe0*/  FFMA.FTZ R136, R10, R0, R9 ;  /* 0x000000000a887223 */ /* 0x004fe20000010009 */
[----:B------:R-:W-:Y:S02]  /*18ff0*/  F2FP.BF16.F32.PACK_AB R9, R22, R9 ;  /* 0x000000091609723e */ /* 0x000fe400000010ff */
[----:B------:R-:W-:Y:S01]  /*19000*/  F2FP.BF16.F32.PACK_AB R10, R120, R41 ;  /* 0x00000029780a723e */ /* 0x000fe200000010ff */
[----:B------:R-:W-:Y:S02]  /*19010*/  IMAD.MOV.U32 R121, RZ, RZ, R58 ;  /* 0x000000ffff797224 */ /* 0x000fe400078e003a */
[----:B------:R-:W-:Y:S01]  /*19020*/  HMMA.16816.F32.BF16 R204, R4, R16, R204 ;  /* 0x0000001004cc723c */ /* 0x000fe200000418cc */
[----:B------:R-:W-:-:S05]  /*19030*/  IMAD.MOV.U32 R21, RZ, RZ, R56 ;  /* 0x000000ffff157224 */ /* 0x000fca00078e0038 */
[----:B------:R-:W-:Y:S06]  /*19040*/  HMMA.16816.F32.BF16 R172, R8, R16, R172 ;  /* 0x0000001008ac723c */ /* 0x000fec00000418ac */
[-C--:B------:R-:W-:Y:S06]  /*19050*/  HMMA.16816.F32.BF16 R200, R4, R18.reuse, R200 ;  /* 0x0000001204c8723c */ /* 0x080fec00000418c8 */
[----:B------:R-:W-:Y:S01]  /*19060*/  HMMA.16816.F32.BF16 R56, R8, R18, R168 ;  /* 0x000000120838723c */ /* 0x000fe200000418a8 */
[----:B------:R-:W1:Y:S01]  /*19070*/  LDSM.16.MT88.4 R16, [R226+0xc000] ;  /* 0x00c00000e210783b */ /* 0x000e620000004200 */
[----:B------:R-:W-:-:S02]  /*19080*/  MOV R108, R67 ;  /* 0x00000043006c7202 */ /* 0x000fc40000000f00 */
[----:B------:R-:W-:Y:S01]  /*19090*/  MOV R23, R66 ;  /* 0x0000004200177202 */ /* 0x000fe20000000f00 */
[-C--:B------:R-:W-:Y:S01]  /*190a0*/  FMUL.FTZ R166, R166, R0.reuse ;  /* 0x00000000a6a67220 */ /* 0x080fe20000410000 */
[----:B------:R-:W-:Y:S01]  /*190b0*/  MOV R104, R65 ;  /* 0x0000004100687202 */ /* 0x000fe20000000f00 */
[----:B------:R-:W-:Y:S01]  /*190c0*/  FMUL.FTZ R167, R167, R0 ;  /* 0x00000000a7a77220 */ /* 0x000fe20000410000 */
[----:B------:R-:W-:Y:S01]  /*190d0*/  MOV R20, R64 ;  /* 0x0000004000147202 */ /* 0x000fe20000000f00 */
[-C--:B------:R-:W-:Y:S01]  /*190e0*/  FMUL.FTZ R162, R162, R0.reuse ;  /* 0x00000000a2a27220 */ /* 0x080fe20000410000 */
        /* <DEDUP_REMOVED lines=11> */
[----:B-1----:R-:W-:Y:S07]  /*191a0*/  HMMA.16816.F32.BF16 R64, R4, R16, R196 ;  /* 0x000000100440723c */ /* 0x002fee00000418c4 */
[----:B------:R-:W-:-:S02]  /*191b0*/  MOV R197, R108 ;  /* 0x0000006c00c57202 */ /* 0x000fc40000000f00 */
[----:B------:R-:W-:Y:S02]  /*191c0*/  MOV R108, R104 ;  /* 0x00000068006c7202 */ /* 0x000fe40000000f00 */
[----:B------:R-:W-:Y:S02]  /*191d0*/  MOV R104, R60 ;  /* 0x0000003c00687202 */ /* 0x000fe40000000f00 */
[----:B------:R-:W-:Y:S06]  /*191e0*/  HMMA.16816.F32.BF16 R60, R4, R18, R192 ;  /* 0x00000012043c723c */ /* 0x000fec00000418c0 */
[----:B------:R-:W-:Y:S01]  /*191f0*/  HMMA.16816.F32.BF16 R164, R8, R16, R164 ;  /* 0x0000001008a4723c */ /* 0x000fe200000418a4 */
[----:B------:R-:W-:-:S05]  /*19200*/  MOV R194, R52 ;  /* 0x0000003400c27202 */ /* 0x000fca0000000f00 */
        /* <DEDUP_REMOVED lines=34> */
[----:B------:R-:W-:Y:S01]  /*19430*/  MOV R188, R110 ;  /* 0x0000006e00bc7202 */ /* 0x000fe20000000f00 */
[-C--:B------:R-:W-:Y:S01]  /*19440*/  FMUL.FTZ R82, R82, R0.reuse ;  /* 0x0000000052527220 */ /* 0x080fe20000410000 */
[----:B------:R-:W-:Y:S01]  /*19450*/  FMUL.FTZ R83, R83, R0 ;  /* 0x0000000053537220 */ /* 0x000fe20000410000 */
[----:B------:R-:W-:Y:S02]  /*19460*/  MOV R169, R127 ;  /* 0x0000007f00a97202 */ /* 0x000fe40000000f00 */
[----:B------:R-:W-:Y:S02]  /*19470*/  MOV R189, R126 ;  /* 0x0000007e00bd7202 */ /* 0x000fe40000000f00 */
[----:B------:R-:W-:-:S02]  /*19480*/  MOV R110, R125 ;  /* 0x0000007d006e7202 */ /* 0x000fc40000000f00 */
[----:B------:R-:W-:Y:S01]  /*19490*/  MOV R107, R124 ;  /* 0x0000007c006b7202 */ /* 0x000fe20000000f00 */
[----:B------:R-:W-:Y:S01]  /*194a0*/  IMAD.MOV.U32 R191, RZ, RZ, R15 ;  /* 0x000000ffffbf7224 */ /* 0x000fe200078e000f */
[----:B------:R-:W-:Y:S02]  /*194b0*/  MOV R168, R122 ;  /* 0x0000007a00a87202 */ /* 0x000fe40000000f00 */
[----:B------:R-:W-:Y:S02]  /*194c0*/  MOV R196, R120 ;  /* 0x0000007800c47202 */ /* 0x000fe40000000f00 */
[----:B------:R-:W-:Y:S02]  /*194d0*/  MOV R170, R22 ;  /* 0x0000001600aa7202 */ /* 0x000fe40000000f00 */
[----:B------:R-:W-:Y:S02]  /*194e0*/  MOV R15, R21 ;  /* 0x00000015000f7202 */ /* 0x000fe40000000f00 */
[----:B------:R-:W-:Y:S01]  /*194f0*/  MOV R199, R20 ;  /* 0x0000001400c77202 */ /* 0x000fe20000000f00 */
[----:B-1----:R-:W-:Y:S07]  /*19500*/  HMMA.16816.F32.BF16 R124, R8, R16, R68 ;  /* 0x00000010087c723c */ /* 0x002fee0000041844 */
[----:B------:R-:W-:Y:S01]  /*19510*/  IMAD.MOV.U32 R71, RZ, RZ, R42 ;  /* 0x000000ffff477224 */ /* 0x000fe200078e002a */
[----:B------:R-:W-:-:S02]  /*19520*/  MOV R70, R123 ;  /* 0x0000007b00467202 */ /* 0x000fc40000000f00 */
[----:B------:R-:W-:Y:S01]  /*19530*/  MOV R42, R121 ;  /* 0x00000079002a7202 */ /* 0x000fe20000000f00 */
[----:B------:R-:W-:Y:S01]  /*19540*/  IMAD.MOV.U32 R69, RZ, RZ, R111 ;  /* 0x000000ffff457224 */ /* 0x000fe200078e006f */
[----:B------:R-:W-:Y:S01]  /*19550*/  HMMA.16816.F32.BF16 R120, R4, R16, R72 ;  /* 0x000000100478723c */ /* 0x000fe20000041848 */
[----:B------:R-:W-:-:S06]  /*19560*/  MOV R68, R110 ;  /* 0x0000006e00447202 */ /* 0x000fcc0000000f00 */
[----:B------:R-:W-:Y:S01]  /*19570*/  IMAD.MOV.U32 R75, RZ, RZ, R109 ;  /* 0x000000ffff4b7224 */ /* 0x000fe200078e006d */
[----:B------:R-:W-:Y:S01]  /*19580*/  MOV R74, R108 ;  /* 0x0000006c004a7202 */ /* 0x000fe20000000f00 */
[----:B------:R-:W-:Y:S01]  /*19590*/  IMAD.MOV.U32 R72, RZ, RZ, R23 ;  /* 0x000000ffff487224 */ /* 0x000fe200078e0017 */
        /* <DEDUP_REMOVED lines=26> */
[----:B-1----:R-:W-:Y:S07]  /*19740*/  HMMA.16816.F32.BF16 R88, R4, R16, R24 ;  /* 0x000000100458723c */ /* 0x002fee0000041818 */
[----:B------:R-:W-:Y:S01]  /*19750*/  IMAD.MOV.U32 R26, RZ, RZ, R40 ;  /* 0x000000ffff1a7224 */ /* 0x000fe200078e0028 */
[----:B------:R-:W-:-:S03]  /*19760*/  MOV R27, R42 ;  /* 0x0000002a001b7202 */ /* 0x000fc60000000f00 */
[----:B------:R-:W-:Y:S01]  /*19770*/  FFMA.FTZ R0, R26, UR10, -R13 ;  /* 0x0000000a1a007c23 */ /* 0x000fe2000801080d */
        /* <DEDUP_REMOVED lines=13> */
[-C--:B------:R-:W-:Y:S01]  /*19850*/  HMMA.16816.F32.BF16 R84, R4, R18.reuse, R28 ;  /* 0x000000120454723c */ /* 0x080fe2000004181c */
[----:B------:R-:W-:Y:S01]  /*19860*/  MOV R189, R191 ;  /* 0x000000bf00bd7202 */ /* 0x000fe20000000f00 */
[----:B------:R-:W-:Y:S01]  /*19870*/  IMAD.MOV.U32 R190, RZ, RZ, R160 ;  /* 0x000000ffffbe7224 */ /* 0x000fe200078e00a0 */
[----:B------:R-:W-:Y:S01]  /*19880*/  MOV R24, R26 ;  /* 0x0000001a00187202 */ /* 0x000fe20000000f00 */
[----:B------:R-:W-:Y:S02]  /*19890*/  IMAD.MOV.U32 R26, RZ, RZ, R72 ;  /* 0x000000ffff1a7224 */ /* 0x000fe400078e0048 */
[----:B------:R-:W-:Y:S01]  /*198a0*/  HMMA.16816.F32.BF16 R112, R8, R18, R112 ;  /* 0x000000120870723c */ /* 0x000fe20000041870 */
[----:B------:R-:W1:Y:S01]  /*198b0*/  LDSM.16.MT88.4 R16, [R227+0xe000] ;  /* 0x00e00000e310783b */ /* 0x000e620000004200 */
[----:B------:R-:W-:Y:S01]  /*198c0*/  MOV R191, R161 ;  /* 0x000000a100bf7202 */ /* 0x000fe20000000f00 */
[----:B------:R-:W-:Y:S01]  /*198d0*/  IMAD.MOV.U32 R161, RZ, RZ, R194 ;  /* 0x000000ffffa17224 */ /* 0x000fe200078e00c2 */
[----:B------:R-:W-:-:S02]  /*198e0*/  MOV R160, R192 ;  /* 0x000000c000a07202 */ /* 0x000fc40000000f00 */
[----:B------:R-:W-:Y:S02]  /*198f0*/  MOV R192, R197 ;  /* 0x000000c500c07202 */ /* 0x000fe40000000f00 */
[----:B------:R-:W-:Y:S01]  /*19900*/  MOV R72, R74 ;  /* 0x0000004a00487202 */ /* 0x000fe20000000f00 */
[----:B------:R2:W-:Y:S01]  /*19910*/  MUFU.EX2 R197, R0 ;  /* 0x0000000000c57308 */ /* 0x0005e20000000800 */
[----:B------:R-:W-:Y:S01]  /*19920*/  MOV R194, R198 ;  /* 0x000000c600c27202 */ /* 0x000fe20000000f00 */
[----:B------:R-:W-:Y:S01]  /*19930*/  IMAD.MOV.U32 R198, RZ, RZ, R235 ;  /* 0x000000ffffc67224 */ /* 0x000fe200078e00eb */
[----:B------:R-:W-:Y:S01]  /*19940*/  MOV R74, R68 ;  /* 0x00000044004a7202 */ /* 0x000fe20000000f00 */
[----:B------:R-:W-:Y:S01]  /*19950*/  IMAD.MOV.U32 R68, RZ, RZ, R70 ;  /* 0x000000ffff447224 */ /* 0x000fe200078e0046 */
[----:B------:R-:W-:Y:S02]  /*19960*/  MOV R70, R188 ;  /* 0x000000bc00467202 */ /* 0x000fe40000000f00 */
[----:B------:R-:W-:Y:S01]  /*19970*/  MOV R162, R43 ;  /* 0x0000002b00a27202 */ /* 0x000fe20000000f00 */
[--C-:B------:R-:W-:Y:S01]  /*19980*/  FFMA.FTZ R214, R214, UR10, -R13.reuse ;  /* 0x0000000ad6d67c23 */ /* 0x100fe2000801080d */
[----:B------:R-:W-:Y:S01]  /*19990*/  MOV R188, R190 ;  /* 0x000000be00bc7202 */ /* 0x000fe20000000f00 */
[----:B------:R-:W-:Y:S01]  /*199a0*/  IMAD.MOV.U32 R190, RZ, RZ, R160 ;  /* 0x000000ffffbe7224 */ /* 0x000fe200078e00a0 */
[----:B------:R-:W-:Y:S01]  /*199b0*/  MOV R160, R192 ;  /* 0x000000c000a07202 */ /* 0x000fe20000000f00 */
[--C-:B------:R-:W-:Y:S01]  /*199c0*/  FFMA.FTZ R210, R210, UR10, -R13.reuse ;  /* 0x0000000ad2d27c23 */ /* 0x100fe2000801080d */
[----:B--2---:R-:W-:Y:S01]  /*199d0*/  FFMA.FTZ R0, R25, UR10, -R13 ;  /* 0x0000000a19007c23 */ /* 0x004fe2000801080d */
[----:B------:R-:W-:Y:S01]  /*199e0*/  MOV R25, R27 ;  /* 0x0000001b00197202 */ /* 0x000fe20000000f00 */
[--C-:B------:R-:W-:Y:S01]  /*199f0*/  FFMA.FTZ R215, R215, UR10, -R12.reuse ;  /* 0x0000000ad7d77c23 */ /* 0x100fe2000801080c */
        /* <DEDUP_REMOVED lines=8> */
[----:B------:R2:W-:Y:S01]  /*19a80*/  MUFU.EX2 R198, R0 ;  /* 0x0000000000c67308 */ /* 0x0005e20000000800 */
        /* <DEDUP_REMOVED lines=8> */
[----:B-1----:R-:W-:Y:S01]  /*19b10*/  HMMA.16816.F32.BF16 R80, R4, R16, R32 ;  /* 0x000000100450723c */ /* 0x002fe20000041820 */
[----:B------:R-:W-:Y:S01]  /*19b20*/  FFMA.FTZ R208, R208, UR10, -R3 ;  /* 0x0000000ad0d07c23 */ /* 0x000fe20008010803 */
[--C-:B------:R-:W-:Y:S01]  /*19b30*/  FFMA.FTZ R213, R213, UR10, -R2.reuse ;  /* 0x0000000ad5d57c23 */ /* 0x100fe20008010802 */
[----:B------:R-:W-:Y:S01]  /*19b40*/  FFMA.FTZ R209, R209, UR10, -R2 ;  /* 0x0000000ad1d17c23 */ /* 0x000fe20008010802 */
[----:B------:R-:W-:Y:S01]  /*19b50*/  FADD.FTZ R170, R170, R136 ;  /* 0x00000088aaaa7221 */ /* 0x000fe20000010000 */
[----:B------:R3:W5:Y:S01]  /*19b60*/  LDL.LU R235, [R1+0xac] ;  /* 0x0000ac0001eb7983 */ /* 0x0007620000300800 */
[----:B--2---:R-:W-:Y:S01]  /*19b70*/  FFMA.FTZ R0, R24, UR10, -R13 ;  /* 0x0000000a18007c23 */ /* 0x004fe2000801080d */
[----:B------:R-:W-:-:S02]  /*19b80*/  MOV R24, R26 ;  /* 0x0000001a00187202 */ /* 0x000fc40000000f00 */
[----:B------:R-:W-:Y:S01]  /*19b90*/  MOV R27, R73 ;  /* 0x00000049001b7202 */ /* 0x000fe20000000f00 */
[----:B------:R-:W-:Y:S01]  /*19ba0*/  HMMA.16816.F32.BF16 R76, R4, R18, R36 ;  /* 0x00000012044c723c */ /* 0x000fe20000041824 */
        /* <DEDUP_REMOVED lines=9> */
[----:B------:R-:W-:Y:S01]  /*19c40*/  HMMA.16816.F32.BF16 R116, R8, R16, R116 ;  /* 0x000000100874723c */ /* 0x000fe20000041874 */
[----:B------:R-:W-:-:S05]  /*19c50*/  MOV R192, R199 ;  /* 0x000000c700c07202 */ /* 0x000fca0000000f00 */
[----:B------:R-:W-:Y:S01]  /*19c60*/  HMMA.16816.F32.BF16 R40, R8, R18, R128 ;  /* 0x000000120828723c */ /* 0x000fe20000041880 */
[----:B------:R1:W-:Y:S01]  /*19c70*/  MUFU.EX2 R199, R0 ;  /* 0x0000000000c77308 */ /* 0x0003e20000000800 */
[----:B------:R-:W-:Y:S01]  /*19c80*/  MOV R73, R75 ;  /* 0x0000004b00497202 */ /* 0x000fe20000000f00 */
[----:B------:R-:W-:Y:S01]  /*19c90*/  IMAD.MOV.U32 R75, RZ, RZ, R69 ;  /* 0x000000ffff4b7224 */ /* 0x000fe200078e0045 */
[----:B------:R-:W-:Y:S01]  /*19ca0*/  MOV R69, R71 ;  /* 0x0000004700457202 */ /* 0x000fe20000000f00 */
[----:B------:R-:W-:Y:S01]  /*19cb0*/  IMAD.MOV.U32 R71, RZ, RZ, R189 ;  /* 0x000000ffff477224 */ /* 0x000fe200078e00bd */
[----:B------:R-:W-:Y:S01]  /*19cc0*/  MOV R189, R191 ;  /* 0x000000bf00bd7202 */ /* 0x000fe20000000f00 */
[----:B------:R3:W5:Y:S01]  /*19cd0*/  LDL.LU R234, [R1+0xa8] ;  /* 0x0000a80001ea7983 */ /* 0x0007620000300800 */
[----:B------:R-:W-:Y:S01]  /*19ce0*/  MOV R191, R161 ;  /* 0x000000a100bf7202 */ /* 0x000fe20000000f00 */
[----:B-1----:R-:W-:Y:S01]  /*19cf0*/  FFMA.FTZ R0, R31, UR10, -R13 ;  /* 0x0000000a1f007c23 */ /* 0x002fe2000801080d */
        /* <DEDUP_REMOVED lines=17> */
[----:B------:R1:W2:Y:S01]  /*19e10*/  MUFU.EX2 R5, R0 ;  /* 0x0000000000057308 */ /* 0x0002a20000000800 */
        /* <DEDUP_REMOVED lines=16> */
[----:B-1----:R-:W-:Y:S01]  /*19f20*/  FFMA.FTZ R0, R31, UR10, -R12 ;  /* 0x0000000a1f007c23 */ /* 0x002fe2000801080c */
[----:B------:R-:W-:-:S02]  /*19f30*/  MOV R31, R25 ;  /* 0x00000019001f7202 */ /* 0x000fc40000000f00 */
[----:B------:R-:W-:Y:S01]  /*19f40*/  MOV R25, R27 ;  /* 0x0000001b00197202 */ /* 0x000fe20000000f00 */
[----:B------:R-:W-:Y:S01]  /*19f50*/  MUFU.EX2 R210, R210 ;  /* 0x000000d200d27308 */ /* 0x000fe20000000800 */
[----:B------:R-:W-:Y:S01]  /*19f60*/  MOV R27, R73 ;  /* 0x00000049001b7202 */ /* 0x000fe20000000f00 */
[----:B------:R3:W5:Y:S01]  /*19f70*/  LDL.LU R232, [R1+0xa0] ;  /* 0x0000a00001e87983 */ /* 0x0007620000300800 */
[----:B------:R-:W-:Y:S02]  /*19f80*/  MOV R160, R161 ;  /* 0x000000a100a07202 */ /* 0x000fe40000000f00 */
[----:B------:R-:W-:Y:S02]  /*19f90*/  MOV R73, R75 ;  /* 0x0000004b00497202 */ /* 0x000fe40000000f00 */
[----:B------:R-:W-:Y:S02]  /*19fa0*/  MOV R161, R194 ;  /* 0x000000c200a17202 */ /* 0x000fe40000000f00 */
[----:B------:R-:W-:Y:S01]  /*19fb0*/  MOV R75, R71 ;  /* 0x00000047004b7202 */ /* 0x000fe20000000f00 */
[----:B------:R1:W-:Y:S01]  /*19fc0*/  MUFU.EX2 R194, R0 ;  /* 0x0000000000c27308 */ /* 0x0003e20000000800 */
        /* <DEDUP_REMOVED lines=9> */
[----:B-1----:R-:W-:Y:S01]  /*1a060*/  FFMA.FTZ R0, R30, UR10, -R12 ;  /* 0x0000000a1e007c23 */ /* 0x002fe2000801080c */
[----:B------:R-:W-:Y:S01]  /*1a070*/  MOV R30, R24 ;  /* 0x00000018001e7202 */ /* 0x000fe20000000f00 */
[----:B------:R-:W-:Y:S01]  /*1a080*/  MUFU.EX2 R215, R215 ;  /* 0x000000d700d77308 */ /* 0x000fe20000000800 */
[----:B------:R-:W-:Y:S01]  /*1a090*/  MOV R24, R26 ;  /* 0x0000001a00187202 */ /* 0x000fe20000000f00 */
[----:B------:R3:W5:Y:S01]  /*1a0a0*/  LDL.LU R231, [R1+0x9c] ;  /* 0x00009c0001e77983 */ /* 0x0007620000300800 */
        /* <DEDUP_REMOVED lines=12> */
[----:B------:R-:W-:Y:S01]  /*1a170*/  MOV R24, R26 ;  /* 0x0000001a00187202 */ /* 0x000fe20000000f00 */
[----:B------:R1:W-:Y:S01]  /*1a180*/  MUFU.EX2 R195, R0 ;  /* 0x0000000000c37308 */ /* 0x0003e20000000800 */
[----:B------:R-:W-:Y:S02]  /*1a190*/  MOV R26, R72 ;  /* 0x00000048001a7202 */ /* 0x000fe40000000f00 */
[----:B------:R-:W-:Y:S02]  /*1a1a0*/  MOV R72, R74 ;  /* 0x0000004a00487202 */ /* 0x000fe40000000f00 */
[----:B------:R-:W-:-:S02]  /*1a1b0*/  MOV R74, R68 ;  /* 0x00000044004a7202 */ /* 0x000fc40000000f00 */
[----:B------:R-:W-:Y:S01]  /*1a1c0*/  MOV R68, R189 ;  /* 0x000000bd00447202 */ /* 0x000fe20000000f00 */
[----:B------:R-:W-:Y:S01]  /*1a1d0*/  IMAD.MOV.U32 R189, RZ, RZ, R191 ;  /* 0x000000ffffbd7224 */ /* 0x000fe200078e00bf */
[----:B------:R-:W-:Y:S01]  /*1a1e0*/  MOV R191, R196 ;  /* 0x000000c400bf7202 */ /* 0x000fe20000000f00 */
[----:B-1----:R-:W-:Y:S01]  /*1a1f0*/  FFMA.FTZ R0, R29, UR10, -R12 ;  /* 0x0000000a1d007c23 */ /* 0x002fe2000801080c */
[----:B------:R-:W-:Y:S01]  /*1a200*/  IMAD.MOV.U32 R29, RZ, RZ, R31 ;  /* 0x000000ffff1d7224 */ /* 0x000fe200078e001f */
[----:B------:R-:W-:Y:S02]  /*1a210*/  MOV R31, R25 ;  /* 0x00000019001f7202 */ /* 0x000fe40000000f00 */
[----:B------:R1:W-:Y:S01]  /*1a220*/  MUFU.EX2 R196, R0 ;  /* 0x0000000000c47308 */ /* 0x0003e20000000800 */
[----:B------:R-:W-:Y:S01]  /*1a230*/  IMAD.MOV.U32 R25, RZ, RZ, R27 ;  /* 0x000000ffff197224 */ /* 0x000fe200078e001b */
[----:B------:R-:W-:Y:S02]  /*1a240*/  MOV R161, R192 ;  /* 0x000000c000a17202 */ /* 0x000fe40000000f00 */
[----:B------:R-:W-:Y:S01]  /*1a250*/  MOV R27, R73 ;  /* 0x00000049001b7202 */ /* 0x000fe20000000f00 */
[----:B------:R-:W-:Y:S01]  /*1a260*/  IMAD.MOV.U32 R73, RZ, RZ, R75 ;  /* 0x000000ffff497224 */ /* 0x000fe200078e004b */
[----:B------:R-:W-:-:S02]  /*1a270*/  MOV R192, R171 ;  /* 0x000000ab00c07202 */ /* 0x000fc40000000f00 */
[----:B------:R-:W-:Y:S01]  /*1a280*/  MOV R75, R71 ;  /* 0x00000047004b7202 */ /* 0x000fe20000000f00 */
[----:B-1----:R-:W-:Y:S01]  /*1a290*/  FFMA.FTZ R0, R28, UR10, -R12 ;  /* 0x0000000a1c007c23 */ /* 0x002fe2000801080c */
[----:B------:R-:W-:Y:S01]  /*1a2a0*/  IMAD.MOV.U32 R28, RZ, RZ, R29 ;  /* 0x000000ffff1c7224 */ /* 0x000fe200078e001d */
[----:B------:R-:W-:Y:S02]  /*1a2b0*/  MOV R29, R30 ;  /* 0x0000001e001d7202 */ /* 0x000fe40000000f00 */
[----:B------:R-:W-:Y:S02]  /*1a2c0*/  MOV R30, R31 ;  /* 0x0000001f001e7202 */ /* 0x000fe40000000f00 */
[----:B------:R-:W-:Y:S01]  /*1a2d0*/  MOV R31, R24 ;  /* 0x00000018001f7202 */ /* 0x000fe20000000f00 */
[----:B------:R-:W-:Y:S01]  /*1a2e0*/  IMAD.MOV.U32 R24, RZ, RZ, R25 ;  /* 0x000000ffff187224 */ /* 0x000fe200078e0019 */
[----:B------:R-:W-:Y:S01]  /*1a2f0*/  MOV R25, R26 ;  /* 0x0000001a00197202 */ /* 0x000fe20000000f00 */
[----:B------:R1:W4:Y:S01]  /*1a300*/  MUFU.EX2 R6, R0 ;  /* 0x0000000000067308 */ /* 0x0003220000000800 */
[----:B------:R-:W-:-:S02]  /*1a310*/  MOV R26, R27 ;  /* 0x0000001b001a7202 */ /* 0x000fc40000000f00 */
[----:B------:R-:W-:Y:S02]  /*1a320*/  MOV R71, R192 ;  /* 0x000000c000477202 */ /* 0x000fe40000000f00 */
[----:B------:R-:W-:Y:S01]  /*1a330*/  MOV R27, R72 ;  /* 0x00000048001b7202 */ /* 0x000fe20000000f00 */
[----:B------:R-:W-:Y:S01]  /*1a340*/  IMAD.MOV.U32 R72, RZ, RZ, R73 ;  /* 0x000000ffff487224 */ /* 0x000fe200078e0049 */
[----:B------:R-:W-:Y:S02]  /*1a350*/  MOV R73, R74 ;  /* 0x0000004a00497202 */ /* 0x000fe40000000f00 */
[----:B------:R-:W-:Y:S02]  /*1a360*/  MOV R192, R229 ;  /* 0x000000e500c07202 */ /* 0x000fe40000000f00 */
[----:B------:R-:W-:Y:S01]  /*1a370*/  MOV R74, R75 ;  /* 0x0000004b004a7202 */ /* 0x000fe20000000f00 */
[----:B-1----:R-:W-:Y:S01]  /*1a380*/  FFMA.FTZ R0, R28, UR10, -R3 ;  /* 0x0000000a1c007c23 */ /* 0x002fe20008010803 */
[----:B------:R-:W-:-:S02]  /*1a390*/  MOV R28, R29 ;  /* 0x0000001d001c7202 */ /* 0x000fc40000000f00 */
[----:B------:R-:W-:Y:S02]  /*1a3a0*/  MOV R29, R30 ;  /* 0x0000001e001d7202 */ /* 0x000fe40000000f00 */
[----:B------:R-:W-:Y:S01]  /*1a3b0*/  MOV R30, R31 ;  /* 0x0000001f001e7202 */ /* 0x000fe20000000f00 */
[----:B------:R-:W-:Y:S01]  /*1a3c0*/  IMAD.MOV.U32 R31, RZ, RZ, R24 ;  /* 0x000000ffff1f7224 */ /* 0x000fe200078e0018 */
        /* <DEDUP_REMOVED lines=17> */
[--C-:B------:R-:W-:Y:S01]  /*1a4e0*/  FFMA.FTZ R36, R30, UR10, -R13.reuse ;  /* 0x0000000a1e247c23 */ /* 0x100fe2000801080d */
[----:B------:R1:W-:Y:S01]  /*1a4f0*/  MUFU.EX2 R193, R0 ;  /* 0x0000000000c17308 */ /* 0x0003e20000000800 */
[----:B------:R-:W-:Y:S01]  /*1a500*/  MOV R30, R26 ;  /* 0x0000001a001e7202 */ /* 0x000fe20000000f00 */
[----:B------:R-:W-:Y:S01]  /*1a510*/  FFMA.FTZ R37, R29, UR10, -R13 ;  /* 0x0000000a1d257c23 */ /* 0x000fe2000801080d */
[----:B------:R-:W-:Y:S02]  /*1a520*/  MOV R26, R74 ;  /* 0x0000004a001a7202 */ /* 0x000fe40000000f00 */
[----:B------:R-:W-:Y:S02]  /*1a530*/  MOV R74, R192 ;  /* 0x000000c0004a7202 */ /* 0x000fe40000000f00 */
[----:B------:R-:W-:-:S02]  /*1a540*/  MOV R29, R25 ;  /* 0x00000019001d7202 */ /* 0x000fc40000000f00 */
[----:B------:R-:W-:Y:S01]  /*1a550*/  MOV R25, R73 ;  /* 0x0000004900197202 */ /* 0x000fe20000000f00 */
[----:B-1----:R-:W-:Y:S01]  /*1a560*/  FFMA.FTZ R0, R28, UR10, -R3 ;  /* 0x0000000a1c007c23 */ /* 0x002fe20008010803 */
[----:B------:R-:W-:Y:S01]  /*1a570*/  IMAD.MOV.U32 R28, RZ, RZ, R31 ;  /* 0x000000ffff1c7224 */ /* 0x000fe200078e001f */
[----:B------:R-:W-:Y:S01]  /*1a580*/  MOV R31, R24 ;  /* 0x00000018001f7202 */ /* 0x000fe20000000f00 */
[----:B------:R-:W-:Y:S01]  /*1a590*/  IMAD.MOV.U32 R24, RZ, RZ, R27 ;  /* 0x000000ffff187224 */ /* 0x000fe200078e001b */
[----:B------:R1:W-:Y:S01]  /*1a5a0*/  MUFU.EX2 R192, R0 ;  /* 0x0000000000c07308 */ /* 0x0003e20000000800 */
[----:B------:R-:W-:Y:S01]  /*1a5b0*/  MOV R27, R72 ;  /* 0x00000048001b7202 */ /* 0x000fe20000000f00 */
[----:B------:R-:W-:Y:S01]  /*1a5c0*/  IMAD.MOV.U32 R72, RZ, RZ, R68 ;  /* 0x000000ffff487224 */ /* 0x000fe200078e0044 */
[----:B------:R-:W-:Y:S02]  /*1a5d0*/  MOV R73, R191 ;  /* 0x000000bf00497202 */ /* 0x000fe40000000f00 */
[----:B------:R-:W-:-:S02]  /*1a5e0*/  MOV R68, R168 ;  /* 0x000000a800447202 */ /* 0x000fc40000000f00 */
[----:B------:R-:W-:Y:S01]  /*1a5f0*/  MOV R39, R72 ;  /* 0x0000004800277202 */ /* 0x000fe20000000f00 */
[----:B------:R-:W-:Y:S02]  /*1a600*/  IMAD.MOV.U32 R72, RZ, RZ, R74 ;  /* 0x000000ffff487224 */ /* 0x000fe400078e004a */
[----:B------:R-:W-:Y:S01]  /*1a610*/  FFMA.FTZ R32, R28, UR10, -R12 ;  /* 0x0000000a1c207c23 */ /* 0x000fe2000801080c */
[----:B-1----:R-:W-:-:S04]  /*1a620*/  FFMA.FTZ R0, R169, UR10, -R3 ;  /* 0x0000000aa9007c23 */ /* 0x002fc80008010803 */
[----:B------:R1:W-:Y:S01]  /*1a630*/  MUFU.EX2 R191, R0 ;  /* 0x0000000000bf7308 */ /* 0x0003e20000000800 */
[----:B------:R-:W-:Y:S01]  /*1a640*/  MOV R74, R69 ;  /* 0x00000045004a7202 */ /* 0x000fe20000000f00 */
[----:B------:R-:W-:Y:S01]  /*1a650*/  IMAD.MOV.U32 R33, RZ, RZ, R29 ;  /* 0x000000ffff217224 */ /* 0x000fe200078e001d */
[----:B------:R-:W-:Y:S01]  /*1a660*/  MOV R28, R30 ;  /* 0x0000001e001c7202 */ /* 0x000fe20000000f00 */
[----:B------:R-:W-:Y:S02]  /*1a670*/  IMAD.MOV.U32 R69, RZ, RZ, R162 ;  /* 0x000000ffff457224 */ /* 0x000fe400078e00a2 */
        /* <DEDUP_REMOVED lines=9> */
[----:B------:R-:W-:Y:S02]  /*1a710*/  MOV R68, R70 ;  /* 0x0000004600447202 */ /* 0x000fe40000000f00 */
[----:B------:R-:W-:Y:S01]  /*1a720*/  MOV R70, R163 ;  /* 0x000000a300467202 */ /* 0x000fe20000000f00 */
[----:B------:R-:W-:Y:S02]  /*1a730*/  FFMA.FTZ R163, R141, UR10, -R12 ;  /* 0x0000000a8da37c23 */ /* 0x000fe4000801080c */
[----:B------:R-:W1:Y:S01]  /*1a740*/  LDSM.16.MT88.4 R12, [R225+0xc800] ;  /* 0x00c80000e10c783b */ /* 0x000e620000004200 */
[----:B------:R3:W1:Y:S01]  /*1a750*/  MUFU.EX2 R8, R0 ;  /* 0x0000000000087308 */ /* 0x0006620000000800 */
[----:B--2---:R-:W-:Y:S01]  /*1a760*/  MOV R219, R5 ;  /* 0x0000000500db7202 */ /* 0x004fe20000000f00 */
[----:B------:R-:W-:Y:S01]  /*1a770*/  IMAD.MOV.U32 R5, RZ, RZ, R25 ;  /* 0x000000ffff057224 */ /* 0x000fe200078e0019 */
[----:B------:R-:W-:Y:S01]  /*1a780*/  MOV R7, R73 ;  /* 0x0000004900077202 */ /* 0x000fe20000000f00 */
[--C-:B------:R-:W-:Y:S01]  /*1a790*/  FFMA.FTZ R28, R28, UR10, -R3.reuse ;  /* 0x0000000a1c1c7c23 */ /* 0x100fe20008010803 */
[----:B------:R-:W-:Y:S01]  /*1a7a0*/  MOV R73, R161 ;  /* 0x000000a100497202 */ /* 0x000fe20000000f00 */
[--C-:B------:R-:W-:Y:S01]  /*1a7b0*/  FFMA.FTZ R26, R26, UR10, -R3.reuse ;  /* 0x0000000a1a1a7c23 */ /* 0x100fe20008010803 */
[--C-:B------:R-:W-:Y:S01]  /*1a7c0*/  FFMA.FTZ R25, R220, UR10, -R3.reuse ;  /* 0x0000000adc197c23 */ /* 0x100fe20008010803 */
[----:B------:R-:W-:Y:S01]  /*1a7d0*/  FFMA.FTZ R161, R138, UR10, -R3 ;  /* 0x0000000a8aa17c23 */ /* 0x000fe20008010803 */
[----:B---3--:R-:W-:Y:S01]  /*1a7e0*/  FFMA.FTZ R0, R33, UR10, -R2 ;  /* 0x0000000a21007c23 */ /* 0x008fe20008010802 */
[----:B------:R-:W-:-:S02]  /*1a7f0*/  MOV R33, R24 ;  /* 0x0000001800217202 */ /* 0x000fc40000000f00 */
[----:B------:R-:W-:Y:S01]  /*1a800*/  MOV R24, R27 ;  /* 0x0000001b00187202 */ /* 0x000fe20000000f00 */
[----:B------:R-:W-:Y:S01]  /*1a810*/  FFMA.FTZ R27, R188, UR10, -R3 ;  /* 0x0000000abc1b7c23 */ /* 0x000fe20008010803 */
[----:B------:R-:W-:Y:S02]  /*1a820*/  IMAD.MOV.U32 R188, RZ, RZ, R190 ;  /* 0x000000ffffbc7224 */ /* 0x000fe400078e00be */
[----:B------:R2:W-:Y:S01]  /*1a830*/  MUFU.EX2 R190, R0 ;  /* 0x0000000000be7308 */ /* 0x0005e20000000800 */
[----:B----4-:R-:W-:Y:S01]  /*1a840*/  MOV R223, R6 ;  /* 0x0000000600df7202 */ /* 0x010fe20000000f00 */
[----:B------:R-:W-:Y:S01]  /*1a850*/  FFMA.FTZ R3, R33, UR10, -R2 ;  /* 0x0000000a21037c23 */ /* 0x000fe20008010802 */
[----:B------:R-:W-:Y:S02]  /*1a860*/  MOV R6, R72 ;  /* 0x0000004800067202 */ /* 0x000fe40000000f00 */
[----:B------:R-:W-:Y:S01]  /*1a870*/  MOV R72, R74 ;  /* 0x0000004a00487202 */ /* 0x000fe20000000f00 */
[----:B------:R-:W-:-:S02]  /*1a880*/  IMAD.MOV.U32 R74, RZ, RZ, R189 ;  /* 0x000000ffff4a7224 */ /* 0x000fc400078e00bd */
[----:B------:R3:W4:Y:S01]  /*1a890*/  MUFU.EX2 R189, R4 ;  /* 0x0000000400bd7308 */ /* 0x0007220000000800 */
[----:B--2---:R-:W-:-:S07]  /*1a8a0*/  FFMA.FTZ R0, R24, UR10, -R2 ;  /* 0x0000000a18007c23 */ /* 0x004fce0008010802 */
[----:B------:R-:W-:Y:S08]  /*1a8b0*/  MUFU.EX2 R128, R3 ;  /* 0x0000000300807308 */ /* 0x000ff00000000800 */
[----:B------:R-:W2:Y:S01]  /*1a8c0*/  MUFU.EX2 R0, R0 ;  /* 0x0000000000007308 */ /* 0x000ea20000000800 */
[----:B-1----:R-:W-:Y:S01]  /*1a8d0*/  MOV R141, R8 ;  /* 0x00000008008d7202 */ /* 0x002fe20000000f00 */
[----:B------:R-:W-:Y:S01]  /*1a8e0*/  IMAD.MOV.U32 R139, RZ, RZ, R5 ;  /* 0x000000ffff8b7224 */ /* 0x000fe200078e0005 */
[----:B------:R-:W-:-:S02]  /*1a8f0*/  MOV R17, R39 ;  /* 0x0000002700117202 */ /* 0x000fc40000000f00 */
[----:B------:R-:W-:Y:S02]  /*1a900*/  MOV R217, R6 ;  /* 0x0000000600d97202 */ /* 0x000fe40000000f00 */
[----:B------:R-:W-:Y:S02]  /*1a910*/  MOV R129, R7 ;  /* 0x0000000700817202 */ /* 0x000fe40000000f00 */
[----:B------:R-:W-:Y:S02]  /*1a920*/  F2FP.BF16.F32.PACK_AB R8, R198, R197 ;  /* 0x000000c5c608723e */ /* 0x000fe400000010ff */
[----:B------:R-:W-:Y:S02]  /*1a930*/  F2FP.BF16.F32.PACK_AB R9, R195, R194 ;  /* 0x000000c2c309723e */ /* 0x000fe400000010ff */
[----:B------:R-:W-:Y:S02]  /*1a940*/  F2FP.BF16.F32.PACK_AB R10, R219, R199 ;  /* 0x000000c7db0a723e */ /* 0x000fe400000010ff */
[----:B------:R-:W-:-:S02]  /*1a950*/  F2FP.BF16.F32.PACK_AB R11, R223, R196 ;  /* 0x000000c4df0b723e */ /* 0x000fc400000010ff */
[----:B---3--:R-:W-:Y:S02]  /*1a960*/  F2FP.BF16.F32.PACK_AB R4, R192, R193 ;  /* 0x000000c1c004723e */ /* 0x008fe400000010ff */
[----:B----4-:R-:W-:Y:S02]  /*1a970*/  F2FP.BF16.F32.PACK_AB R5, R189, R190 ;  /* 0x000000bebd05723e */ /* 0x010fe400000010ff */
[----:B------:R-:W-:Y:S02]  /*1a980*/  F2FP.BF16.F32.PACK_AB R6, R141, R191 ;  /* 0x000000bf8d06723e */ /* 0x000fe400000010ff */
[----:B--2---:R-:W-:Y:S02]  /*1a990*/  F2FP.BF16.F32.PACK_AB R7, R0, R128 ;  /* 0x000000800007723e */ /* 0x004fe400000010ff */
[----:B------:R-:W-:Y:S02]  /*1a9a0*/  MOV R222, R17 ;  /* 0x0000001100de7202 */ /* 0x000fe40000000f00 */
[----:B------:R-:W1:Y:S01]  /*1a9b0*/  LDSM.16.MT88.4 R16, [R226+0xc800] ;  /* 0x00c80000e210783b */ /* 0x000e620000004200 */
[-C--:B------:R-:W-:Y:S06]  /*1a9c0*/  HMMA.16816.F32.BF16 R172, R8, R12.reuse, R172 ;  /* 0x0000000c08ac723c */ /* 0x080fec00000418ac */
[C---:B------:R-:W-:Y:S06]  /*1a9d0*/  HMMA.16816.F32.BF16 R204, R4.reuse, R12, R204 ;  /* 0x0000000c04cc723c */ /* 0x040fec00000418cc */
[-C--:B------:R-:W-:Y:S06]  /*1a9e0*/  HMMA.16816.F32.BF16 R200, R4, R14.reuse, R200 ;  /* 0x0000000e04c8723c */ /* 0x080fec00000418c8 */
[----:B------:R-:W-:Y:S01]  /*1a9f0*/  HMMA.16816.F32.BF16 R56, R8, R14, R56 ;  /* 0x0000000e0838723c */ /* 0x000fe20000041838 */
[----:B------:R-:W2:Y:S01]  /*1aa00*/  LDSM.16.MT88.4 R12, [R228+0xc800] ;  /* 0x00c80000e40c783b */ /* 0x000ea20000004200 */
[----:B------:R-:W-:Y:S01]  /*1aa10*/  MOV R130, R72 ;  /* 0x0000004800827202 */ /* 0x000fe20000000f00 */
[----:B------:R-:W-:Y:S01]  /*1aa20*/  FADD.FTZ R3, R74, R73 ;  /* 0x000000494a037221 */ /* 0x000fe20000010000 */
[----:B------:R-:W-:-:S02]  /*1aa30*/  IMAD.MOV.U32 R131, RZ, RZ, R75 ;  /* 0x000000ffff837224 */ /* 0x000fc400078e004b */
[----:B------:R-:W-:Y:S01]  /*1aa40*/  FFMA.FTZ R39, R218, UR10, -R2 ;  /* 0x0000000ada277c23 */ /* 0x000fe20008010802 */
[----:B------:R-:W-:Y:S01]  /*1aa50*/  IMAD.MOV.U32 R218, RZ, RZ, R68 ;  /* 0x000000ffffda7224 */ /* 0x000fe200078e0044 */
[----:B------:R-:W-:Y:S02]  /*1aa60*/  MOV R220, R69 ;  /* 0x0000004500dc7202 */ /* 0x000fe40000000f00 */
[----:B------:R-:W-:Y:S01]  /*1aa70*/  MOV R221, R71 ;  /* 0x0000004700dd7202 */ /* 0x000fe20000000f00 */
[-C--:B-1----:R-:W-:Y:S06]  /*1aa80*/  HMMA.16816.F32.BF16 R72, R8, R16.reuse, R164 ;  /* 0x000000100848723c */ /* 0x082fec00000418a4 */
[----:B------:R-:W-:Y:S01]  /*1aa90*/  HMMA.16816.F32.BF16 R64, R4, R16, R64 ;  /* 0x000000100440723c */ /* 0x000fe20000041840 */
[----:B------:R-:W-:-:S02]  /*1aaa0*/  MOV R165, R219 ;  /* 0x000000db00a57202 */ /* 0x000fc40000000f00 */
[----:B------:R-:W-:-:S03]  /*1aab0*/  MOV R219, R70 ;  /* 0x0000004600db7202 */ /* 0x000fc60000000f00 */
[-C--:B------:R-:W-:Y:S06]  /*1aac0*/  HMMA.16816.F32.BF16 R60, R4, R18.reuse, R60 ;  /* 0x00000012043c723c */ /* 0x080fec000004183c */
[C---:B------:R-:W-:Y:S01]  /*1aad0*/  HMMA.16816.F32.BF16 R52, R8.reuse, R18, R52 ;  /* 0x000000120834723c */ /* 0x040fe20000041834 */
[----:B------:R-:W1:Y:S05]  /*1aae0*/  LDSM.16.MT88.4 R16, [R227+0xc800] ;  /* 0x00c80000e310783b */ /* 0x000e6a0000004200 */
[-C--:B--2---:R-:W-:Y:S06]  /*1aaf0*/  HMMA.16816.F32.BF16 R48, R8, R12.reuse, R48 ;  /* 0x0000000c0830723c */ /* 0x084fec0000041830 */
[C---:B------:R-:W-:Y:S06]  /*1ab00*/  HMMA.16816.F32.BF16 R44, R4.reuse, R12, R44 ;  /* 0x0000000c042c723c */ /* 0x040fec000004182c */
[-C--:B------:R-:W-:Y:S06]  /*1ab10*/  HMMA.16816.F32.BF16 R184, R4, R14.reuse, R184 ;  /* 0x0000000e04b8723c */ /* 0x080fec00000418b8 */
[----:B------:R-:W-:Y:S01]  /*1ab20*/  HMMA.16816.F32.BF16 R68, R8, R14, R152 ;  /* 0x0000000e0844723c */ /* 0x000fe20000041898 */
[----:B------:R-:W2:Y:S01]  /*1ab30*/  LDSM.16.MT88.4 R12, [R225+0xe800] ;  /* 0x00e80000e10c783b */ /* 0x000ea20000004200 */
[----:B------:R-:W-:Y:S01]  /*1ab40*/  MOV R171, R230 ;  /* 0x000000e600ab7202 */ /* 0x000fe20000000f00 */
[--C-:B------:R-:W-:Y:S01]  /*1ab50*/  FFMA.FTZ R24, R188, UR10, -R2.reuse ;  /* 0x0000000abc187c23 */ /* 0x100fe20008010802 */
[--C-:B------:R-:W-:Y:S01]  /*1ab60*/  FFMA.FTZ R33, R160, UR10, -R2.reuse ;  /* 0x0000000aa0217c23 */ /* 0x100fe20008010802 */
[--C-:B------:R-:W-:Y:S01]  /*1ab70*/  FFMA.FTZ R160, R142, UR10, -R2.reuse ;  /* 0x0000000a8ea07c23 */ /* 0x100fe20008010802 */
[----:B------:R-:W-:Y:S01]  /*1ab80*/  FFMA.FTZ R188, R140, UR10, -R2 ;  /* 0x0000000a8cbc7c23 */ /* 0x000fe20008010802 */
[----:B------:R-:W-:Y:S01]  /*1ab90*/  MOV R166, R0 ;  /* 0x0000000000a67202 */ /* 0x000fe20000000f00 */
[----:B------:R-:W-:-:S02]  /*1aba0*/  IMAD.MOV.U32 R164, RZ, RZ, R223 ;  /* 0x000000ffffa47224 */ /* 0x000fc400078e00df */
[----:B------:R-:W-:Y:S01]  /*1abb0*/  FADD.FTZ R171, R171, R143 ;  /* 0x0000008fabab7221 */ /* 0x000fe20000010000 */
[----:B------:R-:W-:Y:S01]  /*1abc0*/  MOV R167, R141 ;  /* 0x0000008d00a77202 */ /* 0x000fe20000000f00 */
[----:B------:R-:W-:Y:S01]  /*1abd0*/  MUFU.EX2 R37, R37 ;  /* 0x0000002500257308 */ /* 0x000fe20000000800 */
[----:B------:R-:W-:Y:S01]  /*1abe0*/  MOV R223, R139 ;  /* 0x0000008b00df7202 */ /* 0x000fe20000000f00 */
[----:B------:R3:W5:Y:S01]  /*1abf0*/  LDL.LU R230, [R1+0x98] ;  /* 0x0000980001e67983 */ /* 0x0007620000300800 */
[----:B------:R-:W-:Y:S01]  /*1ac00*/  MOV R2, R129 ;  /* 0x0000008100027202 */ /* 0x000fe20000000f00 */
[----:B-1----:R-:W-:Y:S01]  /*1ac10*/  HMMA.16816.F32.BF16 R152, R8, R18, R144 ;  /* 0x000000120898723c */ /* 0x002fe20000041890 */
[----:B------:R-:W-:-:S03]  /*1ac20*/  MOV R0, R130 ;  /* 0x0000008200007202 */ /* 0x000fc60000000f00 */
[----:B------:R-:W-:Y:S01]  /*1ac30*/  MUFU.EX2 R36, R36 ;  /* 0x0000002400247308 */ /* 0x000fe20000000800 */
[----:B------:R3:W5:Y:S01]  /*1ac40*/  LDL.LU R229, [R1+0x94] ;  /* 0x0000940001e57983 */ /* 0x0007620000300800 */
[-C--:B------:R-:W-:Y:S06]  /*1ac50*/  HMMA.16816.F32.BF16 R148, R8, R16.reuse, R148 ;  /* 0x000000100894723c */ /* 0x080fec0000041894 */
[C---:B------:R-:W-:Y:S06]  /*1ac60*/  HMMA.16816.F32.BF16 R180, R4.reuse, R16, R180 ;  /* 0x0000001004b4723c */ /* 0x040fec00000418b4 */
[C---:B------:R-:W-:Y:S01]  /*1ac70*/  HMMA.16816.F32.BF16 R176, R4.reuse, R18, R176 ;  /* 0x0000001204b0723c */ /* 0x040fe200000418b0 */
[----:B------:R-:W1:Y:S05]  /*1ac80*/  LDSM.16.MT88.4 R16, [R228+0xe800] ;  /* 0x00e80000e410783b */ /* 0x000e6a0000004200 */
[----:B--2---:R-:W-:Y:S06]  /*1ac90*/  HMMA.16816.F32.BF16 R136, R4, R12, R120 ;  /* 0x0000000c0488723c */ /* 0x004fec0000041878 */
[----:B------:R-:W-:Y:S01]  /*1aca0*/  HMMA.16816.F32.BF16 R140, R8, R14, R20 ;  /* 0x0000000e088c723c */ /* 0x000fe20000041814 */
[----:B------:R-:W2:Y:S01]  /*1acb0*/  LDSM.16.MT88.4 R20, [R226+0xe800] ;  /* 0x00e80000e214783b */ /* 0x000ea20000004200 */
[----:B------:R-:W-:-:S04]  /*1acc0*/  FADD.FTZ R2, R217, R2 ;  /* 0x00000002d9027221 */ /* 0x000fc80000010000 */
[----:B------:R-:W-:Y:S01]  /*1acd0*/  HMMA.16816.F32.BF16 R144, R8, R12, R124 ;  /* 0x0000000c0890723c */ /* 0x000fe2000004187c */
[----:B------:R-:W-:Y:S01]  /*1ace0*/  MUFU.EX2 R31, R31 ;  /* 0x0000001f001f7308 */ /* 0x000fe20000000800 */
[----:B------:R3:W5:Y:S05]  /*1acf0*/  LDL.LU R224, [R1+0x90] ;  /* 0x0000900001e07983 */ /* 0x00076a0000300800 */
[----:B------:R-:W-:Y:S01]  /*1ad00*/  IMAD.MOV.U32 R126, RZ, RZ, R128 ;  /* 0x000000ffff7e7224 */ /* 0x000fe200078e0080 */
[----:B------:R-:W-:Y:S02]  /*1ad10*/  MOV R127, R131 ;  /* 0x00000083007f7202 */ /* 0x000fe40000000f00 */
[C---:B------:R-:W-:Y:S01]  /*1ad20*/  HMMA.16816.F32.BF16 R128, R4.reuse, R14, R108 ;  /* 0x0000000e0480723c */ /* 0x040fe2000004186c */
[----:B------:R-:W4:Y:S05]  /*1ad30*/  LDSM.16.MT88.4 R12, [R227+0xe800] ;  /* 0x00e80000e30c783b */ /* 0x000f2a0000004200 */
[C---:B-1----:R-:W-:Y:S06]  /*1ad40*/  HMMA.16816.F32.BF16 R84, R4.reuse, R18, R84 ;  /* 0x000000120454723c */ /* 0x042fec0000041854 */
[C---:B--2---:R-:W-:Y:S06]  /*1ad50*/  HMMA.16816.F32.BF16 R108, R4.reuse, R20, R104 ;  /* 0x00000014046c723c */ /* 0x044fec0000041868 */
[C---:B------:R-:W-:Y:S06]  /*1ad60*/  HMMA.16816.F32.BF16 R92, R4.reuse, R22, R92 ;  /* 0x00000016045c723c */ /* 0x040fec000004185c */
[C---:B------:R-:W-:Y:S06]  /*1ad70*/  HMMA.16816.F32.BF16 R104, R4.reuse, R16, R88 ;  /* 0x000000100468723c */ /* 0x040fec0000041858 */
[----:B----4-:R-:W-:Y:S01]  /*1ad80*/  HMMA.16816.F32.BF16 R120, R4, R12, R80 ;  /* 0x0000000c0478723c */ /* 0x010fe20000041850 */
[----:B------:R-:W-:-:S02]  /*1ad90*/  MOV R91, R126 ;  /* 0x0000007e005b7202 */ /* 0x000fc40000000f00 */
[----:B------:R-:W-:-:S03]  /*1ada0*/  MOV R90, R127 ;  /* 0x0000007f005a7202 */ /* 0x000fc60000000f00 */
[----:B------:R-:W-:Y:S01]  /*1adb0*/  HMMA.16816.F32.BF16 R80, R4, R14, R76 ;  /* 0x0000000e0450723c */ /* 0x000fe2000004184c */
[----:B------:R-:W1:Y:S05]  /*1adc0*/  MUFU.EX2 R4, R26 ;  /* 0x0000001a00047308 */ /* 0x000e6a0000000800 */
[C---:B------:R-:W-:Y:S06]  /*1add0*/  HMMA.16816.F32.BF16 R124, R8.reuse, R20, R156 ;  /* 0x00000014087c723c */ /* 0x040fec000004189c */
[C---:B------:R-:W-:Y:S01]  /*1ade0*/  HMMA.16816.F32.BF16 R96, R8.reuse, R22, R96 ;  /* 0x000000160860723c */ /* 0x040fe20000041860 */
[----:B------:R-:W2:Y:S01]  /*1adf0*/  LDSM.16.MT88.4 R20, [R225+0xd000] ;  /* 0x00d00000e114783b */ /* 0x000ea20000004200 */
[----:B------:R-:W-:Y:S01]  /*1ae00*/  IMAD.MOV.U32 R89, RZ, RZ, R0 ;  /* 0x000000ffff597224 */ /* 0x000fe200078e0000 */
[----:B------:R-:W-:Y:S01]  /*1ae10*/  MOV R0, R218 ;  /* 0x000000da00007202 */ /* 0x000fe20000000f00 */
[----:B------:R-:W-:Y:S01]  /*1ae20*/  IMAD.MOV.U32 R78, RZ, RZ, R222 ;  /* 0x000000ffff4e7224 */ /* 0x000fe200078e00de */
[----:B------:R-:W-:Y:S01]  /*1ae30*/  MOV R218, R221 ;  /* 0x000000dd00da7202 */ /* 0x000fe20000000f00 */
[----:B------:R-:W4:Y:S02]  /*1ae40*/  MUFU.EX2 R5, R34 ;  /* 0x0000002200057308 */ /* 0x000f240000000800 */
[----:B------:R-:W-:Y:S01]  /*1ae50*/  FADD.FTZ R0, R0, R171 ;  /* 0x000000ab00007221 */ /* 0x000fe20000010000 */
[----:B-1----:R-:W-:Y:S01]  /*1ae60*/  MOV R171, R4 ;  /* 0x0000000400ab7202 */ /* 0x002fe20000000f00 */
[----:B------:R-:W-:Y:S01]  /*1ae70*/  FADD.FTZ R3, R78, R3 ;  /* 0x000000034e037221 */ /* 0x000fe20000010000 */
[----:B------:R-:W-:Y:S01]  /*1ae80*/  MOV R88, R223 ;  /* 0x000000df00587202 */ /* 0x000fe20000000f00 */
[----:B------:R-:W-:Y:S01]  /*1ae90*/  FADD.FTZ R4, R219, R170 ;  /* 0x000000aadb047221 */ /* 0x000fe20000010000 */
[----:B------:R-:W-:Y:S01]  /*1aea0*/  FADD.FTZ R156, R218, R0 ;  /* 0x00000000da9c7221 */ /* 0x000fe20000010000 */
[----:B------:R-:W-:Y:S01]  /*1aeb0*/  MOV R78, R220 ;  /* 0x000000dc004e7202 */ /* 0x000fe20000000f00 */
[----:B------:R-:W-:Y:S08]  /*1aec0*/  MUFU.EX2 R79, R35 ;  /* 0x00000023004f7308 */ /* 0x000ff00000000800 */
[----:B------:R-:W-:Y:S08]  /*1aed0*/  MUFU.EX2 R223, R32 ;  /* 0x0000002000df7308 */ /* 0x000ff00000000800 */
        /* <DEDUP_REMOVED lines=8> */
[----:B------:R-:W2:Y:S01]  /*1af60*/  MUFU.EX2 R220, R39 ;  /* 0x0000002700dc7308 */ /* 0x000ea20000000800 */
[----:B----4-:R-:W-:Y:S01]  /*1af70*/  MOV R170, R5 ;  /* 0x0000000500aa7202 */ /* 0x010fe20000000f00 */
[----:B------:R-:W-:Y:S01]  /*1af80*/  FADD.FTZ R157, R88, R2 ;  /* 0x00000002589d7221 */ /* 0x000fe20000010000 */
[----:B------:R-:W-:Y:S01]  /*1af90*/  HMMA.16816.F32.BF16 R100, R8, R16, R100 ;  /* 0x000000100864723c */ /* 0x000fe20000041864 */
[----:B------:R-:W-:Y:S01]  /*1afa0*/  FADD.FTZ R2, R89, R4 ;  /* 0x0000000459027221 */ /* 0x000fe20000010000 */
[----:B-1----:R-:W-:-:S02]  /*1afb0*/  F2FP.BF16.F32.PACK_AB R4, R222, R221 ;  /* 0x000000ddde04723e */ /* 0x002fc400000010ff */
[----:B---3--:R-:W-:Y:S02]  /*1afc0*/  F2FP.BF16.F32.PACK_AB R5, R219, R217 ;  /* 0x000000d9db05723e */ /* 0x008fe400000010ff */
[C---:B------:R-:W-:Y:S01]  /*1afd0*/  HMMA.16816.F32.BF16 R112, R8.reuse, R18, R112 ;  /* 0x000000120870723c */ /* 0x040fe20000041870 */
[----:B------:R-:W-:Y:S01]  /*1afe0*/  F2FP.BF16.F32.PACK_AB R6, R25, R171 ;  /* 0x000000ab1906723e */ /* 0x000fe200000010ff */
[----:B------:R-:W1:Y:S04]  /*1aff0*/  LDSM.16.MT88.4 R16, [R226+0xd000] ;  /* 0x00d00000e210783b */ /* 0x000e680000004200 */
[----:B------:R-:W-:Y:S01]  /*1b000*/  HMMA.16816.F32.BF16 R116, R8, R12, R116 ;  /* 0x0000000c0874723c */ /* 0x000fe20000041874 */
[----:B--2---:R-:W-:-:S05]  /*1b010*/  F2FP.BF16.F32.PACK_AB R7, R220, R218 ;  /* 0x000000dadc07723e */ /* 0x004fca00000010ff */
[----:B------:R-:W-:Y:S01]  /*1b020*/  HMMA.16816.F32.BF16 R40, R8, R14, R40 ;  /* 0x0000000e0828723c */ /* 0x000fe20000041828 */
[----:B------:R-:W2:Y:S06]  /*1b030*/  LDSM.16.MT88.4 R12, [R228+0xd000] ;  /* 0x00d00000e40c783b */ /* 0x000eac0000004200 */
[----:B------:R-:W-:Y:S02]  /*1b040*/  F2FP.BF16.F32.PACK_AB R8, R36, R37 ;  /* 0x000000252408723e */ /* 0x000fe400000010ff */
[----:B------:R-:W-:Y:S02]  /*1b050*/  F2FP.BF16.F32.PACK_AB R9, R31, R223 ;  /* 0x000000df1f09723e */ /* 0x000fe400000010ff */
[----:B------:R-:W-:-:S02]  /*1b060*/  F2FP.BF16.F32.PACK_AB R10, R170, R79 ;  /* 0x0000004faa0a723e */ /* 0x000fc400000010ff */
[----:B------:R-:W-:Y:S01]  /*1b070*/  F2FP.BF16.F32.PACK_AB R11, R29, R30 ;  /* 0x0000001e1d0b723e */ /* 0x000fe200000010ff */
[-C--:B------:R-:W-:Y:S06]  /*1b080*/  HMMA.16816.F32.BF16 R204, R4, R20.reuse, R204 ;  /* 0x0000001404cc723c */ /* 0x080fec00000418cc */
[----:B------:R-:W-:Y:S06]  /*1b090*/  HMMA.16816.F32.BF16 R172, R8, R20, R172 ;  /* 0x0000001408ac723c */ /* 0x000fec00000418ac */
[-C--:B------:R-:W-:Y:S06]  /*1b0a0*/  HMMA.16816.F32.BF16 R200, R4, R22.reuse, R200 ;  /* 0x0000001604c8723c */ /* 0x080fec00000418c8 */
[C---:B------:R-:W-:Y:S01]  /*1b0b0*/  HMMA.16816.F32.BF16 R32, R8.reuse, R22, R56 ;  /* 0x000000160820723c */ /* 0x040fe20000041838 */
[----:B------:R-:W3:Y:S01]  /*1b0c0*/  LDSM.16.MT88.4 R20, [R225+0xf000] ;  /* 0x00f00000e114783b */ /* 0x000ee20000004200 */
[----:B------:R-:W-:Y:S01]  /*1b0d0*/  FADD.FTZ R0, R90, R3 ;  /* 0x000000035a007221 */ /* 0x000fe20000010000 */
[----:B------:R-:W-:Y:S01]  /*1b0e0*/  IMAD.MOV.U32 R3, RZ, RZ, R91 ;  /* 0x000000ffff037224 */ /* 0x000fe200078e005b */
[----:B------:R-:W-:Y:S01]  /*1b0f0*/  MOV R91, R164 ;  /* 0x000000a4005b7202 */ /* 0x000fe20000000f00 */
[----:B------:R-:W-:Y:S01]  /*1b100*/  IMAD.MOV.U32 R88, RZ, RZ, R167 ;  /* 0x000000ffff587224 */ /* 0x000fe200078e00a7 */
[----:B------:R-:W-:Y:S01]  /*1b110*/  MOV R90, R165 ;  /* 0x000000a5005a7202 */ /* 0x000fe20000000f00 */
[----:B-1----:R-:W-:Y:S01]  /*1b120*/  HMMA.16816.F32.BF16 R56, R8, R18, R52 ;  /* 0x000000120838723c */ /* 0x002fe20000041834 */
[----:B------:R-:W-:-:S05]  /*1b130*/  MOV R89, R166 ;  /* 0x000000a600597202 */ /* 0x000fca0000000f00 */
[C---:B------:R-:W-:Y:S06]  /*1b140*/  HMMA.16816.F32.BF16 R164, R8.reuse, R16, R72 ;  /* 0x0000001008a4723c */ /* 0x040fec0000041848 */
[C---:B--2---:R-:W-:Y:S06]  /*1b150*/  HMMA.16816.F32.BF16 R52, R8.reuse, R12, R48 ;  /* 0x0000000c0834723c */ /* 0x044fec0000041830 */
[----:B------:R-:W-:Y:S06]  /*1b160*/  HMMA.16816.F32.BF16 R48, R8, R14, R68 ;  /* 0x0000000e0830723c */ /* 0x000fec0000041844 */
[----:B------:R-:W-:Y:S01]  /*1b170*/  HMMA.16816.F32.BF16 R64, R4, R16, R64 ;  /* 0x000000100440723c */ /* 0x000fe20000041840 */
[----:B------:R-:W-:Y:S01]  /*1b180*/  MOV R68, R30 ;  /* 0x0000001e00447202 */ /* 0x000fe20000000f00 */
[----:B------:R-:W-:Y:S01]  /*1b190*/  IMAD.MOV.U32 R71, RZ, RZ, R29 ;  /* 0x000000ffff477224 */ /* 0x000fe200078e001d */
[----:B------:R-:W-:-:S02]  /*1b1a0*/  MOV R70, R25 ;  /* 0x0000001900467202 */ /* 0x000fc40000000f00 */
[----:B------:R-:W1:Y:S01]  /*1b1b0*/  LDSM.16.MT88.4 R24, [R227+0xd000] ;  /* 0x00d00000e318783b */ /* 0x000e620000004200 */
[C---:B------:R-:W-:Y:S03]  /*1b1c0*/  HMMA.16816.F32.BF16 R60, R4.reuse, R18, R60 ;  /* 0x00000012043c723c */ /* 0x040fe6000004183c */
[----:B------:R-:W2:Y:S03]  /*1b1d0*/  LDSM.16.MT88.4 R16, [R226+0xf000] ;  /* 0x00f00000e210783b */ /* 0x000ea60000004200 */
[C---:B---3--:R-:W-:Y:S06]  /*1b1e0*/  HMMA.16816.F32.BF16 R72, R4.reuse, R20, R136 ;  /* 0x000000140448723c */ /* 0x048fec0000041888 */
[----:B------:R-:W-:Y:S01]  /*1b1f0*/  HMMA.16816.F32.BF16 R44, R4, R12, R44 ;  /* 0x0000000c042c723c */ /* 0x000fe2000004182c */
[----:B------:R-:W-:-:S02]  /*1b200*/  MOV R138, R31 ;  /* 0x0000001f008a7202 */ /* 0x000fc40000000f00 */
[----:B------:R-:W3:Y:S03]  /*1b210*/  LDSM.16.MT88.4 R28, [R227+0xf000] ;  /* 0x00f00000e31c783b */ /* 0x000ee60000004200 */
[C---:B------:R-:W-:Y:S01]  /*1b220*/  HMMA.16816.F32.BF16 R184, R4.reuse, R14, R184 ;  /* 0x0000000e04b8723c */ /* 0x040fe200000418b8 */
[----:B------:R-:W4:Y:S01]  /*1b230*/  LDSM.16.MT88.4 R12, [R228+0xf000] ;  /* 0x00f00000e40c783b */ /* 0x000f220000004200 */
[----:B------:R-:W-:Y:S02]  /*1b240*/  MOV R139, R79 ;  /* 0x0000004f008b7202 */ /* 0x000fe40000000f00 */
[----:B------:R-:W-:Y:S01]  /*1b250*/  MOV R69, R78 ;  /* 0x0000004e00457202 */ /* 0x000fe20000000f00 */
[----:B------:R-:W-:Y:S01]  /*1b260*/  IMAD.MOV.U32 R159, RZ, RZ, R91 ;  /* 0x000000ffff9f7224 */ /* 0x000fe200078e005b */
[----:B------:R-:W-:Y:S01]  /*1b270*/  HMMA.16816.F32.BF16 R76, R4, R22, R128 ;  /* 0x00000016044c723c */ /* 0x000fe20000041880 */
[----:B------:R-:W-:-:S06]  /*1b280*/  MOV R158, R90 ;  /* 0x0000005a009e7202 */ /* 0x000fcc0000000f00 */
[----:B------:R-:W-:Y:S01]  /*1b290*/  MOV R131, R88 ;  /* 0x0000005800837202 */ /* 0x000fe20000000f00 */
[----:B------:R-:W-:Y:S01]  /*1b2a0*/  IMAD.MOV.U32 R130, RZ, RZ, R89 ;  /* 0x000000ffff827224 */ /* 0x000fe200078e0059 */
[----:B------:R-:W-:Y:S02]  /*1b2b0*/  MOV R129, R37 ;  /* 0x0000002500817202 */ /* 0x000fe40000000f00 */
[----:B------:R-:W-:Y:S01]  /*1b2c0*/  MOV R128, R36 ;  /* 0x0000002400807202 */ /* 0x000fe20000000f00 */
[C---:B-1----:R-:W-:Y:S06]  /*1b2d0*/  HMMA.16816.F32.BF16 R180, R4.reuse, R24, R180 ;  /* 0x0000001804b4723c */ /* 0x042fec00000418b4 */
[C---:B--2---:R-:W-:Y:S06]  /*1b2e0*/  HMMA.16816.F32.BF16 R88, R4.reuse, R16, R108 ;  /* 0x000000100458723c */ /* 0x044fec000004186c */
[C---:B------:R-:W-:Y:S06]  /*1b2f0*/  HMMA.16816.F32.BF16 R176, R4.reuse, R26, R176 ;  /* 0x0000001a04b0723c */ /* 0x040fec00000418b0 */
[C---:B---3--:R-:W-:Y:S06]  /*1b300*/  HMMA.16816.F32.BF16 R36, R4.reuse, R30, R80 ;  /* 0x0000001e0424723c */ /* 0x048fec0000041850 */
[C---:B------:R-:W-:Y:S01]  /*1b310*/  HMMA.16816.F32.BF16 R92, R4.reuse, R18, R92 ;  /* 0x00000012045c723c */ /* 0x040fe2000004185c */
[----:B------:R-:W-:Y:S01]  /*1b320*/  MOV R83, R138 ;  /* 0x0000008a00537202 */ /* 0x000fe20000000f00 */
[----:B------:R-:W-:Y:S01]  /*1b330*/  IMAD.MOV.U32 R80, RZ, RZ, R171 ;  /* 0x000000ffff507224 */ /* 0x000fe200078e00ab */
[----:B------:R-:W-:Y:S01]  /*1b340*/  MOV R82, R139 ;  /* 0x0000008b00527202 */ /* 0x000fe20000000f00 */
[----:B------:R-:W-:Y:S02]  /*1b350*/  MUFU.EX2 R138, R169 ;  /* 0x000000a9008a7308 */ /* 0x000fe40000000800 */
[C---:B----4-:R-:W-:Y:S06]  /*1b360*/  HMMA.16816.F32.BF16 R104, R4.reuse, R12, R104 ;  /* 0x0000000c0468723c */ /* 0x050fec0000041868 */
[C---:B------:R-:W-:Y:S01]  /*1b370*/  HMMA.16816.F32.BF16 R108, R4.reuse, R14, R84 ;  /* 0x0000000e046c723c */ /* 0x040fe20000041854 */
[----:B------:R1:W-:Y:S05]  /*1b380*/  MUFU.EX2 R139, R168 ;  /* 0x000000a8008b7308 */ /* 0x0003ea0000000800 */
[----:B------:R-:W-:Y:S07]  /*1b390*/  HMMA.16816.F32.BF16 R120, R4, R28, R120 ;  /* 0x0000001c0478723c */ /* 0x000fee0000041878 */
[----:B------:R-:W-:-:S02]  /*1b3a0*/  MOV R7, R170 ;  /* 0x000000aa00077202 */ /* 0x000fc40000000f00 */
[----:B-1----:R-:W1:Y:S01]  /*1b3b0*/  LDSM.16.MT88.4 R168, [R225+0xd800] ;  /* 0x00d80000e1a8783b */ /* 0x002e620000004200 */
[----:B------:R-:W-:Y:S01]  /*1b3c0*/  MOV R81, R68 ;  /* 0x0000004400517202 */ /* 0x000fe20000000f00 */
[----:B------:R-:W-:Y:S01]  /*1b3d0*/  IMAD.MOV.U32 R4, RZ, RZ, R69 ;  /* 0x000000ffff047224 */ /* 0x000fe200078e0045 */
[----:B------:R-:W-:Y:S01]  /*1b3e0*/  MOV R5, R70 ;  /* 0x0000004600057202 */ /* 0x000fe20000000f00 */
[C---:B------:R-:W-:Y:S01]  /*1b3f0*/  HMMA.16816.F32.BF16 R148, R8.reuse, R24, R148 ;  /* 0x000000180894723c */ /* 0x040fe20000041894 */
[----:B------:R-:W-:Y:S01]  /*1b400*/  MOV R6, R71 ;  /* 0x0000004700067202 */ /* 0x000fe20000000f00 */
[----:B------:R-:W2:Y:S04]  /*1b410*/  MUFU.EX2 R211, R211 ;  /* 0x000000d300d37308 */ /* 0x000ea80000000800 */
[C---:B------:R-:W-:Y:S04]  /*1b420*/  HMMA.16816.F32.BF16 R68, R8.reuse, R20, R144 ;  /* 0x000000140844723c */ /* 0x040fe80000041890 */
[----:B------:R-:W-:Y:S02]  /*1b430*/  MUFU.EX2 R136, R163 ;  /* 0x000000a300887308 */ /* 0x000fe40000000800 */
[C---:B------:R-:W-:Y:S06]  /*1b440*/  HMMA.16816.F32.BF16 R84, R8.reuse, R16, R124 ;  /* 0x000000100854723c */ /* 0x040fec000004187c */
[C---:B------:R-:W-:Y:S01]  /*1b450*/  HMMA.16816.F32.BF16 R100, R8.reuse, R12, R100 ;  /* 0x0000000c0864723c */ /* 0x040fe20000041864 */
[----:B------:R-:W-:Y:S05]  /*1b460*/  MUFU.EX2 R137, R162 ;  /* 0x000000a200897308 */ /* 0x000fea0000000800 */
[C---:B------:R-:W-:Y:S03]  /*1b470*/  HMMA.16816.F32.BF16 R116, R8.reuse, R28, R116 ;  /* 0x0000001c0874723c */ /* 0x040fe60000041874 */
[----:B------:R-:W-:Y:S03]  /*1b480*/  MUFU.EX2 R216, R216 ;  /* 0x000000d800d87308 */ /* 0x000fe60000000800 */
[C---:B------:R-:W-:Y:S05]  /*1b490*/  HMMA.16816.F32.BF16 R40, R8.reuse, R30, R40 ;  /* 0x0000001e0828723c */ /* 0x040fea0000041828 */
[----:B------:R-:W3:Y:S01]  /*1b4a0*/  MUFU.EX2 R212, R212 ;  /* 0x000000d400d47308 */ /* 0x000ee20000000800 */
[C---:B------:R-:W-:Y:S07]  /*1b4b0*/  HMMA.16816.F32.BF16 R24, R8.reuse, R26, R152 ;  /* 0x0000001a0818723c */ /* 0x040fee0000041898 */
[----:B------:R-:W-:Y:S01]  /*1b4c0*/  MUFU.EX2 R208, R208 ;  /* 0x000000d000d07308 */ /* 0x000fe20000000800 */
[C---:B------:R-:W-:Y:S07]  /*1b4d0*/  HMMA.16816.F32.BF16 R20, R8.reuse, R22, R140 ;  /* 0x000000160814723c */ /* 0x040fee000004188c */
[----:B------:R-:W-:Y:S01]  /*1b4e0*/  MUFU.EX2 R213, R213 ;  /* 0x000000d500d57308 */ /* 0x000fe20000000800 */
[C---:B------:R-:W-:Y:S07]  /*1b4f0*/  HMMA.16816.F32.BF16 R16, R8.reuse, R18, R96 ;  /* 0x000000120810723c */ /* 0x040fee0000041860 */
[----:B------:R-:W4:Y:S01]  /*1b500*/  MUFU.EX2 R209, R209 ;  /* 0x000000d100d17308 */ /* 0x000f220000000800 */
[----:B------:R-:W-:Y:S01]  /*1b510*/  HMMA.16816.F32.BF16 R12, R8, R14, R112 ;  /* 0x0000000e080c723c */ /* 0x000fe20000041870 */
[----:B------:R-:W-:Y:S01]  /*1b520*/  FADD.FTZ R4, R4, R157 ;  /* 0x0000009d04047221 */ /* 0x000fe20000010000 */
[----:B------:R-:W-:Y:S01]  /*1b530*/  FADD.FTZ R0, R193, R0 ;  /* 0x00000000c1007221 */ /* 0x000fe20000010000 */
[----:B------:R-:W-:Y:S04]  /*1b540*/  LDSM.16.MT88.4 R144, [R227+0xd800] ;  /* 0x00d80000e390783b */ /* 0x000fe80000004200 */
[----:B------:R-:W1:Y:S08]  /*1b550*/  MUFU.EX2 R29, R161 ;  /* 0x000000a1001d7308 */ /* 0x000e700000000800 */
[----:B------:R3:W-:Y:S01]  /*1b560*/  MUFU.EX2 R28, R160 ;  /* 0x000000a0001c7308 */ /* 0x0007e20000000800 */
[----:B------:R-:W-:Y:S01]  /*1b570*/  MOV R141, R7 ;  /* 0x00000007008d7202 */ /* 0x000fe20000000f00 */
[----:B------:R-:W-:Y:S01]  /*1b580*/  IMAD.MOV.U32 R140, RZ, RZ, R80 ;  /* 0x000000ffff8c7224 */ /* 0x000fe200078e0050 */
[----:B------:R-:W-:Y:S01]  /*1b590*/  MOV R31, R81 ;  /* 0x00000051001f7202 */ /* 0x000fe20000000f00 */
[----:B------:R-:W-:Y:S04]  /*1b5a0*/  LDSM.16.MT88.4 R152, [R228+0xd800] ;  /* 0x00d80000e498783b */ /* 0x000fe80000004200 */
[----:B------:R-:W1:Y:S01]  /*1b5b0*/  MUFU.EX2 R10, R188 ;  /* 0x000000bc000a7308 */ /* 0x000e620000000800 */
[----:B------:R-:W-:Y:S01]  /*1b5c0*/  MOV R30, R82 ;  /* 0x00000052001e7202 */ /* 0x000fe20000000f00 */
[----:B------:R-:W-:Y:S01]  /*1b5d0*/  IMAD.MOV.U32 R7, RZ, RZ, R128 ;  /* 0x000000ffff077224 */ /* 0x000fe200078e0080 */
[----:B------:R-:W-:Y:S01]  /*1b5e0*/  MOV R80, R129 ;  /* 0x0000008100507202 */ /* 0x000fe20000000f00 */
[----:B------:R-:W-:Y:S01]  /*1b5f0*/  LDSM.16.MT88.4 R96, [R226+0xf800] ;  /* 0x00f80000e260783b */ /* 0x000fe20000004200 */
[----:B------:R-:W-:-:S02]  /*1b600*/  MOV R81, R130 ;  /* 0x0000008200517202 */ /* 0x000fc40000000f00 */
[----:B------:R-:W-:Y:S01]  /*1b610*/  MOV R82, R131 ;  /* 0x0000008300527202 */ /* 0x000fe20000000f00 */
[----:B------:R-:W-:Y:S01]  /*1b620*/  LDSM.16.MT88.4 R112, [R228+0xf800] ;  /* 0x00f80000e470783b */ /* 0x000fe20000004200 */
[----:B------:R-:W-:Y:S02]  /*1b630*/  F2FP.BF16.F32.PACK_AB R128, R210, R214 ;  /* 0x000000d6d280723e */ /* 0x000fe400000010ff */
[----:B--2---:R-:W-:Y:S01]  /*1b640*/  F2FP.BF16.F32.PACK_AB R129, R211, R215 ;  /* 0x000000d7d381723e */ /* 0x004fe200000010ff */
[----:B---3--:R-:W2:Y:S01]  /*1b650*/  LDSM.16.MT88.4 R160, [R226+0xd800] ;  /* 0x00d80000e2a0783b */ /* 0x008ea20000004200 */
[----:B------:R-:W-:Y:S02]  /*1b660*/  F2FP.BF16.F32.PACK_AB R124, R212, R216 ;  /* 0x000000d8d47c723e */ /* 0x000fe400000010ff */
[----:B----4-:R-:W-:Y:S02]  /*1b670*/  F2FP.BF16.F32.PACK_AB R125, R209, R213 ;  /* 0x000000d5d17d723e */ /* 0x010fe400000010ff */
[----:B------:R-:W-:-:S02]  /*1b680*/  F2FP.BF16.F32.PACK_AB R130, R138, R139 ;  /* 0x0000008b8a82723e */ /* 0x000fc400000010ff */
[----:B------:R-:W-:Y:S02]  /*1b690*/  F2FP.BF16.F32.PACK_AB R131, R137, R136 ;  /* 0x000000888983723e */ /* 0x000fe400000010ff */
[----:B-1----:R-:W-:Y:S02]  /*1b6a0*/  F2FP.BF16.F32.PACK_AB R126, R29, R208 ;  /* 0x000000d01d7e723e */ /* 0x002fe400000010ff */
[----:B------:R-:W-:Y:S01]  /*1b6b0*/  F2FP.BF16.F32.PACK_AB R127, R10, R28 ;  /* 0x0000001c0a7f723e */ /* 0x000fe200000010ff */
[----:B------:R-:W-:Y:S01]  /*1b6c0*/  FADD.FTZ R4, R190, R4 ;  /* 0x00000004be047221 */ /* 0x000fe20000010000 */
[----:B------:R-:W-:Y:S01]  /*1b6d0*/  MOV R11, R83 ;  /* 0x00000053000b7202 */ /* 0x000fe20000000f00 */
[----:B------:R-:W-:Y:S02]  /*1b6e0*/  IMAD.MOV.U32 R83, RZ, RZ, R3 ;  /* 0x000000ffff537224 */ /* 0x000fe400078e0003 */
[----:B------:R-:W-:Y:S01]  /*1b6f0*/  FADD.FTZ R0, R192, R0 ;  /* 0x00000000c0007221 */ /* 0x000fe20000010000 */
[----:B------:R-:W-:Y:S01]  /*1b700*/  HMMA.16816.F32.BF16 R172, R128, R168, R172 ;  /* 0x000000a880ac723c */ /* 0x000fe200000418ac */
[----:B------:R-:W-:Y:S01]  /*1b710*/  MOV R143, R5 ;  /* 0x00000005008f7202 */ /* 0x000fe20000000f00 */
[----:B------:R-:W-:Y:S01]  /*1b720*/  FADD.FTZ R8, R189, R4 ;  /* 0x00000004bd087221 */ /* 0x000fe20000010000 */
[----:B------:R-:W-:Y:S01]  /*1b730*/  FADD.FTZ R9, R191, R0 ;  /* 0x00000000bf097221 */ /* 0x000fe20000010000 */
[----:B------:R-:W-:-:S02]  /*1b740*/  MOV R142, R6 ;  /* 0x00000006008e7202 */ /* 0x000fc40000000f00 */
[----:B------:R-:W-:Y:S01]  /*1b750*/  HMMA.16816.F32.BF16 R204, R124, R168, R204 ;  /* 0x000000a87ccc723c */ /* 0x000fe200000418cc */
[----:B------:R-:W-:-:S05]  /*1b760*/  MOV R0, R83 ;  /* 0x0000005300007202 */ /* 0x000fca0000000f00 */
[-C--:B------:R-:W-:Y:S06]  /*1b770*/  HMMA.16816.F32.BF16 R200, R124, R170.reuse, R200 ;  /* 0x000000aa7cc8723c */ /* 0x080fec00000418c8 */
[----:B------:R-:W-:Y:S07]  /*1b780*/  HMMA.16816.F32.BF16 R168, R128, R170, R32 ;  /* 0x000000aa80a8723c */ /* 0x000fee0000041820 */
[----:B------:R-:W-:Y:S01]  /*1b790*/  MOV R35, R7 ;  /* 0x0000000700237202 */ /* 0x000fe20000000f00 */
[----:B------:R-:W-:Y:S01]  /*1b7a0*/  IMAD.MOV.U32 R32, RZ, RZ, R82 ;  /* 0x000000ffff207224 */ /* 0x000fe200078e0052 */
[----:B------:R-:W-:Y:S01]  /*1b7b0*/  MOV R34, R80 ;  /* 0x0000005000227202 */ /* 0x000fe20000000f00 */
[----:B------:R-:W-:Y:S01]  /*1b7c0*/  LDSM.16.MT88.4 R4, [R227+0xf800] ;  /* 0x00f80000e304783b */ /* 0x000fe20000004200 */
[----:B------:R-:W-:-:S03]  /*1b7d0*/  MOV R33, R81 ;  /* 0x0000005100217202 */ /* 0x000fc60000000f00 */
[----:B------:R-:W1:Y:S01]  /*1b7e0*/  LDSM.16.MT88.4 R80, [R225+0xf800] ;  /* 0x00f80000e150783b */ /* 0x000e620000004200 */
[----:B------:R-:W-:Y:S01]  /*1b7f0*/  FADD.FTZ R3, R197, R156 ;  /* 0x0000009cc5037221 */ /* 0x000fe20000010000 */
[----:B------:R-:W-:-:S03]  /*1b800*/  FADD.FTZ R2, R194, R2 ;  /* 0x00000002c2027221 */ /* 0x000fc60000010000 */
[----:B------:R-:W-:Y:S01]  /*1b810*/  FADD.FTZ R3, R198, R3 ;  /* 0x00000003c6037221 */ /* 0x000fe20000010000 */
[----:B------:R-:W-:-:S03]  /*1b820*/  FADD.FTZ R2, R195, R2 ;  /* 0x00000002c3027221 */ /* 0x000fc60000010000 */
[----:B------:R-:W-:Y:S01]  /*1b830*/  FADD.FTZ R3, R199, R3 ;  /* 0x00000003c7037221 */ /* 0x000fe20000010000 */
[----:B------:R-:W-:Y:S02]  /*1b840*/  FADD.FTZ R2, R196, R2 ;  /* 0x00000002c4027221 */ /* 0x000fe40000010000 */
[----:B--2---:R-:W-:Y:S01]  /*1b850*/  HMMA.16816.F32.BF16 R196, R124, R160, R64 ;  /* 0x000000a07cc4723c */ /* 0x004fe20000041840 */
[----:B------:R-:W-:-:S06]  /*1b860*/  FADD.FTZ R0, R0, R8 ;  /* 0x0000000800007221 */ /* 0x000fcc0000010000 */
[----:B------:R-:W-:Y:S02]  /*1b870*/  MOV R66, R158 ;  /* 0x0000009e00427202 */ /* 0x000fe40000000f00 */
[----:B------:R-:W-:Y:S01]  /*1b880*/  MOV R67, R159 ;  /* 0x0000009f00437202 */ /* 0x000fe20000000f00 */
[C---:B------:R-:W-:Y:S02]  /*1b890*/  HMMA.16816.F32.BF16 R192, R124.reuse, R162, R60 ;  /* 0x000000a27cc0723c */ /* 0x040fe4000004183c */
[----:B------:R-:W-:Y:S02]  /*1b8a0*/  FADD.FTZ R3, R66, R3 ;  /* 0x0000000342037221 */ /* 0x000fe40000010000 */
[----:B------:R-:W-:Y:S02]  /*1b8b0*/  FADD.FTZ R2, R67, R2 ;  /* 0x0000000243027221 */ /* 0x000fe40000010000 */
[----:B------:R-:W-:Y:S02]  /*1b8c0*/  HMMA.16816.F32.BF16 R188, R124, R152, R44 ;  /* 0x000000987cbc723c */ /* 0x000fe4000004182c */
[----:B------:R-:W-:-:S04]  /*1b8d0*/  FADD.FTZ R2, R223, R2 ;  /* 0x00000002df027221 */ /* 0x000fc80000010000 */
        /* <DEDUP_REMOVED lines=62> */
.L_x_1000:
        /* <DEDUP_REMOVED lines=33> */
.L_x_1010:
        /* <DEDUP_REMOVED lines=85> */
.L_x_1008:
        /* <DEDUP_REMOVED lines=252> */
[----:B------:R-:W-:Y:S03]  /*1d3e0*/  FMUL.FTZ R6, R6, UR5 ;  /* 0x0000000506067c20 */ /* 0x000fe60008410000 */
[----:B------:R2:W3:Y:S01]  /*1d3f0*/  MUFU.TANH R141, R4 ;  /* 0x00000004008d7308 */ /* 0x0004e20000002400 */
        /* <DEDUP_REMOVED lines=18> */
[----:B--23--:R-:W-:Y:S11]  /*1d520*/  @P0 BRA `(.L_x_1010) ;  /* 0xffffffe800680947 */ /* 0x00cff6000383ffff */
.L_x_1009:
[----:B------:R1:W-:Y:S01]  /*1d530*/  STL [R1+0xb0], R236 ;  /* 0x0000b0ec01007387 */ /* 0x0003e20000100800 */
[----:B------:R2:W-:Y:S01]  /*1d540*/  MUFU.TANH R133, R6 ;  /* 0x0000000600857308 */ /* 0x0005e20000002400 */
[----:B------:R-:W-:Y:S02]  /*1d550*/  IMAD.U32 R0, RZ, RZ, UR9 ;  /* 0x00000009ff007e24 */ /* 0x000fe4000f8e00ff */
[----:B------:R-:W-:Y:S01]  /*1d560*/  FMUL.FTZ R5, R5, UR5 ;  /* 0x0000000505057c20 */ /* 0x000fe20008410000 */
[----:B------:R-:W-:Y:S01]  /*1d570*/  STL [R1+0xac], R235 ;  /* 0x0000aceb01007387 */ /* 0x000fe20000100800 */
[----:B------:R-:W-:Y:S01]  /*1d580*/  FMUL.FTZ R132, R7, UR5 ;  /* 0x0000000507847c20 */ /* 0x000fe20008410000 */
[----:B------:R-:W-:Y:S01]  /*1d590*/  FMUL.FTZ R8, R8, UR5 ;  /* 0x0000000508087c20 */ /* 0x000fe20008410000 */
[----:B------:R-:W-:Y:S01]  /*1d5a0*/  FMUL.FTZ R9, R9, UR5 ;  /* 0x0000000509097c20 */ /* 0x000fe20008410000 */
[----:B------:R-:W-:Y:S02]  /*1d5b0*/  STL [R1+0xa8], R234 ;  /* 0x0000a8ea01007387 */ /* 0x000fe40000100800 */
[----:B------:R3:W3:Y:S01]  /*1d5c0*/  MUFU.TANH R136, R5 ;  /* 0x0000000500887308 */ /* 0x0006e20000002400 */
[----:B------:R-:W-:Y:S01]  /*1d5d0*/  FMUL.FTZ R11, R11, UR5 ;  /* 0x000000050b0b7c20 */ /* 0x000fe20008410000 */
[----:B------:R-:W-:Y:S01]  /*1d5e0*/  FMUL.FTZ R12, R12, UR5 ;  /* 0x000000050c0c7c20 */ /* 0x000fe20008410000 */
[----:B------:R-:W-:Y:S01]  /*1d5f0*/  STL [R1+0xa4], R233 ;  /* 0x0000a4e901007387 */ /* 0x000fe20000100800 */
[----:B------:R-:W-:Y:S01]  /*1d600*/  FMUL.FTZ R10, R10, UR5 ;  /* 0x000000050a0a7c20 */ /* 0x000fe20008410000 */
[----:B------:R-:W-:Y:S01]  /*1d610*/  FMUL.FTZ R13, R13, UR5 ;  /* 0x000000050d0d7c20 */ /* 0x000fe20008410000 */
[----:B------:R-:W-:Y:S01]  /*1d620*/  FMUL.FTZ R15, R15, UR5 ;  /* 0x000000050f0f7c20 */ /* 0x000fe20008410000 */
[----:B------:R-:W-:Y:S03]  /*1d630*/  STL [R1+0xa0], R232 ;  /* 0x0000a0e801007387 */ /* 0x000fe60000100800 */
[----:B------:R-:W3:Y:S01]  /*1d640*/  MUFU.TANH R134, R132 ;  /* 0x0000008400867308 */ /* 0x000ee20000002400 */
        /* <DEDUP_REMOVED lines=10> */
[----:B------:R3:W-:Y:S01]  /*1d6f0*/  STL [R1+0x94], R229 ;  /* 0x000094e501007387 */ /* 0x0007e20000100800 */
[----:B------:R-:W-:Y:S01]  /*1d700*/  FMUL.FTZ R21, R21, UR5 ;  /* 0x0000000515157c20 */ /* 0x000fe20008410000 */
[----:B------:R-:W-:Y:S01]  /*1d710*/  FMUL.FTZ R23, R23, UR5 ;  /* 0x0000000517177c20 */ /* 0x000fe20008410000 */
[----:B------:R-:W-:Y:S01]  /*1d720*/  FMUL.FTZ R25, R25, UR5 ;  /* 0x0000000519197c20 */ /* 0x000fe20008410000 */
[----:B------:R3:W-:Y:S03]  /*1d730*/  STL [R1+0x90], R224 ;  /* 0x000090e001007387 */ /* 0x0007e60000100800 */
[----:B------:R-:W3:Y:S01]  /*1d740*/  MUFU.TANH R8, R9 ;  /* 0x0000000900087308 */ /* 0x000ee20000002400 */
[----:B------:R-:W-:Y:S01]  /*1d750*/  FMUL.FTZ R24, R24, UR5 ;  /* 0x0000000518187c20 */ /* 0x000fe20008410000 */
[----:B------:R-:W-:Y:S01]  /*1d760*/  FMUL.FTZ R27, R27, UR5 ;  /* 0x000000051b1b7c20 */ /* 0x000fe20008410000 */
[----:B------:R-:W3:Y:S01]  /*1d770*/  LDL R143, [R1+0x8] ;  /* 0x00000800018f7983 */ /* 0x000ee20000100800 */
[----:B------:R-:W-:Y:S01]  /*1d780*/  FMUL.FTZ R26, R26, UR5 ;  /* 0x000000051a1a7c20 */ /* 0x000fe20008410000 */
[----:B------:R-:W-:Y:S01]  /*1d790*/  FMUL.FTZ R28, R28, UR5 ;  /* 0x000000051c1c7c20 */ /* 0x000fe20008410000 */
[----:B------:R-:W-:Y:S01]  /*1d7a0*/  FMUL.FTZ R29, R29, UR5 ;  /* 0x000000051d1d7c20 */ /* 0x000fe20008410000 */
[----:B------:R-:W3:Y:S03]  /*1d7b0*/  LDL R142, [R1] ;  /* 0x00000000018e7983 */ /* 0x000ee60000100800 */
[----:B------:R3:W3:Y:S01]  /*1d7c0*/  MUFU.TANH R9, R11 ;  /* 0x0000000b00097308 */ /* 0x0006e20000002400 */
[----:B------:R-:W-:Y:S01]  /*1d7d0*/  FMUL.FTZ R31, R31, UR5 ;  /* 0x000000051f1f7c20 */ /* 0x000fe20008410000 */
[----:B------:R-:W-:Y:S01]  /*1d7e0*/  FMUL.FTZ R33, R33, UR5 ;  /* 0x0000000521217c20 */ /* 0x000fe20008410000 */
[----:B-1----:R-:W3:Y:S01]  /*1d7f0*/  LDL R236, [R1+0x4] ;  /* 0x0000040001ec7983 */ /* 0x002ee20000100800 */
[----:B------:R-:W-:Y:S01]  /*1d800*/  FMUL.FTZ R30, R30, UR5 ;  /* 0x000000051e1e7c20 */ /* 0x000fe20008410000 */
[----:B------:R-:W-:Y:S01]  /*1d810*/  FMUL.FTZ R32, R32, UR5 ;  /* 0x0000000520207c20 */ /* 0x000fe20008410000 */
[----:B------:R-:W-:Y:S01]  /*1d820*/  FMUL.FTZ R34, R34, UR5 ;  /* 0x0000000522227c20 */ /* 0x000fe20008410000 */
[----:B----4-:R-:W1:Y:S03]  /*1d830*/  S2R R2, SR_TID.X ;  /* 0x0000000000027919 */ /* 0x010e660000002100 */
[----:B------:R-:W-:Y:S01]  /*1d840*/  MUFU.TANH R10, R10 ;  /* 0x0000000a000a7308 */ /* 0x000fe20000002400 */
        /* <DEDUP_REMOVED lines=35> */
[----:B------:R-:W-:Y:S01]  /*1da80*/  UISETP.GT.AND UP0, UPT, UR9, UR15, UPT ;  /* 0x0000000f0900728c */ /* 0x000fe2000bf04270 */
[----:B------:R-:W-:Y:S05]  /*1da90*/  UMOV UR29, UR9 ;  /* 0x00000009001d7c82 */ /* 0x000fea0008000000 */
        /* <DEDUP_REMOVED lines=10> */
[----:B-1----:R-:W-:Y:S05]  /*1db40*/  IMAD.SHL.U32 R2, R2, 0x2, RZ ;  /* 0x0000000202027824 */ /* 0x002fea00078e00ff */
[----:B------:R-:W-:Y:S04]  /*1db50*/  LOP3.LUT R2, R2, 0x6, RZ, 0xc0, !PT ;  /* 0x0000000602027812 */ /* 0x000fe800078ec0ff */
[----:B------:R-:W-:Y:S04]  /*1db60*/  LEA R0, R0, R2, 0x6 ;  /* 0x0000000200007211 */ /* 0x000fe800078e30ff */
[----:B------:R-:W-:Y:S01]  /*1db70*/  IADD3 R3, R250, -R0, RZ ;  /* 0x80000000fa037210 */ /* 0x000fe20007ffe0ff */
[C---:B------:R-:W-:Y:S01]  /*1db80*/  VIADD R2, R0.reuse, 0x1 ;  /* 0x0000000100027836 */ /* 0x040fe20000000000 */
[----:B------:R-:W-:Y:S01]  /*1db90*/  ISETP.GE.AND P4, PT, R0, R247, PT ;  /* 0x000000f70000720c */ /* 0x000fe20003f86270 */
[C---:B--2---:R-:W-:Y:S01]  /*1dba0*/  IMAD.IADD R6, R248.reuse, 0x1, -R0 ;  /* 0x00000001f8067824 */ /* 0x044fe200078e0a00 */
[----:B---3--:R-:W-:Y:S01]  /*1dbb0*/  IABS R5, R3 ;  /* 0x0000000300057213 */ /* 0x008fe20000000000 */
[--C-:B------:R-:W-:Y:S01]  /*1dbc0*/  IMAD.IADD R4, R248, 0x1, -R2.reuse ;  /* 0x00000001f8047824 */ /* 0x100fe200078e0a02 */
[----:B------:R-:W-:Y:S01]  /*1dbd0*/  ISETP.GE.AND P2, PT, R2, R247, PT ;  /* 0x000000f70200720c */ /* 0x000fe20003f46270 */
[----:B------:R-:W-:Y:S01]  /*1dbe0*/  IMAD.IADD R7, R250, 0x1, -R2 ;  /* 0x00000001fa077824 */ /* 0x000fe200078e0a02 */
[----:B------:R-:W-:Y:S02]  /*1dbf0*/  IABS R6, R6 ;  /* 0x0000000600067213 */ /* 0x000fe40000000000 */
[----:B------:R-:W-:Y:S02]  /*1dc00*/  IABS R4, R4 ;  /* 0x0000000400047213 */ /* 0x000fe40000000000 */
[----:B------:R-:W-:Y:S02]  /*1dc10*/  I2FP.F32.S32 R6, R6 ;  /* 0x0000000600067245 */ /* 0x000fe40000201400 */
[----:B------:R-:W-:Y:S02]  /*1dc20*/  I2FP.F32.S32 R4, R4 ;  /* 0x0000000400047245 */ /* 0x000fe40000201400 */
[----:B------:R-:W-:Y:S01]  /*1dc30*/  I2FP.F32.S32 R5, R5 ;  /* 0x0000000500057245 */ /* 0x000fe20000201400 */
[----:B------:R-:W-:Y:S01]  /*1dc40*/  FFMA.FTZ R135, R6, -UR19, R141 ;  /* 0x8000001306877c23 */ /* 0x000fe2000801008d */
[----:B------:R-:W-:Y:S01]  /*1dc50*/  IABS R3, R7 ;  /* 0x0000000700037213 */ /* 0x000fe20000000000 */
[----:B------:R-:W-:Y:S01]  /*1dc60*/  FFMA.FTZ R136, R4, -UR19, R136 ;  /* 0x8000001304887c23 */ /* 0x000fe20008010088 */
[----:B------:R-:W-:Y:S01]  /*1dc70*/  IADD3 R4, R249, -R0, RZ ;  /* 0x80000000f9047210 */ /* 0x000fe20007ffe0ff */
[----:B------:R-:W-:Y:S01]  /*1dc80*/  FFMA.FTZ R133, R5, -UR19, R133 ;  /* 0x8000001305857c23 */ /* 0x000fe20008010085 */
[----:B------:R-:W-:Y:S01]  /*1dc90*/  I2FP.F32.S32 R3, R3 ;  /* 0x0000000300037245 */ /* 0x000fe20000201400 */
[----:B------:R1:W2:Y:S01]  /*1dca0*/  MUFU.TANH R141, R12 ;  /* 0x0000000c008d7308 */ /* 0x0002a20000002400 */
[----:B------:R-:W-:Y:S01]  /*1dcb0*/  IABS R5, R4 ;  /* 0x0000000400057213 */ /* 0x000fe20000000000 */
[----:B------:R-:W-:Y:S01]  /*1dcc0*/  IMAD.IADD R7, R251, 0x1, -R0 ;  /* 0x00000001fb077824 */ /* 0x000fe200078e0a00 */
[----:B------:R-:W-:Y:S01]  /*1dcd0*/  IADD3 R4, R249, -R2, RZ ;  /* 0x80000002f9047210 */ /* 0x000fe20007ffe0ff */
[----:B------:R-:W-:Y:S01]  /*1dce0*/  FFMA.FTZ R134, R3, -UR19, R134 ;  /* 0x8000001303867c23 */ /* 0x000fe20008010086 */
[----:B------:R-:W-:Y:S01]  /*1dcf0*/  ISETP.GE.AND P1, PT, R2, R246, PT ;  /* 0x000000f60200720c */ /* 0x000fe20003f26270 */
[----:B------:R-:W-:Y:S01]  /*1dd00*/  VIADD R3, R0, 0x8 ;  /* 0x0000000800037836 */ /* 0x000fe20000000000 */
[----:B------:R-:W-:Y:S01]  /*1dd10*/  IABS R11, R4 ;  /* 0x00000004000b7213 */ /* 0x000fe20000000000 */
[----:B------:R-:W-:Y:S01]  /*1dd20*/  IMAD.MOV.U32 R4, RZ, RZ, R5 ;  /* 0x000000ffff047224 */ /* 0x000fe200078e0005 */
[C---:B------:R-:W-:Y:S01]  /*1dd30*/  ISETP.GE.AND P5, PT, R2.reuse, R245, PT ;  /* 0x000000f50200720c */ /* 0x040fe20003fa6270 */
[----:B------:R-:W-:Y:S01]  /*1dd40*/  IMAD.IADD R6, R251, 0x1, -R2 ;  /* 0x00000001fb067824 */ /* 0x000fe200078e0a02 */
[C---:B------:R-:W-:Y:S02]  /*1dd50*/  ISETP.GE.AND P6, PT, R2.reuse, R244, PT ;  /* 0x000000f40200720c */ /* 0x040fe40003fc6270 */
[----:B------:R-:W-:Y:S02]  /*1dd60*/  I2FP.F32.S32 R4, R4 ;  /* 0x0000000400047245 */ /* 0x000fe40000201400 */
[----:B------:R-:W-:Y:S02]  /*1dd70*/  ISETP.GE.OR P6, PT, R2, R252, !P6 ;  /* 0x000000fc0200720c */ /* 0x000fe400077c6670 */
[----:B------:R-:W-:Y:S01]  /*1dd80*/  I2FP.F32.S32 R11, R11 ;  /* 0x0000000b000b7245 */ /* 0x000fe20000201400 */
[----:B-1----:R-:W-:Y:S01]  /*1dd90*/  FFMA.FTZ R12, R4, -UR19, R132 ;  /* 0x80000013040c7c23 */ /* 0x002fe20008010084 */
[----:B------:R-:W-:Y:S01]  /*1dda0*/  IADD3 R4, R249, -R3, RZ ;  /* 0x80000003f9047210 */ /* 0x000fe20007ffe0ff */
[----:B------:R-:W1:Y:S01]  /*1ddb0*/  MUFU.TANH R132, R14 ;  /* 0x0000000e00847308 */ /* 0x000e620000002400 */
[----:B------:R-:W-:Y:S01]  /*1ddc0*/  IABS R5, R6 ;  /* 0x0000000600057213 */ /* 0x000fe20000000000 */
[----:B------:R-:W-:Y:S01]  /*1ddd0*/  FFMA.FTZ R11, R11, -UR19, R8 ;  /* 0x800000130b0b7c23 */ /* 0x000fe20008010008 */
[----:B------:R-:W-:Y:S02]  /*1dde0*/  IABS R4, R4 ;  /* 0x0000000400047213 */ /* 0x000fe40000000000 */
[----:B------:R-:W-:Y:S02]  /*1ddf0*/  ISETP.GE.AND P0, PT, R0, R246, PT ;  /* 0x000000f60000720c */ /* 0x000fe40003f06270 */
[----:B------:R-:W-:Y:S03]  /*1de00*/  I2FP.F32.S32 R5, R5 ;  /* 0x0000000500057245 */ /* 0x000fe60000201400 */
[----:B------:R-:W-:Y:S01]  /*1de10*/  MUFU.TANH R14, R16 ;  /* 0x00000010000e7308 */ /* 0x000fe20000002400 */
[----:B------:R-:W-:Y:S01]  /*1de20*/  I2FP.F32.S32 R8, R4 ;  /* 0x0000000400087245 */ /* 0x000fe20000201400 */
[----:B------:R-:W-:Y:S01]  /*1de30*/  FFMA.FTZ R9, R5, -UR19, R9 ;  /* 0x8000001305097c23 */ /* 0x000fe20008010009 */
[----:B------:R-:W-:Y:S03]  /*1de40*/  IADD3 R5, R251, -R3, RZ ;  /* 0x80000003fb057210 */ /* 0x000fe60007ffe0ff */
[----:B--2---:R-:W-:Y:S04]  /*1de50*/  FFMA.FTZ R8, R8, -UR19, R141 ;  /* 0x8000001308087c23 */ /* 0x004fe8000801008d */
[----:B------:R-:W-:Y:S01]  /*1de60*/  MUFU.TANH R16, R24 ;  /* 0x0000001800107308 */ /* 0x000fe20000002400 */
[----:B------:R-:W-:Y:S02]  /*1de70*/  IABS R5, R5 ;  /* 0x0000000500057213 */ /* 0x000fe40000000000 */
[----:B------:R-:W-:Y:S02]  /*1de80*/  FSEL R229, R9, -INF , !P6 ;  /* 0xff80000009e57808 */ /* 0x000fe40007000000 */
[-C--:B------:R-:W-:Y:S02]  /*1de90*/  ISETP.GE.OR P2, PT, R2, R143.reuse, !P2 ;  /* 0x0000008f0200720c */ /* 0x080fe40005746670 */
[----:B------:R-:W-:Y:S02]  /*1dea0*/  ISETP.GE.OR P4, PT, R0, R143, !P4 ;  /* 0x0000008f0000720c */ /* 0x000fe40006786670 */
[C---:B------:R-:W-:Y:S02]  /*1deb0*/  ISETP.GE.OR P5, PT, R2.reuse, R142, !P5 ;  /* 0x0000008e0200720c */ /* 0x040fe40006fa6670 */
[----:B------:R-:W-:Y:S01]  /*1dec0*/  FSEL R141, R135, -INF , !P4 ;  /* 0xff800000878d7808 */ /* 0x000fe20006000000 */
[----:B------:R-:W-:Y:S01]  /*1ded0*/  IMAD.MOV.U32 R135, RZ, RZ, R143 ;  /* 0x000000ffff877224 */ /* 0x000fe200078e008f */
[-C--:B------:R-:W-:Y:S02]  /*1dee0*/  ISETP.GE.OR P1, PT, R2, R236.reuse, !P1 ;  /* 0x000000ec0200720c */ /* 0x080fe40004f26670 */
[----:B------:R-:W-:Y:S02]  /*1def0*/  IABS R2, R7 ;  /* 0x0000000700027213 */ /* 0x000fe40000000000 */
[C---:B------:R-:W-:Y:S02]  /*1df00*/  ISETP.GE.OR P0, PT, R0.reuse, R236, !P0 ;  /* 0x000000ec0000720c */ /* 0x040fe40004706670 */
[----:B------:R-:W-:Y:S02]  /*1df10*/  I2FP.F32.S32 R2, R2 ;  /* 0x0000000200027245 */ /* 0x000fe40000201400 */
[----:B------:R-:W-:Y:S02]  /*1df20*/  FSEL R223, R133, -INF , !P0 ;  /* 0xff80000085df7808 */ /* 0x000fe40004000000 */
[----:B------:R-:W-:Y:S01]  /*1df30*/  ISETP.GE.AND P4, PT, R0, R245, PT ;  /* 0x000000f50000720c */ /* 0x000fe20003f86270 */
[----:B------:R-:W-:Y:S01]  /*1df40*/  FFMA.FTZ R10, R2, -UR19, R10 ;  /* 0x80000013020a7c23 */ /* 0x000fe2000801000a */
[----:B------:R-:W-:Y:S01]  /*1df50*/  MOV R133, R142 ;  /* 0x0000008e00857202 */ /* 0x000fe20000000f00 */
[C---:B------:R-:W-:Y:S01]  /*1df60*/  VIADD R2, R0.reuse, 0x9 ;  /* 0x0000000900027836 */ /* 0x040fe20000000000 */
[----:B------:R-:W-:Y:S02]  /*1df70*/  ISETP.GE.AND P0, PT, R0, R244, PT ;  /* 0x000000f40000720c */ /* 0x000fe40003f06270 */
[----:B------:R-:W-:Y:S01]  /*1df80*/  FSEL R222, R134, -INF , !P1 ;  /* 0xff80000086de7808 */ /* 0x000fe20004800000 */
[--C-:B------:R-:W-:Y:S01]  /*1df90*/  IMAD.IADD R6, R249, 0x1, -R2.reuse ;  /* 0x00000001f9067824 */ /* 0x100fe200078e0a02 */
[C---:B------:R-:W-:Y:S01]  /*1dfa0*/  ISETP.GE.OR P4, PT, R0.reuse, R133, !P4 ;  /* 0x000000850000720c */ /* 0x040fe20006786670 */
[----:B------:R-:W-:Y:S01]  /*1dfb0*/  IMAD.IADD R7, R251, 0x1, -R2 ;  /* 0x00000001fb077824 */ /* 0x000fe200078e0a02 */
[----:B------:R-:W-:Y:S02]  /*1dfc0*/  ISETP.GE.OR P0, PT, R0, R252, !P0 ;  /* 0x000000fc0000720c */ /* 0x000fe40004706670 */
[----:B------:R-:W-:Y:S02]  /*1dfd0*/  IABS R6, R6 ;  /* 0x0000000600067213 */ /* 0x000fe40000000000 */
[----:B------:R-:W-:Y:S02]  /*1dfe0*/  IABS R4, R7 ;  /* 0x0000000700047213 */ /* 0x000fe40000000000 */
[----:B------:R-:W-:Y:S02]  /*1dff0*/  I2FP.F32.S32 R7, R6 ;  /* 0x0000000600077245 */ /* 0x000fe40000201400 */
[----:B------:R-:W-:Y:S02]  /*1e000*/  FSEL R221, R136, -INF , !P2 ;  /* 0xff80000088dd7808 */ /* 0x000fe40005000000 */
[-C--:B------:R-:W-:Y:S01]  /*1e010*/  ISETP.GE.AND P1, PT, R2, R245.reuse, PT ;  /* 0x000000f50200720c */ /* 0x080fe20003f26270 */
[----:B------:R-:W-:Y:S01]  /*1e020*/  MUFU.TANH R136, R63 ;  /* 0x0000003f00887308 */ /* 0x000fe20000002400 */
[----:B------:R-:W-:Y:S02]  /*1e030*/  ISETP.GE.AND P2, PT, R3, R245, PT ;  /* 0x000000f50300720c */ /* 0x000fe40003f46270 */
[----:B------:R-:W-:Y:S01]  /*1e040*/  I2FP.F32.S32 R6, R5 ;  /* 0x0000000500067245 */ /* 0x000fe20000201400 */
[----:B------:R-:W-:Y:S01]  /*1e050*/  FFMA.FTZ R5, R7, -UR19, R13 ;  /* 0x8000001307057c23 */ /* 0x000fe2000801000d */
[----:B------:R-:W-:Y:S02]  /*1e060*/  FSEL R219, R12, -INF , !P4 ;  /* 0xff8000000cdb7808 */ /* 0x000fe40006000000 */
[----:B------:R-:W-:Y:S01]  /*1e070*/  FSEL R220, R11, -INF , !P5 ;  /* 0xff8000000bdc7808 */ /* 0x000fe20006800000 */
[----:B-1----:R-:W-:Y:S01]  /*1e080*/  FFMA.FTZ R132, R6, -UR19, R132 ;  /* 0x8000001306847c23 */ /* 0x002fe20008010084 */
[----:B------:R-:W-:Y:S01]  /*1e090*/  FSEL R230, R10, -INF , !P0 ;  /* 0xff8000000ae67808 */ /* 0x000fe20004000000 */
[----:B------:R-:W1:Y:S01]  /*1e0a0*/  MUFU.TANH R12, R18 ;  /* 0x00000012000c7308 */ /* 0x000e620000002400 */
[----:B------:R-:W-:Y:S02]  /*1e0b0*/  ISETP.GE.OR P1, PT, R2, R133, !P1 ;  /* 0x000000850200720c */ /* 0x000fe40004f26670 */
[C---:B------:R-:W-:Y:S02]  /*1e0c0*/  ISETP.GE.AND P4, PT, R3.reuse, R244, PT ;  /* 0x000000f40300720c */ /* 0x040fe40003f86270 */
[C---:B------:R-:W-:Y:S02]  /*1e0d0*/  ISETP.GE.AND P5, PT, R3.reuse, R247, PT ;  /* 0x000000f70300720c */ /* 0x040fe40003fa6270 */
[C---:B------:R-:W-:Y:S03]  /*1e0e0*/  ISETP.GE.AND P0, PT, R3.reuse, R246, PT ;  /* 0x000000f60300720c */ /* 0x040fe60003f06270 */
[----:B------:R-:W-:Y:S01]  /*1e0f0*/  MUFU.TANH R11, R19 ;  /* 0x00000013000b7308 */ /* 0x000fe20000002400 */
[----:B------:R-:W-:Y:S02]  /*1e100*/  ISETP.GE.OR P2, PT, R3, R133, !P2 ;  /* 0x000000850300720c */ /* 0x000fe40005746670 */
[----:B------:R-:W-:Y:S02]  /*1e110*/  I2FP.F32.S32 R4, R4 ;  /* 0x0000000400047245 */ /* 0x000fe40000201400 */
[----:B------:R-:W-:Y:S01]  /*1e120*/  FSEL R231, R5, -INF , !P1 ;  /* 0xff80000005e77808 */ /* 0x000fe20004800000 */
[----:B------:R-:W-:Y:S01]  /*1e130*/  IMAD.IADD R5, R248, 0x1, -R3 ;  /* 0x00000001f8057824 */ /* 0x000fe200078e0a03 */
[----:B------:R-:W-:Y:S01]  /*1e140*/  FSEL R232, R8, -INF , !P2 ;  /* 0xff80000008e87808 */ /* 0x000fe20005000000 */
[----:B------:R-:W-:Y:S01]  /*1e150*/  FFMA.FTZ R15, R4, -UR19, R15 ;  /* 0x80000013040f7c23 */ /* 0x000fe2000801000f */
[C---:B------:R-:W-:Y:S01]  /*1e160*/  ISETP.GE.OR P4, PT, R3.reuse, R252, !P4 ;  /* 0x000000fc0300720c */ /* 0x040fe20006786670 */
[----:B------:R-:W-:Y:S01]  /*1e170*/  MUFU.TANH R19, R23 ;  /* 0x0000001700137308 */ /* 0x000fe20000002400 */
[C---:B------:R-:W-:Y:S02]  /*1e180*/  ISETP.GE.OR P5, PT, R3.reuse, R135, !P5 ;  /* 0x000000870300720c */ /* 0x040fe40006fa6670 */
[----:B------:R-:W-:Y:S01]  /*1e190*/  ISETP.GE.OR P0, PT, R3, R236, !P0 ;  /* 0x000000ec0300720c */ /* 0x000fe20004706670 */
[----:B------:R-:W-:Y:S01]  /*1e1a0*/  IMAD.IADD R3, R250, 0x1, -R3 ;  /* 0x00000001fa037824 */ /* 0x000fe200078e0a03 */
[C---:B------:R-:W-:Y:S02]  /*1e1b0*/  ISETP.GE.AND P6, PT, R2.reuse, R244, PT ;  /* 0x000000f40200720c */ /* 0x040fe40003fc6270 */
[C---:B------:R-:W-:Y:S03]  /*1e1c0*/  ISETP.GE.AND P2, PT, R2.reuse, R247, PT ;  /* 0x000000f70200720c */ /* 0x040fe60003f46270 */
[----:B------:R-:W-:Y:S01]  /*1e1d0*/  MUFU.TANH R18, R30 ;  /* 0x0000001e00127308 */ /* 0x000fe20000002400 */
[----:B------:R-:W-:Y:S02]  /*1e1e0*/  ISETP.GE.AND P1, PT, R2, R246, PT ;  /* 0x000000f60200720c */ /* 0x000fe40003f26270 */
[----:B------:R-:W-:Y:S02]  /*1e1f0*/  IADD3 R4, R248, -R2, RZ ;  /* 0x80000002f8047210 */ /* 0x000fe40007ffe0ff */
[C---:B------:R-:W-:Y:S02]  /*1e200*/  ISETP.GE.OR P6, PT, R2.reuse, R252, !P6 ;  /* 0x000000fc0200720c */ /* 0x040fe400077c6670 */
[C---:B------:R-:W-:Y:S03]  /*1e210*/  ISETP.GE.OR P2, PT, R2.reuse, R135, !P2 ;  /* 0x000000870200720c */ /* 0x040fe60005746670 */
[----:B------:R-:W2:Y:S01]  /*1e220*/  MUFU.TANH R13, R17 ;  /* 0x00000011000d7308 */ /* 0x000ea20000002400 */
[----:B------:R-:W-:Y:S01]  /*1e230*/  ISETP.GE.OR P1, PT, R2, R236, !P1 ;  /* 0x000000ec0200720c */ /* 0x000fe20004f26670 */
[----:B------:R-:W-:Y:S01]  /*1e240*/  IMAD.IADD R2, R250, 0x1, -R2 ;  /* 0x00000001fa027824 */ /* 0x000fe200078e0a02 */
[----:B------:R-:W-:Y:S02]  /*1e250*/  IABS R3, R3 ;  /* 0x0000000300037213 */ /* 0x000fe40000000000 */
[----:B------:R-:W-:Y:S02]  /*1e260*/  IABS R8, R5 ;  /* 0x0000000500087213 */ /* 0x000fe40000000000 */
[----:B------:R-:W-:Y:S03]  /*1e270*/  IABS R6, R4 ;  /* 0x0000000400067213 */ /* 0x000fe60000000000 */
[----:B------:R-:W-:Y:S01]  /*1e280*/  MUFU.TANH R5, R20 ;  /* 0x0000001400057308 */ /* 0x000fe20000002400 */
[----:B------:R-:W-:Y:S02]  /*1e290*/  I2FP.F32.S32 R3, R3 ;  /* 0x0000000300037245 */ /* 0x000fe40000201400 */
[----:B------:R-:W-:Y:S01]  /*1e2a0*/  IABS R7, R2 ;  /* 0x0000000200077213 */ /* 0x000fe20000000000 */
[----:B------:R-:W-:Y:S01]  /*1e2b0*/  IMAD.MOV.U32 R2, RZ, RZ, R8 ;  /* 0x000000ffff027224 */ /* 0x000fe200078e0008 */
[----:B------:R-:W-:Y:S01]  /*1e2c0*/  I2FP.F32.S32 R6, R6 ;  /* 0x0000000600067245 */ /* 0x000fe20000201400 */
[----:B-1----:R-:W-:Y:S01]  /*1e2d0*/  FFMA.FTZ R12, R3, -UR19, R12 ;  /* 0x80000013030c7c23 */ /* 0x002fe2000801000c */
[----:B------:R-:W-:Y:S03]  /*1e2e0*/  I2FP.F32.S32 R7, R7 ;  /* 0x0000000700077245 */ /* 0x000fe60000201400 */
[----:B------:R-:W1:Y:S01]  /*1e2f0*/  MUFU.TANH R4, R22 ;  /* 0x0000001600047308 */ /* 0x000e620000002400 */
[----:B------:R-:W-:Y:S01]  /*1e300*/  IADD3 R3, R0, 0x10, RZ ;  /* 0x0000001000037810 */ /* 0x000fe20007ffe0ff */
[----:B--2---:R-:W-:Y:S01]  /*1e310*/  FFMA.FTZ R13, R6, -UR19, R13 ;  /* 0x80000013060d7c23 */ /* 0x004fe2000801000d */
[----:B------:R-:W-:Y:S01]  /*1e320*/  I2FP.F32.S32 R2, R2 ;  /* 0x0000000200027245 */ /* 0x000fe20000201400 */
[----:B------:R-:W-:Y:S01]  /*1e330*/  FFMA.FTZ R11, R7, -UR19, R11 ;  /* 0x80000013070b7c23 */ /* 0x000fe2000801000b */
[----:B------:R-:W-:Y:S01]  /*1e340*/  IADD3 R6, R250, -R3, RZ ;  /* 0x80000003fa067210 */ /* 0x000fe20007ffe0ff */
[----:B------:R-:W-:Y:S01]  /*1e350*/  IMAD.IADD R7, R248, 0x1, -R3 ;  /* 0x00000001f8077824 */ /* 0x000fe200078e0a03 */
[----:B------:R-:W-:Y:S01]  /*1e360*/  FSEL R218, R15, -INF , !P6 ;  /* 0xff8000000fda7808 */ /* 0x000fe20007000000 */
[----:B------:R-:W-:Y:S01]  /*1e370*/  FFMA.FTZ R14, R2, -UR19, R14 ;  /* 0x80000013020e7c23 */ /* 0x000fe2000801000e */
[----:B------:R-:W-:Y:S01]  /*1e380*/  IABS R6, R6 ;  /* 0x0000000600067213 */ /* 0x000fe20000000000 */
[----:B------:R-:W-:Y:S01]  /*1e390*/  VIADD R2, R0, 0x11 ;  /* 0x0000001100027836 */ /* 0x000fe20000000000 */
[----:B------:R-:W-:Y:S01]  /*1e3a0*/  IABS R9, R7 ;  /* 0x0000000700097213 */ /* 0x000fe20000000000 */
[----:B------:R-:W2:Y:S01]  /*1e3b0*/  MUFU.TANH R20, R21 ;  /* 0x0000001500147308 */ /* 0x000ea20000002400 */
[----:B------:R-:W-:Y:S01]  /*1e3c0*/  I2FP.F32.S32 R6, R6 ;  /* 0x0000000600067245 */ /* 0x000fe20000201400 */
[--C-:B------:R-:W-:Y:S01]  /*1e3d0*/  IMAD.IADD R8, R248, 0x1, -R2.reuse ;  /* 0x00000001f8087824 */ /* 0x100fe200078e0a02 */
[----:B------:R-:W-:Y:S01]  /*1e3e0*/  I2FP.F32.S32 R9, R9 ;  /* 0x0000000900097245 */ /* 0x000fe20000201400 */
[----:B------:R-:W-:Y:S01]  /*1e3f0*/  IMAD.IADD R10, R250, 0x1, -R2 ;  /* 0x00000001fa0a7824 */ /* 0x000fe200078e0a02 */
[----:B------:R-:W-:Y:S01]  /*1e400*/  ISETP.GE.AND P6, PT, R3, R246, PT ;  /* 0x000000f60300720c */ /* 0x000fe20003fc6270 */
[----:B-1----:R-:W-:Y:S01]  /*1e410*/  FFMA.FTZ R4, R6, -UR19, R4 ;  /* 0x8000001306047c23 */ /* 0x002fe20008010004 */
[----:B------:R-:W-:Y:S01]  /*1e420*/  FSEL R217, R132, -INF , !P4 ;  /* 0xff80000084d97808 */ /* 0x000fe20006000000 */
[----:B------:R-:W-:Y:S01]  /*1e430*/  FFMA.FTZ R5, R9, -UR19, R5 ;  /* 0x8000001309057c23 */ /* 0x000fe20008010005 */
[C---:B------:R-:W-:Y:S01]  /*1e440*/  ISETP.GE.AND P4, PT, R3.reuse, R247, PT ;  /* 0x000000f70300720c */ /* 0x040fe20003f86270 */
[----:B------:R-:W1:Y:S01]  /*1e450*/  MUFU.TANH R15, R25 ;  /* 0x00000019000f7308 */ /* 0x000e620000002400 */
[----:B------:R-:W-:Y:S02]  /*1e460*/  IABS R8, R8 ;  /* 0x0000000800087213 */ /* 0x000fe40000000000 */
[C---:B------:R-:W-:Y:S02]  /*1e470*/  ISETP.GE.OR P6, PT, R3.reuse, R236, !P6 ;  /* 0x000000ec0300720c */ /* 0x040fe400077c6670 */
[C---:B------:R-:W-:Y:S02]  /*1e480*/  ISETP.GE.OR P4, PT, R3.reuse, R135, !P4 ;  /* 0x000000870300720c */ /* 0x040fe40006786670 */
[----:B------:R-:W-:Y:S03]  /*1e490*/  FSEL R212, R14, -INF , !P5 ;  /* 0xff8000000ed47808 */ /* 0x000fe60006800000 */
[----:B------:R-:W-:Y:S01]  /*1e4a0*/  MUFU.TANH R17, R31 ;  /* 0x0000001f00117308 */ /* 0x000fe20000002400 */
[----:B------:R-:W-:Y:S02]  /*1e4b0*/  FSEL R214, R12, -INF , !P0 ;  /* 0xff8000000cd67808 */ /* 0x000fe40004000000 */
[----:B------:R-:W-:Y:S02]  /*1e4c0*/  I2FP.F32.S32 R8, R8 ;  /* 0x0000000800087245 */ /* 0x000fe40000201400 */
[C---:B------:R-:W-:Y:S02]  /*1e4d0*/  ISETP.GE.AND P5, PT, R3.reuse, R245, PT ;  /* 0x000000f50300720c */ /* 0x040fe40003fa6270 */
[----:B------:R-:W-:Y:S01]  /*1e4e0*/  ISETP.GE.AND P0, PT, R3, R244, PT ;  /* 0x000000f40300720c */ /* 0x000fe20003f06270 */
[----:B--2---:R-:W-:Y:S01]  /*1e4f0*/  FFMA.FTZ R20, R8, -UR19, R20 ;  /* 0x8000001308147c23 */ /* 0x004fe20008010014 */
[----:B------:R-:W-:Y:S01]  /*1e500*/  FSEL R216, R4, -INF , !P6 ;  /* 0xff80000004d87808 */ /* 0x000fe20007000000 */
[----:B------:R-:W-:Y:S01]  /*1e510*/  IMAD.IADD R4, R249, 0x1, -R2 ;  /* 0x00000001f9047824 */ /* 0x000fe200078e0a02 */
[----:B------:R-:W-:Y:S01]  /*1e520*/  FSEL R215, R5, -INF , !P4 ;  /* 0xff80000005d77808 */ /* 0x000fe20006000000 */
[----:B------:R-:W-:Y:S01]  /*1e530*/  MUFU.TANH R12, R26 ;  /* 0x0000001a000c7308 */ /* 0x000fe20000002400 */
[----:B------:R-:W-:Y:S02]  /*1e540*/  IADD3 R5, R249, -R3, RZ ;  /* 0x80000003f9057210 */ /* 0x000fe40007ffe0ff */
[C---:B------:R-:W-:Y:S02]  /*1e550*/  ISETP.GE.OR P5, PT, R3.reuse, R133, !P5 ;  /* 0x000000850300720c */ /* 0x040fe40006fa6670 */
[----:B------:R-:W-:Y:S01]  /*1e560*/  ISETP.GE.OR P0, PT, R3, R252, !P0 ;  /* 0x000000fc0300720c */ /* 0x000fe20004706670 */
[----:B------:R-:W-:Y:S01]  /*1e570*/  IMAD.IADD R3, R251, 0x1, -R3 ;  /* 0x00000001fb037824 */ /* 0x000fe200078e0a03 */
[----:B------:R-:W-:Y:S03]  /*1e580*/  IABS R7, R10 ;  /* 0x0000000a00077213 */ /* 0x000fe60000000000 */
[----:B------:R-:W-:Y:S01]  /*1e590*/  MUFU.TANH R14, R32 ;  /* 0x00000020000e7308 */ /* 0x000fe20000002400 */
[----:B------:R-:W-:Y:S02]  /*1e5a0*/  FSEL R132, R13, -INF , !P2 ;  /* 0xff8000000d847808 */ /* 0x000fe40005000000 */
[----:B------:R-:W-:Y:S02]  /*1e5b0*/  FSEL R213, R11, -INF , !P1 ;  /* 0xff8000000bd57808 */ /* 0x000fe40004800000 */
[----:B------:R-:W-:Y:S02]  /*1e5c0*/  IABS R8, R4 ;  /* 0x0000000400087213 */ /* 0x000fe40000000000 */
[C---:B------:R-:W-:Y:S03]  /*1e5d0*/  ISETP.GE.AND P2, PT, R2.reuse, R247, PT ;  /* 0x000000f70200720c */ /* 0x040fe60003f46270 */
[----:B------:R-:W2:Y:S01]  /*1e5e0*/  MUFU.TANH R13, R27 ;  /* 0x0000001b000d7308 */ /* 0x000ea20000002400 */
[C---:B------:R-:W-:Y:S02]  /*1e5f0*/  ISETP.GE.AND P1, PT, R2.reuse, R246, PT ;  /* 0x000000f60200720c */ /* 0x040fe40003f26270 */
[C---:B------:R-:W-:Y:S02]  /*1e600*/  ISETP.GE.AND P4, PT, R2.reuse, R245, PT ;  /* 0x000000f50200720c */ /* 0x040fe40003f86270 */
[C---:B------:R-:W-:Y:S02]  /*1e610*/  ISETP.GE.AND P6, PT, R2.reuse, R244, PT ;  /* 0x000000f40200720c */ /* 0x040fe40003fc6270 */
[----:B------:R-:W-:Y:S03]  /*1e620*/  IABS R5, R5 ;  /* 0x0000000500057213 */ /* 0x000fe60000000000 */
[----:B------:R-:W-:Y:S01]  /*1e630*/  MUFU.TANH R26, R47 ;  /* 0x0000002f001a7308 */ /* 0x000fe20000002400 */
[----:B------:R-:W-:Y:S02]  /*1e640*/  I2FP.F32.S32 R7, R7 ;  /* 0x0000000700077245 */ /* 0x000fe40000201400 */
[----:B------:R-:W-:Y:S01]  /*1e650*/  IABS R6, R3 ;  /* 0x0000000300067213 */ /* 0x000fe20000000000 */
[----:B------:R-:W-:Y:S01]  /*1e660*/  IMAD.MOV.U32 R3, RZ, RZ, R8 ;  /* 0x000000ffff037224 */ /* 0x000fe200078e0008 */
[C---:B------:R-:W-:Y:S01]  /*1e670*/  ISETP.GE.OR P2, PT, R2.reuse, R135, !P2 ;  /* 0x000000870200720c */ /* 0x040fe20005746670 */
[----:B------:R-:W-:Y:S01]  /*1e680*/  FFMA.FTZ R19, R7, -UR19, R19 ;  /* 0x8000001307137c23 */ /* 0x000fe20008010013 */
[C---:B------:R-:W-:Y:S03]  /*1e690*/  ISETP.GE.OR P1, PT, R2.reuse, R236, !P1 ;  /* 0x000000ec0200720c */ /* 0x040fe60004f26670 */
[----:B------:R-:W-:Y:S01]  /*1e6a0*/  MUFU.TANH R23, R51 ;  /* 0x0000003300177308 */ /* 0x000fe20000002400 */
[C---:B------:R-:W-:Y:S01]  /*1e6b0*/  ISETP.GE.OR P4, PT, R2.reuse, R133, !P4 ;  /* 0x000000850200720c */ /* 0x040fe20006786670 */
[----:B------:R-:W-:Y:S01]  /*1e6c0*/  IMAD.MOV.U32 R4, RZ, RZ, R5 ;  /* 0x000000ffff047224 */ /* 0x000fe200078e0005 */
[----:B------:R-:W-:Y:S02]  /*1e6d0*/  ISETP.GE.OR P6, PT, R2, R252, !P6 ;  /* 0x000000fc0200720c */ /* 0x000fe400077c6670 */
[----:B------:R-:W-:Y:S02]  /*1e6e0*/  IADD3 R2, R251, -R2, RZ ;  /* 0x80000002fb027210 */ /* 0x000fe40007ffe0ff */
[----:B------:R-:W-:Y:S03]  /*1e6f0*/  I2FP.F32.S32 R3, R3 ;  /* 0x0000000300037245 */ /* 0x000fe60000201400 */
[----:B------:R-:W-:Y:S01]  /*1e700*/  MUFU.TANH R5, R28 ;  /* 0x0000001c00057308 */ /* 0x000fe20000002400 */
[----:B------:R-:W-:Y:S02]  /*1e710*/  IABS R7, R2 ;  /* 0x0000000200077213 */ /* 0x000fe40000000000 */
[----:B------:R-:W-:Y:S01]  /*1e720*/  I2FP.F32.S32 R2, R4 ;  /* 0x0000000400027245 */ /* 0x000fe20000201400 */
[----:B-1----:R-:W-:Y:S01]  /*1e730*/  FFMA.FTZ R15, R3, -UR19, R15 ;  /* 0x80000013030f7c23 */ /* 0x002fe2000801000f */
[----:B------:R-:W-:Y:S02]  /*1e740*/  I2FP.F32.S32 R7, R7 ;  /* 0x0000000700077245 */ /* 0x000fe40000201400 */
[----:B------:R-:W-:Y:S01]  /*1e750*/  I2FP.F32.S32 R6, R6 ;  /* 0x0000000600067245 */ /* 0x000fe20000201400 */
[----:B------:R-:W-:Y:S01]  /*1e760*/  FFMA.FTZ R16, R2, -UR19, R16 ;  /* 0x8000001302107c23 */ /* 0x000fe20008010010 */
[C---:B------:R-:W-:Y:S01]  /*1e770*/  IADD3 R3, R0.reuse, 0x18, RZ ;  /* 0x0000001800037810 */ /* 0x040fe20007ffe0ff */
[----:B------:R-:W-:Y:S01]  /*1e780*/  VIADD R2, R0, 0x19 ;  /* 0x0000001900027836 */ /* 0x000fe20000000000 */
[----:B------:R-:W-:Y:S01]  /*1e790*/  FSEL R210, R20, -INF , !P2 ;  /* 0xff80000014d27808 */ /* 0x000fe20005000000 */
[----:B------:R-:W1:Y:S01]  /*1e7a0*/  MUFU.TANH R4, R29 ;  /* 0x0000001d00047308 */ /* 0x000e620000002400 */
[----:B------:R-:W-:Y:S01]  /*1e7b0*/  FSEL R209, R19, -INF , !P1 ;  /* 0xff80000013d17808 */ /* 0x000fe20004800000 */
[----:B--2---:R-:W-:Y:S01]  /*1e7c0*/  FFMA.FTZ R13, R7, -UR19, R13 ;  /* 0x80000013070d7c23 */ /* 0x004fe2000801000d */
[-C--:B------:R-:W-:Y:S01]  /*1e7d0*/  ISETP.GE.AND P2, PT, R3, R245.reuse, PT ;  /* 0x000000f50300720c */ /* 0x080fe20003f46270 */
[----:B------:R-:W-:Y:S01]  /*1e7e0*/  FFMA.FTZ R12, R6, -UR19, R12 ;  /* 0x80000013060c7c23 */ /* 0x000fe2000801000c */
[C---:B------:R-:W-:Y:S01]  /*1e7f0*/  IADD3 R6, R249.reuse, -R2, RZ ;  /* 0x80000002f9067210 */ /* 0x040fe20007ffe0ff */
[--C-:B------:R-:W-:Y:S01]  /*1e800*/  IMAD.IADD R7, R249, 0x1, -R3.reuse ;  /* 0x00000001f9077824 */ /* 0x100fe200078e0a03 */
[----:B------:R-:W-:Y:S03]  /*1e810*/  ISETP.GE.AND P1, PT, R2, R245, PT ;  /* 0x000000f50200720c */ /* 0x000fe60003f26270 */
[----:B------:R-:W-:Y:S01]  /*1e820*/  MUFU.TANH R19, R49 ;  /* 0x0000003100137308 */ /* 0x000fe20000002400 */
[----:B------:R-:W-:Y:S01]  /*1e830*/  IABS R8, R6 ;  /* 0x0000000600087213 */ /* 0x000fe20000000000 */
[C---:B------:R-:W-:Y:S01]  /*1e840*/  IMAD.IADD R11, R251.reuse, 0x1, -R2 ;  /* 0x00000001fb0b7824 */ /* 0x040fe200078e0a02 */
[----:B------:R-:W-:Y:S01]  /*1e850*/  IABS R10, R7 ;  /* 0x00000007000a7213 */ /* 0x000fe20000000000 */
[----:B------:R-:W-:Y:S01]  /*1e860*/  IMAD.IADD R9, R251, 0x1, -R3 ;  /* 0x00000001fb097824 */ /* 0x000fe200078e0a03 */
[----:B------:R-:W-:Y:S02]  /*1e870*/  I2FP.F32.S32 R8, R8 ;  /* 0x0000000800087245 */ /* 0x000fe40000201400 */
[----:B------:R-:W-:Y:S02]  /*1e880*/  I2FP.F32.S32 R10, R10 ;  /* 0x0000000a000a7245 */ /* 0x000fe40000201400 */
[-C--:B------:R-:W-:Y:S01]  /*1e890*/  ISETP.GE.OR P2, PT, R3, R133.reuse, !P2 ;  /* 0x000000850300720c */ /* 0x080fe20005746670 */
[----:B-1----:R-:W-:Y:S01]  /*1e8a0*/  FFMA.FTZ R4, R8, -UR19, R4 ;  /* 0x8000001308047c23 */ /* 0x002fe20008010004 */
[----:B------:R-:W-:Y:S01]  /*1e8b0*/  ISETP.GE.OR P1, PT, R2, R133, !P1 ;  /* 0x000000850200720c */ /* 0x000fe20004f26670 */
[----:B------:R-:W-:Y:S01]  /*1e8c0*/  FFMA.FTZ R5, R10, -UR19, R5 ;  /* 0x800000130a057c23 */ /* 0x000fe20008010005 */
[----:B------:R-:W-:Y:S02]  /*1e8d0*/  IABS R7, R11 ;  /* 0x0000000b00077213 */ /* 0x000fe40000000000 */
[----:B------:R-:W-:Y:S01]  /*1e8e0*/  FSEL R233, R13, -INF , !P6 ;  /* 0xff8000000de97808 */ /* 0x000fe20007000000 */
[----:B------:R-:W-:Y:S01]  /*1e8f0*/  MUFU.TANH R11, R35 ;  /* 0x00000023000b7308 */ /* 0x000fe20000002400 */
[----:B------:R-:W-:Y:S02]  /*1e900*/  FSEL R143, R5, -INF , !P2 ;  /* 0xff800000058f7808 */ /* 0x000fe40005000000 */
[----:B------:R-:W-:Y:S01]  /*1e910*/  FSEL R142, R4, -INF , !P1 ;  /* 0xff800000048e7808 */ /* 0x000fe20004800000 */
[----:B------:R-:W-:Y:S01]  /*1e920*/  IMAD.IADD R4, R248, 0x1, -R2 ;  /* 0x00000001f8047824 */ /* 0x000fe200078e0a02 */
[C---:B------:R-:W-:Y:S02]  /*1e930*/  ISETP.GE.AND P6, PT, R2.reuse, R244, PT ;  /* 0x000000f40200720c */ /* 0x040fe40003fc6270 */
[C---:B------:R-:W-:Y:S03]  /*1e940*/  ISETP.GE.AND P2, PT, R2.reuse, R247, PT ;  /* 0x000000f70200720c */ /* 0x040fe60003f46270 */
[----:B------:R-:W1:Y:S01]  /*1e950*/  MUFU.TANH R13, R33 ;  /* 0x00000021000d7308 */ /* 0x000e620000002400 */
[----:B------:R-:W-:Y:S02]  /*1e960*/  ISETP.GE.AND P1, PT, R2, R246, PT ;  /* 0x000000f60200720c */ /* 0x000fe40003f26270 */
[----:B------:R-:W-:Y:S02]  /*1e970*/  IADD3 R5, R248, -R3, RZ ;  /* 0x80000003f8057210 */ /* 0x000fe40007ffe0ff */
[----:B------:R-:W-:Y:S02]  /*1e980*/  I2FP.F32.S32 R7, R7 ;  /* 0x0000000700077245 */ /* 0x000fe40000201400 */
[----:B------:R-:W-:Y:S02]  /*1e990*/  FSEL R211, R16, -INF , !P5 ;  /* 0xff80000010d37808 */ /* 0x000fe40006800000 */
[----:B------:R-:W-:Y:S01]  /*1e9a0*/  FSEL R208, R15, -INF , !P4 ;  /* 0xff8000000fd07808 */ /* 0x000fe20006000000 */
[----:B------:R-:W-:Y:S01]  /*1e9b0*/  MUFU.TANH R16, R52 ;  /* 0x0000003400107308 */ /* 0x000fe20000002400 */
[----:B------:R-:W-:Y:S01]  /*1e9c0*/  FSEL R235, R12, -INF , !P0 ;  /* 0xff8000000ceb7808 */ /* 0x000fe20004000000 */
[----:B------:R-:W-:Y:S01]  /*1e9d0*/  FFMA.FTZ R17, R7, -UR19, R17 ;  /* 0x8000001307117c23 */ /* 0x000fe20008010011 */
[C---:B------:R-:W-:Y:S02]  /*1e9e0*/  ISETP.GE.AND P5, PT, R3.reuse, R244, PT ;  /* 0x000000f40300720c */ /* 0x040fe40003fa6270 */
[C---:B------:R-:W-:Y:S02]  /*1e9f0*/  ISETP.GE.AND P4, PT, R3.reuse, R247, PT ;  /* 0x000000f70300720c */ /* 0x040fe40003f86270 */
[C---:B------:R-:W-:Y:S03]  /*1ea00*/  ISETP.GE.AND P0, PT, R3.reuse, R246, PT ;  /* 0x000000f60300720c */ /* 0x040fe60003f06270 */
[----:B------:R-:W2:Y:S01]  /*1ea10*/  MUFU.TANH R12, R34 ;  /* 0x00000022000c7308 */ /* 0x000ea20000002400 */
[C---:B------:R-:W-:Y:S02]  /*1ea20*/  ISETP.GE.OR P6, PT, R2.reuse, R252, !P6 ;  /* 0x000000fc0200720c */ /* 0x040fe400077c6670 */
[C---:B------:R-:W-:Y:S02]  /*1ea30*/  ISETP.GE.OR P2, PT, R2.reuse, R135, !P2 ;  /* 0x000000870200720c */ /* 0x040fe40005746670 */
[----:B------:R-:W-:Y:S02]  /*1ea40*/  ISETP.GE.OR P1, PT, R2, R236, !P1 ;  /* 0x000000ec0200720c */ /* 0x000fe40004f26670 */
[C---:B------:R-:W-:Y:S03]  /*1ea50*/  IADD3 R2, R250.reuse, -R2, RZ ;  /* 0x80000002fa027210 */ /* 0x040fe60007ffe0ff */
[----:B------:R-:W-:Y:S01]  /*1ea60*/  MUFU.TANH R15, R55 ;  /* 0x00000037000f7308 */ /* 0x000fe20000002400 */
[----:B------:R-:W-:Y:S02]  /*1ea70*/  IABS R5, R5 ;  /* 0x0000000500057213 */ /* 0x000fe40000000000 */
[C---:B------:R-:W-:Y:S02]  /*1ea80*/  ISETP.GE.OR P5, PT, R3.reuse, R252, !P5 ;  /* 0x000000fc0300720c */ /* 0x040fe40006fa6670 */
[C---:B------:R-:W-:Y:S02]  /*1ea90*/  ISETP.GE.OR P4, PT, R3.reuse, R135, !P4 ;  /* 0x000000870300720c */ /* 0x040fe40006786670 */
[----:B------:R-:W-:Y:S01]  /*1eaa0*/  ISETP.GE.OR P0, PT, R3, R236, !P0 ;  /* 0x000000ec0300720c */ /* 0x000fe20004706670 */
[----:B------:R-:W-:Y:S01]  /*1eab0*/  IMAD.IADD R3, R250, 0x1, -R3 ;  /* 0x00000001fa037824 */ /* 0x000fe200078e0a03 */
[----:B------:R-:W-:Y:S01]  /*1eac0*/  IABS R7, R2 ;  /* 0x0000000200077213 */ /* 0x000fe20000000000 */
[----:B------:R-:W-:Y:S01]  /*1ead0*/  IMAD.MOV.U32 R2, RZ, RZ, R5 ;  /* 0x000000ffff027224 */ /* 0x000fe200078e0005 */
[----:B------:R-:W-:Y:S01]  /*1eae0*/  IABS R4, R4 ;  /* 0x0000000400047213 */ /* 0x000fe20000000000 */
[----:B------:R-:W3:Y:S01]  /*1eaf0*/  MUFU.TANH R5, R38 ;  /* 0x0000002600057308 */ /* 0x000ee20000002400 */
[----:B------:R-:W-:Y:S02]  /*1eb00*/  IABS R6, R9 ;  /* 0x0000000900067213 */ /* 0x000fe40000000000 */
[----:B------:R-:W-:Y:S02]  /*1eb10*/  IABS R3, R3 ;  /* 0x0000000300037213 */ /* 0x000fe40000000000 */
[----:B------:R-:W-:Y:S02]  /*1eb20*/  I2FP.F32.S32 R4, R4 ;  /* 0x0000000400047245 */ /* 0x000fe40000201400 */
[----:B------:R-:W-:Y:S02]  /*1eb30*/  I2FP.F32.S32 R6, R6 ;  /* 0x0000000600067245 */ /* 0x000fe40000201400 */
[----:B------:R-:W-:Y:S01]  /*1eb40*/  I2FP.F32.S32 R2, R2 ;  /* 0x0000000200027245 */ /* 0x000fe20000201400 */
[----:B-1----:R-:W-:Y:S01]  /*1eb50*/  FFMA.FTZ R13, R4, -UR19, R13 ;  /* 0x80000013040d7c23 */ /* 0x002fe2000801000d */
[----:B------:R-:W-:Y:S01]  /*1eb60*/  I2FP.F32.S32 R3, R3 ;  /* 0x0000000300037245 */ /* 0x000fe20000201400 */
[----:B------:R-:W-:Y:S01]  /*1eb70*/  VIADD R4, R0, 0x20 ;  /* 0x0000002000047836 */ /* 0x000fe20000000000 */
[----:B------:R-:W-:Y:S01]  /*1eb80*/  I2FP.F32.S32 R7, R7 ;  /* 0x0000000700077245 */ /* 0x000fe20000201400 */
[----:B------:R-:W-:Y:S01]  /*1eb90*/  FFMA.FTZ R18, R6, -UR19, R18 ;  /* 0x8000001306127c23 */ /* 0x000fe20008010012 */
[----:B------:R-:W-:Y:S01]  /*1eba0*/  FSEL R224, R17, -INF , !P6 ;  /* 0xff80000011e07808 */ /* 0x000fe20007000000 */
[----:B------:R-:W-:Y:S01]  /*1ebb0*/  FFMA.FTZ R14, R2, -UR19, R14 ;  /* 0x80000013020e7c23 */ /* 0x000fe2000801000e */
[----:B------:R-:W-:Y:S01]  /*1ebc0*/  IADD3 R2, R0, 0x21, RZ ;  /* 0x0000002100027810 */ /* 0x000fe20007ffe0ff */
[----:B------:R-:W-:Y:S01]  /*1ebd0*/  FMUL.FTZ R6, R36, UR5 ;  /* 0x0000000524067c20 */ /* 0x000fe20008410000 */
[----:B------:R-:W-:Y:S01]  /*1ebe0*/  ISETP.GE.AND P6, PT, R4, R246, PT ;  /* 0x000000f60400720c */ /* 0x000fe20003fc6270 */
[----:B--2---:R-:W-:Y:S01]  /*1ebf0*/  FFMA.FTZ R12, R3, -UR19, R12 ;  /* 0x80000013030c7c23 */ /* 0x004fe2000801000c */
[----:B------:R-:W-:Y:S01]  /*1ec00*/  FFMA.FTZ R11, R7, -UR19, R11 ;  /* 0x80000013070b7c23 */ /* 0x000fe2000801000b */
[--C-:B------:R-:W-:Y:S01]  /*1ec10*/  IMAD.IADD R3, R250, 0x1, -R4.reuse ;  /* 0x00000001fa037824 */ /* 0x100fe200078e0a04 */
[C---:B------:R-:W-:Y:S01]  /*1ec20*/  IADD3 R8, R248.reuse, -R2, RZ ;  /* 0x80000002f8087210 */ /* 0x040fe20007ffe0ff */
[----:B------:R-:W-:Y:S01]  /*1ec30*/  IMAD.IADD R7, R248, 0x1, -R4 ;  /* 0x00000001f8077824 */ /* 0x000fe200078e0a04 */
[----:B------:R-:W1:Y:S01]  /*1ec40*/  MUFU.TANH R6, R6 ;  /* 0x0000000600067308 */ /* 0x000e620000002400 */
[----:B------:R-:W-:Y:S01]  /*1ec50*/  IMAD.IADD R10, R250, 0x1, -R2 ;  /* 0x00000001fa0a7824 */ /* 0x000fe200078e0a02 */
[----:B------:R-:W-:Y:S02]  /*1ec60*/  IABS R3, R3 ;  /* 0x0000000300037213 */ /* 0x000fe40000000000 */
[----:B------:R-:W-:Y:S02]  /*1ec70*/  IABS R9, R7 ;  /* 0x0000000700097213 */ /* 0x000fe40000000000 */
[----:B------:R-:W-:Y:S02]  /*1ec80*/  IABS R8, R8 ;  /* 0x0000000800087213 */ /* 0x000fe40000000000 */
[----:B------:R-:W-:Y:S02]  /*1ec90*/  IABS R7, R10 ;  /* 0x0000000a00077213 */ /* 0x000fe40000000000 */
[----:B------:R2:W-:Y:S01]  /*1eca0*/  MUFU.TANH R17, R54 ;  /* 0x0000003600117308 */ /* 0x0005e20000002400 */
[----:B------:R-:W-:Y:S02]  /*1ecb0*/  I2FP.F32.S32 R3, R3 ;  /* 0x0000000300037245 */ /* 0x000fe40000201400 */
[----:B------:R-:W-:Y:S02]  /*1ecc0*/  I2FP.F32.S32 R8, R8 ;  /* 0x0000000800087245 */ /* 0x000fe40000201400 */
[----:B------:R-:W-:Y:S01]  /*1ecd0*/  I2FP.F32.S32 R7, R7 ;  /* 0x0000000700077245 */ /* 0x000fe20000201400 */
[----:B---3--:R-:W-:Y:S01]  /*1ece0*/  FFMA.FTZ R5, R3, -UR19, R5 ;  /* 0x8000001303057c23 */ /* 0x008fe20008010005 */
[----:B------:R-:W-:Y:S01]  /*1ecf0*/  ISETP.GE.OR P6, PT, R4, R236, !P6 ;  /* 0x000000ec0400720c */ /* 0x000fe200077c6670 */
[----:B------:R-:W-:Y:S01]  /*1ed00*/  FFMA.FTZ R10, R8, -UR19, R37 ;  /* 0x80000013080a7c23 */ /* 0x000fe20008010025 */
[----:B------:R-:W-:Y:S01]  /*1ed10*/  I2FP.F32.S32 R9, R9 ;  /* 0x0000000900097245 */ /* 0x000fe20000201400 */
[----:B------:R-:W-:Y:S01]  /*1ed20*/  FFMA.FTZ R8, R7, -UR19, R39 ;  /* 0x8000001307087c23 */ /* 0x000fe20008010027 */
[----:B------:R-:W-:Y:S01]  /*1ed30*/  FSEL R234, R18, -INF , !P5 ;  /* 0xff80000012ea7808 */ /* 0x000fe20006800000 */
[----:B------:R-:W-:Y:S01]  /*1ed40*/  VIADD R3, R0, 0x28 ;  /* 0x0000002800037836 */ /* 0x000fe20000000000 */
[C---:B------:R-:W-:Y:S01]  /*1ed50*/  ISETP.GE.AND P5, PT, R4.reuse, R247, PT ;  /* 0x000000f70400720c */ /* 0x040fe20003fa6270 */
[----:B-1----:R-:W-:Y:S01]  /*1ed60*/  FFMA.FTZ R6, R9, -UR19, R6 ;  /* 0x8000001309067c23 */ /* 0x002fe20008010006 */
[----:B------:R-:W-:Y:S01]  /*1ed70*/  IADD3 R7, R249, -R4, RZ ;  /* 0x80000004f9077210 */ /* 0x000fe20007ffe0ff */
[----:B------:R-:W-:Y:S01]  /*1ed80*/  MUFU.TANH R18, R53 ;  /* 0x0000003500127308 */ /* 0x000fe20000002400 */
[----:B------:R-:W-:Y:S01]  /*1ed90*/  FSEL R34, R5, -INF , !P6 ;  /* 0xff80000005227808 */ /* 0x000fe20007000000 */
[----:B------:R-:W-:Y:S01]  /*1eda0*/  IMAD.IADD R5, R251, 0x1, -R4 ;  /* 0x00000001fb057824 */ /* 0x000fe200078e0a04 */
[----:B------:R-:W-:Y:S01]  /*1edb0*/  ISETP.GE.OR P5, PT, R4, R135, !P5 ;  /* 0x000000870400720c */ /* 0x000fe20006fa6670 */
[----:B--2---:R-:W-:Y:S01]  /*1edc0*/  IMAD.MOV.U32 R54, RZ, RZ, R235 ;  /* 0x000000ffff367224 */ /* 0x004fe200078e00eb */
[----:B------:R-:W-:Y:S01]  /*1edd0*/  IABS R9, R7 ;  /* 0x0000000700097213 */ /* 0x000fe20000000000 */
[----:B------:R-:W-:Y:S01]  /*1ede0*/  IMAD.MOV.U32 R55, RZ, RZ, R234 ;  /* 0x000000ffff377224 */ /* 0x000fe200078e00ea */
[----:B------:R-:W-:Y:S02]  /*1edf0*/  FSEL R38, R12, -INF , !P0 ;  /* 0xff8000000c267808 */ /* 0x000fe40004000000 */
[----:B------:R-:W-:Y:S02]  /*1ee00*/  FSEL R36, R11, -INF , !P1 ;  /* 0xff8000000b247808 */ /* 0x000fe40004800000 */
[----:B------:R-:W-:Y:S02]  /*1ee10*/  FSEL R37, R13, -INF , !P2 ;  /* 0xff8000000d257808 */ /* 0x000fe40005000000 */
[----:B------:R-:W-:Y:S01]  /*1ee20*/  FSEL R35, R6, -INF , !P5 ;  /* 0xff80000006237808 */ /* 0x000fe20006800000 */
[C---:B------:R-:W-:Y:S01]  /*1ee30*/  IMAD.IADD R6, R249.reuse, 0x1, -R2 ;  /* 0x00000001f9067824 */ /* 0x040fe200078e0a02 */
[----:B------:R-:W-:Y:S01]  /*1ee40*/  FSEL R39, R14, -INF , !P4 ;  /* 0xff8000000e277808 */ /* 0x000fe20006000000 */
[----:B------:R-:W-:Y:S01]  /*1ee50*/  MUFU.TANH R13, R56 ;  /* 0x00000038000d7308 */ /* 0x000fe20000002400 */
[----:B------:R-:W-:Y:S01]  /*1ee60*/  IABS R7, R5 ;  /* 0x0000000500077213 */ /* 0x000fe20000000000 */
[----:B------:R-:W-:Y:S01]  /*1ee70*/  IMAD.MOV.U32 R5, RZ, RZ, R9 ;  /* 0x000000ffff057224 */ /* 0x000fe200078e0009 */
[C---:B------:R-:W-:Y:S02]  /*1ee80*/  ISETP.GE.AND P1, PT, R2.reuse, R246, PT ;  /* 0x000000f60200720c */ /* 0x040fe40003f26270 */
[----:B------:R-:W-:Y:S02]  /*1ee90*/  ISETP.GE.AND P2, PT, R2, R247, PT ;  /* 0x000000f70200720c */ /* 0x000fe40003f46270 */
[CC--:B------:R-:W-:Y:S03]  /*1eea0*/  ISETP.GE.AND P4, PT, R4.reuse, R245.reuse, PT ;  /* 0x000000f50400720c */ /* 0x0c0fe60003f86270 */
[----:B------:R-:W1:Y:S01]  /*1eeb0*/  MUFU.TANH R9, R44 ;  /* 0x0000002c00097308 */ /* 0x000e620000002400 */
[-C--:B------:R-:W-:Y:S02]  /*1eec0*/  ISETP.GE.AND P0, PT, R4, R244.reuse, PT ;  /* 0x000000f40400720c */ /* 0x080fe40003f06270 */
[C---:B------:R-:W-:Y:S02]  /*1eed0*/  ISETP.GE.AND P5, PT, R2.reuse, R245, PT ;  /* 0x000000f50200720c */ /* 0x040fe40003fa6270 */
[C---:B------:R-:W-:Y:S02]  /*1eee0*/  ISETP.GE.AND P6, PT, R2.reuse, R244, PT ;  /* 0x000000f40200720c */ /* 0x040fe40003fc6270 */
[C---:B------:R-:W-:Y:S03]  /*1eef0*/  ISETP.GE.OR P1, PT, R2.reuse, R236, !P1 ;  /* 0x000000ec0200720c */ /* 0x040fe60004f26670 */
[----:B------:R-:W2:Y:S01]  /*1ef00*/  MUFU.TANH R14, R57 ;  /* 0x00000039000e7308 */ /* 0x000ea20000002400 */
[----:B------:R-:W-:Y:S02]  /*1ef10*/  ISETP.GE.OR P2, PT, R2, R135, !P2 ;  /* 0x000000870200720c */ /* 0x000fe40005746670 */
[CC--:B------:R-:W-:Y:S02]  /*1ef20*/  ISETP.GE.OR P4, PT, R4.reuse, R133.reuse, !P4 ;  /* 0x000000850400720c */ /* 0x0c0fe40006786670 */
[-C--:B------:R-:W-:Y:S01]  /*1ef30*/  ISETP.GE.OR P0, PT, R4, R252.reuse, !P0 ;  /* 0x000000fc0400720c */ /* 0x080fe20004706670 */
[----:B------:R-:W-:Y:S01]  /*1ef40*/  IMAD.IADD R4, R249, 0x1, -R3 ;  /* 0x00000001f9047824 */ /* 0x000fe200078e0a03 */
[C---:B------:R-:W-:Y:S02]  /*1ef50*/  ISETP.GE.OR P5, PT, R2.reuse, R133, !P5 ;  /* 0x000000850200720c */ /* 0x040fe40006fa6670 */
[----:B------:R-:W-:Y:S02]  /*1ef60*/  ISETP.GE.OR P6, PT, R2, R252, !P6 ;  /* 0x000000fc0200720c */ /* 0x000fe400077c6670 */
[----:B------:R-:W-:Y:S02]  /*1ef70*/  IADD3 R2, R251, -R2, RZ ;  /* 0x80000002fb027210 */ /* 0x000fe40007ffe0ff */
[----:B------:R-:W-:Y:S02]  /*1ef80*/  IABS R6, R6 ;  /* 0x0000000600067213 */ /* 0x000fe40000000000 */
[----:B------:R-:W-:Y:S02]  /*1ef90*/  IABS R11, R2 ;  /* 0x00000002000b7213 */ /* 0x000fe40000000000 */
[----:B------:R-:W-:Y:S02]  /*1efa0*/  IABS R2, R4 ;  /* 0x0000000400027213 */ /* 0x000fe40000000000 */
[----:B------:R-:W-:Y:S02]  /*1efb0*/  I2FP.F32.S32 R4, R6 ;  /* 0x0000000600047245 */ /* 0x000fe40000201400 */
[----:B------:R-:W-:Y:S02]  /*1efc0*/  I2FP.F32.S32 R2, R2 ;  /* 0x0000000200027245 */ /* 0x000fe40000201400 */
[----:B------:R-:W-:Y:S01]  /*1efd0*/  I2FP.F32.S32 R5, R5 ;  /* 0x0000000500057245 */ /* 0x000fe20000201400 */
[----:B------:R-:W-:Y:S01]  /*1efe0*/  FFMA.FTZ R4, R4, -UR19, R41 ;  /* 0x8000001304047c23 */ /* 0x000fe20008010029 */
[----:B------:R-:W-:Y:S01]  /*1eff0*/  I2FP.F32.S32 R6, R11 ;  /* 0x0000000b00067245 */ /* 0x000fe20000201400 */
[----:B-1----:R-:W-:Y:S01]  /*1f000*/  FFMA.FTZ R9, R2, -UR19, R9 ;  /* 0x8000001302097c23 */ /* 0x002fe20008010009 */
[----:B------:R-:W-:Y:S01]  /*1f010*/  IADD3 R2, R0, 0x29, RZ ;  /* 0x0000002900027810 */ /* 0x000fe20007ffe0ff */
[----:B------:R-:W-:Y:S01]  /*1f020*/  FFMA.FTZ R5, R5, -UR19, R40 ;  /* 0x8000001305057c23 */ /* 0x000fe20008010028 */
[----:B------:R-:W-:Y:S01]  /*1f030*/  FSEL R31, R4, -INF , !P5 ;  /* 0xff800000041f7808 */ /* 0x000fe20006800000 */
[----:B------:R-:W-:Y:S01]  /*1f040*/  FFMA.FTZ R43, R6, -UR19, R43 ;  /* 0x80000013062b7c23 */ /* 0x000fe2000801002b */
[--C-:B------:R-:W-:Y:S01]  /*1f050*/  IMAD.IADD R6, R251, 0x1, -R3.reuse ;  /* 0x00000001fb067824 */ /* 0x100fe200078e0a03 */
[----:B------:R-:W-:Y:S01]  /*1f060*/  I2FP.F32.S32 R7, R7 ;  /* 0x0000000700077245 */ /* 0x000fe20000201400 */
[----:B------:R-:W-:Y:S01]  /*1f070*/  IMAD.IADD R4, R249, 0x1, -R2 ;  /* 0x00000001f9047824 */ /* 0x000fe200078e0a02 */
[----:B------:R-:W-:Y:S01]  /*1f080*/  FSEL R33, R5, -INF , !P4 ;  /* 0xff80000005217808 */ /* 0x000fe20006000000 */
[----:B------:R-:W1:Y:S01]  /*1f090*/  MUFU.TANH R11, R60 ;  /* 0x0000003c000b7308 */ /* 0x000e620000002400 */
[----:B------:R-:W-:Y:S01]  /*1f0a0*/  FSEL R32, R10, -INF , !P2 ;  /* 0xff8000000a207808 */ /* 0x000fe20005000000 */
[----:B------:R-:W-:Y:S01]  /*1f0b0*/  FFMA.FTZ R42, R7, -UR19, R42 ;  /* 0x80000013072a7c23 */ /* 0x000fe2000801002a */
[----:B------:R-:W-:Y:S01]  /*1f0c0*/  FSEL R30, R8, -INF , !P1 ;  /* 0xff800000081e7808 */ /* 0x000fe20004800000 */
[----:B------:R-:W-:Y:S01]  /*1f0d0*/  IMAD.IADD R7, R250, 0x1, -R3 ;  /* 0x00000001fa077824 */ /* 0x000fe200078e0a03 */
[----:B------:R-:W-:Y:S02]  /*1f0e0*/  IABS R5, R4 ;  /* 0x0000000400057213 */ /* 0x000fe40000000000 */
[C---:B------:R-:W-:Y:S02]  /*1f0f0*/  ISETP.GE.AND P4, PT, R3.reuse, R246, PT ;  /* 0x000000f60300720c */ /* 0x040fe40003f86270 */
[C---:B------:R-:W-:Y:S02]  /*1f100*/  ISETP.GE.AND P1, PT, R3.reuse, R247, PT ;  /* 0x000000f70300720c */ /* 0x040fe40003f26270 */
[C---:B------:R-:W-:Y:S02]  /*1f110*/  ISETP.GE.AND P2, PT, R3.reuse, R245, PT ;  /* 0x000000f50300720c */ /* 0x040fe40003f46270 */
[C---:B------:R-:W-:Y:S02]  /*1f120*/  ISETP.GE.AND P5, PT, R3.reuse, R244, PT ;  /* 0x000000f40300720c */ /* 0x040fe40003fa6270 */
[----:B------:R-:W-:Y:S02]  /*1f130*/  IABS R4, R6 ;  /* 0x0000000600047213 */ /* 0x000fe40000000000 */
[----:B------:R-:W-:Y:S02]  /*1f140*/  IADD3 R8, R248, -R3, RZ ;  /* 0x80000003f8087210 */ /* 0x000fe40007ffe0ff */
[C---:B------:R-:W-:Y:S02]  /*1f150*/  ISETP.GE.OR P4, PT, R3.reuse, R236, !P4 ;  /* 0x000000ec0300720c */ /* 0x040fe40006786670 */
[C---:B------:R-:W-:Y:S02]  /*1f160*/  ISETP.GE.OR P1, PT, R3.reuse, R135, !P1 ;  /* 0x000000870300720c */ /* 0x040fe40004f26670 */
[C---:B------:R-:W-:Y:S02]  /*1f170*/  ISETP.GE.OR P2, PT, R3.reuse, R133, !P2 ;  /* 0x000000850300720c */ /* 0x040fe40005746670 */
[----:B------:R-:W-:Y:S01]  /*1f180*/  ISETP.GE.OR P5, PT, R3, R252, !P5 ;  /* 0x000000fc0300720c */ /* 0x000fe20006fa6670 */
[----:B------:R-:W-:Y:S01]  /*1f190*/  IMAD.MOV.U32 R3, RZ, RZ, R4 ;  /* 0x000000ffff037224 */ /* 0x000fe200078e0004 */
[----:B------:R-:W-:Y:S02]  /*1f1a0*/  IADD3 R4, R251, -R2, RZ ;  /* 0x80000002fb047210 */ /* 0x000fe40007ffe0ff */
[----:B------:R-:W-:Y:S02]  /*1f1b0*/  IABS R8, R8 ;  /* 0x0000000800087213 */ /* 0x000fe40000000000 */
[----:B------:R-:W-:Y:S02]  /*1f1c0*/  I2FP.F32.S32 R6, R5 ;  /* 0x0000000500067245 */ /* 0x000fe40000201400 */
[----:B------:R-:W-:Y:S02]  /*1f1d0*/  I2FP.F32.S32 R5, R3 ;  /* 0x0000000300057245 */ /* 0x000fe40000201400 */
[----:B------:R-:W-:Y:S01]  /*1f1e0*/  IABS R3, R4 ;  /* 0x0000000400037213 */ /* 0x000fe20000000000 */
[----:B------:R-:W-:Y:S01]  /*1f1f0*/  IMAD.MOV.U32 R4, RZ, RZ, R8 ;  /* 0x000000ffff047224 */ /* 0x000fe200078e0008 */
[----:B------:R-:W-:Y:S01]  /*1f200*/  IABS R7, R7 ;  /* 0x0000000700077213 */ /* 0x000fe20000000000 */
[----:B------:R-:W-:Y:S01]  /*1f210*/  FFMA.FTZ R46, R5, -UR19, R46 ;  /* 0x80000013052e7c23 */ /* 0x000fe2000801002e */
[----:B------:R-:W-:Y:S01]  /*1f220*/  I2FP.F32.S32 R3, R3 ;  /* 0x0000000300037245 */ /* 0x000fe20000201400 */
[----:B------:R-:W-:Y:S01]  /*1f230*/  FFMA.FTZ R6, R6, -UR19, R45 ;  /* 0x8000001306067c23 */ /* 0x000fe2000801002d */
[----:B------:R-:W-:Y:S01]  /*1f240*/  I2FP.F32.S32 R4, R4 ;  /* 0x0000000400047245 */ /* 0x000fe20000201400 */
[----:B------:R-:W-:Y:S01]  /*1f250*/  IMAD.MOV.U32 R5, RZ, RZ, R7 ;  /* 0x000000ffff057224 */ /* 0x000fe200078e0007 */
[----:B------:R-:W-:Y:S01]  /*1f260*/  FSEL R29, R9, -INF , !P2 ;  /* 0xff800000091d7808 */ /* 0x000fe20005000000 */
[----:B------:R-:W-:Y:S01]  /*1f270*/  FFMA.FTZ R26, R3, -UR19, R26 ;  /* 0x80000013031a7c23 */ /* 0x000fe2000801001a */
[----:B------:R-:W-:Y:S01]  /*1f280*/  ISETP.GE.AND P2, PT, R2, R245, PT ;  /* 0x000000f50200720c */ /* 0x000fe20003f46270 */
[----:B------:R-:W-:Y:S01]  /*1f290*/  FFMA.FTZ R4, R4, -UR19, R48 ;  /* 0x8000001304047c23 */ /* 0x000fe20008010030 */
[----:B------:R-:W-:Y:S02]  /*1f2a0*/  I2FP.F32.S32 R5, R5 ;  /* 0x0000000500057245 */ /* 0x000fe40000201400 */
[----:B------:R-:W-:Y:S02]  /*1f2b0*/  ISETP.GE.OR P2, PT, R2, R133, !P2 ;  /* 0x000000850200720c */ /* 0x000fe40005746670 */
[----:B------:R-:W-:Y:S01]  /*1f2c0*/  FSEL R27, R4, -INF , !P1 ;  /* 0xff800000041b7808 */ /* 0x000fe20004800000 */
[----:B------:R-:W-:Y:S01]  /*1f2d0*/  FFMA.FTZ R3, R5, -UR19, R50 ;  /* 0x8000001305037c23 */ /* 0x000fe20008010032 */
[----:B------:R-:W-:Y:S02]  /*1f2e0*/  IADD3 R4, R248, -R2, RZ ;  /* 0x80000002f8047210 */ /* 0x000fe40007ffe0ff */
[----:B------:R-:W-:Y:S02]  /*1f2f0*/  FSEL R28, R6, -INF , !P2 ;  /* 0xff800000061c7808 */ /* 0x000fe40005000000 */
[----:B------:R-:W-:Y:S02]  /*1f300*/  FSEL R25, R3, -INF , !P4 ;  /* 0xff80000003197808 */ /* 0x000fe40006000000 */
[----:B------:R-:W-:Y:S01]  /*1f310*/  IABS R3, R4 ;  /* 0x0000000400037213 */ /* 0x000fe20000000000 */
[----:B------:R-:W-:Y:S01]  /*1f320*/  VIADD R4, R0, 0x30 ;  /* 0x0000003000047836 */ /* 0x000fe20000000000 */
[----:B------:R-:W-:Y:S02]  /*1f330*/  ISETP.GE.AND P1, PT, R2, R246, PT ;  /* 0x000000f60200720c */ /* 0x000fe40003f26270 */
[----:B------:R-:W-:Y:S01]  /*1f340*/  I2FP.F32.S32 R3, R3 ;  /* 0x0000000300037245 */ /* 0x000fe20000201400 */
[----:B------:R-:W-:Y:S01]  /*1f350*/  IMAD.IADD R5, R248, 0x1, -R4 ;  /* 0x00000001f8057824 */ /* 0x000fe200078e0a04 */
[C---:B------:R-:W-:Y:S02]  /*1f360*/  ISETP.GE.AND P2, PT, R2.reuse, R247, PT ;  /* 0x000000f70200720c */ /* 0x040fe40003f46270 */
[C---:B------:R-:W-:Y:S01]  /*1f370*/  ISETP.GE.AND P4, PT, R2.reuse, R244, PT ;  /* 0x000000f40200720c */ /* 0x040fe20003f86270 */
[----:B------:R-:W-:Y:S01]  /*1f380*/  FFMA.FTZ R19, R3, -UR19, R19 ;  /* 0x8000001303137c23 */ /* 0x000fe20008010013 */
[C---:B------:R-:W-:Y:S02]  /*1f390*/  ISETP.GE.OR P1, PT, R2.reuse, R236, !P1 ;  /* 0x000000ec0200720c */ /* 0x040fe40004f26670 */
[----:B------:R-:W-:Y:S02]  /*1f3a0*/  ISETP.GE.OR P2, PT, R2, R135, !P2 ;  /* 0x000000870200720c */ /* 0x000fe40005746670 */
[----:B------:R-:W-:Y:S02]  /*1f3b0*/  IADD3 R3, R0, 0x31, RZ ;  /* 0x0000003100037810 */ /* 0x000fe40007ffe0ff */
[----:B------:R-:W-:Y:S01]  /*1f3c0*/  ISETP.GE.OR P4, PT, R2, R252, !P4 ;  /* 0x000000fc0200720c */ /* 0x000fe20006786670 */
[----:B------:R-:W-:Y:S01]  /*1f3d0*/  IMAD.IADD R2, R250, 0x1, -R2 ;  /* 0x00000001fa027824 */ /* 0x000fe200078e0a02 */
[----:B------:R-:W-:Y:S02]  /*1f3e0*/  IADD3 R7, R248, -R3, RZ ;  /* 0x80000003f8077210 */ /* 0x000fe40007ffe0ff */
        /* <DEDUP_REMOVED lines=12> */
[----:B------:R-:W-:Y:S01]  /*1f4b0*/  IADD3 R5, R250, -R3, RZ ;  /* 0x80000003fa057210 */ /* 0x000fe20007ffe0ff */
[----:B------:R-:W-:Y:S01]  /*1f4c0*/  FFMA.FTZ R17, R2, -UR19, R17 ;  /* 0x8000001302117c23 */ /* 0x000fe20008010011 */
[----:B------:R-:W-:Y:S02]  /*1f4d0*/  VIADD R2, R0, 0x38 ;  /* 0x0000003800027836 */ /* 0x000fe40000000000 */
[----:B------:R-:W-:Y:S01]  /*1f4e0*/  FFMA.FTZ R16, R6, -UR19, R16 ;  /* 0x8000001306107c23 */ /* 0x000fe20008010010 */
[----:B------:R-:W-:Y:S01]  /*1f4f0*/  IABS R7, R5 ;  /* 0x0000000500077213 */ /* 0x000fe20000000000 */
[----:B------:R-:W-:Y:S01]  /*1f500*/  VIADD R0, R0, 0x39 ;  /* 0x0000003900007836 */ /* 0x000fe20000000000 */
[----:B------:R-:W-:Y:S01]  /*1f510*/  IABS R5, R8 ;  /* 0x0000000800057213 */ /* 0x000fe20000000000 */
[C---:B------:R-:W-:Y:S01]  /*1f520*/  IMAD.IADD R6, R249.reuse, 0x1, -R4 ;  /* 0x00000001f9067824 */ /* 0x040fe200078e0a04 */
[----:B------:R-:W-:Y:S01]  /*1f530*/  I2FP.F32.S32 R10, R7 ;  /* 0x00000007000a7245 */ /* 0x000fe20000201400 */
[C---:B------:R-:W-:Y:S01]  /*1f540*/  IMAD.IADD R7, R249.reuse, 0x1, -R0 ;  /* 0x00000001f9077824 */ /* 0x040fe200078e0a00 */
[----:B------:R-:W-:Y:S02]  /*1f550*/  IADD3 R12, R249, -R2, RZ ;  /* 0x80000002f90c7210 */ /* 0x000fe40007ffe0ff */
[----:B------:R-:W-:Y:S01]  /*1f560*/  IABS R6, R6 ;  /* 0x0000000600067213 */ /* 0x000fe20000000000 */
[----:B------:R-:W-:Y:S01]  /*1f570*/  FFMA.FTZ R15, R10, -UR19, R15 ;  /* 0x800000130a0f7c23 */ /* 0x000fe2000801000f */
[----:B------:R-:W-:Y:S01]  /*1f580*/  I2FP.F32.S32 R8, R5 ;  /* 0x0000000500087245 */ /* 0x000fe20000201400 */
[----:B------:R-:W3:Y:S01]  /*1f590*/  MUFU.TANH R10, R64 ;  /* 0x00000040000a7308 */ /* 0x000ee20000002400 */
[----:B------:R-:W-:Y:S02]  /*1f5a0*/  I2FP.F32.S32 R9, R6 ;  /* 0x0000000600097245 */ /* 0x000fe40000201400 */
[----:B------:R-:W-:Y:S01]  /*1f5b0*/  FSEL R24, R19, -INF , !P2 ;  /* 0xff80000013187808 */ /* 0x000fe20005000000 */
[----:B--2---:R-:W-:Y:S01]  /*1f5c0*/  FFMA.FTZ R14, R8, -UR19, R14 ;  /* 0x80000013080e7c23 */ /* 0x004fe2000801000e */
[----:B------:R-:W-:Y:S01]  /*1f5d0*/  IABS R5, R7 ;  /* 0x0000000700057213 */ /* 0x000fe20000000000 */
[----:B------:R-:W-:Y:S01]  /*1f5e0*/  FFMA.FTZ R13, R9, -UR19, R13 ;  /* 0x80000013090d7c23 */ /* 0x000fe2000801000d */
[C---:B------:R-:W-:Y:S03]  /*1f5f0*/  ISETP.GE.AND P2, PT, R4.reuse, R247, PT ;  /* 0x000000f70400720c */ /* 0x040fe60003f46270 */
[----:B------:R-:W2:Y:S01]  /*1f600*/  MUFU.TANH R8, R66 ;  /* 0x0000004200087308 */ /* 0x000ea20000002400 */
[----:B------:R-:W-:Y:S01]  /*1f610*/  IABS R6, R12 ;  /* 0x0000000c00067213 */ /* 0x000fe20000000000 */
[----:B------:R-:W-:Y:S01]  /*1f620*/  FMUL.FTZ R9, R67, UR5 ;  /* 0x0000000543097c20 */ /* 0x000fe20008410000 */
[----:B------:R-:W-:Y:S02]  /*1f630*/  I2FP.F32.S32 R5, R5 ;  /* 0x0000000500057245 */ /* 0x000fe40000201400 */
[----:B------:R-:W-:Y:S02]  /*1f640*/  ISETP.GE.OR P2, PT, R4, R135, !P2 ;  /* 0x000000870400720c */ /* 0x000fe40005746670 */
[----:B------:R-:W-:Y:S01]  /*1f650*/  I2FP.F32.S32 R6, R6 ;  /* 0x0000000600067245 */ /* 0x000fe20000201400 */
[----:B------:R-:W-:Y:S01]  /*1f660*/  FFMA.FTZ R12, R5, -UR19, R61 ;  /* 0x80000013050c7c23 */ /* 0x000fe2000801003d */
[----:B------:R-:W-:Y:S01]  /*1f670*/  FSEL R23, R23, -INF , !P1 ;  /* 0xff80000017177808 */ /* 0x000fe20004800000 */
[----:B------:R-:W-:Y:S01]  /*1f680*/  IMAD.IADD R5, R248, 0x1, -R2 ;  /* 0x00000001f8057824 */ /* 0x000fe200078e0a02 */
[----:B------:R-:W-:Y:S01]  /*1f690*/  ISETP.GE.AND P1, PT, R4, R246, PT ;  /* 0x000000f60400720c */ /* 0x000fe20003f26270 */
[----:B-1----:R-:W-:Y:S01]  /*1f6a0*/  FFMA.FTZ R11, R6, -UR19, R11 ;  /* 0x80000013060b7c23 */ /* 0x002fe2000801000b */
[----:B------:R-:W-:Y:S01]  /*1f6b0*/  FSEL R22, R16, -INF , !P2 ;  /* 0xff80000010167808 */ /* 0x000fe20005000000 */
[----:B------:R-:W1:Y:S01]  /*1f6c0*/  MUFU.TANH R9, R9 ;  /* 0x0000000900097308 */ /* 0x000e620000002400 */
[C---:B------:R-:W-:Y:S02]  /*1f6d0*/  ISETP.GE.AND P2, PT, R3.reuse, R247, PT ;  /* 0x000000f70300720c */ /* 0x040fe40003f46270 */
[----:B------:R-:W-:Y:S02]  /*1f6e0*/  IADD3 R6, R250, -R2, RZ ;  /* 0x80000002fa067210 */ /* 0x000fe40007ffe0ff */
[----:B------:R-:W-:Y:S02]  /*1f6f0*/  ISETP.GE.OR P1, PT, R4, R236, !P1 ;  /* 0x000000ec0400720c */ /* 0x000fe40004f26670 */
[----:B------:R-:W-:Y:S02]  /*1f700*/  ISETP.GE.OR P2, PT, R3, R135, !P2 ;  /* 0x000000870300720c */ /* 0x000fe40005746670 */
[----:B------:R-:W-:Y:S02]  /*1f710*/  IABS R7, R6 ;  /* 0x0000000600077213 */ /* 0x000fe40000000000 */
[----:B------:R-:W-:Y:S02]  /*1f720*/  IABS R5, R5 ;  /* 0x0000000500057213 */ /* 0x000fe40000000000 */
[----:B------:R-:W-:Y:S02]  /*1f730*/  FSEL R21, R17, -INF , !P1 ;  /* 0xff80000011157808 */ /* 0x000fe40004800000 */
[C---:B------:R-:W-:Y:S02]  /*1f740*/  ISETP.GE.AND P1, PT, R3.reuse, R246, PT ;  /* 0x000000f60300720c */ /* 0x040fe40003f26270 */
[----:B------:R-:W-:Y:S02]  /*1f750*/  FSEL R20, R18, -INF , !P2 ;  /* 0xff80000012147808 */ /* 0x000fe40005000000 */
[C---:B------:R-:W-:Y:S02]  /*1f760*/  ISETP.GE.AND P2, PT, R4.reuse, R245, PT ;  /* 0x000000f50400720c */ /* 0x040fe40003f46270 */
[----:B------:R-:W-:Y:S01]  /*1f770*/  I2FP.F32.S32 R6, R5 ;  /* 0x0000000500067245 */ /* 0x000fe20000201400 */
[----:B------:R-:W-:Y:S01]  /*1f780*/  IMAD.MOV.U32 R5, RZ, RZ, R7 ;  /* 0x000000ffff057224 */ /* 0x000fe200078e0007 */
[----:B------:R-:W-:Y:S02]  /*1f790*/  ISETP.GE.OR P1, PT, R3, R236, !P1 ;  /* 0x000000ec0300720c */ /* 0x000fe40004f26670 */
[----:B------:R-:W-:Y:S01]  /*1f7a0*/  ISETP.GE.OR P2, PT, R4, R133, !P2 ;  /* 0x000000850400720c */ /* 0x000fe20005746670 */
[----:B---3--:R-:W-:Y:S01]  /*1f7b0*/  FFMA.FTZ R10, R6, -UR19, R10 ;  /* 0x80000013060a7c23 */ /* 0x008fe2000801000a */
[----:B------:R-:W-:Y:S02]  /*1f7c0*/  I2FP.F32.S32 R5, R5 ;  /* 0x0000000500057245 */ /* 0x000fe40000201400 */
[----:B------:R-:W-:Y:S02]  /*1f7d0*/  FSEL R19, R15, -INF , !P1 ;  /* 0xff8000000f137808 */ /* 0x000fe40004800000 */
[----:B------:R-:W-:Y:S01]  /*1f7e0*/  FSEL R18, R13, -INF , !P2 ;  /* 0xff8000000d127808 */ /* 0x000fe20005000000 */
[----:B--2---:R-:W-:Y:S01]  /*1f7f0*/  FFMA.FTZ R8, R5, -UR19, R8 ;  /* 0x8000001305087c23 */ /* 0x004fe20008010008 */
[CC--:B------:R-:W-:Y:S01]  /*1f800*/  ISETP.GE.AND P1, PT, R3.reuse, R245.reuse, PT ;  /* 0x000000f50300720c */ /* 0x0c0fe20003f26270 */
[----:B------:R-:W-:Y:S01]  /*1f810*/  IMAD.IADD R5, R248, 0x1, -R0 ;  /* 0x00000001f8057824 */ /* 0x000fe200078e0a00 */
[C---:B------:R-:W-:Y:S02]  /*1f820*/  ISETP.GE.AND P2, PT, R2.reuse, R245, PT ;  /* 0x000000f50200720c */ /* 0x040fe40003f46270 */
[-C--:B------:R-:W-:Y:S02]  /*1f830*/  ISETP.GE.OR P1, PT, R3, R133.reuse, !P1 ;  /* 0x000000850300720c */ /* 0x080fe40004f26670 */
[----:B------:R-:W-:Y:S02]  /*1f840*/  ISETP.GE.OR P2, PT, R2, R133, !P2 ;  /* 0x000000850200720c */ /* 0x000fe40005746670 */
[----:B------:R-:W-:Y:S02]  /*1f850*/  IADD3 R7, R250, -R0, RZ ;  /* 0x80000000fa077210 */ /* 0x000fe40007ffe0ff */
[----:B------:R-:W-:Y:S02]  /*1f860*/  FSEL R17, R14, -INF , !P1 ;  /* 0xff8000000e117808 */ /* 0x000fe40004800000 */
[----:B------:R-:W-:Y:S01]  /*1f870*/  FSEL R16, R11, -INF , !P2 ;  /* 0xff8000000b107808 */ /* 0x000fe20005000000 */
[----:B------:R-:W-:Y:S01]  /*1f880*/  MUFU.TANH R14, R58 ;  /* 0x0000003a000e7308 */ /* 0x000fe20000002400 */
[----:B------:R-:W-:Y:S02]  /*1f890*/  ISETP.GE.AND P1, PT, R0, R245, PT ;  /* 0x000000f50000720c */ /* 0x000fe40003f26270 */
[----:B------:R-:W-:Y:S02]  /*1f8a0*/  IABS R6, R5 ;  /* 0x0000000500067213 */ /* 0x000fe40000000000 */
[----:B------:R-:W-:Y:S02]  /*1f8b0*/  IABS R5, R7 ;  /* 0x0000000700057213 */ /* 0x000fe40000000000 */
[----:B------:R-:W-:Y:S02]  /*1f8c0*/  ISETP.GE.AND P2, PT, R2, R247, PT ;  /* 0x000000f70200720c */ /* 0x000fe40003f46270 */
[----:B------:R-:W-:Y:S02]  /*1f8d0*/  ISETP.GE.OR P1, PT, R0, R133, !P1 ;  /* 0x000000850000720c */ /* 0x000fe40004f26670 */
[----:B------:R-:W-:Y:S02]  /*1f8e0*/  ISETP.GE.OR P2, PT, R2, R135, !P2 ;  /* 0x000000870200720c */ /* 0x000fe40005746670 */
[----:B------:R-:W-:Y:S02]  /*1f8f0*/  I2FP.F32.S32 R5, R5 ;  /* 0x0000000500057245 */ /* 0x000fe40000201400 */
[----:B------:R-:W-:Y:S02]  /*1f900*/  I2FP.F32.S32 R6, R6 ;  /* 0x0000000600067245 */ /* 0x000fe40000201400 */
[----:B------:R-:W-:Y:S01]  /*1f910*/  FSEL R15, R12, -INF , !P1 ;  /* 0xff8000000c0f7808 */ /* 0x000fe20004800000 */
[----:B-1----:R-:W-:Y:S01]  /*1f920*/  FFMA.FTZ R9, R5, -UR19, R9 ;  /* 0x8000001305097c23 */ /* 0x002fe20008010009 */
[----:B------:R-:W-:Y:S01]  /*1f930*/  FSEL R12, R10, -INF , !P2 ;  /* 0xff8000000a0c7808 */ /* 0x000fe20005000000 */
[----:B------:R-:W-:Y:S01]  /*1f940*/  FFMA.FTZ R7, R6, -UR19, R65 ;  /* 0x8000001306077c23 */ /* 0x000fe20008010041 */
[C---:B------:R-:W-:Y:S02]  /*1f950*/  ISETP.GE.AND P2, PT, R0.reuse, R247, PT ;  /* 0x000000f70000720c */ /* 0x040fe40003f46270 */
        /* <DEDUP_REMOVED lines=9> */
[----:B------:R-:W-:Y:S02]  /*1f9f0*/  ISETP.GE.AND P1, PT, R2, R246, PT ;  /* 0x000000f60200720c */ /* 0x000fe40003f26270 */
[----:B------:R-:W-:Y:S02]  /*1fa00*/  FMNMX.FTZ R135, R132, R135, !PT ;  /* 0x0000008784877209 */ /* 0x000fe40007810000 */
[----:B------:R-:W-:Y:S02]  /*1fa10*/  FMNMX.FTZ R5, R232, R5, !PT ;  /* 0x00000005e8057209 */ /* 0x000fe40007810000 */
[----:B------:R-:W-:Y:S02]  /*1fa20*/  ISETP.GE.OR P1, PT, R2, R236, !P1 ;  /* 0x000000ec0200720c */ /* 0x000fe40004f26670 */
[----:B------:R-:W-:Y:S02]  /*1fa30*/  FMNMX.FTZ R6, R213, R6, !PT ;  /* 0x00000006d5067209 */ /* 0x000fe40007810000 */
[----:B------:R-:W-:Y:S02]  /*1fa40*/  FMNMX.FTZ R135, R215, R135, !PT ;  /* 0x00000087d7877209 */ /* 0x000fe40007810000 */
[----:B------:R-:W-:Y:S02]  /*1fa50*/  FMNMX.FTZ R5, R231, R5, !PT ;  /* 0x00000005e7057209 */ /* 0x000fe40007810000 */
[----:B------:R-:W-:Y:S02]  /*1fa60*/  FMNMX.FTZ R6, R216, R6, !PT ;  /* 0x00000006d8067209 */ /* 0x000fe40007810000 */
[----:B------:R-:W-:Y:S02]  /*1fa70*/  FSEL R13, R8, -INF , !P1 ;  /* 0xff800000080d7808 */ /* 0x000fe40004800000 */
[----:B------:R-:W-:Y:S02]  /*1fa80*/  ISETP.GE.AND P1, PT, R0, R246, PT ;  /* 0x000000f60000720c */ /* 0x000fe40003f26270 */
[----:B------:R-:W-:Y:S01]  /*1fa90*/  FSEL R11, R7, -INF , !P2 ;  /* 0xff800000070b7808 */ /* 0x000fe20005000000 */
[----:B------:R-:W-:Y:S01]  /*1faa0*/  IMAD.IADD R7, R251, 0x1, -R4 ;  /* 0x00000001fb077824 */ /* 0x000fe200078e0a04 */
[----:B------:R-:W-:Y:S02]  /*1fab0*/  FMNMX.FTZ R135, R210, R135, !PT ;  /* 0x00000087d2877209 */ /* 0x000fe40007810000 */
[----:B------:R-:W-:Y:S02]  /*1fac0*/  ISETP.GE.AND P2, PT, R4, R244, PT ;  /* 0x000000f40400720c */ /* 0x000fe40003f46270 */
[----:B------:R-:W-:Y:S02]  /*1fad0*/  FMNMX.FTZ R5, R211, R5, !PT ;  /* 0x00000005d3057209 */ /* 0x000fe40007810000 */
[----:B------:R-:W-:Y:S02]  /*1fae0*/  FMNMX.FTZ R6, R209, R6, !PT ;  /* 0x00000006d1067209 */ /* 0x000fe40007810000 */
[----:B------:R-:W-:Y:S02]  /*1faf0*/  ISETP.GE.OR P1, PT, R0, R236, !P1 ;  /* 0x000000ec0000720c */ /* 0x000fe40004f26670 */
[----:B------:R-:W-:Y:S02]  /*1fb00*/  ISETP.GE.OR P2, PT, R4, R252, !P2 ;  /* 0x000000fc0400720c */ /* 0x000fe40005746670 */
[----:B------:R-:W-:Y:S02]  /*1fb10*/  FMNMX.FTZ R135, R39, R135, !PT ;  /* 0x0000008727877209 */ /* 0x000fe40007810000 */
[----:B------:R-:W-:Y:S02]  /*1fb20*/  FMNMX.FTZ R4, R208, R5, !PT ;  /* 0x00000005d0047209 */ /* 0x000fe40007810000 */
[----:B------:R-:W-:Y:S01]  /*1fb30*/  FMNMX.FTZ R5, R38, R6, !PT ;  /* 0x0000000626057209 */ /* 0x000fe20007810000 */
[----:B------:R-:W-:Y:S01]  /*1fb40*/  IMAD.IADD R6, R251, 0x1, -R3 ;  /* 0x00000001fb067824 */ /* 0x000fe200078e0a03 */
[----:B------:R-:W-:Y:S02]  /*1fb50*/  FSEL R10, R9, -INF , !P1 ;  /* 0xff800000090a7808 */ /* 0x000fe40004800000 */
[----:B------:R-:W-:Y:S01]  /*1fb60*/  FMNMX.FTZ R135, R37, R135, !PT ;  /* 0x0000008725877209 */ /* 0x000fe20007810000 */
[----:B------:R-:W1:Y:S01]  /*1fb70*/  MUFU.TANH R9, R59 ;  /* 0x0000003b00097308 */ /* 0x000e620000002400 */
        /* <DEDUP_REMOVED lines=22> */
[----:B------:R-:W-:Y:S02]  /*1fce0*/  IABS R6, R6 ;  /* 0x0000000600067213 */ /* 0x000fe40000000000 */
[----:B------:R-:W-:Y:S02]  /*1fcf0*/  FMNMX.FTZ R135, R11, R135, !PT ;  /* 0x000000870b877209 */ /* 0x000fe40007810000 */
[----:B------:R-:W-:Y:S02]  /*1fd00*/  FMNMX.FTZ R3, R28, R3, !PT ;  /* 0x000000031c037209 */ /* 0x000fe40007810000 */
[----:B------:R-:W-:Y:S02]  /*1fd10*/  FMNMX.FTZ R134, R10, R4, !PT ;  /* 0x000000040a867209 */ /* 0x000fe40007810000 */
[----:B------:R-:W-:Y:S02]  /*1fd20*/  I2FP.F32.S32 R4, R6 ;  /* 0x0000000600047245 */ /* 0x000fe40000201400 */
[----:B------:R-:W2:Y:S01]  /*1fd30*/  SHFL.BFLY PT, R6, R135, 0x2, 0x1f ;  /* 0x0c401f0087067f89 */ /* 0x000ea200000e0000 */
[----:B------:R-:W-:Y:S02]  /*1fd40*/  FMNMX.FTZ R3, R18, R3, !PT ;  /* 0x0000000312037209 */ /* 0x000fe40007810000 */
[----:B------:R-:W-:Y:S01]  /*1fd50*/  IABS R7, R7 ;  /* 0x0000000700077213 */ /* 0x000fe20000000000 */
[----:B-1----:R-:W-:Y:S01]  /*1fd60*/  FFMA.FTZ R9, R4, -UR19, R9 ;  /* 0x8000001304097c23 */ /* 0x002fe20008010009 */
[----:B------:R-:W-:Y:S01]  /*1fd70*/  FMNMX.FTZ R3, R17, R3, !PT ;  /* 0x0000000311037209 */ /* 0x000fe20007810000 */
[----:B------:R-:W-:Y:S01]  /*1fd80*/  IMAD.IADD R4, R251, 0x1, -R2 ;  /* 0x00000001fb047824 */ /* 0x000fe200078e0a02 */
[----:B------:R-:W-:Y:S02]  /*1fd90*/  MOV R5, R7 ;  /* 0x0000000700057202 */ /* 0x000fe40000000f00 */
[----:B------:R-:W-:Y:S01]  /*1fda0*/  FMNMX.FTZ R3, R16, R3, !PT ;  /* 0x0000000310037209 */ /* 0x000fe20007810000 */
[----:B------:R-:W1:Y:S01]  /*1fdb0*/  SHFL.BFLY PT, R7, R134, 0x2, 0x1f ;  /* 0x0c401f0086077f89 */ /* 0x000e6200000e0000 */
[----:B------:R-:W-:Y:S02]  /*1fdc0*/  I2FP.F32.S32 R5, R5 ;  /* 0x0000000500057245 */ /* 0x000fe40000201400 */
[----:B------:R-:W-:Y:S02]  /*1fdd0*/  FMNMX.FTZ R133, R15, R3, !PT ;  /* 0x000000030f857209 */ /* 0x000fe40007810000 */
[----:B------:R-:W-:Y:S01]  /*1fde0*/  FMNMX.FTZ R3, R230, R140, !PT ;  /* 0x0000008ce6037209 */ /* 0x000fe20007810000 */
[----:B------:R-:W-:Y:S01]  /*1fdf0*/  FFMA.FTZ R14, R5, -UR19, R14 ;  /* 0x80000013050e7c23 */ /* 0x000fe2000801000e */
[----:B------:R-:W-:Y:S01]  /*1fe00*/  MOV R67, R233 ;  /* 0x000000e900437202 */ /* 0x000fe20000000f00 */
[----:B------:R-:W3:Y:S01]  /*1fe10*/  SHFL.BFLY PT, R8, R133, 0x2, 0x1f ;  /* 0x0c401f0085087f89 */ /* 0x000ee200000e0000 */
[----:B------:R-:W-:Y:S01]  /*1fe20*/  FMNMX.FTZ R3, R229, R3, !PT ;  /* 0x00000003e5037209 */ /* 0x000fe20007810000 */
[----:B------:R-:W4:Y:S01]  /*1fe30*/  MUFU.TANH R5, R62 ;  /* 0x0000003e00057308 */ /* 0x000f220000002400 */
[----:B------:R-:W-:Y:S02]  /*1fe40*/  FSEL R51, R42, -INF , !P0 ;  /* 0xff8000002a337808 */ /* 0x000fe40004000000 */
[----:B------:R-:W-:Y:S02]  /*1fe50*/  FMNMX.FTZ R3, R217, R3, !PT ;  /* 0x00000003d9037209 */ /* 0x000fe40007810000 */
[----:B--2---:R-:W-:Y:S02]  /*1fe60*/  FMNMX.FTZ R135, R135, R6, !PT ;  /* 0x0000000687877209 */ /* 0x004fe40007810000 */
[----:B------:R-:W-:Y:S02]  /*1fe70*/  FMNMX.FTZ R3, R218, R3, !PT ;  /* 0x00000003da037209 */ /* 0x000fe40007810000 */
[----:B------:R-:W-:Y:S01]  /*1fe80*/  ISETP.GE.AND P0, PT, R2, R244, PT ;  /* 0x000000f40200720c */ /* 0x000fe20003f06270 */
[----:B------:R-:W2:Y:S01]  /*1fe90*/  SHFL.BFLY PT, R6, R135, 0x1, 0x1f ;  /* 0x0c201f0087067f89 */ /* 0x000ea200000e0000 */
[----:B------:R-:W-:Y:S02]  /*1fea0*/  FMNMX.FTZ R3, R54, R3, !PT ;  /* 0x0000000336037209 */ /* 0x000fe40007810000 */
[----:B------:R-:W-:Y:S02]  /*1feb0*/  ISETP.GE.OR P0, PT, R2, R252, !P0 ;  /* 0x000000fc0200720c */ /* 0x000fe40004706670 */
[----:B------:R-:W-:Y:S02]  /*1fec0*/  FMNMX.FTZ R3, R67, R3, !PT ;  /* 0x0000000343037209 */ /* 0x000fe40007810000 */
[----:B-1----:R-:W-:Y:S02]  /*1fed0*/  FMNMX.FTZ R134, R134, R7, !PT ;  /* 0x0000000786867209 */ /* 0x002fe40007810000 */
[----:B------:R-:W-:Y:S02]  /*1fee0*/  FMNMX.FTZ R2, R55, R3, !PT ;  /* 0x0000000337027209 */ /* 0x000fe40007810000 */
[----:B------:R-:W-:Y:S01]  /*1fef0*/  IABS R3, R4 ;  /* 0x0000000400037213 */ /* 0x000fe20000000000 */
[----:B------:R-:W1:Y:S01]  /*1ff00*/  SHFL.BFLY PT, R7, R134, 0x1, 0x1f ;  /* 0x0c201f0086077f89 */ /* 0x000e6200000e0000 */
[----:B---3--:R-:W-:Y:S01]  /*1ff10*/  FMNMX.FTZ R133, R133, R8, !PT ;  /* 0x0000000885857209 */ /* 0x008fe20007810000 */
[----:B------:R-:W-:Y:S01]  /*1ff20*/  IMAD.IADD R4, R251, 0x1, -R0 ;  /* 0x00000001fb047824 */ /* 0x000fe200078e0a00 */
[----:B------:R-:W-:Y:S02]  /*1ff30*/  MOV R8, R3 ;  /* 0x0000000300087202 */ /* 0x000fe40000000f00 */
[----:B------:R-:W-:Y:S02]  /*1ff40*/  FMNMX.FTZ R2, R224, R2, !PT ;  /* 0x00000002e0027209 */ /* 0x000fe40007810000 */
[----:B------:R-:W-:Y:S02]  /*1ff50*/  I2FP.F32.S32 R8, R8 ;  /* 0x0000000800087245 */ /* 0x000fe40000201400 */
[----:B------:R-:W-:Y:S02]  /*1ff60*/  FMNMX.FTZ R2, R51, R2, !PT ;  /* 0x0000000233027209 */ /* 0x000fe40007810000 */
[----:B------:R-:W-:Y:S01]  /*1ff70*/  FSEL R41, R43, -INF , !P6 ;  /* 0xff8000002b297808 */ /* 0x000fe20007000000 */
[----:B----4-:R-:W-:Y:S01]  /*1ff80*/  FFMA.FTZ R5, R8, -UR19, R5 ;  /* 0x8000001308057c23 */ /* 0x010fe20008010005 */
[----:B--2---:R-:W-:Y:S01]  /*1ff90*/  FMNMX.FTZ R135, R135, R6, !PT ;  /* 0x0000000687877209 */ /* 0x004fe20007810000 */
[----:B------:R-:W2:Y:S01]  /*1ffa0*/  SHFL.BFLY PT, R8, R133, 0x1, 0x1f ;  /* 0x0c201f0085087f89 */ /* 0x000ea200000e0000 */
[----:B------:R-:W-:Y:S02]  /*1ffb0*/  FSEL R45, R46, -INF , !P5 ;  /* 0xff8000002e2d7808 */ /* 0x000fe40006800000 */
[----:B------:R-:W-:Y:S02]  /*1ffc0*/  FMNMX.FTZ R3, R41, R2, !PT ;  /* 0x0000000229037209 */ /* 0x000fe40007810000 */
[----:B------:R-:W-:Y:S01]  /*1ffd0*/  FSEL R44, R5, -INF , !P0 ;  /* 0xff800000052c7808 */ /* 0x000fe20004000000 */
[----:B------:R-:W-:Y:S01]  /*1ffe0*/  FMUL.FTZ R5, R135, UR4 ;  /* 0x0000000487057c20 */ /* 0x000fe20008410000 */
[----:B------:R-:W-:Y:S02]  /*1fff0*/  FSEL R47, R14, -INF , !P2 ;  /* 0xff8000000e2f7808 */ /* 0x000fe40005000000 */
[----:B------:R-:W-:Y:S02]  /*20000*/  FSEL R57, R26, -INF , !P4 ;  /* 0xff8000001a397808 */ /* 0x000fe40006000000 */
[----:B------:R-:W-:Y:S02]  /*20010*/  FMNMX.FTZ R3, R45, R3, !PT ;  /* 0x000000032d037209 */ /* 0x000fe40007810000 */
[----:B------:R-:W-:Y:S02]  /*20020*/  FSETP.NEU.FTZ.AND P2, PT, R135, -INF , PT ;  /* 0xff8000008700780b */ /* 0x000fe40003f5d000 */
[----:B------:R-:W-:Y:S02]  /*20030*/  IABS R2, R4 ;  /* 0x0000000400027213 */ /* 0x000fe40000000000 */
[----:B------:R-:W-:Y:S02]  /*20040*/  FSEL R5, R5, RZ, P2 ;  /* 0x000000ff05057208 */ /* 0x000fe40001000000 */
[----:B------:R-:W-:Y:S02]  /*20050*/  FMNMX.FTZ R3, R57, R3, !PT ;  /* 0x0000000339037209 */ /* 0x000fe40007810000 */
[----:B------:R-:W-:Y:S01]  /*20060*/  I2FP.F32.S32 R4, R2 ;  /* 0x0000000200047245 */ /* 0x000fe20000201400 */
[--C-:B------:R-:W-:Y:S01]  /*20070*/  FFMA.FTZ R6, R212, UR4, -R5.reuse ;  /* 0x00000004d4067c23 */ /* 0x100fe20008010805 */
[----:B------:R-:W-:Y:S01]  /*20080*/  FMNMX.FTZ R2, R47, R3, !PT ;  /* 0x000000032f027209 */ /* 0x000fe20007810000 */
[--C-:B------:R-:W-:Y:S01]  /*20090*/  FFMA.FTZ R3, R141, UR4, -R5.reuse ;  /* 0x000000048d037c23 */ /* 0x100fe20008010805 */
[----:B-1----:R-:W-:Y:S01]  /*200a0*/  FMNMX.FTZ R134, R134, R7, !PT ;  /* 0x0000000786867209 */ /* 0x002fe20007810000 */
[----:B------:R-:W-:Y:S01]  /*200b0*/  FFMA.FTZ R136, R4, -UR19, R136 ;  /* 0x8000001304887c23 */ /* 0x000fe20008010088 */
[----:B------:R-:W-:Y:S01]  /*200c0*/  FSEL R48, R9, -INF , !P1 ;  /* 0xff80000009307808 */ /* 0x000fe20004800000 */
[----:B------:R1:W-:Y:S01]  /*200d0*/  MUFU.EX2 R26, R3 ;  /* 0x00000003001a7308 */ /* 0x0003e20000000800 */
[C---:B------:R-:W-:Y:S01]  /*200e0*/  FSETP.NEU.FTZ.AND P1, PT, R134.reuse, -INF , PT ;  /* 0xff8000008600780b */ /* 0x040fe20003f3d000 */
[----:B------:R-:W-:Y:S01]  /*200f0*/  FMUL.FTZ R7, R134, UR4 ;  /* 0x0000000486077c20 */ /* 0x000fe20008410000 */
[----:B------:R-:W-:Y:S01]  /*20100*/  ISETP.GE.AND P4, PT, R0, R244, PT ;  /* 0x000000f40000720c */ /* 0x000fe20003f86270 */
[--C-:B------:R-:W-:Y:S01]  /*20110*/  FFMA.FTZ R233, R37, UR4, -R5.reuse ;  /* 0x0000000425e97c23 */ /* 0x100fe20008010805 */
[----:B--2---:R-:W-:Y:S01]  /*20120*/  FMNMX.FTZ R133, R133, R8, !PT ;  /* 0x0000000885857209 */ /* 0x004fe20007810000 */
[----:B------:R-:W-:Y:S01]  /*20130*/  FFMA.FTZ R59, R12, UR4, -R5 ;  /* 0x000000040c3b7c23 */ /* 0x000fe20008010805 */
[----:B------:R-:W-:Y:S03]  /*20140*/  FSEL R7, R7, RZ, P1 ;  /* 0x000000ff07077208 */ /* 0x000fe60000800000 */
[----:B------:R2:W-:Y:S01]  /*20150*/  MUFU.EX2 R50, R6 ;  /* 0x0000000600327308 */ /* 0x0005e20000000800 */
[----:B------:R-:W-:Y:S01]  /*20160*/  ISETP.GE.OR P4, PT, R0, R252, !P4 ;  /* 0x000000fc0000720c */ /* 0x000fe20006786670 */
[----:B------:R-:W-:Y:S01]  /*20170*/  FMUL.FTZ R8, R133, UR4 ;  /* 0x0000000485087c20 */ /* 0x000fe20008410000 */
[----:B------:R-:W-:Y:S01]  /*20180*/  FMNMX.FTZ R0, R48, R2, !PT ;  /* 0x0000000230007209 */ /* 0x000fe20007810000 */
[----:B------:R-:W-:Y:S01]  /*20190*/  FFMA.FTZ R56, R30, UR4, -R7 ;  /* 0x000000041e387c23 */ /* 0x000fe20008010807 */
[----:B------:R-:W-:Y:S01]  /*201a0*/  FSEL R136, R136, -INF , !P4 ;  /* 0xff80000088887808 */ /* 0x000fe20006000000 */
[----:B------:R-:W-:Y:S01]  /*201b0*/  IMAD.MOV.U32 R30, RZ, RZ, R54 ;  /* 0x000000ffff1e7224 */ /* 0x000fe200078e0036 */
[----:B------:R-:W-:Y:S01]  /*201c0*/  FMNMX.FTZ R0, R44, R0, !PT ;  /* 0x000000002c007209 */ /* 0x000fe20007810000 */
[----:B------:R-:W-:Y:S01]  /*201d0*/  FFMA.FTZ R42, R39, UR4, -R5 ;  /* 0x00000004272a7c23 */ /* 0x000fe20008010805 */
[----:B-1----:R-:W-:Y:S01]  /*201e0*/  FFMA.FTZ R3, R223, UR4, -R7 ;  /* 0x00000004df037c23 */ /* 0x002fe20008010807 */
[----:B------:R-:W-:Y:S01]  /*201f0*/  FSETP.NEU.FTZ.AND P0, PT, R133, -INF , PT ;  /* 0xff8000008500780b */ /* 0x000fe20003f1d000 */
[--C-:B------:R-:W-:Y:S01]  /*20200*/  FFMA.FTZ R63, R32, UR4, -R5.reuse ;  /* 0x00000004203f7c23 */ /* 0x100fe20008010805 */
[----:B------:R-:W-:Y:S01]  /*20210*/  FMNMX.FTZ R0, R136, R0, !PT ;  /* 0x0000000088007209 */ /* 0x000fe20007810000 */
[----:B------:R1:W-:Y:S01]  /*20220*/  MUFU.EX2 R141, R3 ;  /* 0x00000003008d7308 */ /* 0x0003e20000000800 */
[----:B------:R-:W-:Y:S01]  /*20230*/  FSEL R8, R8, RZ, P0 ;  /* 0x000000ff08087208 */ /* 0x000fe20000000000 */
[----:B------:R-:W-:Y:S01]  /*20240*/  FFMA.FTZ R24, R24, UR4, -R5 ;  /* 0x0000000418187c23 */ /* 0x000fe20008010805 */
[----:B------:R-:W-:Y:S01]  /*20250*/  FSEL R4, R134, RZ, P1 ;  /* 0x000000ff86047208 */ /* 0x000fe20000800000 */
[----:B------:R-:W3:Y:S01]  /*20260*/  SHFL.BFLY PT, R2, R0, 0x2, 0x1f ;  /* 0x0c401f0000027f89 */ /* 0x000ee200000e0000 */
[----:B--2---:R-:W-:Y:S01]  /*20270*/  FFMA.FTZ R6, R213, UR4, -R7 ;  /* 0x00000004d5067c23 */ /* 0x004fe20008010807 */
[----:B------:R-:W-:Y:S01]  /*20280*/  FFMA.FTZ R9, R231, UR4, -R8 ;  /* 0x00000004e7097c23 */ /* 0x000fe20008010808 */
[--C-:B------:R-:W-:Y:S01]  /*20290*/  FFMA.FTZ R231, R27, UR4, -R5.reuse ;  /* 0x000000041be77c23 */ /* 0x100fe20008010805 */
[----:B------:R-:W-:Y:S02]  /*202a0*/  FADD.FTZ R4, -R4, R138 ;  /* 0x0000008a04047221 */ /* 0x000fe40000010100 */
[----:B------:R2:W-:Y:S01]  /*202b0*/  MUFU.EX2 R235, R6 ;  /* 0x0000000600eb7308 */ /* 0x0005e20000000800 */
[----:B------:R-:W-:Y:S01]  /*202c0*/  FFMA.FTZ R11, R11, UR4, -R5 ;  /* 0x000000040b0b7c23 */ /* 0x000fe20008010805 */
[--C-:B------:R-:W-:Y:S01]  /*202d0*/  FFMA.FTZ R66, R21, UR4, -R7.reuse ;  /* 0x0000000415427c23 */ /* 0x100fe20008010807 */
[----:B------:R-:W-:Y:S01]  /*202e0*/  FFMA.FTZ R212, R209, UR4, -R7 ;  /* 0x00000004d1d47c23 */ /* 0x000fe20008010807 */
[----:B------:R-:W-:Y:S01]  /*202f0*/  FFMA.FTZ R209, R142, UR4, -R8 ;  /* 0x000000048ed17c23 */ /* 0x000fe20008010808 */
[----:B------:R-:W-:Y:S02]  /*20300*/  IMAD.MOV.U32 R12, RZ, RZ, R41 ;  /* 0x000000ffff0c7224 */ /* 0x000fe400078e0029 */
[--C-:B------:R-:W-:Y:S01]  /*20310*/  FFMA.FTZ R213, R36, UR4, -R7.reuse ;  /* 0x0000000424d57c23 */ /* 0x100fe20008010807 */
[----:B------:R-:W-:Y:S02]  /*20320*/  IMAD.MOV.U32 R142, RZ, RZ, R66 ;  /* 0x000000ffff8e7224 */ /* 0x000fe400078e0042 */
[--C-:B-1----:R-:W-:Y:S01]  /*20330*/  FFMA.FTZ R3, R219, UR4, -R8.reuse ;  /* 0x00000004db037c23 */ /* 0x102fe20008010808 */
[----:B------:R-:W-:Y:S01]  /*20340*/  MUFU.EX2 R234, R9 ;  /* 0x0000000900ea7308 */ /* 0x000fe20000000800 */
[--C-:B------:R-:W-:Y:S01]  /*20350*/  FFMA.FTZ R41, R33, UR4, -R8.reuse ;  /* 0x0000000421297c23 */ /* 0x100fe20008010808 */
[--C-:B------:R-:W-:Y:S01]  /*20360*/  FFMA.FTZ R46, R17, UR4, -R8.reuse ;  /* 0x00000004112e7c23 */ /* 0x100fe20008010808 */
[----:B------:R-:W-:Y:S01]  /*20370*/  FFMA.FTZ R43, R16, UR4, -R8 ;  /* 0x00000004102b7c23 */ /* 0x000fe20008010808 */
[----:B------:R-:W-:Y:S01]  /*20380*/  MOV R27, R47 ;  /* 0x0000002f001b7202 */ /* 0x000fe20000000f00 */
[----:B------:R-:W-:Y:S02]  /*20390*/  IMAD.MOV.U32 R39, RZ, RZ, R224 ;  /* 0x000000ffff277224 */ /* 0x000fe400078e00e0 */
[--C-:B------:R-:W-:Y:S01]  /*203a0*/  FFMA.FTZ R211, R211, UR4, -R8.reuse ;  /* 0x00000004d3d37c23 */ /* 0x100fe20008010808 */
[--C-:B------:R-:W-:Y:S02]  /*203b0*/  FFMA.FTZ R208, R208, UR4, -R8.reuse ;  /* 0x00000004d0d07c23 */ /* 0x100fe40008010808 */
[----:B------:R1:W-:Y:S01]  /*203c0*/  MUFU.EX2 R14, R3 ;  /* 0x00000003000e7308 */ /* 0x0003e20000000800 */
[--C-:B--2---:R-:W-:Y:S01]  /*203d0*/  FFMA.FTZ R6, R232, UR4, -R8.reuse ;  /* 0x00000004e8067c23 */ /* 0x104fe20008010808 */
[----:B---3--:R-:W-:Y:S01]  /*203e0*/  FMNMX.FTZ R0, R0, R2, !PT ;  /* 0x0000000200007209 */ /* 0x008fe20007810000 */
[----:B------:R-:W-:Y:S01]  /*203f0*/  FFMA.FTZ R2, R222, UR4, -R7 ;  /* 0x00000004de027c23 */ /* 0x000fe20008010807 */
[--C-:B------:R-:W-:Y:S01]  /*20400*/  FFMA.FTZ R222, R215, UR4, -R5.reuse ;  /* 0x00000004d7de7c23 */ /* 0x100fe20008010805 */
[----:B------:R-:W-:Y:S01]  /*20410*/  FFMA.FTZ R215, R210, UR4, -R5 ;  /* 0x00000004d2d77c23 */ /* 0x000fe20008010805 */
[--C-:B------:R-:W-:Y:S01]  /*20420*/  FFMA.FTZ R138, R143, UR4, -R8.reuse ;  /* 0x000000048f8a7c23 */ /* 0x100fe20008010808 */
[--C-:B------:R-:W-:Y:S01]  /*20430*/  FFMA.FTZ R15, R15, UR4, -R8.reuse ;  /* 0x000000040f0f7c23 */ /* 0x100fe20008010808 */
[--C-:B------:R-:W-:Y:S01]  /*20440*/  FFMA.FTZ R58, R13, UR4, -R7.reuse ;  /* 0x000000040d3a7c23 */ /* 0x100fe20008010807 */
[--C-:B------:R-:W-:Y:S01]  /*20450*/  FFMA.FTZ R61, R29, UR4, -R8.reuse ;  /* 0x000000041d3d7c23 */ /* 0x100fe20008010808 */
[--C-:B------:R-:W-:Y:S01]  /*20460*/  FFMA.FTZ R60, R28, UR4, -R8.reuse ;  /* 0x000000041c3c7c23 */ /* 0x100fe20008010808 */
[--C-:B------:R-:W-:Y:S01]  /*20470*/  FFMA.FTZ R47, R18, UR4, -R8.reuse ;  /* 0x00000004122f7c23 */ /* 0x100fe20008010808 */
[----:B------:R-:W-:Y:S01]  /*20480*/  FFMA.FTZ R232, R25, UR4, -R7 ;  /* 0x0000000419e87c23 */ /* 0x000fe20008010807 */
[----:B------:R-:W-:Y:S02]  /*20490*/  IMAD.MOV.U32 R13, RZ, RZ, R27 ;  /* 0x000000ffff0d7224 */ /* 0x000fe400078e001b */
[--C-:B------:R-:W-:Y:S01]  /*204a0*/  FFMA.FTZ R216, R216, UR4, -R7.reuse ;  /* 0x00000004d8d87c23 */ /* 0x100fe20008010807 */
[--C-:B------:R-:W-:Y:S01]  /*204b0*/  FFMA.FTZ R224, R34, UR4, -R7.reuse ;  /* 0x0000000422e07c23 */ /* 0x100fe20008010807 */
[----:B------:R-:W-:Y:S01]  /*204c0*/  FFMA.FTZ R62, R19, UR4, -R7 ;  /* 0x00000004133e7c23 */ /* 0x000fe20008010807 */
[----:B-1----:R-:W-:Y:S01]  /*204d0*/  FFMA.FTZ R3, R221, UR4, -R5 ;  /* 0x00000004dd037c23 */ /* 0x002fe20008010805 */
[----:B------:R-:W-:Y:S01]  /*204e0*/  MOV R143, R55 ;  /* 0x00000037008f7202 */ /* 0x000fe20000000f00 */
[----:B------:R1:W-:Y:S01]  /*204f0*/  MUFU.EX2 R221, R2 ;  /* 0x0000000200dd7308 */ /* 0x0003e20000000800 */
[----:B------:R-:W-:Y:S01]  /*20500*/  FFMA.FTZ R10, R10, UR4, -R7 ;  /* 0x000000040a0a7c23 */ /* 0x000fe20008010807 */
[----:B------:R-:W-:Y:S01]  /*20510*/  MOV R28, R39 ;  /* 0x00000027001c7202 */ /* 0x000fe20000000f00 */
[----:B------:R-:W-:Y:S07]  /*20520*/  IMAD.MOV.U32 R27, RZ, RZ, R51 ;  /* 0x000000ffff1b7224 */ /* 0x000fee00078e0033 */
[----:B------:R2:W-:Y:S10]  /*20530*/  MUFU.EX2 R219, R3 ;  /* 0x0000000300db7308 */ /* 0x0005f40000000800 */
[----:B------:R-:W-:Y:S01]  /*20540*/  MUFU.EX2 R233, R233 ;  /* 0x000000e900e97308 */ /* 0x000fe20000000800 */
[----:B-1----:R-:W-:Y:S09]  /*20550*/  FFMA.FTZ R2, R220, UR4, -R8 ;  /* 0x00000004dc027c23 */ /* 0x002ff20008010808 */
[----:B------:R1:W-:Y:S01]  /*20560*/  MUFU.EX2 R40, R2 ;  /* 0x0000000200287308 */ /* 0x0003e20000000800 */
[----:B--2---:R-:W2:Y:S09]  /*20570*/  SHFL.BFLY PT, R3, R0, 0x1, 0x1f ;  /* 0x0c201f0000037f89 */ /* 0x004eb200000e0000 */
[----:B------:R3:W-:Y:S10]  /*20580*/  MUFU.EX2 R220, R6 ;  /* 0x0000000600dc7308 */ /* 0x0007f40000000800 */
[----:B------:R-:W-:Y:S01]  /*20590*/  MUFU.EX2 R224, R224 ;  /* 0x000000e000e07308 */ /* 0x000fe20000000800 */
[----:B-1----:R-:W-:Y:S09]  /*205a0*/  FFMA.FTZ R2, R132, UR4, -R5 ;  /* 0x0000000484027c23 */ /* 0x002ff20008010805 */
[----:B------:R1:W-:Y:S01]  /*205b0*/  MUFU.EX2 R236, R2 ;  /* 0x0000000200ec7308 */ /* 0x0003e20000000800 */
[----:B--2---:R-:W-:Y:S02]  /*205c0*/  FMNMX.FTZ R132, R0, R3, !PT ;  /* 0x0000000300847209 */ /* 0x004fe40007810000 */
[----:B------:R-:W-:Y:S02]  /*205d0*/  FSEL R0, R133, RZ, P0 ;  /* 0x000000ff85007208 */ /* 0x000fe40000000000 */
[----:B------:R-:W-:Y:S03]  /*205e0*/  FSETP.NEU.FTZ.AND P0, PT, R132, -INF , PT ;  /* 0xff8000008400780b */ /* 0x000fe60003f1d000 */
[----:B------:R-:W-:Y:S01]  /*205f0*/  FADD.FTZ R3, -R0, R139 ;  /* 0x0000008b00037221 */ /* 0x000fe20000010100 */
[----:B------:R-:W-:Y:S01]  /*20600*/  FSEL R0, R132, RZ, P0 ;  /* 0x000000ff84007208 */ /* 0x000fe20000000000 */
[----:B------:R-:W-:Y:S02]  /*20610*/  MUFU.EX2 R232, R232 ;  /* 0x000000e800e87308 */ /* 0x000fe40000000800 */
[----:B------:R-:W-:Y:S02]  /*20620*/  FMUL.FTZ R3, R3, UR4 ;  /* 0x0000000403037c20 */ /* 0x000fe40008410000 */
[----:B---3--:R-:W-:Y:S01]  /*20630*/  FADD.FTZ R6, -R0, R140 ;  /* 0x0000008c00067221 */ /* 0x008fe20000010100 */
[----:B------:R-:W-:Y:S01]  /*20640*/  FFMA.FTZ R140, R22, UR4, -R5 ;  /* 0x00000004168c7c23 */ /* 0x000fe20008010805 */
[----:B------:R-:W-:Y:S02]  /*20650*/  IMAD.MOV.U32 R22, RZ, RZ, R44 ;  /* 0x000000ffff167224 */ /* 0x000fe400078e002c */
[--C-:B-1----:R-:W-:Y:S01]  /*20660*/  FFMA.FTZ R2, R214, UR4, -R7.reuse ;  /* 0x00000004d6027c23 */ /* 0x102fe20008010807 */
[--C-:B------:R-:W-:Y:S01]  /*20670*/  FFMA.FTZ R214, R38, UR4, -R7.reuse ;  /* 0x0000000426d67c23 */ /* 0x100fe20008010807 */
[----:B------:R-:W-:Y:S01]  /*20680*/  FFMA.FTZ R44, R23, UR4, -R7 ;  /* 0x00000004172c7c23 */ /* 0x000fe20008010807 */
[----:B------:R-:W2:Y:S01]  /*20690*/  LDL.LU R38, [R1+0x2c] ;  /* 0x00002c0001267983 */ /* 0x000ea20000300800 */
[----:B------:R1:W-:Y:S01]  /*206a0*/  MUFU.EX2 R223, R2 ;  /* 0x0000000200df7308 */ /* 0x0003e20000000800 */
[----:B------:R-:W-:Y:S02]  /*206b0*/  MOV R25, R22 ;  /* 0x0000001600197202 */ /* 0x000fe40000000f00 */
[----:B-1----:R-:W-:Y:S05]  /*206c0*/  FSEL R2, R135, RZ, P2 ;  /* 0x000000ff87027208 */ /* 0x002fea0001000000 */
[----:B------:R-:W-:Y:S01]  /*206d0*/  FADD.FTZ R2, -R2, R137 ;  /* 0x0000008902027221 */ /* 0x000fe20000010100 */
[----:B------:R-:W-:Y:S05]  /*206e0*/  FMUL.FTZ R137, R132, UR4 ;  /* 0x0000000484897c20 */ /* 0x000fea0008410000 */
[----:B------:R-:W-:Y:S02]  /*206f0*/  FSEL R137, R137, RZ, P0 ;  /* 0x000000ff89897208 */ /* 0x000fe40000000000 */
[----:B------:R-:W-:Y:S03]  /*20700*/  PLOP3.LUT P0, PT, PT, PT, UP0, 0x80, 0x0 ;  /* 0x000000000000781c */ /* 0x000fe60003f0f008 */
[--C-:B------:R-:W-:Y:S01]  /*20710*/  FFMA.FTZ R0, R230, UR4, -R137.reuse ;  /* 0x00000004e6007c23 */ /* 0x100fe20008010889 */
[----:B------:R-:W-:Y:S01]  /*20720*/  FFMA.FTZ R9, R229, UR4, -R137 ;  /* 0x00000004e5097c23 */ /* 0x000fe20008010889 */
[--C-:B------:R-:W-:Y:S01]  /*20730*/  FFMA.FTZ R229, R35, UR4, -R5.reuse ;  /* 0x0000000423e57c23 */ /* 0x100fe20008010805 */
[----:B------:R-:W-:Y:S01]  /*20740*/  FFMA.FTZ R230, R20, UR4, -R5 ;  /* 0x0000000414e67c23 */ /* 0x000fe20008010805 */
[----:B------:R1:W-:Y:S01]  /*20750*/  MUFU.EX2 R139, R0 ;  /* 0x00000000008b7308 */ /* 0x0003e20000000800 */
[----:B------:R-:W-:Y:S01]  /*20760*/  FFMA.FTZ R5, R218, UR4, -R137 ;  /* 0x00000004da057c23 */ /* 0x000fe20008010889 */
[----:B------:R-:W-:Y:S04]  /*20770*/  IMAD.MOV.U32 R35, RZ, RZ, R48 ;  /* 0x000000ffff237224 */ /* 0x000fe800078e0030 */
[----:B------:R-:W-:Y:S04]  /*20780*/  IMAD.MOV.U32 R29, RZ, RZ, R35 ;  /* 0x000000ffff1d7224 */ /* 0x000fe800078e0023 */
[----:B------:R3:W-:Y:S10]  /*20790*/  MUFU.EX2 R210, R9 ;  /* 0x0000000900d27308 */ /* 0x0007f40000000800 */
[----:B------:R-:W-:Y:S01]  /*207a0*/  MUFU.EX2 R218, R5 ;  /* 0x0000000500da7308 */ /* 0x000fe20000000800 */
[----:B-1----:R-:W-:Y:S09]  /*207b0*/  FFMA.FTZ R0, R217, UR4, -R137 ;  /* 0x00000004d9007c23 */ /* 0x002ff20008010889 */
[----:B------:R1:W-:Y:S01]  /*207c0*/  MUFU.EX2 R217, R0 ;  /* 0x0000000000d97308 */ /* 0x0003e20000000800 */
[----:B---3--:R-:W-:Y:S01]  /*207d0*/  FFMA.FTZ R9, R31, UR4, -R8 ;  /* 0x000000041f097c23 */ /* 0x008fe20008010808 */
[----:B------:R-:W-:Y:S02]  /*207e0*/  IMAD.MOV.U32 R31, RZ, RZ, R67 ;  /* 0x000000ffff1f7224 */ /* 0x000fe400078e0043 */
[----:B------:R-:W-:Y:S06]  /*207f0*/  FMUL.FTZ R8, R6, UR4 ;  /* 0x0000000406087c20 */ /* 0x000fec0008410000 */
[----:B------:R-:W-:Y:S01]  /*20800*/  MUFU.EX2 R229, R229 ;  /* 0x000000e500e57308 */ /* 0x000fe20000000800 */
[----:B-1----:R-:W-:Y:S09]  /*20810*/  FMUL.FTZ R0, R2, UR4 ;  /* 0x0000000402007c20 */ /* 0x002ff20008410000 */
[----:B------:R-:W1:Y:S02]  /*20820*/  MUFU.EX2 R2, R0 ;  /* 0x0000000000027308 */ /* 0x000e640000000800 */
[----:B-1----:R-:W-:Y:S01]  /*20830*/  FMUL.FTZ R64, R2, R144 ;  /* 0x0000009002407220 */ /* 0x002fe20000410000 */
[----:B------:R-:W-:Y:S01]  /*20840*/  FMUL.FTZ R0, R4, UR4 ;  /* 0x0000000404007c20 */ /* 0x000fe20008410000 */
[----:B------:R-:W3:Y:S01]  /*20850*/  LDL.LU R144, [R1+0x34] ;  /* 0x0000340001907983 */ /* 0x000ee20000300800 */
[C---:B------:R-:W-:Y:S01]  /*20860*/  FMUL.FTZ R37, R2.reuse, R157 ;  /* 0x0000009d02257220 */ /* 0x040fe20000410000 */
[C---:B------:R-:W-:Y:S01]  /*20870*/  FMUL.FTZ R65, R2.reuse, R145 ;  /* 0x0000009102417220 */ /* 0x040fe20000410000 */
[C---:B------:R-:W-:Y:S01]  /*20880*/  FMUL.FTZ R48, R2.reuse, R152 ;  /* 0x0000009802307220 */ /* 0x040fe20000410000 */
[C---:B------:R-:W-:Y:S02]  /*20890*/  FMUL.FTZ R4, R2.reuse, R172 ;  /* 0x000000ac02047220 */ /* 0x040fe40000410000 */
        /* <DEDUP_REMOVED lines=80> */
[----:B------:R-:W-:Y:S01]  /*20da0*/  MUFU.EX2 R167, R216 ;  /* 0x000000d800a77308 */ /* 0x000fe20000000800 */
[----:B------:R-:W-:Y:S02]  /*20db0*/  IMAD.MOV.U32 R169, RZ, RZ, R15 ;  /* 0x000000ffffa97224 */ /* 0x000fe400078e000f */
[----:B------:R-:W-:Y:S02]  /*20dc0*/  IMAD.MOV.U32 R161, RZ, RZ, R44 ;  /* 0x000000ffffa17224 */ /* 0x000fe400078e002c */
[----:B------:R-:W-:Y:S01]  /*20dd0*/  FFMA.FTZ R159, R159, UR4, -R137 ;  /* 0x000000049f9f7c23 */ /* 0x000fe20008010889 */
[----:B------:R-:W-:Y:S02]  /*20de0*/  IMAD.MOV.U32 R173, RZ, RZ, R28 ;  /* 0x000000ffffad7224 */ /* 0x000fe400078e001c */
[----:B------:R-:W-:Y:S02]  /*20df0*/  IMAD.MOV.U32 R175, RZ, RZ, R161 ;  /* 0x000000ffffaf7224 */ /* 0x000fe400078e00a1 */
[----:B------:R-:W-:Y:S02]  /*20e00*/  IMAD.MOV.U32 R161, RZ, RZ, R60 ;  /* 0x000000ffffa17224 */ /* 0x000fe400078e003c */
[----:B------:R-:W-:Y:S02]  /*20e10*/  IMAD.MOV.U32 R170, RZ, RZ, R46 ;  /* 0x000000ffffaa7224 */ /* 0x000fe400078e002e */
[----:B------:R-:W-:Y:S02]  /*20e20*/  IMAD.MOV.U32 R154, RZ, RZ, R62 ;  /* 0x000000ffff9a7224 */ /* 0x000fe400078e003e */
[----:B--2---:R-:W-:Y:S01]  /*20e30*/  FFMA.FTZ R152, R2, R38, R26 ;  /* 0x0000002602987223 */ /* 0x004fe2000001001a */
[----:B------:R-:W-:Y:S01]  /*20e40*/  FMUL.FTZ R38, R0, R158 ;  /* 0x0000009e00267220 */ /* 0x000fe20000410000 */
[----:B------:R-:W1:Y:S01]  /*20e50*/  MUFU.EX2 R2, R3 ;  /* 0x0000000300027308 */ /* 0x000e620000000800 */
[----:B------:R-:W-:Y:S01]  /*20e60*/  IMAD.MOV.U32 R158, RZ, RZ, R140 ;  /* 0x000000ffff9e7224 */ /* 0x000fe200078e008c */
[----:B------:R-:W-:Y:S01]  /*20e70*/  F2FP.BF16.F32.PACK_AB R140, R219, R26 ;  /* 0x0000001adb8c723e */ /* 0x000fe200000010ff */
[C---:B-1----:R-:W-:Y:S01]  /*20e80*/  FMUL.FTZ R25, R2.reuse, R197 ;  /* 0x000000c502197220 */ /* 0x042fe20000410000 */
[C---:B------:R-:W-:Y:S01]  /*20e90*/  FMUL.FTZ R45, R2.reuse, R185 ;  /* 0x000000b9022d7220 */ /* 0x040fe20000410000 */
[----:B------:R-:W-:Y:S01]  /*20ea0*/  MOV R197, R40 ;  /* 0x0000002800c57202 */ /* 0x000fe20000000f00 */
[----:B------:R-:W-:Y:S02]  /*20eb0*/  IMAD.MOV.U32 R185, RZ, RZ, R148 ;  /* 0x000000ffffb97224 */ /* 0x000fe400078e0094 */
[C---:B------:R-:W-:Y:S01]  /*20ec0*/  FMUL.FTZ R40, R2.reuse, R188 ;  /* 0x000000bc02287220 */ /* 0x040fe20000410000 */
[----:B------:R-:W-:Y:S01]  /*20ed0*/  MOV R188, R160 ;  /* 0x000000a000bc7202 */ /* 0x000fe20000000f00 */
[C---:B------:R-:W-:Y:S01]  /*20ee0*/  FMUL.FTZ R56, R2.reuse, R180 ;  /* 0x000000b402387220 */ /* 0x040fe20000410000 */
[----:B------:R-:W-:Y:S01]  /*20ef0*/  MOV R160, R168 ;  /* 0x000000a800a07202 */ /* 0x000fe20000000f00 */
[----:B------:R-:W-:Y:S01]  /*20f00*/  IMAD.MOV.U32 R168, RZ, RZ, R142 ;  /* 0x000000ffffa87224 */ /* 0x000fe200078e008e */
[----:B------:R-:W-:Y:S01]  /*20f10*/  MOV R180, R143 ;  /* 0x0000008f00b47202 */ /* 0x000fe20000000f00 */
[----:B------:R-:W-:Y:S01]  /*20f20*/  FMUL.FTZ R24, R2, R196 ;  /* 0x000000c402187220 */ /* 0x000fe20000410000 */
[----:B------:R-:W-:Y:S01]  /*20f30*/  F2FP.BF16.F32.PACK_AB R142, R236, R185 ;  /* 0x000000b9ec8e723e */ /* 0x000fe200000010ff */
[----:B------:R-:W-:Y:S01]  /*20f40*/  IMAD.MOV.U32 R196, RZ, RZ, R149 ;  /* 0x000000ffffc47224 */ /* 0x000fe200078e0095 */
[----:B------:R-:W-:Y:S01]  /*20f50*/  F2FP.BF16.F32.PACK_AB R143, R235, R223 ;  /* 0x000000dfeb8f723e */ /* 0x000fe200000010ff */
[C---:B------:R-:W-:Y:S01]  /*20f60*/  FMUL.FTZ R9, R2.reuse, R205 ;  /* 0x000000cd02097220 */ /* 0x040fe20000410000 */
[----:B------:R-:W-:Y:S01]  /*20f70*/  MOV R148, R61 ;  /* 0x0000003d00947202 */ /* 0x000fe20000000f00 */
[C---:B------:R-:W-:Y:S01]  /*20f80*/  FMUL.FTZ R12, R2.reuse, R200 ;  /* 0x000000c8020c7220 */ /* 0x040fe20000410000 */
[----:B------:R-:W-:Y:S01]  /*20f90*/  MOV R3, R156 ;  /* 0x0000009c00037202 */ /* 0x000fe20000000f00 */
[C---:B------:R-:W-:Y:S01]  /*20fa0*/  FMUL.FTZ R13, R2.reuse, R201 ;  /* 0x000000c9020d7220 */ /* 0x040fe20000410000 */
[----:B------:R-:W-:Y:S01]  /*20fb0*/  MOV R162, R148 ;  /* 0x0000009400a27202 */ /* 0x000fe20000000f00 */
[C---:B------:R-:W-:Y:S01]  /*20fc0*/  FMUL.FTZ R44, R2.reuse, R184 ;  /* 0x000000b8022c7220 */ /* 0x040fe20000410000 */
[----:B------:R-:W-:Y:S01]  /*20fd0*/  F2FP.BF16.F32.PACK_AB R148, R197, R14 ;  /* 0x0000000ec594723e */ /* 0x000fe200000010ff */
[----:B------:R-:W-:Y:S01]  /*20fe0*/  FMUL.FTZ R57, R2, R181 ;  /* 0x000000b502397220 */ /* 0x000fe20000410000 */
[----:B------:R-:W-:Y:S01]  /*20ff0*/  F2FP.BF16.F32.PACK_AB R149, R210, R139 ;  /* 0x0000008bd295723e */ /* 0x000fe200000010ff */
[----:B------:R-:W-:Y:S01]  /*21000*/  IMAD.MOV.U32 R181, RZ, RZ, R30 ;  /* 0x000000ffffb57224 */ /* 0x000fe200078e001e */
[----:B------:R-:W-:Y:S01]  /*21010*/  MOV R205, R27 ;  /* 0x0000001b00cd7202 */ /* 0x000fe20000000f00 */
[C---:B------:R-:W-:Y:S01]  /*21020*/  FMUL.FTZ R28, R2.reuse, R192 ;  /* 0x000000c0021c7220 */ /* 0x040fe20000410000 */
[----:B------:R-:W-:Y:S01]  /*21030*/  MOV R184, R31 ;  /* 0x0000001f00b87202 */ /* 0x000fe20000000f00 */
[C---:B------:R-:W-:Y:S01]  /*21040*/  FMUL.FTZ R29, R2.reuse, R193 ;  /* 0x000000c1021d7220 */ /* 0x040fe20000410000 */
[C---:B------:R-:W-:Y:S01]  /*21050*/  FMUL.FTZ R60, R2.reuse, R176 ;  /* 0x000000b0023c7220 */ /* 0x040fe20000410000 */
        /* <DEDUP_REMOVED lines=20> */
[----:B------:R-:W-:Y:S01]  /*211a0*/  MOV R200, R174 ;  /* 0x000000ae00c87202 */ /* 0x000fe20000000f00 */
[C---:B------:R-:W-:Y:S01]  /*211b0*/  FMUL.FTZ R120, R2.reuse, R120 ;  /* 0x0000007802787220 */ /* 0x040fe20000410000 */
[C---:B------:R-:W-:Y:S01]  /*211c0*/  FMUL.FTZ R121, R2.reuse, R121 ;  /* 0x0000007902797220 */ /* 0x040fe20000410000 */
[C---:B------:R-:W-:Y:S01]  /*211d0*/  FMUL.FTZ R124, R2.reuse, R124 ;  /* 0x0000007c027c7220 */ /* 0x040fe20000410000 */
[----:B------:R-:W-:Y:S01]  /*211e0*/  FMUL.FTZ R125, R2, R125 ;  /* 0x0000007d027d7220 */ /* 0x000fe20000410000 */
[----:B------:R-:W-:Y:S01]  /*211f0*/  IMAD.MOV.U32 R201, RZ, RZ, R165 ;  /* 0x000000ffffc97224 */ /* 0x000fe200078e00a5 */
[----:B------:R-:W-:Y:S01]  /*21200*/  MUFU.EX2 R173, R215 ;  /* 0x000000d700ad7308 */ /* 0x000fe20000000800 */
[----:B------:R-:W-:Y:S09]  /*21210*/  FFMA.FTZ R160, R160, UR4, -R137 ;  /* 0x00000004a0a07c23 */ /* 0x000ff20008010889 */
[----:B------:R-:W-:Y:S10]  /*21220*/  MUFU.EX2 R165, R222 ;  /* 0x000000de00a57308 */ /* 0x000ff40000000800 */
[----:B------:R-:W-:Y:S10]  /*21230*/  MUFU.EX2 R174, R212 ;  /* 0x000000d400ae7308 */ /* 0x000ff40000000800 */
[----:B------:R-:W-:Y:S01]  /*21240*/  MUFU.EX2 R177, R214 ;  /* 0x000000d600b17308 */ /* 0x000fe20000000800 */
[----:B---3--:R-:W-:Y:S01]  /*21250*/  FFMA.FTZ R157, R0, R144, R141 ;  /* 0x00000090009d7223 */ /* 0x008fe2000001008d */
[----:B------:R-:W-:Y:S01]  /*21260*/  F2FP.BF16.F32.PACK_AB R141, R221, R141 ;  /* 0x0000008ddd8d723e */ /* 0x000fe200000010ff */
[----:B------:R-:W1:Y:S07]  /*21270*/  LDSM.16.MT88.4 R144, [R225+0xc000] ;  /* 0x00c00000e190783b */ /* 0x000e6e0000004200 */
[----:B------:R2:W3:Y:S10]  /*21280*/  MUFU.EX2 R0, R8 ;  /* 0x0000000800007308 */ /* 0x0004f40000000800 */
[----:B------:R-:W-:Y:S10]  /*21290*/  MUFU.EX2 R161, R161 ;  /* 0x000000a100a17308 */ /* 0x000ff40000000800 */
[----:B------:R-:W-:Y:S01]  /*212a0*/  MUFU.EX2 R162, R162 ;  /* 0x000000a200a27308 */ /* 0x000fe20000000800 */
[C---:B--2---:R-:W-:Y:S01]  /*212b0*/  FMUL.FTZ R8, R2.reuse, R204 ;  /* 0x000000cc02087220 */ /* 0x044fe20000410000 */
[----:B------:R-:W-:Y:S02]  /*212c0*/  IMAD.MOV.U32 R204, RZ, RZ, R11 ;  /* 0x000000ffffcc7224 */ /* 0x000fe400078e000b */
[----:B----4-:R-:W-:Y:S01]  /*212d0*/  FFMA.FTZ R156, R2, R150, R14 ;  /* 0x00000096029c7223 */ /* 0x010fe2000001000e */
[----:B------:R-:W-:Y:S01]  /*212e0*/  F2FP.BF16.F32.PACK_AB R150, R234, R220 ;  /* 0x000000dcea96723e */ /* 0x000fe200000010ff */
        /* <DEDUP_REMOVED lines=14> */
[----:B------:R2:W-:Y:S01]  /*213d0*/  MUFU.EX2 R182, R213 ;  /* 0x000000d500b67308 */ /* 0x0005e20000000800 */
[C---:B------:R-:W-:Y:S01]  /*213e0*/  FMUL.FTZ R62, R0.reuse, R178 ;  /* 0x000000b2003e7220 */ /* 0x040fe20000410000 */
[-C--:B-1----:R-:W-:Y:S05]  /*213f0*/  HMMA.16816.F32.BF16 R4, R140, R144.reuse, R4 ;  /* 0x000000908c04723c */ /* 0x082fea0000041804 */
[C---:B------:R-:W-:Y:S01]  /*21400*/  FMUL.FTZ R63, R0.reuse, R179 ;  /* 0x000000b3003f7220 */ /* 0x040fe20000410000 */
[C---:B------:R-:W-:Y:S02]  /*21410*/  HMMA.16816.F32.BF16 R8, R148.reuse, R144, R8 ;  /* 0x000000909408723c */ /* 0x040fe40000041808 */
[----:B------:R1:W-:Y:S03]  /*21420*/  MUFU.EX2 R179, R138 ;  /* 0x0000008a00b37308 */ /* 0x0003e60000000800 */
[C---:B------:R-:W-:Y:S01]  /*21430*/  FMUL.FTZ R74, R0.reuse, R74 ;  /* 0x0000004a004a7220 */ /* 0x040fe20000410000 */
[-C--:B------:R-:W-:Y:S01]  /*21440*/  HMMA.16816.F32.BF16 R12, R148, R146.reuse, R12 ;  /* 0x00000092940c723c */ /* 0x080fe2000004180c */
[----:B--2---:R-:W-:Y:S05]  /*21450*/  LDSM.16.MT88.4 R212, [R225+0xf800] ;  /* 0x00f80000e1d4783b */ /* 0x004fea0000004200 */
[----:B------:R-:W-:Y:S01]  /*21460*/  MUFU.EX2 R176, R176 ;  /* 0x000000b000b07308 */ /* 0x000fe20000000800 */
[C---:B------:R-:W-:Y:S01]  /*21470*/  FMUL.FTZ R75, R0.reuse, R75 ;  /* 0x0000004b004b7220 */ /* 0x040fe20000410000 */
[C---:B------:R-:W-:Y:S01]  /*21480*/  HMMA.16816.F32.BF16 R16, R140.reuse, R146, R16 ;  /* 0x000000928c10723c */ /* 0x040fe20000041810 */
[----:B------:R-:W2:Y:S03]  /*21490*/  LDSM.16.MT88.4 R144, [R226+0xc000] ;  /* 0x00c00000e290783b */ /* 0x000ea60000004200 */
[C---:B------:R-:W-:Y:S01]  /*214a0*/  FMUL.FTZ R78, R0.reuse, R78 ;  /* 0x0000004e004e7220 */ /* 0x040fe20000410000 */
[C---:B------:R-:W-:Y:S01]  /*214b0*/  FMUL.FTZ R79, R0.reuse, R79 ;  /* 0x0000004f004f7220 */ /* 0x040fe20000410000 */
[C---:B------:R-:W-:Y:S02]  /*214c0*/  FMUL.FTZ R90, R0.reuse, R90 ;  /* 0x0000005a005a7220 */ /* 0x040fe40000410000 */
[----:B------:R-:W3:Y:S03]  /*214d0*/  MUFU.EX2 R201, R201 ;  /* 0x000000c900c97308 */ /* 0x000ee60000000800 */
[C---:B------:R-:W-:Y:S01]  /*214e0*/  FMUL.FTZ R91, R0.reuse, R91 ;  /* 0x0000005b005b7220 */ /* 0x040fe20000410000 */
[C---:B------:R-:W-:Y:S01]  /*214f0*/  FMUL.FTZ R94, R0.reuse, R94 ;  /* 0x0000005e005e7220 */ /* 0x040fe20000410000 */
[----:B-1----:R-:W4:Y:S01]  /*21500*/  LDL.LU R138, [R1+0x38] ;  /* 0x00003800018a7983 */ /* 0x002f220000300800 */
        /* <DEDUP_REMOVED lines=9> */
[----:B------:R-:W-:Y:S01]  /*215a0*/  FFMA.FTZ R178, R192, UR4, -R137 ;  /* 0x00000004c0b27c23 */ /* 0x000fe20008010889 */
[----:B------:R-:W-:Y:S01]  /*215b0*/  MOV R207, R180 ;  /* 0x000000b400cf7202 */ /* 0x000fe20000000f00 */
[----:B------:R-:W-:Y:S01]  /*215c0*/  IMAD.MOV.U32 R2, RZ, RZ, R181 ;  /* 0x000000ffff027224 */ /* 0x000fe200078e00b5 */
[----:B------:R-:W-:Y:S01]  /*215d0*/  MOV R180, R175 ;  /* 0x000000af00b47202 */ /* 0x000fe20000000f00 */
[----:B------:R-:W-:Y:S01]  /*215e0*/  IMAD.MOV.U32 R206, RZ, RZ, R184 ;  /* 0x000000ffffce7224 */ /* 0x000fe200078e00b8 */
[----:B------:R-:W-:Y:S01]  /*215f0*/  MUFU.EX2 R175, R208 ;  /* 0x000000d000af7308 */ /* 0x000fe20000000800 */
[----:B------:R-:W-:Y:S01]  /*21600*/  FFMA.FTZ R2, R2, UR4, -R137 ;  /* 0x0000000402027c23 */ /* 0x000fe20008010889 */
[----:B------:R-:W-:Y:S01]  /*21610*/  IMAD.MOV.U32 R184, RZ, RZ, R188 ;  /* 0x000000ffffb87224 */ /* 0x000fe200078e00bc */
[----:B------:R-:W-:Y:S01]  /*21620*/  MOV R181, R189 ;  /* 0x000000bd00b57202 */ /* 0x000fe20000000f00 */
[----:B------:R-:W-:Y:S01]  /*21630*/  IMAD.MOV.U32 R189, RZ, RZ, R200 ;  /* 0x000000ffffbd7224 */ /* 0x000fe200078e00c8 */
[----:B------:R-:W-:Y:S01]  /*21640*/  MOV R200, R153 ;  /* 0x0000009900c87202 */ /* 0x000fe20000000f00 */
[----:B------:R-:W-:Y:S01]  /*21650*/  IMAD.MOV.U32 R202, RZ, RZ, R207 ;  /* 0x000000ffffca7224 */ /* 0x000fe200078e00cf */
[----:B------:R-:W-:Y:S03]  /*21660*/  MOV R153, R231 ;  /* 0x000000e700997202 */ /* 0x000fe60000000f00 */
[----:B------:R-:W-:Y:S01]  /*21670*/  MUFU.EX2 R198, R178 ;  /* 0x000000b200c67308 */ /* 0x000fe20000000800 */
[----:B------:R-:W-:Y:S01]  /*21680*/  MOV R207, R206 ;  /* 0x000000ce00cf7202 */ /* 0x000fe20000000f00 */
[----:B------:R-:W-:Y:S01]  /*21690*/  IMAD.MOV.U32 R206, RZ, RZ, R181 ;  /* 0x000000ffffce7224 */ /* 0x000fe200078e00b5 */
[----:B------:R-:W-:Y:S01]  /*216a0*/  MOV R188, R196 ;  /* 0x000000c400bc7202 */ /* 0x000fe20000000f00 */
[----:B------:R-:W-:Y:S02]  /*216b0*/  IMAD.MOV.U32 R196, RZ, RZ, R3 ;  /* 0x000000ffffc47224 */ /* 0x000fe400078e0003 */
[----:B------:R-:W-:Y:S04]  /*216c0*/  IMAD.MOV.U32 R3, RZ, RZ, R172 ;  /* 0x000000ffff037224 */ /* 0x000fe800078e00ac */
[----:B------:R-:W-:Y:S01]  /*216d0*/  MUFU.EX2 R172, R211 ;  /* 0x000000d300ac7308 */ /* 0x000fe20000000800 */
[-C--:B--2---:R-:W-:Y:S03]  /*216e0*/  HMMA.16816.F32.BF16 R20, R140, R144.reuse, R20 ;  /* 0x000000908c14723c */ /* 0x084fe60000041814 */
[--C-:B------:R-:W-:Y:S01]  /*216f0*/  FFMA.FTZ R3, R3, UR4, -R137.reuse ;  /* 0x0000000403037c23 */ /* 0x100fe20008010889 */
[----:B------:R-:W-:Y:S01]  /*21700*/  MOV R181, R196 ;  /* 0x000000c400b57202 */ /* 0x000fe20000000f00 */
[----:B------:R-:W-:Y:S01]  /*21710*/  IMAD.MOV.U32 R196, RZ, RZ, R200 ;  /* 0x000000ffffc47224 */ /* 0x000fe200078e00c8 */
[C---:B------:R-:W-:Y:S03]  /*21720*/  HMMA.16816.F32.BF16 R24, R148.reuse, R144, R24 ;  /* 0x000000909418723c */ /* 0x040fe60000041818 */
[----:B------:R-:W-:Y:S02]  /*21730*/  MUFU.EX2 R231, R209 ;  /* 0x000000d100e77308 */ /* 0x000fe40000000800 */
[----:B------:R-:W-:Y:S01]  /*21740*/  MOV R200, R205 ;  /* 0x000000cd00c87202 */ /* 0x000fe20000000f00 */
[-C--:B------:R-:W-:Y:S07]  /*21750*/  HMMA.16816.F32.BF16 R28, R148, R146.reuse, R28 ;  /* 0x00000092941c723c */ /* 0x080fee000004181c */
[----:B------:R-:W-:Y:S01]  /*21760*/  MUFU.EX2 R192, R153 ;  /* 0x0000009900c07308 */ /* 0x000fe20000000800 */
[----:B------:R-:W-:Y:S01]  /*21770*/  IMAD.MOV.U32 R205, RZ, RZ, R204 ;  /* 0x000000ffffcd7224 */ /* 0x000fe200078e00cc */
[C---:B------:R-:W-:Y:S01]  /*21780*/  HMMA.16816.F32.BF16 R32, R140.reuse, R146, R32 ;  /* 0x000000928c20723c */ /* 0x040fe20000041820 */
[----:B------:R-:W1:Y:S07]  /*21790*/  LDSM.16.MT88.4 R144, [R228+0xc000] ;  /* 0x00c00000e490783b */ /* 0x000e6e0000004200 */
[----:B------:R-:W-:Y:S03]  /*217a0*/  MUFU.EX2 R194, R3 ;  /* 0x0000000300c27308 */ /* 0x000fe60000000800 */
[----:B------:R-:W-:Y:S01]  /*217b0*/  MOV R204, R163 ;  /* 0x000000a300cc7202 */ /* 0x000fe20000000f00 */
[----:B------:R-:W-:Y:S01]  /*217c0*/  IMAD.MOV.U32 R163, RZ, RZ, R166 ;  /* 0x000000ffffa37224 */ /* 0x000fe200078e00a6 */
[----:B------:R-:W-:Y:S01]  /*217d0*/  MOV R166, R171 ;  /* 0x000000ab00a67202 */ /* 0x000fe20000000f00 */
[----:B------:R-:W-:Y:S01]  /*217e0*/  IMAD.MOV.U32 R171, RZ, RZ, R170 ;  /* 0x000000ffffab7224 */ /* 0x000fe200078e00aa */
[----:B------:R-:W-:Y:S03]  /*217f0*/  MOV R170, R164 ;  /* 0x000000a400aa7202 */ /* 0x000fe60000000f00 */
[----:B------:R-:W-:Y:S10]  /*21800*/  MUFU.EX2 R195, R188 ;  /* 0x000000bc00c37308 */ /* 0x000ff40000000800 */
[----:B------:R2:W-:Y:S02]  /*21810*/  MUFU.EX2 R164, R2 ;  /* 0x0000000200a47308 */ /* 0x0005e40000000800 */
[--C-:B--2---:R-:W-:Y:S01]  /*21820*/  FFMA.FTZ R2, R207, UR4, -R137.reuse ;  /* 0x00000004cf027c23 */ /* 0x104fe20008010889 */
[----:B------:R-:W-:Y:S01]  /*21830*/  IMAD.MOV.U32 R207, RZ, RZ, R206 ;  /* 0x000000ffffcf7224 */ /* 0x000fe200078e00ce */
[----:B------:R-:W-:Y:S01]  /*21840*/  MOV R206, R196 ;  /* 0x000000c400ce7202 */ /* 0x000fe20000000f00 */
[-C--:B-1----:R-:W-:Y:S03]  /*21850*/  HMMA.16816.F32.BF16 R36, R140, R144.reuse, R36 ;  /* 0x000000908c24723c */ /* 0x082fe60000041824 */
[----:B------:R-:W-:Y:S01]  /*21860*/  IMAD.MOV.U32 R196, RZ, RZ, R200 ;  /* 0x000000ffffc47224 */ /* 0x000fe200078e00c8 */
[----:B------:R-:W-:Y:S01]  /*21870*/  MOV R200, R205 ;  /* 0x000000cd00c87202 */ /* 0x000fe20000000f00 */
[----:B------:R-:W-:Y:S01]  /*21880*/  IMAD.MOV.U32 R205, RZ, RZ, R204 ;  /* 0x000000ffffcd7224 */ /* 0x000fe200078e00cc */
[C---:B------:R-:W-:Y:S02]  /*21890*/  HMMA.16816.F32.BF16 R40, R148.reuse, R144, R40 ;  /* 0x000000909428723c */ /* 0x040fe40000041828 */
[----:B------:R-:W-:Y:S03]  /*218a0*/  MUFU.EX2 R199, R200 ;  /* 0x000000c800c77308 */ /* 0x000fe60000000800 */
[----:B------:R-:W-:Y:S01]  /*218b0*/  MOV R204, R163 ;  /* 0x000000a300cc7202 */ /* 0x000fe20000000f00 */
[-C--:B------:R-:W-:Y:S06]  /*218c0*/  HMMA.16816.F32.BF16 R44, R148, R146.reuse, R44 ;  /* 0x00000092942c723c */ /* 0x080fec000004182c */
[----:B------:R-:W-:Y:S01]  /*218d0*/  MUFU.EX2 R200, R170 ;  /* 0x000000aa00c87308 */ /* 0x000fe20000000800 */
[----:B------:R-:W-:Y:S01]  /*218e0*/  IMAD.MOV.U32 R163, RZ, RZ, R166 ;  /* 0x000000ffffa37224 */ /* 0x000fe200078e00a6 */
[C---:B------:R-:W-:Y:S01]  /*218f0*/  HMMA.16816.F32.BF16 R48, R140.reuse, R146, R48 ;  /* 0x000000928c30723c */ /* 0x040fe20000041830 */
[----:B------:R-:W1:Y:S07]  /*21900*/  LDSM.16.MT88.4 R144, [R227+0xc000] ;  /* 0x00c00000e390783b */ /* 0x000e6e0000004200 */
[----:B------:R2:W-:Y:S03]  /*21910*/  MUFU.EX2 R166, R2 ;  /* 0x0000000200a67308 */ /* 0x0005e60000000800 */
[--C-:B--2---:R-:W-:Y:S07]  /*21920*/  FFMA.FTZ R2, R202, UR4, -R137.reuse ;  /* 0x00000004ca027c23 */ /* 0x104fee0008010889 */
[----:B------:R-:W-:Y:S10]  /*21930*/  MUFU.EX2 R202, R205 ;  /* 0x000000cd00ca7308 */ /* 0x000ff40000000800 */
[----:B------:R2:W-:Y:S01]  /*21940*/  MUFU.EX2 R183, R2 ;  /* 0x0000000200b77308 */ /* 0x0005e20000000800 */
[-C--:B-1----:R-:W-:Y:S06]  /*21950*/  HMMA.16816.F32.BF16 R52, R140, R144.reuse, R52 ;  /* 0x000000908c34723c */ /* 0x082fec0000041834 */
[C---:B------:R-:W-:Y:S05]  /*21960*/  HMMA.16816.F32.BF16 R56, R148.reuse, R144, R56 ;  /* 0x000000909438723c */ /* 0x040fea0000041838 */
[--C-:B--2---:R-:W-:Y:S01]  /*21970*/  FFMA.FTZ R2, R207, UR4, -R137.reuse ;  /* 0x00000004cf027c23 */ /* 0x104fe20008010889 */
[-C--:B------:R-:W-:Y:S05]  /*21980*/  HMMA.16816.F32.BF16 R60, R148, R146.reuse, R60 ;  /* 0x00000092943c723c */ /* 0x080fea000004183c */
[----:B------:R-:W-:Y:S01]  /*21990*/  MOV R207, R196 ;  /* 0x000000c400cf7202 */ /* 0x000fe20000000f00 */
[C---:B------:R-:W-:Y:S01]  /*219a0*/  HMMA.16816.F32.BF16 R64, R140.reuse, R146, R64 ;  /* 0x000000928c40723c */ /* 0x040fe20000041840 */
[----:B------:R-:W1:Y:S04]  /*219b0*/  LDSM.16.MT88.4 R144, [R225+0xe000] ;  /* 0x00e00000e190783b */ /* 0x000e680000004200 */
[----:B------:R-:W-:Y:S01]  /*219c0*/  IMAD.MOV.U32 R196, RZ, RZ, R168 ;  /* 0x000000ffffc47224 */ /* 0x000fe200078e00a8 */
[----:B------:R-:W-:Y:S02]  /*219d0*/  MOV R168, R230 ;  /* 0x000000e600a87202 */ /* 0x000fe40000000f00 */
[----:B------:R2:W-:Y:S10]  /*219e0*/  MUFU.EX2 R230, R2 ;  /* 0x0000000200e67308 */ /* 0x0005f40000000800 */
[----:B------:R-:W-:Y:S01]  /*219f0*/  MUFU.EX2 R168, R168 ;  /* 0x000000a800a87308 */ /* 0x000fe20000000800 */
[--C-:B--2---:R-:W-:Y:S01]  /*21a00*/  FFMA.FTZ R2, R181, UR4, -R137.reuse ;  /* 0x00000004b5027c23 */ /* 0x104fe20008010889 */
[----:B------:R-:W-:Y:S01]  /*21a10*/  MOV R181, R180 ;  /* 0x000000b400b57202 */ /* 0x000fe20000000f00 */
[----:B------:R-:W-:Y:S01]  /*21a20*/  FFMA.FTZ R180, R136, UR4, -R137 ;  /* 0x0000000488b47c23 */ /* 0x000fe20008010889 */
[----:B------:R-:W-:Y:S06]  /*21a30*/  FADD.FTZ R136, R219, R152 ;  /* 0x00000098db887221 */ /* 0x000fec0000010000 */
[----:B------:R-:W2:Y:S10]  /*21a40*/  MUFU.EX2 R190, R181 ;  /* 0x000000b500be7308 */ /* 0x000eb40000000800 */
[----:B------:R-:W-:Y:S01]  /*21a50*/  MUFU.EX2 R181, R189 ;  /* 0x000000bd00b57308 */ /* 0x000fe20000000800 */
[-C--:B-1----:R-:W-:Y:S09]  /*21a60*/  HMMA.16816.F32.BF16 R68, R140, R144.reuse, R68 ;  /* 0x000000908c44723c */ /* 0x082ff20000041844 */
[----:B------:R-:W-:Y:S01]  /*21a70*/  MUFU.EX2 R189, R193 ;  /* 0x000000c100bd7308 */ /* 0x000fe20000000800 */
[C---:B------:R-:W-:Y:S06]  /*21a80*/  HMMA.16816.F32.BF16 R72, R148.reuse, R144, R72 ;  /* 0x000000909448723c */ /* 0x040fec0000041848 */
[-C--:B------:R-:W-:Y:S03]  /*21a90*/  HMMA.16816.F32.BF16 R76, R148, R146.reuse, R76 ;  /* 0x00000092944c723c */ /* 0x080fe6000004184c */
[----:B------:R1:W-:Y:S03]  /*21aa0*/  MUFU.EX2 R193, R2 ;  /* 0x0000000200c17308 */ /* 0x0003e60000000800 */
[C---:B------:R-:W-:Y:S01]  /*21ab0*/  HMMA.16816.F32.BF16 R80, R140.reuse, R146, R80 ;  /* 0x000000928c50723c */ /* 0x040fe20000041850 */
[----:B------:R-:W3:Y:S04]  /*21ac0*/  LDSM.16.MT88.4 R144, [R226+0xe000] ;  /* 0x00e00000e290783b */ /* 0x000ee80000004200 */
[----:B-1----:R-:W-:Y:S06]  /*21ad0*/  FADD.FTZ R2, R221, R157 ;  /* 0x0000009ddd027221 */ /* 0x002fec0000010000 */
[----:B------:R-:W-:Y:S01]  /*21ae0*/  FADD.FTZ R157, R223, R2 ;  /* 0x00000002df9d7221 */ /* 0x000fe20000010000 */
[-C--:B---3--:R-:W-:Y:S06]  /*21af0*/  HMMA.16816.F32.BF16 R84, R140, R144.reuse, R84 ;  /* 0x000000908c54723c */ /* 0x088fec0000041854 */
[C---:B------:R-:W-:Y:S06]  /*21b00*/  HMMA.16816.F32.BF16 R88, R148.reuse, R144, R88 ;  /* 0x000000909458723c */ /* 0x040fec0000041858 */
[-C--:B------:R-:W-:Y:S06]  /*21b10*/  HMMA.16816.F32.BF16 R92, R148, R146.reuse, R92 ;  /* 0x00000092945c723c */ /* 0x080fec000004185c */
[C---:B------:R-:W-:Y:S01]  /*21b20*/  HMMA.16816.F32.BF16 R96, R140.reuse, R146, R96 ;  /* 0x000000928c60723c */ /* 0x040fe20000041860 */
[----:B------:R-:W1:Y:S04]  /*21b30*/  LDSM.16.MT88.4 R144, [R228+0xe000] ;  /* 0x00e00000e490783b */ /* 0x000e680000004200 */
[----:B----4-:R-:W-:Y:S01]  /*21b40*/  FFMA.FTZ R139, R0, R138, R139 ;  /* 0x0000008a008b7223 */ /* 0x010fe2000001008b */
[--C-:B------:R-:W-:Y:S01]  /*21b50*/  FFMA.FTZ R138, R207, UR4, -R137.reuse ;  /* 0x00000004cf8a7c23 */ /* 0x100fe20008010889 */
[----:B------:R-:W-:Y:S01]  /*21b60*/  FFMA.FTZ R0, R184, UR4, -R137 ;  /* 0x00000004b8007c23 */ /* 0x000fe20008010889 */
[----:B------:R-:W-:Y:S03]  /*21b70*/  F2FP.BF16.F32.PACK_AB R137, R201, R224 ;  /* 0x000000e0c989723e */ /* 0x000fe600000010ff */
[----:B------:R-:W-:Y:S01]  /*21b80*/  FADD.FTZ R3, R210, R139 ;  /* 0x0000008bd2037221 */ /* 0x000fe20000010000 */
[----:B--2---:R-:W-:Y:S01]  /*21b90*/  F2FP.BF16.F32.PACK_AB R139, R190, R232 ;  /* 0x000000e8be8b723e */ /* 0x004fe200000010ff */
[----:B------:R-:W-:Y:S01]  /*21ba0*/  LDSM.16.MT88.4 R208, [R227+0xd800] ;  /* 0x00d80000e3d0783b */ /* 0x000fe20000004200 */
[----:B------:R-:W-:Y:S01]  /*21bb0*/  MOV R184, R196 ;  /* 0x000000c400b87202 */ /* 0x000fe20000000f00 */
[----:B------:R-:W-:Y:S02]  /*21bc0*/  IMAD.MOV.U32 R196, RZ, RZ, R155 ;  /* 0x000000ffffc47224 */ /* 0x000fe400078e009b */
[----:B------:R-:W-:Y:S01]  /*21bd0*/  FADD.FTZ R2, R217, R3 ;  /* 0x00000003d9027221 */ /* 0x000fe20000010000 */
[----:B------:R-:W-:Y:S01]  /*21be0*/  IMAD.MOV.U32 R207, RZ, RZ, R206 ;  /* 0x000000ffffcf7224 */ /* 0x000fe200078e00ce */
[----:B------:R2:W-:Y:S01]  /*21bf0*/  MUFU.EX2 R188, R0 ;  /* 0x0000000000bc7308 */ /* 0x0005e20000000800 */
[----:B------:R-:W-:Y:S01]  /*21c00*/  IMAD.MOV.U32 R206, RZ, RZ, R197 ;  /* 0x000000ffffce7224 */ /* 0x000fe200078e00c5 */
[----:B------:R-:W-:Y:S01]  /*21c10*/  MOV R197, R154 ;  /* 0x0000009a00c57202 */ /* 0x000fe20000000f00 */
[----:B------:R-:W-:Y:S01]  /*21c20*/  FADD.FTZ R2, R218, R2 ;  /* 0x00000002da027221 */ /* 0x000fe20000010000 */
[----:B------:R-:W-:Y:S03]  /*21c30*/  LDSM.16.MT88.4 R152, [R225+0xd000] ;  /* 0x00d00000e198783b */ /* 0x000fe60000004200 */
[----:B------:R-:W-:Y:S03]  /*21c40*/  FADD.FTZ R2, R164, R2 ;  /* 0x00000002a4027221 */ /* 0x000fe60000010000 */
[----:B------:R-:W3:Y:S01]  /*21c50*/  MUFU.EX2 R203, R196 ;  /* 0x000000c400cb7308 */ /* 0x000ee20000000800 */
[----:B------:R-:W-:Y:S01]  /*21c60*/  FADD.FTZ R2, R166, R2 ;  /* 0x00000002a6027221 */ /* 0x000fe20000010000 */
[----:B------:R-:W-:Y:S01]  /*21c70*/  LDSM.16.MT88.4 R216, [R226+0xf800] ;  /* 0x00f80000e2d8783b */ /* 0x000fe20000004200 */
[-C--:B-1----:R-:W-:Y:S07]  /*21c80*/  HMMA.16816.F32.BF16 R100, R140, R144.reuse, R100 ;  /* 0x000000908c64723c */ /* 0x082fee0000041864 */
[----:B------:R-:W-:Y:S01]  /*21c90*/  MUFU.EX2 R196, R169 ;  /* 0x000000a900c47308 */ /* 0x000fe20000000800 */
[----:B--2---:R-:W-:Y:S03]  /*21ca0*/  FADD.FTZ R0, R206, R156 ;  /* 0x0000009cce007221 */ /* 0x004fe60000010000 */
[----:B------:R-:W-:Y:S01]  /*21cb0*/  FADD.FTZ R156, R185, R136 ;  /* 0x00000088b99c7221 */ /* 0x000fe20000010000 */
[----:B------:R-:W-:Y:S01]  /*21cc0*/  F2FP.BF16.F32.PACK_AB R136, R161, R229 ;  /* 0x000000e5a188723e */ /* 0x000fe200000010ff */
[C---:B------:R-:W-:Y:S04]  /*21cd0*/  HMMA.16816.F32.BF16 R104, R148.reuse, R144, R104 ;  /* 0x000000909468723c */ /* 0x040fe80000041868 */
[----:B------:R-:W1:Y:S01]  /*21ce0*/  MUFU.EX2 R191, R207 ;  /* 0x000000cf00bf7308 */ /* 0x000e620000000800 */
[----:B------:R-:W-:Y:S01]  /*21cf0*/  IMAD.MOV.U32 R185, RZ, RZ, R158 ;  /* 0x000000ffffb97224 */ /* 0x000fe200078e009e */
[-C--:B------:R-:W-:Y:S05]  /*21d00*/  HMMA.16816.F32.BF16 R108, R148, R146.reuse, R108 ;  /* 0x00000092946c723c */ /* 0x080fea000004186c */
[----:B------:R-:W-:Y:S01]  /*21d10*/  FADD.FTZ R158, R220, R0 ;  /* 0x00000000dc9e7221 */ /* 0x000fe20000010000 */
[C---:B------:R-:W-:Y:S01]  /*21d20*/  HMMA.16816.F32.BF16 R112, R140.reuse, R146, R112 ;  /* 0x000000928c70723c */ /* 0x040fe20000041870 */
[----:B------:R-:W2:Y:S01]  /*21d30*/  LDSM.16.MT88.4 R144, [R227+0xe000] ;  /* 0x00e00000e390783b */ /* 0x000ea20000004200 */
[----:B------:R-:W-:Y:S03]  /*21d40*/  MUFU.EX2 R0, R197 ;  /* 0x000000c500007308 */ /* 0x000fe60000000800 */
[----:B------:R-:W-:Y:S01]  /*21d50*/  FADD.FTZ R3, R234, R158 ;  /* 0x0000009eea037221 */ /* 0x000fe20000010000 */
[----:B---3--:R-:W-:Y:S03]  /*21d60*/  MOV R178, R203 ;  /* 0x000000cb00b27202 */ /* 0x008fe60000000f00 */
[----:B------:R-:W-:Y:S03]  /*21d70*/  LDSM.16.MT88.4 R220, [R228+0xf800] ;  /* 0x00f80000e4dc783b */ /* 0x000fe60000004200 */
[----:B------:R1:W3:Y:S01]  /*21d80*/  MUFU.EX2 R186, R138 ;  /* 0x0000008a00ba7308 */ /* 0x0002e20000000800 */
[----:B------:R-:W-:Y:S04]  /*21d90*/  FADD.FTZ R3, R172, R3 ;  /* 0x00000003ac037221 */ /* 0x000fe80000010000 */
[----:B------:R-:W-:Y:S05]  /*21da0*/  FADD.FTZ R3, R175, R3 ;  /* 0x00000003af037221 */ /* 0x000fea0000010000 */
[----:B------:R-:W-:Y:S01]  /*21db0*/  MUFU.EX2 R187, R185 ;  /* 0x000000b900bb7308 */ /* 0x000fe20000000800 */
[----:B------:R-:W-:Y:S04]  /*21dc0*/  FADD.FTZ R3, R179, R3 ;  /* 0x00000003b3037221 */ /* 0x000fe80000010000 */
[----:B------:R-:W-:Y:S05]  /*21dd0*/  FADD.FTZ R3, R231, R3 ;  /* 0x00000003e7037221 */ /* 0x000fea0000010000 */
[----:B------:R-:W-:Y:S01]  /*21de0*/  MUFU.EX2 R185, R184 ;  /* 0x000000b800b97308 */ /* 0x000fe20000000800 */
[----:B-1----:R-:W-:Y:S09]  /*21df0*/  F2FP.BF16.F32.PACK_AB R138, R191, R192 ;  /* 0x000000c0bf8a723e */ /* 0x002ff200000010ff */
[----:B------:R-:W-:Y:S01]  /*21e00*/  MUFU.EX2 R184, R163 ;  /* 0x000000a300b87308 */ /* 0x000fe20000000800 */
[-C--:B--2---:R-:W-:Y:S09]  /*21e10*/  HMMA.16816.F32.BF16 R116, R140, R144.reuse, R116 ;  /* 0x000000908c74723c */ /* 0x084ff20000041874 */
[----:B------:R1:W2:Y:S01]  /*21e20*/  MUFU.EX2 R163, R171 ;  /* 0x000000ab00a37308 */ /* 0x0002a20000000800 */
[C---:B------:R-:W-:Y:S09]  /*21e30*/  HMMA.16816.F32.BF16 R120, R148.reuse, R144, R120 ;  /* 0x000000909478723c */ /* 0x040ff20000041878 */
[----:B------:R-:W-:Y:S01]  /*21e40*/  MUFU.EX2 R197, R204 ;  /* 0x000000cc00c57308 */ /* 0x000fe20000000800 */
[-C--:B------:R-:W-:Y:S01]  /*21e50*/  HMMA.16816.F32.BF16 R124, R148, R146.reuse, R124 ;  /* 0x00000092947c723c */ /* 0x080fe2000004187c */
[----:B------:R-:W4:Y:S02]  /*21e60*/  LDSM.16.MT88.4 R148, [R225+0xc800] ;  /* 0x00c80000e194783b */ /* 0x000f240000004200 */
[----:B------:R-:W-:Y:S03]  /*21e70*/  F2FP.BF16.F32.PACK_AB R144, R175, R172 ;  /* 0x000000acaf90723e */ /* 0x000fe600000010ff */
        /* <DEDUP_REMOVED lines=8> */
[----:B------:R-:W-:Y:S03]  /*21f00*/  F2FP.BF16.F32.PACK_AB R147, R230, R183 ;  /* 0x000000b7e693723e */ /* 0x000fe600000010ff */
[-C--:B----4-:R-:W-:Y:S06]  /*21f10*/  HMMA.16816.F32.BF16 R4, R140, R148.reuse, R4 ;  /* 0x000000948c04723c */ /* 0x090fec0000041804 */
[C---:B------:R-:W-:Y:S06]  /*21f20*/  HMMA.16816.F32.BF16 R8, R144.reuse, R148, R8 ;  /* 0x000000949008723c */ /* 0x040fec0000041808 */
[-C--:B------:R-:W-:Y:S06]  /*21f30*/  HMMA.16816.F32.BF16 R12, R144, R150.reuse, R12 ;  /* 0x00000096900c723c */ /* 0x080fec000004180c */
[C---:B------:R-:W-:Y:S01]  /*21f40*/  HMMA.16816.F32.BF16 R16, R140.reuse, R150, R16 ;  /* 0x000000968c10723c */ /* 0x040fe20000041810 */
[----:B------:R-:W4:Y:S05]  /*21f50*/  LDSM.16.MT88.4 R148, [R226+0xc800] ;  /* 0x00c80000e294783b */ /* 0x000f2a0000004200 */
        /* <DEDUP_REMOVED lines=32> */
[-C--:B------:R-:W-:Y:S01]  /*22160*/  HMMA.16816.F32.BF16 R124, R144, R150.reuse, R124 ;  /* 0x00000096907c723c */ /* 0x080fe2000004187c */
[----:B------:R-:W4:Y:S05]  /*22170*/  LDSM.16.MT88.4 R144, [R226+0xd000] ;  /* 0x00d00000e290783b */ /* 0x000f2a0000004200 */
[----:B------:R-:W-:Y:S03]  /*22180*/  HMMA.16816.F32.BF16 R128, R140, R150, R128 ;  /* 0x000000968c80723c */ /* 0x000fe60000041880 */
[----:B------:R-:W1:Y:S03]  /*22190*/  LDSM.16.MT88.4 R148, [R228+0xd000] ;  /* 0x00d00000e494783b */ /* 0x000e660000004200 */
[-C--:B------:R-:W-:Y:S05]  /*221a0*/  HMMA.16816.F32.BF16 R4, R136, R152.reuse, R4 ;  /* 0x000000988804723c */ /* 0x080fea0000041804 */
[----:B------:R-:W-:Y:S02]  /*221b0*/  F2FP.BF16.F32.PACK_AB R142, R189, R162 ;  /* 0x000000a2bd8e723e */ /* 0x000fe400000010ff */
[----:B------:R-:W-:Y:S04]  /*221c0*/  F2FP.BF16.F32.PACK_AB R140, R195, R181 ;  /* 0x000000b5c38c723e */ /* 0x000fe800000010ff */
[----:B---3--:R-:W-:Y:S02]  /*221d0*/  F2FP.BF16.F32.PACK_AB R141, R194, R186 ;  /* 0x000000bac28d723e */ /* 0x008fe400000010ff */
[----:B------:R-:W-:Y:S07]  /*221e0*/  F2FP.BF16.F32.PACK_AB R143, R188, R193 ;  /* 0x000000c1bc8f723e */ /* 0x000fee00000010ff */
        /* <DEDUP_REMOVED lines=25> */
[C---:B------:R-:W-:Y:S01]  /*22380*/  HMMA.16816.F32.BF16 R88, R140.reuse, R148, R88 ;  /* 0x000000948c58723c */ /* 0x040fe20000041858 */
[----:B------:R1:W-:Y:S05]  /*22390*/  MUFU.EX2 R149, R159 ;  /* 0x0000009f00957308 */ /* 0x0003ea0000000800 */
[-C--:B------:R-:W-:Y:S05]  /*223a0*/  HMMA.16816.F32.BF16 R92, R140, R150.reuse, R92 ;  /* 0x000000968c5c723c */ /* 0x080fea000004185c */
[----:B------:R-:W-:Y:S01]  /*223b0*/  FADD.FTZ R148, R236, R156 ;  /* 0x0000009cec947221 */ /* 0x000fe20000010000 */
[C---:B------:R-:W-:Y:S01]  /*223c0*/  HMMA.16816.F32.BF16 R96, R136.reuse, R150, R96 ;  /* 0x000000968860723c */ /* 0x040fe20000041860 */
[----:B------:R2:W5:Y:S04]  /*223d0*/  LDL.LU R236, [R1+0xb0] ;  /* 0x0000b00001ec7983 */ /* 0x0005680000300800 */
[----:B------:R-:W-:Y:S01]  /*223e0*/  MOV R156, R161 ;  /* 0x000000a1009c7202 */ /* 0x000fe20000000f00 */
[-C--:B---3--:R-:W-:Y:S05]  /*223f0*/  HMMA.16816.F32.BF16 R100, R136, R152.reuse, R100 ;  /* 0x000000988864723c */ /* 0x088fea0000041864 */
[----:B------:R-:W-:Y:S01]  /*22400*/  IMAD.MOV.U32 R151, RZ, RZ, R162 ;  /* 0x000000ffff977224 */ /* 0x000fe200078e00a2 */
[C---:B------:R-:W-:Y:S01]  /*22410*/  HMMA.16816.F32.BF16 R104, R140.reuse, R152, R104 ;  /* 0x000000988c68723c */ /* 0x040fe20000041868 */
[----:B------:R3:W3:Y:S04]  /*22420*/  MUFU.EX2 R152, R160 ;  /* 0x000000a000987308 */ /* 0x0006e80000000800 */
[----:B------:R-:W-:Y:S01]  /*22430*/  MOV R150, R168 ;  /* 0x000000a800967202 */ /* 0x000fe20000000f00 */
[-C--:B------:R-:W-:Y:S01]  /*22440*/  HMMA.16816.F32.BF16 R108, R140, R154.reuse, R108 ;  /* 0x0000009a8c6c723c */ /* 0x080fe2000004186c */
[----:B------:R-:W3:Y:S04]  /*22450*/  LDSM.16.MT88.4 R168, [R225+0xd800] ;  /* 0x00d80000e1a8783b */ /* 0x000ee80000004200 */
[----:B-1----:R-:W-:Y:S01]  /*22460*/  IMAD.MOV.U32 R159, RZ, RZ, R0 ;  /* 0x000000ffff9f7224 */ /* 0x002fe200078e0000 */
[C---:B------:R-:W-:Y:S05]  /*22470*/  HMMA.16816.F32.BF16 R112, R136.reuse, R154, R112 ;  /* 0x0000009a8870723c */ /* 0x040fea0000041870 */
[----:B------:R-:W-:Y:S01]  /*22480*/  FADD.FTZ R0, R235, R157 ;  /* 0x0000009deb007221 */ /* 0x000fe20000010000 */
[-C--:B----4-:R-:W-:Y:S01]  /*22490*/  HMMA.16816.F32.BF16 R116, R136, R144.reuse, R116 ;  /* 0x000000908874723c */ /* 0x090fe20000041874 */
[----:B------:R4:W5:Y:S04]  /*224a0*/  LDL.LU R235, [R1+0xac] ;  /* 0x0000ac0001eb7983 */ /* 0x0009680000300800 */
[----:B--2---:R-:W-:Y:S01]  /*224b0*/  MOV R157, R163 ;  /* 0x000000a3009d7202 */ /* 0x004fe20000000f00 */
[C---:B------:R-:W-:Y:S01]  /*224c0*/  HMMA.16816.F32.BF16 R120, R140.reuse, R144, R120 ;  /* 0x000000908c78723c */ /* 0x040fe20000041878 */
[----:B---3--:R-:W1:Y:S04]  /*224d0*/  LDSM.16.MT88.4 R160, [R226+0xd800] ;  /* 0x00d80000e2a0783b */ /* 0x008e680000004200 */
[----:B------:R-:W-:Y:S01]  /*224e0*/  FADD.FTZ R148, R165, R148 ;  /* 0x00000094a5947221 */ /* 0x000fe20000010000 */
[-C--:B------:R-:W-:Y:S01]  /*224f0*/  HMMA.16816.F32.BF16 R124, R140, R146.reuse, R124 ;  /* 0x000000928c7c723c */ /* 0x080fe2000004187c */
[----:B------:R2:W3:Y:S04]  /*22500*/  MUFU.EX2 R165, R180 ;  /* 0x000000b400a57308 */ /* 0x0004e80000000800 */
[----:B------:R-:W-:Y:S01]  /*22510*/  FADD.FTZ R0, R167, R0 ;  /* 0x00000000a7007221 */ /* 0x000fe20000010000 */
[----:B------:R-:W-:Y:S05]  /*22520*/  HMMA.16816.F32.BF16 R128, R136, R146, R128 ;  /* 0x000000928880723c */ /* 0x000fea0000041880 */
[----:B------:R-:W-:Y:S01]  /*22530*/  FADD.FTZ R148, R173, R148 ;  /* 0x00000094ad947221 */ /* 0x000fe20000010000 */
[----:B------:R-:W-:Y:S01]  /*22540*/  FADD.FTZ R0, R174, R0 ;  /* 0x00000000ae007221 */ /* 0x000fe20000010000 */
[----:B------:R-:W-:Y:S01]  /*22550*/  IMAD.MOV.U32 R145, RZ, RZ, R202 ;  /* 0x000000ffff917224 */ /* 0x000fe200078e00ca */
[----:B------:R-:W-:Y:S03]  /*22560*/  F2FP.BF16.F32.PACK_AB R136, R150, R187 ;  /* 0x000000bb9688723e */ /* 0x000fe600000010ff */
[----:B------:R-:W-:Y:S01]  /*22570*/  FADD.FTZ R234, R176, R148 ;  /* 0x00000094b0ea7221 */ /* 0x000fe20000010000 */
[----:B------:R-:W-:Y:S01]  /*22580*/  FADD.FTZ R0, R177, R0 ;  /* 0x00000000b1007221 */ /* 0x000fe20000010000 */
[----:B------:R-:W-:Y:S01]  /*22590*/  MOV R176, R199 ;  /* 0x000000c700b07202 */ /* 0x000fe20000000f00 */
[----:B------:R-:W-:Y:S01]  /*225a0*/  IMAD.MOV.U32 R158, RZ, RZ, R152 ;  /* 0x000000ffff9e7224 */ /* 0x000fe200078e0098 */
[----:B------:R-:W-:Y:S01]  /*225b0*/  MOV R177, R197 ;  /* 0x000000c500b17202 */ /* 0x000fe20000000f00 */
[----:B--2---:R-:W-:Y:S01]  /*225c0*/  IMAD.MOV.U32 R180, RZ, RZ, R200 ;  /* 0x000000ffffb47224 */ /* 0x004fe200078e00c8 */
[----:B------:R-:W-:Y:S01]  /*225d0*/  F2FP.BF16.F32.PACK_AB R137, R159, R185 ;  /* 0x000000b99f89723e */ /* 0x000fe200000010ff */
[----:B------:R-:W-:Y:S01]  /*225e0*/  IMAD.MOV.U32 R148, RZ, RZ, R198 ;  /* 0x000000ffff947224 */ /* 0x000fe200078e00c6 */
[----:B------:R-:W-:Y:S01]  /*225f0*/  F2FP.BF16.F32.PACK_AB R138, R176, R178 ;  /* 0x000000b2b08a723e */ /* 0x000fe200000010ff */
[----:B------:R-:W2:Y:S01]  /*22600*/  LDSM.16.MT88.4 R152, [R228+0xd800] ;  /* 0x00d80000e498783b */ /* 0x000ea20000004200 */
[----:B------:R-:W-:Y:S01]  /*22610*/  F2FP.BF16.F32.PACK_AB R139, R177, R145 ;  /* 0x00000091b18b723e */ /* 0x000fe200000010ff */
[----:B------:R-:W-:Y:S01]  /*22620*/  IMAD.MOV.U32 R147, RZ, RZ, R195 ;  /* 0x000000ffff937224 */ /* 0x000fe200078e00c3 */
[----:B---3--:R-:W-:Y:S02]  /*22630*/  MOV R146, R165 ;  /* 0x000000a500927202 */ /* 0x008fe40000000f00 */
[----:B------:R-:W-:Y:S02]  /*22640*/  F2FP.BF16.F32.PACK_AB R140, R157, R184 ;  /* 0x000000b89d8c723e */ /* 0x000fe400000010ff */
[----:B------:R-:W-:Y:S01]  /*22650*/  F2FP.BF16.F32.PACK_AB R142, R179, R180 ;  /* 0x000000b4b38e723e */ /* 0x000fe200000010ff */
[-C--:B------:R-:W-:Y:S01]  /*22660*/  HMMA.16816.F32.BF16 R172, R136, R168.reuse, R4 ;  /* 0x000000a888ac723c */ /* 0x080fe20000041804 */
[----:B------:R-:W3:Y:S02]  /*22670*/  LDSM.16.MT88.4 R4, [R227+0xf800] ;  /* 0x00f80000e304783b */ /* 0x000ee40000004200 */
[----:B------:R-:W-:Y:S02]  /*22680*/  F2FP.BF16.F32.PACK_AB R141, R158, R149 ;  /* 0x000000959e8d723e */ /* 0x000fe400000010ff */
[----:B------:R-:W-:Y:S02]  /*22690*/  F2FP.BF16.F32.PACK_AB R143, R146, R148 ;  /* 0x00000094928f723e */ /* 0x000fe400000010ff */
[----:B------:R-:W-:Y:S05]  /*226a0*/  MOV R144, R201 ;  /* 0x000000c900907202 */ /* 0x000fea0000000f00 */
        /* <DEDUP_REMOVED lines=16> */
[----:B------:R-:W-:Y:S01]  /*227b0*/  IMAD.MOV.U32 R17, RZ, RZ, R158 ;  /* 0x000000ffff117224 */ /* 0x000fe200078e009e */
[----:B------:R-:W-:Y:S01]  /*227c0*/  MOV R16, R157 ;  /* 0x0000009d00107202 */ /* 0x000fe20000000f00 */
[----:B------:R-:W-:Y:S01]  /*227d0*/  IMAD.MOV.U32 R33, RZ, RZ, R156 ;  /* 0x000000ffff217224 */ /* 0x000fe200078e009c */
[----:B------:R-:W-:Y:S02]  /*227e0*/  MOV R23, R159 ;  /* 0x0000009f00177202 */ /* 0x000fe40000000f00 */
[-C--:B--2---:R-:W-:Y:S03]  /*227f0*/  HMMA.16816.F32.BF16 R156, R136, R152.reuse, R36 ;  /* 0x00000098889c723c */ /* 0x084fe60000041824 */
[----:B------:R-:W-:Y:S01]  /*22800*/  MOV R32, R186 ;  /* 0x000000ba00207202 */ /* 0x000fe20000000f00 */
[----:B------:R-:W-:Y:S01]  /*22810*/  IMAD.MOV.U32 R28, RZ, RZ, R10 ;  /* 0x000000ffff1c7224 */ /* 0x000fe200078e000a */
[----:B------:R-:W-:Y:S01]  /*22820*/  MOV R34, R144 ;  /* 0x0000009000227202 */ /* 0x000fe20000000f00 */
[----:B------:R-:W-:Y:S01]  /*22830*/  IMAD.MOV.U32 R24, RZ, RZ, R189 ;  /* 0x000000ffff187224 */ /* 0x000fe200078e00bd */
[----:B------:R-:W-:Y:S01]  /*22840*/  MOV R37, R183 ;  /* 0x000000b700257202 */ /* 0x000fe20000000f00 */
[----:B------:R-:W-:Y:S03]  /*22850*/  IMAD.MOV.U32 R38, RZ, RZ, R182 ;  /* 0x000000ffff267224 */ /* 0x000fe600078e00b6 */
        /* <DEDUP_REMOVED lines=29> */
[----:B------:R4:W5:Y:S01]  /*22a30*/  LDL.LU R231, [R1+0x9c] ;  /* 0x00009c0001e77983 */ /* 0x0009620000300800 */
        /* <DEDUP_REMOVED lines=8> */
[----:B------:R-:W-:Y:S01]  /*22ac0*/  FADD.FTZ R9, R229, R8 ;  /* 0x00000008e5097221 */ /* 0x000fe20000010000 */
[----:B------:R-:W-:Y:S01]  /*22ad0*/  FADD.FTZ R8, R224, R0 ;  /* 0x00000000e0087221 */ /* 0x000fe20000010000 */
[----:B------:R4:W5:Y:S01]  /*22ae0*/  LDL.LU R229, [R1+0x94] ;  /* 0x0000940001e57983 */ /* 0x0009620000300800 */
[----:B------:R-:W-:Y:S01]  /*22af0*/  MOV R25, R188 ;  /* 0x000000bc00197202 */ /* 0x000fe20000000f00 */
[----:B------:R-:W-:Y:S01]  /*22b00*/  IMAD.MOV.U32 R26, RZ, RZ, R187 ;  /* 0x000000ffff1a7224 */ /* 0x000fe200078e00bb */
[----:B------:R-:W-:Y:S01]  /*22b10*/  MOV R31, R190 ;  /* 0x000000be001f7202 */ /* 0x000fe20000000f00 */
[----:B------:R4:W5:Y:S01]  /*22b20*/  LDL.LU R224, [R1+0x90] ;  /* 0x0000900001e07983 */ /* 0x0009620000300800 */
[C---:B------:R-:W-:Y:S04]  /*22b30*/  HMMA.16816.F32.BF16 R188, R140.reuse, R152, R40 ;  /* 0x000000988cbc723c */ /* 0x040fe80000041828 */
[----:B------:R-:W-:Y:S01]  /*22b40*/  IMAD.MOV.U32 R27, RZ, RZ, R185 ;  /* 0x000000ffff1b7224 */ /* 0x000fe200078e00b9 */
[----:B------:R-:W-:Y:S01]  /*22b50*/  MOV R20, R184 ;  /* 0x000000b800147202 */ /* 0x000fe20000000f00 */
[----:B------:R-:W-:Y:S01]  /*22b60*/  IMAD.MOV.U32 R10, RZ, RZ, R179 ;  /* 0x000000ffff0a7224 */ /* 0x000fe200078e00b3 */
[-C--:B------:R-:W-:Y:S04]  /*22b70*/  HMMA.16816.F32.BF16 R184, R140, R154.reuse, R44 ;  /* 0x0000009a8cb8723c */ /* 0x080fe8000004182c */
[----:B------:R-:W-:Y:S01]  /*22b80*/  MOV R29, R11 ;  /* 0x0000000b001d7202 */ /* 0x000fe20000000f00 */
[----:B------:R-:W-:Y:S01]  /*22b90*/  IMAD.MOV.U32 R11, RZ, RZ, R146 ;  /* 0x000000ffff0b7224 */ /* 0x000fe200078e0092 */
[C---:B------:R-:W-:Y:S05]  /*22ba0*/  HMMA.16816.F32.BF16 R152, R136.reuse, R154, R48 ;  /* 0x0000009a8898723c */ /* 0x040fea0000041830 */
[----:B------:R-:W-:Y:S02]  /*22bb0*/  IMAD.MOV.U32 R22, RZ, RZ, R150 ;  /* 0x000000ffff167224 */ /* 0x000fe400078e0096 */
[----:B------:R-:W-:Y:S01]  /*22bc0*/  FADD.FTZ R8, R39, R8 ;  /* 0x0000000827087221 */ /* 0x000fe20000010000 */
[----:B------:R-:W-:Y:S03]  /*22bd0*/  IMAD.MOV.U32 R21, RZ, RZ, R149 ;  /* 0x000000ffff157224 */ /* 0x000fe600078e0095 */
[----:B------:R-:W-:Y:S01]  /*22be0*/  FADD.FTZ R0, R36, R3 ;  /* 0x0000000324007221 */ /* 0x000fe20000010000 */
[-C--:B------:R-:W-:Y:S03]  /*22bf0*/  HMMA.16816.F32.BF16 R148, R136, R208.reuse, R52 ;  /* 0x000000d08894723c */ /* 0x080fe60000041834 */
[----:B------:R-:W-:Y:S02]  /*22c00*/  IMAD.MOV.U32 R19, RZ, RZ, R145 ;  /* 0x000000ffff137224 */ /* 0x000fe400078e0091 */
[----:B------:R-:W-:Y:S01]  /*22c10*/  FADD.FTZ R3, R32, R0 ;  /* 0x0000000020037221 */ /* 0x000fe20000010000 */
[----:B------:R-:W-:Y:S01]  /*22c20*/  FADD.FTZ R2, R37, R2 ;  /* 0x0000000225027221 */ /* 0x000fe20000010000 */
[C---:B------:R-:W-:Y:S04]  /*22c30*/  HMMA.16816.F32.BF16 R180, R140.reuse, R208, R56 ;  /* 0x000000d08cb4723c */ /* 0x040fe80000041838 */
[----:B------:R-:W-:Y:S02]  /*22c40*/  FADD.FTZ R0, R33, R2 ;  /* 0x0000000221007221 */ /* 0x000fe40000010000 */
        /* <DEDUP_REMOVED lines=52> */
.L_x_1007:
        /* <DEDUP_REMOVED lines=16> */
[----:B-----5:R-:W-:Y:S02]  /*23090*/  SHF.R.S32.HI R136, RZ, 0x1f, R140 ;  /* 0x0000001fff887819 */ /* 0x020fe4000001148c */
        /* <DEDUP_REMOVED lines=104> */
.L_x_1011:
        /* <DEDUP_REMOVED lines=23> */
.L_x_1012:
        /* <DEDUP_REMOVED lines=329> */
.L_x_1014:
[----:B------:R-:W-:Y:S05]  /*24d20*/  BSYNC B0 ;  /* 0x0000000000007941 */ /* 0x000fea0003800000 */
.L_x_1013:
        /* <DEDUP_REMOVED lines=36> */
.L_x_1016:
[----:B------:R-:W-:Y:S05]  /*24f70*/  BSYNC B0 ;  /* 0x0000000000007941 */ /* 0x000fea0003800000 */
.L_x_1015:
        /* <DEDUP_REMOVED lines=23> */
.L_x_1018:
[----:B------:R-:W-:Y:S05]  /*250f0*/  BSYNC B0 ;  /* 0x0000000000007941 */ /* 0x000fea0003800000 */
.L_x_1017:
        /* <DEDUP_REMOVED lines=22> */
.L_x_1020:
[----:B------:R-:W-:Y:S05]  /*25260*/  BSYNC B0 ;  /* 0x0000000000007941 */ /* 0x000fea0003800000 */
.L_x_1019:
        /* <DEDUP_REMOVED lines=21> */
.L_x_1022:
[----:B------:R-:W-:Y:S05]  /*253c0*/  BSYNC B0 ;  /* 0x0000000000007941 */ /* 0x000fea0003800000 */
.L_x_1021:
        /* <DEDUP_REMOVED lines=21> */
.L_x_1024:
[----:B------:R-:W-:Y:S05]  /*25520*/  BSYNC B0 ;  /* 0x0000000000007941 */ /* 0x000fea0003800000 */
.L_x_1023:
        /* <DEDUP_REMOVED lines=21> */
.L_x_1026:
[----:B------:R-:W-:Y:S05]  /*25680*/  BSYNC B0 ;  /* 0x0000000000007941 */ /* 0x000fea0003800000 */
.L_x_1025:
        /* <DEDUP_REMOVED lines=21> */
.L_x_1028:
[----:B------:R-:W-:Y:S05]  /*257e0*/  BSYNC B0 ;  /* 0x0000000000007941 */ /* 0x000fea0003800000 */
.L_x_1027:
        /* <DEDUP_REMOVED lines=21> */
.L_x_1029:
        /* <DEDUP_REMOVED lines=12> */
.L_x_2928:


//--------------------- .text._ZN5flash16flash_fwd_kernelI23Flash_fwd_kernel_traitsILi128ELi128ELi32ELi4ELb0ELb0EN7cutlass10bfloat16_tE19Flash_kernel_traitsILi128ELi128ELi32ELi4ES3_EELb0ELb0ELb0ELb0ELb0ELb1ELb0ELb0EEEvNS_16Flash_fwd_paramsE --------------------------
	.section	.text._ZN5flash16flash_fwd_kernelI23Flash_fwd_kernel_traitsILi128ELi128ELi32ELi4ELb0ELb0EN7cutlass10bfloat16_tE19Flash_kernel_traitsILi128ELi128ELi32ELi4ES3_EELb0ELb0ELb0ELb0ELb0ELb1ELb0ELb0EEEvNS_16Flash_fwd_paramsE,"ax",@progbits
	.align	128
        .global         _ZN5flash16flash_fwd_kernelI23Flash_fwd_kernel_traitsILi128ELi128ELi32ELi4ELb0ELb0EN7cutlass10bfloat16_tE19Flash_kernel_traitsILi128ELi128ELi32ELi4ES3_EELb0ELb0ELb0ELb0ELb0ELb1ELb0ELb0EEEvNS_16Flash_fwd_paramsE
        .type           _ZN5flash16flash_fwd_kernelI23Flash_fwd_kernel_traitsILi128ELi128ELi32ELi4ELb0ELb0EN7cutlass10bfloat16_tE19Flash_kernel_traitsILi128ELi128ELi32ELi4ES3_EELb0ELb0ELb0ELb0ELb0ELb1ELb0ELb0EEEvNS_16Flash_fwd_paramsE,@function
        .size           _ZN5flash16flash_fwd_kernelI23Flash_fwd_kernel_traitsILi128ELi128ELi32ELi4ELb0ELb0EN7cutlass10bfloat16_tE19Flash_kernel_traitsILi128ELi128ELi32ELi4ES3_EELb0ELb0ELb0ELb0ELb0ELb1ELb0ELb0EEEvNS_16Flash_fwd_paramsE,(.L_x_2929 - _ZN5flash16flash_fwd_kernelI23Flash_fwd_kernel_traitsILi128ELi128ELi32ELi4ELb0ELb0EN7cutlass10bfloat16_tE19Flash_kernel_traitsILi128ELi128ELi32ELi4ES3_EELb0ELb0ELb0ELb0ELb0ELb1ELb0ELb0EEEvNS_16Flash_fwd_paramsE)
        .other          _ZN5flash16flash_fwd_kernelI23Flash_fwd_kernel_traitsILi128ELi128ELi32ELi4ELb0ELb0EN7cutlass10bfloat16_tE19Flash_kernel_traitsILi128ELi128ELi32ELi4ES3_EELb0ELb0ELb0ELb0ELb0ELb1ELb0ELb0EEEvNS_16Flash_fwd_paramsE,@"STO_CUDA_ENTRY STV_DEFAULT"
_ZN5flash16flash_fwd_kernelI23Flash_fwd_kernel_traitsILi128ELi128ELi32ELi4ELb0ELb0EN7cutlass10bfloat16_tE19Flash_kernel_traitsILi128ELi128ELi32ELi4ES3_EELb0ELb0ELb0ELb0ELb0ELb1ELb0ELb0EEEvNS_16Flash_fwd_paramsE:
.text._ZN5flash16flash_fwd_kernelI23Flash_fwd_kernel_traitsILi128ELi128ELi32ELi4ELb0ELb0EN7cutlass10bfloat16_tE19Flash_kernel_traitsILi128ELi128ELi32ELi4ES3_EELb0ELb0ELb0ELb0ELb0ELb1ELb0ELb0EEEvNS_16Flash_fwd_paramsE:
[----:B------:R-:W1:Y:S08]  /*0000*/  LDC R1, c[0x0][0x28] ;  /* 0x00000a00ff017b82 */ /* 0x000e700000000800 */
[----:B------:R-:W2:Y:S01]  /*0010*/  LDC.64 R2, c[0x0][0x300] ;  /* 0x0000c000ff027b82 */ /* 0x000ea20000000a00 */
[----:B------:R-:W3:Y:S01]  /*0020*/  S2R R40, SR_CTAID.Y ;  /* 0x0000000000287919 */ /* 0x000ee20000002600 */
[----:B------:R-:W-:Y:S01]  /*0030*/  ULDC.64 UR4, c[0x0][0x2f0] ;  /* 0x0000bc0000047ab9 */ /* 0x000fe20000000a00 */
[----:B------:R-:W-:Y:S01]  /*0040*/  IMAD.MOV.U32 R17, RZ, RZ, -0x1 ;  /* 0xffffffffff117424 */ /* 0x000fe200078e00ff */
[----:B------:R-:W-:Y:S01]  /*0050*/  ISETP.NE.U32.AND P2, PT, RZ, UR4, PT ;  /* 0x00000004ff007c0c */ /* 0x000fe2000bf45070 */
[----:B------:R-:W-:Y:S01]  /*0060*/  ULDC.64 UR14, c[0x0][0x208] ;  /* 0x00008200000e7ab9 */ /* 0x000fe20000000a00 */
[----:B-1----:R-:W-:-:S02]  /*0070*/  VIADD R1, R1, 0xfffffff0 ;  /* 0xfffffff001017836 */ /* 0x002fc40000000000 */
[----:B------:R-:W3:Y:S01]  /*0080*/  LDC.64 R4, c[0x0][0x2f0] ;  /* 0x0000bc00ff047b82 */ /* 0x000ee20000000a00 */
[----:B------:R-:W-:-:S07]  /*0090*/  ISETP.NE.AND.EX P2, PT, RZ, UR5, PT, P2 ;  /* 0x00000005ff007c0c */ /* 0x000fce000bf45320 */
[----:B------:R-:W1:Y:S01]  /*00a0*/  LDC.U8 R10, c[0x0][0x3c2] ;  /* 0x0000f080ff0a7b82 */ /* 0x000e620000000000 */
[----:B--2---:R-:W-:-:S07]  /*00b0*/  ISETP.NE.U32.AND P1, PT, R2, RZ, PT ;  /* 0x000000ff0200720c */ /* 0x004fce0003f25070 */
[----:B------:R-:W2:Y:S01]  /*00c0*/  LDC.64 R8, c[0x0][0x2f8] ;  /* 0x0000be00ff087b82 */ /* 0x000ea20000000a00 */
[----:B------:R-:W-:Y:S01]  /*00d0*/  ISETP.NE.AND.EX P1, PT, R3, RZ, PT, P1 ;  /* 0x000000ff0300720c */ /* 0x000fe20003f25310 */
[----:B---3--:R-:W-:-:S06]  /*00e0*/  IMAD.WIDE R4, R40, 0x4, R4 ;  /* 0x0000000428047825 */ /* 0x008fcc00078e0204 */
[----:B------:R-:W3:Y:S01]  /*00f0*/  LDC.64 R2, c[0x0][0x2f8] ;  /* 0x0000be00ff027b82 */ /* 0x000ee20000000a00 */
[----:B------:R-:W4:Y:S04]  /*0100*/  @P2 LDG.E R17, desc[UR14][R4.64] ;  /* 0x0000000e04112981 */ /* 0x000f28000c1e1900 */
[----:B------:R1:W4:Y:S03]  /*0110*/  @P2 LDG.E R0, desc[UR14][R4.64+0x4] ;  /* 0x0000040e04002981 */ /* 0x000326000c1e1900 */
[----:B------:R-:W1:Y:S01]  /*0120*/  @P1 LDC.64 R6, c[0x0][0x300] ;  /* 0x0000c000ff061b82 */ /* 0x000e620000000a00 */
[----:B------:R-:W-:Y:S02]  /*0130*/  IMAD.MOV.U32 R24, RZ, RZ, RZ ;  /* 0x000000ffff187224 */ /* 0x000fe400078e00ff */
[----:B-1----:R-:W-:-:S05]  /*0140*/  @P1 IMAD.WIDE R4, R40, 0x4, R6 ;  /* 0x0000000428041825 */ /* 0x002fca00078e0206 */
[----:B------:R1:W5:Y:S01]  /*0150*/  @P1 LDG.E R24, desc[UR14][R4.64] ;  /* 0x0000000e04181981 */ /* 0x000362000c1e1900 */
[----:B------:R-:W-:Y:S02]  /*0160*/  ISETP.NE.AND P3, PT, R10, RZ, PT ;  /* 0x000000ff0a00720c */ /* 0x000fe40003f65270 */
[----:B---3--:R-:W-:-:S04]  /*0170*/  ISETP.EQ.U32.AND P0, PT, R2, RZ, PT ;  /* 0x000000ff0200720c */ /* 0x008fc80003f02070 */
[----:B------:R-:W-:Y:S01]  /*0180*/  ISETP.EQ.OR.EX P0, PT, R3, RZ, !P3, P0 ;  /* 0x000000ff0300720c */ /* 0x000fe20005f02700 */
[----:B------:R-:W-:Y:S02]  /*0190*/  IMAD.MOV.U32 R36, RZ, RZ, -0x1 ;  /* 0xffffffffff247424 */ /* 0x000fe400078e00ff */
[----:B--2---:R-:W-:Y:S01]  /*01a0*/  IMAD.WIDE R6, R40, 0x4, R8 ;  /* 0x0000000428067825 */ /* 0x004fe200078e0208 */
[----:B------:R-:W2:Y:S01]  /*01b0*/  S2R R244, SR_CTAID.X ;  /* 0x0000000000f47919 */ /* 0x000ea20000002500 */
[----:B------:R-:W3:Y:S01]  /*01c0*/  S2R R30, SR_CTAID.Z ;  /* 0x00000000001e7919 */ /* 0x000ee20000002700 */
[----:B------:R-:W1:Y:S07]  /*01d0*/  S2R R70, SR_TID.X ;  /* 0x0000000000467919 */ /* 0x000e6e0000002100 */
[----:B------:R1:W5:Y:S01]  /*01e0*/  @!P0 LDG.E R36, desc[UR14][R6.64] ;  /* 0x0000000e06248981 */ /* 0x000362000c1e1900 */
[----:B------:R-:W-:-:S04]  /*01f0*/  ISETP.NE.U32.AND P0, PT, R2, RZ, PT ;  /* 0x000000ff0200720c */ /* 0x000fc80003f05070 */
[----:B------:R-:W-:Y:S01]  /*0200*/  ISETP.NE.AND.EX P0, PT, R3, RZ, PT, P0 ;  /* 0x000000ff0300720c */ /* 0x000fe20003f05300 */
[----:B----4-:R-:W-:Y:S01]  /*0210*/  @P2 IMAD.IADD R14, R0, 0x1, -R17 ;  /* 0x00000001000e2824 */ /* 0x010fe200078e0a11 */
[----:B------:R4:W-:Y:S05]  /*0220*/  STL [R1+0xc], R17 ;  /* 0x00000c1101007387 */ /* 0x0009ea0000100800 */
[----:B------:R-:W1:Y:S06]  /*0230*/  @!P2 LDC R14, c[0x0][0x2c4] ;  /* 0x0000b100ff0eab82 */ /* 0x000e6c0000000800 */
[----:B--23--:R-:W-:Y:S05]  /*0240*/  @!P0 BRA `(.L_x_1030) ;  /* 0x0000000000108947 */ /* 0x00cfea0003800000 */
[----:B------:R-:W1:Y:S02]  /*0250*/  @P3 LDG.E R0, desc[UR14][R6.64+0x4] ;  /* 0x0000040e06003981 */ /* 0x000e64000c1e1900 */
[----:B-1---5:R-:W-:-:S06]  /*0260*/  @P3 IADD3 R4, R0, -R36, RZ ;  /* 0x8000002400043210 */ /* 0x022fcc0007ffe0ff */
[----:B------:R2:W5:Y:S01]  /*0270*/  @!P3 LDG.E R4, desc[UR14][R6.64] ;  /* 0x0000000e0604b981 */ /* 0x000562000c1e1900 */
[----:B------:R-:W-:Y:S05]  /*0280*/  BRA `(.L_x_1031) ;  /* 0x0000000000047947 */ /* 0x000fea0003800000 */
.L_x_1030:
[----:B-1----:R-:W1:Y:S02]  /*0290*/  LDC R4, c[0x0][0x2c8] ;  /* 0x0000b200ff047b82 */ /* 0x002e640000000800 */
.L_x_1031:
[----:B------:R-:W3:Y:S02]  /*02a0*/  LDC.64 R2, c[0x0][0x308] ;  /* 0x0000c200ff027b82 */ /* 0x000ee40000000a00 */
[----:B---3--:R-:W-:-:S04]  /*02b0*/  ISETP.NE.U32.AND P2, PT, R2, RZ, PT ;  /* 0x000000ff0200720c */ /* 0x008fc80003f45070 */
[----:B------:R-:W-:-:S13]  /*02c0*/  ISETP.NE.AND.EX P2, PT, R3, RZ, PT, P2 ;  /* 0x000000ff0300720c */ /* 0x000fda0003f45320 */
[----:B------:R-:W3:Y:S08]  /*02d0*/  @P2 LDC.64 R2, c[0x0][0x308] ;  /* 0x0000c200ff022b82 */ /* 0x000ef00000000a00 */
[----:B------:R-:W4:Y:S01]  /*02e0*/  @!P2 LDC R5, c[0x0][0x2cc] ;  /* 0x0000b300ff05ab82 */ /* 0x000f220000000800 */
[----:B---3--:R-:W-:-:S05]  /*02f0*/  @P2 IMAD.WIDE R2, R40, 0x4, R2 ;  /* 0x0000000428022825 */ /* 0x008fca00078e0202 */
[----:B------:R-:W3:Y:S01]  /*0300*/  @P2 LDG.E R0, desc[UR14][R2.64] ;  /* 0x0000000e02002981 */ /* 0x000ee2000c1e1900 */
[----:B------:R-:W-:-:S05]  /*0310*/  IMAD.SHL.U32 R16, R244, 0x80, RZ ;  /* 0x00000080f4107824 */ /* 0x000fca00078e00ff */
[----:B------:R-:W-:Y:S01]  /*0320*/  ISETP.GT.AND P0, PT, R14, R16, PT ;  /* 0x000000100e00720c */ /* 0x000fe20003f04270 */
[----:B------:R-:W2:Y:S02]  /*0330*/  @!P2 LDC.64 R2, c[0x0][0x318] ;  /* 0x0000c600ff02ab82 */ /* 0x000ea40000000a00 */
[----:B--2---:R-:W-:-:S04]  /*0340*/  @!P2 ISETP.NE.U32.AND P1, PT, R2, RZ, PT ;  /* 0x000000ff0200a20c */ /* 0x004fc80003f25070 */
[----:B------:R-:W-:Y:S01]  /*0350*/  @!P2 ISETP.NE.AND.EX P1, PT, R3, RZ, PT, P1 ;  /* 0x000000ff0300a20c */ /* 0x000fe20003f25310 */
[----:B---3-5:R-:W-:-:S03]  /*0360*/  @P2 IMAD.IADD R68, R0, 0x1, -R24 ;  /* 0x0000000100442824 */ /* 0x028fc600078e0a18 */
[----:B----4-:R-:W-:-:S04]  /*0370*/  @!P2 SEL R0, R5, RZ, P1 ;  /* 0x000000ff0500a207 */ /* 0x010fc80000800000 */
[----:B-1----:R-:W-:Y:S01]  /*0380*/  @!P2 IADD3 R68, R0, R4, -R24 ;  /* 0x000000040044a210 */ /* 0x002fe20007ffe818 */
[----:B------:R-:W-:Y:S06]  /*0390*/  @!P0 EXIT ;  /* 0x000000000000894d */ /* 0x000fec0003800000 */
[C---:B------:R-:W-:Y:S01]  /*03a0*/  ISETP.GE.AND P0, PT, R68.reuse, 0x1, PT ;  /* 0x000000014400780c */ /* 0x040fe20003f06270 */
[----:B------:R-:W-:-:S05]  /*03b0*/  VIADD R0, R68, 0x1f ;  /* 0x0000001f44007836 */ /* 0x000fca0000000000 */
[----:B------:R-:W-:-:S04]  /*03c0*/  SHF.R.S32.HI R2, RZ, 0x1f, R0 ;  /* 0x0000001fff027819 */ /* 0x000fc80000011400 */
[----:B------:R-:W-:-:S03]  /*03d0*/  LEA.HI R226, R2, R0, RZ, 0x5 ;  /* 0x0000000002e27211 */ /* 0x000fc600078f28ff */
[----:B------:R-:W-:Y:S05]  /*03e0*/  @!P0 BRA `(.L_x_1032) ;  /* 0x0000007c00f48947 */ /* 0x000fea0003800000 */
[----:B------:R-:W1:Y:S01]  /*03f0*/  LDC R22, c[0x0][0x278] ;  /* 0x00009e00ff167b82 */ /* 0x000e620000000800 */
[----:B------:R-:W-:Y:S01]  /*0400*/  ISETP.NE.AND P0, PT, R17, -0x1, PT ;  /* 0xffffffff1100780c */ /* 0x000fe20003f05270 */
[----:B------:R-:W-:Y:S01]  /*0410*/  IMAD.IADD R34, R14, 0x1, -R16 ;  /* 0x000000010e227824 */ /* 0x000fe200078e0a10 */
[----:B------:R-:W-:Y:S01]  /*0420*/  SHF.R.S32.HI R41, RZ, 0x1f, R70 ;  /* 0x0000001fff297819 */ /* 0x000fe20000011446 */
[----:B------:R-:W-:Y:S01]  /*0430*/  ULDC.64 UR4, c[0x0][0x258] ;  /* 0x0000960000047ab9 */ /* 0x000fe20000000a00 */
[----:B------:R-:W-:Y:S02]  /*0440*/  IABS R11, R30 ;  /* 0x0000001e000b7213 */ /* 0x000fe40000000000 */
[----:B------:R-:W-:Y:S01]  /*0450*/  LEA.HI R7, R41, R70, RZ, 0x3 ;  /* 0x0000004629077211 */ /* 0x000fe200078f18ff */
[----:B------:R2:W-:Y:S01]  /*0460*/  STL [R1+0x8], R34 ;  /* 0x0000082201007387 */ /* 0x0005e20000100800 */
[----:B------:R-:W-:Y:S02]  /*0470*/  LEA.HI.SX32 R69, R226, 0xffffffff, 0x1b ;  /* 0xffffffffe2457811 */ /* 0x000fe400078fdaff */
[----:B------:R-:W-:-:S03]  /*0480*/  SHF.R.S32.HI R10, RZ, 0x3, R7 ;  /* 0x00000003ff0a7819 */ /* 0x000fc60000011407 */
[----:B------:R-:W3:Y:S01]  /*0490*/  @!P0 LDC.64 R8, c[0x0][0x228] ;  /* 0x00008a00ff088b82 */ /* 0x000ee20000000a00 */
[C---:B------:R-:W-:Y:S01]  /*04a0*/  ISETP.GE.AND P1, PT, R10.reuse, R34, PT ;  /* 0x000000220a00720c */ /* 0x040fe20003f26270 */
[----:B------:R-:W-:-:S06]  /*04b0*/  VIADD R35, R10, 0x10 ;  /* 0x000000100a237836 */ /* 0x000fcc0000000000 */
[----:B------:R-:W4:Y:S01]  /*04c0*/  @P0 LDC.64 R12, c[0x0][0x240] ;  /* 0x00009000ff0c0b82 */ /* 0x000f220000000a00 */
[----:B-1----:R-:W-:-:S04]  /*04d0*/  IABS R15, R22 ;  /* 0x00000016000f7213 */ /* 0x002fc80000000000 */
[----:B------:R-:W1:Y:S03]  /*04e0*/  I2F.RP R2, R15 ;  /* 0x0000000f00027306 */ /* 0x000e660000209400 */
[----:B------:R-:W5:Y:S05]  /*04f0*/  @!P1 LDC.64 R20, c[0x0][0x210] ;  /* 0x00008400ff149b82 */ /* 0x000f6a0000000a00 */
[----:B-1----:R-:W1:Y:S02]  /*0500*/  MUFU.RCP R2, R2 ;  /* 0x0000000200027308 */ /* 0x002e640000001000 */
[----:B-1----:R-:W-:-:S06]  /*0510*/  VIADD R2, R2, 0xffffffe ;  /* 0x0ffffffe02027836 */ /* 0x002fcc0000000000 */
[----:B------:R-:W1:Y:S02]  /*0520*/  F2I.FTZ.U32.TRUNC.NTZ R3, R2 ;  /* 0x0000000200037305 */ /* 0x000e64000021f000 */
[----:B-1----:R-:W-:Y:S02]  /*0530*/  IMAD.MOV R0, RZ, RZ, -R3 ;  /* 0x000000ffff007224 */ /* 0x002fe400078e0a03 */
[----:B------:R-:W-:Y:S02]  /*0540*/  IMAD.MOV.U32 R2, RZ, RZ, RZ ;  /* 0x000000ffff027224 */ /* 0x000fe400078e00ff */
[----:B------:R-:W-:-:S04]  /*0550*/  IMAD R0, R0, R15, RZ ;  /* 0x0000000f00007224 */ /* 0x000fc800078e02ff */
[----:B------:R-:W-:Y:S01]  /*0560*/  IMAD.HI.U32 R2, R3, R0, R2 ;  /* 0x0000000003027227 */ /* 0x000fe200078e0002 */
[----:B------:R-:W-:-:S03]  /*0570*/  @!P0 SHF.R.S32.HI R3, RZ, 0x1f, R40 ;  /* 0x0000001fff038819 */ /* 0x000fc60000011428 */
[----:B------:R-:W-:Y:S02]  /*0580*/  VIADD R0, R10, 0x20 ;  /* 0x000000200a007836 */ /* 0x000fe40000000000 */
[----:B------:R-:W-:-:S03]  /*0590*/  IMAD.HI.U32 R6, R2, R11, RZ ;  /* 0x0000000b02067227 */ /* 0x000fc600078e00ff */
[----:B------:R-:W-:Y:S01]  /*05a0*/  ISETP.GE.AND P5, PT, R0, R34, PT ;  /* 0x000000220000720c */ /* 0x000fe20003fa6270 */
[----:B---3--:R-:W-:Y:S02]  /*05b0*/  @!P0 IMAD R5, R3, R8, RZ ;  /* 0x0000000803058224 */ /* 0x008fe400078e02ff */
[----:B------:R-:W-:Y:S02]  /*05c0*/  IMAD.MOV R4, RZ, RZ, -R6 ;  /* 0x000000ffff047224 */ /* 0x000fe400078e0a06 */
[----:B----4-:R-:W-:-:S04]  /*05d0*/  @P0 IMAD.WIDE.U32 R2, R17, R12, RZ ;  /* 0x0000000c11020225 */ /* 0x010fc800078e00ff */
[C---:B------:R-:W-:Y:S02]  /*05e0*/  @!P0 IMAD R9, R40.reuse, R9, R5 ;  /* 0x0000000928098224 */ /* 0x040fe400078e0205 */
[----:B------:R-:W-:Y:S01]  /*05f0*/  IMAD R0, R15, R4, R11 ;  /* 0x000000040f007224 */ /* 0x000fe200078e020b */
[----:B------:R-:W-:Y:S01]  /*0600*/  SHF.R.S32.HI R11, RZ, 0x1f, R10 ;  /* 0x0000001fff0b7819 */ /* 0x000fe2000001140a */
[----:B------:R-:W-:Y:S01]  /*0610*/  @!P0 IMAD.WIDE.U32 R4, R40, R8, RZ ;  /* 0x0000000828048225 */ /* 0x000fe200078e00ff */
[----:B------:R-:W-:Y:S02]  /*0620*/  LOP3.LUT R8, R7, 0xfffffff8, RZ, 0xc0, !PT ;  /* 0xfffffff807087812 */ /* 0x000fe400078ec0ff */
[----:B------:R-:W-:Y:S01]  /*0630*/  ISETP.GT.U32.AND P3, PT, R15, R0, PT ;  /* 0x000000000f00720c */ /* 0x000fe20003f64070 */
[----:B------:R-:W-:Y:S01]  /*0640*/  @P0 IMAD R3, R17, R13, R3 ;  /* 0x0000000d11030224 */ /* 0x000fe200078e0203 */
[----:B------:R-:W-:Y:S01]  /*0650*/  IADD3 R7, R10, 0x30, RZ ;  /* 0x000000300a077810 */ /* 0x000fe20007ffe0ff */
[----:B------:R-:W1:Y:S01]  /*0660*/  @!P1 LDC.64 R12, c[0x0][0x240] ;  /* 0x00009000ff0c9b82 */ /* 0x000e620000000a00 */
[----:B------:R-:W-:-:S02]  /*0670*/  IMAD.IADD R39, R70, 0x1, -R8 ;  /* 0x0000000146277824 */ /* 0x000fc400078e0a08 */
[----:B------:R-:W-:Y:S01]  /*0680*/  @!P0 IMAD.MOV.U32 R2, RZ, RZ, R4 ;  /* 0x000000ffff028224 */ /* 0x000fe200078e0004 */
[----:B------:R-:W-:Y:S01]  /*0690*/  SHF.R.S32.HI R4, RZ, 0x1f, R30 ;  /* 0x0000001fff047819 */ /* 0x000fe2000001141e */
[----:B------:R-:W-:Y:S01]  /*06a0*/  IMAD.SHL.U32 R28, R39, 0x8, RZ ;  /* 0x00000008271c7824 */ /* 0x000fe200078e00ff */
[----:B------:R-:W-:Y:S01]  /*06b0*/  ISETP.GE.AND P2, PT, R7, R34, PT ;  /* 0x000000220700720c */ /* 0x000fe20003f46270 */
[----:B------:R-:W-:Y:S01]  /*06c0*/  @!P0 IMAD.IADD R3, R5, 0x1, R9 ;  /* 0x0000000105038824 */ /* 0x000fe200078e0209 */
[----:B------:R-:W-:Y:S01]  /*06d0*/  LOP3.LUT R7, R30, R22, RZ, 0x3c, !PT ;  /* 0x000000161e077212 */ /* 0x000fe200078e3cff */
[----:B------:R-:W-:Y:S01]  /*06e0*/  IMAD R4, R4, UR4, RZ ;  /* 0x0000000404047c24 */ /* 0x000fe2000f8e02ff */
[----:B------:R-:W-:Y:S01]  /*06f0*/  SHF.R.S32.HI R29, RZ, 0x1f, R28 ;  /* 0x0000001fff1d7819 */ /* 0x000fe2000001141c */
[----:B------:R-:W-:Y:S01]  /*0700*/  @!P3 IMAD.IADD R0, R0, 0x1, -R15 ;  /* 0x000000010000b824 */ /* 0x000fe200078e0a0f */
[----:B------:R-:W-:Y:S01]  /*0710*/  IADD3 R2, P0, R28, R2, RZ ;  /* 0x000000021c027210 */ /* 0x000fe20007f1e0ff */
[----:B------:R-:W-:Y:S01]  /*0720*/  IMAD.WIDE R244, R244, 0x80, R10 ;  /* 0x00000080f4f47825 */ /* 0x000fe200078e020a */
[----:B------:R-:W-:-:S02]  /*0730*/  LEA.HI R9, R41, R70, RZ, 0x6 ;  /* 0x0000004629097211 */ /* 0x000fc400078f30ff */
[----:B------:R-:W-:Y:S01]  /*0740*/  IADD3.X R3, R29, R3, RZ, P0, !PT ;  /* 0x000000031d037210 */ /* 0x000fe200007fe4ff */
[----:B------:R-:W-:Y:S01]  /*0750*/  IMAD R4, R30, UR5, R4 ;  /* 0x000000051e047c24 */ /* 0x000fe2000f8e0204 */
[----:B------:R-:W-:Y:S01]  /*0760*/  ISETP.GE.AND P0, PT, R35, R34, PT ;  /* 0x000000222300720c */ /* 0x000fe20003f06270 */
[----:B------:R-:W-:Y:S01]  /*0770*/  @!P3 VIADD R6, R6, 0x1 ;  /* 0x000000010606b836 */ /* 0x000fe20000000000 */
[----:B------:R-:W-:Y:S01]  /*0780*/  ISETP.GE.U32.AND P6, PT, R0, R15, PT ;  /* 0x0000000f0000720c */ /* 0x000fe20003fc6070 */
[----:B------:R-:W-:Y:S01]  /*0790*/  IMAD.WIDE.U32 R16, R30, UR4, R2 ;  /* 0x000000041e107c25 */ /* 0x000fe2000f8e0002 */
[----:B------:R-:W3:Y:S01]  /*07a0*/  S2UR UR4, SR_CgaCtaId ;  /* 0x00000000000479c3 */ /* 0x000ee20000008800 */
[----:B------:R-:W-:Y:S01]  /*07b0*/  ISETP.GE.AND P4, PT, R7, RZ, PT ;  /* 0x000000ff0700720c */ /* 0x000fe20003f86270 */
[----:B------:R-:W-:Y:S01]  /*07c0*/  UMOV UR5, 0x400 ;  /* 0x0000040000057882 */ /* 0x000fe20000000000 */
[----:B------:R-:W-:Y:S01]  /*07d0*/  IMAD.SHL.U32 R0, R10, 0x40, RZ ;  /* 0x000000400a007824 */ /* 0x000fe200078e00ff */
[----:B------:R-:W4:Y:S01]  /*07e0*/  @!P2 S2R R33, SR_CgaCtaId ;  /* 0x000000000021a919 */ /* 0x000f220000008800 */
[----:B-1----:R-:W-:-:S02]  /*07f0*/  @!P1 IMAD R2, R245, R12, RZ ;  /* 0x0000000cf5029224 */ /* 0x002fc400078e02ff */
[----:B------:R-:W-:Y:S01]  /*0800*/  IMAD.IADD R15, R17, 0x1, R4 ;  /* 0x00000001110f7824 */ /* 0x000fe200078e0204 */
[----:B------:R-:W-:Y:S01]  /*0810*/  LOP3.LUT R0, R0, 0x1c0, RZ, 0xc0, !PT ;  /* 0x000001c000007812 */ /* 0x000fe200078ec0ff */
[----:B------:R-:W-:Y:S01]  /*0820*/  @!P1 IMAD.MOV.U32 R14, RZ, RZ, R16 ;  /* 0x000000ffff0e9224 */ /* 0x000fe200078e0010 */
[----:B------:R-:W1:Y:S01]  /*0830*/  @!P0 S2R R18, SR_CgaCtaId ;  /* 0x0000000000128919 */ /* 0x000e620000008800 */
[----:B------:R-:W-:Y:S01]  /*0840*/  @!P1 IMAD R8, R244, R13, R2 ;  /* 0x0000000df4089224 */ /* 0x000fe200078e0202 */
[----:B------:R-:W-:Y:S01]  /*0850*/  LOP3.LUT R4, R0, 0x38, R28, 0xf8, !PT ;  /* 0x0000003800047812 */ /* 0x000fe200078ef81c */
[----:B------:R-:W-:Y:S01]  /*0860*/  @!P1 IMAD.WIDE.U32 R2, R244, R12, R14 ;  /* 0x0000000cf4029225 */ /* 0x000fe200078e000e */
[----:B------:R-:W-:Y:S01]  /*0870*/  SHF.R.U32.HI R0, RZ, 0x3, R0 ;  /* 0x00000003ff007819 */ /* 0x000fe20000011600 */
[----:B------:R-:W2:Y:S02]  /*0880*/  @!P0 LDC.64 R12, c[0x0][0x240] ;  /* 0x00009000ff0c8b82 */ /* 0x000ea40000000a00 */
[----:B------:R-:W-:Y:S01]  /*0890*/  IMAD.SHL.U32 R7, R9, 0x8, RZ ;  /* 0x0000000809077824 */ /* 0x000fe200078e00ff */
[----:B------:R-:W-:Y:S01]  /*08a0*/  LOP3.LUT R5, R4, R0, RZ, 0x3c, !PT ;  /* 0x0000000004057212 */ /* 0x000fe200078e3cff */
[----:B------:R-:W-:Y:S01]  /*08b0*/  @P6 VIADD R6, R6, 0x1 ;  /* 0x0000000106066836 */ /* 0x000fe20000000000 */
[----:B------:R-:W-:Y:S01]  /*08c0*/  @!P1 IADD3 R0, R3, R8, RZ ;  /* 0x0000000803009210 */ /* 0x000fe20007ffe0ff */
[----:B------:R-:W4:Y:S01]  /*08d0*/  @!P5 S2R R9, SR_CgaCtaId ;  /* 0x000000000009d919 */ /* 0x000f220000008800 */
[C---:B-----5:R-:W-:Y:S01]  /*08e0*/  @!P1 LEA R4, P3, R2.reuse, R20, 0x1 ;  /* 0x0000001402049211 */ /* 0x060fe200078608ff */
[----:B------:R-:W-:Y:S01]  /*08f0*/  IMAD.MOV.U32 R32, RZ, RZ, R6 ;  /* 0x000000ffff207224 */ /* 0x000fe200078e0006 */
[----:B------:R-:W-:Y:S01]  /*0900*/  LOP3.LUT R19, R5, 0xfffffe00, R7, 0xf8, !PT ;  /* 0xfffffe0005137812 */ /* 0x000fe200078ef807 */
[----:B------:R-:W5:Y:S01]  /*0910*/  @!P0 LDC.64 R26, c[0x0][0x210] ;  /* 0x00008400ff1a8b82 */ /* 0x000f620000000a00 */
[----:B------:R-:W-:Y:S01]  /*0920*/  @!P1 LEA.HI.X R5, R2, R21, R0, 0x1, P3 ;  /* 0x0000001502059211 */ /* 0x000fe200018f0c00 */
[----:B------:R-:W-:Y:S01]  /*0930*/  @!P4 IMAD.MOV R32, RZ, RZ, -R32 ;  /* 0x000000ffff20c224 */ /* 0x000fe200078e0a20 */
[----:B------:R-:W-:Y:S01]  /*0940*/  ISETP.NE.AND P3, PT, R22, RZ, PT ;  /* 0x000000ff1600720c */ /* 0x000fe20003f65270 */
[----:B---3--:R-:W-:Y:S01]  /*0950*/  ULEA UR4, UR4, UR5, 0x18 ;  /* 0x0000000504047291 */ /* 0x008fe2000f8ec03f */
[----:B------:R-:W-:Y:S01]  /*0960*/  @!P0 IADD3 R6, P4, R244, 0x10, RZ ;  /* 0x00000010f4068810 */ /* 0x000fe20007f9e0ff */
[C---:B------:R-:W-:Y:S01]  /*0970*/  VIADD R3, R10.reuse, 0x40 ;  /* 0x000000400a037836 */ /* 0x040fe20000000000 */
[----:B------:R-:W-:Y:S01]  /*0980*/  IADD3 R2, R10, 0x50, RZ ;  /* 0x000000500a027810 */ /* 0x000fe20007ffe0ff */
[----:B------:R-:W3:Y:S01]  /*0990*/  @!P5 LDC.64 R20, c[0x0][0x240] ;  /* 0x00009000ff14db82 */ /* 0x000ee20000000a00 */
[----:B------:R-:W-:Y:S01]  /*09a0*/  @!P5 IADD3 R8, P6, R244, 0x20, RZ ;  /* 0x00000020f408d810 */ /* 0x000fe20007fde0ff */
[----:B------:R-:W-:Y:S01]  /*09b0*/  @!P0 IMAD.X R0, RZ, RZ, R245, P4 ;  /* 0x000000ffff008224 */ /* 0x000fe200020e06f5 */
[----:B------:R-:W-:-:S02]  /*09c0*/  LEA R227, R19, UR4, 0x1 ;  /* 0x0000000413e37c11 */ /* 0x000fc4000f8e08ff */
[----:B------:R-:W-:Y:S01]  /*09d0*/  ISETP.GE.AND P4, PT, R3, R34, PT ;  /* 0x000000220300720c */ /* 0x000fe20003f86270 */
[----:B--2---:R-:W-:Y:S02]  /*09e0*/  @!P0 IMAD R0, R0, R12, RZ ;  /* 0x0000000c00008224 */ /* 0x004fe400078e02ff */
[----:B------:R-:W-:Y:S01]  /*09f0*/  @!P3 LOP3.LUT R32, RZ, R22, RZ, 0x33, !PT ;  /* 0x00000016ff20b212 */ /* 0x000fe200078e33ff */
[----:B------:R-:W-:Y:S01]  /*0a00*/  @!PT LDS RZ, [RZ] ;  /* 0x00000000fffff984 */ /* 0x000fe20000000800 */
[----:B------:R-:W-:Y:S01]  /*0a10*/  @!PT LDS RZ, [RZ] ;  /* 0x00000000fffff984 */ /* 0x000fe20000000800 */
[----:B------:R-:W-:Y:S01]  /*0a20*/  @!PT LDS RZ, [RZ] ;  /* 0x00000000fffff984 */ /* 0x000fe20000000800 */
[----:B------:R-:W-:Y:S01]  /*0a30*/  @!P1 LDGSTS.E.BYPASS.LTC128B.128 [R227], desc[UR14][R4.64] ;  /* 0x0000000004e39fae */ /* 0x000fe2000b901d4e */
[----:B------:R-:W-:Y:S01]  /*0a40*/  ISETP.GE.AND P3, PT, R2, R34, PT ;  /* 0x000000220200720c */ /* 0x000fe20003f66270 */
[----:B------:R-:W-:Y:S01]  /*0a50*/  @!P0 IMAD.MOV.U32 R2, RZ, RZ, R16 ;  /* 0x000000ffff028224 */ /* 0x000fe200078e0010 */
[----:B------:R-:W2:Y:S01]  /*0a60*/  @!P5 LDC.64 R30, c[0x0][0x210] ;  /* 0x00008400ff1edb82 */ /* 0x000ea20000000a00 */
[----:B------:R1:W-:Y:S01]  /*0a70*/  @!P1 LDGSTS.E.BYPASS.LTC128B.128 [R227+0x4000], desc[UR14][R4.64+0x80] ;  /* 0x0400008004e39fae */ /* 0x0003e2000b901d4e */
[----:B------:R-:W-:Y:S02]  /*0a80*/  @!P0 IMAD.MOV.U32 R3, RZ, RZ, R15 ;  /* 0x000000ffff038224 */ /* 0x000fe400078e000f */
[----:B------:R-:W-:-:S02]  /*0a90*/  @!P5 IMAD.X R7, RZ, RZ, R245, P6 ;  /* 0x000000ffff07d224 */ /* 0x000fc400030e06f5 */
[C---:B------:R-:W-:Y:S01]  /*0aa0*/  @!P0 IMAD.WIDE.U32 R2, R6.reuse, R12, R2 ;  /* 0x0000000c06028225 */ /* 0x040fe200078e0002 */
[----:B------:R-:W2:Y:S01]  /*0ab0*/  @!P4 S2R R25, SR_CgaCtaId ;  /* 0x000000000019c919 */ /* 0x000ea20000008800 */
[----:B------:R-:W2:Y:S02]  /*0ac0*/  @!P2 LDC.64 R22, c[0x0][0x240] ;  /* 0x00009000ff16ab82 */ /* 0x000ea40000000a00 */
[----:B-1----:R-:W-:Y:S01]  /*0ad0*/  @!P0 IMAD R5, R6, R13, R0 ;  /* 0x0000000d06058224 */ /* 0x002fe200078e0200 */
[----:B------:R-:W-:Y:S01]  /*0ae0*/  @!P0 MOV R4, 0x400 ;  /* 0x0000040000048802 */ /* 0x000fe20000000f00 */
[----:B------:R-:W-:-:S04]  /*0af0*/  VIADD R0, R10, 0x60 ;  /* 0x000000600a007836 */ /* 0x000fc80000000000 */
[----:B------:R-:W1:Y:S01]  /*0b00*/  @!P4 LDC.64 R12, c[0x0][0x240] ;  /* 0x00009000ff0ccb82 */ /* 0x000e620000000a00 */
[----:B------:R-:W-:Y:S02]  /*0b10*/  @!P0 LEA R6, R18, R4, 0x18 ;  /* 0x0000000412068211 */ /* 0x000fe400078ec0ff */
[----:B------:R-:W-:Y:S01]  /*0b20*/  ISETP.GE.AND P1, PT, R0, R34, PT ;  /* 0x000000220000720c */ /* 0x000fe20003f26270 */
[----:B------:R-:W1:Y:S01]  /*0b30*/  @!P3 S2R R18, SR_CgaCtaId ;  /* 0x000000000012b919 */ /* 0x000e620000008800 */
[----:B------:R-:W-:Y:S02]  /*0b40*/  @!P5 MOV R0, 0x400 ;  /* 0x000004000000d802 */ /* 0x000fe40000000f00 */
[----:B------:R-:W-:Y:S01]  /*0b50*/  @!P0 IADD3 R5, R3, R5, RZ ;  /* 0x0000000503058210 */ /* 0x000fe20007ffe0ff */
[----:B---3--:R-:W-:Y:S01]  /*0b60*/  @!P5 IMAD R3, R7, R20, RZ ;  /* 0x000000140703d224 */ /* 0x008fe200078e02ff */
[C---:B-----5:R-:W-:Y:S02]  /*0b70*/  @!P0 LEA R4, P6, R2.reuse, R26, 0x1 ;  /* 0x0000001a02048211 */ /* 0x060fe400078c08ff */
[----:B----4-:R-:W-:Y:S01]  /*0b80*/  @!P5 LEA R9, R9, R0, 0x18 ;  /* 0x000000000909d211 */ /* 0x010fe200078ec0ff */
[----:B------:R-:W-:Y:S01]  /*0b90*/  @!P0 IMAD R0, R19, 0x2, R6 ;  /* 0x0000000213008824 */ /* 0x000fe200078e0206 */
[----:B------:R-:W-:Y:S01]  /*0ba0*/  @!P0 LEA.HI.X R5, R2, R27, R5, 0x1, P6 ;  /* 0x0000001b02058211 */ /* 0x000fe200030f0c05 */
[----:B------:R-:W-:Y:S01]  /*0bb0*/  @!P5 IMAD R7, R8, R21, R3 ;  /* 0x000000150807d224 */ /* 0x000fe200078e0203 */
[----:B------:R-:W3:Y:S01]  /*0bc0*/  @!P2 LDC.64 R26, c[0x0][0x210] ;  /* 0x00008400ff1aab82 */ /* 0x000ee20000000a00 */
[----:B------:R-:W-:-:S02]  /*0bd0*/  @!P5 IMAD.MOV.U32 R2, RZ, RZ, R16 ;  /* 0x000000ffff02d224 */ /* 0x000fc400078e0010 */
[----:B------:R-:W-:Y:S01]  /*0be0*/  @!P5 IMAD.MOV.U32 R3, RZ, RZ, R15 ;  /* 0x000000ffff03d224 */ /* 0x000fe200078e000f */
[----:B------:R-:W-:Y:S01]  /*0bf0*/  @!P0 LDGSTS.E.BYPASS.LTC128B.128 [R0+0x800], desc[UR14][R4.64] ;  /* 0x0080000004008fae */ /* 0x000fe2000b901d4e */
[----:B------:R-:W-:-:S03]  /*0c00*/  @!P5 IMAD.WIDE.U32 R2, R8, R20, R2 ;  /* 0x000000140802d225 */ /* 0x000fc600078e0002 */
[----:B------:R4:W-:Y:S01]  /*0c10*/  @!P0 LDGSTS.E.BYPASS.LTC128B.128 [R0+0x4800], desc[UR14][R4.64+0x80] ;  /* 0x0480008004008fae */ /* 0x0009e2000b901d4e */
[----:B------:R-:W-:Y:S01]  /*0c20*/  @!P2 IADD3 R6, P0, R244, 0x30, RZ ;  /* 0x00000030f406a810 */ /* 0x000fe20007f1e0ff */
[----:B------:R-:W5:Y:S01]  /*0c30*/  @!P3 LDC.64 R20, c[0x0][0x240] ;  /* 0x00009000ff14bb82 */ /* 0x000f620000000a00 */
[----:B------:R-:W-:Y:S02]  /*0c40*/  VIADD R8, R10, 0x70 ;  /* 0x000000700a087836 */ /* 0x000fe40000000000 */
[----:B----4-:R-:W-:Y:S01]  /*0c50*/  @!P5 IMAD.IADD R0, R3, 0x1, R7 ;  /* 0x000000010300d824 */ /* 0x010fe200078e0207 */
[C---:B--2---:R-:W-:Y:S02]  /*0c60*/  @!P5 LEA R4, P6, R2.reuse, R30, 0x1 ;  /* 0x0000001e0204d211 */ /* 0x044fe400078c08ff */
[----:B------:R-:W-:Y:S02]  /*0c70*/  @!P2 IADD3.X R7, RZ, R245, RZ, P0, !PT ;  /* 0x000000f5ff07a210 */ /* 0x000fe400007fe4ff */
[----:B------:R-:W-:Y:S01]  /*0c80*/  @!P5 LEA.HI.X R5, R2, R31, R0, 0x1, P6 ;  /* 0x0000001f0205d211 */ /* 0x000fe200030f0c00 */
[----:B------:R-:W-:Y:S01]  /*0c90*/  @!P5 IMAD R0, R19, 0x2, R9 ;  /* 0x000000021300d824 */ /* 0x000fe200078e0209 */
[----:B------:R-:W-:Y:S01]  /*0ca0*/  @!P2 MOV R3, 0x400 ;  /* 0x000004000003a802 */ /* 0x000fe20000000f00 */
[----:B------:R-:W-:Y:S01]  /*0cb0*/  @!P2 IMAD R2, R7, R22, RZ ;  /* 0x000000160702a224 */ /* 0x000fe200078e02ff */
[----:B------:R-:W2:Y:S01]  /*0cc0*/  @!P4 LDC.64 R30, c[0x0][0x210] ;  /* 0x00008400ff1ecb82 */ /* 0x000ea20000000a00 */
[----:B------:R-:W-:Y:S01]  /*0cd0*/  ISETP.GE.AND P0, PT, R8, R34, PT ;  /* 0x000000220800720c */ /* 0x000fe20003f06270 */
[----:B------:R-:W-:Y:S01]  /*0ce0*/  @!P5 LDGSTS.E.BYPASS.LTC128B.128 [R0+0x1000], desc[UR14][R4.64] ;  /* 0x010000000400dfae */ /* 0x000fe2000b901d4e */
[----:B------:R-:W-:Y:S01]  /*0cf0*/  @!P2 LEA R33, R33, R3, 0x18 ;  /* 0x000000032121a211 */ /* 0x000fe200078ec0ff */
[----:B------:R-:W-:-:S02]  /*0d00*/  @!P2 IMAD R7, R6, R23, R2 ;  /* 0x000000170607a224 */ /* 0x000fc400078e0202 */
[----:B------:R-:W-:Y:S01]  /*0d10*/  @!P2 IMAD.MOV.U32 R2, RZ, RZ, R16 ;  /* 0x000000ffff02a224 */ /* 0x000fe200078e0010 */
[----:B------:R4:W-:Y:S01]  /*0d20*/  @!P5 LDGSTS.E.BYPASS.LTC128B.128 [R0+0x5000], desc[UR14][R4.64+0x80] ;  /* 0x050000800400dfae */ /* 0x0009e2000b901d4e */
[----:B------:R-:W-:Y:S02]  /*0d30*/  @!P2 IMAD.MOV.U32 R3, RZ, RZ, R15 ;  /* 0x000000ffff03a224 */ /* 0x000fe400078e000f */
[----:B------:R-:W-:Y:S02]  /*0d40*/  @!P2 IMAD.WIDE.U32 R2, R6, R22, R2 ;  /* 0x000000160602a225 */ /* 0x000fe400078e0002 */
[----:B------:R-:W2:Y:S02]  /*0d50*/  @!P3 LDC.64 R22, c[0x0][0x210] ;  /* 0x00008400ff16bb82 */ /* 0x000ea40000000a00 */
[----:B------:R-:W-:Y:S02]  /*0d60*/  @!P2 IMAD.IADD R7, R3, 0x1, R7 ;  /* 0x000000010307a824 */ /* 0x000fe400078e0207 */
[----:B------:R-:W-:Y:S01]  /*0d70*/  @!P4 IMAD.MOV.U32 R3, RZ, RZ, R15 ;  /* 0x000000ffff03c224 */ /* 0x000fe200078e000f */
[----:B----4-:R-:W-:-:S02]  /*0d80*/  @!P4 IADD3 R4, P5, R244, 0x40, RZ ;  /* 0x00000040f404c810 */ /* 0x010fc40007fbe0ff */
[----:B------:R-:W-:Y:S02]  /*0d90*/  @!P3 MOV R0, 0x400 ;  /* 0x000004000000b802 */ /* 0x000fe40000000f00 */
[----:B------:R-:W-:Y:S01]  /*0da0*/  @!P4 MOV R5, 0x400 ;  /* 0x000004000005c802 */ /* 0x000fe20000000f00 */
[----:B------:R-:W-:Y:S01]  /*0db0*/  @!P4 IMAD.X R8, RZ, RZ, R245, P5 ;  /* 0x000000ffff08c224 */ /* 0x000fe200028e06f5 */
[----:B---3--:R-:W-:Y:S02]  /*0dc0*/  @!P2 LEA R6, P5, R2, R26, 0x1 ;  /* 0x0000001a0206a211 */ /* 0x008fe400078a08ff */
[----:B-1----:R-:W-:Y:S01]  /*0dd0*/  @!P3 LEA R34, R18, R0, 0x18 ;  /* 0x000000001222b211 */ /* 0x002fe200078ec0ff */
[----:B------:R-:W-:Y:S01]  /*0de0*/  @!P4 IMAD R0, R8, R12, RZ ;  /* 0x0000000c0800c224 */ /* 0x000fe200078e02ff */
[----:B------:R-:W-:Y:S01]  /*0df0*/  @!P2 LEA.HI.X R7, R2, R27, R7, 0x1, P5 ;  /* 0x0000001b0207a211 */ /* 0x000fe200028f0c07 */
[----:B------:R-:W-:Y:S01]  /*0e00*/  IMAD R18, R69, -0x20, R68 ;  /* 0xffffffe045127824 */ /* 0x000fe200078e0244 */
[----:B------:R-:W-:-:S02]  /*0e10*/  @!P4 MOV R2, R16 ;  /* 0x000000100002c202 */ /* 0x000fc40000000f00 */
[----:B------:R-:W-:Y:S02]  /*0e20*/  @!P3 IADD3 R9, P5, R244, 0x50, RZ ;  /* 0x00000050f409b810 */ /* 0x000fe40007fbe0ff */
[----:B------:R-:W-:Y:S01]  /*0e30*/  @!P4 LEA R25, R25, R5, 0x18 ;  /* 0x000000051919c211 */ /* 0x000fe200078ec0ff */
[----:B------:R-:W-:Y:S01]  /*0e40*/  @!P4 IMAD R5, R4, R13, R0 ;  /* 0x0000000d0405c224 */ /* 0x000fe200078e0200 */
[----:B------:R-:W-:Y:S01]  /*0e50*/  ISETP.GE.AND P6, PT, R10, R18, PT ;  /* 0x000000120a00720c */ /* 0x000fe20003fc6270 */
[----:B------:R-:W-:Y:S02]  /*0e60*/  @!P4 IMAD.WIDE.U32 R2, R4, R12, R2 ;  /* 0x0000000c0402c225 */ /* 0x000fe400078e0002 */
[----:B------:R-:W1:Y:S02]  /*0e70*/  @!P1 LDC.64 R12, c[0x0][0x240] ;  /* 0x00009000ff0c9b82 */ /* 0x000e640000000a00 */
[----:B------:R-:W-:Y:S02]  /*0e80*/  @!P3 IMAD.X R4, RZ, RZ, R245, P5 ;  /* 0x000000ffff04b224 */ /* 0x000fe400028e06f5 */
[----:B------:R-:W-:-:S02]  /*0e90*/  @!P4 IMAD.IADD R3, R3, 0x1, R5 ;  /* 0x000000010303c824 */ /* 0x000fc400078e0205 */
[----:B-----5:R-:W-:Y:S01]  /*0ea0*/  @!P3 IMAD R8, R4, R20, RZ ;  /* 0x000000140408b224 */ /* 0x020fe200078e02ff */
[C---:B--2---:R-:W-:Y:S01]  /*0eb0*/  @!P4 LEA R4, P5, R2.reuse, R30, 0x1 ;  /* 0x0000001e0204c211 */ /* 0x044fe200078a08ff */
[----:B------:R-:W-:Y:S01]  /*0ec0*/  @!P2 IMAD R0, R19, 0x2, R33 ;  /* 0x000000021300a824 */ /* 0x000fe200078e0221 */
[----:B------:R-:W-:Y:S01]  /*0ed0*/  P2R R33, PR, RZ, 0x40 ;  /* 0x00000040ff217803 */ /* 0x000fe20000000000 */
[----:B------:R-:W2:Y:S01]  /*0ee0*/  @!P6 S2R R26, SR_CgaCtaId ;  /* 0x00000000001ae919 */ /* 0x000ea20000008800 */
[----:B------:R-:W-:Y:S01]  /*0ef0*/  @!P4 LEA.HI.X R5, R2, R31, R3, 0x1, P5 ;  /* 0x0000001f0205c211 */ /* 0x000fe200028f0c03 */
[----:B------:R-:W-:Y:S01]  /*0f00*/  @!P3 IMAD.MOV.U32 R2, RZ, RZ, R16 ;  /* 0x000000ffff02b224 */ /* 0x000fe200078e0010 */
[----:B------:R-:W-:Y:S01]  /*0f10*/  @!P3 MOV R3, R15 ;  /* 0x0000000f0003b202 */ /* 0x000fe20000000f00 */
[----:B------:R-:W-:Y:S01]  /*0f20*/  @!P2 LDGSTS.E.BYPASS.LTC128B.128 [R0+0x1800], desc[UR14][R6.64] ;  /* 0x018000000600afae */ /* 0x000fe2000b901d4e */
[----:B------:R-:W-:-:S03]  /*0f30*/  ISETP.GE.AND P6, PT, R35, R18, PT ;  /* 0x000000122300720c */ /* 0x000fc60003fc6270 */
[----:B------:R3:W-:Y:S01]  /*0f40*/  @!P2 LDGSTS.E.BYPASS.LTC128B.128 [R0+0x5800], desc[UR14][R6.64+0x80] ;  /* 0x058000800600afae */ /* 0x0007e2000b901d4e */
[----:B------:R-:W-:Y:S01]  /*0f50*/  @!P3 IMAD.WIDE.U32 R2, R9, R20, R2 ;  /* 0x000000140902b225 */ /* 0x000fe200078e0002 */
[----:B------:R-:W-:-:S13]  /*0f60*/  ISETP.NE.AND P2, PT, R36, -0x1, PT ;  /* 0xffffffff2400780c */ /* 0x000fda0003f45270 */
[----:B------:R-:W4:Y:S01]  /*0f70*/  @P2 LDC.64 R172, c[0x0][0x250] ;  /* 0x00009400ffac2b82 */ /* 0x000f220000000a00 */
[----:B---3--:R-:W-:Y:S01]  /*0f80*/  @!P3 IMAD R6, R9, R21, R8 ;  /* 0x000000150906b224 */ /* 0x008fe200078e0208 */
[----:B------:R-:W-:-:S06]  /*0f90*/  @!P1 IADD3 R7, P5, R244, 0x60, RZ ;  /* 0x00000060f4079810 */ /* 0x000fcc0007fbe0ff */
[----:B------:R-:W3:Y:S01]  /*0fa0*/  @!P1 LDC.64 R20, c[0x0][0x210] ;  /* 0x00008400ff149b82 */ /* 0x000ee20000000a00 */
[----:B------:R-:W-:Y:S01]  /*0fb0*/  @!P4 IMAD R0, R19, 0x2, R25 ;  /* 0x000000021300c824 */ /* 0x000fe200078e0219 */
[----:B------:R-:W5:Y:S01]  /*0fc0*/  @!P0 S2R R9, SR_CgaCtaId ;  /* 0x0000000000098919 */ /* 0x000f620000008800 */
[----:B------:R-:W-:Y:S02]  /*0fd0*/  @!P3 IMAD.IADD R3, R3, 0x1, R6 ;  /* 0x000000010303b824 */ /* 0x000fe400078e0206 */
[----:B------:R-:W-:Y:S01]  /*0fe0*/  @!P1 IMAD.X R8, RZ, RZ, R245, P5 ;  /* 0x000000ffff089224 */ /* 0x000fe200028e06f5 */
[----:B------:R-:W-:Y:S01]  /*0ff0*/  @!P4 LDGSTS.E.BYPASS.LTC128B.128 [R0+0x2000], desc[UR14][R4.64] ;  /* 0x020000000400cfae */ /* 0x000fe2000b901d4e */
[----:B------:R-:W-:-:S03]  /*1000*/  ISETP.GE.AND P5, PT, R10, R18, PT ;  /* 0x000000120a00720c */ /* 0x000fc60003fa6270 */
[----:B------:R2:W-:Y:S01]  /*1010*/  @!P4 LDGSTS.E.BYPASS.LTC128B.128 [R0+0x6000], desc[UR14][R4.64+0x80] ;  /* 0x060000800400cfae */ /* 0x0005e2000b901d4e */
[----:B------:R-:W4:Y:S01]  /*1020*/  @!P1 S2R R25, SR_CgaCtaId ;  /* 0x0000000000199919 */ /* 0x000f220000008800 */
[----:B--2---:R-:W-:Y:S01]  /*1030*/  @!P3 LEA R4, P4, R2, R22, 0x1 ;  /* 0x000000160204b211 */ /* 0x004fe200078808ff */
[----:B-1----:R-:W-:Y:S01]  /*1040*/  @!P1 IMAD R0, R8, R12, RZ ;  /* 0x0000000c08009224 */ /* 0x002fe200078e02ff */
[----:B------:R-:W1:Y:S01]  /*1050*/  @!P6 S2R R22, SR_CgaCtaId ;  /* 0x000000000016e919 */ /* 0x000e620000008800 */
[----:B------:R-:W-:Y:S02]  /*1060*/  LEA.HI R8, R41, R70, RZ, 0x4 ;  /* 0x0000004629087211 */ /* 0x000fe400078f20ff */
[----:B------:R-:W-:Y:S01]  /*1070*/  @!P3 LEA.HI.X R5, R2, R23, R3, 0x1, P4 ;  /* 0x000000170205b211 */ /* 0x000fe200020f0c03 */
[----:B------:R-:W-:Y:S02]  /*1080*/  @!P1 IMAD.MOV.U32 R2, RZ, RZ, R16 ;  /* 0x000000ffff029224 */ /* 0x000fe400078e0010 */
[----:B------:R-:W-:-:S02]  /*1090*/  @!P1 IMAD.MOV.U32 R3, RZ, RZ, R15 ;  /* 0x000000ffff039224 */ /* 0x000fc400078e000f */
[----:B------:R-:W-:Y:S01]  /*10a0*/  @!P1 IMAD R6, R7, R13, R0 ;  /* 0x0000000d07069224 */ /* 0x000fe200078e0200 */
[----:B------:R-:W-:Y:S01]  /*10b0*/  @!P3 LEA R0, R19, R34, 0x1 ;  /* 0x000000221300b211 */ /* 0x000fe200078e08ff */
[----:B------:R-:W-:Y:S01]  /*10c0*/  @!P1 IMAD.WIDE.U32 R2, R7, R12, R2 ;  /* 0x0000000c07029225 */ /* 0x000fe200078e0002 */
[----:B------:R-:W-:Y:S01]  /*10d0*/  SHF.R.S32.HI R7, RZ, 0x4, R8 ;  /* 0x00000004ff077819 */ /* 0x000fe20000011408 */
[----:B------:R-:W2:Y:S02]  /*10e0*/  @P2 LDC.64 R12, c[0x0][0x248] ;  /* 0x00009200ff0c2b82 */ /* 0x000ea40000000a00 */
[----:B------:R-:W-:Y:S01]  /*10f0*/  @!P3 LDGSTS.E.BYPASS.LTC128B.128 [R0+0x2800], desc[UR14][R4.64] ;  /* 0x028000000400bfae */ /* 0x000fe2000b901d4e */
[----:B------:R-:W-:Y:S01]  /*1100*/  @!P1 IMAD.IADD R3, R3, 0x1, R6 ;  /* 0x0000000103039824 */ /* 0x000fe200078e0206 */
[----:B---3--:R-:W-:Y:S02]  /*1110*/  @!P1 LEA R20, P4, R2, R20, 0x1 ;  /* 0x0000001402149211 */ /* 0x008fe400078808ff */
[----:B------:R3:W-:Y:S01]  /*1120*/  @!P3 LDGSTS.E.BYPASS.LTC128B.128 [R0+0x6800], desc[UR14][R4.64+0x80] ;  /* 0x068000800400bfae */ /* 0x0007e2000b901d4e */
[----:B------:R-:W-:-:S02]  /*1130*/  ISETP.NE.AND P3, PT, R33, RZ, PT ;  /* 0x000000ff2100720c */ /* 0x000fc40003f65270 */
[----:B------:R-:W-:Y:S02]  /*1140*/  @!P1 LEA.HI.X R21, R2, R21, R3, 0x1, P4 ;  /* 0x0000001502159211 */ /* 0x000fe400020f0c03 */
[----:B------:R-:W-:Y:S02]  /*1150*/  LOP3.LUT R3, R8, 0xfffffff0, RZ, 0xc0, !PT ;  /* 0xfffffff008037812 */ /* 0x000fe400078ec0ff */
[----:B------:R-:W-:Y:S02]  /*1160*/  ISETP.GE.AND P4, PT, R35, R18, PT ;  /* 0x000000122300720c */ /* 0x000fe40003f86270 */
[----:B------:R-:W1:Y:S01]  /*1170*/  @!P0 LDC.64 R34, c[0x0][0x240] ;  /* 0x00009000ff228b82 */ /* 0x000e620000000a00 */
[----:B------:R-:W-:Y:S01]  /*1180*/  IMAD.IADD R6, R70, 0x1, -R3 ;  /* 0x0000000146067824 */ /* 0x000fe200078e0a03 */
[----:B------:R-:W-:-:S04]  /*1190*/  @!P1 MOV R3, 0x400 ;  /* 0x0000040000039802 */ /* 0x000fc80000000f00 */
[----:B----4-:R-:W-:Y:S02]  /*11a0*/  @!P1 LEA R27, R25, R3, 0x18 ;  /* 0x00000003191b9211 */ /* 0x010fe400078ec0ff */
[----:B---3--:R-:W-:Y:S02]  /*11b0*/  LEA.HI R4, R8, R7, RZ, 0x1 ;  /* 0x0000000708047211 */ /* 0x008fe400078f08ff */
[----:B------:R-:W-:Y:S02]  /*11c0*/  @!P3 MOV R0, 0x400 ;  /* 0x000004000000b802 */ /* 0x000fe40000000f00 */
[----:B------:R-:W-:Y:S01]  /*11d0*/  LOP3.LUT R2, R4, 0xfffffffe, RZ, 0xc0, !PT ;  /* 0xfffffffe04027812 */ /* 0x000fe200078ec0ff */
[----:B------:R-:W-:Y:S01]  /*11e0*/  @P2 IMAD.IADD R4, R24, 0x1, R36 ;  /* 0x0000000118042824 */ /* 0x000fe200078e0224 */
[----:B------:R-:W-:Y:S02]  /*11f0*/  SHF.R.S32.HI R5, RZ, 0x1f, R6 ;  /* 0x0000001fff057819 */ /* 0x000fe40000011406 */
[----:B------:R-:W-:Y:S01]  /*1200*/  @!P3 LEA R31, R26, R0, 0x18 ;  /* 0x000000001a1fb211 */ /* 0x000fe200078ec0ff */
[----:B------:R-:W-:Y:S01]  /*1210*/  IMAD.IADD R37, R7, 0x1, -R2 ;  /* 0x0000000107257824 */ /* 0x000fe200078e0a02 */
[----:B------:R-:W-:Y:S01]  /*1220*/  @!P0 MOV R2, 0x400 ;  /* 0x0000040000028802 */ /* 0x000fe20000000f00 */
[----:B------:R-:W-:Y:S01]  /*1230*/  @P2 IMAD.IADD R0, R24, 0x1, R36 ;  /* 0x0000000118002824 */ /* 0x000fe200078e0224 */
[----:B------:R-:W-:Y:S01]  /*1240*/  LEA.HI R36, R5, R6, RZ, 0x3 ;  /* 0x0000000605247211 */ /* 0x000fe200078f18ff */
[----:B--2---:R-:W-:Y:S01]  /*1250*/  @P2 IMAD R7, R4, R13, RZ ;  /* 0x0000000d04072224 */ /* 0x004fe200078e02ff */
[----:B-----5:R-:W-:Y:S01]  /*1260*/  @!P0 LEA R23, R9, R2, 0x18 ;  /* 0x0000000209178211 */ /* 0x020fe200078ec0ff */
[----:B------:R-:W-:Y:S01]  /*1270*/  @P2 IMAD R9, R0, R173, RZ ;  /* 0x000000ad00092224 */ /* 0x000fe200078e02ff */
[----:B------:R-:W-:Y:S01]  /*1280*/  LOP3.LUT R8, R36, 0xfffffff8, RZ, 0xc0, !PT ;  /* 0xfffffff824087812 */ /* 0x000fe200078ec0ff */
[----:B------:R-:W-:Y:S01]  /*1290*/  @P2 IMAD.WIDE.U32 R2, R0, R172, RZ ;  /* 0x000000ac00022225 */ /* 0x000fe200078e00ff */
[----:B------:R-:W-:-:S02]  /*12a0*/  @!P6 MOV R0, 0x400 ;  /* 0x000004000000e802 */ /* 0x000fc40000000f00 */
[----:B------:R-:W-:Y:S01]  /*12b0*/  IADD3 R38, R6, -R8, RZ ;  /* 0x8000000806267210 */ /* 0x000fe20007ffe0ff */
[----:B------:R-:W-:Y:S01]  /*12c0*/  @P2 IMAD.WIDE.U32 R4, R4, R12, RZ ;  /* 0x0000000c04042225 */ /* 0x000fe200078e00ff */
[----:B-1----:R-:W-:-:S03]  /*12d0*/  @!P6 LEA R26, R22, R0, 0x18 ;  /* 0x00000000161ae211 */ /* 0x002fc600078ec0ff */
[----:B------:R-:W-:Y:S02]  /*12e0*/  @P2 IMAD.IADD R30, R3, 0x1, R9 ;  /* 0x00000001031e2824 */ /* 0x000fe400078e0209 */
[----:B------:R-:W-:Y:S02]  /*12f0*/  @P2 IMAD.MOV.U32 R25, RZ, RZ, R2 ;  /* 0x000000ffff192224 */ /* 0x000fe400078e0002 */
[----:B------:R-:W-:Y:S02]  /*1300*/  @P2 IMAD.IADD R9, R5, 0x1, R7 ;  /* 0x0000000105092824 */ /* 0x000fe400078e0207 */
[----:B------:R-:W-:Y:S01]  /*1310*/  @P2 IMAD.MOV.U32 R8, RZ, RZ, R4 ;  /* 0x000000ffff082224 */ /* 0x000fe200078e0004 */
[----:B------:R-:W-:Y:S06]  /*1320*/  @P2 BRA `(.L_x_1033) ;  /* 0x0000000000342947 */ /* 0x000fec0003800000 */
[----:B------:R-:W1:Y:S01]  /*1330*/  LDC.64 R12, c[0x0][0x248] ;  /* 0x00009200ff0c7b82 */ /* 0x000e620000000a00 */
[----:B------:R-:W-:Y:S02]  /*1340*/  SHF.R.S32.HI R0, RZ, 0x1f, R24 ;  /* 0x0000001fff007819 */ /* 0x000fe40000011418 */
[----:B------:R-:W-:-:S05]  /*1350*/  SHF.R.S32.HI R6, RZ, 0x1f, R40 ;  /* 0x0000001fff067819 */ /* 0x000fca0000011428 */
[----:B------:R-:W2:Y:S01]  /*1360*/  LDC.64 R4, c[0x0][0x230] ;  /* 0x00008c00ff047b82 */ /* 0x000ea20000000a00 */
[-C--:B-1----:R-:W-:Y:S02]  /*1370*/  IMAD R0, R0, R12.reuse, RZ ;  /* 0x0000000c00007224 */ /* 0x082fe400078e02ff */
[----:B------:R-:W-:-:S04]  /*1380*/  IMAD.WIDE.U32 R2, R24, R12, RZ ;  /* 0x0000000c18027225 */ /* 0x000fc800078e00ff */
[----:B------:R-:W-:Y:S02]  /*1390*/  IMAD R0, R24, R13, R0 ;  /* 0x0000000d18007224 */ /* 0x000fe400078e0200 */
[----:B--2---:R-:W-:-:S03]  /*13a0*/  IMAD R6, R6, R4, RZ ;  /* 0x0000000406067224 */ /* 0x004fc600078e02ff */
[----:B------:R-:W-:Y:S01]  /*13b0*/  IADD3 R3, R3, R0, RZ ;  /* 0x0000000003037210 */ /* 0x000fe20007ffe0ff */
[C---:B------:R-:W-:Y:S02]  /*13c0*/  IMAD R5, R40.reuse, R5, R6 ;  /* 0x0000000528057224 */ /* 0x040fe400078e0206 */
[----:B------:R-:W-:-:S05]  /*13d0*/  IMAD.WIDE.U32 R2, R40, R4, R2 ;  /* 0x0000000428027225 */ /* 0x000fca00078e0002 */
[----:B------:R-:W-:Y:S02]  /*13e0*/  IADD3 R9, R3, R5, RZ ;  /* 0x0000000503097210 */ /* 0x000fe40007ffe0ff */
[----:B------:R-:W-:Y:S02]  /*13f0*/  MOV R8, R2 ;  /* 0x0000000200087202 */ /* 0x000fe40000000f00 */
.L_x_1033:
[----:B------:R-:W-:Y:S01]  /*1400*/  @!P0 IADD3 R18, P3, R244, 0x70, RZ ;  /* 0x00000070f4128810 */ /* 0x000fe20007f7e0ff */
[----:B------:R-:W-:-:S12]  /*1410*/  @P2 BRA `(.L_x_1034) ;  /* 0x0000000000342947 */ /* 0x000fd80003800000 */
        /* <DEDUP_REMOVED lines=12> */
[----:B------:R-:W-:-:S07]  /*14e0*/  MOV R25, R2 ;  /* 0x0000000200197202 */ /* 0x000fce0000000f00 */
.L_x_1034:
[----:B------:R-:W-:Y:S01]  /*14f0*/  @!P0 IMAD.X R7, RZ, RZ, R245, P3 ;  /* 0x000000ffff078224 */ /* 0x000fe200018e06f5 */
[----:B------:R-:W-:Y:S01]  /*1500*/  ISETP.NE.AND P3, PT, R33, RZ, PT ;  /* 0x000000ff2100720c */ /* 0x000fe20003f65270 */
[-C--:B------:R-:W-:Y:S01]  /*1510*/  IMAD R0, R11, R12.reuse, RZ ;  /* 0x0000000c0b007224 */ /* 0x080fe200078e02ff */
[----:B------:R-:W-:Y:S01]  /*1520*/  SHF.R.S32.HI R14, RZ, 0x1f, R32 ;  /* 0x0000001fff0e7819 */ /* 0x000fe20000011420 */
[----:B------:R-:W-:Y:S01]  /*1530*/  IMAD.WIDE.U32 R2, R10, R12, R28 ;  /* 0x0000000c0a027225 */ /* 0x000fe200078e001c */
[----:B------:R-:W-:Y:S01]  /*1540*/  ULDC.64 UR6, c[0x0][0x260] ;  /* 0x0000980000067ab9 */ /* 0x000fe20000000a00 */
[----:B------:R-:W-:Y:S02]  /*1550*/  SHF.L.U64.HI R249, R12, 0x5, R13 ;  /* 0x000000050cf97819 */ /* 0x000fe4000001020d */
[C---:B------:R-:W-:Y:S01]  /*1560*/  @!P1 IMAD R6, R19.reuse, 0x2, R27 ;  /* 0x0000000213069824 */ /* 0x040fe200078e021b */
[----:B------:R-:W-:Y:S01]  /*1570*/  IADD3 R2, P2, R8, R2, RZ ;  /* 0x0000000208027210 */ /* 0x000fe20007f5e0ff */
[----:B------:R-:W-:Y:S01]  /*1580*/  IMAD R0, R10, R13, R0 ;  /* 0x0000000d0a007224 */ /* 0x000fe200078e0200 */
[----:B------:R-:W-:Y:S01]  /*1590*/  SHF.L.U64.HI R71, R12, 0x4, R13 ;  /* 0x000000040c477819 */ /* 0x000fe2000001020d */
[----:B------:R-:W-:Y:S01]  /*15a0*/  @!P6 IMAD R17, R19, 0x2, R26 ;  /* 0x000000021311e824 */ /* 0x000fe200078e021a */
[----:B------:R-:W-:Y:S01]  /*15b0*/  @!PT LDS RZ, [RZ] ;  /* 0x00000000fffff984 */ /* 0x000fe20000000800 */
[----:B------:R-:W-:Y:S01]  /*15c0*/  @!PT LDS RZ, [RZ] ;  /* 0x00000000fffff984 */ /* 0x000fe20000000800 */
[----:B------:R-:W-:Y:S01]  /*15d0*/  @!PT LDS RZ, [RZ] ;  /* 0x00000000fffff984 */ /* 0x000fe20000000800 */
[----:B------:R-:W-:Y:S01]  /*15e0*/  @!P1 LDGSTS.E.BYPASS.LTC128B.128 [R6+0x3000], desc[UR14][R20.64] ;  /* 0x0300000014069fae */ /* 0x000fe2000b901d4e */
[----:B------:R-:W1:Y:S01]  /*15f0*/  @!P0 LDC.64 R26, c[0x0][0x210] ;  /* 0x00008400ff1a8b82 */ /* 0x000e620000000a00 */
[----:B------:R-:W-:Y:S01]  /*1600*/  IADD3.X R3, R9, R3, R0, P2, !PT ;  /* 0x0000000309037210 */ /* 0x000fe200017fe400 */
[----:B------:R-:W-:Y:S01]  /*1610*/  @!P0 IMAD.MOV.U32 R4, RZ, RZ, R16 ;  /* 0x000000ffff048224 */ /* 0x000fe200078e0010 */
[----:B------:R2:W-:Y:S01]  /*1620*/  @!P1 LDGSTS.E.BYPASS.LTC128B.128 [R6+0x7000], desc[UR14][R20.64+0x80] ;  /* 0x0700008014069fae */ /* 0x0005e2000b901d4e */
[----:B------:R-:W-:Y:S01]  /*1630*/  @!P0 IMAD.MOV.U32 R5, RZ, RZ, R15 ;  /* 0x000000ffff058224 */ /* 0x000fe200078e000f */
[----:B------:R-:W-:Y:S01]  /*1640*/  SHF.R.S32.HI R16, RZ, 0x1f, R69 ;  /* 0x0000001fff107819 */ /* 0x000fe20000011445 */
[----:B------:R-:W-:-:S02]  /*1650*/  @!P0 IMAD R0, R7, R34, RZ ;  /* 0x0000002207008224 */ /* 0x000fc400078e02ff */
[C---:B------:R-:W-:Y:S02]  /*1660*/  @!P0 IMAD R23, R19.reuse, 0x2, R23 ;  /* 0x0000000213178824 */ /* 0x040fe400078e0217 */
[----:B------:R-:W-:Y:S02]  /*1670*/  @!P3 IMAD R22, R19, 0x2, R31 ;  /* 0x000000021316b824 */ /* 0x000fe400078e021f */
[C---:B------:R-:W-:Y:S02]  /*1680*/  @!P0 IMAD R9, R18.reuse, R35, R0 ;  /* 0x0000002312098224 */ /* 0x040fe400078e0200 */
[----:B------:R-:W-:Y:S02]  /*1690*/  @!P0 IMAD.WIDE.U32 R4, R18, R34, R4 ;  /* 0x0000002212048225 */ /* 0x000fe400078e0004 */
[----:B------:R-:W3:Y:S02]  /*16a0*/  @!P3 LDC.64 R18, c[0x0][0x218] ;  /* 0x00008600ff12bb82 */ /* 0x000ee40000000a00 */
[----:B------:R-:W-:-:S04]  /*16b0*/  IMAD.WIDE.U32 R42, R32, UR6, R2 ;  /* 0x00000006202a7c25 */ /* 0x000fc8000f8e0002 */
[-C--:B------:R-:W-:Y:S01]  /*16c0*/  IMAD.WIDE.U32 R2, R10, R172.reuse, R28 ;  /* 0x000000ac0a027225 */ /* 0x080fe200078e001c */
[----:B------:R-:W-:Y:S03]  /*16d0*/  STL.64 [R1], R42 ;  /* 0x0000002a01007387 */ /* 0x000fe60000100a00 */
[----:B------:R-:W-:Y:S01]  /*16e0*/  IMAD R0, R11, R172, RZ ;  /* 0x000000ac0b007224 */ /* 0x000fe200078e02ff */
[----:B------:R-:W-:Y:S01]  /*16f0*/  IADD3 R8, P1, R25, R2, RZ ;  /* 0x0000000219087210 */ /* 0x000fe20007f3e0ff */
[----:B------:R-:W-:Y:S01]  /*1700*/  @!P0 IMAD.IADD R2, R5, 0x1, R9 ;  /* 0x0000000105028824 */ /* 0x000fe200078e0209 */
[----:B--2---:R-:W2:Y:S01]  /*1710*/  @!P6 LDC.64 R20, c[0x0][0x218] ;  /* 0x00008600ff14eb82 */ /* 0x004ea20000000a00 */
[----:B------:R-:W-:Y:S02]  /*1720*/  IMAD R6, R14, UR6, RZ ;  /* 0x000000060e067c24 */ /* 0x000fe4000f8e02ff */
[----:B------:R-:W-:-:S02]  /*1730*/  IMAD R7, R10, R173, R0 ;  /* 0x000000ad0a077224 */ /* 0x000fc400078e0200 */
[----:B------:R-:W-:Y:S01]  /*1740*/  IMAD R15, R32, UR7, R6 ;  /* 0x00000007200f7c24 */ /* 0x000fe2000f8e0206 */
[----:B-1----:R-:W-:Y:S01]  /*1750*/  @!P0 LEA R6, P2, R4, R26, 0x1 ;  /* 0x0000001a04068211 */ /* 0x002fe200078408ff */
[----:B------:R-:W-:Y:S01]  /*1760*/  IMAD.SHL.U32 R248, R12, 0x20, RZ ;  /* 0x000000200cf87824 */ /* 0x000fe200078e00ff */
[----:B------:R-:W-:Y:S01]  /*1770*/  IADD3.X R9, R30, R3, R7, P1, !PT ;  /* 0x000000031e097210 */ /* 0x000fe20000ffe407 */
[----:B------:R-:W-:Y:S01]  /*1780*/  IMAD R0, R249, R69, RZ ;  /* 0x00000045f9007224 */ /* 0x000fe200078e02ff */
[----:B------:R-:W-:Y:S01]  /*1790*/  @!P0 LEA.HI.X R7, R4, R27, R2, 0x1, P2 ;  /* 0x0000001b04078211 */ /* 0x000fe200010f0c02 */
[----:B------:R-:W-:Y:S01]  /*17a0*/  IMAD.IADD R247, R43, 0x1, R15 ;  /* 0x000000012bf77824 */ /* 0x000fe200078e020f */
[----:B------:R-:W-:Y:S01]  /*17b0*/  ULDC.64 UR6, c[0x0][0x268] ;  /* 0x00009a0000067ab9 */ /* 0x000fe20000000a00 */
[----:B------:R-:W-:Y:S02]  /*17c0*/  IMAD.MOV.U32 R246, RZ, RZ, R42 ;  /* 0x000000fffff67224 */ /* 0x000fe400078e002a */
[-C--:B------:R-:W-:Y:S01]  /*17d0*/  IMAD R0, R16, R248.reuse, R0 ;  /* 0x000000f810007224 */ /* 0x080fe200078e0200 */
[----:B------:R-:W-:Y:S01]  /*17e0*/  @!P0 LDGSTS.E.BYPASS.LTC128B.128 [R23+0x3800], desc[UR14][R6.64] ;  /* 0x0380000006178fae */ /* 0x000fe2000b901d4e */
[----:B------:R-:W-:-:S03]  /*17f0*/  IMAD.WIDE.U32 R2, R69, R248, R246 ;  /* 0x000000f845027225 */ /* 0x000fc600078e00f6 */
[----:B------:R1:W-:Y:S01]  /*1800*/  @!P0 LDGSTS.E.BYPASS.LTC128B.128 [R23+0x7800], desc[UR14][R6.64+0x80] ;  /* 0x0780008006178fae */ /* 0x0003e2000b901d4e */
[----:B------:R-:W-:Y:S01]  /*1810*/  IMAD.SHL.U32 R94, R12, 0x10, RZ ;  /* 0x000000100c5e7824 */ /* 0x000fe200078e00ff */
[----:B---3--:R-:W-:Y:S01]  /*1820*/  @!P3 LEA R4, P2, R2, R18, 0x1 ;  /* 0x000000120204b211 */ /* 0x008fe200078408ff */
[----:B------:R-:W-:Y:S01]  /*1830*/  IMAD R5, R14, UR6, RZ ;  /* 0x000000060e057c24 */ /* 0x000fe2000f8e02ff */
[----:B------:R-:W3:Y:S01]  /*1840*/  @!P5 LDC.64 R12, c[0x0][0x220] ;  /* 0x00008800ff0cdb82 */ /* 0x000ee20000000a00 */
[----:B------:R-:W-:Y:S01]  /*1850*/  IMAD.IADD R0, R3, 0x1, R0 ;  /* 0x0000000103007824 */ /* 0x000fe200078e0200 */
[----:B------:R-:W-:Y:S01]  /*1860*/  @!P6 IADD3 R3, P1, R94, R2, RZ ;  /* 0x000000025e03e210 */ /* 0x000fe20007f3e0ff */
[C---:B------:R-:W-:Y:S02]  /*1870*/  IMAD R14, R32.reuse, UR7, R5 ;  /* 0x00000007200e7c24 */ /* 0x040fe4000f8e0205 */
[----:B------:R-:W-:Y:S01]  /*1880*/  IMAD.WIDE.U32 R250, R32, UR6, R8 ;  /* 0x0000000620fa7c25 */ /* 0x000fe2000f8e0008 */
[----:B------:R-:W-:-:S03]  /*1890*/  @!P3 LEA.HI.X R5, R2, R19, R0, 0x1, P2 ;  /* 0x000000130205b211 */ /* 0x000fc600010f0c00 */
[----:B------:R-:W-:Y:S01]  /*18a0*/  @!P6 IMAD.X R0, R71, 0x1, R0, P1 ;  /* 0x000000014700e824 */ /* 0x000fe200008e0600 */
[----:B--2---:R-:W-:Y:S01]  /*18b0*/  @!P6 LEA R2, P1, R3, R20, 0x1 ;  /* 0x000000140302e211 */ /* 0x004fe200078208ff */
[----:B------:R-:W-:Y:S01]  /*18c0*/  @!P3 LDGSTS.E.BYPASS.LTC128B.128 [R22+0x8000], desc[UR14][R4.64] ;  /* 0x080000000416bfae */ /* 0x000fe2000b901d4e */
[----:B------:R-:W-:Y:S02]  /*18d0*/  IMAD.IADD R252, R251, 0x1, R14 ;  /* 0x00000001fbfc7824 */ /* 0x000fe400078e020e */
[----:B------:R-:W-:Y:S01]  /*18e0*/  @!P6 LEA.HI.X R3, R3, R21, R0, 0x1, P1 ;  /* 0x000000150303e211 */ /* 0x000fe200008f0c00 */
[----:B------:R2:W-:Y:S01]  /*18f0*/  @!P3 LDGSTS.E.BYPASS.LTC128B.128 [R22+0x9000], desc[UR14][R4.64+0x80] ;  /* 0x090000800416bfae */ /* 0x0005e2000b901d4e */
[----:B------:R-:W-:-:S03]  /*1900*/  SHF.L.U32 R0, R39, 0x6, RZ ;  /* 0x0000000627007819 */ /* 0x000fc600000006ff */
[----:B------:R-:W-:Y:S01]  /*1910*/  @!P6 LDGSTS.E.BYPASS.LTC128B.128 [R17+0x8800], desc[UR14][R2.64] ;  /* 0x088000000211efae */ /* 0x000fe2000b901d4e */
[----:B------:R-:W-:-:S03]  /*1920*/  LOP3.LUT R0, R0, 0x1c0, RZ, 0xc0, !PT ;  /* 0x000001c000007812 */ /* 0x000fc600078ec0ff */
[----:B------:R4:W-:Y:S01]  /*1930*/  @!P6 LDGSTS.E.BYPASS.LTC128B.128 [R17+0x9800], desc[UR14][R2.64+0x80] ;  /* 0x098000800211efae */ /* 0x0009e2000b901d4e */
[----:B-1----:R-:W-:Y:S02]  /*1940*/  IMAD.SHL.U32 R6, R10, 0x8, RZ ;  /* 0x000000080a067824 */ /* 0x002fe400078e00ff */
[----:B------:R-:W1:Y:S01]  /*1950*/  @!P4 LDC.64 R10, c[0x0][0x220] ;  /* 0x00008800ff0acb82 */ /* 0x000e620000000a00 */
[----:B------:R-:W0:Y:S01]  /*1960*/  LDGDEPBAR ;  /* 0x00000000000079af */ /* 0x000e220000000000 */
[----:B------:R-:W-:Y:S01]  /*1970*/  IMAD.SHL.U32 R7, R37, 0x8, RZ ;  /* 0x0000000825077824 */ /* 0x000fe200078e00ff */
[----:B------:R-:W-:Y:S02]  /*1980*/  LOP3.LUT R8, R0, 0x8, R6, 0xf8, !PT ;  /* 0x0000000800087812 */ /* 0x000fe400078ef806 */
[----:B------:R-:W-:-:S04]  /*1990*/  SHF.R.U32.HI R6, RZ, 0x3, R0 ;  /* 0x00000003ff067819 */ /* 0x000fc80000011600 */
[----:B------:R-:W-:Y:S02]  /*19a0*/  LOP3.LUT R9, R8, R6, RZ, 0x3c, !PT ;  /* 0x0000000608097212 */ /* 0x000fe400078e3cff */
[----:B------:R-:W-:-:S04]  /*19b0*/  LEA.HI R8, R41, R70, RZ, 0x5 ;  /* 0x0000004629087211 */ /* 0x000fc800078f28ff */
[----:B------:R-:W-:Y:S01]  /*19c0*/  SHF.R.S32.HI R8, RZ, 0x5, R8 ;  /* 0x00000005ff087819 */ /* 0x000fe20000011408 */
[----:B--2---:R-:W-:Y:S02]  /*19d0*/  IMAD.SHL.U32 R4, R38, 0x40, RZ ;  /* 0x0000004026047824 */ /* 0x004fe400078e00ff */
[----:B------:R-:W-:-:S03]  /*19e0*/  IMAD R5, R16, R172, RZ ;  /* 0x000000ac10057224 */ /* 0x000fc600078e02ff */
[----:B------:R-:W-:Y:S01]  /*19f0*/  LOP3.LUT R4, R4, 0x1c0, RZ, 0xc0, !PT ;  /* 0x000001c004047812 */ /* 0x000fe200078ec0ff */
[C---:B------:R-:W-:Y:S02]  /*1a00*/  IMAD R5, R69.reuse, R173, R5 ;  /* 0x000000ad45057224 */ /* 0x040fe400078e0205 */
[----:B----4-:R-:W-:Y:S01]  /*1a10*/  IMAD.WIDE.U32 R2, R69, R172, RZ ;  /* 0x000000ac45027225 */ /* 0x010fe200078e00ff */
[----:B------:R-:W-:-:S04]  /*1a20*/  DEPBAR.LE SB0, 0x0 ;  /* 0x000080000000791a */ /* 0x000fc80000000000 */
[----:B------:R-:W-:Y:S01]  /*1a30*/  BAR.SYNC.DEFER_BLOCKING 0x0 ;  /* 0x0000000000007b1d */ /* 0x000fe20000010000 */
[----:B------:R-:W-:Y:S01]  /*1a40*/  LOP3.LUT R7, R4, 0x8, R7, 0xf8, !PT ;  /* 0x0000000804077812 */ /* 0x000fe200078ef807 */
[----:B------:R-:W-:Y:S01]  /*1a50*/  IMAD.IADD R3, R3, 0x1, R5 ;  /* 0x0000000103037824 */ /* 0x000fe200078e0205 */
[----:B------:R-:W-:Y:S01]  /*1a60*/  SHF.R.U32.HI R4, RZ, 0x3, R4 ;  /* 0x00000003ff047819 */ /* 0x000fe20000011604 */
[----:B------:R-:W-:Y:S01]  /*1a70*/  IMAD.SHL.U32 R5, R36, 0x40, RZ ;  /* 0x0000004024057824 */ /* 0x000fe200078e00ff */
[C---:B------:R-:W-:Y:S02]  /*1a80*/  LEA R0, P0, R2.reuse, R250, 0x5 ;  /* 0x000000fa02007211 */ /* 0x040fe400078028ff */
[----:B------:R-:W-:Y:S02]  /*1a90*/  LOP3.LUT R93, R7, R4, RZ, 0x3c, !PT ;  /* 0x00000004075d7212 */ /* 0x000fe400078e3cff */
[----:B------:R-:W-:Y:S02]  /*1aa0*/  LEA.HI.X R2, R2, R252, R3, 0x5, P0 ;  /* 0x000000fc02027211 */ /* 0x000fe400000f2c03 */
[----:B---3--:R-:W-:-:S02]  /*1ab0*/  @!P5 LEA R4, P0, R0, R12, 0x1 ;  /* 0x0000000c0004d211 */ /* 0x008fc400078008ff */
[----:B------:R-:W-:Y:S02]  /*1ac0*/  @!P4 LEA R3, P1, R172, R0, 0x4 ;  /* 0x00000000ac03c211 */ /* 0x000fe400078220ff */
[----:B------:R-:W-:Y:S02]  /*1ad0*/  LOP3.LUT R92, R5, 0xfffffe00, RZ, 0xc0, !PT ;  /* 0xfffffe00055c7812 */ /* 0x000fe400078ec0ff */
[----:B------:R-:W-:Y:S01]  /*1ae0*/  @!P5 LEA.HI.X R5, R0, R13, R2, 0x1, P0 ;  /* 0x0000000d0005d211 */ /* 0x000fe200000f0c02 */
[----:B------:R-:W-:Y:S01]  /*1af0*/  IMAD R0, R37, 0x200, R9 ;  /* 0x0000020025007824 */ /* 0x000fe200078e0209 */
[C---:B-1----:R-:W-:Y:S01]  /*1b00*/  @!P4 LEA R6, P0, R3.reuse, R10, 0x1 ;  /* 0x0000000a0306c211 */ /* 0x042fe200078008ff */
[----:B------:R-:W-:Y:S01]  /*1b10*/  IMAD R8, R8, 0x400, R92 ;  /* 0x0000040008087824 */ /* 0x000fe200078e025c */
[----:B------:R-:W-:Y:S02]  /*1b20*/  @!P4 LEA.HI.X R2, R172, R2, R173, 0x4, P1 ;  /* 0x00000002ac02c211 */ /* 0x000fe400008f24ad */
[----:B------:R-:W-:Y:S01]  /*1b30*/  LEA R139, R0, UR4, 0x1 ;  /* 0x00000004008b7c11 */ /* 0x000fe2000f8e08ff */
[----:B------:R-:W-:Y:S01]  /*1b40*/  @P5 STS.128 [R227+0xa000], RZ ;  /* 0x00a000ffe3005388 */ /* 0x000fe20000000c00 */
[----:B------:R-:W-:Y:S01]  /*1b50*/  @!P4 LEA.HI.X R7, R3, R11, R2, 0x1, P0 ;  /* 0x0000000b0307c211 */ /* 0x000fe200000f0c02 */
[----:B------:R-:W-:Y:S01]  /*1b60*/  IMAD.IADD R2, R93, 0x1, R8 ;  /* 0x000000015d027824 */ /* 0x000fe200078e0208 */
[----:B------:R-:W-:Y:S01]  /*1b70*/  R2P PR, R38, 0x6 ;  /* 0x0000000626007804 */ /* 0x000fe20000000000 */
[----:B------:R-:W-:Y:S01]  /*1b80*/  @P5 STS.128 [R227+0xb000], RZ ;  /* 0x00b000ffe3005388 */ /* 0x000fe20000000c00 */
[----:B------:R-:W-:-:S02]  /*1b90*/  IMAD.MOV.U32 R3, RZ, RZ, 0x10 ;  /* 0x00000010ff037424 */ /* 0x000fc400078e00ff */
[----:B------:R-:W-:Y:S01]  /*1ba0*/  LEA R213, R2, UR4, 0x1 ;  /* 0x0000000402d57c11 */ /* 0x000fe2000f8e08ff */
[----:B------:R-:W-:Y:S01]  /*1bb0*/  @!PT LDS RZ, [RZ] ;  /* 0x00000000fffff984 */ /* 0x000fe20000000800 */
[----:B------:R-:W-:Y:S01]  /*1bc0*/  @!PT LDS RZ, [RZ] ;  /* 0x00000000fffff984 */ /* 0x000fe20000000800 */
[----:B------:R-:W-:Y:S01]  /*1bd0*/  @!PT LDS RZ, [RZ] ;  /* 0x00000000fffff984 */ /* 0x000fe20000000800 */
[----:B------:R-:W-:Y:S01]  /*1be0*/  @!P5 LDGSTS.E.BYPASS.LTC128B.128 [R227+0xa000], desc[UR14][R4.64] ;  /* 0x0a00000004e3dfae */ /* 0x000fe2000b901d4e */
[----:B------:R-:W-:Y:S01]  /*1bf0*/  MOV R2, 0xffffffe0 ;  /* 0xffffffe000027802 */ /* 0x000fe20000000f00 */
[----:B------:R-:W-:Y:S01]  /*1c00*/  VIADD R0, R139, 0x8000 ;  /* 0x000080008b007836 */ /* 0x000fe20000000000 */
[----:B------:R-:W-:Y:S01]  /*1c10*/  SEL R3, R3, 0xfffffff0, !P1 ;  /* 0xfffffff003037807 */ /* 0x000fe20004800000 */
[----:B------:R-:W-:Y:S01]  /*1c20*/  @!P5 LDGSTS.E.BYPASS.LTC128B.128 [R227+0xb000], desc[UR14][R4.64+0x80] ;  /* 0x0b00008004e3dfae */ /* 0x000fe2000b901d4e */
[----:B------:R-:W-:Y:S01]  /*1c30*/  SEL R2, R2, 0x20, P2 ;  /* 0x0000002002027807 */ /* 0x000fe20001000000 */
[----:B------:R-:W-:Y:S01]  /*1c40*/  VIADD R222, R139, 0x8020 ;  /* 0x000080208bde7836 */ /* 0x000fe20000000000 */
[----:B------:R-:W-:Y:S01]  /*1c50*/  R2P PR, R39, 0x6 ;  /* 0x0000000627007804 */ /* 0x000fe20000000000 */
[----:B------:R-:W-:Y:S01]  /*1c60*/  @P4 STS.128 [R227+0xa800], RZ ;  /* 0x00a800ffe3004388 */ /* 0x000fe20000000c00 */
[----:B------:R-:W-:-:S02]  /*1c70*/  IMAD R215, R3, 0x2, R213 ;  /* 0x0000000203d77824 */ /* 0x000fc400078e02d5 */
[C---:B------:R-:W-:Y:S01]  /*1c80*/  IMAD R221, R2.reuse, 0x2, R213 ;  /* 0x0000000202dd7824 */ /* 0x040fe200078e02d5 */
[----:B------:R-:W-:Y:S01]  /*1c90*/  @P4 STS.128 [R227+0xb800], RZ ;  /* 0x00b800ffe3004388 */ /* 0x000fe20000000c00 */
[----:B------:R-:W-:-:S03]  /*1ca0*/  IMAD R220, R2, 0x2, R215 ;  /* 0x0000000202dc7824 */ /* 0x000fc600078e02d7 */
[----:B------:R-:W-:Y:S01]  /*1cb0*/  @!PT LDS RZ, [RZ] ;  /* 0x00000000fffff984 */ /* 0x000fe20000000800 */
[----:B------:R-:W-:Y:S01]  /*1cc0*/  @!PT LDS RZ, [RZ] ;  /* 0x00000000fffff984 */ /* 0x000fe20000000800 */
[----:B------:R-:W-:Y:S01]  /*1cd0*/  @!PT LDS RZ, [RZ] ;  /* 0x00000000fffff984 */ /* 0x000fe20000000800 */
[----:B------:R-:W-:Y:S04]  /*1ce0*/  @!P4 LDGSTS.E.BYPASS.LTC128B.128 [R227+0xa800], desc[UR14][R6.64] ;  /* 0x0a80000006e3cfae */ /* 0x000fe8000b901d4e */
[----:B------:R1:W-:Y:S01]  /*1cf0*/  @!P4 LDGSTS.E.BYPASS.LTC128B.128 [R227+0xb800], desc[UR14][R6.64+0x80] ;  /* 0x0b80008006e3cfae */ /* 0x0003e2000b901d4e */
[----:B------:R-:W-:Y:S02]  /*1d00*/  @P1 VIADD R222, R0, 0xffffffe0 ;  /* 0xffffffe000de1836 */ /* 0x000fe40000000000 */
[----:B------:R-:W-:Y:S01]  /*1d10*/  IMAD.MOV.U32 R0, RZ, RZ, 0x40 ;  /* 0x00000040ff007424 */ /* 0x000fe200078e00ff */
[----:B------:R-:W-:Y:S04]  /*1d20*/  LDSM.16.M88.4 R8, [R213] ;  /* 0x00000000d508783b */ /* 0x000fe80000000200 */
[----:B------:R-:W2:Y:S01]  /*1d30*/  LDSM.16.M88.4 R20, [R139+0x8000] ;  /* 0x008000008b14783b */ /* 0x000ea20000000200 */
[----:B------:R-:W-:-:S03]  /*1d40*/  SEL R0, R0, 0xffffffc0, !P2 ;  /* 0xffffffc000007807 */ /* 0x000fc60005000000 */
[----:B------:R-:W3:Y:S02]  /*1d50*/  LDSM.16.M88.4 R28, [R139+0x8800] ;  /* 0x008800008b1c783b */ /* 0x000ee40000000200 */
[----:B------:R-:W-:Y:S02]  /*1d60*/  IMAD.IADD R219, R139, 0x1, R0 ;  /* 0x000000018bdb7824 */ /* 0x000fe400078e0200 */
[----:B------:R-:W-:Y:S01]  /*1d70*/  LDSM.16.M88.4 R16, [R215] ;  /* 0x00000000d710783b */ /* 0x000fe20000000200 */
[----:B------:R-:W-:Y:S01]  /*1d80*/  IMAD.IADD R218, R0, 0x1, R222 ;  /* 0x0000000100da7824 */ /* 0x000fe200078e02de */
[----:B------:R-:W-:Y:S02]  /*1d90*/  SHF.L.U32 R0, R70, 0x1, RZ ;  /* 0x0000000146007819 */ /* 0x000fe400000006ff */
[----:B------:R-:W-:Y:S02]  /*1da0*/  LDSM.16.M88.4 R32, [R222] ;  /* 0x00000000de20783b */ /* 0x000fe40000000200 */
[----:B------:R-:W-:-:S02]  /*1db0*/  LOP3.LUT R0, R0, 0x6, RZ, 0xc0, !PT ;  /* 0x0000000600007812 */ /* 0x000fc400078ec0ff */
[----:B------:R-:W-:Y:S03]  /*1dc0*/  LDSM.16.M88.4 R12, [R215+0x2000] ;  /* 0x00200000d70c783b */ /* 0x000fe60000000200 */
[----:B------:R-:W-:Y:S01]  /*1dd0*/  IMAD R0, R69, 0x20, R0 ;  /* 0x0000002045007824 */ /* 0x000fe200078e0200 */
[----:B-1----:R-:W1:Y:S04]  /*1de0*/  LDSM.16.M88.4 R4, [R213+0x2000] ;  /* 0x00200000d504783b */ /* 0x002e680000000200 */
[----:B------:R-:W4:Y:S04]  /*1df0*/  LDSM.16.M88.4 R36, [R222+0x800] ;  /* 0x00080000de24783b */ /* 0x000f280000000200 */
[----:B------:R-:W-:Y:S04]  /*1e00*/  LDSM.16.M88.4 R40, [R219+0x8000] ;  /* 0x00800000db28783b */ /* 0x000fe80000000200 */
[----:B------:R-:W-:Y:S04]  /*1e10*/  LDSM.16.M88.4 R24, [R221] ;  /* 0x00000000dd18783b */ /* 0x000fe80000000200 */
[----:B------:R-:W-:Y:S01]  /*1e20*/  LDSM.16.M88.4 R72, [R219+0x8800] ;  /* 0x00880000db48783b */ /* 0x000fe20000000200 */
[C---:B--2---:R-:W-:Y:S03]  /*1e30*/  HMMA.16816.F32.BF16 R56, R8.reuse, R20, RZ ;  /* 0x000000140838723c */ /* 0x044fe600000418ff */
[----:B------:R-:W0:Y:S03]  /*1e40*/  LDGDEPBAR ;  /* 0x00000000000079af */ /* 0x000e260000000000 */
[C---:B------:R-:W-:Y:S06]  /*1e50*/  HMMA.16816.F32.BF16 R80, R8.reuse, R22, RZ ;  /* 0x000000160850723c */ /* 0x040fec00000418ff */
[C---:B---3--:R-:W-:Y:S06]  /*1e60*/  HMMA.16816.F32.BF16 R88, R8.reuse, R28, RZ ;  /* 0x0000001c0858723c */ /* 0x048fec00000418ff */
[----:B------:R-:W-:Y:S01]  /*1e70*/  HMMA.16816.F32.BF16 R76, R8, R30, RZ ;  /* 0x0000001e084c723c */ /* 0x000fe200000418ff */
[----:B------:R-:W-:Y:S05]  /*1e80*/  LDSM.16.M88.4 R8, [R220+0x2000] ;  /* 0x00200000dc08783b */ /* 0x000fea0000000200 */
[C---:B-1----:R-:W-:Y:S06]  /*1e90*/  HMMA.16816.F32.BF16 R52, R4.reuse, R20, RZ ;  /* 0x000000140434723c */ /* 0x042fec00000418ff */
[C---:B------:R-:W-:Y:S06]  /*1ea0*/  HMMA.16816.F32.BF16 R48, R4.reuse, R22, RZ ;  /* 0x000000160430723c */ /* 0x040fec00000418ff */
[C---:B------:R-:W-:Y:S06]  /*1eb0*/  HMMA.16816.F32.BF16 R44, R4.reuse, R28, RZ ;  /* 0x0000001c042c723c */ /* 0x040fec00000418ff */
[----:B------:R-:W-:Y:S01]  /*1ec0*/  HMMA.16816.F32.BF16 R60, R4, R30, RZ ;  /* 0x0000001e043c723c */ /* 0x000fe200000418ff */
[----:B------:R-:W1:Y:S05]  /*1ed0*/  LDSM.16.M88.4 R4, [R221+0x2000] ;  /* 0x00200000dd04783b */ /* 0x000e6a0000000200 */
[-C--:B------:R-:W-:Y:S06]  /*1ee0*/  HMMA.16816.F32.BF16 R84, R16, R32.reuse, R56 ;  /* 0x000000201054723c */ /* 0x080fec0000041838 */
[C---:B------:R-:W-:Y:S01]  /*1ef0*/  HMMA.16816.F32.BF16 R56, R12.reuse, R32, R52 ;  /* 0x000000200c38723c */ /* 0x040fe20000041834 */
[----:B------:R-:W-:Y:S05]  /*1f00*/  LDSM.16.M88.4 R52, [R218+0x800] ;  /* 0x00080000da34783b */ /* 0x000fea0000000200 */
[C---:B------:R-:W-:Y:S01]  /*1f10*/  HMMA.16816.F32.BF16 R28, R12.reuse, R34, R48 ;  /* 0x000000220c1c723c */ /* 0x040fe20000041830 */
[----:B------:R-:W-:Y:S05]  /*1f20*/  LDSM.16.M88.4 R48, [R139+0x9800] ;  /* 0x009800008b30783b */ /* 0x000fea0000000200 */
[C---:B----4-:R-:W-:Y:S01]  /*1f30*/  HMMA.16816.F32.BF16 R64, R12.reuse, R36, R44 ;  /* 0x000000240c40723c */ /* 0x050fe2000004182c */
[----:B------:R-:W2:Y:S05]  /*1f40*/  LDSM.16.M88.4 R44, [R218] ;  /* 0x00000000da2c783b */ /* 0x000eaa0000000200 */
[----:B------:R-:W-:Y:S01]  /*1f50*/  HMMA.16816.F32.BF16 R20, R12, R38, R60 ;  /* 0x000000260c14723c */ /* 0x000fe2000004183c */
[----:B------:R-:W3:Y:S05]  /*1f60*/  LDSM.16.M88.4 R12, [R220] ;  /* 0x00000000dc0c783b */ /* 0x000eea0000000200 */
[C---:B------:R-:W-:Y:S06]  /*1f70*/  HMMA.16816.F32.BF16 R80, R16.reuse, R34, R80 ;  /* 0x000000221050723c */ /* 0x040fec0000041850 */
[C---:B------:R-:W-:Y:S06]  /*1f80*/  HMMA.16816.F32.BF16 R88, R16.reuse, R36, R88 ;  /* 0x000000241058723c */ /* 0x040fec0000041858 */
[----:B------:R-:W-:Y:S06]  /*1f90*/  HMMA.16816.F32.BF16 R60, R16, R38, R76 ;  /* 0x00000026103c723c */ /* 0x000fec000004184c */
[-C--:B-1----:R-:W-:Y:S06]  /*1fa0*/  HMMA.16816.F32.BF16 R56, R4, R40.reuse, R56 ;  /* 0x000000280438723c */ /* 0x082fec0000041838 */
[----:B------:R-:W-:Y:S06]  /*1fb0*/  HMMA.16816.F32.BF16 R36, R24, R40, R84 ;  /* 0x000000281824723c */ /* 0x000fec0000041854 */
[C---:B------:R-:W-:Y:S01]  /*1fc0*/  HMMA.16816.F32.BF16 R32, R4.reuse, R42, R28 ;  /* 0x0000002a0420723c */ /* 0x040fe2000004181c */
[----:B------:R-:W-:Y:S05]  /*1fd0*/  LDSM.16.M88.4 R28, [R139+0x9000] ;  /* 0x009000008b1c783b */ /* 0x000fea0000000200 */
[C---:B------:R-:W-:Y:S06]  /*1fe0*/  HMMA.16816.F32.BF16 R64, R4.reuse, R72, R64 ;  /* 0x000000480440723c */ /* 0x040fec0000041840 */
[----:B------:R-:W-:Y:S01]  /*1ff0*/  HMMA.16816.F32.BF16 R16, R4, R74, R20 ;  /* 0x0000004a0410723c */ /* 0x000fe20000041814 */
[----:B------:R-:W1:Y:S04]  /*2000*/  LDSM.16.M88.4 R4, [R213+0x6000] ;  /* 0x00600000d504783b */ /* 0x000e680000000200 */
[----:B------:R-:W4:Y:S01]  /*2010*/  LDSM.16.M88.4 R20, [R213+0x4000] ;  /* 0x00400000d514783b */ /* 0x000f220000000200 */
[C---:B------:R-:W-:Y:S03]  /*2020*/  HMMA.16816.F32.BF16 R80, R24.reuse, R42, R80 ;  /* 0x0000002a1850723c */ /* 0x040fe60000041850 */
[----:B------:R-:W-:Y:S03]  /*2030*/  LDSM.16.M88.4 R40, [R222+0x1000] ;  /* 0x00100000de28783b */ /* 0x000fe60000000200 */
[C---:B------:R-:W-:Y:S06]  /*2040*/  HMMA.16816.F32.BF16 R76, R24.reuse, R72, R88 ;  /* 0x00000048184c723c */ /* 0x040fec0000041858 */
[----:B------:R-:W-:Y:S01]  /*2050*/  HMMA.16816.F32.BF16 R72, R24, R74, R60 ;  /* 0x0000004a1848723c */ /* 0x000fe2000004183c */
[----:B------:R-:W-:Y:S04]  /*2060*/  LDSM.16.M88.4 R24, [R215+0x4000] ;  /* 0x00400000d718783b */ /* 0x000fe80000000200 */
[----:B------:R-:W-:Y:S01]  /*2070*/  LDSM.16.M88.4 R60, [R222+0x1800] ;  /* 0x00180000de3c783b */ /* 0x000fe20000000200 */
[-C--:B--2---:R-:W-:Y:S06]  /*2080*/  HMMA.16816.F32.BF16 R56, R8, R44.reuse, R56 ;  /* 0x0000002c0838723c */ /* 0x084fec0000041838 */
[----:B---3--:R-:W-:Y:S06]  /*2090*/  HMMA.16816.F32.BF16 R36, R12, R44, R36 ;  /* 0x0000002c0c24723c */ /* 0x008fec0000041824 */
[C---:B------:R-:W-:Y:S06]  /*20a0*/  HMMA.16816.F32.BF16 R32, R8.reuse, R46, R32 ;  /* 0x0000002e0820723c */ /* 0x040fec0000041820 */
[C---:B------:R-:W-:Y:S06]  /*20b0*/  HMMA.16816.F32.BF16 R64, R8.reuse, R52, R64 ;  /* 0x000000340840723c */ /* 0x040fec0000041840 */
[----:B------:R-:W-:Y:S01]  /*20c0*/  HMMA.16816.F32.BF16 R8, R8, R54, R16 ;  /* 0x000000360808723c */ /* 0x000fe20000041810 */
[----:B------:R-:W2:Y:S05]  /*20d0*/  LDSM.16.M88.4 R16, [R215+0x6000] ;  /* 0x00600000d710783b */ /* 0x000eaa0000000200 */
[C---:B------:R-:W-:Y:S06]  /*20e0*/  HMMA.16816.F32.BF16 R84, R12.reuse, R46, R80 ;  /* 0x0000002e0c54723c */ /* 0x040fec0000041850 */
[C---:B------:R-:W-:Y:S06]  /*20f0*/  HMMA.16816.F32.BF16 R80, R12.reuse, R52, R76 ;  /* 0x000000340c50723c */ /* 0x040fec000004184c */
[----:B------:R-:W-:Y:S06]  /*2100*/  HMMA.16816.F32.BF16 R76, R12, R54, R72 ;  /* 0x000000360c4c723c */ /* 0x000fec0000041848 */
[-C--:B-1----:R-:W-:Y:S06]  /*2110*/  HMMA.16816.F32.BF16 R72, R4, R28.reuse, R56 ;  /* 0x0000001c0448723c */ /* 0x082fec0000041838 */
[----:B----4-:R-:W-:Y:S01]  /*2120*/  HMMA.16816.F32.BF16 R56, R20, R28, R36 ;  /* 0x0000001c1438723c */ /* 0x010fe20000041824 */
[----:B------:R-:W-:Y:S05]  /*2130*/  LDSM.16.M88.4 R36, [R219+0x9000] ;  /* 0x00900000db24783b */ /* 0x000fea0000000200 */
[C---:B------:R-:W-:Y:S01]  /*2140*/  HMMA.16816.F32.BF16 R52, R4.reuse, R30, R32 ;  /* 0x0000001e0434723c */ /* 0x040fe20000041820 */
[----:B------:R-:W-:Y:S05]  /*2150*/  LDSM.16.M88.4 R32, [R219+0x9800] ;  /* 0x00980000db20783b */ /* 0x000fea0000000200 */
[C---:B------:R-:W-:Y:S06]  /*2160*/  HMMA.16816.F32.BF16 R44, R4.reuse, R48, R64 ;  /* 0x00000030042c723c */ /* 0x040fec0000041840 */
[----:B------:R-:W-:Y:S01]  /*2170*/  HMMA.16816.F32.BF16 R12, R4, R50, R8 ;  /* 0x00000032040c723c */ /* 0x000fe20000041808 */
[----:B------:R-:W1:Y:S04]  /*2180*/  LDSM.16.M88.4 R4, [R221+0x6000] ;  /* 0x00600000dd04783b */ /* 0x000e680000000200 */
[----:B------:R-:W3:Y:S01]  /*2190*/  LDSM.16.M88.4 R8, [R221+0x4000] ;  /* 0x00400000dd08783b */ /* 0x000ee20000000200 */
[C---:B------:R-:W-:Y:S03]  /*21a0*/  HMMA.16816.F32.BF16 R84, R20.reuse, R30, R84 ;  /* 0x0000001e1454723c */ /* 0x040fe60000041854 */
[----:B------:R-:W-:Y:S03]  /*21b0*/  LDSM.16.M88.4 R28, [R218+0x1800] ;  /* 0x00180000da1c783b */ /* 0x000fe60000000200 */
[C---:B------:R-:W-:Y:S06]  /*21c0*/  HMMA.16816.F32.BF16 R80, R20.reuse, R48, R80 ;  /* 0x000000301450723c */ /* 0x040fec0000041850 */
[----:B------:R-:W-:Y:S01]  /*21d0*/  HMMA.16816.F32.BF16 R76, R20, R50, R76 ;  /* 0x00000032144c723c */ /* 0x000fe2000004184c */
[----:B------:R-:W-:Y:S05]  /*21e0*/  LDSM.16.M88.4 R20, [R218+0x1000] ;  /* 0x00100000da14783b */ /* 0x000fea0000000200 */
[-C--:B--2---:R-:W-:Y:S06]  /*21f0*/  HMMA.16816.F32.BF16 R72, R16, R40.reuse, R72 ;  /* 0x000000281048723c */ /* 0x084fec0000041848 */
[----:B------:R-:W-:Y:S06]  /*2200*/  HMMA.16816.F32.BF16 R64, R24, R40, R56 ;  /* 0x000000281840723c */ /* 0x000fec0000041838 */
[C---:B------:R-:W-:Y:S06]  /*2210*/  HMMA.16816.F32.BF16 R56, R16.reuse, R42, R52 ;  /* 0x0000002a1038723c */ /* 0x040fec0000041834 */
[C---:B------:R-:W-:Y:S06]  /*2220*/  HMMA.16816.F32.BF16 R52, R16.reuse, R60, R44 ;  /* 0x0000003c1034723c */ /* 0x040fec000004182c */
[----:B------:R-:W-:Y:S01]  /*2230*/  HMMA.16816.F32.BF16 R44, R16, R62, R12 ;  /* 0x0000003e102c723c */ /* 0x000fe2000004180c */
[----:B------:R-:W2:Y:S04]  /*2240*/  LDSM.16.M88.4 R12, [R220+0x6000] ;  /* 0x00600000dc0c783b */ /* 0x000ea80000000200 */
[----:B------:R-:W4:Y:S01]  /*2250*/  LDSM.16.M88.4 R16, [R220+0x4000] ;  /* 0x00400000dc10783b */ /* 0x000f220000000200 */
[----:B------:R-:W-:Y:S01]  /*2260*/  HMMA.16816.F32.BF16 R40, R24, R42, R84 ;  /* 0x0000002a1828723c */ /* 0x000fe20000041854 */
[----:B------:R-:W-:-:S05]  /*2270*/  DEPBAR.LE SB0, 0x0 ;  /* 0x000080000000791a */ /* 0x000fca0000000000 */
[C---:B------:R-:W-:Y:S06]  /*2280*/  HMMA.16816.F32.BF16 R48, R24.reuse, R60, R80 ;  /* 0x0000003c1830723c */ /* 0x040fec0000041850 */
[----:B------:R-:W-:Y:S06]  /*2290*/  HMMA.16816.F32.BF16 R24, R24, R62, R76 ;  /* 0x0000003e1818723c */ /* 0x000fec000004184c */
[-C--:B-1----:R-:W-:Y:S06]  /*22a0*/  HMMA.16816.F32.BF16 R72, R4, R36.reuse, R72 ;  /* 0x000000240448723c */ /* 0x082fec0000041848 */
[----:B---3--:R-:W-:Y:S06]  /*22b0*/  HMMA.16816.F32.BF16 R60, R8, R36, R64 ;  /* 0x00000024083c723c */ /* 0x008fec0000041840 */
[C---:B------:R-:W-:Y:S06]  /*22c0*/  HMMA.16816.F32.BF16 R56, R4.reuse, R38, R56 ;  /* 0x000000260438723c */ /* 0x040fec0000041838 */
[C---:B------:R-:W-:Y:S06]  /*22d0*/  HMMA.16816.F32.BF16 R52, R4.reuse, R32, R52 ;  /* 0x000000200434723c */ /* 0x040fec0000041834 */
[----:B------:R-:W-:Y:S06]  /*22e0*/  HMMA.16816.F32.BF16 R44, R4, R34, R44 ;  /* 0x00000022042c723c */ /* 0x000fec000004182c */
[C---:B------:R-:W-:Y:S06]  /*22f0*/  HMMA.16816.F32.BF16 R40, R8.reuse, R38, R40 ;  /* 0x000000260828723c */ /* 0x040fec0000041828 */
[C---:B------:R-:W-:Y:S06]  /*2300*/  HMMA.16816.F32.BF16 R36, R8.reuse, R32, R48 ;  /* 0x000000200824723c */ /* 0x040fec0000041830 */
[----:B------:R-:W-:Y:S06]  /*2310*/  HMMA.16816.F32.BF16 R32, R8, R34, R24 ;  /* 0x000000220820723c */ /* 0x000fec0000041818 */
[-C--:B--2---:R-:W-:Y:S06]  /*2320*/  HMMA.16816.F32.BF16 R8, R12, R20.reuse, R72 ;  /* 0x000000140c08723c */ /* 0x084fec0000041848 */
[----:B----4-:R-:W-:Y:S06]  /*2330*/  HMMA.16816.F32.BF16 R4, R16, R20, R60 ;  /* 0x000000141004723c */ /* 0x010fec000004183c */
[C---:B------:R-:W-:Y:S06]  /*2340*/  HMMA.16816.F32.BF16 R48, R12.reuse, R22, R56 ;  /* 0x000000160c30723c */ /* 0x040fec0000041838 */
[C---:B------:R-:W-:Y:S06]  /*2350*/  HMMA.16816.F32.BF16 R64, R12.reuse, R28, R52 ;  /* 0x0000001c0c40723c */ /* 0x040fec0000041834 */
[----:B------:R-:W-:Y:S06]  /*2360*/  HMMA.16816.F32.BF16 R60, R12, R30, R44 ;  /* 0x0000001e0c3c723c */ /* 0x000fec000004182c */
[----:B------:R-:W-:Y:S01]  /*2370*/  HMMA.16816.F32.BF16 R40, R16, R22, R40 ;  /* 0x000000161028723c */ /* 0x000fe20000041828 */
[----:B------:R-:W-:-:S02]  /*2380*/  VIADD R14, R0, 0x1 ;  /* 0x00000001000e7836 */ /* 0x000fc40000000000 */
[C---:B------:R-:W-:Y:S02]  /*2390*/  VIADD R13, R0.reuse, 0x8 ;  /* 0x00000008000d7836 */ /* 0x040fe40000000000 */
[----:B------:R-:W-:Y:S01]  /*23a0*/  VIADD R12, R0, 0x9 ;  /* 0x00000009000c7836 */ /* 0x000fe20000000000 */
[----:B------:R-:W-:Y:S01]  /*23b0*/  BAR.SYNC.DEFER_BLOCKING 0x0 ;  /* 0x0000000000007b1d */ /* 0x000fe20000010000 */
[-C--:B------:R-:W-:Y:S01]  /*23c0*/  ISETP.GE.AND P0, PT, R14, R68.reuse, PT ;  /* 0x000000440e00720c */ /* 0x080fe20003f06270 */
[C---:B------:R-:W-:Y:S01]  /*23d0*/  VIADD R15, R0.reuse, 0x10 ;  /* 0x00000010000f7836 */ /* 0x040fe20000000000 */
[----:B------:R-:W-:Y:S01]  /*23e0*/  ISETP.GE.AND P1, PT, R13, R68, PT ;  /* 0x000000440d00720c */ /* 0x000fe20003f26270 */
[C---:B------:R-:W-:Y:S01]  /*23f0*/  VIADD R14, R0.reuse, 0x11 ;  /* 0x00000011000e7836 */ /* 0x040fe20000000000 */
[----:B------:R-:W-:Y:S01]  /*2400*/  FSEL R23, R11, -INF , !P0 ;  /* 0xff8000000b177808 */ /* 0x000fe20004000000 */
[----:B------:R-:W-:Y:S01]  /*2410*/  VIADD R13, R0, 0x18 ;  /* 0x00000018000d7836 */ /* 0x000fe20000000000 */
[----:B------:R-:W-:Y:S01]  /*2420*/  FSEL R20, R9, -INF , !P0 ;  /* 0xff80000009147808 */ /* 0x000fe20004000000 */
[----:B------:R-:W-:Y:S01]  /*2430*/  HMMA.16816.F32.BF16 R36, R16, R28, R36 ;  /* 0x0000001c1024723c */ /* 0x000fe20000041824 */
[----:B------:R-:W-:-:S02]  /*2440*/  FSEL R69, R7, -INF , !P0 ;  /* 0xff80000007457808 */ /* 0x000fc40004000000 */
[----:B------:R-:W-:Y:S02]  /*2450*/  FSEL R24, R5, -INF , !P0 ;  /* 0xff80000005187808 */ /* 0x000fe40004000000 */
[----:B------:R-:W-:Y:S01]  /*2460*/  ISETP.GE.AND P0, PT, R68, 0x21, PT ;  /* 0x000000214400780c */ /* 0x000fe20003f06270 */
[----:B------:R-:W-:Y:S01]  /*2470*/  HMMA.16816.F32.BF16 R32, R16, R30, R32 ;  /* 0x0000001e1020723c */ /* 0x000fe20000041820 */
[-C--:B------:R-:W-:Y:S02]  /*2480*/  ISETP.GE.AND P6, PT, R12, R68.reuse, PT ;  /* 0x000000440c00720c */ /* 0x080fe40003fc6270 */
[----:B------:R-:W-:Y:S02]  /*2490*/  P2R R12, PR, RZ, 0x2 ;  /* 0x00000002ff0c7803 */ /* 0x000fe40000000000 */
[CC--:B------:R-:W-:Y:S01]  /*24a0*/  ISETP.GE.AND P1, PT, R0.reuse, R68.reuse, PT ;  /* 0x000000440000720c */ /* 0x0c0fe20003f26270 */
[----:B------:R-:W-:Y:S01]  /*24b0*/  VIADD R0, R0, 0x19 ;  /* 0x0000001900007836 */ /* 0x000fe20000000000 */
[----:B------:R-:W-:-:S02]  /*24c0*/  ISETP.GE.AND P5, PT, R15, R68, PT ;  /* 0x000000440f00720c */ /* 0x000fc40003fa6270 */
[-C--:B------:R-:W-:Y:S02]  /*24d0*/  ISETP.GE.AND P4, PT, R14, R68.reuse, PT ;  /* 0x000000440e00720c */ /* 0x080fe40003f86270 */
[----:B------:R-:W-:Y:S02]  /*24e0*/  ISETP.GE.AND P3, PT, R13, R68, PT ;  /* 0x000000440d00720c */ /* 0x000fe40003f66270 */
[----:B------:R-:W-:Y:S02]  /*24f0*/  FSEL R22, R10, -INF , !P1 ;  /* 0xff8000000a167808 */ /* 0x000fe40004800000 */
[----:B------:R-:W-:Y:S02]  /*2500*/  FSEL R21, R8, -INF , !P1 ;  /* 0xff80000008157808 */ /* 0x000fe40004800000 */
[----:B------:R-:W-:Y:S02]  /*2510*/  FSEL R70, R6, -INF , !P1 ;  /* 0xff80000006467808 */ /* 0x000fe40004800000 */
[----:B------:R-:W-:-:S02]  /*2520*/  FSEL R15, R4, -INF , !P1 ;  /* 0xff800000040f7808 */ /* 0x000fc40004800000 */
[----:B------:R-:W-:Y:S01]  /*2530*/  ISETP.GE.AND P2, PT, R0, R68, PT ;  /* 0x000000440000720c */ /* 0x000fe20003f46270 */
[----:B------:R-:W-:-:S12]  /*2540*/  @!P0 BRA `(.L_x_1035) ;  /* 0x00000000004c8947 */ /* 0x000fd80003800000 */
[----:B------:R-:W-:Y:S01]  /*2550*/  LEA.HI.SX32 R0, R226, 0xfffffffe, 0x1b ;  /* 0xfffffffee2007811 */ /* 0x000fe200078fdaff */
[----:B------:R-:W-:-:S03]  /*2560*/  ULDC.64 UR6, c[0x0][0x218] ;  /* 0x0000860000067ab9 */ /* 0x000fc60000000a00 */
[----:B------:R-:W-:Y:S01]  /*2570*/  SHF.R.S32.HI R5, RZ, 0x1f, R0 ;  /* 0x0000001fff057819 */ /* 0x000fe20000011400 */
[----:B------:R-:W-:Y:S02]  /*2580*/  IMAD R4, R249, R0, RZ ;  /* 0x00000000f9047224 */ /* 0x000fe400078e02ff */
[----:B------:R-:W-:-:S04]  /*2590*/  IMAD.WIDE.U32 R6, R0, R248, R246 ;  /* 0x000000f800067225 */ /* 0x000fc800078e00f6 */
[----:B------:R-:W-:Y:S01]  /*25a0*/  IMAD R0, R5, R248, R4 ;  /* 0x000000f805007224 */ /* 0x000fe200078e0204 */
[----:B------:R-:W-:-:S03]  /*25b0*/  LEA R4, P1, R6, UR6, 0x1 ;  /* 0x0000000606047c11 */ /* 0x000fc6000f8208ff */
[----:B------:R-:W-:-:S05]  /*25c0*/  IMAD.IADD R0, R7, 0x1, R0 ;  /* 0x0000000107007824 */ /* 0x000fca00078e0200 */
[----:B------:R-:W-:Y:S02]  /*25d0*/  LEA.HI.X R5, R6, UR7, R0, 0x1, P1 ;  /* 0x0000000706057c11 */ /* 0x000fe400088f0c00 */
[----:B------:R-:W-:-:S03]  /*25e0*/  LEA R6, P1, R94, R4, 0x1 ;  /* 0x000000045e067211 */ /* 0x000fc600078208ff */
[----:B------:R-:W-:Y:S01]  /*25f0*/  @!PT LDS RZ, [RZ] ;  /* 0x00000000fffff984 */ /* 0x000fe20000000800 */
[----:B------:R-:W-:Y:S01]  /*2600*/  @!PT LDS RZ, [RZ] ;  /* 0x00000000fffff984 */ /* 0x000fe20000000800 */
[----:B------:R-:W-:Y:S01]  /*2610*/  @!PT LDS RZ, [RZ] ;  /* 0x00000000fffff984 */ /* 0x000fe20000000800 */
[----:B------:R1:W-:Y:S01]  /*2620*/  LDGSTS.E.BYPASS.LTC128B.128 [R227+0x8000], desc[UR14][R4.64] ;  /* 0x0800000004e37fae */ /* 0x0003e2000b901d4e */
[----:B------:R-:W-:-:S03]  /*2630*/  LEA.HI.X R7, R94, R5, R71, 0x1, P1 ;  /* 0x000000055e077211 */ /* 0x000fc600008f0c47 */
[----:B------:R1:W-:Y:S04]  /*2640*/  LDGSTS.E.BYPASS.LTC128B.128 [R227+0x9000], desc[UR14][R4.64+0x80] ;  /* 0x0900008004e37fae */ /* 0x0003e8000b901d4e */
[----:B------:R1:W-:Y:S04]  /*2650*/  LDGSTS.E.BYPASS.LTC128B.128 [R227+0x8800], desc[UR14][R6.64] ;  /* 0x0880000006e37fae */ /* 0x0003e8000b901d4e */
[----:B------:R1:W-:Y:S04]  /*2660*/  LDGSTS.E.BYPASS.LTC128B.128 [R227+0x9800], desc[UR14][R6.64+0x80] ;  /* 0x0980008006e37fae */ /* 0x0003e8000b901d4e */
[----:B------:R-:W0:Y:S02]  /*2670*/  LDGDEPBAR ;  /* 0x00000000000079af */ /* 0x000e240000000000 */
.L_x_1035:
[----:B------:R-:W-:Y:S01]  /*2680*/  ISETP.NE.AND P1, PT, R12, RZ, PT ;  /* 0x000000ff0c00720c */ /* 0x000fe20003f25270 */
[----:B------:R-:W-:Y:S01]  /*2690*/  ULDC UR5, c[0x0][0x2ec] ;  /* 0x0000bb0000057ab9 */ /* 0x000fe20000000800 */
[----:B-1----:R-:W-:Y:S02]  /*26a0*/  FMNMX.FTZ R4, R15, R24, !PT ;  /* 0x000000180f047209 */ /* 0x002fe40007810000 */
[----:B------:R-:W-:Y:S02]  /*26b0*/  FSEL R44, R40, -INF , !P1 ;  /* 0xff800000282c7808 */ /* 0x000fe40004800000 */
[----:B------:R-:W-:Y:S02]  /*26c0*/  FSEL R8, R48, -INF , !P1 ;  /* 0xff80000030087808 */ /* 0x000fe40004800000 */
[----:B------:R-:W-:Y:S02]  /*26d0*/  FMNMX.FTZ R0, R21, R20, !PT ;  /* 0x0000001415007209 */ /* 0x000fe40007810000 */
[----:B------:R-:W-:-:S02]  /*26e0*/  FSEL R54, R41, -INF , !P6 ;  /* 0xff80000029367808 */ /* 0x000fc40007000000 */
[----:B------:R-:W-:Y:S02]  /*26f0*/  FMNMX.FTZ R4, R44, R4, !PT ;  /* 0x000000042c047209 */ /* 0x000fe40007810000 */
[----:B------:R-:W-:Y:S02]  /*2700*/  FSEL R9, R49, -INF , !P6 ;  /* 0xff80000031097808 */ /* 0x000fe40007000000 */
[----:B------:R-:W-:Y:S02]  /*2710*/  FMNMX.FTZ R0, R8, R0, !PT ;  /* 0x0000000008007209 */ /* 0x000fe40007810000 */
        /* <DEDUP_REMOVED lines=16> */
[----:B------:R-:W-:Y:S02]  /*2820*/  FMNMX.FTZ R4, R72, R4, !PT ;  /* 0x0000000448047209 */ /* 0x000fe40007810000 */
[----:B------:R-:W-:Y:S02]  /*2830*/  FMNMX.FTZ R134, R55, R0, !PT ;  /* 0x0000000037867209 */ /* 0x000fe40007810000 */
[----:B------:R-:W-:Y:S01]  /*2840*/  FSEL R10, R50, -INF , !P1 ;  /* 0xff800000320a7808 */ /* 0x000fe20004800000 */
[----:B------:R-:W1:Y:S01]  /*2850*/  SHFL.BFLY PT, R136, R4, 0x2, 0x1f ;  /* 0x0c401f0004887f89 */ /* 0x000e6200000e0000 */
[----:B------:R-:W-:Y:S02]  /*2860*/  FMNMX.FTZ R0, R22, R23, !PT ;  /* 0x0000001716007209 */ /* 0x000fe40007810000 */
[----:B------:R-:W-:Y:S01]  /*2870*/  FSEL R11, R51, -INF , !P6 ;  /* 0xff800000330b7808 */ /* 0x000fe20007000000 */
[----:B------:R-:W2:Y:S01]  /*2880*/  SHFL.BFLY PT, R5, R134, 0x2, 0x1f ;  /* 0x0c401f0086057f89 */ /* 0x000ea200000e0000 */
[----:B------:R-:W-:-:S02]  /*2890*/  FMNMX.FTZ R0, R10, R0, !PT ;  /* 0x000000000a007209 */ /* 0x000fc40007810000 */
[----:B------:R-:W-:Y:S02]  /*28a0*/  FSEL R53, R66, -INF , !P5 ;  /* 0xff80000042357808 */ /* 0x000fe40006800000 */
[----:B------:R-:W-:Y:S02]  /*28b0*/  FMNMX.FTZ R0, R11, R0, !PT ;  /* 0x000000000b007209 */ /* 0x000fe40007810000 */
[----:B------:R-:W-:Y:S02]  /*28c0*/  FSEL R52, R67, -INF , !P4 ;  /* 0xff80000043347808 */ /* 0x000fe40006000000 */
[----:B------:R-:W-:Y:S02]  /*28d0*/  FMNMX.FTZ R0, R53, R0, !PT ;  /* 0x0000000035007209 */ /* 0x000fe40007810000 */
[----:B------:R-:W-:Y:S02]  /*28e0*/  FSEL R51, R62, -INF , !P3 ;  /* 0xff8000003e337808 */ /* 0x000fe40005800000 */
[----:B------:R-:W-:-:S02]  /*28f0*/  FMNMX.FTZ R0, R52, R0, !PT ;  /* 0x0000000034007209 */ /* 0x000fc40007810000 */
[----:B------:R-:W-:Y:S02]  /*2900*/  FSEL R50, R63, -INF , !P2 ;  /* 0xff8000003f327808 */ /* 0x000fe40005000000 */
[----:B------:R-:W-:Y:S02]  /*2910*/  FMNMX.FTZ R0, R51, R0, !PT ;  /* 0x0000000033007209 */ /* 0x000fe40007810000 */
[----:B------:R-:W-:Y:S02]  /*2920*/  FSEL R48, R42, -INF , !P1 ;  /* 0xff8000002a307808 */ /* 0x000fe40004800000 */
[----:B------:R-:W-:Y:S02]  /*2930*/  FMNMX.FTZ R0, R50, R0, !PT ;  /* 0x0000000032007209 */ /* 0x000fe40007810000 */
[----:B-1----:R-:W-:Y:S02]  /*2940*/  FMNMX.FTZ R136, R4, R136, !PT ;  /* 0x0000008804887209 */ /* 0x002fe40007810000 */
[----:B--2---:R-:W-:Y:S01]  /*2950*/  FMNMX.FTZ R134, R134, R5, !PT ;  /* 0x0000000586867209 */ /* 0x004fe20007810000 */
[----:B------:R-:W1:Y:S01]  /*2960*/  SHFL.BFLY PT, R4, R0, 0x2, 0x1f ;  /* 0x0c401f0000047f89 */ /* 0x000e6200000e0000 */
[----:B------:R-:W-:-:S02]  /*2970*/  FMNMX.FTZ R6, R70, R69, !PT ;  /* 0x0000004546067209 */ /* 0x000fc40007810000 */
[----:B------:R-:W-:Y:S01]  /*2980*/  FSEL R49, R43, -INF , !P6 ;  /* 0xff8000002b317808 */ /* 0x000fe20007000000 */
[----:B------:R-:W2:Y:S01]  /*2990*/  SHFL.BFLY PT, R5, R136, 0x1, 0x1f ;  /* 0x0c201f0088057f89 */ /* 0x000ea200000e0000 */
[----:B------:R-:W-:Y:S02]  /*29a0*/  FMNMX.FTZ R6, R48, R6, !PT ;  /* 0x0000000630067209 */ /* 0x000fe40007810000 */
[----:B------:R-:W-:Y:S01]  /*29b0*/  FSEL R61, R38, -INF , !P5 ;  /* 0xff800000263d7808 */ /* 0x000fe20006800000 */
[----:B------:R-:W3:Y:S01]  /*29c0*/  SHFL.BFLY PT, R7, R134, 0x1, 0x1f ;  /* 0x0c201f0086077f89 */ /* 0x000ee200000e0000 */
[----:B------:R-:W-:Y:S02]  /*29d0*/  FSEL R63, R39, -INF , !P4 ;  /* 0xff800000273f7808 */ /* 0x000fe40006000000 */
[----:B------:R-:W-:Y:S02]  /*29e0*/  FSEL R60, R34, -INF , !P3 ;  /* 0xff800000223c7808 */ /* 0x000fe40005800000 */
[----:B------:R-:W-:-:S02]  /*29f0*/  FSEL R62, R35, -INF , !P2 ;  /* 0xff800000233e7808 */ /* 0x000fc40005000000 */
[----:B-1----:R-:W-:Y:S02]  /*2a00*/  FMNMX.FTZ R132, R0, R4, !PT ;  /* 0x0000000400847209 */ /* 0x002fe40007810000 */
[----:B------:R-:W-:Y:S02]  /*2a10*/  FMNMX.FTZ R0, R49, R6, !PT ;  /* 0x0000000631007209 */ /* 0x000fe40007810000 */
[----:B--2---:R-:W-:Y:S02]  /*2a20*/  FMNMX.FTZ R136, R136, R5, !PT ;  /* 0x0000000588887209 */ /* 0x004fe40007810000 */
[----:B------:R-:W-:Y:S01]  /*2a30*/  FMNMX.FTZ R0, R61, R0, !PT ;  /* 0x000000003d007209 */ /* 0x000fe20007810000 */
[----:B------:R-:W1:Y:S01]  /*2a40*/  SHFL.BFLY PT, R5, R132, 0x1, 0x1f ;  /* 0x0c201f0084057f89 */ /* 0x000e6200000e0000 */
[----:B---3--:R-:W-:Y:S01]  /*2a50*/  FMNMX.FTZ R134, R134, R7, !PT ;  /* 0x0000000786867209 */ /* 0x008fe20007810000 */
[----:B------:R-:W-:Y:S01]  /*2a60*/  FMUL.FTZ R14, R136, UR5 ;  /* 0x00000005880e7c20 */ /* 0x000fe20008410000 */
[----:B------:R-:W-:-:S02]  /*2a70*/  FMNMX.FTZ R0, R63, R0, !PT ;  /* 0x000000003f007209 */ /* 0x000fc40007810000 */
[----:B------:R-:W-:Y:S01]  /*2a80*/  FSETP.NEU.FTZ.AND P3, PT, R136, -INF , PT ;  /* 0xff8000008800780b */ /* 0x000fe20003f7d000 */
[----:B------:R-:W-:Y:S01]  /*2a90*/  FMUL.FTZ R13, R134, UR5 ;  /* 0x00000005860d7c20 */ /* 0x000fe20008410000 */
[----:B------:R-:W-:Y:S02]  /*2aa0*/  FMNMX.FTZ R4, R60, R0, !PT ;  /* 0x000000003c047209 */ /* 0x000fe40007810000 */
[----:B------:R-:W-:Y:S02]  /*2ab0*/  FSEL R14, R14, RZ, P3 ;  /* 0x000000ff0e0e7208 */ /* 0x000fe40001800000 */
[----:B------:R-:W-:Y:S02]  /*2ac0*/  FMNMX.FTZ R4, R62, R4, !PT ;  /* 0x000000043e047209 */ /* 0x000fe40007810000 */
[----:B------:R-:W-:Y:S01]  /*2ad0*/  FSETP.NEU.FTZ.AND P1, PT, R134, -INF , PT ;  /* 0xff8000008600780b */ /* 0x000fe20003f3d000 */
[----:B------:R-:W-:Y:S02]  /*2ae0*/  FFMA.FTZ R0, R15, UR5, -R14 ;  /* 0x000000050f007c23 */ /* 0x000fe4000801080e */
[----:B------:R-:W2:Y:S01]  /*2af0*/  SHFL.BFLY PT, R6, R4, 0x2, 0x1f ;  /* 0x0c401f0004067f89 */ /* 0x000ea200000e0000 */
[----:B------:R-:W-:Y:S01]  /*2b00*/  FSEL R13, R13, RZ, P1 ;  /* 0x000000ff0d0d7208 */ /* 0x000fe20000800000 */
[----:B------:R3:W-:Y:S01]  /*2b10*/  MUFU.EX2 R73, R0 ;  /* 0x0000000000497308 */ /* 0x0007e20000000800 */
[----:B-1----:R-:W-:-:S04]  /*2b20*/  FMNMX.FTZ R132, R132, R5, !PT ;  /* 0x0000000584847209 */ /* 0x002fc80007810000 */
[C---:B------:R-:W-:Y:S01]  /*2b30*/  FSETP.NEU.FTZ.AND P1, PT, R132.reuse, -INF , PT ;  /* 0xff8000008400780b */ /* 0x040fe20003f3d000 */
[----:B------:R-:W-:-:S05]  /*2b40*/  FMUL.FTZ R12, R132, UR5 ;  /* 0x00000005840c7c20 */ /* 0x000fca0008410000 */
[----:B------:R-:W-:Y:S01]  /*2b50*/  FSEL R12, R12, RZ, P1 ;  /* 0x000000ff0c0c7208 */ /* 0x000fe20000800000 */
[----:B---3--:R-:W-:-:S04]  /*2b60*/  FFMA.FTZ R0, R21, UR5, -R13 ;  /* 0x0000000515007c23 */ /* 0x008fc8000801080d */
[----:B------:R1:W-:Y:S01]  /*2b70*/  MUFU.EX2 R75, R0 ;  /* 0x00000000004b7308 */ /* 0x0003e20000000800 */
[----:B--2---:R-:W-:Y:S01]  /*2b80*/  FMNMX.FTZ R4, R4, R6, !PT ;  /* 0x0000000604047209 */ /* 0x004fe20007810000 */
[----:B------:R-:W-:-:S04]  /*2b90*/  FFMA.FTZ R5, R22, UR5, -R12 ;  /* 0x0000000516057c23 */ /* 0x000fc8000801080c */
[----:B------:R-:W2:Y:S02]  /*2ba0*/  SHFL.BFLY PT, R135, R4, 0x1, 0x1f ;  /* 0x0c201f0004877f89 */ /* 0x000ea400000e0000 */
[----:B------:R-:W-:Y:S01]  /*2bb0*/  MUFU.EX2 R80, R5 ;  /* 0x0000000500507308 */ /* 0x000fe20000000800 */
[----:B-1----:R-:W-:-:S07]  /*2bc0*/  FFMA.FTZ R0, R20, UR5, -R13 ;  /* 0x0000000514007c23 */ /* 0x002fce000801080d */
[----:B------:R1:W3:Y:S01]  /*2bd0*/  MUFU.EX2 R74, R0 ;  /* 0x00000000004a7308 */ /* 0x0002e20000000800 */
[----:B--2---:R-:W-:-:S04]  /*2be0*/  FMNMX.FTZ R135, R4, R135, !PT ;  /* 0x0000008704877209 */ /* 0x004fc80007810000 */
[----:B------:R-:W-:Y:S01]  /*2bf0*/  FSETP.NEU.FTZ.AND P1, PT, R135, -INF , PT ;  /* 0xff8000008700780b */ /* 0x000fe20003f3d000 */
[----:B-1----:R-:W-:Y:S01]  /*2c00*/  FFMA.FTZ R0, R8, UR5, -R13 ;  /* 0x0000000508007c23 */ /* 0x002fe2000801080d */
[----:B---3--:R-:W-:-:S03]  /*2c10*/  F2FP.BF16.F32.PACK_AB R4, R74, R75 ;  /* 0x0000004b4a04723e */ /* 0x008fc600000010ff */
[----:B------:R1:W-:Y:S02]  /*2c20*/  MUFU.EX2 R177, R0 ;  /* 0x0000000000b17308 */ /* 0x0003e40000000800 */
[----:B-1----:R-:W-:-:S06]  /*2c30*/  FFMA.FTZ R0, R9, UR5, -R13 ;  /* 0x0000000509007c23 */ /* 0x002fcc000801080d */
[----:B------:R1:W2:Y:S02]  /*2c40*/  MUFU.EX2 R178, R0 ;  /* 0x0000000000b27308 */ /* 0x0002a40000000800 */
[----:B-1----:R-:W-:Y:S01]  /*2c50*/  IMAD.IADD R0, R92, 0x1, R93 ;  /* 0x000000015c007824 */ /* 0x002fe200078e025d */
[----:B--2---:R-:W-:-:S04]  /*2c60*/  F2FP.BF16.F32.PACK_AB R6, R178, R177 ;  /* 0x000000b1b206723e */ /* 0x004fc800000010ff */
[----:B------:R-:W-:Y:S01]  /*2c70*/  LEA R212, R0, UR4, 0x1 ;  /* 0x0000000400d47c11 */ /* 0x000fe2000f8e08ff */
[----:B------:R-:W-:-:S04]  /*2c80*/  FFMA.FTZ R0, R23, UR5, -R12 ;  /* 0x0000000517007c23 */ /* 0x000fc8000801080c */
[----:B------:R1:W2:Y:S01]  /*2c90*/  MUFU.EX2 R225, R0 ;  /* 0x0000000000e17308 */ /* 0x0002a20000000800 */
[--C-:B------:R-:W-:Y:S01]  /*2ca0*/  IMAD R214, R3, 0x2, R212.reuse ;  /* 0x0000000203d67824 */ /* 0x100fe200078e02d4 */
[----:B------:R-:W3:Y:S01]  /*2cb0*/  LDSM.16.MT88.4 R36, [R212+0xa000] ;  /* 0x00a00000d424783b */ /* 0x000ee20000004200 */
[----:B------:R-:W-:Y:S02]  /*2cc0*/  IMAD R217, R2, 0x2, R212 ;  /* 0x0000000202d97824 */ /* 0x000fe400078e02d4 */
[----:B------:R-:W-:Y:S01]  /*2cd0*/  FFMA.FTZ R3, R54, UR5, -R14 ;  /* 0x0000000536037c23 */ /* 0x000fe2000801080e */
[----:B------:R-:W-:Y:S02]  /*2ce0*/  IMAD R216, R2, 0x2, R214 ;  /* 0x0000000202d87824 */ /* 0x000fe400078e02d6 */
[----:B------:R-:W-:Y:S01]  /*2cf0*/  FMUL.FTZ R2, R135, UR5 ;  /* 0x0000000587027c20 */ /* 0x000fe20008410000 */
[----:B------:R-:W4:Y:S01]  /*2d00*/  LDSM.16.MT88.4 R32, [R214+0xa000] ;  /* 0x00a00000d620783b */ /* 0x000f220000004200 */
[----:B------:R-:W-:Y:S03]  /*2d10*/  MUFU.EX2 R174, R3 ;  /* 0x0000000300ae7308 */ /* 0x000fe60000000800 */
[----:B------:R-:W5:Y:S04]  /*2d20*/  LDSM.16.MT88.4 R28, [R217+0xa000] ;  /* 0x00a00000d91c783b */ /* 0x000f680000004200 */
[----:B------:R-:W5:Y:S01]  /*2d30*/  LDSM.16.MT88.4 R20, [R212+0xb000] ;  /* 0x00b00000d414783b */ /* 0x000f620000004200 */
[----:B-1----:R-:W-:Y:S01]  /*2d40*/  FFMA.FTZ R0, R10, UR5, -R12 ;  /* 0x000000050a007c23 */ /* 0x002fe2000801080c */
[----:B--2---:R-:W-:-:S02]  /*2d50*/  F2FP.BF16.F32.PACK_AB R5, R225, R80 ;  /* 0x00000050e105723e */ /* 0x004fc400000010ff */
[----:B------:R-:W1:Y:S01]  /*2d60*/  LDSM.16.MT88.4 R16, [R214+0xb000] ;  /* 0x00b00000d610783b */ /* 0x000e620000004200 */
[----:B------:R2:W-:Y:S03]  /*2d70*/  MUFU.EX2 R175, R0 ;  /* 0x0000000000af7308 */ /* 0x0005e60000000800 */
[----:B------:R-:W1:Y:S04]  /*2d80*/  LDSM.16.MT88.4 R40, [R217+0xb000] ;  /* 0x00b00000d928783b */ /* 0x000e680000004200 */
[----:B------:R-:W-:Y:S04]  /*2d90*/  LDSM.16.MT88.4 R92, [R212+0xb800] ;  /* 0x00b80000d45c783b */ /* 0x000fe80000004200 */
[----:B------:R-:W-:Y:S04]  /*2da0*/  LDSM.16.MT88.4 R152, [R212+0xa800] ;  /* 0x00a80000d498783b */ /* 0x000fe80000004200 */
[----:B------:R-:W-:Y:S01]  /*2db0*/  LDSM.16.MT88.4 R120, [R217+0xb800] ;  /* 0x00b80000d978783b */ /* 0x000fe20000004200 */
[----:B--2---:R-:W-:-:S04]  /*2dc0*/  FFMA.FTZ R0, R11, UR5, -R12 ;  /* 0x000000050b007c23 */ /* 0x004fc8000801080c */
[----:B------:R2:W3:Y:S02]  /*2dd0*/  MUFU.EX2 R176, R0 ;  /* 0x0000000000b07308 */ /* 0x0004e40000000800 */
[--C-:B--2---:R-:W-:Y:S01]  /*2de0*/  FFMA.FTZ R0, R24, UR5, -R14.reuse ;  /* 0x0000000518007c23 */ /* 0x104fe2000801080e */
[----:B---3--:R-:W-:Y:S01]  /*2df0*/  F2FP.BF16.F32.PACK_AB R7, R176, R175 ;  /* 0x000000afb007723e */ /* 0x008fe200000010ff */
[----:B------:R-:W2:Y:S04]  /*2e00*/  LDSM.16.MT88.4 R24, [R216+0xa000] ;  /* 0x00a00000d818783b */ /* 0x000ea80000004200 */
[----:B------:R3:W1:Y:S02]  /*2e10*/  MUFU.EX2 R224, R0 ;  /* 0x0000000000e07308 */ /* 0x0006640000000800 */
[C---:B------:R-:W-:Y:S06]  /*2e20*/  HMMA.16816.F32.BF16 R140, R4.reuse, R36, RZ ;  /* 0x00000024048c723c */ /* 0x040fec00000418ff */
[C---:B----4-:R-:W-:Y:S06]  /*2e30*/  HMMA.16816.F32.BF16 R76, R4.reuse, R32, RZ ;  /* 0x00000020044c723c */ /* 0x050fec00000418ff */
[C---:B-----5:R-:W-:Y:S01]  /*2e40*/  HMMA.16816.F32.BF16 R84, R4.reuse, R28, RZ ;  /* 0x0000001c0454723c */ /* 0x060fe200000418ff */
[----:B---3--:R-:W-:Y:S01]  /*2e50*/  FFMA.FTZ R0, R44, UR5, -R14 ;  /* 0x000000052c007c23 */ /* 0x008fe2000801080e */
[----:B-1----:R-:W-:Y:S01]  /*2e60*/  F2FP.BF16.F32.PACK_AB R8, R224, R73 ;  /* 0x00000049e008723e */ /* 0x002fe200000010ff */
[----:B------:R-:W1:Y:S02]  /*2e70*/  LDSM.16.MT88.4 R44, [R216+0xb000] ;  /* 0x00b00000d82c783b */ /* 0x000e640000004200 */
[----:B------:R3:W4:Y:S01]  /*2e80*/  MUFU.EX2 R138, R0 ;  /* 0x00000000008a7308 */ /* 0x0007220000000800 */
[C---:B------:R-:W-:Y:S06]  /*2e90*/  HMMA.16816.F32.BF16 R96, R4.reuse, R20, RZ ;  /* 0x000000140460723c */ /* 0x040fec00000418ff */
[C---:B------:R-:W-:Y:S06]  /*2ea0*/  HMMA.16816.F32.BF16 R100, R4.reuse, R16, RZ ;  /* 0x000000100464723c */ /* 0x040fec00000418ff */
[----:B------:R-:W-:Y:S01]  /*2eb0*/  HMMA.16816.F32.BF16 R112, R4, R40, RZ ;  /* 0x000000280470723c */ /* 0x000fe200000418ff */
[----:B---3--:R-:W-:-:S02]  /*2ec0*/  FSEL R0, R2, RZ, P1 ;  /* 0x000000ff02007208 */ /* 0x008fc40000800000 */
[----:B----4-:R-:W-:-:S03]  /*2ed0*/  F2FP.BF16.F32.PACK_AB R10, R174, R138 ;  /* 0x0000008aae0a723e */ /* 0x010fc600000010ff */
[----:B--2---:R-:W-:Y:S01]  /*2ee0*/  HMMA.16816.F32.BF16 R88, R4, R24, RZ ;  /* 0x000000180458723c */ /* 0x004fe200000418ff */
[----:B------:R-:W-:-:S04]  /*2ef0*/  FFMA.FTZ R2, R70, UR5, -R0 ;  /* 0x0000000546027c23 */ /* 0x000fc80008010800 */
[----:B------:R2:W-:Y:S01]  /*2f00*/  MUFU.EX2 R223, R2 ;  /* 0x0000000200df7308 */ /* 0x0005e20000000800 */
[C---:B------:R-:W-:Y:S06]  /*2f10*/  HMMA.16816.F32.BF16 R148, R4.reuse, R38, RZ ;  /* 0x000000260494723c */ /* 0x040fec00000418ff */
[C---:B------:R-:W-:Y:S06]  /*2f20*/  HMMA.16816.F32.BF16 R104, R4.reuse, R34, RZ ;  /* 0x000000220468723c */ /* 0x040fec00000418ff */
[----:B-1----:R-:W-:Y:S01]  /*2f30*/  HMMA.16816.F32.BF16 R124, R4, R44, RZ ;  /* 0x0000002c047c723c */ /* 0x002fe200000418ff */
[----:B--2---:R-:W-:-:S05]  /*2f40*/  FFMA.FTZ R2, R69, UR5, -R0 ;  /* 0x0000000545027c23 */ /* 0x004fca0008010800 */
[C---:B------:R-:W-:Y:S01]  /*2f50*/  HMMA.16816.F32.BF16 R116, R4.reuse, R30, RZ ;  /* 0x0000001e0474723c */ /* 0x040fe200000418ff */
        /* <DEDUP_REMOVED lines=8> */
[----:B------:R-:W-:Y:S01]  /*2fe0*/  HMMA.16816.F32.BF16 R196, R4, R46, RZ ;  /* 0x0000002e04c4723c */ /* 0x000fe200000418ff */
[----:B-1----:R-:W-:-:S04]  /*2ff0*/  FFMA.FTZ R2, R49, UR5, -R0 ;  /* 0x0000000531027c23 */ /* 0x002fc80008010800 */
[----:B------:R-:W1:Y:S02]  /*3000*/  MUFU.EX2 R137, R2 ;  /* 0x0000000200897308 */ /* 0x000e640000000800 */
[----:B-1----:R-:W-:Y:S01]  /*3010*/  F2FP.BF16.F32.PACK_AB R11, R137, R133 ;  /* 0x00000085890b723e */ /* 0x002fe200000010ff */
[----:B------:R-:W-:-:S06]  /*3020*/  FFMA.FTZ R2, R58, UR5, -R14 ;  /* 0x000000053a027c23 */ /* 0x000fcc000801080e */
[C---:B------:R-:W-:Y:S06]  /*3030*/  HMMA.16816.F32.BF16 R4, R8.reuse, R34, RZ ;  /* 0x000000220804723c */ /* 0x040fec00000418ff */
[C---:B------:R-:W-:Y:S01]  /*3040*/  HMMA.16816.F32.BF16 R204, R8.reuse, R36, RZ ;  /* 0x0000002408cc723c */ /* 0x040fe200000418ff */
[----:B------:R-:W-:Y:S01]  /*3050*/  MOV R35, R80 ;  /* 0x0000005000237202 */ /* 0x000fe20000000f00 */
[----:B------:R-:W-:Y:S01]  /*3060*/  IMAD.MOV.U32 R34, RZ, RZ, R75 ;  /* 0x000000ffff227224 */ /* 0x000fe200078e004b */
[----:B------:R-:W-:Y:S03]  /*3070*/  LDSM.16.MT88.4 R80, [R216+0xa800] ;  /* 0x00a80000d850783b */ /* 0x000fe60000004200 */
[C---:B------:R-:W-:Y:S06]  /*3080*/  HMMA.16816.F32.BF16 R108, R8.reuse, R38, RZ ;  /* 0x00000026086c723c */ /* 0x040fec00000418ff */
[C---:B------:R-:W-:Y:S01]  /*3090*/  HMMA.16816.F32.BF16 R36, R8.reuse, R32, RZ ;  /* 0x000000200824723c */ /* 0x040fe200000418ff */
[----:B------:R1:W-:Y:S05]  /*30a0*/  MUFU.EX2 R33, R2 ;  /* 0x0000000200217308 */ /* 0x0003ea0000000800 */
[----:B------:R-:W-:Y:S01]  /*30b0*/  MOV R48, R4 ;  /* 0x0000000400307202 */ /* 0x000fe20000000f00 */
[----:B------:R-:W-:Y:S01]  /*30c0*/  IMAD.MOV.U32 R49, RZ, RZ, R5 ;  /* 0x000000ffff317224 */ /* 0x000fe200078e0005 */
[----:B------:R-:W-:Y:S01]  /*30d0*/  HMMA.16816.F32.BF16 R192, R8, R28, RZ ;  /* 0x0000001c08c0723c */ /* 0x000fe200000418ff */
[----:B------:R-:W-:-:S02]  /*30e0*/  IMAD.MOV.U32 R66, RZ, RZ, R6 ;  /* 0x000000ffff427224 */ /* 0x000fc400078e0006 */
[----:B------:R-:W-:-:S03]  /*30f0*/  IMAD.MOV.U32 R65, RZ, RZ, R7 ;  /* 0x000000ffff417224 */ /* 0x000fc600078e0007 */
[----:B------:R-:W-:Y:S01]  /*3100*/  HMMA.16816.F32.BF16 R4, R8, R30, RZ ;  /* 0x0000001e0804723c */ /* 0x000fe200000418ff */
[----:B-1----:R-:W-:-:S03]  /*3110*/  FFMA.FTZ R2, R59, UR5, -R13 ;  /* 0x000000053b027c23 */ /* 0x002fc6000801080d */
[----:B------:R-:W-:Y:S02]  /*3120*/  MOV R64, R108 ;  /* 0x0000006c00407202 */ /* 0x000fe40000000f00 */
[C---:B------:R-:W-:Y:S01]  /*3130*/  HMMA.16816.F32.BF16 R188, R8.reuse, R24, RZ ;  /* 0x0000001808bc723c */ /* 0x040fe200000418ff */
[----:B------:R-:W-:Y:S01]  /*3140*/  IMAD.MOV.U32 R70, RZ, RZ, R109 ;  /* 0x000000ffff467224 */ /* 0x000fe200078e006d */
[----:B------:R1:W-:Y:S01]  /*3150*/  MUFU.EX2 R32, R2 ;  /* 0x0000000200207308 */ /* 0x0003e20000000800 */
[----:B------:R-:W-:Y:S02]  /*3160*/  IMAD.MOV.U32 R69, RZ, RZ, R110 ;  /* 0x000000ffff457224 */ /* 0x000fe400078e006e */
[----:B------:R-:W-:Y:S01]  /*3170*/  IMAD.MOV.U32 R54, RZ, RZ, R111 ;  /* 0x000000ffff367224 */ /* 0x000fe200078e006f */
[----:B------:R-:W-:Y:S01]  /*3180*/  HMMA.16816.F32.BF16 R184, R8, R20, RZ ;  /* 0x0000001408b8723c */ /* 0x000fe200000418ff */
[----:B------:R-:W-:Y:S01]  /*3190*/  LDSM.16.MT88.4 R108, [R214+0xb800] ;  /* 0x00b80000d66c783b */ /* 0x000fe20000004200 */
[----:B------:R-:W-:-:S02]  /*31a0*/  IMAD.MOV.U32 R31, RZ, RZ, R74 ;  /* 0x000000ffff1f7224 */ /* 0x000fc400078e004a */
[----:B------:R-:W-:Y:S02]  /*31b0*/  IMAD.MOV.U32 R30, RZ, RZ, R73 ;  /* 0x000000ffff1e7224 */ /* 0x000fe400078e0049 */
[C---:B------:R-:W-:Y:S06]  /*31c0*/  HMMA.16816.F32.BF16 R240, R8.reuse, R26, RZ ;  /* 0x0000001a08f0723c */ /* 0x040fec00000418ff */
[----:B------:R-:W-:Y:S01]  /*31d0*/  MOV R15, R7 ;  /* 0x00000007000f7202 */ /* 0x000fe20000000f00 */
[----:B-1----:R-:W-:Y:S01]  /*31e0*/  FFMA.FTZ R2, R57, UR5, -R13 ;  /* 0x0000000539027c23 */ /* 0x002fe2000801080d */
[----:B------:R-:W-:Y:S01]  /*31f0*/  IMAD.MOV.U32 R58, RZ, RZ, R5 ;  /* 0x000000ffff3a7224 */ /* 0x000fe200078e0005 */
[----:B------:R-:W-:Y:S01]  /*3200*/  HMMA.16816.F32.BF16 R236, R8, R22, RZ ;  /* 0x0000001608ec723c */ /* 0x000fe200000418ff */
[----:B------:R-:W-:Y:S01]  /*3210*/  IMAD.MOV.U32 R57, RZ, RZ, R6 ;  /* 0x000000ffff397224 */ /* 0x000fe200078e0006 */
[----:B------:R1:W2:Y:S01]  /*3220*/  MUFU.EX2 R29, R2 ;  /* 0x00000002001d7308 */ /* 0x0002a20000000800 */
[----:B------:R-:W-:-:S02]  /*3230*/  IMAD.MOV.U32 R27, RZ, RZ, R15 ;  /* 0x000000ffff1b7224 */ /* 0x000fc400078e000f */
[----:B------:R-:W-:Y:S01]  /*3240*/  IMAD.MOV.U32 R3, RZ, RZ, R4 ;  /* 0x000000ffff037224 */ /* 0x000fe200078e0004 */
[----:B------:R-:W-:Y:S01]  /*3250*/  HMMA.16816.F32.BF16 R180, R8, R16, RZ ;  /* 0x0000001008b4723c */ /* 0x000fe200000418ff */
[----:B------:R-:W3:Y:S01]  /*3260*/  LDSM.16.MT88.4 R4, [R214+0xa800] ;  /* 0x00a80000d604783b */ /* 0x000ee20000004200 */
[----:B------:R-:W-:-:S04]  /*3270*/  MOV R26, R57 ;  /* 0x00000039001a7202 */ /* 0x000fc80000000f00 */
[C---:B------:R-:W-:Y:S01]  /*3280*/  HMMA.16816.F32.BF16 R232, R8.reuse, R18, RZ ;  /* 0x0000001208e8723c */ /* 0x040fe200000418ff */
[----:B------:R-:W-:Y:S05]  /*3290*/  LDSM.16.MT88.4 R16, [R216+0xb800] ;  /* 0x00b80000d810783b */ /* 0x000fea0000004200 */
[----:B------:R-:W-:Y:S01]  /*32a0*/  HMMA.16816.F32.BF16 R160, R8, R40, RZ ;  /* 0x0000002808a0723c */ /* 0x000fe200000418ff */
[----:B-1----:R-:W-:Y:S01]  /*32b0*/  FFMA.FTZ R2, R56, UR5, -R13 ;  /* 0x0000000538027c23 */ /* 0x002fe2000801080d */
[----:B--2---:R-:W-:-:S03]  /*32c0*/  F2FP.BF16.F32.PACK_AB R168, R29, R32 ;  /* 0x000000201da8723e */ /* 0x004fc600000010ff */
[----:B------:R1:W-:Y:S01]  /*32d0*/  MUFU.EX2 R28, R2 ;  /* 0x00000002001c7308 */ /* 0x0003e20000000800 */
[C---:B------:R-:W-:Y:S06]  /*32e0*/  HMMA.16816.F32.BF16 R228, R8.reuse, R42, RZ ;  /* 0x0000002a08e4723c */ /* 0x040fec00000418ff */
[C---:B------:R-:W-:Y:S06]  /*32f0*/  HMMA.16816.F32.BF16 R164, R8.reuse, R44, RZ ;  /* 0x0000002c08a4723c */ /* 0x040fec00000418ff */
[----:B------:R-:W-:Y:S01]  /*3300*/  HMMA.16816.F32.BF16 R208, R8, R46, RZ ;  /* 0x0000002e08d0723c */ /* 0x000fe200000418ff */
[----:B-1----:R-:W-:Y:S01]  /*3310*/  FFMA.FTZ R2, R55, UR5, -R13 ;  /* 0x0000000537027c23 */ /* 0x002fe2000801080d */
[----:B------:R-:W-:-:S03]  /*3320*/  IMAD.MOV.U32 R55, RZ, RZ, R64 ;  /* 0x000000ffff377224 */ /* 0x000fc600078e0040 */
[----:B------:R1:W2:Y:S02]  /*3330*/  MUFU.EX2 R25, R2 ;  /* 0x0000000200197308 */ /* 0x0002a40000000800 */
[----:B-1----:R-:W-:Y:S01]  /*3340*/  FFMA.FTZ R2, R53, UR5, -R12 ;  /* 0x0000000535027c23 */ /* 0x002fe2000801080c */
[----:B--2---:R-:W-:Y:S01]  /*3350*/  F2FP.BF16.F32.PACK_AB R170, R25, R28 ;  /* 0x0000001c19aa723e */ /* 0x004fe200000010ff */
[----:B------:R-:W-:-:S04]  /*3360*/  IMAD.MOV.U32 R53, RZ, RZ, R58 ;  /* 0x000000ffff357224 */ /* 0x000fc800078e003a */
[----:B------:R1:W-:Y:S02]  /*3370*/  MUFU.EX2 R24, R2 ;  /* 0x0000000200187308 */ /* 0x0003e40000000800 */
[----:B-1----:R-:W-:Y:S01]  /*3380*/  FFMA.FTZ R2, R52, UR5, -R12 ;  /* 0x0000000534027c23 */ /* 0x002fe2000801080c */
[----:B------:R-:W-:-:S05]  /*3390*/  IMAD.MOV.U32 R52, RZ, RZ, R3 ;  /* 0x000000ffff347224 */ /* 0x000fca00078e0003 */
[----:B------:R1:W2:Y:S02]  /*33a0*/  MUFU.EX2 R21, R2 ;  /* 0x0000000200157308 */ /* 0x0002a40000000800 */
[----:B-1----:R-:W-:Y:S01]  /*33b0*/  FFMA.FTZ R2, R51, UR5, -R12 ;  /* 0x0000000533027c23 */ /* 0x002fe2000801080c */
[----:B------:R-:W-:Y:S01]  /*33c0*/  IMAD.MOV.U32 R51, RZ, RZ, R65 ;  /* 0x000000ffff337224 */ /* 0x000fe200078e0041 */
[----:B--2---:R-:W-:-:S04]  /*33d0*/  F2FP.BF16.F32.PACK_AB R169, R21, R24 ;  /* 0x0000001815a9723e */ /* 0x004fc800000010ff */
[----:B------:R1:W-:Y:S02]  /*33e0*/  MUFU.EX2 R20, R2 ;  /* 0x0000000200147308 */ /* 0x0003e40000000800 */
[----:B-1----:R-:W-:Y:S01]  /*33f0*/  FFMA.FTZ R2, R50, UR5, -R12 ;  /* 0x0000000532027c23 */ /* 0x002fe2000801080c */
[----:B------:R-:W-:Y:S02]  /*3400*/  MOV R50, R66 ;  /* 0x0000004200327202 */ /* 0x000fe40000000f00 */
[----:B------:R-:W1:Y:S03]  /*3410*/  LDSM.16.MT88.4 R64, [R217+0xa800] ;  /* 0x00a80000d940783b */ /* 0x000e660000004200 */
[----:B------:R2:W4:Y:S02]  /*3420*/  MUFU.EX2 R15, R2 ;  /* 0x00000002000f7308 */ /* 0x0005240000000800 */
[----:B--2---:R-:W-:Y:S01]  /*3430*/  FFMA.FTZ R2, R68, UR5, -R14 ;  /* 0x0000000544027c23 */ /* 0x004fe2000801080e */
[----:B----4-:R-:W-:-:S05]  /*3440*/  F2FP.BF16.F32.PACK_AB R171, R15, R20 ;  /* 0x000000140fab723e */ /* 0x010fca00000010ff */
[----:B------:R2:W4:Y:S02]  /*3450*/  MUFU.EX2 R13, R2 ;  /* 0x00000002000d7308 */ /* 0x0005240000000800 */
[C---:B---3--:R-:W-:Y:S06]  /*3460*/  HMMA.16816.F32.BF16 R40, R168.reuse, R4, R76 ;  /* 0x00000004a828723c */ /* 0x048fec000004184c */
[C---:B------:R-:W-:Y:S06]  /*3470*/  HMMA.16816.F32.BF16 R76, R168.reuse, R82, R128 ;  /* 0x00000052a84c723c */ /* 0x040fec0000041880 */
[----:B------:R-:W-:Y:S01]  /*3480*/  HMMA.16816.F32.BF16 R44, R168, R6, R104 ;  /* 0x00000006a82c723c */ /* 0x000fe20000041868 */
[----:B--2---:R-:W-:Y:S01]  /*3490*/  FFMA.FTZ R2, R71, UR5, -R14 ;  /* 0x0000000547027c23 */ /* 0x004fe2000801080e */
[----:B----4-:R-:W-:-:S03]  /*34a0*/  F2FP.BF16.F32.PACK_AB R128, R13, R33 ;  /* 0x000000210d80723e */ /* 0x010fc600000010ff */
[----:B------:R2:W-:Y:S01]  /*34b0*/  MUFU.EX2 R12, R2 ;  /* 0x00000002000c7308 */ /* 0x0005e20000000800 */
[C---:B-1----:R-:W-:Y:S06]  /*34c0*/  HMMA.16816.F32.BF16 R56, R168.reuse, R64, R84 ;  /* 0x00000040a838723c */ /* 0x042fec0000041854 */
[C---:B------:R-:W-:Y:S06]  /*34d0*/  HMMA.16816.F32.BF16 R156, R168.reuse, R94, R156 ;  /* 0x0000005ea89c723c */ /* 0x040fec000004189c */
[----:B------:R-:W-:Y:S01]  /*34e0*/  HMMA.16816.F32.BF16 R140, R168, R152, R140 ;  /* 0x00000098a88c723c */ /* 0x000fe2000004188c */
[----:B--2---:R-:W-:-:S05]  /*34f0*/  FFMA.FTZ R2, R72, UR5, -R14 ;  /* 0x0000000548027c23 */ /* 0x004fca000801080e */
        /* <DEDUP_REMOVED lines=8> */
[C---:B------:R-:W-:Y:S06]  /*3580*/  HMMA.16816.F32.BF16 R124, R168.reuse, R16, R124 ;  /* 0x00000010a87c723c */ /* 0x040fec000004187c */
[C---:B------:R-:W-:Y:S06]  /*3590*/  HMMA.16816.F32.BF16 R148, R168.reuse, R154, R148 ;  /* 0x0000009aa894723c */ /* 0x040fec0000041894 */
[----:B------:R-:W-:Y:S01]  /*35a0*/  HMMA.16816.F32.BF16 R104, R168, R110, R144 ;  /* 0x0000006ea868723c */ /* 0x000fe20000041890 */
[----:B-1----:R-:W-:-:S04]  /*35b0*/  FFMA.FTZ R2, R63, UR5, -R0 ;  /* 0x000000053f027c23 */ /* 0x002fc80008010800 */
[----:B------:R1:W2:Y:S02]  /*35c0*/  MUFU.EX2 R3, R2 ;  /* 0x0000000200037308 */ /* 0x0002a40000000800 */
[--C-:B-1----:R-:W-:Y:S01]  /*35d0*/  FFMA.FTZ R2, R60, UR5, -R0.reuse ;  /* 0x000000053c027c23 */ /* 0x102fe20008010800 */
[----:B------:R-:W-:Y:S01]  /*35e0*/  FFMA.FTZ R0, R62, UR5, -R0 ;  /* 0x000000053e007c23 */ /* 0x000fe20008010800 */
[----:B--2---:R-:W-:Y:S01]  /*35f0*/  F2FP.BF16.F32.PACK_AB R129, R3, R8 ;  /* 0x000000080381723e */ /* 0x004fe200000010ff */
[C---:B------:R-:W-:Y:S03]  /*3600*/  HMMA.16816.F32.BF16 R60, R168.reuse, R66, R116 ;  /* 0x00000042a83c723c */ /* 0x040fe60000041874 */
[----:B------:R-:W-:Y:S03]  /*3610*/  MUFU.EX2 R2, R2 ;  /* 0x0000000200027308 */ /* 0x000fe60000000800 */
[C---:B------:R-:W-:Y:S05]  /*3620*/  HMMA.16816.F32.BF16 R116, R168.reuse, R122, R200 ;  /* 0x0000007aa874723c */ /* 0x040fea00000418c8 */
[----:B------:R-:W1:Y:S01]  /*3630*/  MUFU.EX2 R0, R0 ;  /* 0x0000000000007308 */ /* 0x000e620000000800 */
        /* <DEDUP_REMOVED lines=9> */
[----:B-1----:R-:W-:-:S07]  /*36d0*/  F2FP.BF16.F32.PACK_AB R131, R0, R2 ;  /* 0x000000020083723e */ /* 0x002fce00000010ff */
[C---:B------:R-:W-:Y:S06]  /*36e0*/  HMMA.16816.F32.BF16 R36, R128.reuse, R4, R36 ;  /* 0x000000048024723c */ /* 0x040fec0000041824 */
[----:B------:R-:W-:Y:S01]  /*36f0*/  HMMA.16816.F32.BF16 R48, R128, R6, R48 ;  /* 0x000000068030723c */ /* 0x000fe20000041830 */
[----:B------:R-:W-:Y:S01]  /*3700*/  FADD.FTZ R5, R30, R224 ;  /* 0x000000e01e057221 */ /* 0x000fe20000010000 */
[----:B------:R-:W-:Y:S01]  /*3710*/  FADD.FTZ R4, R223, R179 ;  /* 0x000000b3df047221 */ /* 0x000fe20000010000 */
[C---:B------:R-:W-:Y:S01]  /*3720*/  IADD3 R224, R222.reuse, 0x1000, RZ ;  /* 0x00001000dee07810 */ /* 0x040fe20007ffe0ff */
[----:B------:R-:W-:-:S02]  /*3730*/  VIADD R223, R222, 0x1800 ;  /* 0x00001800dedf7836 */ /* 0x000fc40000000000 */
[----:B------:R-:W-:Y:S01]  /*3740*/  FADD.FTZ R5, R138, R5 ;  /* 0x000000058a057221 */ /* 0x000fe20000010000 */
[----:B------:R-:W-:Y:S01]  /*3750*/  FADD.FTZ R4, R133, R4 ;  /* 0x0000000485047221 */ /* 0x000fe20000010000 */
[----:B------:R-:W-:Y:S01]  /*3760*/  FADD.FTZ R6, R34, R31 ;  /* 0x0000001f22067221 */ /* 0x000fe20000010000 */
[----:B------:R-:W-:Y:S01]  /*3770*/  FADD.FTZ R7, R35, R225 ;  /* 0x000000e123077221 */ /* 0x000fe20000010000 */
[C---:B------:R-:W-:Y:S01]  /*3780*/  HMMA.16816.F32.BF16 R84, R128.reuse, R92, R184 ;  /* 0x0000005c8054723c */ /* 0x040fe200000418b8 */
[----:B------:R-:W-:Y:S01]  /*3790*/  FADD.FTZ R5, R174, R5 ;  /* 0x00000005ae057221 */ /* 0x000fe20000010000 */
[----:B------:R-:W-:Y:S01]  /*37a0*/  FADD.FTZ R6, R177, R6 ;  /* 0x00000006b1067221 */ /* 0x000fe20000010000 */
[----:B------:R-:W-:Y:S01]  /*37b0*/  FADD.FTZ R7, R175, R7 ;  /* 0x00000007af077221 */ /* 0x000fe20000010000 */
[----:B------:R-:W-:Y:S01]  /*37c0*/  FADD.FTZ R4, R137, R4 ;  /* 0x0000000489047221 */ /* 0x000fe20000010000 */
[----:B------:R-:W-:Y:S01]  /*37d0*/  FADD.FTZ R5, R33, R5 ;  /* 0x0000000521057221 */ /* 0x000fe20000010000 */
[----:B------:R-:W-:Y:S01]  /*37e0*/  HMMA.16816.F32.BF16 R92, R128, R94, R236 ;  /* 0x0000005e805c723c */ /* 0x000fe200000418ec */
[----:B------:R-:W-:-:S02]  /*37f0*/  VIADD R225, R222, 0x800 ;  /* 0x00000800dee17836 */ /* 0x000fc40000000000 */
[----:B------:R-:W-:Y:S01]  /*3800*/  FADD.FTZ R8, R8, R4 ;  /* 0x0000000408087221 */ /* 0x000fe20000010000 */
[----:B------:R-:W-:-:S03]  /*3810*/  FADD.FTZ R13, R13, R5 ;  /* 0x000000050d0d7221 */ /* 0x000fc60000010000 */
[----:B------:R-:W-:Y:S01]  /*3820*/  FADD.FTZ R3, R3, R8 ;  /* 0x0000000803037221 */ /* 0x000fe20000010000 */
[----:B------:R-:W-:Y:S01]  /*3830*/  FADD.FTZ R239, R178, R6 ;  /* 0x00000006b2ef7221 */ /* 0x000fe20000010000 */
[----:B------:R-:W-:Y:S01]  /*3840*/  FADD.FTZ R238, R176, R7 ;  /* 0x00000007b0ee7221 */ /* 0x000fe20000010000 */
[C---:B------:R-:W-:Y:S01]  /*3850*/  HMMA.16816.F32.BF16 R144, R128.reuse, R152, R204 ;  /* 0x000000988090723c */ /* 0x040fe200000418cc */
[----:B------:R-:W-:Y:S01]  /*3860*/  FADD.FTZ R12, R12, R13 ;  /* 0x0000000d0c0c7221 */ /* 0x000fe20000010000 */
[----:B------:R-:W-:Y:S01]  /*3870*/  FADD.FTZ R239, R32, R239 ;  /* 0x000000ef20ef7221 */ /* 0x000fe20000010000 */
[----:B------:R-:W-:Y:S01]  /*3880*/  FADD.FTZ R238, R24, R238 ;  /* 0x000000ee18ee7221 */ /* 0x000fe20000010000 */
[----:B------:R-:W-:Y:S02]  /*3890*/  FADD.FTZ R2, R2, R3 ;  /* 0x0000000302027221 */ /* 0x000fe40000010000 */
[----:B------:R-:W-:Y:S01]  /*38a0*/  FADD.FTZ R239, R29, R239 ;  /* 0x000000ef1def7221 */ /* 0x000fe20000010000 */
[----:B------:R-:W-:Y:S01]  /*38b0*/  FADD.FTZ R238, R21, R238 ;  /* 0x000000ee15ee7221 */ /* 0x000fe20000010000 */
[----:B------:R-:W-:Y:S02]  /*38c0*/  HMMA.16816.F32.BF16 R52, R128, R64, R192 ;  /* 0x000000408034723c */ /* 0x000fe400000418c0 */
[----:B------:R-:W-:Y:S01]  /*38d0*/  FADD.FTZ R239, R28, R239 ;  /* 0x000000ef1cef7221 */ /* 0x000fe20000010000 */
[----:B------:R-:W-:-:S03]  /*38e0*/  FADD.FTZ R238, R20, R238 ;  /* 0x000000ee14ee7221 */ /* 0x000fc60000010000 */
[----:B------:R-:W-:Y:S01]  /*38f0*/  HMMA.16816.F32.BF16 R68, R128, R80, R188 ;  /* 0x000000508044723c */ /* 0x000fe200000418bc */
[----:B------:R-:W-:Y:S01]  /*3900*/  FADD.FTZ R239, R25, R239 ;  /* 0x000000ef19ef7221 */ /* 0x000fe20000010000 */
[----:B------:R-:W-:-:S04]  /*3910*/  FADD.FTZ R238, R15, R238 ;  /* 0x000000ee0fee7221 */ /* 0x000fc80000010000 */
        /* <DEDUP_REMOVED lines=9> */
[C---:B------:R-:W-:Y:S06]  /*39b0*/  HMMA.16816.F32.BF16 R120, R128.reuse, R122, R228 ;  /* 0x0000007a8078723c */ /* 0x040fec00000418e4 */
[----:B------:R-:W-:Y:S01]  /*39c0*/  HMMA.16816.F32.BF16 R128, R128, R18, R208 ;  /* 0x000000128080723c */ /* 0x000fe200000418d0 */
[----:B------:R-:W-:-:S08]  /*39d0*/  NOP ;  /* 0x0000000000007918 */ /* 0x000fd00000000000 */
[----:B------:R-:W-:-:S15]  /*39e0*/  @!P0 BRA `(.L_x_1036) ;  /* 0x0000002000b08947 */ /* 0x000fde0003800000 */
[C---:B------:R-:W-:Y:S01]  /*39f0*/  SHF.L.U64.HI R242, R172.reuse, 0x5, R173 ;  /* 0x00000005acf27819 */ /* 0x040fe200000102ad */
[----:B------:R-:W-:Y:S01]  /*3a00*/  IMAD.SHL.U32 R243, R172, 0x20, RZ ;  /* 0x00000020acf37824 */ /* 0x000fe200078e00ff */
[----:B------:R-:W-:Y:S01]  /*3a10*/  LEA.HI.SX32 R226, R226, 0xfffffffe, 0x1b ;  /* 0xfffffffee2e27811 */ /* 0x000fe200078fdaff */
        /* <DEDUP_REMOVED lines=10> */
.L_x_1039:
[----:B------:R-:W2:Y:S01]  /*3ac0*/  LDL.64 R228, [R1] ;  /* 0x0000000001e47983 */ /* 0x000ea20000100a00 */
[----:B------:R-:W-:Y:S04]  /*3ad0*/  VIADD R0, R226, 0xffffffff ;  /* 0xffffffffe2007836 */ /* 0x000fe80000000000 */
[----:B------:R-:W-:Y:S01]  /*3ae0*/  IMAD.WIDE.U32 R172, R0, UR8, RZ ;  /* 0x0000000800ac7c25 */ /* 0x000fe2000f8e00ff */
[----:B------:R-:W-:Y:S05]  /*3af0*/  SHF.R.S32.HI R2, RZ, 0x1f, R0 ;  /* 0x0000001fff027819 */ /* 0x000fea0000011400 */
[----:B------:R-:W-:Y:S04]  /*3b00*/  IMAD R2, R2, UR8, RZ ;  /* 0x0000000802027c24 */ /* 0x000fe8000f8e02ff */
[----:B------:R-:W-:Y:S04]  /*3b10*/  IMAD R2, R0, UR9, R2 ;  /* 0x0000000900027c24 */ /* 0x000fe8000f8e0202 */
[----:B------:R-:W-:Y:S01]  /*3b20*/  IMAD.IADD R2, R173, 0x1, R2 ;  /* 0x00000001ad027824 */ /* 0x000fe200078e0202 */
[----:B--2---:R-:W-:Y:S04]  /*3b30*/  LEA R0, P1, R172, R228, 0x5 ;  /* 0x000000e4ac007211 */ /* 0x004fe800078228ff */
[----:B------:R-:W-:Y:S02]  /*3b40*/  LEA R134, P2, R0, UR6, 0x1 ;  /* 0x0000000600867c11 */ /* 0x000fe4000f8408ff */
[----:B------:R-:W-:Y:S02]  /*3b50*/  LEA.HI.X R2, R172, R247, R2, 0x5, P1 ;  /* 0x000000f7ac027211 */ /* 0x000fe400008f2c02 */
[----:B------:R-:W-:Y:S02]  /*3b60*/  IADD3 R172, P1, R248, R134, RZ ;  /* 0x00000086f8ac7210 */ /* 0x000fe40007f3e0ff */
[----:B------:R-:W-:Y:S05]  /*3b70*/  LEA.HI.X R135, R0, UR7, R2, 0x1, P2 ;  /* 0x0000000700877c11 */ /* 0x000fea00090f0c02 */
[----:B------:R-:W-:Y:S01]  /*3b80*/  @!PT LDS RZ, [RZ] ;  /* 0x00000000fffff984 */ /* 0x000fe20000000800 */
[----:B------:R-:W-:Y:S01]  /*3b90*/  @!PT LDS RZ, [RZ] ;  /* 0x00000000fffff984 */ /* 0x000fe20000000800 */
[----:B------:R-:W-:Y:S01]  /*3ba0*/  @!PT LDS RZ, [RZ] ;  /* 0x00000000fffff984 */ /* 0x000fe20000000800 */
[----:B------:R1:W-:Y:S01]  /*3bb0*/  LDGSTS.E.BYPASS.LTC128B.128 [R227+0x8000], desc[UR14][R134.64] ;  /* 0x0800000086e37fae */ /* 0x0003e2000b901d4e */
[----:B------:R-:W-:Y:S03]  /*3bc0*/  IMAD.X R173, R249, 0x1, R135, P1 ;  /* 0x00000001f9ad7824 */ /* 0x000fe600008e0687 */
[----:B------:R1:W-:Y:S04]  /*3bd0*/  LDGSTS.E.BYPASS.LTC128B.128 [R227+0x9000], desc[UR14][R134.64+0x80] ;  /* 0x0900008086e37fae */ /* 0x0003e8000b901d4e */
[----:B------:R1:W-:Y:S04]  /*3be0*/  LDGSTS.E.BYPASS.LTC128B.128 [R227+0x8800], desc[UR14][R172.64] ;  /* 0x08800000ace37fae */ /* 0x0003e8000b901d4e */
[----:B------:R1:W-:Y:S04]  /*3bf0*/  LDGSTS.E.BYPASS.LTC128B.128 [R227+0x9800], desc[UR14][R172.64+0x80] ;  /* 0x09800080ace37fae */ /* 0x0003e8000b901d4e */
[----:B------:R-:W0:Y:S01]  /*3c00*/  LDGDEPBAR ;  /* 0x00000000000079af */ /* 0x000e220000000000 */
[----:B------:R-:W-:Y:S05]  /*3c10*/  BRA `(.L_x_1038) ;  /* 0x0000000800447947 */ /* 0x000fea0003800000 */
.L_x_1037:
[----:B------:R-:W-:Y:S01]  /*3c20*/  SHF.R.S32.HI R0, RZ, 0x1f, R226 ;  /* 0x0000001fff007819 */ /* 0x000fe200000114e2 */
[----:B------:R-:W-:Y:S04]  /*3c30*/  DEPBAR.LE SB0, 0x0 ;  /* 0x000080000000791a */ /* 0x000fe80000000000 */
[----:B------:R-:W-:Y:S01]  /*3c40*/  BAR.SYNC.DEFER_BLOCKING 0x0 ;  /* 0x0000000000007b1d */ /* 0x000fe20000010000 */
[----:B------:R-:W-:Y:S02]  /*3c50*/  IMAD R0, R0, UR12, RZ ;  /* 0x0000000c00007c24 */ /* 0x000fe4000f8e02ff */
[C---:B------:R-:W-:Y:S04]  /*3c60*/  IMAD.WIDE.U32 R6, R226.reuse, UR12, RZ ;  /* 0x0000000ce2067c25 */ /* 0x040fe8000f8e00ff */
[----:B------:R-:W-:Y:S01]  /*3c70*/  IMAD R2, R226, UR13, R0 ;  /* 0x0000000de2027c24 */ /* 0x000fe2000f8e0200 */
[----:B------:R-:W-:Y:S03]  /*3c80*/  LEA R0, P0, R6, R250, 0x5 ;  /* 0x000000fa06007211 */ /* 0x000fe600078028ff */
[----:B------:R-:W-:Y:S01]  /*3c90*/  IMAD.IADD R2, R7, 0x1, R2 ;  /* 0x0000000107027824 */ /* 0x000fe200078e0202 */
[----:B------:R-:W-:Y:S04]  /*3ca0*/  LEA R4, P1, R0, UR10, 0x1 ;  /* 0x0000000a00047c11 */ /* 0x000fe8000f8208ff */
[----:B------:R-:W-:Y:S02]  /*3cb0*/  LEA.HI.X R7, R6, R252, R2, 0x5, P0 ;  /* 0x000000fc06077211 */ /* 0x000fe400000f2c02 */
[----:B------:R-:W-:Y:S02]  /*3cc0*/  IADD3 R6, P0, R4, R243, RZ ;  /* 0x000000f304067210 */ /* 0x000fe40007f1e0ff */
[----:B------:R-:W-:Y:S05]  /*3cd0*/  LEA.HI.X R5, R0, UR11, R7, 0x1, P1 ;  /* 0x0000000b00057c11 */ /* 0x000fea00088f0c07 */
[----:B------:R-:W-:Y:S01]  /*3ce0*/  @!PT LDS RZ, [RZ] ;  /* 0x00000000fffff984 */ /* 0x000fe20000000800 */
[----:B------:R-:W-:Y:S01]  /*3cf0*/  @!PT LDS RZ, [RZ] ;  /* 0x00000000fffff984 */ /* 0x000fe20000000800 */
[----:B------:R-:W-:Y:S01]  /*3d00*/  @!PT LDS RZ, [RZ] ;  /* 0x00000000fffff984 */ /* 0x000fe20000000800 */
[----:B------:R-:W-:Y:S01]  /*3d10*/  LDGSTS.E.BYPASS.LTC128B.128 [R227+0xa000], desc[UR14][R4.64] ;  /* 0x0a00000004e37fae */ /* 0x000fe2000b901d4e */
[----:B------:R-:W-:Y:S01]  /*3d20*/  IMAD.X R7, R5, 0x1, R242, P0 ;  /* 0x0000000105077824 */ /* 0x000fe200000e06f2 */
[----:B------:R-:W-:Y:S03]  /*3d30*/  ISETP.GT.AND P0, PT, R226, RZ, PT ;  /* 0x000000ffe200720c */ /* 0x000fe60003f04270 */
[----:B------:R-:W-:Y:S05]  /*3d40*/  LDGSTS.E.BYPASS.LTC128B.128 [R227+0xb000], desc[UR14][R4.64+0x80] ;  /* 0x0b00008004e37fae */ /* 0x000fea000b901d4e */
[----:B------:R-:W-:Y:S05]  /*3d50*/  LDGSTS.E.BYPASS.LTC128B.128 [R227+0xa800], desc[UR14][R6.64] ;  /* 0x0a80000006e37fae */ /* 0x000fea000b901d4e */
[----:B------:R1:W-:Y:S05]  /*3d60*/  LDGSTS.E.BYPASS.LTC128B.128 [R227+0xb800], desc[UR14][R6.64+0x80] ;  /* 0x0b80008006e37fae */ /* 0x0003ea000b901d4e */
[----:B------:R-:W-:Y:S05]  /*3d70*/  LDSM.16.M88.4 R32, [R213] ;  /* 0x00000000d520783b */ /* 0x000fea0000000200 */
[----:B------:R-:W1:Y:S05]  /*3d80*/  LDSM.16.M88.4 R16, [R139+0x8000] ;  /* 0x008000008b10783b */ /* 0x000e6a0000000200 */
[----:B------:R-:W2:Y:S05]  /*3d90*/  LDSM.16.M88.4 R28, [R213+0x2000] ;  /* 0x00200000d51c783b */ /* 0x000eaa0000000200 */
[----:B------:R-:W3:Y:S05]  /*3da0*/  LDSM.16.M88.4 R172, [R139+0x8800] ;  /* 0x008800008bac783b */ /* 0x000eea0000000200 */
[----:B------:R-:W0:Y:S05]  /*3db0*/  LDGDEPBAR ;  /* 0x00000000000079af */ /* 0x000e2a0000000000 */
[----:B------:R-:W-:Y:S05]  /*3dc0*/  LDSM.16.M88.4 R176, [R215] ;  /* 0x00000000d7b0783b */ /* 0x000fea0000000200 */
[----:B------:R-:W4:Y:S05]  /*3dd0*/  LDSM.16.M88.4 R180, [R222] ;  /* 0x00000000deb4783b */ /* 0x000f2a0000000200 */
[----:B------:R-:W5:Y:S05]  /*3de0*/  LDSM.16.M88.4 R184, [R215+0x2000] ;  /* 0x00200000d7b8783b */ /* 0x000f6a0000000200 */
[----:B------:R-:W5:Y:S05]  /*3df0*/  LDSM.16.M88.4 R188, [R225] ;  /* 0x00000000e1bc783b */ /* 0x000f6a0000000200 */
[----:B------:R-:W-:Y:S01]  /*3e00*/  LDSM.16.M88.4 R192, [R221] ;  /* 0x00000000ddc0783b */ /* 0x000fe20000000200 */
[-C--:B-1----:R-:W-:Y:S04]  /*3e10*/  HMMA.16816.F32.BF16 R4, R32, R16.reuse, RZ ;  /* 0x000000102004723c */ /* 0x082fe800000418ff */
[----:B------:R-:W1:Y:S02]  /*3e20*/  LDSM.16.M88.4 R196, [R219+0x8000] ;  /* 0x00800000dbc4783b */ /* 0x000e640000000200 */
[C---:B--2---:R-:W-:Y:S03]  /*3e30*/  HMMA.16816.F32.BF16 R8, R28.reuse, R16, RZ ;  /* 0x000000101c08723c */ /* 0x044fe600000418ff */
[----:B------:R-:W2:Y:S03]  /*3e40*/  LDSM.16.M88.4 R200, [R221+0x2000] ;  /* 0x00200000ddc8783b */ /* 0x000ea60000000200 */
[-C--:B------:R-:W-:Y:S02]  /*3e50*/  HMMA.16816.F32.BF16 R12, R28, R18.reuse, RZ ;  /* 0x000000121c0c723c */ /* 0x080fe400000418ff */
[----:B------:R-:W-:Y:S04]  /*3e60*/  LDSM.16.M88.4 R204, [R218] ;  /* 0x00000000dacc783b */ /* 0x000fe80000000200 */
[C---:B------:R-:W-:Y:S01]  /*3e70*/  HMMA.16816.F32.BF16 R16, R32.reuse, R18, RZ ;  /* 0x000000122010723c */ /* 0x040fe200000418ff */
[----:B------:R-:W-:Y:S05]  /*3e80*/  LDSM.16.M88.4 R208, [R220+0x2000] ;  /* 0x00200000dcd0783b */ /* 0x000fea0000000200 */
[-C--:B---3--:R-:W-:Y:S06]  /*3e90*/  HMMA.16816.F32.BF16 R20, R32, R172.reuse, RZ ;  /* 0x000000ac2014723c */ /* 0x088fec00000418ff */
[C---:B------:R-:W-:Y:S06]  /*3ea0*/  HMMA.16816.F32.BF16 R24, R28.reuse, R172, RZ ;  /* 0x000000ac1c18723c */ /* 0x040fec00000418ff */
[-C--:B------:R-:W-:Y:S06]  /*3eb0*/  HMMA.16816.F32.BF16 R28, R28, R174.reuse, RZ ;  /* 0x000000ae1c1c723c */ /* 0x080fec00000418ff */
[----:B------:R-:W-:Y:S01]  /*3ec0*/  HMMA.16816.F32.BF16 R32, R32, R174, RZ ;  /* 0x000000ae2020723c */ /* 0x000fe200000418ff */
[----:B------:R-:W3:Y:S05]  /*3ed0*/  LDSM.16.M88.4 R172, [R219+0x8800] ;  /* 0x00880000dbac783b */ /* 0x000eea0000000200 */
[-C--:B----4-:R-:W-:Y:S06]  /*3ee0*/  HMMA.16816.F32.BF16 R4, R176, R180.reuse, R4 ;  /* 0x000000b4b004723c */ /* 0x090fec0000041804 */
[C---:B-----5:R-:W-:Y:S06]  /*3ef0*/  HMMA.16816.F32.BF16 R8, R184.reuse, R180, R8 ;  /* 0x000000b4b808723c */ /* 0x060fec0000041808 */
[-C--:B------:R-:W-:Y:S06]  /*3f00*/  HMMA.16816.F32.BF16 R12, R184, R182.reuse, R12 ;  /* 0x000000b6b80c723c */ /* 0x080fec000004180c */
[C---:B------:R-:W-:Y:S01]  /*3f10*/  HMMA.16816.F32.BF16 R16, R176.reuse, R182, R16 ;  /* 0x000000b6b010723c */ /* 0x040fe20000041810 */
[----:B------:R-:W4:Y:S05]  /*3f20*/  LDSM.16.M88.4 R180, [R220] ;  /* 0x00000000dcb4783b */ /* 0x000f2a0000000200 */
[-C--:B------:R-:W-:Y:S06]  /*3f30*/  HMMA.16816.F32.BF16 R20, R176, R188.reuse, R20 ;  /* 0x000000bcb014723c */ /* 0x080fec0000041814 */
[C---:B------:R-:W-:Y:S06]  /*3f40*/  HMMA.16816.F32.BF16 R24, R184.reuse, R188, R24 ;  /* 0x000000bcb818723c */ /* 0x040fec0000041818 */
[-C--:B------:R-:W-:Y:S01]  /*3f50*/  HMMA.16816.F32.BF16 R28, R184, R190.reuse, R28 ;  /* 0x000000beb81c723c */ /* 0x080fe2000004181c */
[----:B------:R-:W-:Y:S05]  /*3f60*/  LDSM.16.M88.4 R184, [R213+0x4000] ;  /* 0x00400000d5b8783b */ /* 0x000fea0000000200 */
[----:B------:R-:W-:Y:S01]  /*3f70*/  HMMA.16816.F32.BF16 R32, R176, R190, R32 ;  /* 0x000000beb020723c */ /* 0x000fe20000041820 */
[----:B------:R-:W5:Y:S05]  /*3f80*/  LDSM.16.M88.4 R176, [R218+0x800] ;  /* 0x00080000dab0783b */ /* 0x000f6a0000000200 */
[-C--:B-1----:R-:W-:Y:S01]  /*3f90*/  HMMA.16816.F32.BF16 R4, R192, R196.reuse, R4 ;  /* 0x000000c4c004723c */ /* 0x082fe20000041804 */
[----:B------:R-:W1:Y:S05]  /*3fa0*/  LDSM.16.M88.4 R188, [R139+0x9000] ;  /* 0x009000008bbc783b */ /* 0x000e6a0000000200 */
[C---:B--2---:R-:W-:Y:S06]  /*3fb0*/  HMMA.16816.F32.BF16 R8, R200.reuse, R196, R8 ;  /* 0x000000c4c808723c */ /* 0x044fec0000041808 */
[-C--:B------:R-:W-:Y:S06]  /*3fc0*/  HMMA.16816.F32.BF16 R12, R200, R198.reuse, R12 ;  /* 0x000000c6c80c723c */ /* 0x080fec000004180c */
[C---:B------:R-:W-:Y:S01]  /*3fd0*/  HMMA.16816.F32.BF16 R16, R192.reuse, R198, R16 ;  /* 0x000000c6c010723c */ /* 0x040fe20000041810 */
[----:B------:R-:W2:Y:S05]  /*3fe0*/  LDSM.16.M88.4 R196, [R213+0x6000] ;  /* 0x00600000d5c4783b */ /* 0x000eaa0000000200 */
[-C--:B---3--:R-:W-:Y:S06]  /*3ff0*/  HMMA.16816.F32.BF16 R20, R192, R172.reuse, R20 ;  /* 0x000000acc014723c */ /* 0x088fec0000041814 */
[C---:B------:R-:W-:Y:S06]  /*4000*/  HMMA.16816.F32.BF16 R24, R200.reuse, R172, R24 ;  /* 0x000000acc818723c */ /* 0x040fec0000041818 */
[-C--:B------:R-:W-:Y:S01]  /*4010*/  HMMA.16816.F32.BF16 R28, R200, R174.reuse, R28 ;  /* 0x000000aec81c723c */ /* 0x080fe2000004181c */
[----:B------:R-:W-:Y:S05]  /*4020*/  LDSM.16.M88.4 R200, [R224] ;  /* 0x00000000e0c8783b */ /* 0x000fea0000000200 */
[----:B------:R-:W-:Y:S01]  /*4030*/  HMMA.16816.F32.BF16 R32, R192, R174, R32 ;  /* 0x000000aec020723c */ /* 0x000fe20000041820 */
[----:B------:R-:W3:Y:S05]  /*4040*/  LDSM.16.M88.4 R172, [R139+0x9800] ;  /* 0x009800008bac783b */ /* 0x000eea0000000200 */
[-C--:B----4-:R-:W-:Y:S01]  /*4050*/  HMMA.16816.F32.BF16 R4, R180, R204.reuse, R4 ;  /* 0x000000ccb404723c */ /* 0x090fe20000041804 */
[----:B------:R-:W4:Y:S05]  /*4060*/  LDSM.16.M88.4 R192, [R215+0x4000] ;  /* 0x00400000d7c0783b */ /* 0x000f2a0000000200 */
[C---:B------:R-:W-:Y:S06]  /*4070*/  HMMA.16816.F32.BF16 R8, R208.reuse, R204, R8 ;  /* 0x000000ccd008723c */ /* 0x040fec0000041808 */
[-C--:B------:R-:W-:Y:S06]  /*4080*/  HMMA.16816.F32.BF16 R12, R208, R206.reuse, R12 ;  /* 0x000000ced00c723c */ /* 0x080fec000004180c */
[C---:B------:R-:W-:Y:S01]  /*4090*/  HMMA.16816.F32.BF16 R16, R180.reuse, R206, R16 ;  /* 0x000000ceb410723c */ /* 0x040fe20000041810 */
[----:B------:R-:W4:Y:S05]  /*40a0*/  LDSM.16.M88.4 R204, [R215+0x6000] ;  /* 0x00600000d7cc783b */ /* 0x000f2a0000000200 */
[-C--:B-----5:R-:W-:Y:S06]  /*40b0*/  HMMA.16816.F32.BF16 R20, R180, R176.reuse, R20 ;  /* 0x000000b0b414723c */ /* 0x0a0fec0000041814 */
[C---:B------:R-:W-:Y:S06]  /*40c0*/  HMMA.16816.F32.BF16 R24, R208.reuse, R176, R24 ;  /* 0x000000b0d018723c */ /* 0x040fec0000041818 */
[-C--:B------:R-:W-:Y:S01]  /*40d0*/  HMMA.16816.F32.BF16 R28, R208, R178.reuse, R28 ;  /* 0x000000b2d01c723c */ /* 0x080fe2000004181c */
[----:B------:R-:W-:Y:S05]  /*40e0*/  LDSM.16.M88.4 R208, [R221+0x6000] ;  /* 0x00600000ddd0783b */ /* 0x000fea0000000200 */
[----:B------:R-:W-:Y:S01]  /*40f0*/  HMMA.16816.F32.BF16 R32, R180, R178, R32 ;  /* 0x000000b2b420723c */ /* 0x000fe20000041820 */
[----:B------:R-:W5:Y:S05]  /*4100*/  LDSM.16.M88.4 R176, [R223] ;  /* 0x00000000dfb0783b */ /* 0x000f6a0000000200 */
[-C--:B-1----:R-:W-:Y:S01]  /*4110*/  HMMA.16816.F32.BF16 R4, R184, R188.reuse, R4 ;  /* 0x000000bcb804723c */ /* 0x082fe20000041804 */
[----:B------:R-:W-:Y:S05]  /*4120*/  LDSM.16.M88.4 R180, [R221+0x4000] ;  /* 0x00400000ddb4783b */ /* 0x000fea0000000200 */
[C---:B--2---:R-:W-:Y:S06]  /*4130*/  HMMA.16816.F32.BF16 R8, R196.reuse, R188, R8 ;  /* 0x000000bcc408723c */ /* 0x044fec0000041808 */
[-C--:B------:R-:W-:Y:S06]  /*4140*/  HMMA.16816.F32.BF16 R12, R196, R190.reuse, R12 ;  /* 0x000000bec40c723c */ /* 0x080fec000004180c */
[C---:B------:R-:W-:Y:S01]  /*4150*/  HMMA.16816.F32.BF16 R16, R184.reuse, R190, R16 ;  /* 0x000000beb810723c */ /* 0x040fe20000041810 */
[----:B------:R-:W1:Y:S05]  /*4160*/  LDSM.16.M88.4 R188, [R219+0x9000] ;  /* 0x00900000dbbc783b */ /* 0x000e6a0000000200 */
[-C--:B---3--:R-:W-:Y:S06]  /*4170*/  HMMA.16816.F32.BF16 R20, R184, R172.reuse, R20 ;  /* 0x000000acb814723c */ /* 0x088fec0000041814 */
[C---:B------:R-:W-:Y:S06]  /*4180*/  HMMA.16816.F32.BF16 R24, R196.reuse, R172, R24 ;  /* 0x000000acc418723c */ /* 0x040fec0000041818 */
[-C--:B------:R-:W-:Y:S01]  /*4190*/  HMMA.16816.F32.BF16 R28, R196, R174.reuse, R28 ;  /* 0x000000aec41c723c */ /* 0x080fe2000004181c */
[----:B------:R-:W-:Y:S05]  /*41a0*/  LDSM.16.M88.4 R196, [R218+0x1000] ;  /* 0x00100000dac4783b */ /* 0x000fea0000000200 */
[----:B------:R-:W-:Y:S01]  /*41b0*/  HMMA.16816.F32.BF16 R32, R184, R174, R32 ;  /* 0x000000aeb820723c */ /* 0x000fe20000041820 */
[----:B------:R-:W2:Y:S05]  /*41c0*/  LDSM.16.M88.4 R172, [R219+0x9800] ;  /* 0x00980000dbac783b */ /* 0x000eaa0000000200 */
[-C--:B----4-:R-:W-:Y:S01]  /*41d0*/  HMMA.16816.F32.BF16 R4, R192, R200.reuse, R4 ;  /* 0x000000c8c004723c */ /* 0x090fe20000041804 */
[----:B------:R-:W3:Y:S05]  /*41e0*/  LDSM.16.M88.4 R184, [R220+0x4000] ;  /* 0x00400000dcb8783b */ /* 0x000eea0000000200 */
[C---:B------:R-:W-:Y:S06]  /*41f0*/  HMMA.16816.F32.BF16 R8, R204.reuse, R200, R8 ;  /* 0x000000c8cc08723c */ /* 0x040fec0000041808 */
[-C--:B------:R-:W-:Y:S06]  /*4200*/  HMMA.16816.F32.BF16 R12, R204, R202.reuse, R12 ;  /* 0x000000cacc0c723c */ /* 0x080fec000004180c */
[C---:B------:R-:W-:Y:S01]  /*4210*/  HMMA.16816.F32.BF16 R16, R192.reuse, R202, R16 ;  /* 0x000000cac010723c */ /* 0x040fe20000041810 */
[----:B------:R-:W4:Y:S05]  /*4220*/  LDSM.16.M88.4 R200, [R220+0x6000] ;  /* 0x00600000dcc8783b */ /* 0x000f2a0000000200 */
[-C--:B-----5:R-:W-:Y:S06]  /*4230*/  HMMA.16816.F32.BF16 R20, R192, R176.reuse, R20 ;  /* 0x000000b0c014723c */ /* 0x0a0fec0000041814 */
[C---:B------:R-:W-:Y:S06]  /*4240*/  HMMA.16816.F32.BF16 R24, R204.reuse, R176, R24 ;  /* 0x000000b0cc18723c */ /* 0x040fec0000041818 */
[-C--:B------:R-:W-:Y:S06]  /*4250*/  HMMA.16816.F32.BF16 R28, R204, R178.reuse, R28 ;  /* 0x000000b2cc1c723c */ /* 0x080fec000004181c */
[----:B------:R-:W-:Y:S01]  /*4260*/  HMMA.16816.F32.BF16 R32, R192, R178, R32 ;  /* 0x000000b2c020723c */ /* 0x000fe20000041820 */
[----:B------:R-:W5:Y:S01]  /*4270*/  LDSM.16.M88.4 R176, [R218+0x1800] ;  /* 0x00180000dab0783b */ /* 0x000f620000000200 */
[----:B------:R-:W-:Y:S04]  /*4280*/  DEPBAR.LE SB0, 0x0 ;  /* 0x000080000000791a */ /* 0x000fe80000000000 */
[-C--:B-1----:R-:W-:Y:S01]  /*4290*/  HMMA.16816.F32.BF16 R4, R180, R188.reuse, R4 ;  /* 0x000000bcb404723c */ /* 0x082fe20000041804 */
[----:B------:R-:W-:Y:S05]  /*42a0*/  BAR.SYNC.DEFER_BLOCKING 0x0 ;  /* 0x0000000000007b1d */ /* 0x000fea0000010000 */
[C---:B------:R-:W-:Y:S06]  /*42b0*/  HMMA.16816.F32.BF16 R8, R208.reuse, R188, R8 ;  /* 0x000000bcd008723c */ /* 0x040fec0000041808 */
[-C--:B------:R-:W-:Y:S06]  /*42c0*/  HMMA.16816.F32.BF16 R12, R208, R190.reuse, R12 ;  /* 0x000000bed00c723c */ /* 0x080fec000004180c */
[C---:B------:R-:W-:Y:S06]  /*42d0*/  HMMA.16816.F32.BF16 R16, R180.reuse, R190, R16 ;  /* 0x000000beb410723c */ /* 0x040fec0000041810 */
[-C--:B--2---:R-:W-:Y:S06]  /*42e0*/  HMMA.16816.F32.BF16 R20, R180, R172.reuse, R20 ;  /* 0x000000acb414723c */ /* 0x084fec0000041814 */
[C---:B------:R-:W-:Y:S06]  /*42f0*/  HMMA.16816.F32.BF16 R24, R208.reuse, R172, R24 ;  /* 0x000000acd018723c */ /* 0x040fec0000041818 */
[-C--:B------:R-:W-:Y:S06]  /*4300*/  HMMA.16816.F32.BF16 R28, R208, R174.reuse, R28 ;  /* 0x000000aed01c723c */ /* 0x080fec000004181c */
[----:B------:R-:W-:Y:S06]  /*4310*/  HMMA.16816.F32.BF16 R32, R180, R174, R32 ;  /* 0x000000aeb420723c */ /* 0x000fec0000041820 */
[-C--:B---3--:R-:W-:Y:S06]  /*4320*/  HMMA.16816.F32.BF16 R4, R184, R196.reuse, R4 ;  /* 0x000000c4b804723c */ /* 0x088fec0000041804 */
[C---:B----4-:R-:W-:Y:S06]  /*4330*/  HMMA.16816.F32.BF16 R8, R200.reuse, R196, R8 ;  /* 0x000000c4c808723c */ /* 0x050fec0000041808 */
[-C--:B------:R-:W-:Y:S06]  /*4340*/  HMMA.16816.F32.BF16 R12, R200, R198.reuse, R12 ;  /* 0x000000c6c80c723c */ /* 0x080fec000004180c */
[C---:B------:R-:W-:Y:S06]  /*4350*/  HMMA.16816.F32.BF16 R16, R184.reuse, R198, R16 ;  /* 0x000000c6b810723c */ /* 0x040fec0000041810 */
[----:B------:R-:W-:Y:S01]  /*4360*/  FMNMX.FTZ R2, R4, R3, !PT ;  /* 0x0000000304027209 */ /* 0x000fe20007810000 */
[-C--:B-----5:R-:W-:Y:S04]  /*4370*/  HMMA.16816.F32.BF16 R20, R184, R176.reuse, R20 ;  /* 0x000000b0b814723c */ /* 0x0a0fe80000041814 */
[----:B------:R-:W-:Y:S02]  /*4380*/  FMNMX.FTZ R0, R6, R133, !PT ;  /* 0x0000008506007209 */ /* 0x000fe40007810000 */
[----:B------:R-:W-:Y:S01]  /*4390*/  FMNMX.FTZ R2, R5, R2, !PT ;  /* 0x0000000205027209 */ /* 0x000fe20007810000 */
[C---:B------:R-:W-:Y:S04]  /*43a0*/  HMMA.16816.F32.BF16 R24, R200.reuse, R176, R24 ;  /* 0x000000b0c818723c */ /* 0x040fe80000041818 */
[----:B------:R-:W-:Y:S02]  /*43b0*/  FMNMX.FTZ R132, R7, R0, !PT ;  /* 0x0000000007847209 */ /* 0x000fe40007810000 */
        /* <DEDUP_REMOVED lines=23> */
.L_x_1038:
[----:B-1----:R-:W1:Y:S01]  /*4530*/  SHFL.BFLY PT, R135, R136, 0x2, 0x1f ;  /* 0x0c401f0088877f89 */ /* 0x002e6200000e0000 */
[----:B------:R-:W-:Y:S02]  /*4540*/  FMNMX.FTZ R134, R35, R174, !PT ;  /* 0x000000ae23867209 */ /* 0x000fe40007810000 */
[----:B------:R-:W-:Y:S05]  /*4550*/  FMNMX.FTZ R2, R25, R132, !PT ;  /* 0x0000008419027209 */ /* 0x000fea0007810000 */
[----:B------:R-:W-:Y:S01]  /*4560*/  LDSM.16.MT88.4 R176, [R214+0xa000] ;  /* 0x00a00000d6b0783b */ /* 0x000fe20000004200 */
[----:B------:R-:W-:Y:S02]  /*4570*/  FMNMX.FTZ R0, R26, R175, !PT ;  /* 0x000000af1a007209 */ /* 0x000fe40007810000 */
[----:B------:R-:W-:Y:S02]  /*4580*/  FMNMX.FTZ R2, R28, R2, !PT ;  /* 0x000000021c027209 */ /* 0x000fe40007810000 */
[----:B------:R-:W-:Y:S02]  /*4590*/  FMNMX.FTZ R0, R27, R0, !PT ;  /* 0x000000001b007209 */ /* 0x000fe40007810000 */
[----:B------:R-:W-:Y:S01]  /*45a0*/  FMNMX.FTZ R132, R29, R2, !PT ;  /* 0x000000021d847209 */ /* 0x000fe20007810000 */
[----:B------:R-:W2:Y:S01]  /*45b0*/  SHFL.BFLY PT, R173, R134, 0x2, 0x1f ;  /* 0x0c401f0086ad7f89 */ /* 0x000ea200000e0000 */
[----:B------:R-:W-:Y:S02]  /*45c0*/  FMNMX.FTZ R0, R30, R0, !PT ;  /* 0x000000001e007209 */ /* 0x000fe40007810000 */
[----:B------:R-:W-:Y:S05]  /*45d0*/  IADD3 R226, R226, -0x1, RZ ;  /* 0xffffffffe2e27810 */ /* 0x000fea0007ffe0ff */
[----:B------:R-:W3:Y:S01]  /*45e0*/  SHFL.BFLY PT, R172, R132, 0x2, 0x1f ;  /* 0x0c401f0084ac7f89 */ /* 0x000ee200000e0000 */
[----:B------:R-:W-:Y:S07]  /*45f0*/  FMNMX.FTZ R0, R31, R0, !PT ;  /* 0x000000001f007209 */ /* 0x000fee0007810000 */
[----:B------:R-:W-:Y:S08]  /*4600*/  LDSM.16.MT88.4 R184, [R217+0xb800] ;  /* 0x00b80000d9b8783b */ /* 0x000ff00000004200 */
[----:B------:R-:W4:Y:S08]  /*4610*/  SHFL.BFLY PT, R2, R0, 0x2, 0x1f ;  /* 0x0c401f0000027f89 */ /* 0x000f3000000e0000 */
[----:B------:R-:W-:Y:S01]  /*4620*/  LDSM.16.MT88.4 R188, [R216+0xb800] ;  /* 0x00b80000d8bc783b */ /* 0x000fe20000004200 */
[----:B-1----:R-:W-:Y:S02]  /*4630*/  FMNMX.FTZ R136, R136, R135, !PT ;  /* 0x0000008788887209 */ /* 0x002fe40007810000 */
[----:B--2---:R-:W-:Y:S05]  /*4640*/  FMNMX.FTZ R134, R134, R173, !PT ;  /* 0x000000ad86867209 */ /* 0x004fea0007810000 */
[----:B------:R-:W1:Y:S01]  /*4650*/  SHFL.BFLY PT, R135, R136, 0x1, 0x1f ;  /* 0x0c201f0088877f89 */ /* 0x000e6200000e0000 */
[----:B---3--:R-:W-:Y:S07]  /*4660*/  FMNMX.FTZ R172, R132, R172, !PT ;  /* 0x000000ac84ac7209 */ /* 0x008fee0007810000 */
[----:B------:R-:W2:Y:S08]  /*4670*/  SHFL.BFLY PT, R173, R134, 0x1, 0x1f ;  /* 0x0c201f0086ad7f89 */ /* 0x000eb000000e0000 */
[----:B------:R-:W3:Y:S01]  /*4680*/  SHFL.BFLY PT, R174, R172, 0x1, 0x1f ;  /* 0x0c201f00acae7f89 */ /* 0x000ee200000e0000 */
[----:B----4-:R-:W-:Y:S07]  /*4690*/  FMNMX.FTZ R2, R0, R2, !PT ;  /* 0x0000000200027209 */ /* 0x010fee0007810000 */
        /* <DEDUP_REMOVED lines=8> */
[----:B------:R-:W1:Y:S02]  /*4720*/  LDSM.16.MT88.4 R172, [R212+0xa000] ;  /* 0x00a00000d4ac783b */ /* 0x000e640000004200 */
[----:B------:R2:W3:Y:S01]  /*4730*/  MUFU.EX2 R133, R3 ;  /* 0x0000000300857308 */ /* 0x0004e20000000800 */
[----:B------:R-:W-:Y:S01]  /*4740*/  FMUL.FTZ R180, R134, UR4 ;  /* 0x0000000486b47c20 */ /* 0x000fe20008410000 */
[----:B----4-:R-:W-:Y:S05]  /*4750*/  FMNMX.FTZ R132, R2, R132, !PT ;  /* 0x0000008402847209 */ /* 0x010fea0007810000 */
        /* <DEDUP_REMOVED lines=69> */
[C---:B---3--:R-:W-:Y:S01]  /*4bb0*/  FMUL.FTZ R10, R0.reuse, R142 ;  /* 0x0000008e000a7220 */ /* 0x048fe20000410000 */
[----:B------:R-:W-:Y:S01]  /*4bc0*/  FMUL.FTZ R75, R0, R75 ;  /* 0x0000004b004b7220 */ /* 0x000fe20000410000 */
[C---:B------:R-:W-:Y:S01]  /*4bd0*/  FMUL.FTZ R76, R2.reuse, R76 ;  /* 0x0000004c024c7220 */ /* 0x040fe20000410000 */
[----:B------:R-:W-:Y:S01]  /*4be0*/  FMUL.FTZ R77, R2, R77 ;  /* 0x0000004d024d7220 */ /* 0x000fe20000410000 */
[C---:B------:R-:W-:Y:S01]  /*4bf0*/  FMUL.FTZ R78, R0.reuse, R78 ;  /* 0x0000004e004e7220 */ /* 0x040fe20000410000 */
[----:B------:R-:W-:Y:S01]  /*4c00*/  FMUL.FTZ R79, R0, R79 ;  /* 0x0000004f004f7220 */ /* 0x000fe20000410000 */
[--C-:B------:R-:W-:Y:S03]  /*4c10*/  FFMA.FTZ R20, R20, UR4, -R137.reuse ;  /* 0x0000000414147c23 */ /* 0x100fe60008010889 */
[----:B------:R3:W-:Y:S01]  /*4c20*/  MUFU.EX2 R234, R16 ;  /* 0x0000001000ea7308 */ /* 0x0007e20000000800 */
[----:B--2---:R-:W-:Y:S01]  /*4c30*/  FMUL.FTZ R11, R0, R143 ;  /* 0x0000008f000b7220 */ /* 0x004fe20000410000 */
[----:B------:R-:W-:Y:S01]  /*4c40*/  FFMA.FTZ R21, R21, UR4, -R137 ;  /* 0x0000000415157c23 */ /* 0x000fe20008010889 */
[--C-:B------:R-:W-:Y:S01]  /*4c50*/  FFMA.FTZ R22, R22, UR4, -R138.reuse ;  /* 0x0000000416167c23 */ /* 0x100fe2000801088a */
[C---:B------:R-:W-:Y:S01]  /*4c60*/  FMUL.FTZ R80, R133.reuse, R80 ;  /* 0x0000005085507220 */ /* 0x040fe20000410000 */
[C---:B------:R-:W-:Y:S01]  /*4c70*/  FMUL.FTZ R81, R133.reuse, R81 ;  /* 0x0000005185517220 */ /* 0x040fe20000410000 */
[C---:B------:R-:W-:Y:S01]  /*4c80*/  FMUL.FTZ R96, R133.reuse, R96 ;  /* 0x0000006085607220 */ /* 0x040fe20000410000 */
[----:B------:R-:W-:Y:S03]  /*4c90*/  FMUL.FTZ R97, R133, R97 ;  /* 0x0000006185617220 */ /* 0x000fe60000410000 */
[----:B------:R-:W2:Y:S01]  /*4ca0*/  MUFU.EX2 R236, R17 ;  /* 0x0000001100ec7308 */ /* 0x000ea20000000800 */
        /* <DEDUP_REMOVED lines=8> */
[----:B---3--:R-:W-:Y:S01]  /*4d30*/  FMUL.FTZ R16, R133, R152 ;  /* 0x0000009885107220 */ /* 0x008fe20000410000 */
        /* <DEDUP_REMOVED lines=9> */
[C---:B------:R-:W-:Y:S01]  /*4dd0*/  FMUL.FTZ R99, R3.reuse, R99 ;  /* 0x0000006303637220 */ /* 0x040fe20000410000 */
[----:B------:R-:W-:Y:S01]  /*4de0*/  FFMA.FTZ R34, R34, UR4, -R138 ;  /* 0x0000000422227c23 */ /* 0x000fe2000801088a */
[C---:B------:R-:W-:Y:S01]  /*4df0*/  FMUL.FTZ R100, R2.reuse, R100 ;  /* 0x0000006402647220 */ /* 0x040fe20000410000 */
[----:B------:R-:W-:Y:S01]  /*4e00*/  FMUL.FTZ R101, R2, R101 ;  /* 0x0000006502657220 */ /* 0x000fe20000410000 */
[C---:B------:R-:W-:Y:S03]  /*4e10*/  FMUL.FTZ R102, R0.reuse, R102 ;  /* 0x0000006600667220 */ /* 0x040fe60000410000 */
[----:B------:R2:W-:Y:S01]  /*4e20*/  MUFU.EX2 R235, R4 ;  /* 0x0000000400eb7308 */ /* 0x0005e20000000800 */
[----:B----4-:R-:W-:Y:S01]  /*4e30*/  FMUL.FTZ R18, R3, R154 ;  /* 0x0000009a03127220 */ /* 0x010fe20000410000 */
[----:B------:R-:W-:Y:S01]  /*4e40*/  FMUL.FTZ R103, R0, R103 ;  /* 0x0000006700677220 */ /* 0x000fe20000410000 */
[C---:B------:R-:W-:Y:S01]  /*4e50*/  FMUL.FTZ R104, R2.reuse, R104 ;  /* 0x0000006802687220 */ /* 0x040fe20000410000 */
[----:B------:R-:W-:Y:S01]  /*4e60*/  FMUL.FTZ R105, R2, R105 ;  /* 0x0000006902697220 */ /* 0x000fe20000410000 */
[C---:B------:R-:W-:Y:S01]  /*4e70*/  FMUL.FTZ R106, R0.reuse, R106 ;  /* 0x0000006a006a7220 */ /* 0x040fe20000410000 */
[----:B------:R-:W-:Y:S01]  /*4e80*/  FMUL.FTZ R107, R0, R107 ;  /* 0x0000006b006b7220 */ /* 0x000fe20000410000 */
[----:B------:R-:W-:Y:S03]  /*4e90*/  FMUL.FTZ R108, R133, R108 ;  /* 0x0000006c856c7220 */ /* 0x000fe60000410000 */
[----:B------:R4:W5:Y:S01]  /*4ea0*/  MUFU.EX2 R237, R5 ;  /* 0x0000000500ed7308 */ /* 0x0009620000000800 */
[----:B---3--:R-:W-:Y:S01]  /*4eb0*/  F2FP.BF16.F32.PACK_AB R143, R232, R230 ;  /* 0x000000e6e88f723e */ /* 0x008fe200000010ff */
[----:B------:R-:W-:Y:S01]  /*4ec0*/  FMUL.FTZ R19, R3, R155 ;  /* 0x0000009b03137220 */ /* 0x000fe20000410000 */
[----:B------:R-:W-:Y:S01]  /*4ed0*/  FMUL.FTZ R109, R133, R109 ;  /* 0x0000006d856d7220 */ /* 0x000fe20000410000 */
[----:B------:R-:W-:Y:S01]  /*4ee0*/  LDSM.16.MT88.4 R152, [R216+0xa000] ;  /* 0x00a00000d898783b */ /* 0x000fe20000004200 */
[C---:B------:R-:W-:Y:S01]  /*4ef0*/  FMUL.FTZ R110, R3.reuse, R110 ;  /* 0x0000006e036e7220 */ /* 0x040fe20000410000 */
[----:B------:R-:W-:Y:S01]  /*4f00*/  FMUL.FTZ R111, R3, R111 ;  /* 0x0000006f036f7220 */ /* 0x000fe20000410000 */
[C---:B------:R-:W-:Y:S03]  /*4f10*/  FMUL.FTZ R112, R2.reuse, R112 ;  /* 0x0000007002707220 */ /* 0x040fe60000410000 */
[----:B------:R3:W-:Y:S01]  /*4f20*/  MUFU.EX2 R231, R6 ;  /* 0x0000000600e77308 */ /* 0x0007e20000000800 */
[----:B--2---:R-:W-:Y:S01]  /*4f30*/  FMUL.FTZ R4, R133, R144 ;  /* 0x0000009085047220 */ /* 0x004fe20000410000 */
[----:B------:R-:W-:Y:S01]  /*4f40*/  F2FP.BF16.F32.PACK_AB R144, R229, R211 ;  /* 0x000000d3e590723e */ /* 0x000fe200000010ff */
[----:B------:R-:W-:Y:S01]  /*4f50*/  FMUL.FTZ R113, R2, R113 ;  /* 0x0000007102717220 */ /* 0x000fe20000410000 */
[C---:B------:R-:W-:Y:S01]  /*4f60*/  FMUL.FTZ R114, R0.reuse, R114 ;  /* 0x0000007200727220 */ /* 0x040fe20000410000 */
[----:B------:R-:W-:Y:S01]  /*4f70*/  FMUL.FTZ R115, R0, R115 ;  /* 0x0000007300737220 */ /* 0x000fe20000410000 */
[C---:B------:R-:W-:Y:S01]  /*4f80*/  FMUL.FTZ R116, R2.reuse, R116 ;  /* 0x0000007402747220 */ /* 0x040fe20000410000 */
[----:B------:R-:W-:Y:S03]  /*4f90*/  FMUL.FTZ R117, R2, R117 ;  /* 0x0000007502757220 */ /* 0x000fe60000410000 */
[----:B------:R2:W1:Y:S01]  /*4fa0*/  MUFU.EX2 R233, R7 ;  /* 0x0000000700e97308 */ /* 0x0004620000000800 */
[----:B----4-:R-:W-:Y:S01]  /*4fb0*/  FMUL.FTZ R5, R133, R145 ;  /* 0x0000009185057220 */ /* 0x010fe20000410000 */
[----:B-----5:R-:W-:Y:S01]  /*4fc0*/  F2FP.BF16.F32.PACK_AB R140, R237, R235 ;  /* 0x000000ebed8c723e */ /* 0x020fe200000010ff */
[C---:B------:R-:W-:Y:S01]  /*4fd0*/  FMUL.FTZ R118, R0.reuse, R118 ;  /* 0x0000007600767220 */ /* 0x040fe20000410000 */
[----:B------:R-:W-:Y:S01]  /*4fe0*/  F2FP.BF16.F32.PACK_AB R145, R209, R207 ;  /* 0x000000cfd191723e */ /* 0x000fe200000010ff */
[----:B------:R-:W-:Y:S01]  /*4ff0*/  FMUL.FTZ R119, R0, R119 ;  /* 0x0000007700777220 */ /* 0x000fe20000410000 */
[--C-:B------:R-:W-:Y:S01]  /*5000*/  FFMA.FTZ R24, R24, UR4, -R180.reuse ;  /* 0x0000000418187c23 */ /* 0x100fe200080108b4 */
[--C-:B------:R-:W-:Y:S03]  /*5010*/  FFMA.FTZ R25, R25, UR4, -R180.reuse ;  /* 0x0000000419197c23 */ /* 0x100fe600080108b4 */
[----:B------:R4:W-:Y:S01]  /*5020*/  MUFU.EX2 R210, R12 ;  /* 0x0000000c00d27308 */ /* 0x0009e20000000800 */
[----:B---3--:R-:W-:Y:S01]  /*5030*/  FMUL.FTZ R6, R3, R146 ;  /* 0x0000009203067220 */ /* 0x008fe20000410000 */
[--C-:B------:R-:W-:Y:S01]  /*5040*/  FFMA.FTZ R26, R26, UR4, -R181.reuse ;  /* 0x000000041a1a7c23 */ /* 0x100fe200080108b5 */
[--C-:B------:R-:W-:Y:S01]  /*5050*/  FFMA.FTZ R27, R27, UR4, -R181.reuse ;  /* 0x000000041b1b7c23 */ /* 0x100fe200080108b5 */
[C---:B------:R-:W-:Y:S01]  /*5060*/  FMUL.FTZ R120, R133.reuse, R120 ;  /* 0x0000007885787220 */ /* 0x040fe20000410000 */
[----:B------:R-:W-:Y:S01]  /*5070*/  FMUL.FTZ R121, R133, R121 ;  /* 0x0000007985797220 */ /* 0x000fe20000410000 */
[C---:B------:R-:W-:Y:S01]  /*5080*/  FMUL.FTZ R122, R3.reuse, R122 ;  /* 0x0000007a037a7220 */ /* 0x040fe20000410000 */
[C---:B------:R-:W-:Y:S03]  /*5090*/  FMUL.FTZ R123, R3.reuse, R123 ;  /* 0x0000007b037b7220 */ /* 0x040fe60000410000 */
[----:B------:R-:W3:Y:S01]  /*50a0*/  MUFU.EX2 R228, R13 ;  /* 0x0000000d00e47308 */ /* 0x000ee20000000800 */
[----:B--2---:R-:W-:Y:S01]  /*50b0*/  FMUL.FTZ R7, R3, R147 ;  /* 0x0000009303077220 */ /* 0x004fe20000410000 */
[----:B-1----:R-:W-:Y:S01]  /*50c0*/  F2FP.BF16.F32.PACK_AB R141, R233, R231 ;  /* 0x000000e7e98d723e */ /* 0x002fe200000010ff */
[--C-:B------:R-:W-:Y:S01]  /*50d0*/  FFMA.FTZ R28, R28, UR4, -R180.reuse ;  /* 0x000000041c1c7c23 */ /* 0x100fe200080108b4 */
[----:B------:R-:W-:Y:S01]  /*50e0*/  FFMA.FTZ R180, R29, UR4, -R180 ;  /* 0x000000041db47c23 */ /* 0x000fe200080108b4 */
[--C-:B------:R-:W-:Y:S01]  /*50f0*/  FFMA.FTZ R30, R30, UR4, -R181.reuse ;  /* 0x000000041e1e7c23 */ /* 0x100fe200080108b5 */
[----:B------:R-:W-:Y:S01]  /*5100*/  FFMA.FTZ R181, R31, UR4, -R181 ;  /* 0x000000041fb57c23 */ /* 0x000fe200080108b5 */
[C---:B------:R-:W-:Y:S03]  /*5110*/  FMUL.FTZ R92, R133.reuse, R92 ;  /* 0x0000005c855c7220 */ /* 0x040fe60000410000 */
[----:B------:R1:W-:Y:S01]  /*5120*/  MUFU.EX2 R206, R14 ;  /* 0x0000000e00ce7308 */ /* 0x0003e20000000800 */
[-C--:B------:R-:W-:Y:S05]  /*5130*/  HMMA.16816.F32.BF16 R4, R140, R172.reuse, R4 ;  /* 0x000000ac8c04723c */ /* 0x080fea0000041804 */
[----:B----4-:R-:W-:Y:S01]  /*5140*/  FMUL.FTZ R12, R2, R148 ;  /* 0x00000094020c7220 */ /* 0x010fe20000410000 */
[----:B------:R-:W-:Y:S03]  /*5150*/  FMUL.FTZ R93, R133, R93 ;  /* 0x0000005d855d7220 */ /* 0x000fe60000410000 */
[----:B------:R-:W2:Y:S02]  /*5160*/  MUFU.EX2 R208, R15 ;  /* 0x0000000f00d07308 */ /* 0x000ea40000000800 */
[----:B---3--:R-:W-:Y:S01]  /*5170*/  F2FP.BF16.F32.PACK_AB R146, R228, R210 ;  /* 0x000000d2e492723e */ /* 0x008fe200000010ff */
[C---:B------:R-:W-:Y:S01]  /*5180*/  FMUL.FTZ R13, R2.reuse, R149 ;  /* 0x00000095020d7220 */ /* 0x040fe20000410000 */
[C---:B------:R-:W-:Y:S01]  /*5190*/  FMUL.FTZ R94, R3.reuse, R94 ;  /* 0x0000005e035e7220 */ /* 0x040fe20000410000 */
[----:B------:R-:W-:Y:S01]  /*51a0*/  FMUL.FTZ R95, R3, R95 ;  /* 0x0000005f035f7220 */ /* 0x000fe20000410000 */
[----:B------:R-:W-:Y:S04]  /*51b0*/  FMUL.FTZ R88, R2, R88 ;  /* 0x0000005802587220 */ /* 0x000fe80000410000 */
[----:B------:R-:W-:Y:S01]  /*51c0*/  MUFU.EX2 R192, R180 ;  /* 0x000000b400c07308 */ /* 0x000fe20000000800 */
        /* <DEDUP_REMOVED lines=8> */
[----:B--2---:R-:W-:Y:S01]  /*5250*/  F2FP.BF16.F32.PACK_AB R147, R208, R206 ;  /* 0x000000ced093723e */ /* 0x004fe200000010ff */
[----:B------:R-:W-:Y:S01]  /*5260*/  FMUL.FTZ R15, R0, R151 ;  /* 0x00000097000f7220 */ /* 0x000fe20000410000 */
[C---:B------:R-:W-:Y:S01]  /*5270*/  FMUL.FTZ R87, R3.reuse, R87 ;  /* 0x0000005703577220 */ /* 0x040fe20000410000 */
[----:B------:R-:W2:Y:S01]  /*5280*/  LDSM.16.MT88.4 R148, [R217+0xa000] ;  /* 0x00a00000d994783b */ /* 0x000ea20000004200 */
[C---:B------:R-:W-:Y:S01]  /*5290*/  FMUL.FTZ R124, R2.reuse, R124 ;  /* 0x0000007c027c7220 */ /* 0x040fe20000410000 */
[----:B------:R-:W-:Y:S01]  /*52a0*/  FMUL.FTZ R125, R2, R125 ;  /* 0x0000007d027d7220 */ /* 0x000fe20000410000 */
[C---:B------:R-:W-:Y:S01]  /*52b0*/  FMUL.FTZ R126, R0.reuse, R126 ;  /* 0x0000007e007e7220 */ /* 0x040fe20000410000 */
[C---:B------:R-:W-:Y:S02]  /*52c0*/  HMMA.16816.F32.BF16 R8, R144.reuse, R172, R8 ;  /* 0x000000ac9008723c */ /* 0x040fe40000041808 */
[----:B------:R3:W4:Y:S02]  /*52d0*/  MUFU.EX2 R205, R21 ;  /* 0x0000001500cd7308 */ /* 0x0007240000000800 */
[----:B------:R-:W-:Y:S01]  /*52e0*/  FMUL.FTZ R127, R0, R127 ;  /* 0x0000007f007f7220 */ /* 0x000fe20000410000 */
[C---:B------:R-:W-:Y:S01]  /*52f0*/  FMUL.FTZ R29, R2.reuse, R169 ;  /* 0x000000a9021d7220 */ /* 0x040fe20000410000 */
[-C--:B------:R-:W-:Y:S06]  /*5300*/  HMMA.16816.F32.BF16 R12, R144, R174.reuse, R12 ;  /* 0x000000ae900c723c */ /* 0x080fec000004180c */
[----:B------:R5:W-:Y:S01]  /*5310*/  MUFU.EX2 R201, R22 ;  /* 0x0000001600c97308 */ /* 0x000be20000000800 */
[C---:B-1----:R-:W-:Y:S01]  /*5320*/  FMUL.FTZ R20, R2.reuse, R156 ;  /* 0x0000009c02147220 */ /* 0x042fe20000410000 */
[C---:B------:R-:W-:Y:S01]  /*5330*/  HMMA.16816.F32.BF16 R16, R140.reuse, R174, R16 ;  /* 0x000000ae8c10723c */ /* 0x040fe20000041810 */
[----:B------:R-:W1:Y:S07]  /*5340*/  LDSM.16.MT88.4 R172, [R212+0xb000] ;  /* 0x00b00000d4ac783b */ /* 0x000e6e0000004200 */
[----:B------:R4:W-:Y:S01]  /*5350*/  MUFU.EX2 R199, R34 ;  /* 0x0000002200c77308 */ /* 0x0009e20000000800 */
[-C--:B------:R-:W-:Y:S03]  /*5360*/  HMMA.16816.F32.BF16 R36, R140, R176.reuse, R36 ;  /* 0x000000b08c24723c */ /* 0x080fe60000041824 */
[----:B---3--:R-:W-:Y:S03]  /*5370*/  FMUL.FTZ R21, R2, R157 ;  /* 0x0000009d02157220 */ /* 0x008fe60000410000 */
[C---:B------:R-:W-:Y:S03]  /*5380*/  HMMA.16816.F32.BF16 R40, R144.reuse, R176, R40 ;  /* 0x000000b09028723c */ /* 0x040fe60000041828 */
[----:B------:R3:W-:Y:S02]  /*5390*/  MUFU.EX2 R197, R24 ;  /* 0x0000001800c57308 */ /* 0x0007e40000000800 */
[----:B-----5:R-:W-:Y:S01]  /*53a0*/  FMUL.FTZ R22, R0, R158 ;  /* 0x0000009e00167220 */ /* 0x020fe20000410000 */
[-C--:B------:R-:W-:Y:S07]  /*53b0*/  HMMA.16816.F32.BF16 R44, R144, R178.reuse, R44 ;  /* 0x000000b2902c723c */ /* 0x080fee000004182c */
[----:B------:R5:W-:Y:S01]  /*53c0*/  MUFU.EX2 R196, R25 ;  /* 0x0000001900c47308 */ /* 0x000be20000000800 */
[--C-:B------:R-:W-:Y:S01]  /*53d0*/  FFMA.FTZ R176, R32, UR4, -R137.reuse ;  /* 0x0000000420b07c23 */ /* 0x100fe20008010889 */
[C---:B------:R-:W-:Y:S04]  /*53e0*/  HMMA.16816.F32.BF16 R48, R140.reuse, R178, R48 ;  /* 0x000000b28c30723c */ /* 0x040fe80000041830 */
[----:B----4-:R-:W-:Y:S02]  /*53f0*/  FMUL.FTZ R34, R3, R162 ;  /* 0x000000a203227220 */ /* 0x010fe40000410000 */
[-C--:B--2---:R-:W-:Y:S02]  /*5400*/  HMMA.16816.F32.BF16 R52, R140, R148.reuse, R52 ;  /* 0x000000948c34723c */ /* 0x084fe40000041834 */
[----:B------:R-:W-:Y:S03]  /*5410*/  MUFU.EX2 R202, R176 ;  /* 0x000000b000ca7308 */ /* 0x000fe60000000800 */
[C---:B---3--:R-:W-:Y:S01]  /*5420*/  FMUL.FTZ R24, R133.reuse, R164 ;  /* 0x000000a485187220 */ /* 0x048fe20000410000 */
[C---:B------:R-:W-:Y:S06]  /*5430*/  HMMA.16816.F32.BF16 R56, R144.reuse, R148, R56 ;  /* 0x000000949038723c */ /* 0x040fec0000041838 */
[----:B------:R2:W-:Y:S01]  /*5440*/  MUFU.EX2 R195, R26 ;  /* 0x0000001a00c37308 */ /* 0x0005e20000000800 */
[----:B-----5:R-:W-:Y:S01]  /*5450*/  FMUL.FTZ R25, R133, R165 ;  /* 0x000000a585197220 */ /* 0x020fe20000410000 */
[-C--:B------:R-:W-:Y:S03]  /*5460*/  HMMA.16816.F32.BF16 R60, R144, R150.reuse, R60 ;  /* 0x00000096903c723c */ /* 0x080fe6000004183c */
[--C-:B------:R-:W-:Y:S03]  /*5470*/  FFMA.FTZ R32, R23, UR4, -R138.reuse ;  /* 0x0000000417207c23 */ /* 0x100fe6000801088a */
[C---:B------:R-:W-:Y:S01]  /*5480*/  HMMA.16816.F32.BF16 R64, R140.reuse, R150, R64 ;  /* 0x000000968c40723c */ /* 0x040fe20000041840 */
[----:B------:R-:W3:Y:S01]  /*5490*/  LDSM.16.MT88.4 R148, [R214+0xb000] ;  /* 0x00b00000d694783b */ /* 0x000ee20000004200 */
[----:B------:R4:W-:Y:S03]  /*54a0*/  MUFU.EX2 R194, R27 ;  /* 0x0000001b00c27308 */ /* 0x0009e60000000800 */
[----:B------:R-:W-:Y:S01]  /*54b0*/  FMUL.FTZ R23, R0, R159 ;  /* 0x0000009f00177220 */ /* 0x000fe20000410000 */
[-C--:B------:R-:W-:Y:S03]  /*54c0*/  HMMA.16816.F32.BF16 R68, R140, R152.reuse, R68 ;  /* 0x000000988c44723c */ /* 0x080fe60000041844 */
[----:B------:R-:W-:Y:S03]  /*54d0*/  LDSM.16.MT88.4 R156, [R214+0xa800] ;  /* 0x00a80000d69c783b */ /* 0x000fe60000004200 */
[----:B------:R5:W3:Y:S01]  /*54e0*/  MUFU.EX2 R203, R32 ;  /* 0x0000002000cb7308 */ /* 0x000ae20000000800 */
[C---:B--2---:R-:W-:Y:S01]  /*54f0*/  FMUL.FTZ R26, R3.reuse, R166 ;  /* 0x000000a6031a7220 */ /* 0x044fe20000410000 */
[C---:B------:R-:W-:Y:S03]  /*5500*/  HMMA.16816.F32.BF16 R72, R144.reuse, R152, R72 ;  /* 0x000000989048723c */ /* 0x040fe60000041848 */
[----:B------:R-:W-:Y:S03]  /*5510*/  LDSM.16.MT88.4 R176, [R212+0xb800] ;  /* 0x00b80000d4b0783b */ /* 0x000fe60000004200 */
[-C--:B------:R-:W-:Y:S02]  /*5520*/  HMMA.16816.F32.BF16 R76, R144, R154.reuse, R76 ;  /* 0x0000009a904c723c */ /* 0x080fe4000004184c */
[----:B------:R2:W-:Y:S03]  /*5530*/  MUFU.EX2 R193, R28 ;  /* 0x0000001c00c17308 */ /* 0x0005e60000000800 */
[----:B----4-:R-:W-:Y:S01]  /*5540*/  FMUL.FTZ R27, R3, R167 ;  /* 0x000000a7031b7220 */ /* 0x010fe20000410000 */
[C---:B------:R-:W-:Y:S01]  /*5550*/  HMMA.16816.F32.BF16 R80, R140.reuse, R154, R80 ;  /* 0x0000009a8c50723c */ /* 0x040fe20000041850 */
[----:B------:R-:W4:Y:S04]  /*5560*/  LDSM.16.MT88.4 R152, [R217+0xb000] ;  /* 0x00b00000d998783b */ /* 0x000f280000004200 */
[----:B-----5:R-:W-:Y:S01]  /*5570*/  FMUL.FTZ R32, R133, R160 ;  /* 0x000000a085207220 */ /* 0x020fe20000410000 */
[-C--:B-1----:R-:W-:Y:S03]  /*5580*/  HMMA.16816.F32.BF16 R84, R140, R172.reuse, R84 ;  /* 0x000000ac8c54723c */ /* 0x082fe60000041854 */
[----:B------:R-:W-:Y:S02]  /*5590*/  LDSM.16.MT88.4 R164, [R216+0xa800] ;  /* 0x00a80000d8a4783b */ /* 0x000fe40000004200 */
[----:B------:R-:W-:Y:S01]  /*55a0*/  FFMA.FTZ R137, R33, UR4, -R137 ;  /* 0x0000000421897c23 */ /* 0x000fe20008010889 */
[C---:B------:R-:W-:Y:S03]  /*55b0*/  HMMA.16816.F32.BF16 R88, R144.reuse, R172, R88 ;  /* 0x000000ac9058723c */ /* 0x040fe60000041858 */
[----:B------:R-:W1:Y:S02]  /*55c0*/  MUFU.EX2 R200, R137 ;  /* 0x0000008900c87308 */ /* 0x000e640000000800 */
[----:B------:R-:W-:Y:S01]  /*55d0*/  FMUL.FTZ R33, R133, R161 ;  /* 0x000000a185217220 */ /* 0x000fe20000410000 */
[-C--:B------:R-:W-:Y:S07]  /*55e0*/  HMMA.16816.F32.BF16 R20, R144, R174.reuse, R20 ;  /* 0x000000ae9014723c */ /* 0x080fee0000041814 */
[----:B------:R5:W-:Y:S01]  /*55f0*/  MUFU.EX2 R137, R181 ;  /* 0x000000b500897308 */ /* 0x000be20000000800 */
[C---:B------:R-:W-:Y:S04]  /*5600*/  HMMA.16816.F32.BF16 R92, R140.reuse, R174, R92 ;  /* 0x000000ae8c5c723c */ /* 0x040fe8000004185c */
[----:B------:R-:W-:Y:S02]  /*5610*/  FFMA.FTZ R138, R35, UR4, -R138 ;  /* 0x00000004238a7c23 */ /* 0x000fe4000801088a */
[-C--:B---3--:R-:W-:Y:S03]  /*5620*/  HMMA.16816.F32.BF16 R96, R140, R148.reuse, R96 ;  /* 0x000000948c60723c */ /* 0x088fe60000041860 */
[----:B------:R-:W3:Y:S02]  /*5630*/  MUFU.EX2 R198, R138 ;  /* 0x0000008a00c67308 */ /* 0x000ee40000000800 */
[----:B------:R-:W-:Y:S01]  /*5640*/  FMUL.FTZ R35, R3, R163 ;  /* 0x000000a303237220 */ /* 0x000fe20000410000 */
[C---:B------:R-:W-:Y:S01]  /*5650*/  HMMA.16816.F32.BF16 R100, R144.reuse, R148, R100 ;  /* 0x000000949064723c */ /* 0x040fe20000041864 */
[----:B------:R-:W-:Y:S04]  /*5660*/  LDSM.16.MT88.4 R160, [R217+0xa800] ;  /* 0x00a80000d9a0783b */ /* 0x000fe80000004200 */
[----:B--2---:R-:W-:Y:S01]  /*5670*/  FMUL.FTZ R28, R2, R168 ;  /* 0x000000a8021c7220 */ /* 0x004fe20000410000 */
[-C--:B------:R-:W-:Y:S01]  /*5680*/  HMMA.16816.F32.BF16 R104, R144, R150.reuse, R104 ;  /* 0x000000969068723c */ /* 0x080fe20000041868 */
[----:B------:R2:W3:Y:S02]  /*5690*/  MUFU.EX2 R138, R30 ;  /* 0x0000001e008a7308 */ /* 0x0004e40000000800 */
[----:B-----5:R-:W-:Y:S02]  /*56a0*/  LDSM.16.MT88.4 R180, [R214+0xb800] ;  /* 0x00b80000d6b4783b */ /* 0x020fe40000004200 */
[----:B------:R-:W-:Y:S01]  /*56b0*/  F2FP.BF16.F32.PACK_AB R172, R205, R204 ;  /* 0x000000cccdac723e */ /* 0x000fe200000010ff */
[C---:B------:R-:W-:Y:S05]  /*56c0*/  HMMA.16816.F32.BF16 R108, R140.reuse, R150, R108 ;  /* 0x000000968c6c723c */ /* 0x040fea000004186c */
[----:B------:R-:W5:Y:S01]  /*56d0*/  LDSM.16.MT88.4 R148, [R216+0xb000] ;  /* 0x00b00000d894783b */ /* 0x000f620000004200 */
[-C--:B----4-:R-:W-:Y:S05]  /*56e0*/  HMMA.16816.F32.BF16 R32, R140, R152.reuse, R32 ;  /* 0x000000988c20723c */ /* 0x090fea0000041820 */
[C---:B------:R-:W-:Y:S01]  /*56f0*/  FMUL.FTZ R31, R0.reuse, R171 ;  /* 0x000000ab001f7220 */ /* 0x040fe20000410000 */
[C---:B------:R-:W-:Y:S05]  /*5700*/  HMMA.16816.F32.BF16 R112, R144.reuse, R152, R112 ;  /* 0x000000989070723c */ /* 0x040fea0000041870 */
[----:B--2---:R-:W-:Y:S01]  /*5710*/  FMUL.FTZ R30, R0, R170 ;  /* 0x000000aa001e7220 */ /* 0x004fe20000410000 */
[-C--:B------:R-:W-:Y:S05]  /*5720*/  HMMA.16816.F32.BF16 R116, R144, R154.reuse, R116 ;  /* 0x0000009a9074723c */ /* 0x080fea0000041874 */
[C---:B------:R-:W-:Y:S01]  /*5730*/  FMUL.FTZ R128, R133.reuse, R128 ;  /* 0x0000008085807220 */ /* 0x040fe20000410000 */
[C---:B------:R-:W-:Y:S01]  /*5740*/  HMMA.16816.F32.BF16 R120, R140.reuse, R154, R120 ;  /* 0x0000009a8c78723c */ /* 0x040fe20000041878 */
[----:B------:R-:W2:Y:S04]  /*5750*/  LDSM.16.MT88.4 R152, [R212+0xa800] ;  /* 0x00a80000d498783b */ /* 0x000ea80000004200 */
[----:B------:R-:W-:Y:S01]  /*5760*/  FMUL.FTZ R129, R133, R129 ;  /* 0x0000008185817220 */ /* 0x000fe20000410000 */
[C---:B------:R-:W-:Y:S01]  /*5770*/  FMUL.FTZ R130, R3.reuse, R130 ;  /* 0x0000008203827220 */ /* 0x040fe20000410000 */
[----:B------:R-:W-:Y:S01]  /*5780*/  FMUL.FTZ R131, R3, R131 ;  /* 0x0000008303837220 */ /* 0x000fe20000410000 */
[----:B------:R-:W-:Y:S03]  /*5790*/  F2FP.BF16.F32.PACK_AB R173, R203, R201 ;  /* 0x000000c9cbad723e */ /* 0x000fe600000010ff */
[----:B-1----:R-:W-:Y:S01]  /*57a0*/  F2FP.BF16.F32.PACK_AB R174, R200, R202 ;  /* 0x000000cac8ae723e */ /* 0x002fe200000010ff */
[----:B------:R-:W-:Y:S01]  /*57b0*/  FFMA.FTZ R133, R133, R241, R235 ;  /* 0x000000f185857223 */ /* 0x000fe200000100eb */
[----:B---3--:R-:W-:Y:S01]  /*57c0*/  F2FP.BF16.F32.PACK_AB R175, R198, R199 ;  /* 0x000000c7c6af723e */ /* 0x008fe200000010ff */
[----:B------:R-:W-:Y:S01]  /*57d0*/  FFMA.FTZ R3, R3, R240, R231 ;  /* 0x000000f003037223 */ /* 0x000fe200000100e7 */
[----:B------:R-:W-:Y:S01]  /*57e0*/  F2FP.BF16.F32.PACK_AB R168, R196, R197 ;  /* 0x000000c5c4a8723e */ /* 0x000fe200000010ff */
[----:B------:R-:W-:Y:S01]  /*57f0*/  FFMA.FTZ R2, R2, R239, R211 ;  /* 0x000000ef02027223 */ /* 0x000fe200000100d3 */
[----:B------:R-:W-:Y:S01]  /*5800*/  F2FP.BF16.F32.PACK_AB R169, R194, R195 ;  /* 0x000000c3c2a9723e */ /* 0x000fe200000010ff */
[----:B------:R-:W-:Y:S01]  /*5810*/  FFMA.FTZ R0, R0, R238, R207 ;  /* 0x000000ee00007223 */ /* 0x000fe200000100cf */
[----:B------:R-:W-:Y:S01]  /*5820*/  F2FP.BF16.F32.PACK_AB R170, R192, R193 ;  /* 0x000000c1c0aa723e */ /* 0x000fe200000010ff */
[----:B------:R-:W-:Y:S01]  /*5830*/  FADD.FTZ R133, R237, R133 ;  /* 0x00000085ed857221 */ /* 0x000fe20000010000 */
[-C--:B-----5:R-:W-:Y:S03]  /*5840*/  HMMA.16816.F32.BF16 R24, R140, R148.reuse, R24 ;  /* 0x000000948c18723c */ /* 0x0a0fe60000041818 */
[----:B------:R-:W-:Y:S01]  /*5850*/  F2FP.BF16.F32.PACK_AB R171, R137, R138 ;  /* 0x0000008a89ab723e */ /* 0x000fe200000010ff */
[----:B------:R-:W-:Y:S01]  /*5860*/  FADD.FTZ R3, R233, R3 ;  /* 0x00000003e9037221 */ /* 0x000fe20000010000 */
[----:B------:R-:W-:Y:S01]  /*5870*/  FADD.FTZ R0, R209, R0 ;  /* 0x00000000d1007221 */ /* 0x000fe20000010000 */
[C---:B------:R-:W-:Y:S05]  /*5880*/  HMMA.16816.F32.BF16 R124, R144.reuse, R148, R124 ;  /* 0x00000094907c723c */ /* 0x040fea000004187c */
[----:B------:R-:W-:Y:S01]  /*5890*/  FADD.FTZ R3, R230, R3 ;  /* 0x00000003e6037221 */ /* 0x000fe20000010000 */
[-C--:B------:R-:W-:Y:S05]  /*58a0*/  HMMA.16816.F32.BF16 R28, R144, R150.reuse, R28 ;  /* 0x00000096901c723c */ /* 0x080fea000004181c */
[----:B------:R-:W-:Y:S01]  /*58b0*/  FADD.FTZ R0, R206, R0 ;  /* 0x00000000ce007221 */ /* 0x000fe20000010000 */
[----:B------:R-:W-:Y:S05]  /*58c0*/  HMMA.16816.F32.BF16 R128, R140, R150, R128 ;  /* 0x000000968c80723c */ /* 0x000fea0000041880 */
[----:B------:R-:W-:Y:S01]  /*58d0*/  FADD.FTZ R3, R232, R3 ;  /* 0x00000003e8037221 */ /* 0x000fe20000010000 */
[-C--:B--2---:R-:W-:Y:S06]  /*58e0*/  HMMA.16816.F32.BF16 R144, R172, R152.reuse, R4 ;  /* 0x00000098ac90723c */ /* 0x084fec0000041804 */
        /* <DEDUP_REMOVED lines=52> */
[C---:B------:R-:W-:Y:S06]  /*5c30*/  HMMA.16816.F32.BF16 R120, R172.reuse, R186, R120 ;  /* 0x000000baac78723c */ /* 0x040fec0000041878 */
[-C--:B------:R-:W-:Y:S06]  /*5c40*/  HMMA.16816.F32.BF16 R164, R172, R188.reuse, R24 ;  /* 0x000000bcaca4723c */ /* 0x080fec0000041818 */
[C---:B------:R-:W-:Y:S06]  /*5c50*/  HMMA.16816.F32.BF16 R124, R168.reuse, R188, R124 ;  /* 0x000000bca87c723c */ /* 0x040fec000004187c */
[-C--:B------:R-:W-:Y:S06]  /*5c60*/  HMMA.16816.F32.BF16 R168, R168, R190.reuse, R28 ;  /* 0x000000bea8a8723c */ /* 0x080fec000004181c */
[----:B------:R-:W-:Y:S01]  /*5c70*/  HMMA.16816.F32.BF16 R128, R172, R190, R128 ;  /* 0x000000beac80723c */ /* 0x000fe20000041880 */
[----:B------:R-:W-:Y:S11]  /*5c80*/  @!UPT UIADD3 URZ, URZ, URZ, URZ ;  /* 0x0000003f3f3ff290 */ /* 0x000ff6000fffe03f */
[----:B------:R-:W-:Y:S01]  /*5c90*/  @!UPT UIADD3 URZ, URZ, URZ, URZ ;  /* 0x0000003f3f3ff290 */ /* 0x000fe2000fffe03f */
[----:B------:R-:W-:Y:S11]  /*5ca0*/  @P0 BRA `(.L_x_1037) ;  /* 0xffffffdc00dc0947 */ /* 0x000ff6000383ffff */
.L_x_1036:
[----:B------:R-:W2:Y:S01]  /*5cb0*/  LDL R12, [R1+0xc] ;  /* 0x00000c00010c7983 */ /* 0x000ea20000100800 */
[----:B------:R-:W1:Y:S01]  /*5cc0*/  S2UR UR4, SR_CgaCtaId ;  /* 0x00000000000479c3 */ /* 0x000e620000008800 */
[----:B------:R-:W-:Y:S02]  /*5cd0*/  UMOV UR5, 0x400 ;  /* 0x0000040000057882 */ /* 0x000fe40000000000 */
[----:B------:R-:W3:Y:S04]  /*5ce0*/  SHFL.BFLY PT, R0, R241, 0x2, 0x1f ;  /* 0x0c401f00f1007f89 */ /* 0x000ee800000e0000 */
[----:B------:R-:W4:Y:S04]  /*5cf0*/  SHFL.BFLY PT, R3, R240, 0x2, 0x1f ;  /* 0x0c401f00f0037f89 */ /* 0x000f2800000e0000 */
[----:B------:R-:W5:Y:S01]  /*5d00*/  SHFL.BFLY PT, R2, R238, 0x2, 0x1f ;  /* 0x0c401f00ee027f89 */ /* 0x000f6200000e0000 */
[----:B------:R-:W5:Y:S01]  /*5d10*/  S2R R9, SR_TID.X ;  /* 0x0000000000097919 */ /* 0x000f620000002100 */
[----:B-1----:R-:W-:Y:S01]  /*5d20*/  ULEA UR4, UR4, UR5, 0x18 ;  /* 0x0000000504047291 */ /* 0x002fe2000f8ec03f */
[----:B---3--:R-:W-:-:S02]  /*5d30*/  FADD.FTZ R241, R0, R241 ;  /* 0x000000f100f17221 */ /* 0x008fc40000010000 */
[----:B------:R-:W1:Y:S01]  /*5d40*/  SHFL.BFLY PT, R0, R239, 0x2, 0x1f ;  /* 0x0c401f00ef007f89 */ /* 0x000e6200000e0000 */
[----:B----4-:R-:W-:-:S03]  /*5d50*/  FADD.FTZ R240, R3, R240 ;  /* 0x000000f003f07221 */ /* 0x010fc60000010000 */
[----:B------:R-:W3:Y:S01]  /*5d60*/  SHFL.BFLY PT, R4, R241, 0x1, 0x1f ;  /* 0x0c201f00f1047f89 */ /* 0x000ee200000e0000 */
[----:B-----5:R-:W-:-:S03]  /*5d70*/  FADD.FTZ R238, R2, R238 ;  /* 0x000000ee02ee7221 */ /* 0x020fc60000010000 */
[----:B------:R-:W4:Y:S04]  /*5d80*/  SHFL.BFLY PT, R6, R240, 0x1, 0x1f ;  /* 0x0c201f00f0067f89 */ /* 0x000f2800000e0000 */
[----:B------:R-:W5:Y:S01]  /*5d90*/  SHFL.BFLY PT, R5, R238, 0x1, 0x1f ;  /* 0x0c201f00ee057f89 */ /* 0x000f6200000e0000 */
[----:B------:R-:W-:-:S04]  /*5da0*/  SHF.R.S32.HI R8, RZ, 0x1f, R9 ;  /* 0x0000001fff087819 */ /* 0x000fc80000011409 */
[----:B------:R-:W-:Y:S01]  /*5db0*/  LEA.HI R7, R8, R9, RZ, 0x2 ;  /* 0x0000000908077211 */ /* 0x000fe200078f10ff */
[----:B-1----:R-:W-:Y:S01]  /*5dc0*/  FADD.FTZ R239, R0, R239 ;  /* 0x000000ef00ef7221 */ /* 0x002fe20000010000 */
[----:B------:R-:W-:Y:S02]  /*5dd0*/  MOV R0, 0x3f800000 ;  /* 0x3f80000000007802 */ /* 0x000fe40000000f00 */
[--C-:B------:R-:W-:Y:S01]  /*5de0*/  SHF.R.S32.HI R2, RZ, 0x2, R7.reuse ;  /* 0x00000002ff027819 */ /* 0x100fe20000011407 */
[----:B---3--:R-:W-:Y:S01]  /*5df0*/  FADD.FTZ R241, R241, R4 ;  /* 0x00000004f1f17221 */ /* 0x008fe20000010000 */
[----:B------:R-:W1:Y:S01]  /*5e00*/  SHFL.BFLY PT, R3, R239, 0x1, 0x1f ;  /* 0x0c201f00ef037f89 */ /* 0x000e6200000e0000 */
[----:B------:R-:W-:Y:S01]  /*5e10*/  SHF.R.S32.HI R4, RZ, 0x1f, R7 ;  /* 0x0000001fff047819 */ /* 0x000fe20000011407 */
[----:B----4-:R-:W-:Y:S02]  /*5e20*/  FADD.FTZ R240, R240, R6 ;  /* 0x00000006f0f07221 */ /* 0x010fe40000010000 */
[----:B------:R-:W-:-:S02]  /*5e30*/  FSETP.NE.FTZ.AND P4, PT, R241, RZ, PT ;  /* 0x000000fff100720b */ /* 0x000fc40003f95000 */
[----:B------:R-:W-:Y:S01]  /*5e40*/  LEA.HI R4, R4, R2, RZ, 0x3 ;  /* 0x0000000204047211 */ /* 0x000fe200078f18ff */
[----:B-----5:R-:W-:Y:S01]  /*5e50*/  FADD.FTZ R133, R238, R5 ;  /* 0x00000005ee857221 */ /* 0x020fe20000010000 */
[----:B------:R-:W-:Y:S02]  /*5e60*/  FSETP.NE.FTZ.AND P3, PT, R240, RZ, PT ;  /* 0x000000fff000720b */ /* 0x000fe40003f75000 */
[----:B------:R-:W-:Y:S02]  /*5e70*/  LEA.HI R5, R8, R9, RZ, 0x5 ;  /* 0x0000000908057211 */ /* 0x000fe400078f28ff */
[----:B------:R-:W-:-:S04]  /*5e80*/  LOP3.LUT R4, R4, 0xfffffff8, RZ, 0xc0, !PT ;  /* 0xfffffff804047812 */ /* 0x000fc800078ec0ff */
[----:B------:R-:W-:Y:S01]  /*5e90*/  IADD3 R2, R2, -R4, RZ ;  /* 0x8000000402027210 */ /* 0x000fe20007ffe0ff */
[----:B------:R-:W3:Y:S03]  /*5ea0*/  @P4 MUFU.RCP R0, R241 ;  /* 0x000000f100004308 */ /* 0x000ee60000001000 */
[----:B------:R-:W-:Y:S01]  /*5eb0*/  SHF.L.U32 R21, R2, 0x6, RZ ;  /* 0x0000000602157819 */ /* 0x000fe200000006ff */
[----:B-1----:R-:W-:Y:S01]  /*5ec0*/  FADD.FTZ R239, R239, R3 ;  /* 0x00000003efef7221 */ /* 0x002fe20000010000 */
[----:B------:R-:W-:Y:S02]  /*5ed0*/  LOP3.LUT R3, R7, 0x3ffffffc, RZ, 0xc0, !PT ;  /* 0x3ffffffc07037812 */ /* 0x000fe400078ec0ff */
[----:B------:R-:W-:Y:S02]  /*5ee0*/  LOP3.LUT R21, R21, 0x1c0, RZ, 0xc0, !PT ;  /* 0x000001c015157812 */ /* 0x000fe400078ec0ff */
[----:B------:R-:W-:-:S02]  /*5ef0*/  IADD3 R6, -R3, R9, RZ ;  /* 0x0000000903067210 */ /* 0x000fc40007ffe1ff */
[----:B------:R-:W-:Y:S02]  /*5f00*/  MOV R3, 0x3f800000 ;  /* 0x3f80000000037802 */ /* 0x000fe40000000f00 */
[----:B------:R-:W-:Y:S01]  /*5f10*/  LEA.HI R21, R21, R21, RZ, 0x1d ;  /* 0x0000001515157211 */ /* 0x000fe200078fe8ff */
[C---:B---3--:R-:W-:Y:S01]  /*5f20*/  FMUL.FTZ R172, R0.reuse, R81 ;  /* 0x0000005100ac7220 */ /* 0x048fe20000410000 */
[----:B------:R-:W-:Y:S01]  /*5f30*/  SHF.R.S32.HI R81, RZ, 0x5, R5 ;  /* 0x00000005ff517819 */ /* 0x000fe20000011405 */
        /* <DEDUP_REMOVED lines=32> */
[----:B------:R-:W-:Y:S01]  /*6140*/  LEA R0, R81, R6, 0x9 ;  /* 0x0000000651007211 */ /* 0x000fe200078e48ff */
[C---:B-1----:R-:W-:Y:S01]  /*6150*/  FMUL.FTZ R146, R3.reuse, R146 ;  /* 0x0000009203927220 */ /* 0x042fe20000410000 */
[----:B------:R-:W-:Y:S01]  /*6160*/  MOV R84, 0xffffffe0 ;  /* 0xffffffe000547802 */ /* 0x000fe20000000f00 */
[C---:B------:R-:W-:Y:S01]  /*6170*/  FMUL.FTZ R147, R3.reuse, R147 ;  /* 0x0000009303937220 */ /* 0x040fe20000410000 */
[----:B------:R-:W-:Y:S01]  /*6180*/  LEA R21, R0, R21, 0x1 ;  /* 0x0000001500157211 */ /* 0x000fe200078e08ff */
[C---:B------:R-:W-:Y:S01]  /*6190*/  FMUL.FTZ R154, R3.reuse, R154 ;  /* 0x0000009a039a7220 */ /* 0x040fe20000410000 */
[----:B------:R-:W-:Y:S01]  /*61a0*/  MOV R80, 0x40 ;  /* 0x0000004000507802 */ /* 0x000fe20000000f00 */
[----:B------:R-:W-:Y:S01]  /*61b0*/  FMUL.FTZ R155, R3, R155 ;  /* 0x0000009b039b7220 */ /* 0x000fe20000410000 */
[----:B------:R-:W-:-:S02]  /*61c0*/  LEA R21, R21, UR4, 0x1 ;  /* 0x0000000415157c11 */ /* 0x000fc4000f8e08ff */
[----:B--2---:R-:W-:-:S04]  /*61d0*/  ISETP.NE.AND P0, PT, R12, -0x1, PT ;  /* 0xffffffff0c00780c */ /* 0x004fc80003f05270 */
[----:B------:R-:W-:-:S05]  /*61e0*/  R2P PR, R2, 0x6 ;  /* 0x0000000602007804 */ /* 0x000fca0000000000 */
[----:B------:R-:W-:Y:S02]  /*61f0*/  SEL R84, R84, 0x20, P1 ;  /* 0x0000002054547807 */ /* 0x000fe40000800000 */
[----:B------:R-:W-:Y:S02]  /*6200*/  SEL R80, R80, 0xffffffc0, !P2 ;  /* 0xffffffc050507807 */ /* 0x000fe40005000000 */
[----:B------:R-:W1:Y:S02]  /*6210*/  @P0 LDC.64 R8, c[0x0][0x298] ;  /* 0x0000a600ff080b82 */ /* 0x000e640000000a00 */
[----:B-1----:R-:W-:-:S04]  /*6220*/  @P0 IMAD.WIDE.U32 R4, R12, R8, RZ ;  /* 0x000000080c040225 */ /* 0x002fc800078e00ff */
[----:B------:R-:W-:Y:S01]  /*6230*/  FMUL.FTZ R8, R3, R38 ;  /* 0x0000002603087220 */ /* 0x000fe20000410000 */
[----:B------:R-:W-:Y:S01]  /*6240*/  @P0 IMAD R92, R12, R9, R5 ;  /* 0x000000090c5c0224 */ /* 0x000fe200078e0205 */
[----:B------:R-:W-:Y:S01]  /*6250*/  @P0 MOV R85, R4 ;  /* 0x0000000400550202 */ /* 0x000fe20000000f00 */
[----:B------:R-:W-:Y:S06]  /*6260*/  @P0 BRA `(.L_x_1040) ;  /* 0x0000000000200947 */ /* 0x000fec0003800000 */
[----:B------:R-:W1:Y:S01]  /*6270*/  S2R R9, SR_CTAID.Y ;  /* 0x0000000000097919 */ /* 0x000e620000002600 */
[----:B------:R-:W2:Y:S01]  /*6280*/  LDC.64 R6, c[0x0][0x290] ;  /* 0x0000a400ff067b82 */ /* 0x000ea20000000a00 */
[----:B-1----:R-:W-:Y:S01]  /*6290*/  SHF.R.S32.HI R0, RZ, 0x1f, R9 ;  /* 0x0000001fff007819 */ /* 0x002fe20000011409 */
[----:B--2---:R-:W-:-:S04]  /*62a0*/  IMAD.WIDE.U32 R4, R9, R6, RZ ;  /* 0x0000000609047225 */ /* 0x004fc800078e00ff */
[----:B------:R-:W-:Y:S01]  /*62b0*/  IMAD R0, R0, R6, RZ ;  /* 0x0000000600007224 */ /* 0x000fe200078e02ff */
[----:B------:R-:W-:-:S03]  /*62c0*/  MOV R85, R4 ;  /* 0x0000000400557202 */ /* 0x000fc60000000f00 */
[----:B------:R-:W-:-:S05]  /*62d0*/  IMAD R7, R9, R7, R0 ;  /* 0x0000000709077224 */ /* 0x000fca00078e0200 */
[----:B------:R-:W-:-:S07]  /*62e0*/  IADD3 R92, R5, R7, RZ ;  /* 0x00000007055c7210 */ /* 0x000fce0007ffe0ff */
.L_x_1040:
[----:B------:R-:W-:Y:S01]  /*62f0*/  ULDC.U8 UR4, c[0x0][0x3d8] ;  /* 0x0000f60000047ab9 */ /* 0x000fe20000000000 */
[----:B------:R-:W-:Y:S01]  /*6300*/  LOP3.LUT R2, R2, 0x1, RZ, 0xc0, !PT ;  /* 0x0000000102027812 */ /* 0x000fe200078ec0ff */
[C---:B------:R-:W-:Y:S01]  /*6310*/  FMUL.FTZ R10, R3.reuse, R39 ;  /* 0x00000027030a7220 */ /* 0x040fe20000410000 */
[----:B------:R-:W-:Y:S01]  /*6320*/  ISETP.NE.AND P1, PT, RZ, UR4, PT ;  /* 0x00000004ff007c0c */ /* 0x000fe2000bf25270 */
[----:B------:R-:W-:Y:S01]  /*6330*/  ULDC.U8 UR4, c[0x0][0x3d9] ;  /* 0x0000f64000047ab9 */ /* 0x000fe20000000000 */
[----:B------:R-:W-:Y:S01]  /*6340*/  ISETP.NE.U32.AND P2, PT, R2, 0x1, PT ;  /* 0x000000010200780c */ /* 0x000fe20003f45070 */
[C---:B------:R-:W-:Y:S01]  /*6350*/  FMUL.FTZ R15, R3.reuse, R50 ;  /* 0x00000032030f7220 */ /* 0x040fe20000410000 */
[----:B------:R-:W-:Y:S01]  /*6360*/  ISETP.NE.OR P6, PT, RZ, UR4, !P1 ;  /* 0x00000004ff007c0c */ /* 0x000fe2000cfc5670 */
[C---:B------:R-:W-:Y:S01]  /*6370*/  FMUL.FTZ R7, R3.reuse, R51 ;  /* 0x0000003303077220 */ /* 0x040fe20000410000 */
[C---:B------:R-:W-:Y:S01]  /*6380*/  FMUL.FTZ R54, R3.reuse, R54 ;  /* 0x0000003603367220 */ /* 0x040fe20000410000 */
[C---:B------:R-:W-:Y:S01]  /*6390*/  FMUL.FTZ R18, R3.reuse, R55 ;  /* 0x0000003703127220 */ /* 0x040fe20000410000 */
[C---:B------:R-:W-:Y:S01]  /*63a0*/  FMUL.FTZ R66, R3.reuse, R66 ;  /* 0x0000004203427220 */ /* 0x040fe20000410000 */
[----:B------:R-:W-:Y:S01]  /*63b0*/  FMUL.FTZ R67, R3, R67 ;  /* 0x0000004303437220 */ /* 0x000fe20000410000 */
[----:B------:R-:W-:-:S02]  /*63c0*/  PLOP3.LUT P5, PT, PT, PT, PT, 0x8, 0x0 ;  /* 0x000000000000781c */ /* 0x000fc40003fae170 */
[----:B------:R-:W-:-:S05]  /*63d0*/  CS2R R68, SRZ ;  /* 0x0000000000447805 */ /* 0x000fca000001ff00 */
[----:B------:R-:W-:Y:S06]  /*63e0*/  @P6 BRA `(.L_x_1041) ;  /* 0x00000000001c6947 */ /* 0x000fec0003800000 */
[----:B------:R-:W1:Y:S01]  /*63f0*/  S2R R0, SR_CTAID.Y ;  /* 0x0000000000007919 */ /* 0x000e620000002600 */
[----:B------:R-:W1:Y:S01]  /*6400*/  LDC R2, c[0x0][0x2c4] ;  /* 0x0000b100ff027b82 */ /* 0x000e620000000800 */
[----:B------:R-:W-:Y:S01]  /*6410*/  PLOP3.LUT P5, PT, PT, PT, PT, 0x80, 0x0 ;  /* 0x000000000000781c */ /* 0x000fe20003faf070 */
[----:B-1----:R-:W-:-:S05]  /*6420*/  IMAD R0, R0, R2, RZ ;  /* 0x0000000200007224 */ /* 0x002fca00078e02ff */
[----:B------:R-:W-:-:S04]  /*6430*/  SEL R0, R0, R12, !P0 ;  /* 0x0000000c00007207 */ /* 0x000fc80004000000 */
[--C-:B------:R-:W-:Y:S01]  /*6440*/  SHF.R.S32.HI R69, RZ, 0x1f, R0.reuse ;  /* 0x0000001fff457819 */ /* 0x100fe20000011400 */
[----:B------:R-:W-:-:S07]  /*6450*/  IMAD.MOV.U32 R68, RZ, RZ, R0 ;  /* 0x000000ffff447224 */ /* 0x000fce00078e0000 */
.L_x_1041:
[----:B------:R-:W2:Y:S01]  /*6460*/  LDL R177, [R1+0x8] ;  /* 0x0000080001b17983 */ /* 0x000ea20000100800 */
[----:B------:R-:W-:Y:S01]  /*6470*/  ISETP.NE.AND P0, PT, RZ, UR4, PT ;  /* 0x00000004ff007c0c */ /* 0x000fe2000bf05270 */
[----:B------:R-:W-:Y:S01]  /*6480*/  IMAD.MOV.U32 R0, RZ, RZ, 0x3f800000 ;  /* 0x3f800000ff007424 */ /* 0x000fe200078e00ff */
[----:B------:R-:W-:Y:S01]  /*6490*/  IADD3 R20, R21, -0x10, RZ ;  /* 0xfffffff015147810 */ /* 0x000fe20007ffe0ff */
[----:B------:R-:W-:Y:S01]  /*64a0*/  FMUL.FTZ R70, R3, R70 ;  /* 0x0000004603467220 */ /* 0x000fe20000410000 */
[----:B------:R-:W-:Y:S01]  /*64b0*/  @P2 IADD3 R20, R21, 0x10, RZ ;  /* 0x0000001015142810 */ /* 0x000fe20007ffe0ff */
[C---:B------:R-:W-:Y:S01]  /*64c0*/  FMUL.FTZ R71, R3.reuse, R71 ;  /* 0x0000004703477220 */ /* 0x040fe20000410000 */
[----:B------:R-:W-:Y:S01]  /*64d0*/  PLOP3.LUT P2, PT, PT, PT, PT, 0x8, 0x0 ;  /* 0x000000000000781c */ /* 0x000fe20003f4e170 */
[----:B------:R-:W-:Y:S01]  /*64e0*/  FMUL.FTZ R82, R3, R82 ;  /* 0x0000005203527220 */ /* 0x000fe20000410000 */
[----:B------:R-:W-:Y:S01]  /*64f0*/  FSETP.NE.FTZ.AND P6, PT, R239, RZ, PT ;  /* 0x000000ffef00720b */ /* 0x000fe20003fd5000 */
[C---:B------:R-:W-:Y:S01]  /*6500*/  FMUL.FTZ R83, R3.reuse, R83 ;  /* 0x0000005303537220 */ /* 0x040fe20000410000 */
[----:B------:R-:W-:Y:S01]  /*6510*/  MOV R2, 0x3f800000 ;  /* 0x3f80000000027802 */ /* 0x000fe20000000f00 */
[C---:B------:R-:W-:Y:S01]  /*6520*/  FMUL.FTZ R86, R3.reuse, R86 ;  /* 0x0000005603567220 */ /* 0x040fe20000410000 */
[C---:B------:R-:W-:Y:S01]  /*6530*/  FMUL.FTZ R39, R3.reuse, R87 ;  /* 0x0000005703277220 */ /* 0x040fe20000410000 */
[----:B------:R-:W-:Y:S01]  /*6540*/  @!P0 PLOP3.LUT P2, PT, P1, PT, PT, 0x80, 0x0 ;  /* 0x000000000000881c */ /* 0x000fe20000f4f070 */
[----:B------:R-:W-:Y:S01]  /*6550*/  FMUL.FTZ R94, R3, R94 ;  /* 0x0000005e035e7220 */ /* 0x000fe20000410000 */
[----:B------:R-:W-:Y:S01]  /*6560*/  FSETP.NE.FTZ.AND P1, PT, R133, RZ, PT ;  /* 0x000000ff8500720b */ /* 0x000fe20003f35000 */
        /* <DEDUP_REMOVED lines=15> */
[----:B------:R-:W-:Y:S01]  /*6660*/  F2FP.BF16.F32.PACK_AB R5, R145, R144 ;  /* 0x000000909105723e */ /* 0x000fe200000010ff */
[----:B------:R-:W4:Y:S01]  /*6670*/  S2UR UR4, SR_CTAID.X ;  /* 0x00000000000479c3 */ /* 0x000f220000002500 */
[----:B------:R-:W-:Y:S01]  /*6680*/  F2FP.BF16.F32.PACK_AB R4, R147, R146 ;  /* 0x000000929304723e */ /* 0x000fe200000010ff */
[----:B------:R-:W-:Y:S01]  /*6690*/  BSSY B0, `(.L_x_1042) ;  /* 0x000012f000007945 */ /* 0x000fe20003800000 */
[----:B------:R-:W-:Y:S01]  /*66a0*/  F2FP.BF16.F32.PACK_AB R11, R11, R36 ;  /* 0x000000240b0b723e */ /* 0x000fe200000010ff */
[----:B------:R5:W-:Y:S01]  /*66b0*/  STS [R21], R5 ;  /* 0x0000000515007388 */ /* 0x000be20000000800 */
        /* <DEDUP_REMOVED lines=66> */
[----:B------:R-:W-:Y:S01]  /*6ae0*/  STS [R21+0x400], R4 ;  /* 0x0004000415007388 */ /* 0x000fe20000000800 */
[----:B------:R-:W-:-:S02]  /*6af0*/  F2FP.BF16.F32.PACK_AB R0, R155, R154 ;  /* 0x0000009a9b00723e */ /* 0x000fc400000010ff */
[----:B------:R-:W-:Y:S01]  /*6b00*/  F2FP.BF16.F32.PACK_AB R6, R143, R6 ;  /* 0x000000068f06723e */ /* 0x000fe200000010ff */
[----:B------:R-:W-:Y:S01]  /*6b10*/  STS [R20], R2 ;  /* 0x0000000214007388 */ /* 0x000fe20000000800 */
        /* <DEDUP_REMOVED lines=16> */
[----:B------:R-:W-:Y:S02]  /*6c20*/  F2FP.BF16.F32.PACK_AB R16, R32, R137 ;  /* 0x000000892010723e */ /* 0x000fe400000010ff */
[----:B------:R-:W-:Y:S02]  /*6c30*/  F2FP.BF16.F32.PACK_AB R15, R67, R66 ;  /* 0x00000042430f723e */ /* 0x000fe400000010ff */
[----:B-----5:R-:W-:Y:S02]  /*6c40*/  IADD3 R5, R80, R20, RZ ;  /* 0x0000001450057210 */ /* 0x020fe40007ffe0ff */
[----:B-1----:R-:W-:Y:S02]  /*6c50*/  IADD3 R0, R21, R84, RZ ;  /* 0x0000005415007210 */ /* 0x002fe40007ffe0ff */
[----:B------:R-:W-:Y:S02]  /*6c60*/  F2FP.BF16.F32.PACK_AB R17, R17, R56 ;  /* 0x000000381111723e */ /* 0x000fe400000010ff */
[----:B---3--:R-:W-:Y:S01]  /*6c70*/  IADD3 R6, R84, R20, RZ ;  /* 0x0000001454067210 */ /* 0x008fe20007ffe0ff */
[----:B------:R1:W-:Y:S01]  /*6c80*/  STS [R0], R11 ;  /* 0x0000000b00007388 */ /* 0x0003e20000000800 */
[----:B------:R-:W-:Y:S01]  /*6c90*/  F2FP.BF16.F32.PACK_AB R24, R59, R24 ;  /* 0x000000183b18723e */ /* 0x000fe200000010ff */
[----:B----4-:R-:W-:-:S02]  /*6ca0*/  IMAD.IADD R3, R21, 0x1, R80 ;  /* 0x0000000115037824 */ /* 0x010fc400078e0250 */
[----:B------:R-:W-:Y:S01]  /*6cb0*/  STS [R0+0x400], R10 ;  /* 0x0004000a00007388 */ /* 0x000fe20000000800 */
[----:B------:R-:W-:Y:S01]  /*6cc0*/  F2FP.BF16.F32.PACK_AB R50, R50, R60 ;  /* 0x0000003c3232723e */ /* 0x000fe200000010ff */
[----:B------:R-:W-:Y:S01]  /*6cd0*/  IMAD.IADD R4, R6, 0x1, R80 ;  /* 0x0000000106047824 */ /* 0x000fe200078e0250 */
[----:B------:R-:W-:Y:S01]  /*6ce0*/  F2FP.BF16.F32.PACK_AB R49, R63, R49 ;  /* 0x000000313f31723e */ /* 0x000fe200000010ff */
[----:B------:R-:W-:Y:S01]  /*6cf0*/  STS [R6], R8 ;  /* 0x0000000806007388 */ /* 0x000fe20000000800 */
[----:B------:R-:W-:Y:S01]  /*6d00*/  F2FP.BF16.F32.PACK_AB R48, R138, R139 ;  /* 0x0000008b8a30723e */ /* 0x000fe200000010ff */
[----:B------:R-:W-:Y:S01]  /*6d10*/  @P3 MUFU.LG2 R13, R240 ;  /* 0x000000f0000d3308 */ /* 0x000fe20000000c00 */
[----:B------:R-:W-:Y:S01]  /*6d20*/  F2FP.BF16.F32.PACK_AB R47, R71, R70 ;  /* 0x00000046472f723e */ /* 0x000fe200000010ff */
[----:B------:R-:W-:Y:S01]  /*6d30*/  STS [R6+0x400], R7 ;  /* 0x0004000706007388 */ /* 0x000fe20000000800 */
[----:B------:R-:W-:Y:S02]  /*6d40*/  IADD3 R2, R0, R80, RZ ;  /* 0x0000005000027210 */ /* 0x000fe40007ffe0ff */
[----:B------:R-:W-:Y:S01]  /*6d50*/  F2FP.BF16.F32.PACK_AB R44, R172, R173 ;  /* 0x000000adac2c723e */ /* 0x000fe200000010ff */
[----:B------:R3:W-:Y:S01]  /*6d60*/  STS [R0+0x2000], R9 ;  /* 0x0020000900007388 */ /* 0x0007e20000000800 */
[----:B------:R-:W-:Y:S01]  /*6d70*/  F2FP.BF16.F32.PACK_AB R43, R83, R82 ;  /* 0x00000052532b723e */ /* 0x000fe200000010ff */
[----:B------:R-:W-:Y:S01]  /*6d80*/  @P6 MUFU.LG2 R12, R239 ;  /* 0x000000ef000c6308 */ /* 0x000fe20000000c00 */
[----:B------:R-:W-:Y:S01]  /*6d90*/  F2FP.BF16.F32.PACK_AB R46, R73, R72 ;  /* 0x00000048492e723e */ /* 0x000fe200000010ff */
[----:B------:R4:W-:Y:S01]  /*6da0*/  STS [R0+0x2400], R14 ;  /* 0x0024000e00007388 */ /* 0x0009e20000000800 */
[----:B------:R-:W-:-:S02]  /*6db0*/  F2FP.BF16.F32.PACK_AB R45, R75, R45 ;  /* 0x0000002d4b2d723e */ /* 0x000fc400000010ff */
[----:B------:R-:W-:Y:S01]  /*6dc0*/  F2FP.BF16.F32.PACK_AB R42, R77, R76 ;  /* 0x0000004c4d2a723e */ /* 0x000fe200000010ff */
[----:B------:R5:W-:Y:S01]  /*6dd0*/  STS [R6+0x2000], R23 ;  /* 0x0020001706007388 */ /* 0x000be20000000800 */
[----:B------:R-:W-:Y:S01]  /*6de0*/  F2FP.BF16.F32.PACK_AB R41, R79, R41 ;  /* 0x000000294f29723e */ /* 0x000fe200000010ff */
[----:B-1----:R-:W1:Y:S01]  /*6df0*/  @P0 LDC R11, c[0x0][0x2c0] ;  /* 0x0000b000ff0b0b82 */ /* 0x002e620000000800 */
[----:B------:R-:W-:Y:S01]  /*6e00*/  F2FP.BF16.F32.PACK_AB R40, R174, R175 ;  /* 0x000000afae28723e */ /* 0x000fe200000010ff */
[----:B------:R-:W-:Y:S01]  /*6e10*/  STS [R6+0x2400], R22 ;  /* 0x0024001606007388 */ /* 0x000fe20000000800 */
[----:B------:R-:W-:Y:S02]  /*6e20*/  F2FP.BF16.F32.PACK_AB R39, R39, R86 ;  /* 0x000000562727723e */ /* 0x000fe400000010ff */
[----:B------:R-:W-:Y:S01]  /*6e30*/  F2FP.BF16.F32.PACK_AB R36, R93, R176 ;  /* 0x000000b05d24723e */ /* 0x000fe200000010ff */
[----:B------:R-:W-:Y:S01]  /*6e40*/  STS [R3], R19 ;  /* 0x0000001303007388 */ /* 0x000fe20000000800 */
[----:B------:R-:W-:-:S02]  /*6e50*/  F2FP.BF16.F32.PACK_AB R35, R35, R94 ;  /* 0x0000005e2323723e */ /* 0x000fc400000010ff */
[----:B------:R-:W-:Y:S01]  /*6e60*/  F2FP.BF16.F32.PACK_AB R38, R38, R88 ;  /* 0x000000582626723e */ /* 0x000fe200000010ff */
[----:B------:R5:W-:Y:S01]  /*6e70*/  STS [R3+0x400], R18 ;  /* 0x0004001203007388 */ /* 0x000be20000000800 */
[----:B------:R-:W-:Y:S02]  /*6e80*/  F2FP.BF16.F32.PACK_AB R37, R91, R37 ;  /* 0x000000255b25723e */ /* 0x000fe400000010ff */
[----:B------:R-:W-:Y:S01]  /*6e90*/  F2FP.BF16.F32.PACK_AB R34, R34, R156 ;  /* 0x0000009c2222723e */ /* 0x000fe200000010ff */
[----:B------:R-:W-:Y:S01]  /*6ea0*/  STS [R5], R16 ;  /* 0x0000001005007388 */ /* 0x000fe20000000800 */
[----:B------:R-:W-:Y:S01]  /*6eb0*/  F2FP.BF16.F32.PACK_AB R33, R159, R33 ;  /* 0x000000219f21723e */ /* 0x000fe200000010ff */
[----:B---3--:R-:W3:Y:S01]  /*6ec0*/  @P0 LDC.64 R8, c[0x0][0x2c0] ;  /* 0x0000b000ff080b82 */ /* 0x008ee20000000a00 */
[----:B------:R-:W-:Y:S01]  /*6ed0*/  F2FP.BF16.F32.PACK_AB R32, R97, R96 ;  /* 0x000000606120723e */ /* 0x000fe200000010ff */
[----:B------:R-:W-:Y:S01]  /*6ee0*/  STS [R5+0x400], R15 ;  /* 0x0004000f05007388 */ /* 0x000fe20000000800 */
[----:B------:R-:W-:-:S02]  /*6ef0*/  F2FP.BF16.F32.PACK_AB R31, R31, R98 ;  /* 0x000000621f1f723e */ /* 0x000fc400000010ff */
[----:B------:R-:W-:Y:S01]  /*6f00*/  F2FP.BF16.F32.PACK_AB R28, R109, R108 ;  /* 0x0000006c6d1c723e */ /* 0x000fe200000010ff */
[----:B------:R1:W-:Y:S01]  /*6f10*/  STS [R3+0x2000], R17 ;  /* 0x0020001103007388 */ /* 0x0003e20000000800 */
[----:B------:R-:W-:Y:S01]  /*6f20*/  F2FP.BF16.F32.PACK_AB R27, R27, R110 ;  /* 0x0000006e1b1b723e */ /* 0x000fe200000010ff */
[----:B----4-:R-:W4:Y:S01]  /*6f30*/  @P3 LDC R14, c[0x0][0x2e8] ;  /* 0x0000ba00ff0e3b82 */ /* 0x010f220000000800 */
[----:B------:R-:W-:Y:S01]  /*6f40*/  F2FP.BF16.F32.PACK_AB R30, R30, R100 ;  /* 0x000000641e1e723e */ /* 0x000fe200000010ff */
[----:B------:R-:W-:Y:S01]  /*6f50*/  STS [R3+0x2400], R24 ;  /* 0x0024001803007388 */ /* 0x000fe20000000800 */
[----:B------:R-:W-:Y:S01]  /*6f60*/  F2FP.BF16.F32.PACK_AB R29, R103, R29 ;  /* 0x0000001d671d723e */ /* 0x000fe200000010ff */
[----:B-----5:R-:W-:Y:S01]  /*6f70*/  IMAD.MOV.U32 R23, RZ, RZ, 0x7f800000 ;  /* 0x7f800000ff177424 */ /* 0x020fe200078e00ff */
[----:B------:R-:W-:Y:S01]  /*6f80*/  F2FP.BF16.F32.PACK_AB R26, R26, R104 ;  /* 0x000000681a1a723e */ /* 0x000fe200000010ff */
[----:B------:R-:W-:Y:S01]  /*6f90*/  STS [R5+0x2000], R50 ;  /* 0x0020003205007388 */ /* 0x000fe20000000800 */
[----:B------:R-:W-:-:S02]  /*6fa0*/  F2FP.BF16.F32.PACK_AB R25, R107, R25 ;  /* 0x000000196b19723e */ /* 0x000fc400000010ff */
[----:B------:R-:W-:Y:S01]  /*6fb0*/  F2FP.BF16.F32.PACK_AB R66, R161, R160 ;  /* 0x000000a0a142723e */ /* 0x000fe200000010ff */
[----:B------:R-:W-:Y:S01]  /*6fc0*/  STS [R5+0x2400], R49 ;  /* 0x0024003105007388 */ /* 0x000fe20000000800 */
[----:B------:R-:W-:Y:S01]  /*6fd0*/  F2FP.BF16.F32.PACK_AB R65, R65, R162 ;  /* 0x000000a24141723e */ /* 0x000fe200000010ff */
[----:B------:R-:W5:Y:S01]  /*6fe0*/  @!P0 LDC R18, c[0x0][0x270] ;  /* 0x00009c00ff128b82 */ /* 0x000f620000000800 */
        /* <DEDUP_REMOVED lines=8> */
[----:B------:R-:W-:Y:S01]  /*7070*/  F2FP.BF16.F32.PACK_AB R59, R119, R118 ;  /* 0x00000076773b723e */ /* 0x000fe200000010ff */
[----:B-1----:R-:W1:Y:S01]  /*7080*/  @P6 LDC R17, c[0x0][0x2e8] ;  /* 0x0000ba00ff116b82 */ /* 0x002e620000000800 */
        /* <DEDUP_REMOVED lines=12> */
[----:B------:R-:W-:Y:S01]  /*7150*/  MOV R16, 0x7f800000 ;  /* 0x7f80000000107802 */ /* 0x000fe20000000f00 */
[----:B------:R-:W-:Y:S01]  /*7160*/  STS [R4+0x2400], R41 ;  /* 0x0024002904007388 */ /* 0x000fe20000000800 */
[----:B------:R-:W-:-:S02]  /*7170*/  @!P0 MOV R11, 0x1 ;  /* 0x00000001000b8802 */ /* 0x000fc40000000f00 */
[----:B------:R-:W-:Y:S01]  /*7180*/  MOV R22, 0x7f800000 ;  /* 0x7f80000000167802 */ /* 0x000fe20000000f00 */
        /* <DEDUP_REMOVED lines=12> */
[----:B---3--:R-:W-:-:S03]  /*7250*/  MOV R21, 0x7f800000 ;  /* 0x7f80000000157802 */ /* 0x008fc60000000f00 */
[----:B------:R-:W-:Y:S04]  /*7260*/  STS [R0+0x6000], R30 ;  /* 0x0060001e00007388 */ /* 0x000fe80000000800 */
[----:B------:R-:W-:Y:S04]  /*7270*/  STS [R0+0x6400], R29 ;  /* 0x0064001d00007388 */ /* 0x000fe80000000800 */
[----:B------:R-:W-:Y:S04]  /*7280*/  STS [R6+0x6000], R26 ;  /* 0x0060001a06007388 */ /* 0x000fe80000000800 */
[----:B------:R3:W-:Y:S01]  /*7290*/  STS [R6+0x6400], R25 ;  /* 0x0064001906007388 */ /* 0x0007e20000000800 */
[----:B------:R-:W4:Y:S03]  /*72a0*/  S2R R15, SR_TID.X ;  /* 0x00000000000f7919 */ /* 0x000f260000002100 */
[----:B------:R-:W-:Y:S04]  /*72b0*/  STS [R3+0x4000], R66 ;  /* 0x0040004203007388 */ /* 0x000fe80000000800 */
[----:B------:R-:W-:Y:S04]  /*72c0*/  STS [R3+0x4400], R65 ;  /* 0x0044004103007388 */ /* 0x000fe80000000800 */
[----:B------:R-:W-:Y:S04]  /*72d0*/  STS [R5+0x4000], R62 ;  /* 0x0040003e05007388 */ /* 0x000fe80000000800 */
[----:B------:R-:W-:Y:S04]  /*72e0*/  STS [R5+0x4400], R61 ;  /* 0x0044003d05007388 */ /* 0x000fe80000000800 */
[----:B------:R-:W-:Y:S01]  /*72f0*/  STS [R3+0x6000], R64 ;  /* 0x0060004003007388 */ /* 0x000fe20000000800 */
[----:B---3--:R-:W3:Y:S03]  /*7300*/  @!P0 LDC R6, c[0x0][0x2c4] ;  /* 0x0000b100ff068b82 */ /* 0x008ee60000000800 */
[----:B------:R4:W-:Y:S04]  /*7310*/  STS [R3+0x6400], R63 ;  /* 0x0064003f03007388 */ /* 0x0009e80000000800 */
[----:B------:R-:W-:Y:S04]  /*7320*/  STS [R5+0x6000], R60 ;  /* 0x0060003c05007388 */ /* 0x000fe80000000800 */
[----:B------:R5:W-:Y:S04]  /*7330*/  STS [R5+0x6400], R59 ;  /* 0x0064003b05007388 */ /* 0x000be80000000800 */
[----:B------:R-:W-:Y:S04]  /*7340*/  STS [R2+0x4000], R58 ;  /* 0x0040003a02007388 */ /* 0x000fe80000000800 */
[----:B------:R-:W-:Y:S04]  /*7350*/  STS [R2+0x4400], R57 ;  /* 0x0044003902007388 */ /* 0x000fe80000000800 */
[----:B------:R-:W-:Y:S01]  /*7360*/  STS [R4+0x4000], R54 ;  /* 0x0040003604007388 */ /* 0x000fe20000000800 */
[----:B---3--:R-:W3:Y:S03]  /*7370*/  @P2 LDC R6, c[0x0][0x2e4] ;  /* 0x0000b900ff062b82 */ /* 0x008ee60000000800 */
[----:B------:R-:W-:Y:S01]  /*7380*/  STS [R4+0x4400], R53 ;  /* 0x0044003504007388 */ /* 0x000fe20000000800 */
[----:B----4-:R-:W-:-:S03]  /*7390*/  SHF.R.S32.HI R3, RZ, 0x1f, R15 ;  /* 0x0000001fff037819 */ /* 0x010fc6000001140f */
[----:B------:R-:W-:Y:S01]  /*73a0*/  STS [R2+0x6000], R56 ;  /* 0x0060003802007388 */ /* 0x000fe20000000800 */
[CC--:B------:R-:W-:Y:S02]  /*73b0*/  LEA.HI R0, R3.reuse, R15.reuse, RZ, 0x5 ;  /* 0x0000000f03007211 */ /* 0x0c0fe400078f28ff */
[-C--:B------:R-:W-:Y:S01]  /*73c0*/  LEA.HI R3, R3, R15.reuse, RZ, 0x3 ;  /* 0x0000000f03037211 */ /* 0x080fe200078f18ff */
[----:B------:R4:W-:Y:S01]  /*73d0*/  STS [R2+0x6400], R55 ;  /* 0x0064003702007388 */ /* 0x0009e20000000800 */
[----:B------:R-:W-:Y:S02]  /*73e0*/  LOP3.LUT R0, R0, 0xffffffe0, RZ, 0xc0, !PT ;  /* 0xffffffe000007812 */ /* 0x000fe400078ec0ff */
[----:B------:R-:W-:Y:S01]  /*73f0*/  SHF.R.S32.HI R10, RZ, 0x3, R3 ;  /* 0x00000003ff0a7819 */ /* 0x000fe20000011403 */
[----:B------:R-:W-:Y:S01]  /*7400*/  STS [R4+0x6000], R52 ;  /* 0x0060003404007388 */ /* 0x000fe20000000800 */
[----:B-----5:R-:W-:Y:S01]  /*7410*/  IADD3 R5, -R0, R15, RZ ;  /* 0x0000000f00057210 */ /* 0x020fe20007ffe1ff */
[----:B------:R-:W-:Y:S01]  /*7420*/  @P0 IMAD.MOV.U32 R0, RZ, RZ, 0x1 ;  /* 0x00000001ff000424 */ /* 0x000fe200078e00ff */
[----:B------:R-:W-:Y:S01]  /*7430*/  IADD3 R7, R10, 0x10, RZ ;  /* 0x000000100a077810 */ /* 0x000fe20007ffe0ff */
[----:B------:R5:W-:Y:S01]  /*7440*/  STS [R4+0x6400], R51 ;  /* 0x0064003304007388 */ /* 0x000be20000000800 */
[----:B------:R-:W-:-:S02]  /*7450*/  LOP3.LUT R3, R3, 0xfffffff8, RZ, 0xc0, !PT ;  /* 0xfffffff803037812 */ /* 0x000fc400078ec0ff */
[----:B------:R-:W-:Y:S01]  /*7460*/  IADD3 R24, R10, 0x40, RZ ;  /* 0x000000400a187810 */ /* 0x000fe20007ffe0ff */
[----:B------:R-:W-:Y:S01]  /*7470*/  BAR.SYNC.DEFER_BLOCKING 0x0 ;  /* 0x0000000000007b1d */ /* 0x000fe20000010000 */
[----:B---3--:R-:W-:Y:S01]  /*7480*/  @!P0 IMAD R0, R6, R18, RZ ;  /* 0x0000001206008224 */ /* 0x008fe200078e02ff */
[----:B------:R-:W-:Y:S02]  /*7490*/  IADD3 R15, -R3, R15, RZ ;  /* 0x0000000f030f7210 */ /* 0x000fe40007ffe1ff */
[----:B------:R-:W-:Y:S02]  /*74a0*/  IADD3 R3, R10, 0x20, RZ ;  /* 0x000000200a037810 */ /* 0x000fe40007ffe0ff */
[----:B------:R-:W-:Y:S01]  /*74b0*/  SHF.L.U32 R20, R15, 0x3, RZ ;  /* 0x000000030f147819 */ /* 0x000fe200000006ff */
[----:B------:R-:W3:Y:S01]  /*74c0*/  S2R R19, SR_CTAID.Y ;  /* 0x0000000000137919 */ /* 0x000ee20000002600 */
[----:B--2---:R-:W-:Y:S01]  /*74d0*/  ISETP.GE.AND P2, PT, R3, R177, PT ;  /* 0x000000b10300720c */ /* 0x004fe20003f46270 */
[----:B------:R-:W-:Y:S01]  /*74e0*/  IMAD R3, R11, UR4, RZ ;  /* 0x000000040b037c24 */ /* 0x000fe2000f8e02ff */
[----:B------:R-:W2:Y:S01]  /*74f0*/  S2R R25, SR_CTAID.Z ;  /* 0x0000000000197919 */ /* 0x000ea20000002700 */
[----:B----4-:R-:W4:Y:S01]  /*7500*/  @P4 MUFU.LG2 R2, R241 ;  /* 0x000000f100024308 */ /* 0x010f220000000c00 */
[----:B-----5:R-:W5:Y:S01]  /*7510*/  @P4 LDC R4, c[0x0][0x2e8] ;  /* 0x0000ba00ff044b82 */ /* 0x020f620000000800 */
[----:B------:R1:W1:Y:S04]  /*7520*/  LDS.128 R32, [R227+0x3800] ;  /* 0x00380000e3207984 */ /* 0x0002680000000c00 */
[----:B------:R1:W1:Y:S01]  /*7530*/  LDS.128 R28, [R227+0x7800] ;  /* 0x00780000e31c7984 */ /* 0x0002620000000c00 */
[----:B----4-:R-:W-:Y:S01]  /*7540*/  @P4 FMUL.FTZ R2, R2, 0.69314718246459960938 ;  /* 0x3f31721802024820 */ /* 0x010fe20000410000 */
[----:B---3--:R-:W-:-:S03]  /*7550*/  IMAD R0, R19, R0, RZ ;  /* 0x0000000013007224 */ /* 0x008fc600078e02ff */
[----:B-----5:R-:W-:Y:S01]  /*7560*/  @P4 FFMA.FTZ R16, R136, R4, R2 ;  /* 0x0000000488104223 */ /* 0x020fe20000010002 */
[----:B------:R-:W-:Y:S01]  /*7570*/  @P0 IMAD R2, R9, R8, RZ ;  /* 0x0000000809020224 */ /* 0x000fe200078e02ff */
[----:B------:R-:W-:Y:S01]  /*7580*/  ISETP.GE.AND P4, PT, R7, R177, PT ;  /* 0x000000b10700720c */ /* 0x000fe20003f86270 */
[----:B------:R-:W3:Y:S01]  /*7590*/  @P1 LDC R9, c[0x0][0x2e8] ;  /* 0x0000ba00ff091b82 */ /* 0x000ee20000000800 */
[----:B------:R-:W4:Y:S01]  /*75a0*/  @P1 MUFU.LG2 R7, R133 ;  /* 0x0000008500071308 */ /* 0x000f220000000c00 */
[----:B------:R-:W-:Y:S01]  /*75b0*/  @!P0 MOV R2, R6 ;  /* 0x0000000600028202 */ /* 0x000fe20000000f00 */
[----:B------:R-:W-:Y:S01]  /*75c0*/  @P6 FMUL.FTZ R6, R12, 0.69314718246459960938 ;  /* 0x3f3172180c066820 */ /* 0x000fe20000410000 */
[----:B------:R-:W-:Y:S01]  /*75d0*/  SEL R0, R0, RZ, !P5 ;  /* 0x000000ff00007207 */ /* 0x000fe20006800000 */
[----:B------:R-:W-:Y:S01]  /*75e0*/  @P3 FMUL.FTZ R4, R13, 0.69314718246459960938 ;  /* 0x3f3172180d043820 */ /* 0x000fe20000410000 */
[----:B------:R-:W-:Y:S01]  /*75f0*/  IADD3 R8, R10, 0x30, RZ ;  /* 0x000000300a087810 */ /* 0x000fe20007ffe0ff */
[----:B-1----:R-:W-:Y:S01]  /*7600*/  @P6 FFMA.FTZ R22, R134, R17, R6 ;  /* 0x0000001186166223 */ /* 0x002fe20000010006 */
[----:B------:R-:W-:Y:S01]  /*7610*/  LOP3.LUT P6, RZ, R5, 0x3, RZ, 0xc0, !PT ;  /* 0x0000000305ff7812 */ /* 0x000fe200078cc0ff */
[----:B--2---:R-:W-:-:S02]  /*7620*/  IMAD R0, R25, R2, R0 ;  /* 0x0000000219007224 */ /* 0x004fc400078e0200 */
[----:B------:R-:W-:Y:S01]  /*7630*/  @P3 FFMA.FTZ R23, R135, R14, R4 ;  /* 0x0000000e87173223 */ /* 0x000fe20000010004 */
[----:B------:R-:W-:Y:S01]  /*7640*/  IMAD.SHL.U32 R2, R3, 0x80, RZ ;  /* 0x0000008003027824 */ /* 0x000fe200078e00ff */
[----:B------:R-:W-:-:S04]  /*7650*/  ISETP.GE.AND P0, PT, R8, R177, PT ;  /* 0x000000b10800720c */ /* 0x000fc80003f06270 */
[----:B------:R-:W-:Y:S01]  /*7660*/  IADD3 R13, P5, P3, R2, R68, R0 ;  /* 0x00000044020d7210 */ /* 0x000fe20007bbe000 */
[----:B----4-:R-:W-:Y:S01]  /*7670*/  @P1 FMUL.FTZ R3, R7, 0.69314718246459960938 ;  /* 0x3f31721807031820 */ /* 0x010fe20000410000 */
[----:B------:R-:W-:Y:S02]  /*7680*/  SHF.R.S32.HI R4, RZ, 0x1f, R2 ;  /* 0x0000001fff047819 */ /* 0x000fe40000011402 */
[----:B------:R-:W-:Y:S01]  /*7690*/  SHF.R.S32.HI R0, RZ, 0x1f, R0 ;  /* 0x0000001fff007819 */ /* 0x000fe20000011400 */
[----:B---3--:R-:W-:-:S03]  /*76a0*/  @P1 FFMA.FTZ R21, R132, R9, R3 ;  /* 0x0000000984151223 */ /* 0x008fc60000010003 */
        /* <DEDUP_REMOVED lines=9> */
[----:B------:R-:W-:-:S04]  /*7740*/  IMAD R3, R3, 0x10, R0 ;  /* 0x0000001003037824 */ /* 0x000fc800078e0200 */
[C---:B------:R-:W-:Y:S01]  /*7750*/  VIADD R5, R3.reuse, 0x8 ;  /* 0x0000000803057836 */ /* 0x040fe20000000000 */
[C---:B------:R-:W-:Y:S01]  /*7760*/  ISETP.GE.AND P1, PT, R3.reuse, R177, PT ;  /* 0x000000b10300720c */ /* 0x040fe20003f26270 */
[----:B------:R-:W-:-:S03]  /*7770*/  VIADD R6, R3, 0x40 ;  /* 0x0000004003067836 */ /* 0x000fc60000000000 */
[-C--:B------:R-:W-:Y:S02]  /*7780*/  ISETP.GE.AND P6, PT, R5, R177.reuse, PT ;  /* 0x000000b10500720c */ /* 0x080fe40003fc6270 */
[----:B------:R-:W-:-:S07]  /*7790*/  ISETP.GE.AND P5, PT, R6, R177, PT ;  /* 0x000000b10600720c */ /* 0x000fce0003fa6270 */
[----:B------:R-:W1:Y:S01]  /*77a0*/  @!P1 LDC.64 R8, c[0x0][0x2b0] ;  /* 0x0000ac00ff089b82 */ /* 0x000e620000000a00 */
[----:B------:R-:W-:-:S05]  /*77b0*/  @!P1 IMAD R0, R3, R11, RZ ;  /* 0x0000000b03009224 */ /* 0x000fca00078e02ff */
[C---:B------:R-:W-:Y:S02]  /*77c0*/  @!P1 IADD3 R4, P3, R0.reuse, R13, RZ ;  /* 0x0000000d00049210 */ /* 0x040fe40007f7e0ff */
[----:B------:R-:W2:Y:S02]  /*77d0*/  @!P6 LDC.64 R18, c[0x0][0x2b0] ;  /* 0x0000ac00ff12eb82 */ /* 0x000ea40000000a00 */
[----:B------:R-:W-:-:S06]  /*77e0*/  @!P1 LEA.HI.X.SX32 R0, R0, R12, 0x1, P3 ;  /* 0x0000000c00009211 */ /* 0x000fcc00018f0eff */
[----:B------:R-:W3:Y:S01]  /*77f0*/  @!P5 LDC.64 R14, c[0x0][0x2b0] ;  /* 0x0000ac00ff0edb82 */ /* 0x000ee20000000a00 */
[----:B-1----:R-:W-:Y:S01]  /*7800*/  @!P1 LEA R2, P3, R4, R8, 0x2 ;  /* 0x0000000804029211 */ /* 0x002fe200078610ff */
[----:B------:R-:W-:-:S03]  /*7810*/  VIADD R8, R3, 0x48 ;  /* 0x0000004803087836 */ /* 0x000fc60000000000 */
[----:B------:R-:W-:Y:S01]  /*7820*/  @!P1 LEA.HI.X R3, R4, R9, R0, 0x2, P3 ;  /* 0x0000000904039211 */ /* 0x000fe200018f1400 */
[----:B------:R-:W-:Y:S01]  /*7830*/  @!P6 IMAD R4, R5, R11, RZ ;  /* 0x0000000b0504e224 */ /* 0x000fe200078e02ff */
[----:B------:R-:W-:-:S03]  /*7840*/  ISETP.GE.AND P3, PT, R8, R177, PT ;  /* 0x000000b10800720c */ /* 0x000fc60003f66270 */
[----:B------:R1:W-:Y:S01]  /*7850*/  @!P1 STG.E desc[UR14][R2.64], R16 ;  /* 0x0000001002009986 */ /* 0x0003e2000c10190e */
[----:B------:R-:W-:-:S09]  /*7860*/  @!P6 IADD3 R0, P1, R4, R13, RZ ;  /* 0x0000000d0400e210 */ /* 0x000fd20007f3e0ff */
[----:B-1----:R-:W1:Y:S01]  /*7870*/  @!P3 LDC.64 R16, c[0x0][0x2b0] ;  /* 0x0000ac00ff10bb82 */ /* 0x002e620000000a00 */
[----:B------:R-:W-:Y:S01]  /*7880*/  @!P5 IMAD R3, R6, R11, RZ ;  /* 0x0000000b0603d224 */ /* 0x000fe200078e02ff */
[----:B------:R-:W-:Y:S02]  /*7890*/  @!P6 LEA.HI.X.SX32 R2, R4, R12, 0x1, P1 ;  /* 0x0000000c0402e211 */ /* 0x000fe400008f0eff */
[----:B--2---:R-:W-:-:S04]  /*78a0*/  @!P6 LEA R6, P1, R0, R18, 0x2 ;  /* 0x000000120006e211 */ /* 0x004fc800078210ff */
[----:B------:R-:W-:Y:S01]  /*78b0*/  @!P6 LEA.HI.X R7, R0, R19, R2, 0x2, P1 ;  /* 0x000000130007e211 */ /* 0x000fe200008f1402 */
[----:B------:R-:W-:Y:S01]  /*78c0*/  @!P3 IMAD R2, R8, R11, RZ ;  /* 0x0000000b0802b224 */ /* 0x000fe200078e02ff */
[----:B------:R-:W-:-:S03]  /*78d0*/  @!P5 IADD3 R0, P1, R3, R13, RZ ;  /* 0x0000000d0300d210 */ /* 0x000fc60007f3e0ff */
[----:B------:R2:W-:Y:S01]  /*78e0*/  @!P6 STG.E desc[UR14][R6.64], R23 ;  /* 0x000000170600e986 */ /* 0x0005e2000c10190e */
[----:B------:R-:W-:Y:S02]  /*78f0*/  @!P5 LEA.HI.X.SX32 R3, R3, R12, 0x1, P1 ;  /* 0x0000000c0303d211 */ /* 0x000fe400008f0eff */
[----:B---3--:R-:W-:-:S04]  /*7900*/  @!P5 LEA R4, P1, R0, R14, 0x2 ;  /* 0x0000000e0004d211 */ /* 0x008fc800078210ff */
[----:B------:R-:W-:Y:S02]  /*7910*/  @!P5 LEA.HI.X R5, R0, R15, R3, 0x2, P1 ;  /* 0x0000000f0005d211 */ /* 0x000fe400008f1403 */
[----:B------:R-:W-:-:S03]  /*7920*/  @!P3 IADD3 R0, P1, R2, R13, RZ ;  /* 0x0000000d0200b210 */ /* 0x000fc60007f3e0ff */
[----:B------:R2:W-:Y:S01]  /*7930*/  @!P5 STG.E desc[UR14][R4.64], R22 ;  /* 0x000000160400d986 */ /* 0x0005e2000c10190e */
[----:B------:R-:W-:Y:S02]  /*7940*/  @!P3 LEA.HI.X.SX32 R3, R2, R12, 0x1, P1 ;  /* 0x0000000c0203b211 */ /* 0x000fe400008f0eff */
[----:B-1----:R-:W-:-:S04]  /*7950*/  @!P3 LEA R2, P1, R0, R16, 0x2 ;  /* 0x000000100002b211 */ /* 0x002fc800078210ff */
[----:B------:R-:W-:-:S05]  /*7960*/  @!P3 LEA.HI.X R3, R0, R17, R3, 0x2, P1 ;  /* 0x000000110003b211 */ /* 0x000fca00008f1403 */
[----:B------:R2:W-:Y:S04]  /*7970*/  @!P3 STG.E desc[UR14][R2.64], R21 ;  /* 0x000000150200b986 */ /* 0x0005e8000c10190e */
.L_x_1043:
[----:B------:R-:W-:Y:S05]  /*7980*/  BSYNC B0 ;  /* 0x0000000000007941 */ /* 0x000fea0003800000 */
.L_x_1042:
[----:B--2---:R-:W-:Y:S01]  /*7990*/  IADD3 R2, P1, R20, R85, RZ ;  /* 0x0000005514027210 */ /* 0x004fe20007f3e0ff */
[C---:B------:R-:W-:Y:S01]  /*79a0*/  VIADD R5, R10.reuse, 0x50 ;  /* 0x000000500a057836 */ /* 0x040fe20000000000 */
[----:B------:R-:W-:Y:S01]  /*79b0*/  SHF.R.S32.HI R0, RZ, 0x1f, R20 ;  /* 0x0000001fff007819 */ /* 0x000fe20000011414 */
[C---:B------:R-:W-:Y:S01]  /*79c0*/  VIADD R18, R10.reuse, 0x70 ;  /* 0x000000700a127836 */ /* 0x040fe20000000000 */
[----:B------:R-:W-:Y:S01]  /*79d0*/  IADD3 R4, R10, 0x60, RZ ;  /* 0x000000600a047810 */ /* 0x000fe20007ffe0ff */
[----:B------:R1:W2:Y:S01]  /*79e0*/  LDS.128 R12, [R227] ;  /* 0x00000000e30c7984 */ /* 0x0002a20000000c00 */
[----:B------:R-:W-:Y:S01]  /*79f0*/  SHF.R.S32.HI R6, RZ, 0x1f, R25 ;  /* 0x0000001fff067819 */ /* 0x000fe20000011419 */
[----:B------:R-:W-:Y:S01]  /*7a00*/  IMAD.X R3, R0, 0x1, R92, P1 ;  /* 0x0000000100037824 */ /* 0x000fe200008e065c */
[-C--:B------:R-:W-:Y:S01]  /*7a10*/  ISETP.GE.AND P1, PT, R10, R177.reuse, PT ;  /* 0x000000b10a00720c */ /* 0x080fe20003f26270 */
[----:B------:R-:W-:Y:S01]  /*7a20*/  ULDC.64 UR4, c[0x0][0x2a0] ;  /* 0x0000a80000047ab9 */ /* 0x000fe20000000a00 */
[----:B------:R1:W3:Y:S01]  /*7a30*/  LDS.128 R8, [R227+0x4000] ;  /* 0x00400000e3087984 */ /* 0x0002e20000000c00 */
[----:B------:R-:W-:Y:S01]  /*7a40*/  IMAD R0, R6, UR4, RZ ;  /* 0x0000000406007c24 */ /* 0x000fe2000f8e02ff */
[----:B------:R-:W-:Y:S01]  /*7a50*/  BSSY B0, `(.L_x_1044) ;  /* 0x0000013000007945 */ /* 0x000fe20003800000 */
[----:B------:R-:W-:Y:S01]  /*7a60*/  IMAD.WIDE.U32 R16, R25, UR4, R2 ;  /* 0x0000000419107c25 */ /* 0x000fe2000f8e0002 */
[----:B------:R-:W-:-:S02]  /*7a70*/  ISETP.GE.AND P6, PT, R24, R177, PT ;  /* 0x000000b11800720c */ /* 0x000fc40003fc6270 */
[-C--:B------:R-:W-:Y:S01]  /*7a80*/  ISETP.GE.AND P5, PT, R5, R177.reuse, PT ;  /* 0x000000b10500720c */ /* 0x080fe20003fa6270 */
[----:B------:R-:W-:Y:S01]  /*7a90*/  IMAD R0, R25, UR5, R0 ;  /* 0x0000000519007c24 */ /* 0x000fe2000f8e0200 */
[----:B------:R-:W-:-:S04]  /*7aa0*/  ISETP.GE.AND P3, PT, R4, R177, PT ;  /* 0x000000b10400720c */ /* 0x000fc80003f66270 */
[----:B------:R-:W-:Y:S01]  /*7ab0*/  IADD3 R7, R17, R0, RZ ;  /* 0x0000000011077210 */ /* 0x000fe20007ffe0ff */
[----:B------:R-:W-:Y:S08]  /*7ac0*/  @P1 BRA `(.L_x_1045) ;  /* 0x00000000002c1947 */ /* 0x000ff00003800000 */
        /* <DEDUP_REMOVED lines=11> */
.L_x_1045:
[----:B------:R-:W-:Y:S05]  /*7b80*/  BSYNC B0 ;  /* 0x0000000000007941 */ /* 0x000fea0003800000 */
.L_x_1044:
[----:B--2-4-:R2:W4:Y:S01]  /*7b90*/  LDS.128 R12, [R227+0x800] ;  /* 0x00080000e30c7984 */ /* 0x0145220000000c00 */
[----:B------:R-:W-:Y:S01]  /*7ba0*/  BSSY B0, `(.L_x_1046) ;  /* 0x0000012000007945 */ /* 0x000fe20003800000 */
[----:B------:R-:W-:Y:S02]  /*7bb0*/  ISETP.GE.AND P1, PT, R18, R177, PT ;  /* 0x000000b11200720c */ /* 0x000fe40003f26270 */
        /* <DEDUP_REMOVED lines=16> */
.L_x_1047:
[----:B------:R-:W-:Y:S05]  /*7cc0*/  BSYNC B0 ;  /* 0x0000000000007941 */ /* 0x000fea0003800000 */
.L_x_1046:
        /* <DEDUP_REMOVED lines=18> */
.L_x_1049:
[----:B------:R-:W-:Y:S05]  /*7df0*/  BSYNC B0 ;  /* 0x0000000000007941 */ /* 0x000fea0003800000 */
.L_x_1048:
        /* <DEDUP_REMOVED lines=18> */
.L_x_1051:
[----:B------:R-:W-:Y:S05]  /*7f20*/  BSYNC B0 ;  /* 0x0000000000007941 */ /* 0x000fea0003800000 */
.L_x_1050:
        /* <DEDUP_REMOVED lines=18> */
.L_x_1053:
[----:B------:R-:W-:Y:S05]  /*8050*/  BSYNC B0 ;  /* 0x0000000000007941 */ /* 0x000fea0003800000 */
.L_x_1052:
        /* <DEDUP_REMOVED lines=18> */
.L_x_1055:
[----:B------:R-:W-:Y:S05]  /*8180*/  BSYNC B0 ;  /* 0x0000000000007941 */ /* 0x000fea0003800000 */
.L_x_1054:
        /* <DEDUP_REMOVED lines=18> */
.L_x_1057:
[----:B------:R-:W-:Y:S05]  /*82b0*/  BSYNC B0 ;  /* 0x0000000000007941 */ /* 0x000fea0003800000 */
.L_x_1056:
        /* <DEDUP_REMOVED lines=16> */
.L_x_1032:
[----:B------:R-:W2:Y:S01]  /*83c0*/  LDL.LU R17, [R1+0xc] ;  /* 0x00000c0001117983 */ /* 0x000ea20000300800 */
[----:B------:R-:W1:Y:S01]  /*83d0*/  LDC.U8 R0, c[0x0][0x3d9] ;  /* 0x0000f640ff007b82 */ /* 0x000e620000000000 */
[----:B------:R-:W-:Y:S01]  /*83e0*/  SHF.R.S32.HI R13, RZ, 0x1f, R70 ;  /* 0x0000001fff0d7819 */ /* 0x000fe20000011446 */
[----:B------:R-:W-:Y:S01]  /*83f0*/  IMAD.IADD R14, R14, 0x1, -R16 ;  /* 0x000000010e0e7824 */ /* 0x000fe200078e0a10 */
[----:B------:R-:W-:Y:S01]  /*8400*/  CS2R R18, SRZ ;  /* 0x0000000000127805 */ /* 0x000fe2000001ff00 */
[----:B------:R-:W-:Y:S01]  /*8410*/  ULDC.64 UR4, c[0x0][0x2a0] ;  /* 0x0000a80000047ab9 */ /* 0x000fe20000000a00 */
[----:B------:R-:W-:Y:S01]  /*8420*/  LEA.HI R13, R13, R70, RZ, 0x3 ;  /* 0x000000460d0d7211 */ /* 0x000fe200078f18ff */
[----:B------:R-:W-:Y:S01]  /*8430*/  BSSY B0, `(.L_x_1058) ;  /* 0x0000048000007945 */ /* 0x000fe20003800000 */
[----:B------:R-:W-:Y:S01]  /*8440*/  LOP3.LUT P6, RZ, R70, 0x7, RZ, 0xc0, !PT ;  /* 0x0000000746ff7812 */ /* 0x000fe200078cc0ff */
[----:B------:R-:W3:Y:S01]  /*8450*/  LDC.U8 R4, c[0x0][0x3d8] ;  /* 0x0000f600ff047b82 */ /* 0x000ee20000000000 */
[----:B------:R-:W-:-:S02]  /*8460*/  LOP3.LUT R8, R13, 0x1ffffff8, RZ, 0xc0, !PT ;  /* 0x1ffffff80d087812 */ /* 0x000fc400078ec0ff */
[----:B-1----:R-:W-:Y:S02]  /*8470*/  ISETP.NE.AND P0, PT, R0, RZ, PT ;  /* 0x000000ff0000720c */ /* 0x002fe40003f05270 */
[C---:B---3--:R-:W-:Y:S02]  /*8480*/  ISETP.NE.AND P3, PT, R4.reuse, RZ, PT ;  /* 0x000000ff0400720c */ /* 0x048fe40003f65270 */
[----:B------:R-:W-:Y:S02]  /*8490*/  ISETP.NE.AND P1, PT, R4, RZ, !P0 ;  /* 0x000000ff0400720c */ /* 0x000fe40004725270 */
[----:B------:R-:W-:-:S07]  /*84a0*/  ISETP.NE.OR P3, PT, R0, RZ, !P3 ;  /* 0x000000ff0000720c */ /* 0x000fce0005f65670 */
[----:B------:R-:W1:Y:S08]  /*84b0*/  @!P0 LDC R9, c[0x0][0x2c4] ;  /* 0x0000b100ff098b82 */ /* 0x000e700000000800 */
[----:B------:R-:W3:Y:S08]  /*84c0*/  @!P0 LDC R15, c[0x0][0x270] ;  /* 0x00009c00ff0f8b82 */ /* 0x000ef00000000800 */
[----:B------:R-:W4:Y:S08]  /*84d0*/  @!P3 LDC R12, c[0x0][0x2c4] ;  /* 0x0000b100ff0cbb82 */ /* 0x000f300000000800 */
[----:B-1----:R-:W3:Y:S08]  /*84e0*/  @P1 LDC R9, c[0x0][0x2e4] ;  /* 0x0000b900ff091b82 */ /* 0x002ef00000000800 */
[----:B------:R-:W1:Y:S08]  /*84f0*/  @P0 LDC.64 R10, c[0x0][0x2c0] ;  /* 0x0000b000ff0a0b82 */ /* 0x000e700000000a00 */
[----:B------:R-:W1:Y:S01]  /*8500*/  @P0 LDC R20, c[0x0][0x2c0] ;  /* 0x0000b000ff140b82 */ /* 0x000e620000000800 */
[----:B------:R-:W-:Y:S01]  /*8510*/  @!P0 IMAD.MOV.U32 R20, RZ, RZ, 0x1 ;  /* 0x00000001ff148424 */ /* 0x000fe200078e00ff */
[----:B--2---:R-:W-:-:S02]  /*8520*/  ISETP.NE.AND P4, PT, R17, -0x1, PT ;  /* 0xffffffff1100780c */ /* 0x004fc40003f85270 */
[----:B------:R-:W-:-:S11]  /*8530*/  ISETP.NE.OR P2, PT, R17, -0x1, P3 ;  /* 0xffffffff1100780c */ /* 0x000fd60001f45670 */
[----:B------:R-:W2:Y:S01]  /*8540*/  @!P4 LDC.64 R2, c[0x0][0x290] ;  /* 0x0000a400ff02cb82 */ /* 0x000ea20000000a00 */
[----:B------:R-:W-:-:S07]  /*8550*/  @!P4 SHF.R.S32.HI R0, RZ, 0x1f, R40 ;  /* 0x0000001fff00c819 */ /* 0x000fce0000011428 */
[----:B------:R-:W5:Y:S01]  /*8560*/  @P4 LDC.64 R6, c[0x0][0x298] ;  /* 0x0000a600ff064b82 */ /* 0x000f620000000a00 */
[----:B--2---:R-:W-:-:S04]  /*8570*/  @!P4 IMAD R0, R0, R2, RZ ;  /* 0x000000020000c224 */ /* 0x004fc800078e02ff */
[C---:B------:R-:W-:Y:S02]  /*8580*/  @!P4 IMAD R0, R40.reuse, R3, R0 ;  /* 0x000000032800c224 */ /* 0x040fe400078e0200 */
[----:B------:R-:W-:-:S04]  /*8590*/  @!P4 IMAD.WIDE.U32 R2, R40, R2, RZ ;  /* 0x000000022802c225 */ /* 0x000fc800078e00ff */
[----:B-----5:R-:W-:-:S04]  /*85a0*/  @P4 IMAD.WIDE.U32 R4, R17, R6, RZ ;  /* 0x0000000611044225 */ /* 0x020fc800078e00ff */
[----:B------:R-:W-:Y:S02]  /*85b0*/  @P4 IMAD R6, R17, R7, R5 ;  /* 0x0000000711064224 */ /* 0x000fe400078e0205 */
[----:B------:R-:W-:Y:S01]  /*85c0*/  IMAD.IADD R5, R70, 0x1, -R8 ;  /* 0x0000000146057824 */ /* 0x000fe200078e0a08 */
[----:B------:R-:W-:Y:S01]  /*85d0*/  SHF.R.S32.HI R8, RZ, 0x3, R13 ;  /* 0x00000003ff087819 */ /* 0x000fe2000001140d */
[----:B------:R-:W-:Y:S02]  /*85e0*/  @!P4 IMAD.MOV.U32 R4, RZ, RZ, R2 ;  /* 0x000000ffff04c224 */ /* 0x000fe400078e0002 */
[----:B------:R-:W-:Y:S01]  /*85f0*/  IMAD.SHL.U32 R5, R5, 0x8, RZ ;  /* 0x0000000805057824 */ /* 0x000fe200078e00ff */
[C---:B------:R-:W-:Y:S01]  /*8600*/  IADD3 R22, R8.reuse, 0x20, RZ ;  /* 0x0000002008167810 */ /* 0x040fe20007ffe0ff */
[----:B------:R-:W-:Y:S01]  /*8610*/  @!P4 IMAD.IADD R6, R3, 0x1, R0 ;  /* 0x000000010306c824 */ /* 0x000fe200078e0200 */
[----:B------:R-:W-:Y:S01]  /*8620*/  ISETP.GE.OR P5, PT, R8, R14, P6 ;  /* 0x0000000e0800720c */ /* 0x000fe200037a6670 */
[----:B----4-:R-:W-:Y:S01]  /*8630*/  @!P2 IMAD R17, R40, R12, RZ ;  /* 0x0000000c2811a224 */ /* 0x010fe200078e02ff */
[----:B------:R-:W-:Y:S01]  /*8640*/  IADD3 R2, P1, R5, R4, RZ ;  /* 0x0000000405027210 */ /* 0x000fe20007f3e0ff */
[----:B------:R-:W-:Y:S01]  /*8650*/  @P0 IMAD.MOV.U32 R0, RZ, RZ, 0x1 ;  /* 0x00000001ff000424 */ /* 0x000fe200078e00ff */
[----:B------:R-:W-:Y:S01]  /*8660*/  SHF.R.S32.HI R4, RZ, 0x1f, R30 ;  /* 0x0000001fff047819 */ /* 0x000fe2000001141e */
[----:B---3--:R-:W-:Y:S01]  /*8670*/  @!P0 IMAD R0, R9, R15, RZ ;  /* 0x0000000f09008224 */ /* 0x008fe200078e02ff */
[----:B------:R-:W-:Y:S01]  /*8680*/  LEA.HI.X.SX32 R3, R5, R6, 0x1, P1 ;  /* 0x0000000605037211 */ /* 0x000fe200008f0eff */
[----:B------:R1:W-:Y:S01]  /*8690*/  @!P2 STL [R1+0xc], R17 ;  /* 0x00000c110100a387 */ /* 0x0003e20000100800 */
[----:B------:R-:W-:Y:S01]  /*86a0*/  ISETP.GE.AND P1, PT, R8, R14, PT ;  /* 0x0000000e0800720c */ /* 0x000fe20003f26270 */
[----:B------:R-:W-:Y:S01]  /*86b0*/  IMAD R0, R40, R0, RZ ;  /* 0x0000000028007224 */ /* 0x000fe200078e02ff */
[----:B------:R-:W-:Y:S01]  /*86c0*/  @!P3 SHF.R.S32.HI R19, RZ, 0x1f, R17 ;  /* 0x0000001fff13b819 */ /* 0x000fe20000011411 */
[C---:B------:R-:W-:Y:S01]  /*86d0*/  VIADD R21, R8.reuse, 0x10 ;  /* 0x0000001008157836 */ /* 0x040fe20000000000 */
[----:B------:R-:W-:Y:S01]  /*86e0*/  @!P3 MOV R18, R17 ;  /* 0x000000110012b202 */ /* 0x000fe20000000f00 */
[----:B------:R-:W-:Y:S01]  /*86f0*/  VIADD R24, R8, 0x30 ;  /* 0x0000003008187836 */ /* 0x000fe20000000000 */
[----:B------:R-:W-:Y:S01]  /*8700*/  SEL R15, R0, RZ, P3 ;  /* 0x000000ff000f7207 */ /* 0x000fe20001800000 */
[----:B------:R-:W-:Y:S01]  /*8710*/  VIADD R26, R8, 0x40 ;  /* 0x00000040081a7836 */ /* 0x000fe20000000000 */
[-C--:B------:R-:W-:Y:S01]  /*8720*/  ISETP.GE.AND P2, PT, R21, R14.reuse, PT ;  /* 0x0000000e1500720c */ /* 0x080fe20003f46270 */
[----:B------:R-:W-:Y:S01]  /*8730*/  IMAD.WIDE.U32 R12, R30, UR4, R2 ;  /* 0x000000041e0c7c25 */ /* 0x000fe2000f8e0002 */
[----:B------:R-:W-:-:S02]  /*8740*/  ISETP.GE.AND P4, PT, R24, R14, PT ;  /* 0x0000000e1800720c */ /* 0x000fc40003f86270 */
[----:B------:R-:W-:Y:S02]  /*8750*/  ISETP.GE.AND P3, PT, R26, R14, PT ;  /* 0x0000000e1a00720c */ /* 0x000fe40003f66270 */
[----:B------:R-:W-:Y:S01]  /*8760*/  IADD3 R27, R8, 0x50, RZ ;  /* 0x00000050081b7810 */ /* 0x000fe20007ffe0ff */
[----:B-1----:R-:W-:Y:S02]  /*8770*/  @P0 IMAD R17, R11, R10, RZ ;  /* 0x0000000a0b110224 */ /* 0x002fe400078e02ff */
[----:B------:R-:W-:Y:S02]  /*8780*/  IMAD R10, R4, UR4, RZ ;  /* 0x00000004040a7c24 */ /* 0x000fe4000f8e02ff */
[----:B------:R-:W-:Y:S01]  /*8790*/  @!P0 IMAD.MOV.U32 R17, RZ, RZ, R9 ;  /* 0x000000ffff118224 */ /* 0x000fe200078e0009 */
[----:B------:R-:W-:Y:S01]  /*87a0*/  SHF.R.S32.HI R9, RZ, 0x1f, R8 ;  /* 0x0000001fff097819 */ /* 0x000fe20000011408 */
[----:B------:R-:W-:Y:S01]  /*87b0*/  IMAD R10, R30, UR5, R10 ;  /* 0x000000051e0a7c24 */ /* 0x000fe2000f8e020a */
[----:B------:R-:W-:Y:S01]  /*87c0*/  ISETP.GE.AND P0, PT, R22, R14, PT ;  /* 0x0000000e1600720c */ /* 0x000fe20003f06270 */
[----:B------:R-:W-:-:S04]  /*87d0*/  IMAD.WIDE R6, R244, 0x80, R8 ;  /* 0x00000080f4067825 */ /* 0x000fc800078e0208 */
[----:B------:R-:W-:Y:S01]  /*87e0*/  IMAD.IADD R11, R10, 0x1, R13 ;  /* 0x000000010a0b7824 */ /* 0x000fe200078e020d */
[----:B------:R-:W-:Y:S07]  /*87f0*/  @P1 BRA `(.L_x_1059) ;  /* 0x00000000002c1947 */ /* 0x000fee0003800000 */
        /* <DEDUP_REMOVED lines=11> */
.L_x_1059:
[----:B------:R-:W-:Y:S05]  /*88b0*/  BSYNC B0 ;  /* 0x0000000000007941 */ /* 0x000fea0003800000 */
.L_x_1058:
[----:B------:R-:W-:Y:S01]  /*88c0*/  BSSY B0, `(.L_x_1060) ;  /* 0x0000012000007945 */ /* 0x000fe20003800000 */
[----:B------:R-:W-:Y:S02]  /*88d0*/  ISETP.GE.AND P1, PT, R27, R14, PT ;  /* 0x0000000e1b00720c */ /* 0x000fe40003f26270 */
        /* <DEDUP_REMOVED lines=16> */
.L_x_1061:
[----:B------:R-:W-:Y:S05]  /*89e0*/  BSYNC B0 ;  /* 0x0000000000007941 */ /* 0x000fea0003800000 */
.L_x_1060:
        /* <DEDUP_REMOVED lines=18> */
.L_x_1063:
[----:B------:R-:W-:Y:S05]  /*8b10*/  BSYNC B0 ;  /* 0x0000000000007941 */ /* 0x000fea0003800000 */
.L_x_1062:
[----:B------:R-:W-:Y:S01]  /*8b20*/  BSSY B0, `(.L_x_1064) ;  /* 0x0000011000007945 */ /* 0x000fe20003800000 */
[----:B------:R-:W-:-:S03]  /*8b30*/  ISETP.GE.AND P0, PT, R23, R14, PT ;  /* 0x0000000e1700720c */ /* 0x000fc60003f06270 */
        /* <DEDUP_REMOVED lines=15> */
.L_x_1065:
[----:B------:R-:W-:Y:S05]  /*8c30*/  BSYNC B0 ;  /* 0x0000000000007941 */ /* 0x000fea0003800000 */
.L_x_1064:
[----:B------:R-:W-:Y:S01]  /*8c40*/  BSSY B0, `(.L_x_1066) ;  /* 0x0000011000007945 */ /* 0x000fe20003800000 */
[----:B------:R-:W-:-:S03]  /*8c50*/  ISETP.GE.OR P4, PT, R21, R14, P6 ;  /* 0x0000000e1500720c */ /* 0x000fc60003786670 */
        /* <DEDUP_REMOVED lines=15> */
.L_x_1067:
[----:B------:R-:W-:Y:S05]  /*8d50*/  BSYNC B0 ;  /* 0x0000000000007941 */ /* 0x000fea0003800000 */
.L_x_1066:
[----:B------:R-:W-:Y:S01]  /*8d60*/  BSSY B0, `(.L_x_1068) ;  /* 0x0000013000007945 */ /* 0x000fe20003800000 */
[----:B------:R-:W-:Y:S01]  /*8d70*/  ISETP.GE.OR P3, PT, R22, R14, P6 ;  /* 0x0000000e1600720c */ /* 0x000fe20003766670 */
[----:B------:R-:W-:Y:S02]  /*8d80*/  IMAD R17, R30, R17, R15 ;  /* 0x000000111e117224 */ /* 0x000fe400078e020f */
[----:B------:R-:W-:Y:S01]  /*8d90*/  IMAD R16, R16, R20, RZ ;  /* 0x0000001410107224 */ /* 0x000fe200078e02ff */
        /* <DEDUP_REMOVED lines=15> */
.L_x_1069:
[----:B------:R-:W-:Y:S05]  /*8e90*/  BSYNC B0 ;  /* 0x0000000000007941 */ /* 0x000fea0003800000 */
.L_x_1068:
        /* <DEDUP_REMOVED lines=16> */
.L_x_1071:
[----:B------:R-:W-:Y:S05]  /*8fa0*/  BSYNC B0 ;  /* 0x0000000000007941 */ /* 0x000fea0003800000 */
.L_x_1070:
[----:B------:R-:W-:Y:S01]  /*8fb0*/  BSSY B0, `(.L_x_1072) ;  /* 0x0000013000007945 */ /* 0x000fe20003800000 */
[--C-:B------:R-:W-:Y:S02]  /*8fc0*/  IADD3 R15, P2, P1, R16, R18, R17.reuse ;  /* 0x00000012100f7210 */ /* 0x100fe4000795e011 */
[----:B------:R-:W-:Y:S02]  /*8fd0*/  SHF.R.S32.HI R16, RZ, 0x1f, R16 ;  /* 0x0000001fff107819 */ /* 0x000fe40000011410 */
[----:B------:R-:W-:Y:S01]  /*8fe0*/  SHF.R.S32.HI R17, RZ, 0x1f, R17 ;  /* 0x0000001fff117819 */ /* 0x000fe20000011411 */
        /* <DEDUP_REMOVED lines=15> */
.L_x_1073:
[----:B------:R-:W-:Y:S05]  /*90e0*/  BSYNC B0 ;  /* 0x0000000000007941 */ /* 0x000fea0003800000 */
.L_x_1072:
[----:B------:R-:W-:Y:S01]  /*90f0*/  BSSY B0, `(.L_x_1074) ;  /* 0x000000b000007945 */ /* 0x000fe20003800000 */
[----:B-1234-:R-:W-:-:S03]  /*9100*/  IADD3.X R4, R16, R19, R17, P2, P1 ;  /* 0x0000001310047210 */ /* 0x01efc600017e2411 */
[----:B------:R-:W-:Y:S05]  /*9110*/  @P5 BRA `(.L_x_1075) ;  /* 0x0000000000205947 */ /* 0x000fea0003800000 */
[----:B------:R-:W-:Y:S01]  /*9120*/  IMAD R0, R8, R20, RZ ;  /* 0x0000001408007224 */ /* 0x000fe200078e02ff */
[----:B------:R-:W-:-:S04]  /*9130*/  ULDC.64 UR4, c[0x0][0x2b0] ;  /* 0x0000ac0000047ab9 */ /* 0x000fc80000000a00 */
[----:B------:R-:W-:-:S04]  /*9140*/  IADD3 R3, P0, R0, R15, RZ ;  /* 0x0000000f00037210 */ /* 0x000fc80007f1e0ff */
[----:B------:R-:W-:Y:S02]  /*9150*/  LEA.HI.X.SX32 R0, R0, R4, 0x1, P0 ;  /* 0x0000000400007211 */ /* 0x000fe400000f0eff */
[----:B------:R-:W-:-:S04]  /*9160*/  LEA R2, P0, R3, UR4, 0x2 ;  /* 0x0000000403027c11 */ /* 0x000fc8000f8010ff */
[----:B------:R-:W-:Y:S01]  /*9170*/  LEA.HI.X R3, R3, UR5, R0, 0x2, P0 ;  /* 0x0000000503037c11 */ /* 0x000fe200080f1400 */
[----:B------:R-:W-:-:S05]  /*9180*/  IMAD.MOV.U32 R0, RZ, RZ, 0x7f800000 ;  /* 0x7f800000ff007424 */ /* 0x000fca00078e00ff */
[----:B------:R1:W-:Y:S03]  /*9190*/  STG.E desc[UR14][R2.64], R0 ;  /* 0x0000000002007986 */ /* 0x0003e6000c10190e */
.L_x_1075:
[----:B------:R-:W-:Y:S05]  /*91a0*/  BSYNC B0 ;  /* 0x0000000000007941 */ /* 0x000fea0003800000 */
.L_x_1074:
[----:B------:R-:W-:Y:S01]  /*91b0*/  BSSY B0, `(.L_x_1076) ;  /* 0x000000f000007945 */ /* 0x000fe20003800000 */
[-C--:B------:R-:W-:Y:S02]  /*91c0*/  ISETP.GE.OR P5, PT, R24, R14.reuse, P6 ;  /* 0x0000000e1800720c */ /* 0x080fe400037a6670 */
[-C--:B------:R-:W-:Y:S02]  /*91d0*/  ISETP.GE.OR P2, PT, R26, R14.reuse, P6 ;  /* 0x0000000e1a00720c */ /* 0x080fe40003746670 */
[-C--:B------:R-:W-:Y:S02]  /*91e0*/  ISETP.GE.OR P1, PT, R27, R14.reuse, P6 ;  /* 0x0000000e1b00720c */ /* 0x080fe40003726670 */
[-C--:B------:R-:W-:Y:S02]  /*91f0*/  ISETP.GE.OR P0, PT, R25, R14.reuse, P6 ;  /* 0x0000000e1900720c */ /* 0x080fe40003706670 */
[----:B------:R-:W-:Y:S01]  /*9200*/  ISETP.GE.OR P6, PT, R23, R14, P6 ;  /* 0x0000000e1700720c */ /* 0x000fe200037c6670 */
[----:B------:R-:W-:-:S12]  /*9210*/  @P4 BRA `(.L_x_1077) ;  /* 0x0000000000204947 */ /* 0x000fd80003800000 */
[----:B-1----:R-:W-:Y:S01]  /*9220*/  IMAD R0, R21, R20, RZ ;  /* 0x0000001415007224 */ /* 0x002fe200078e02ff */
[----:B------:R-:W-:-:S04]  /*9230*/  ULDC.64 UR4, c[0x0][0x2b0] ;  /* 0x0000ac0000047ab9 */ /* 0x000fc80000000a00 */
[----:B------:R-:W-:-:S04]  /*9240*/  IADD3 R3, P4, R0, R15, RZ ;  /* 0x0000000f00037210 */ /* 0x000fc80007f9e0ff */
[----:B------:R-:W-:Y:S02]  /*9250*/  LEA.HI.X.SX32 R0, R0, R4, 0x1, P4 ;  /* 0x0000000400007211 */ /* 0x000fe400020f0eff */
[----:B------:R-:W-:-:S04]  /*9260*/  LEA R2, P4, R3, UR4, 0x2 ;  /* 0x0000000403027c11 */ /* 0x000fc8000f8810ff */
[----:B------:R-:W-:Y:S01]  /*9270*/  LEA.HI.X R3, R3, UR5, R0, 0x2, P4 ;  /* 0x0000000503037c11 */ /* 0x000fe2000a0f1400 */
[----:B------:R-:W-:-:S05]  /*9280*/  IMAD.MOV.U32 R0, RZ, RZ, 0x7f800000 ;  /* 0x7f800000ff007424 */ /* 0x000fca00078e00ff */
[----:B------:R2:W-:Y:S03]  /*9290*/  STG.E desc[UR14][R2.64], R0 ;  /* 0x0000000002007986 */ /* 0x0005e6000c10190e */
.L_x_1077:
[----:B------:R-:W-:Y:S05]  /*92a0*/  BSYNC B0 ;  /* 0x0000000000007941 */ /* 0x000fea0003800000 */
.L_x_1076:
[----:B------:R-:W-:Y:S04]  /*92b0*/  BSSY B0, `(.L_x_1078) ;  /* 0x000000a000007945 */ /* 0x000fe80003800000 */
[----:B------:R-:W-:Y:S05]  /*92c0*/  @P3 BRA `(.L_x_1079) ;  /* 0x0000000000203947 */ /* 0x000fea0003800000 */
[----:B-12---:R-:W-:Y:S01]  /*92d0*/  IMAD R0, R22, R20, RZ ;  /* 0x0000001416007224 */ /* 0x006fe200078e02ff */
[----:B------:R-:W-:-:S04]  /*92e0*/  ULDC.64 UR4, c[0x0][0x2b0] ;  /* 0x0000ac0000047ab9 */ /* 0x000fc80000000a00 */
[----:B------:R-:W-:-:S04]  /*92f0*/  IADD3 R3, P3, R0, R15, RZ ;  /* 0x0000000f00037210 */ /* 0x000fc80007f7e0ff */
[----:B------:R-:W-:Y:S02]  /*9300*/  LEA.HI.X.SX32 R0, R0, R4, 0x1, P3 ;  /* 0x0000000400007211 */ /* 0x000fe400018f0eff */
[----:B------:R-:W-:-:S04]  /*9310*/  LEA R2, P3, R3, UR4, 0x2 ;  /* 0x0000000403027c11 */ /* 0x000fc8000f8610ff */
[----:B------:R-:W-:Y:S01]  /*9320*/  LEA.HI.X R3, R3, UR5, R0, 0x2, P3 ;  /* 0x0000000503037c11 */ /* 0x000fe200098f1400 */
[----:B------:R-:W-:-:S05]  /*9330*/  IMAD.MOV.U32 R0, RZ, RZ, 0x7f800000 ;  /* 0x7f800000ff007424 */ /* 0x000fca00078e00ff */
[----:B------:R3:W-:Y:S03]  /*9340*/  STG.E desc[UR14][R2.64], R0 ;  /* 0x0000000002007986 */ /* 0x0007e6000c10190e */
.L_x_1079:
[----:B------:R-:W-:Y:S05]  /*9350*/  BSYNC B0 ;  /* 0x0000000000007941 */ /* 0x000fea0003800000 */
.L_x_1078:
[----:B------:R-:W-:Y:S04]  /*9360*/  BSSY B0, `(.L_x_1080) ;  /* 0x000000a000007945 */ /* 0x000fe80003800000 */
[----:B------:R-:W-:Y:S05]  /*9370*/  @P5 BRA `(.L_x_1081) ;  /* 0x0000000000205947 */ /* 0x000fea0003800000 */
[----:B-123--:R-:W-:Y:S01]  /*9380*/  IMAD R0, R24, R20, RZ ;  /* 0x0000001418007224 */ /* 0x00efe200078e02ff */
[----:B------:R-:W-:-:S04]  /*9390*/  ULDC.64 UR4, c[0x0][0x2b0] ;  /* 0x0000ac0000047ab9 */ /* 0x000fc80000000a00 */
[----:B------:R-:W-:-:S04]  /*93a0*/  IADD3 R3, P3, R0, R15, RZ ;  /* 0x0000000f00037210 */ /* 0x000fc80007f7e0ff */
[----:B------:R-:W-:Y:S02]  /*93b0*/  LEA.HI.X.SX32 R0, R0, R4, 0x1, P3 ;  /* 0x0000000400007211 */ /* 0x000fe400018f0eff */
[----:B------:R-:W-:-:S04]  /*93c0*/  LEA R2, P3, R3, UR4, 0x2 ;  /* 0x0000000403027c11 */ /* 0x000fc8000f8610ff */
[----:B------:R-:W-:Y:S01]  /*93d0*/  LEA.HI.X R3, R3, UR5, R0, 0x2, P3 ;  /* 0x0000000503037c11 */ /* 0x000fe200098f1400 */
[----:B------:R-:W-:-:S05]  /*93e0*/  IMAD.MOV.U32 R0, RZ, RZ, 0x7f800000 ;  /* 0x7f800000ff007424 */ /* 0x000fca00078e00ff */
[----:B------:R4:W-:Y:S03]  /*93f0*/  STG.E desc[UR14][R2.64], R0 ;  /* 0x0000000002007986 */ /* 0x0009e6000c10190e */
.L_x_1081:
[----:B------:R-:W-:Y:S05]  /*9400*/  BSYNC B0 ;  /* 0x0000000000007941 */ /* 0x000fea0003800000 */
.L_x_1080:
[----:B------:R-:W-:Y:S04]  /*9410*/  BSSY B0, `(.L_x_1082) ;  /* 0x000000a000007945 */ /* 0x000fe80003800000 */
[----:B------:R-:W-:Y:S05]  /*9420*/  @P2 BRA `(.L_x_1083) ;  /* 0x0000000000202947 */ /* 0x000fea0003800000 */
[----:B-1234-:R-:W-:Y:S01]  /*9430*/  IMAD R0, R26, R20, RZ ;  /* 0x000000141a007224 */ /* 0x01efe200078e02ff */
[----:B------:R-:W-:-:S04]  /*9440*/  ULDC.64 UR4, c[0x0][0x2b0] ;  /* 0x0000ac0000047ab9 */ /* 0x000fc80000000a00 */
[----:B------:R-:W-:-:S04]  /*9450*/  IADD3 R3, P2, R0, R15, RZ ;  /* 0x0000000f00037210 */ /* 0x000fc80007f5e0ff */
[----:B------:R-:W-:Y:S02]  /*9460*/  LEA.HI.X.SX32 R0, R0, R4, 0x1, P2 ;  /* 0x0000000400007211 */ /* 0x000fe400010f0eff */
[----:B------:R-:W-:-:S04]  /*9470*/  LEA R2, P2, R3, UR4, 0x2 ;  /* 0x0000000403027c11 */ /* 0x000fc8000f8410ff */
[----:B------:R-:W-:Y:S01]  /*9480*/  LEA.HI.X R3, R3, UR5, R0, 0x2, P2 ;  /* 0x0000000503037c11 */ /* 0x000fe200090f1400 */
[----:B------:R-:W-:-:S05]  /*9490*/  IMAD.MOV.U32 R0, RZ, RZ, 0x7f800000 ;  /* 0x7f800000ff007424 */ /* 0x000fca00078e00ff */
[----:B------:R1:W-:Y:S03]  /*94a0*/  STG.E desc[UR14][R2.64], R0 ;  /* 0x0000000002007986 */ /* 0x0003e6000c10190e */
.L_x_1083:
[----:B------:R-:W-:Y:S05]  /*94b0*/  BSYNC B0 ;  /* 0x0000000000007941 */ /* 0x000fea0003800000 */
.L_x_1082:
        /* <DEDUP_REMOVED lines=10> */
.L_x_1085:
[----:B------:R-:W-:Y:S05]  /*9560*/  BSYNC B0 ;  /* 0x0000000000007941 */ /* 0x000fea0003800000 */
.L_x_1084:
        /* <DEDUP_REMOVED lines=10> */
.L_x_1087:
[----:B------:R-:W-:Y:S05]  /*9610*/  BSYNC B0 ;  /* 0x0000000000007941 */ /* 0x000fea0003800000 */
.L_x_1086:
[----:B------:R-:W-:Y:S05]  /*9620*/  @P6 EXIT ;  /* 0x000000000000694d */ /* 0x000fea0003800000 */
[----:B-1234-:R-:W-:Y:S01]  /*9630*/  IMAD R0, R23, R20, RZ ;  /* 0x0000001417007224 */ /* 0x01efe200078e02ff */
[----:B------:R-:W-:-:S04]  /*9640*/  ULDC.64 UR4, c[0x0][0x2b0] ;  /* 0x0000ac0000047ab9 */ /* 0x000fc80000000a00 */
[----:B------:R-:W-:-:S04]  /*9650*/  IADD3 R3, P0, R0, R15, RZ ;  /* 0x0000000f00037210 */ /* 0x000fc80007f1e0ff */
[----:B------:R-:W-:Y:S02]  /*9660*/  LEA.HI.X.SX32 R0, R0, R4, 0x1, P0 ;  /* 0x0000000400007211 */ /* 0x000fe400000f0eff */
[----:B------:R-:W-:-:S04]  /*9670*/  LEA R2, P0, R3, UR4, 0x2 ;  /* 0x0000000403027c11 */ /* 0x000fc8000f8010ff */
[----:B------:R-:W-:Y:S01]  /*9680*/  LEA.HI.X R3, R3, UR5, R0, 0x2, P0 ;  /* 0x0000000503037c11 */ /* 0x000fe200080f1400 */
[----:B------:R-:W-:-:S05]  /*9690*/  IMAD.MOV.U32 R0, RZ, RZ, 0x7f800000 ;  /* 0x7f800000ff007424 */ /* 0x000fca00078e00ff */
[----:B------:R-:W-:Y:S01]  /*96a0*/  STG.E desc[UR14][R2.64], R0 ;  /* 0x0000000002007986 */ /* 0x000fe2000c10190e */
[----:B------:R-:W-:Y:S05]  /*96b0*/  EXIT ;  /* 0x000000000000794d */ /* 0x000fea0003800000 */
.L_x_1088:
        /* <DEDUP_REMOVED lines=12> */
.L_x_2929:


//--------------------- .text._ZN5flash16flash_fwd_kernelI23Flash_fwd_kernel_traitsILi128ELi128ELi32ELi4ELb0ELb0EN7cutlass10bfloat16_tE19Flash_kernel_traitsILi128ELi128ELi32ELi4ES3_EELb0ELb0ELb0ELb0ELb1ELb1ELb0ELb0EEEvNS_16Flash_fwd_paramsE --------------------------
	.section	.text._ZN5flash16flash_fwd_kernelI23Flash_fwd_kernel_traitsILi128ELi128ELi32ELi4ELb0ELb0EN7cutlass10bfloat16_tE19Flash_kernel_traitsILi128ELi128ELi32ELi4ES3_EELb0ELb0ELb0ELb0ELb1ELb1ELb0ELb0EEEvNS_16Flash_fwd_paramsE,"ax",@progbits
	.align	128
        .global         _ZN5flash16flash_fwd_kernelI23Flash_fwd_kernel_traitsILi128ELi128ELi32ELi4ELb0ELb0EN7cutlass10bfloat16_tE19Flash_kernel_traitsILi128ELi128ELi32ELi4ES3_EELb0ELb0ELb0ELb0ELb1ELb1ELb0ELb0EEEvNS_16Flash_fwd_paramsE
        .type           _ZN5flash16flash_fwd_kernelI23Flash_fwd_kernel_traitsILi128ELi128ELi32ELi4ELb0ELb0EN7cutlass10bfloat16_tE19Flash_kernel_traitsILi128ELi128ELi32ELi4ES3_EELb0ELb0ELb0ELb0ELb1ELb1ELb0ELb0EEEvNS_16Flash_fwd_paramsE,@function
        .size           _ZN5flash16flash_fwd_kernelI23Flash_fwd_kernel_traitsILi128ELi128ELi32ELi4ELb0ELb0EN7cutlass10bfloat16_tE19Flash_kernel_traitsILi128ELi128ELi32ELi4ES3_EELb0ELb0ELb0ELb0ELb1ELb1ELb0ELb0EEEvNS_16Flash_fwd_paramsE,(.L_x_2930 - _ZN5flash16flash_fwd_kernelI23Flash_fwd_kernel_traitsILi128ELi128ELi32ELi4ELb0ELb0EN7cutlass10bfloat16_tE19Flash_kernel_traitsILi128ELi128ELi32ELi4ES3_EELb0ELb0ELb0ELb0ELb1ELb1ELb0ELb0EEEvNS_16Flash_fwd_paramsE)
        .other          _ZN5flash16flash_fwd_kernelI23Flash_fwd_kernel_traitsILi128ELi128ELi32ELi4ELb0ELb0EN7cutlass10bfloat16_tE19Flash_kernel_traitsILi128ELi128ELi32ELi4ES3_EELb0ELb0ELb0ELb0ELb1ELb1ELb0ELb0EEEvNS_16Flash_fwd_paramsE,@"STO_CUDA_ENTRY STV_DEFAULT"
_ZN5flash16flash_fwd_kernelI23Flash_fwd_kernel_traitsILi128ELi128ELi32ELi4ELb0ELb0EN7cutlass10bfloat16_tE19Flash_kernel_traitsILi128ELi128ELi32ELi4ES3_EELb0ELb0ELb0ELb0ELb1ELb1ELb0ELb0EEEvNS_16Flash_fwd_paramsE:
.text._ZN5flash16flash_fwd_kernelI23Flash_fwd_kernel_traitsILi128ELi128ELi32ELi4ELb0ELb0EN7cutlass10bfloat16_tE19Flash_kernel_traitsILi128ELi128ELi32ELi4ES3_EELb0ELb0ELb0ELb0ELb1ELb1ELb0ELb0EEEvNS_16Flash_fwd_paramsE:
[----:B------:R-:W-:Y:S08]  /*0000*/  LDC R1, c[0x0][0x28] ;  /* 0x00000a00ff017b82 */ /* 0x000ff00000000800 */
[----:B------:R-:W1:Y:S01]  /*0010*/  LDC.64 R4, c[0x0][0x300] ;  /* 0x0000c000ff047b82 */ /* 0x000e620000000a00 */
[----:B------:R-:W2:Y:S01]  /*0020*/  S2R R28, SR_CTAID.Y ;  /* 0x00000000001c7919 */ /* 0x000ea20000002600 */
[----:B------:R-:W-:Y:S01]  /*0030*/  IMAD.MOV.U32 R20, RZ, RZ, RZ ;  /* 0x000000ffff147224 */ /* 0x000fe200078e00ff */
[----:B------:R-:W-:Y:S01]  /*0040*/  ULDC.64 UR16, c[0x0][0x208] ;  /* 0x0000820000107ab9 */ /* 0x000fe20000000a00 */
[----:B------:R-:W-:-:S04]  /*0050*/  ULDC UR4, c[0x0][0x2c4] ;  /* 0x0000b10000047ab9 */ /* 0x000fc80000000800 */
[----:B------:R-:W3:Y:S01]  /*0060*/  LDC.64 R2, c[0x0][0x308] ;  /* 0x0000c200ff027b82 */ /* 0x000ee20000000a00 */
[----:B-1----:R-:W-:-:S04]  /*0070*/  ISETP.NE.U32.AND P0, PT, R4, RZ, PT ;  /* 0x000000ff0400720c */ /* 0x002fc80003f05070 */
[----:B------:R-:W-:Y:S02]  /*0080*/  ISETP.NE.AND.EX P0, PT, R5, RZ, PT, P0 ;  /* 0x000000ff0500720c */ /* 0x000fe40003f05300 */
[----:B---3--:R-:W-:-:S04]  /*0090*/  ISETP.NE.U32.AND P3, PT, R2, RZ, PT ;  /* 0x000000ff0200720c */ /* 0x008fc80003f65070 */
[----:B------:R-:W-:-:S07]  /*00a0*/  ISETP.NE.AND.EX P3, PT, R3, RZ, PT, P3 ;  /* 0x000000ff0300720c */ /* 0x000fce0003f65330 */
[----:B------:R-:W2:Y:S08]  /*00b0*/  @P0 LDC.64 R6, c[0x0][0x300] ;  /* 0x0000c000ff060b82 */ /* 0x000eb00000000a00 */
[----:B------:R-:W1:Y:S01]  /*00c0*/  @P3 LDC.64 R4, c[0x0][0x308] ;  /* 0x0000c200ff043b82 */ /* 0x000e620000000a00 */
[----:B--2---:R-:W-:-:S05]  /*00d0*/  @P0 IMAD.WIDE R2, R28, 0x4, R6 ;  /* 0x000000041c020825 */ /* 0x004fca00078e0206 */
[----:B------:R1:W5:Y:S02]  /*00e0*/  @P0 LDG.E R20, desc[UR16][R2.64] ;  /* 0x0000001002140981 */ /* 0x000364000c1e1900 */
[----:B-1----:R-:W-:-:S05]  /*00f0*/  @P3 IMAD.WIDE R2, R28, 0x4, R4 ;  /* 0x000000041c023825 */ /* 0x002fca00078e0204 */
[----:B------:R1:W5:Y:S01]  /*0100*/  @P3 LDG.E R22, desc[UR16][R2.64] ;  /* 0x0000001002163981 */ /* 0x000362000c1e1900 */
[----:B------:R-:W2:Y:S02]  /*0110*/  S2R R4, SR_CTAID.X ;  /* 0x0000000000047919 */ /* 0x000ea40000002500 */
[----:B--2---:R-:W-:-:S05]  /*0120*/  IMAD.SHL.U32 R0, R4, 0x80, RZ ;  /* 0x0000008004007824 */ /* 0x004fca00078e00ff */
[----:B------:R-:W-:-:S13]  /*0130*/  ISETP.GE.AND P0, PT, R0, UR4, PT ;  /* 0x0000000400007c0c */ /* 0x000fda000bf06270 */
[----:B-1----:R-:W-:Y:S05]  /*0140*/  @P0 EXIT ;  /* 0x000000000000094d */ /* 0x002fea0003800000 */
[----:B------:R-:W1:Y:S01]  /*0150*/  S2R R251, SR_TID.X ;  /* 0x0000000000fb7919 */ /* 0x000e620000002100 */
[----:B------:R-:W2:Y:S01]  /*0160*/  LDC R31, c[0x0][0x278] ;  /* 0x00009e00ff1f7b82 */ /* 0x000ea20000000800 */
[----:B------:R-:W-:Y:S01]  /*0170*/  SHF.R.S32.HI R27, RZ, 0x1f, R28 ;  /* 0x0000001fff1b7819 */ /* 0x000fe2000001141c */
[----:B------:R-:W-:Y:S01]  /*0180*/  ULDC.64 UR4, c[0x0][0x228] ;  /* 0x00008a0000047ab9 */ /* 0x000fe20000000a00 */
[----:B------:R-:W3:Y:S01]  /*0190*/  S2R R32, SR_CTAID.Z ;  /* 0x0000000000207919 */ /* 0x000ee20000002700 */
[----:B------:R-:W-:Y:S01]  /*01a0*/  ULDC.64 UR6, c[0x0][0x240] ;  /* 0x0000900000067ab9 */ /* 0x000fe20000000a00 */
[----:B------:R-:W-:Y:S01]  /*01b0*/  ULDC.64 UR8, c[0x0][0x210] ;  /* 0x0000840000087ab9 */ /* 0x000fe20000000a00 */
[----:B------:R-:W-:Y:S01]  /*01c0*/  IMAD R9, R27, UR4, RZ ;  /* 0x000000041b097c24 */ /* 0x000fe2000f8e02ff */
[----:B------:R-:W-:Y:S01]  /*01d0*/  USHF.L.U32 UR12, UR6, 0x5, URZ ;  /* 0x00000005060c7899 */ /* 0x000fe2000800063f */
[----:B------:R-:W4:Y:S01]  /*01e0*/  S2UR UR10, SR_CgaCtaId ;  /* 0x00000000000a79c3 */ /* 0x000f220000008800 */
[----:B-----5:R-:W-:-:S07]  /*01f0*/  @P3 IMAD.IADD R90, R22, 0x1, -R20 ;  /* 0x00000001165a3824 */ /* 0x020fce00078e0a14 */
[----:B------:R-:W4:Y:S01]  /*0200*/  @!P3 LDC.64 R16, c[0x0][0x318] ;  /* 0x0000c600ff10bb82 */ /* 0x000f220000000a00 */
[----:B--2---:R-:W-:-:S07]  /*0210*/  IABS R0, R31 ;  /* 0x0000001f00007213 */ /* 0x004fce0000000000 */
[----:B------:R-:W2:Y:S01]  /*0220*/  LDC.64 R88, c[0x0][0x248] ;  /* 0x00009200ff587b82 */ /* 0x000ea20000000a00 */
[----:B------:R-:W-:Y:S01]  /*0230*/  IMAD.MOV.U32 R25, RZ, RZ, R0 ;  /* 0x000000ffff197224 */ /* 0x000fe200078e0000 */
[----:B-1----:R-:W-:-:S03]  /*0240*/  SHF.R.S32.HI R26, RZ, 0x1f, R251 ;  /* 0x0000001fff1a7819 */ /* 0x002fc600000114fb */
[----:B------:R-:W1:Y:S03]  /*0250*/  I2F.RP R10, R25 ;  /* 0x00000019000a7306 */ /* 0x000e660000209400 */
[----:B------:R-:W3:Y:S01]  /*0260*/  @!P3 LDC.64 R18, c[0x0][0x2c8] ;  /* 0x0000b200ff12bb82 */ /* 0x000ee20000000a00 */
[CC--:B------:R-:W-:Y:S02]  /*0270*/  LEA.HI R11, R26.reuse, R251.reuse, RZ, 0x3 ;  /* 0x000000fb1a0b7211 */ /* 0x0c0fe400078f18ff */
[----:B------:R-:W-:Y:S02]  /*0280*/  LEA.HI R7, R26, R251, RZ, 0x4 ;  /* 0x000000fb1a077211 */ /* 0x000fe400078f20ff */
[----:B------:R-:W-:Y:S02]  /*0290*/  LOP3.LUT R0, R11, 0xfffffff8, RZ, 0xc0, !PT ;  /* 0xfffffff80b007812 */ /* 0x000fe400078ec0ff */
[----:B------:R-:W-:-:S02]  /*02a0*/  SHF.R.S32.HI R14, RZ, 0x3, R11 ;  /* 0x00000003ff0e7819 */ /* 0x000fc4000001140b */
[----:B------:R-:W-:Y:S01]  /*02b0*/  SHF.R.S32.HI R6, RZ, 0x4, R7 ;  /* 0x00000004ff067819 */ /* 0x000fe20000011407 */
[----:B------:R-:W-:Y:S01]  /*02c0*/  IMAD.IADD R29, R251, 0x1, -R0 ;  /* 0x00000001fb1d7824 */ /* 0x000fe200078e0a00 */
[--C-:B------:R-:W-:Y:S01]  /*02d0*/  SHF.R.S32.HI R15, RZ, 0x1f, R14.reuse ;  /* 0x0000001fff0f7819 */ /* 0x100fe2000001140e */
[----:B------:R-:W-:Y:S01]  /*02e0*/  IMAD.SHL.U32 R0, R14, 0x40, RZ ;  /* 0x000000400e007824 */ /* 0x000fe200078e00ff */
[----:B------:R-:W-:Y:S01]  /*02f0*/  LEA.HI R2, R7, R6, RZ, 0x1 ;  /* 0x0000000607027211 */ /* 0x000fe200078f08ff */
[----:B------:R-:W-:Y:S01]  /*0300*/  IMAD.SHL.U32 R12, R29, 0x8, RZ ;  /* 0x000000081d0c7824 */ /* 0x000fe200078e00ff */
[----:B----4-:R-:W-:Y:S01]  /*0310*/  @!P3 ISETP.NE.U32.AND P2, PT, R16, RZ, PT ;  /* 0x000000ff1000b20c */ /* 0x010fe20003f45070 */
[----:B------:R-:W-:Y:S01]  /*0320*/  IMAD.WIDE R4, R4, 0x80, R14 ;  /* 0x0000008004047825 */ /* 0x000fe200078e020e */
[----:B------:R-:W-:Y:S02]  /*0330*/  LOP3.LUT R0, R0, 0x1c0, RZ, 0xc0, !PT ;  /* 0x000001c000007812 */ /* 0x000fe400078ec0ff */
[----:B------:R-:W-:Y:S01]  /*0340*/  LOP3.LUT R2, R2, 0xfffffffe, RZ, 0xc0, !PT ;  /* 0xfffffffe02027812 */ /* 0x000fe200078ec0ff */
[----:B------:R-:W-:Y:S01]  /*0350*/  IMAD R5, R5, UR6, RZ ;  /* 0x0000000605057c24 */ /* 0x000fe2000f8e02ff */
[----:B------:R-:W-:Y:S01]  /*0360*/  SHF.R.U32.HI R3, RZ, 0x3, R0 ;  /* 0x00000003ff037819 */ /* 0x000fe20000011600 */
[----:B--2---:R-:W-:Y:S01]  /*0370*/  IMAD.SHL.U32 R244, R88, 0x20, RZ ;  /* 0x0000002058f47824 */ /* 0x004fe200078e00ff */
[----:B------:R-:W-:Y:S01]  /*0380*/  LOP3.LUT R0, R0, 0x38, R12, 0xf8, !PT ;  /* 0x0000003800007812 */ /* 0x000fe200078ef80c */
[----:B------:R-:W-:Y:S01]  /*0390*/  IMAD.IADD R23, R6, 0x1, -R2 ;  /* 0x0000000106177824 */ /* 0x000fe200078e0a02 */
[----:B------:R-:W-:-:S02]  /*03a0*/  SHF.R.S32.HI R13, RZ, 0x1f, R12 ;  /* 0x0000001fff0d7819 */ /* 0x000fc4000001140c */
[----:B------:R-:W-:Y:S01]  /*03b0*/  LOP3.LUT R8, R0, R3, RZ, 0x3c, !PT ;  /* 0x0000000300087212 */ /* 0x000fe200078e3cff */
[C---:B------:R-:W-:Y:S01]  /*03c0*/  IMAD R0, R28.reuse, UR5, R9 ;  /* 0x000000051c007c24 */ /* 0x040fe2000f8e0209 */
[----:B------:R-:W-:Y:S01]  /*03d0*/  LOP3.LUT R6, R7, 0xfffffff0, RZ, 0xc0, !PT ;  /* 0xfffffff007067812 */ /* 0x000fe200078ec0ff */
[----:B------:R-:W-:Y:S01]  /*03e0*/  IMAD.WIDE.U32 R2, R28, UR4, R12 ;  /* 0x000000041c027c25 */ /* 0x000fe2000f8e000c */
[----:B-1----:R1:W2:Y:S01]  /*03f0*/  MUFU.RCP R9, R10 ;  /* 0x0000000a00097308 */ /* 0x0022a20000001000 */
[----:B---3--:R-:W-:Y:S01]  /*0400*/  SHF.R.S32.HI R7, RZ, 0x1f, R32 ;  /* 0x0000001fff077819 */ /* 0x008fe20000011420 */
[----:B------:R-:W-:Y:S01]  /*0410*/  ULDC.64 UR4, c[0x0][0x258] ;  /* 0x0000960000047ab9 */ /* 0x000fe20000000a00 */
[----:B------:R-:W-:Y:S01]  /*0420*/  IMAD.IADD R3, R3, 0x1, R0 ;  /* 0x0000000103037824 */ /* 0x000fe200078e0200 */
[----:B------:R-:W-:Y:S01]  /*0430*/  @!P3 ISETP.NE.AND.EX P2, PT, R17, RZ, PT, P2 ;  /* 0x000000ff1100b20c */ /* 0x000fe20003f45320 */
[----:B------:R-:W-:Y:S01]  /*0440*/  IMAD.IADD R0, R251, 0x1, -R6 ;  /* 0x00000001fb007824 */ /* 0x000fe200078e0a06 */
[-C--:B------:R-:W-:Y:S01]  /*0450*/  LEA.HI R6, R26, R251.reuse, RZ, 0x6 ;  /* 0x000000fb1a067211 */ /* 0x080fe200078f30ff */
[----:B------:R-:W-:Y:S01]  /*0460*/  IMAD R7, R7, UR4, RZ ;  /* 0x0000000407077c24 */ /* 0x000fe2000f8e02ff */
[----:B------:R-:W-:Y:S01]  /*0470*/  SHF.L.U64.HI R245, R88, 0x5, R89 ;  /* 0x0000000558f57819 */ /* 0x000fe20000010259 */
[----:B------:R-:W-:Y:S01]  /*0480*/  IMAD.WIDE.U32 R2, R32, UR4, R2 ;  /* 0x0000000420027c25 */ /* 0x000fe2000f8e0002 */
[----:B------:R-:W-:Y:S01]  /*0490*/  USHF.L.U64.HI UR4, UR6, 0x5, UR7 ;  /* 0x0000000506047899 */ /* 0x000fe20008010207 */
[----:B------:R-:W-:-:S02]  /*04a0*/  LEA.HI R237, R26, R251, RZ, 0x5 ;  /* 0x000000fb1aed7211 */ /* 0x000fc400078f28ff */
[----:B------:R-:W-:Y:S02]  /*04b0*/  IMAD.SHL.U32 R6, R6, 0x8, RZ ;  /* 0x0000000806067824 */ /* 0x000fe400078e00ff */
[----:B------:R-:W-:Y:S01]  /*04c0*/  IMAD R7, R32, UR5, R7 ;  /* 0x0000000520077c24 */ /* 0x000fe2000f8e0207 */
[----:B------:R-:W-:Y:S01]  /*04d0*/  UMOV UR5, 0x400 ;  /* 0x0000040000057882 */ /* 0x000fe20000000000 */
[----:B-1----:R-:W-:Y:S01]  /*04e0*/  SHF.R.S32.HI R10, RZ, 0x1f, R0 ;  /* 0x0000001fff0a7819 */ /* 0x002fe20000011400 */
[----:B------:R-:W-:Y:S01]  /*04f0*/  ULEA UR5, UR10, UR5, 0x18 ;  /* 0x000000050a057291 */ /* 0x000fe2000f8ec03f */
[----:B------:R-:W-:Y:S01]  /*0500*/  LOP3.LUT R226, R8, 0x7ffffe00, R6, 0xf8, !PT ;  /* 0x7ffffe0008e27812 */ /* 0x000fe200078ef806 */
[----:B--2---:R-:W-:Y:S01]  /*0510*/  VIADD R8, R9, 0xffffffe ;  /* 0x0ffffffe09087836 */ /* 0x004fe20000000000 */
[----:B------:R-:W-:Y:S01]  /*0520*/  LEA.HI R21, R10, R0, RZ, 0x3 ;  /* 0x000000000a157211 */ /* 0x000fe200078f18ff */
[----:B------:R-:W-:Y:S01]  /*0530*/  IMAD.IADD R3, R3, 0x1, R7 ;  /* 0x0000000103037824 */ /* 0x000fe200078e0207 */
[----:B------:R-:W-:Y:S01]  /*0540*/  ULDC.64 UR10, c[0x0][0x250] ;  /* 0x00009400000a7ab9 */ /* 0x000fe20000000a00 */
[----:B------:R-:W-:Y:S01]  /*0550*/  IMAD.SHL.U32 R7, R29, 0x40, RZ ;  /* 0x000000401d077824 */ /* 0x000fe200078e00ff */
[----:B------:R-:W-:Y:S01]  /*0560*/  LOP3.LUT R6, R21, 0xfffffff8, RZ, 0xc0, !PT ;  /* 0xfffffff815067812 */ /* 0x000fe200078ec0ff */
[----:B------:R1:W2:Y:S01]  /*0570*/  F2I.FTZ.U32.TRUNC.NTZ R9, R8 ;  /* 0x0000000800097305 */ /* 0x0002a2000021f000 */
[----:B------:R-:W-:Y:S01]  /*0580*/  IMAD.WIDE.U32 R2, R4, UR6, R2 ;  /* 0x0000000604027c25 */ /* 0x000fe2000f8e0002 */
[----:B------:R-:W-:Y:S01]  /*0590*/  LEA R226, R226, UR5, 0x1 ;  /* 0x00000005e2e27c11 */ /* 0x000fe2000f8e08ff */
[----:B------:R-:W-:-:S02]  /*05a0*/  USHF.L.U32 UR14, UR10, 0x5, URZ ;  /* 0x000000050a0e7899 */ /* 0x000fc4000800063f */
[----:B------:R-:W-:Y:S01]  /*05b0*/  IMAD.IADD R30, R0, 0x1, -R6 ;  /* 0x00000001001e7824 */ /* 0x000fe200078e0a06 */
[----:B------:R-:W-:Y:S01]  /*05c0*/  LOP3.LUT R0, R7, 0x1c0, RZ, 0xc0, !PT ;  /* 0x000001c007007812 */ /* 0x000fe200078ec0ff */
[----:B------:R-:W-:Y:S01]  /*05d0*/  IMAD R6, R4, UR7, R5 ;  /* 0x0000000704067c24 */ /* 0x000fe2000f8e0205 */
[----:B------:R-:W-:Y:S01]  /*05e0*/  LEA R4, P0, R2, UR8, 0x1 ;  /* 0x0000000802047c11 */ /* 0x000fe2000f8008ff */
[----:B------:R-:W-:Y:S01]  /*05f0*/  ULDC.64 UR6, c[0x0][0x230] ;  /* 0x00008c0000067ab9 */ /* 0x000fe20000000a00 */
[----:B------:R-:W-:Y:S01]  /*0600*/  LOP3.LUT R5, R0, 0x8, R11, 0xf8, !PT ;  /* 0x0000000800057812 */ /* 0x000fe200078ef80b */
[----:B------:R-:W-:Y:S01]  /*0610*/  IMAD.IADD R3, R3, 0x1, R6 ;  /* 0x0000000103037824 */ /* 0x000fe200078e0206 */
[----:B------:R-:W-:Y:S01]  /*0620*/  SHF.R.U32.HI R0, RZ, 0x3, R0 ;  /* 0x00000003ff007819 */ /* 0x000fe20000011600 */
[----:B------:R-:W-:Y:S01]  /*0630*/  IMAD R11, R27, UR6, RZ ;  /* 0x000000061b0b7c24 */ /* 0x000fe2000f8e02ff */
[----:B------:R-:W-:Y:S01]  /*0640*/  USHF.L.U64.HI UR15, UR10, 0x5, UR11 ;  /* 0x000000050a0f7899 */ /* 0x000fe2000801020b */
[----:B-1----:R-:W-:Y:S01]  /*0650*/  IMAD.MOV.U32 R8, RZ, RZ, RZ ;  /* 0x000000ffff087224 */ /* 0x002fe200078e00ff */
[----:B------:R-:W-:Y:S01]  /*0660*/  LOP3.LUT R24, R5, R0, RZ, 0x3c, !PT ;  /* 0x0000000005187212 */ /* 0x000fe200078e3cff */
[----:B--2---:R-:W-:Y:S01]  /*0670*/  IMAD.MOV R0, RZ, RZ, -R9 ;  /* 0x000000ffff007224 */ /* 0x004fe200078e0a09 */
[----:B------:R-:W-:Y:S01]  /*0680*/  LEA.HI.X R5, R2, UR9, R3, 0x1, P0 ;  /* 0x0000000902057c11 */ /* 0x000fe200080f0c03 */
[----:B------:R-:W-:Y:S01]  /*0690*/  IMAD R11, R28, UR7, R11 ;  /* 0x000000071c0b7c24 */ /* 0x000fe2000f8e020b */
[----:B------:R-:W-:Y:S01]  /*06a0*/  IADD3 R2, P0, R4, UR12, RZ ;  /* 0x0000000c04027c10 */ /* 0x000fe2000ff1e0ff */
[----:B------:R-:W-:Y:S01]  /*06b0*/  IMAD R0, R0, R25, RZ ;  /* 0x0000001900007224 */ /* 0x000fe200078e02ff */
[----:B------:R-:W-:Y:S01]  /*06c0*/  ULDC.64 UR8, c[0x0][0x268] ;  /* 0x00009a0000087ab9 */ /* 0x000fe20000000a00 */
[----:B------:R-:W-:Y:S01]  /*06d0*/  @!PT LDS RZ, [RZ] ;  /* 0x00000000fffff984 */ /* 0x000fe20000000800 */
[----:B------:R-:W-:Y:S01]  /*06e0*/  @!PT LDS RZ, [RZ] ;  /* 0x00000000fffff984 */ /* 0x000fe20000000800 */
[----:B------:R-:W-:Y:S01]  /*06f0*/  @!PT LDS RZ, [RZ] ;  /* 0x00000000fffff984 */ /* 0x000fe20000000800 */
[----:B------:R-:W-:Y:S01]  /*0700*/  LDGSTS.E.BYPASS.LTC128B.128 [R226], desc[UR16][R4.64] ;  /* 0x0000000004e27fae */ /* 0x000fe2000b901d50 */
[----:B------:R-:W-:Y:S01]  /*0710*/  IADD3.X R3, R5, UR4, RZ, P0, !PT ;  /* 0x0000000405037c10 */ /* 0x000fe200087fe4ff */
[----:B------:R-:W-:Y:S01]  /*0720*/  IMAD.HI.U32 R8, R9, R0, R8 ;  /* 0x0000000009087227 */ /* 0x000fe200078e0008 */
[----:B------:R-:W-:Y:S01]  /*0730*/  IADD3 R6, P0, R2, UR12, RZ ;  /* 0x0000000c02067c10 */ /* 0x000fe2000ff1e0ff */
[----:B------:R1:W-:Y:S03]  /*0740*/  LDGSTS.E.BYPASS.LTC128B.128 [R226+0x4000], desc[UR16][R4.64+0x80] ;  /* 0x0400008004e27fae */ /* 0x0003e6000b901d50 */
[----:B------:R-:W-:Y:S01]  /*0750*/  IADD3.X R7, R3, UR4, RZ, P0, !PT ;  /* 0x0000000403077c10 */ /* 0x000fe200087fe4ff */
[----:B------:R-:W-:Y:S04]  /*0760*/  LDGSTS.E.BYPASS.LTC128B.128 [R226+0x800], desc[UR16][R2.64] ;  /* 0x0080000002e27fae */ /* 0x000fe8000b901d50 */
[----:B------:R2:W-:Y:S04]  /*0770*/  LDGSTS.E.BYPASS.LTC128B.128 [R226+0x4800], desc[UR16][R2.64+0x80] ;  /* 0x0480008002e27fae */ /* 0x0005e8000b901d50 */
[----:B------:R-:W-:Y:S04]  /*0780*/  LDGSTS.E.BYPASS.LTC128B.128 [R226+0x1000], desc[UR16][R6.64] ;  /* 0x0100000006e27fae */ /* 0x000fe8000b901d50 */
[----:B------:R3:W-:Y:S01]  /*0790*/  LDGSTS.E.BYPASS.LTC128B.128 [R226+0x5000], desc[UR16][R6.64+0x80] ;  /* 0x0500008006e27fae */ /* 0x0007e2000b901d50 */
[----:B-1----:R-:W-:-:S05]  /*07a0*/  IABS R4, R32 ;  /* 0x0000002000047213 */ /* 0x002fca0000000000 */
[----:B------:R-:W-:Y:S01]  /*07b0*/  IMAD.MOV.U32 R0, RZ, RZ, R4 ;  /* 0x000000ffff007224 */ /* 0x000fe200078e0004 */
[----:B--2---:R-:W-:-:S03]  /*07c0*/  IADD3 R2, P0, R6, UR12, RZ ;  /* 0x0000000c06027c10 */ /* 0x004fc6000ff1e0ff */
[----:B------:R-:W-:Y:S01]  /*07d0*/  IMAD.HI.U32 R10, R8, R0, RZ ;  /* 0x00000000080a7227 */ /* 0x000fe200078e00ff */
[----:B------:R-:W-:Y:S02]  /*07e0*/  IADD3.X R3, R7, UR4, RZ, P0, !PT ;  /* 0x0000000407037c10 */ /* 0x000fe400087fe4ff */
[----:B------:R-:W-:Y:S01]  /*07f0*/  IADD3 R4, P0, R2, UR12, RZ ;  /* 0x0000000c02047c10 */ /* 0x000fe2000ff1e0ff */
[----:B---3--:R-:W-:Y:S02]  /*0800*/  IMAD.MOV R6, RZ, RZ, -R10 ;  /* 0x000000ffff067224 */ /* 0x008fe400078e0a0a */
[----:B------:R-:W-:Y:S01]  /*0810*/  LDGSTS.E.BYPASS.LTC128B.128 [R226+0x1800], desc[UR16][R2.64] ;  /* 0x0180000002e27fae */ /* 0x000fe2000b901d50 */
[----:B------:R-:W-:Y:S01]  /*0820*/  IADD3.X R5, R3, UR4, RZ, P0, !PT ;  /* 0x0000000403057c10 */ /* 0x000fe200087fe4ff */
[C---:B------:R-:W-:Y:S02]  /*0830*/  IMAD R6, R25.reuse, R6, R0 ;  /* 0x0000000619067224 */ /* 0x040fe400078e0200 */
[----:B------:R1:W-:Y:S03]  /*0840*/  LDGSTS.E.BYPASS.LTC128B.128 [R226+0x5800], desc[UR16][R2.64+0x80] ;  /* 0x0580008002e27fae */ /* 0x0003e6000b901d50 */
[----:B------:R-:W-:Y:S01]  /*0850*/  ISETP.GT.U32.AND P1, PT, R25, R6, PT ;  /* 0x000000061900720c */ /* 0x000fe20003f24070 */
[----:B------:R-:W-:Y:S04]  /*0860*/  LDGSTS.E.BYPASS.LTC128B.128 [R226+0x2000], desc[UR16][R4.64] ;  /* 0x0200000004e27fae */ /* 0x000fe8000b901d50 */
[----:B------:R2:W-:Y:S08]  /*0870*/  LDGSTS.E.BYPASS.LTC128B.128 [R226+0x6000], desc[UR16][R4.64+0x80] ;  /* 0x0600008004e27fae */ /* 0x0005f0000b901d50 */
[----:B------:R-:W-:-:S02]  /*0880*/  @!P1 IMAD.IADD R6, R6, 0x1, -R25 ;  /* 0x0000000106069824 */ /* 0x000fc400078e0a19 */
[----:B------:R-:W-:Y:S01]  /*0890*/  @!P1 VIADD R10, R10, 0x1 ;  /* 0x000000010a0a9836 */ /* 0x000fe20000000000 */
[----:B------:R-:W-:Y:S02]  /*08a0*/  ISETP.NE.AND P1, PT, R31, RZ, PT ;  /* 0x000000ff1f00720c */ /* 0x000fe40003f25270 */
[----:B------:R-:W-:Y:S02]  /*08b0*/  ISETP.GE.U32.AND P4, PT, R6, R25, PT ;  /* 0x000000190600720c */ /* 0x000fe40003f86070 */
[----:B-1----:R-:W-:-:S04]  /*08c0*/  IADD3 R2, P0, R4, UR12, RZ ;  /* 0x0000000c04027c10 */ /* 0x002fc8000ff1e0ff */
[----:B------:R-:W-:Y:S02]  /*08d0*/  IADD3.X R3, R5, UR4, RZ, P0, !PT ;  /* 0x0000000405037c10 */ /* 0x000fe400087fe4ff */
[----:B------:R-:W-:-:S05]  /*08e0*/  IADD3 R8, P0, R2, UR12, RZ ;  /* 0x0000000c02087c10 */ /* 0x000fca000ff1e0ff */
[----:B------:R-:W-:Y:S01]  /*08f0*/  @P4 VIADD R10, R10, 0x1 ;  /* 0x000000010a0a4836 */ /* 0x000fe20000000000 */
[----:B------:R-:W-:Y:S01]  /*0900*/  LDGSTS.E.BYPASS.LTC128B.128 [R226+0x2800], desc[UR16][R2.64] ;  /* 0x0280000002e27fae */ /* 0x000fe2000b901d50 */
[----:B------:R-:W-:Y:S02]  /*0910*/  IADD3.X R9, R3, UR4, RZ, P0, !PT ;  /* 0x0000000403097c10 */ /* 0x000fe400087fe4ff */
[----:B------:R-:W-:Y:S01]  /*0920*/  IADD3 R0, P0, R14, R20, RZ ;  /* 0x000000140e007210 */ /* 0x000fe20007f1e0ff */
[----:B------:R1:W-:Y:S01]  /*0930*/  LDGSTS.E.BYPASS.LTC128B.128 [R226+0x6800], desc[UR16][R2.64+0x80] ;  /* 0x0680008002e27fae */ /* 0x0003e2000b901d50 */
[----:B--2---:R-:W-:-:S03]  /*0940*/  LOP3.LUT R4, R32, R31, RZ, 0x3c, !PT ;  /* 0x0000001f20047212 */ /* 0x004fc600078e3cff */
[----:B------:R-:W-:Y:S04]  /*0950*/  LDGSTS.E.BYPASS.LTC128B.128 [R226+0x3000], desc[UR16][R8.64] ;  /* 0x0300000008e27fae */ /* 0x000fe8000b901d50 */
[----:B------:R2:W-:Y:S01]  /*0960*/  LDGSTS.E.BYPASS.LTC128B.128 [R226+0x7000], desc[UR16][R8.64+0x80] ;  /* 0x0700008008e27fae */ /* 0x0005e2000b901d50 */
[----:B-1----:R-:W-:Y:S02]  /*0970*/  LEA.HI.X.SX32 R2, R20, R15, 0x1, P0 ;  /* 0x0000000f14027211 */ /* 0x002fe400000f0eff */
[----:B------:R-:W-:Y:S01]  /*0980*/  ISETP.GE.AND P0, PT, R4, RZ, PT ;  /* 0x000000ff0400720c */ /* 0x000fe20003f06270 */
[----:B------:R-:W-:-:S04]  /*0990*/  IMAD.WIDE.U32 R4, R0, UR10, R12 ;  /* 0x0000000a00047c25 */ /* 0x000fc8000f8e000c */
[C---:B------:R-:W-:Y:S02]  /*09a0*/  IMAD R3, R2.reuse, UR10, RZ ;  /* 0x0000000a02037c24 */ /* 0x040fe4000f8e02ff */
[-C--:B------:R-:W-:Y:S02]  /*09b0*/  IMAD R2, R2, R88.reuse, RZ ;  /* 0x0000005802027224 */ /* 0x080fe400078e02ff */
[C---:B------:R-:W-:Y:S02]  /*09c0*/  IMAD R14, R0.reuse, UR11, R3 ;  /* 0x0000000b000e7c24 */ /* 0x040fe4000f8e0203 */
[C---:B------:R-:W-:Y:S02]  /*09d0*/  IMAD R6, R0.reuse, R89, R2 ;  /* 0x0000005900067224 */ /* 0x040fe400078e0202 */
[----:B------:R-:W-:Y:S01]  /*09e0*/  IMAD.WIDE.U32 R2, R0, R88, R12 ;  /* 0x0000005800027225 */ /* 0x000fe200078e000c */
[----:B------:R-:W-:-:S03]  /*09f0*/  @!P3 SEL R0, R19, RZ, P2 ;  /* 0x000000ff1300b207 */ /* 0x000fc60001000000 */
[----:B------:R-:W-:Y:S01]  /*0a00*/  IMAD.IADD R3, R3, 0x1, R6 ;  /* 0x0000000103037824 */ /* 0x000fe200078e0206 */
[----:B------:R-:W-:Y:S01]  /*0a10*/  @!P3 IADD3 R90, R0, R18, -R20 ;  /* 0x00000012005ab210 */ /* 0x000fe20007ffe814 */
[----:B------:R-:W-:Y:S02]  /*0a20*/  IMAD.MOV.U32 R0, RZ, RZ, R10 ;  /* 0x000000ffff007224 */ /* 0x000fe400078e000a */
[----:B------:R-:W-:Y:S01]  /*0a30*/  IMAD.WIDE.U32 R6, R28, UR6, R2 ;  /* 0x000000061c067c25 */ /* 0x000fe2000f8e0002 */
[----:B------:R-:W-:-:S03]  /*0a40*/  ULDC.64 UR6, c[0x0][0x238] ;  /* 0x00008e0000067ab9 */ /* 0x000fc60000000a00 */
[----:B------:R-:W-:Y:S02]  /*0a50*/  IMAD.IADD R3, R5, 0x1, R14 ;  /* 0x0000000105037824 */ /* 0x000fe400078e020e */
[----:B------:R-:W-:Y:S02]  /*0a60*/  VIADD R5, R90, 0x1f ;  /* 0x0000001f5a057836 */ /* 0x000fe40000000000 */
[----:B------:R-:W-:Y:S01]  /*0a70*/  @!P0 IMAD.MOV R0, RZ, RZ, -R0 ;  /* 0x000000ffff008224 */ /* 0x000fe200078e0a00 */
[----:B------:R-:W-:Y:S01]  /*0a80*/  @!P1 LOP3.LUT R0, RZ, R31, RZ, 0x33, !PT ;  /* 0x0000001fff009212 */ /* 0x000fe200078e33ff */
[----:B------:R-:W-:Y:S01]  /*0a90*/  IMAD.MOV.U32 R2, RZ, RZ, R4 ;  /* 0x000000ffff027224 */ /* 0x000fe200078e0004 */
[----:B------:R-:W-:Y:S01]  /*0aa0*/  SHF.R.S32.HI R4, RZ, 0x1f, R5 ;  /* 0x0000001fff047819 */ /* 0x000fe20000011405 */
[----:B------:R-:W-:Y:S01]  /*0ab0*/  IMAD R10, R27, UR6, RZ ;  /* 0x000000061b0a7c24 */ /* 0x000fe2000f8e02ff */
[----:B------:R-:W-:Y:S01]  /*0ac0*/  SHF.R.S32.HI R12, RZ, 0x1f, R0 ;  /* 0x0000001fff0c7819 */ /* 0x000fe20000011400 */
[----:B------:R-:W-:Y:S01]  /*0ad0*/  IMAD.WIDE.U32 R2, R28, UR6, R2 ;  /* 0x000000061c027c25 */ /* 0x000fe2000f8e0002 */
[----:B------:R-:W-:-:S02]  /*0ae0*/  LEA.HI R227, R4, R5, RZ, 0x5 ;  /* 0x0000000504e37211 */ /* 0x000fc400078f28ff */
[----:B--2---:R-:W-:Y:S01]  /*0af0*/  IADD3 R8, P1, R8, UR12, RZ ;  /* 0x0000000c08087c10 */ /* 0x004fe2000ff3e0ff */
[----:B------:R-:W-:Y:S01]  /*0b00*/  IMAD R10, R28, UR7, R10 ;  /* 0x000000071c0a7c24 */ /* 0x000fe2000f8e020a */
[----:B------:R-:W-:Y:S01]  /*0b10*/  ULDC.64 UR6, c[0x0][0x260] ;  /* 0x0000980000067ab9 */ /* 0x000fe20000000a00 */
[----:B------:R-:W-:Y:S01]  /*0b20*/  IMAD.IADD R7, R7, 0x1, R11 ;  /* 0x0000000107077824 */ /* 0x000fe200078e020b */
[----:B------:R-:W-:Y:S01]  /*0b30*/  LEA.HI.SX32 R11, R227, 0xffffffff, 0x1b ;  /* 0xffffffffe30b7811 */ /* 0x000fe200078fdaff */
[----:B------:R-:W-:Y:S01]  /*0b40*/  IMAD R4, R12, UR6, RZ ;  /* 0x000000060c047c24 */ /* 0x000fe2000f8e02ff */
[----:B------:R-:W-:Y:S01]  /*0b50*/  IADD3.X R9, R9, UR4, RZ, P1, !PT ;  /* 0x0000000409097c10 */ /* 0x000fe20008ffe4ff */
[----:B------:R-:W-:Y:S01]  /*0b60*/  IMAD.IADD R5, R3, 0x1, R10 ;  /* 0x0000000103057824 */ /* 0x000fe200078e020a */
[----:B------:R-:W-:Y:S01]  /*0b70*/  SHF.R.S32.HI R3, RZ, 0x1f, R11 ;  /* 0x0000001fff037819 */ /* 0x000fe2000001140b */
[C---:B------:R-:W-:Y:S01]  /*0b80*/  IMAD R10, R0.reuse, UR7, R4 ;  /* 0x00000007000a7c24 */ /* 0x040fe2000f8e0204 */
[----:B------:R-:W-:Y:S01]  /*0b90*/  UIADD3 UR4, UR5, 0x8000, URZ ;  /* 0x0000800005047890 */ /* 0x000fe2000fffe03f */
[----:B------:R-:W-:Y:S01]  /*0ba0*/  IMAD.WIDE.U32 R248, R0, UR6, R6 ;  /* 0x0000000600f87c25 */ /* 0x000fe2000f8e0006 */
[----:B------:R-:W-:Y:S01]  /*0bb0*/  ULDC.64 UR6, c[0x0][0x218] ;  /* 0x0000860000067ab9 */ /* 0x000fe20000000a00 */
[----:B------:R-:W-:Y:S02]  /*0bc0*/  LDGSTS.E.BYPASS.LTC128B.128 [R226+0x3800], desc[UR16][R8.64] ;  /* 0x0380000008e27fae */ /* 0x000fe4000b901d50 */
[----:B------:R-:W-:-:S02]  /*0bd0*/  IMAD R6, R245, R11, RZ ;  /* 0x0000000bf5067224 */ /* 0x000fc400078e02ff */
[----:B------:R-:W-:Y:S01]  /*0be0*/  IMAD.IADD R243, R249, 0x1, R10 ;  /* 0x00000001f9f37824 */ /* 0x000fe200078e020a */
[----:B------:R-:W-:Y:S01]  /*0bf0*/  LDGSTS.E.BYPASS.LTC128B.128 [R226+0x7800], desc[UR16][R8.64+0x80] ;  /* 0x0780008008e27fae */ /* 0x000fe2000b901d50 */
[----:B------:R-:W-:Y:S02]  /*0c00*/  IMAD.MOV.U32 R242, RZ, RZ, R248 ;  /* 0x000000fffff27224 */ /* 0x000fe400078e00f8 */
[----:B------:R-:W-:Y:S02]  /*0c10*/  IMAD.MOV.U32 R4, RZ, RZ, R2 ;  /* 0x000000ffff047224 */ /* 0x000fe400078e0002 */
[CC--:B------:R-:W-:Y:S02]  /*0c20*/  IMAD R2, R3.reuse, R244.reuse, R6 ;  /* 0x000000f403027224 */ /* 0x0c0fe400078e0206 */
[----:B------:R-:W-:Y:S02]  /*0c30*/  IMAD R3, R3, UR10, RZ ;  /* 0x0000000a03037c24 */ /* 0x000fe4000f8e02ff */
[----:B------:R-:W-:-:S04]  /*0c40*/  IMAD.WIDE.U32 R6, R11, R244, R242 ;  /* 0x000000f40b067225 */ /* 0x000fc800078e00f2 */
[----:B------:R-:W-:Y:S02]  /*0c50*/  IMAD R13, R11, UR11, R3 ;  /* 0x0000000b0b0d7c24 */ /* 0x000fe4000f8e0203 */
[----:B------:R-:W-:Y:S02]  /*0c60*/  IMAD R3, R12, UR8, RZ ;  /* 0x000000080c037c24 */ /* 0x000fe4000f8e02ff */
[----:B------:R-:W-:Y:S01]  /*0c70*/  IMAD.IADD R7, R7, 0x1, R2 ;  /* 0x0000000107077824 */ /* 0x000fe200078e0202 */
[----:B------:R-:W-:Y:S01]  /*0c80*/  LEA R2, P0, R6, UR6, 0x1 ;  /* 0x0000000606027c11 */ /* 0x000fe2000f8008ff */
[----:B------:R-:W-:-:S03]  /*0c90*/  IMAD.WIDE.U32 R246, R0, UR8, R4 ;  /* 0x0000000800f67c25 */ /* 0x000fc6000f8e0004 */
[----:B------:R-:W-:Y:S01]  /*0ca0*/  IADD3 R4, P1, R2, R244, RZ ;  /* 0x000000f402047210 */ /* 0x000fe20007f3e0ff */
[----:B------:R-:W-:Y:S01]  /*0cb0*/  IMAD R5, R0, UR9, R3 ;  /* 0x0000000900057c24 */ /* 0x000fe2000f8e0203 */
[----:B------:R-:W-:Y:S01]  /*0cc0*/  LEA.HI.X R3, R6, UR7, R7, 0x1, P0 ;  /* 0x0000000706037c11 */ /* 0x000fe200080f0c07 */
[----:B------:R-:W-:Y:S01]  /*0cd0*/  IMAD.WIDE.U32 R10, R11, UR10, RZ ;  /* 0x0000000a0b0a7c25 */ /* 0x000fe2000f8e00ff */
[----:B------:R-:W-:-:S03]  /*0ce0*/  ULDC.64 UR8, c[0x0][0x220] ;  /* 0x0000880000087ab9 */ /* 0x000fc60000000a00 */
[----:B------:R-:W-:Y:S01]  /*0cf0*/  IMAD.IADD R250, R247, 0x1, R5 ;  /* 0x00000001f7fa7824 */ /* 0x000fe200078e0205 */
[----:B------:R-:W-:Y:S01]  /*0d00*/  LDGSTS.E.BYPASS.LTC128B.128 [R226+0x8000], desc[UR16][R2.64] ;  /* 0x0800000002e27fae */ /* 0x000fe2000b901d50 */
[----:B------:R-:W-:Y:S01]  /*0d10*/  IMAD.X R5, R3, 0x1, R245, P1 ;  /* 0x0000000103057824 */ /* 0x000fe200008e06f5 */
[----:B------:R-:W-:Y:S01]  /*0d20*/  LEA R6, P0, R10, R246, 0x5 ;  /* 0x000000f60a067211 */ /* 0x000fe200078028ff */
[----:B------:R-:W-:Y:S01]  /*0d30*/  IMAD.IADD R0, R11, 0x1, R13 ;  /* 0x000000010b007824 */ /* 0x000fe200078e020d */
[----:B------:R1:W-:Y:S01]  /*0d40*/  LDGSTS.E.BYPASS.LTC128B.128 [R226+0x9000], desc[UR16][R2.64+0x80] ;  /* 0x0900008002e27fae */ /* 0x0003e2000b901d50 */
[----:B------:R-:W-:-:S03]  /*0d50*/  LOP3.LUT P1, RZ, R30, 0x2, RZ, 0xc0, !PT ;  /* 0x000000021eff7812 */ /* 0x000fc6000782c0ff */
[----:B------:R-:W-:Y:S01]  /*0d60*/  LDGSTS.E.BYPASS.LTC128B.128 [R226+0x8800], desc[UR16][R4.64] ;  /* 0x0880000004e27fae */ /* 0x000fe2000b901d50 */
[----:B------:R-:W-:Y:S01]  /*0d70*/  LEA.HI.X R10, R10, R250, R0, 0x5, P0 ;  /* 0x000000fa0a0a7211 */ /* 0x000fe200000f2c00 */
[----:B------:R-:W-:Y:S02]  /*0d80*/  IMAD.SHL.U32 R0, R30, 0x40, RZ ;  /* 0x000000401e007824 */ /* 0x000fe400078e00ff */
[----:B------:R2:W-:Y:S03]  /*0d90*/  LDGSTS.E.BYPASS.LTC128B.128 [R226+0x9800], desc[UR16][R4.64+0x80] ;  /* 0x0980008004e27fae */ /* 0x0005e6000b901d50 */
[----:B------:R-:W-:Y:S01]  /*0da0*/  LOP3.LUT R0, R0, 0x1c0, RZ, 0xc0, !PT ;  /* 0x000001c000007812 */ /* 0x000fe200078ec0ff */
[----:B------:R-:W0:Y:S01]  /*0db0*/  LDGDEPBAR ;  /* 0x00000000000079af */ /* 0x000e220000000000 */
[----:B-1----:R-:W-:-:S05]  /*0dc0*/  IMAD.SHL.U32 R2, R23, 0x8, RZ ;  /* 0x0000000817027824 */ /* 0x002fca00078e00ff */
[----:B------:R-:W-:Y:S02]  /*0dd0*/  LOP3.LUT R3, R0, 0x8, R2, 0xf8, !PT ;  /* 0x0000000800037812 */ /* 0x000fe400078ef802 */
[----:B------:R-:W-:Y:S01]  /*0de0*/  SHF.R.U32.HI R0, RZ, 0x3, R0 ;  /* 0x00000003ff007819 */ /* 0x000fe20000011600 */
[----:B--2---:R-:W-:Y:S01]  /*0df0*/  IMAD.SHL.U32 R5, R21, 0x40, RZ ;  /* 0x0000004015057824 */ /* 0x004fe200078e00ff */
[----:B------:R-:W-:-:S04]  /*0e00*/  DEPBAR.LE SB0, 0x0 ;  /* 0x000080000000791a */ /* 0x000fc80000000000 */
[----:B------:R-:W-:Y:S02]  /*0e10*/  SHF.R.S32.HI R2, RZ, 0x5, R237 ;  /* 0x00000005ff027819 */ /* 0x000fe400000114ed */
[----:B------:R-:W-:Y:S01]  /*0e20*/  LOP3.LUT R92, R5, 0xfffffe00, RZ, 0xc0, !PT ;  /* 0xfffffe00055c7812 */ /* 0x000fe200078ec0ff */
[----:B------:R-:W-:Y:S01]  /*0e30*/  BAR.SYNC.DEFER_BLOCKING 0x0 ;  /* 0x0000000000007b1d */ /* 0x000fe20000010000 */
[----:B------:R-:W-:Y:S02]  /*0e40*/  LEA R4, P0, R6, UR8, 0x1 ;  /* 0x0000000806047c11 */ /* 0x000fe4000f8008ff */
[----:B------:R-:W-:Y:S01]  /*0e50*/  LOP3.LUT R91, R3, R0, RZ, 0x3c, !PT ;  /* 0x00000000035b7212 */ /* 0x000fe200078e3cff */
[----:B------:R-:W-:Y:S01]  /*0e60*/  IMAD R2, R2, 0x400, R92 ;  /* 0x0000040002027824 */ /* 0x000fe200078e025c */
[----:B------:R-:W-:Y:S01]  /*0e70*/  LEA.HI.X R5, R6, UR9, R10, 0x1, P0 ;  /* 0x0000000906057c11 */ /* 0x000fe200080f0c0a */
[----:B------:R-:W-:Y:S01]  /*0e80*/  IMAD R0, R23, 0x200, R24 ;  /* 0x0000020017007824 */ /* 0x000fe200078e0218 */
[----:B------:R-:W-:Y:S01]  /*0e90*/  IADD3 R6, P0, R4, UR14, RZ ;  /* 0x0000000e04067c10 */ /* 0x000fe2000ff1e0ff */
[----:B------:R-:W-:-:S02]  /*0ea0*/  IMAD.IADD R2, R2, 0x1, R91 ;  /* 0x0000000102027824 */ /* 0x000fc400078e025b */
[----:B------:R-:W-:Y:S01]  /*0eb0*/  IMAD.MOV.U32 R3, RZ, RZ, 0x20 ;  /* 0x00000020ff037424 */ /* 0x000fe200078e00ff */
[----:B------:R-:W-:Y:S02]  /*0ec0*/  IADD3.X R7, R5, UR15, RZ, P0, !PT ;  /* 0x0000000f05077c10 */ /* 0x000fe400087fe4ff */
[----:B------:R-:W-:Y:S02]  /*0ed0*/  LEA R212, R2, UR5, 0x1 ;  /* 0x0000000502d47c11 */ /* 0x000fe4000f8e08ff */
[C---:B------:R-:W-:Y:S02]  /*0ee0*/  LEA R28, R0.reuse, UR5, 0x1 ;  /* 0x00000005001c7c11 */ /* 0x040fe4000f8e08ff */
[----:B------:R-:W-:Y:S02]  /*0ef0*/  LOP3.LUT P0, RZ, R29, 0x2, RZ, 0xc0, !PT ;  /* 0x000000021dff7812 */ /* 0x000fe4000780c0ff */
[----:B------:R-:W-:Y:S01]  /*0f00*/  LEA R221, R0, UR4, 0x1 ;  /* 0x0000000400dd7c11 */ /* 0x000fe2000f8e08ff */
[----:B------:R-:W-:Y:S01]  /*0f10*/  IMAD.MOV.U32 R0, RZ, RZ, 0x40 ;  /* 0x00000040ff007424 */ /* 0x000fe200078e00ff */
[----:B------:R-:W-:-:S02]  /*0f20*/  SEL R3, R3, 0xffffffe0, !P1 ;  /* 0xffffffe003037807 */ /* 0x000fc40004800000 */
[----:B------:R-:W-:Y:S01]  /*0f30*/  LOP3.LUT P1, RZ, R30, 0x4, RZ, 0xc0, !PT ;  /* 0x000000041eff7812 */ /* 0x000fe2000782c0ff */
[----:B------:R-:W-:Y:S01]  /*0f40*/  @!PT LDS RZ, [RZ] ;  /* 0x00000000fffff984 */ /* 0x000fe20000000800 */
[----:B------:R-:W-:Y:S01]  /*0f50*/  @!PT LDS RZ, [RZ] ;  /* 0x00000000fffff984 */ /* 0x000fe20000000800 */
[----:B------:R-:W-:Y:S01]  /*0f60*/  @!PT LDS RZ, [RZ] ;  /* 0x00000000fffff984 */ /* 0x000fe20000000800 */
[----:B------:R-:W-:Y:S01]  /*0f70*/  LDGSTS.E.BYPASS.LTC128B.128 [R226+0xa000], desc[UR16][R4.64] ;  /* 0x0a00000004e27fae */ /* 0x000fe2000b901d50 */
[C---:B------:R-:W-:Y:S02]  /*0f80*/  VIADD R222, R221.reuse, 0x20 ;  /* 0x00000020ddde7836 */ /* 0x040fe40000000000 */
[----:B------:R-:W-:Y:S01]  /*0f90*/  IMAD.IADD R214, R212, 0x1, R3 ;  /* 0x00000001d4d67824 */ /* 0x000fe200078e0203 */
[----:B------:R-:W-:Y:S01]  /*0fa0*/  LDGSTS.E.BYPASS.LTC128B.128 [R226+0xb000], desc[UR16][R4.64+0x80] ;  /* 0x0b00008004e27fae */ /* 0x000fe2000b901d50 */
[----:B------:R-:W-:Y:S01]  /*0fb0*/  SEL R2, R0, 0xffffffc0, !P1 ;  /* 0xffffffc000027807 */ /* 0x000fe20004800000 */
[----:B------:R-:W-:Y:S01]  /*0fc0*/  @P0 VIADD R222, R221, 0xffffffe0 ;  /* 0xffffffe0ddde0836 */ /* 0x000fe20000000000 */
[----:B------:R-:W-:Y:S01]  /*0fd0*/  LOP3.LUT P0, RZ, R29, 0x4, RZ, 0xc0, !PT ;  /* 0x000000041dff7812 */ /* 0x000fe2000780c0ff */
[----:B------:R-:W-:Y:S02]  /*0fe0*/  LDGSTS.E.BYPASS.LTC128B.128 [R226+0xa800], desc[UR16][R6.64] ;  /* 0x0a80000006e27fae */ /* 0x000fe4000b901d50 */
[--C-:B------:R-:W-:Y:S01]  /*0ff0*/  IMAD.IADD R220, R212, 0x1, R2.reuse ;  /* 0x00000001d4dc7824 */ /* 0x100fe200078e0202 */
[----:B------:R-:W-:Y:S01]  /*1000*/  SEL R0, R0, 0xffffffc0, !P0 ;  /* 0xffffffc000007807 */ /* 0x000fe20004000000 */
[----:B------:R1:W-:Y:S01]  /*1010*/  LDGSTS.E.BYPASS.LTC128B.128 [R226+0xb800], desc[UR16][R6.64+0x80] ;  /* 0x0b80008006e27fae */ /* 0x0003e2000b901d50 */
[----:B------:R-:W-:Y:S01]  /*1020*/  IMAD.IADD R218, R214, 0x1, R2 ;  /* 0x00000001d6da7824 */ /* 0x000fe200078e0202 */
[----:B------:R-:W-:-:S02]  /*1030*/  ISETP.GE.AND P0, PT, R90, 0x21, PT ;  /* 0x000000215a00780c */ /* 0x000fc40003f06270 */
[----:B------:R-:W-:Y:S01]  /*1040*/  LDSM.16.M88.4 R8, [R212] ;  /* 0x00000000d408783b */ /* 0x000fe20000000200 */
[----:B------:R-:W-:Y:S02]  /*1050*/  IMAD.IADD R219, R221, 0x1, R0 ;  /* 0x00000001dddb7824 */ /* 0x000fe400078e0200 */
[----:B------:R-:W-:Y:S01]  /*1060*/  IMAD.IADD R217, R0, 0x1, R222 ;  /* 0x0000000100d97824 */ /* 0x000fe200078e02de */
[----:B------:R-:W2:Y:S04]  /*1070*/  LDSM.16.M88.4 R16, [R28+0x8000] ;  /* 0x008000001c10783b */ /* 0x000ea80000000200 */
[----:B------:R-:W3:Y:S04]  /*1080*/  LDSM.16.M88.4 R32, [R28+0x8800] ;  /* 0x008800001c20783b */ /* 0x000ee80000000200 */
[----:B------:R-:W-:Y:S04]  /*1090*/  LDSM.16.M88.4 R20, [R214] ;  /* 0x00000000d614783b */ /* 0x000fe80000000200 */
[----:B------:R-:W-:Y:S04]  /*10a0*/  LDSM.16.M88.4 R24, [R222] ;  /* 0x00000000de18783b */ /* 0x000fe80000000200 */
[----:B------:R-:W-:Y:S04]  /*10b0*/  LDSM.16.M88.4 R12, [R214+0x2000] ;  /* 0x00200000d60c783b */ /* 0x000fe80000000200 */
[----:B-1----:R-:W1:Y:S04]  /*10c0*/  LDSM.16.M88.4 R4, [R212+0x2000] ;  /* 0x00200000d404783b */ /* 0x002e680000000200 */
[----:B------:R-:W4:Y:S04]  /*10d0*/  LDSM.16.M88.4 R48, [R222+0x800] ;  /* 0x00080000de30783b */ /* 0x000f280000000200 */
[----:B------:R-:W-:Y:S04]  /*10e0*/  LDSM.16.M88.4 R40, [R219] ;  /* 0x00000000db28783b */ /* 0x000fe80000000200 */
[----:B------:R-:W-:Y:S04]  /*10f0*/  LDSM.16.M88.4 R52, [R219+0x800] ;  /* 0x00080000db34783b */ /* 0x000fe80000000200 */
[----:B------:R-:W0:Y:S01]  /*1100*/  LDGDEPBAR ;  /* 0x00000000000079af */ /* 0x000e220000000000 */
[C---:B--2---:R-:W-:Y:S06]  /*1110*/  HMMA.16816.F32.BF16 R64, R8.reuse, R16, RZ ;  /* 0x000000100840723c */ /* 0x044fec00000418ff */
[C---:B------:R-:W-:Y:S06]  /*1120*/  HMMA.16816.F32.BF16 R44, R8.reuse, R18, RZ ;  /* 0x00000012082c723c */ /* 0x040fec00000418ff */
[C---:B---3--:R-:W-:Y:S06]  /*1130*/  HMMA.16816.F32.BF16 R76, R8.reuse, R32, RZ ;  /* 0x00000020084c723c */ /* 0x048fec00000418ff */
[----:B------:R-:W-:Y:S01]  /*1140*/  HMMA.16816.F32.BF16 R72, R8, R34, RZ ;  /* 0x000000220848723c */ /* 0x000fe200000418ff */
[----:B------:R-:W-:Y:S05]  /*1150*/  LDSM.16.M88.4 R8, [R218+0x2000] ;  /* 0x00200000da08783b */ /* 0x000fea0000000200 */
[C---:B-1----:R-:W-:Y:S06]  /*1160*/  HMMA.16816.F32.BF16 R60, R4.reuse, R16, RZ ;  /* 0x00000010043c723c */ /* 0x042fec00000418ff */
[C---:B------:R-:W-:Y:S01]  /*1170*/  HMMA.16816.F32.BF16 R56, R4.reuse, R18, RZ ;  /* 0x000000120438723c */ /* 0x040fe200000418ff */
[----:B------:R-:W-:Y:S05]  /*1180*/  LDSM.16.M88.4 R16, [R220] ;  /* 0x00000000dc10783b */ /* 0x000fea0000000200 */
[C---:B------:R-:W-:Y:S06]  /*1190*/  HMMA.16816.F32.BF16 R36, R4.reuse, R32, RZ ;  /* 0x000000200424723c */ /* 0x040fec00000418ff */
[----:B------:R-:W-:Y:S01]  /*11a0*/  HMMA.16816.F32.BF16 R68, R4, R34, RZ ;  /* 0x000000220444723c */ /* 0x000fe200000418ff */
[----:B------:R-:W1:Y:S05]  /*11b0*/  LDSM.16.M88.4 R4, [R220+0x2000] ;  /* 0x00200000dc04783b */ /* 0x000e6a0000000200 */
[-C--:B------:R-:W-:Y:S06]  /*11c0*/  HMMA.16816.F32.BF16 R80, R20, R24.reuse, R64 ;  /* 0x000000181450723c */ /* 0x080fec0000041840 */
[C---:B------:R-:W-:Y:S06]  /*11d0*/  HMMA.16816.F32.BF16 R64, R12.reuse, R24, R60 ;  /* 0x000000180c40723c */ /* 0x040fec000004183c */
[-C--:B------:R-:W-:Y:S06]  /*11e0*/  HMMA.16816.F32.BF16 R60, R12, R26.reuse, R56 ;  /* 0x0000001a0c3c723c */ /* 0x080fec0000041838 */
[----:B------:R-:W-:Y:S01]  /*11f0*/  HMMA.16816.F32.BF16 R56, R20, R26, R44 ;  /* 0x0000001a1438723c */ /* 0x000fe2000004182c */
[----:B------:R-:W-:Y:S05]  /*1200*/  LDSM.16.M88.4 R44, [R217+0x800] ;  /* 0x00080000d92c783b */ /* 0x000fea0000000200 */
[C---:B----4-:R-:W-:Y:S01]  /*1210*/  HMMA.16816.F32.BF16 R32, R12.reuse, R48, R36 ;  /* 0x000000300c20723c */ /* 0x050fe20000041824 */
[----:B------:R-:W2:Y:S05]  /*1220*/  LDSM.16.M88.4 R36, [R217] ;  /* 0x00000000d924783b */ /* 0x000eaa0000000200 */
[----:B------:R-:W-:Y:S01]  /*1230*/  HMMA.16816.F32.BF16 R24, R12, R50, R68 ;  /* 0x000000320c18723c */ /* 0x000fe20000041844 */
[----:B------:R-:W3:Y:S05]  /*1240*/  LDSM.16.M88.4 R12, [R218] ;  /* 0x00000000da0c783b */ /* 0x000eea0000000200 */
[C---:B------:R-:W-:Y:S06]  /*1250*/  HMMA.16816.F32.BF16 R76, R20.reuse, R48, R76 ;  /* 0x00000030144c723c */ /* 0x040fec000004184c */
[----:B------:R-:W-:Y:S06]  /*1260*/  HMMA.16816.F32.BF16 R20, R20, R50, R72 ;  /* 0x000000321414723c */ /* 0x000fec0000041848 */
[-C--:B-1----:R-:W-:Y:S06]  /*1270*/  HMMA.16816.F32.BF16 R48, R4, R40.reuse, R64 ;  /* 0x000000280430723c */ /* 0x082fec0000041840 */
[C---:B------:R-:W-:Y:S06]  /*1280*/  HMMA.16816.F32.BF16 R68, R16.reuse, R40, R80 ;  /* 0x000000281044723c */ /* 0x040fec0000041850 */
[-C--:B------:R-:W-:Y:S01]  /*1290*/  HMMA.16816.F32.BF16 R64, R16, R42.reuse, R56 ;  /* 0x0000002a1040723c */ /* 0x080fe20000041838 */
[----:B------:R-:W-:Y:S05]  /*12a0*/  LDSM.16.M88.4 R56, [R28+0x9800] ;  /* 0x009800001c38783b */ /* 0x000fea0000000200 */
[C---:B------:R-:W-:Y:S06]  /*12b0*/  HMMA.16816.F32.BF16 R72, R4.reuse, R42, R60 ;  /* 0x0000002a0448723c */ /* 0x040fec000004183c */
[C---:B------:R-:W-:Y:S01]  /*12c0*/  HMMA.16816.F32.BF16 R60, R4.reuse, R52, R32 ;  /* 0x00000034043c723c */ /* 0x040fe20000041820 */
[----:B------:R-:W-:Y:S04]  /*12d0*/  LDSM.16.M88.4 R32, [R28+0x9000] ;  /* 0x009000001c20783b */ /* 0x000fe80000000200 */
[----:B------:R-:W-:Y:S01]  /*12e0*/  LDSM.16.M88.4 R28, [R214+0x4000] ;  /* 0x00400000d61c783b */ /* 0x000fe20000000200 */
[----:B------:R-:W-:Y:S03]  /*12f0*/  HMMA.16816.F32.BF16 R84, R4, R54, R24 ;  /* 0x000000360454723c */ /* 0x000fe60000041818 */
[----:B------:R-:W1:Y:S03]  /*1300*/  LDSM.16.M88.4 R4, [R212+0x6000] ;  /* 0x00600000d404783b */ /* 0x000e660000000200 */
[C---:B------:R-:W-:Y:S01]  /*1310*/  HMMA.16816.F32.BF16 R80, R16.reuse, R52, R76 ;  /* 0x000000341050723c */ /* 0x040fe2000004184c */
[----:B------:R-:W4:Y:S05]  /*1320*/  LDSM.16.M88.4 R24, [R212+0x4000] ;  /* 0x00400000d418783b */ /* 0x000f2a0000000200 */
[----:B------:R-:W-:Y:S01]  /*1330*/  HMMA.16816.F32.BF16 R52, R16, R54, R20 ;  /* 0x000000361034723c */ /* 0x000fe20000041814 */
[----:B------:R-:W-:Y:S05]  /*1340*/  LDSM.16.M88.4 R20, [R214+0x6000] ;  /* 0x00600000d614783b */ /* 0x000fea0000000200 */
[-C--:B--2---:R-:W-:Y:S06]  /*1350*/  HMMA.16816.F32.BF16 R48, R8, R36.reuse, R48 ;  /* 0x000000240830723c */ /* 0x084fec0000041830 */
[C---:B---3--:R-:W-:Y:S06]  /*1360*/  HMMA.16816.F32.BF16 R40, R12.reuse, R36, R68 ;  /* 0x000000240c28723c */ /* 0x048fec0000041844 */
[-C--:B------:R-:W-:Y:S06]  /*1370*/  HMMA.16816.F32.BF16 R16, R12, R38.reuse, R64 ;  /* 0x000000260c10723c */ /* 0x080fec0000041840 */
[C---:B------:R-:W-:Y:S01]  /*1380*/  HMMA.16816.F32.BF16 R72, R8.reuse, R38, R72 ;  /* 0x000000260848723c */ /* 0x040fe20000041848 */
[----:B------:R-:W2:Y:S05]  /*1390*/  LDSM.16.M88.4 R36, [R222+0x1000] ;  /* 0x00100000de24783b */ /* 0x000eaa0000000200 */
[C---:B------:R-:W-:Y:S06]  /*13a0*/  HMMA.16816.F32.BF16 R60, R8.reuse, R44, R60 ;  /* 0x0000002c083c723c */ /* 0x040fec000004183c */
[----:B------:R-:W-:Y:S06]  /*13b0*/  HMMA.16816.F32.BF16 R76, R8, R46, R84 ;  /* 0x0000002e084c723c */ /* 0x000fec0000041854 */
[C---:B------:R-:W-:Y:S06]  /*13c0*/  HMMA.16816.F32.BF16 R80, R12.reuse, R44, R80 ;  /* 0x0000002c0c50723c */ /* 0x040fec0000041850 */
[----:B------:R-:W-:Y:S01]  /*13d0*/  HMMA.16816.F32.BF16 R68, R12, R46, R52 ;  /* 0x0000002e0c44723c */ /* 0x000fe20000041834 */
[----:B------:R-:W3:Y:S04]  /*13e0*/  LDSM.16.M88.4 R44, [R222+0x1800] ;  /* 0x00180000de2c783b */ /* 0x000ee80000000200 */
[----:B------:R-:W-:Y:S01]  /*13f0*/  LDSM.16.M88.4 R12, [R220+0x4000] ;  /* 0x00400000dc0c783b */ /* 0x000fe20000000200 */
[-C--:B-1----:R-:W-:Y:S06]  /*1400*/  HMMA.16816.F32.BF16 R64, R4, R32.reuse, R48 ;  /* 0x000000200440723c */ /* 0x082fec0000041830 */
[C---:B----4-:R-:W-:Y:S01]  /*1410*/  HMMA.16816.F32.BF16 R52, R24.reuse, R32, R40 ;  /* 0x000000201834723c */ /* 0x050fe20000041828 */
[----:B------:R-:W-:Y:S05]  /*1420*/  LDSM.16.M88.4 R40, [R219+0x1000] ;  /* 0x00100000db28783b */ /* 0x000fea0000000200 */
[-C--:B------:R-:W-:Y:S01]  /*1430*/  HMMA.16816.F32.BF16 R48, R24, R34.reuse, R16 ;  /* 0x000000221830723c */ /* 0x080fe20000041810 */
[----:B------:R-:W1:Y:S05]  /*1440*/  LDSM.16.M88.4 R16, [R220+0x6000] ;  /* 0x00600000dc10783b */ /* 0x000e6a0000000200 */
[C---:B------:R-:W-:Y:S01]  /*1450*/  HMMA.16816.F32.BF16 R72, R4.reuse, R34, R72 ;  /* 0x000000220448723c */ /* 0x040fe20000041848 */
[----:B------:R-:W4:Y:S05]  /*1460*/  LDSM.16.M88.4 R32, [R219+0x1800] ;  /* 0x00180000db20783b */ /* 0x000f2a0000000200 */
[C---:B------:R-:W-:Y:S06]  /*1470*/  HMMA.16816.F32.BF16 R8, R4.reuse, R56, R60 ;  /* 0x000000380408723c */ /* 0x040fec000004183c */
[----:B------:R-:W-:Y:S06]  /*1480*/  HMMA.16816.F32.BF16 R4, R4, R58, R76 ;  /* 0x0000003a0404723c */ /* 0x000fec000004184c */
[C---:B------:R-:W-:Y:S06]  /*1490*/  HMMA.16816.F32.BF16 R80, R24.reuse, R56, R80 ;  /* 0x000000381850723c */ /* 0x040fec0000041850 */
[----:B------:R-:W-:Y:S01]  /*14a0*/  HMMA.16816.F32.BF16 R56, R24, R58, R68 ;  /* 0x0000003a1838723c */ /* 0x000fe20000041844 */
[----:B------:R-:W-:Y:S05]  /*14b0*/  LDSM.16.M88.4 R24, [R217+0x1000] ;  /* 0x00100000d918783b */ /* 0x000fea0000000200 */
[-C--:B--2---:R-:W-:Y:S06]  /*14c0*/  HMMA.16816.F32.BF16 R60, R20, R36.reuse, R64 ;  /* 0x00000024143c723c */ /* 0x084fec0000041840 */
[C---:B------:R-:W-:Y:S06]  /*14d0*/  HMMA.16816.F32.BF16 R64, R28.reuse, R36, R52 ;  /* 0x000000241c40723c */ /* 0x040fec0000041834 */
[-C--:B------:R-:W-:Y:S06]  /*14e0*/  HMMA.16816.F32.BF16 R48, R28, R38.reuse, R48 ;  /* 0x000000261c30723c */ /* 0x080fec0000041830 */
[C---:B------:R-:W-:Y:S06]  /*14f0*/  HMMA.16816.F32.BF16 R76, R20.reuse, R38, R72 ;  /* 0x00000026144c723c */ /* 0x040fec0000041848 */
[C---:B---3--:R-:W-:Y:S01]  /*1500*/  HMMA.16816.F32.BF16 R72, R20.reuse, R44, R8 ;  /* 0x0000002c1448723c */ /* 0x048fe20000041808 */
[----:B------:R-:W-:Y:S05]  /*1510*/  LDSM.16.M88.4 R8, [R218+0x4000] ;  /* 0x00400000da08783b */ /* 0x000fea0000000200 */
[----:B------:R-:W-:Y:S01]  /*1520*/  HMMA.16816.F32.BF16 R68, R20, R46, R4 ;  /* 0x0000002e1444723c */ /* 0x000fe20000041804 */
[----:B------:R-:W2:Y:S04]  /*1530*/  LDSM.16.M88.4 R4, [R218+0x6000] ;  /* 0x00600000da04783b */ /* 0x000ea80000000200 */
[----:B------:R-:W3:Y:S01]  /*1540*/  LDSM.16.M88.4 R20, [R217+0x1800] ;  /* 0x00180000d914783b */ /* 0x000ee20000000200 */
[----:B------:R-:W-:Y:S01]  /*1550*/  HMMA.16816.F32.BF16 R36, R28, R44, R80 ;  /* 0x0000002c1c24723c */ /* 0x000fe20000041850 */
[----:B------:R-:W-:-:S05]  /*1560*/  DEPBAR.LE SB0, 0x0 ;  /* 0x000080000000791a */ /* 0x000fca0000000000 */
[----:B------:R-:W-:Y:S06]  /*1570*/  HMMA.16816.F32.BF16 R44, R28, R46, R56 ;  /* 0x0000002e1c2c723c */ /* 0x000fec0000041838 */
[-C--:B-1----:R-:W-:Y:S06]  /*1580*/  HMMA.16816.F32.BF16 R52, R16, R40.reuse, R60 ;  /* 0x000000281034723c */ /* 0x082fec000004183c */
[C---:B------:R-:W-:Y:S06]  /*1590*/  HMMA.16816.F32.BF16 R56, R12.reuse, R40, R64 ;  /* 0x000000280c38723c */ /* 0x040fec0000041840 */
[-C--:B------:R-:W-:Y:S06]  /*15a0*/  HMMA.16816.F32.BF16 R48, R12, R42.reuse, R48 ;  /* 0x0000002a0c30723c */ /* 0x080fec0000041830 */
[----:B------:R-:W-:Y:S06]  /*15b0*/  HMMA.16816.F32.BF16 R40, R16, R42, R76 ;  /* 0x0000002a1028723c */ /* 0x000fec000004184c */
[-C--:B----4-:R-:W-:Y:S06]  /*15c0*/  HMMA.16816.F32.BF16 R36, R12, R32.reuse, R36 ;  /* 0x000000200c24723c */ /* 0x090fec0000041824 */
[C---:B------:R-:W-:Y:S06]  /*15d0*/  HMMA.16816.F32.BF16 R28, R16.reuse, R32, R72 ;  /* 0x00000020101c723c */ /* 0x040fec0000041848 */
[-C--:B------:R-:W-:Y:S06]  /*15e0*/  HMMA.16816.F32.BF16 R16, R16, R34.reuse, R68 ;  /* 0x000000221010723c */ /* 0x080fec0000041844 */
[----:B------:R-:W-:Y:S06]  /*15f0*/  HMMA.16816.F32.BF16 R12, R12, R34, R44 ;  /* 0x000000220c0c723c */ /* 0x000fec000004182c */
[-C--:B--2---:R-:W-:Y:S06]  /*1600*/  HMMA.16816.F32.BF16 R32, R4, R24.reuse, R52 ;  /* 0x000000180420723c */ /* 0x084fec0000041834 */
[C---:B------:R-:W-:Y:S06]  /*1610*/  HMMA.16816.F32.BF16 R56, R8.reuse, R24, R56 ;  /* 0x000000180838723c */ /* 0x040fec0000041838 */
[-C--:B------:R-:W-:Y:S06]  /*1620*/  HMMA.16816.F32.BF16 R60, R8, R26.reuse, R48 ;  /* 0x0000001a083c723c */ /* 0x080fec0000041830 */
[----:B------:R-:W-:Y:S06]  /*1630*/  HMMA.16816.F32.BF16 R40, R4, R26, R40 ;  /* 0x0000001a0428723c */ /* 0x000fec0000041828 */
[----:B---3--:R-:W-:Y:S01]  /*1640*/  HMMA.16816.F32.BF16 R76, R8, R20, R36 ;  /* 0x00000014084c723c */ /* 0x008fe20000041824 */
[----:B------:R-:W-:-:S05]  /*1650*/  FMNMX.FTZ R0, R32, R33, !PT ;  /* 0x0000002120007209 */ /* 0x000fca0007810000 */
[----:B------:R-:W-:Y:S06]  /*1660*/  HMMA.16816.F32.BF16 R48, R4, R20, R28 ;  /* 0x000000140430723c */ /* 0x000fec000004181c */
[-C--:B------:R-:W-:Y:S06]  /*1670*/  HMMA.16816.F32.BF16 R84, R8, R22.reuse, R12 ;  /* 0x000000160854723c */ /* 0x080fec000004180c */
[----:B------:R-:W-:Y:S01]  /*1680*/  HMMA.16816.F32.BF16 R52, R4, R22, R16 ;  /* 0x000000160434723c */ /* 0x000fe20000041810 */
[----:B------:R-:W-:-:S04]  /*1690*/  FMNMX.FTZ R0, R40, R0, !PT ;  /* 0x0000000028007209 */ /* 0x000fc80007810000 */
[----:B------:R-:W-:Y:S02]  /*16a0*/  FMNMX.FTZ R0, R41, R0, !PT ;  /* 0x0000000029007209 */ /* 0x000fe40007810000 */
[----:B------:R-:W-:-:S04]  /*16b0*/  FMNMX.FTZ R4, R56, R57, !PT ;  /* 0x0000003938047209 */ /* 0x000fc80007810000 */
[----:B------:R-:W-:Y:S02]  /*16c0*/  FMNMX.FTZ R4, R60, R4, !PT ;  /* 0x000000043c047209 */ /* 0x000fe40007810000 */
[----:B------:R-:W-:Y:S02]  /*16d0*/  FMNMX.FTZ R0, R48, R0, !PT ;  /* 0x0000000030007209 */ /* 0x000fe40007810000 */
[----:B------:R-:W-:Y:S02]  /*16e0*/  FMNMX.FTZ R4, R61, R4, !PT ;  /* 0x000000043d047209 */ /* 0x000fe40007810000 */
[----:B------:R-:W-:Y:S02]  /*16f0*/  FMNMX.FTZ R0, R49, R0, !PT ;  /* 0x0000000031007209 */ /* 0x000fe40007810000 */
[----:B------:R-:W-:-:S04]  /*1700*/  FMNMX.FTZ R4, R76, R4, !PT ;  /* 0x000000044c047209 */ /* 0x000fc80007810000 */
[----:B------:R-:W-:Y:S02]  /*1710*/  FMNMX.FTZ R4, R77, R4, !PT ;  /* 0x000000044d047209 */ /* 0x000fe40007810000 */
[----:B------:R-:W-:Y:S02]  /*1720*/  FMNMX.FTZ R0, R52, R0, !PT ;  /* 0x0000000034007209 */ /* 0x000fe40007810000 */
[----:B------:R-:W-:Y:S02]  /*1730*/  FMNMX.FTZ R4, R84, R4, !PT ;  /* 0x0000000454047209 */ /* 0x000fe40007810000 */
[----:B------:R-:W-:Y:S02]  /*1740*/  FMNMX.FTZ R11, R53, R0, !PT ;  /* 0x00000000350b7209 */ /* 0x000fe40007810000 */
[----:B------:R-:W-:Y:S01]  /*1750*/  FMNMX.FTZ R10, R85, R4, !PT ;  /* 0x00000004550a7209 */ /* 0x000fe20007810000 */
[----:B------:R-:W-:Y:S06]  /*1760*/  BAR.SYNC.DEFER_BLOCKING 0x0 ;  /* 0x0000000000007b1d */ /* 0x000fec0000010000 */
[----:B------:R-:W-:Y:S05]  /*1770*/  @!P0 BRA `(.L_x_1089) ;  /* 0x0000000000508947 */ /* 0x000fea0003800000 */
[----:B------:R-:W-:Y:S01]  /*1780*/  LEA.HI.SX32 R0, R227, 0xfffffffe, 0x1b ;  /* 0xfffffffee3007811 */ /* 0x000fe200078fdaff */
[----:B------:R-:W-:-:S03]  /*1790*/  IMAD.SHL.U32 R9, R88, 0x10, RZ ;  /* 0x0000001058097824 */ /* 0x000fc600078e00ff */
[----:B------:R-:W-:Y:S01]  /*17a0*/  SHF.R.S32.HI R5, RZ, 0x1f, R0 ;  /* 0x0000001fff057819 */ /* 0x000fe20000011400 */
[----:B------:R-:W-:Y:S02]  /*17b0*/  IMAD R4, R245, R0, RZ ;  /* 0x00000000f5047224 */ /* 0x000fe400078e02ff */
[----:B------:R-:W-:-:S04]  /*17c0*/  IMAD.WIDE.U32 R6, R0, R244, R242 ;  /* 0x000000f400067225 */ /* 0x000fc800078e00f2 */
[----:B------:R-:W-:Y:S01]  /*17d0*/  IMAD R0, R5, R244, R4 ;  /* 0x000000f405007224 */ /* 0x000fe200078e0204 */
[----:B------:R-:W-:-:S03]  /*17e0*/  LEA R4, P2, R6, UR6, 0x1 ;  /* 0x0000000606047c11 */ /* 0x000fc6000f8408ff */
[----:B------:R-:W-:Y:S01]  /*17f0*/  IMAD.IADD R0, R7, 0x1, R0 ;  /* 0x0000000107007824 */ /* 0x000fe200078e0200 */
[----:B------:R-:W-:Y:S02]  /*1800*/  SHF.L.U64.HI R7, R88, 0x4, R89 ;  /* 0x0000000458077819 */ /* 0x000fe40000010259 */
[----:B------:R-:W-:Y:S02]  /*1810*/  LEA R8, P1, R9, R4, 0x1 ;  /* 0x0000000409087211 */ /* 0x000fe400078208ff */
[----:B------:R-:W-:-:S04]  /*1820*/  LEA.HI.X R5, R6, UR7, R0, 0x1, P2 ;  /* 0x0000000706057c11 */ /* 0x000fc800090f0c00 */
[----:B------:R-:W-:Y:S01]  /*1830*/  LEA.HI.X R9, R9, R5, R7, 0x1, P1 ;  /* 0x0000000509097211 */ /* 0x000fe200008f0c07 */
[----:B------:R-:W-:Y:S01]  /*1840*/  @!PT LDS RZ, [RZ] ;  /* 0x00000000fffff984 */ /* 0x000fe20000000800 */
[----:B------:R-:W-:Y:S01]  /*1850*/  @!PT LDS RZ, [RZ] ;  /* 0x00000000fffff984 */ /* 0x000fe20000000800 */
[----:B------:R-:W-:Y:S01]  /*1860*/  @!PT LDS RZ, [RZ] ;  /* 0x00000000fffff984 */ /* 0x000fe20000000800 */
[----:B------:R1:W-:Y:S04]  /*1870*/  LDGSTS.E.BYPASS.LTC128B.128 [R226+0x8000], desc[UR16][R4.64] ;  /* 0x0800000004e27fae */ /* 0x0003e8000b901d50 */
[----:B------:R1:W-:Y:S04]  /*1880*/  LDGSTS.E.BYPASS.LTC128B.128 [R226+0x9000], desc[UR16][R4.64+0x80] ;  /* 0x0900008004e27fae */ /* 0x0003e8000b901d50 */
[----:B------:R1:W-:Y:S04]  /*1890*/  LDGSTS.E.BYPASS.LTC128B.128 [R226+0x8800], desc[UR16][R8.64] ;  /* 0x0880000008e27fae */ /* 0x0003e8000b901d50 */
[----:B------:R1:W-:Y:S04]  /*18a0*/  LDGSTS.E.BYPASS.LTC128B.128 [R226+0x9800], desc[UR16][R8.64+0x80] ;  /* 0x0980008008e27fae */ /* 0x0003e8000b901d50 */
[----:B------:R-:W0:Y:S02]  /*18b0*/  LDGDEPBAR ;  /* 0x00000000000079af */ /* 0x000e240000000000 */
.L_x_1089:
[----:B-1----:R-:W1:Y:S01]  /*18c0*/  SHFL.BFLY PT, R4, R10, 0x2, 0x1f ;  /* 0x0c401f000a047f89 */ /* 0x002e6200000e0000 */
[----:B------:R-:W-:Y:S01]  /*18d0*/  FMNMX.FTZ R0, R34, R35, !PT ;  /* 0x0000002322007209 */ /* 0x000fe20007810000 */
[----:B------:R-:W-:Y:S02]  /*18e0*/  ULDC UR4, c[0x0][0x2ec] ;  /* 0x0000bb0000047ab9 */ /* 0x000fe40000000800 */
[----:B------:R-:W2:Y:S01]  /*18f0*/  SHFL.BFLY PT, R6, R11, 0x2, 0x1f ;  /* 0x0c401f000b067f89 */ /* 0x000ea200000e0000 */
[----:B------:R-:W-:-:S04]  /*1900*/  FMNMX.FTZ R0, R42, R0, !PT ;  /* 0x000000002a007209 */ /* 0x000fc80007810000 */
[----:B------:R-:W-:-:S04]  /*1910*/  FMNMX.FTZ R0, R43, R0, !PT ;  /* 0x000000002b007209 */ /* 0x000fc80007810000 */
[----:B------:R-:W-:-:S04]  /*1920*/  FMNMX.FTZ R0, R50, R0, !PT ;  /* 0x0000000032007209 */ /* 0x000fc80007810000 */
[----:B------:R-:W-:-:S04]  /*1930*/  FMNMX.FTZ R0, R51, R0, !PT ;  /* 0x0000000033007209 */ /* 0x000fc80007810000 */
[----:B------:R-:W-:Y:S02]  /*1940*/  FMNMX.FTZ R5, R54, R0, !PT ;  /* 0x0000000036057209 */ /* 0x000fe40007810000 */
[----:B-1----:R-:W-:Y:S02]  /*1950*/  FMNMX.FTZ R0, R10, R4, !PT ;  /* 0x000000040a007209 */ /* 0x002fe40007810000 */
[----:B------:R-:W-:Y:S02]  /*1960*/  FMNMX.FTZ R5, R55, R5, !PT ;  /* 0x0000000537057209 */ /* 0x000fe40007810000 */
[----:B--2---:R-:W-:Y:S01]  /*1970*/  FMNMX.FTZ R4, R11, R6, !PT ;  /* 0x000000060b047209 */ /* 0x004fe20007810000 */
[----:B------:R-:W1:Y:S01]  /*1980*/  SHFL.BFLY PT, R7, R0, 0x1, 0x1f ;  /* 0x0c201f0000077f89 */ /* 0x000e6200000e0000 */
[----:B------:R-:W-:-:S03]  /*1990*/  FMNMX.FTZ R6, R58, R59, !PT ;  /* 0x0000003b3a067209 */ /* 0x000fc60007810000 */
[----:B------:R-:W2:Y:S01]  /*19a0*/  SHFL.BFLY PT, R9, R4, 0x1, 0x1f ;  /* 0x0c201f0004097f89 */ /* 0x000ea200000e0000 */
[----:B------:R-:W-:-:S03]  /*19b0*/  FMNMX.FTZ R6, R62, R6, !PT ;  /* 0x000000063e067209 */ /* 0x000fc60007810000 */
[----:B------:R-:W3:Y:S01]  /*19c0*/  SHFL.BFLY PT, R8, R5, 0x2, 0x1f ;  /* 0x0c401f0005087f89 */ /* 0x000ee200000e0000 */
[----:B------:R-:W-:-:S04]  /*19d0*/  FMNMX.FTZ R6, R63, R6, !PT ;  /* 0x000000063f067209 */ /* 0x000fc80007810000 */
[----:B------:R-:W-:Y:S02]  /*19e0*/  FMNMX.FTZ R6, R78, R6, !PT ;  /* 0x000000064e067209 */ /* 0x000fe40007810000 */
[----:B-1----:R-:W-:Y:S02]  /*19f0*/  FMNMX.FTZ R136, R0, R7, !PT ;  /* 0x0000000700887209 */ /* 0x002fe40007810000 */
[----:B--2---:R-:W-:-:S03]  /*1a00*/  FMNMX.FTZ R134, R4, R9, !PT ;  /* 0x0000000904867209 */ /* 0x004fc60007810000 */
[C---:B------:R-:W-:Y:S01]  /*1a10*/  FMUL.FTZ R4, R136.reuse, UR4 ;  /* 0x0000000488047c20 */ /* 0x040fe20008410000 */
[----:B------:R-:W-:Y:S02]  /*1a20*/  FSETP.NEU.FTZ.AND P1, PT, R136, -INF , PT ;  /* 0xff8000008800780b */ /* 0x000fe40003f3d000 */
[----:B---3--:R-:W-:Y:S02]  /*1a30*/  FMNMX.FTZ R0, R5, R8, !PT ;  /* 0x0000000805007209 */ /* 0x008fe40007810000 */
[----:B------:R-:W-:Y:S02]  /*1a40*/  FMNMX.FTZ R5, R79, R6, !PT ;  /* 0x000000064f057209 */ /* 0x000fe40007810000 */
[----:B------:R-:W-:Y:S01]  /*1a50*/  FSEL R14, R4, RZ, P1 ;  /* 0x000000ff040e7208 */ /* 0x000fe20000800000 */
[----:B------:R-:W1:Y:S01]  /*1a60*/  SHFL.BFLY PT, R7, R0, 0x1, 0x1f ;  /* 0x0c201f0000077f89 */ /* 0x000e6200000e0000 */
[----:B------:R-:W-:Y:S01]  /*1a70*/  FMNMX.FTZ R6, R86, R5, !PT ;  /* 0x0000000556067209 */ /* 0x000fe20007810000 */
[C---:B------:R-:W-:Y:S01]  /*1a80*/  FMUL.FTZ R5, R134.reuse, UR4 ;  /* 0x0000000486057c20 */ /* 0x040fe20008410000 */
[----:B------:R-:W-:-:S02]  /*1a90*/  FSETP.NEU.FTZ.AND P1, PT, R134, -INF , PT ;  /* 0xff8000008600780b */ /* 0x000fc40003f3d000 */
[----:B------:R-:W-:Y:S01]  /*1aa0*/  FMNMX.FTZ R4, R87, R6, !PT ;  /* 0x0000000657047209 */ /* 0x000fe20007810000 */
[----:B------:R-:W-:Y:S01]  /*1ab0*/  FFMA.FTZ R6, R56, UR4, -R14 ;  /* 0x0000000438067c23 */ /* 0x000fe2000801080e */
[----:B------:R-:W-:-:S03]  /*1ac0*/  FSEL R13, R5, RZ, P1 ;  /* 0x000000ff050d7208 */ /* 0x000fc60000800000 */
[----:B------:R2:W-:Y:S02]  /*1ad0*/  MUFU.EX2 R234, R6 ;  /* 0x0000000600ea7308 */ /* 0x0005e40000000800 */
[----:B------:R-:W-:-:S06]  /*1ae0*/  FFMA.FTZ R5, R32, UR4, -R13 ;  /* 0x0000000420057c23 */ /* 0x000fcc000801080d */
[----:B------:R3:W-:Y:S01]  /*1af0*/  MUFU.EX2 R233, R5 ;  /* 0x0000000500e97308 */ /* 0x0007e20000000800 */
[----:B-1----:R-:W-:Y:S01]  /*1b00*/  FMNMX.FTZ R132, R0, R7, !PT ;  /* 0x0000000700847209 */ /* 0x002fe20007810000 */
[----:B------:R-:W-:Y:S01]  /*1b10*/  FFMA.FTZ R0, R40, UR4, -R13 ;  /* 0x0000000428007c23 */ /* 0x000fe2000801080d */
[----:B--2---:R-:W1:Y:S02]  /*1b20*/  SHFL.BFLY PT, R6, R4, 0x2, 0x1f ;  /* 0x0c401f0004067f89 */ /* 0x004e6400000e0000 */
[----:B------:R-:W-:-:S03]  /*1b30*/  FSETP.NEU.FTZ.AND P1, PT, R132, -INF , PT ;  /* 0xff8000008400780b */ /* 0x000fc60003f3d000 */
[----:B------:R2:W-:Y:S01]  /*1b40*/  MUFU.EX2 R235, R0 ;  /* 0x0000000000eb7308 */ /* 0x0005e20000000800 */
[----:B---3--:R-:W-:-:S07]  /*1b50*/  FFMA.FTZ R5, R33, UR4, -R13 ;  /* 0x0000000421057c23 */ /* 0x008fce000801080d */
[----:B------:R3:W4:Y:S01]  /*1b60*/  MUFU.EX2 R232, R5 ;  /* 0x0000000500e87308 */ /* 0x0007220000000800 */
[----:B--2---:R-:W-:Y:S01]  /*1b70*/  FMUL.FTZ R0, R132, UR4 ;  /* 0x0000000484007c20 */ /* 0x004fe20008410000 */
[----:B-1----:R-:W-:-:S04]  /*1b80*/  FMNMX.FTZ R4, R4, R6, !PT ;  /* 0x0000000604047209 */ /* 0x002fc80007810000 */
[----:B------:R-:W-:Y:S02]  /*1b90*/  FSEL R12, R0, RZ, P1 ;  /* 0x000000ff000c7208 */ /* 0x000fe40000800000 */
[----:B------:R-:W-:Y:S01]  /*1ba0*/  LOP3.LUT R0, R91, R92, RZ, 0xfc, !PT ;  /* 0x0000005c5b007212 */ /* 0x000fe200078efcff */
[----:B------:R-:W1:Y:S01]  /*1bb0*/  SHFL.BFLY PT, R6, R4, 0x1, 0x1f ;  /* 0x0c201f0004067f89 */ /* 0x000e6200000e0000 */
[----:B---3--:R-:W-:Y:S02]  /*1bc0*/  FFMA.FTZ R5, R41, UR4, -R13 ;  /* 0x0000000429057c23 */ /* 0x008fe4000801080d */
[----:B------:R-:W-:Y:S01]  /*1bd0*/  LEA R139, R0, UR5, 0x1 ;  /* 0x00000005008b7c11 */ /* 0x000fe2000f8e08ff */
[----:B------:R-:W-:Y:S01]  /*1be0*/  FFMA.FTZ R0, R35, UR4, -R12 ;  /* 0x0000000423007c23 */ /* 0x000fe2000801080c */
[----:B------:R2:W3:Y:S02]  /*1bf0*/  MUFU.EX2 R236, R5 ;  /* 0x0000000500ec7308 */ /* 0x0004e40000000800 */
[-C--:B------:R-:W-:Y:S01]  /*1c00*/  IADD3 R213, R3, R139.reuse, RZ ;  /* 0x0000008b03d57210 */ /* 0x080fe20007ffe0ff */
[----:B------:R-:W-:Y:S01]  /*1c10*/  FFMA.FTZ R3, R61, UR4, -R14 ;  /* 0x000000043d037c23 */ /* 0x000fe2000801080e */
[C---:B------:R-:W-:Y:S01]  /*1c20*/  IADD3 R216, R2.reuse, R139, RZ ;  /* 0x0000008b02d87210 */ /* 0x040fe20007ffe0ff */
[----:B------:R-:W5:Y:S01]  /*1c30*/  LDSM.16.MT88.4 R36, [R139+0xa000] ;  /* 0x00a000008b24783b */ /* 0x000f620000004200 */
[----:B------:R-:W-:-:S02]  /*1c40*/  IADD3 R215, R2, R213, RZ ;  /* 0x000000d502d77210 */ /* 0x000fc40007ffe0ff */
[----:B------:R3:W-:Y:S01]  /*1c50*/  MUFU.EX2 R228, R0 ;  /* 0x0000000000e47308 */ /* 0x0007e20000000800 */
[----:B------:R-:W-:Y:S04]  /*1c60*/  LDSM.16.MT88.4 R28, [R216+0xa000] ;  /* 0x00a00000d81c783b */ /* 0x000fe80000004200 */
[----:B------:R-:W-:Y:S03]  /*1c70*/  LDSM.16.MT88.4 R24, [R215+0xa000] ;  /* 0x00a00000d718783b */ /* 0x000fe60000004200 */
[----:B------:R-:W-:Y:S01]  /*1c80*/  MUFU.EX2 R225, R3 ;  /* 0x0000000300e17308 */ /* 0x000fe20000000800 */
[----:B--2---:R-:W-:Y:S01]  /*1c90*/  FFMA.FTZ R5, R34, UR4, -R12 ;  /* 0x0000000422057c23 */ /* 0x004fe2000801080c */
[----:B------:R-:W-:Y:S01]  /*1ca0*/  LDSM.16.MT88.4 R20, [R139+0xb000] ;  /* 0x00b000008b14783b */ /* 0x000fe20000004200 */
[----:B-1----:R-:W-:-:S02]  /*1cb0*/  FMNMX.FTZ R135, R4, R6, !PT ;  /* 0x0000000604877209 */ /* 0x002fc40007810000 */
[----:B----4-:R-:W-:Y:S01]  /*1cc0*/  F2FP.BF16.F32.PACK_AB R4, R232, R233 ;  /* 0x000000e9e804723e */ /* 0x010fe200000010ff */
[----:B------:R-:W1:Y:S01]  /*1cd0*/  LDSM.16.MT88.4 R32, [R213+0xa000] ;  /* 0x00a00000d520783b */ /* 0x000e620000004200 */
[C---:B------:R-:W-:Y:S01]  /*1ce0*/  FSETP.NEU.FTZ.AND P1, PT, R135.reuse, -INF , PT ;  /* 0xff8000008700780b */ /* 0x040fe20003f3d000 */
[----:B------:R-:W-:Y:S01]  /*1cf0*/  FMUL.FTZ R2, R135, UR4 ;  /* 0x0000000487027c20 */ /* 0x000fe20008410000 */
[----:B---3--:R-:W-:Y:S01]  /*1d00*/  FFMA.FTZ R0, R42, UR4, -R12 ;  /* 0x000000042a007c23 */ /* 0x008fe2000801080c */
[----:B------:R-:W2:Y:S01]  /*1d10*/  LDSM.16.MT88.4 R16, [R213+0xb000] ;  /* 0x00b00000d510783b */ /* 0x000ea20000004200 */
[----:B------:R-:W3:Y:S01]  /*1d20*/  MUFU.EX2 R230, R5 ;  /* 0x0000000500e67308 */ /* 0x000ee20000000800 */
[----:B------:R-:W-:Y:S02]  /*1d30*/  F2FP.BF16.F32.PACK_AB R6, R236, R235 ;  /* 0x000000ebec06723e */ /* 0x000fe400000010ff */
[----:B------:R-:W-:Y:S04]  /*1d40*/  LDSM.16.MT88.4 R44, [R215+0xb000] ;  /* 0x00b00000d72c783b */ /* 0x000fe80000004200 */
[----:B------:R-:W-:Y:S01]  /*1d50*/  LDSM.16.MT88.4 R80, [R215+0xa800] ;  /* 0x00a80000d750783b */ /* 0x000fe20000004200 */
[----:B------:R4:W-:Y:S03]  /*1d60*/  MUFU.EX2 R229, R0 ;  /* 0x0000000000e57308 */ /* 0x0009e60000000800 */
[----:B------:R-:W-:Y:S04]  /*1d70*/  LDSM.16.MT88.4 R108, [R213+0xb800] ;  /* 0x00b80000d56c783b */ /* 0x000fe80000004200 */
[----:B------:R-:W-:Y:S01]  /*1d80*/  LDSM.16.MT88.4 R152, [R139+0xa800] ;  /* 0x00a800008b98783b */ /* 0x000fe20000004200 */
[----:B---3--:R-:W-:-:S03]  /*1d90*/  F2FP.BF16.F32.PACK_AB R5, R228, R230 ;  /* 0x000000e6e405723e */ /* 0x008fc600000010ff */
[----:B------:R-:W-:Y:S04]  /*1da0*/  LDSM.16.MT88.4 R64, [R216+0xa800] ;  /* 0x00a80000d840783b */ /* 0x000fe80000004200 */
[----:B------:R-:W-:Y:S01]  /*1db0*/  LDSM.16.MT88.4 R92, [R139+0xb800] ;  /* 0x00b800008b5c783b */ /* 0x000fe20000004200 */
[----:B----4-:R-:W-:-:S03]  /*1dc0*/  FFMA.FTZ R0, R43, UR4, -R12 ;  /* 0x000000042b007c23 */ /* 0x010fc6000801080c */
[----:B------:R-:W3:Y:S01]  /*1dd0*/  LDSM.16.MT88.4 R40, [R216+0xb000] ;  /* 0x00b00000d828783b */ /* 0x000ee20000004200 */
[----:B------:R4:W5:Y:S03]  /*1de0*/  MUFU.EX2 R231, R0 ;  /* 0x0000000000e77308 */ /* 0x0009660000000800 */
[----:B------:R-:W-:Y:S01]  /*1df0*/  LDSM.16.MT88.4 R120, [R216+0xb800] ;  /* 0x00b80000d878783b */ /* 0x000fe20000004200 */
[----:B----4-:R-:W-:Y:S01]  /*1e00*/  FFMA.FTZ R0, R57, UR4, -R14 ;  /* 0x0000000439007c23 */ /* 0x010fe2000801080e */
[----:B-----5:R-:W-:-:S03]  /*1e10*/  F2FP.BF16.F32.PACK_AB R7, R231, R229 ;  /* 0x000000e5e707723e */ /* 0x020fc600000010ff */
[----:B------:R4:W5:Y:S04]  /*1e20*/  MUFU.EX2 R211, R0 ;  /* 0x0000000000d37308 */ /* 0x0009680000000800 */
[C---:B------:R-:W-:Y:S06]  /*1e30*/  HMMA.16816.F32.BF16 R140, R4.reuse, R36, RZ ;  /* 0x00000024048c723c */ /* 0x040fec00000418ff */
[C---:B-1----:R-:W-:Y:S06]  /*1e40*/  HMMA.16816.F32.BF16 R68, R4.reuse, R32, RZ ;  /* 0x000000200444723c */ /* 0x042fec00000418ff */
[----:B------:R-:W-:Y:S01]  /*1e50*/  HMMA.16816.F32.BF16 R72, R4, R24, RZ ;  /* 0x000000180448723c */ /* 0x000fe200000418ff */
[----:B----4-:R-:W-:Y:S01]  /*1e60*/  FFMA.FTZ R0, R60, UR4, -R14 ;  /* 0x000000043c007c23 */ /* 0x010fe2000801080e */
[----:B-----5:R-:W-:-:S03]  /*1e70*/  F2FP.BF16.F32.PACK_AB R8, R211, R234 ;  /* 0x000000ead308723e */ /* 0x020fc600000010ff */
[----:B------:R1:W4:Y:S01]  /*1e80*/  MUFU.EX2 R224, R0 ;  /* 0x0000000000e07308 */ /* 0x0003220000000800 */
[C---:B------:R-:W-:Y:S06]  /*1e90*/  HMMA.16816.F32.BF16 R88, R4.reuse, R20, RZ ;  /* 0x000000140458723c */ /* 0x040fec00000418ff */
[C---:B--2---:R-:W-:Y:S06]  /*1ea0*/  HMMA.16816.F32.BF16 R100, R4.reuse, R16, RZ ;  /* 0x000000100464723c */ /* 0x044fec00000418ff */
[----:B---3--:R-:W-:Y:S01]  /*1eb0*/  HMMA.16816.F32.BF16 R112, R4, R40, RZ ;  /* 0x000000280470723c */ /* 0x008fe200000418ff */
[----:B-1----:R-:W-:-:S05]  /*1ec0*/  FSEL R0, R2, RZ, P1 ;  /* 0x000000ff02007208 */ /* 0x002fca0000800000 */
[----:B------:R-:W-:Y:S01]  /*1ed0*/  HMMA.16816.F32.BF16 R124, R4, R44, RZ ;  /* 0x0000002c047c723c */ /* 0x000fe200000418ff */
[----:B----4-:R-:W-:Y:S01]  /*1ee0*/  F2FP.BF16.F32.PACK_AB R10, R225, R224 ;  /* 0x000000e0e10a723e */ /* 0x010fe200000010ff */
[----:B------:R-:W-:-:S04]  /*1ef0*/  FFMA.FTZ R2, R58, UR4, -R0 ;  /* 0x000000043a027c23 */ /* 0x000fc80008010800 */
[C---:B------:R-:W-:Y:S01]  /*1f00*/  HMMA.16816.F32.BF16 R148, R4.reuse, R38, RZ ;  /* 0x000000260494723c */ /* 0x040fe200000418ff */
[----:B------:R1:W-:Y:S05]  /*1f10*/  MUFU.EX2 R208, R2 ;  /* 0x0000000200d07308 */ /* 0x0003ea0000000800 */
[C---:B------:R-:W-:Y:S06]  /*1f20*/  HMMA.16816.F32.BF16 R96, R4.reuse, R30, RZ ;  /* 0x0000001e0460723c */ /* 0x040fec00000418ff */
[----:B------:R-:W-:Y:S01]  /*1f30*/  HMMA.16816.F32.BF16 R104, R4, R26, RZ ;  /* 0x0000001a0468723c */ /* 0x000fe200000418ff */
[----:B-1----:R-:W-:-:S05]  /*1f40*/  FFMA.FTZ R2, R59, UR4, -R0 ;  /* 0x000000043b027c23 */ /* 0x002fca0008010800 */
[C---:B------:R-:W-:Y:S01]  /*1f50*/  HMMA.16816.F32.BF16 R156, R4.reuse, R22, RZ ;  /* 0x00000016049c723c */ /* 0x040fe200000418ff */
[----:B------:R1:W2:Y:S05]  /*1f60*/  MUFU.EX2 R3, R2 ;  /* 0x0000000200037308 */ /* 0x0002aa0000000800 */
[C---:B------:R-:W-:Y:S06]  /*1f70*/  HMMA.16816.F32.BF16 R56, R4.reuse, R28, RZ ;  /* 0x0000001c0438723c */ /* 0x040fec00000418ff */
[C---:B------:R-:W-:Y:S06]  /*1f80*/  HMMA.16816.F32.BF16 R116, R4.reuse, R18, RZ ;  /* 0x000000120474723c */ /* 0x040fec00000418ff */
[----:B------:R-:W-:Y:S01]  /*1f90*/  HMMA.16816.F32.BF16 R172, R4, R42, RZ ;  /* 0x0000002a04ac723c */ /* 0x000fe200000418ff */
[----:B-1----:R-:W-:Y:S01]  /*1fa0*/  FFMA.FTZ R2, R62, UR4, -R0 ;  /* 0x000000043e027c23 */ /* 0x002fe20008010800 */
[----:B--2---:R-:W-:Y:S01]  /*1fb0*/  F2FP.BF16.F32.PACK_AB R9, R3, R208 ;  /* 0x000000d00309723e */ /* 0x004fe200000010ff */
[----:B------:R-:W-:-:S02]  /*1fc0*/  FADD.FTZ R3, R208, R3 ;  /* 0x00000003d0037221 */ /* 0x000fc40000010000 */
[----:B------:R1:W2:Y:S01]  /*1fd0*/  MUFU.EX2 R210, R2 ;  /* 0x0000000200d27308 */ /* 0x0002a20000000800 */
[----:B------:R-:W-:Y:S01]  /*1fe0*/  HMMA.16816.F32.BF16 R144, R4, R46, RZ ;  /* 0x0000002e0490723c */ /* 0x000fe200000418ff */
[----:B-1----:R-:W-:Y:S01]  /*1ff0*/  FFMA.FTZ R2, R63, UR4, -R0 ;  /* 0x000000043f027c23 */ /* 0x002fe20008010800 */
[----:B--2---:R-:W-:-:S04]  /*2000*/  FADD.FTZ R3, R210, R3 ;  /* 0x00000003d2037221 */ /* 0x004fc80000010000 */
[----:B------:R-:W-:Y:S01]  /*2010*/  HMMA.16816.F32.BF16 R60, R4, R34, RZ ;  /* 0x00000022043c723c */ /* 0x000fe200000418ff */
[----:B------:R-:W1:Y:S01]  /*2020*/  LDSM.16.MT88.4 R4, [R215+0xb800] ;  /* 0x00b80000d704783b */ /* 0x000e620000004200 */
[----:B------:R2:W3:Y:S02]  /*2030*/  MUFU.EX2 R223, R2 ;  /* 0x0000000200df7308 */ /* 0x0004e40000000800 */
[----:B--2---:R-:W-:Y:S01]  /*2040*/  FFMA.FTZ R2, R76, UR4, -R14 ;  /* 0x000000044c027c23 */ /* 0x004fe2000801080e */
[C---:B---3--:R-:W-:Y:S01]  /*2050*/  F2FP.BF16.F32.PACK_AB R11, R223.reuse, R210 ;  /* 0x000000d2df0b723e */ /* 0x048fe200000010ff */
[----:B------:R-:W-:Y:S01]  /*2060*/  FADD.FTZ R3, R223, R3 ;  /* 0x00000003df037221 */ /* 0x000fe20000010000 */
[----:B------:R-:W-:-:S03]  /*2070*/  IADD3 R223, R222, 0x1800, RZ ;  /* 0x00001800dedf7810 */ /* 0x000fc60007ffe0ff */
[----:B------:R2:W-:Y:S02]  /*2080*/  MUFU.EX2 R209, R2 ;  /* 0x0000000200d17308 */ /* 0x0005e40000000800 */
[C---:B------:R-:W-:Y:S06]  /*2090*/  HMMA.16816.F32.BF16 R164, R8.reuse, R44, RZ ;  /* 0x0000002c08a4723c */ /* 0x040fec00000418ff */
[C---:B------:R-:W-:Y:S06]  /*20a0*/  HMMA.16816.F32.BF16 R176, R8.reuse, R36, RZ ;  /* 0x0000002408b0723c */ /* 0x040fec00000418ff */
[----:B------:R-:W-:Y:S01]  /*20b0*/  HMMA.16816.F32.BF16 R200, R8, R38, RZ ;  /* 0x0000002608c8723c */ /* 0x000fe200000418ff */
[----:B--2---:R-:W-:-:S04]  /*20c0*/  FFMA.FTZ R2, R48, UR4, -R13 ;  /* 0x0000000430027c23 */ /* 0x004fc8000801080d */
[----:B------:R2:W-:Y:S01]  /*20d0*/  MUFU.EX2 R207, R2 ;  /* 0x0000000200cf7308 */ /* 0x0005e20000000800 */
[C---:B------:R-:W-:Y:S06]  /*20e0*/  HMMA.16816.F32.BF16 R36, R8.reuse, R32, RZ ;  /* 0x000000200824723c */ /* 0x040fec00000418ff */
[C---:B------:R-:W-:Y:S06]  /*20f0*/  HMMA.16816.F32.BF16 R196, R8.reuse, R34, RZ ;  /* 0x0000002208c4723c */ /* 0x040fec00000418ff */
[----:B------:R-:W-:Y:S01]  /*2100*/  HMMA.16816.F32.BF16 R32, R8, R28, RZ ;  /* 0x0000001c0820723c */ /* 0x000fe200000418ff */
[----:B--2---:R-:W-:-:S05]  /*2110*/  FFMA.FTZ R2, R49, UR4, -R13 ;  /* 0x0000000431027c23 */ /* 0x004fca000801080d */
[C---:B------:R-:W-:Y:S01]  /*2120*/  HMMA.16816.F32.BF16 R192, R8.reuse, R30, RZ ;  /* 0x0000001e08c0723c */ /* 0x040fe200000418ff */
[----:B------:R2:W3:Y:S05]  /*2130*/  MUFU.EX2 R206, R2 ;  /* 0x0000000200ce7308 */ /* 0x0004ea0000000800 */
[C---:B------:R-:W-:Y:S06]  /*2140*/  HMMA.16816.F32.BF16 R28, R8.reuse, R24, RZ ;  /* 0x00000018081c723c */ /* 0x040fec00000418ff */
[C---:B------:R-:W-:Y:S06]  /*2150*/  HMMA.16816.F32.BF16 R188, R8.reuse, R26, RZ ;  /* 0x0000001a08bc723c */ /* 0x040fec00000418ff */
[----:B------:R-:W-:Y:S01]  /*2160*/  HMMA.16816.F32.BF16 R24, R8, R20, RZ ;  /* 0x000000140818723c */ /* 0x000fe200000418ff */
[----:B--2---:R-:W-:Y:S01]  /*2170*/  FFMA.FTZ R2, R52, UR4, -R13 ;  /* 0x0000000434027c23 */ /* 0x004fe2000801080d */
[----:B---3--:R-:W-:-:S03]  /*2180*/  F2FP.BF16.F32.PACK_AB R168, R206, R207 ;  /* 0x000000cfcea8723e */ /* 0x008fc600000010ff */
        /* <DEDUP_REMOVED lines=8> */
[----:B------:R-:W-:Y:S01]  /*2210*/  HMMA.16816.F32.BF16 R8, R8, R46, RZ ;  /* 0x0000002e0808723c */ /* 0x000fe200000418ff */
[----:B--2---:R-:W-:Y:S01]  /*2220*/  FFMA.FTZ R2, R50, UR4, -R12 ;  /* 0x0000000432027c23 */ /* 0x004fe2000801080c */
[----:B---3--:R-:W-:-:S03]  /*2230*/  F2FP.BF16.F32.PACK_AB R170, R239, R205 ;  /* 0x000000cdefaa723e */ /* 0x008fc600000010ff */
[----:B------:R2:W-:Y:S02]  /*2240*/  MUFU.EX2 R204, R2 ;  /* 0x0000000200cc7308 */ /* 0x0005e40000000800 */
[--C-:B--2---:R-:W-:Y:S02]  /*2250*/  FFMA.FTZ R2, R51, UR4, -R12.reuse ;  /* 0x0000000433027c23 */ /* 0x104fe4000801080c */
[----:B------:R-:W2:Y:S04]  /*2260*/  LDSM.16.MT88.4 R48, [R213+0xa800] ;  /* 0x00a80000d530783b */ /* 0x000ea80000004200 */
[----:B------:R3:W4:Y:S02]  /*2270*/  MUFU.EX2 R138, R2 ;  /* 0x00000002008a7308 */ /* 0x0007240000000800 */
[----:B---3--:R-:W-:Y:S01]  /*2280*/  FFMA.FTZ R2, R54, UR4, -R12 ;  /* 0x0000000436027c23 */ /* 0x008fe2000801080c */
[----:B----4-:R-:W-:-:S05]  /*2290*/  F2FP.BF16.F32.PACK_AB R169, R138, R204 ;  /* 0x000000cc8aa9723e */ /* 0x010fca00000010ff */
[----:B------:R3:W-:Y:S02]  /*22a0*/  MUFU.EX2 R137, R2 ;  /* 0x0000000200897308 */ /* 0x0007e40000000800 */
[----:B---3--:R-:W-:-:S06]  /*22b0*/  FFMA.FTZ R2, R55, UR4, -R12 ;  /* 0x0000000437027c23 */ /* 0x008fcc000801080c */
[----:B------:R3:W4:Y:S02]  /*22c0*/  MUFU.EX2 R238, R2 ;  /* 0x0000000200ee7308 */ /* 0x0007240000000800 */
[----:B---3--:R-:W-:Y:S01]  /*22d0*/  FFMA.FTZ R2, R77, UR4, -R14 ;  /* 0x000000044d027c23 */ /* 0x008fe2000801080e */
[----:B----4-:R-:W-:-:S05]  /*22e0*/  F2FP.BF16.F32.PACK_AB R171, R238, R137 ;  /* 0x00000089eeab723e */ /* 0x010fca00000010ff */
[----:B------:R3:W4:Y:S02]  /*22f0*/  MUFU.EX2 R133, R2 ;  /* 0x0000000200857308 */ /* 0x0007240000000800 */
[C---:B-1----:R-:W-:Y:S06]  /*2300*/  HMMA.16816.F32.BF16 R124, R168.reuse, R4, R124 ;  /* 0x00000004a87c723c */ /* 0x042fec000004187c */
[C---:B--2---:R-:W-:Y:S06]  /*2310*/  HMMA.16816.F32.BF16 R44, R168.reuse, R50, R60 ;  /* 0x00000032a82c723c */ /* 0x044fec000004183c */
[----:B------:R-:W-:Y:S01]  /*2320*/  HMMA.16816.F32.BF16 R140, R168, R152, R140 ;  /* 0x00000098a88c723c */ /* 0x000fe2000004188c */
[----:B---3--:R-:W-:Y:S01]  /*2330*/  FFMA.FTZ R2, R84, UR4, -R14 ;  /* 0x0000000454027c23 */ /* 0x008fe2000801080e */
[----:B----4-:R-:W-:-:S03]  /*2340*/  F2FP.BF16.F32.PACK_AB R128, R133, R209 ;  /* 0x000000d18580723e */ /* 0x010fc600000010ff */
[----:B------:R1:W-:Y:S01]  /*2350*/  MUFU.EX2 R15, R2 ;  /* 0x00000002000f7308 */ /* 0x0003e20000000800 */
[C---:B------:R-:W-:Y:S06]  /*2360*/  HMMA.16816.F32.BF16 R40, R168.reuse, R48, R68 ;  /* 0x00000030a828723c */ /* 0x040fec0000041844 */
[C---:B------:R-:W-:Y:S06]  /*2370*/  HMMA.16816.F32.BF16 R56, R168.reuse, R64, R56 ;  /* 0x00000040a838723c */ /* 0x040fec0000041838 */
        /* <DEDUP_REMOVED lines=9> */
[----:B------:R1:W2:Y:S01]  /*2410*/  MUFU.EX2 R14, R2 ;  /* 0x00000002000e7308 */ /* 0x0002a20000000800 */
[C---:B------:R-:W-:Y:S06]  /*2420*/  HMMA.16816.F32.BF16 R60, R168.reuse, R66, R96 ;  /* 0x00000042a83c723c */ /* 0x040fec0000041860 */
[----:B------:R-:W-:Y:S01]  /*2430*/  HMMA.16816.F32.BF16 R156, R168, R94, R156 ;  /* 0x0000005ea89c723c */ /* 0x000fe2000004189c */
[----:B-1----:R-:W-:Y:S01]  /*2440*/  FFMA.FTZ R2, R79, UR4, -R0 ;  /* 0x000000044f027c23 */ /* 0x002fe20008010800 */
[----:B--2---:R-:W-:-:S04]  /*2450*/  FADD.FTZ R3, R14, R3 ;  /* 0x000000030e037221 */ /* 0x004fc80000010000 */
[C---:B------:R-:W-:Y:S01]  /*2460*/  HMMA.16816.F32.BF16 R76, R168.reuse, R82, R104 ;  /* 0x00000052a84c723c */ /* 0x040fe20000041868 */
[----:B------:R1:W2:Y:S05]  /*2470*/  MUFU.EX2 R13, R2 ;  /* 0x00000002000d7308 */ /* 0x0002aa0000000800 */
[C---:B------:R-:W-:Y:S06]  /*2480*/  HMMA.16816.F32.BF16 R104, R168.reuse, R110, R116 ;  /* 0x0000006ea868723c */ /* 0x040fec0000041874 */
[C---:B------:R-:W-:Y:S06]  /*2490*/  HMMA.16816.F32.BF16 R116, R168.reuse, R122, R172 ;  /* 0x0000007aa874723c */ /* 0x040fec00000418ac */
[----:B------:R-:W-:Y:S01]  /*24a0*/  HMMA.16816.F32.BF16 R168, R168, R6, R144 ;  /* 0x00000006a8a8723c */ /* 0x000fe20000041890 */
[--C-:B-1----:R-:W-:Y:S01]  /*24b0*/  FFMA.FTZ R2, R86, UR4, -R0.reuse ;  /* 0x0000000456027c23 */ /* 0x102fe20008010800 */
[----:B------:R-:W-:Y:S01]  /*24c0*/  FFMA.FTZ R0, R87, UR4, -R0 ;  /* 0x0000000457007c23 */ /* 0x000fe20008010800 */
[C---:B--2---:R-:W-:Y:S01]  /*24d0*/  F2FP.BF16.F32.PACK_AB R129, R13.reuse, R14 ;  /* 0x0000000e0d81723e */ /* 0x044fe200000010ff */
[----:B------:R-:W-:Y:S01]  /*24e0*/  FADD.FTZ R3, R13, R3 ;  /* 0x000000030d037221 */ /* 0x000fe20000010000 */
[----:B------:R1:W2:Y:S08]  /*24f0*/  MUFU.EX2 R12, R2 ;  /* 0x00000002000c7308 */ /* 0x0002b00000000800 */
[----:B------:R-:W3:Y:S01]  /*2500*/  MUFU.EX2 R240, R0 ;  /* 0x0000000000f07308 */ /* 0x000ee20000000800 */
[----:B-1----:R-:W-:Y:S01]  /*2510*/  FADD.FTZ R2, R233, R232 ;  /* 0x000000e8e9027221 */ /* 0x002fe20000010000 */
[----:B--2---:R-:W-:-:S03]  /*2520*/  FADD.FTZ R3, R12, R3 ;  /* 0x000000030c037221 */ /* 0x004fc60000010000 */
[----:B------:R-:W-:Y:S01]  /*2530*/  FADD.FTZ R2, R235, R2 ;  /* 0x00000002eb027221 */ /* 0x000fe20000010000 */
[----:B---3--:R-:W-:-:S03]  /*2540*/  F2FP.BF16.F32.PACK_AB R131, R240, R12 ;  /* 0x0000000cf083723e */ /* 0x008fc600000010ff */
[----:B------:R-:W-:Y:S01]  /*2550*/  FADD.FTZ R2, R236, R2 ;  /* 0x00000002ec027221 */ /* 0x000fe20000010000 */
[----:B------:R-:W-:Y:S01]  /*2560*/  LOP3.LUT R0, R237, 0xffffffe0, RZ, 0xc0, !PT ;  /* 0xffffffe0ed007812 */ /* 0x000fe200078ec0ff */
[----:B------:R-:W-:Y:S02]  /*2570*/  FADD.FTZ R240, R240, R3 ;  /* 0x00000003f0f07221 */ /* 0x000fe40000010000 */
[----:B------:R-:W-:Y:S01]  /*2580*/  FADD.FTZ R2, R207, R2 ;  /* 0x00000002cf027221 */ /* 0x000fe20000010000 */
[----:B------:R-:W-:Y:S01]  /*2590*/  IADD3 R251, -R0, R251, RZ ;  /* 0x000000fb00fb7210 */ /* 0x000fe20007ffe1ff */
[----:B------:R-:W-:Y:S01]  /*25a0*/  HMMA.16816.F32.BF16 R164, R128, R4, R164 ;  /* 0x0000000480a4723c */ /* 0x000fe200000418a4 */
[----:B------:R-:W-:Y:S01]  /*25b0*/  FADD.FTZ R0, R234, R211 ;  /* 0x000000d3ea007221 */ /* 0x000fe20000010000 */
[----:B------:R-:W-:-:S03]  /*25c0*/  FADD.FTZ R2, R206, R2 ;  /* 0x00000002ce027221 */ /* 0x000fc60000010000 */
[----:B------:R-:W-:Y:S01]  /*25d0*/  FADD.FTZ R0, R224, R0 ;  /* 0x00000000e0007221 */ /* 0x000fe20000010000 */
[C---:B------:R-:W-:Y:S01]  /*25e0*/  HMMA.16816.F32.BF16 R144, R128.reuse, R152, R176 ;  /* 0x000000988090723c */ /* 0x040fe200000418b0 */
[----:B------:R-:W-:Y:S01]  /*25f0*/  FADD.FTZ R5, R230, R228 ;  /* 0x000000e4e6057221 */ /* 0x000fe20000010000 */
[----:B------:R-:W-:Y:S01]  /*2600*/  FADD.FTZ R2, R205, R2 ;  /* 0x00000002cd027221 */ /* 0x000fe20000010000 */
[----:B------:R-:W-:Y:S01]  /*2610*/  FADD.FTZ R4, R225, R0 ;  /* 0x00000000e1047221 */ /* 0x000fe20000010000 */
[C---:B------:R-:W-:Y:S01]  /*2620*/  IADD3 R225, R222.reuse, 0x800, RZ ;  /* 0x00000800dee17810 */ /* 0x040fe20007ffe0ff */
[----:B------:R-:W-:Y:S01]  /*2630*/  FADD.FTZ R5, R229, R5 ;  /* 0x00000005e5057221 */ /* 0x000fe20000010000 */
[C---:B------:R-:W-:Y:S01]  /*2640*/  HMMA.16816.F32.BF16 R36, R128.reuse, R48, R36 ;  /* 0x000000308024723c */ /* 0x040fe20000041824 */
[----:B------:R-:W-:Y:S01]  /*2650*/  FADD.FTZ R4, R209, R4 ;  /* 0x00000004d1047221 */ /* 0x000fe20000010000 */
[----:B------:R-:W-:Y:S01]  /*2660*/  FADD.FTZ R239, R239, R2 ;  /* 0x00000002efef7221 */ /* 0x000fe20000010000 */
[----:B------:R-:W-:Y:S01]  /*2670*/  FADD.FTZ R0, R231, R5 ;  /* 0x00000005e7007221 */ /* 0x000fe20000010000 */
[----:B------:R-:W-:Y:S01]  /*2680*/  IADD3 R224, R222, 0x1000, RZ ;  /* 0x00001000dee07810 */ /* 0x000fe20007ffe0ff */
[----:B------:R-:W-:Y:S01]  /*2690*/  FADD.FTZ R4, R133, R4 ;  /* 0x0000000485047221 */ /* 0x000fe20000010000 */
[----:B------:R-:W-:Y:S01]  /*26a0*/  HMMA.16816.F32.BF16 R52, R128, R64, R32 ;  /* 0x000000408034723c */ /* 0x000fe20000041820 */
[----:B------:R-:W-:-:S02]  /*26b0*/  FADD.FTZ R0, R204, R0 ;  /* 0x00000000cc007221 */ /* 0x000fc40000010000 */
[----:B------:R-:W-:Y:S02]  /*26c0*/  FADD.FTZ R4, R15, R4 ;  /* 0x000000040f047221 */ /* 0x000fe40000010000 */
        /* <DEDUP_REMOVED lines=16> */
[----:B------:R-:W-:-:S08]  /*27d0*/  NOP ;  /* 0x0000000000007918 */ /* 0x000fd00000000000 */
[----:B------:R-:W-:-:S15]  /*27e0*/  @!P0 BRA `(.L_x_1090) ;  /* 0x0000002000a48947 */ /* 0x000fde0003800000 */
        /* <DEDUP_REMOVED lines=11> */
.L_x_1093:
[----:B------:R-:W-:Y:S04]  /*28a0*/  VIADD R0, R227, 0xffffffff ;  /* 0xffffffffe3007836 */ /* 0x000fe80000000000 */
[----:B------:R-:W-:Y:S01]  /*28b0*/  IMAD.WIDE.U32 R172, R0, UR8, RZ ;  /* 0x0000000800ac7c25 */ /* 0x000fe2000f8e00ff */
[----:B------:R-:W-:Y:S05]  /*28c0*/  SHF.R.S32.HI R2, RZ, 0x1f, R0 ;  /* 0x0000001fff027819 */ /* 0x000fea0000011400 */
[----:B------:R-:W-:Y:S04]  /*28d0*/  IMAD R2, R2, UR8, RZ ;  /* 0x0000000802027c24 */ /* 0x000fe8000f8e02ff */
        /* <DEDUP_REMOVED lines=17> */
.L_x_1091:
        /* <DEDUP_REMOVED lines=10> */
[----:B------:R-:W-:Y:S02]  /*2a90*/  IADD3 R6, P0, R4, UR14, RZ ;  /* 0x0000000e04067c10 */ /* 0x000fe4000ff1e0ff */
[----:B------:R-:W-:Y:S04]  /*2aa0*/  LEA.HI.X R5, R0, UR11, R7, 0x1, P1 ;  /* 0x0000000b00057c11 */ /* 0x000fe800088f0c07 */
[----:B------:R-:W-:Y:S01]  /*2ab0*/  IADD3.X R7, R5, UR15, RZ, P0, !PT ;  /* 0x0000000f05077c10 */ /* 0x000fe200087fe4ff */
[----:B------:R-:W-:Y:S01]  /*2ac0*/  @!PT LDS RZ, [RZ] ;  /* 0x00000000fffff984 */ /* 0x000fe20000000800 */
[----:B------:R-:W-:Y:S01]  /*2ad0*/  @!PT LDS RZ, [RZ] ;  /* 0x00000000fffff984 */ /* 0x000fe20000000800 */
[----:B------:R-:W-:Y:S01]  /*2ae0*/  @!PT LDS RZ, [RZ] ;  /* 0x00000000fffff984 */ /* 0x000fe20000000800 */
[----:B------:R-:W-:Y:S01]  /*2af0*/  LDGSTS.E.BYPASS.LTC128B.128 [R226+0xa000], desc[UR16][R4.64] ;  /* 0x0a00000004e27fae */ /* 0x000fe2000b901d50 */
[----:B------:R-:W-:Y:S04]  /*2b00*/  ISETP.GT.AND P0, PT, R227, RZ, PT ;  /* 0x000000ffe300720c */ /* 0x000fe80003f04270 */
[----:B------:R-:W-:Y:S05]  /*2b10*/  LDGSTS.E.BYPASS.LTC128B.128 [R226+0xb000], desc[UR16][R4.64+0x80] ;  /* 0x0b00008004e27fae */ /* 0x000fea000b901d50 */
[----:B------:R-:W-:Y:S05]  /*2b20*/  LDGSTS.E.BYPASS.LTC128B.128 [R226+0xa800], desc[UR16][R6.64] ;  /* 0x0a80000006e27fae */ /* 0x000fea000b901d50 */
[----:B------:R1:W-:Y:S05]  /*2b30*/  LDGSTS.E.BYPASS.LTC128B.128 [R226+0xb800], desc[UR16][R6.64+0x80] ;  /* 0x0b80008006e27fae */ /* 0x0003ea000b901d50 */
[----:B------:R-:W-:Y:S05]  /*2b40*/  LDSM.16.M88.4 R32, [R212] ;  /* 0x00000000d420783b */ /* 0x000fea0000000200 */
[----:B------:R-:W1:Y:S05]  /*2b50*/  LDSM.16.M88.4 R16, [R221] ;  /* 0x00000000dd10783b */ /* 0x000e6a0000000200 */
        /* <DEDUP_REMOVED lines=9> */
[----:B------:R-:W1:Y:S02]  /*2bf0*/  LDSM.16.M88.4 R196, [R219] ;  /* 0x00000000dbc4783b */ /* 0x000e640000000200 */
        /* <DEDUP_REMOVED lines=112> */
.L_x_1092:
        /* <DEDUP_REMOVED lines=376> */
.L_x_1090:
[----:B------:R-:W1:Y:S01]  /*4a80*/  SHFL.BFLY PT, R0, R241, 0x2, 0x1f ;  /* 0x0c401f00f1007f89 */ /* 0x000e6200000e0000 */
[----:B------:R-:W2:Y:S01]  /*4a90*/  S2UR UR4, SR_CgaCtaId ;  /* 0x00000000000479c3 */ /* 0x000ea20000008800 */
[----:B------:R-:W-:Y:S01]  /*4aa0*/  UMOV UR5, 0x400 ;  /* 0x0000040000057882 */ /* 0x000fe20000000000 */
[----:B------:R-:W-:Y:S01]  /*4ab0*/  BSSY B0, `(.L_x_1094) ;  /* 0x00001a7000007945 */ /* 0x000fe20003800000 */
[----:B------:R-:W3:Y:S04]  /*4ac0*/  SHFL.BFLY PT, R3, R240, 0x2, 0x1f ;  /* 0x0c401f00f0037f89 */ /* 0x000ee800000e0000 */
[----:B------:R-:W4:Y:S01]  /*4ad0*/  SHFL.BFLY PT, R2, R238, 0x2, 0x1f ;  /* 0x0c401f00ee027f89 */ /* 0x000f2200000e0000 */
[----:B------:R-:W5:Y:S01]  /*4ae0*/  S2R R172, SR_TID.X ;  /* 0x0000000000ac7919 */ /* 0x000f620000002100 */
[----:B-1----:R-:W-:Y:S01]  /*4af0*/  FADD.FTZ R241, R0, R241 ;  /* 0x000000f100f17221 */ /* 0x002fe20000010000 */
[----:B--2---:R-:W-:Y:S01]  /*4b00*/  ULEA UR4, UR4, UR5, 0x18 ;  /* 0x0000000504047291 */ /* 0x004fe2000f8ec03f */
[----:B------:R-:W1:Y:S01]  /*4b10*/  SHFL.BFLY PT, R0, R239, 0x2, 0x1f ;  /* 0x0c401f00ef007f89 */ /* 0x000e6200000e0000 */
[----:B---3--:R-:W-:Y:S01]  /*4b20*/  FADD.FTZ R240, R3, R240 ;  /* 0x000000f003f07221 */ /* 0x008fe20000010000 */
[----:B------:R-:W-:-:S02]  /*4b30*/  ULDC.U8 UR5, c[0x0][0x3d8] ;  /* 0x0000f60000057ab9 */ /* 0x000fc40000000000 */
[----:B------:R-:W2:Y:S01]  /*4b40*/  SHFL.BFLY PT, R4, R241, 0x1, 0x1f ;  /* 0x0c201f00f1047f89 */ /* 0x000ea200000e0000 */
[----:B----4-:R-:W-:-:S03]  /*4b50*/  FADD.FTZ R238, R2, R238 ;  /* 0x000000ee02ee7221 */ /* 0x010fc60000010000 */
[----:B------:R-:W3:Y:S04]  /*4b60*/  SHFL.BFLY PT, R5, R240, 0x1, 0x1f ;  /* 0x0c201f00f0057f89 */ /* 0x000ee800000e0000 */
[----:B------:R-:W4:Y:S01]  /*4b70*/  SHFL.BFLY PT, R2, R238, 0x1, 0x1f ;  /* 0x0c201f00ee027f89 */ /* 0x000f2200000e0000 */
[----:B-----5:R-:W-:-:S04]  /*4b80*/  SHF.R.S32.HI R138, RZ, 0x1f, R172 ;  /* 0x0000001fff8a7819 */ /* 0x020fc800000114ac */
[----:B------:R-:W-:Y:S01]  /*4b90*/  LEA.HI R173, R138, R172, RZ, 0x3 ;  /* 0x000000ac8aad7211 */ /* 0x000fe200078f18ff */
[----:B-1----:R-:W-:Y:S01]  /*4ba0*/  FADD.FTZ R239, R0, R239 ;  /* 0x000000ef00ef7221 */ /* 0x002fe20000010000 */
[----:B------:R-:W-:Y:S01]  /*4bb0*/  MOV R0, 0x3f800000 ;  /* 0x3f80000000007802 */ /* 0x000fe20000000f00 */
[----:B--2---:R-:W-:-:S03]  /*4bc0*/  FADD.FTZ R241, R241, R4 ;  /* 0x00000004f1f17221 */ /* 0x004fc60000010000 */
[----:B------:R-:W1:Y:S01]  /*4bd0*/  SHFL.BFLY PT, R3, R239, 0x1, 0x1f ;  /* 0x0c201f00ef037f89 */ /* 0x000e6200000e0000 */
[-C--:B------:R-:W-:Y:S01]  /*4be0*/  LEA.HI R4, R138, R172.reuse, RZ, 0x2 ;  /* 0x000000ac8a047211 */ /* 0x080fe200078f10ff */
[----:B---3--:R-:W-:Y:S01]  /*4bf0*/  FADD.FTZ R240, R240, R5 ;  /* 0x00000005f0f07221 */ /* 0x008fe20000010000 */
[----:B------:R-:W-:Y:S02]  /*4c00*/  FSETP.NE.FTZ.AND P5, PT, R241, RZ, PT ;  /* 0x000000fff100720b */ /* 0x000fe40003fb5000 */
[----:B------:R-:W-:Y:S01]  /*4c10*/  LOP3.LUT R5, R4, 0x3ffffffc, RZ, 0xc0, !PT ;  /* 0x3ffffffc04057812 */ /* 0x000fe200078ec0ff */
[----:B----4-:R-:W-:Y:S01]  /*4c20*/  FADD.FTZ R238, R238, R2 ;  /* 0x00000002eeee7221 */ /* 0x010fe20000010000 */
[----:B------:R-:W-:Y:S02]  /*4c30*/  FSETP.NE.FTZ.AND P4, PT, R240, RZ, PT ;  /* 0x000000fff000720b */ /* 0x000fe40003f95000 */
[----:B------:R-:W-:Y:S02]  /*4c40*/  LOP3.LUT R2, R173, 0xfffffff8, RZ, 0xc0, !PT ;  /* 0xfffffff8ad027812 */ /* 0x000fe400078ec0ff */
[----:B------:R-:W-:-:S02]  /*4c50*/  LEA.HI R138, R138, R172, RZ, 0x5 ;  /* 0x000000ac8a8a7211 */ /* 0x000fc400078f28ff */
[-C--:B------:R-:W-:Y:S02]  /*4c60*/  IADD3 R139, -R5, R172.reuse, RZ ;  /* 0x000000ac058b7210 */ /* 0x080fe40007ffe1ff */
[----:B------:R-:W-:Y:S01]  /*4c70*/  IADD3 R172, -R2, R172, RZ ;  /* 0x000000ac02ac7210 */ /* 0x000fe20007ffe1ff */
[----:B------:R-:W2:Y:S01]  /*4c80*/  @P5 MUFU.RCP R0, R241 ;  /* 0x000000f100005308 */ /* 0x000ea20000001000 */
[----:B------:R-:W-:Y:S02]  /*4c90*/  MOV R2, 0x3f800000 ;  /* 0x3f80000000027802 */ /* 0x000fe40000000f00 */
[----:B------:R-:W-:Y:S01]  /*4ca0*/  FSETP.NE.FTZ.AND P0, PT, R238, RZ, PT ;  /* 0x000000ffee00720b */ /* 0x000fe20003f15000 */
[----:B-1----:R-:W-:Y:S01]  /*4cb0*/  FADD.FTZ R239, R239, R3 ;  /* 0x00000003efef7221 */ /* 0x002fe20000010000 */
[----:B------:R-:W-:-:S04]  /*4cc0*/  MOV R3, 0x3f800000 ;  /* 0x3f80000000037802 */ /* 0x000fc80000000f00 */
[----:B------:R-:W-:Y:S02]  /*4cd0*/  FSETP.NE.FTZ.AND P3, PT, R239, RZ, PT ;  /* 0x000000ffef00720b */ /* 0x000fe40003f75000 */
[----:B------:R-:W1:Y:S01]  /*4ce0*/  @P4 MUFU.RCP R3, R240 ;  /* 0x000000f000034308 */ /* 0x000e620000001000 */
[C---:B--2---:R-:W-:Y:S01]  /*4cf0*/  FMUL.FTZ R12, R0.reuse, R37 ;  /* 0x00000025000c7220 */ /* 0x044fe20000410000 */
[C---:B------:R-:W-:Y:S01]  /*4d00*/  FMUL.FTZ R144, R0.reuse, R144 ;  /* 0x0000009000907220 */ /* 0x040fe20000410000 */
[C---:B------:R-:W-:Y:S01]  /*4d10*/  FMUL.FTZ R6, R0.reuse, R145 ;  /* 0x0000009100067220 */ /* 0x040fe20000410000 */
[C---:B------:R-:W-:Y:S01]  /*4d20*/  FMUL.FTZ R152, R0.reuse, R152 ;  /* 0x0000009800987220 */ /* 0x040fe20000410000 */
[C---:B------:R-:W-:Y:S01]  /*4d30*/  FMUL.FTZ R153, R0.reuse, R153 ;  /* 0x0000009900997220 */ /* 0x040fe20000410000 */
[C---:B------:R-:W-:Y:S01]  /*4d40*/  FMUL.FTZ R15, R0.reuse, R36 ;  /* 0x00000024000f7220 */ /* 0x040fe20000410000 */
[C---:B------:R-:W-:Y:S01]  /*4d50*/  FMUL.FTZ R23, R0.reuse, R48 ;  /* 0x0000003000177220 */ /* 0x040fe20000410000 */
[----:B------:R-:W-:-:S03]  /*4d60*/  FMUL.FTZ R49, R0, R49 ;  /* 0x0000003100317220 */ /* 0x000fc60000410000 */
        /* <DEDUP_REMOVED lines=29> */
[C---:B--2---:R-:W-:Y:S01]  /*4f40*/  FMUL.FTZ R21, R2.reuse, R57 ;  /* 0x0000003902157220 */ /* 0x044fe20000410000 */
        /* <DEDUP_REMOVED lines=100> */
[----:B------:R-:W-:Y:S02]  /*5590*/  F2FP.BF16.F32.PACK_AB R15, R49, R23 ;  /* 0x00000017310f723e */ /* 0x000fe400000010ff */
[----:B------:R-:W-:Y:S02]  /*55a0*/  F2FP.BF16.F32.PACK_AB R23, R30, R33 ;  /* 0x000000211e17723e */ /* 0x000fe400000010ff */
[----:B------:R-:W-:Y:S02]  /*55b0*/  F2FP.BF16.F32.PACK_AB R32, R32, R60 ;  /* 0x0000003c2020723e */ /* 0x000fe400000010ff */
[----:B------:R-:W-:Y:S02]  /*55c0*/  SHF.R.S32.HI R33, RZ, 0x5, R138 ;  /* 0x00000005ff217819 */ /* 0x000fe4000001148a */
[----:B------:R-:W-:-:S02]  /*55d0*/  LOP3.LUT R0, R0, 0x1c0, RZ, 0xc0, !PT ;  /* 0x000001c000007812 */ /* 0x000fc400078ec0ff */
[----:B------:R-:W-:Y:S02]  /*55e0*/  LOP3.LUT R60, R3, 0x1, RZ, 0xc0, !PT ;  /* 0x00000001033c7812 */ /* 0x000fe400078ec0ff */
[----:B------:R-:W-:Y:S02]  /*55f0*/  LEA R2, R33, R139, 0x9 ;  /* 0x0000008b21027211 */ /* 0x000fe400078e48ff */
[----:B------:R-:W-:Y:S02]  /*5600*/  LEA.HI R0, R0, R0, RZ, 0x1d ;  /* 0x0000000000007211 */ /* 0x000fe400078fe8ff */
[----:B------:R-:W-:Y:S02]  /*5610*/  ISETP.NE.U32.AND P1, PT, R60, 0x1, PT ;  /* 0x000000013c00780c */ /* 0x000fe40003f25070 */
[----:B------:R-:W-:Y:S02]  /*5620*/  LEA R0, R2, R0, 0x1 ;  /* 0x0000000002007211 */ /* 0x000fe400078e08ff */
[----:B------:R-:W-:-:S02]  /*5630*/  F2FP.BF16.F32.PACK_AB R6, R6, R144 ;  /* 0x000000900606723e */ /* 0x000fc400000010ff */
[----:B------:R-:W-:Y:S01]  /*5640*/  LEA R0, R0, UR4, 0x1 ;  /* 0x0000000400007c11 */ /* 0x000fe2000f8e08ff */
[----:B------:R-:W-:Y:S01]  /*5650*/  ULDC.U8 UR4, c[0x0][0x3d9] ;  /* 0x0000f64000047ab9 */ /* 0x000fe20000000000 */
[----:B------:R-:W-:Y:S02]  /*5660*/  F2FP.BF16.F32.PACK_AB R5, R5, R146 ;  /* 0x000000920505723e */ /* 0x000fe400000010ff */
[C---:B------:R-:W-:Y:S01]  /*5670*/  IADD3 R2, R0.reuse, -0x10, RZ ;  /* 0xfffffff000027810 */ /* 0x040fe20007ffe0ff */
[----:B------:R1:W-:Y:S01]  /*5680*/  STS [R0], R6 ;  /* 0x0000000600007388 */ /* 0x0003e20000000800 */
[----:B------:R-:W-:Y:S02]  /*5690*/  F2FP.BF16.F32.PACK_AB R4, R153, R152 ;  /* 0x000000989904723e */ /* 0x000fe400000010ff */
[----:B------:R-:W-:Y:S01]  /*56a0*/  @P1 IADD3 R2, R0, 0x10, RZ ;  /* 0x0000001000021810 */ /* 0x000fe20007ffe0ff */
[----:B------:R-:W-:Y:S01]  /*56b0*/  STS [R0+0x400], R5 ;  /* 0x0004000500007388 */ /* 0x000fe20000000800 */
[----:B------:R-:W-:-:S02]  /*56c0*/  R2P PR, R3, 0x6 ;  /* 0x0000000603007804 */ /* 0x000fc40000000000 */
[----:B------:R-:W-:Y:S01]  /*56d0*/  MOV R3, 0x20 ;  /* 0x0000002000037802 */ /* 0x000fe20000000f00 */
[----:B------:R2:W-:Y:S01]  /*56e0*/  STS [R2], R4 ;  /* 0x0000000402007388 */ /* 0x0005e20000000800 */
[----:B------:R-:W-:Y:S02]  /*56f0*/  F2FP.BF16.F32.PACK_AB R7, R7, R154 ;  /* 0x0000009a0707723e */ /* 0x000fe400000010ff */
        /* <DEDUP_REMOVED lines=10> */
[----:B-1----:R-:W-:Y:S01]  /*57a0*/  MOV R6, 0x40 ;  /* 0x0000004000067802 */ /* 0x002fe20000000f00 */
[----:B------:R-:W-:Y:S01]  /*57b0*/  STS [R2+0x2000], R10 ;  /* 0x0020000a02007388 */ /* 0x000fe20000000800 */
[----:B------:R-:W-:Y:S02]  /*57c0*/  F2FP.BF16.F32.PACK_AB R18, R43, R18 ;  /* 0x000000122b12723e */ /* 0x000fe400000010ff */
[----:B------:R-:W-:Y:S01]  /*57d0*/  SEL R6, R6, 0xffffffc0, !P2 ;  /* 0xffffffc006067807 */ /* 0x000fe20005000000 */
[----:B------:R1:W-:Y:S01]  /*57e0*/  STS [R2+0x2400], R13 ;  /* 0x0024000d02007388 */ /* 0x0003e20000000800 */
[----:B------:R-:W-:-:S02]  /*57f0*/  F2FP.BF16.F32.PACK_AB R17, R17, R44 ;  /* 0x0000002c1111723e */ /* 0x000fc400000010ff */
[----:B--2---:R-:W-:Y:S02]  /*5800*/  SEL R4, R3, 0xffffffe0, !P1 ;  /* 0xffffffe003047807 */ /* 0x004fe40004800000 */
[----:B------:R-:W-:Y:S02]  /*5810*/  ISETP.NE.AND P1, PT, RZ, UR4, PT ;  /* 0x00000004ff007c0c */ /* 0x000fe4000bf25270 */
[----:B------:R-:W-:Y:S02]  /*5820*/  IADD3 R3, R0, R4, RZ ;  /* 0x0000000400037210 */ /* 0x000fe40007ffe0ff */
[----:B---3--:R-:W-:Y:S02]  /*5830*/  IADD3 R7, R4, R2, RZ ;  /* 0x0000000204077210 */ /* 0x008fe40007ffe0ff */
[----:B------:R-:W-:Y:S01]  /*5840*/  F2FP.BF16.F32.PACK_AB R24, R47, R24 ;  /* 0x000000182f18723e */ /* 0x000fe200000010ff */
[----:B------:R2:W-:Y:S01]  /*5850*/  STS [R3+0x400], R11 ;  /* 0x0004000b03007388 */ /* 0x0005e20000000800 */
[----:B------:R-:W-:Y:S01]  /*5860*/  F2FP.BF16.F32.PACK_AB R22, R55, R54 ;  /* 0x000000363716723e */ /* 0x000fe200000010ff */
[----:B----4-:R-:W3:Y:S01]  /*5870*/  @P4 MUFU.LG2 R9, R240 ;  /* 0x000000f000094308 */ /* 0x010ee20000000c00 */
[----:B------:R-:W-:Y:S01]  /*5880*/  F2FP.BF16.F32.PACK_AB R21, R21, R19 ;  /* 0x000000131515723e */ /* 0x000fe200000010ff */
[----:B------:R4:W-:Y:S01]  /*5890*/  STS [R3], R12 ;  /* 0x0000000c03007388 */ /* 0x0009e20000000800 */
[----:B------:R-:W-:-:S02]  /*58a0*/  IADD3 R5, R0, R6, RZ ;  /* 0x0000000600057210 */ /* 0x000fc40007ffe0ff */
[----:B------:R-:W-:Y:S01]  /*58b0*/  F2FP.BF16.F32.PACK_AB R20, R37, R133 ;  /* 0x000000852514723e */ /* 0x000fe200000010ff */
[----:B------:R-:W-:Y:S01]  /*58c0*/  STS [R7], R15 ;  /* 0x0000000f07007388 */ /* 0x000fe20000000800 */
[----:B------:R-:W-:Y:S02]  /*58d0*/  F2FP.BF16.F32.PACK_AB R19, R26, R27 ;  /* 0x0000001b1a13723e */ /* 0x000fe400000010ff */
[----:B-----5:R-:W-:Y:S01]  /*58e0*/  IADD3 R8, R6, R2, RZ ;  /* 0x0000000206087210 */ /* 0x020fe20007ffe0ff */
[----:B------:R5:W-:Y:S01]  /*58f0*/  STS [R7+0x400], R14 ;  /* 0x0004000e07007388 */ /* 0x000be20000000800 */
[----:B------:R-:W-:Y:S01]  /*5900*/  F2FP.BF16.F32.PACK_AB R25, R59, R25 ;  /* 0x000000193b19723e */ /* 0x000fe200000010ff */
[----:B-1----:R-:W1:Y:S01]  /*5910*/  @P5 LDC R13, c[0x0][0x2e8] ;  /* 0x0000ba00ff0d5b82 */ /* 0x002e620000000800 */
[----:B------:R-:W-:Y:S01]  /*5920*/  F2FP.BF16.F32.PACK_AB R31, R63, R31 ;  /* 0x0000001f3f1f723e */ /* 0x000fe200000010ff */
[----:B------:R3:W-:Y:S01]  /*5930*/  STS [R3+0x2000], R16 ;  /* 0x0020001003007388 */ /* 0x0007e20000000800 */
[----:B------:R-:W-:-:S02]  /*5940*/  F2FP.BF16.F32.PACK_AB R30, R69, R137 ;  /* 0x00000089451e723e */ /* 0x000fc400000010ff */
[----:B------:R-:W-:Y:S01]  /*5950*/  F2FP.BF16.F32.PACK_AB R29, R29, R70 ;  /* 0x000000461d1d723e */ /* 0x000fe200000010ff */
[----:B------:R-:W-:Y:S01]  /*5960*/  STS [R3+0x2400], R18 ;  /* 0x0024001203007388 */ /* 0x000fe20000000800 */
[----:B------:R-:W-:Y:S02]  /*5970*/  IADD3 R4, R3, R6, RZ ;  /* 0x0000000603047210 */ /* 0x000fe40007ffe0ff */
[----:B------:R-:W-:Y:S01]  /*5980*/  F2FP.BF16.F32.PACK_AB R27, R81, R80 ;  /* 0x00000050511b723e */ /* 0x000fe200000010ff */
[----:B------:R3:W-:Y:S01]  /*5990*/  STS [R7+0x2000], R17 ;  /* 0x0020001107007388 */ /* 0x0007e20000000800 */
[----:B--2---:R-:W2:Y:S01]  /*59a0*/  @P1 LDC.64 R10, c[0x0][0x2c0] ;  /* 0x0000b000ff0a1b82 */ /* 0x004ea20000000a00 */
[----:B------:R-:W-:Y:S02]  /*59b0*/  F2FP.BF16.F32.PACK_AB R26, R83, R82 ;  /* 0x00000052531a723e */ /* 0x000fe400000010ff */
[----:B------:R-:W-:Y:S01]  /*59c0*/  STS [R7+0x2400], R24 ;  /* 0x0024001807007388 */ /* 0x000fe20000000800 */
[----:B------:R-:W-:-:S02]  /*59d0*/  IADD3 R6, R7, R6, RZ ;  /* 0x0000000607067210 */ /* 0x000fc40007ffe0ff */
[----:B------:R-:W-:Y:S01]  /*59e0*/  F2FP.BF16.F32.PACK_AB R28, R28, R72 ;  /* 0x000000481c1c723e */ /* 0x000fe200000010ff */
[----:B------:R-:W-:Y:S01]  /*59f0*/  STS [R5], R23 ;  /* 0x0000001705007388 */ /* 0x000fe20000000800 */
[----:B------:R-:W-:Y:S01]  /*5a00*/  F2FP.BF16.F32.PACK_AB R52, R75, R52 ;  /* 0x000000344b34723e */ /* 0x000fe200000010ff */
[----:B----4-:R-:W4:Y:S01]  /*5a10*/  @P4 LDC R12, c[0x0][0x2e8] ;  /* 0x0000ba00ff0c4b82 */ /* 0x010f220000000800 */
[----:B------:R-:W-:Y:S01]  /*5a20*/  F2FP.BF16.F32.PACK_AB R51, R51, R76 ;  /* 0x0000004c3333723e */ /* 0x000fe200000010ff */
[----:B------:R-:W-:Y:S01]  /*5a30*/  STS [R5+0x400], R22 ;  /* 0x0004001605007388 */ /* 0x000fe20000000800 */
[----:B------:R-:W-:Y:S01]  /*5a40*/  F2FP.BF16.F32.PACK_AB R50, R79, R50 ;  /* 0x000000324f32723e */ /* 0x000fe200000010ff */
[----:B-----5:R-:W-:Y:S01]  /*5a50*/  @P3 MUFU.LG2 R14, R239 ;  /* 0x000000ef000e3308 */ /* 0x020fe20000000c00 */
[----:B------:R-:W-:Y:S01]  /*5a60*/  F2FP.BF16.F32.PACK_AB R49, R85, R84 ;  /* 0x000000545531723e */ /* 0x000fe200000010ff */
[----:B------:R-:W-:Y:S01]  /*5a70*/  STS [R8], R20 ;  /* 0x0000001408007388 */ /* 0x000fe20000000800 */
[----:B------:R-:W-:Y:S01]  /*5a80*/  F2FP.BF16.F32.PACK_AB R48, R48, R86 ;  /* 0x000000563030723e */ /* 0x000fe200000010ff */
[----:B---3--:R-:W3:Y:S01]  /*5a90*/  @P3 LDC R16, c[0x0][0x2e8] ;  /* 0x0000ba00ff103b82 */ /* 0x008ee20000000800 */
[----:B------:R-:W-:Y:S01]  /*5aa0*/  F2FP.BF16.F32.PACK_AB R45, R93, R92 ;  /* 0x0000005c5d2d723e */ /* 0x000fe200000010ff */
[----:B------:R-:W-:Y:S01]  /*5ab0*/  STS [R8+0x400], R19 ;  /* 0x0004001308007388 */ /* 0x000fe20000000800 */
[----:B------:R-:W-:-:S02]  /*5ac0*/  F2FP.BF16.F32.PACK_AB R44, R95, R94 ;  /* 0x0000005e5f2c723e */ /* 0x000fc400000010ff */
[----:B------:R-:W-:Y:S01]  /*5ad0*/  F2FP.BF16.F32.PACK_AB R47, R89, R88 ;  /* 0x00000058592f723e */ /* 0x000fe200000010ff */
[----:B------:R-:W-:Y:S01]  /*5ae0*/  STS [R5+0x2000], R21 ;  /* 0x0020001505007388 */ /* 0x000fe20000000800 */
[----:B------:R-:W-:Y:S01]  /*5af0*/  F2FP.BF16.F32.PACK_AB R46, R91, R46 ;  /* 0x0000002e5b2e723e */ /* 0x000fe200000010ff */
[----:B------:R-:W5:Y:S01]  /*5b00*/  @P0 LDC R17, c[0x0][0x2e8] ;  /* 0x0000ba00ff110b82 */ /* 0x000f620000000800 */
[----:B------:R-:W-:Y:S01]  /*5b10*/  F2FP.BF16.F32.PACK_AB R43, R157, R156 ;  /* 0x0000009c9d2b723e */ /* 0x000fe200000010ff */
[----:B------:R1:W-:Y:S01]  /*5b20*/  STS [R5+0x2400], R25 ;  /* 0x0024001905007388 */ /* 0x0003e20000000800 */
[----:B------:R-:W-:Y:S02]  /*5b30*/  F2FP.BF16.F32.PACK_AB R42, R159, R42 ;  /* 0x0000002a9f2a723e */ /* 0x000fe400000010ff */
[----:B------:R-:W-:Y:S01]  /*5b40*/  F2FP.BF16.F32.PACK_AB R41, R97, R96 ;  /* 0x000000606129723e */ /* 0x000fe200000010ff */
[----:B------:R-:W-:Y:S01]  /*5b50*/  STS [R8+0x2000], R32 ;  /* 0x0020002008007388 */ /* 0x000fe20000000800 */
[----:B------:R-:W-:-:S02]  /*5b60*/  F2FP.BF16.F32.PACK_AB R40, R99, R98 ;  /* 0x000000626328723e */ /* 0x000fc400000010ff */
[----:B------:R-:W-:Y:S01]  /*5b70*/  ISETP.NE.AND P2, PT, RZ, UR5, PT ;  /* 0x00000005ff007c0c */ /* 0x000fe2000bf45270 */
[----:B------:R-:W-:Y:S01]  /*5b80*/  STS [R8+0x2400], R31 ;  /* 0x0024001f08007388 */ /* 0x000fe20000000800 */
[----:B------:R-:W-:Y:S02]  /*5b90*/  F2FP.BF16.F32.PACK_AB R37, R109, R108 ;  /* 0x0000006c6d25723e */ /* 0x000fe400000010ff */
        /* <DEDUP_REMOVED lines=8> */
[----:B------:R-:W-:Y:S02]  /*5c20*/  ISETP.NE.OR P6, PT, RZ, UR4, !P2 ;  /* 0x00000004ff007c0c */ /* 0x000fe4000d7c5670 */
        /* <DEDUP_REMOVED lines=8> */
[----:B------:R-:W-:Y:S01]  /*5cb0*/  F2FP.BF16.F32.PACK_AB R56, R115, R56 ;  /* 0x000000387338723e */ /* 0x000fe200000010ff */
[----:B------:R-:W4:Y:S01]  /*5cc0*/  @!P6 LDC R15, c[0x0][0x2c4] ;  /* 0x0000b100ff0feb82 */ /* 0x000f220000000800 */
        /* <DEDUP_REMOVED lines=12> */
[----:B-1----:R-:W-:Y:S01]  /*5d90*/  MOV R25, 0x7f800000 ;  /* 0x7f80000000197802 */ /* 0x002fe20000000f00 */
[----:B------:R-:W-:Y:S01]  /*5da0*/  STS [R2+0x4000], R45 ;  /* 0x0040002d02007388 */ /* 0x000fe20000000800 */
[----:B------:R-:W-:-:S02]  /*5db0*/  F2FP.BF16.F32.PACK_AB R67, R67, R168 ;  /* 0x000000a84343723e */ /* 0x000fc400000010ff */
[----:B------:R-:W-:Y:S01]  /*5dc0*/  F2FP.BF16.F32.PACK_AB R66, R171, R66 ;  /* 0x00000042ab42723e */ /* 0x000fe200000010ff */
[----:B------:R-:W-:Y:S01]  /*5dd0*/  STS [R2+0x4400], R44 ;  /* 0x0044002c02007388 */ /* 0x000fe20000000800 */
[----:B------:R-:W-:Y:S02]  /*5de0*/  MOV R24, 0x7f800000 ;  /* 0x7f80000000187802 */ /* 0x000fe40000000f00 */
[----:B------:R-:W-:Y:S01]  /*5df0*/  MOV R23, 0x7f800000 ;  /* 0x7f80000000177802 */ /* 0x000fe20000000f00 */
[----:B------:R-:W-:Y:S01]  /*5e00*/  STS [R0+0x6000], R47 ;  /* 0x0060002f00007388 */ /* 0x000fe20000000800 */
[----:B------:R-:W-:-:S03]  /*5e10*/  MOV R22, 0x7f800000 ;  /* 0x7f80000000167802 */ /* 0x000fc60000000f00 */
[----:B------:R1:W-:Y:S04]  /*5e20*/  STS [R0+0x6400], R46 ;  /* 0x0064002e00007388 */ /* 0x0003e80000000800 */
        /* <DEDUP_REMOVED lines=12> */
[----:B------:R-:W5:Y:S03]  /*5ef0*/  S2R R26, SR_CTAID.Y ;  /* 0x00000000001a7919 */ /* 0x000f660000002600 */
[----:B------:R-:W-:Y:S04]  /*5f00*/  STS [R5+0x4000], R59 ;  /* 0x0040003b05007388 */ /* 0x000fe80000000800 */
[----:B------:R-:W-:Y:S04]  /*5f10*/  STS [R5+0x4400], R58 ;  /* 0x0044003a05007388 */ /* 0x000fe80000000800 */
[----:B------:R-:W-:Y:S04]  /*5f20*/  STS [R8+0x4000], R55 ;  /* 0x0040003708007388 */ /* 0x000fe80000000800 */
[----:B------:R-:W-:Y:S01]  /*5f30*/  STS [R8+0x4400], R54 ;  /* 0x0044003608007388 */ /* 0x000fe20000000800 */
[----:B------:R-:W4:Y:S01]  /*5f40*/  S2R R29, SR_CTAID.X ;  /* 0x00000000001d7919 */ /* 0x000f220000002500 */
[----:B---3--:R-:W-:-:S02]  /*5f50*/  @P1 IMAD R7, R11, R10, RZ ;  /* 0x0000000a0b071224 */ /* 0x008fc400078e02ff */
[----:B------:R-:W2:Y:S01]  /*5f60*/  @!P1 LDC R11, c[0x0][0x2c4] ;  /* 0x0000b100ff0b9b82 */ /* 0x000ea20000000800 */
[----:B------:R-:W-:Y:S01]  /*5f70*/  STS [R5+0x6000], R57 ;  /* 0x0060003905007388 */ /* 0x000fe20000000800 */
[----:B------:R-:W3:Y:S03]  /*5f80*/  @P5 MUFU.LG2 R10, R241 ;  /* 0x000000f1000a5308 */ /* 0x000ee60000000c00 */
[----:B------:R1:W-:Y:S04]  /*5f90*/  STS [R5+0x6400], R56 ;  /* 0x0064003805007388 */ /* 0x0003e80000000800 */
[----:B------:R-:W-:Y:S01]  /*5fa0*/  STS [R8+0x6000], R53 ;  /* 0x0060003508007388 */ /* 0x000fe20000000800 */
[----:B-----5:R-:W-:-:S03]  /*5fb0*/  SHF.R.S32.HI R27, RZ, 0x1f, R26 ;  /* 0x0000001fff1b7819 */ /* 0x020fc6000001141a */
[----:B------:R5:W-:Y:S01]  /*5fc0*/  STS [R8+0x6400], R61 ;  /* 0x0064003d08007388 */ /* 0x000be20000000800 */
[----:B------:R-:W3:Y:S03]  /*5fd0*/  S2R R28, SR_CTAID.Z ;  /* 0x00000000001c7919 */ /* 0x000ee60000002700 */
[----:B------:R-:W-:Y:S01]  /*5fe0*/  STS [R4+0x4000], R60 ;  /* 0x0040003c04007388 */ /* 0x000fe20000000800 */
[----:B--2---:R-:W-:-:S03]  /*5ff0*/  @!P1 SEL R7, R11, R2, !P2 ;  /* 0x000000020b079207 */ /* 0x004fc60005000000 */
[----:B------:R-:W-:Y:S01]  /*6000*/  STS [R4+0x4400], R63 ;  /* 0x0044003f04007388 */ /* 0x000fe20000000800 */
[----:B------:R-:W-:-:S03]  /*6010*/  CS2R R2, SRZ ;  /* 0x0000000000027805 */ /* 0x000fc6000001ff00 */
[----:B------:R-:W-:Y:S01]  /*6020*/  STS [R6+0x4000], R62 ;  /* 0x0040003e06007388 */ /* 0x000fe20000000800 */
[----:B-1----:R-:W-:Y:S01]  /*6030*/  @P1 MOV R5, 0x1 ;  /* 0x0000000100051802 */ /* 0x002fe20000000f00 */
[----:B------:R-:W-:Y:S02]  /*6040*/  @!P1 IMAD R5, R7, R0, RZ ;  /* 0x0000000007059224 */ /* 0x000fe400078e02ff */
[----:B------:R-:W-:Y:S01]  /*6050*/  STS [R6+0x4400], R64 ;  /* 0x0044004006007388 */ /* 0x000fe20000000800 */
[C---:B----4-:R-:W-:Y:S02]  /*6060*/  @!P6 IMAD R0, R26.reuse, R15, RZ ;  /* 0x0000000f1a00e224 */ /* 0x050fe400078e02ff */
[----:B------:R-:W1:Y:S01]  /*6070*/  @P0 MUFU.LG2 R15, R238 ;  /* 0x000000ee000f0308 */ /* 0x000e620000000c00 */
[----:B------:R-:W-:Y:S01]  /*6080*/  STS [R4+0x6000], R65 ;  /* 0x0060004104007388 */ /* 0x000fe20000000800 */
[----:B-----5:R-:W2:Y:S01]  /*6090*/  @P1 LDC R8, c[0x0][0x2c0] ;  /* 0x0000b000ff081b82 */ /* 0x020ea20000000800 */
[----:B------:R-:W-:Y:S01]  /*60a0*/  IMAD R5, R26, R5, RZ ;  /* 0x000000051a057224 */ /* 0x000fe200078e02ff */
[----:B------:R-:W-:Y:S01]  /*60b0*/  @!P6 SHF.R.S32.HI R3, RZ, 0x1f, R0 ;  /* 0x0000001fff03e819 */ /* 0x000fe20000011400 */
[----:B------:R4:W-:Y:S01]  /*60c0*/  STS [R4+0x6400], R68 ;  /* 0x0064004404007388 */ /* 0x0009e20000000800 */
[----:B------:R-:W-:-:S03]  /*60d0*/  @!P6 MOV R2, R0 ;  /* 0x000000000002e202 */ /* 0x000fc60000000f00 */
[----:B------:R-:W-:Y:S04]  /*60e0*/  STS [R6+0x6000], R67 ;  /* 0x0060004306007388 */ /* 0x000fe80000000800 */
[----:B------:R5:W-:Y:S01]  /*60f0*/  STS [R6+0x6400], R66 ;  /* 0x0064004206007388 */ /* 0x000be20000000800 */
[----:B------:R-:W-:Y:S01]  /*6100*/  @!P1 MOV R8, 0x1 ;  /* 0x0000000100089802 */ /* 0x000fe20000000f00 */
[----:B----4-:R-:W-:Y:S01]  /*6110*/  @P4 FMUL.FTZ R4, R9, 0.69314718246459960938 ;  /* 0x3f31721809044820 */ /* 0x010fe20000410000 */
[----:B------:R-:W-:-:S03]  /*6120*/  SEL R9, R5, RZ, P6 ;  /* 0x000000ff05097207 */ /* 0x000fc60003000000 */
[----:B--2---:R-:W-:Y:S02]  /*6130*/  IMAD R5, R29, R8, RZ ;  /* 0x000000081d057224 */ /* 0x004fe400078e02ff */
[----:B------:R-:W-:Y:S01]  /*6140*/  @P4 FFMA.FTZ R25, R135, R12, R4 ;  /* 0x0000000c87194223 */ /* 0x000fe20000010004 */
[----:B------:R-:W-:Y:S01]  /*6150*/  BAR.SYNC.DEFER_BLOCKING 0x0 ;  /* 0x0000000000007b1d */ /* 0x000fe20000010000 */
[----:B------:R-:W-:Y:S01]  /*6160*/  LOP3.LUT P4, RZ, R251, 0x3, RZ, 0xc0, !PT ;  /* 0x00000003fbff7812 */ /* 0x000fe2000788c0ff */
[----:B---3--:R-:W-:Y:S02]  /*6170*/  IMAD R4, R28, R7, R9 ;  /* 0x000000071c047224 */ /* 0x008fe400078e0209 */
[----:B-----5:R-:W-:Y:S01]  /*6180*/  @P5 FMUL.FTZ R6, R10, 0.69314718246459960938 ;  /* 0x3f3172180a065820 */ /* 0x020fe20000410000 */
        /* <DEDUP_REMOVED lines=57> */
.L_x_1095:
[----:B------:R-:W-:Y:S05]  /*6520*/  BSYNC B0 ;  /* 0x0000000000007941 */ /* 0x000fea0003800000 */
.L_x_1094:
        /* <DEDUP_REMOVED lines=71> */
.L_x_1096:
        /* <DEDUP_REMOVED lines=14> */
.L_x_2930:


//--------------------- .text._ZN5flash16flash_fwd_kernelI23Flash_fwd_kernel_traitsILi128ELi128ELi32ELi4ELb0ELb0EN7cutlass10bfloat16_tE19Flash_kernel_traitsILi128ELi128ELi32ELi4ES3_EELb0ELb0ELb0ELb0ELb0ELb0ELb0ELb0EEEvNS_16Flash_fwd_paramsE --------------------------
	.section	.text._ZN5flash16flash_fwd_kernelI23Flash_fwd_kernel_traitsILi128ELi128ELi32ELi4ELb0ELb0EN7cutlass10bfloat16_tE19Flash_kernel_traitsILi128ELi128ELi32ELi4ES3_EELb0ELb0ELb0ELb0ELb0ELb0ELb0ELb0EEEvNS_16Flash_fwd_paramsE,"ax",@progbits
	.align	128
        .global         _ZN5flash16flash_fwd_kernelI23Flash_fwd_kernel_traitsILi128ELi128ELi32ELi4ELb0ELb0EN7cutlass10bfloat16_tE19Flash_kernel_traitsILi128ELi128ELi32ELi4ES3_EELb0ELb0ELb0ELb0ELb0ELb0ELb0ELb0EEEvNS_16Flash_fwd_paramsE
        .type           _ZN5flash16flash_fwd_kernelI23Flash_fwd_kernel_traitsILi128ELi128ELi32ELi4ELb0ELb0EN7cutlass10bfloat16_tE19Flash_kernel_traitsILi128ELi128ELi32ELi4ES3_EELb0ELb0ELb0ELb0ELb0ELb0ELb0ELb0EEEvNS_16Flash_fwd_paramsE,@function
        .size           _ZN5flash16flash_fwd_kernelI23Flash_fwd_kernel_traitsILi128ELi128ELi32ELi4ELb0ELb0EN7cutlass10bfloat16_tE19Flash_kernel_traitsILi128ELi128ELi32ELi4ES3_EELb0ELb0ELb0ELb0ELb0ELb0ELb0ELb0EEEvNS_16Flash_fwd_paramsE,(.L_x_2931 - _ZN5flash16flash_fwd_kernelI23Flash_fwd_kernel_traitsILi128ELi128ELi32ELi4ELb0ELb0EN7cutlass10bfloat16_tE19Flash_kernel_traitsILi128ELi128ELi32ELi4ES3_EELb0ELb0ELb0ELb0ELb0ELb0ELb0ELb0EEEvNS_16Flash_fwd_paramsE)
        .other          _ZN5flash16flash_fwd_kernelI23Flash_fwd_kernel_traitsILi128ELi128ELi32ELi4ELb0ELb0EN7cutlass10bfloat16_tE19Flash_kernel_traitsILi128ELi128ELi32ELi4ES3_EELb0ELb0ELb0ELb0ELb0ELb0ELb0ELb0EEEvNS_16Flash_fwd_paramsE,@"STO_CUDA_ENTRY STV_DEFAULT"
_ZN5flash16flash_fwd_kernelI23Flash_fwd_kernel_traitsILi128ELi128ELi32ELi4ELb0ELb0EN7cutlass10bfloat16_tE19Flash_kernel_traitsILi128ELi128ELi32ELi4ES3_EELb0ELb0ELb0ELb0ELb0ELb0ELb0ELb0EEEvNS_16Flash_fwd_paramsE:
.text._ZN5flash16flash_fwd_kernelI23Flash_fwd_kernel_traitsILi128ELi128ELi32ELi4ELb0ELb0EN7cutlass10bfloat16_tE19Flash_kernel_traitsILi128ELi128ELi32ELi4ES3_EELb0ELb0ELb0ELb0ELb0ELb0ELb0ELb0EEEvNS_16Flash_fwd_paramsE:
        /* <DEDUP_REMOVED lines=28> */
[----:B------:R-:W3:Y:S08]  /*01c0*/  S2R R33, SR_CTAID.Z ;  /* 0x0000000000217919 */ /* 0x000ef00000002700 */
[----:B------:R1:W5:Y:S01]  /*01d0*/  @!P0 LDG.E R13, desc[UR8][R6.64] ;  /* 0x00000008060d8981 */ /* 0x000362000c1e1900 */
[----:B------:R-:W-:-:S04]  /*01e0*/  ISETP.NE.U32.AND P0, PT, R2, RZ, PT ;  /* 0x000000ff0200720c */ /* 0x000fc80003f05070 */
[----:B------:R-:W-:Y:S01]  /*01f0*/  ISETP.NE.AND.EX P0, PT, R3, RZ, PT, P0 ;  /* 0x000000ff0300720c */ /* 0x000fe20003f05300 */
[----:B----4-:R-:W-:Y:S01]  /*0200*/  @P2 IMAD.IADD R14, R0, 0x1, -R17 ;  /* 0x00000001000e2824 */ /* 0x010fe200078e0a11 */
[----:B------:R1:W-:Y:S05]  /*0210*/  STL [R1+0x18], R17 ;  /* 0x0000181101007387 */ /* 0x0003ea0000100800 */
[----:B------:R-:W4:Y:S06]  /*0220*/  @!P2 LDC R14, c[0x0][0x2c4] ;  /* 0x0000b100ff0eab82 */ /* 0x000f2c0000000800 */
[----:B--23--:R-:W-:Y:S05]  /*0230*/  @!P0 BRA `(.L_x_1097) ;  /* 0x0000000000108947 */ /* 0x00cfea0003800000 */
[----:B------:R-:W1:Y:S02]  /*0240*/  @P3 LDG.E R0, desc[UR8][R6.64+0x4] ;  /* 0x0000040806003981 */ /* 0x000e64000c1e1900 */
[----:B-1---5:R-:W-:-:S06]  /*0250*/  @P3 IADD3 R4, R0, -R13, RZ ;  /* 0x8000000d00043210 */ /* 0x022fcc0007ffe0ff */
[----:B------:R2:W5:Y:S01]  /*0260*/  @!P3 LDG.E R4, desc[UR8][R6.64] ;  /* 0x000000080604b981 */ /* 0x000562000c1e1900 */
[----:B------:R-:W-:Y:S05]  /*0270*/  BRA `(.L_x_1098) ;  /* 0x0000000000047947 */ /* 0x000fea0003800000 */
.L_x_1097:
[----:B-1----:R-:W1:Y:S02]  /*0280*/  LDC R4, c[0x0][0x2c8] ;  /* 0x0000b200ff047b82 */ /* 0x002e640000000800 */
.L_x_1098:
[----:B------:R-:W3:Y:S02]  /*0290*/  LDC.64 R2, c[0x0][0x308] ;  /* 0x0000c200ff027b82 */ /* 0x000ee40000000a00 */
[----:B---3--:R-:W-:-:S04]  /*02a0*/  ISETP.NE.U32.AND P1, PT, R2, RZ, PT ;  /* 0x000000ff0200720c */ /* 0x008fc80003f25070 */
[----:B------:R-:W-:-:S13]  /*02b0*/  ISETP.NE.AND.EX P1, PT, R3, RZ, PT, P1 ;  /* 0x000000ff0300720c */ /* 0x000fda0003f25310 */
[----:B------:R-:W3:Y:S01]  /*02c0*/  @P1 LDC.64 R2, c[0x0][0x308] ;  /* 0x0000c200ff021b82 */ /* 0x000ee20000000a00 */
[----:B------:R-:W-:-:S07]  /*02d0*/  IMAD.SHL.U32 R29, R26, 0x80, RZ ;  /* 0x000000801a1d7824 */ /* 0x000fce00078e00ff */
[----:B------:R-:W1:Y:S01]  /*02e0*/  @!P1 LDC R5, c[0x0][0x2cc] ;  /* 0x0000b300ff059b82 */ /* 0x000e620000000800 */
[----:B----4-:R-:W-:Y:S01]  /*02f0*/  ISETP.GT.AND P0, PT, R14, R29, PT ;  /* 0x0000001d0e00720c */ /* 0x010fe20003f04270 */
[----:B---3--:R-:W-:-:S05]  /*0300*/  @P1 IMAD.WIDE R2, R31, 0x4, R2 ;  /* 0x000000041f021825 */ /* 0x008fca00078e0202 */
[----:B------:R3:W5:Y:S01]  /*0310*/  @P1 LDG.E R0, desc[UR8][R2.64] ;  /* 0x0000000802001981 */ /* 0x000762000c1e1900 */
[----:B------:R-:W4:Y:S06]  /*0320*/  @!P1 LDC.64 R2, c[0x0][0x318] ;  /* 0x0000c600ff029b82 */ /* 0x000f2c0000000a00 */
[----:B-1-3--:R-:W-:Y:S05]  /*0330*/  @!P0 EXIT ;  /* 0x000000000000894d */ /* 0x00afea0003800000 */
[----:B----4-:R-:W-:Y:S01]  /*0340*/  @!P1 ISETP.NE.U32.AND P0, PT, R2, RZ, PT ;  /* 0x000000ff0200920c */ /* 0x010fe20003f05070 */
[----:B-----5:R-:W-:Y:S01]  /*0350*/  @P1 IMAD.IADD R64, R0, 0x1, -R9 ;  /* 0x0000000100401824 */ /* 0x020fe200078e0a09 */
[----:B------:R-:W1:Y:S02]  /*0360*/  S2R R99, SR_TID.X ;  /* 0x0000000000637919 */ /* 0x000e640000002100 */
[----:B------:R-:W-:-:S04]  /*0370*/  @!P1 ISETP.NE.AND.EX P0, PT, R3, RZ, PT, P0 ;  /* 0x000000ff0300920c */ /* 0x000fc80003f05300 */
[----:B------:R-:W-:-:S04]  /*0380*/  @!P1 SEL R0, R5, RZ, P0 ;  /* 0x000000ff05009207 */ /* 0x000fc80000000000 */
[----:B------:R-:W-:-:S04]  /*0390*/  @!P1 IADD3 R64, R0, R4, -R9 ;  /* 0x0000000400409210 */ /* 0x000fc80007ffe809 */
[C---:B------:R-:W-:Y:S01]  /*03a0*/  ISETP.GE.AND P0, PT, R64.reuse, 0x1, PT ;  /* 0x000000014000780c */ /* 0x040fe20003f06270 */
[----:B------:R-:W-:-:S05]  /*03b0*/  VIADD R0, R64, 0x1f ;  /* 0x0000001f40007836 */ /* 0x000fca0000000000 */
[----:B------:R-:W-:-:S04]  /*03c0*/  SHF.R.S32.HI R2, RZ, 0x1f, R0 ;  /* 0x0000001fff027819 */ /* 0x000fc80000011400 */
[----:B------:R-:W-:-:S03]  /*03d0*/  LEA.HI R227, R2, R0, RZ, 0x5 ;  /* 0x0000000002e37211 */ /* 0x000fc600078f28ff */
[----:B------:R-:W-:Y:S05]  /*03e0*/  @!P0 BRA `(.L_x_1099) ;  /* 0x0000008c00c88947 */ /* 0x000fea0003800000 */
[----:B------:R-:W3:Y:S01]  /*03f0*/  LDC R19, c[0x0][0x278] ;  /* 0x00009e00ff137b82 */ /* 0x000ee20000000800 */
[----:B------:R-:W-:Y:S02]  /*0400*/  ISETP.NE.AND P2, PT, R17, -0x1, PT ;  /* 0xffffffff1100780c */ /* 0x000fe40003f45270 */
[----:B-1----:R-:W-:Y:S02]  /*0410*/  SHF.R.S32.HI R32, RZ, 0x1f, R99 ;  /* 0x0000001fff207819 */ /* 0x002fe40000011463 */
[----:B------:R-:W-:Y:S02]  /*0420*/  IADD3 R22, -R29, R14, RZ ;  /* 0x0000000e1d167210 */ /* 0x000fe40007ffe1ff */
[----:B------:R-:W-:Y:S02]  /*0430*/  LEA.HI R5, R32, R99, RZ, 0x3 ;  /* 0x0000006320057211 */ /* 0x000fe400078f18ff */
[----:B------:R-:W-:Y:S01]  /*0440*/  IABS R10, R33 ;  /* 0x00000021000a7213 */ /* 0x000fe20000000000 */
[----:B------:R1:W-:Y:S01]  /*0450*/  STL [R1+0x4], R22 ;  /* 0x0000041601007387 */ /* 0x0003e20000100800 */
[----:B------:R-:W-:-:S02]  /*0460*/  SHF.R.S32.HI R12, RZ, 0x3, R5 ;  /* 0x00000003ff0c7819 */ /* 0x000fc40000011405 */
[----:B------:R-:W-:Y:S01]  /*0470*/  ISETP.NE.AND P1, PT, R13, -0x1, PT ;  /* 0xffffffff0d00780c */ /* 0x000fe20003f25270 */
[----:B--2---:R-:W2:Y:S01]  /*0480*/  @!P2 LDC.64 R6, c[0x0][0x228] ;  /* 0x00008a00ff06ab82 */ /* 0x004ea20000000a00 */
[----:B------:R-:W-:Y:S01]  /*0490*/  LEA.HI R23, R32, R99, RZ, 0x4 ;  /* 0x0000006320177211 */ /* 0x000fe200078f20ff */
[----:B------:R-:W-:-:S05]  /*04a0*/  VIADD R4, R12, 0x20 ;  /* 0x000000200c047836 */ /* 0x000fca0000000000 */
[----:B------:R-:W-:Y:S01]  /*04b0*/  ISETP.GE.AND P4, PT, R4, R22, PT ;  /* 0x000000160400720c */ /* 0x000fe20003f86270 */
[----:B------:R-:W4:Y:S01]  /*04c0*/  @P2 LDC.64 R14, c[0x0][0x240] ;  /* 0x00009000ff0e2b82 */ /* 0x000f220000000a00 */
[----:B------:R-:W-:Y:S02]  /*04d0*/  @!P2 SHF.R.S32.HI R4, RZ, 0x1f, R31 ;  /* 0x0000001fff04a819 */ /* 0x000fe4000001141f */
[----:B---3--:R-:W-:-:S05]  /*04e0*/  IABS R0, R19 ;  /* 0x0000001300007213 */ /* 0x008fca0000000000 */
[----:B------:R-:W-:Y:S01]  /*04f0*/  IMAD.MOV.U32 R16, RZ, RZ, R0 ;  /* 0x000000ffff107224 */ /* 0x000fe200078e0000 */
[----:B------:R-:W3:Y:S03]  /*0500*/  @P1 LDC.64 R24, c[0x0][0x250] ;  /* 0x00009400ff181b82 */ /* 0x000ee60000000a00 */
[----:B------:R-:W5:Y:S01]  /*0510*/  I2F.RP R2, R16 ;  /* 0x0000001000027306 */ /* 0x000f620000209400 */
[----:B--2---:R-:W-:-:S04]  /*0520*/  @!P2 IMAD R4, R4, R6, RZ ;  /* 0x000000060404a224 */ /* 0x004fc800078e02ff */
[----:B------:R-:W2:Y:S01]  /*0530*/  @P1 LDC.64 R20, c[0x0][0x248] ;  /* 0x00009200ff141b82 */ /* 0x000ea20000000a00 */
[C---:B------:R-:W-:Y:S02]  /*0540*/  @!P2 IMAD R8, R31.reuse, R7, R4 ;  /* 0x000000071f08a224 */ /* 0x040fe400078e0204 */
[----:B------:R-:W-:Y:S01]  /*0550*/  @!P2 IMAD.WIDE.U32 R6, R31, R6, RZ ;  /* 0x000000061f06a225 */ /* 0x000fe200078e00ff */
[----:B-----5:R-:W5:Y:S03]  /*0560*/  MUFU.RCP R2, R2 ;  /* 0x0000000200027308 */ /* 0x020f660000001000 */
[----:B-----5:R-:W-:-:S05]  /*0570*/  VIADD R2, R2, 0xffffffe ;  /* 0x0ffffffe02027836 */ /* 0x020fca0000000000 */
[----:B------:R-:W5:Y:S02]  /*0580*/  F2I.FTZ.U32.TRUNC.NTZ R3, R2 ;  /* 0x0000000200037305 */ /* 0x000f64000021f000 */
[----:B-----5:R-:W-:Y:S02]  /*0590*/  IMAD.MOV R0, RZ, RZ, -R3 ;  /* 0x000000ffff007224 */ /* 0x020fe400078e0a03 */
[----:B------:R-:W-:Y:S02]  /*05a0*/  IMAD.MOV.U32 R2, RZ, RZ, RZ ;  /* 0x000000ffff027224 */ /* 0x000fe400078e00ff */
[----:B------:R-:W-:-:S04]  /*05b0*/  IMAD R0, R0, R16, RZ ;  /* 0x0000001000007224 */ /* 0x000fc800078e02ff */
[----:B------:R-:W-:Y:S01]  /*05c0*/  IMAD.HI.U32 R2, R3, R0, R2 ;  /* 0x0000000003027227 */ /* 0x000fe200078e0002 */
[----:B------:R-:W-:-:S03]  /*05d0*/  LOP3.LUT R3, R5, 0xfffffff8, RZ, 0xc0, !PT ;  /* 0xfffffff805037812 */ /* 0x000fc600078ec0ff */
[----:B------:R-:W-:Y:S02]  /*05e0*/  VIADD R0, R12, 0x30 ;  /* 0x000000300c007836 */ /* 0x000fe40000000000 */
[----:B------:R-:W-:Y:S01]  /*05f0*/  IMAD.HI.U32 R11, R2, R10, RZ ;  /* 0x0000000a020b7227 */ /* 0x000fe200078e00ff */
[----:B------:R-:W-:Y:S02]  /*0600*/  IADD3 R2, R12, 0x40, RZ ;  /* 0x000000400c027810 */ /* 0x000fe40007ffe0ff */
[-C--:B------:R-:W-:Y:S01]  /*0610*/  ISETP.GE.AND P3, PT, R0, R22.reuse, PT ;  /* 0x000000160000720c */ /* 0x080fe20003f66270 */
[----:B------:R-:W-:Y:S01]  /*0620*/  IMAD.MOV R0, RZ, RZ, -R11 ;  /* 0x000000ffff007224 */ /* 0x000fe200078e0a0b */
[----:B------:R-:W-:Y:S01]  /*0630*/  ISETP.GE.AND P0, PT, R2, R22, PT ;  /* 0x000000160200720c */ /* 0x000fe20003f06270 */
[----:B------:R-:W-:Y:S02]  /*0640*/  IMAD.SHL.U32 R2, R12, 0x40, RZ ;  /* 0x000000400c027824 */ /* 0x000fe400078e00ff */
[----:B------:R-:W-:-:S02]  /*0650*/  IMAD.IADD R28, R99, 0x1, -R3 ;  /* 0x00000001631c7824 */ /* 0x000fc400078e0a03 */
[----:B------:R-:W-:Y:S01]  /*0660*/  IMAD R4, R16, R0, R10 ;  /* 0x0000000010047224 */ /* 0x000fe200078e020a */
[----:B------:R-:W-:Y:S01]  /*0670*/  LOP3.LUT R0, R2, 0x1c0, RZ, 0xc0, !PT ;  /* 0x000001c002007812 */ /* 0x000fe200078ec0ff */
[C---:B----4-:R-:W-:Y:S01]  /*0680*/  @P2 IMAD.WIDE.U32 R2, R17.reuse, R14, RZ ;  /* 0x0000000e11022225 */ /* 0x050fe200078e00ff */
[----:B------:R-:W-:Y:S02]  /*0690*/  SHF.L.U32 R172, R28, 0x3, RZ ;  /* 0x000000031cac7819 */ /* 0x000fe400000006ff */
[----:B------:R-:W-:Y:S01]  /*06a0*/  ISETP.GT.U32.AND P5, PT, R16, R4, PT ;  /* 0x000000041000720c */ /* 0x000fe20003fa4070 */
[----:B------:R-:W-:Y:S01]  /*06b0*/  @P2 IMAD R18, R17, R15, R3 ;  /* 0x0000000f11122224 */ /* 0x000fe200078e0203 */
[----:B------:R-:W-:Y:S01]  /*06c0*/  LOP3.LUT R5, R0, 0x38, R172, 0xf8, !PT ;  /* 0x0000003800057812 */ /* 0x000fe200078ef8ac */
[----:B------:R-:W-:Y:S01]  /*06d0*/  @P2 IMAD.MOV.U32 R17, RZ, RZ, R2 ;  /* 0x000000ffff112224 */ /* 0x000fe200078e0002 */
[----:B------:R-:W-:Y:S01]  /*06e0*/  SHF.R.U32.HI R0, RZ, 0x3, R0 ;  /* 0x00000003ff007819 */ /* 0x000fe20000011600 */
[----:B------:R-:W-:Y:S01]  /*06f0*/  @!P2 IMAD.IADD R18, R7, 0x1, R8 ;  /* 0x000000010712a824 */ /* 0x000fe200078e0208 */
[----:B------:R-:W-:-:S02]  /*0700*/  @!P2 MOV R17, R6 ;  /* 0x000000060011a202 */ /* 0x000fc40000000f00 */
[----:B------:R-:W-:Y:S02]  /*0710*/  LOP3.LUT R14, R5, R0, RZ, 0x3c, !PT ;  /* 0x00000000050e7212 */ /* 0x000fe400078e3cff */
[----:B------:R-:W-:Y:S02]  /*0720*/  LOP3.LUT R0, R23, 0xfffffff0, RZ, 0xc0, !PT ;  /* 0xfffffff017007812 */ /* 0x000fe400078ec0ff */
[----:B------:R-:W-:Y:S01]  /*0730*/  LOP3.LUT R2, R33, R19, RZ, 0x3c, !PT ;  /* 0x0000001321027212 */ /* 0x000fe200078e3cff */
[----:B------:R-:W-:Y:S01]  /*0740*/  @!P5 IMAD.IADD R4, R4, 0x1, -R16 ;  /* 0x000000010404d824 */ /* 0x000fe200078e0a10 */
[----:B------:R-:W-:Y:S01]  /*0750*/  LEA.HI R10, R32, R99, RZ, 0x6 ;  /* 0x00000063200a7211 */ /* 0x000fe200078f30ff */
[----:B------:R-:W-:Y:S01]  /*0760*/  IMAD.IADD R6, R99, 0x1, -R0 ;  /* 0x0000000163067824 */ /* 0x000fe200078e0a00 */
[----:B------:R-:W-:Y:S02]  /*0770*/  ISETP.GE.AND P2, PT, R2, RZ, PT ;  /* 0x000000ff0200720c */ /* 0x000fe40003f46270 */
[----:B------:R-:W-:Y:S01]  /*0780*/  @P1 IADD3 R0, R9, R13, RZ ;  /* 0x0000000d09001210 */ /* 0x000fe20007ffe0ff */
[----:B------:R-:W-:Y:S01]  /*0790*/  IMAD.SHL.U32 R10, R10, 0x8, RZ ;  /* 0x000000080a0a7824 */ /* 0x000fe200078e00ff */
[----:B------:R-:W-:-:S02]  /*07a0*/  SHF.R.S32.HI R2, RZ, 0x1f, R6 ;  /* 0x0000001fff027819 */ /* 0x000fc40000011406 */
[----:B------:R-:W-:Y:S01]  /*07b0*/  ISETP.GE.U32.AND P6, PT, R4, R16, PT ;  /* 0x000000100400720c */ /* 0x000fe20003fc6070 */
[----:B------:R-:W-:Y:S01]  /*07c0*/  @P1 IMAD.IADD R4, R9, 0x1, R13 ;  /* 0x0000000109041824 */ /* 0x000fe200078e020d */
[----:B------:R-:W-:Y:S01]  /*07d0*/  LEA.HI R30, R2, R6, RZ, 0x3 ;  /* 0x00000006021e7211 */ /* 0x000fe200078f18ff */
[----:B---3--:R-:W-:Y:S01]  /*07e0*/  @P1 IMAD R8, R0, R25, RZ ;  /* 0x0000001900081224 */ /* 0x008fe200078e02ff */
[----:B------:R-:W-:Y:S01]  /*07f0*/  LOP3.LUT R226, R14, 0xfffffe00, R10, 0xf8, !PT ;  /* 0xfffffe000ee27812 */ /* 0x000fe200078ef80a */
[----:B------:R-:W-:Y:S01]  /*0800*/  @P1 IMAD.WIDE.U32 R2, R0, R24, RZ ;  /* 0x0000001800021225 */ /* 0x000fe200078e00ff */
[----:B------:R-:W-:-:S03]  /*0810*/  LOP3.LUT R7, R30, 0xfffffff8, RZ, 0xc0, !PT ;  /* 0xfffffff81e077812 */ /* 0x000fc600078ec0ff */
[----:B--2---:R-:W-:Y:S01]  /*0820*/  @P1 IMAD R0, R4, R21, RZ ;  /* 0x0000001504001224 */ /* 0x004fe200078e02ff */
[----:B------:R-:W-:Y:S01]  /*0830*/  IADD3 R29, R6, -R7, RZ ;  /* 0x80000007061d7210 */ /* 0x000fe20007ffe0ff */
[----:B------:R-:W-:-:S04]  /*0840*/  @P1 IMAD.WIDE.U32 R4, R4, R20, RZ ;  /* 0x0000001404041225 */ /* 0x000fc800078e00ff */
[----:B------:R-:W-:Y:S01]  /*0850*/  @P1 IMAD.IADD R16, R3, 0x1, R8 ;  /* 0x0000000103101824 */ /* 0x000fe200078e0208 */
[----:B------:R-:W-:Y:S01]  /*0860*/  @P1 IADD3 R15, R5, R0, RZ ;  /* 0x00000000050f1210 */ /* 0x000fe20007ffe0ff */
[----:B------:R-:W-:Y:S02]  /*0870*/  @P1 IMAD.MOV.U32 R14, RZ, RZ, R2 ;  /* 0x000000ffff0e1224 */ /* 0x000fe400078e0002 */
[----:B------:R-:W-:Y:S01]  /*0880*/  @P1 IMAD.MOV.U32 R10, RZ, RZ, R4 ;  /* 0x000000ffff0a1224 */ /* 0x000fe200078e0004 */
[----:B-1----:R-:W-:Y:S06]  /*0890*/  @P1 BRA `(.L_x_1100) ;  /* 0x0000000000341947 */ /* 0x002fec0003800000 */
        /* <DEDUP_REMOVED lines=13> */
.L_x_1100:
[----:B------:R-:W-:Y:S05]  /*0970*/  @P1 BRA `(.L_x_1101) ;  /* 0x0000000000341947 */ /* 0x000fea0003800000 */
        /* <DEDUP_REMOVED lines=13> */
.L_x_1101:
[----:B------:R-:W-:Y:S01]  /*0a50*/  @!P5 VIADD R11, R11, 0x1 ;  /* 0x000000010b0bd836 */ /* 0x000fe20000000000 */
[----:B------:R-:W-:Y:S01]  /*0a60*/  SHF.R.S32.HI R173, RZ, 0x1f, R172 ;  /* 0x0000001fffad7819 */ /* 0x000fe200000114ac */
[----:B------:R-:W-:Y:S01]  /*0a70*/  ULDC.64 UR4, c[0x0][0x258] ;  /* 0x0000960000047ab9 */ /* 0x000fe20000000a00 */
[----:B------:R-:W-:Y:S01]  /*0a80*/  SHF.R.S32.HI R13, RZ, 0x1f, R12 ;  /* 0x0000001fff0d7819 */ /* 0x000fe2000001140c */
[----:B------:R-:W-:Y:S01]  /*0a90*/  @P6 VIADD R11, R11, 0x1 ;  /* 0x000000010b0b6836 */ /* 0x000fe20000000000 */
[----:B------:R-:W-:Y:S01]  /*0aa0*/  ISETP.NE.AND P5, PT, R19, RZ, PT ;  /* 0x000000ff1300720c */ /* 0x000fe20003fa5270 */
[--C-:B------:R-:W-:Y:S01]  /*0ab0*/  IMAD.WIDE.U32 R4, R12, R20, R172.reuse ;  /* 0x000000140c047225 */ /* 0x100fe200078e00ac */
[----:B------:R-:W-:Y:S01]  /*0ac0*/  IADD3 R6, P1, R172, R17, RZ ;  /* 0x00000011ac067210 */ /* 0x000fe20007f3e0ff */
[----:B------:R-:W1:Y:S01]  /*0ad0*/  S2UR UR10, SR_CgaCtaId ;  /* 0x00000000000a79c3 */ /* 0x000e620000008800 */
[----:B------:R-:W-:Y:S01]  /*0ae0*/  MOV R0, R11 ;  /* 0x0000000b00007202 */ /* 0x000fe20000000f00 */
[C---:B------:R-:W-:Y:S01]  /*0af0*/  IMAD.WIDE.U32 R2, R12.reuse, R24, R172 ;  /* 0x000000180c027225 */ /* 0x040fe200078e00ac */
[----:B------:R-:W-:Y:S01]  /*0b00*/  IADD3.X R7, R173, R18, RZ, P1, !PT ;  /* 0x00000012ad077210 */ /* 0x000fe20000ffe4ff */
[----:B------:R-:W-:Y:S01]  /*0b10*/  ULDC.64 UR6, c[0x0][0x260] ;  /* 0x0000980000067ab9 */ /* 0x000fe20000000a00 */
[----:B------:R-:W-:Y:S01]  /*0b20*/  ISETP.GE.AND P6, PT, R12, R22, PT ;  /* 0x000000160c00720c */ /* 0x000fe20003fc6270 */
[C---:B------:R-:W-:Y:S01]  /*0b30*/  IMAD R9, R13.reuse, R24, RZ ;  /* 0x000000180d097224 */ /* 0x040fe200078e02ff */
[----:B------:R-:W-:Y:S01]  /*0b40*/  IADD3 R2, P1, R14, R2, RZ ;  /* 0x000000020e027210 */ /* 0x000fe20007f3e0ff */
[----:B------:R-:W-:Y:S01]  /*0b50*/  IMAD R8, R13, R20, RZ ;  /* 0x000000140d087224 */ /* 0x000fe200078e02ff */
[----:B------:R-:W-:Y:S01]  /*0b60*/  BSSY B0, `(.L_x_1102) ;  /* 0x000003f000007945 */ /* 0x000fe20003800000 */
[----:B------:R-:W-:Y:S01]  /*0b70*/  @!P2 IMAD.MOV R0, RZ, RZ, -R0 ;  /* 0x000000ffff00a224 */ /* 0x000fe200078e0a00 */
[----:B------:R-:W-:Y:S01]  /*0b80*/  IADD3 R4, P2, R10, R4, RZ ;  /* 0x000000040a047210 */ /* 0x000fe20007f5e0ff */
[C---:B------:R-:W-:Y:S01]  /*0b90*/  IMAD R9, R12.reuse, R25, R9 ;  /* 0x000000190c097224 */ /* 0x040fe200078e0209 */
[----:B------:R-:W-:Y:S01]  /*0ba0*/  SHF.R.S32.HI R10, RZ, 0x1f, R33 ;  /* 0x0000001fff0a7819 */ /* 0x000fe20000011421 */
[C---:B------:R-:W-:Y:S01]  /*0bb0*/  IMAD R8, R12.reuse, R21, R8 ;  /* 0x000000150c087224 */ /* 0x040fe200078e0208 */
[----:B------:R-:W-:Y:S01]  /*0bc0*/  @!P5 LOP3.LUT R0, RZ, R19, RZ, 0x33, !PT ;  /* 0x00000013ff00d212 */ /* 0x000fe200078e33ff */
[----:B------:R-:W-:Y:S01]  /*0bd0*/  VIADD R27, R12, 0x10 ;  /* 0x000000100c1b7836 */ /* 0x000fe20000000000 */
[----:B------:R-:W-:Y:S01]  /*0be0*/  IADD3.X R3, R16, R3, R9, P1, !PT ;  /* 0x0000000310037210 */ /* 0x000fe20000ffe409 */
[----:B------:R-:W-:Y:S01]  /*0bf0*/  IMAD R9, R10, UR4, RZ ;  /* 0x000000040a097c24 */ /* 0x000fe2000f8e02ff */
[----:B------:R-:W-:Y:S01]  /*0c00*/  IADD3.X R5, R15, R5, R8, P2, !PT ;  /* 0x000000050f057210 */ /* 0x000fe200017fe408 */
[----:B------:R-:W-:Y:S01]  /*0c10*/  IMAD.WIDE.U32 R14, R33, UR4, R6 ;  /* 0x00000004210e7c25 */ /* 0x000fe2000f8e0006 */
[----:B------:R-:W-:-:S02]  /*0c20*/  SHF.R.S32.HI R8, RZ, 0x1f, R0 ;  /* 0x0000001fff087819 */ /* 0x000fc40000011400 */
[----:B------:R-:W-:Y:S01]  /*0c30*/  ISETP.GE.AND P5, PT, R27, R22, PT ;  /* 0x000000161b00720c */ /* 0x000fe20003fa6270 */
[----:B------:R-:W-:Y:S01]  /*0c40*/  IMAD R9, R33, UR5, R9 ;  /* 0x0000000521097c24 */ /* 0x000fe2000f8e0209 */
[----:B------:R-:W-:Y:S01]  /*0c50*/  ULDC.64 UR4, c[0x0][0x268] ;  /* 0x00009a0000047ab9 */ /* 0x000fe20000000a00 */
[----:B------:R-:W-:Y:S01]  /*0c60*/  IMAD.WIDE.U32 R36, R0, UR6, R4 ;  /* 0x0000000600247c25 */ /* 0x000fe2000f8e0004 */
[----:B------:R-:W-:Y:S02]  /*0c70*/  R2P PR, R29, 0x6 ;  /* 0x000000061d007804 */ /* 0x000fe40000000000 */
[----:B------:R-:W-:Y:S01]  /*0c80*/  IADD3 R244, R172, 0x40, RZ ;  /* 0x00000040acf47810 */ /* 0x000fe20007ffe0ff */
[----:B------:R-:W-:Y:S01]  /*0c90*/  IMAD.WIDE.U32 R34, R0, UR4, R2 ;  /* 0x0000000400227c25 */ /* 0x000fe2000f8e0002 */
[----:B------:R2:W-:Y:S03]  /*0ca0*/  STL.64 [R1+0x10], R36 ;  /* 0x0000102401007387 */ /* 0x0005e60000100a00 */
[C---:B------:R-:W-:Y:S01]  /*0cb0*/  IMAD R6, R8.reuse, UR6, RZ ;  /* 0x0000000608067c24 */ /* 0x040fe2000f8e02ff */
[----:B------:R2:W-:Y:S01]  /*0cc0*/  STL.64 [R1+0x8], R34 ;  /* 0x0000082201007387 */ /* 0x0005e20000100a00 */
[----:B------:R-:W-:Y:S01]  /*0cd0*/  IMAD R4, R8, UR4, RZ ;  /* 0x0000000408047c24 */ /* 0x000fe2000f8e02ff */
[----:B------:R-:W-:Y:S01]  /*0ce0*/  UMOV UR4, 0x400 ;  /* 0x0000040000047882 */ /* 0x000fe20000000000 */
[C---:B------:R-:W-:Y:S01]  /*0cf0*/  IMAD R19, R0.reuse, UR7, R6 ;  /* 0x0000000700137c24 */ /* 0x040fe2000f8e0206 */
[----:B-1----:R-:W-:Y:S01]  /*0d00*/  ULEA UR4, UR10, UR4, 0x18 ;  /* 0x000000040a047291 */ /* 0x002fe2000f8ec03f */
[----:B------:R-:W-:Y:S01]  /*0d10*/  IMAD R31, R0, UR5, R4 ;  /* 0x00000005001f7c24 */ /* 0x000fe2000f8e0204 */
[----:B------:R-:W-:Y:S01]  /*0d20*/  MOV R4, 0x10 ;  /* 0x0000001000047802 */ /* 0x000fe20000000f00 */
[----:B------:R-:W-:Y:S01]  /*0d30*/  VIADD R16, R12, 0x50 ;  /* 0x000000500c107836 */ /* 0x000fe20000000000 */
[----:B------:R-:W-:Y:S01]  /*0d40*/  MOV R0, 0x20 ;  /* 0x0000002000007802 */ /* 0x000fe20000000f00 */
[----:B------:R-:W-:Y:S01]  /*0d50*/  IMAD.WIDE R2, R26, 0x80, R12 ;  /* 0x000000801a027825 */ /* 0x000fe200078e020c */
[----:B------:R-:W-:-:S02]  /*0d60*/  SEL R4, R4, 0xfffffff0, !P1 ;  /* 0xfffffff004047807 */ /* 0x000fc40004800000 */
[----:B------:R-:W-:Y:S01]  /*0d70*/  SEL R0, R0, 0xffffffe0, !P2 ;  /* 0xffffffe000007807 */ /* 0x000fe20005000000 */
[----:B------:R-:W-:Y:S01]  /*0d80*/  IMAD.IADD R11, R15, 0x1, R9 ;  /* 0x000000010f0b7824 */ /* 0x000fe200078e0209 */
        /* <DEDUP_REMOVED lines=28> */
.L_x_1103:
[----:B------:R-:W-:Y:S05]  /*0f50*/  BSYNC B0 ;  /* 0x0000000000007941 */ /* 0x000fea0003800000 */
.L_x_1102:
[----:B------:R-:W-:Y:S01]  /*0f60*/  BSSY B0, `(.L_x_1104) ;  /* 0x0000021000007945 */ /* 0x000fe20003800000 */
[----:B------:R-:W-:Y:S02]  /*0f70*/  ISETP.GE.AND P1, PT, R16, R22, PT ;  /* 0x000000161000720c */ /* 0x000fe40003f26270 */
[----:B------:R-:W-:Y:S01]  /*0f80*/  IADD3 R16, R12, 0x60, RZ ;  /* 0x000000600c107810 */ /* 0x000fe20007ffe0ff */
        /* <DEDUP_REMOVED lines=9> */
[----:B------:R-:W-:-:S04]  /*1020*/  IMAD.MOV.U32 R6, RZ, RZ, R14 ;  /* 0x000000ffff067224 */ /* 0x000fc800078e000e */
[----:B-1-3--:R-:W1:Y:S01]  /*1030*/  @!P5 LDC.64 R8, c[0x0][0x210] ;  /* 0x00008400ff08db82 */ /* 0x00ae620000000a00 */
        /* <DEDUP_REMOVED lines=19> */
.L_x_1105:
[----:B------:R-:W-:Y:S05]  /*1170*/  BSYNC B0 ;  /* 0x0000000000007941 */ /* 0x000fea0003800000 */
.L_x_1104:
        /* <DEDUP_REMOVED lines=13> */
[----:B-1-34-:R-:W1:Y:S01]  /*1250*/  @!P5 LDC.64 R8, c[0x0][0x210] ;  /* 0x00008400ff08db82 */ /* 0x01ae620000000a00 */
        /* <DEDUP_REMOVED lines=19> */
.L_x_1107:
[----:B------:R-:W-:Y:S05]  /*1390*/  BSYNC B0 ;  /* 0x0000000000007941 */ /* 0x000fea0003800000 */
.L_x_1106:
[----:B------:R-:W-:Y:S01]  /*13a0*/  LEA.HI.SX32 R65, R227, 0xffffffff, 0x1b ;  /* 0xffffffffe3417811 */ /* 0x000fe200078fdaff */
[----:B------:R-:W-:Y:S01]  /*13b0*/  BSSY B0, `(.L_x_1108) ;  /* 0x0000021000007945 */ /* 0x000fe20003800000 */
[----:B------:R-:W-:-:S03]  /*13c0*/  ISETP.GE.AND P4, PT, R16, R22, PT ;  /* 0x000000161000720c */ /* 0x000fc60003f86270 */
[----:B------:R-:W-:Y:S01]  /*13d0*/  IMAD R22, R65, -0x20, R64 ;  /* 0xffffffe041167824 */ /* 0x000fe200078e0240 */
[----:B------:R-:W-:Y:S09]  /*13e0*/  @P3 BRA `(.L_x_1109) ;  /* 0x0000000000743947 */ /* 0x000ff20003800000 */
        /* <DEDUP_REMOVED lines=29> */
.L_x_1109:
[----:B------:R-:W-:Y:S05]  /*15c0*/  BSYNC B0 ;  /* 0x0000000000007941 */ /* 0x000fea0003800000 */
.L_x_1108:
[----:B------:R-:W-:Y:S01]  /*15d0*/  SHF.R.S32.HI R17, RZ, 0x4, R23 ;  /* 0x00000004ff117819 */ /* 0x000fe20000011417 */
[----:B------:R-:W-:Y:S01]  /*15e0*/  BSSY B0, `(.L_x_1110) ;  /* 0x0000021000007945 */ /* 0x000fe20003800000 */
[----:B------:R-:W-:Y:S02]  /*15f0*/  ISETP.GE.AND P3, PT, R12, R22, PT ;  /* 0x000000160c00720c */ /* 0x000fe40003f66270 */
[----:B------:R-:W-:Y:S01]  /*1600*/  LEA.HI R16, R23, R17, RZ, 0x1 ;  /* 0x0000001117107211 */ /* 0x000fe200078f08ff */
        /* <DEDUP_REMOVED lines=30> */
.L_x_1111:
[----:B------:R-:W-:Y:S05]  /*17f0*/  BSYNC B0 ;  /* 0x0000000000007941 */ /* 0x000fea0003800000 */
.L_x_1110:
[----:B------:R-:W-:Y:S01]  /*1800*/  LOP3.LUT R16, R16, 0xfffffffe, RZ, 0xc0, !PT ;  /* 0xfffffffe10107812 */ /* 0x000fe200078ec0ff */
[----:B------:R-:W-:Y:S01]  /*1810*/  BSSY B0, `(.L_x_1112) ;  /* 0x0000021000007945 */ /* 0x000fe20003800000 */
[----:B------:R-:W-:-:S03]  /*1820*/  ISETP.GE.AND P0, PT, R12, R22, PT ;  /* 0x000000160c00720c */ /* 0x000fc60003f06270 */
[----:B------:R-:W-:Y:S01]  /*1830*/  IMAD.IADD R23, R17, 0x1, -R16 ;  /* 0x0000000111177824 */ /* 0x000fe200078e0a10 */
        /* <DEDUP_REMOVED lines=30> */
.L_x_1113:
[----:B------:R-:W-:Y:S05]  /*1a20*/  BSYNC B0 ;  /* 0x0000000000007941 */ /* 0x000fea0003800000 */
.L_x_1112:
        /* <DEDUP_REMOVED lines=31> */
.L_x_1115:
[----:B------:R-:W-:Y:S05]  /*1c20*/  BSYNC B0 ;  /* 0x0000000000007941 */ /* 0x000fea0003800000 */
.L_x_1114:
[C---:B------:R-:W-:Y:S01]  /*1c30*/  SHF.L.U64.HI R98, R20.reuse, 0x5, R21 ;  /* 0x0000000514627819 */ /* 0x040fe20000010215 */
[----:B------:R-:W-:Y:S01]  /*1c40*/  IMAD.IADD R251, R37, 0x1, R19 ;  /* 0x0000000125fb7824 */ /* 0x000fe200078e0213 */
[----:B------:R-:W-:Y:S01]  /*1c50*/  SHF.R.S32.HI R19, RZ, 0x1f, R65 ;  /* 0x0000001fff137819 */ /* 0x000fe20000011441 */
[----:B------:R-:W-:Y:S01]  /*1c60*/  IMAD.SHL.U32 R67, R20, 0x20, RZ ;  /* 0x0000002014437824 */ /* 0x000fe200078e00ff */
[----:B------:R-:W-:Y:S01]  /*1c70*/  MOV R250, R36 ;  /* 0x0000002400fa7202 */ /* 0x000fe20000000f00 */
[----:B------:R-:W-:Y:S01]  /*1c80*/  IMAD R5, R98, R65, RZ ;  /* 0x0000004162057224 */ /* 0x000fe200078e02ff */
[----:B------:R-:W-:Y:S01]  /*1c90*/  BSSY B0, `(.L_x_1116) ;  /* 0x0000023000007945 */ /* 0x000fe20003800000 */
[----:B------:R-:W-:Y:S02]  /*1ca0*/  ISETP.GE.AND P1, PT, R27, R22, PT ;  /* 0x000000161b00720c */ /* 0x000fe40003f26270 */
[----:B------:R-:W-:Y:S01]  /*1cb0*/  SHF.L.U32 R26, R28, 0x6, RZ ;  /* 0x000000061c1a7819 */ /* 0x000fe200000006ff */
[----:B------:R-:W-:-:S04]  /*1cc0*/  IMAD.WIDE.U32 R6, R65, R67, R250 ;  /* 0x0000004341067225 */ /* 0x000fc800078e00fa */
[----:B------:R-:W-:Y:S01]  /*1cd0*/  IMAD R18, R19, R67, R5 ;  /* 0x0000004313127224 */ /* 0x000fe200078e0205 */
[----:B------:R-:W-:Y:S06]  /*1ce0*/  @P4 BRA `(.L_x_1117) ;  /* 0x0000000000744947 */ /* 0x000fec0003800000 */
[----:B------:R-:W-:Y:S01]  /*1cf0*/  ULDC UR5, c[0x0][0x2d0] ;  /* 0x0000b40000057ab9 */ /* 0x000fe20000000800 */
[----:B------:R-:W-:Y:S01]  /*1d00*/  IADD3 R5, P2, R2, 0x70, RZ ;  /* 0x0000007002057810 */ /* 0x000fe20007f5e0ff */
[----:B------:R-:W-:Y:S01]  /*1d10*/  ULDC.64 UR6, c[0x0][0x240] ;  /* 0x0000900000067ab9 */ /* 0x000fe20000000a00 */
[----:B------:R-:W-:-:S03]  /*1d20*/  ISETP.GE.AND P4, PT, R172, UR5, PT ;  /* 0x00000005ac007c0c */ /* 0x000fc6000bf86270 */
[----:B------:R-:W-:Y:S01]  /*1d30*/  IMAD.X R2, RZ, RZ, R3, P2 ;  /* 0x000000ffff027224 */ /* 0x000fe200010e0603 */
[----:B------:R-:W-:Y:S02]  /*1d40*/  MOV R3, R11 ;  /* 0x0000000b00037202 */ /* 0x000fe40000000f00 */
[----:B------:R-:W-:Y:S01]  /*1d50*/  ISETP.GE.AND P2, PT, R244, UR5, PT ;  /* 0x00000005f4007c0c */ /* 0x000fe2000bf46270 */
[----:B------:R-:W-:Y:S02]  /*1d60*/  IMAD R10, R2, UR6, RZ ;  /* 0x00000006020a7c24 */ /* 0x000fe4000f8e02ff */
[----:B------:R-:W-:-:S04]  /*1d70*/  IMAD.MOV.U32 R2, RZ, RZ, R14 ;  /* 0x000000ffff027224 */ /* 0x000fc800078e000e */
[----:B------:R-:W5:Y:S01]  /*1d80*/  @!P4 LDC.64 R16, c[0x0][0x210] ;  /* 0x00008400ff10cb82 */ /* 0x000f620000000a00 */
[C---:B-1-34-:R-:W-:Y:S01]  /*1d90*/  IMAD.WIDE.U32 R8, R5.reuse, UR6, R2 ;  /* 0x0000000605087c25 */ /* 0x05afe2000f8e0002 */
[----:B------:R1:W-:Y:S03]  /*1da0*/  @P4 STS.128 [R226+0x3800], RZ ;  /* 0x003800ffe2004388 */ /* 0x0003e60000000c00 */
[----:B------:R-:W-:-:S04]  /*1db0*/  IMAD R5, R5, UR7, R10 ;  /* 0x0000000705057c24 */ /* 0x000fc8000f8e020a */
        /* <DEDUP_REMOVED lines=16> */
.L_x_1117:
[----:B------:R-:W-:Y:S05]  /*1ec0*/  BSYNC B0 ;  /* 0x0000000000007941 */ /* 0x000fea0003800000 */
.L_x_1116:
[----:B------:R-:W-:Y:S01]  /*1ed0*/  BSSY B0, `(.L_x_1118) ;  /* 0x0000019000007945 */ /* 0x000fe20003800000 */
[----:B------:R-:W-:Y:S01]  /*1ee0*/  IMAD.SHL.U32 R12, R12, 0x8, RZ ;  /* 0x000000080c0c7824 */ /* 0x000fe200078e00ff */
[----:B-1-34-:R-:W-:Y:S02]  /*1ef0*/  LOP3.LUT R8, R26, 0x1c0, RZ, 0xc0, !PT ;  /* 0x000001c01a087812 */ /* 0x01afe400078ec0ff */
[----:B------:R-:W-:Y:S01]  /*1f00*/  IADD3 R5, R7, R18, RZ ;  /* 0x0000001207057210 */ /* 0x000fe20007ffe0ff */
[----:B------:R-:W-:Y:S06]  /*1f10*/  @P3 BRA `(.L_x_1119) ;  /* 0x0000000000503947 */ /* 0x000fec0003800000 */
        /* <DEDUP_REMOVED lines=20> */
.L_x_1119:
[----:B------:R-:W-:Y:S05]  /*2060*/  BSYNC B0 ;  /* 0x0000000000007941 */ /* 0x000fea0003800000 */
.L_x_1118:
[----:B------:R-:W-:Y:S01]  /*2070*/  BSSY B0, `(.L_x_1120) ;  /* 0x000001a000007945 */ /* 0x000fe20003800000 */
[C---:B------:R-:W-:Y:S02]  /*2080*/  SHF.L.U64.HI R252, R20.reuse, 0x4, R21 ;  /* 0x0000000414fc7819 */ /* 0x040fe40000010215 */
[----:B------:R-:W-:Y:S01]  /*2090*/  SHF.L.U32 R245, R20, 0x4, RZ ;  /* 0x0000000414f57819 */ /* 0x000fe200000006ff */
[----:B------:R-:W-:Y:S06]  /*20a0*/  @P1 BRA `(.L_x_1121) ;  /* 0x0000000000581947 */ /* 0x000fec0003800000 */
[----:B------:R-:W-:Y:S01]  /*20b0*/  ULDC UR5, c[0x0][0x2d0] ;  /* 0x0000b40000057ab9 */ /* 0x000fe20000000800 */
[----:B------:R-:W-:Y:S02]  /*20c0*/  IADD3 R6, P3, R245, R6, RZ ;  /* 0x00000006f5067210 */ /* 0x000fe40007f7e0ff */
[----:B------:R-:W-:Y:S02]  /*20d0*/  ISETP.GE.AND P2, PT, R172, UR5, PT ;  /* 0x00000005ac007c0c */ /* 0x000fe4000bf46270 */
[----:B------:R-:W-:Y:S01]  /*20e0*/  ISETP.GE.AND P1, PT, R244, UR5, PT ;  /* 0x00000005f4007c0c */ /* 0x000fe2000bf26270 */
[----:B------:R-:W-:-:S10]  /*20f0*/  IMAD.X R5, R252, 0x1, R5, P3 ;  /* 0x00000001fc057824 */ /* 0x000fd400018e0605 */
        /* <DEDUP_REMOVED lines=17> */
.L_x_1121:
[----:B------:R-:W-:Y:S05]  /*2210*/  BSYNC B0 ;  /* 0x0000000000007941 */ /* 0x000fea0003800000 */
.L_x_1120:
[----:B------:R-:W0:Y:S01]  /*2220*/  LDGDEPBAR ;  /* 0x00000000000079af */ /* 0x000e220000000000 */
[----:B-1-34-:R-:W-:Y:S01]  /*2230*/  LOP3.LUT R3, R8, 0x8, R12, 0xf8, !PT ;  /* 0x0000000808037812 */ /* 0x01afe200078ef80c */
[----:B------:R-:W-:Y:S01]  /*2240*/  IMAD.IADD R11, R35, 0x1, R31 ;  /* 0x00000001230b7824 */ /* 0x000fe200078e021f */
[----:B------:R-:W-:Y:S01]  /*2250*/  SHF.R.U32.HI R8, RZ, 0x3, R8 ;  /* 0x00000003ff087819 */ /* 0x000fe20000011608 */
[----:B------:R-:W-:Y:S01]  /*2260*/  IMAD.SHL.U32 R2, R29, 0x40, RZ ;  /* 0x000000401d027824 */ /* 0x000fe200078e00ff */
[----:B------:R-:W-:Y:S01]  /*2270*/  LEA.HI R6, R32, R99, RZ, 0x5 ;  /* 0x0000006320067211 */ /* 0x000fe200078f28ff */
[----:B------:R-:W-:Y:S01]  /*2280*/  IMAD.SHL.U32 R5, R23, 0x8, RZ ;  /* 0x0000000817057824 */ /* 0x000fe200078e00ff */
[----:B------:R-:W-:Y:S01]  /*2290*/  LOP3.LUT R10, R3, R8, RZ, 0x3c, !PT ;  /* 0x00000008030a7212 */ /* 0x000fe200078e3cff */
[----:B------:R1:W-:Y:S01]  /*22a0*/  STL [R1], R11 ;  /* 0x0000000b01007387 */ /* 0x0003e20000100800 */
[----:B------:R-:W-:Y:S01]  /*22b0*/  LOP3.LUT R2, R2, 0x1c0, RZ, 0xc0, !PT ;  /* 0x000001c002027812 */ /* 0x000fe200078ec0ff */
[----:B------:R-:W-:Y:S01]  /*22c0*/  IMAD.SHL.U32 R3, R30, 0x40, RZ ;  /* 0x000000401e037824 */ /* 0x000fe200078e00ff */
[----:B------:R-:W-:Y:S01]  /*22d0*/  SHF.R.S32.HI R66, RZ, 0x5, R6 ;  /* 0x00000005ff427819 */ /* 0x000fe20000011406 */
[-C--:B------:R-:W-:Y:S01]  /*22e0*/  IMAD.WIDE.U32 R6, R65, R24.reuse, RZ ;  /* 0x0000001841067225 */ /* 0x080fe200078e00ff */
[----:B------:R-:W-:Y:S01]  /*22f0*/  LOP3.LUT R9, R2, 0x8, R5, 0xf8, !PT ;  /* 0x0000000802097812 */ /* 0x000fe200078ef805 */
[----:B------:R-:W-:Y:S01]  /*2300*/  BSSY B0, `(.L_x_1122) ;  /* 0x0000028000007945 */ /* 0x000fe20003800000 */
[----:B------:R-:W-:Y:S01]  /*2310*/  SHF.R.U32.HI R8, RZ, 0x3, R2 ;  /* 0x00000003ff087819 */ /* 0x000fe20000011602 */
[----:B------:R-:W-:Y:S01]  /*2320*/  IMAD R5, R19, R24, RZ ;  /* 0x0000001813057224 */ /* 0x000fe200078e02ff */
[----:B------:R-:W-:-:S02]  /*2330*/  LOP3.LUT R97, R3, 0xfffffe00, RZ, 0xc0, !PT ;  /* 0xfffffe0003617812 */ /* 0x000fc400078ec0ff */
[----:B------:R-:W-:Y:S01]  /*2340*/  LOP3.LUT R96, R9, R8, RZ, 0x3c, !PT ;  /* 0x0000000809607212 */ /* 0x000fe200078e3cff */
[----:B------:R-:W-:Y:S01]  /*2350*/  IMAD R2, R65, R25, R5 ;  /* 0x0000001941027224 */ /* 0x000fe200078e0205 */
[----:B------:R-:W-:Y:S01]  /*2360*/  LEA R5, P2, R6, R34, 0x5 ;  /* 0x0000002206057211 */ /* 0x000fe200078428ff */
[----:B------:R-:W-:Y:S01]  /*2370*/  IMAD R3, R66, 0x400, R97 ;  /* 0x0000040042037824 */ /* 0x000fe200078e0261 */
[----:B------:R-:W-:Y:S01]  /*2380*/  ISETP.GE.AND P1, PT, R27, R22, PT ;  /* 0x000000161b00720c */ /* 0x000fe20003f26270 */
[----:B------:R-:W-:-:S04]  /*2390*/  DEPBAR.LE SB0, 0x0 ;  /* 0x000080000000791a */ /* 0x000fc80000000000 */
[----:B------:R-:W-:Y:S01]  /*23a0*/  BAR.SYNC.DEFER_BLOCKING 0x0 ;  /* 0x0000000000007b1d */ /* 0x000fe20000010000 */
[----:B------:R-:W-:Y:S02]  /*23b0*/  IMAD.IADD R7, R7, 0x1, R2 ;  /* 0x0000000107077824 */ /* 0x000fe400078e0202 */
[----:B------:R-:W-:Y:S02]  /*23c0*/  IMAD R2, R23, 0x200, R10 ;  /* 0x0000020017027824 */ /* 0x000fe400078e020a */
[----:B------:R-:W-:Y:S01]  /*23d0*/  IMAD.IADD R3, R96, 0x1, R3 ;  /* 0x0000000160037824 */ /* 0x000fe200078e0203 */
[----:B------:R-:W-:Y:S02]  /*23e0*/  LEA.HI.X R6, R6, R11, R7, 0x5, P2 ;  /* 0x0000000b06067211 */ /* 0x000fe400010f2c07 */
[----:B------:R-:W-:Y:S02]  /*23f0*/  LEA R139, R2, UR4, 0x1 ;  /* 0x00000004028b7c11 */ /* 0x000fe4000f8e08ff */
[----:B------:R-:W-:Y:S01]  /*2400*/  LEA R213, R3, UR4, 0x1 ;  /* 0x0000000403d57c11 */ /* 0x000fe2000f8e08ff */
[----:B------:R1:W-:Y:S04]  /*2410*/  @P0 STS.128 [R226+0xa000], RZ ;  /* 0x00a000ffe2000388 */ /* 0x0003e80000000c00 */
[----:B------:R1:W-:Y:S01]  /*2420*/  @P0 STS.128 [R226+0xb000], RZ ;  /* 0x00b000ffe2000388 */ /* 0x0003e20000000c00 */
[----:B------:R-:W-:Y:S05]  /*2430*/  @P0 BRA `(.L_x_1123) ;  /* 0x0000000000500947 */ /* 0x000fea0003800000 */
[----:B------:R-:W-:Y:S02]  /*2440*/  ULDC UR5, c[0x0][0x2d0] ;  /* 0x0000b40000057ab9 */ /* 0x000fe40000000800 */
[----:B------:R-:W-:Y:S02]  /*2450*/  ISETP.GE.AND P2, PT, R172, UR5, PT ;  /* 0x00000005ac007c0c */ /* 0x000fe4000bf46270 */
[----:B------:R-:W-:-:S11]  /*2460*/  ISETP.GE.AND P0, PT, R244, UR5, PT ;  /* 0x00000005f4007c0c */ /* 0x000fd6000bf06270 */
        /* <DEDUP_REMOVED lines=17> */
.L_x_1123:
[----:B------:R-:W-:Y:S05]  /*2580*/  BSYNC B0 ;  /* 0x0000000000007941 */ /* 0x000fea0003800000 */
.L_x_1122:
[----:B------:R1:W-:Y:S01]  /*2590*/  @P1 STS.128 [R226+0xa800], RZ ;  /* 0x00a800ffe2001388 */ /* 0x0003e20000000c00 */
[----:B------:R-:W-:Y:S03]  /*25a0*/  BSSY B0, `(.L_x_1124) ;  /* 0x000001b000007945 */ /* 0x000fe60003800000 */
[----:B------:R1:W-:Y:S01]  /*25b0*/  @P1 STS.128 [R226+0xb800], RZ ;  /* 0x00b800ffe2001388 */ /* 0x0003e20000000c00 */
[----:B------:R-:W-:Y:S05]  /*25c0*/  @P1 BRA `(.L_x_1125) ;  /* 0x0000000000601947 */ /* 0x000fea0003800000 */
[----:B------:R-:W-:Y:S01]  /*25d0*/  ULDC UR5, c[0x0][0x2d0] ;  /* 0x0000b40000057ab9 */ /* 0x000fe20000000800 */
[----:B---34-:R-:W-:Y:S01]  /*25e0*/  IMAD.WIDE.U32 R2, R24, 0x10, RZ ;  /* 0x0000001018027825 */ /* 0x018fe200078e00ff */
[----:B------:R-:W-:Y:S02]  /*25f0*/  ISETP.GE.AND P1, PT, R172, UR5, PT ;  /* 0x00000005ac007c0c */ /* 0x000fe4000bf26270 */
[----:B------:R-:W-:Y:S01]  /*2600*/  ISETP.GE.AND P0, PT, R244, UR5, PT ;  /* 0x00000005f4007c0c */ /* 0x000fe2000bf06270 */
[----:B------:R-:W-:Y:S01]  /*2610*/  IMAD.SHL.U32 R7, R25, 0x10, RZ ;  /* 0x0000001019077824 */ /* 0x000fe200078e00ff */
[----:B------:R-:W-:-:S04]  /*2620*/  IADD3 R5, P2, R5, R2, RZ ;  /* 0x0000000205057210 */ /* 0x000fc80007f5e0ff */
[----:B------:R-:W-:-:S05]  /*2630*/  IADD3.X R6, R6, R3, R7, P2, !PT ;  /* 0x0000000306067210 */ /* 0x000fca00017fe407 */
        /* <DEDUP_REMOVED lines=17> */
.L_x_1125:
[----:B------:R-:W-:Y:S05]  /*2750*/  BSYNC B0 ;  /* 0x0000000000007941 */ /* 0x000fea0003800000 */
.L_x_1124:
[----:B-1----:R-:W-:Y:S01]  /*2760*/  LDSM.16.M88.4 R8, [R213+0x2000] ;  /* 0x00200000d508783b */ /* 0x002fe20000000200 */
[----:B------:R-:W-:Y:S01]  /*2770*/  R2P PR, R28, 0x6 ;  /* 0x000000061c007804 */ /* 0x000fe20000000000 */
[C---:B---34-:R-:W-:Y:S02]  /*2780*/  VIADD R2, R139.reuse, 0x8000 ;  /* 0x000080008b027836 */ /* 0x058fe40000000000 */
[----:B--2---:R-:W1:Y:S01]  /*2790*/  LDSM.16.M88.4 R36, [R139+0x8800] ;  /* 0x008800008b24783b */ /* 0x004e620000000200 */
[----:B------:R-:W-:Y:S02]  /*27a0*/  VIADD R222, R139, 0x8020 ;  /* 0x000080208bde7836 */ /* 0x000fe40000000000 */
[--C-:B------:R-:W-:Y:S01]  /*27b0*/  IMAD R215, R4, 0x2, R213.reuse ;  /* 0x0000000204d77824 */ /* 0x100fe200078e02d5 */
[----:B------:R-:W2:Y:S01]  /*27c0*/  LDSM.16.M88.4 R24, [R139+0x8000] ;  /* 0x008000008b18783b */ /* 0x000ea20000000200 */
[C---:B------:R-:W-:Y:S02]  /*27d0*/  IMAD R221, R0.reuse, 0x2, R213 ;  /* 0x0000000200dd7824 */ /* 0x040fe400078e02d5 */
[----:B------:R-:W-:Y:S01]  /*27e0*/  IMAD R220, R0, 0x2, R215 ;  /* 0x0000000200dc7824 */ /* 0x000fe200078e02d7 */
[----:B------:R-:W3:Y:S02]  /*27f0*/  LDSM.16.M88.4 R16, [R213] ;  /* 0x00000000d510783b */ /* 0x000ee40000000200 */
[----:B------:R-:W-:-:S02]  /*2800*/  @P1 VIADD R222, R2, 0xffffffe0 ;  /* 0xffffffe002de1836 */ /* 0x000fc40000000000 */
[----:B------:R-:W-:Y:S01]  /*2810*/  LDSM.16.M88.4 R12, [R215+0x2000] ;  /* 0x00200000d70c783b */ /* 0x000fe20000000200 */
[----:B------:R-:W-:Y:S02]  /*2820*/  IMAD.MOV.U32 R2, RZ, RZ, 0x40 ;  /* 0x00000040ff027424 */ /* 0x000fe400078e00ff */
[C---:B------:R-:W-:Y:S01]  /*2830*/  VIADD R225, R222.reuse, 0x800 ;  /* 0x00000800dee17836 */ /* 0x040fe20000000000 */
[----:B------:R-:W4:Y:S01]  /*2840*/  LDSM.16.M88.4 R40, [R222+0x800] ;  /* 0x00080000de28783b */ /* 0x000f220000000200 */
[----:B------:R-:W-:Y:S01]  /*2850*/  VIADD R224, R222, 0x1000 ;  /* 0x00001000dee07836 */ /* 0x000fe20000000000 */
[----:B------:R-:W-:Y:S01]  /*2860*/  SEL R2, R2, 0xffffffc0, !P2 ;  /* 0xffffffc002027807 */ /* 0x000fe20005000000 */
[----:B------:R-:W-:Y:S01]  /*2870*/  VIADD R223, R222, 0x1800 ;  /* 0x00001800dedf7836 */ /* 0x000fe20000000000 */
[----:B------:R-:W5:Y:S03]  /*2880*/  LDSM.16.M88.4 R32, [R222] ;  /* 0x00000000de20783b */ /* 0x000f660000000200 */
[----:B------:R-:W-:Y:S01]  /*2890*/  IMAD.IADD R219, R139, 0x1, R2 ;  /* 0x000000018bdb7824 */ /* 0x000fe200078e0202 */
[----:B------:R-:W5:Y:S01]  /*28a0*/  LDSM.16.M88.4 R20, [R215] ;  /* 0x00000000d714783b */ /* 0x000f620000000200 */
[----:B------:R-:W-:-:S02]  /*28b0*/  IMAD.IADD R218, R2, 0x1, R222 ;  /* 0x0000000102da7824 */ /* 0x000fc400078e02de */
[----:B------:R-:W-:Y:S01]  /*28c0*/  IMAD.SHL.U32 R2, R99, 0x2, RZ ;  /* 0x0000000263027824 */ /* 0x000fe200078e00ff */
[----:B------:R-:W-:Y:S04]  /*28d0*/  LDSM.16.M88.4 R72, [R219+0x8800] ;  /* 0x00880000db48783b */ /* 0x000fe80000000200 */
[----:B------:R-:W-:Y:S01]  /*28e0*/  LDSM.16.M88.4 R28, [R221] ;  /* 0x00000000dd1c783b */ /* 0x000fe20000000200 */
[----:B------:R-:W-:-:S03]  /*28f0*/  LOP3.LUT R2, R2, 0x6, RZ, 0xc0, !PT ;  /* 0x0000000602027812 */ /* 0x000fc600078ec0ff */
[----:B------:R-:W0:Y:S02]  /*2900*/  LDGDEPBAR ;  /* 0x00000000000079af */ /* 0x000e240000000000 */
[----:B------:R-:W-:Y:S01]  /*2910*/  IMAD R2, R65, 0x20, R2 ;  /* 0x0000002041027824 */ /* 0x000fe200078e0202 */
[C---:B-1----:R-:W-:Y:S03]  /*2920*/  HMMA.16816.F32.BF16 R48, R8.reuse, R36, RZ ;  /* 0x000000240830723c */ /* 0x042fe600000418ff */
[C---:B------:R-:W-:Y:S01]  /*2930*/  VIADD R5, R2.reuse, 0x8 ;  /* 0x0000000802057836 */ /* 0x040fe20000000000 */
[CC--:B------:R-:W-:Y:S01]  /*2940*/  ISETP.GE.AND P3, PT, R2.reuse, R64.reuse, PT ;  /* 0x000000400200720c */ /* 0x0c0fe20003f66270 */
[C---:B------:R-:W-:Y:S01]  /*2950*/  VIADD R3, R2.reuse, 0x9 ;  /* 0x0000000902037836 */ /* 0x040fe20000000000 */
[C---:B--2---:R-:W-:Y:S02]  /*2960*/  HMMA.16816.F32.BF16 R56, R8.reuse, R24, RZ ;  /* 0x000000180838723c */ /* 0x044fe400000418ff */
[-C--:B------:R-:W-:Y:S01]  /*2970*/  ISETP.GE.AND P6, PT, R5, R64.reuse, PT ;  /* 0x000000400500720c */ /* 0x080fe20003fc6270 */
[C---:B------:R-:W-:Y:S01]  /*2980*/  VIADD R5, R2.reuse, 0x11 ;  /* 0x0000001102057836 */ /* 0x040fe20000000000 */
[-C--:B------:R-:W-:Y:S01]  /*2990*/  ISETP.GE.AND P5, PT, R3, R64.reuse, PT ;  /* 0x000000400300720c */ /* 0x080fe20003fa6270 */
[C---:B------:R-:W-:Y:S01]  /*29a0*/  VIADD R3, R2.reuse, 0x18 ;  /* 0x0000001802037836 */ /* 0x040fe20000000000 */
[----:B------:R-:W-:Y:S02]  /*29b0*/  HMMA.16816.F32.BF16 R52, R8, R26, RZ ;  /* 0x0000001a0834723c */ /* 0x000fe400000418ff */
[----:B------:R-:W-:Y:S01]  /*29c0*/  ISETP.GE.AND P2, PT, R5, R64, PT ;  /* 0x000000400500720c */ /* 0x000fe20003f46270 */
[----:B------:R-:W-:Y:S01]  /*29d0*/  VIADD R6, R2, 0x1 ;  /* 0x0000000102067836 */ /* 0x000fe20000000000 */
[----:B------:R-:W-:-:S02]  /*29e0*/  SHF.R.S32.HI R5, RZ, 0x1f, R66 ;  /* 0x0000001fff057819 */ /* 0x000fc40000011442 */
[----:B------:R-:W-:Y:S01]  /*29f0*/  ISETP.GE.AND P1, PT, R3, R64, PT ;  /* 0x000000400300720c */ /* 0x000fe20003f26270 */
[----:B------:R-:W-:Y:S01]  /*2a00*/  HMMA.16816.F32.BF16 R44, R8, R38, RZ ;  /* 0x00000026082c723c */ /* 0x000fe200000418ff */
[----:B------:R-:W-:Y:S01]  /*2a10*/  LDSM.16.M88.4 R8, [R221+0x2000] ;  /* 0x00200000dd08783b */ /* 0x000fe20000000200 */
[----:B------:R-:W-:Y:S01]  /*2a20*/  LEA.HI R3, R5, R66, RZ, 0x2 ;  /* 0x0000004205037211 */ /* 0x000fe200078f10ff */
[----:B------:R-:W-:Y:S01]  /*2a30*/  VIADD R5, R2, 0x19 ;  /* 0x0000001902057836 */ /* 0x000fe20000000000 */
[----:B------:R-:W-:Y:S01]  /*2a40*/  ISETP.GE.AND P0, PT, R6, R64, PT ;  /* 0x000000400600720c */ /* 0x000fe20003f06270 */
[----:B------:R-:W-:Y:S01]  /*2a50*/  VIADD R6, R2, 0x10 ;  /* 0x0000001002067836 */ /* 0x000fe20000000000 */
[----:B---3--:R-:W-:Y:S01]  /*2a60*/  HMMA.16816.F32.BF16 R68, R16, R24, RZ ;  /* 0x000000181044723c */ /* 0x008fe200000418ff */
[----:B------:R-:W-:-:S03]  /*2a70*/  LOP3.LUT R2, R3, 0xfffffffc, RZ, 0xc0, !PT ;  /* 0xfffffffc03027812 */ /* 0x000fc600078ec0ff */
[----:B------:R-:W-:Y:S02]  /*2a80*/  ISETP.GE.AND P4, PT, R6, R64, PT ;  /* 0x000000400600720c */ /* 0x000fe40003f86270 */
[----:B------:R-:W-:Y:S01]  /*2a90*/  HMMA.16816.F32.BF16 R60, R16, R26, RZ ;  /* 0x0000001a103c723c */ /* 0x000fe200000418ff */
[----:B------:R-:W1:Y:S01]  /*2aa0*/  LDSM.16.M88.4 R24, [R219+0x8000] ;  /* 0x00800000db18783b */ /* 0x000e620000000200 */
[----:B------:R-:W-:Y:S01]  /*2ab0*/  IMAD.IADD R3, R66, 0x1, -R2 ;  /* 0x0000000142037824 */ /* 0x000fe200078e0a02 */
[----:B------:R-:W-:-:S03]  /*2ac0*/  LOP3.LUT R2, R96, R97, RZ, 0xfc, !PT ;  /* 0x0000006160027212 */ /* 0x000fc600078efcff */
[C---:B------:R-:W-:Y:S01]  /*2ad0*/  HMMA.16816.F32.BF16 R88, R16.reuse, R36, RZ ;  /* 0x000000241058723c */ /* 0x040fe200000418ff */
[----:B------:R-:W-:Y:S05]  /*2ae0*/  STL [R1+0x1c], R3 ;  /* 0x00001c0301007387 */ /* 0x000fea0000100800 */
[----:B------:R-:W-:Y:S01]  /*2af0*/  HMMA.16816.F32.BF16 R84, R16, R38, RZ ;  /* 0x000000261054723c */ /* 0x000fe200000418ff */
[----:B------:R-:W-:Y:S05]  /*2b00*/  LDSM.16.M88.4 R16, [R220] ;  /* 0x00000000dc10783b */ /* 0x000fea0000000200 */
[C---:B----4-:R-:W-:Y:S06]  /*2b10*/  HMMA.16816.F32.BF16 R76, R12.reuse, R40, R48 ;  /* 0x000000280c4c723c */ /* 0x050fec0000041830 */
[C---:B-----5:R-:W-:Y:S01]  /*2b20*/  HMMA.16816.F32.BF16 R80, R12.reuse, R32, R56 ;  /* 0x000000200c50723c */ /* 0x060fe20000041838 */
[----:B------:R-:W-:Y:S05]  /*2b30*/  LDSM.16.M88.4 R56, [R218+0x800] ;  /* 0x00080000da38783b */ /* 0x000fea0000000200 */
[C---:B------:R-:W-:Y:S06]  /*2b40*/  HMMA.16816.F32.BF16 R52, R12.reuse, R34, R52 ;  /* 0x000000220c34723c */ /* 0x040fec0000041834 */
[----:B------:R-:W-:Y:S01]  /*2b50*/  HMMA.16816.F32.BF16 R48, R12, R42, R44 ;  /* 0x0000002a0c30723c */ /* 0x000fe2000004182c */
[----:B------:R-:W-:Y:S05]  /*2b60*/  LDSM.16.M88.4 R12, [R220+0x2000] ;  /* 0x00200000dc0c783b */ /* 0x000fea0000000200 */
[C---:B------:R-:W-:Y:S06]  /*2b70*/  HMMA.16816.F32.BF16 R36, R20.reuse, R32, R68 ;  /* 0x000000201424723c */ /* 0x040fec0000041844 */
[C---:B------:R-:W-:Y:S01]  /*2b80*/  HMMA.16816.F32.BF16 R44, R20.reuse, R34, R60 ;  /* 0x00000022142c723c */ /* 0x040fe2000004183c */
[----:B------:R-:W2:Y:S05]  /*2b90*/  LDSM.16.M88.4 R32, [R218] ;  /* 0x00000000da20783b */ /* 0x000eaa0000000200 */
[C---:B------:R-:W-:Y:S06]  /*2ba0*/  HMMA.16816.F32.BF16 R88, R20.reuse, R40, R88 ;  /* 0x000000281458723c */ /* 0x040fec0000041858 */
[----:B------:R-:W-:Y:S06]  /*2bb0*/  HMMA.16816.F32.BF16 R68, R20, R42, R84 ;  /* 0x0000002a1444723c */ /* 0x000fec0000041854 */
[C---:B-1----:R-:W-:Y:S06]  /*2bc0*/  HMMA.16816.F32.BF16 R80, R8.reuse, R24, R80 ;  /* 0x000000180850723c */ /* 0x042fec0000041850 */
[C---:B------:R-:W-:Y:S06]  /*2bd0*/  HMMA.16816.F32.BF16 R92, R8.reuse, R72, R76 ;  /* 0x00000048085c723c */ /* 0x040fec000004184c */
[C---:B------:R-:W-:Y:S01]  /*2be0*/  HMMA.16816.F32.BF16 R60, R8.reuse, R26, R52 ;  /* 0x0000001a083c723c */ /* 0x040fe20000041834 */
[----:B------:R-:W-:Y:S05]  /*2bf0*/  LDSM.16.M88.4 R52, [R139+0x9800] ;  /* 0x009800008b34783b */ /* 0x000fea0000000200 */
[----:B------:R-:W-:Y:S01]  /*2c00*/  HMMA.16816.F32.BF16 R48, R8, R74, R48 ;  /* 0x0000004a0830723c */ /* 0x000fe20000041830 */
[----:B------:R-:W-:Y:S05]  /*2c10*/  LDSM.16.M88.4 R8, [R213+0x6000] ;  /* 0x00600000d508783b */ /* 0x000fea0000000200 */
[C---:B------:R-:W-:Y:S01]  /*2c20*/  HMMA.16816.F32.BF16 R40, R28.reuse, R24, R36 ;  /* 0x000000181c28723c */ /* 0x040fe20000041824 */
[----:B------:R-:W-:Y:S05]  /*2c30*/  LDSM.16.M88.4 R36, [R139+0x9000] ;  /* 0x009000008b24783b */ /* 0x000fea0000000200 */
[C---:B------:R-:W-:Y:S01]  /*2c40*/  HMMA.16816.F32.BF16 R20, R28.reuse, R26, R44 ;  /* 0x0000001a1c14723c */ /* 0x040fe2000004182c */
[----:B------:R-:W1:Y:S05]  /*2c50*/  LDSM.16.M88.4 R24, [R213+0x4000] ;  /* 0x00400000d518783b */ /* 0x000e6a0000000200 */
[C---:B------:R-:W-:Y:S06]  /*2c60*/  HMMA.16816.F32.BF16 R76, R28.reuse, R72, R88 ;  /* 0x000000481c4c723c */ /* 0x040fec0000041858 */
[----:B------:R-:W-:Y:S01]  /*2c70*/  HMMA.16816.F32.BF16 R68, R28, R74, R68 ;  /* 0x0000004a1c44723c */ /* 0x000fe20000041844 */
[----:B------:R-:W-:Y:S05]  /*2c80*/  LDSM.16.M88.4 R28, [R215+0x4000] ;  /* 0x00400000d71c783b */ /* 0x000fea0000000200 */
[C---:B--2---:R-:W-:Y:S06]  /*2c90*/  HMMA.16816.F32.BF16 R44, R12.reuse, R32, R80 ;  /* 0x000000200c2c723c */ /* 0x044fec0000041850 */
[C---:B------:R-:W-:Y:S06]  /*2ca0*/  HMMA.16816.F32.BF16 R84, R12.reuse, R34, R60 ;  /* 0x000000220c54723c */ /* 0x040fec000004183c */
[C---:B------:R-:W-:Y:S06]  /*2cb0*/  HMMA.16816.F32.BF16 R92, R12.reuse, R56, R92 ;  /* 0x000000380c5c723c */ /* 0x040fec000004185c */
[----:B------:R-:W-:Y:S01]  /*2cc0*/  HMMA.16816.F32.BF16 R72, R12, R58, R48 ;  /* 0x0000003a0c48723c */ /* 0x000fe20000041830 */
[----:B------:R-:W-:Y:S05]  /*2cd0*/  LDSM.16.M88.4 R48, [R222+0x1800] ;  /* 0x00180000de30783b */ /* 0x000fea0000000200 */
[C---:B------:R-:W-:Y:S01]  /*2ce0*/  HMMA.16816.F32.BF16 R12, R16.reuse, R32, R40 ;  /* 0x00000020100c723c */ /* 0x040fe20000041828 */
[----:B------:R-:W2:Y:S05]  /*2cf0*/  LDSM.16.M88.4 R40, [R222+0x1000] ;  /* 0x00100000de28783b */ /* 0x000eaa0000000200 */
[C---:B------:R-:W-:Y:S01]  /*2d00*/  HMMA.16816.F32.BF16 R80, R16.reuse, R34, R20 ;  /* 0x000000221050723c */ /* 0x040fe20000041814 */
[----:B------:R-:W3:Y:S05]  /*2d10*/  LDSM.16.M88.4 R20, [R215+0x6000] ;  /* 0x00600000d714783b */ /* 0x000eea0000000200 */
[C---:B------:R-:W-:Y:S06]  /*2d20*/  HMMA.16816.F32.BF16 R88, R16.reuse, R56, R76 ;  /* 0x000000381058723c */ /* 0x040fec000004184c */
[----:B------:R-:W-:Y:S06]  /*2d30*/  HMMA.16816.F32.BF16 R68, R16, R58, R68 ;  /* 0x0000003a1044723c */ /* 0x000fec0000041844 */
[-C--:B-1----:R-:W-:Y:S01]  /*2d40*/  HMMA.16816.F32.BF16 R60, R24, R36.reuse, R12 ;  /* 0x00000024183c723c */ /* 0x082fe2000004180c */
[----:B------:R-:W-:Y:S05]  /*2d50*/  LDSM.16.M88.4 R12, [R221+0x4000] ;  /* 0x00400000dd0c783b */ /* 0x000fea0000000200 */
[C---:B------:R-:W-:Y:S01]  /*2d60*/  HMMA.16816.F32.BF16 R76, R8.reuse, R36, R44 ;  /* 0x00000024084c723c */ /* 0x040fe2000004182c */
[----:B------:R-:W1:Y:S05]  /*2d70*/  LDSM.16.M88.4 R44, [R219+0x9000] ;  /* 0x00900000db2c783b */ /* 0x000e6a0000000200 */
[C---:B------:R-:W-:Y:S06]  /*2d80*/  HMMA.16816.F32.BF16 R56, R8.reuse, R38, R84 ;  /* 0x000000260838723c */ /* 0x040fec0000041854 */
[C---:B------:R-:W-:Y:S06]  /*2d90*/  HMMA.16816.F32.BF16 R32, R8.reuse, R52, R92 ;  /* 0x000000340820723c */ /* 0x040fec000004185c */
[----:B------:R-:W-:Y:S01]  /*2da0*/  HMMA.16816.F32.BF16 R16, R8, R54, R72 ;  /* 0x000000360810723c */ /* 0x000fe20000041848 */
[----:B------:R-:W4:Y:S05]  /*2db0*/  LDSM.16.M88.4 R8, [R221+0x6000] ;  /* 0x00600000dd08783b */ /* 0x000f2a0000000200 */
[C---:B------:R-:W-:Y:S01]  /*2dc0*/  HMMA.16816.F32.BF16 R72, R24.reuse, R38, R80 ;  /* 0x000000261848723c */ /* 0x040fe20000041850 */
[----:B------:R-:W5:Y:S05]  /*2dd0*/  LDSM.16.M88.4 R36, [R219+0x9800] ;  /* 0x00980000db24783b */ /* 0x000f6a0000000200 */
[C---:B------:R-:W-:Y:S06]  /*2de0*/  HMMA.16816.F32.BF16 R88, R24.reuse, R52, R88 ;  /* 0x000000341858723c */ /* 0x040fec0000041858 */
[----:B------:R-:W-:Y:S06]  /*2df0*/  HMMA.16816.F32.BF16 R24, R24, R54, R68 ;  /* 0x000000361818723c */ /* 0x000fec0000041844 */
[-C--:B--2---:R-:W-:Y:S06]  /*2e00*/  HMMA.16816.F32.BF16 R80, R28, R40.reuse, R60 ;  /* 0x000000281c50723c */ /* 0x084fec000004183c */
[C---:B---3--:R-:W-:Y:S06]  /*2e10*/  HMMA.16816.F32.BF16 R84, R20.reuse, R40, R76 ;  /* 0x000000281454723c */ /* 0x048fec000004184c */
[C---:B------:R-:W-:Y:S06]  /*2e20*/  HMMA.16816.F32.BF16 R52, R20.reuse, R42, R56 ;  /* 0x0000002a1434723c */ /* 0x040fec0000041838 */
[C---:B------:R-:W-:Y:S01]  /*2e30*/  HMMA.16816.F32.BF16 R76, R20.reuse, R48, R32 ;  /* 0x00000030144c723c */ /* 0x040fe20000041820 */
[----:B------:R-:W-:Y:S05]  /*2e40*/  LDSM.16.M88.4 R32, [R218+0x1000] ;  /* 0x00100000da20783b */ /* 0x000fea0000000200 */
[----:B------:R-:W-:Y:S01]  /*2e50*/  HMMA.16816.F32.BF16 R68, R20, R50, R16 ;  /* 0x000000321444723c */ /* 0x000fe20000041810 */
[----:B------:R-:W2:Y:S04]  /*2e60*/  LDSM.16.M88.4 R20, [R220+0x4000] ;  /* 0x00400000dc14783b */ /* 0x000ea80000000200 */
[----:B------:R-:W3:Y:S01]  /*2e70*/  LDSM.16.M88.4 R16, [R220+0x6000] ;  /* 0x00600000dc10783b */ /* 0x000ee20000000200 */
[C---:B------:R-:W-:Y:S06]  /*2e80*/  HMMA.16816.F32.BF16 R60, R28.reuse, R42, R72 ;  /* 0x0000002a1c3c723c */ /* 0x040fec0000041848 */
[C---:B------:R-:W-:Y:S06]  /*2e90*/  HMMA.16816.F32.BF16 R56, R28.reuse, R48, R88 ;  /* 0x000000301c38723c */ /* 0x040fec0000041858 */
[----:B------:R-:W-:Y:S01]  /*2ea0*/  HMMA.16816.F32.BF16 R48, R28, R50, R24 ;  /* 0x000000321c30723c */ /* 0x000fe20000041818 */
[----:B------:R-:W3:Y:S01]  /*2eb0*/  LDSM.16.M88.4 R24, [R218+0x1800] ;  /* 0x00180000da18783b */ /* 0x000ee20000000200 */
[----:B------:R-:W-:-:S04]  /*2ec0*/  DEPBAR.LE SB0, 0x0 ;  /* 0x000080000000791a */ /* 0x000fc80000000000 */
[-C--:B-1----:R-:W-:Y:S06]  /*2ed0*/  HMMA.16816.F32.BF16 R28, R12, R44.reuse, R80 ;  /* 0x0000002c0c1c723c */ /* 0x082fec0000041850 */
[C---:B----4-:R-:W-:Y:S06]  /*2ee0*/  HMMA.16816.F32.BF16 R40, R8.reuse, R44, R84 ;  /* 0x0000002c0828723c */ /* 0x050fec0000041854 */
[C---:B------:R-:W-:Y:S06]  /*2ef0*/  HMMA.16816.F32.BF16 R52, R8.reuse, R46, R52 ;  /* 0x0000002e0834723c */ /* 0x040fec0000041834 */
[C---:B-----5:R-:W-:Y:S06]  /*2f00*/  HMMA.16816.F32.BF16 R76, R8.reuse, R36, R76 ;  /* 0x00000024084c723c */ /* 0x060fec000004184c */
[----:B------:R-:W-:Y:S06]  /*2f10*/  HMMA.16816.F32.BF16 R68, R8, R38, R68 ;  /* 0x000000260844723c */ /* 0x000fec0000041844 */
[C---:B------:R-:W-:Y:S06]  /*2f20*/  HMMA.16816.F32.BF16 R60, R12.reuse, R46, R60 ;  /* 0x0000002e0c3c723c */ /* 0x040fec000004183c */
[C---:B------:R-:W-:Y:S06]  /*2f30*/  HMMA.16816.F32.BF16 R8, R12.reuse, R36, R56 ;  /* 0x000000240c08723c */ /* 0x040fec0000041838 */
[----:B------:R-:W-:Y:S06]  /*2f40*/  HMMA.16816.F32.BF16 R48, R12, R38, R48 ;  /* 0x000000260c30723c */ /* 0x000fec0000041830 */
[-C--:B--2---:R-:W-:Y:S06]  /*2f50*/  HMMA.16816.F32.BF16 R28, R20, R32.reuse, R28 ;  /* 0x00000020141c723c */ /* 0x084fec000004181c */
[C---:B---3--:R-:W-:Y:S06]  /*2f60*/  HMMA.16816.F32.BF16 R40, R16.reuse, R32, R40 ;  /* 0x000000201028723c */ /* 0x048fec0000041828 */
[C---:B------:R-:W-:Y:S06]  /*2f70*/  HMMA.16816.F32.BF16 R12, R16.reuse, R34, R52 ;  /* 0x00000022100c723c */ /* 0x040fec0000041834 */
[----:B------:R-:W-:Y:S06]  /*2f80*/  HMMA.16816.F32.BF16 R44, R16, R24, R76 ;  /* 0x00000018102c723c */ /* 0x000fec000004184c */
[----:B------:R-:W-:Y:S01]  /*2f90*/  HMMA.16816.F32.BF16 R32, R20, R34, R60 ;  /* 0x000000221420723c */ /* 0x000fe2000004183c */
[----:B------:R-:W-:-:S02]  /*2fa0*/  FSEL R52, R30, -INF , !P3 ;  /* 0xff8000001e347808 */ /* 0x000fc40005800000 */
[----:B------:R-:W-:Y:S02]  /*2fb0*/  FSEL R30, R28, -INF , !P3 ;  /* 0xff8000001c1e7808 */ /* 0x000fe40005800000 */
[----:B------:R-:W-:Y:S01]  /*2fc0*/  FSEL R53, R31, -INF , !P0 ;  /* 0xff8000001f357808 */ /* 0x000fe20004000000 */
[----:B------:R-:W-:Y:S01]  /*2fd0*/  HMMA.16816.F32.BF16 R8, R20, R24, R8 ;  /* 0x000000181408723c */ /* 0x000fe20000041808 */
[----:B------:R-:W-:Y:S02]  /*2fe0*/  FSEL R38, R42, -INF , !P3 ;  /* 0xff8000002a267808 */ /* 0x000fe40005800000 */
[----:B------:R-:W-:Y:S02]  /*2ff0*/  FSEL R37, R43, -INF , !P0 ;  /* 0xff8000002b257808 */ /* 0x000fe40004000000 */
[----:B------:R-:W-:Y:S01]  /*3000*/  FSEL R36, R41, -INF , !P0 ;  /* 0xff80000029247808 */ /* 0x000fe20004000000 */
[----:B------:R-:W-:Y:S01]  /*3010*/  HMMA.16816.F32.BF16 R16, R16, R26, R68 ;  /* 0x0000001a1010723c */ /* 0x000fe20000041844 */
[----:B------:R-:W-:-:S02]  /*3020*/  FSEL R25, R40, -INF , !P3 ;  /* 0xff80000028197808 */ /* 0x000fc40005800000 */
[----:B------:R-:W-:Y:S02]  /*3030*/  ISETP.GE.AND P3, PT, R64, 0x21, PT ;  /* 0x000000214000780c */ /* 0x000fe40003f66270 */
[----:B------:R-:W-:Y:S01]  /*3040*/  FSEL R39, R29, -INF , !P0 ;  /* 0xff8000001d277808 */ /* 0x000fe20004000000 */
[----:B------:R-:W-:Y:S01]  /*3050*/  HMMA.16816.F32.BF16 R20, R20, R26, R48 ;  /* 0x0000001a1414723c */ /* 0x000fe20000041830 */
[----:B------:R-:W-:Y:S02]  /*3060*/  ISETP.GE.AND P0, PT, R5, R64, PT ;  /* 0x000000400500720c */ /* 0x000fe40003f06270 */
        /* <DEDUP_REMOVED lines=27> */
[----:B------:R-:W-:Y:S01]  /*3220*/  LEA.HI.SX32 R6, R227, 0xfffffffe, 0x1b ;  /* 0xfffffffee3067811 */ /* 0x000fe200078fdaff */
[----:B------:R-:W-:Y:S01]  /*3230*/  BSSY B0, `(.L_x_1127) ;  /* 0x000002b000007945 */ /* 0x000fe20003800000 */
[----:B------:R-:W-:Y:S02]  /*3240*/  ISETP.GE.AND P2, PT, R172, UR5, PT ;  /* 0x00000005ac007c0c */ /* 0x000fe4000bf46270 */
[----:B------:R-:W-:Y:S01]  /*3250*/  ISETP.GE.AND P1, PT, R244, UR5, PT ;  /* 0x00000005f4007c0c */ /* 0x000fe2000bf26270 */
[----:B------:R-:W-:Y:S01]  /*3260*/  IMAD R5, R98, R6, RZ ;  /* 0x0000000662057224 */ /* 0x000fe200078e02ff */
[----:B------:R-:W-:Y:S01]  /*3270*/  SHF.R.S32.HI R3, RZ, 0x1f, R6 ;  /* 0x0000001fff037819 */ /* 0x000fe20000011406 */
[----:B------:R-:W-:-:S04]  /*3280*/  IMAD.WIDE.U32 R6, R6, R67, R250 ;  /* 0x0000004306067225 */ /* 0x000fc800078e00fa */
[----:B------:R-:W-:Y:S01]  /*3290*/  IMAD R5, R3, R67, R5 ;  /* 0x0000004303057224 */ /* 0x000fe200078e0205 */
[----:B------:R-:W-:-:S03]  /*32a0*/  IADD3 R3, P5, R245, R6, RZ ;  /* 0x00000006f5037210 */ /* 0x000fc60007fbe0ff */
[----:B------:R-:W1:Y:S01]  /*32b0*/  @!P2 LDC.64 R12, c[0x0][0x218] ;  /* 0x00008600ff0cab82 */ /* 0x000e620000000a00 */
[----:B------:R-:W-:Y:S01]  /*32c0*/  IMAD.IADD R5, R7, 0x1, R5 ;  /* 0x0000000107057824 */ /* 0x000fe200078e0205 */
[----:B------:R2:W-:Y:S03]  /*32d0*/  @P2 STS.128 [R226+0x8000], RZ ;  /* 0x008000ffe2002388 */ /* 0x0005e60000000c00 */
[----:B------:R-:W-:-:S03]  /*32e0*/  IMAD.X R7, R252, 0x1, R5, P5 ;  /* 0x00000001fc077824 */ /* 0x000fc600028e0605 */
[----:B------:R-:W3:Y:S08]  /*32f0*/  @!P1 LDC.64 R8, c[0x0][0x218] ;  /* 0x00008600ff089b82 */ /* 0x000ef00000000a00 */
[----:B------:R-:W4:Y:S01]  /*3300*/  @!P2 LDC.64 R10, c[0x0][0x218] ;  /* 0x00008600ff0aab82 */ /* 0x000f220000000a00 */
[----:B-1----:R-:W-:-:S04]  /*3310*/  @!P2 LEA R12, P6, R6, R12, 0x1 ;  /* 0x0000000c060ca211 */ /* 0x002fc800078c08ff */
[C---:B------:R-:W-:Y:S02]  /*3320*/  @!P2 LEA.HI.X R13, R6.reuse, R13, R5, 0x1, P6 ;  /* 0x0000000d060da211 */ /* 0x040fe400030f0c05 */
[----:B---3--:R-:W-:-:S03]  /*3330*/  @!P1 LEA R8, P0, R6, R8, 0x1 ;  /* 0x0000000806089211 */ /* 0x008fc600078008ff */
[----:B------:R-:W-:Y:S01]  /*3340*/  @!PT LDS RZ, [RZ] ;  /* 0x00000000fffff984 */ /* 0x000fe20000000800 */
[----:B------:R-:W-:Y:S01]  /*3350*/  @!PT LDS RZ, [RZ] ;  /* 0x00000000fffff984 */ /* 0x000fe20000000800 */
[----:B------:R-:W-:Y:S01]  /*3360*/  @!PT LDS RZ, [RZ] ;  /* 0x00000000fffff984 */ /* 0x000fe20000000800 */
[----:B------:R2:W-:Y:S01]  /*3370*/  @!P2 LDGSTS.E.BYPASS.LTC128B.128 [R226+0x8000], desc[UR8][R12.64] ;  /* 0x080000000ce2afae */ /* 0x0005e2000b901d48 */
[----:B------:R-:W-:-:S03]  /*3380*/  @!P1 LEA.HI.X R9, R6, R9, R5, 0x1, P0 ;  /* 0x0000000906099211 */ /* 0x000fc600000f0c05 */
[----:B------:R2:W-:Y:S01]  /*3390*/  @P1 STS.128 [R226+0x9000], RZ ;  /* 0x009000ffe2001388 */ /* 0x0005e20000000c00 */
[----:B----4-:R-:W-:-:S03]  /*33a0*/  @!P2 LEA R10, P4, R3, R10, 0x1 ;  /* 0x0000000a030aa211 */ /* 0x010fc600078808ff */
[----:B------:R-:W-:Y:S01]  /*33b0*/  @!PT LDS RZ, [RZ] ;  /* 0x00000000fffff984 */ /* 0x000fe20000000800 */
[----:B------:R-:W-:Y:S01]  /*33c0*/  @!PT LDS RZ, [RZ] ;  /* 0x00000000fffff984 */ /* 0x000fe20000000800 */
[----:B------:R-:W-:Y:S01]  /*33d0*/  @!PT LDS RZ, [RZ] ;  /* 0x00000000fffff984 */ /* 0x000fe20000000800 */
[----:B------:R2:W-:Y:S01]  /*33e0*/  @!P1 LDGSTS.E.BYPASS.LTC128B.128 [R226+0x9000], desc[UR8][R8.64+0x80] ;  /* 0x0900008008e29fae */ /* 0x0005e2000b901d48 */
[----:B------:R-:W-:-:S03]  /*33f0*/  @!P2 LEA.HI.X R11, R3, R11, R7, 0x1, P4 ;  /* 0x0000000b030ba211 */ /* 0x000fc600020f0c07 */
        /* <DEDUP_REMOVED lines=14> */
.L_x_1128:
[----:B------:R-:W-:Y:S05]  /*34e0*/  BSYNC B0 ;  /* 0x0000000000007941 */ /* 0x000fea0003800000 */
.L_x_1127:
[----:B------:R-:W0:Y:S02]  /*34f0*/  LDGDEPBAR ;  /* 0x00000000000079af */ /* 0x000e240000000000 */
.L_x_1126:
[----:B------:R-:W-:Y:S01]  /*3500*/  FMNMX.FTZ R134, R25, R36, !PT ;  /* 0x0000002419867209 */ /* 0x000fe20007810000 */
[----:B------:R-:W-:Y:S01]  /*3510*/  ULDC UR5, c[0x0][0x2ec] ;  /* 0x0000bb0000057ab9 */ /* 0x000fe20000000800 */
        /* <DEDUP_REMOVED lines=13> */
[----:B------:R-:W-:Y:S01]  /*35f0*/  LEA R212, R2, UR4, 0x1 ;  /* 0x0000000402d47c11 */ /* 0x000fe2000f8e08ff */
[----:B-1----:R-:W1:Y:S03]  /*3600*/  SHFL.BFLY PT, R6, R134, 0x2, 0x1f ;  /* 0x0c401f0086067f89 */ /* 0x002e6600000e0000 */
[-C--:B------:R-:W-:Y:S01]  /*3610*/  LEA R214, R4, R212.reuse, 0x1 ;  /* 0x000000d404d67211 */ /* 0x080fe200078e08ff */
[----:B------:R-:W3:Y:S01]  /*3620*/  SHFL.BFLY PT, R5, R3, 0x2, 0x1f ;  /* 0x0c401f0003057f89 */ /* 0x000ee200000e0000 */
[----:B------:R-:W-:-:S02]  /*3630*/  LEA R217, R0, R212, 0x1 ;  /* 0x000000d400d97211 */ /* 0x000fc400078e08ff */
[----:B------:R-:W-:Y:S01]  /*3640*/  LEA R216, R0, R214, 0x1 ;  /* 0x000000d600d87211 */ /* 0x000fe200078e08ff */
[----:B------:R-:W-:Y:S04]  /*3650*/  LDSM.16.MT88.4 R20, [R212+0xa000] ;  /* 0x00a00000d414783b */ /* 0x000fe80000004200 */
[----:B------:R-:W-:Y:S04]  /*3660*/  LDSM.16.MT88.4 R48, [R214+0xa000] ;  /* 0x00a00000d630783b */ /* 0x000fe80000004200 */
[----:B------:R-:W-:Y:S04]  /*3670*/  LDSM.16.MT88.4 R64, [R217+0xa000] ;  /* 0x00a00000d940783b */ /* 0x000fe80000004200 */
[----:B------:R-:W-:Y:S01]  /*3680*/  LDSM.16.MT88.4 R80, [R212+0xb000] ;  /* 0x00b00000d450783b */ /* 0x000fe20000004200 */
[----:B-1----:R-:W-:-:S03]  /*3690*/  FMNMX.FTZ R134, R134, R6, !PT ;  /* 0x0000000686867209 */ /* 0x002fc60007810000 */
[----:B------:R-:W-:Y:S01]  /*36a0*/  LDSM.16.MT88.4 R92, [R214+0xb000] ;  /* 0x00b00000d65c783b */ /* 0x000fe20000004200 */
[----:B---3--:R-:W-:-:S03]  /*36b0*/  FMNMX.FTZ R3, R3, R5, !PT ;  /* 0x0000000503037209 */ /* 0x008fc60007810000 */
[----:B------:R-:W1:Y:S01]  /*36c0*/  SHFL.BFLY PT, R6, R134, 0x1, 0x1f ;  /* 0x0c201f0086067f89 */ /* 0x000e6200000e0000 */
[----:B------:R-:W-:-:S03]  /*36d0*/  FMNMX.FTZ R5, R30, R39, !PT ;  /* 0x000000271e057209 */ /* 0x000fc60007810000 */
[----:B------:R-:W3:Y:S01]  /*36e0*/  SHFL.BFLY PT, R132, R3, 0x1, 0x1f ;  /* 0x0c201f0003847f89 */ /* 0x000ee200000e0000 */
        /* <DEDUP_REMOVED lines=8> */
[----:B------:R-:W-:Y:S02]  /*3770*/  FMNMX.FTZ R5, R55, R5, !PT ;  /* 0x0000000537057209 */ /* 0x000fe40007810000 */
[----:B-1----:R-:W-:Y:S01]  /*3780*/  FMNMX.FTZ R134, R134, R6, !PT ;  /* 0x0000000686867209 */ /* 0x002fe20007810000 */
[----:B------:R-:W-:Y:S01]  /*3790*/  LDSM.16.MT88.4 R180, [R214+0xb800] ;  /* 0x00b80000d6b4783b */ /* 0x000fe20000004200 */
[----:B------:R-:W-:Y:S02]  /*37a0*/  FMNMX.FTZ R5, R54, R5, !PT ;  /* 0x0000000536057209 */ /* 0x000fe40007810000 */
[----:B---3--:R-:W-:Y:S01]  /*37b0*/  FMNMX.FTZ R132, R3, R132, !PT ;  /* 0x0000008403847209 */ /* 0x008fe20007810000 */
[C---:B--2---:R-:W-:Y:S01]  /*37c0*/  FMUL.FTZ R8, R134.reuse, UR5 ;  /* 0x0000000586087c20 */ /* 0x044fe20008410000 */
[----:B------:R-:W-:Y:S01]  /*37d0*/  FSETP.NEU.FTZ.AND P0, PT, R134, -INF , PT ;  /* 0xff8000008600780b */ /* 0x000fe20003f1d000 */
[----:B------:R-:W1:Y:S02]  /*37e0*/  SHFL.BFLY PT, R7, R5, 0x2, 0x1f ;  /* 0x0c401f0005077f89 */ /* 0x000e6400000e0000 */
[----:B------:R-:W-:Y:S01]  /*37f0*/  FMUL.FTZ R3, R132, UR5 ;  /* 0x0000000584037c20 */ /* 0x000fe20008410000 */
[----:B------:R-:W-:Y:S01]  /*3800*/  FSEL R8, R8, RZ, P0 ;  /* 0x000000ff08087208 */ /* 0x000fe20000000000 */
[----:B------:R-:W-:Y:S01]  /*3810*/  LDSM.16.MT88.4 R184, [R217+0xb800] ;  /* 0x00b80000d9b8783b */ /* 0x000fe20000004200 */
[----:B------:R-:W-:-:S03]  /*3820*/  FSETP.NEU.FTZ.AND P0, PT, R132, -INF , PT ;  /* 0xff8000008400780b */ /* 0x000fc60003f1d000 */
[----:B------:R-:W-:Y:S01]  /*3830*/  FFMA.FTZ R6, R25, UR5, -R8 ;  /* 0x0000000519067c23 */ /* 0x000fe20008010808 */
[----:B------:R-:W-:Y:S01]  /*3840*/  FSEL R3, R3, RZ, P0 ;  /* 0x000000ff03037208 */ /* 0x000fe20000000000 */
[----:B------:R-:W-:Y:S02]  /*3850*/  LDSM.16.MT88.4 R188, [R216+0xb800] ;  /* 0x00b80000d8bc783b */ /* 0x000fe40000004200 */
[----:B------:R2:W-:Y:S02]  /*3860*/  MUFU.EX2 R232, R6 ;  /* 0x0000000600e87308 */ /* 0x0005e40000000800 */
[--C-:B------:R-:W-:Y:S01]  /*3870*/  FFMA.FTZ R2, R37, UR5, -R3.reuse ;  /* 0x0000000525027c23 */ /* 0x100fe20008010803 */
[--C-:B------:R-:W-:Y:S01]  /*3880*/  FFMA.FTZ R0, R15, UR5, -R3.reuse ;  /* 0x000000050f007c23 */ /* 0x100fe20008010803 */
[----:B------:R-:W-:-:S04]  /*3890*/  FFMA.FTZ R4, R26, UR5, -R3 ;  /* 0x000000051a047c23 */ /* 0x000fc80008010803 */
[----:B------:R1:W-:Y:S08]  /*38a0*/  MUFU.EX2 R228, R2 ;  /* 0x0000000200e47308 */ /* 0x0003f00000000800 */
[----:B------:R3:W-:Y:S01]  /*38b0*/  MUFU.EX2 R230, R0 ;  /* 0x0000000000e67308 */ /* 0x0007e20000000800 */
[----:B--2---:R-:W-:-:S07]  /*38c0*/  FFMA.FTZ R6, R36, UR5, -R8 ;  /* 0x0000000524067c23 */ /* 0x004fce0008010808 */
[----:B------:R2:W4:Y:S01]  /*38d0*/  MUFU.EX2 R231, R6 ;  /* 0x0000000600e77308 */ /* 0x0005220000000800 */
[----:B-1----:R-:W-:-:S05]  /*38e0*/  FMNMX.FTZ R2, R5, R7, !PT ;  /* 0x0000000705027209 */ /* 0x002fca0007810000 */
[----:B------:R-:W1:Y:S02]  /*38f0*/  SHFL.BFLY PT, R9, R2, 0x1, 0x1f ;  /* 0x0c201f0002097f89 */ /* 0x000e6400000e0000 */
[----:B------:R4:W5:Y:S01]  /*3900*/  MUFU.EX2 R211, R4 ;  /* 0x0000000400d37308 */ /* 0x0009620000000800 */
[----:B---3--:R-:W-:-:S04]  /*3910*/  FMNMX.FTZ R0, R52, R53, !PT ;  /* 0x0000003534007209 */ /* 0x008fc80007810000 */
[----:B------:R-:W-:-:S04]  /*3920*/  FMNMX.FTZ R0, R34, R0, !PT ;  /* 0x0000000022007209 */ /* 0x000fc80007810000 */
[----:B------:R-:W-:Y:S01]  /*3930*/  FMNMX.FTZ R0, R35, R0, !PT ;  /* 0x0000000023007209 */ /* 0x000fe20007810000 */
[----:B--2---:R-:W-:-:S03]  /*3940*/  FFMA.FTZ R6, R24, UR5, -R8 ;  /* 0x0000000518067c23 */ /* 0x004fc60008010808 */
[----:B------:R-:W-:Y:S01]  /*3950*/  FMNMX.FTZ R0, R70, R0, !PT ;  /* 0x0000000046007209 */ /* 0x000fe20007810000 */
[----:B------:R2:W-:Y:S03]  /*3960*/  MUFU.EX2 R233, R6 ;  /* 0x0000000600e97308 */ /* 0x0005e60000000800 */
[----:B------:R-:W-:Y:S02]  /*3970*/  FMNMX.FTZ R0, R71, R0, !PT ;  /* 0x0000000047007209 */ /* 0x000fe40007810000 */
[----:B----4-:R-:W-:Y:S02]  /*3980*/  F2FP.BF16.F32.PACK_AB R4, R231, R232 ;  /* 0x000000e8e704723e */ /* 0x010fe400000010ff */
[----:B------:R-:W-:Y:S02]  /*3990*/  FMNMX.FTZ R0, R84, R0, !PT ;  /* 0x0000000054007209 */ /* 0x000fe40007810000 */
[----:B-1----:R-:W-:-:S02]  /*39a0*/  FMNMX.FTZ R136, R2, R9, !PT ;  /* 0x0000000902887209 */ /* 0x002fc40007810000 */
[----:B------:R-:W-:Y:S02]  /*39b0*/  FMNMX.FTZ R0, R85, R0, !PT ;  /* 0x0000000055007209 */ /* 0x000fe40007810000 */
[C---:B------:R-:W-:Y:S01]  /*39c0*/  FSETP.NEU.FTZ.AND P0, PT, R136.reuse, -INF , PT ;  /* 0xff8000008800780b */ /* 0x040fe20003f1d000 */
[----:B------:R-:W-:Y:S01]  /*39d0*/  FMUL.FTZ R2, R136, UR5 ;  /* 0x0000000588027c20 */ /* 0x000fe20008410000 */
[----:B-----5:R-:W-:Y:S01]  /*39e0*/  F2FP.BF16.F32.PACK_AB R7, R230, R211 ;  /* 0x000000d3e607723e */ /* 0x020fe200000010ff */
[----:B------:R-:W1:Y:S01]  /*39f0*/  SHFL.BFLY PT, R10, R0, 0x2, 0x1f ;  /* 0x0c401f00000a7f89 */ /* 0x000e6200000e0000 */
[----:B--2---:R-:W-:Y:S02]  /*3a00*/  FFMA.FTZ R6, R14, UR5, -R8 ;  /* 0x000000050e067c23 */ /* 0x004fe40008010808 */
[----:B------:R-:W-:Y:S01]  /*3a10*/  FSEL R2, R2, RZ, P0 ;  /* 0x000000ff02027208 */ /* 0x000fe20000000000 */
[----:B------:R-:W2:Y:S01]  /*3a20*/  LDSM.16.MT88.4 R12, [R216+0xa000] ;  /* 0x00a00000d80c783b */ /* 0x000ea20000004200 */
[----:B------:R3:W4:Y:S03]  /*3a30*/  MUFU.EX2 R234, R6 ;  /* 0x0000000600ea7308 */ /* 0x0007260000000800 */
[----:B------:R-:W-:-:S05]  /*3a40*/  FFMA.FTZ R9, R30, UR5, -R2 ;  /* 0x000000051e097c23 */ /* 0x000fca0008010802 */
[----:B------:R5:W-:Y:S01]  /*3a50*/  MUFU.EX2 R204, R9 ;  /* 0x0000000900cc7308 */ /* 0x000be20000000800 */
[----:B---3--:R-:W-:Y:S01]  /*3a60*/  FFMA.FTZ R6, R38, UR5, -R3 ;  /* 0x0000000526067c23 */ /* 0x008fe20008010803 */
[----:B-1----:R-:W-:-:S06]  /*3a70*/  FMNMX.FTZ R0, R0, R10, !PT ;  /* 0x0000000a00007209 */ /* 0x002fcc0007810000 */
[----:B------:R4:W1:Y:S01]  /*3a80*/  MUFU.EX2 R229, R6 ;  /* 0x0000000600e57308 */ /* 0x0008620000000800 */
[--C-:B-----5:R-:W-:Y:S02]  /*3a90*/  FFMA.FTZ R9, R27, UR5, -R8.reuse ;  /* 0x000000051b097c23 */ /* 0x120fe40008010808 */
[----:B------:R-:W-:Y:S05]  /*3aa0*/  LDSM.16.MT88.4 R24, [R214+0xa800] ;  /* 0x00a80000d618783b */ /* 0x000fea0000004200 */
[----:B------:R3:W-:Y:S01]  /*3ab0*/  MUFU.EX2 R208, R9 ;  /* 0x0000000900d07308 */ /* 0x0007e20000000800 */
[----:B----4-:R-:W-:Y:S02]  /*3ac0*/  F2FP.BF16.F32.PACK_AB R6, R234, R233 ;  /* 0x000000e9ea06723e */ /* 0x010fe400000010ff */
[----:B-1----:R-:W-:Y:S01]  /*3ad0*/  F2FP.BF16.F32.PACK_AB R5, R228, R229 ;  /* 0x000000e5e405723e */ /* 0x002fe200000010ff */
[----:B---3--:R-:W-:-:S06]  /*3ae0*/  FFMA.FTZ R9, R28, UR5, -R8 ;  /* 0x000000051c097c23 */ /* 0x008fcc0008010808 */
[C---:B------:R-:W-:Y:S01]  /*3af0*/  HMMA.16816.F32.BF16 R140, R4.reuse, R20, RZ ;  /* 0x00000014048c723c */ /* 0x040fe200000418ff */
[----:B------:R1:W3:Y:S05]  /*3b00*/  MUFU.EX2 R209, R9 ;  /* 0x0000000900d17308 */ /* 0x0002ea0000000800 */
[C---:B------:R-:W-:Y:S06]  /*3b10*/  HMMA.16816.F32.BF16 R40, R4.reuse, R48, RZ ;  /* 0x000000300428723c */ /* 0x040fec00000418ff */
[C---:B------:R-:W-:Y:S06]  /*3b20*/  HMMA.16816.F32.BF16 R56, R4.reuse, R64, RZ ;  /* 0x000000400438723c */ /* 0x040fec00000418ff */
[----:B--2---:R-:W-:Y:S01]  /*3b30*/  HMMA.16816.F32.BF16 R72, R4, R12, RZ ;  /* 0x0000000c0448723c */ /* 0x004fe200000418ff */
[--C-:B-1----:R-:W-:Y:S01]  /*3b40*/  FFMA.FTZ R9, R16, UR5, -R8.reuse ;  /* 0x0000000510097c23 */ /* 0x102fe20008010808 */
[----:B------:R-:W-:Y:S01]  /*3b50*/  FFMA.FTZ R8, R17, UR5, -R8 ;  /* 0x0000000511087c23 */ /* 0x000fe20008010808 */
[----:B---3--:R-:W-:-:S02]  /*3b60*/  F2FP.BF16.F32.PACK_AB R168, R209, R208 ;  /* 0x000000d0d1a8723e */ /* 0x008fc400000010ff */
[----:B------:R1:W-:Y:S01]  /*3b70*/  MUFU.EX2 R210, R9 ;  /* 0x0000000900d27308 */ /* 0x0003e20000000800 */
[C---:B------:R-:W-:Y:S06]  /*3b80*/  HMMA.16816.F32.BF16 R88, R4.reuse, R80, RZ ;  /* 0x000000500458723c */ /* 0x040fec00000418ff */
[C---:B------:R-:W-:Y:S01]  /*3b90*/  HMMA.16816.F32.BF16 R100, R4.reuse, R92, RZ ;  /* 0x0000005c0464723c */ /* 0x040fe200000418ff */
[----:B------:R2:W3:Y:S05]  /*3ba0*/  MUFU.EX2 R241, R8 ;  /* 0x0000000800f17308 */ /* 0x0004ea0000000800 */
[C---:B------:R-:W-:Y:S01]  /*3bb0*/  HMMA.16816.F32.BF16 R112, R4.reuse, R120, RZ ;  /* 0x000000780470723c */ /* 0x040fe200000418ff */
[----:B-1----:R-:W1:Y:S05]  /*3bc0*/  SHFL.BFLY PT, R9, R0, 0x1, 0x1f ;  /* 0x0c201f0000097f89 */ /* 0x002e6a00000e0000 */
[----:B------:R-:W-:Y:S01]  /*3bd0*/  HMMA.16816.F32.BF16 R124, R4, R108, RZ ;  /* 0x0000006c047c723c */ /* 0x000fe200000418ff */
[----:B--2---:R-:W-:-:S05]  /*3be0*/  FFMA.FTZ R8, R31, UR5, -R3 ;  /* 0x000000051f087c23 */ /* 0x004fca0008010803 */
[C---:B------:R-:W-:Y:S01]  /*3bf0*/  HMMA.16816.F32.BF16 R148, R4.reuse, R22, RZ ;  /* 0x000000160494723c */ /* 0x040fe200000418ff */
[----:B---3--:R-:W-:Y:S01]  /*3c00*/  F2FP.BF16.F32.PACK_AB R170, R241, R210 ;  /* 0x000000d2f1aa723e */ /* 0x008fe200000010ff */
[----:B------:R2:W-:Y:S04]  /*3c10*/  MUFU.EX2 R205, R8 ;  /* 0x0000000800cd7308 */ /* 0x0005e80000000800 */
[C---:B------:R-:W-:Y:S06]  /*3c20*/  HMMA.16816.F32.BF16 R44, R4.reuse, R50, RZ ;  /* 0x00000032042c723c */ /* 0x040fec00000418ff */
[----:B------:R-:W-:Y:S01]  /*3c30*/  HMMA.16816.F32.BF16 R60, R4, R66, RZ ;  /* 0x00000042043c723c */ /* 0x000fe200000418ff */
[----:B-1----:R-:W-:Y:S01]  /*3c40*/  FMNMX.FTZ R135, R0, R9, !PT ;  /* 0x0000000900877209 */ /* 0x002fe20007810000 */
[----:B------:R-:W-:-:S04]  /*3c50*/  FFMA.FTZ R0, R39, UR5, -R2 ;  /* 0x0000000527007c23 */ /* 0x000fc80008010802 */
[C---:B------:R-:W-:Y:S01]  /*3c60*/  HMMA.16816.F32.BF16 R76, R4.reuse, R14, RZ ;  /* 0x0000000e044c723c */ /* 0x040fe200000418ff */
[----:B------:R-:W-:Y:S01]  /*3c70*/  FSETP.NEU.FTZ.AND P0, PT, R135, -INF , PT ;  /* 0xff8000008700780b */ /* 0x000fe20003f1d000 */
[----:B--2---:R-:W-:Y:S01]  /*3c80*/  FFMA.FTZ R8, R29, UR5, -R3 ;  /* 0x000000051d087c23 */ /* 0x004fe20008010803 */
[----:B------:R1:W-:Y:S01]  /*3c90*/  MUFU.EX2 R201, R0 ;  /* 0x0000000000c97308 */ /* 0x0003e20000000800 */
[----:B------:R-:W2:Y:S02]  /*3ca0*/  LDSM.16.MT88.4 R28, [R217+0xa800] ;  /* 0x00a80000d91c783b */ /* 0x000ea40000004200 */
[C---:B------:R-:W-:Y:S05]  /*3cb0*/  HMMA.16816.F32.BF16 R156, R4.reuse, R82, RZ ;  /* 0x00000052049c723c */ /* 0x040fea00000418ff */
[----:B------:R3:W4:Y:S01]  /*3cc0*/  MUFU.EX2 R206, R8 ;  /* 0x0000000800ce7308 */ /* 0x0007220000000800 */
[C---:B------:R-:W-:Y:S06]  /*3cd0*/  HMMA.16816.F32.BF16 R104, R4.reuse, R94, RZ ;  /* 0x0000005e0468723c */ /* 0x040fec00000418ff */
[----:B------:R-:W-:Y:S01]  /*3ce0*/  HMMA.16816.F32.BF16 R116, R4, R122, RZ ;  /* 0x0000007a0474723c */ /* 0x000fe200000418ff */
[----:B-1----:R-:W-:-:S04]  /*3cf0*/  FFMA.FTZ R0, R32, UR5, -R2 ;  /* 0x0000000520007c23 */ /* 0x002fc80008010802 */
[----:B------:R-:W-:Y:S01]  /*3d00*/  MUFU.EX2 R202, R0 ;  /* 0x0000000000ca7308 */ /* 0x000fe20000000800 */
[----:B------:R-:W-:Y:S01]  /*3d10*/  HMMA.16816.F32.BF16 R36, R4, R110, RZ ;  /* 0x0000006e0424723c */ /* 0x000fe200000418ff */
[--C-:B---3--:R-:W-:Y:S01]  /*3d20*/  FFMA.FTZ R8, R18, UR5, -R3.reuse ;  /* 0x0000000512087c23 */ /* 0x108fe20008010803 */
[----:B------:R-:W-:Y:S01]  /*3d30*/  FFMA.FTZ R3, R19, UR5, -R3 ;  /* 0x0000000513037c23 */ /* 0x000fe20008010803 */
[----:B----4-:R-:W-:Y:S01]  /*3d40*/  F2FP.BF16.F32.PACK_AB R169, R206, R205 ;  /* 0x000000cdcea9723e */ /* 0x010fe200000010ff */
[----:B------:R-:W1:Y:S03]  /*3d50*/  LDSM.16.MT88.4 R16, [R216+0xa800] ;  /* 0x00a80000d810783b */ /* 0x000e660000004200 */
[----:B------:R3:W-:Y:S01]  /*3d60*/  MUFU.EX2 R207, R8 ;  /* 0x0000000800cf7308 */ /* 0x0007e20000000800 */
[----:B------:R-:W-:-:S07]  /*3d70*/  F2FP.BF16.F32.PACK_AB R4, R201, R204 ;  /* 0x000000ccc904723e */ /* 0x000fce00000010ff */
[----:B------:R4:W5:Y:S01]  /*3d80*/  MUFU.EX2 R240, R3 ;  /* 0x0000000300f07308 */ /* 0x0009620000000800 */
[----:B---3--:R-:W-:-:S05]  /*3d90*/  FMUL.FTZ R8, R135, UR5 ;  /* 0x0000000587087c20 */ /* 0x008fca0008410000 */
[----:B------:R-:W-:Y:S01]  /*3da0*/  FSEL R0, R8, RZ, P0 ;  /* 0x000000ff08007208 */ /* 0x000fe20000000000 */
[----:B----4-:R-:W-:Y:S01]  /*3db0*/  FFMA.FTZ R3, R33, UR5, -R2 ;  /* 0x0000000521037c23 */ /* 0x010fe20008010802 */
[----:B-----5:R-:W-:-:S03]  /*3dc0*/  F2FP.BF16.F32.PACK_AB R171, R240, R207 ;  /* 0x000000cff0ab723e */ /* 0x020fc600000010ff */
[----:B------:R3:W4:Y:S04]  /*3dd0*/  MUFU.EX2 R203, R3 ;  /* 0x0000000300cb7308 */ /* 0x0007280000000800 */
[C---:B------:R-:W-:Y:S06]  /*3de0*/  HMMA.16816.F32.BF16 R140, R168.reuse, R152, R140 ;  /* 0x00000098a88c723c */ /* 0x040fec000004188c */
[C---:B------:R-:W-:Y:S06]  /*3df0*/  HMMA.16816.F32.BF16 R40, R168.reuse, R24, R40 ;  /* 0x00000018a828723c */ /* 0x040fec0000041828 */
[----:B--2---:R-:W-:Y:S01]  /*3e00*/  HMMA.16816.F32.BF16 R56, R168, R28, R56 ;  /* 0x0000001ca838723c */ /* 0x004fe20000041838 */
[----:B---3--:R-:W-:Y:S01]  /*3e10*/  FFMA.FTZ R3, R52, UR5, -R0 ;  /* 0x0000000534037c23 */ /* 0x008fe20008010800 */
        /* <DEDUP_REMOVED lines=23> */
[----:B--2---:R-:W-:-:S03]  /*3f90*/  F2FP.BF16.F32.PACK_AB R7, R197, R199 ;  /* 0x000000c7c507723e */ /* 0x004fc600000010ff */
[----:B------:R1:W-:Y:S04]  /*3fa0*/  MUFU.EX2 R196, R3 ;  /* 0x0000000300c47308 */ /* 0x0003e80000000800 */
[C---:B------:R-:W-:Y:S06]  /*3fb0*/  HMMA.16816.F32.BF16 R144, R4.reuse, R20, RZ ;  /* 0x000000140490723c */ /* 0x040fec00000418ff */
[C---:B------:R-:W-:Y:S06]  /*3fc0*/  HMMA.16816.F32.BF16 R192, R4.reuse, R22, RZ ;  /* 0x0000001604c0723c */ /* 0x040fec00000418ff */
[----:B------:R-:W-:Y:S01]  /*3fd0*/  HMMA.16816.F32.BF16 R36, R4, R48, RZ ;  /* 0x000000300424723c */ /* 0x000fe200000418ff */
[----:B-1----:R-:W-:-:S04]  /*3fe0*/  FFMA.FTZ R3, R68, UR5, -R2 ;  /* 0x0000000544037c23 */ /* 0x002fc80008010802 */
[----:B------:R1:W2:Y:S01]  /*3ff0*/  MUFU.EX2 R175, R3 ;  /* 0x0000000300af7308 */ /* 0x0002a20000000800 */
[C---:B------:R-:W-:Y:S06]  /*4000*/  HMMA.16816.F32.BF16 R160, R4.reuse, R120, RZ ;  /* 0x0000007804a0723c */ /* 0x040fec00000418ff */
[C---:B------:R-:W-:Y:S06]  /*4010*/  HMMA.16816.F32.BF16 R48, R4.reuse, R50, RZ ;  /* 0x000000320430723c */ /* 0x040fec00000418ff */
[----:B------:R-:W-:Y:S01]  /*4020*/  HMMA.16816.F32.BF16 R32, R4, R14, RZ ;  /* 0x0000000e0420723c */ /* 0x000fe200000418ff */
[--C-:B-1----:R-:W-:Y:S01]  /*4030*/  FFMA.FTZ R3, R55, UR5, -R2.reuse ;  /* 0x0000000537037c23 */ /* 0x102fe20008010802 */
[----:B------:R-:W-:-:S04]  /*4040*/  FFMA.FTZ R2, R54, UR5, -R2 ;  /* 0x0000000536027c23 */ /* 0x000fc80008010802 */
[C---:B------:R-:W-:Y:S01]  /*4050*/  HMMA.16816.F32.BF16 R20, R4.reuse, R82, RZ ;  /* 0x000000520414723c */ /* 0x040fe200000418ff */
[----:B--2---:R-:W-:Y:S01]  /*4060*/  F2FP.BF16.F32.PACK_AB R128, R175, R196 ;  /* 0x000000c4af80723e */ /* 0x004fe200000010ff */
[----:B------:R1:W-:Y:S04]  /*4070*/  MUFU.EX2 R174, R3 ;  /* 0x0000000300ae7308 */ /* 0x0003e80000000800 */
[C---:B------:R-:W-:Y:S04]  /*4080*/  HMMA.16816.F32.BF16 R52, R4.reuse, R64, RZ ;  /* 0x000000400434723c */ /* 0x040fe800000418ff */
[----:B------:R2:W3:Y:S02]  /*4090*/  MUFU.EX2 R243, R2 ;  /* 0x0000000200f37308 */ /* 0x0004e40000000800 */
[C---:B------:R-:W-:Y:S06]  /*40a0*/  HMMA.16816.F32.BF16 R64, R4.reuse, R66, RZ ;  /* 0x000000420440723c */ /* 0x040fec00000418ff */
[----:B------:R-:W-:Y:S01]  /*40b0*/  HMMA.16816.F32.BF16 R96, R4, R92, RZ ;  /* 0x0000005c0460723c */ /* 0x000fe200000418ff */
[----:B-1----:R-:W-:-:S04]  /*40c0*/  FADD.FTZ R3, R200, R198 ;  /* 0x000000c6c8037221 */ /* 0x002fc80000010000 */
[----:B------:R-:W-:Y:S01]  /*40d0*/  FADD.FTZ R3, R199, R3 ;  /* 0x00000003c7037221 */ /* 0x000fe20000010000 */
[C---:B------:R-:W-:Y:S01]  /*40e0*/  HMMA.16816.F32.BF16 R164, R4.reuse, R108, RZ ;  /* 0x0000006c04a4723c */ /* 0x040fe200000418ff */
[--C-:B--2---:R-:W-:Y:S02]  /*40f0*/  FFMA.FTZ R2, R70, UR5, -R0.reuse ;  /* 0x0000000546027c23 */ /* 0x104fe40008010800 */
[----:B------:R-:W-:Y:S01]  /*4100*/  FADD.FTZ R3, R197, R3 ;  /* 0x00000003c5037221 */ /* 0x000fe20000010000 */
[----:B---3--:R-:W-:Y:S02]  /*4110*/  F2FP.BF16.F32.PACK_AB R130, R243, R174 ;  /* 0x000000aef382723e */ /* 0x008fe400000010ff */
[C---:B------:R-:W-:Y:S01]  /*4120*/  HMMA.16816.F32.BF16 R8, R4.reuse, R94, RZ ;  /* 0x0000005e0408723c */ /* 0x040fe200000418ff */
[----:B------:R1:W2:Y:S05]  /*4130*/  MUFU.EX2 R138, R2 ;  /* 0x00000002008a7308 */ /* 0x0002aa0000000800 */
[----:B------:R-:W-:Y:S01]  /*4140*/  HMMA.16816.F32.BF16 R120, R4, R122, RZ ;  /* 0x0000007a0478723c */ /* 0x000fe200000418ff */
[----:B-1----:R-:W-:Y:S01]  /*4150*/  FFMA.FTZ R2, R71, UR5, -R0 ;  /* 0x0000000547027c23 */ /* 0x002fe20008010800 */
[----:B--2---:R-:W-:-:S04]  /*4160*/  FADD.FTZ R3, R138, R3 ;  /* 0x000000038a037221 */ /* 0x004fc80000010000 */
[C---:B------:R-:W-:Y:S01]  /*4170*/  HMMA.16816.F32.BF16 R68, R4.reuse, R12, RZ ;  /* 0x0000000c0444723c */ /* 0x040fe200000418ff */
[----:B------:R1:W2:Y:S05]  /*4180*/  MUFU.EX2 R137, R2 ;  /* 0x0000000200897308 */ /* 0x0002aa0000000800 */
[----:B------:R-:W-:Y:S01]  /*4190*/  HMMA.16816.F32.BF16 R12, R4, R110, RZ ;  /* 0x0000006e040c723c */ /* 0x000fe200000418ff */
[--C-:B-1----:R-:W-:Y:S01]  /*41a0*/  FFMA.FTZ R2, R84, UR5, -R0.reuse ;  /* 0x0000000554027c23 */ /* 0x102fe20008010800 */
[----:B------:R-:W-:Y:S01]  /*41b0*/  FFMA.FTZ R0, R85, UR5, -R0 ;  /* 0x0000000555007c23 */ /* 0x000fe20008010800 */
[----:B--2---:R-:W-:-:S03]  /*41c0*/  F2FP.BF16.F32.PACK_AB R129, R137, R138 ;  /* 0x0000008a8981723e */ /* 0x004fc600000010ff */
[----:B------:R-:W-:Y:S01]  /*41d0*/  HMMA.16816.F32.BF16 R84, R4, R80, RZ ;  /* 0x000000500454723c */ /* 0x000fe200000418ff */
[----:B------:R1:W2:Y:S01]  /*41e0*/  MUFU.EX2 R133, R2 ;  /* 0x0000000200857308 */ /* 0x0002a20000000800 */
[----:B------:R-:W-:-:S05]  /*41f0*/  FADD.FTZ R3, R137, R3 ;  /* 0x0000000389037221 */ /* 0x000fca0000010000 */
[----:B------:R-:W-:Y:S02]  /*4200*/  FADD.FTZ R5, R229, R228 ;  /* 0x000000e4e5057221 */ /* 0x000fe40000010000 */
[----:B------:R3:W4:Y:S02]  /*4210*/  MUFU.EX2 R242, R0 ;  /* 0x0000000000f27308 */ /* 0x0007240000000800 */
[----:B------:R-:W-:Y:S01]  /*4220*/  FADD.FTZ R5, R211, R5 ;  /* 0x00000005d3057221 */ /* 0x000fe20000010000 */
[----:B-1----:R-:W-:Y:S01]  /*4230*/  FADD.FTZ R2, R232, R231 ;  /* 0x000000e7e8027221 */ /* 0x002fe20000010000 */
[----:B--2---:R-:W-:-:S03]  /*4240*/  FADD.FTZ R3, R133, R3 ;  /* 0x0000000385037221 */ /* 0x004fc60000010000 */
[----:B------:R-:W-:Y:S01]  /*4250*/  FADD.FTZ R2, R233, R2 ;  /* 0x00000002e9027221 */ /* 0x000fe20000010000 */
[----:B---3--:R-:W-:-:S03]  /*4260*/  FADD.FTZ R0, R204, R201 ;  /* 0x000000c9cc007221 */ /* 0x008fc60000010000 */
[----:B------:R-:W-:Y:S01]  /*4270*/  FADD.FTZ R2, R234, R2 ;  /* 0x00000002ea027221 */ /* 0x000fe20000010000 */
[C---:B----4-:R-:W-:Y:S01]  /*4280*/  F2FP.BF16.F32.PACK_AB R131, R242.reuse, R133 ;  /* 0x00000085f283723e */ /* 0x050fe200000010ff */
[----:B------:R-:W-:Y:S01]  /*4290*/  FADD.FTZ R242, R242, R3 ;  /* 0x00000003f2f27221 */ /* 0x000fe20000010000 */
        /* <DEDUP_REMOVED lines=8> */
[----:B------:R-:W-:Y:S02]  /*4320*/  FADD.FTZ R2, R210, R2 ;  /* 0x00000002d2027221 */ /* 0x000fe40000010000 */
        /* <DEDUP_REMOVED lines=24> */
[----:B------:R-:W-:Y:S01]  /*44b0*/  ULDC UR4, c[0x0][0x2d0] ;  /* 0x0000b40000047ab9 */ /* 0x000fe20000000800 */
[----:B------:R-:W1:Y:S01]  /*44c0*/  LDC.64 R228, c[0x0][0x250] ;  /* 0x00009400ffe47b82 */ /* 0x000e620000000a00 */
[----:B------:R-:W-:Y:S01]  /*44d0*/  ISETP.GE.AND P3, PT, R172, UR4, PT ;  /* 0x00000004ac007c0c */ /* 0x000fe2000bf66270 */
[----:B------:R-:W-:Y:S01]  /*44e0*/  IMAD.MOV.U32 R133, RZ, RZ, R135 ;  /* 0x000000ffff857224 */ /* 0x000fe200078e0087 */
[----:B------:R-:W-:Y:S01]  /*44f0*/  LEA.HI.SX32 R227, R227, 0xfffffffe, 0x1b ;  /* 0xfffffffee3e37811 */ /* 0x000fe200078fdaff */
[----:B------:R-:W-:Y:S01]  /*4500*/  IMAD.MOV.U32 R3, RZ, RZ, R136 ;  /* 0x000000ffff037224 */ /* 0x000fe200078e0088 */
[----:B------:R-:W-:Y:S01]  /*4510*/  MOV R138, R132 ;  /* 0x00000084008a7202 */ /* 0x000fe20000000f00 */
[----:B------:R-:W-:Y:S01]  /*4520*/  IMAD.MOV.U32 R137, RZ, RZ, R134 ;  /* 0x000000ffff897224 */ /* 0x000fe200078e0086 */
[----:B------:R-:W-:Y:S01]  /*4530*/  ULDC UR5, c[0x0][0x2d0] ;  /* 0x0000b40000057ab9 */ /* 0x000fe20000000800 */
[----:B------:R-:W-:Y:S01]  /*4540*/  ULDC UR4, c[0x0][0x2ec] ;  /* 0x0000bb0000047ab9 */ /* 0x000fe20000000800 */
[----:B------:R-:W-:-:S05]  /*4550*/  ULDC.64 UR6, c[0x0][0x248] ;  /* 0x0000920000067ab9 */ /* 0x000fca0000000a00 */
[----:B------:R-:W2:Y:S08]  /*4560*/  @!P3 LDC.64 R248, c[0x0][0x220] ;  /* 0x00008800fff8bb82 */ /* 0x000eb00000000a00 */
[----:B------:R-:W3:Y:S01]  /*4570*/  @!P3 LDC.64 R246, c[0x0][0x220] ;  /* 0x00008800fff6bb82 */ /* 0x000ee20000000a00 */
[----:B------:R-:W-:Y:S05]  /*4580*/  BRA `(.L_x_1130) ;  /* 0x0000000000b47947 */ /* 0x000fea0003800000 */
.L_x_1132:
[----:B------:R-:W2:Y:S01]  /*4590*/  LDL.64 R230, [R1+0x10] ;  /* 0x0000100001e67983 */ /* 0x000ea20000100a00 */
[----:B------:R-:W1:Y:S01]  /*45a0*/  @!P3 LDC.64 R176, c[0x0][0x218] ;  /* 0x00008600ffb0bb82 */ /* 0x000e620000000a00 */
[----:B------:R-:W-:Y:S02]  /*45b0*/  VIADD R0, R227, 0xffffffff ;  /* 0xffffffffe3007836 */ /* 0x000fe40000000000 */
[----:B------:R3:W-:Y:S02]  /*45c0*/  @P3 STS.128 [R226+0x8000], RZ ;  /* 0x008000ffe2003388 */ /* 0x0007e40000000c00 */
[----:B------:R-:W-:Y:S01]  /*45d0*/  IMAD.WIDE.U32 R134, R0, UR6, RZ ;  /* 0x0000000600867c25 */ /* 0x000fe2000f8e00ff */
[----:B------:R-:W-:Y:S02]  /*45e0*/  SHF.R.S32.HI R2, RZ, 0x1f, R0 ;  /* 0x0000001fff027819 */ /* 0x000fe40000011400 */
[----:B------:R-:W4:Y:S03]  /*45f0*/  @!P2 LDC.64 R172, c[0x0][0x218] ;  /* 0x00008600ffacab82 */ /* 0x000f260000000a00 */
[----:B------:R-:W-:Y:S04]  /*4600*/  IMAD R2, R2, UR6, RZ ;  /* 0x0000000602027c24 */ /* 0x000fe8000f8e02ff */
[----:B------:R-:W-:Y:S01]  /*4610*/  IMAD R2, R0, UR7, R2 ;  /* 0x0000000700027c24 */ /* 0x000fe2000f8e0202 */
[----:B------:R-:W5:Y:S03]  /*4620*/  @!P3 LDC.64 R174, c[0x0][0x218] ;  /* 0x00008600ffaebb82 */ /* 0x000f660000000a00 */
[----:B------:R-:W-:Y:S05]  /*4630*/  IMAD.IADD R132, R135, 0x1, R2 ;  /* 0x0000000187847824 */ /* 0x000fea00078e0202 */
[----:B------:R-:W3:Y:S01]  /*4640*/  @!P2 LDC.64 R178, c[0x0][0x218] ;  /* 0x00008600ffb2ab82 */ /* 0x000ee20000000a00 */
[----:B--2---:R-:W-:Y:S04]  /*4650*/  LEA R0, P1, R134, R230, 0x5 ;  /* 0x000000e686007211 */ /* 0x004fe800078228ff */
[----:B-1----:R-:W-:Y:S02]  /*4660*/  @!P3 LEA R176, P6, R0, R176, 0x1 ;  /* 0x000000b000b0b211 */ /* 0x002fe400078c08ff */
[----:B------:R-:W-:Y:S02]  /*4670*/  LEA.HI.X R132, R134, R251, R132, 0x5, P1 ;  /* 0x000000fb86847211 */ /* 0x000fe400008f2c84 */
[C---:B----4-:R-:W-:Y:S02]  /*4680*/  @!P2 LEA R172, P1, R0.reuse, R172, 0x1 ;  /* 0x000000ac00aca211 */ /* 0x050fe400078208ff */
[C-C-:B------:R-:W-:Y:S02]  /*4690*/  @!P3 LEA.HI.X R177, R0.reuse, R177, R132.reuse, 0x1, P6 ;  /* 0x000000b100b1b211 */ /* 0x140fe400030f0c84 */
[--C-:B------:R-:W-:Y:S02]  /*46a0*/  @!P2 LEA.HI.X R173, R0, R173, R132.reuse, 0x1, P1 ;  /* 0x000000ad00ada211 */ /* 0x100fe400008f0c84 */
[----:B------:R-:W-:Y:S01]  /*46b0*/  IADD3 R2, P0, R245, R0, RZ ;  /* 0x00000000f5027210 */ /* 0x000fe20007f1e0ff */
[----:B------:R-:W-:Y:S01]  /*46c0*/  @!PT LDS RZ, [RZ] ;  /* 0x00000000fffff984 */ /* 0x000fe20000000800 */
[----:B------:R-:W-:Y:S01]  /*46d0*/  @!PT LDS RZ, [RZ] ;  /* 0x00000000fffff984 */ /* 0x000fe20000000800 */
[----:B------:R-:W-:Y:S01]  /*46e0*/  @!PT LDS RZ, [RZ] ;  /* 0x00000000fffff984 */ /* 0x000fe20000000800 */
[----:B------:R1:W-:Y:S03]  /*46f0*/  @!P3 LDGSTS.E.BYPASS.LTC128B.128 [R226+0x8000], desc[UR8][R176.64] ;  /* 0x08000000b0e2bfae */ /* 0x0003e6000b901d48 */
[----:B-----5:R-:W-:Y:S01]  /*4700*/  @!P3 LEA R174, P5, R2, R174, 0x1 ;  /* 0x000000ae02aeb211 */ /* 0x020fe200078a08ff */
[----:B------:R1:W-:Y:S01]  /*4710*/  @P2 STS.128 [R226+0x9000], RZ ;  /* 0x009000ffe2002388 */ /* 0x0003e20000000c00 */
[----:B------:R-:W-:Y:S01]  /*4720*/  IMAD.X R135, R252, 0x1, R132, P0 ;  /* 0x00000001fc877824 */ /* 0x000fe200000e0684 */
[C---:B---3--:R-:W-:Y:S02]  /*4730*/  @!P2 LEA R134, P0, R2.reuse, R178, 0x1 ;  /* 0x000000b20286a211 */ /* 0x048fe400078008ff */
[----:B------:R-:W-:Y:S01]  /*4740*/  @!PT LDS RZ, [RZ] ;  /* 0x00000000fffff984 */ /* 0x000fe20000000800 */
[----:B------:R-:W-:Y:S01]  /*4750*/  @!PT LDS RZ, [RZ] ;  /* 0x00000000fffff984 */ /* 0x000fe20000000800 */
[----:B------:R-:W-:Y:S01]  /*4760*/  @!PT LDS RZ, [RZ] ;  /* 0x00000000fffff984 */ /* 0x000fe20000000800 */
[----:B------:R1:W-:Y:S02]  /*4770*/  @!P2 LDGSTS.E.BYPASS.LTC128B.128 [R226+0x9000], desc[UR8][R172.64+0x80] ;  /* 0x09000080ace2afae */ /* 0x0003e4000b901d48 */
[C-C-:B------:R-:W-:Y:S02]  /*4780*/  @!P3 LEA.HI.X R175, R2.reuse, R175, R135.reuse, 0x1, P5 ;  /* 0x000000af02afb211 */ /* 0x140fe400028f0c87 */
[----:B------:R1:W-:Y:S01]  /*4790*/  @P3 STS.128 [R226+0x8800], RZ ;  /* 0x008800ffe2003388 */ /* 0x0003e20000000c00 */
        /* <DEDUP_REMOVED lines=12> */
.L_x_1130:
[----:B------:R-:W4:Y:S01]  /*4860*/  LDL.64 R12, [R1+0x8] ;  /* 0x00000800010c7983 */ /* 0x000f220000100a00 */
[----:B------:R-:W-:Y:S01]  /*4870*/  ISETP.GE.AND P2, PT, R244, UR5, PT ;  /* 0x00000005f4007c0c */ /* 0x000fe2000bf46270 */
[----:B------:R-:W-:Y:S04]  /*4880*/  DEPBAR.LE SB0, 0x0 ;  /* 0x000080000000791a */ /* 0x000fe80000000000 */
[----:B------:R-:W5:Y:S01]  /*4890*/  LDL R10, [R1] ;  /* 0x00000000010a7983 */ /* 0x000f620000100800 */
[----:B------:R-:W-:Y:S01]  /*48a0*/  SHF.R.S32.HI R0, RZ, 0x1f, R227 ;  /* 0x0000001fff007819 */ /* 0x000fe200000114e3 */
[CC--:B-1----:R-:W-:Y:S06]  /*48b0*/  IMAD.WIDE.U32 R4, R227.reuse, R228.reuse, RZ ;  /* 0x000000e4e3047225 */ /* 0x0c2fec00078e00ff */
[----:B------:R-:W1:Y:S08]  /*48c0*/  @!P2 LDC.64 R8, c[0x0][0x220] ;  /* 0x00008800ff08ab82 */ /* 0x000e700000000a00 */
[----:B------:R-:W-:Y:S01]  /*48d0*/  BAR.SYNC.DEFER_BLOCKING 0x0 ;  /* 0x0000000000007b1d */ /* 0x000fe20000010000 */
[----:B------:R-:W-:Y:S04]  /*48e0*/  IMAD R0, R0, R228, RZ ;  /* 0x000000e400007224 */ /* 0x000fe800078e02ff */
[----:B------:R-:W-:Y:S04]  /*48f0*/  IMAD R2, R227, R229, R0 ;  /* 0x000000e5e3027224 */ /* 0x000fe800078e0200 */
[----:B------:R-:W-:Y:S01]  /*4900*/  IMAD.IADD R5, R5, 0x1, R2 ;  /* 0x0000000105057824 */ /* 0x000fe200078e0202 */
[----:B------:R-:W-:Y:S01]  /*4910*/  @P3 STS.128 [R226+0xa000], RZ ;  /* 0x00a000ffe2003388 */ /* 0x000fe20000000c00 */
[----:B------:R-:W3:Y:S01]  /*4920*/  @!P2 LDC.64 R6, c[0x0][0x220] ;  /* 0x00008800ff06ab82 */ /* 0x000ee20000000a00 */
[----:B----4-:R-:W-:Y:S04]  /*4930*/  LEA R0, P1, R4, R12, 0x5 ;  /* 0x0000000c04007211 */ /* 0x010fe800078228ff */
[----:B--2---:R-:W-:Y:S02]  /*4940*/  @!P3 LEA R12, P5, R0, R248, 0x1 ;  /* 0x000000f8000cb211 */ /* 0x004fe400078a08ff */
[----:B-----5:R-:W-:Y:S02]  /*4950*/  LEA.HI.X R4, R4, R10, R5, 0x5, P1 ;  /* 0x0000000a04047211 */ /* 0x020fe400008f2c05 */
[C---:B-1----:R-:W-:Y:S02]  /*4960*/  @!P2 LEA R8, P1, R0.reuse, R8, 0x1 ;  /* 0x000000080008a211 */ /* 0x042fe400078208ff */
[C-C-:B------:R-:W-:Y:S02]  /*4970*/  @!P3 LEA.HI.X R13, R0.reuse, R249, R4.reuse, 0x1, P5 ;  /* 0x000000f9000db211 */ /* 0x140fe400028f0c04 */
[----:B------:R-:W-:Y:S02]  /*4980*/  @!P2 LEA.HI.X R9, R0, R9, R4, 0x1, P1 ;  /* 0x000000090009a211 */ /* 0x000fe400008f0c04 */
[----:B------:R-:W-:Y:S01]  /*4990*/  LEA R2, P0, R228, R0, 0x4 ;  /* 0x00000000e4027211 */ /* 0x000fe200078020ff */
[----:B------:R-:W-:Y:S01]  /*49a0*/  @!PT LDS RZ, [RZ] ;  /* 0x00000000fffff984 */ /* 0x000fe20000000800 */
[----:B------:R-:W-:Y:S01]  /*49b0*/  @!PT LDS RZ, [RZ] ;  /* 0x00000000fffff984 */ /* 0x000fe20000000800 */
[----:B------:R-:W-:Y:S01]  /*49c0*/  @!PT LDS RZ, [RZ] ;  /* 0x00000000fffff984 */ /* 0x000fe20000000800 */
[----:B------:R-:W-:Y:S03]  /*49d0*/  @!P3 LDGSTS.E.BYPASS.LTC128B.128 [R226+0xa000], desc[UR8][R12.64] ;  /* 0x0a0000000ce2bfae */ /* 0x000fe6000b901d48 */
[----:B---3--:R-:W-:Y:S01]  /*49e0*/  @!P3 LEA R10, P4, R2, R246, 0x1 ;  /* 0x000000f6020ab211 */ /* 0x008fe200078808ff */
[----:B------:R-:W-:Y:S01]  /*49f0*/  @P2 STS.128 [R226+0xb000], RZ ;  /* 0x00b000ffe2002388 */ /* 0x000fe20000000c00 */
[----:B------:R-:W-:Y:S02]  /*4a00*/  LEA.HI.X R5, R228, R4, R229, 0x4, P0 ;  /* 0x00000004e4057211 */ /* 0x000fe400000f24e5 */
[C---:B------:R-:W-:Y:S01]  /*4a10*/  @!P2 LEA R6, P0, R2.reuse, R6, 0x1 ;  /* 0x000000060206a211 */ /* 0x040fe200078008ff */
[----:B------:R-:W-:Y:S01]  /*4a20*/  @!PT LDS RZ, [RZ] ;  /* 0x00000000fffff984 */ /* 0x000fe20000000800 */
[----:B------:R-:W-:Y:S01]  /*4a30*/  @!PT LDS RZ, [RZ] ;  /* 0x00000000fffff984 */ /* 0x000fe20000000800 */
[----:B------:R-:W-:Y:S01]  /*4a40*/  @!PT LDS RZ, [RZ] ;  /* 0x00000000fffff984 */ /* 0x000fe20000000800 */
[----:B------:R-:W-:Y:S01]  /*4a50*/  @!P2 LDGSTS.E.BYPASS.LTC128B.128 [R226+0xb000], desc[UR8][R8.64+0x80] ;  /* 0x0b00008008e2afae */ /* 0x000fe2000b901d48 */
[C-C-:B------:R-:W-:Y:S02]  /*4a60*/  @!P3 LEA.HI.X R11, R2.reuse, R247, R5.reuse, 0x1, P4 ;  /* 0x000000f7020bb211 */ /* 0x140fe400020f0c05 */
[----:B------:R-:W-:Y:S01]  /*4a70*/  @!P2 LEA.HI.X R7, R2, R7, R5, 0x1, P0 ;  /* 0x000000070207a211 */ /* 0x000fe200000f0c05 */
[----:B------:R-:W-:Y:S01]  /*4a80*/  @P3 STS.128 [R226+0xa800], RZ ;  /* 0x00a800ffe2003388 */ /* 0x000fe20000000c00 */
[----:B------:R-:W-:Y:S03]  /*4a90*/  ISETP.GT.AND P4, PT, R227, RZ, PT ;  /* 0x000000ffe300720c */ /* 0x000fe60003f84270 */
        /* <DEDUP_REMOVED lines=9> */
[----:B------:R-:W-:Y:S04]  /*4b30*/  LDSM.16.M88.4 R32, [R213] ;  /* 0x00000000d520783b */ /* 0x000fe80000000200 */
[----:B------:R-:W1:Y:S04]  /*4b40*/  LDSM.16.M88.4 R16, [R139+0x8000] ;  /* 0x008000008b10783b */ /* 0x000e680000000200 */
[----:B------:R-:W2:Y:S04]  /*4b50*/  LDSM.16.M88.4 R28, [R213+0x2000] ;  /* 0x00200000d51c783b */ /* 0x000ea80000000200 */
[----:B------:R-:W3:Y:S04]  /*4b60*/  LDSM.16.M88.4 R172, [R139+0x8800] ;  /* 0x008800008bac783b */ /* 0x000ee80000000200 */
[----:B------:R-:W0:Y:S04]  /*4b70*/  LDGDEPBAR ;  /* 0x00000000000079af */ /* 0x000e280000000000 */
[----:B------:R-:W-:Y:S04]  /*4b80*/  LDSM.16.M88.4 R176, [R215] ;  /* 0x00000000d7b0783b */ /* 0x000fe80000000200 */
[----:B------:R-:W4:Y:S04]  /*4b90*/  LDSM.16.M88.4 R180, [R222] ;  /* 0x00000000deb4783b */ /* 0x000f280000000200 */
[----:B------:R-:W5:Y:S04]  /*4ba0*/  LDSM.16.M88.4 R184, [R215+0x2000] ;  /* 0x00200000d7b8783b */ /* 0x000f680000000200 */
[----:B------:R-:W5:Y:S04]  /*4bb0*/  LDSM.16.M88.4 R188, [R225] ;  /* 0x00000000e1bc783b */ /* 0x000f680000000200 */
[----:B------:R-:W-:Y:S04]  /*4bc0*/  LDSM.16.M88.4 R192, [R221] ;  /* 0x00000000ddc0783b */ /* 0x000fe80000000200 */
[----:B------:R-:W5:Y:S01]  /*4bd0*/  LDSM.16.M88.4 R196, [R219+0x8000] ;  /* 0x00800000dbc4783b */ /* 0x000f620000000200 */
[-C--:B-1----:R-:W-:Y:S03]  /*4be0*/  HMMA.16816.F32.BF16 R4, R32, R16.reuse, RZ ;  /* 0x000000102004723c */ /* 0x082fe600000418ff */
[----:B------:R-:W1:Y:S04]  /*4bf0*/  LDSM.16.M88.4 R200, [R221+0x2000] ;  /* 0x00200000ddc8783b */ /* 0x000e680000000200 */
[----:B------:R-:W-:Y:S01]  /*4c00*/  LDSM.16.M88.4 R204, [R218] ;  /* 0x00000000dacc783b */ /* 0x000fe20000000200 */
[C---:B--2---:R-:W-:Y:S03]  /*4c10*/  HMMA.16816.F32.BF16 R8, R28.reuse, R16, RZ ;  /* 0x000000101c08723c */ /* 0x044fe600000418ff */
[----:B------:R-:W-:Y:S03]  /*4c20*/  LDSM.16.M88.4 R208, [R220+0x2000] ;  /* 0x00200000dcd0783b */ /* 0x000fe60000000200 */
[-C--:B------:R-:W-:Y:S06]  /*4c30*/  HMMA.16816.F32.BF16 R12, R28, R18.reuse, RZ ;  /* 0x000000121c0c723c */ /* 0x080fec00000418ff */
[C---:B------:R-:W-:Y:S06]  /*4c40*/  HMMA.16816.F32.BF16 R16, R32.reuse, R18, RZ ;  /* 0x000000122010723c */ /* 0x040fec00000418ff */
[-C--:B---3--:R-:W-:Y:S06]  /*4c50*/  HMMA.16816.F32.BF16 R20, R32, R172.reuse, RZ ;  /* 0x000000ac2014723c */ /* 0x088fec00000418ff */
[C---:B------:R-:W-:Y:S06]  /*4c60*/  HMMA.16816.F32.BF16 R24, R28.reuse, R172, RZ ;  /* 0x000000ac1c18723c */ /* 0x040fec00000418ff */
[-C--:B------:R-:W-:Y:S06]  /*4c70*/  HMMA.16816.F32.BF16 R28, R28, R174.reuse, RZ ;  /* 0x000000ae1c1c723c */ /* 0x080fec00000418ff */
[----:B------:R-:W-:Y:S01]  /*4c80*/  HMMA.16816.F32.BF16 R32, R32, R174, RZ ;  /* 0x000000ae2020723c */ /* 0x000fe200000418ff */
[----:B------:R-:W2:Y:S05]  /*4c90*/  LDSM.16.M88.4 R172, [R219+0x8800] ;  /* 0x00880000dbac783b */ /* 0x000eaa0000000200 */
[-C--:B----4-:R-:W-:Y:S06]  /*4ca0*/  HMMA.16816.F32.BF16 R4, R176, R180.reuse, R4 ;  /* 0x000000b4b004723c */ /* 0x090fec0000041804 */
[C---:B-----5:R-:W-:Y:S06]  /*4cb0*/  HMMA.16816.F32.BF16 R8, R184.reuse, R180, R8 ;  /* 0x000000b4b808723c */ /* 0x060fec0000041808 */
[-C--:B------:R-:W-:Y:S06]  /*4cc0*/  HMMA.16816.F32.BF16 R12, R184, R182.reuse, R12 ;  /* 0x000000b6b80c723c */ /* 0x080fec000004180c */
[C---:B------:R-:W-:Y:S01]  /*4cd0*/  HMMA.16816.F32.BF16 R16, R176.reuse, R182, R16 ;  /* 0x000000b6b010723c */ /* 0x040fe20000041810 */
[----:B------:R-:W3:Y:S05]  /*4ce0*/  LDSM.16.M88.4 R180, [R220] ;  /* 0x00000000dcb4783b */ /* 0x000eea0000000200 */
[-C--:B------:R-:W-:Y:S06]  /*4cf0*/  HMMA.16816.F32.BF16 R20, R176, R188.reuse, R20 ;  /* 0x000000bcb014723c */ /* 0x080fec0000041814 */
[C---:B------:R-:W-:Y:S06]  /*4d00*/  HMMA.16816.F32.BF16 R24, R184.reuse, R188, R24 ;  /* 0x000000bcb818723c */ /* 0x040fec0000041818 */
[-C--:B------:R-:W-:Y:S01]  /*4d10*/  HMMA.16816.F32.BF16 R28, R184, R190.reuse, R28 ;  /* 0x000000beb81c723c */ /* 0x080fe2000004181c */
[----:B------:R-:W-:Y:S05]  /*4d20*/  LDSM.16.M88.4 R184, [R213+0x4000] ;  /* 0x00400000d5b8783b */ /* 0x000fea0000000200 */
[----:B------:R-:W-:Y:S01]  /*4d30*/  HMMA.16816.F32.BF16 R32, R176, R190, R32 ;  /* 0x000000beb020723c */ /* 0x000fe20000041820 */
[----:B------:R-:W4:Y:S04]  /*4d40*/  LDSM.16.M88.4 R176, [R218+0x800] ;  /* 0x00080000dab0783b */ /* 0x000f280000000200 */
[----:B------:R-:W5:Y:S01]  /*4d50*/  LDSM.16.M88.4 R188, [R139+0x9000] ;  /* 0x009000008bbc783b */ /* 0x000f620000000200 */
[-C--:B------:R-:W-:Y:S06]  /*4d60*/  HMMA.16816.F32.BF16 R4, R192, R196.reuse, R4 ;  /* 0x000000c4c004723c */ /* 0x080fec0000041804 */
[C---:B-1----:R-:W-:Y:S06]  /*4d70*/  HMMA.16816.F32.BF16 R8, R200.reuse, R196, R8 ;  /* 0x000000c4c808723c */ /* 0x042fec0000041808 */
[-C--:B------:R-:W-:Y:S06]  /*4d80*/  HMMA.16816.F32.BF16 R12, R200, R198.reuse, R12 ;  /* 0x000000c6c80c723c */ /* 0x080fec000004180c */
[C---:B------:R-:W-:Y:S01]  /*4d90*/  HMMA.16816.F32.BF16 R16, R192.reuse, R198, R16 ;  /* 0x000000c6c010723c */ /* 0x040fe20000041810 */
[----:B------:R-:W1:Y:S05]  /*4da0*/  LDSM.16.M88.4 R196, [R213+0x6000] ;  /* 0x00600000d5c4783b */ /* 0x000e6a0000000200 */
[-C--:B--2---:R-:W-:Y:S06]  /*4db0*/  HMMA.16816.F32.BF16 R20, R192, R172.reuse, R20 ;  /* 0x000000acc014723c */ /* 0x084fec0000041814 */
[C---:B------:R-:W-:Y:S06]  /*4dc0*/  HMMA.16816.F32.BF16 R24, R200.reuse, R172, R24 ;  /* 0x000000acc818723c */ /* 0x040fec0000041818 */
[-C--:B------:R-:W-:Y:S01]  /*4dd0*/  HMMA.16816.F32.BF16 R28, R200, R174.reuse, R28 ;  /* 0x000000aec81c723c */ /* 0x080fe2000004181c */
[----:B------:R-:W-:Y:S05]  /*4de0*/  LDSM.16.M88.4 R200, [R224] ;  /* 0x00000000e0c8783b */ /* 0x000fea0000000200 */
[----:B------:R-:W-:Y:S01]  /*4df0*/  HMMA.16816.F32.BF16 R32, R192, R174, R32 ;  /* 0x000000aec020723c */ /* 0x000fe20000041820 */
[----:B------:R-:W2:Y:S04]  /*4e00*/  LDSM.16.M88.4 R172, [R139+0x9800] ;  /* 0x009800008bac783b */ /* 0x000ea80000000200 */
[----:B------:R-:W2:Y:S01]  /*4e10*/  LDSM.16.M88.4 R192, [R215+0x4000] ;  /* 0x00400000d7c0783b */ /* 0x000ea20000000200 */
[-C--:B---3--:R-:W-:Y:S06]  /*4e20*/  HMMA.16816.F32.BF16 R4, R180, R204.reuse, R4 ;  /* 0x000000ccb404723c */ /* 0x088fec0000041804 */
[C---:B------:R-:W-:Y:S06]  /*4e30*/  HMMA.16816.F32.BF16 R8, R208.reuse, R204, R8 ;  /* 0x000000ccd008723c */ /* 0x040fec0000041808 */
[-C--:B------:R-:W-:Y:S06]  /*4e40*/  HMMA.16816.F32.BF16 R12, R208, R206.reuse, R12 ;  /* 0x000000ced00c723c */ /* 0x080fec000004180c */
[C---:B------:R-:W-:Y:S01]  /*4e50*/  HMMA.16816.F32.BF16 R16, R180.reuse, R206, R16 ;  /* 0x000000ceb410723c */ /* 0x040fe20000041810 */
[----:B------:R-:W3:Y:S05]  /*4e60*/  LDSM.16.M88.4 R204, [R215+0x6000] ;  /* 0x00600000d7cc783b */ /* 0x000eea0000000200 */
[-C--:B----4-:R-:W-:Y:S06]  /*4e70*/  HMMA.16816.F32.BF16 R20, R180, R176.reuse, R20 ;  /* 0x000000b0b414723c */ /* 0x090fec0000041814 */
[C---:B------:R-:W-:Y:S06]  /*4e80*/  HMMA.16816.F32.BF16 R24, R208.reuse, R176, R24 ;  /* 0x000000b0d018723c */ /* 0x040fec0000041818 */
[-C--:B------:R-:W-:Y:S01]  /*4e90*/  HMMA.16816.F32.BF16 R28, R208, R178.reuse, R28 ;  /* 0x000000b2d01c723c */ /* 0x080fe2000004181c */
[----:B------:R-:W-:Y:S05]  /*4ea0*/  LDSM.16.M88.4 R208, [R221+0x6000] ;  /* 0x00600000ddd0783b */ /* 0x000fea0000000200 */
[----:B------:R-:W-:Y:S01]  /*4eb0*/  HMMA.16816.F32.BF16 R32, R180, R178, R32 ;  /* 0x000000b2b420723c */ /* 0x000fe20000041820 */
[----:B------:R-:W4:Y:S04]  /*4ec0*/  LDSM.16.M88.4 R176, [R223] ;  /* 0x00000000dfb0783b */ /* 0x000f280000000200 */
[----:B------:R-:W-:Y:S01]  /*4ed0*/  LDSM.16.M88.4 R180, [R221+0x4000] ;  /* 0x00400000ddb4783b */ /* 0x000fe20000000200 */
[-C--:B-----5:R-:W-:Y:S06]  /*4ee0*/  HMMA.16816.F32.BF16 R4, R184, R188.reuse, R4 ;  /* 0x000000bcb804723c */ /* 0x0a0fec0000041804 */
[C---:B-1----:R-:W-:Y:S06]  /*4ef0*/  HMMA.16816.F32.BF16 R8, R196.reuse, R188, R8 ;  /* 0x000000bcc408723c */ /* 0x042fec0000041808 */
[-C--:B------:R-:W-:Y:S06]  /*4f00*/  HMMA.16816.F32.BF16 R12, R196, R190.reuse, R12 ;  /* 0x000000bec40c723c */ /* 0x080fec000004180c */
[C---:B------:R-:W-:Y:S01]  /*4f10*/  HMMA.16816.F32.BF16 R16, R184.reuse, R190, R16 ;  /* 0x000000beb810723c */ /* 0x040fe20000041810 */
[----:B------:R-:W1:Y:S05]  /*4f20*/  LDSM.16.M88.4 R188, [R219+0x9000] ;  /* 0x00900000dbbc783b */ /* 0x000e6a0000000200 */
[-C--:B--2---:R-:W-:Y:S06]  /*4f30*/  HMMA.16816.F32.BF16 R20, R184, R172.reuse, R20 ;  /* 0x000000acb814723c */ /* 0x084fec0000041814 */
[C---:B------:R-:W-:Y:S06]  /*4f40*/  HMMA.16816.F32.BF16 R24, R196.reuse, R172, R24 ;  /* 0x000000acc418723c */ /* 0x040fec0000041818 */
[-C--:B------:R-:W-:Y:S01]  /*4f50*/  HMMA.16816.F32.BF16 R28, R196, R174.reuse, R28 ;  /* 0x000000aec41c723c */ /* 0x080fe2000004181c */
[----:B------:R-:W-:Y:S05]  /*4f60*/  LDSM.16.M88.4 R196, [R218+0x1000] ;  /* 0x00100000dac4783b */ /* 0x000fea0000000200 */
[----:B------:R-:W-:Y:S01]  /*4f70*/  HMMA.16816.F32.BF16 R32, R184, R174, R32 ;  /* 0x000000aeb820723c */ /* 0x000fe20000041820 */
[----:B------:R-:W2:Y:S04]  /*4f80*/  LDSM.16.M88.4 R172, [R219+0x9800] ;  /* 0x00980000dbac783b */ /* 0x000ea80000000200 */
[----:B------:R-:W5:Y:S01]  /*4f90*/  LDSM.16.M88.4 R184, [R220+0x4000] ;  /* 0x00400000dcb8783b */ /* 0x000f620000000200 */
[-C--:B------:R-:W-:Y:S06]  /*4fa0*/  HMMA.16816.F32.BF16 R4, R192, R200.reuse, R4 ;  /* 0x000000c8c004723c */ /* 0x080fec0000041804 */
[C---:B---3--:R-:W-:Y:S06]  /*4fb0*/  HMMA.16816.F32.BF16 R8, R204.reuse, R200, R8 ;  /* 0x000000c8cc08723c */ /* 0x048fec0000041808 */
[-C--:B------:R-:W-:Y:S06]  /*4fc0*/  HMMA.16816.F32.BF16 R12, R204, R202.reuse, R12 ;  /* 0x000000cacc0c723c */ /* 0x080fec000004180c */
[C---:B------:R-:W-:Y:S01]  /*4fd0*/  HMMA.16816.F32.BF16 R16, R192.reuse, R202, R16 ;  /* 0x000000cac010723c */ /* 0x040fe20000041810 */
[----:B------:R-:W3:Y:S05]  /*4fe0*/  LDSM.16.M88.4 R200, [R220+0x6000] ;  /* 0x00600000dcc8783b */ /* 0x000eea0000000200 */
[-C--:B----4-:R-:W-:Y:S06]  /*4ff0*/  HMMA.16816.F32.BF16 R20, R192, R176.reuse, R20 ;  /* 0x000000b0c014723c */ /* 0x090fec0000041814 */
[C---:B------:R-:W-:Y:S06]  /*5000*/  HMMA.16816.F32.BF16 R24, R204.reuse, R176, R24 ;  /* 0x000000b0cc18723c */ /* 0x040fec0000041818 */
[-C--:B------:R-:W-:Y:S06]  /*5010*/  HMMA.16816.F32.BF16 R28, R204, R178.reuse, R28 ;  /* 0x000000b2cc1c723c */ /* 0x080fec000004181c */
[----:B------:R-:W-:Y:S01]  /*5020*/  HMMA.16816.F32.BF16 R32, R192, R178, R32 ;  /* 0x000000b2c020723c */ /* 0x000fe20000041820 */
[----:B------:R-:W4:Y:S01]  /*5030*/  LDSM.16.M88.4 R176, [R218+0x1800] ;  /* 0x00180000dab0783b */ /* 0x000f220000000200 */
        /* <DEDUP_REMOVED lines=10> */
[-C--:B-----5:R-:W-:Y:S06]  /*50e0*/  HMMA.16816.F32.BF16 R4, R184, R196.reuse, R4 ;  /* 0x000000c4b804723c */ /* 0x0a0fec0000041804 */
[C---:B---3--:R-:W-:Y:S06]  /*50f0*/  HMMA.16816.F32.BF16 R8, R200.reuse, R196, R8 ;  /* 0x000000c4c808723c */ /* 0x048fec0000041808 */
[-C--:B------:R-:W-:Y:S06]  /*5100*/  HMMA.16816.F32.BF16 R12, R200, R198.reuse, R12 ;  /* 0x000000c6c80c723c */ /* 0x080fec000004180c */
[C---:B------:R-:W-:Y:S06]  /*5110*/  HMMA.16816.F32.BF16 R16, R184.reuse, R198, R16 ;  /* 0x000000c6b810723c */ /* 0x040fec0000041810 */
[----:B------:R-:W-:Y:S01]  /*5120*/  FMNMX.FTZ R2, R4, R3, !PT ;  /* 0x0000000304027209 */ /* 0x000fe20007810000 */
[-C--:B----4-:R-:W-:Y:S04]  /*5130*/  HMMA.16816.F32.BF16 R20, R184, R176.reuse, R20 ;  /* 0x000000b0b814723c */ /* 0x090fe80000041814 */
        /* <DEDUP_REMOVED lines=27> */
.L_x_1131:
        /* <DEDUP_REMOVED lines=376> */
.L_x_1129:
[----:B------:R-:W2:Y:S01]  /*6a70*/  LDL R11, [R1+0x18] ;  /* 0x00001800010b7983 */ /* 0x000ea20000100800 */
[----:B------:R-:W1:Y:S01]  /*6a80*/  S2UR UR4, SR_CgaCtaId ;  /* 0x00000000000479c3 */ /* 0x000e620000008800 */
[----:B------:R-:W-:Y:S02]  /*6a90*/  UMOV UR5, 0x400 ;  /* 0x0000040000057882 */ /* 0x000fe40000000000 */
[----:B------:R-:W3:Y:S04]  /*6aa0*/  SHFL.BFLY PT, R0, R243, 0x2, 0x1f ;  /* 0x0c401f00f3007f89 */ /* 0x000ee800000e0000 */
[----:B------:R-:W4:Y:S01]  /*6ab0*/  SHFL.BFLY PT, R2, R242, 0x2, 0x1f ;  /* 0x0c401f00f2027f89 */ /* 0x000f2200000e0000 */
[----:B------:R-:W5:Y:S03]  /*6ac0*/  S2R R9, SR_TID.X ;  /* 0x0000000000097919 */ /* 0x000f660000002100 */
[----:B------:R-:W5:Y:S01]  /*6ad0*/  SHFL.BFLY PT, R3, R240, 0x2, 0x1f ;  /* 0x0c401f00f0037f89 */ /* 0x000f6200000e0000 */
[----:B-1----:R-:W-:Y:S01]  /*6ae0*/  ULEA UR4, UR4, UR5, 0x18 ;  /* 0x0000000504047291 */ /* 0x002fe2000f8ec03f */
[----:B---3--:R-:W-:-:S02]  /*6af0*/  FADD.FTZ R243, R0, R243 ;  /* 0x000000f300f37221 */ /* 0x008fc40000010000 */
[----:B------:R-:W1:Y:S01]  /*6b00*/  SHFL.BFLY PT, R0, R241, 0x2, 0x1f ;  /* 0x0c401f00f1007f89 */ /* 0x000e6200000e0000 */
[----:B----4-:R-:W-:-:S03]  /*6b10*/  FADD.FTZ R242, R2, R242 ;  /* 0x000000f202f27221 */ /* 0x010fc60000010000 */
[----:B------:R-:W3:Y:S04]  /*6b20*/  SHFL.BFLY PT, R4, R243, 0x1, 0x1f ;  /* 0x0c201f00f3047f89 */ /* 0x000ee800000e0000 */
[----:B------:R-:W4:Y:S01]  /*6b30*/  SHFL.BFLY PT, R2, R242, 0x1, 0x1f ;  /* 0x0c201f00f2027f89 */ /* 0x000f2200000e0000 */
[----:B-----5:R-:W-:Y:S01]  /*6b40*/  FADD.FTZ R240, R3, R240 ;  /* 0x000000f003f07221 */ /* 0x020fe20000010000 */
[----:B------:R-:W-:-:S04]  /*6b50*/  SHF.R.S32.HI R3, RZ, 0x1f, R9 ;  /* 0x0000001fff037819 */ /* 0x000fc80000011409 */
[----:B------:R-:W5:Y:S01]  /*6b60*/  SHFL.BFLY PT, R8, R240, 0x1, 0x1f ;  /* 0x0c201f00f0087f89 */ /* 0x000f6200000e0000 */
[----:B-1----:R-:W-:Y:S01]  /*6b70*/  FADD.FTZ R241, R0, R241 ;  /* 0x000000f100f17221 */ /* 0x002fe20000010000 */
[----:B------:R-:W-:Y:S01]  /*6b80*/  MOV R0, 0x3f800000 ;  /* 0x3f80000000007802 */ /* 0x000fe20000000f00 */
[----:B---3--:R-:W-:-:S03]  /*6b90*/  FADD.FTZ R243, R243, R4 ;  /* 0x00000004f3f37221 */ /* 0x008fc60000010000 */
[----:B------:R-:W1:Y:S01]  /*6ba0*/  SHFL.BFLY PT, R7, R241, 0x1, 0x1f ;  /* 0x0c201f00f1077f89 */ /* 0x000e6200000e0000 */
[----:B------:R-:W-:Y:S01]  /*6bb0*/  LEA.HI R4, R3, R9, RZ, 0x2 ;  /* 0x0000000903047211 */ /* 0x000fe200078f10ff */
[----:B----4-:R-:W-:Y:S01]  /*6bc0*/  FADD.FTZ R242, R242, R2 ;  /* 0x00000002f2f27221 */ /* 0x010fe20000010000 */
[----:B------:R-:W-:Y:S02]  /*6bd0*/  FSETP.NE.FTZ.AND P4, PT, R243, RZ, PT ;  /* 0x000000fff300720b */ /* 0x000fe40003f95000 */
[--C-:B------:R-:W-:Y:S02]  /*6be0*/  SHF.R.S32.HI R2, RZ, 0x2, R4.reuse ;  /* 0x00000002ff027819 */ /* 0x100fe40000011404 */
[----:B------:R-:W-:Y:S02]  /*6bf0*/  SHF.R.S32.HI R5, RZ, 0x1f, R4 ;  /* 0x0000001fff057819 */ /* 0x000fe40000011404 */
[----:B------:R-:W-:Y:S01]  /*6c00*/  LOP3.LUT R4, R4, 0x3ffffffc, RZ, 0xc0, !PT ;  /* 0x3ffffffc04047812 */ /* 0x000fe200078ec0ff */
[----:B-----5:R-:W-:Y:S01]  /*6c10*/  FADD.FTZ R133, R240, R8 ;  /* 0x00000008f0857221 */ /* 0x020fe20000010000 */
[----:B------:R-:W-:-:S02]  /*6c20*/  LEA.HI R6, R5, R2, RZ, 0x3 ;  /* 0x0000000205067211 */ /* 0x000fc400078f18ff */
[-C--:B------:R-:W-:Y:S02]  /*6c30*/  LEA.HI R3, R3, R9.reuse, RZ, 0x5 ;  /* 0x0000000903037211 */ /* 0x080fe400078f28ff */
[----:B------:R-:W-:Y:S01]  /*6c40*/  IADD3 R5, -R4, R9, RZ ;  /* 0x0000000904057210 */ /* 0x000fe20007ffe1ff */
[----:B------:R-:W3:Y:S01]  /*6c50*/  @P4 MUFU.RCP R0, R243 ;  /* 0x000000f300004308 */ /* 0x000ee20000001000 */
[----:B------:R-:W-:Y:S02]  /*6c60*/  FSETP.NE.FTZ.AND P3, PT, R242, RZ, PT ;  /* 0x000000fff200720b */ /* 0x000fe40003f75000 */
[----:B------:R-:W-:Y:S02]  /*6c70*/  LOP3.LUT R4, R6, 0xfffffff8, RZ, 0xc0, !PT ;  /* 0xfffffff806047812 */ /* 0x000fe400078ec0ff */
[----:B------:R-:W-:Y:S01]  /*6c80*/  SHF.R.S32.HI R3, RZ, 0x5, R3 ;  /* 0x00000005ff037819 */ /* 0x000fe20000011403 */
[----:B-1----:R-:W-:Y:S01]  /*6c90*/  FADD.FTZ R241, R241, R7 ;  /* 0x00000007f1f17221 */ /* 0x002fe20000010000 */
[----:B------:R-:W-:-:S02]  /*6ca0*/  IADD3 R2, R2, -R4, RZ ;  /* 0x8000000402027210 */ /* 0x000fc40007ffe0ff */
[----:B------:R-:W-:Y:S02]  /*6cb0*/  LEA R8, R3, R5, 0x9 ;  /* 0x0000000503087211 */ /* 0x000fe400078e48ff */
[----:B------:R-:W-:Y:S02]  /*6cc0*/  MOV R3, 0x3f800000 ;  /* 0x3f80000000037802 */ /* 0x000fe40000000f00 */
[----:B------:R-:W-:Y:S01]  /*6cd0*/  SHF.L.U32 R20, R2, 0x6, RZ ;  /* 0x0000000602147819 */ /* 0x000fe200000006ff */
[----:B---3--:R-:W-:-:S03]  /*6ce0*/  FMUL.FTZ R175, R0, R80 ;  /* 0x0000005000af7220 */ /* 0x008fc60000410000 */
[----:B------:R-:W1:Y:S01]  /*6cf0*/  @P3 MUFU.RCP R3, R242 ;  /* 0x000000f200033308 */ /* 0x000e620000001000 */
[----:B------:R-:W-:Y:S01]  /*6d00*/  LOP3.LUT R20, R20, 0x1c0, RZ, 0xc0, !PT ;  /* 0x000001c014147812 */ /* 0x000fe200078ec0ff */
[C---:B------:R-:W-:Y:S01]  /*6d10*/  FMUL.FTZ R174, R0.reuse, R81 ;  /* 0x0000005100ae7220 */ /* 0x040fe20000410000 */
[----:B------:R-:W-:Y:S01]  /*6d20*/  MOV R81, 0x20 ;  /* 0x0000002000517802 */ /* 0x000fe20000000f00 */
[----:B------:R-:W-:Y:S01]  /*6d30*/  FMUL.FTZ R177, R0, R84 ;  /* 0x0000005400b17220 */ /* 0x000fe20000410000 */
[----:B------:R-:W-:Y:S01]  /*6d40*/  LEA.HI R20, R20, R20, RZ, 0x1d ;  /* 0x0000001414147211 */ /* 0x000fe200078fe8ff */
[C---:B------:R-:W-:Y:S01]  /*6d50*/  FMUL.FTZ R176, R0.reuse, R85 ;  /* 0x0000005500b07220 */ /* 0x040fe20000410000 */
[----:B------:R-:W-:Y:S01]  /*6d60*/  MOV R80, 0x40 ;  /* 0x0000004000507802 */ /* 0x000fe20000000f00 */
[----:B------:R-:W-:Y:S01]  /*6d70*/  FMUL.FTZ R144, R0, R144 ;  /* 0x0000009000907220 */ /* 0x000fe20000410000 */
        /* <DEDUP_REMOVED lines=31> */
[C---:B------:R-:W-:Y:S01]  /*6f70*/  FMUL.FTZ R154, R3.reuse, R154 ;  /* 0x0000009a039a7220 */ /* 0x040fe20000410000 */
[C---:B------:R-:W-:Y:S01]  /*6f80*/  FMUL.FTZ R155, R3.reuse, R155 ;  /* 0x0000009b039b7220 */ /* 0x040fe20000410000 */
[----:B------:R-:W-:Y:S01]  /*6f90*/  FMUL.FTZ R21, R3, R38 ;  /* 0x0000002603157220 */ /* 0x000fe20000410000 */
[----:B--2---:R-:W-:-:S04]  /*6fa0*/  ISETP.NE.AND P0, PT, R11, -0x1, PT ;  /* 0xffffffff0b00780c */ /* 0x004fc80003f05270 */
[----:B------:R-:W-:-:S05]  /*6fb0*/  R2P PR, R2, 0x6 ;  /* 0x0000000602007804 */ /* 0x000fca0000000000 */
[----:B------:R-:W-:Y:S02]  /*6fc0*/  SEL R81, R81, 0xffffffe0, !P1 ;  /* 0xffffffe051517807 */ /* 0x000fe40004800000 */
[----:B------:R-:W-:Y:S02]  /*6fd0*/  SEL R80, R80, 0xffffffc0, !P2 ;  /* 0xffffffc050507807 */ /* 0x000fe40005000000 */
[----:B------:R-:W1:Y:S02]  /*6fe0*/  @P0 LDC.64 R6, c[0x0][0x298] ;  /* 0x0000a600ff060b82 */ /* 0x000e640000000a00 */
[----:B-1----:R-:W-:-:S04]  /*6ff0*/  @P0 IMAD.WIDE.U32 R4, R11, R6, RZ ;  /* 0x000000060b040225 */ /* 0x002fc800078e00ff */
        /* <DEDUP_REMOVED lines=10> */
[----:B------:R-:W-:Y:S02]  /*70a0*/  IADD3 R85, R5, R7, RZ ;  /* 0x0000000705557210 */ /* 0x000fe40007ffe0ff */
.L_x_1133:
        /* <DEDUP_REMOVED lines=23> */
.L_x_1134:
[----:B------:R-:W2:Y:S01]  /*7220*/  LDL R178, [R1+0x4] ;  /* 0x0000040001b27983 */ /* 0x000ea20000100800 */
[----:B------:R-:W-:Y:S01]  /*7230*/  ISETP.NE.AND P0, PT, RZ, UR4, PT ;  /* 0x00000004ff007c0c */ /* 0x000fe2000bf05270 */
[----:B------:R-:W-:Y:S01]  /*7240*/  IMAD.MOV.U32 R0, RZ, RZ, 0x3f800000 ;  /* 0x3f800000ff007424 */ /* 0x000fe200078e00ff */
[C---:B------:R-:W-:Y:S01]  /*7250*/  IADD3 R19, R20.reuse, -0x10, RZ ;  /* 0xfffffff014137810 */ /* 0x040fe20007ffe0ff */
[C---:B------:R-:W-:Y:S01]  /*7260*/  FMUL.FTZ R70, R3.reuse, R70 ;  /* 0x0000004603467220 */ /* 0x040fe20000410000 */
        /* <DEDUP_REMOVED lines=100> */
[----:B------:R-:W-:Y:S01]  /*78b0*/  F2FP.BF16.F32.PACK_AB R0, R155, R154 ;  /* 0x0000009a9b00723e */ /* 0x000fe200000010ff */
[----:B-----5:R-:W-:Y:S01]  /*78c0*/  IMAD.IADD R5, R80, 0x1, R19 ;  /* 0x0000000150057824 */ /* 0x020fe200078e0213 */
        /* <DEDUP_REMOVED lines=18> */
[----:B------:R-:W-:Y:S02]  /*79f0*/  F2FP.BF16.F32.PACK_AB R16, R65, R139 ;  /* 0x0000008b4110723e */ /* 0x000fe400000010ff */
[----:B------:R-:W-:-:S02]  /*7a00*/  F2FP.BF16.F32.PACK_AB R15, R67, R30 ;  /* 0x0000001e430f723e */ /* 0x000fc400000010ff */
[----:B------:R-:W-:Y:S02]  /*7a10*/  F2FP.BF16.F32.PACK_AB R17, R17, R56 ;  /* 0x000000381111723e */ /* 0x000fe400000010ff */
[C---:B-1----:R-:W-:Y:S02]  /*7a20*/  IADD3 R0, R20.reuse, R81, RZ ;  /* 0x0000005114007210 */ /* 0x042fe40007ffe0ff */
[----:B------:R-:W-:Y:S02]  /*7a30*/  F2FP.BF16.F32.PACK_AB R24, R59, R24 ;  /* 0x000000183b18723e */ /* 0x000fe400000010ff */
[----:B---3--:R-:W-:Y:S01]  /*7a40*/  IADD3 R13, R81, R19, RZ ;  /* 0x00000013510d7210 */ /* 0x008fe20007ffe0ff */
[----:B------:R1:W-:Y:S01]  /*7a50*/  STS [R0], R10 ;  /* 0x0000000a00007388 */ /* 0x0003e20000000800 */
[----:B------:R-:W-:Y:S02]  /*7a60*/  F2FP.BF16.F32.PACK_AB R49, R49, R60 ;  /* 0x0000003c3131723e */ /* 0x000fe400000010ff */
[----:B-----5:R-:W-:Y:S01]  /*7a70*/  IADD3 R3, R20, R80, RZ ;  /* 0x0000005014037210 */ /* 0x020fe20007ffe0ff */
[----:B------:R-:W-:Y:S01]  /*7a80*/  STS [R0+0x400], R9 ;  /* 0x0004000900007388 */ /* 0x000fe20000000800 */
[----:B------:R-:W-:-:S02]  /*7a90*/  F2FP.BF16.F32.PACK_AB R48, R63, R48 ;  /* 0x000000303f30723e */ /* 0x000fc400000010ff */
[----:B------:R-:W-:Y:S01]  /*7aa0*/  F2FP.BF16.F32.PACK_AB R47, R172, R173 ;  /* 0x000000adac2f723e */ /* 0x000fe200000010ff */
[----:B------:R3:W-:Y:S01]  /*7ab0*/  STS [R13], R7 ;  /* 0x000000070d007388 */ /* 0x0007e20000000800 */
[----:B------:R-:W-:Y:S01]  /*7ac0*/  F2FP.BF16.F32.PACK_AB R46, R71, R70 ;  /* 0x00000046472e723e */ /* 0x000fe200000010ff */
[----:B----4-:R-:W-:Y:S01]  /*7ad0*/  @P6 MUFU.LG2 R12, R241 ;  /* 0x000000f1000c6308 */ /* 0x010fe20000000c00 */
[----:B------:R-:W-:Y:S01]  /*7ae0*/  IADD3 R2, R0, R80, RZ ;  /* 0x0000005000027210 */ /* 0x000fe20007ffe0ff */
[----:B------:R4:W-:Y:S01]  /*7af0*/  STS [R13+0x400], R6 ;  /* 0x000400060d007388 */ /* 0x0009e20000000800 */
[----:B------:R-:W-:Y:S02]  /*7b00*/  F2FP.BF16.F32.PACK_AB R43, R174, R175 ;  /* 0x000000afae2b723e */ /* 0x000fe400000010ff */
[----:B------:R-:W-:Y:S01]  /*7b10*/  F2FP.BF16.F32.PACK_AB R42, R83, R82 ;  /* 0x00000052532a723e */ /* 0x000fe200000010ff */
[----:B------:R-:W-:Y:S01]  /*7b20*/  STS [R0+0x2000], R8 ;  /* 0x0020000800007388 */ /* 0x000fe20000000800 */
[----:B------:R-:W-:-:S02]  /*7b30*/  IADD3 R4, R13, R80, RZ ;  /* 0x000000500d047210 */ /* 0x000fc40007ffe0ff */
[----:B------:R-:W-:Y:S01]  /*7b40*/  F2FP.BF16.F32.PACK_AB R45, R45, R72 ;  /* 0x000000482d2d723e */ /* 0x000fe200000010ff */
[----:B------:R5:W-:Y:S01]  /*7b50*/  STS [R0+0x2400], R14 ;  /* 0x0024000e00007388 */ /* 0x000be20000000800 */
[----:B------:R-:W-:Y:S02]  /*7b60*/  F2FP.BF16.F32.PACK_AB R44, R75, R44 ;  /* 0x0000002c4b2c723e */ /* 0x000fe400000010ff */
[----:B------:R-:W-:Y:S01]  /*7b70*/  F2FP.BF16.F32.PACK_AB R41, R41, R76 ;  /* 0x0000004c2929723e */ /* 0x000fe200000010ff */
[----:B------:R-:W-:Y:S01]  /*7b80*/  STS [R13+0x2000], R23 ;  /* 0x002000170d007388 */ /* 0x000fe20000000800 */
[----:B------:R-:W-:Y:S01]  /*7b90*/  F2FP.BF16.F32.PACK_AB R40, R79, R40 ;  /* 0x000000284f28723e */ /* 0x000fe200000010ff */
[----:B-1----:R-:W1:Y:S01]  /*7ba0*/  @P0 LDC.64 R10, c[0x0][0x2c0] ;  /* 0x0000b000ff0a0b82 */ /* 0x002e620000000a00 */
[----:B------:R-:W-:Y:S01]  /*7bb0*/  F2FP.BF16.F32.PACK_AB R39, R176, R177 ;  /* 0x000000b1b027723e */ /* 0x000fe200000010ff */
[----:B------:R-:W-:Y:S01]  /*7bc0*/  STS [R13+0x2400], R22 ;  /* 0x002400160d007388 */ /* 0x000fe20000000800 */
[----:B------:R-:W-:-:S02]  /*7bd0*/  F2FP.BF16.F32.PACK_AB R38, R38, R86 ;  /* 0x000000562626723e */ /* 0x000fc400000010ff */
[----:B------:R-:W-:Y:S01]  /*7be0*/  F2FP.BF16.F32.PACK_AB R35, R93, R92 ;  /* 0x0000005c5d23723e */ /* 0x000fe200000010ff */
[----:B------:R-:W-:Y:S01]  /*7bf0*/  STS [R3], R21 ;  /* 0x0000001503007388 */ /* 0x000fe20000000800 */
[----:B------:R-:W-:Y:S01]  /*7c00*/  F2FP.BF16.F32.PACK_AB R34, R34, R94 ;  /* 0x0000005e2222723e */ /* 0x000fe200000010ff */
[----:B---3--:R-:W3:Y:S01]  /*7c10*/  @P0 LDC R7, c[0x0][0x2c0] ;  /* 0x0000b000ff070b82 */ /* 0x008ee20000000800 */
[----:B------:R-:W-:Y:S01]  /*7c20*/  F2FP.BF16.F32.PACK_AB R37, R37, R88 ;  /* 0x000000582525723e */ /* 0x000fe200000010ff */
[----:B------:R1:W-:Y:S01]  /*7c30*/  STS [R3+0x400], R18 ;  /* 0x0004001203007388 */ /* 0x0003e20000000800 */
        /* <DEDUP_REMOVED lines=11> */
[----:B-----5:R-:W5:Y:S01]  /*7cf0*/  @P3 LDC R14, c[0x0][0x2e8] ;  /* 0x0000ba00ff0e3b82 */ /* 0x020f620000000800 */
[----:B------:R-:W-:Y:S01]  /*7d00*/  F2FP.BF16.F32.PACK_AB R29, R29, R100 ;  /* 0x000000641d1d723e */ /* 0x000fe200000010ff */
[----:B------:R-:W-:Y:S01]  /*7d10*/  STS [R3+0x2400], R24 ;  /* 0x0024001803007388 */ /* 0x000fe20000000800 */
[----:B------:R-:W-:Y:S02]  /*7d20*/  F2FP.BF16.F32.PACK_AB R28, R103, R28 ;  /* 0x0000001c671c723e */ /* 0x000fe400000010ff */
[----:B------:R-:W-:Y:S01]  /*7d30*/  F2FP.BF16.F32.PACK_AB R25, R25, R104 ;  /* 0x000000681919723e */ /* 0x000fe200000010ff */
[----:B------:R-:W-:Y:S01]  /*7d40*/  STS [R5+0x2000], R49 ;  /* 0x0020003105007388 */ /* 0x000fe20000000800 */
[----:B------:R-:W-:Y:S01]  /*7d50*/  F2FP.BF16.F32.PACK_AB R66, R107, R66 ;  /* 0x000000426b42723e */ /* 0x000fe200000010ff */
[----:B------:R-:W-:Y:S01]  /*7d60*/  @!P0 IMAD.MOV.U32 R7, RZ, RZ, 0x1 ;  /* 0x00000001ff078424 */ /* 0x000fe200078e00ff */
[----:B------:R-:W-:Y:S01]  /*7d70*/  F2FP.BF16.F32.PACK_AB R65, R161, R160 ;  /* 0x000000a0a141723e */ /* 0x000fe200000010ff */
[----:B------:R-:W-:Y:S01]  /*7d80*/  STS [R5+0x2400], R48 ;  /* 0x0024003005007388 */ /* 0x000fe20000000800 */
[----:B------:R-:W-:Y:S01]  /*7d90*/  F2FP.BF16.F32.PACK_AB R64, R64, R162 ;  /* 0x000000a24040723e */ /* 0x000fe200000010ff */
[----:B-1----:R-:W1:Y:S01]  /*7da0*/  @P6 LDC R18, c[0x0][0x2e8] ;  /* 0x0000ba00ff126b82 */ /* 0x002e620000000800 */
[----:B------:R-:W-:Y:S01]  /*7db0*/  F2FP.BF16.F32.PACK_AB R61, R121, R120 ;  /* 0x00000078793d723e */ /* 0x000fe200000010ff */
[----:B------:R-:W-:Y:S01]  /*7dc0*/  STS [R2], R47 ;  /* 0x0000002f02007388 */ /* 0x000fe20000000800 */
        /* <DEDUP_REMOVED lines=23> */
[----:B------:R-:W-:-:S02]  /*7f40*/  MOV R21, 0x7f800000 ;  /* 0x7f80000000157802 */ /* 0x000fc40000000f00 */
[----:B------:R-:W-:Y:S01]  /*7f50*/  MOV R22, 0x7f800000 ;  /* 0x7f80000000167802 */ /* 0x000fe20000000f00 */
[----:B------:R-:W-:Y:S04]  /*7f60*/  STS [R20+0x4000], R39 ;  /* 0x0040002714007388 */ /* 0x000fe80000000800 */
[----:B------:R-:W-:Y:S04]  /*7f70*/  STS [R20+0x4400], R38 ;  /* 0x0044002614007388 */ /* 0x000fe80000000800 */
[----:B------:R-:W-:Y:S04]  /*7f80*/  STS [R19+0x4000], R35 ;  /* 0x0040002313007388 */ /* 0x000fe80000000800 */
[----:B------:R-:W-:Y:S04]  /*7f90*/  STS [R19+0x4400], R34 ;  /* 0x0044002213007388 */ /* 0x000fe80000000800 */
[----:B------:R-:W-:Y:S04]  /*7fa0*/  STS [R20+0x6000], R37 ;  /* 0x0060002514007388 */ /* 0x000fe80000000800 */
[----:B------:R3:W-:Y:S01]  /*7fb0*/  STS [R20+0x6400], R36 ;  /* 0x0064002414007388 */ /* 0x0007e20000000800 */
[----:B------:R-:W5:Y:S03]  /*7fc0*/  S2R R15, SR_TID.X ;  /* 0x00000000000f7919 */ /* 0x000f660000002100 */
        /* <DEDUP_REMOVED lines=8> */
[----:B------:R3:W-:Y:S01]  /*8050*/  STS [R0+0x6400], R28 ;  /* 0x0064001c00007388 */ /* 0x0007e20000000800 */
[----:B-----5:R-:W-:-:S03]  /*8060*/  SHF.R.S32.HI R8, RZ, 0x1f, R15 ;  /* 0x0000001fff087819 */ /* 0x020fc6000001140f */
[----:B------:R-:W-:Y:S04]  /*8070*/  STS [R13+0x6000], R25 ;  /* 0x006000190d007388 */ /* 0x000fe80000000800 */
[----:B------:R5:W-:Y:S04]  /*8080*/  STS [R13+0x6400], R66 ;  /* 0x006400420d007388 */ /* 0x000be80000000800 */
[----:B------:R-:W-:Y:S04]  /*8090*/  STS [R3+0x4000], R65 ;  /* 0x0040004103007388 */ /* 0x000fe80000000800 */
[----:B------:R-:W-:Y:S04]  /*80a0*/  STS [R3+0x4400], R64 ;  /* 0x0044004003007388 */ /* 0x000fe80000000800 */
[----:B------:R-:W-:Y:S04]  /*80b0*/  STS [R5+0x4000], R61 ;  /* 0x0040003d05007388 */ /* 0x000fe80000000800 */
[----:B------:R-:W-:Y:S01]  /*80c0*/  STS [R5+0x4400], R60 ;  /* 0x0044003c05007388 */ /* 0x000fe20000000800 */
[----:B---3--:R-:W3:Y:S03]  /*80d0*/  @P4 MUFU.LG2 R0, R243 ;  /* 0x000000f300004308 */ /* 0x008ee60000000c00 */
[----:B------:R-:W-:Y:S04]  /*80e0*/  STS [R3+0x6000], R63 ;  /* 0x0060003f03007388 */ /* 0x000fe80000000800 */
[----:B------:R1:W-:Y:S01]  /*80f0*/  STS [R3+0x6400], R62 ;  /* 0x0064003e03007388 */ /* 0x0003e20000000800 */
[----:B-----5:R-:W5:Y:S03]  /*8100*/  @P3 MUFU.LG2 R13, R242 ;  /* 0x000000f2000d3308 */ /* 0x020f660000000c00 */
[----:B------:R-:W-:Y:S04]  /*8110*/  STS [R5+0x6000], R59 ;  /* 0x0060003b05007388 */ /* 0x000fe80000000800 */
[----:B------:R4:W-:Y:S01]  /*8120*/  STS [R5+0x6400], R58 ;  /* 0x0064003a05007388 */ /* 0x0009e20000000800 */
[----:B---3--:R-:W-:-:S03]  /*8130*/  @P4 FMUL.FTZ R0, R0, 0.69314718246459960938 ;  /* 0x3f31721800004820 */ /* 0x008fc60000410000 */
[----:B------:R-:W-:Y:S04]  /*8140*/  STS [R2+0x4000], R57 ;  /* 0x0040003902007388 */ /* 0x000fe80000000800 */
[----:B------:R-:W-:Y:S04]  /*8150*/  STS [R2+0x4400], R56 ;  /* 0x0044003802007388 */ /* 0x000fe80000000800 */
[----:B------:R-:W-:Y:S04]  /*8160*/  STS [R4+0x4000], R53 ;  /* 0x0040003504007388 */ /* 0x000fe80000000800 */
[----:B------:R-:W-:Y:S01]  /*8170*/  STS [R4+0x4400], R52 ;  /* 0x0044003404007388 */ /* 0x000fe20000000800 */
[----:B-1----:R-:W1:Y:S03]  /*8180*/  @P4 LDC R3, c[0x0][0x2e8] ;  /* 0x0000ba00ff034b82 */ /* 0x002e660000000800 */
[----:B------:R-:W-:Y:S04]  /*8190*/  STS [R2+0x6000], R55 ;  /* 0x0060003702007388 */ /* 0x000fe80000000800 */
[----:B------:R-:W-:Y:S01]  /*81a0*/  STS [R2+0x6400], R54 ;  /* 0x0064003602007388 */ /* 0x000fe20000000800 */
[----:B----4-:R-:W-:Y:S01]  /*81b0*/  @P0 MOV R5, 0x1 ;  /* 0x0000000100050802 */ /* 0x010fe20000000f00 */
[----:B------:R-:W-:-:S02]  /*81c0*/  @!P0 IMAD R5, R6, R17, RZ ;  /* 0x0000001106058224 */ /* 0x000fc400078e02ff */
[----:B------:R-:W-:Y:S01]  /*81d0*/  STS [R4+0x6000], R51 ;  /* 0x0060003304007388 */ /* 0x000fe20000000800 */
[----:B------:R-:W3:Y:S03]  /*81e0*/  @P1 LDC R17, c[0x0][0x2e8] ;  /* 0x0000ba00ff111b82 */ /* 0x000ee60000000800 */
[----:B------:R4:W-:Y:S05]  /*81f0*/  STS [R4+0x6400], R50 ;  /* 0x0064003204007388 */ /* 0x0009ea0000000800 */
[----:B------:R-:W-:Y:S01]  /*8200*/  BAR.SYNC.DEFER_BLOCKING 0x0 ;  /* 0x0000000000007b1d */ /* 0x000fe20000010000 */
[----:B-1----:R-:W-:Y:S01]  /*8210*/  @P4 FFMA.FTZ R16, R136, R3, R0 ;  /* 0x0000000388104223 */ /* 0x002fe20000010000 */
[----:B------:R-:W-:-:S02]  /*8220*/  @P0 IMAD R0, R11, R10, RZ ;  /* 0x0000000a0b000224 */ /* 0x000fc400078e02ff */
[----:B------:R-:W-:Y:S02]  /*8230*/  @P6 FMUL.FTZ R11, R12, 0.69314718246459960938 ;  /* 0x3f3172180c0b6820 */ /* 0x000fe40000410000 */
[----:B------:R-:W1:Y:S01]  /*8240*/  S2R R19, SR_CTAID.Y ;  /* 0x0000000000137919 */ /* 0x000e620000002600 */
[----:B------:R-:W3:Y:S01]  /*8250*/  @P1 MUFU.LG2 R10, R133 ;  /* 0x00000085000a1308 */ /* 0x000ee20000000c00 */
[----:B------:R-:W-:Y:S01]  /*8260*/  @!P0 MOV R0, R6 ;  /* 0x0000000600008202 */ /* 0x000fe20000000f00 */
[----:B------:R-:W-:Y:S01]  /*8270*/  @P6 FFMA.FTZ R21, R134, R18, R11 ;  /* 0x0000001286156223 */ /* 0x000fe2000001000b */
[----:B------:R-:W3:Y:S01]  /*8280*/  S2R R23, SR_CTAID.Z ;  /* 0x0000000000177919 */ /* 0x000ee20000002700 */
[CC--:B----4-:R-:W-:Y:S02]  /*8290*/  LEA.HI R4, R8.reuse, R15.reuse, RZ, 0x5 ;  /* 0x0000000f08047211 */ /* 0x0d0fe400078f28ff */
[----:B------:R-:W-:Y:S01]  /*82a0*/  LEA.HI R8, R8, R15, RZ, 0x3 ;  /* 0x0000000f08087211 */ /* 0x000fe200078f18ff */
[----:B------:R4:W4:Y:S01]  /*82b0*/  LDS.128 R28, [R226+0x3800] ;  /* 0x00380000e21c7984 */ /* 0x0009220000000c00 */
[----:B------:R-:W-:-:S02]  /*82c0*/  LOP3.LUT R4, R4, 0xffffffe0, RZ, 0xc0, !PT ;  /* 0xffffffe004047812 */ /* 0x000fc400078ec0ff */
[----:B------:R-:W-:Y:S02]  /*82d0*/  SHF.R.S32.HI R2, RZ, 0x3, R8 ;  /* 0x00000003ff027819 */ /* 0x000fe40000011408 */
[----:B------:R-:W-:Y:S01]  /*82e0*/  LOP3.LUT R8, R8, 0xfffffff8, RZ, 0xc0, !PT ;  /* 0xfffffff808087812 */ /* 0x000fe200078ec0ff */
[----:B------:R-:W-:Y:S01]  /*82f0*/  IMAD.IADD R4, R15, 0x1, -R4 ;  /* 0x000000010f047824 */ /* 0x000fe200078e0a04 */
[----:B------:R-:W-:Y:S02]  /*8300*/  IADD3 R9, R2, 0x10, RZ ;  /* 0x0000001002097810 */ /* 0x000fe40007ffe0ff */
[----:B------:R-:W-:Y:S01]  /*8310*/  IADD3 R15, -R8, R15, RZ ;  /* 0x0000000f080f7210 */ /* 0x000fe20007ffe1ff */
[----:B------:R-:W-:Y:S01]  /*8320*/  VIADD R8, R2, 0x20 ;  /* 0x0000002002087836 */ /* 0x000fe20000000000 */
[----:B------:R-:W-:Y:S02]  /*8330*/  LOP3.LUT P6, RZ, R4, 0x3, RZ, 0xc0, !PT ;  /* 0x0000000304ff7812 */ /* 0x000fe400078cc0ff */
[-C--:B--2---:R-:W-:Y:S01]  /*8340*/  ISETP.GE.AND P4, PT, R9, R178.reuse, PT ;  /* 0x000000b20900720c */ /* 0x084fe20003f86270 */
[----:B-----5:R-:W-:Y:S01]  /*8350*/  @P3 FMUL.FTZ R9, R13, 0.69314718246459960938 ;  /* 0x3f3172180d093820 */ /* 0x020fe20000410000 */
[----:B------:R-:W-:Y:S01]  /*8360*/  ISETP.GE.AND P2, PT, R8, R178, PT ;  /* 0x000000b20800720c */ /* 0x000fe20003f46270 */
[----:B-1----:R-:W-:Y:S01]  /*8370*/  IMAD R8, R19, R5, RZ ;  /* 0x0000000513087224 */ /* 0x002fe200078e02ff */
[----:B------:R-:W-:Y:S01]  /*8380*/  IADD3 R5, R2, 0x30, RZ ;  /* 0x0000003002057810 */ /* 0x000fe20007ffe0ff */
[----:B------:R-:W-:Y:S01]  /*8390*/  @P3 FFMA.FTZ R22, R135, R14, R9 ;  /* 0x0000000e87163223 */ /* 0x000fe20000010009 */
[----:B------:R-:W-:-:S02]  /*83a0*/  SHF.L.U32 R24, R15, 0x3, RZ ;  /* 0x000000030f187819 */ /* 0x000fc400000006ff */
[----:B------:R-:W-:Y:S01]  /*83b0*/  SEL R6, R8, RZ, !P5 ;  /* 0x000000ff08067207 */ /* 0x000fe20006800000 */
[----:B------:R-:W-:Y:S01]  /*83c0*/  IMAD R8, R7, UR4, RZ ;  /* 0x0000000407087c24 */ /* 0x000fe2000f8e02ff */
[----:B------:R-:W-:-:S03]  /*83d0*/  ISETP.GE.AND P0, PT, R5, R178, PT ;  /* 0x000000b20500720c */ /* 0x000fc60003f06270 */
[----:B---3--:R-:W-:Y:S01]  /*83e0*/  IMAD R0, R23, R0, R6 ;  /* 0x0000000017007224 */ /* 0x008fe200078e0206 */
[----:B------:R-:W-:Y:S01]  /*83f0*/  SHF.L.U32 R5, R8, 0x7, RZ ;  /* 0x0000000708057819 */ /* 0x000fe200000006ff */
[----:B------:R-:W-:-:S03]  /*8400*/  @P1 FMUL.FTZ R6, R10, 0.69314718246459960938 ;  /* 0x3f3172180a061820 */ /* 0x000fc60000410000 */
[----:B------:R-:W-:Y:S01]  /*8410*/  IADD3 R10, P5, P3, R5, R68, R0 ;  /* 0x00000044050a7210 */ /* 0x000fe20007bbe000 */
[----:B------:R-:W-:Y:S01]  /*8420*/  @P1 FFMA.FTZ R20, R132, R17, R6 ;  /* 0x0000001184141223 */ /* 0x000fe20000010006 */
[----:B------:R-:W-:Y:S02]  /*8430*/  SHF.R.S32.HI R11, RZ, 0x1f, R5 ;  /* 0x0000001fff0b7819 */ /* 0x000fe40000011405 */
[----:B------:R-:W-:-:S04]  /*8440*/  SHF.R.S32.HI R0, RZ, 0x1f, R0 ;  /* 0x0000001fff007819 */ /* 0x000fc80000011400 */
[----:B------:R-:W-:Y:S01]  /*8450*/  IADD3.X R11, R11, R69, R0, P5, P3 ;  /* 0x000000450b0b7210 */ /* 0x000fe20002fe6400 */
[----:B----4-:R-:W-:Y:S06]  /*8460*/  @P6 BRA `(.L_x_1136) ;  /* 0x0000000000a06947 */ /* 0x010fec0003800000 */
[----:B------:R-:W2:Y:S01]  /*8470*/  LDL.LU R179, [R1+0x1c] ;  /* 0x00001c0001b37983 */ /* 0x000ea20000300800 */
[----:B------:R-:W-:-:S04]  /*8480*/  SHF.R.S32.HI R0, RZ, 0x1f, R4 ;  /* 0x0000001fff007819 */ /* 0x000fc80000011404 */
[----:B------:R-:W-:-:S04]  /*8490*/  LEA.HI R0, R0, R4, RZ, 0x2 ;  /* 0x0000000400007211 */ /* 0x000fc800078f10ff */
[----:B------:R-:W-:-:S05]  /*84a0*/  SHF.R.S32.HI R0, RZ, 0x2, R0 ;  /* 0x00000002ff007819 */ /* 0x000fca0000011400 */
[----:B--2---:R-:W-:-:S04]  /*84b0*/  IMAD R0, R179, 0x10, R0 ;  /* 0x00000010b3007824 */ /* 0x004fc800078e0200 */
[C---:B------:R-:W-:Y:S01]  /*84c0*/  VIADD R6, R0.reuse, 0x8 ;  /* 0x0000000800067836 */ /* 0x040fe20000000000 */
[C---:B------:R-:W-:Y:S01]  /*84d0*/  ISETP.GE.AND P1, PT, R0.reuse, R178, PT ;  /* 0x000000b20000720c */ /* 0x040fe20003f26270 */
[----:B------:R-:W-:-:S03]  /*84e0*/  VIADD R8, R0, 0x40 ;  /* 0x0000004000087836 */ /* 0x000fc60000000000 */
[-C--:B------:R-:W-:Y:S02]  /*84f0*/  ISETP.GE.AND P6, PT, R6, R178.reuse, PT ;  /* 0x000000b20600720c */ /* 0x080fe40003fc6270 */
[----:B------:R-:W-:-:S07]  /*8500*/  ISETP.GE.AND P5, PT, R8, R178, PT ;  /* 0x000000b20800720c */ /* 0x000fce0003fa6270 */
[----:B------:R-:W1:Y:S01]  /*8510*/  @!P1 LDC.64 R12, c[0x0][0x2b0] ;  /* 0x0000ac00ff0c9b82 */ /* 0x000e620000000a00 */
[----:B------:R-:W-:-:S03]  /*8520*/  @!P1 IMAD R4, R0, R7, RZ ;  /* 0x0000000700049224 */ /* 0x000fc600078e02ff */
[----:B------:R-:W-:Y:S02]  /*8530*/  @!P6 IMAD R6, R6, R7, RZ ;  /* 0x000000070606e224 */ /* 0x000fe400078e02ff */
[C---:B------:R-:W-:Y:S02]  /*8540*/  @!P1 IADD3 R5, P3, R4.reuse, R10, RZ ;  /* 0x0000000a04059210 */ /* 0x040fe40007f7e0ff */
[----:B------:R-:W2:Y:S02]  /*8550*/  @!P6 LDC.64 R18, c[0x0][0x2b0] ;  /* 0x0000ac00ff12eb82 */ /* 0x000ea40000000a00 */
[----:B------:R-:W-:-:S06]  /*8560*/  @!P1 LEA.HI.X.SX32 R9, R4, R11, 0x1, P3 ;  /* 0x0000000b04099211 */ /* 0x000fcc00018f0eff */
[----:B------:R-:W3:Y:S01]  /*8570*/  @!P5 LDC.64 R14, c[0x0][0x2b0] ;  /* 0x0000ac00ff0edb82 */ /* 0x000ee20000000a00 */
[----:B-1----:R-:W-:Y:S01]  /*8580*/  @!P1 LEA R4, P3, R5, R12, 0x2 ;  /* 0x0000000c05049211 */ /* 0x002fe200078610ff */
[----:B------:R-:W-:-:S03]  /*8590*/  VIADD R12, R0, 0x48 ;  /* 0x00000048000c7836 */ /* 0x000fc60000000000 */
[----:B------:R-:W-:Y:S02]  /*85a0*/  @!P1 LEA.HI.X R5, R5, R13, R9, 0x2, P3 ;  /* 0x0000000d05059211 */ /* 0x000fe400018f1409 */
[----:B------:R-:W-:-:S03]  /*85b0*/  ISETP.GE.AND P3, PT, R12, R178, PT ;  /* 0x000000b20c00720c */ /* 0x000fc60003f66270 */
[----:B------:R1:W-:Y:S01]  /*85c0*/  @!P1 STG.E desc[UR8][R4.64], R16 ;  /* 0x0000001004009986 */ /* 0x0003e2000c101908 */
[----:B------:R-:W-:-:S04]  /*85d0*/  @!P6 IADD3 R0, P1, R6, R10, RZ ;  /* 0x0000000a0600e210 */ /* 0x000fc80007f3e0ff */
[----:B------:R-:W-:-:S05]  /*85e0*/  @!P6 LEA.HI.X.SX32 R6, R6, R11, 0x1, P1 ;  /* 0x0000000b0606e211 */ /* 0x000fca00008f0eff */
[----:B-1----:R-:W1:Y:S01]  /*85f0*/  @!P3 LDC.64 R16, c[0x0][0x2b0] ;  /* 0x0000ac00ff10bb82 */ /* 0x002e620000000a00 */
[-C--:B------:R-:W-:Y:S01]  /*8600*/  @!P5 IMAD R5, R8, R7.reuse, RZ ;  /* 0x000000070805d224 */ /* 0x080fe200078e02ff */
[----:B--2---:R-:W-:Y:S01]  /*8610*/  @!P6 LEA R8, P1, R0, R18, 0x2 ;  /* 0x000000120008e211 */ /* 0x004fe200078210ff */
[----:B------:R-:W-:-:S03]  /*8620*/  @!P3 IMAD R4, R12, R7, RZ ;  /* 0x000000070c04b224 */ /* 0x000fc600078e02ff */
[----:B------:R-:W-:Y:S02]  /*8630*/  @!P6 LEA.HI.X R9, R0, R19, R6, 0x2, P1 ;  /* 0x000000130009e211 */ /* 0x000fe400008f1406 */
        /* <DEDUP_REMOVED lines=11> */
.L_x_1136:
[----:B------:R-:W-:Y:S05]  /*86f0*/  BSYNC B0 ;  /* 0x0000000000007941 */ /* 0x000fea0003800000 */
.L_x_1135:
[----:B------:R-:W-:Y:S01]  /*8700*/  VIADD R0, R2, 0x50 ;  /* 0x0000005002007836 */ /* 0x000fe20000000000 */
[----:B--2---:R-:W-:Y:S01]  /*8710*/  SHF.R.S32.HI R5, RZ, 0x1f, R24 ;  /* 0x0000001fff057819 */ /* 0x004fe20000011418 */
[----:B------:R-:W-:Y:S01]  /*8720*/  ULDC.64 UR4, c[0x0][0x2a0] ;  /* 0x0000a80000047ab9 */ /* 0x000fe20000000a00 */
[----:B------:R-:W-:Y:S01]  /*8730*/  IADD3 R4, P1, R24, R84, RZ ;  /* 0x0000005418047210 */ /* 0x000fe20007f3e0ff */
[----:B------:R1:W2:Y:S01]  /*8740*/  LDS.128 R16, [R226+0x4000] ;  /* 0x00400000e2107984 */ /* 0x0002a20000000c00 */
[----:B------:R-:W-:Y:S01]  /*8750*/  SHF.R.S32.HI R6, RZ, 0x1f, R23 ;  /* 0x0000001fff067819 */ /* 0x000fe20000011417 */
[----:B------:R-:W-:Y:S01]  /*8760*/  VIADD R3, R2, 0x40 ;  /* 0x0000004002037836 */ /* 0x000fe20000000000 */
[----:B------:R-:W-:Y:S01]  /*8770*/  IADD3.X R5, R5, R85, RZ, P1, !PT ;  /* 0x0000005505057210 */ /* 0x000fe20000ffe4ff */
[----:B------:R-:W3:Y:S01]  /*8780*/  S2R R7, SR_CTAID.X ;  /* 0x0000000000077919 */ /* 0x000ee20000002500 */
[-C--:B------:R-:W-:Y:S01]  /*8790*/  ISETP.GE.AND P3, PT, R0, R178.reuse, PT ;  /* 0x000000b20000720c */ /* 0x080fe20003f66270 */
[----:B------:R-:W-:Y:S01]  /*87a0*/  IMAD R0, R6, UR4, RZ ;  /* 0x0000000406007c24 */ /* 0x000fe2000f8e02ff */
[-C--:B------:R-:W-:Y:S01]  /*87b0*/  ISETP.GE.AND P1, PT, R2, R178.reuse, PT ;  /* 0x000000b20200720c */ /* 0x080fe20003f26270 */
[----:B------:R-:W-:Y:S01]  /*87c0*/  IMAD.WIDE.U32 R12, R23, UR4, R4 ;  /* 0x00000004170c7c25 */ /* 0x000fe2000f8e0004 */
[----:B------:R-:W-:Y:S01]  /*87d0*/  ISETP.GE.AND P5, PT, R3, R178, PT ;  /* 0x000000b20300720c */ /* 0x000fe20003fa6270 */
[----:B------:R-:W-:Y:S01]  /*87e0*/  BSSY B0, `(.L_x_1137) ;  /* 0x0000016000007945 */ /* 0x000fe20003800000 */
[----:B------:R-:W-:Y:S01]  /*87f0*/  SHF.R.S32.HI R3, RZ, 0x1f, R2 ;  /* 0x0000001fff037819 */ /* 0x000fe20000011402 */
[----:B------:R-:W-:-:S02]  /*8800*/  IMAD R0, R23, UR5, R0 ;  /* 0x0000000517007c24 */ /* 0x000fc4000f8e0200 */
[----:B------:R1:W4:Y:S01]  /*8810*/  LDS.128 R20, [R226] ;  /* 0x00000000e2147984 */ /* 0x0003220000000c00 */
[----:B------:R-:W-:Y:S02]  /*8820*/  VIADD R14, R2, 0x60 ;  /* 0x00000060020e7836 */ /* 0x000fe40000000000 */
[----:B------:R-:W-:Y:S01]  /*8830*/  IADD3 R11, R13, R0, RZ ;  /* 0x000000000d0b7210 */ /* 0x000fe20007ffe0ff */
[----:B---3--:R-:W-:Y:S02]  /*8840*/  IMAD.WIDE R8, R7, 0x80, R2 ;  /* 0x0000008007087825 */ /* 0x008fe400078e0202 */
[----:B-1----:R-:W-:Y:S05]  /*8850*/  @P1 BRA `(.L_x_1138) ;  /* 0x0000000000381947 */ /* 0x002fea0003800000 */
        /* <DEDUP_REMOVED lines=11> */
[----:B------:R-:W-:-:S09]  /*8910*/  ISETP.GE.AND P1, PT, R244, UR4, PT ;  /* 0x00000004f4007c0c */ /* 0x000fd2000bf26270 */
[----:B----4-:R1:W-:Y:S04]  /*8920*/  @!P6 STG.E.128 desc[UR8][R4.64], R20 ;  /* 0x000000140400e986 */ /* 0x0103e8000c101d08 */
[----:B--2---:R1:W-:Y:S02]  /*8930*/  @!P1 STG.E.128 desc[UR8][R4.64+0x80], R16 ;  /* 0x0000801004009986 */ /* 0x0043e4000c101d08 */
.L_x_1138:
[----:B------:R-:W-:Y:S05]  /*8940*/  BSYNC B0 ;  /* 0x0000000000007941 */ /* 0x000fea0003800000 */
.L_x_1137:
[----:B-1--4-:R1:W3:Y:S01]  /*8950*/  LDS.128 R20, [R226+0x800] ;  /* 0x00080000e2147984 */ /* 0x0122e20000000c00 */
[----:B------:R-:W-:Y:S01]  /*8960*/  BSSY B0, `(.L_x_1139) ;  /* 0x0000016000007945 */ /* 0x000fe20003800000 */
[----:B------:R-:W-:Y:S02]  /*8970*/  ISETP.GE.AND P1, PT, R14, R178, PT ;  /* 0x000000b20e00720c */ /* 0x000fe40003f26270 */
[----:B--2---:R1:W2:Y:S01]  /*8980*/  LDS.128 R16, [R226+0x4800] ;  /* 0x00480000e2107984 */ /* 0x0042a20000000c00 */
[----:B------:R-:W-:Y:S01]  /*8990*/  IADD3 R6, R2, 0x70, RZ ;  /* 0x0000007002067810 */ /* 0x000fe20007ffe0ff */
[----:B------:R-:W-:Y:S09]  /*89a0*/  @P4 BRA `(.L_x_1140) ;  /* 0x0000000000444947 */ /* 0x000ff20003800000 */
        /* <DEDUP_REMOVED lines=14> */
[----:B------:R-:W-:-:S09]  /*8a90*/  ISETP.GE.AND P4, PT, R244, UR4, PT ;  /* 0x00000004f4007c0c */ /* 0x000fd2000bf86270 */
[----:B---3--:R4:W-:Y:S04]  /*8aa0*/  @!P6 STG.E.128 desc[UR8][R2.64], R20 ;  /* 0x000000140200e986 */ /* 0x0089e8000c101d08 */
[----:B--2---:R4:W-:Y:S02]  /*8ab0*/  @!P4 STG.E.128 desc[UR8][R2.64+0x80], R16 ;  /* 0x000080100200c986 */ /* 0x0049e4000c101d08 */
.L_x_1140:
[----:B------:R-:W-:Y:S05]  /*8ac0*/  BSYNC B0 ;  /* 0x0000000000007941 */ /* 0x000fea0003800000 */
.L_x_1139:
[----:B---34-:R3:W4:Y:S01]  /*8ad0*/  LDS.128 R20, [R226+0x1000] ;  /* 0x00100000e2147984 */ /* 0x0187220000000c00 */
[----:B------:R-:W-:Y:S01]  /*8ae0*/  BSSY B0, `(.L_x_1141) ;  /* 0x0000015000007945 */ /* 0x000fe20003800000 */
[----:B------:R-:W-:Y:S02]  /*8af0*/  ISETP.GE.AND P4, PT, R6, R178, PT ;  /* 0x000000b20600720c */ /* 0x000fe40003f86270 */
[----:B--2---:R3:W2:Y:S01]  /*8b00*/  LDS.128 R16, [R226+0x5000] ;  /* 0x00500000e2107984 */ /* 0x0046a20000000c00 */
        /* <DEDUP_REMOVED lines=16> */
[----:B----4-:R4:W-:Y:S04]  /*8c10*/  @!P6 STG.E.128 desc[UR8][R2.64], R20 ;  /* 0x000000140200e986 */ /* 0x0109e8000c101d08 */
[----:B--2---:R4:W-:Y:S02]  /*8c20*/  @!P2 STG.E.128 desc[UR8][R2.64+0x80], R16 ;  /* 0x000080100200a986 */ /* 0x0049e4000c101d08 */
.L_x_1142:
[----:B------:R-:W-:Y:S05]  /*8c30*/  BSYNC B0 ;  /* 0x0000000000007941 */ /* 0x000fea0003800000 */
.L_x_1141:
[----:B----4-:R4:W1:Y:S01]  /*8c40*/  LDS.128 R20, [R226+0x1800] ;  /* 0x00180000e2147984 */ /* 0x0108620000000c00 */
[----:B------:R-:W-:Y:S03]  /*8c50*/  BSSY B0, `(.L_x_1143) ;  /* 0x0000014000007945 */ /* 0x000fe60003800000 */
[----:B--2---:R4:W2:Y:S01]  /*8c60*/  LDS.128 R16, [R226+0x5800] ;  /* 0x00580000e2107984 */ /* 0x0048a20000000c00 */
[----:B------:R-:W-:Y:S05]  /*8c70*/  @P0 BRA `(.L_x_1144) ;  /* 0x0000000000440947 */ /* 0x000fea0003800000 */
[----:B------:R-:W-:Y:S01]  /*8c80*/  IADD3 R0, P0, R8, 0x30, RZ ;  /* 0x0000003008007810 */ /* 0x000fe20007f1e0ff */
[----:B------:R-:W-:Y:S01]  /*8c90*/  ULDC.64 UR4, c[0x0][0x298] ;  /* 0x0000a60000047ab9 */ /* 0x000fe20000000a00 */
[----:B------:R-:W-:Y:S01]  /*8ca0*/  MOV R3, R11 ;  /* 0x0000000b00037202 */ /* 0x000fe20000000f00 */
[----:B------:R-:W-:Y:S02]  /*8cb0*/  ULDC UR6, c[0x0][0x2d0] ;  /* 0x0000b40000067ab9 */ /* 0x000fe40000000800 */
[----:B------:R-:W-:Y:S01]  /*8cc0*/  IMAD.X R2, RZ, RZ, R9, P0 ;  /* 0x000000ffff027224 */ /* 0x000fe200000e0609 */
[----:B------:R-:W-:Y:S02]  /*8cd0*/  ISETP.GE.AND P2, PT, R24, UR6, PT ;  /* 0x0000000618007c0c */ /* 0x000fe4000bf46270 */
[----:B------:R-:W-:Y:S01]  /*8ce0*/  ISETP.GE.AND P0, PT, R244, UR6, PT ;  /* 0x00000006f4007c0c */ /* 0x000fe2000bf06270 */
        /* <DEDUP_REMOVED lines=9> */
[----:B--2---:R1:W-:Y:S02]  /*8d80*/  @!P0 STG.E.128 desc[UR8][R2.64+0x80], R16 ;  /* 0x0000801002008986 */ /* 0x0043e4000c101d08 */
.L_x_1144:
[----:B------:R-:W-:Y:S05]  /*8d90*/  BSYNC B0 ;  /* 0x0000000000007941 */ /* 0x000fea0003800000 */
.L_x_1143:
[----:B-1----:R1:W1:Y:S01]  /*8da0*/  LDS.128 R20, [R226+0x2000] ;  /* 0x00200000e2147984 */ /* 0x0022620000000c00 */
[----:B------:R-:W-:Y:S03]  /*8db0*/  BSSY B0, `(.L_x_1145) ;  /* 0x0000014000007945 */ /* 0x000fe60003800000 */
[----:B--2---:R2:W1:Y:S01]  /*8dc0*/  LDS.128 R16, [R226+0x6000] ;  /* 0x00600000e2107984 */ /* 0x0044620000000c00 */
        /* <DEDUP_REMOVED lines=18> */
.L_x_1146:
[----:B------:R-:W-:Y:S05]  /*8ef0*/  BSYNC B0 ;  /* 0x0000000000007941 */ /* 0x000fea0003800000 */
.L_x_1145:
        /* <DEDUP_REMOVED lines=21> */
.L_x_1148:
[----:B------:R-:W-:Y:S05]  /*9050*/  BSYNC B0 ;  /* 0x0000000000007941 */ /* 0x000fea0003800000 */
.L_x_1147:
        /* <DEDUP_REMOVED lines=21> */
.L_x_1150:
[----:B------:R-:W-:Y:S05]  /*91b0*/  BSYNC B0 ;  /* 0x0000000000007941 */ /* 0x000fea0003800000 */
.L_x_1149:
        /* <DEDUP_REMOVED lines=21> */
.L_x_1099:
[----:B------:R-:W3:Y:S01]  /*9310*/  LDL R30, [R1+0x18] ;  /* 0x00001800011e7983 */ /* 0x000ee20000100800 */
[----:B------:R-:W4:Y:S01]  /*9320*/  LDC.U8 R9, c[0x0][0x3d9] ;  /* 0x0000f640ff097b82 */ /* 0x000f220000000000 */
[----:B-1----:R-:W-:Y:S01]  /*9330*/  SHF.R.S32.HI R12, RZ, 0x1f, R99 ;  /* 0x0000001fff0c7819 */ /* 0x002fe20000011463 */
[----:B------:R-:W-:Y:S01]  /*9340*/  ULDC.64 UR4, c[0x0][0x2a0] ;  /* 0x0000a80000047ab9 */ /* 0x000fe20000000a00 */
[----:B------:R-:W1:Y:S01]  /*9350*/  S2R R15, SR_CTAID.X ;  /* 0x00000000000f7919 */ /* 0x000e620000002500 */
[----:B------:R-:W-:Y:S01]  /*9360*/  IADD3 R14, -R29, R14, RZ ;  /* 0x0000000e1d0e7210 */ /* 0x000fe20007ffe1ff */
[----:B------:R-:W-:Y:S01]  /*9370*/  BSSY B0, `(.L_x_1151) ;  /* 0x000003a000007945 */ /* 0x000fe20003800000 */
[----:B------:R-:W-:Y:S02]  /*9380*/  LEA.HI R12, R12, R99, RZ, 0x3 ;  /* 0x000000630c0c7211 */ /* 0x000fe400078f18ff */
[----:B------:R-:W5:Y:S01]  /*9390*/  LDC.U8 R10, c[0x0][0x3d8] ;  /* 0x0000f600ff0a7b82 */ /* 0x000f620000000000 */
[----:B----4-:R-:W-:-:S02]  /*93a0*/  ISETP.NE.AND P0, PT, R9, RZ, PT ;  /* 0x000000ff0900720c */ /* 0x010fc40003f05270 */
[C---:B-----5:R-:W-:Y:S02]  /*93b0*/  ISETP.NE.AND P3, PT, R10.reuse, RZ, PT ;  /* 0x000000ff0a00720c */ /* 0x060fe40003f65270 */
[----:B------:R-:W-:Y:S02]  /*93c0*/  ISETP.NE.AND P2, PT, R10, RZ, !P0 ;  /* 0x000000ff0a00720c */ /* 0x000fe40004745270 */
[----:B------:R-:W-:-:S07]  /*93d0*/  ISETP.NE.OR P3, PT, R9, RZ, !P3 ;  /* 0x000000ff0900720c */ /* 0x000fce0005f65670 */
[----:B------:R-:W4:Y:S08]  /*93e0*/  @!P0 LDC R16, c[0x0][0x2c4] ;  /* 0x0000b100ff108b82 */ /* 0x000f300000000800 */
[----:B------:R-:W1:Y:S08]  /*93f0*/  @!P0 LDC R17, c[0x0][0x270] ;  /* 0x00009c00ff118b82 */ /* 0x000e700000000800 */
[----:B------:R-:W1:Y:S08]  /*9400*/  @P0 LDC R18, c[0x0][0x2c0] ;  /* 0x0000b000ff120b82 */ /* 0x000e700000000800 */
[----:B------:R-:W1:Y:S08]  /*9410*/  @P0 LDC.64 R22, c[0x0][0x2c0] ;  /* 0x0000b000ff160b82 */ /* 0x000e700000000a00 */
[----:B------:R-:W1:Y:S08]  /*9420*/  @!P3 LDC R19, c[0x0][0x2c4] ;  /* 0x0000b100ff13bb82 */ /* 0x000e700000000800 */
[----:B----4-:R-:W4:Y:S01]  /*9430*/  @P2 LDC R16, c[0x0][0x2e4] ;  /* 0x0000b900ff102b82 */ /* 0x010f220000000800 */
[----:B---3--:R-:W-:-:S13]  /*9440*/  ISETP.NE.AND P1, PT, R30, -0x1, PT ;  /* 0xffffffff1e00780c */ /* 0x008fda0003f25270 */
[----:B------:R-:W3:Y:S01]  /*9450*/  @!P1 LDC.64 R4, c[0x0][0x290] ;  /* 0x0000a400ff049b82 */ /* 0x000ee20000000a00 */
[----:B------:R-:W-:-:S07]  /*9460*/  @!P1 SHF.R.S32.HI R0, RZ, 0x1f, R31 ;  /* 0x0000001fff009819 */ /* 0x000fce000001141f */
[----:B--2---:R-:W2:Y:S01]  /*9470*/  @P1 LDC.64 R6, c[0x0][0x298] ;  /* 0x0000a600ff061b82 */ /* 0x004ea20000000a00 */
[----:B---3--:R-:W-:-:S04]  /*9480*/  @!P1 IMAD R0, R0, R4, RZ ;  /* 0x0000000400009224 */ /* 0x008fc800078e02ff */
[C---:B------:R-:W-:Y:S01]  /*9490*/  @!P1 IMAD R8, R31.reuse, R5, R0 ;  /* 0x000000051f089224 */ /* 0x040fe200078e0200 */
[----:B------:R-:W-:Y:S01]  /*94a0*/  LOP3.LUT R0, R12, 0xfffffff8, RZ, 0xc0, !PT ;  /* 0xfffffff80c007812 */ /* 0x000fe200078ec0ff */
[----:B------:R-:W-:Y:S01]  /*94b0*/  @!P1 IMAD.WIDE.U32 R4, R31, R4, RZ ;  /* 0x000000041f049225 */ /* 0x000fe200078e00ff */
[----:B------:R-:W-:-:S03]  /*94c0*/  SHF.R.S32.HI R12, RZ, 0x3, R12 ;  /* 0x00000003ff0c7819 */ /* 0x000fc6000001140c */
[----:B--2---:R-:W-:Y:S01]  /*94d0*/  @P1 IMAD.WIDE.U32 R2, R30, R6, RZ ;  /* 0x000000061e021225 */ /* 0x004fe200078e00ff */
[----:B------:R-:W-:Y:S02]  /*94e0*/  ISETP.GE.AND P4, PT, R12, R14, PT ;  /* 0x0000000e0c00720c */ /* 0x000fe40003f86270 */
[----:B------:R-:W-:Y:S01]  /*94f0*/  SHF.R.S32.HI R13, RZ, 0x1f, R12 ;  /* 0x0000001fff0d7819 */ /* 0x000fe2000001140c */
[----:B------:R-:W-:Y:S02]  /*9500*/  IMAD.IADD R0, R99, 0x1, -R0 ;  /* 0x0000000163007824 */ /* 0x000fe400078e0a00 */
[----:B------:R-:W-:Y:S02]  /*9510*/  @P1 IMAD R7, R30, R7, R3 ;  /* 0x000000071e071224 */ /* 0x000fe400078e0203 */
[----:B------:R-:W-:Y:S01]  /*9520*/  @!P1 IMAD.IADD R7, R5, 0x1, R8 ;  /* 0x0000000105079824 */ /* 0x000fe200078e0208 */
[----:B------:R-:W-:Y:S01]  /*9530*/  SHF.R.S32.HI R8, RZ, 0x1f, R33 ;  /* 0x0000001fff087819 */ /* 0x000fe20000011421 */
[----:B------:R-:W-:Y:S01]  /*9540*/  @!P1 IMAD.MOV.U32 R2, RZ, RZ, R4 ;  /* 0x000000ffff029224 */ /* 0x000fe200078e0004 */
[C---:B------:R-:W-:Y:S01]  /*9550*/  ISETP.NE.AND P1, PT, R0.reuse, RZ, PT ;  /* 0x000000ff0000720c */ /* 0x040fe20003f25270 */
[----:B------:R-:W-:-:S02]  /*9560*/  IMAD.SHL.U32 R0, R0, 0x8, RZ ;  /* 0x0000000800007824 */ /* 0x000fc400078e00ff */
[----:B------:R-:W-:Y:S02]  /*9570*/  IMAD R8, R8, UR4, RZ ;  /* 0x0000000408087c24 */ /* 0x000fe4000f8e02ff */
[----:B------:R-:W-:Y:S01]  /*9580*/  VIADD R27, R12, 0x10 ;  /* 0x000000100c1b7836 */ /* 0x000fe20000000000 */
[C---:B------:R-:W-:Y:S01]  /*9590*/  IADD3 R2, P2, R0.reuse, R2, RZ ;  /* 0x0000000200027210 */ /* 0x040fe20007f5e0ff */
[----:B------:R-:W-:Y:S01]  /*95a0*/  IMAD R8, R33, UR5, R8 ;  /* 0x0000000521087c24 */ /* 0x000fe2000f8e0208 */
[----:B------:R-:W-:Y:S01]  /*95b0*/  IADD3 R20, R0, 0x40, RZ ;  /* 0x0000004000147810 */ /* 0x000fe20007ffe0ff */
[----:B------:R-:W-:Y:S01]  /*95c0*/  VIADD R28, R12, 0x20 ;  /* 0x000000200c1c7836 */ /* 0x000fe20000000000 */
[----:B------:R-:W-:Y:S01]  /*95d0*/  LEA.HI.X.SX32 R3, R0, R7, 0x1, P2 ;  /* 0x0000000700037211 */ /* 0x000fe200010f0eff */
[----:B-1----:R-:W-:Y:S01]  /*95e0*/  IMAD.WIDE R6, R15, 0x80, R12 ;  /* 0x000000800f067825 */ /* 0x002fe200078e020c */
[----:B------:R-:W-:-:S03]  /*95f0*/  ISETP.GE.AND P2, PT, R27, R14, PT ;  /* 0x0000000e1b00720c */ /* 0x000fc60003f46270 */
[----:B------:R-:W-:-:S04]  /*9600*/  IMAD.WIDE.U32 R10, R33, UR4, R2 ;  /* 0x00000004210a7c25 */ /* 0x000fc8000f8e0002 */
[----:B------:R-:W-:Y:S01]  /*9610*/  IMAD.IADD R9, R8, 0x1, R11 ;  /* 0x0000000108097824 */ /* 0x000fe200078e020b */
[----:B----4-:R-:W-:Y:S06]  /*9620*/  @P4 BRA `(.L_x_1152) ;  /* 0x0000000000384947 */ /* 0x010fec0003800000 */
        /* <DEDUP_REMOVED lines=14> */
.L_x_1152:
[----:B------:R-:W-:Y:S05]  /*9710*/  BSYNC B0 ;  /* 0x0000000000007941 */ /* 0x000fea0003800000 */
.L_x_1151:
[----:B------:R-:W-:Y:S01]  /*9720*/  BSSY B0, `(.L_x_1153) ;  /* 0x0000015000007945 */ /* 0x000fe20003800000 */
[----:B------:R-:W-:Y:S02]  /*9730*/  ISETP.GE.AND P4, PT, R28, R14, PT ;  /* 0x0000000e1c00720c */ /* 0x000fe40003f86270 */
[----:B------:R-:W-:Y:S01]  /*9740*/  IADD3 R26, R12, 0x30, RZ ;  /* 0x000000300c1a7810 */ /* 0x000fe20007ffe0ff */
[----:B------:R-:W-:Y:S05]  /*9750*/  @P2 BRA `(.L_x_1154) ;  /* 0x0000000000442947 */ /* 0x000fea0003800000 */
[----:B-1----:R-:W-:Y:S01]  /*9760*/  IADD3 R2, P2, R6, 0x10, RZ ;  /* 0x0000001006027810 */ /* 0x002fe20007f5e0ff */
        /* <DEDUP_REMOVED lines=16> */
.L_x_1154:
[----:B------:R-:W-:Y:S05]  /*9870*/  BSYNC B0 ;  /* 0x0000000000007941 */ /* 0x000fea0003800000 */
.L_x_1153:
[----:B------:R-:W-:Y:S01]  /*9880*/  BSSY B0, `(.L_x_1155) ;  /* 0x0000014000007945 */ /* 0x000fe20003800000 */
[----:B------:R-:W-:-:S03]  /*9890*/  ISETP.GE.AND P2, PT, R26, R14, PT ;  /* 0x0000000e1a00720c */ /* 0x000fc60003f46270 */
[----:B------:R-:W-:Y:S10]  /*98a0*/  @P4 BRA `(.L_x_1156) ;  /* 0x0000000000444947 */ /* 0x000ff40003800000 */
[----:B-12---:R-:W-:Y:S01]  /*98b0*/  IADD3 R2, P4, R6, 0x20, RZ ;  /* 0x0000002006027810 */ /* 0x006fe20007f9e0ff */
        /* <DEDUP_REMOVED lines=16> */
.L_x_1156:
[----:B------:R-:W-:Y:S05]  /*99c0*/  BSYNC B0 ;  /* 0x0000000000007941 */ /* 0x000fea0003800000 */
.L_x_1155:
[----:B------:R-:W-:Y:S01]  /*99d0*/  BSSY B0, `(.L_x_1157) ;  /* 0x0000017000007945 */ /* 0x000fe20003800000 */
[----:B------:R-:W-:Y:S01]  /*99e0*/  ISETP.NE.OR P4, PT, R30, -0x1, P3 ;  /* 0xffffffff1e00780c */ /* 0x000fe20001f85670 */
[----:B------:R-:W-:Y:S01]  /*99f0*/  @P0 IMAD.MOV.U32 R15, RZ, RZ, 0x1 ;  /* 0x00000001ff0f0424 */ /* 0x000fe200078e00ff */
[C---:B------:R-:W-:Y:S01]  /*9a00*/  IADD3 R21, R12.reuse, 0x40, RZ ;  /* 0x000000400c157810 */ /* 0x040fe20007ffe0ff */
[----:B------:R-:W-:Y:S01]  /*9a10*/  VIADD R24, R12, 0x50 ;  /* 0x000000500c187836 */ /* 0x000fe20000000000 */
[----:B------:R-:W-:Y:S05]  /*9a20*/  @P2 BRA `(.L_x_1158) ;  /* 0x0000000000442947 */ /* 0x000fea0003800000 */
[----:B-123--:R-:W-:Y:S01]  /*9a30*/  IADD3 R2, P2, R6, 0x30, RZ ;  /* 0x0000003006027810 */ /* 0x00efe20007f5e0ff */
        /* <DEDUP_REMOVED lines=16> */
.L_x_1158:
[----:B------:R-:W-:Y:S05]  /*9b40*/  BSYNC B0 ;  /* 0x0000000000007941 */ /* 0x000fea0003800000 */
.L_x_1157:
[----:B------:R-:W-:Y:S01]  /*9b50*/  @!P4 IMAD R30, R31, R19, RZ ;  /* 0x000000131f1ec224 */ /* 0x000fe200078e02ff */
[----:B------:R-:W-:Y:S01]  /*9b60*/  ISETP.GE.AND P5, PT, R21, R14, PT ;  /* 0x0000000e1500720c */ /* 0x000fe20003fa6270 */
[----:B------:R-:W-:Y:S01]  /*9b70*/  BSSY B0, `(.L_x_1159) ;  /* 0x0000019000007945 */ /* 0x000fe20003800000 */
[----:B------:R-:W-:Y:S01]  /*9b80*/  @P0 IMAD R19, R23, R22, RZ ;  /* 0x0000001617130224 */ /* 0x000fe200078e02ff */
[----:B------:R-:W-:Y:S01]  /*9b90*/  ISETP.GE.AND P2, PT, R24, R14, PT ;  /* 0x0000000e1800720c */ /* 0x000fe20003f46270 */
[----:B------:R1:W-:Y:S01]  /*9ba0*/  @!P4 STL [R1+0x18], R30 ;  /* 0x0000181e0100c387 */ /* 0x0003e20000100800 */
[----:B------:R-:W-:Y:S01]  /*9bb0*/  @!P0 IMAD R15, R16, R17, RZ ;  /* 0x00000011100f8224 */ /* 0x000fe200078e02ff */
[C---:B------:R-:W-:Y:S02]  /*9bc0*/  IADD3 R22, R12.reuse, 0x60, RZ ;  /* 0x000000600c167810 */ /* 0x040fe40007ffe0ff */
[----:B------:R-:W-:-:S05]  /*9bd0*/  IADD3 R23, R12, 0x70, RZ ;  /* 0x000000700c177810 */ /* 0x000fca0007ffe0ff */
[----:B------:R-:W-:Y:S05]  /*9be0*/  @P5 BRA `(.L_x_1160) ;  /* 0x0000000000445947 */ /* 0x000fea0003800000 */
[----:B-1234-:R-:W-:Y:S01]  /*9bf0*/  IADD3 R2, P4, R6, 0x40, RZ ;  /* 0x0000004006027810 */ /* 0x01efe20007f9e0ff */
        /* <DEDUP_REMOVED lines=16> */
.L_x_1160:
[----:B------:R-:W-:Y:S05]  /*9d00*/  BSYNC B0 ;  /* 0x0000000000007941 */ /* 0x000fea0003800000 */
.L_x_1159:
[----:B-1234-:R-:W-:Y:S01]  /*9d10*/  IMAD R2, R31, R15, RZ ;  /* 0x0000000f1f027224 */ /* 0x01efe200078e02ff */
[----:B------:R-:W-:Y:S01]  /*9d20*/  BSSY B0, `(.L_x_1161) ;  /* 0x000001a000007945 */ /* 0x000fe20003800000 */
[----:B------:R-:W-:Y:S01]  /*9d30*/  @!P0 IMAD.MOV.U32 R19, RZ, RZ, R16 ;  /* 0x000000ffff138224 */ /* 0x000fe200078e0010 */
[-C--:B------:R-:W-:Y:S02]  /*9d40*/  ISETP.GE.AND P6, PT, R22, R14.reuse, PT ;  /* 0x0000000e1600720c */ /* 0x080fe40003fc6270 */
[----:B------:R-:W-:Y:S02]  /*9d50*/  CS2R R16, SRZ ;  /* 0x0000000000107805 */ /* 0x000fe4000001ff00 */
[----:B------:R-:W-:Y:S01]  /*9d60*/  ISETP.GE.AND P5, PT, R23, R14, PT ;  /* 0x0000000e1700720c */ /* 0x000fe20003fa6270 */
[----:B------:R-:W-:Y:S01]  /*9d70*/  @!P0 IMAD.MOV.U32 R18, RZ, RZ, 0x1 ;  /* 0x00000001ff128424 */ /* 0x000fe200078e00ff */
[----:B------:R-:W-:Y:S02]  /*9d80*/  @!P3 SHF.R.S32.HI R15, RZ, 0x1f, R30 ;  /* 0x0000001fff0fb819 */ /* 0x000fe4000001141e */
[----:B------:R-:W-:Y:S01]  /*9d90*/  SEL R25, R2, RZ, P3 ;  /* 0x000000ff02197207 */ /* 0x000fe20001800000 */
[----:B------:R-:W-:Y:S08]  /*9da0*/  @P2 BRA `(.L_x_1162) ;  /* 0x0000000000442947 */ /* 0x000ff00003800000 */
        /* <DEDUP_REMOVED lines=17> */
.L_x_1162:
[----:B------:R-:W-:Y:S05]  /*9ec0*/  BSYNC B0 ;  /* 0x0000000000007941 */ /* 0x000fea0003800000 */
.L_x_1161:
[----:B------:R-:W-:Y:S04]  /*9ed0*/  BSSY B0, `(.L_x_1163) ;  /* 0x0000013000007945 */ /* 0x000fe80003800000 */
        /* <DEDUP_REMOVED lines=18> */
.L_x_1164:
[----:B------:R-:W-:Y:S05]  /*a000*/  BSYNC B0 ;  /* 0x0000000000007941 */ /* 0x000fea0003800000 */
.L_x_1163:
[----:B------:R-:W-:Y:S04]  /*a010*/  BSSY B0, `(.L_x_1165) ;  /* 0x0000013000007945 */ /* 0x000fe80003800000 */
[----:B------:R-:W-:Y:S05]  /*a020*/  @P5 BRA `(.L_x_1166) ;  /* 0x0000000000445947 */ /* 0x000fea0003800000 */
[----:B------:R-:W-:Y:S01]  /*a030*/  IADD3 R8, P0, R6, 0x70, RZ ;  /* 0x0000007006087810 */ /* 0x000fe20007f1e0ff */
[----:B------:R-:W-:Y:S01]  /*a040*/  ULDC.64 UR4, c[0x0][0x298] ;  /* 0x0000a60000047ab9 */ /* 0x000fe20000000a00 */
[----:B-12---:R-:W-:Y:S01]  /*a050*/  MOV R3, R9 ;  /* 0x0000000900037202 */ /* 0x006fe20000000f00 */
        /* <DEDUP_REMOVED lines=14> */
.L_x_1166:
[----:B------:R-:W-:Y:S05]  /*a140*/  BSYNC B0 ;  /* 0x0000000000007941 */ /* 0x000fea0003800000 */
.L_x_1165:
[----:B------:R-:W-:Y:S01]  /*a150*/  ISETP.GE.OR P4, PT, R12, R14, P1 ;  /* 0x0000000e0c00720c */ /* 0x000fe20000f86670 */
[----:B------:R-:W-:Y:S01]  /*a160*/  @!P3 IMAD.MOV.U32 R16, RZ, RZ, R30 ;  /* 0x000000ffff10b224 */ /* 0x000fe200078e001e */
[----:B------:R-:W-:Y:S01]  /*a170*/  BSSY B0, `(.L_x_1167) ;  /* 0x0000013000007945 */ /* 0x000fe20003800000 */
[----:B------:R-:W-:Y:S01]  /*a180*/  IMAD R0, R29, R18, RZ ;  /* 0x000000121d007224 */ /* 0x000fe200078e02ff */
[-C--:B------:R-:W-:Y:S01]  /*a190*/  ISETP.GE.OR P0, PT, R27, R14.reuse, P1 ;  /* 0x0000000e1b00720c */ /* 0x080fe20000f06670 */
[----:B-123--:R-:W-:Y:S01]  /*a1a0*/  IMAD R2, R33, R19, R25 ;  /* 0x0000001321027224 */ /* 0x00efe200078e0219 */
[----:B------:R-:W-:Y:S01]  /*a1b0*/  ISETP.GE.OR P6, PT, R28, R14, P1 ;  /* 0x0000000e1c00720c */ /* 0x000fe20000fc6670 */
[----:B------:R-:W-:Y:S01]  /*a1c0*/  @!P3 IMAD.MOV.U32 R17, RZ, RZ, R15 ;  /* 0x000000ffff11b224 */ /* 0x000fe200078e000f */
[----:B------:R-:W-:Y:S02]  /*a1d0*/  SHF.R.S32.HI R3, RZ, 0x1f, R0 ;  /* 0x0000001fff037819 */ /* 0x000fe40000011400 */
[----:B------:R-:W-:-:S02]  /*a1e0*/  IADD3 R5, P3, P2, R0, R16, R2 ;  /* 0x0000001000057210 */ /* 0x000fc40007a7e002 */
[----:B------:R-:W-:-:S04]  /*a1f0*/  SHF.R.S32.HI R4, RZ, 0x1f, R2 ;  /* 0x0000001fff047819 */ /* 0x000fc80000011402 */
[----:B------:R-:W-:Y:S01]  /*a200*/  IADD3.X R4, R3, R17, R4, P3, P2 ;  /* 0x0000001103047210 */ /* 0x000fe20001fe4404 */
[----:B------:R-:W-:Y:S06]  /*a210*/  @P4 BRA `(.L_x_1168) ;  /* 0x0000000000204947 */ /* 0x000fec0003800000 */
        /* <DEDUP_REMOVED lines=8> */
.L_x_1168:
[----:B------:R-:W-:Y:S05]  /*a2a0*/  BSYNC B0 ;  /* 0x0000000000007941 */ /* 0x000fea0003800000 */
.L_x_1167:
        /* <DEDUP_REMOVED lines=15> */
.L_x_1170:
[----:B------:R-:W-:Y:S05]  /*a3a0*/  BSYNC B0 ;  /* 0x0000000000007941 */ /* 0x000fea0003800000 */
.L_x_1169:
        /* <DEDUP_REMOVED lines=10> */
.L_x_1172:
[----:B------:R-:W-:Y:S05]  /*a450*/  BSYNC B0 ;  /* 0x0000000000007941 */ /* 0x000fea0003800000 */
.L_x_1171:
        /* <DEDUP_REMOVED lines=10> */
.L_x_1174:
[----:B------:R-:W-:Y:S05]  /*a500*/  BSYNC B0 ;  /* 0x0000000000007941 */ /* 0x000fea0003800000 */
.L_x_1173:
        /* <DEDUP_REMOVED lines=10> */
.L_x_1176:
[----:B------:R-:W-:Y:S05]  /*a5b0*/  BSYNC B0 ;  /* 0x0000000000007941 */ /* 0x000fea0003800000 */
.L_x_1175:
        /* <DEDUP_REMOVED lines=10> */
.L_x_1178:
[----:B------:R-:W-:Y:S05]  /*a660*/  BSYNC B0 ;  /* 0x0000000000007941 */ /* 0x000fea0003800000 */
.L_x_1177:
        /* <DEDUP_REMOVED lines=10> */
.L_x_1180:
[----:B------:R-:W-:Y:S05]  /*a710*/  BSYNC B0 ;  /* 0x0000000000007941 */ /* 0x000fea0003800000 */
.L_x_1179:
        /* <DEDUP_REMOVED lines=10> */
.L_x_1181:
        /* <DEDUP_REMOVED lines=12> */
.L_x_2931:


//--------------------- .text._ZN5flash16flash_fwd_kernelI23Flash_fwd_kernel_traitsILi128ELi128ELi32ELi4ELb0ELb0EN7cutlass10bfloat16_tE19Flash_kernel_traitsILi128ELi128ELi32ELi4ES3_EELb0ELb0ELb0ELb1ELb0ELb0ELb0ELb0EEEvNS_16Flash_fwd_paramsE --------------------------
	.section	.text._ZN5flash16flash_fwd_kernelI23Flash_fwd_kernel_traitsILi128ELi128ELi32ELi4ELb0ELb0EN7cutlass10bfloat16_tE19Flash_kernel_traitsILi128ELi128ELi32ELi4ES3_EELb0ELb0ELb0ELb1ELb0ELb0ELb0ELb0EEEvNS_16Flash_fwd_paramsE,"ax",@progbits
	.align	128
        .global         _ZN5flash16flash_fwd_kernelI23Flash_fwd_kernel_traitsILi128ELi128ELi32ELi4ELb0ELb0EN7cutlass10bfloat16_tE19Flash_kernel_traitsILi128ELi128ELi32ELi4ES3_EELb0ELb0ELb0ELb1ELb0ELb0ELb0ELb0EEEvNS_16Flash_fwd_paramsE
        .type           _ZN5flash16flash_fwd_kernelI23Flash_fwd_kernel_traitsILi128ELi128ELi32ELi4ELb0ELb0EN7cutlass10bfloat16_tE19Flash_kernel_traitsILi128ELi128ELi32ELi4ES3_EELb0ELb0ELb0ELb1ELb0ELb0ELb0ELb0EEEvNS_16Flash_fwd_paramsE,@function
        .size           _ZN5flash16flash_fwd_kernelI23Flash_fwd_kernel_traitsILi128ELi128ELi32ELi4ELb0ELb0EN7cutlass10bfloat16_tE19Flash_kernel_traitsILi128ELi128ELi32ELi4ES3_EELb0ELb0ELb0ELb1ELb0ELb0ELb0ELb0EEEvNS_16Flash_fwd_paramsE,(.L_x_2932 - _ZN5flash16flash_fwd_kernelI23Flash_fwd_kernel_traitsILi128ELi128ELi32ELi4ELb0ELb0EN7cutlass10bfloat16_tE19Flash_kernel_traitsILi128ELi128ELi32ELi4ES3_EELb0ELb0ELb0ELb1ELb0ELb0ELb0ELb0EEEvNS_16Flash_fwd_paramsE)
        .other          _ZN5flash16flash_fwd_kernelI23Flash_fwd_kernel_traitsILi128ELi128ELi32ELi4ELb0ELb0EN7cutlass10bfloat16_tE19Flash_kernel_traitsILi128ELi128ELi32ELi4ES3_EELb0ELb0ELb0ELb1ELb0ELb0ELb0ELb0EEEvNS_16Flash_fwd_paramsE,@"STO_CUDA_ENTRY STV_DEFAULT"
_ZN5flash16flash_fwd_kernelI23Flash_fwd_kernel_traitsILi128ELi128ELi32ELi4ELb0ELb0EN7cutlass10bfloat16_tE19Flash_kernel_traitsILi128ELi128ELi32ELi4ES3_EELb0ELb0ELb0ELb1ELb0ELb0ELb0ELb0EEEvNS_16Flash_fwd_paramsE:
.text._ZN5flash16flash_fwd_kernelI23Flash_fwd_kernel_traitsILi128ELi128ELi32ELi4ELb0ELb0EN7cutlass10bfloat16_tE19Flash_kernel_traitsILi128ELi128ELi32ELi4ES3_EELb0ELb0ELb0ELb1ELb0ELb0ELb0ELb0EEEvNS_16Flash_fwd_paramsE:
        /* <DEDUP_REMOVED lines=40> */
.L_x_1182:
[----:B-1----:R-:W1:Y:S02]  /*0280*/  LDC R4, c[0x0][0x2c8] ;  /* 0x0000b200ff047b82 */ /* 0x002e640000000800 */
.L_x_1183:
        /* <DEDUP_REMOVED lines=17> */
[----:B------:R-:W-:-:S13]  /*03a0*/  ISETP.GE.AND P0, PT, R134, 0x1, PT ;  /* 0x000000018600780c */ /* 0x000fda0003f06270 */
[----:B------:R-:W-:Y:S05]  /*03b0*/  @!P0 BRA `(.L_x_1184) ;  /* 0x000000a000988947 */ /* 0x000fea0003800000 */
[----:B------:R-:W3:Y:S01]  /*03c0*/  LDC R22, c[0x0][0x278] ;  /* 0x00009e00ff167b82 */ /* 0x000ee20000000800 */
[----:B-1----:R-:W-:Y:S01]  /*03d0*/  SHF.R.S32.HI R40, RZ, 0x1f, R96 ;  /* 0x0000001fff287819 */ /* 0x002fe20000011460 */
[----:B------:R-:W-:Y:S01]  /*03e0*/  IMAD.IADD R25, R200, 0x1, -R250 ;  /* 0x00000001c8197824 */ /* 0x000fe200078e0afa */
[----:B------:R-:W-:Y:S02]  /*03f0*/  ISETP.NE.AND P4, PT, R23, -0x1, PT ;  /* 0xffffffff1700780c */ /* 0x000fe40003f85270 */
[-C--:B------:R-:W-:Y:S02]  /*0400*/  LEA.HI R4, R40, R96.reuse, RZ, 0x3 ;  /* 0x0000006028047211 */ /* 0x080fe400078f18ff */
[----:B------:R-:W-:Y:S01]  /*0410*/  ISETP.NE.AND P1, PT, R14, -0x1, PT ;  /* 0xffffffff0e00780c */ /* 0x000fe20003f25270 */
[----:B------:R1:W-:Y:S01]  /*0420*/  STL [R1+0xc], R25 ;  /* 0x00000c1901007387 */ /* 0x0003e20000100800 */
[----:B------:R-:W-:Y:S01]  /*0430*/  SHF.R.S32.HI R16, RZ, 0x3, R4 ;  /* 0x00000003ff107819 */ /* 0x000fe20000011404 */
[----:B------:R-:W4:Y:S01]  /*0440*/  LDC.64 R32, c[0x0][0x3c8] ;  /* 0x0000f200ff207b82 */ /* 0x000f220000000a00 */
[----:B------:R-:W-:-:S02]  /*0450*/  LEA.HI R38, R40, R96, RZ, 0x4 ;  /* 0x0000006028267211 */ /* 0x000fc400078f20ff */
[----:B------:R-:W-:-:S03]  /*0460*/  LEA.HI R10, R40, R96, RZ, 0x6 ;  /* 0x00000060280a7211 */ /* 0x000fc600078f30ff */
[----:B--2---:R-:W-:Y:S02]  /*0470*/  @!P4 SHF.R.S32.HI R6, RZ, 0x1f, R39 ;  /* 0x0000001fff06c819 */ /* 0x004fe40000011427 */
[----:B------:R-:W2:Y:S01]  /*0480*/  @P4 LDC.64 R18, c[0x0][0x240] ;  /* 0x00009000ff124b82 */ /* 0x000ea20000000a00 */
[----:B------:R-:W-:Y:S02]  /*0490*/  SHF.L.U32 R10, R10, 0x3, RZ ;  /* 0x000000030a0a7819 */ /* 0x000fe400000006ff */
[----:B---3--:R-:W-:-:S05]  /*04a0*/  IABS R17, R22 ;  /* 0x0000001600117213 */ /* 0x008fca0000000000 */
[----:B------:R-:W3:Y:S01]  /*04b0*/  @!P4 LDC.64 R12, c[0x0][0x228] ;  /* 0x00008a00ff0ccb82 */ /* 0x000ee20000000a00 */
[----:B------:R-:W-:Y:S01]  /*04c0*/  ISETP.NE.AND P5, PT, R22, RZ, PT ;  /* 0x000000ff1600720c */ /* 0x000fe20003fa5270 */
[----:B------:R-:W5:Y:S06]  /*04d0*/  I2F.RP R2, R17 ;  /* 0x0000001100027306 */ /* 0x000f6c0000209400 */
[----:B------:R-:W1:Y:S08]  /*04e0*/  @P1 LDC.64 R28, c[0x0][0x250] ;  /* 0x00009400ff1c1b82 */ /* 0x000e700000000a00 */
[----:B------:R-:W4:Y:S01]  /*04f0*/  @P1 LDC.64 R26, c[0x0][0x248] ;  /* 0x00009200ff1a1b82 */ /* 0x000f220000000a00 */
[----:B-----5:R-:W5:Y:S01]  /*0500*/  MUFU.RCP R2, R2 ;  /* 0x0000000200027308 */ /* 0x020f620000001000 */
[----:B---3--:R-:W-:-:S04]  /*0510*/  @!P4 IMAD R6, R6, R12, RZ ;  /* 0x0000000c0606c224 */ /* 0x008fc800078e02ff */
[----:B------:R-:W-:Y:S02]  /*0520*/  @!P4 IMAD R13, R39, R13, R6 ;  /* 0x0000000d270dc224 */ /* 0x000fe400078e0206 */
[----:B-----5:R-:W-:-:S04]  /*0530*/  VIADD R2, R2, 0xffffffe ;  /* 0x0ffffffe02027836 */ /* 0x020fc80000000000 */
[----:B------:R-:W3:Y:S02]  /*0540*/  F2I.FTZ.U32.TRUNC.NTZ R3, R2 ;  /* 0x0000000200037305 */ /* 0x000ee4000021f000 */
[----:B---3--:R-:W-:Y:S02]  /*0550*/  IMAD.MOV R0, RZ, RZ, -R3 ;  /* 0x000000ffff007224 */ /* 0x008fe400078e0a03 */
[----:B------:R-:W-:Y:S02]  /*0560*/  IMAD.MOV.U32 R2, RZ, RZ, RZ ;  /* 0x000000ffff027224 */ /* 0x000fe400078e00ff */
[----:B------:R-:W-:-:S04]  /*0570*/  IMAD R0, R0, R17, RZ ;  /* 0x0000001100007224 */ /* 0x000fc800078e02ff */
[----:B------:R-:W-:Y:S01]  /*0580*/  IMAD.HI.U32 R3, R3, R0, R2 ;  /* 0x0000000003037227 */ /* 0x000fe200078e0002 */
[----:B------:R-:W-:Y:S02]  /*0590*/  IABS R0, R20 ;  /* 0x0000001400007213 */ /* 0x000fe40000000000 */
[----:B------:R-:W-:Y:S02]  /*05a0*/  LOP3.LUT R2, R4, 0xfffffff8, RZ, 0xc0, !PT ;  /* 0xfffffff804027812 */ /* 0x000fe400078ec0ff */
[----:B------:R-:W-:Y:S01]  /*05b0*/  MOV R4, R0 ;  /* 0x0000000000047202 */ /* 0x000fe20000000f00 */
[----:B------:R-:W-:Y:S02]  /*05c0*/  IMAD.SHL.U32 R0, R16, 0x40, RZ ;  /* 0x0000004010007824 */ /* 0x000fe400078e00ff */
[----:B------:R-:W-:Y:S01]  /*05d0*/  IMAD.IADD R36, R96, 0x1, -R2 ;  /* 0x0000000160247824 */ /* 0x000fe200078e0a02 */
[----:B------:R-:W-:Y:S01]  /*05e0*/  LOP3.LUT R2, R38, 0xfffffff0, RZ, 0xc0, !PT ;  /* 0xfffffff026027812 */ /* 0x000fe200078ec0ff */
[----:B------:R-:W-:Y:S01]  /*05f0*/  IMAD.HI.U32 R11, R3, R4, RZ ;  /* 0x00000004030b7227 */ /* 0x000fe200078e00ff */
[----:B------:R-:W-:-:S02]  /*0600*/  LOP3.LUT R5, R0, 0x1c0, RZ, 0xc0, !PT ;  /* 0x000001c000057812 */ /* 0x000fc400078ec0ff */
[----:B------:R-:W-:Y:S01]  /*0610*/  IADD3 R0, R16, 0x20, RZ ;  /* 0x0000002010007810 */ /* 0x000fe20007ffe0ff */
[----:B------:R-:W-:Y:S01]  /*0620*/  IMAD.SHL.U32 R138, R36, 0x8, RZ ;  /* 0x00000008248a7824 */ /* 0x000fe200078e00ff */
[----:B------:R-:W-:Y:S02]  /*0630*/  SHF.R.U32.HI R7, RZ, 0x3, R5 ;  /* 0x00000003ff077819 */ /* 0x000fe40000011605 */
[----:B------:R-:W-:Y:S01]  /*0640*/  ISETP.GE.AND P3, PT, R0, R25, PT ;  /* 0x000000190000720c */ /* 0x000fe20003f66270 */
[----:B------:R-:W-:Y:S01]  /*0650*/  IMAD.IADD R0, R96, 0x1, -R2 ;  /* 0x0000000160007824 */ /* 0x000fe200078e0a02 */
[--C-:B------:R-:W-:Y:S01]  /*0660*/  LOP3.LUT R3, R5, 0x38, R138.reuse, 0xf8, !PT ;  /* 0x0000003805037812 */ /* 0x100fe200078ef88a */
[----:B------:R-:W-:Y:S01]  /*0670*/  IMAD.MOV R5, RZ, RZ, -R11 ;  /* 0x000000ffff057224 */ /* 0x000fe200078e0a0b */
[----:B------:R-:W-:Y:S02]  /*0680*/  SHF.R.S32.HI R139, RZ, 0x1f, R138 ;  /* 0x0000001fff8b7819 */ /* 0x000fe4000001148a */
[----:B------:R-:W-:Y:S01]  /*0690*/  LOP3.LUT R15, R3, R7, RZ, 0x3c, !PT ;  /* 0x00000007030f7212 */ /* 0x000fe200078e3cff */
[----:B------:R-:W-:Y:S01]  /*06a0*/  IMAD R4, R17, R5, R4 ;  /* 0x0000000511047224 */ /* 0x000fe200078e0204 */
[----:B------:R-:W-:Y:S01]  /*06b0*/  SHF.R.S32.HI R5, RZ, 0x1f, R0 ;  /* 0x0000001fff057819 */ /* 0x000fe20000011400 */
[----:B--2---:R-:W-:Y:S01]  /*06c0*/  @P4 IMAD.WIDE.U32 R2, R23, R18, RZ ;  /* 0x0000001217024225 */ /* 0x004fe200078e00ff */
[----:B------:R-:W-:-:S02]  /*06d0*/  LOP3.LUT R231, R15, 0xfffffe00, R10, 0xf8, !PT ;  /* 0xfffffe000fe77812 */ /* 0x000fc400078ef80a */
[----:B------:R-:W-:Y:S01]  /*06e0*/  ISETP.GT.U32.AND P2, PT, R17, R4, PT ;  /* 0x000000041100720c */ /* 0x000fe20003f44070 */
[----:B------:R-:W-:Y:S01]  /*06f0*/  @P4 IMAD R19, R23, R19, R3 ;  /* 0x0000001317134224 */ /* 0x000fe200078e0203 */
[----:B------:R-:W-:Y:S01]  /*0700*/  LEA.HI R35, R5, R0, RZ, 0x3 ;  /* 0x0000000005237211 */ /* 0x000fe200078f18ff */
[----:B------:R-:W-:Y:S02]  /*0710*/  VIADD R5, R16, 0x30 ;  /* 0x0000003010057836 */ /* 0x000fe40000000000 */
[----:B------:R-:W-:Y:S01]  /*0720*/  @!P4 IMAD.WIDE.U32 R6, R39, R12, RZ ;  /* 0x0000000c2706c225 */ /* 0x000fe200078e00ff */
[----:B------:R-:W-:Y:S02]  /*0730*/  LOP3.LUT R3, R35, 0xfffffff8, RZ, 0xc0, !PT ;  /* 0xfffffff823037812 */ /* 0x000fe400078ec0ff */
[----:B------:R-:W-:Y:S01]  /*0740*/  ISETP.GE.AND P0, PT, R5, R25, PT ;  /* 0x000000190500720c */ /* 0x000fe20003f06270 */
[----:B------:R-:W-:Y:S01]  /*0750*/  @P4 IMAD.MOV.U32 R8, RZ, RZ, R2 ;  /* 0x000000ffff084224 */ /* 0x000fe200078e0002 */
[----:B------:R-:W-:Y:S01]  /*0760*/  LOP3.LUT R2, R20, R22, RZ, 0x3c, !PT ;  /* 0x0000001614027212 */ /* 0x000fe200078e3cff */
[----:B------:R-:W-:Y:S01]  /*0770*/  IMAD.IADD R34, R0, 0x1, -R3 ;  /* 0x0000000100227824 */ /* 0x000fe200078e0a03 */
[----:B------:R-:W-:Y:S01]  /*0780*/  @!P4 MOV R8, R6 ;  /* 0x000000060008c202 */ /* 0x000fe20000000f00 */
[----:B------:R-:W-:Y:S01]  /*0790*/  @!P2 IMAD.IADD R4, R4, 0x1, -R17 ;  /* 0x000000010404a824 */ /* 0x000fe200078e0a11 */
[----:B------:R-:W-:Y:S01]  /*07a0*/  @!P2 IADD3 R11, R11, 0x1, RZ ;  /* 0x000000010b0ba810 */ /* 0x000fe20007ffe0ff */
[C-C-:B------:R-:W-:Y:S01]  /*07b0*/  @P1 IMAD.IADD R0, R9.reuse, 0x1, R14.reuse ;  /* 0x0000000109001824 */ /* 0x140fe200078e020e */
[----:B------:R-:W-:Y:S01]  /*07c0*/  IADD3 R18, P2, R138, R8, RZ ;  /* 0x000000088a127210 */ /* 0x000fe20007f5e0ff */
[----:B------:R-:W-:Y:S01]  /*07d0*/  @P1 IMAD.IADD R5, R9, 0x1, R14 ;  /* 0x0000000109051824 */ /* 0x000fe200078e020e */
[----:B------:R-:W-:Y:S01]  /*07e0*/  ISETP.GE.U32.AND P6, PT, R4, R17, PT ;  /* 0x000000110400720c */ /* 0x000fe20003fc6070 */
[----:B------:R-:W-:Y:S01]  /*07f0*/  @!P4 IMAD.IADD R19, R7, 0x1, R13 ;  /* 0x000000010713c824 */ /* 0x000fe200078e020d */
[----:B------:R-:W-:Y:S01]  /*0800*/  ISETP.GE.AND P4, PT, R2, RZ, PT ;  /* 0x000000ff0200720c */ /* 0x000fe20003f86270 */
[C---:B-1----:R-:W-:Y:S01]  /*0810*/  @P1 IMAD R6, R0.reuse, R29, RZ ;  /* 0x0000001d00061224 */ /* 0x042fe200078e02ff */
[----:B------:R-:W-:Y:S01]  /*0820*/  SHF.R.S32.HI R17, RZ, 0x1f, R16 ;  /* 0x0000001fff117819 */ /* 0x000fe20000011410 */
[----:B------:R-:W-:-:S04]  /*0830*/  @P1 IMAD.WIDE.U32 R2, R0, R28, RZ ;  /* 0x0000001c00021225 */ /* 0x000fc800078e00ff */
[C---:B----4-:R-:W-:Y:S02]  /*0840*/  @P1 IMAD R0, R5.reuse, R27, RZ ;  /* 0x0000001b05001224 */ /* 0x050fe400078e02ff */
[----:B------:R-:W-:Y:S02]  /*0850*/  @P1 IMAD.WIDE.U32 R4, R5, R26, RZ ;  /* 0x0000001a05041225 */ /* 0x000fe400078e00ff */
[----:B------:R-:W-:Y:S02]  /*0860*/  @P6 IADD3 R11, R11, 0x1, RZ ;  /* 0x000000010b0b6810 */ /* 0x000fe40007ffe0ff */
[----:B------:R-:W-:Y:S02]  /*0870*/  @P1 IMAD.IADD R14, R3, 0x1, R6 ;  /* 0x00000001030e1824 */ /* 0x000fe400078e0206 */
[----:B------:R-:W-:Y:S02]  /*0880*/  @P1 IMAD.MOV.U32 R12, RZ, RZ, R2 ;  /* 0x000000ffff0c1224 */ /* 0x000fe400078e0002 */
[----:B------:R-:W-:-:S02]  /*0890*/  @P1 IMAD.IADD R13, R5, 0x1, R0 ;  /* 0x00000001050d1824 */ /* 0x000fc400078e0200 */
        /* <DEDUP_REMOVED lines=15> */
.L_x_1185:
        /* <DEDUP_REMOVED lines=14> */
.L_x_1186:
[-C--:B------:R-:W-:Y:S01]  /*0a70*/  IMAD R6, R17, R26.reuse, RZ ;  /* 0x0000001a11067224 */ /* 0x080fe200078e02ff */
[----:B------:R-:W-:Y:S01]  /*0a80*/  MOV R0, R11 ;  /* 0x0000000b00007202 */ /* 0x000fe20000000f00 */
[--C-:B------:R-:W-:Y:S01]  /*0a90*/  IMAD.WIDE.U32 R4, R16, R26, R138.reuse ;  /* 0x0000001a10047225 */ /* 0x100fe200078e008a */
[----:B------:R-:W-:Y:S01]  /*0aa0*/  ISETP.NE.U32.AND P6, PT, R32, RZ, PT ;  /* 0x000000ff2000720c */ /* 0x000fe20003fc5070 */
[----:B------:R-:W1:Y:S01]  /*0ab0*/  S2UR UR10, SR_CgaCtaId ;  /* 0x00000000000a79c3 */ /* 0x000e620000008800 */
[----:B------:R-:W-:Y:S01]  /*0ac0*/  IADD3.X R19, R139, R19, RZ, P2, !PT ;  /* 0x000000138b137210 */ /* 0x000fe200017fe4ff */
[----:B------:R-:W-:Y:S01]  /*0ad0*/  IMAD.WIDE.U32 R2, R16, R28, R138 ;  /* 0x0000001c10027225 */ /* 0x000fe200078e008a */
[----:B------:R-:W-:Y:S01]  /*0ae0*/  IADD3 R4, P2, R10, R4, RZ ;  /* 0x000000040a047210 */ /* 0x000fe20007f5e0ff */
[----:B------:R-:W-:Y:S01]  /*0af0*/  ULDC.64 UR4, c[0x0][0x260] ;  /* 0x0000980000047ab9 */ /* 0x000fe20000000a00 */
[----:B------:R-:W-:Y:S01]  /*0b00*/  ISETP.NE.AND.EX P6, PT, R33, RZ, PT, P6 ;  /* 0x000000ff2100720c */ /* 0x000fe20003fc5360 */
[----:B------:R-:W-:Y:S01]  /*0b10*/  IMAD R7, R17, R28, RZ ;  /* 0x0000001c11077224 */ /* 0x000fe200078e02ff */
[----:B------:R-:W-:Y:S01]  /*0b20*/  IADD3 R2, P1, R12, R2, RZ ;  /* 0x000000020c027210 */ /* 0x000fe20007f3e0ff */
[C---:B------:R-:W-:Y:S01]  /*0b30*/  IMAD R8, R16.reuse, R27, R6 ;  /* 0x0000001b10087224 */ /* 0x040fe200078e0206 */
[----:B------:R-:W-:Y:S01]  /*0b40*/  ULDC.64 UR6, c[0x0][0x268] ;  /* 0x00009a0000067ab9 */ /* 0x000fe20000000a00 */
[C---:B------:R-:W-:Y:S01]  /*0b50*/  IMAD R7, R16.reuse, R29, R7 ;  /* 0x0000001d10077224 */ /* 0x040fe200078e0207 */
[----:B------:R-:W-:Y:S01]  /*0b60*/  SHF.R.S32.HI R21, RZ, 0x1f, R20 ;  /* 0x0000001fff157819 */ /* 0x000fe20000011414 */
[----:B------:R-:W-:Y:S01]  /*0b70*/  @!P4 IMAD.MOV R0, RZ, RZ, -R0 ;  /* 0x000000ffff00c224 */ /* 0x000fe200078e0a00 */
[----:B------:R-:W-:Y:S01]  /*0b80*/  @!P5 LOP3.LUT R0, RZ, R22, RZ, 0x33, !PT ;  /* 0x00000016ff00d212 */ /* 0x000fe200078e33ff */
[----:B------:R-:W-:Y:S01]  /*0b90*/  VIADD R31, R16, 0x10 ;  /* 0x00000010101f7836 */ /* 0x000fe20000000000 */
[----:B------:R-:W-:Y:S01]  /*0ba0*/  IADD3.X R5, R13, R5, R8, P2, !PT ;  /* 0x000000050d057210 */ /* 0x000fe200017fe408 */
[----:B------:R-:W-:Y:S01]  /*0bb0*/  BSSY B0, `(.L_x_1187) ;  /* 0x0000039000007945 */ /* 0x000fe20003800000 */
[----:B------:R-:W-:Y:S01]  /*0bc0*/  IADD3.X R3, R14, R3, R7, P1, !PT ;  /* 0x000000030e037210 */ /* 0x000fe20000ffe407 */
[----:B------:R-:W2:Y:S01]  /*0bd0*/  @P6 LDC.64 R22, c[0x0][0x3d0] ;  /* 0x0000f400ff166b82 */ /* 0x000ea20000000a00 */
[----:B------:R-:W-:Y:S01]  /*0be0*/  SHF.R.S32.HI R6, RZ, 0x1f, R0 ;  /* 0x0000001fff067819 */ /* 0x000fe20000011400 */
[----:B------:R-:W-:Y:S01]  /*0bf0*/  IMAD.WIDE.U32 R44, R0, UR4, R4 ;  /* 0x00000004002c7c25 */ /* 0x000fe2000f8e0004 */
[----:B------:R-:W-:-:S02]  /*0c00*/  ISETP.GE.AND P5, PT, R16, R25, PT ;  /* 0x000000191000720c */ /* 0x000fc40003fa6270 */
[----:B------:R-:W-:Y:S01]  /*0c10*/  ISETP.GE.AND P4, PT, R31, R25, PT ;  /* 0x000000191f00720c */ /* 0x000fe20003f86270 */
[----:B------:R-:W-:Y:S01]  /*0c20*/  IMAD.WIDE.U32 R42, R0, UR6, R2 ;  /* 0x00000006002a7c25 */ /* 0x000fe2000f8e0002 */
[----:B------:R3:W-:Y:S01]  /*0c30*/  STL.64 [R1+0x18], R44 ;  /* 0x0000182c01007387 */ /* 0x0007e20000100a00 */
[----:B------:R-:W-:Y:S02]  /*0c40*/  MOV R2, 0x20 ;  /* 0x0000002000027802 */ /* 0x000fe40000000f00 */
[C---:B------:R-:W-:Y:S01]  /*0c50*/  IMAD R7, R6.reuse, UR4, RZ ;  /* 0x0000000406077c24 */ /* 0x040fe2000f8e02ff */
[----:B------:R3:W-:Y:S01]  /*0c60*/  STL.64 [R1+0x10], R42 ;  /* 0x0000102a01007387 */ /* 0x0007e20000100a00 */
[----:B------:R-:W-:Y:S01]  /*0c70*/  IMAD R4, R6, UR6, RZ ;  /* 0x0000000606047c24 */ /* 0x000fe2000f8e02ff */
[----:B------:R-:W-:Y:S01]  /*0c80*/  R2P PR, R34, 0x6 ;  /* 0x0000000622007804 */ /* 0x000fe20000000000 */
[C---:B------:R-:W-:Y:S01]  /*0c90*/  IMAD R24, R0.reuse, UR5, R7 ;  /* 0x0000000500187c24 */ /* 0x040fe2000f8e0207 */
[----:B------:R-:W-:Y:S01]  /*0ca0*/  ULDC.64 UR4, c[0x0][0x258] ;  /* 0x0000960000047ab9 */ /* 0x000fe20000000a00 */
[----:B------:R-:W-:Y:S01]  /*0cb0*/  IMAD R37, R0, UR7, R4 ;  /* 0x0000000700257c24 */ /* 0x000fe2000f8e0204 */
[----:B------:R-:W-:Y:S01]  /*0cc0*/  MOV R4, 0x10 ;  /* 0x0000001000047802 */ /* 0x000fe20000000f00 */
[----:B------:R-:W-:Y:S01]  /*0cd0*/  IMAD R0, R21, UR4, RZ ;  /* 0x0000000415007c24 */ /* 0x000fe2000f8e02ff */
[----:B------:R-:W-:Y:S01]  /*0ce0*/  IADD3 R245, R138, 0x40, RZ ;  /* 0x000000408af57810 */ /* 0x000fe20007ffe0ff */
[----:B------:R-:W-:Y:S01]  /*0cf0*/  IMAD.WIDE.U32 R14, R20, UR4, R18 ;  /* 0x00000004140e7c25 */ /* 0x000fe2000f8e0012 */
[----:B------:R-:W-:Y:S01]  /*0d00*/  UMOV UR4, 0x400 ;  /* 0x0000040000047882 */ /* 0x000fe20000000000 */
[----:B------:R-:W-:Y:S01]  /*0d10*/  SEL R4, R4, 0xfffffff0, !P1 ;  /* 0xfffffff004047807 */ /* 0x000fe20004800000 */
[----:B-1----:R-:W-:Y:S01]  /*0d20*/  ULEA UR4, UR10, UR4, 0x18 ;  /* 0x000000040a047291 */ /* 0x002fe2000f8ec03f */
[----:B------:R-:W-:Y:S01]  /*0d30*/  IMAD R0, R20, UR5, R0 ;  /* 0x0000000514007c24 */ /* 0x000fe2000f8e0200 */
[----:B------:R-:W-:Y:S01]  /*0d40*/  SEL R2, R2, 0xffffffe0, !P2 ;  /* 0xffffffe002027807 */ /* 0x000fe20005000000 */
[----:B------:R-:W-:-:S02]  /*0d50*/  VIADD R3, R16, 0x40 ;  /* 0x0000004010037836 */ /* 0x000fc40000000000 */
[----:B------:R-:W-:Y:S01]  /*0d60*/  IMAD.WIDE R6, R30, 0x80, R16 ;  /* 0x000000801e067825 */ /* 0x000fe200078e0210 */
[----:B------:R-:W-:-:S03]  /*0d70*/  LEA R231, R231, UR4, 0x1 ;  /* 0x00000004e7e77c11 */ /* 0x000fc6000f8e08ff */
[----:B------:R-:W-:Y:S01]  /*0d80*/  IMAD.IADD R13, R15, 0x1, R0 ;  /* 0x000000010f0d7824 */ /* 0x000fe200078e0200 */
        /* <DEDUP_REMOVED lines=27> */
.L_x_1188:
[----:B------:R-:W-:Y:S05]  /*0f40*/  BSYNC B0 ;  /* 0x0000000000007941 */ /* 0x000fea0003800000 */
.L_x_1187:
[----:B------:R-:W-:Y:S01]  /*0f50*/  BSSY B0, `(.L_x_1189) ;  /* 0x0000021000007945 */ /* 0x000fe20003800000 */
[----:B------:R-:W-:Y:S02]  /*0f60*/  ISETP.GE.AND P1, PT, R3, R25, PT ;  /* 0x000000190300720c */ /* 0x000fe40003f26270 */
[----:B------:R-:W-:Y:S01]  /*0f70*/  IADD3 R5, R16, 0x50, RZ ;  /* 0x0000005010057810 */ /* 0x000fe20007ffe0ff */
        /* <DEDUP_REMOVED lines=11> */
[----:B-1--4-:R-:W1:Y:S01]  /*1030*/  @!P4 LDC.64 R10, c[0x0][0x210] ;  /* 0x00008400ff0acb82 */ /* 0x012e620000000a00 */
        /* <DEDUP_REMOVED lines=18> */
.L_x_1190:
[----:B------:R-:W-:Y:S05]  /*1160*/  BSYNC B0 ;  /* 0x0000000000007941 */ /* 0x000fea0003800000 */
.L_x_1189:
[----:B------:R-:W-:Y:S01]  /*1170*/  BSSY B0, `(.L_x_1191) ;  /* 0x0000022000007945 */ /* 0x000fe20003800000 */
[----:B------:R-:W-:Y:S01]  /*1180*/  ISETP.GE.AND P2, PT, R5, R25, PT ;  /* 0x000000190500720c */ /* 0x000fe20003f46270 */
[----:B------:R-:W-:Y:S01]  /*1190*/  VIADD R5, R134, 0x1f ;  /* 0x0000001f86057836 */ /* 0x000fe20000000000 */
        /* <DEDUP_REMOVED lines=31> */
.L_x_1192:
[----:B------:R-:W-:Y:S05]  /*1390*/  BSYNC B0 ;  /* 0x0000000000007941 */ /* 0x000fea0003800000 */
.L_x_1191:
[----:B------:R-:W-:Y:S01]  /*13a0*/  SHF.R.S32.HI R0, RZ, 0x1f, R5 ;  /* 0x0000001fff007819 */ /* 0x000fe20000011405 */
[----:B------:R-:W-:Y:S01]  /*13b0*/  BSSY B0, `(.L_x_1193) ;  /* 0x0000022000007945 */ /* 0x000fe20003800000 */
[----:B------:R-:W-:Y:S02]  /*13c0*/  ISETP.GE.AND P3, PT, R18, R25, PT ;  /* 0x000000191200720c */ /* 0x000fe40003f66270 */
[----:B------:R-:W-:Y:S01]  /*13d0*/  LEA.HI R232, R0, R5, RZ, 0x5 ;  /* 0x0000000500e87211 */ /* 0x000fe200078f28ff */
[----:B------:R-:W-:Y:S01]  /*13e0*/  VIADD R5, R16, 0x70 ;  /* 0x0000007010057836 */ /* 0x000fe20000000000 */
[----:B------:R-:W-:Y:S09]  /*13f0*/  @P0 BRA `(.L_x_1194) ;  /* 0x0000000000740947 */ /* 0x000ff20003800000 */
        /* <DEDUP_REMOVED lines=29> */
.L_x_1194:
[----:B------:R-:W-:Y:S05]  /*15d0*/  BSYNC B0 ;  /* 0x0000000000007941 */ /* 0x000fea0003800000 */
.L_x_1193:
[----:B------:R-:W-:Y:S01]  /*15e0*/  LEA.HI.SX32 R88, R232, 0xffffffff, 0x1b ;  /* 0xffffffffe8587811 */ /* 0x000fe200078fdaff */
[----:B------:R-:W-:Y:S01]  /*15f0*/  BSSY B0, `(.L_x_1195) ;  /* 0x0000021000007945 */ /* 0x000fe20003800000 */
[----:B------:R-:W-:-:S03]  /*1600*/  ISETP.GE.AND P0, PT, R5, R25, PT ;  /* 0x000000190500720c */ /* 0x000fc60003f06270 */
[----:B------:R-:W-:Y:S01]  /*1610*/  IMAD R25, R88, -0x20, R134 ;  /* 0xffffffe058197824 */ /* 0x000fe200078e0286 */
        /* <DEDUP_REMOVED lines=30> */
.L_x_1196:
[----:B------:R-:W-:Y:S05]  /*1800*/  BSYNC B0 ;  /* 0x0000000000007941 */ /* 0x000fea0003800000 */
.L_x_1195:
[----:B------:R-:W-:Y:S01]  /*1810*/  BSSY B0, `(.L_x_1197) ;  /* 0x0000021000007945 */ /* 0x000fe20003800000 */
[----:B------:R-:W-:Y:S02]  /*1820*/  ISETP.GE.AND P1, PT, R16, R25, PT ;  /* 0x000000191000720c */ /* 0x000fe40003f26270 */
[----:B------:R-:W-:Y:S01]  /*1830*/  @P6 SHF.R.S32.HI R5, RZ, 0x1f, R39 ;  /* 0x0000001fff056819 */ /* 0x000fe20000011427 */
        /* <DEDUP_REMOVED lines=30> */
.L_x_1198:
[----:B------:R-:W-:Y:S05]  /*1a20*/  BSYNC B0 ;  /* 0x0000000000007941 */ /* 0x000fea0003800000 */
.L_x_1197:
[-C--:B--2---:R-:W-:Y:S01]  /*1a30*/  @P6 IMAD R0, R5, R22.reuse, RZ ;  /* 0x0000001605006224 */ /* 0x084fe200078e02ff */
[----:B------:R-:W-:Y:S01]  /*1a40*/  BSSY B0, `(.L_x_1199) ;  /* 0x0000023000007945 */ /* 0x000fe20003800000 */
[----:B------:R-:W-:Y:S01]  /*1a50*/  ISETP.GE.AND P2, PT, R31, R25, PT ;  /* 0x000000191f00720c */ /* 0x000fe20003f46270 */
[----:B------:R-:W-:Y:S01]  /*1a60*/  @P6 IMAD.WIDE.U32 R18, R39, R22, R20 ;  /* 0x0000001627126225 */ /* 0x000fe200078e0014 */
[----:B------:R-:W-:-:S03]  /*1a70*/  SHF.R.S32.HI R30, RZ, 0x4, R38 ;  /* 0x00000004ff1e7819 */ /* 0x000fc60000011426 */
[----:B------:R-:W-:Y:S01]  /*1a80*/  @P6 IMAD R5, R39, R23, R0 ;  /* 0x0000001727056224 */ /* 0x000fe200078e0200 */
[----:B------:R-:W-:Y:S07]  /*1a90*/  @P3 BRA `(.L_x_1200) ;  /* 0x0000000000743947 */ /* 0x000fee0003800000 */
        /* <DEDUP_REMOVED lines=29> */
.L_x_1200:
[----:B------:R-:W-:Y:S05]  /*1c70*/  BSYNC B0 ;  /* 0x0000000000007941 */ /* 0x000fea0003800000 */
.L_x_1199:
[----:B------:R-:W-:Y:S01]  /*1c80*/  IMAD.IADD R99, R45, 0x1, R24 ;  /* 0x000000012d637824 */ /* 0x000fe200078e0218 */
[----:B------:R-:W-:Y:S01]  /*1c90*/  MOV R98, R44 ;  /* 0x0000002c00627202 */ /* 0x000fe20000000f00 */
[C---:B------:R-:W-:Y:S01]  /*1ca0*/  IMAD.SHL.U32 R89, R26.reuse, 0x20, RZ ;  /* 0x000000201a597824 */ /* 0x040fe200078e00ff */
[----:B------:R-:W-:Y:S01]  /*1cb0*/  SHF.L.U64.HI R94, R26, 0x5, R27 ;  /* 0x000000051a5e7819 */ /* 0x000fe2000001021b */
[----:B------:R-:W-:Y:S01]  /*1cc0*/  BSSY B0, `(.L_x_1201) ;  /* 0x0000026000007945 */ /* 0x000fe20003800000 */
[----:B------:R-:W-:Y:S01]  /*1cd0*/  SHF.R.S32.HI R24, RZ, 0x1f, R88 ;  /* 0x0000001fff187819 */ /* 0x000fe20000011458 */
[----:B------:R1:W-:Y:S01]  /*1ce0*/  STL.64 [R1], R98 ;  /* 0x0000006201007387 */ /* 0x0003e20000100a00 */
[----:B------:R-:W-:Y:S01]  /*1cf0*/  @P6 LEA R20, P3, R18, R32, 0x2 ;  /* 0x0000002012146211 */ /* 0x000fe200078610ff */
[----:B------:R-:W-:Y:S01]  /*1d00*/  IMAD R0, R94, R88, RZ ;  /* 0x000000585e007224 */ /* 0x000fe200078e02ff */
[----:B------:R-:W-:Y:S01]  /*1d10*/  @P6 IADD3 R5, R19, R5, RZ ;  /* 0x0000000513056210 */ /* 0x000fe20007ffe0ff */
        /* <DEDUP_REMOVED lines=32> */
.L_x_1202:
[----:B------:R-:W-:Y:S05]  /*1f20*/  BSYNC B0 ;  /* 0x0000000000007941 */ /* 0x000fea0003800000 */
.L_x_1201:
[----:B------:R-:W-:Y:S01]  /*1f30*/  BSSY B0, `(.L_x_1203) ;  /* 0x0000019000007945 */ /* 0x000fe20003800000 */
[----:B------:R-:W-:Y:S01]  /*1f40*/  @P6 LEA.HI.X R21, R18, R33, R5, 0x2, P3 ;  /* 0x0000002112156211 */ /* 0x000fe200018f1405 */
[----:B------:R-:W-:Y:S01]  /*1f50*/  IMAD.IADD R0, R9, 0x1, R3 ;  /* 0x0000000109007824 */ /* 0x000fe200078e0203 */
[----:B-12-4-:R-:W-:Y:S01]  /*1f60*/  LEA.HI R10, R38, R30, RZ, 0x1 ;  /* 0x0000001e260a7211 */ /* 0x016fe200078f08ff */
        /* <DEDUP_REMOVED lines=21> */
.L_x_1204:
[----:B------:R-:W-:Y:S05]  /*20c0*/  BSYNC B0 ;  /* 0x0000000000007941 */ /* 0x000fea0003800000 */
.L_x_1203:
        /* <DEDUP_REMOVED lines=26> */
.L_x_1206:
[----:B------:R-:W-:Y:S05]  /*2270*/  BSYNC B0 ;  /* 0x0000000000007941 */ /* 0x000fea0003800000 */
.L_x_1205:
[C---:B------:R-:W-:Y:S01]  /*2280*/  ISETP.GE.AND P1, PT, R16.reuse, R25, PT ;  /* 0x000000191000720c */ /* 0x040fe20003f26270 */
[----:B------:R-:W-:Y:S01]  /*2290*/  IMAD.SHL.U32 R3, R16, 0x8, RZ ;  /* 0x0000000810037824 */ /* 0x000fe200078e00ff */
[----:B------:R-:W-:Y:S01]  /*22a0*/  LOP3.LUT R10, R10, 0xfffffffe, RZ, 0xc0, !PT ;  /* 0xfffffffe0a0a7812 */ /* 0x000fe200078ec0ff */
[----:B------:R-:W-:Y:S01]  /*22b0*/  IMAD.IADD R12, R43, 0x1, R37 ;  /* 0x000000012b0c7824 */ /* 0x000fe200078e0225 */
[----:B------:R-:W0:Y:S01]  /*22c0*/  LDGDEPBAR ;  /* 0x00000000000079af */ /* 0x000e220000000000 */
[----:B------:R-:W-:-:S03]  /*22d0*/  IMAD.SHL.U32 R0, R36, 0x40, RZ ;  /* 0x0000004024007824 */ /* 0x000fc600078e00ff */
[----:B------:R3:W5:Y:S01]  /*22e0*/  @P6 LDG.E R93, desc[UR8][R20.64] ;  /* 0x00000008145d6981 */ /* 0x000762000c1e1900 */
[----:B------:R-:W-:Y:S01]  /*22f0*/  IMAD.IADD R10, R30, 0x1, -R10 ;  /* 0x000000011e0a7824 */ /* 0x000fe200078e0a0a */
[----:B------:R-:W-:Y:S01]  /*2300*/  LOP3.LUT R0, R0, 0x1c0, RZ, 0xc0, !PT ;  /* 0x000001c000007812 */ /* 0x000fe200078ec0ff */
[----:B------:R-:W-:Y:S01]  /*2310*/  IMAD.SHL.U32 R5, R34, 0x40, RZ ;  /* 0x0000004022057824 */ /* 0x000fe200078e00ff */
[----:B------:R3:W-:Y:S01]  /*2320*/  STL [R1+0x8], R12 ;  /* 0x0000080c01007387 */ /* 0x0007e20000100800 */
[----:B-12-4-:R-:W-:Y:S01]  /*2330*/  IMAD.SHL.U32 R6, R10, 0x8, RZ ;  /* 0x000000080a067824 */ /* 0x016fe200078e00ff */
[----:B------:R-:W-:Y:S01]  /*2340*/  LOP3.LUT R7, R0, 0x8, R3, 0xf8, !PT ;  /* 0x0000000800077812 */ /* 0x000fe200078ef803 */
[----:B------:R-:W-:Y:S01]  /*2350*/  BSSY B0, `(.L_x_1207) ;  /* 0x0000030000007945 */ /* 0x000fe20003800000 */
[----:B------:R-:W-:Y:S02]  /*2360*/  SHF.R.U32.HI R3, RZ, 0x3, R0 ;  /* 0x00000003ff037819 */ /* 0x000fe40000011600 */
[----:B------:R-:W-:-:S02]  /*2370*/  LEA.HI R95, R40, R96, RZ, 0x5 ;  /* 0x00000060285f7211 */ /* 0x000fc400078f28ff */
[----:B------:R-:W-:Y:S01]  /*2380*/  LOP3.LUT R11, R7, R3, RZ, 0x3c, !PT ;  /* 0x00000003070b7212 */ /* 0x000fe200078e3cff */
[----:B------:R-:W-:Y:S01]  /*2390*/  IMAD.SHL.U32 R3, R35, 0x40, RZ ;  /* 0x0000004023037824 */ /* 0x000fe200078e00ff */
[----:B------:R-:W-:Y:S01]  /*23a0*/  LOP3.LUT R0, R5, 0x1c0, RZ, 0xc0, !PT ;  /* 0x000001c005007812 */ /* 0x000fe200078ec0ff */
[-C--:B------:R-:W-:Y:S01]  /*23b0*/  IMAD R5, R24, R28.reuse, RZ ;  /* 0x0000001c18057224 */ /* 0x080fe200078e02ff */
[----:B------:R-:W-:Y:S02]  /*23c0*/  SHF.R.S32.HI R92, RZ, 0x5, R95 ;  /* 0x00000005ff5c7819 */ /* 0x000fe4000001145f */
[----:B------:R-:W-:Y:S01]  /*23d0*/  LOP3.LUT R9, R0, 0x8, R6, 0xf8, !PT ;  /* 0x0000000800097812 */ /* 0x000fe200078ef806 */
[----:B------:R-:W-:Y:S01]  /*23e0*/  IMAD.WIDE.U32 R6, R88, R28, RZ ;  /* 0x0000001c58067225 */ /* 0x000fe200078e00ff */
[----:B------:R-:W-:-:S04]  /*23f0*/  DEPBAR.LE SB0, 0x0 ;  /* 0x000080000000791a */ /* 0x000fc80000000000 */
[----:B------:R-:W-:Y:S01]  /*2400*/  BAR.SYNC.DEFER_BLOCKING 0x0 ;  /* 0x0000000000007b1d */ /* 0x000fe20000010000 */
[----:B------:R-:W-:Y:S01]  /*2410*/  SHF.R.U32.HI R8, RZ, 0x3, R0 ;  /* 0x00000003ff087819 */ /* 0x000fe20000011600 */
[----:B------:R-:W-:Y:S01]  /*2420*/  IMAD R0, R88, R29, R5 ;  /* 0x0000001d58007224 */ /* 0x000fe200078e0205 */
[----:B------:R-:W-:Y:S02]  /*2430*/  LOP3.LUT R91, R3, 0xfffffe00, RZ, 0xc0, !PT ;  /* 0xfffffe00035b7812 */ /* 0x000fe400078ec0ff */
[----:B------:R-:W-:Y:S01]  /*2440*/  LOP3.LUT R90, R9, R8, RZ, 0x3c, !PT ;  /* 0x00000008095a7212 */ /* 0x000fe200078e3cff */
[----:B------:R-:W-:Y:S01]  /*2450*/  IMAD.IADD R8, R7, 0x1, R0 ;  /* 0x0000000107087824 */ /* 0x000fe200078e0200 */
[----:B------:R-:W-:Y:S01]  /*2460*/  LEA R5, P0, R6, R42, 0x5 ;  /* 0x0000002a06057211 */ /* 0x000fe200078028ff */
[----:B------:R-:W-:Y:S01]  /*2470*/  IMAD R3, R92, 0x400, R91 ;  /* 0x000004005c037824 */ /* 0x000fe200078e025b */
[----:B------:R-:W-:Y:S01]  /*2480*/  ISETP.GE.AND P3, PT, R31, R25, PT ;  /* 0x000000191f00720c */ /* 0x000fe20003f66270 */
[----:B------:R-:W-:Y:S01]  /*2490*/  IMAD R0, R10, 0x200, R11 ;  /* 0x000002000a007824 */ /* 0x000fe200078e020b */
[----:B------:R-:W-:Y:S01]  /*24a0*/  LEA.HI.X R8, R6, R12, R8, 0x5, P0 ;  /* 0x0000000c06087211 */ /* 0x000fe200000f2c08 */
[----:B------:R-:W-:-:S03]  /*24b0*/  IMAD.IADD R3, R90, 0x1, R3 ;  /* 0x000000015a037824 */ /* 0x000fc600078e0203 */
        /* <DEDUP_REMOVED lines=25> */
.L_x_1208:
[----:B------:R-:W-:Y:S05]  /*2650*/  BSYNC B0 ;  /* 0x0000000000007941 */ /* 0x000fea0003800000 */
.L_x_1207:
[----:B------:R4:W-:Y:S01]  /*2660*/  @P3 STS.128 [R231+0xa800], RZ ;  /* 0x00a800ffe7003388 */ /* 0x0009e20000000c00 */
[----:B------:R-:W-:Y:S03]  /*2670*/  BSSY B0, `(.L_x_1209) ;  /* 0x000001b000007945 */ /* 0x000fe60003800000 */
[----:B------:R4:W-:Y:S01]  /*2680*/  @P3 STS.128 [R231+0xb800], RZ ;  /* 0x00b800ffe7003388 */ /* 0x0009e20000000c00 */
[----:B------:R-:W-:Y:S05]  /*2690*/  @P3 BRA `(.L_x_1210) ;  /* 0x0000000000603947 */ /* 0x000fea0003800000 */
[----:B------:R-:W-:Y:S01]  /*26a0*/  ULDC UR5, c[0x0][0x2d0] ;  /* 0x0000b40000057ab9 */ /* 0x000fe20000000800 */
[----:B-12---:R-:W-:Y:S01]  /*26b0*/  IMAD.WIDE.U32 R6, R28, 0x10, RZ ;  /* 0x000000101c067825 */ /* 0x006fe200078e00ff */
[----:B------:R-:W-:Y:S02]  /*26c0*/  ISETP.GE.AND P1, PT, R138, UR5, PT ;  /* 0x000000058a007c0c */ /* 0x000fe4000bf26270 */
[----:B------:R-:W-:Y:S01]  /*26d0*/  ISETP.GE.AND P0, PT, R245, UR5, PT ;  /* 0x00000005f5007c0c */ /* 0x000fe2000bf06270 */
[----:B------:R-:W-:Y:S01]  /*26e0*/  IMAD.SHL.U32 R3, R29, 0x10, RZ ;  /* 0x000000101d037824 */ /* 0x000fe200078e00ff */
[----:B------:R-:W-:-:S04]  /*26f0*/  IADD3 R0, P2, R5, R6, RZ ;  /* 0x0000000605007210 */ /* 0x000fc80007f5e0ff */
[----:B------:R-:W-:-:S05]  /*2700*/  IADD3.X R3, R8, R7, R3, P2, !PT ;  /* 0x0000000708037210 */ /* 0x000fca00017fe403 */
        /* <DEDUP_REMOVED lines=17> */
.L_x_1210:
[----:B------:R-:W-:Y:S05]  /*2820*/  BSYNC B0 ;  /* 0x0000000000007941 */ /* 0x000fea0003800000 */
.L_x_1209:
[----:B------:R-:W-:Y:S01]  /*2830*/  LDSM.16.M88.4 R8, [R218] ;  /* 0x00000000da08783b */ /* 0x000fe20000000200 */
[----:B------:R-:W-:Y:S01]  /*2840*/  R2P PR, R36, 0x6 ;  /* 0x0000000624007804 */ /* 0x000fe20000000000 */
[C---:B------:R-:W-:Y:S01]  /*2850*/  VIADD R0, R216.reuse, 0x8000 ;  /* 0x00008000d8007836 */ /* 0x040fe20000000000 */
[----:B------:R-:W4:Y:S01]  /*2860*/  @P6 LDC R5, c[0x0][0x2e8] ;  /* 0x0000ba00ff056b82 */ /* 0x000f220000000800 */
[----:B------:R-:W4:Y:S01]  /*2870*/  LDSM.16.M88.4 R24, [R216+0x8000] ;  /* 0x00800000d818783b */ /* 0x000f220000000200 */
[----:B------:R-:W-:Y:S02]  /*2880*/  VIADD R227, R216, 0x8020 ;  /* 0x00008020d8e37836 */ /* 0x000fe40000000000 */
[--C-:B------:R-:W-:Y:S01]  /*2890*/  IMAD R220, R4, 0x2, R218.reuse ;  /* 0x0000000204dc7824 */ /* 0x100fe200078e02da */
[----:B------:R-:W4:Y:S01]  /*28a0*/  LDSM.16.M88.4 R32, [R216+0x8800] ;  /* 0x00880000d820783b */ /* 0x000f220000000200 */
[C---:B------:R-:W-:Y:S02]  /*28b0*/  IMAD R226, R2.reuse, 0x2, R218 ;  /* 0x0000000202e27824 */ /* 0x040fe400078e02da */
[----:B------:R-:W-:Y:S01]  /*28c0*/  IMAD R225, R2, 0x2, R220 ;  /* 0x0000000202e17824 */ /* 0x000fe200078e02dc */
[----:B------:R-:W4:Y:S01]  /*28d0*/  LDSM.16.M88.4 R16, [R218+0x2000] ;  /* 0x00200000da10783b */ /* 0x000f220000000200 */
[----:B-12---:R-:W-:-:S02]  /*28e0*/  IMAD.SHL.U32 R7, R96, 0x2, RZ ;  /* 0x0000000260077824 */ /* 0x006fc400078e00ff */
[----:B------:R-:W-:Y:S01]  /*28f0*/  @P1 VIADD R227, R0, 0xffffffe0 ;  /* 0xffffffe000e31836 */ /* 0x000fe20000000000 */
[----:B---3--:R-:W-:Y:S01]  /*2900*/  LDSM.16.M88.4 R12, [R220] ;  /* 0x00000000dc0c783b */ /* 0x008fe20000000200 */
[----:B------:R-:W-:Y:S01]  /*2910*/  IMAD.MOV.U32 R0, RZ, RZ, 0x40 ;  /* 0x00000040ff007424 */ /* 0x000fe200078e00ff */
[----:B------:R-:W-:Y:S01]  /*2920*/  LOP3.LUT R7, R7, 0x6, RZ, 0xc0, !PT ;  /* 0x0000000607077812 */ /* 0x000fe200078ec0ff */
[----:B------:R-:W-:Y:S01]  /*2930*/  IMAD.MOV.U32 R133, RZ, RZ, RZ ;  /* 0x000000ffff857224 */ /* 0x000fe200078e00ff */
[----:B------:R-:W1:Y:S01]  /*2940*/  LDSM.16.M88.4 R36, [R227] ;  /* 0x00000000e324783b */ /* 0x000e620000000200 */
[C---:B------:R-:W-:Y:S01]  /*2950*/  VIADD R230, R227.reuse, 0x800 ;  /* 0x00000800e3e67836 */ /* 0x040fe20000000000 */
[----:B------:R-:W-:Y:S01]  /*2960*/  SEL R0, R0, 0xffffffc0, !P2 ;  /* 0xffffffc000007807 */ /* 0x000fe20005000000 */
[----:B------:R-:W-:Y:S01]  /*2970*/  IMAD R7, R88, 0x20, R7 ;  /* 0x0000002058077824 */ /* 0x000fe200078e0207 */
[----:B------:R-:W2:Y:S01]  /*2980*/  LDSM.16.M88.4 R48, [R227+0x800] ;  /* 0x00080000e330783b */ /* 0x000ea20000000200 */
[----:B------:R-:W-:-:S02]  /*2990*/  VIADD R229, R227, 0x1000 ;  /* 0x00001000e3e57836 */ /* 0x000fc40000000000 */
[----:B------:R-:W-:Y:S01]  /*29a0*/  IMAD.IADD R224, R216, 0x1, R0 ;  /* 0x00000001d8e07824 */ /* 0x000fe200078e0200 */
[----:B------:R-:W3:Y:S01]  /*29b0*/  LDSM.16.M88.4 R20, [R220+0x2000] ;  /* 0x00200000dc14783b */ /* 0x000ee20000000200 */
[----:B------:R-:W-:Y:S01]  /*29c0*/  IMAD.IADD R223, R0, 0x1, R227 ;  /* 0x0000000100df7824 */ /* 0x000fe200078e02e3 */
[----:B------:R-:W-:Y:S01]  /*29d0*/  LOP3.LUT R0, R95, 0xffffffe0, RZ, 0xc0, !PT ;  /* 0xffffffe05f007812 */ /* 0x000fe200078ec0ff */
[----:B------:R-:W-:Y:S01]  /*29e0*/  VIADD R228, R227, 0x1800 ;  /* 0x00001800e3e47836 */ /* 0x000fe20000000000 */
[----:B------:R-:W-:Y:S01]  /*29f0*/  LDSM.16.M88.4 R44, [R224+0x8000] ;  /* 0x00800000e02c783b */ /* 0x000fe20000000200 */
[----:B------:R-:W-:Y:S02]  /*2a00*/  ISETP.GE.AND P0, PT, R7, R134, PT ;  /* 0x000000860700720c */ /* 0x000fe40003f06270 */
[----:B------:R-:W-:Y:S01]  /*2a10*/  IMAD.IADD R0, R96, 0x1, -R0 ;  /* 0x0000000160007824 */ /* 0x000fe200078e0a00 */
[----:B------:R-:W-:Y:S04]  /*2a20*/  LDSM.16.M88.4 R68, [R224+0x8800] ;  /* 0x00880000e044783b */ /* 0x000fe80000000200 */
[----:B------:R-:W-:Y:S01]  /*2a30*/  LDSM.16.M88.4 R28, [R226+0x2000] ;  /* 0x00200000e21c783b */ /* 0x000fe20000000200 */
[----:B------:R-:W-:Y:S01]  /*2a40*/  SHF.R.S32.HI R3, RZ, 0x1f, R0 ;  /* 0x0000001fff037819 */ /* 0x000fe20000011400 */
[C---:B----4-:R-:W-:Y:S03]  /*2a50*/  HMMA.16816.F32.BF16 R60, R8.reuse, R24, RZ ;  /* 0x00000018083c723c */ /* 0x050fe600000418ff */
[----:B------:R-:W-:Y:S01]  /*2a60*/  LEA.HI R0, R3, R0, RZ, 0x2 ;  /* 0x0000000003007211 */ /* 0x000fe200078f10ff */
[----:B------:R-:W0:Y:S01]  /*2a70*/  LDGDEPBAR ;  /* 0x00000000000079af */ /* 0x000e220000000000 */
[----:B------:R-:W4:Y:S02]  /*2a80*/  @P6 MUFU.RCP R3, R5 ;  /* 0x0000000500036308 */ /* 0x000f240000001000 */
[----:B------:R-:W-:Y:S01]  /*2a90*/  SHF.R.S32.HI R0, RZ, 0x2, R0 ;  /* 0x00000002ff007819 */ /* 0x000fe20000011400 */
[----:B------:R-:W-:Y:S04]  /*2aa0*/  HMMA.16816.F32.BF16 R52, R8, R32, RZ ;  /* 0x000000200834723c */ /* 0x000fe800000418ff */
[----:B------:R-:W-:-:S02]  /*2ab0*/  IMAD R0, R92, 0x10, R0 ;  /* 0x000000105c007824 */ /* 0x000fc400078e0200 */
[----:B------:R-:W-:Y:S02]  /*2ac0*/  HMMA.16816.F32.BF16 R56, R8, R26, RZ ;  /* 0x0000001a0838723c */ /* 0x000fe400000418ff */
[----:B------:R-:W-:-:S04]  /*2ad0*/  IMAD.IADD R250, R250, 0x1, R0 ;  /* 0x00000001fafa7824 */ /* 0x000fc800078e0200 */
[----:B------:R-:W-:Y:S01]  /*2ae0*/  HMMA.16816.F32.BF16 R40, R8, R34, RZ ;  /* 0x000000220828723c */ /* 0x000fe200000418ff */
[----:B------:R-:W3:Y:S01]  /*2af0*/  LDSM.16.M88.4 R8, [R226] ;  /* 0x00000000e208783b */ /* 0x000ee20000000200 */
[----:B------:R-:W-:Y:S01]  /*2b00*/  IADD3 R0, R134, R250, -R200 ;  /* 0x000000fa86007210 */ /* 0x000fe20007ffe8c8 */
[----:B----45:R-:W-:-:S03]  /*2b10*/  @P6 FMUL.FTZ R133, R93, R3 ;  /* 0x000000035d856220 */ /* 0x030fc60000410000 */
[----:B------:R-:W-:Y:S01]  /*2b20*/  HMMA.16816.F32.BF16 R64, R16, R24, RZ ;  /* 0x000000181040723c */ /* 0x000fe200000418ff */
[C---:B------:R-:W-:Y:S01]  /*2b30*/  VIADD R6, R0.reuse, 0x8 ;  /* 0x0000000800067836 */ /* 0x040fe20000000000 */
[C---:B------:R-:W-:Y:S01]  /*2b40*/  IADD3 R3, R0.reuse, 0x48, RZ ;  /* 0x0000004800037810 */ /* 0x040fe20007ffe0ff */
[----:B------:R-:W-:-:S03]  /*2b50*/  VIADD R5, R0, 0x40 ;  /* 0x0000004000057836 */ /* 0x000fc60000000000 */
[C---:B------:R-:W-:Y:S06]  /*2b60*/  HMMA.16816.F32.BF16 R72, R16.reuse, R26, RZ ;  /* 0x0000001a1048723c */ /* 0x040fec00000418ff */
[C---:B------:R-:W-:Y:S06]  /*2b70*/  HMMA.16816.F32.BF16 R84, R16.reuse, R32, RZ ;  /* 0x000000201054723c */ /* 0x040fec00000418ff */
[----:B------:R-:W-:Y:S01]  /*2b80*/  HMMA.16816.F32.BF16 R80, R16, R34, RZ ;  /* 0x000000221050723c */ /* 0x000fe200000418ff */
[----:B------:R-:W-:Y:S05]  /*2b90*/  LDSM.16.M88.4 R16, [R225+0x2000] ;  /* 0x00200000e110783b */ /* 0x000fea0000000200 */
[C---:B-1----:R-:W-:Y:S01]  /*2ba0*/  HMMA.16816.F32.BF16 R76, R12.reuse, R36, R60 ;  /* 0x000000240c4c723c */ /* 0x042fe2000004183c */
[----:B------:R-:W-:Y:S05]  /*2bb0*/  LDSM.16.M88.4 R60, [R223+0x800] ;  /* 0x00080000df3c783b */ /* 0x000fea0000000200 */
[C---:B--2---:R-:W-:Y:S06]  /*2bc0*/  HMMA.16816.F32.BF16 R52, R12.reuse, R48, R52 ;  /* 0x000000300c34723c */ /* 0x044fec0000041834 */
[C---:B------:R-:W-:Y:S06]  /*2bd0*/  HMMA.16816.F32.BF16 R56, R12.reuse, R38, R56 ;  /* 0x000000260c38723c */ /* 0x040fec0000041838 */
[----:B------:R-:W-:Y:S01]  /*2be0*/  HMMA.16816.F32.BF16 R32, R12, R50, R40 ;  /* 0x000000320c20723c */ /* 0x000fe20000041828 */
[----:B------:R-:W-:Y:S04]  /*2bf0*/  LDSM.16.M88.4 R12, [R225] ;  /* 0x00000000e10c783b */ /* 0x000fe80000000200 */
[----:B------:R-:W1:Y:S01]  /*2c00*/  LDSM.16.M88.4 R40, [R223] ;  /* 0x00000000df28783b */ /* 0x000e620000000200 */
[C---:B---3--:R-:W-:Y:S06]  /*2c10*/  HMMA.16816.F32.BF16 R24, R20.reuse, R36, R64 ;  /* 0x000000241418723c */ /* 0x048fec0000041840 */
[C---:B------:R-:W-:Y:S06]  /*2c20*/  HMMA.16816.F32.BF16 R64, R20.reuse, R38, R72 ;  /* 0x000000261440723c */ /* 0x040fec0000041848 */
[C---:B------:R-:W-:Y:S06]  /*2c30*/  HMMA.16816.F32.BF16 R84, R20.reuse, R48, R84 ;  /* 0x000000301454723c */ /* 0x040fec0000041854 */
[----:B------:R-:W-:Y:S06]  /*2c40*/  HMMA.16816.F32.BF16 R48, R20, R50, R80 ;  /* 0x000000321430723c */ /* 0x000fec0000041850 */
[C---:B------:R-:W-:Y:S06]  /*2c50*/  HMMA.16816.F32.BF16 R76, R8.reuse, R44, R76 ;  /* 0x0000002c084c723c */ /* 0x040fec000004184c */
[C---:B------:R-:W-:Y:S06]  /*2c60*/  HMMA.16816.F32.BF16 R52, R8.reuse, R68, R52 ;  /* 0x000000440834723c */ /* 0x040fec0000041834 */
[C---:B------:R-:W-:Y:S06]  /*2c70*/  HMMA.16816.F32.BF16 R56, R8.reuse, R46, R56 ;  /* 0x0000002e0838723c */ /* 0x040fec0000041838 */
[----:B------:R-:W-:Y:S01]  /*2c80*/  HMMA.16816.F32.BF16 R36, R8, R70, R32 ;  /* 0x000000460824723c */ /* 0x000fe20000041820 */
[----:B------:R-:W-:Y:S04]  /*2c90*/  LDSM.16.M88.4 R32, [R216+0x9000] ;  /* 0x00900000d820783b */ /* 0x000fe80000000200 */
[----:B------:R-:W2:Y:S01]  /*2ca0*/  LDSM.16.M88.4 R8, [R218+0x4000] ;  /* 0x00400000da08783b */ /* 0x000ea20000000200 */
[C---:B------:R-:W-:Y:S03]  /*2cb0*/  HMMA.16816.F32.BF16 R20, R28.reuse, R44, R24 ;  /* 0x0000002c1c14723c */ /* 0x040fe60000041818 */
[----:B------:R-:W-:Y:S03]  /*2cc0*/  LDSM.16.M88.4 R24, [R218+0x6000] ;  /* 0x00600000da18783b */ /* 0x000fe60000000200 */
[C---:B------:R-:W-:Y:S01]  /*2cd0*/  HMMA.16816.F32.BF16 R64, R28.reuse, R46, R64 ;  /* 0x0000002e1c40723c */ /* 0x040fe20000041840 */
[----:B------:R-:W3:Y:S05]  /*2ce0*/  LDSM.16.M88.4 R44, [R216+0x9800] ;  /* 0x00980000d82c783b */ /* 0x000eea0000000200 */
[C---:B------:R-:W-:Y:S06]  /*2cf0*/  HMMA.16816.F32.BF16 R84, R28.reuse, R68, R84 ;  /* 0x000000441c54723c */ /* 0x040fec0000041854 */
[----:B------:R-:W-:Y:S01]  /*2d00*/  HMMA.16816.F32.BF16 R68, R28, R70, R48 ;  /* 0x000000461c44723c */ /* 0x000fe20000041830 */
[----:B------:R-:W-:Y:S05]  /*2d10*/  LDSM.16.M88.4 R28, [R220+0x6000] ;  /* 0x00600000dc1c783b */ /* 0x000fea0000000200 */
[C---:B-1----:R-:W-:Y:S06]  /*2d20*/  HMMA.16816.F32.BF16 R76, R12.reuse, R40, R76 ;  /* 0x000000280c4c723c */ /* 0x042fec000004184c */
[C---:B------:R-:W-:Y:S06]  /*2d30*/  HMMA.16816.F32.BF16 R80, R12.reuse, R60, R52 ;  /* 0x0000003c0c50723c */ /* 0x040fec0000041834 */
[C---:B------:R-:W-:Y:S06]  /*2d40*/  HMMA.16816.F32.BF16 R72, R12.reuse, R42, R56 ;  /* 0x0000002a0c48723c */ /* 0x040fec0000041838 */
[----:B------:R-:W-:Y:S01]  /*2d50*/  HMMA.16816.F32.BF16 R52, R12, R62, R36 ;  /* 0x0000003e0c34723c */ /* 0x000fe20000041824 */
[----:B------:R-:W-:Y:S05]  /*2d60*/  LDSM.16.M88.4 R36, [R227+0x1000] ;  /* 0x00100000e324783b */ /* 0x000fea0000000200 */
[C---:B------:R-:W-:Y:S01]  /*2d70*/  HMMA.16816.F32.BF16 R48, R16.reuse, R40, R20 ;  /* 0x000000281030723c */ /* 0x040fe20000041814 */
[----:B------:R-:W1:Y:S05]  /*2d80*/  LDSM.16.M88.4 R20, [R220+0x4000] ;  /* 0x00400000dc14783b */ /* 0x000e6a0000000200 */
[C---:B------:R-:W-:Y:S01]  /*2d90*/  HMMA.16816.F32.BF16 R12, R16.reuse, R42, R64 ;  /* 0x0000002a100c723c */ /* 0x040fe20000041840 */
[----:B------:R-:W4:Y:S05]  /*2da0*/  LDSM.16.M88.4 R40, [R227+0x1800] ;  /* 0x00180000e328783b */ /* 0x000f2a0000000200 */
[C---:B------:R-:W-:Y:S06]  /*2db0*/  HMMA.16816.F32.BF16 R84, R16.reuse, R60, R84 ;  /* 0x0000003c1054723c */ /* 0x040fec0000041854 */
[----:B------:R-:W-:Y:S01]  /*2dc0*/  HMMA.16816.F32.BF16 R60, R16, R62, R68 ;  /* 0x0000003e103c723c */ /* 0x000fe20000041844 */
[----:B------:R-:W-:Y:S05]  /*2dd0*/  LDSM.16.M88.4 R16, [R226+0x4000] ;  /* 0x00400000e210783b */ /* 0x000fea0000000200 */
[C---:B--2---:R-:W-:Y:S06]  /*2de0*/  HMMA.16816.F32.BF16 R56, R8.reuse, R32, R76 ;  /* 0x000000200838723c */ /* 0x044fec000004184c */
[C---:B------:R-:W-:Y:S06]  /*2df0*/  HMMA.16816.F32.BF16 R68, R8.reuse, R34, R72 ;  /* 0x000000220844723c */ /* 0x040fec0000041848 */
[C---:B---3--:R-:W-:Y:S06]  /*2e00*/  HMMA.16816.F32.BF16 R80, R8.reuse, R44, R80 ;  /* 0x0000002c0850723c */ /* 0x048fec0000041850 */
[----:B------:R-:W-:Y:S06]  /*2e10*/  HMMA.16816.F32.BF16 R64, R8, R46, R52 ;  /* 0x0000002e0840723c */ /* 0x000fec0000041834 */
[C---:B------:R-:W-:Y:S01]  /*2e20*/  HMMA.16816.F32.BF16 R52, R24.reuse, R32, R48 ;  /* 0x000000201834723c */ /* 0x040fe20000041830 */
[----:B------:R-:W-:Y:S05]  /*2e30*/  LDSM.16.M88.4 R48, [R224+0x9800] ;  /* 0x00980000e030783b */ /* 0x000fea0000000200 */
[C---:B------:R-:W-:Y:S01]  /*2e40*/  HMMA.16816.F32.BF16 R8, R24.reuse, R34, R12 ;  /* 0x000000221808723c */ /* 0x040fe2000004180c */
[----:B------:R-:W2:Y:S04]  /*2e50*/  LDSM.16.M88.4 R32, [R224+0x9000] ;  /* 0x00900000e020783b */ /* 0x000ea80000000200 */
[----:B------:R-:W3:Y:S01]  /*2e60*/  LDSM.16.M88.4 R12, [R226+0x6000] ;  /* 0x00600000e20c783b */ /* 0x000ee20000000200 */
[C---:B------:R-:W-:Y:S06]  /*2e70*/  HMMA.16816.F32.BF16 R72, R24.reuse, R44, R84 ;  /* 0x0000002c1848723c */ /* 0x040fec0000041854 */
[----:B------:R-:W-:Y:S06]  /*2e80*/  HMMA.16816.F32.BF16 R44, R24, R46, R60 ;  /* 0x0000002e182c723c */ /* 0x000fec000004183c */
[C---:B-1----:R-:W-:Y:S06]  /*2e90*/  HMMA.16816.F32.BF16 R24, R20.reuse, R36, R56 ;  /* 0x000000241418723c */ /* 0x042fec0000041838 */
[C---:B------:R-:W-:Y:S06]  /*2ea0*/  HMMA.16816.F32.BF16 R56, R20.reuse, R38, R68 ;  /* 0x000000261438723c */ /* 0x040fec0000041844 */
[C---:B----4-:R-:W-:Y:S06]  /*2eb0*/  HMMA.16816.F32.BF16 R80, R20.reuse, R40, R80 ;  /* 0x000000281450723c */ /* 0x050fec0000041850 */
[----:B------:R-:W-:Y:S01]  /*2ec0*/  HMMA.16816.F32.BF16 R76, R20, R42, R64 ;  /* 0x0000002a144c723c */ /* 0x000fe20000041840 */
[----:B------:R-:W-:Y:S05]  /*2ed0*/  LDSM.16.M88.4 R20, [R223+0x1000] ;  /* 0x00100000df14783b */ /* 0x000fea0000000200 */
[C---:B------:R-:W-:Y:S06]  /*2ee0*/  HMMA.16816.F32.BF16 R68, R28.reuse, R36, R52 ;  /* 0x000000241c44723c */ /* 0x040fec0000041834 */
[C---:B------:R-:W-:Y:S01]  /*2ef0*/  HMMA.16816.F32.BF16 R60, R28.reuse, R38, R8 ;  /* 0x000000261c3c723c */ /* 0x040fe20000041808 */
[----:B------:R-:W1:Y:S05]  /*2f00*/  LDSM.16.M88.4 R8, [R225+0x4000] ;  /* 0x00400000e108783b */ /* 0x000e6a0000000200 */
[C---:B------:R-:W-:Y:S01]  /*2f10*/  HMMA.16816.F32.BF16 R64, R28.reuse, R40, R72 ;  /* 0x000000281c40723c */ /* 0x040fe20000041848 */
[----:B------:R-:W4:Y:S05]  /*2f20*/  LDSM.16.M88.4 R72, [R223+0x1800] ;  /* 0x00180000df48783b */ /* 0x000f2a0000000200 */
[----:B------:R-:W-:Y:S06]  /*2f30*/  HMMA.16816.F32.BF16 R52, R28, R42, R44 ;  /* 0x0000002a1c34723c */ /* 0x000fec000004182c */
[----:B--2---:R-:W-:Y:S01]  /*2f40*/  HMMA.16816.F32.BF16 R40, R16, R32, R24 ;  /* 0x000000201028723c */ /* 0x004fe20000041818 */
[----:B------:R-:W2:Y:S01]  /*2f50*/  LDSM.16.M88.4 R24, [R225+0x6000] ;  /* 0x00600000e118783b */ /* 0x000ea20000000200 */
[----:B------:R-:W-:-:S04]  /*2f60*/  DEPBAR.LE SB0, 0x0 ;  /* 0x000080000000791a */ /* 0x000fc80000000000 */
[C---:B------:R-:W-:Y:S06]  /*2f70*/  HMMA.16816.F32.BF16 R36, R16.reuse, R34, R56 ;  /* 0x000000221024723c */ /* 0x040fec0000041838 */
[C---:B------:R-:W-:Y:S06]  /*2f80*/  HMMA.16816.F32.BF16 R44, R16.reuse, R48, R80 ;  /* 0x00000030102c723c */ /* 0x040fec0000041850 */
[----:B------:R-:W-:Y:S06]  /*2f90*/  HMMA.16816.F32.BF16 R28, R16, R50, R76 ;  /* 0x00000032101c723c */ /* 0x000fec000004184c */
[C---:B---3--:R-:W-:Y:S06]  /*2fa0*/  HMMA.16816.F32.BF16 R16, R12.reuse, R32, R68 ;  /* 0x000000200c10723c */ /* 0x048fec0000041844 */
[----:B------:R-:W-:Y:S06]  /*2fb0*/  HMMA.16816.F32.BF16 R56, R12, R48, R64 ;  /* 0x000000300c38723c */ /* 0x000fec0000041840 */
[C---:B-1----:R-:W-:Y:S06]  /*2fc0*/  HMMA.16816.F32.BF16 R64, R8.reuse, R22, R36 ;  /* 0x000000160840723c */ /* 0x042fec0000041824 */
[C---:B------:R-:W-:Y:S06]  /*2fd0*/  HMMA.16816.F32.BF16 R40, R8.reuse, R20, R40 ;  /* 0x000000140828723c */ /* 0x040fec0000041828 */
[C---:B----4-:R-:W-:Y:S06]  /*2fe0*/  HMMA.16816.F32.BF16 R76, R8.reuse, R72, R44 ;  /* 0x00000048084c723c */ /* 0x050fec000004182c */
[----:B------:R-:W-:Y:S06]  /*2ff0*/  HMMA.16816.F32.BF16 R80, R8, R74, R28 ;  /* 0x0000004a0850723c */ /* 0x000fec000004181c */
[----:B--2---:R-:W-:Y:S01]  /*3000*/  HMMA.16816.F32.BF16 R36, R24, R20, R16 ;  /* 0x000000141824723c */ /* 0x004fe20000041810 */
[----:B------:R-:W-:-:S02]  /*3010*/  IMAD.IADD R9, R0, 0x1, -R7 ;  /* 0x0000000100097824 */ /* 0x000fc400078e0a07 */
[--C-:B------:R-:W-:Y:S02]  /*3020*/  IMAD.IADD R8, R6, 0x1, -R7.reuse ;  /* 0x0000000106087824 */ /* 0x100fe400078e0a07 */
[--C-:B------:R-:W-:Y:S01]  /*3030*/  IMAD.IADD R10, R5, 0x1, -R7.reuse ;  /* 0x00000001050a7824 */ /* 0x100fe200078e0a07 */
[C---:B------:R-:W-:Y:S01]  /*3040*/  HMMA.16816.F32.BF16 R32, R12.reuse, R34, R60 ;  /* 0x000000220c20723c */ /* 0x040fe2000004183c */
[----:B------:R-:W-:Y:S02]  /*3050*/  IABS R11, R9 ;  /* 0x00000009000b7213 */ /* 0x000fe40000000000 */
[----:B------:R-:W-:Y:S02]  /*3060*/  IABS R9, R8 ;  /* 0x0000000800097213 */ /* 0x000fe40000000000 */
[----:B------:R-:W-:Y:S01]  /*3070*/  IABS R8, R10 ;  /* 0x0000000a00087213 */ /* 0x000fe20000000000 */
[----:B------:R-:W-:Y:S06]  /*3080*/  HMMA.16816.F32.BF16 R52, R12, R50, R52 ;  /* 0x000000320c34723c */ /* 0x000fec0000041834 */
[----:B------:R-:W-:Y:S01]  /*3090*/  HMMA.16816.F32.BF16 R68, R24, R72, R56 ;  /* 0x000000481844723c */ /* 0x000fe20000041838 */
[----:B------:R-:W-:-:S02]  /*30a0*/  IMAD.IADD R12, R3, 0x1, -R7 ;  /* 0x00000001030c7824 */ /* 0x000fc400078e0a07 */
[----:B------:R-:W-:-:S03]  /*30b0*/  VIADD R13, R7, 0x1 ;  /* 0x00000001070d7836 */ /* 0x000fc60000000000 */
[----:B------:R-:W-:Y:S01]  /*30c0*/  IABS R10, R12 ;  /* 0x0000000c000a7213 */ /* 0x000fe20000000000 */
[----:B------:R-:W-:Y:S01]  /*30d0*/  IMAD.MOV.U32 R12, RZ, RZ, R11 ;  /* 0x000000ffff0c7224 */ /* 0x000fe200078e000b */
[----:B------:R-:W-:Y:S01]  /*30e0*/  BAR.SYNC.DEFER_BLOCKING 0x0 ;  /* 0x0000000000007b1d */ /* 0x000fe20000010000 */
[----:B------:R-:W-:Y:S01]  /*30f0*/  IMAD.MOV.U32 R11, RZ, RZ, R9 ;  /* 0x000000ffff0b7224 */ /* 0x000fe200078e0009 */
[----:B------:R-:W-:Y:S01]  /*3100*/  ISETP.GE.AND P3, PT, R13, R134, PT ;  /* 0x000000860d00720c */ /* 0x000fe20003f66270 */
[----:B------:R-:W-:Y:S01]  /*3110*/  IMAD.MOV.U32 R9, RZ, RZ, R8 ;  /* 0x000000ffff097224 */ /* 0x000fe200078e0008 */
[----:B------:R-:W-:Y:S01]  /*3120*/  HMMA.16816.F32.BF16 R60, R24, R22, R32 ;  /* 0x00000016183c723c */ /* 0x000fe20000041820 */
[----:B------:R-:W-:Y:S01]  /*3130*/  IMAD.MOV.U32 R8, RZ, RZ, R10 ;  /* 0x000000ffff087224 */ /* 0x000fe200078e000a */
[----:B------:R-:W-:Y:S01]  /*3140*/  I2FP.F32.S32 R10, R12 ;  /* 0x0000000c000a7245 */ /* 0x000fe20000201400 */
[----:B------:R-:W-:Y:S01]  /*3150*/  VIADD R12, R7, 0x8 ;  /* 0x00000008070c7836 */ /* 0x000fe20000000000 */
[----:B------:R-:W-:Y:S01]  /*3160*/  I2FP.F32.S32 R9, R9 ;  /* 0x0000000900097245 */ /* 0x000fe20000201400 */
[----:B------:R-:W-:Y:S01]  /*3170*/  IMAD.IADD R21, R5, 0x1, -R13 ;  /* 0x0000000105157824 */ /* 0x000fe200078e0a0d */
[----:B------:R-:W-:Y:S01]  /*3180*/  I2FP.F32.S32 R8, R8 ;  /* 0x0000000800087245 */ /* 0x000fe20000201400 */
[----:B------:R-:W-:Y:S01]  /*3190*/  FFMA.FTZ R17, R10, -R133, R40 ;  /* 0x800000850a117223 */ /* 0x000fe20000010028 */
[----:B------:R-:W-:Y:S01]  /*31a0*/  I2FP.F32.S32 R11, R11 ;  /* 0x0000000b000b7245 */ /* 0x000fe20000201400 */
[----:B------:R-:W-:Y:S01]  /*31b0*/  FFMA.FTZ R15, R9, -R133, R36 ;  /* 0x80000085090f7223 */ /* 0x000fe20000010024 */
[----:B------:R-:W-:-:S02]  /*31c0*/  VIADD R10, R7, 0x10 ;  /* 0x00000010070a7836 */ /* 0x000fc40000000000 */
[-C--:B------:R-:W-:Y:S01]  /*31d0*/  FFMA.FTZ R14, R8, -R133.reuse, R38 ;  /* 0x80000085080e7223 */ /* 0x080fe20000010026 */
[----:B------:R-:W-:Y:S02]  /*31e0*/  VIADD R9, R7, 0x11 ;  /* 0x0000001107097836 */ /* 0x000fe40000000000 */
[----:B------:R-:W-:Y:S01]  /*31f0*/  FFMA.FTZ R16, R11, -R133, R42 ;  /* 0x800000850b107223 */ /* 0x000fe2000001002a */
[----:B------:R-:W-:Y:S01]  /*3200*/  VIADD R11, R7, 0x9 ;  /* 0x00000009070b7836 */ /* 0x000fe20000000000 */
[----:B------:R-:W-:Y:S01]  /*3210*/  FSEL R51, R15, -INF , !P0 ;  /* 0xff8000000f337808 */ /* 0x000fe20004000000 */
[C---:B------:R-:W-:Y:S01]  /*3220*/  VIADD R8, R7.reuse, 0x18 ;  /* 0x0000001807087836 */ /* 0x040fe20000000000 */
[----:B------:R-:W-:Y:S01]  /*3230*/  IADD3 R7, R7, 0x19, RZ ;  /* 0x0000001907077810 */ /* 0x000fe20007ffe0ff */
[----:B------:R-:W-:Y:S01]  /*3240*/  IMAD.IADD R15, R0, 0x1, -R12 ;  /* 0x00000001000f7824 */ /* 0x000fe200078e0a0c */
[----:B------:R-:W-:Y:S01]  /*3250*/  FSEL R56, R14, -INF , !P0 ;  /* 0xff8000000e387808 */ /* 0x000fe20004000000 */
[----:B------:R-:W-:Y:S01]  /*3260*/  IMAD.IADD R14, R0, 0x1, -R13 ;  /* 0x00000001000e7824 */ /* 0x000fe200078e0a0d */
[----:B------:R-:W-:Y:S01]  /*3270*/  FSEL R144, R16, -INF , !P0 ;  /* 0xff80000010907808 */ /* 0x000fe20004000000 */
[C---:B------:R-:W-:Y:S01]  /*3280*/  IMAD.IADD R16, R0.reuse, 0x1, -R11 ;  /* 0x0000000100107824 */ /* 0x040fe200078e0a0b */
[----:B------:R-:W-:Y:S01]  /*3290*/  FSEL R72, R17, -INF , !P0 ;  /* 0xff80000011487808 */ /* 0x000fe20004000000 */
[C---:B------:R-:W-:Y:S01]  /*32a0*/  IMAD.IADD R17, R0.reuse, 0x1, -R10 ;  /* 0x0000000100117824 */ /* 0x040fe200078e0a0a */
[----:B------:R-:W-:Y:S01]  /*32b0*/  IADD3 R29, -R11, R5, RZ ;  /* 0x000000050b1d7210 */ /* 0x000fe20007ffe1ff */
[----:B------:R-:W-:Y:S01]  /*32c0*/  IMAD.IADD R18, R0, 0x1, -R9 ;  /* 0x0000000100127824 */ /* 0x000fe200078e0a09 */
[-C--:B------:R-:W-:Y:S01]  /*32d0*/  ISETP.GE.AND P1, PT, R8, R134.reuse, PT ;  /* 0x000000860800720c */ /* 0x080fe20003f26270 */
[----:B------:R-:W-:Y:S01]  /*32e0*/  IMAD.IADD R20, R0, 0x1, -R8 ;  /* 0x0000000100147824 */ /* 0x000fe200078e0a08 */
[----:B------:R-:W-:Y:S01]  /*32f0*/  ISETP.GE.AND P6, PT, R12, R134, PT ;  /* 0x000000860c00720c */ /* 0x000fe20003fc6270 */
[----:B------:R-:W-:Y:S01]  /*3300*/  IMAD.IADD R19, R0, 0x1, -R7 ;  /* 0x0000000100137824 */ /* 0x000fe200078e0a07 */
[----:B------:R-:W-:Y:S01]  /*3310*/  IABS R0, R14 ;  /* 0x0000000e00007213 */ /* 0x000fe20000000000 */
[C---:B------:R-:W-:Y:S01]  /*3320*/  IMAD.IADD R23, R5.reuse, 0x1, -R12 ;  /* 0x0000000105177824 */ /* 0x040fe200078e0a0c */
[----:B------:R-:W-:Y:S01]  /*3330*/  IABS R14, R15 ;  /* 0x0000000f000e7213 */ /* 0x000fe20000000000 */
[C---:B------:R-:W-:Y:S01]  /*3340*/  IMAD.IADD R31, R5.reuse, 0x1, -R10 ;  /* 0x00000001051f7824 */ /* 0x040fe200078e0a0a */
[----:B------:R-:W-:Y:S01]  /*3350*/  IABS R15, R16 ;  /* 0x00000010000f7213 */ /* 0x000fe20000000000 */
[----:B------:R-:W-:Y:S01]  /*3360*/  IMAD.IADD R35, R5, 0x1, -R9 ;  /* 0x0000000105237824 */ /* 0x000fe200078e0a09 */
[-C--:B------:R-:W-:Y:S01]  /*3370*/  ISETP.GE.AND P5, PT, R11, R134.reuse, PT ;  /* 0x000000860b00720c */ /* 0x080fe20003fa6270 */
[----:B------:R-:W-:Y:S01]  /*3380*/  IMAD.IADD R48, R5, 0x1, -R8 ;  /* 0x0000000105307824 */ /* 0x000fe200078e0a08 */
[-C--:B------:R-:W-:Y:S01]  /*3390*/  ISETP.GE.AND P0, PT, R7, R134.reuse, PT ;  /* 0x000000860700720c */ /* 0x080fe20003f06270 */
[----:B------:R-:W-:Y:S01]  /*33a0*/  IMAD.IADD R47, R5, 0x1, -R7 ;  /* 0x00000001052f7824 */ /* 0x000fe200078e0a07 */
[----:B------:R-:W-:Y:S01]  /*33b0*/  ISETP.GE.AND P2, PT, R9, R134, PT ;  /* 0x000000860900720c */ /* 0x000fe20003f46270 */
[----:B------:R-:W-:Y:S01]  /*33c0*/  IMAD.MOV.U32 R5, RZ, RZ, R0 ;  /* 0x000000ffff057224 */ /* 0x000fe200078e0000 */
[----:B------:R-:W-:Y:S01]  /*33d0*/  MOV R0, R14 ;  /* 0x0000000e00007202 */ /* 0x000fe20000000f00 */
[--C-:B------:R-:W-:Y:S01]  /*33e0*/  IMAD.IADD R36, R6, 0x1, -R8.reuse ;  /* 0x0000000106247824 */ /* 0x100fe200078e0a08 */
[----:B------:R-:W-:Y:S01]  /*33f0*/  HMMA.16816.F32.BF16 R52, R24, R74, R52 ;  /* 0x0000004a1834723c */ /* 0x000fe20000041834 */
[----:B------:R-:W-:Y:S01]  /*3400*/  IMAD.IADD R46, R3, 0x1, -R8 ;  /* 0x00000001032e7824 */ /* 0x000fe200078e0a08 */
[----:B------:R-:W-:Y:S01]  /*3410*/  ISETP.GE.AND P4, PT, R10, R134, PT ;  /* 0x000000860a00720c */ /* 0x000fe20003f86270 */
[----:B------:R-:W-:-:S02]  /*3420*/  IMAD.MOV.U32 R8, RZ, RZ, R15 ;  /* 0x000000ffff087224 */ /* 0x000fc400078e000f */
[C---:B------:R-:W-:Y:S02]  /*3430*/  IMAD.IADD R16, R6.reuse, 0x1, -R13 ;  /* 0x0000000106107824 */ /* 0x040fe400078e0a0d */
[C---:B------:R-:W-:Y:S02]  /*3440*/  IMAD.IADD R22, R6.reuse, 0x1, -R12 ;  /* 0x0000000106167824 */ /* 0x040fe400078e0a0c */
[C---:B------:R-:W-:Y:S02]  /*3450*/  IMAD.IADD R28, R6.reuse, 0x1, -R11 ;  /* 0x00000001061c7824 */ /* 0x040fe400078e0a0b */
[C---:B------:R-:W-:Y:S02]  /*3460*/  IMAD.IADD R30, R6.reuse, 0x1, -R10 ;  /* 0x00000001061e7824 */ /* 0x040fe400078e0a0a */
[C---:B------:R-:W-:Y:S02]  /*3470*/  IMAD.IADD R33, R6.reuse, 0x1, -R9 ;  /* 0x0000000106217824 */ /* 0x040fe400078e0a09 */
[----:B------:R-:W-:Y:S01]  /*3480*/  IMAD.IADD R45, R6, 0x1, -R7 ;  /* 0x00000001062d7824 */ /* 0x000fe200078e0a07 */
[----:B------:R-:W-:Y:S01]  /*3490*/  I2FP.F32.S32 R6, R5 ;  /* 0x0000000500067245 */ /* 0x000fe20000201400 */
[C---:B------:R-:W-:Y:S01]  /*34a0*/  IMAD.IADD R13, R3.reuse, 0x1, -R13 ;  /* 0x00000001030d7824 */ /* 0x040fe200078e0a0d */
[----:B------:R-:W-:Y:S01]  /*34b0*/  I2FP.F32.S32 R5, R0 ;  /* 0x0000000000057245 */ /* 0x000fe20000201400 */
[C---:B------:R-:W-:Y:S01]  /*34c0*/  IMAD.IADD R12, R3.reuse, 0x1, -R12 ;  /* 0x00000001030c7824 */ /* 0x040fe200078e0a0c */
[----:B------:R-:W-:Y:S01]  /*34d0*/  LOP3.LUT R0, R90, R91, RZ, 0xfc, !PT ;  /* 0x0000005b5a007212 */ /* 0x000fe200078efcff */
[----:B------:R-:W-:-:S02]  /*34e0*/  IMAD.IADD R11, R3, 0x1, -R11 ;  /* 0x00000001030b7824 */ /* 0x000fc400078e0a0b */
[-C--:B------:R-:W-:Y:S01]  /*34f0*/  FFMA.FTZ R44, R6, -R133.reuse, R41 ;  /* 0x80000085062c7223 */ /* 0x080fe20000010029 */
[----:B------:R-:W-:Y:S02]  /*3500*/  IMAD.IADD R32, R3, 0x1, -R10 ;  /* 0x0000000103207824 */ /* 0x000fe400078e0a0a */
[----:B------:R-:W-:Y:S01]  /*3510*/  FFMA.FTZ R49, R5, -R133, R64 ;  /* 0x8000008505317223 */ /* 0x000fe20000010040 */
[C---:B------:R-:W-:Y:S01]  /*3520*/  IMAD.IADD R34, R3.reuse, 0x1, -R9 ;  /* 0x0000000103227824 */ /* 0x040fe200078e0a09 */
[----:B------:R-:W-:Y:S01]  /*3530*/  IABS R5, R17 ;  /* 0x0000001100057213 */ /* 0x000fe20000000000 */
[----:B------:R-:W-:Y:S01]  /*3540*/  IMAD.IADD R42, R3, 0x1, -R7 ;  /* 0x00000001032a7824 */ /* 0x000fe200078e0a07 */
[----:B------:R-:W-:Y:S02]  /*3550*/  I2FP.F32.S32 R3, R8 ;  /* 0x0000000800037245 */ /* 0x000fe40000201400 */
[----:B------:R-:W-:Y:S01]  /*3560*/  IABS R7, R19 ;  /* 0x0000001300077213 */ /* 0x000fe20000000000 */
[----:B------:R-:W-:Y:S01]  /*3570*/  IMAD.MOV.U32 R9, RZ, RZ, R5 ;  /* 0x000000ffff097224 */ /* 0x000fe200078e0005 */
[----:B------:R-:W-:Y:S01]  /*3580*/  IABS R6, R20 ;  /* 0x0000001400067213 */ /* 0x000fe20000000000 */
[----:B------:R-:W-:Y:S01]  /*3590*/  FFMA.FTZ R50, R3, -R133, R65 ;  /* 0x8000008503327223 */ /* 0x000fe20000010041 */
[----:B------:R-:W-:Y:S01]  /*35a0*/  IABS R3, R18 ;  /* 0x0000001200037213 */ /* 0x000fe20000000000 */
[----:B------:R-:W-:Y:S01]  /*35b0*/  IMAD.MOV.U32 R5, RZ, RZ, R7 ;  /* 0x000000ffff057224 */ /* 0x000fe200078e0007 */
[----:B------:R-:W-:-:S02]  /*35c0*/  I2FP.F32.S32 R6, R6 ;  /* 0x0000000600067245 */ /* 0x000fc40000201400 */
[----:B------:R-:W-:Y:S01]  /*35d0*/  I2FP.F32.S32 R9, R9 ;  /* 0x0000000900097245 */ /* 0x000fe20000201400 */
[----:B------:R-:W-:Y:S01]  /*35e0*/  IMAD.MOV.U32 R8, RZ, RZ, R3 ;  /* 0x000000ffff087224 */ /* 0x000fe200078e0003 */
[----:B------:R-:W-:Y:S01]  /*35f0*/  IABS R3, R16 ;  /* 0x0000001000037213 */ /* 0x000fe20000000000 */
[----:B------:R-:W-:Y:S01]  /*3600*/  FFMA.FTZ R41, R6, -R133, R80 ;  /* 0x8000008506297223 */ /* 0x000fe20000010050 */
[----:B------:R-:W-:Y:S01]  /*3610*/  I2FP.F32.S32 R5, R5 ;  /* 0x0000000500057245 */ /* 0x000fe20000201400 */
[----:B------:R-:W-:Y:S01]  /*3620*/  FFMA.FTZ R27, R9, -R133, R76 ;  /* 0x80000085091b7223 */ /* 0x000fe2000001004c */
[----:B------:R-:W-:Y:S02]  /*3630*/  I2FP.F32.S32 R3, R3 ;  /* 0x0000000300037245 */ /* 0x000fe40000201400 */
[----:B------:R-:W-:Y:S01]  /*3640*/  I2FP.F32.S32 R7, R8 ;  /* 0x0000000800077245 */ /* 0x000fe20000201400 */
[----:B------:R-:W-:Y:S01]  /*3650*/  FFMA.FTZ R38, R5, -R133, R81 ;  /* 0x8000008505267223 */ /* 0x000fe20000010051 */
[----:B------:R-:W-:Y:S01]  /*3660*/  IABS R5, R21 ;  /* 0x0000001500057213 */ /* 0x000fe20000000000 */
[----:B------:R-:W-:Y:S01]  /*3670*/  FFMA.FTZ R20, R3, -R133, R43 ;  /* 0x8000008503147223 */ /* 0x000fe2000001002b */
[----:B------:R-:W-:Y:S01]  /*3680*/  IABS R3, R13 ;  /* 0x0000000d00037213 */ /* 0x000fe20000000000 */
[----:B------:R-:W-:Y:S01]  /*3690*/  FFMA.FTZ R40, R7, -R133, R77 ;  /* 0x8000008507287223 */ /* 0x000fe2000001004d */
        /* <DEDUP_REMOVED lines=10> */
[----:B------:R-:W-:Y:S01]  /*3740*/  I2FP.F32.S32 R7, R5 ;  /* 0x0000000500077245 */ /* 0x000fe20000201400 */
[----:B------:R-:W-:Y:S01]  /*3750*/  FFMA.FTZ R16, R10, -R133, R37 ;  /* 0x800000850a107223 */ /* 0x000fe20000010025 */
[----:B------:R-:W-:Y:S01]  /*3760*/  I2FP.F32.S32 R5, R3 ;  /* 0x0000000300057245 */ /* 0x000fe20000201400 */
[-C--:B------:R-:W-:Y:S01]  /*3770*/  FFMA.FTZ R17, R8, -R133.reuse, R39 ;  /* 0x8000008508117223 */ /* 0x080fe20000010027 */
[----:B------:R-:W-:Y:S01]  /*3780*/  I2FP.F32.S32 R3, R6 ;  /* 0x0000000600037245 */ /* 0x000fe20000201400 */
[-C--:B------:R-:W-:Y:S01]  /*3790*/  FFMA.FTZ R26, R7, -R133.reuse, R66 ;  /* 0x80000085071a7223 */ /* 0x080fe20000010042 */
        /* <DEDUP_REMOVED lines=8> */
[----:B------:R-:W-:-:S02]  /*3820*/  IABS R3, R11 ;  /* 0x0000000b00037213 */ /* 0x000fc40000000000 */
[----:B------:R-:W-:Y:S01]  /*3830*/  MOV R6, R9 ;  /* 0x0000000900067202 */ /* 0x000fe20000000f00 */
[----:B------:R-:W-:Y:S01]  /*3840*/  IMAD.MOV.U32 R5, RZ, RZ, R7 ;  /* 0x000000ffff057224 */ /* 0x000fe200078e0007 */
[----:B------:R-:W-:Y:S02]  /*3850*/  I2FP.F32.S32 R7, R3 ;  /* 0x0000000300077245 */ /* 0x000fe40000201400 */
[----:B------:R-:W-:Y:S02]  /*3860*/  I2FP.F32.S32 R3, R6 ;  /* 0x0000000600037245 */ /* 0x000fe40000201400 */
[----:B------:R-:W-:Y:S01]  /*3870*/  I2FP.F32.S32 R8, R8 ;  /* 0x0000000800087245 */ /* 0x000fe20000201400 */
[-C--:B------:R-:W-:Y:S01]  /*3880*/  FFMA.FTZ R22, R7, -R133.reuse, R63 ;  /* 0x8000008507167223 */ /* 0x080fe2000001003f */
[----:B------:R-:W-:Y:S01]  /*3890*/  I2FP.F32.S32 R10, R10 ;  /* 0x0000000a000a7245 */ /* 0x000fe20000201400 */
[----:B------:R-:W-:Y:S01]  /*38a0*/  FFMA.FTZ R19, R3, -R133, R68 ;  /* 0x8000008503137223 */ /* 0x000fe20000010044 */
[----:B------:R-:W-:Y:S01]  /*38b0*/  I2FP.F32.S32 R5, R5 ;  /* 0x0000000500057245 */ /* 0x000fe20000201400 */
[----:B------:R-:W-:Y:S01]  /*38c0*/  FFMA.FTZ R18, R8, -R133, R61 ;  /* 0x8000008508127223 */ /* 0x000fe2000001003d */
[----:B------:R-:W-:Y:S01]  /*38d0*/  IABS R6, R33 ;  /* 0x0000002100067213 */ /* 0x000fe20000000000 */
[-C--:B------:R-:W-:Y:S01]  /*38e0*/  FFMA.FTZ R24, R10, -R133.reuse, R67 ;  /* 0x800000850a187223 */ /* 0x080fe20000010043 */
        /* <DEDUP_REMOVED lines=10> */
[----:B------:R-:W-:-:S02]  /*3990*/  I2FP.F32.S32 R7, R5 ;  /* 0x0000000500077245 */ /* 0x000fc40000201400 */
        /* <DEDUP_REMOVED lines=16> */
[----:B------:R-:W-:Y:S01]  /*3aa0*/  FSEL R47, R20, -INF , !P3 ;  /* 0xff800000142f7808 */ /* 0x000fe20005800000 */
[----:B------:R-:W-:Y:S01]  /*3ab0*/  IMAD.MOV.U32 R3, RZ, RZ, R7 ;  /* 0x000000ffff037224 */ /* 0x000fe200078e0007 */
[----:B------:R-:W-:Y:S01]  /*3ac0*/  FSEL R44, R44, -INF , !P3 ;  /* 0xff8000002c2c7808 */ /* 0x000fe20005800000 */
[----:B------:R-:W-:Y:S01]  /*3ad0*/  IMAD.MOV.U32 R6, RZ, RZ, R9 ;  /* 0x000000ffff067224 */ /* 0x000fe200078e0009 */
[----:B------:R-:W-:-:S02]  /*3ae0*/  FSEL R16, R16, -INF , !P3 ;  /* 0xff80000010107808 */ /* 0x000fc40005800000 */
[----:B------:R-:W-:Y:S02]  /*3af0*/  FSEL R20, R17, -INF , !P3 ;  /* 0xff80000011147808 */ /* 0x000fe40005800000 */
[----:B------:R-:W-:Y:S02]  /*3b00*/  ISETP.GE.AND P3, PT, R134, 0x21, PT ;  /* 0x000000218600780c */ /* 0x000fe40003f66270 */
[----:B------:R-:W-:Y:S02]  /*3b10*/  I2FP.F32.S32 R7, R5 ;  /* 0x0000000500077245 */ /* 0x000fe40000201400 */
[----:B------:R-:W-:Y:S02]  /*3b20*/  I2FP.F32.S32 R5, R3 ;  /* 0x0000000300057245 */ /* 0x000fe40000201400 */
[----:B------:R-:W-:Y:S01]  /*3b30*/  I2FP.F32.S32 R10, R10 ;  /* 0x0000000a000a7245 */ /* 0x000fe20000201400 */
[-C--:B------:R-:W-:Y:S01]  /*3b40*/  FFMA.FTZ R7, R7, -R133.reuse, R53 ;  /* 0x8000008507077223 */ /* 0x080fe20000010035 */
[----:B------:R-:W-:Y:S01]  /*3b50*/  I2FP.F32.S32 R8, R8 ;  /* 0x0000000800087245 */ /* 0x000fe20000201400 */
[-C--:B------:R-:W-:Y:S01]  /*3b60*/  FFMA.FTZ R5, R5, -R133.reuse, R54 ;  /* 0x8000008505057223 */ /* 0x080fe20000010036 */
[----:B------:R-:W-:Y:S01]  /*3b70*/  I2FP.F32.S32 R3, R6 ;  /* 0x0000000600037245 */ /* 0x000fe20000201400 */
[-C--:B------:R-:W-:Y:S01]  /*3b80*/  FFMA.FTZ R6, R10, -R133.reuse, R83 ;  /* 0x800000850a067223 */ /* 0x080fe20000010053 */
[----:B------:R-:W-:Y:S01]  /*3b90*/  FSEL R157, R27, -INF , !P4 ;  /* 0xff8000001b9d7808 */ /* 0x000fe20006000000 */
[-C--:B------:R-:W-:Y:S01]  /*3ba0*/  FFMA.FTZ R8, R8, -R133.reuse, R52 ;  /* 0x8000008508087223 */ /* 0x080fe20000010034 */
[----:B------:R-:W-:Y:S01]  /*3bb0*/  FSEL R76, R26, -INF , !P6 ;  /* 0xff8000001a4c7808 */ /* 0x000fe20007000000 */
[----:B------:R-:W-:Y:S01]  /*3bc0*/  FFMA.FTZ R3, R3, -R133, R55 ;  /* 0x8000008503037223 */ /* 0x000fe20000010037 */
        /* <DEDUP_REMOVED lines=22> */
[----:B------:R-:W-:Y:S06]  /*3d30*/  @!P3 BRA `(.L_x_1211) ;  /* 0x0000000000bcb947 */ /* 0x000fec0003800000 */
        /* <DEDUP_REMOVED lines=45> */
.L_x_1213:
[----:B------:R-:W-:Y:S05]  /*4010*/  BSYNC B0 ;  /* 0x0000000000007941 */ /* 0x000fea0003800000 */
.L_x_1212:
[----:B------:R-:W0:Y:S02]  /*4020*/  LDGDEPBAR ;  /* 0x00000000000079af */ /* 0x000e240000000000 */
.L_x_1211:
        /* <DEDUP_REMOVED lines=51> */
[--C-:B------:R-:W-:Y:S01]  /*4360*/  FFMA.FTZ R6, R51, UR5, -R8.reuse ;  /* 0x0000000533067c23 */ /* 0x100fe20008010808 */
[----:B------:R-:W-:Y:S01]  /*4370*/  FSEL R3, R3, RZ, P0 ;  /* 0x000000ff03037208 */ /* 0x000fe20000000000 */
[----:B------:R-:W-:Y:S02]  /*4380*/  LDSM.16.MT88.4 R48, [R217+0xb000] ;  /* 0x00b00000d930783b */ /* 0x000fe40000004200 */
[----:B------:R2:W-:Y:S02]  /*4390*/  MUFU.EX2 R248, R6 ;  /* 0x0000000600f87308 */ /* 0x0005e40000000800 */
[--C-:B------:R-:W-:Y:S01]  /*43a0*/  FFMA.FTZ R0, R20, UR5, -R3.reuse ;  /* 0x0000000514007c23 */ /* 0x100fe20008010803 */
[--C-:B------:R-:W-:Y:S01]  /*43b0*/  FFMA.FTZ R2, R22, UR5, -R3.reuse ;  /* 0x0000000516027c23 */ /* 0x100fe20008010803 */
[----:B------:R-:W-:Y:S01]  /*43c0*/  FFMA.FTZ R4, R23, UR5, -R3 ;  /* 0x0000000517047c23 */ /* 0x000fe20008010803 */
[----:B------:R-:W-:Y:S03]  /*43d0*/  LDSM.16.MT88.4 R172, [R221+0xb800] ;  /* 0x00b80000ddac783b */ /* 0x000fe60000004200 */
        /* <DEDUP_REMOVED lines=12> */
[----:B------:R2:W-:Y:S01]  /*44a0*/  MUFU.EX2 R249, R6 ;  /* 0x0000000600f97308 */ /* 0x0005e20000000800 */
[----:B----4-:R-:W-:Y:S02]  /*44b0*/  F2FP.BF16.F32.PACK_AB R4, R247, R248 ;  /* 0x000000f8f704723e */ /* 0x010fe400000010ff */
[----:B-----5:R-:W-:Y:S02]  /*44c0*/  F2FP.BF16.F32.PACK_AB R7, R246, R238 ;  /* 0x000000eef607723e */ /* 0x020fe400000010ff */
[----:B-1----:R-:W-:Y:S02]  /*44d0*/  FMNMX.FTZ R137, R0, R9, !PT ;  /* 0x0000000900897209 */ /* 0x002fe40007810000 */
[----:B------:R-:W-:Y:S02]  /*44e0*/  FMNMX.FTZ R0, R161, R2, !PT ;  /* 0x00000002a1007209 */ /* 0x000fe40007810000 */
[C---:B------:R-:W-:Y:S01]  /*44f0*/  FSETP.NEU.FTZ.AND P0, PT, R137.reuse, -INF , PT ;  /* 0xff8000008900780b */ /* 0x040fe20003f1d000 */
[----:B------:R-:W-:Y:S01]  /*4500*/  FMUL.FTZ R2, R137, UR5 ;  /* 0x0000000589027c20 */ /* 0x000fe20008410000 */
[----:B------:R-:W-:Y:S01]  /*4510*/  FMNMX.FTZ R0, R162, R0, !PT ;  /* 0x00000000a2007209 */ /* 0x000fe20007810000 */
[----:B--2---:R-:W-:-:S03]  /*4520*/  FFMA.FTZ R6, R18, UR5, -R8 ;  /* 0x0000000512067c23 */ /* 0x004fc60008010808 */
[----:B------:R-:W-:Y:S02]  /*4530*/  FMNMX.FTZ R0, R163, R0, !PT ;  /* 0x00000000a3007209 */ /* 0x000fe40007810000 */
[----:B------:R-:W-:Y:S01]  /*4540*/  FSEL R2, R2, RZ, P0 ;  /* 0x000000ff02027208 */ /* 0x000fe20000000000 */
[----:B------:R1:W2:Y:S02]  /*4550*/  MUFU.EX2 R168, R6 ;  /* 0x0000000600a87308 */ /* 0x0002a40000000800 */
[----:B------:R-:W3:Y:S02]  /*4560*/  SHFL.BFLY PT, R10, R0, 0x2, 0x1f ;  /* 0x0c401f00000a7f89 */ /* 0x000ee400000e0000 */
[----:B------:R-:W-:-:S04]  /*4570*/  FFMA.FTZ R9, R72, UR5, -R2 ;  /* 0x0000000548097c23 */ /* 0x000fc80008010802 */
[----:B------:R4:W-:Y:S01]  /*4580*/  MUFU.EX2 R214, R9 ;  /* 0x0000000900d67308 */ /* 0x0009e20000000800 */
[----:B-1----:R-:W-:-:S07]  /*4590*/  FFMA.FTZ R6, R56, UR5, -R3 ;  /* 0x0000000538067c23 */ /* 0x002fce0008010803 */
[----:B------:R2:W1:Y:S01]  /*45a0*/  MUFU.EX2 R240, R6 ;  /* 0x0000000600f07308 */ /* 0x0004620000000800 */
[--C-:B----4-:R-:W-:Y:S01]  /*45b0*/  FFMA.FTZ R9, R19, UR5, -R8.reuse ;  /* 0x0000000513097c23 */ /* 0x110fe20008010808 */
[----:B---3--:R-:W-:Y:S01]  /*45c0*/  FMNMX.FTZ R0, R0, R10, !PT ;  /* 0x0000000a00007209 */ /* 0x008fe20007810000 */
[----:B------:R-:W-:Y:S05]  /*45d0*/  LDSM.16.MT88.4 R16, [R221+0xa800] ;  /* 0x00a80000dd10783b */ /* 0x000fea0000004200 */
[----:B------:R3:W-:Y:S01]  /*45e0*/  MUFU.EX2 R235, R9 ;  /* 0x0000000900eb7308 */ /* 0x0007e20000000800 */
[----:B--2---:R-:W-:Y:S02]  /*45f0*/  F2FP.BF16.F32.PACK_AB R6, R168, R249 ;  /* 0x000000f9a806723e */ /* 0x004fe400000010ff */
[----:B-1----:R-:W-:Y:S01]  /*4600*/  F2FP.BF16.F32.PACK_AB R5, R239, R240 ;  /* 0x000000f0ef05723e */ /* 0x002fe200000010ff */
[----:B---3--:R-:W-:-:S06]  /*4610*/  FFMA.FTZ R9, R21, UR5, -R8 ;  /* 0x0000000515097c23 */ /* 0x008fcc0008010808 */
[C---:B------:R-:W-:Y:S01]  /*4620*/  HMMA.16816.F32.BF16 R60, R4.reuse, R38, RZ ;  /* 0x00000026043c723c */ /* 0x040fe200000418ff */
[----:B------:R-:W-:Y:S01]  /*4630*/  LDSM.16.MT88.4 R20, [R222+0xa800] ;  /* 0x00a80000de14783b */ /* 0x000fe20000004200 */
[----:B------:R1:W2:Y:S04]  /*4640*/  MUFU.EX2 R236, R9 ;  /* 0x0000000900ec7308 */ /* 0x0002a80000000800 */
[C---:B------:R-:W-:Y:S06]  /*4650*/  HMMA.16816.F32.BF16 R140, R4.reuse, R52, RZ ;  /* 0x00000034048c723c */ /* 0x040fec00000418ff */
[C---:B------:R-:W-:Y:S06]  /*4660*/  HMMA.16816.F32.BF16 R40, R4.reuse, R36, RZ ;  /* 0x000000240428723c */ /* 0x040fec00000418ff */
[C---:B------:R-:W-:Y:S01]  /*4670*/  HMMA.16816.F32.BF16 R56, R4.reuse, R32, RZ ;  /* 0x000000200438723c */ /* 0x040fe200000418ff */
[--C-:B-1----:R-:W-:Y:S01]  /*4680*/  FFMA.FTZ R9, R15, UR5, -R8.reuse ;  /* 0x000000050f097c23 */ /* 0x102fe20008010808 */
[----:B------:R-:W-:Y:S01]  /*4690*/  FFMA.FTZ R8, R14, UR5, -R8 ;  /* 0x000000050e087c23 */ /* 0x000fe20008010808 */
[----:B--2---:R-:W-:Y:S01]  /*46a0*/  F2FP.BF16.F32.PACK_AB R128, R236, R235 ;  /* 0x000000ebec80723e */ /* 0x004fe200000010ff */
[----:B------:R-:W-:Y:S01]  /*46b0*/  LDSM.16.MT88.4 R12, [R219+0xa800] ;  /* 0x00a80000db0c783b */ /* 0x000fe20000004200 */
        /* <DEDUP_REMOVED lines=18> */
[----:B------:R1:W-:Y:S03]  /*47e0*/  MUFU.EX2 R211, R0 ;  /* 0x0000000000d37308 */ /* 0x0003e60000000800 */
[C---:B------:R-:W-:Y:S05]  /*47f0*/  HMMA.16816.F32.BF16 R104, R4.reuse, R66, RZ ;  /* 0x000000420468723c */ /* 0x040fea00000418ff */
[----:B------:R2:W3:Y:S01]  /*4800*/  MUFU.EX2 R233, R8 ;  /* 0x0000000800e97308 */ /* 0x0004e20000000800 */
[C---:B------:R-:W-:Y:S06]  /*4810*/  HMMA.16816.F32.BF16 R116, R4.reuse, R82, RZ ;  /* 0x000000520474723c */ /* 0x040fec00000418ff */
[----:B------:R-:W-:Y:S01]  /*4820*/  HMMA.16816.F32.BF16 R124, R4, R70, RZ ;  /* 0x00000046047c723c */ /* 0x000fe200000418ff */
[----:B-1----:R-:W-:-:S04]  /*4830*/  FFMA.FTZ R0, R45, UR5, -R2 ;  /* 0x000000052d007c23 */ /* 0x002fc80008010802 */
[----:B------:R-:W-:Y:S01]  /*4840*/  MUFU.EX2 R212, R0 ;  /* 0x0000000000d47308 */ /* 0x000fe20000000800 */
[--C-:B--2---:R-:W-:Y:S01]  /*4850*/  FFMA.FTZ R8, R25, UR5, -R3.reuse ;  /* 0x0000000519087c23 */ /* 0x104fe20008010803 */
[----:B------:R-:W-:Y:S01]  /*4860*/  FFMA.FTZ R3, R24, UR5, -R3 ;  /* 0x0000000518037c23 */ /* 0x000fe20008010803 */
[----:B---3--:R-:W-:Y:S01]  /*4870*/  F2FP.BF16.F32.PACK_AB R129, R233, R215 ;  /* 0x000000d7e981723e */ /* 0x008fe200000010ff */
[----:B------:R-:W-:Y:S04]  /*4880*/  HMMA.16816.F32.BF16 R24, R4, R30, RZ ;  /* 0x0000001e0418723c */ /* 0x000fe800000418ff */
[----:B------:R1:W-:Y:S03]  /*4890*/  MUFU.EX2 R234, R8 ;  /* 0x0000000800ea7308 */ /* 0x0003e60000000800 */
[----:B------:R-:W-:-:S05]  /*48a0*/  F2FP.BF16.F32.PACK_AB R4, R211, R214 ;  /* 0x000000d6d304723e */ /* 0x000fca00000010ff */
[----:B------:R2:W3:Y:S01]  /*48b0*/  MUFU.EX2 R241, R3 ;  /* 0x0000000300f17308 */ /* 0x0004e20000000800 */
[----:B-1----:R-:W-:-:S05]  /*48c0*/  FMUL.FTZ R8, R136, UR5 ;  /* 0x0000000588087c20 */ /* 0x002fca0008410000 */
[----:B------:R-:W-:Y:S01]  /*48d0*/  FSEL R0, R8, RZ, P0 ;  /* 0x000000ff08007208 */ /* 0x000fe20000000000 */
[----:B--2---:R-:W-:Y:S01]  /*48e0*/  FFMA.FTZ R3, R46, UR5, -R2 ;  /* 0x000000052e037c23 */ /* 0x004fe20008010802 */
[----:B---3--:R-:W-:-:S03]  /*48f0*/  F2FP.BF16.F32.PACK_AB R131, R241, R234 ;  /* 0x000000eaf183723e */ /* 0x008fc600000010ff */
[----:B------:R1:W2:Y:S04]  /*4900*/  MUFU.EX2 R213, R3 ;  /* 0x0000000300d57308 */ /* 0x0002a80000000800 */
        /* <DEDUP_REMOVED lines=33> */
[----:B------:R1:W-:Y:S01]  /*4b20*/  MUFU.EX2 R205, R3 ;  /* 0x0000000300cd7308 */ /* 0x0003e20000000800 */
[C---:B------:R-:W-:Y:S06]  /*4b30*/  HMMA.16816.F32.BF16 R188, R4.reuse, R34, RZ ;  /* 0x0000002204bc723c */ /* 0x040fec00000418ff */
[C---:B------:R-:W-:Y:S06]  /*4b40*/  HMMA.16816.F32.BF16 R84, R4.reuse, R48, RZ ;  /* 0x000000300454723c */ /* 0x040fec00000418ff */
[----:B------:R-:W-:Y:S01]  /*4b50*/  HMMA.16816.F32.BF16 R24, R4, R36, RZ ;  /* 0x000000240418723c */ /* 0x000fe200000418ff */
[--C-:B-1----:R-:W-:Y:S01]  /*4b60*/  FFMA.FTZ R3, R156, UR5, -R2.reuse ;  /* 0x000000059c037c23 */ /* 0x102fe20008010802 */
[----:B------:R-:W-:-:S04]  /*4b70*/  FFMA.FTZ R2, R158, UR5, -R2 ;  /* 0x000000059e027c23 */ /* 0x000fc80008010802 */
[C---:B------:R-:W-:Y:S01]  /*4b80*/  HMMA.16816.F32.BF16 R192, R4.reuse, R38, RZ ;  /* 0x0000002604c0723c */ /* 0x040fe200000418ff */
[----:B------:R1:W-:Y:S05]  /*4b90*/  MUFU.EX2 R204, R3 ;  /* 0x0000000300cc7308 */ /* 0x0003ea0000000800 */
[C---:B------:R-:W-:Y:S03]  /*4ba0*/  HMMA.16816.F32.BF16 R156, R4.reuse, R64, RZ ;  /* 0x00000040049c723c */ /* 0x040fe600000418ff */
[----:B------:R2:W3:Y:S03]  /*4bb0*/  MUFU.EX2 R244, R2 ;  /* 0x0000000200f47308 */ /* 0x0004e60000000800 */
        /* <DEDUP_REMOVED lines=10> */
[C---:B------:R-:W-:Y:S06]  /*4c60*/  HMMA.16816.F32.BF16 R32, R4.reuse, R82, RZ ;  /* 0x000000520420723c */ /* 0x040fec00000418ff */
[----:B------:R-:W-:Y:S01]  /*4c70*/  HMMA.16816.F32.BF16 R124, R4, R68, RZ ;  /* 0x00000044047c723c */ /* 0x000fe200000418ff */
[----:B-1----:R-:W-:-:S05]  /*4c80*/  FFMA.FTZ R2, R161, UR5, -R0 ;  /* 0x00000005a1027c23 */ /* 0x002fca0008010800 */
[C---:B------:R-:W-:Y:S01]  /*4c90*/  HMMA.16816.F32.BF16 R28, R4.reuse, R70, RZ ;  /* 0x00000046041c723c */ /* 0x040fe200000418ff */
[----:B--2---:R-:W-:Y:S01]  /*4ca0*/  FADD.FTZ R3, R203, R3 ;  /* 0x00000003cb037221 */ /* 0x004fe20000010000 */
[----:B------:R1:W2:Y:S02]  /*4cb0*/  MUFU.EX2 R202, R2 ;  /* 0x0000000200ca7308 */ /* 0x0002a40000000800 */
[--C-:B-1----:R-:W-:Y:S01]  /*4cc0*/  FFMA.FTZ R2, R162, UR5, -R0.reuse ;  /* 0x00000005a2027c23 */ /* 0x102fe20008010800 */
[----:B------:R-:W-:Y:S01]  /*4cd0*/  FFMA.FTZ R0, R163, UR5, -R0 ;  /* 0x00000005a3007c23 */ /* 0x000fe20008010800 */
[C---:B--2---:R-:W-:Y:S01]  /*4ce0*/  F2FP.BF16.F32.PACK_AB R169, R202.reuse, R203 ;  /* 0x000000cbcaa9723e */ /* 0x044fe200000010ff */
[----:B------:R-:W-:Y:S03]  /*4cf0*/  HMMA.16816.F32.BF16 R160, R4, R80, RZ ;  /* 0x0000005004a0723c */ /* 0x000fe600000418ff */
[----:B------:R1:W2:Y:S01]  /*4d00*/  MUFU.EX2 R201, R2 ;  /* 0x0000000200c97308 */ /* 0x0002a20000000800 */
[----:B------:R-:W-:-:S03]  /*4d10*/  FADD.FTZ R3, R202, R3 ;  /* 0x00000003ca037221 */ /* 0x000fc60000010000 */
[----:B------:R-:W-:Y:S01]  /*4d20*/  FADD.FTZ R5, R240, R239 ;  /* 0x000000eff0057221 */ /* 0x000fe20000010000 */
[----:B------:R-:W-:-:S03]  /*4d30*/  MOV R7, R168 ;  /* 0x000000a800077202 */ /* 0x000fc60000000f00 */
[----:B------:R3:W4:Y:S01]  /*4d40*/  MUFU.EX2 R243, R0 ;  /* 0x0000000000f37308 */ /* 0x0007220000000800 */
[----:B------:R-:W-:Y:S01]  /*4d50*/  F2FP.BF16.F32.PACK_AB R168, R205, R206 ;  /* 0x000000cecda8723e */ /* 0x000fe200000010ff */
        /* <DEDUP_REMOVED lines=41> */
[----:B------:R-:W1:Y:S01]  /*4ff0*/  S2R R7, SR_TID.X ;  /* 0x0000000000077919 */ /* 0x000e620000002100 */
[----:B------:R-:W-:Y:S01]  /*5000*/  ULDC UR4, c[0x0][0x2d0] ;  /* 0x0000b40000047ab9 */ /* 0x000fe20000000800 */
[----:B------:R-:W2:Y:S01]  /*5010*/  LDC.64 R234, c[0x0][0x250] ;  /* 0x00009400ffea7b82 */ /* 0x000ea20000000a00 */
[----:B------:R-:W-:Y:S01]  /*5020*/  ISETP.GE.AND P3, PT, R138, UR4, PT ;  /* 0x000000048a007c0c */ /* 0x000fe2000bf66270 */
[----:B------:R-:W-:Y:S01]  /*5030*/  IMAD.MOV.U32 R3, RZ, RZ, R137 ;  /* 0x000000ffff037224 */ /* 0x000fe200078e0089 */
[----:B------:R-:W-:Y:S01]  /*5040*/  LEA.HI.SX32 R232, R232, 0xfffffffe, 0x1b ;  /* 0xfffffffee8e87811 */ /* 0x000fe200078fdaff */
[----:B------:R-:W-:Y:S01]  /*5050*/  IMAD.MOV.U32 R138, RZ, RZ, R135 ;  /* 0x000000ffff8a7224 */ /* 0x000fe200078e0087 */
[----:B------:R-:W-:Y:S01]  /*5060*/  MOV R139, R132 ;  /* 0x00000084008b7202 */ /* 0x000fe20000000f00 */
[----:B------:R-:W-:Y:S01]  /*5070*/  ULDC UR5, c[0x0][0x2d0] ;  /* 0x0000b40000057ab9 */ /* 0x000fe20000000800 */
[----:B------:R-:W-:Y:S01]  /*5080*/  ULDC UR4, c[0x0][0x2ec] ;  /* 0x0000bb0000047ab9 */ /* 0x000fe20000000800 */
[----:B------:R-:W-:-:S06]  /*5090*/  ULDC.64 UR6, c[0x0][0x248] ;  /* 0x0000920000067ab9 */ /* 0x000fcc0000000a00 */
[----:B------:R-:W3:Y:S08]  /*50a0*/  @!P3 LDC.64 R248, c[0x0][0x220] ;  /* 0x00008800fff8bb82 */ /* 0x000ef00000000a00 */
[----:B------:R-:W4:Y:S01]  /*50b0*/  @!P3 LDC.64 R246, c[0x0][0x220] ;  /* 0x00008800fff6bb82 */ /* 0x000f220000000a00 */
[----:B-1----:R-:W-:-:S05]  /*50c0*/  LOP3.LUT R7, R7, 0x3, RZ, 0xc0, !PT ;  /* 0x0000000307077812 */ /* 0x002fca00078ec0ff */
[----:B------:R-:W-:-:S05]  /*50d0*/  IMAD R250, R7, -0x2, R250 ;  /* 0xfffffffe07fa7824 */ /* 0x000fca00078e02fa */
[----:B------:R-:W-:Y:S01]  /*50e0*/  IADD3 R250, R134, R250, -R200 ;  /* 0x000000fa86fa7210 */ /* 0x000fe20007ffe8c8 */
[----:B------:R-:W-:Y:S01]  /*50f0*/  IMAD.MOV.U32 R134, RZ, RZ, R136 ;  /* 0x000000ffff867224 */ /* 0x000fe200078e0088 */
[----:B------:R-:W-:Y:S06]  /*5100*/  BRA `(.L_x_1215) ;  /* 0x0000000000b87947 */ /* 0x000fec0003800000 */
.L_x_1217:
[----:B------:R-:W2:Y:S01]  /*5110*/  LDL.64 R238, [R1+0x18] ;  /* 0x0000180001ee7983 */ /* 0x000ea20000100a00 */
[----:B------:R-:W1:Y:S01]  /*5120*/  @!P3 LDC.64 R176, c[0x0][0x218] ;  /* 0x00008600ffb0bb82 */ /* 0x000e620000000a00 */
[----:B------:R-:W-:Y:S02]  /*5130*/  VIADD R2, R232, 0xffffffff ;  /* 0xffffffffe8027836 */ /* 0x000fe40000000000 */
[----:B------:R-:W3:Y:S02]  /*5140*/  LDL.64 R236, [R1] ;  /* 0x0000000001ec7983 */ /* 0x000ee40000100a00 */
[----:B------:R-:W-:Y:S01]  /*5150*/  IMAD.WIDE.U32 R136, R2, UR6, RZ ;  /* 0x0000000602887c25 */ /* 0x000fe2000f8e00ff */
[----:B------:R-:W-:Y:S01]  /*5160*/  SHF.R.S32.HI R132, RZ, 0x1f, R2 ;  /* 0x0000001fff847819 */ /* 0x000fe20000011402 */
[----:B------:R4:W-:Y:S01]  /*5170*/  @P3 STS.128 [R231+0x8000], RZ ;  /* 0x008000ffe7003388 */ /* 0x0009e20000000c00 */
[----:B------:R-:W5:Y:S03]  /*5180*/  @!P2 LDC.64 R172, c[0x0][0x218] ;  /* 0x00008600ffacab82 */ /* 0x000f660000000a00 */
[----:B------:R-:W-:Y:S04]  /*5190*/  IMAD R132, R132, UR6, RZ ;  /* 0x0000000684847c24 */ /* 0x000fe8000f8e02ff */
[----:B------:R-:W-:Y:S01]  /*51a0*/  IMAD R132, R2, UR7, R132 ;  /* 0x0000000702847c24 */ /* 0x000fe2000f8e0284 */
[----:B------:R-:W4:Y:S03]  /*51b0*/  @!P3 LDC.64 R174, c[0x0][0x218] ;  /* 0x00008600ffaebb82 */ /* 0x000f260000000a00 */
[----:B------:R-:W-:Y:S05]  /*51c0*/  IMAD.IADD R135, R137, 0x1, R132 ;  /* 0x0000000189877824 */ /* 0x000fea00078e0284 */
[----:B------:R-:W4:Y:S01]  /*51d0*/  @!P2 LDC.64 R180, c[0x0][0x218] ;  /* 0x00008600ffb4ab82 */ /* 0x000f220000000a00 */
[----:B--2---:R-:W-:Y:S04]  /*51e0*/  LEA R2, P1, R136, R238, 0x5 ;  /* 0x000000ee88027211 */ /* 0x004fe800078228ff */
[----:B-1----:R-:W-:Y:S02]  /*51f0*/  @!P3 LEA R176, P6, R2, R176, 0x1 ;  /* 0x000000b002b0b211 */ /* 0x002fe400078c08ff */
[----:B---3--:R-:W-:Y:S02]  /*5200*/  LEA.HI.X R135, R136, R237, R135, 0x5, P1 ;  /* 0x000000ed88877211 */ /* 0x008fe400008f2c87 */
[C---:B-----5:R-:W-:Y:S02]  /*5210*/  @!P2 LEA R172, P1, R2.reuse, R172, 0x1 ;  /* 0x000000ac02aca211 */ /* 0x060fe400078208ff */
[C-C-:B------:R-:W-:Y:S02]  /*5220*/  @!P3 LEA.HI.X R177, R2.reuse, R177, R135.reuse, 0x1, P6 ;  /* 0x000000b102b1b211 */ /* 0x140fe400030f0c87 */
[--C-:B------:R-:W-:Y:S02]  /*5230*/  @!P2 LEA.HI.X R173, R2, R173, R135.reuse, 0x1, P1 ;  /* 0x000000ad02ada211 */ /* 0x100fe400008f0c87 */
[----:B------:R-:W-:Y:S01]  /*5240*/  IADD3 R132, P0, R251, R2, RZ ;  /* 0x00000002fb847210 */ /* 0x000fe20007f1e0ff */
[----:B------:R-:W-:Y:S01]  /*5250*/  @!PT LDS RZ, [RZ] ;  /* 0x00000000fffff984 */ /* 0x000fe20000000800 */
[----:B------:R-:W-:Y:S01]  /*5260*/  @!PT LDS RZ, [RZ] ;  /* 0x00000000fffff984 */ /* 0x000fe20000000800 */
[----:B------:R-:W-:Y:S01]  /*5270*/  @!PT LDS RZ, [RZ] ;  /* 0x00000000fffff984 */ /* 0x000fe20000000800 */
[----:B------:R1:W-:Y:S03]  /*5280*/  @!P3 LDGSTS.E.BYPASS.LTC128B.128 [R231+0x8000], desc[UR8][R176.64] ;  /* 0x08000000b0e7bfae */ /* 0x0003e6000b901d48 */
[----:B----4-:R-:W-:Y:S01]  /*5290*/  @!P3 LEA R174, P5, R132, R174, 0x1 ;  /* 0x000000ae84aeb211 */ /* 0x010fe200078a08ff */
[----:B------:R1:W-:Y:S01]  /*52a0*/  @P2 STS.128 [R231+0x9000], RZ ;  /* 0x009000ffe7002388 */ /* 0x0003e20000000c00 */
[----:B------:R-:W-:Y:S01]  /*52b0*/  IMAD.X R137, R252, 0x1, R135, P0 ;  /* 0x00000001fc897824 */ /* 0x000fe200000e0687 */
[C---:B------:R-:W-:Y:S02]  /*52c0*/  @!P2 LEA R136, P0, R132.reuse, R180, 0x1 ;  /* 0x000000b48488a211 */ /* 0x040fe400078008ff */
        /* <DEDUP_REMOVED lines=18> */
.L_x_1215:
[----:B------:R-:W5:Y:S01]  /*53f0*/  LDL.64 R12, [R1+0x10] ;  /* 0x00001000010c7983 */ /* 0x000f620000100a00 */
[----:B------:R-:W-:Y:S01]  /*5400*/  ISETP.GE.AND P2, PT, R245, UR5, PT ;  /* 0x00000005f5007c0c */ /* 0x000fe2000bf46270 */
[----:B------:R-:W-:Y:S04]  /*5410*/  DEPBAR.LE SB0, 0x0 ;  /* 0x000080000000791a */ /* 0x000fe80000000000 */
[----:B------:R-:W4:Y:S01]  /*5420*/  LDL R10, [R1+0x8] ;  /* 0x00000800010a7983 */ /* 0x000f220000100800 */
[----:B------:R-:W-:Y:S01]  /*5430*/  SHF.R.S32.HI R0, RZ, 0x1f, R232 ;  /* 0x0000001fff007819 */ /* 0x000fe200000114e8 */
[-C--:B--2---:R-:W-:Y:S06]  /*5440*/  IMAD.WIDE.U32 R4, R232, R234.reuse, RZ ;  /* 0x000000eae8047225 */ /* 0x084fec00078e00ff */
[----:B------:R-:W1:Y:S08]  /*5450*/  @!P2 LDC.64 R8, c[0x0][0x220] ;  /* 0x00008800ff08ab82 */ /* 0x000e700000000a00 */
[----:B------:R-:W-:Y:S01]  /*5460*/  BAR.SYNC.DEFER_BLOCKING 0x0 ;  /* 0x0000000000007b1d */ /* 0x000fe20000010000 */
[----:B------:R-:W-:Y:S04]  /*5470*/  IMAD R0, R0, R234, RZ ;  /* 0x000000ea00007224 */ /* 0x000fe800078e02ff */
[----:B------:R-:W-:Y:S04]  /*5480*/  IMAD R2, R232, R235, R0 ;  /* 0x000000ebe8027224 */ /* 0x000fe800078e0200 */
[----:B------:R-:W-:Y:S01]  /*5490*/  IMAD.IADD R5, R5, 0x1, R2 ;  /* 0x0000000105057824 */ /* 0x000fe200078e0202 */
[----:B------:R-:W-:Y:S01]  /*54a0*/  @P3 STS.128 [R231+0xa000], RZ ;  /* 0x00a000ffe7003388 */ /* 0x000fe20000000c00 */
[----:B------:R-:W2:Y:S01]  /*54b0*/  @!P2 LDC.64 R6, c[0x0][0x220] ;  /* 0x00008800ff06ab82 */ /* 0x000ea20000000a00 */
[----:B-----5:R-:W-:Y:S04]  /*54c0*/  LEA R0, P1, R4, R12, 0x5 ;  /* 0x0000000c04007211 */ /* 0x020fe800078228ff */
[----:B---3--:R-:W-:Y:S02]  /*54d0*/  @!P3 LEA R12, P5, R0, R248, 0x1 ;  /* 0x000000f8000cb211 */ /* 0x008fe400078a08ff */
[----:B----4-:R-:W-:Y:S02]  /*54e0*/  LEA.HI.X R4, R4, R10, R5, 0x5, P1 ;  /* 0x0000000a04047211 */ /* 0x010fe400008f2c05 */
[C---:B-1----:R-:W-:Y:S02]  /*54f0*/  @!P2 LEA R8, P1, R0.reuse, R8, 0x1 ;  /* 0x000000080008a211 */ /* 0x042fe400078208ff */
[C-C-:B------:R-:W-:Y:S02]  /*5500*/  @!P3 LEA.HI.X R13, R0.reuse, R249, R4.reuse, 0x1, P5 ;  /* 0x000000f9000db211 */ /* 0x140fe400028f0c04 */
[----:B------:R-:W-:Y:S02]  /*5510*/  @!P2 LEA.HI.X R9, R0, R9, R4, 0x1, P1 ;  /* 0x000000090009a211 */ /* 0x000fe400008f0c04 */
[----:B------:R-:W-:Y:S01]  /*5520*/  LEA R2, P0, R234, R0, 0x4 ;  /* 0x00000000ea027211 */ /* 0x000fe200078020ff */
[----:B------:R-:W-:Y:S01]  /*5530*/  @!PT LDS RZ, [RZ] ;  /* 0x00000000fffff984 */ /* 0x000fe20000000800 */
[----:B------:R-:W-:Y:S01]  /*5540*/  @!PT LDS RZ, [RZ] ;  /* 0x00000000fffff984 */ /* 0x000fe20000000800 */
[----:B------:R-:W-:Y:S01]  /*5550*/  @!PT LDS RZ, [RZ] ;  /* 0x00000000fffff984 */ /* 0x000fe20000000800 */
[----:B------:R-:W-:Y:S01]  /*5560*/  @!P3 LDGSTS.E.BYPASS.LTC128B.128 [R231+0xa000], desc[UR8][R12.64] ;  /* 0x0a0000000ce7bfae */ /* 0x000fe2000b901d48 */
[----:B------:R-:W-:Y:S02]  /*5570*/  IMAD R0, R232, -0x20, R250 ;  /* 0xffffffe0e8007824 */ /* 0x000fe400078e02fa */
[----:B------:R-:W-:Y:S03]  /*5580*/  @!P3 LEA R10, P4, R2, R246, 0x1 ;  /* 0x000000f6020ab211 */ /* 0x000fe600078808ff */
[----:B------:R-:W-:Y:S01]  /*5590*/  @P2 STS.128 [R231+0xb000], RZ ;  /* 0x00b000ffe7002388 */ /* 0x000fe20000000c00 */
[----:B------:R-:W-:Y:S01]  /*55a0*/  LEA.HI.X R5, R234, R4, R235, 0x4, P0 ;  /* 0x00000004ea057211 */ /* 0x000fe200000f24eb */
[----:B------:R-:W-:Y:S01]  /*55b0*/  VIADD R137, R0, 0x8 ;  /* 0x0000000800897836 */ /* 0x000fe20000000000 */
[C---:B--2---:R-:W-:Y:S03]  /*55c0*/  @!P2 LEA R6, P0, R2.reuse, R6, 0x1 ;  /* 0x000000060206a211 */ /* 0x044fe600078008ff */
[----:B------:R-:W-:Y:S01]  /*55d0*/  @!PT LDS RZ, [RZ] ;  /* 0x00000000fffff984 */ /* 0x000fe20000000800 */
[----:B------:R-:W-:Y:S01]  /*55e0*/  @!PT LDS RZ, [RZ] ;  /* 0x00000000fffff984 */ /* 0x000fe20000000800 */
[----:B------:R-:W-:Y:S01]  /*55f0*/  @!PT LDS RZ, [RZ] ;  /* 0x00000000fffff984 */ /* 0x000fe20000000800 */
[----:B------:R-:W-:Y:S01]  /*5600*/  @!P2 LDGSTS.E.BYPASS.LTC128B.128 [R231+0xb000], desc[UR8][R8.64+0x80] ;  /* 0x0b00008008e7afae */ /* 0x000fe2000b901d48 */
[--C-:B------:R-:W-:Y:S01]  /*5610*/  @!P3 LEA.HI.X R11, R2, R247, R5.reuse, 0x1, P4 ;  /* 0x000000f7020bb211 */ /* 0x100fe200020f0c05 */
[----:B------:R-:W-:Y:S01]  /*5620*/  VIADD R136, R0, 0x7 ;  /* 0x0000000700887836 */ /* 0x000fe20000000000 */
[----:B------:R-:W-:Y:S03]  /*5630*/  @!P2 LEA.HI.X R7, R2, R7, R5, 0x1, P0 ;  /* 0x000000070207a211 */ /* 0x000fe600000f0c05 */
[----:B------:R-:W-:Y:S01]  /*5640*/  @P3 STS.128 [R231+0xa800], RZ ;  /* 0x00a800ffe7003388 */ /* 0x000fe20000000c00 */
[C---:B------:R-:W-:Y:S01]  /*5650*/  VIADD R135, R0.reuse, 0xffffffff ;  /* 0xffffffff00877836 */ /* 0x040fe20000000000 */
[----:B------:R-:W-:Y:S01]  /*5660*/  ISETP.GE.AND P6, PT, R137, RZ, PT ;  /* 0x000000ff8900720c */ /* 0x000fe20003fc6270 */
[----:B------:R-:W-:Y:S03]  /*5670*/  VIADD R132, R0, 0x48 ;  /* 0x0000004800847836 */ /* 0x000fe60000000000 */
[----:B------:R-:W-:Y:S01]  /*5680*/  @!PT LDS RZ, [RZ] ;  /* 0x00000000fffff984 */ /* 0x000fe20000000800 */
[----:B------:R-:W-:Y:S01]  /*5690*/  @!PT LDS RZ, [RZ] ;  /* 0x00000000fffff984 */ /* 0x000fe20000000800 */
[----:B------:R-:W-:Y:S01]  /*56a0*/  @!PT LDS RZ, [RZ] ;  /* 0x00000000fffff984 */ /* 0x000fe20000000800 */
[----:B------:R-:W-:Y:S01]  /*56b0*/  @!P3 LDGSTS.E.BYPASS.LTC128B.128 [R231+0xa800], desc[UR8][R10.64] ;  /* 0x0a8000000ae7bfae */ /* 0x000fe2000b901d48 */
[----:B------:R-:W-:Y:S01]  /*56c0*/  ISETP.GE.AND P5, PT, R136, RZ, PT ;  /* 0x000000ff8800720c */ /* 0x000fe20003fa6270 */
[----:B------:R-:W-:Y:S01]  /*56d0*/  VIADD R2, R0, 0x47 ;  /* 0x0000004700027836 */ /* 0x000fe20000000000 */
[----:B------:R-:W-:Y:S03]  /*56e0*/  ISETP.GE.AND P4, PT, R135, RZ, PT ;  /* 0x000000ff8700720c */ /* 0x000fe60003f86270 */
[----:B------:R-:W-:Y:S01]  /*56f0*/  @P2 STS.128 [R231+0xb800], RZ ;  /* 0x00b800ffe7002388 */ /* 0x000fe20000000c00 */
[----:B------:R-:W-:Y:S02]  /*5700*/  ISETP.GE.AND P1, PT, R132, RZ, PT ;  /* 0x000000ff8400720c */ /* 0x000fe40003f26270 */
[----:B------:R-:W-:Y:S03]  /*5710*/  ISETP.GE.AND P0, PT, R2, RZ, PT ;  /* 0x000000ff0200720c */ /* 0x000fe60003f06270 */
[----:B------:R-:W-:Y:S01]  /*5720*/  @!PT LDS RZ, [RZ] ;  /* 0x00000000fffff984 */ /* 0x000fe20000000800 */
[----:B------:R-:W-:Y:S01]  /*5730*/  @!PT LDS RZ, [RZ] ;  /* 0x00000000fffff984 */ /* 0x000fe20000000800 */
[----:B------:R-:W-:Y:S01]  /*5740*/  @!PT LDS RZ, [RZ] ;  /* 0x00000000fffff984 */ /* 0x000fe20000000800 */
[----:B------:R1:W-:Y:S01]  /*5750*/  @!P2 LDGSTS.E.BYPASS.LTC128B.128 [R231+0xb800], desc[UR8][R6.64+0x80] ;  /* 0x0b80008006e7afae */ /* 0x0003e2000b901d48 */
[C---:B------:R-:W-:Y:S05]  /*5760*/  @!P6 IADD3 R137, -R0.reuse, -0x8, RZ ;  /* 0xfffffff80089e810 */ /* 0x040fea0007ffe1ff */
[----:B------:R-:W-:Y:S01]  /*5770*/  LDSM.16.M88.4 R32, [R218] ;  /* 0x00000000da20783b */ /* 0x000fe20000000200 */
[C---:B------:R-:W-:Y:S02]  /*5780*/  @!P5 IADD3 R136, -R0.reuse, -0x7, RZ ;  /* 0xfffffff90088d810 */ /* 0x040fe40007ffe1ff */
[C---:B------:R-:W-:Y:S03]  /*5790*/  @!P4 IADD3 R135, -R0.reuse, 0x1, RZ ;  /* 0x000000010087c810 */ /* 0x040fe60007ffe1ff */
[----:B------:R-:W1:Y:S01]  /*57a0*/  LDSM.16.M88.4 R16, [R216+0x8000] ;  /* 0x00800000d810783b */ /* 0x000e620000000200 */
[C---:B------:R-:W-:Y:S02]  /*57b0*/  @!P1 IADD3 R132, -R0.reuse, -0x48, RZ ;  /* 0xffffffb800849810 */ /* 0x040fe40007ffe1ff */
[C---:B------:R-:W-:Y:S02]  /*57c0*/  @!P0 IADD3 R2, -R0.reuse, -0x47, RZ ;  /* 0xffffffb900028810 */ /* 0x040fe40007ffe1ff */
[----:B------:R-:W-:Y:S01]  /*57d0*/  I2FP.F32.S32 R136, R136 ;  /* 0x0000008800887245 */ /* 0x000fe20000201400 */
[----:B------:R-:W2:Y:S01]  /*57e0*/  LDSM.16.M88.4 R28, [R218+0x2000] ;  /* 0x00200000da1c783b */ /* 0x000ea20000000200 */
[----:B------:R-:W-:Y:S02]  /*57f0*/  I2FP.F32.S32 R132, R132 ;  /* 0x0000008400847245 */ /* 0x000fe40000201400 */
[----:B------:R-:W-:Y:S02]  /*5800*/  I2FP.F32.S32 R2, R2 ;  /* 0x0000000200027245 */ /* 0x000fe40000201400 */
[----:B------:R-:W-:Y:S01]  /*5810*/  I2FP.F32.S32 R137, R137 ;  /* 0x0000008900897245 */ /* 0x000fe20000201400 */
[----:B------:R-:W3:Y:S06]  /*5820*/  LDSM.16.M88.4 R172, [R216+0x8800] ;  /* 0x00880000d8ac783b */ /* 0x000eec0000000200 */
[----:B------:R-:W0:Y:S06]  /*5830*/  LDGDEPBAR ;  /* 0x00000000000079af */ /* 0x000e2c0000000000 */
[----:B------:R-:W-:Y:S06]  /*5840*/  LDSM.16.M88.4 R176, [R220] ;  /* 0x00000000dcb0783b */ /* 0x000fec0000000200 */
[----:B------:R-:W4:Y:S06]  /*5850*/  LDSM.16.M88.4 R180, [R227] ;  /* 0x00000000e3b4783b */ /* 0x000f2c0000000200 */
[----:B------:R-:W5:Y:S01]  /*5860*/  LDSM.16.M88.4 R184, [R220+0x2000] ;  /* 0x00200000dcb8783b */ /* 0x000f620000000200 */
[-C--:B-1----:R-:W-:Y:S05]  /*5870*/  HMMA.16816.F32.BF16 R4, R32, R16.reuse, RZ ;  /* 0x000000102004723c */ /* 0x082fea00000418ff */
[----:B------:R-:W1:Y:S01]  /*5880*/  LDSM.16.M88.4 R188, [R230] ;  /* 0x00000000e6bc783b */ /* 0x000e620000000200 */
[C---:B--2---:R-:W-:Y:S05]  /*5890*/  HMMA.16816.F32.BF16 R8, R28.reuse, R16, RZ ;  /* 0x000000101c08723c */ /* 0x044fea00000418ff */
[----:B------:R-:W-:Y:S01]  /*58a0*/  LDSM.16.M88.4 R192, [R226] ;  /* 0x00000000e2c0783b */ /* 0x000fe20000000200 */
[-C--:B------:R-:W-:Y:S05]  /*58b0*/  HMMA.16816.F32.BF16 R12, R28, R18.reuse, RZ ;  /* 0x000000121c0c723c */ /* 0x080fea00000418ff */
[----:B------:R-:W2:Y:S01]  /*58c0*/  LDSM.16.M88.4 R196, [R224+0x8000] ;  /* 0x00800000e0c4783b */ /* 0x000ea20000000200 */
[C---:B------:R-:W-:Y:S05]  /*58d0*/  HMMA.16816.F32.BF16 R16, R32.reuse, R18, RZ ;  /* 0x000000122010723c */ /* 0x040fea00000418ff */
[----:B------:R-:W2:Y:S01]  /*58e0*/  LDSM.16.M88.4 R200, [R226+0x2000] ;  /* 0x00200000e2c8783b */ /* 0x000ea20000000200 */
[-C--:B---3--:R-:W-:Y:S05]  /*58f0*/  HMMA.16816.F32.BF16 R20, R32, R172.reuse, RZ ;  /* 0x000000ac2014723c */ /* 0x088fea00000418ff */
[----:B------:R-:W-:Y:S01]  /*5900*/  LDSM.16.M88.4 R204, [R225] ;  /* 0x00000000e1cc783b */ /* 0x000fe20000000200 */
[C---:B------:R-:W-:Y:S05]  /*5910*/  HMMA.16816.F32.BF16 R24, R28.reuse, R172, RZ ;  /* 0x000000ac1c18723c */ /* 0x040fea00000418ff */
[----:B------:R-:W-:Y:S01]  /*5920*/  LDSM.16.M88.4 R208, [R223] ;  /* 0x00000000dfd0783b */ /* 0x000fe20000000200 */
[-C--:B------:R-:W-:Y:S05]  /*5930*/  HMMA.16816.F32.BF16 R28, R28, R174.reuse, RZ ;  /* 0x000000ae1c1c723c */ /* 0x080fea00000418ff */
[----:B------:R-:W-:Y:S01]  /*5940*/  LDSM.16.M88.4 R212, [R225+0x2000] ;  /* 0x00200000e1d4783b */ /* 0x000fe20000000200 */
[----:B------:R-:W-:Y:S05]  /*5950*/  HMMA.16816.F32.BF16 R32, R32, R174, RZ ;  /* 0x000000ae2020723c */ /* 0x000fea00000418ff */
[----:B------:R-:W3:Y:S01]  /*5960*/  LDSM.16.M88.4 R172, [R224+0x8800] ;  /* 0x00880000e0ac783b */ /* 0x000ee20000000200 */
[-C--:B----4-:R-:W-:Y:S06]  /*5970*/  HMMA.16816.F32.BF16 R4, R176, R180.reuse, R4 ;  /* 0x000000b4b004723c */ /* 0x090fec0000041804 */
[C---:B-----5:R-:W-:Y:S06]  /*5980*/  HMMA.16816.F32.BF16 R8, R184.reuse, R180, R8 ;  /* 0x000000b4b808723c */ /* 0x060fec0000041808 */
[-C--:B------:R-:W-:Y:S06]  /*5990*/  HMMA.16816.F32.BF16 R12, R184, R182.reuse, R12 ;  /* 0x000000b6b80c723c */ /* 0x080fec000004180c */
[C---:B------:R-:W-:Y:S01]  /*59a0*/  HMMA.16816.F32.BF16 R16, R176.reuse, R182, R16 ;  /* 0x000000b6b010723c */ /* 0x040fe20000041810 */
[----:B------:R-:W-:Y:S05]  /*59b0*/  LDSM.16.M88.4 R180, [R218+0x4000] ;  /* 0x00400000dab4783b */ /* 0x000fea0000000200 */
        /* <DEDUP_REMOVED lines=8> */
[C---:B------:R-:W-:Y:S06]  /*5a40*/  HMMA.16816.F32.BF16 R8, R200.reuse, R196, R8 ;  /* 0x000000c4c808723c */ /* 0x040fec0000041808 */
[-C--:B------:R-:W-:Y:S06]  /*5a50*/  HMMA.16816.F32.BF16 R12, R200, R198.reuse, R12 ;  /* 0x000000c6c80c723c */ /* 0x080fec000004180c */
[C---:B------:R-:W-:Y:S01]  /*5a60*/  HMMA.16816.F32.BF16 R16, R192.reuse, R198, R16 ;  /* 0x000000c6c010723c */ /* 0x040fe20000041810 */
[----:B------:R-:W-:Y:S05]  /*5a70*/  LDSM.16.M88.4 R196, [R229] ;  /* 0x00000000e5c4783b */ /* 0x000fea0000000200 */
[-C--:B---3--:R-:W-:Y:S06]  /*5a80*/  HMMA.16816.F32.BF16 R20, R192, R172.reuse, R20 ;  /* 0x000000acc014723c */ /* 0x088fec0000041814 */
[C---:B------:R-:W-:Y:S06]  /*5a90*/  HMMA.16816.F32.BF16 R24, R200.reuse, R172, R24 ;  /* 0x000000acc818723c */ /* 0x040fec0000041818 */
[-C--:B------:R-:W-:Y:S01]  /*5aa0*/  HMMA.16816.F32.BF16 R28, R200, R174.reuse, R28 ;  /* 0x000000aec81c723c */ /* 0x080fe2000004181c */
[----:B------:R-:W-:Y:S05]  /*5ab0*/  LDSM.16.M88.4 R200, [R220+0x6000] ;  /* 0x00600000dcc8783b */ /* 0x000fea0000000200 */
[----:B------:R-:W-:Y:S01]  /*5ac0*/  HMMA.16816.F32.BF16 R32, R192, R174, R32 ;  /* 0x000000aec020723c */ /* 0x000fe20000041820 */
[----:B------:R-:W3:Y:S05]  /*5ad0*/  LDSM.16.M88.4 R172, [R216+0x9800] ;  /* 0x00980000d8ac783b */ /* 0x000eea0000000200 */
[-C--:B------:R-:W-:Y:S01]  /*5ae0*/  HMMA.16816.F32.BF16 R4, R204, R208.reuse, R4 ;  /* 0x000000d0cc04723c */ /* 0x080fe20000041804 */
[----:B------:R-:W4:Y:S05]  /*5af0*/  LDSM.16.M88.4 R192, [R220+0x4000] ;  /* 0x00400000dcc0783b */ /* 0x000f2a0000000200 */
[C---:B------:R-:W-:Y:S06]  /*5b00*/  HMMA.16816.F32.BF16 R8, R212.reuse, R208, R8 ;  /* 0x000000d0d408723c */ /* 0x040fec0000041808 */
[-C--:B------:R-:W-:Y:S06]  /*5b10*/  HMMA.16816.F32.BF16 R12, R212, R210.reuse, R12 ;  /* 0x000000d2d40c723c */ /* 0x080fec000004180c */
[C---:B------:R-:W-:Y:S01]  /*5b20*/  HMMA.16816.F32.BF16 R16, R204.reuse, R210, R16 ;  /* 0x000000d2cc10723c */ /* 0x040fe20000041810 */
[----:B------:R-:W-:Y:S05]  /*5b30*/  LDSM.16.M88.4 R208, [R224+0x9000] ;  /* 0x00900000e0d0783b */ /* 0x000fea0000000200 */
[-C--:B-1----:R-:W-:Y:S06]  /*5b40*/  HMMA.16816.F32.BF16 R20, R204, R176.reuse, R20 ;  /* 0x000000b0cc14723c */ /* 0x082fec0000041814 */
[C---:B------:R-:W-:Y:S06]  /*5b50*/  HMMA.16816.F32.BF16 R24, R212.reuse, R176, R24 ;  /* 0x000000b0d418723c */ /* 0x040fec0000041818 */
[-C--:B------:R-:W-:Y:S06]  /*5b60*/  HMMA.16816.F32.BF16 R28, R212, R178.reuse, R28 ;  /* 0x000000b2d41c723c */ /* 0x080fec000004181c */
[----:B------:R-:W-:Y:S01]  /*5b70*/  HMMA.16816.F32.BF16 R32, R204, R178, R32 ;  /* 0x000000b2cc20723c */ /* 0x000fe20000041820 */
[----:B------:R-:W1:Y:S05]  /*5b80*/  LDSM.16.M88.4 R176, [R228] ;  /* 0x00000000e4b0783b */ /* 0x000e6a0000000200 */
[-C--:B------:R-:W-:Y:S01]  /*5b90*/  HMMA.16816.F32.BF16 R4, R180, R184.reuse, R4 ;  /* 0x000000b8b404723c */ /* 0x080fe20000041804 */
[----:B------:R-:W5:Y:S05]  /*5ba0*/  LDSM.16.M88.4 R204, [R226+0x4000] ;  /* 0x00400000e2cc783b */ /* 0x000f6a0000000200 */
[C---:B--2---:R-:W-:Y:S06]  /*5bb0*/  HMMA.16816.F32.BF16 R8, R188.reuse, R184, R8 ;  /* 0x000000b8bc08723c */ /* 0x044fec0000041808 */
[-C--:B------:R-:W-:Y:S06]  /*5bc0*/  HMMA.16816.F32.BF16 R12, R188, R186.reuse, R12 ;  /* 0x000000babc0c723c */ /* 0x080fec000004180c */
[C---:B------:R-:W-:Y:S01]  /*5bd0*/  HMMA.16816.F32.BF16 R16, R180.reuse, R186, R16 ;  /* 0x000000bab410723c */ /* 0x040fe20000041810 */
[----:B------:R-:W2:Y:S05]  /*5be0*/  LDSM.16.M88.4 R184, [R226+0x6000] ;  /* 0x00600000e2b8783b */ /* 0x000eaa0000000200 */
[-C--:B---3--:R-:W-:Y:S06]  /*5bf0*/  HMMA.16816.F32.BF16 R20, R180, R172.reuse, R20 ;  /* 0x000000acb414723c */ /* 0x088fec0000041814 */
[C---:B------:R-:W-:Y:S06]  /*5c00*/  HMMA.16816.F32.BF16 R24, R188.reuse, R172, R24 ;  /* 0x000000acbc18723c */ /* 0x040fec0000041818 */
[-C--:B------:R-:W-:Y:S01]  /*5c10*/  HMMA.16816.F32.BF16 R28, R188, R174.reuse, R28 ;  /* 0x000000aebc1c723c */ /* 0x080fe2000004181c */
[----:B------:R-:W-:Y:S05]  /*5c20*/  LDSM.16.M88.4 R188, [R223+0x1000] ;  /* 0x00100000dfbc783b */ /* 0x000fea0000000200 */
        /* <DEDUP_REMOVED lines=8> */
[-C--:B-1----:R-:W-:Y:S06]  /*5cb0*/  HMMA.16816.F32.BF16 R20, R192, R176.reuse, R20 ;  /* 0x000000b0c014723c */ /* 0x082fec0000041814 */
[C---:B------:R-:W-:Y:S06]  /*5cc0*/  HMMA.16816.F32.BF16 R24, R200.reuse, R176, R24 ;  /* 0x000000b0c818723c */ /* 0x040fec0000041818 */
[-C--:B------:R-:W-:Y:S05]  /*5cd0*/  HMMA.16816.F32.BF16 R28, R200, R178.reuse, R28 ;  /* 0x000000b2c81c723c */ /* 0x080fea000004181c */
[C---:B------:R-:W-:Y:S01]  /*5ce0*/  VIADD R177, R0.reuse, 0x40 ;  /* 0x0000004000b17836 */ /* 0x040fe20000000000 */
[----:B------:R-:W-:Y:S04]  /*5cf0*/  HMMA.16816.F32.BF16 R32, R192, R178, R32 ;  /* 0x000000b2c020723c */ /* 0x000fe80000041820 */
[----:B------:R-:W-:Y:S01]  /*5d00*/  ISETP.GE.AND P6, PT, R177, RZ, PT ;  /* 0x000000ffb100720c */ /* 0x000fe20003fc6270 */
[----:B------:R-:W-:Y:S01]  /*5d10*/  VIADD R176, R0, 0x3f ;  /* 0x0000003f00b07836 */ /* 0x000fe20000000000 */
[-C--:B-----5:R-:W-:Y:S05]  /*5d20*/  HMMA.16816.F32.BF16 R4, R204, R208.reuse, R4 ;  /* 0x000000d0cc04723c */ /* 0x0a0fea0000041804 */
[----:B------:R-:W-:Y:S01]  /*5d30*/  ISETP.GE.AND P5, PT, R176, RZ, PT ;  /* 0x000000ffb000720c */ /* 0x000fe20003fa6270 */
[C---:B--2---:R-:W-:Y:S05]  /*5d40*/  HMMA.16816.F32.BF16 R8, R184.reuse, R208, R8 ;  /* 0x000000d0b808723c */ /* 0x044fea0000041808 */
[C---:B------:R-:W-:Y:S01]  /*5d50*/  @!P6 IADD3 R177, -R0.reuse, -0x40, RZ ;  /* 0xffffffc000b1e810 */ /* 0x040fe20007ffe1ff */
[-C--:B------:R-:W-:Y:S05]  /*5d60*/  HMMA.16816.F32.BF16 R12, R184, R210.reuse, R12 ;  /* 0x000000d2b80c723c */ /* 0x080fea000004180c */
[----:B------:R-:W-:Y:S01]  /*5d70*/  I2FP.F32.S32 R177, R177 ;  /* 0x000000b100b17245 */ /* 0x000fe20000201400 */
[C---:B------:R-:W-:Y:S05]  /*5d80*/  HMMA.16816.F32.BF16 R16, R204.reuse, R210, R16 ;  /* 0x000000d2cc10723c */ /* 0x040fea0000041810 */
[C---:B------:R-:W-:Y:S01]  /*5d90*/  @!P5 IADD3 R176, -R0.reuse, -0x3f, RZ ;  /* 0xffffffc100b0d810 */ /* 0x040fe20007ffe1ff */
[-C--:B---3--:R-:W-:Y:S05]  /*5da0*/  HMMA.16816.F32.BF16 R20, R204, R172.reuse, R20 ;  /* 0x000000accc14723c */ /* 0x088fea0000041814 */
[----:B------:R-:W-:Y:S01]  /*5db0*/  I2FP.F32.S32 R176, R176 ;  /* 0x000000b000b07245 */ /* 0x000fe20000201400 */
[C---:B------:R-:W-:Y:S05]  /*5dc0*/  HMMA.16816.F32.BF16 R24, R184.reuse, R172, R24 ;  /* 0x000000acb818723c */ /* 0x040fea0000041818 */
[C---:B------:R-:W-:Y:S01]  /*5dd0*/  VIADD R179, R0.reuse, 0x38 ;  /* 0x0000003800b37836 */ /* 0x040fe20000000000 */
[-C--:B------:R-:W-:Y:S04]  /*5de0*/  HMMA.16816.F32.BF16 R28, R184, R174.reuse, R28 ;  /* 0x000000aeb81c723c */ /* 0x080fe8000004181c */
[----:B------:R-:W-:Y:S01]  /*5df0*/  ISETP.GE.AND P4, PT, R179, RZ, PT ;  /* 0x000000ffb300720c */ /* 0x000fe20003f86270 */
[----:B------:R-:W-:Y:S01]  /*5e00*/  VIADD R178, R0, 0x37 ;  /* 0x0000003700b27836 */ /* 0x000fe20000000000 */
[----:B------:R-:W-:Y:S01]  /*5e10*/  HMMA.16816.F32.BF16 R32, R204, R174, R32 ;  /* 0x000000aecc20723c */ /* 0x000fe20000041820 */
[----:B------:R-:W1:Y:S01]  /*5e20*/  LDSM.16.M88.4 R172, [R223+0x1800] ;  /* 0x00180000dfac783b */ /* 0x000e620000000200 */
[----:B------:R-:W-:Y:S04]  /*5e30*/  DEPBAR.LE SB0, 0x0 ;  /* 0x000080000000791a */ /* 0x000fe80000000000 */
[----:B------:R-:W-:Y:S01]  /*5e40*/  ISETP.GE.AND P1, PT, R178, RZ, PT ;  /* 0x000000ffb200720c */ /* 0x000fe20003f26270 */
[----:B------:R-:W-:Y:S01]  /*5e50*/  BAR.SYNC.DEFER_BLOCKING 0x0 ;  /* 0x0000000000007b1d */ /* 0x000fe20000010000 */
[-C--:B----4-:R-:W-:Y:S05]  /*5e60*/  HMMA.16816.F32.BF16 R4, R180, R188.reuse, R4 ;  /* 0x000000bcb404723c */ /* 0x090fea0000041804 */
[C---:B------:R-:W-:Y:S01]  /*5e70*/  @!P4 IADD3 R179, -R0.reuse, -0x38, RZ ;  /* 0xffffffc800b3c810 */ /* 0x040fe20007ffe1ff */
[C---:B------:R-:W-:Y:S05]  /*5e80*/  HMMA.16816.F32.BF16 R8, R196.reuse, R188, R8 ;  /* 0x000000bcc408723c */ /* 0x040fea0000041808 */
[C---:B------:R-:W-:Y:S01]  /*5e90*/  @!P1 IADD3 R178, -R0.reuse, -0x37, RZ ;  /* 0xffffffc900b29810 */ /* 0x040fe20007ffe1ff */
[-C--:B------:R-:W-:Y:S05]  /*5ea0*/  HMMA.16816.F32.BF16 R12, R196, R190.reuse, R12 ;  /* 0x000000bec40c723c */ /* 0x080fea000004180c */
[----:B------:R-:W-:Y:S01]  /*5eb0*/  I2FP.F32.S32 R179, R179 ;  /* 0x000000b300b37245 */ /* 0x000fe20000201400 */
[C---:B------:R-:W-:Y:S05]  /*5ec0*/  HMMA.16816.F32.BF16 R16, R180.reuse, R190, R16 ;  /* 0x000000beb410723c */ /* 0x040fea0000041810 */
[----:B------:R-:W-:Y:S01]  /*5ed0*/  I2FP.F32.S32 R178, R178 ;  /* 0x000000b200b27245 */ /* 0x000fe20000201400 */
[C---:B------:R-:W-:Y:S01]  /*5ee0*/  VIADD R184, R0.reuse, 0xfffffff8 ;  /* 0xfffffff800b87836 */ /* 0x040fe20000000000 */
[----:B------:R-:W-:Y:S01]  /*5ef0*/  IABS R190, R0 ;  /* 0x0000000000be7213 */ /* 0x000fe20000000000 */
[----:B------:R-:W-:Y:S03]  /*5f00*/  VIADD R185, R0, 0xfffffff7 ;  /* 0xfffffff700b97836 */ /* 0x000fe60000000000 */
[----:B------:R-:W-:Y:S01]  /*5f10*/  ISETP.GE.AND P0, PT, R184, RZ, PT ;  /* 0x000000ffb800720c */ /* 0x000fe20003f06270 */
[C---:B------:R-:W-:Y:S01]  /*5f20*/  VIADD R186, R0.reuse, 0xfffffff0 ;  /* 0xfffffff000ba7836 */ /* 0x040fe20000000000 */
[----:B------:R-:W-:Y:S01]  /*5f30*/  ISETP.GE.AND P6, PT, R185, RZ, PT ;  /* 0x000000ffb900720c */ /* 0x000fe20003fc6270 */
[----:B------:R-:W-:Y:S01]  /*5f40*/  VIADD R187, R0, 0xffffffef ;  /* 0xffffffef00bb7836 */ /* 0x000fe20000000000 */
[-C--:B-1----:R-:W-:Y:S03]  /*5f50*/  HMMA.16816.F32.BF16 R20, R180, R172.reuse, R20 ;  /* 0x000000acb414723c */ /* 0x082fe60000041814 */
[----:B------:R-:W-:Y:S01]  /*5f60*/  ISETP.GE.AND P5, PT, R186, RZ, PT ;  /* 0x000000ffba00720c */ /* 0x000fe20003fa6270 */
[C---:B------:R-:W-:Y:S01]  /*5f70*/  VIADD R189, R0.reuse, 0x30 ;  /* 0x0000003000bd7836 */ /* 0x040fe20000000000 */
[----:B------:R-:W-:Y:S01]  /*5f80*/  ISETP.GE.AND P4, PT, R187, RZ, PT ;  /* 0x000000ffbb00720c */ /* 0x000fe20003f86270 */
[C---:B------:R-:W-:Y:S04]  /*5f90*/  HMMA.16816.F32.BF16 R24, R196.reuse, R172, R24 ;  /* 0x000000acc418723c */ /* 0x040fe80000041818 */
[----:B------:R-:W-:Y:S01]  /*5fa0*/  ISETP.GE.AND P1, PT, R189, RZ, PT ;  /* 0x000000ffbd00720c */ /* 0x000fe20003f26270 */
[C---:B------:R-:W-:Y:S01]  /*5fb0*/  VIADD R188, R0.reuse, 0x2f ;  /* 0x0000002f00bc7836 */ /* 0x040fe20000000000 */
[C---:B------:R-:W-:Y:S01]  /*5fc0*/  @!P0 IADD3 R184, -R0.reuse, 0x8, RZ ;  /* 0x0000000800b88810 */ /* 0x040fe20007ffe1ff */
[C---:B------:R-:W-:Y:S01]  /*5fd0*/  VIADD R193, R0.reuse, 0x28 ;  /* 0x0000002800c17836 */ /* 0x040fe20000000000 */
[C---:B------:R-:W-:Y:S01]  /*5fe0*/  @!P6 IADD3 R185, -R0.reuse, 0x9, RZ ;  /* 0x0000000900b9e810 */ /* 0x040fe20007ffe1ff */
[-C--:B------:R-:W-:Y:S03]  /*5ff0*/  HMMA.16816.F32.BF16 R28, R196, R174.reuse, R28 ;  /* 0x000000aec41c723c */ /* 0x080fe6000004181c */
[C---:B------:R-:W-:Y:S01]  /*6000*/  @!P5 IADD3 R186, -R0.reuse, 0x10, RZ ;  /* 0x0000001000bad810 */ /* 0x040fe20007ffe1ff */
[C---:B------:R-:W-:Y:S01]  /*6010*/  VIADD R195, R0.reuse, 0xffffffe8 ;  /* 0xffffffe800c37836 */ /* 0x040fe20000000000 */
[C---:B------:R-:W-:Y:S01]  /*6020*/  @!P4 IADD3 R187, -R0.reuse, 0x11, RZ ;  /* 0x0000001100bbc810 */ /* 0x040fe20007ffe1ff */
[----:B------:R-:W-:Y:S01]  /*6030*/  VIADD R194, R0, 0xffffffe7 ;  /* 0xffffffe700c27836 */ /* 0x000fe20000000000 */
[----:B------:R-:W-:Y:S01]  /*6040*/  ISETP.GE.AND P0, PT, R188, RZ, PT ;  /* 0x000000ffbc00720c */ /* 0x000fe20003f06270 */
[C---:B------:R-:W-:Y:S01]  /*6050*/  VIADD R192, R0.reuse, 0x27 ;  /* 0x0000002700c07836 */ /* 0x040fe20000000000 */
[----:B------:R-:W-:Y:S01]  /*6060*/  ISETP.GE.AND P6, PT, R193, RZ, PT ;  /* 0x000000ffc100720c */ /* 0x000fe20003fc6270 */
[----:B------:R-:W-:Y:S04]  /*6070*/  HMMA.16816.F32.BF16 R32, R180, R174, R32 ;  /* 0x000000aeb420723c */ /* 0x000fe80000041820 */
[----:B------:R-:W-:Y:S01]  /*6080*/  @!P1 IADD3 R189, -R0, -0x30, RZ ;  /* 0xffffffd000bd9810 */ /* 0x000fe20007ffe1ff */
[-C--:B------:R-:W-:Y:S01]  /*6090*/  FFMA.FTZ R7, R136, -R133.reuse, R7 ;  /* 0x8000008588077223 */ /* 0x080fe20000010007 */
[----:B------:R-:W-:Y:S01]  /*60a0*/  ISETP.GE.AND P5, PT, R195, RZ, PT ;  /* 0x000000ffc300720c */ /* 0x000fe20003fa6270 */
[-C--:B------:R-:W-:Y:S01]  /*60b0*/  FFMA.FTZ R10, R132, -R133.reuse, R10 ;  /* 0x80000085840a7223 */ /* 0x080fe2000001000a */
[----:B------:R-:W-:Y:S02]  /*60c0*/  ISETP.GE.AND P4, PT, R194, RZ, PT ;  /* 0x000000ffc200720c */ /* 0x000fe40003f86270 */
[----:B------:R-:W-:Y:S01]  /*60d0*/  ISETP.GE.AND P1, PT, R192, RZ, PT ;  /* 0x000000ffc000720c */ /* 0x000fe20003f26270 */
[-C--:B------:R-:W-:Y:S01]  /*60e0*/  FFMA.FTZ R11, R2, -R133.reuse, R11 ;  /* 0x80000085020b7223 */ /* 0x080fe2000001000b */
[C---:B------:R-:W-:Y:S01]  /*60f0*/  @!P0 IADD3 R188, -R0.reuse, -0x2f, RZ ;  /* 0xffffffd100bc8810 */ /* 0x040fe20007ffe1ff */
[-C--:B------:R-:W-:Y:S01]  /*6100*/  FFMA.FTZ R6, R137, -R133.reuse, R6 ;  /* 0x8000008589067223 */ /* 0x080fe20000010006 */
[----:B------:R-:W-:Y:S01]  /*6110*/  @!P6 IADD3 R193, -R0, -0x28, RZ ;  /* 0xffffffd800c1e810 */ /* 0x000fe20007ffe1ff */
[----:B------:R-:W-:Y:S01]  /*6120*/  FFMA.FTZ R8, R177, -R133, R8 ;  /* 0x80000085b1087223 */ /* 0x000fe20000010008 */
[----:B------:R-:W-:Y:S01]  /*6130*/  I2FP.F32.S32 R136, R135 ;  /* 0x0000008700887245 */ /* 0x000fe20000201400 */
[-C--:B------:R-:W-:Y:S01]  /*6140*/  FFMA.FTZ R9, R176, -R133.reuse, R9 ;  /* 0x80000085b0097223 */ /* 0x080fe20000010009 */
[----:B------:R-:W-:Y:S01]  /*6150*/  I2FP.F32.S32 R132, R186 ;  /* 0x000000ba00847245 */ /* 0x000fe20000201400 */
[-C--:B------:R-:W-:Y:S01]  /*6160*/  FFMA.FTZ R12, R179, -R133.reuse, R12 ;  /* 0x80000085b30c7223 */ /* 0x080fe2000001000c */
[----:B------:R-:W-:Y:S01]  /*6170*/  @!P5 IADD3 R195, -R0, 0x18, RZ ;  /* 0x0000001800c3d810 */ /* 0x000fe20007ffe1ff */
[-C--:B------:R-:W-:Y:S01]  /*6180*/  FFMA.FTZ R5, R136, -R133.reuse, R5 ;  /* 0x8000008588057223 */ /* 0x080fe20000010005 */
[----:B------:R-:W-:Y:S01]  /*6190*/  @!P4 IADD3 R194, -R0, 0x19, RZ ;  /* 0x0000001900c2c810 */ /* 0x000fe20007ffe1ff */
[-C--:B------:R-:W-:Y:S01]  /*61a0*/  FFMA.FTZ R20, R132, -R133.reuse, R20 ;  /* 0x8000008584147223 */ /* 0x080fe20000010014 */
[----:B------:R-:W-:Y:S01]  /*61b0*/  @!P1 IADD3 R192, -R0, -0x27, RZ ;  /* 0xffffffd900c09810 */ /* 0x000fe20007ffe1ff */
[----:B------:R-:W-:Y:S01]  /*61c0*/  IMAD.MOV.U32 R0, RZ, RZ, R190 ;  /* 0x000000ffff007224 */ /* 0x000fe200078e00be */
[----:B------:R-:W-:Y:S01]  /*61d0*/  I2FP.F32.S32 R135, R184 ;  /* 0x000000b800877245 */ /* 0x000fe20000201400 */
[----:B------:R-:W-:Y:S01]  /*61e0*/  FFMA.FTZ R34, R132, -R133, R34 ;  /* 0x8000008584227223 */ /* 0x000fe20000010022 */
[----:B------:R-:W-:Y:S01]  /*61f0*/  I2FP.F32.S32 R2, R187 ;  /* 0x000000bb00027245 */ /* 0x000fe20000201400 */
[-C--:B------:R-:W-:Y:S01]  /*6200*/  FFMA.FTZ R19, R136, -R133.reuse, R19 ;  /* 0x8000008588137223 */ /* 0x080fe20000010013 */
[----:B------:R-:W-:Y:S01]  /*6210*/  I2FP.F32.S32 R0, R0 ;  /* 0x0000000000007245 */ /* 0x000fe20000201400 */
[CC--:B------:R-:W-:Y:S01]  /*6220*/  FFMA.FTZ R16, R135.reuse, -R133.reuse, R16 ;  /* 0x8000008587107223 */ /* 0x0c0fe20000010010 */
[----:B------:R-:W-:Y:S01]  /*6230*/  ISETP.GT.AND P4, PT, R232, RZ, PT ;  /* 0x000000ffe800720c */ /* 0x000fe20003f84270 */
[----:B------:R-:W-:Y:S01]  /*6240*/  FFMA.FTZ R21, R2, -R133, R21 ;  /* 0x8000008502157223 */ /* 0x000fe20000010015 */
[----:B------:R-:W-:Y:S01]  /*6250*/  I2FP.F32.S32 R195, R195 ;  /* 0x000000c300c37245 */ /* 0x000fe20000201400 */
[C---:B------:R-:W-:Y:S01]  /*6260*/  FFMA.FTZ R4, R0.reuse, -R133, R4 ;  /* 0x8000008500047223 */ /* 0x040fe20000010004 */
[----:B------:R-:W-:Y:S01]  /*6270*/  I2FP.F32.S32 R189, R189 ;  /* 0x000000bd00bd7245 */ /* 0x000fe20000201400 */
[----:B------:R-:W-:Y:S01]  /*6280*/  FFMA.FTZ R18, R0, -R133, R18 ;  /* 0x8000008500127223 */ /* 0x000fe20000010012 */
[----:B------:R-:W-:Y:S01]  /*6290*/  I2FP.F32.S32 R0, R185 ;  /* 0x000000b900007245 */ /* 0x000fe20000201400 */
[----:B------:R-:W-:Y:S01]  /*62a0*/  FFMA.FTZ R35, R2, -R133, R35 ;  /* 0x8000008502237223 */ /* 0x000fe20000010023 */
[----:B------:R-:W-:Y:S01]  /*62b0*/  FMNMX.FTZ R132, R4, R3, !PT ;  /* 0x0000000304847209 */ /* 0x000fe20007810000 */
[-C--:B------:R-:W-:Y:S01]  /*62c0*/  FFMA.FTZ R22, R135, -R133.reuse, R22 ;  /* 0x8000008587167223 */ /* 0x080fe20000010016 */
        /* <DEDUP_REMOVED lines=13> */
[----:B------:R-:W-:Y:S01]  /*63a0*/  FFMA.FTZ R15, R176, -R133, R15 ;  /* 0x80000085b00f7223 */ /* 0x000fe2000001000f */
[----:B------:R-:W-:Y:S01]  /*63b0*/  FMNMX.FTZ R2, R10, R139, !PT ;  /* 0x0000008b0a027209 */ /* 0x000fe20007810000 */
[----:B------:R-:W-:Y:S01]  /*63c0*/  FFMA.FTZ R24, R189, -R133, R24 ;  /* 0x80000085bd187223 */ /* 0x000fe20000010018 */
[----:B------:R-:W-:Y:S01]  /*63d0*/  FMNMX.FTZ R132, R9, R135, !PT ;  /* 0x0000008709847209 */ /* 0x000fe20007810000 */
[----:B------:R-:W-:Y:S01]  /*63e0*/  FFMA.FTZ R26, R179, -R133, R26 ;  /* 0x80000085b31a7223 */ /* 0x000fe2000001001a */
[----:B------:R-:W-:Y:S02]  /*63f0*/  FMNMX.FTZ R135, R19, R136, !PT ;  /* 0x0000008813877209 */ /* 0x000fe40007810000 */
[----:B------:R-:W-:Y:S02]  /*6400*/  FMNMX.FTZ R137, R20, R137, !PT ;  /* 0x0000008914897209 */ /* 0x000fe40007810000 */
[----:B------:R-:W-:Y:S02]  /*6410*/  I2FP.F32.S32 R194, R194 ;  /* 0x000000c200c27245 */ /* 0x000fe40000201400 */
[----:B------:R-:W-:Y:S02]  /*6420*/  FMNMX.FTZ R2, R11, R2, !PT ;  /* 0x000000020b027209 */ /* 0x000fe40007810000 */
[----:B------:R-:W-:Y:S01]  /*6430*/  FMNMX.FTZ R132, R12, R132, !PT ;  /* 0x000000840c847209 */ /* 0x000fe20007810000 */
[----:B------:R-:W-:Y:S01]  /*6440*/  FFMA.FTZ R33, R194, -R133, R33 ;  /* 0x80000085c2217223 */ /* 0x000fe20000010021 */
[----:B------:R-:W-:Y:S02]  /*6450*/  FMNMX.FTZ R135, R22, R135, !PT ;  /* 0x0000008716877209 */ /* 0x000fe40007810000 */
[----:B------:R-:W-:Y:S02]  /*6460*/  FMNMX.FTZ R178, R21, R137, !PT ;  /* 0x0000008915b27209 */ /* 0x000fe40007810000 */
[----:B------:R-:W-:Y:S02]  /*6470*/  FMNMX.FTZ R136, R14, R2, !PT ;  /* 0x000000020e887209 */ /* 0x000fe40007810000 */
[----:B------:R-:W-:Y:S02]  /*6480*/  I2FP.F32.S32 R0, R188 ;  /* 0x000000bc00007245 */ /* 0x000fe40000201400 */
[----:B------:R-:W-:Y:S02]  /*6490*/  I2FP.F32.S32 R193, R193 ;  /* 0x000000c100c17245 */ /* 0x000fe40000201400 */
[----:B------:R-:W-:Y:S01]  /*64a0*/  FMNMX.FTZ R2, R13, R132, !PT ;  /* 0x000000840d027209 */ /* 0x000fe20007810000 */
[----:B------:R-:W-:Y:S01]  /*64b0*/  FFMA.FTZ R25, R0, -R133, R25 ;  /* 0x8000008500197223 */ /* 0x000fe20000010019 */
[----:B------:R-:W-:Y:S01]  /*64c0*/  FMNMX.FTZ R132, R23, R135, !PT ;  /* 0x0000008717847209 */ /* 0x000fe20007810000 */
[----:B------:R-:W-:Y:S01]  /*64d0*/  FFMA.FTZ R28, R193, -R133, R28 ;  /* 0x80000085c11c7223 */ /* 0x000fe2000001001c */
[----:B------:R-:W-:Y:S02]  /*64e0*/  FMNMX.FTZ R178, R32, R178, !PT ;  /* 0x000000b220b27209 */ /* 0x000fe40007810000 */
[----:B------:R-:W-:Y:S02]  /*64f0*/  I2FP.F32.S32 R192, R192 ;  /* 0x000000c000c07245 */ /* 0x000fe40000201400 */
[----:B------:R-:W-:Y:S02]  /*6500*/  FMNMX.FTZ R183, R15, R136, !PT ;  /* 0x000000880fb77209 */ /* 0x000fe40007810000 */
[----:B------:R-:W-:Y:S02]  /*6510*/  FMNMX.FTZ R179, R24, R2, !PT ;  /* 0x0000000218b37209 */ /* 0x000fe40007810000 */
[----:B------:R-:W-:Y:S02]  /*6520*/  FMNMX.FTZ R182, R34, R132, !PT ;  /* 0x0000008422b67209 */ /* 0x000fe40007810000 */
[----:B------:R-:W-:Y:S01]  /*6530*/  FMNMX.FTZ R178, R33, R178, !PT ;  /* 0x000000b221b27209 */ /* 0x000fe20007810000 */
[----:B------:R-:W-:Y:S06]  /*6540*/  @P4 BRA `(.L_x_1217) ;  /* 0xffffffe800f04947 */ /* 0x000fec000383ffff */
.L_x_1216:
[----:B-1----:R-:W1:Y:S01]  /*6550*/  SHFL.BFLY PT, R137, R178, 0x2, 0x1f ;  /* 0x0c401f00b2897f89 */ /* 0x002e6200000e0000 */
[----:B------:R-:W-:Y:S01]  /*6560*/  FMNMX.FTZ R136, R35, R182, !PT ;  /* 0x000000b623887209 */ /* 0x000fe20007810000 */
[----:B------:R-:W-:Y:S01]  /*6570*/  FFMA.FTZ R29, R192, -R133, R29 ;  /* 0x80000085c01d7223 */ /* 0x000fe2000001001d */
[----:B------:R-:W-:Y:S01]  /*6580*/  FMNMX.FTZ R132, R25, R179, !PT ;  /* 0x000000b319847209 */ /* 0x000fe20007810000 */
[----:B------:R-:W-:Y:S01]  /*6590*/  FFMA.FTZ R30, R189, -R133, R30 ;  /* 0x80000085bd1e7223 */ /* 0x000fe2000001001e */
[----:B------:R-:W-:Y:S03]  /*65a0*/  FMNMX.FTZ R2, R26, R183, !PT ;  /* 0x000000b71a027209 */ /* 0x000fe60007810000 */
[----:B------:R-:W2:Y:S01]  /*65b0*/  SHFL.BFLY PT, R172, R136, 0x2, 0x1f ;  /* 0x0c401f0088ac7f89 */ /* 0x000ea200000e0000 */
[----:B------:R-:W-:Y:S01]  /*65c0*/  FMNMX.FTZ R132, R28, R132, !PT ;  /* 0x000000841c847209 */ /* 0x000fe20007810000 */
[----:B------:R-:W-:Y:S01]  /*65d0*/  FFMA.FTZ R31, R0, -R133, R31 ;  /* 0x80000085001f7223 */ /* 0x000fe2000001001f */
[----:B------:R-:W-:Y:S05]  /*65e0*/  FMNMX.FTZ R2, R27, R2, !PT ;  /* 0x000000021b027209 */ /* 0x000fea0007810000 */
[----:B------:R-:W-:Y:S01]  /*65f0*/  LDSM.16.MT88.4 R184, [R222+0xb800] ;  /* 0x00b80000deb8783b */ /* 0x000fe20000004200 */
[----:B------:R-:W-:Y:S02]  /*6600*/  FMNMX.FTZ R174, R29, R132, !PT ;  /* 0x000000841dae7209 */ /* 0x000fe40007810000 */
[----:B------:R-:W-:Y:S04]  /*6610*/  FMNMX.FTZ R0, R30, R2, !PT ;  /* 0x000000021e007209 */ /* 0x000fe80007810000 */
[----:B------:R-:W-:Y:S01]  /*6620*/  FMNMX.FTZ R0, R31, R0, !PT ;  /* 0x000000001f007209 */ /* 0x000fe20007810000 */
[----:B------:R-:W3:Y:S08]  /*6630*/  SHFL.BFLY PT, R132, R174, 0x2, 0x1f ;  /* 0x0c401f00ae847f89 */ /* 0x000ef000000e0000 */
[----:B------:R-:W4:Y:S08]  /*6640*/  SHFL.BFLY PT, R2, R0, 0x2, 0x1f ;  /* 0x0c401f0000027f89 */ /* 0x000f3000000e0000 */
[----:B------:R-:W-:Y:S01]  /*6650*/  LDSM.16.MT88.4 R188, [R221+0xb800] ;  /* 0x00b80000ddbc783b */ /* 0x000fe20000004200 */
[----:B-1----:R-:W-:Y:S02]  /*6660*/  FMNMX.FTZ R137, R178, R137, !PT ;  /* 0x00000089b2897209 */ /* 0x002fe40007810000 */
[----:B--2---:R-:W-:Y:S05]  /*6670*/  FMNMX.FTZ R136, R136, R172, !PT ;  /* 0x000000ac88887209 */ /* 0x004fea0007810000 */
[----:B------:R-:W1:Y:S08]  /*6680*/  SHFL.BFLY PT, R135, R137, 0x1, 0x1f ;  /* 0x0c201f0089877f89 */ /* 0x000e7000000e0000 */
[----:B------:R-:W2:Y:S01]  /*6690*/  SHFL.BFLY PT, R172, R136, 0x1, 0x1f ;  /* 0x0c201f0088ac7f89 */ /* 0x000ea200000e0000 */
[----:B---3--:R-:W-:Y:S07]  /*66a0*/  FMNMX.FTZ R174, R174, R132, !PT ;  /* 0x00000084aeae7209 */ /* 0x008fee0007810000 */
[----:B------:R-:W-:Y:S01]  /*66b0*/  LDSM.16.MT88.4 R176, [R219+0xa000] ;  /* 0x00a00000dbb0783b */ /* 0x000fe20000004200 */
[----:B----4-:R-:W-:Y:S07]  /*66c0*/  FMNMX.FTZ R2, R0, R2, !PT ;  /* 0x0000000200027209 */ /* 0x010fee0007810000 */
[----:B------:R-:W3:Y:S08]  /*66d0*/  SHFL.BFLY PT, R173, R174, 0x1, 0x1f ;  /* 0x0c201f00aead7f89 */ /* 0x000ef000000e0000 */
[----:B------:R-:W4:Y:S01]  /*66e0*/  SHFL.BFLY PT, R132, R2, 0x1, 0x1f ;  /* 0x0c201f0002847f89 */ /* 0x000f2200000e0000 */
[----:B-1----:R-:W-:Y:S02]  /*66f0*/  FMNMX.FTZ R137, R137, R135, !PT ;  /* 0x0000008789897209 */ /* 0x002fe40007810000 */
[----:B--2---:R-:W-:Y:S03]  /*6700*/  FMNMX.FTZ R136, R136, R172, !PT ;  /* 0x000000ac88887209 */ /* 0x004fe60007810000 */
[C---:B------:R-:W-:Y:S01]  /*6710*/  FADD.FTZ R0, -R137.reuse, R3 ;  /* 0x0000000389007221 */ /* 0x040fe20000010100 */
[----:B------:R-:W-:Y:S03]  /*6720*/  FSETP.NEU.FTZ.AND P0, PT, R137, -INF , PT ;  /* 0xff8000008900780b */ /* 0x000fe60003f1d000 */
[----:B------:R-:W-:Y:S01]  /*6730*/  FMUL.FTZ R3, R0, UR4 ;  /* 0x0000000400037c20 */ /* 0x000fe20008410000 */
[----:B------:R-:W-:Y:S03]  /*6740*/  FADD.FTZ R0, -R136, R134 ;  /* 0x0000008688007221 */ /* 0x000fe60000010100 */
[----:B------:R1:W2:Y:S01]  /*6750*/  MUFU.EX2 R134, R3 ;  /* 0x0000000300867308 */ /* 0x0002a20000000800 */
[----:B---3--:R-:W-:Y:S02]  /*6760*/  FMNMX.FTZ R135, R174, R173, !PT ;  /* 0x000000adae877209 */ /* 0x008fe40007810000 */
[----:B------:R-:W3:Y:S01]  /*6770*/  LDSM.16.MT88.4 R172, [R217+0xa000] ;  /* 0x00a00000d9ac783b */ /* 0x000ee20000004200 */
[----:B----4-:R-:W-:Y:S02]  /*6780*/  FMNMX.FTZ R132, R2, R132, !PT ;  /* 0x0000008402847209 */ /* 0x010fe40007810000 */
[C---:B------:R-:W-:Y:S03]  /*6790*/  FMUL.FTZ R180, R135.reuse, UR4 ;  /* 0x0000000487b47c20 */ /* 0x040fe60008410000 */
        /* <DEDUP_REMOVED lines=9> */
[C---:B------:R-:W-:Y:S01]  /*6830*/  FMUL.FTZ R139, R136.reuse, UR4 ;  /* 0x00000004888b7c20 */ /* 0x040fe20008410000 */
        /* <DEDUP_REMOVED lines=49> */
[----:B------:R-:W-:Y:S03]  /*6b50*/  FMUL.FTZ R64, R134, R64 ;  /* 0x0000004086407220 */ /* 0x000fe60000410000 */
[----:B------:R1:W-:Y:S01]  /*6b60*/  MUFU.EX2 R207, R11 ;  /* 0x0000000b00cf7308 */ /* 0x0003e20000000800 */
[----:B----4-:R-:W-:Y:S01]  /*6b70*/  FMUL.FTZ R9, R2, R141 ;  /* 0x0000008d02097220 */ /* 0x010fe20000410000 */
[C---:B------:R-:W-:Y:S01]  /*6b80*/  FMUL.FTZ R65, R134.reuse, R65 ;  /* 0x0000004186417220 */ /* 0x040fe20000410000 */
[C---:B------:R-:W-:Y:S01]  /*6b90*/  FMUL.FTZ R68, R134.reuse, R68 ;  /* 0x0000004486447220 */ /* 0x040fe20000410000 */
[----:B------:R-:W-:Y:S01]  /*6ba0*/  FMUL.FTZ R69, R134, R69 ;  /* 0x0000004586457220 */ /* 0x000fe20000410000 */
        /* <DEDUP_REMOVED lines=14> */
[--C-:B------:R-:W-:Y:S01]  /*6c90*/  FFMA.FTZ R20, R20, UR4, -R138.reuse ;  /* 0x0000000414147c23 */ /* 0x100fe2000801088a */
[--C-:B------:R-:W-:Y:S01]  /*6ca0*/  FFMA.FTZ R21, R21, UR4, -R138.reuse ;  /* 0x0000000415157c23 */ /* 0x100fe2000801088a */
[--C-:B------:R-:W-:Y:S01]  /*6cb0*/  FFMA.FTZ R32, R32, UR4, -R138.reuse ;  /* 0x0000000420207c23 */ /* 0x100fe2000801088a */
[----:B------:R-:W-:Y:S01]  /*6cc0*/  FFMA.FTZ R34, R34, UR4, -R139 ;  /* 0x0000000422227c23 */ /* 0x000fe2000801088b */
[----:B------:R-:W-:Y:S03]  /*6cd0*/  FMUL.FTZ R100, R2, R100 ;  /* 0x0000006402647220 */ /* 0x000fe60000410000 */
[----:B------:R-:W1:Y:S01]  /*6ce0*/  MUFU.EX2 R239, R17 ;  /* 0x0000001100ef7308 */ /* 0x000e620000000800 */
[C---:B----4-:R-:W-:Y:S01]  /*6cf0*/  FMUL.FTZ R38, R3.reuse, R38 ;  /* 0x0000002603267220 */ /* 0x050fe20000410000 */
[C---:B------:R-:W-:Y:S01]  /*6d00*/  FMUL.FTZ R39, R3.reuse, R39 ;  /* 0x0000002703277220 */ /* 0x040fe20000410000 */
[C---:B------:R-:W-:Y:S01]  /*6d10*/  FMUL.FTZ R50, R3.reuse, R50 ;  /* 0x0000003203327220 */ /* 0x040fe20000410000 */
[C---:B------:R-:W-:Y:S01]  /*6d20*/  FMUL.FTZ R51, R3.reuse, R51 ;  /* 0x0000003303337220 */ /* 0x040fe20000410000 */
[C---:B------:R-:W-:Y:S01]  /*6d30*/  FMUL.FTZ R54, R3.reuse, R54 ;  /* 0x0000003603367220 */ /* 0x040fe20000410000 */
[C---:B------:R-:W-:Y:S01]  /*6d40*/  FMUL.FTZ R55, R3.reuse, R55 ;  /* 0x0000003703377220 */ /* 0x040fe20000410000 */
[C---:B------:R-:W-:Y:S03]  /*6d50*/  FMUL.FTZ R66, R3.reuse, R66 ;  /* 0x0000004203427220 */ /* 0x040fe60000410000 */
[----:B------:R4:W-:Y:S01]  /*6d60*/  MUFU.EX2 R214, R18 ;  /* 0x0000001200d67308 */ /* 0x0009e20000000800 */
[----:B--2---:R-:W-:Y:S01]  /*6d70*/  FMUL.FTZ R16, R134, R152 ;  /* 0x0000009886107220 */ /* 0x004fe20000410000 */
[C---:B------:R-:W-:Y:S01]  /*6d80*/  FMUL.FTZ R67, R3.reuse, R67 ;  /* 0x0000004303437220 */ /* 0x040fe20000410000 */
[C---:B------:R-:W-:Y:S01]  /*6d90*/  FMUL.FTZ R70, R3.reuse, R70 ;  /* 0x0000004603467220 */ /* 0x040fe20000410000 */
[C---:B------:R-:W-:Y:S01]  /*6da0*/  FMUL.FTZ R71, R3.reuse, R71 ;  /* 0x0000004703477220 */ /* 0x040fe20000410000 */
[C---:B------:R-:W-:Y:S01]  /*6db0*/  FMUL.FTZ R82, R3.reuse, R82 ;  /* 0x0000005203527220 */ /* 0x040fe20000410000 */
[----:B------:R-:W-:Y:S01]  /*6dc0*/  FMUL.FTZ R83, R3, R83 ;  /* 0x0000005303537220 */ /* 0x000fe20000410000 */
[----:B------:R-:W-:Y:S03]  /*6dd0*/  FMUL.FTZ R101, R2, R101 ;  /* 0x0000006502657220 */ /* 0x000fe60000410000 */
[----:B------:R-:W2:Y:S01]  /*6de0*/  MUFU.EX2 R233, R19 ;  /* 0x0000001300e97308 */ /* 0x000ea20000000800 */
[----:B-1----:R-:W-:Y:S01]  /*6df0*/  F2FP.BF16.F32.PACK_AB R142, R239, R237 ;  /* 0x000000edef8e723e */ /* 0x002fe200000010ff */
        /* <DEDUP_REMOVED lines=10> */
[C---:B------:R-:W-:Y:S01]  /*6ea0*/  FMUL.FTZ R109, R134.reuse, R109 ;  /* 0x0000006d866d7220 */ /* 0x040fe20000410000 */
[C---:B------:R-:W-:Y:S01]  /*6eb0*/  FMUL.FTZ R110, R3.reuse, R110 ;  /* 0x0000006e036e7220 */ /* 0x040fe20000410000 */
[----:B------:R-:W-:Y:S01]  /*6ec0*/  FMUL.FTZ R111, R3, R111 ;  /* 0x0000006f036f7220 */ /* 0x000fe20000410000 */
[----:B------:R-:W-:Y:S03]  /*6ed0*/  FFMA.FTZ R138, R33, UR4, -R138 ;  /* 0x00000004218a7c23 */ /* 0x000fe6000801088a */
[----:B------:R4:W5:Y:S01]  /*6ee0*/  MUFU.EX2 R240, R5 ;  /* 0x0000000500f07308 */ /* 0x0009620000000800 */
[----:B--2---:R-:W-:Y:S01]  /*6ef0*/  F2FP.BF16.F32.PACK_AB R143, R233, R214 ;  /* 0x000000d6e98f723e */ /* 0x004fe200000010ff */
[----:B------:R-:W-:Y:S01]  /*6f00*/  FMUL.FTZ R19, R3, R155 ;  /* 0x0000009b03137220 */ /* 0x000fe20000410000 */
[----:B------:R-:W-:Y:S01]  /*6f10*/  FMUL.FTZ R33, R134, R161 ;  /* 0x000000a186217220 */ /* 0x000fe20000410000 */
[----:B------:R-:W-:Y:S01]  /*6f20*/  LDSM.16.MT88.4 R152, [R221+0xa000] ;  /* 0x00a00000dd98783b */ /* 0x000fe20000004200 */
[C---:B------:R-:W-:Y:S01]  /*6f30*/  FMUL.FTZ R112, R2.reuse, R112 ;  /* 0x0000007002707220 */ /* 0x040fe20000410000 */
[----:B------:R-:W-:Y:S01]  /*6f40*/  FMUL.FTZ R113, R2, R113 ;  /* 0x0000007102717220 */ /* 0x000fe20000410000 */
[----:B------:R-:W-:Y:S03]  /*6f50*/  FMUL.FTZ R114, R0, R114 ;  /* 0x0000007200727220 */ /* 0x000fe60000410000 */
[----:B------:R2:W-:Y:S01]  /*6f60*/  MUFU.EX2 R215, R6 ;  /* 0x0000000600d77308 */ /* 0x0005e20000000800 */
[----:B-1----:R-:W-:Y:S01]  /*6f70*/  FMUL.FTZ R4, R134, R144 ;  /* 0x0000009086047220 */ /* 0x002fe20000410000 */
[----:B------:R-:W-:Y:S01]  /*6f80*/  F2FP.BF16.F32.PACK_AB R144, R211, R210 ;  /* 0x000000d2d390723e */ /* 0x000fe200000010ff */
[----:B------:R-:W-:Y:S01]  /*6f90*/  FMUL.FTZ R115, R0, R115 ;  /* 0x0000007300737220 */ /* 0x000fe20000410000 */
[--C-:B------:R-:W-:Y:S01]  /*6fa0*/  FFMA.FTZ R28, R28, UR4, -R180.reuse ;  /* 0x000000041c1c7c23 */ /* 0x100fe200080108b4 */
[C---:B------:R-:W-:Y:S01]  /*6fb0*/  FMUL.FTZ R116, R2.reuse, R116 ;  /* 0x0000007402747220 */ /* 0x040fe20000410000 */
[----:B------:R-:W-:Y:S01]  /*6fc0*/  FMUL.FTZ R117, R2, R117 ;  /* 0x0000007502757220 */ /* 0x000fe20000410000 */
[----:B------:R-:W-:Y:S03]  /*6fd0*/  FMUL.FTZ R118, R0, R118 ;  /* 0x0000007600767220 */ /* 0x000fe60000410000 */
[----:B------:R1:W3:Y:S01]  /*6fe0*/  MUFU.EX2 R236, R7 ;  /* 0x0000000700ec7308 */ /* 0x0002e20000000800 */
[----:B----4-:R-:W-:Y:S01]  /*6ff0*/  FMUL.FTZ R5, R134, R145 ;  /* 0x0000009186057220 */ /* 0x010fe20000410000 */
[----:B-----5:R-:W-:Y:S01]  /*7000*/  F2FP.BF16.F32.PACK_AB R140, R240, R238 ;  /* 0x000000eef08c723e */ /* 0x020fe200000010ff */
[----:B------:R-:W-:Y:S01]  /*7010*/  FMUL.FTZ R119, R0, R119 ;  /* 0x0000007700777220 */ /* 0x000fe20000410000 */
[----:B------:R-:W-:Y:S01]  /*7020*/  F2FP.BF16.F32.PACK_AB R145, R207, R206 ;  /* 0x000000cecf91723e */ /* 0x000fe200000010ff */
[C---:B------:R-:W-:Y:S01]  /*7030*/  FMUL.FTZ R120, R134.reuse, R120 ;  /* 0x0000007886787220 */ /* 0x040fe20000410000 */
[----:B------:R-:W-:Y:S01]  /*7040*/  FMUL.FTZ R121, R134, R121 ;  /* 0x0000007986797220 */ /* 0x000fe20000410000 */
[C---:B------:R-:W-:Y:S03]  /*7050*/  FMUL.FTZ R122, R3.reuse, R122 ;  /* 0x0000007a037a7220 */ /* 0x040fe60000410000 */
[----:B------:R4:W-:Y:S01]  /*7060*/  MUFU.EX2 R212, R12 ;  /* 0x0000000c00d47308 */ /* 0x0009e20000000800 */
[C---:B--2---:R-:W-:Y:S01]  /*7070*/  FMUL.FTZ R6, R3.reuse, R146 ;  /* 0x0000009203067220 */ /* 0x044fe20000410000 */
[----:B------:R-:W-:Y:S01]  /*7080*/  FMUL.FTZ R123, R3, R123 ;  /* 0x0000007b037b7220 */ /* 0x000fe20000410000 */
[--C-:B------:R-:W-:Y:S01]  /*7090*/  FFMA.FTZ R24, R24, UR4, -R180.reuse ;  /* 0x0000000418187c23 */ /* 0x100fe200080108b4 */
[--C-:B------:R-:W-:Y:S01]  /*70a0*/  FFMA.FTZ R25, R25, UR4, -R180.reuse ;  /* 0x0000000419197c23 */ /* 0x100fe200080108b4 */
[----:B------:R-:W-:Y:S01]  /*70b0*/  FFMA.FTZ R180, R29, UR4, -R180 ;  /* 0x000000041db47c23 */ /* 0x000fe200080108b4 */
[--C-:B------:R-:W-:Y:S01]  /*70c0*/  FFMA.FTZ R26, R26, UR4, -R181.reuse ;  /* 0x000000041a1a7c23 */ /* 0x100fe200080108b5 */
[--C-:B------:R-:W-:Y:S03]  /*70d0*/  FFMA.FTZ R30, R30, UR4, -R181.reuse ;  /* 0x000000041e1e7c23 */ /* 0x100fe600080108b5 */
[----:B------:R-:W2:Y:S01]  /*70e0*/  MUFU.EX2 R213, R13 ;  /* 0x0000000d00d57308 */ /* 0x000ea20000000800 */
[C---:B-1----:R-:W-:Y:S01]  /*70f0*/  FMUL.FTZ R7, R3.reuse, R147 ;  /* 0x0000009303077220 */ /* 0x042fe20000410000 */
[----:B---3--:R-:W-:Y:S01]  /*7100*/  F2FP.BF16.F32.PACK_AB R141, R236, R215 ;  /* 0x000000d7ec8d723e */ /* 0x008fe200000010ff */
[C---:B------:R-:W-:Y:S01]  /*7110*/  FMUL.FTZ R96, R134.reuse, R96 ;  /* 0x0000006086607220 */ /* 0x040fe20000410000 */
[C---:B------:R-:W-:Y:S01]  /*7120*/  FMUL.FTZ R97, R134.reuse, R97 ;  /* 0x0000006186617220 */ /* 0x040fe20000410000 */
[C---:B------:R-:W-:Y:S01]  /*7130*/  FMUL.FTZ R98, R3.reuse, R98 ;  /* 0x0000006203627220 */ /* 0x040fe20000410000 */
[----:B------:R-:W-:Y:S01]  /*7140*/  FMUL.FTZ R99, R3, R99 ;  /* 0x0000006303637220 */ /* 0x000fe20000410000 */
[----:B------:R-:W-:Y:S03]  /*7150*/  FMUL.FTZ R84, R134, R84 ;  /* 0x0000005486547220 */ /* 0x000fe60000410000 */
[----:B------:R1:W-:Y:S01]  /*7160*/  MUFU.EX2 R208, R14 ;  /* 0x0000000e00d07308 */ /* 0x0003e20000000800 */
[-C--:B------:R-:W-:Y:S05]  /*7170*/  HMMA.16816.F32.BF16 R4, R140, R172.reuse, R4 ;  /* 0x000000ac8c04723c */ /* 0x080fea0000041804 */
[----:B----4-:R-:W-:Y:S01]  /*7180*/  FMUL.FTZ R12, R2, R148 ;  /* 0x00000094020c7220 */ /* 0x010fe20000410000 */
[----:B------:R-:W-:Y:S03]  /*7190*/  FMUL.FTZ R85, R134, R85 ;  /* 0x0000005586557220 */ /* 0x000fe60000410000 */
[----:B------:R-:W3:Y:S02]  /*71a0*/  MUFU.EX2 R209, R15 ;  /* 0x0000000f00d17308 */ /* 0x000ee40000000800 */
[----:B--2---:R-:W-:Y:S01]  /*71b0*/  F2FP.BF16.F32.PACK_AB R146, R213, R212 ;  /* 0x000000d4d592723e */ /* 0x004fe200000010ff */
        /* <DEDUP_REMOVED lines=13> */
[----:B---3--:R-:W-:Y:S01]  /*7290*/  F2FP.BF16.F32.PACK_AB R147, R209, R208 ;  /* 0x000000d0d193723e */ /* 0x008fe200000010ff */
[C---:B------:R-:W-:Y:S01]  /*72a0*/  FMUL.FTZ R15, R0.reuse, R151 ;  /* 0x00000097000f7220 */ /* 0x040fe20000410000 */
[----:B------:R-:W-:Y:S01]  /*72b0*/  FMUL.FTZ R95, R0, R95 ;  /* 0x0000005f005f7220 */ /* 0x000fe20000410000 */
[----:B------:R-:W2:Y:S01]  /*72c0*/  LDSM.16.MT88.4 R148, [R222+0xa000] ;  /* 0x00a00000de94783b */ /* 0x000ea20000004200 */
[C---:B------:R-:W-:Y:S01]  /*72d0*/  FMUL.FTZ R124, R134.reuse, R124 ;  /* 0x0000007c867c7220 */ /* 0x040fe20000410000 */
[----:B------:R-:W-:Y:S01]  /*72e0*/  FMUL.FTZ R125, R134, R125 ;  /* 0x0000007d867d7220 */ /* 0x000fe20000410000 */
[C---:B------:R-:W-:Y:S01]  /*72f0*/  FMUL.FTZ R126, R3.reuse, R126 ;  /* 0x0000007e037e7220 */ /* 0x040fe20000410000 */
[C---:B------:R-:W-:Y:S02]  /*7300*/  HMMA.16816.F32.BF16 R8, R144.reuse, R172, R8 ;  /* 0x000000ac9008723c */ /* 0x040fe40000041808 */
[----:B------:R3:W4:Y:S02]  /*7310*/  MUFU.EX2 R204, R21 ;  /* 0x0000001500cc7308 */ /* 0x0007240000000800 */
[C---:B------:R-:W-:Y:S01]  /*7320*/  FMUL.FTZ R127, R3.reuse, R127 ;  /* 0x0000007f037f7220 */ /* 0x040fe20000410000 */
[----:B------:R-:W-:Y:S01]  /*7330*/  FMUL.FTZ R128, R2, R128 ;  /* 0x0000008002807220 */ /* 0x000fe20000410000 */
[-C--:B------:R-:W-:Y:S06]  /*7340*/  HMMA.16816.F32.BF16 R12, R144, R174.reuse, R12 ;  /* 0x000000ae900c723c */ /* 0x080fec000004180c */
[----:B------:R5:W-:Y:S01]  /*7350*/  MUFU.EX2 R200, R32 ;  /* 0x0000002000c87308 */ /* 0x000be20000000800 */
[C---:B-1----:R-:W-:Y:S01]  /*7360*/  FMUL.FTZ R20, R134.reuse, R156 ;  /* 0x0000009c86147220 */ /* 0x042fe20000410000 */
[C---:B------:R-:W-:Y:S01]  /*7370*/  HMMA.16816.F32.BF16 R16, R140.reuse, R174, R16 ;  /* 0x000000ae8c10723c */ /* 0x040fe20000041810 */
[----:B------:R-:W1:Y:S07]  /*7380*/  LDSM.16.MT88.4 R172, [R217+0xb000] ;  /* 0x00b00000d9ac783b */ /* 0x000e6e0000004200 */
[----:B------:R4:W-:Y:S01]  /*7390*/  MUFU.EX2 R198, R34 ;  /* 0x0000002200c67308 */ /* 0x0009e20000000800 */
[-C--:B------:R-:W-:Y:S03]  /*73a0*/  HMMA.16816.F32.BF16 R36, R140, R176.reuse, R36 ;  /* 0x000000b08c24723c */ /* 0x080fe60000041824 */
[C---:B---3--:R-:W-:Y:S03]  /*73b0*/  FMUL.FTZ R21, R134.reuse, R157 ;  /* 0x0000009d86157220 */ /* 0x048fe60000410000 */
[C---:B------:R-:W-:Y:S03]  /*73c0*/  HMMA.16816.F32.BF16 R40, R144.reuse, R176, R40 ;  /* 0x000000b09028723c */ /* 0x040fe60000041828 */
[----:B------:R3:W-:Y:S02]  /*73d0*/  MUFU.EX2 R197, R24 ;  /* 0x0000001800c57308 */ /* 0x0007e40000000800 */
[----:B-----5:R-:W-:Y:S01]  /*73e0*/  FMUL.FTZ R32, R134, R160 ;  /* 0x000000a086207220 */ /* 0x020fe20000410000 */
[-C--:B------:R-:W-:Y:S07]  /*73f0*/  HMMA.16816.F32.BF16 R44, R144, R178.reuse, R44 ;  /* 0x000000b2902c723c */ /* 0x080fee000004182c */
[----:B------:R5:W1:Y:S01]  /*7400*/  MUFU.EX2 R195, R25 ;  /* 0x0000001900c37308 */ /* 0x000a620000000800 */
[----:B----4-:R-:W-:Y:S01]  /*7410*/  FMUL.FTZ R34, R3, R162 ;  /* 0x000000a203227220 */ /* 0x010fe20000410000 */
[C---:B------:R-:W-:Y:S01]  /*7420*/  HMMA.16816.F32.BF16 R48, R140.reuse, R178, R48 ;  /* 0x000000b28c30723c */ /* 0x040fe20000041830 */
[----:B------:R-:W-:Y:S07]  /*7430*/  LDSM.16.MT88.4 R176, [R217+0xb800] ;  /* 0x00b80000d9b0783b */ /* 0x000fee0000004200 */
[----:B------:R4:W-:Y:S01]  /*7440*/  MUFU.EX2 R194, R26 ;  /* 0x0000001a00c27308 */ /* 0x0009e20000000800 */
[-C--:B--2---:R-:W-:Y:S03]  /*7450*/  HMMA.16816.F32.BF16 R52, R140, R148.reuse, R52 ;  /* 0x000000948c34723c */ /* 0x084fe60000041834 */
[C---:B---3--:R-:W-:Y:S03]  /*7460*/  FMUL.FTZ R24, R2.reuse, R164 ;  /* 0x000000a402187220 */ /* 0x048fe60000410000 */
[C---:B------:R-:W-:Y:S03]  /*7470*/  HMMA.16816.F32.BF16 R56, R144.reuse, R148, R56 ;  /* 0x000000949038723c */ /* 0x040fe60000041838 */
[----:B------:R-:W-:Y:S02]  /*7480*/  MUFU.EX2 R201, R138 ;  /* 0x0000008a00c97308 */ /* 0x000fe40000000800 */
[----:B-----5:R-:W-:Y:S01]  /*7490*/  FMUL.FTZ R25, R2, R165 ;  /* 0x000000a502197220 */ /* 0x020fe20000410000 */
[-C--:B------:R-:W-:Y:S07]  /*74a0*/  HMMA.16816.F32.BF16 R60, R144, R150.reuse, R60 ;  /* 0x00000096903c723c */ /* 0x080fee000004183c */
[----:B------:R2:W-:Y:S01]  /*74b0*/  MUFU.EX2 R196, R28 ;  /* 0x0000001c00c47308 */ /* 0x0005e20000000800 */
[----:B----4-:R-:W-:Y:S01]  /*74c0*/  FMUL.FTZ R26, R0, R166 ;  /* 0x000000a6001a7220 */ /* 0x010fe20000410000 */
[C---:B------:R-:W-:Y:S01]  /*74d0*/  HMMA.16816.F32.BF16 R64, R140.reuse, R150, R64 ;  /* 0x000000968c40723c */ /* 0x040fe20000041840 */
[----:B------:R-:W3:Y:S03]  /*74e0*/  LDSM.16.MT88.4 R148, [R219+0xb000] ;  /* 0x00b00000db94783b */ /* 0x000ee60000004200 */
[----:B------:R-:W-:Y:S02]  /*74f0*/  FMUL.FTZ R129, R2, R129 ;  /* 0x0000008102817220 */ /* 0x000fe40000410000 */
[-C--:B------:R-:W-:Y:S05]  /*7500*/  HMMA.16816.F32.BF16 R68, R140, R152.reuse, R68 ;  /* 0x000000988c44723c */ /* 0x080fea0000041844 */
[C---:B------:R-:W-:Y:S01]  /*7510*/  FMUL.FTZ R130, R0.reuse, R130 ;  /* 0x0000008200827220 */ /* 0x040fe20000410000 */
[C---:B------:R-:W-:Y:S05]  /*7520*/  HMMA.16816.F32.BF16 R72, R144.reuse, R152, R72 ;  /* 0x000000989048723c */ /* 0x040fea0000041848 */
[--C-:B--2---:R-:W-:Y:S01]  /*7530*/  FFMA.FTZ R28, R27, UR4, -R181.reuse ;  /* 0x000000041b1c7c23 */ /* 0x104fe200080108b5 */
[-C--:B------:R-:W-:Y:S03]  /*7540*/  HMMA.16816.F32.BF16 R76, R144, R154.reuse, R76 ;  /* 0x0000009a904c723c */ /* 0x080fe6000004184c */
[----:B------:R2:W-:Y:S02]  /*7550*/  MUFU.EX2 R193, R28 ;  /* 0x0000001c00c17308 */ /* 0x0005e40000000800 */
[C---:B------:R-:W-:Y:S01]  /*7560*/  FMUL.FTZ R27, R0.reuse, R167 ;  /* 0x000000a7001b7220 */ /* 0x040fe20000410000 */
[C---:B------:R-:W-:Y:S01]  /*7570*/  HMMA.16816.F32.BF16 R80, R140.reuse, R154, R80 ;  /* 0x0000009a8c50723c */ /* 0x040fe20000041850 */
[----:B------:R-:W4:Y:S04]  /*7580*/  LDSM.16.MT88.4 R152, [R222+0xb000] ;  /* 0x00b00000de98783b */ /* 0x000f280000004200 */
[----:B------:R-:W-:Y:S01]  /*7590*/  FFMA.FTZ R181, R31, UR4, -R181 ;  /* 0x000000041fb57c23 */ /* 0x000fe200080108b5 */
[-C--:B-1----:R-:W-:Y:S03]  /*75a0*/  HMMA.16816.F32.BF16 R84, R140, R172.reuse, R84 ;  /* 0x000000ac8c54723c */ /* 0x082fe60000041854 */
[----:B------:R-:W-:Y:S01]  /*75b0*/  LDSM.16.MT88.4 R164, [R221+0xa800] ;  /* 0x00a80000dda4783b */ /* 0x000fe20000004200 */
[----:B------:R1:W-:Y:S01]  /*75c0*/  MUFU.EX2 R138, R181 ;  /* 0x000000b5008a7308 */ /* 0x0003e20000000800 */
[----:B------:R-:W-:Y:S01]  /*75d0*/  FMUL.FTZ R131, R0, R131 ;  /* 0x0000008300837220 */ /* 0x000fe20000410000 */
[C---:B------:R-:W-:Y:S05]  /*75e0*/  HMMA.16816.F32.BF16 R88, R144.reuse, R172, R88 ;  /* 0x000000ac9058723c */ /* 0x040fea0000041858 */
[----:B--2---:R-:W-:Y:S01]  /*75f0*/  FMUL.FTZ R28, R134, R168 ;  /* 0x000000a8861c7220 */ /* 0x004fe20000410000 */
[-C--:B------:R-:W-:Y:S05]  /*7600*/  HMMA.16816.F32.BF16 R92, R144, R174.reuse, R92 ;  /* 0x000000ae905c723c */ /* 0x080fea000004185c */
[--C-:B------:R-:W-:Y:S01]  /*7610*/  FFMA.FTZ R172, R22, UR4, -R139.reuse ;  /* 0x0000000416ac7c23 */ /* 0x100fe2000801088b */
[C---:B------:R-:W-:Y:S01]  /*7620*/  HMMA.16816.F32.BF16 R96, R140.reuse, R174, R96 ;  /* 0x000000ae8c60723c */ /* 0x040fe20000041860 */
[----:B-1----:R-:W-:Y:S02]  /*7630*/  LDSM.16.MT88.4 R180, [R219+0xb800] ;  /* 0x00b80000dbb4783b */ /* 0x002fe40000004200 */
[----:B------:R1:W-:Y:S02]  /*7640*/  MUFU.EX2 R203, R172 ;  /* 0x000000ac00cb7308 */ /* 0x0003e40000000800 */
[--C-:B------:R-:W-:Y:S01]  /*7650*/  FFMA.FTZ R173, R23, UR4, -R139.reuse ;  /* 0x0000000417ad7c23 */ /* 0x100fe2000801088b */
[C---:B------:R-:W-:Y:S01]  /*7660*/  FMUL.FTZ R22, R3.reuse, R158 ;  /* 0x0000009e03167220 */ /* 0x040fe20000410000 */
[----:B------:R-:W-:Y:S01]  /*7670*/  FMUL.FTZ R23, R3, R159 ;  /* 0x0000009f03177220 */ /* 0x000fe20000410000 */
[----:B------:R-:W-:Y:S01]  /*7680*/  FFMA.FTZ R139, R35, UR4, -R139 ;  /* 0x00000004238b7c23 */ /* 0x000fe2000801088b */
[----:B------:R-:W-:Y:S02]  /*7690*/  LDSM.16.MT88.4 R156, [R219+0xa800] ;  /* 0x00a80000db9c783b */ /* 0x000fe40000004200 */
[C---:B------:R-:W-:Y:S01]  /*76a0*/  FMUL.FTZ R35, R3.reuse, R163 ;  /* 0x000000a303237220 */ /* 0x040fe20000410000 */
[----:B------:R-:W-:Y:S02]  /*76b0*/  FMUL.FTZ R29, R134, R169 ;  /* 0x000000a9861d7220 */ /* 0x000fe40000410000 */
[-C--:B---3--:R-:W-:Y:S01]  /*76c0*/  HMMA.16816.F32.BF16 R20, R140, R148.reuse, R20 ;  /* 0x000000948c14723c */ /* 0x088fe20000041814 */
[----:B------:R-:W2:Y:S02]  /*76d0*/  MUFU.EX2 R199, R139 ;  /* 0x0000008b00c77308 */ /* 0x000ea40000000800 */
[----:B------:R-:W-:Y:S01]  /*76e0*/  F2FP.BF16.F32.PACK_AB R168, R204, R205 ;  /* 0x000000cdcca8723e */ /* 0x000fe200000010ff */
[----:B------:R-:W-:Y:S01]  /*76f0*/  FMUL.FTZ R31, R3, R171 ;  /* 0x000000ab031f7220 */ /* 0x000fe20000410000 */
[----:B------:R-:W-:Y:S01]  /*7700*/  LDSM.16.MT88.4 R160, [R222+0xa800] ;  /* 0x00a80000dea0783b */ /* 0x000fe20000004200 */
[C---:B------:R-:W-:Y:S05]  /*7710*/  HMMA.16816.F32.BF16 R100, R144.reuse, R148, R100 ;  /* 0x000000949064723c */ /* 0x040fea0000041864 */
[----:B------:R3:W-:Y:S01]  /*7720*/  MUFU.EX2 R139, R30 ;  /* 0x0000001e008b7308 */ /* 0x0007e20000000800 */
[----:B-1----:R-:W-:Y:S01]  /*7730*/  F2FP.BF16.F32.PACK_AB R172, R195, R197 ;  /* 0x000000c5c3ac723e */ /* 0x002fe200000010ff */
[-C--:B------:R-:W-:Y:S08]  /*7740*/  HMMA.16816.F32.BF16 R104, R144, R150.reuse, R104 ;  /* 0x000000969068723c */ /* 0x080ff00000041868 */
[----:B------:R-:W1:Y:S01]  /*7750*/  MUFU.EX2 R202, R173 ;  /* 0x000000ad00ca7308 */ /* 0x000e620000000800 */
[C---:B------:R-:W-:Y:S01]  /*7760*/  HMMA.16816.F32.BF16 R108, R140.reuse, R150, R108 ;  /* 0x000000968c6c723c */ /* 0x040fe2000004186c */
[----:B------:R-:W5:Y:S03]  /*7770*/  LDSM.16.MT88.4 R148, [R221+0xb000] ;  /* 0x00b00000dd94783b */ /* 0x000f660000004200 */
[----:B--2---:R-:W-:Y:S02]  /*7780*/  F2FP.BF16.F32.PACK_AB R171, R199, R198 ;  /* 0x000000c6c7ab723e */ /* 0x004fe400000010ff */
[-C--:B----4-:R-:W-:Y:S05]  /*7790*/  HMMA.16816.F32.BF16 R32, R140, R152.reuse, R32 ;  /* 0x000000988c20723c */ /* 0x090fea0000041820 */
[----:B---3--:R-:W-:Y:S01]  /*77a0*/  FMUL.FTZ R30, R3, R170 ;  /* 0x000000aa031e7220 */ /* 0x008fe20000410000 */
[C---:B------:R-:W-:Y:S05]  /*77b0*/  HMMA.16816.F32.BF16 R112, R144.reuse, R152, R112 ;  /* 0x000000989070723c */ /* 0x040fea0000041870 */
[----:B-1----:R-:W-:Y:S01]  /*77c0*/  F2FP.BF16.F32.PACK_AB R169, R202, R203 ;  /* 0x000000cbcaa9723e */ /* 0x002fe200000010ff */
[-C--:B------:R-:W-:Y:S05]  /*77d0*/  HMMA.16816.F32.BF16 R116, R144, R154.reuse, R116 ;  /* 0x0000009a9074723c */ /* 0x080fea0000041874 */
[----:B------:R-:W-:Y:S01]  /*77e0*/  F2FP.BF16.F32.PACK_AB R170, R201, R200 ;  /* 0x000000c8c9aa723e */ /* 0x000fe200000010ff */
[C---:B------:R-:W-:Y:S01]  /*77f0*/  HMMA.16816.F32.BF16 R120, R140.reuse, R154, R120 ;  /* 0x0000009a8c78723c */ /* 0x040fe20000041878 */
[----:B------:R-:W1:Y:S04]  /*7800*/  LDSM.16.MT88.4 R152, [R217+0xa800] ;  /* 0x00a80000d998783b */ /* 0x000e680000004200 */
[----:B------:R-:W-:Y:S01]  /*7810*/  F2FP.BF16.F32.PACK_AB R174, R192, R196 ;  /* 0x000000c4c0ae723e */ /* 0x000fe200000010ff */
[----:B------:R-:W-:Y:S01]  /*7820*/  FFMA.FTZ R134, R134, R244, R238 ;  /* 0x000000f486867223 */ /* 0x000fe200000100ee */
[----:B------:R-:W-:Y:S01]  /*7830*/  F2FP.BF16.F32.PACK_AB R173, R193, R194 ;  /* 0x000000c2c1ad723e */ /* 0x000fe200000010ff */
[----:B------:R-:W-:Y:S03]  /*7840*/  FFMA.FTZ R3, R3, R243, R215 ;  /* 0x000000f303037223 */ /* 0x000fe600000100d7 */
[----:B------:R-:W-:Y:S01]  /*7850*/  F2FP.BF16.F32.PACK_AB R175, R138, R139 ;  /* 0x0000008b8aaf723e */ /* 0x000fe200000010ff */
[----:B------:R-:W-:Y:S01]  /*7860*/  FFMA.FTZ R2, R2, R242, R210 ;  /* 0x000000f202027223 */ /* 0x000fe200000100d2 */
[----:B------:R-:W-:Y:S01]  /*7870*/  FFMA.FTZ R0, R0, R241, R206 ;  /* 0x000000f100007223 */ /* 0x000fe200000100ce */
[----:B------:R-:W-:Y:S01]  /*7880*/  FADD.FTZ R134, R240, R134 ;  /* 0x00000086f0867221 */ /* 0x000fe20000010000 */
[----:B------:R-:W-:Y:S01]  /*7890*/  FADD.FTZ R3, R236, R3 ;  /* 0x00000003ec037221 */ /* 0x000fe20000010000 */
[-C--:B-----5:R-:W-:Y:S03]  /*78a0*/  HMMA.16816.F32.BF16 R124, R140, R148.reuse, R124 ;  /* 0x000000948c7c723c */ /* 0x0a0fe6000004187c */
[----:B------:R-:W-:Y:S03]  /*78b0*/  FADD.FTZ R0, R207, R0 ;  /* 0x00000000cf007221 */ /* 0x000fe60000010000 */
[C---:B------:R-:W-:Y:S05]  /*78c0*/  HMMA.16816.F32.BF16 R24, R144.reuse, R148, R24 ;  /* 0x000000949018723c */ /* 0x040fea0000041818 */
[----:B------:R-:W-:Y:S01]  /*78d0*/  FADD.FTZ R0, R208, R0 ;  /* 0x00000000d0007221 */ /* 0x000fe20000010000 */
[-C--:B------:R-:W-:Y:S06]  /*78e0*/  HMMA.16816.F32.BF16 R128, R144, R150.reuse, R128 ;  /* 0x000000969080723c */ /* 0x080fec0000041880 */
[----:B------:R-:W-:Y:S06]  /*78f0*/  HMMA.16816.F32.BF16 R28, R140, R150, R28 ;  /* 0x000000968c1c723c */ /* 0x000fec000004181c */
[-C--:B-1----:R-:W-:Y:S06]  /*7900*/  HMMA.16816.F32.BF16 R144, R168, R152.reuse, R4 ;  /* 0x00000098a890723c */ /* 0x082fec0000041804 */
        /* <DEDUP_REMOVED lines=41> */
[----:B------:R-:W-:Y:S01]  /*7ba0*/  IADD3 R0, R232, -0x1, RZ ;  /* 0xffffffffe8007810 */ /* 0x000fe20007ffe0ff */
        /* <DEDUP_REMOVED lines=18> */
[----:B------:R-:W-:Y:S01]  /*7cd0*/  HMMA.16816.F32.BF16 R168, R168, R190, R28 ;  /* 0x000000bea8a8723c */ /* 0x000fe2000004181c */
[----:B------:R-:W-:Y:S11]  /*7ce0*/  @!UPT UIADD3 URZ, URZ, URZ, URZ ;  /* 0x0000003f3f3ff290 */ /* 0x000ff6000fffe03f */
[----:B------:R-:W-:Y:S01]  /*7cf0*/  @!UPT UIADD3 URZ, URZ, URZ, URZ ;  /* 0x0000003f3f3ff290 */ /* 0x000fe2000fffe03f */
[----:B------:R-:W-:Y:S11]  /*7d00*/  @P4 BRA `(.L_x_1215) ;  /* 0xffffffd400b84947 */ /* 0x000ff6000383ffff */
.L_x_1214:
[----:B------:R-:W2:Y:S01]  /*7d10*/  LDL R11, [R1+0x20] ;  /* 0x00002000010b7983 */ /* 0x000ea20000100800 */
[----:B------:R-:W1:Y:S01]  /*7d20*/  S2UR UR4, SR_CgaCtaId ;  /* 0x00000000000479c3 */ /* 0x000e620000008800 */
[----:B------:R-:W-:Y:S02]  /*7d30*/  UMOV UR5, 0x400 ;  /* 0x0000040000057882 */ /* 0x000fe40000000000 */
[----:B------:R-:W3:Y:S04]  /*7d40*/  SHFL.BFLY PT, R0, R244, 0x2, 0x1f ;  /* 0x0c401f00f4007f89 */ /* 0x000ee800000e0000 */
[----:B------:R-:W4:Y:S04]  /*7d50*/  SHFL.BFLY PT, R4, R241, 0x2, 0x1f ;  /* 0x0c401f00f1047f89 */ /* 0x000f2800000e0000 */
[----:B------:R-:W5:Y:S04]  /*7d60*/  SHFL.BFLY PT, R2, R243, 0x2, 0x1f ;  /* 0x0c401f00f3027f89 */ /* 0x000f6800000e0000 */
[----:B------:R-:W5:Y:S01]  /*7d70*/  SHFL.BFLY PT, R3, R242, 0x2, 0x1f ;  /* 0x0c401f00f2037f89 */ /* 0x000f6200000e0000 */
[----:B------:R-:W5:Y:S01]  /*7d80*/  S2R R179, SR_TID.X ;  /* 0x0000000000b37919 */ /* 0x000f620000002100 */
[----:B------:R-:W5:Y:S01]  /*7d90*/  S2R R181, SR_TID.X ;  /* 0x0000000000b57919 */ /* 0x000f620000002100 */
[----:B-1----:R-:W-:Y:S01]  /*7da0*/  ULEA UR4, UR4, UR5, 0x18 ;  /* 0x0000000504047291 */ /* 0x002fe2000f8ec03f */
[----:B---3--:R-:W-:Y:S01]  /*7db0*/  FADD.FTZ R244, R0, R244 ;  /* 0x000000f400f47221 */ /* 0x008fe20000010000 */
[----:B----4-:R-:W-:-:S04]  /*7dc0*/  FADD.FTZ R241, R4, R241 ;  /* 0x000000f104f17221 */ /* 0x010fc80000010000 */
[----:B------:R-:W1:Y:S01]  /*7dd0*/  SHFL.BFLY PT, R5, R244, 0x1, 0x1f ;  /* 0x0c201f00f4057f89 */ /* 0x000e6200000e0000 */
[----:B-----5:R-:W-:-:S03]  /*7de0*/  FADD.FTZ R243, R2, R243 ;  /* 0x000000f302f37221 */ /* 0x020fc60000010000 */
[----:B------:R-:W3:Y:S01]  /*7df0*/  SHFL.BFLY PT, R0, R241, 0x1, 0x1f ;  /* 0x0c201f00f1007f89 */ /* 0x000ee200000e0000 */
[----:B------:R-:W-:-:S03]  /*7e00*/  FADD.FTZ R242, R3, R242 ;  /* 0x000000f203f27221 */ /* 0x000fc60000010000 */
[----:B------:R-:W4:Y:S04]  /*7e10*/  SHFL.BFLY PT, R3, R243, 0x1, 0x1f ;  /* 0x0c201f00f3037f89 */ /* 0x000f2800000e0000 */
[----:B------:R-:W5:Y:S01]  /*7e20*/  SHFL.BFLY PT, R2, R242, 0x1, 0x1f ;  /* 0x0c201f00f2027f89 */ /* 0x000f6200000e0000 */
[----:B------:R-:W-:-:S04]  /*7e30*/  SHF.R.S32.HI R4, RZ, 0x1f, R179 ;  /* 0x0000001fff047819 */ /* 0x000fc800000114b3 */
[-C--:B------:R-:W-:Y:S01]  /*7e40*/  LEA.HI R6, R4, R179.reuse, RZ, 0x2 ;  /* 0x000000b304067211 */ /* 0x080fe200078f10ff */
[----:B-1----:R-:W-:Y:S01]  /*7e50*/  FADD.FTZ R244, R244, R5 ;  /* 0x00000005f4f47221 */ /* 0x002fe20000010000 */
[----:B------:R-:W-:Y:S02]  /*7e60*/  LEA.HI R4, R4, R179, RZ, 0x5 ;  /* 0x000000b304047211 */ /* 0x000fe400078f28ff */
[----:B------:R-:W-:Y:S01]  /*7e70*/  SHF.R.S32.HI R180, RZ, 0x1f, R181 ;  /* 0x0000001fffb47819 */ /* 0x000fe200000114b5 */
[----:B---3--:R-:W-:Y:S01]  /*7e80*/  FADD.FTZ R134, R241, R0 ;  /* 0x00000000f1867221 */ /* 0x008fe20000010000 */
[----:B------:R-:W-:Y:S02]  /*7e90*/  FSETP.NE.FTZ.AND P4, PT, R244, RZ, PT ;  /* 0x000000fff400720b */ /* 0x000fe40003f95000 */
[----:B------:R-:W-:Y:S01]  /*7ea0*/  MOV R0, 0x3f800000 ;  /* 0x3f80000000007802 */ /* 0x000fe20000000f00 */
[----:B----4-:R-:W-:Y:S01]  /*7eb0*/  FADD.FTZ R243, R243, R3 ;  /* 0x00000003f3f37221 */ /* 0x010fe20000010000 */
[----:B------:R-:W-:-:S02]  /*7ec0*/  SHF.R.S32.HI R3, RZ, 0x1f, R6 ;  /* 0x0000001fff037819 */ /* 0x000fc40000011406 */
[----:B------:R-:W-:Y:S01]  /*7ed0*/  LOP3.LUT R7, R4, 0xffffffe0, RZ, 0xc0, !PT ;  /* 0xffffffe004077812 */ /* 0x000fe200078ec0ff */
[----:B-----5:R-:W-:Y:S01]  /*7ee0*/  FADD.FTZ R133, R242, R2 ;  /* 0x00000002f2857221 */ /* 0x020fe20000010000 */
[----:B------:R-:W-:Y:S02]  /*7ef0*/  SHF.R.S32.HI R2, RZ, 0x2, R6 ;  /* 0x00000002ff027819 */ /* 0x000fe40000011406 */
[----:B------:R-:W-:-:S03]  /*7f00*/  LOP3.LUT R6, R6, 0x3ffffffc, RZ, 0xc0, !PT ;  /* 0x3ffffffc06067812 */ /* 0x000fc600078ec0ff */
[----:B------:R-:W1:Y:S01]  /*7f10*/  @P4 MUFU.RCP R0, R244 ;  /* 0x000000f400004308 */ /* 0x000e620000001000 */
[----:B------:R-:W-:Y:S02]  /*7f20*/  LEA.HI R180, R180, R181, RZ, 0x3 ;  /* 0x000000b5b4b47211 */ /* 0x000fe400078f18ff */
[----:B------:R-:W-:Y:S02]  /*7f30*/  LEA.HI R5, R3, R2, RZ, 0x3 ;  /* 0x0000000203057211 */ /* 0x000fe400078f18ff */
[-C--:B------:R-:W-:Y:S02]  /*7f40*/  IADD3 R8, -R6, R179.reuse, RZ ;  /* 0x000000b306087210 */ /* 0x080fe40007ffe1ff */
[----:B------:R-:W-:Y:S02]  /*7f50*/  FSETP.NE.FTZ.AND P3, PT, R243, RZ, PT ;  /* 0x000000fff300720b */ /* 0x000fe40003f75000 */
[----:B------:R-:W-:Y:S02]  /*7f60*/  IADD3 R179, -R7, R179, RZ ;  /* 0x000000b307b37210 */ /* 0x000fe40007ffe1ff */
[----:B------:R-:W-:-:S02]  /*7f70*/  LOP3.LUT R3, R180, 0xfffffff8, RZ, 0xc0, !PT ;  /* 0xfffffff8b4037812 */ /* 0x000fc400078ec0ff */
[----:B------:R-:W-:Y:S02]  /*7f80*/  LOP3.LUT R5, R5, 0xfffffff8, RZ, 0xc0, !PT ;  /* 0xfffffff805057812 */ /* 0x000fe400078ec0ff */
[----:B------:R-:W-:Y:S02]  /*7f90*/  IADD3 R181, -R3, R181, RZ ;  /* 0x000000b503b57210 */ /* 0x000fe40007ffe1ff */
[----:B------:R-:W-:Y:S01]  /*7fa0*/  MOV R3, 0x3f800000 ;  /* 0x3f80000000037802 */ /* 0x000fe20000000f00 */
[----:B-1----:R-:W-:Y:S01]  /*7fb0*/  FMUL.FTZ R174, R0, R81 ;  /* 0x0000005100ae7220 */ /* 0x002fe20000410000 */
[----:B------:R-:W-:Y:S01]  /*7fc0*/  IADD3 R2, R2, -R5, RZ ;  /* 0x8000000502027210 */ /* 0x000fe20007ffe0ff */
[C---:B------:R-:W-:Y:S01]  /*7fd0*/  FMUL.FTZ R144, R0.reuse, R144 ;  /* 0x0000009000907220 */ /* 0x040fe20000410000 */
[----:B------:R-:W-:Y:S01]  /*7fe0*/  SHF.R.S32.HI R81, RZ, 0x5, R4 ;  /* 0x00000005ff517819 */ /* 0x000fe20000011404 */
[----:B------:R-:W-:Y:S01]  /*7ff0*/  FMUL.FTZ R145, R0, R145 ;  /* 0x0000009100917220 */ /* 0x000fe20000410000 */
[----:B------:R-:W-:Y:S01]  /*8000*/  SHF.L.U32 R20, R2, 0x6, RZ ;  /* 0x0000000602147819 */ /* 0x000fe200000006ff */
[----:B------:R-:W1:Y:S01]  /*8010*/  @P3 MUFU.RCP R3, R243 ;  /* 0x000000f300033308 */ /* 0x000e620000001000 */
[C---:B------:R-:W-:Y:S01]  /*8020*/  FMUL.FTZ R152, R0.reuse, R152 ;  /* 0x0000009800987220 */ /* 0x040fe20000410000 */
[----:B------:R-:W-:Y:S01]  /*8030*/  FMUL.FTZ R153, R0, R153 ;  /* 0x0000009900997220 */ /* 0x000fe20000410000 */
        /* <DEDUP_REMOVED lines=30> */
[----:B------:R-:W-:Y:S01]  /*8220*/  LEA.HI R20, R20, R20, RZ, 0x1d ;  /* 0x0000001414147211 */ /* 0x000fe200078fe8ff */
[C---:B------:R-:W-:Y:S01]  /*8230*/  FMUL.FTZ R147, R3.reuse, R147 ;  /* 0x0000009303937220 */ /* 0x040fe20000410000 */
        /* <DEDUP_REMOVED lines=24> */
.L_x_1218:
        /* <DEDUP_REMOVED lines=23> */
.L_x_1219:
[----:B------:R-:W2:Y:S01]  /*8530*/  LDL R182, [R1+0xc] ;  /* 0x00000c0001b67983 */ /* 0x000ea20000100800 */
[----:B------:R-:W-:Y:S01]  /*8540*/  ISETP.NE.AND P0, PT, RZ, UR4, PT ;  /* 0x00000004ff007c0c */ /* 0x000fe2000bf05270 */
[C---:B------:R-:W-:Y:S01]  /*8550*/  FMUL.FTZ R70, R3.reuse, R70 ;  /* 0x0000004603467220 */ /* 0x040fe20000410000 */
        /* <DEDUP_REMOVED lines=118> */
[----:B------:R-:W-:Y:S01]  /*8cc0*/  F2FP.BF16.F32.PACK_AB R21, R32, R52 ;  /* 0x000000342015723e */ /* 0x000fe200000010ff */
[----:B------:R4:W-:Y:S01]  /*8cd0*/  STS [R19+0x2400], R11 ;  /* 0x0024000b13007388 */ /* 0x0009e20000000800 */
[----:B------:R-:W-:-:S02]  /*8ce0*/  F2FP.BF16.F32.PACK_AB R18, R18, R16 ;  /* 0x000000101212723e */ /* 0x000fc400000010ff */
[----:B------:R-:W-:Y:S02]  /*8cf0*/  F2FP.BF16.F32.PACK_AB R16, R138, R139 ;  /* 0x0000008b8a10723e */ /* 0x000fe400000010ff */
[----:B------:R-:W-:Y:S02]  /*8d00*/  F2FP.BF16.F32.PACK_AB R15, R67, R27 ;  /* 0x0000001b430f723e */ /* 0x000fe400000010ff */
[-C--:B-----5:R-:W-:Y:S02]  /*8d10*/  IADD3 R5, R80, R19.reuse, RZ ;  /* 0x0000001350057210 */ /* 0x0a0fe40007ffe0ff */
[----:B-1----:R-:W-:Y:S02]  /*8d20*/  IADD3 R0, R20, R84, RZ ;  /* 0x0000005414007210 */ /* 0x002fe40007ffe0ff */
[----:B------:R-:W-:Y:S02]  /*8d30*/  F2FP.BF16.F32.PACK_AB R17, R17, R56 ;  /* 0x000000381111723e */ /* 0x000fe400000010ff */
[----:B---3--:R-:W-:Y:S01]  /*8d40*/  IADD3 R13, R84, R19, RZ ;  /* 0x00000013540d7210 */ /* 0x008fe20007ffe0ff */
[----:B------:R1:W-:Y:S01]  /*8d50*/  STS [R0], R10 ;  /* 0x0000000a00007388 */ /* 0x0003e20000000800 */
[----:B------:R-:W-:-:S02]  /*8d60*/  F2FP.BF16.F32.PACK_AB R24, R59, R24 ;  /* 0x000000183b18723e */ /* 0x000fc400000010ff */
[----:B----4-:R-:W-:Y:S01]  /*8d70*/  IADD3 R3, R20, R80, RZ ;  /* 0x0000005014037210 */ /* 0x010fe20007ffe0ff */
[----:B------:R-:W-:Y:S01]  /*8d80*/  STS [R0+0x400], R9 ;  /* 0x0004000900007388 */ /* 0x000fe20000000800 */
[----:B------:R-:W-:Y:S02]  /*8d90*/  F2FP.BF16.F32.PACK_AB R42, R61, R60 ;  /* 0x0000003c3d2a723e */ /* 0x000fe400000010ff */
[----:B------:R-:W-:Y:S01]  /*8da0*/  F2FP.BF16.F32.PACK_AB R41, R63, R41 ;  /* 0x000000293f29723e */ /* 0x000fe200000010ff */
[----:B------:R3:W-:Y:S01]  /*8db0*/  STS [R13], R7 ;  /* 0x000000070d007388 */ /* 0x0007e20000000800 */
[----:B------:R-:W-:Y:S02]  /*8dc0*/  F2FP.BF16.F32.PACK_AB R40, R172, R173 ;  /* 0x000000adac28723e */ /* 0x000fe400000010ff */
[----:B------:R-:W-:Y:S01]  /*8dd0*/  F2FP.BF16.F32.PACK_AB R39, R39, R70 ;  /* 0x000000462727723e */ /* 0x000fe200000010ff */
[----:B------:R4:W-:Y:S01]  /*8de0*/  STS [R13+0x400], R6 ;  /* 0x000400060d007388 */ /* 0x0009e20000000800 */
[----:B------:R-:W-:Y:S01]  /*8df0*/  IADD3 R2, R0, R80, RZ ;  /* 0x0000005000027210 */ /* 0x000fe20007ffe0ff */
[----:B------:R-:W5:Y:S01]  /*8e00*/  @P3 LDC R11, c[0x0][0x2e8] ;  /* 0x0000ba00ff0b3b82 */ /* 0x000f620000000800 */
[----:B------:R-:W-:Y:S01]  /*8e10*/  F2FP.BF16.F32.PACK_AB R36, R174, R175 ;  /* 0x000000afae24723e */ /* 0x000fe200000010ff */
[----:B------:R-:W-:Y:S01]  /*8e20*/  STS [R0+0x2000], R8 ;  /* 0x0020000800007388 */ /* 0x000fe20000000800 */
[----:B------:R-:W-:-:S02]  /*8e30*/  F2FP.BF16.F32.PACK_AB R35, R35, R82 ;  /* 0x000000522323723e */ /* 0x000fc400000010ff */
[----:B------:R-:W-:Y:S01]  /*8e40*/  IADD3 R4, R13, R80, RZ ;  /* 0x000000500d047210 */ /* 0x000fe20007ffe0ff */
[----:B------:R4:W-:Y:S01]  /*8e50*/  STS [R0+0x2400], R14 ;  /* 0x0024000e00007388 */ /* 0x0009e20000000800 */
        /* <DEDUP_REMOVED lines=20> */
[----:B------:R1:W-:Y:S01]  /*8fa0*/  STS [R5+0x400], R15 ;  /* 0x0004000f05007388 */ /* 0x0003e20000000800 */
[----:B------:R-:W-:Y:S01]  /*8fb0*/  F2FP.BF16.F32.PACK_AB R56, R157, R156 ;  /* 0x0000009c9d38723e */ /* 0x000fe200000010ff */
[----:B------:R-:W-:Y:S01]  /*8fc0*/  @P6 MUFU.LG2 R14, R133 ;  /* 0x00000085000e6308 */ /* 0x000fe20000000c00 */
[----:B------:R-:W-:Y:S01]  /*8fd0*/  F2FP.BF16.F32.PACK_AB R55, R55, R158 ;  /* 0x0000009e3737723e */ /* 0x000fe200000010ff */
[----:B------:R-:W-:Y:S01]  /*8fe0*/  STS [R3+0x2000], R17 ;  /* 0x0020001103007388 */ /* 0x000fe20000000800 */
[----:B------:R-:W-:Y:S01]  /*8ff0*/  F2FP.BF16.F32.PACK_AB R52, R109, R108 ;  /* 0x0000006c6d34723e */ /* 0x000fe200000010ff */
[----:B------:R-:W2:Y:S01]  /*9000*/  @P0 LDC.64 R8, c[0x0][0x2c0] ;  /* 0x0000b000ff080b82 */ /* 0x000ea20000000a00 */
        /* <DEDUP_REMOVED lines=8> */
[----:B------:R-:W-:Y:S01]  /*9090*/  F2FP.BF16.F32.PACK_AB R48, R161, R160 ;  /* 0x000000a0a130723e */ /* 0x000fe200000010ff */
[----:B-----5:R-:W-:Y:S01]  /*90a0*/  IMAD.MOV.U32 R18, RZ, RZ, 0x7f800000 ;  /* 0x7f800000ff127424 */ /* 0x020fe200078e00ff */
        /* <DEDUP_REMOVED lines=16> */
[----:B------:R-:W-:Y:S01]  /*91b0*/  F2FP.BF16.F32.PACK_AB R59, R169, R168 ;  /* 0x000000a8a93b723e */ /* 0x000fe200000010ff */
[----:B------:R-:W5:Y:S01]  /*91c0*/  @P1 LDC R16, c[0x0][0x2e8] ;  /* 0x0000ba00ff101b82 */ /* 0x000f620000000800 */
        /* <DEDUP_REMOVED lines=8> */
[----:B------:R-:W-:Y:S02]  /*9250*/  SHF.R.S32.HI R12, RZ, 0x3, R180 ;  /* 0x00000003ff0c7819 */ /* 0x000fe400000114b4 */
[----:B------:R-:W-:Y:S01]  /*9260*/  MOV R23, 0x7f800000 ;  /* 0x7f80000000177802 */ /* 0x000fe20000000f00 */
[----:B------:R-:W-:Y:S01]  /*9270*/  STS [R20+0x4000], R32 ;  /* 0x0040002014007388 */ /* 0x000fe20000000800 */
[----:B------:R-:W-:-:S02]  /*9280*/  @!P0 MOV R10, 0x1 ;  /* 0x00000001000a8802 */ /* 0x000fc40000000f00 */
[----:B------:R-:W-:Y:S01]  /*9290*/  MOV R22, 0x7f800000 ;  /* 0x7f80000000167802 */ /* 0x000fe20000000f00 */
[----:B------:R-:W-:Y:S01]  /*92a0*/  STS [R20+0x4400], R31 ;  /* 0x0044001f14007388 */ /* 0x000fe20000000800 */
[----:B---3--:R-:W-:-:S03]  /*92b0*/  SHF.L.U32 R24, R181, 0x3, RZ ;  /* 0x00000003b5187819 */ /* 0x008fc600000006ff */
        /* <DEDUP_REMOVED lines=18> */
[----:B---3--:R-:W3:Y:S03]  /*93e0*/  @P4 MUFU.LG2 R0, R244 ;  /* 0x000000f400004308 */ /* 0x008ee60000000c00 */
[----:B------:R-:W-:Y:S04]  /*93f0*/  STS [R3+0x6000], R46 ;  /* 0x0060002e03007388 */ /* 0x000fe80000000800 */
[----:B------:R4:W-:Y:S04]  /*9400*/  STS [R3+0x6400], R45 ;  /* 0x0064002d03007388 */ /* 0x0009e80000000800 */
[----:B------:R-:W-:Y:S04]  /*9410*/  STS [R5+0x6000], R58 ;  /* 0x0060003a05007388 */ /* 0x000fe80000000800 */
[----:B------:R1:W-:Y:S01]  /*9420*/  STS [R5+0x6400], R57 ;  /* 0x0064003905007388 */ /* 0x0003e20000000800 */
[----:B---3--:R-:W-:-:S03]  /*9430*/  @P4 FMUL.FTZ R0, R0, 0.69314718246459960938 ;  /* 0x3f31721800004820 */ /* 0x008fc60000410000 */
[----:B------:R-:W-:Y:S04]  /*9440*/  STS [R2+0x4000], R61 ;  /* 0x0040003d02007388 */ /* 0x000fe80000000800 */
[----:B------:R-:W-:Y:S04]  /*9450*/  STS [R2+0x4400], R60 ;  /* 0x0044003c02007388 */ /* 0x000fe80000000800 */
[----:B------:R-:W-:Y:S04]  /*9460*/  STS [R4+0x4000], R59 ;  /* 0x0040003b04007388 */ /* 0x000fe80000000800 */
[----:B------:R-:W-:Y:S01]  /*9470*/  STS [R4+0x4400], R62 ;  /* 0x0044003e04007388 */ /* 0x000fe20000000800 */
[----:B----4-:R-:W3:Y:S03]  /*9480*/  @P4 LDC R3, c[0x0][0x2e8] ;  /* 0x0000ba00ff034b82 */ /* 0x010ee60000000800 */
[----:B------:R-:W-:Y:S04]  /*9490*/  STS [R2+0x6000], R64 ;  /* 0x0060004002007388 */ /* 0x000fe80000000800 */
[----:B------:R4:W-:Y:S01]  /*94a0*/  STS [R2+0x6400], R63 ;  /* 0x0064003f02007388 */ /* 0x0009e20000000800 */
[----:B-1----:R-:W1:Y:S03]  /*94b0*/  @P3 MUFU.LG2 R5, R243 ;  /* 0x000000f300053308 */ /* 0x002e660000000c00 */
[----:B------:R-:W-:Y:S04]  /*94c0*/  STS [R4+0x6000], R65 ;  /* 0x0060004104007388 */ /* 0x000fe80000000800 */
[----:B------:R5:W-:Y:S01]  /*94d0*/  STS [R4+0x6400], R66 ;  /* 0x0064004204007388 */ /* 0x000be20000000800 */
[----:B------:R-:W-:Y:S01]  /*94e0*/  BAR.SYNC.DEFER_BLOCKING 0x0 ;  /* 0x0000000000007b1d */ /* 0x000fe20000010000 */
[----:B---3--:R-:W-:Y:S01]  /*94f0*/  @P4 FFMA.FTZ R18, R137, R3, R0 ;  /* 0x0000000389124223 */ /* 0x008fe20000010000 */
[----:B------:R-:W-:Y:S01]  /*9500*/  @P0 MOV R0, 0x1 ;  /* 0x0000000100000802 */ /* 0x000fe20000000f00 */
[----:B-1----:R-:W-:-:S03]  /*9510*/  @P3 FMUL.FTZ R3, R5, 0.69314718246459960938 ;  /* 0x3f31721805033820 */ /* 0x002fc60000410000 */
[----:B------:R-:W5:Y:S01]  /*9520*/  S2R R13, SR_CTAID.Y ;  /* 0x00000000000d7919 */ /* 0x000f620000002600 */
[----:B------:R-:W-:Y:S01]  /*9530*/  @!P0 IMAD R0, R6, R7, RZ ;  /* 0x0000000706008224 */ /* 0x000fe200078e02ff */
[----:B------:R-:W-:Y:S01]  /*9540*/  LOP3.LUT P4, RZ, R179, 0x3, RZ, 0xc0, !PT ;  /* 0x00000003b3ff7812 */ /* 0x000fe2000788c0ff */
[----:B------:R-:W1:Y:S01]  /*9550*/  @P1 MUFU.LG2 R7, R134 ;  /* 0x0000008600071308 */ /* 0x000e620000000c00 */
[----:B------:R-:W3:Y:S01]  /*9560*/  S2R R25, SR_CTAID.Z ;  /* 0x0000000000197919 */ /* 0x000ee20000002700 */
[----:B----4-:R-:W-:Y:S01]  /*9570*/  IADD3 R2, R12, 0x10, RZ ;  /* 0x000000100c027810 */ /* 0x010fe20007ffe0ff */
[----:B------:R-:W-:Y:S01]  /*9580*/  @P3 FFMA.FTZ R23, R136, R11, R3 ;  /* 0x0000000b88173223 */ /* 0x000fe20000010003 */
[----:B------:R-:W-:Y:S01]  /*9590*/  IADD3 R3, R12, 0x20, RZ ;  /* 0x000000200c037810 */ /* 0x000fe20007ffe0ff */
[----:B------:R-:W-:Y:S01]  /*95a0*/  @P6 FMUL.FTZ R5, R14, 0.69314718246459960938 ;  /* 0x3f3172180e056820 */ /* 0x000fe20000410000 */
[----:B--2---:R-:W-:Y:S01]  /*95b0*/  ISETP.GE.AND P2, PT, R2, R182, PT ;  /* 0x000000b60200720c */ /* 0x004fe20003f46270 */
[----:B------:R-:W-:-:S02]  /*95c0*/  @P0 IMAD R2, R9, R8, RZ ;  /* 0x0000000809020224 */ /* 0x000fc400078e02ff */
[----:B------:R-:W-:Y:S01]  /*95d0*/  @!P0 IMAD.MOV.U32 R2, RZ, RZ, R6 ;  /* 0x000000ffff028224 */ /* 0x000fe200078e0006 */
[----:B------:R-:W-:Y:S01]  /*95e0*/  ISETP.GE.AND P0, PT, R3, R182, PT ;  /* 0x000000b60300720c */ /* 0x000fe20003f06270 */
[----:B------:R-:W-:Y:S01]  /*95f0*/  @P6 FFMA.FTZ R22, R135, R15, R5 ;  /* 0x0000000f87166223 */ /* 0x000fe20000010005 */
[----:B------:R-:W-:Y:S01]  /*9600*/  MOV R15, 0x7f800000 ;  /* 0x7f800000000f7802 */ /* 0x000fe20000000f00 */
[----:B------:R2:W4:Y:S01]  /*9610*/  LDS.128 R28, [R231+0x3800] ;  /* 0x00380000e71c7984 */ /* 0x0005220000000c00 */
[----:B-----5:R-:W-:Y:S01]  /*9620*/  IMAD R4, R13, R0, RZ ;  /* 0x000000000d047224 */ /* 0x020fe200078e02ff */
[----:B------:R-:W-:-:S04]  /*9630*/  IADD3 R0, R12, 0x30, RZ ;  /* 0x000000300c007810 */ /* 0x000fc80007ffe0ff */
[----:B------:R-:W-:Y:S01]  /*9640*/  SEL R3, R4, RZ, !P5 ;  /* 0x000000ff04037207 */ /* 0x000fe20006800000 */
[----:B------:R-:W-:Y:S01]  /*9650*/  IMAD R4, R10, UR4, RZ ;  /* 0x000000040a047c24 */ /* 0x000fe2000f8e02ff */
[----:B------:R-:W-:-:S03]  /*9660*/  ISETP.GE.AND P3, PT, R0, R182, PT ;  /* 0x000000b60000720c */ /* 0x000fc60003f66270 */
[----:B---3--:R-:W-:Y:S01]  /*9670*/  IMAD R0, R25, R2, R3 ;  /* 0x0000000219007224 */ /* 0x008fe200078e0203 */
[----:B------:R-:W-:Y:S01]  /*9680*/  SHF.L.U32 R3, R4, 0x7, RZ ;  /* 0x0000000704037819 */ /* 0x000fe200000006ff */
[----:B-1----:R-:W-:-:S03]  /*9690*/  @P1 FMUL.FTZ R2, R7, 0.69314718246459960938 ;  /* 0x3f31721807021820 */ /* 0x002fc60000410000 */
[----:B------:R-:W-:Y:S01]  /*96a0*/  IADD3 R11, P6, P5, R3, R68, R0 ;  /* 0x00000044030b7210 */ /* 0x000fe20007dde000 */
[----:B------:R-:W-:Y:S01]  /*96b0*/  @P1 FFMA.FTZ R15, R132, R16, R2 ;  /* 0x00000010840f1223 */ /* 0x000fe20000010002 */
[----:B------:R-:W-:Y:S02]  /*96c0*/  SHF.R.S32.HI R4, RZ, 0x1f, R3 ;  /* 0x0000001fff047819 */ /* 0x000fe40000011403 */
[----:B------:R-:W-:-:S04]  /*96d0*/  SHF.R.S32.HI R0, RZ, 0x1f, R0 ;  /* 0x0000001fff007819 */ /* 0x000fc80000011400 */
[----:B------:R-:W-:Y:S01]  /*96e0*/  IADD3.X R14, R4, R69, R0, P6, P5 ;  /* 0x00000045040e7210 */ /* 0x000fe200037ea400 */
[----:B--2-4-:R-:W-:Y:S06]  /*96f0*/  @P4 BRA `(.L_x_1221) ;  /* 0x0000000000c04947 */ /* 0x014fec0003800000 */
[----:B------:R-:W1:Y:S01]  /*9700*/  S2R R3, SR_TID.X ;  /* 0x0000000000037919 */ /* 0x000e620000002100 */
[----:B------:R-:W-:-:S04]  /*9710*/  SHF.R.S32.HI R2, RZ, 0x1f, R81 ;  /* 0x0000001fff027819 */ /* 0x000fc80000011451 */
[----:B------:R-:W-:-:S04]  /*9720*/  LEA.HI R2, R2, R81, RZ, 0x2 ;  /* 0x0000005102027211 */ /* 0x000fc800078f10ff */
[----:B------:R-:W-:Y:S02]  /*9730*/  LOP3.LUT R2, R2, 0xffffffc, RZ, 0xc0, !PT ;  /* 0x0ffffffc02027812 */ /* 0x000fe400078ec0ff */
[----:B-1----:R-:W-:-:S04]  /*9740*/  SHF.R.S32.HI R0, RZ, 0x1f, R3 ;  /* 0x0000001fff007819 */ /* 0x002fc80000011403 */
[----:B------:R-:W-:-:S04]  /*9750*/  LEA.HI R0, R0, R3, RZ, 0x5 ;  /* 0x0000000300007211 */ /* 0x000fc800078f28ff */
[----:B------:R-:W-:-:S05]  /*9760*/  LOP3.LUT R0, R0, 0xffffffe0, RZ, 0xc0, !PT ;  /* 0xffffffe000007812 */ /* 0x000fca00078ec0ff */
[----:B------:R-:W-:-:S05]  /*9770*/  IMAD.IADD R0, R3, 0x1, -R0 ;  /* 0x0000000103007824 */ /* 0x000fca00078e0a00 */
[----:B------:R-:W-:-:S04]  /*9780*/  SHF.R.S32.HI R3, RZ, 0x1f, R0 ;  /* 0x0000001fff037819 */ /* 0x000fc80000011400 */
[----:B------:R-:W-:Y:S01]  /*9790*/  LEA.HI R0, R3, R0, RZ, 0x2 ;  /* 0x0000000003007211 */ /* 0x000fe200078f10ff */
[----:B------:R-:W-:-:S03]  /*97a0*/  IMAD.IADD R3, R81, 0x1, -R2 ;  /* 0x0000000151037824 */ /* 0x000fc600078e0a02 */
[----:B------:R-:W-:-:S05]  /*97b0*/  SHF.R.S32.HI R0, RZ, 0x2, R0 ;  /* 0x00000002ff007819 */ /* 0x000fca0000011400 */
        /* <DEDUP_REMOVED lines=36> */
.L_x_1221:
[----:B------:R-:W-:Y:S05]  /*9a00*/  BSYNC B0 ;  /* 0x0000000000007941 */ /* 0x000fea0003800000 */
.L_x_1220:
[----:B--2---:R1:W2:Y:S01]  /*9a10*/  LDS.128 R20, [R231] ;  /* 0x00000000e7147984 */ /* 0x0042a20000000c00 */
[C---:B------:R-:W-:Y:S01]  /*9a20*/  VIADD R3, R12.reuse, 0x40 ;  /* 0x000000400c037836 */ /* 0x040fe20000000000 */
[----:B------:R-:W-:Y:S01]  /*9a30*/  SHF.R.S32.HI R4, RZ, 0x1f, R24 ;  /* 0x0000001fff047819 */ /* 0x000fe20000011418 */
[----:B------:R-:W-:Y:S01]  /*9a40*/  VIADD R0, R12, 0x50 ;  /* 0x000000500c007836 */ /* 0x000fe20000000000 */
[----:B------:R1:W3:Y:S01]  /*9a50*/  LDS.128 R16, [R231+0x4000] ;  /* 0x00400000e7107984 */ /* 0x0002e20000000c00 */
[----:B------:R-:W-:Y:S01]  /*9a60*/  IADD3 R2, P1, R24, R85, RZ ;  /* 0x0000005518027210 */ /* 0x000fe20007f3e0ff */
[----:B------:R-:W-:Y:S01]  /*9a70*/  ULDC.64 UR4, c[0x0][0x2a0] ;  /* 0x0000a80000047ab9 */ /* 0x000fe20000000a00 */
[----:B------:R-:W-:Y:S01]  /*9a80*/  ISETP.GE.AND P5, PT, R3, R182, PT ;  /* 0x000000b60300720c */ /* 0x000fe20003fa6270 */
[----:B------:R-:W4:Y:S01]  /*9a90*/  S2R R6, SR_CTAID.X ;  /* 0x0000000000067919 */ /* 0x000f220000002500 */
[----:B------:R-:W-:Y:S01]  /*9aa0*/  IADD3.X R3, R4, R96, RZ, P1, !PT ;  /* 0x0000006004037210 */ /* 0x000fe20000ffe4ff */
[----:B------:R-:W-:Y:S01]  /*9ab0*/  BSSY B0, `(.L_x_1222) ;  /* 0x000001a000007945 */ /* 0x000fe20003800000 */
[CC--:B------:R-:W-:Y:S01]  /*9ac0*/  ISETP.GE.AND P1, PT, R12.reuse, R182.reuse, PT ;  /* 0x000000b60c00720c */ /* 0x0c0fe20003f26270 */
[----:B------:R-:W-:Y:S01]  /*9ad0*/  VIADD R14, R12, 0x60 ;  /* 0x000000600c0e7836 */ /* 0x000fe20000000000 */
[----:B------:R-:W-:Y:S01]  /*9ae0*/  SHF.R.S32.HI R5, RZ, 0x1f, R25 ;  /* 0x0000001fff057819 */ /* 0x000fe20000011419 */
[----:B------:R-:W-:Y:S01]  /*9af0*/  IMAD.WIDE.U32 R10, R25, UR4, R2 ;  /* 0x00000004190a7c25 */ /* 0x000fe2000f8e0002 */
[----:B------:R-:W-:-:S02]  /*9b00*/  ISETP.GE.AND P4, PT, R0, R182, PT ;  /* 0x000000b60000720c */ /* 0x000fc40003f86270 */
[----:B------:R-:W-:Y:S01]  /*9b10*/  SHF.R.S32.HI R13, RZ, 0x1f, R12 ;  /* 0x0000001fff0d7819 */ /* 0x000fe2000001140c */
[----:B------:R-:W-:-:S04]  /*9b20*/  IMAD R0, R5, UR4, RZ ;  /* 0x0000000405007c24 */ /* 0x000fc8000f8e02ff */
[----:B------:R-:W-:-:S05]  /*9b30*/  IMAD R0, R25, UR5, R0 ;  /* 0x0000000519007c24 */ /* 0x000fca000f8e0200 */
[----:B------:R-:W-:Y:S01]  /*9b40*/  IADD3 R9, R11, R0, RZ ;  /* 0x000000000b097210 */ /* 0x000fe20007ffe0ff */
[----:B----4-:R-:W-:Y:S01]  /*9b50*/  IMAD.WIDE R6, R6, 0x80, R12 ;  /* 0x0000008006067825 */ /* 0x010fe200078e020c */
[----:B-12---:R-:W-:Y:S06]  /*9b60*/  @P1 BRA `(.L_x_1223) ;  /* 0x0000000000381947 */ /* 0x006fec0003800000 */
        /* <DEDUP_REMOVED lines=12> */
[----:B------:R1:W-:Y:S04]  /*9c30*/  @!P6 STG.E.128 desc[UR8][R2.64], R20 ;  /* 0x000000140200e986 */ /* 0x0003e8000c101d08 */
[----:B---3--:R1:W-:Y:S02]  /*9c40*/  @!P1 STG.E.128 desc[UR8][R2.64+0x80], R16 ;  /* 0x0000801002009986 */ /* 0x0083e4000c101d08 */
.L_x_1223:
[----:B------:R-:W-:Y:S05]  /*9c50*/  BSYNC B0 ;  /* 0x0000000000007941 */ /* 0x000fea0003800000 */
.L_x_1222:
[----:B------:R-:W-:Y:S01]  /*9c60*/  ISETP.GE.AND P1, PT, R14, R182, PT ;  /* 0x000000b60e00720c */ /* 0x000fe20003f26270 */
[----:B-1-3--:R1:W2:Y:S01]  /*9c70*/  LDS.128 R16, [R231+0x800] ;  /* 0x00080000e7107984 */ /* 0x00a2a20000000c00 */
[----:B------:R-:W-:Y:S01]  /*9c80*/  IADD3 R20, R12, 0x70, RZ ;  /* 0x000000700c147810 */ /* 0x000fe20007ffe0ff */
[----:B------:R-:W-:Y:S02]  /*9c90*/  BSSY B0, `(.L_x_1224) ;  /* 0x0000014000007945 */ /* 0x000fe40003800000 */
[----:B------:R1:W3:Y:S02]  /*9ca0*/  LDS.128 R12, [R231+0x4800] ;  /* 0x00480000e70c7984 */ /* 0x0002e40000000c00 */
        /* <DEDUP_REMOVED lines=16> */
[----:B--2---:R4:W-:Y:S04]  /*9db0*/  @!P6 STG.E.128 desc[UR8][R2.64], R16 ;  /* 0x000000100200e986 */ /* 0x0049e8000c101d08 */
[----:B---3--:R4:W-:Y:S02]  /*9dc0*/  @!P2 STG.E.128 desc[UR8][R2.64+0x80], R12 ;  /* 0x0000800c0200a986 */ /* 0x0089e4000c101d08 */
.L_x_1225:
[----:B------:R-:W-:Y:S05]  /*9dd0*/  BSYNC B0 ;  /* 0x0000000000007941 */ /* 0x000fea0003800000 */
.L_x_1224:
[----:B--2-4-:R2:W4:Y:S01]  /*9de0*/  LDS.128 R16, [R231+0x1000] ;  /* 0x00100000e7107984 */ /* 0x0145220000000c00 */
[----:B------:R-:W-:Y:S01]  /*9df0*/  BSSY B0, `(.L_x_1226) ;  /* 0x0000015000007945 */ /* 0x000fe20003800000 */
[----:B------:R-:W-:Y:S02]  /*9e00*/  ISETP.GE.AND P2, PT, R20, R182, PT ;  /* 0x000000b61400720c */ /* 0x000fe40003f46270 */
        /* <DEDUP_REMOVED lines=18> */
[----:B---3--:R4:W-:Y:S02]  /*9f30*/  @!P0 STG.E.128 desc[UR8][R2.64+0x80], R12 ;  /* 0x0000800c02008986 */ /* 0x0089e4000c101d08 */
.L_x_1227:
[----:B------:R-:W-:Y:S05]  /*9f40*/  BSYNC B0 ;  /* 0x0000000000007941 */ /* 0x000fea0003800000 */
.L_x_1226:
[----:B----4-:R4:W1:Y:S01]  /*9f50*/  LDS.128 R16, [R231+0x1800] ;  /* 0x00180000e7107984 */ /* 0x0108620000000c00 */
[----:B------:R-:W-:Y:S03]  /*9f60*/  BSSY B0, `(.L_x_1228) ;  /* 0x0000014000007945 */ /* 0x000fe60003800000 */
[----:B---3--:R4:W3:Y:S01]  /*9f70*/  LDS.128 R12, [R231+0x5800] ;  /* 0x00580000e70c7984 */ /* 0x0088e20000000c00 */
        /* <DEDUP_REMOVED lines=17> */
[----:B---3--:R1:W-:Y:S02]  /*a090*/  @!P0 STG.E.128 desc[UR8][R2.64+0x80], R12 ;  /* 0x0000800c02008986 */ /* 0x0083e4000c101d08 */
.L_x_1229:
[----:B------:R-:W-:Y:S05]  /*a0a0*/  BSYNC B0 ;  /* 0x0000000000007941 */ /* 0x000fea0003800000 */
.L_x_1228:
        /* <DEDUP_REMOVED lines=21> */
.L_x_1231:
[----:B------:R-:W-:Y:S05]  /*a200*/  BSYNC B0 ;  /* 0x0000000000007941 */ /* 0x000fea0003800000 */
.L_x_1230:
        /* <DEDUP_REMOVED lines=21> */
.L_x_1233:
[----:B------:R-:W-:Y:S05]  /*a360*/  BSYNC B0 ;  /* 0x0000000000007941 */ /* 0x000fea0003800000 */
.L_x_1232:
        /* <DEDUP_REMOVED lines=21> */
.L_x_1235:
[----:B------:R-:W-:Y:S05]  /*a4c0*/  BSYNC B0 ;  /* 0x0000000000007941 */ /* 0x000fea0003800000 */
.L_x_1234:
        /* <DEDUP_REMOVED lines=21> */
.L_x_1184:
        /* <DEDUP_REMOVED lines=28> */
[----:B------:R-:W-:Y:S01]  /*a7e0*/  IMAD.IADD R0, R96, 0x1, -R0 ;  /* 0x0000000160007824 */ /* 0x000fe200078e0a00 */
[----:B------:R-:W-:Y:S01]  /*a7f0*/  ISETP.GE.AND P4, PT, R12, R15, PT ;  /* 0x0000000f0c00720c */ /* 0x000fe20003f86270 */
[----:B--2---:R-:W-:Y:S01]  /*a800*/  @P1 IMAD.WIDE.U32 R2, R32, R6, RZ ;  /* 0x0000000620021225 */ /* 0x004fe200078e00ff */
[----:B------:R-:W-:-:S03]  /*a810*/  SHF.R.S32.HI R13, RZ, 0x1f, R12 ;  /* 0x0000001fff0d7819 */ /* 0x000fc6000001140c */
[----:B------:R-:W-:Y:S02]  /*a820*/  @!P1 IMAD.MOV.U32 R2, RZ, RZ, R4 ;  /* 0x000000ffff029224 */ /* 0x000fe400078e0004 */
[----:B------:R-:W-:Y:S02]  /*a830*/  IMAD.SHL.U32 R14, R0, 0x8, RZ ;  /* 0x00000008000e7824 */ /* 0x000fe400078e00ff */
[----:B------:R-:W-:Y:S01]  /*a840*/  @P1 IMAD R7, R32, R7, R3 ;  /* 0x0000000720071224 */ /* 0x000fe200078e0203 */
[----:B------:R-:W-:Y:S01]  /*a850*/  SHF.R.S32.HI R3, RZ, 0x1f, R20 ;  /* 0x0000001fff037819 */ /* 0x000fe20000011414 */
[----:B------:R-:W-:Y:S01]  /*a860*/  @!P1 IMAD.IADD R7, R5, 0x1, R8 ;  /* 0x0000000105079824 */ /* 0x000fe200078e0208 */
[----:B------:R-:W-:Y:S01]  /*a870*/  IADD3 R2, P2, R14, R2, RZ ;  /* 0x000000020e027210 */ /* 0x000fe20007f5e0ff */
[----:B------:R-:W-:Y:S01]  /*a880*/  VIADD R30, R12, 0x10 ;  /* 0x000000100c1e7836 */ /* 0x000fe20000000000 */
[----:B------:R-:W-:Y:S01]  /*a890*/  ISETP.NE.AND P1, PT, R0, RZ, PT ;  /* 0x000000ff0000720c */ /* 0x000fe20003f25270 */
[----:B------:R-:W-:Y:S01]  /*a8a0*/  IMAD R0, R3, UR4, RZ ;  /* 0x0000000403007c24 */ /* 0x000fe2000f8e02ff */
[----:B------:R-:W-:Y:S01]  /*a8b0*/  LEA.HI.X.SX32 R3, R14, R7, 0x1, P2 ;  /* 0x000000070e037211 */ /* 0x000fe200010f0eff */
[----:B-1----:R-:W-:Y:S01]  /*a8c0*/  IMAD.WIDE R6, R16, 0x80, R12 ;  /* 0x0000008010067825 */ /* 0x002fe200078e020c */
[----:B------:R-:W-:-:S02]  /*a8d0*/  ISETP.GE.AND P2, PT, R30, R15, PT ;  /* 0x0000000f1e00720c */ /* 0x000fc40003f46270 */
[----:B------:R-:W-:Y:S01]  /*a8e0*/  IADD3 R22, R14, 0x40, RZ ;  /* 0x000000400e167810 */ /* 0x000fe20007ffe0ff */
[C---:B------:R-:W-:Y:S02]  /*a8f0*/  IMAD R0, R20.reuse, UR5, R0 ;  /* 0x0000000514007c24 */ /* 0x040fe4000f8e0200 */
[----:B------:R-:W-:-:S04]  /*a900*/  IMAD.WIDE.U32 R10, R20, UR4, R2 ;  /* 0x00000004140a7c25 */ /* 0x000fc8000f8e0002 */
[----:B------:R-:W-:Y:S02]  /*a910*/  VIADD R31, R12, 0x20 ;  /* 0x000000200c1f7836 */ /* 0x000fe40000000000 */
        /* <DEDUP_REMOVED lines=16> */
.L_x_1237:
[----:B------:R-:W-:Y:S05]  /*aa20*/  BSYNC B0 ;  /* 0x0000000000007941 */ /* 0x000fea0003800000 */
.L_x_1236:
[----:B------:R-:W-:Y:S01]  /*aa30*/  BSSY B0, `(.L_x_1238) ;  /* 0x0000015000007945 */ /* 0x000fe20003800000 */
[----:B------:R-:W-:Y:S02]  /*aa40*/  ISETP.GE.AND P4, PT, R31, R15, PT ;  /* 0x0000000f1f00720c */ /* 0x000fe40003f86270 */
        /* <DEDUP_REMOVED lines=19> */
.L_x_1239:
[----:B------:R-:W-:Y:S05]  /*ab80*/  BSYNC B0 ;  /* 0x0000000000007941 */ /* 0x000fea0003800000 */
.L_x_1238:
[----:B------:R-:W-:Y:S01]  /*ab90*/  BSSY B0, `(.L_x_1240) ;  /* 0x0000014000007945 */ /* 0x000fe20003800000 */
[----:B------:R-:W-:-:S03]  /*aba0*/  ISETP.GE.AND P2, PT, R29, R15, PT ;  /* 0x0000000f1d00720c */ /* 0x000fc60003f46270 */
[----:B------:R-:W-:Y:S10]  /*abb0*/  @P4 BRA `(.L_x_1241) ;  /* 0x0000000000444947 */ /* 0x000ff40003800000 */
        /* <DEDUP_REMOVED lines=17> */
.L_x_1241:
[----:B------:R-:W-:Y:S05]  /*acd0*/  BSYNC B0 ;  /* 0x0000000000007941 */ /* 0x000fea0003800000 */
.L_x_1240:
[----:B------:R-:W-:Y:S01]  /*ace0*/  BSSY B0, `(.L_x_1242) ;  /* 0x0000017000007945 */ /* 0x000fe20003800000 */
[----:B------:R-:W-:Y:S01]  /*acf0*/  ISETP.NE.OR P4, PT, R32, -0x1, P3 ;  /* 0xffffffff2000780c */ /* 0x000fe20001f85670 */
[----:B------:R-:W-:Y:S01]  /*ad00*/  @P0 IMAD.MOV.U32 R16, RZ, RZ, 0x1 ;  /* 0x00000001ff100424 */ /* 0x000fe200078e00ff */
[C---:B------:R-:W-:Y:S01]  /*ad10*/  IADD3 R23, R12.reuse, 0x40, RZ ;  /* 0x000000400c177810 */ /* 0x040fe20007ffe0ff */
[----:B------:R-:W-:Y:S01]  /*ad20*/  VIADD R26, R12, 0x50 ;  /* 0x000000500c1a7836 */ /* 0x000fe20000000000 */
        /* <DEDUP_REMOVED lines=18> */
.L_x_1243:
[----:B------:R-:W-:Y:S05]  /*ae50*/  BSYNC B0 ;  /* 0x0000000000007941 */ /* 0x000fea0003800000 */
.L_x_1242:
[----:B------:R-:W-:Y:S01]  /*ae60*/  @!P4 IMAD R32, R39, R27, RZ ;  /* 0x0000001b2720c224 */ /* 0x000fe200078e02ff */
[----:B------:R-:W-:Y:S01]  /*ae70*/  ISETP.GE.AND P5, PT, R23, R15, PT ;  /* 0x0000000f1700720c */ /* 0x000fe20003fa6270 */
[----:B------:R-:W-:Y:S01]  /*ae80*/  BSSY B0, `(.L_x_1244) ;  /* 0x0000019000007945 */ /* 0x000fe20003800000 */
[----:B------:R-:W-:Y:S01]  /*ae90*/  @!P0 IMAD R16, R17, R19, RZ ;  /* 0x0000001311108224 */ /* 0x000fe200078e02ff */
[----:B------:R-:W-:Y:S01]  /*aea0*/  ISETP.GE.AND P2, PT, R26, R15, PT ;  /* 0x0000000f1a00720c */ /* 0x000fe20003f46270 */
[----:B------:R1:W-:Y:S01]  /*aeb0*/  @!P4 STL [R1+0x20], R32 ;  /* 0x000020200100c387 */ /* 0x0003e20000100800 */
[----:B------:R-:W-:Y:S01]  /*aec0*/  @P0 IMAD R19, R25, R24, RZ ;  /* 0x0000001819130224 */ /* 0x000fe200078e02ff */
[C---:B------:R-:W-:Y:S02]  /*aed0*/  IADD3 R24, R12.reuse, 0x60, RZ ;  /* 0x000000600c187810 */ /* 0x040fe40007ffe0ff */
[----:B------:R-:W-:-:S05]  /*aee0*/  IADD3 R25, R12, 0x70, RZ ;  /* 0x000000700c197810 */ /* 0x000fca0007ffe0ff */
[----:B------:R-:W-:Y:S05]  /*aef0*/  @P5 BRA `(.L_x_1245) ;  /* 0x0000000000445947 */ /* 0x000fea0003800000 */
        /* <DEDUP_REMOVED lines=17> */
.L_x_1245:
[----:B------:R-:W-:Y:S05]  /*b010*/  BSYNC B0 ;  /* 0x0000000000007941 */ /* 0x000fea0003800000 */
.L_x_1244:
[----:B------:R-:W-:Y:S01]  /*b020*/  IMAD R0, R39, R16, RZ ;  /* 0x0000001027007224 */ /* 0x000fe200078e02ff */
        /* <DEDUP_REMOVED lines=26> */
.L_x_1247:
[----:B------:R-:W-:Y:S05]  /*b1d0*/  BSYNC B0 ;  /* 0x0000000000007941 */ /* 0x000fea0003800000 */
.L_x_1246:
[----:B------:R-:W-:Y:S04]  /*b1e0*/  BSSY B0, `(.L_x_1248) ;  /* 0x0000013000007945 */ /* 0x000fe80003800000 */
        /* <DEDUP_REMOVED lines=18> */
.L_x_1249:
[----:B------:R-:W-:Y:S05]  /*b310*/  BSYNC B0 ;  /* 0x0000000000007941 */ /* 0x000fea0003800000 */
.L_x_1248:
[----:B------:R-:W-:Y:S04]  /*b320*/  BSSY B0, `(.L_x_1250) ;  /* 0x0000013000007945 */ /* 0x000fe80003800000 */
[----:B------:R-:W-:Y:S05]  /*b330*/  @P5 BRA `(.L_x_1251) ;  /* 0x0000000000445947 */ /* 0x000fea0003800000 */
        /* <DEDUP_REMOVED lines=17> */
.L_x_1251:
[----:B------:R-:W-:Y:S05]  /*b450*/  BSYNC B0 ;  /* 0x0000000000007941 */ /* 0x000fea0003800000 */
.L_x_1250:
[-C--:B------:R-:W-:Y:S01]  /*b460*/  ISETP.GE.OR P4, PT, R12, R15.reuse, P1 ;  /* 0x0000000f0c00720c */ /* 0x080fe20000f86670 */
[----:B------:R-:W-:Y:S01]  /*b470*/  @!P3 IMAD.MOV.U32 R16, RZ, RZ, R32 ;  /* 0x000000ffff10b224 */ /* 0x000fe200078e0020 */
[----:B------:R-:W-:Y:S01]  /*b480*/  BSSY B0, `(.L_x_1252) ;  /* 0x0000013000007945 */ /* 0x000fe20003800000 */
[----:B------:R-:W-:Y:S01]  /*b490*/  IMAD R0, R250, R18, RZ ;  /* 0x00000012fa007224 */ /* 0x000fe200078e02ff */
[----:B------:R-:W-:Y:S01]  /*b4a0*/  ISETP.GE.OR P0, PT, R30, R15, P1 ;  /* 0x0000000f1e00720c */ /* 0x000fe20000f06670 */
[----:B-1234-:R-:W-:Y:S01]  /*b4b0*/  IMAD R2, R20, R19, R28 ;  /* 0x0000001314027224 */ /* 0x01efe200078e021c */
        /* <DEDUP_REMOVED lines=15> */
.L_x_1253:
[----:B------:R-:W-:Y:S05]  /*b5b0*/  BSYNC B0 ;  /* 0x0000000000007941 */ /* 0x000fea0003800000 */
.L_x_1252:
        /* <DEDUP_REMOVED lines=15> */
.L_x_1255:
[----:B------:R-:W-:Y:S05]  /*b6b0*/  BSYNC B0 ;  /* 0x0000000000007941 */ /* 0x000fea0003800000 */
.L_x_1254:
        /* <DEDUP_REMOVED lines=10> */
.L_x_1257:
[----:B------:R-:W-:Y:S05]  /*b760*/  BSYNC B0 ;  /* 0x0000000000007941 */ /* 0x000fea0003800000 */
.L_x_1256:
        /* <DEDUP_REMOVED lines=10> */
.L_x_1259:
[----:B------:R-:W-:Y:S05]  /*b810*/  BSYNC B0 ;  /* 0x0000000000007941 */ /* 0x000fea0003800000 */
.L_x_1258:
        /* <DEDUP_REMOVED lines=10> */
.L_x_1261:
[----:B------:R-:W-:Y:S05]  /*b8c0*/  BSYNC B0 ;  /* 0x0000000000007941 */ /* 0x000fea0003800000 */
.L_x_1260:
        /* <DEDUP_REMOVED lines=10> */
.L_x_1263:
[----:B------:R-:W-:Y:S05]  /*b970*/  BSYNC B0 ;  /* 0x0000000000007941 */ /* 0x000fea0003800000 */
.L_x_1262:
        /* <DEDUP_REMOVED lines=10> */
.L_x_1265:
[----:B------:R-:W-:Y:S05]  /*ba20*/  BSYNC B0 ;  /* 0x0000000000007941 */ /* 0x000fea0003800000 */
.L_x_1264:
        /* <DEDUP_REMOVED lines=10> */
.L_x_1266:
        /* <DEDUP_REMOVED lines=11> */
.L_x_2932:


//--------------------- .text._ZN5flash16flash_fwd_kernelI23Flash_fwd_kernel_traitsILi128ELi128ELi32ELi4ELb0ELb0EN7cutlass10bfloat16_tE19Flash_kernel_traitsILi128ELi128ELi32ELi4ES3_EELb0ELb0ELb1ELb0ELb0ELb1ELb0ELb0EEEvNS_16Flash_fwd_paramsE --------------------------
	.section	.text._ZN5flash16flash_fwd_kernelI23Flash_fwd_kernel_traitsILi128ELi128ELi32ELi4ELb0ELb0EN7cutlass10bfloat16_tE19Flash_kernel_traitsILi128ELi128ELi32ELi4ES3_EELb0ELb0ELb1ELb0ELb0ELb1ELb0ELb0EEEvNS_16Flash_fwd_paramsE,"ax",@progbits
	.align	128
        .global         _ZN5flash16flash_fwd_kernelI23Flash_fwd_kernel_traitsILi128ELi128ELi32ELi4ELb0ELb0EN7cutlass10bfloat16_tE19Flash_kernel_traitsILi128ELi128ELi32ELi4ES3_EELb0ELb0ELb1ELb0ELb0ELb1ELb0ELb0EEEvNS_16Flash_fwd_paramsE
        .type           _ZN5flash16flash_fwd_kernelI23Flash_fwd_kernel_traitsILi128ELi128ELi32ELi4ELb0ELb0EN7cutlass10bfloat16_tE19Flash_kernel_traitsILi128ELi128ELi32ELi4ES3_EELb0ELb0ELb1ELb0ELb0ELb1ELb0ELb0EEEvNS_16Flash_fwd_paramsE,@function
        .size           _ZN5flash16flash_fwd_kernelI23Flash_fwd_kernel_traitsILi128ELi128ELi32ELi4ELb0ELb0EN7cutlass10bfloat16_tE19Flash_kernel_traitsILi128ELi128ELi32ELi4ES3_EELb0ELb0ELb1ELb0ELb0ELb1ELb0ELb0EEEvNS_16Flash_fwd_paramsE,(.L_x_2933 - _ZN5flash16flash_fwd_kernelI23Flash_fwd_kernel_traitsILi128ELi128ELi32ELi4ELb0ELb0EN7cutlass10bfloat16_tE19Flash_kernel_traitsILi128ELi128ELi32ELi4ES3_EELb0ELb0ELb1ELb0ELb0ELb1ELb0ELb0EEEvNS_16Flash_fwd_paramsE)
        .other          _ZN5flash16flash_fwd_kernelI23Flash_fwd_kernel_traitsILi128ELi128ELi32ELi4ELb0ELb0EN7cutlass10bfloat16_tE19Flash_kernel_traitsILi128ELi128ELi32ELi4ES3_EELb0ELb0ELb1ELb0ELb0ELb1ELb0ELb0EEEvNS_16Flash_fwd_paramsE,@"STO_CUDA_ENTRY STV_DEFAULT"
_ZN5flash16flash_fwd_kernelI23Flash_fwd_kernel_traitsILi128ELi128ELi32ELi4ELb0ELb0EN7cutlass10bfloat16_tE19Flash_kernel_traitsILi128ELi128ELi32ELi4ES3_EELb0ELb0ELb1ELb0ELb0ELb1ELb0ELb0EEEvNS_16Flash_fwd_paramsE:
.text._ZN5flash16flash_fwd_kernelI23Flash_fwd_kernel_traitsILi128ELi128ELi32ELi4ELb0ELb0EN7cutlass10bfloat16_tE19Flash_kernel_traitsILi128ELi128ELi32ELi4ES3_EELb0ELb0ELb1ELb0ELb0ELb1ELb0ELb0EEEvNS_16Flash_fwd_paramsE:
        /* <DEDUP_REMOVED lines=55> */
.L_x_1267:
[----:B------:R-:W-:-:S05]  /*0370*/  ULDC UR5, c[0x0][0x2c8] ;  /* 0x0000b20000057ab9 */ /* 0x000fca0000000800 */
.L_x_1268:
        /* <DEDUP_REMOVED lines=48> */
[----:B------:R-:W-:Y:S01]  /*0680*/  UIADD3 UR29, -UR28, UR29, URZ ;  /* 0x0000001d1c1d7290 */ /* 0x000fe2000fffe13f */
[----:B------:R-:W-:Y:S01]  /*0690*/  LOP3.LUT P1, RZ, R88, 0x7, RZ, 0xc0, !PT ;  /* 0x0000000758ff7812 */ /* 0x000fe2000782c0ff */
[----:B------:R-:W-:Y:S01]  /*06a0*/  UISETP.NE.AND UP2, UPT, UR5, URZ, UPT ;  /* 0x0000003f0500728c */ /* 0x000fe2000bf45270 */
[----:B------:R-:W-:Y:S01]  /*06b0*/  LEA.HI R8, R8, R88, RZ, 0x3 ;  /* 0x0000005808087211 */ /* 0x000fe200078f18ff */
[----:B------:R-:W-:Y:S01]  /*06c0*/  UMOV UR22, URZ ;  /* 0x0000003f00167c82 */ /* 0x000fe20008000000 */
[----:B------:R-:W-:Y:S01]  /*06d0*/  UMOV UR23, URZ ;  /* 0x0000003f00177c82 */ /* 0x000fe20008000000 */
[----:B------:R-:W-:Y:S01]  /*06e0*/  IMAD.U32 R6, RZ, RZ, UR16 ;  /* 0x00000010ff067e24 */ /* 0x000fe2000f8e00ff */
        /* <DEDUP_REMOVED lines=28> */
[----:B------:R-:W-:Y:S01]  /*08b0*/  USHF.R.S32.HI UR12, URZ, 0x1f, UR4 ;  /* 0x0000001f3f0c7899 */ /* 0x000fe20008011404 */
[----:B------:R-:W-:Y:S01]  /*08c0*/  ISETP.GE.AND P4, PT, R14, UR29, PT ;  /* 0x0000001d0e007c0c */ /* 0x000fe2000bf86270 */
[----:B------:R-:W-:Y:S01]  /*08d0*/  @UP2 UIMAD UR14, UR7, UR6, URZ ;  /* 0x00000006070e22a4 */ /* 0x000fe2000f8e023f */
[----:B------:R-:W-:Y:S01]  /*08e0*/  LEA.HI.X.SX32 R3, R0, UR9, 0x1, P0 ;  /* 0x0000000900037c11 */ /* 0x000fe200080f0eff */
[----:B------:R-:W-:Y:S01]  /*08f0*/  @!UP2 ULDC UR8, c[0x0][0x2c4] ;  /* 0x0000b1000008aab9 */ /* 0x000fe20000000800 */
[----:B------:R-:W-:Y:S01]  /*0900*/  ULDC.64 UR6, c[0x0][0x2a0] ;  /* 0x0000a80000067ab9 */ /* 0x000fe20000000a00 */
        /* <DEDUP_REMOVED lines=21> */
[----:B------:R-:W-:-:S02]  /*0a60*/  UIMAD UR14, UR4, UR14, UR9 ;  /* 0x0000000e040e72a4 */ /* 0x000fc4000f8e0209 */
[----:B------:R-:W-:Y:S01]  /*0a70*/  UIMAD UR7, UR4, UR7, UR12 ;  /* 0x00000007040772a4 */ /* 0x000fe2000f8e020c */
[----:B------:R-:W-:Y:S01]  /*0a80*/  @!UP3 UMOV UR22, UR6 ;  /* 0x000000060016bc82 */ /* 0x000fe20008000000 */
[----:B------:R-:W-:Y:S02]  /*0a90*/  @!UP3 USHF.R.S32.HI UR23, URZ, 0x1f, UR6 ;  /* 0x0000001f3f17b899 */ /* 0x000fe40008011406 */
        /* <DEDUP_REMOVED lines=17> */
.L_x_1271:
[----:B------:R-:W-:Y:S05]  /*0bb0*/  BSYNC B0 ;  /* 0x0000000000007941 */ /* 0x000fea0003800000 */
.L_x_1270:
        /* <DEDUP_REMOVED lines=18> */
.L_x_1273:
[----:B------:R-:W-:Y:S05]  /*0ce0*/  BSYNC B0 ;  /* 0x0000000000007941 */ /* 0x000fea0003800000 */
.L_x_1272:
        /* <DEDUP_REMOVED lines=18> */
.L_x_1275:
[----:B------:R-:W-:Y:S05]  /*0e10*/  BSYNC B0 ;  /* 0x0000000000007941 */ /* 0x000fea0003800000 */
.L_x_1274:
        /* <DEDUP_REMOVED lines=17> */
.L_x_1277:
[----:B------:R-:W-:Y:S05]  /*0f30*/  BSYNC B0 ;  /* 0x0000000000007941 */ /* 0x000fea0003800000 */
.L_x_1276:
        /* <DEDUP_REMOVED lines=17> */
.L_x_1279:
[----:B------:R-:W-:Y:S05]  /*1050*/  BSYNC B0 ;  /* 0x0000000000007941 */ /* 0x000fea0003800000 */
.L_x_1278:
        /* <DEDUP_REMOVED lines=17> */
.L_x_1281:
[----:B------:R-:W-:Y:S05]  /*1170*/  BSYNC B0 ;  /* 0x0000000000007941 */ /* 0x000fea0003800000 */
.L_x_1280:
        /* <DEDUP_REMOVED lines=16> */
.L_x_1283:
[----:B------:R-:W-:Y:S05]  /*1280*/  BSYNC B0 ;  /* 0x0000000000007941 */ /* 0x000fea0003800000 */
.L_x_1282:
        /* <DEDUP_REMOVED lines=16> */
.L_x_1285:
[----:B------:R-:W-:Y:S05]  /*1390*/  BSYNC B0 ;  /* 0x0000000000007941 */ /* 0x000fea0003800000 */
.L_x_1284:
        /* <DEDUP_REMOVED lines=10> */
.L_x_1287:
[----:B------:R-:W-:Y:S05]  /*1440*/  BSYNC B0 ;  /* 0x0000000000007941 */ /* 0x000fea0003800000 */
.L_x_1286:
        /* <DEDUP_REMOVED lines=15> */
.L_x_1289:
[----:B------:R-:W-:Y:S05]  /*1540*/  BSYNC B0 ;  /* 0x0000000000007941 */ /* 0x000fea0003800000 */
.L_x_1288:
        /* <DEDUP_REMOVED lines=10> */
.L_x_1291:
[----:B------:R-:W-:Y:S05]  /*15f0*/  BSYNC B0 ;  /* 0x0000000000007941 */ /* 0x000fea0003800000 */
.L_x_1290:
        /* <DEDUP_REMOVED lines=10> */
.L_x_1293:
[----:B------:R-:W-:Y:S05]  /*16a0*/  BSYNC B0 ;  /* 0x0000000000007941 */ /* 0x000fea0003800000 */
.L_x_1292:
        /* <DEDUP_REMOVED lines=10> */
.L_x_1295:
[----:B------:R-:W-:Y:S05]  /*1750*/  BSYNC B0 ;  /* 0x0000000000007941 */ /* 0x000fea0003800000 */
.L_x_1294:
        /* <DEDUP_REMOVED lines=10> */
.L_x_1297:
[----:B------:R-:W-:Y:S05]  /*1800*/  BSYNC B0 ;  /* 0x0000000000007941 */ /* 0x000fea0003800000 */
.L_x_1296:
        /* <DEDUP_REMOVED lines=10> */
.L_x_1299:
[----:B------:R-:W-:Y:S05]  /*18b0*/  BSYNC B0 ;  /* 0x0000000000007941 */ /* 0x000fea0003800000 */
.L_x_1298:
        /* <DEDUP_REMOVED lines=10> */
.L_x_1269:
[----:B------:R-:W1:Y:S01]  /*1960*/  LDC R16, c[0x0][0x278] ;  /* 0x00009e00ff107b82 */ /* 0x000e620000000800 */
[----:B------:R-:W2:Y:S01]  /*1970*/  S2R R4, SR_CTAID.Z ;  /* 0x0000000000047919 */ /* 0x000ea20000002700 */
[----:B------:R-:W-:Y:S01]  /*1980*/  SHF.R.S32.HI R37, RZ, 0x1f, R88 ;  /* 0x0000001fff257819 */ /* 0x000fe20000011458 */
[----:B------:R-:W-:Y:S02]  /*1990*/  UISETP.NE.AND UP0, UPT, UR15, -0x1, UPT ;  /* 0xffffffff0f00788c */ /* 0x000fe4000bf05270 */
[----:B------:R-:W-:Y:S01]  /*19a0*/  UIADD3 UR5, -UR28, UR29, URZ ;  /* 0x0000001d1c057290 */ /* 0x000fe2000fffe13f */
[CC--:B------:R-:W-:Y:S02]  /*19b0*/  LEA.HI R7, R37.reuse, R88.reuse, RZ, 0x3 ;  /* 0x0000005825077211 */ /* 0x0c0fe400078f18ff */
[----:B------:R-:W-:-:S06]  /*19c0*/  LEA.HI R33, R37, R88, RZ, 0x4 ;  /* 0x0000005825217211 */ /* 0x000fcc00078f20ff */
[----:B------:R-:W-:Y:S02]  /*19d0*/  @UP0 ULDC.64 UR6, c[0x0][0x240] ;  /* 0x0000900000060ab9 */ /* 0x000fe40000000a00 */
[----:B------:R-:W-:-:S04]  /*19e0*/  @UP0 UIMAD.WIDE.U32 UR10, UR15, UR6, URZ ;  /* 0x000000060f0a02a5 */ /* 0x000fc8000f8e003f */
[----:B------:R-:W-:Y:S02]  /*19f0*/  @UP0 UIMAD UR9, UR15, UR7, UR11 ;  /* 0x000000070f0902a4 */ /* 0x000fe4000f8e020b */
[----:B------:R-:W-:Y:S01]  /*1a00*/  @!UP0 USHF.R.S32.HI UR11, URZ, 0x1f, UR13 ;  /* 0x0000001f3f0b8899 */ /* 0x000fe2000801140d */
[----:B-1----:R-:W-:Y:S01]  /*1a10*/  IABS R0, R16 ;  /* 0x0000001000007213 */ /* 0x002fe20000000000 */
[----:B------:R-:W-:Y:S02]  /*1a20*/  @!UP0 ULDC.64 UR6, c[0x0][0x228] ;  /* 0x00008a0000068ab9 */ /* 0x000fe40000000a00 */
[----:B------:R-:W-:Y:S02]  /*1a30*/  @!UP0 UIMAD UR11, UR11, UR6, URZ ;  /* 0x000000060b0b82a4 */ /* 0x000fe4000f8e023f */
[----:B------:R-:W-:Y:S01]  /*1a40*/  IMAD.MOV.U32 R8, RZ, RZ, R0 ;  /* 0x000000ffff087224 */ /* 0x000fe200078e0000 */
[----:B------:R-:W-:Y:S02]  /*1a50*/  @!UP0 UIMAD.WIDE.U32 UR22, UR13, UR6, URZ ;  /* 0x000000060d1682a5 */ /* 0x000fe4000f8e003f */
[----:B------:R-:W-:Y:S01]  /*1a60*/  @!UP0 UIMAD UR11, UR13, UR7, UR11 ;  /* 0x000000070d0b82a4 */ /* 0x000fe2000f8e020b */
[----:B------:R-:W1:Y:S01]  /*1a70*/  I2F.RP R2, R8 ;  /* 0x0000000800027306 */ /* 0x000e620000209400 */
[----:B--2---:R-:W-:Y:S01]  /*1a80*/  IABS R4, R4 ;  /* 0x0000000400047213 */ /* 0x004fe20000000000 */
[----:B------:R-:W-:Y:S01]  /*1a90*/  ULDC.64 UR6, c[0x0][0x258] ;  /* 0x0000960000067ab9 */ /* 0x000fe20000000a00 */
[----:B------:R-:W-:Y:S01]  /*1aa0*/  @!UP0 UIADD3 UR9, UR23, UR11, URZ ;  /* 0x0000000b17098290 */ /* 0x000fe2000fffe03f */
[----:B------:R-:W-:Y:S01]  /*1ab0*/  @!UP0 UMOV UR10, UR22 ;  /* 0x00000016000a8c82 */ /* 0x000fe20008000000 */
[----:B------:R-:W-:-:S02]  /*1ac0*/  UIADD3 UR22, UR21, -0x1, URZ ;  /* 0xffffffff15167890 */ /* 0x000fc4000fffe03f */
[----:B------:R-:W-:Y:S02]  /*1ad0*/  UISETP.NE.AND UP0, UPT, UR8, -0x1, UPT ;  /* 0xffffffff0800788c */ /* 0x000fe4000bf05270 */
[----:B------:R-:W-:Y:S01]  /*1ae0*/  UIMAD UR17, UR22, -0x20, UR25 ;  /* 0xffffffe0161178a4 */ /* 0x000fe2000f8e0219 */
[----:B-1----:R-:W1:Y:S08]  /*1af0*/  MUFU.RCP R2, R2 ;  /* 0x0000000200027308 */ /* 0x002e700000001000 */
[----:B------:R-:W-:Y:S01]  /*1b00*/  @UP0 UIADD3 UR20, UR14, UR8, URZ ;  /* 0x000000080e140290 */ /* 0x000fe2000fffe03f */
[----:B-1----:R-:W-:-:S04]  /*1b10*/  VIADD R2, R2, 0xffffffe ;  /* 0x0ffffffe02027836 */ /* 0x002fc80000000000 */
[----:B------:R-:W1:Y:S02]  /*1b20*/  F2I.FTZ.U32.TRUNC.NTZ R3, R2 ;  /* 0x0000000200037305 */ /* 0x000e64000021f000 */
[----:B-1----:R-:W-:Y:S02]  /*1b30*/  IMAD.MOV R0, RZ, RZ, -R3 ;  /* 0x000000ffff007224 */ /* 0x002fe400078e0a03 */
[----:B------:R-:W-:Y:S02]  /*1b40*/  IMAD.MOV.U32 R2, RZ, RZ, RZ ;  /* 0x000000ffff027224 */ /* 0x000fe400078e00ff */
[----:B------:R-:W-:-:S04]  /*1b50*/  IMAD R0, R0, R8, RZ ;  /* 0x0000000800007224 */ /* 0x000fc800078e02ff */
[----:B------:R-:W-:-:S04]  /*1b60*/  IMAD.HI.U32 R2, R3, R0, R2 ;  /* 0x0000000003027227 */ /* 0x000fc800078e0002 */
[----:B------:R-:W-:-:S04]  /*1b70*/  IMAD.MOV.U32 R3, RZ, RZ, R4 ;  /* 0x000000ffff037224 */ /* 0x000fc800078e0004 */
[----:B------:R-:W-:Y:S01]  /*1b80*/  IMAD.HI.U32 R6, R2, R3, RZ ;  /* 0x0000000302067227 */ /* 0x000fe200078e00ff */
[----:B------:R-:W-:-:S03]  /*1b90*/  SHF.R.S32.HI R2, RZ, 0x3, R7 ;  /* 0x00000003ff027819 */ /* 0x000fc60000011407 */
[----:B------:R-:W-:Y:S01]  /*1ba0*/  IMAD.MOV R0, RZ, RZ, -R6 ;  /* 0x000000ffff007224 */ /* 0x000fe200078e0a06 */
[C---:B------:R-:W-:Y:S01]  /*1bb0*/  ISETP.GE.AND P2, PT, R2.reuse, UR5, PT ;  /* 0x0000000502007c0c */ /* 0x040fe2000bf46270 */
[----:B------:R-:W-:Y:S02]  /*1bc0*/  VIADD R4, R2, 0x30 ;  /* 0x0000003002047836 */ /* 0x000fe40000000000 */
[----:B------:R-:W-:Y:S02]  /*1bd0*/  IMAD R0, R8, R0, R3 ;  /* 0x0000000008007224 */ /* 0x000fe400078e0203 */
[----:B------:R-:W-:Y:S01]  /*1be0*/  VIADD R3, R2, 0x40 ;  /* 0x0000004002037836 */ /* 0x000fe20000000000 */
[----:B------:R-:W-:Y:S01]  /*1bf0*/  ISETP.GE.AND P4, PT, R4, UR5, PT ;  /* 0x0000000504007c0c */ /* 0x000fe2000bf86270 */
[----:B------:R-:W-:Y:S01]  /*1c00*/  VIADD R5, R2, 0x20 ;  /* 0x0000002002057836 */ /* 0x000fe20000000000 */
[----:B------:R-:W-:Y:S01]  /*1c10*/  ISETP.GT.U32.AND P1, PT, R8, R0, PT ;  /* 0x000000000800720c */ /* 0x000fe20003f24070 */
[----:B------:R-:W-:Y:S01]  /*1c20*/  VIADD R32, R2, 0x10 ;  /* 0x0000001002207836 */ /* 0x000fe20000000000 */
[----:B------:R-:W-:-:S02]  /*1c30*/  ISETP.GE.AND P0, PT, R3, UR5, PT ;  /* 0x0000000503007c0c */ /* 0x000fc4000bf06270 */
[----:B------:R-:W-:Y:S01]  /*1c40*/  LOP3.LUT R3, R7, 0xfffffff8, RZ, 0xc0, !PT ;  /* 0xfffffff807037812 */ /* 0x000fe200078ec0ff */
[----:B------:R-:W1:Y:S01]  /*1c50*/  @!P2 LDC.64 R10, c[0x0][0x240] ;  /* 0x00009000ff0aab82 */ /* 0x000e620000000a00 */
[----:B------:R-:W-:Y:S01]  /*1c60*/  IMAD.U32 R7, RZ, RZ, UR16 ;  /* 0x00000010ff077e24 */ /* 0x000fe2000f8e00ff */
[----:B------:R-:W-:Y:S02]  /*1c70*/  ISETP.GE.AND P5, PT, R5, UR5, PT ;  /* 0x0000000505007c0c */ /* 0x000fe4000bfa6270 */
[----:B------:R-:W-:Y:S01]  /*1c80*/  IMAD.IADD R36, R88, 0x1, -R3 ;  /* 0x0000000158247824 */ /* 0x000fe200078e0a03 */
[----:B------:R-:W-:Y:S01]  /*1c90*/  SHF.R.S32.HI R3, RZ, 0x1f, R2 ;  /* 0x0000001fff037819 */ /* 0x000fe20000011402 */
[----:B------:R-:W2:Y:S02]  /*1ca0*/  @!P4 S2R R29, SR_CgaCtaId ;  /* 0x00000000001dc919 */ /* 0x000ea40000008800 */
[----:B------:R-:W-:Y:S01]  /*1cb0*/  @!P1 IMAD.IADD R0, R0, 0x1, -R8 ;  /* 0x0000000100009824 */ /* 0x000fe200078e0a08 */
[----:B------:R-:W3:Y:S01]  /*1cc0*/  @!P2 LDC.64 R12, c[0x0][0x210] ;  /* 0x00008400ff0cab82 */ /* 0x000ee20000000a00 */
[----:B------:R-:W-:-:S02]  /*1cd0*/  IMAD.SHL.U32 R22, R36, 0x8, RZ ;  /* 0x0000000824167824 */ /* 0x000fc400078e00ff */
[----:B------:R-:W-:Y:S01]  /*1ce0*/  IMAD.WIDE R24, R7, 0x80, R2 ;  /* 0x0000008007187825 */ /* 0x000fe200078e0202 */
[----:B------:R-:W-:Y:S02]  /*1cf0*/  ISETP.GE.U32.AND P6, PT, R0, R8, PT ;  /* 0x000000080000720c */ /* 0x000fe40003fc6070 */
[----:B------:R-:W-:Y:S01]  /*1d00*/  SHF.R.S32.HI R23, RZ, 0x1f, R22 ;  /* 0x0000001fff177819 */ /* 0x000fe20000011416 */
[----:B------:R-:W-:Y:S01]  /*1d10*/  @!P1 VIADD R6, R6, 0x1 ;  /* 0x0000000106069836 */ /* 0x000fe20000000000 */
[----:B------:R-:W-:Y:S01]  /*1d20*/  IADD3 R4, P3, R22, UR10, RZ ;  /* 0x0000000a16047c10 */ /* 0x000fe2000ff7e0ff */
[----:B------:R-:W-:Y:S01]  /*1d30*/  USHF.R.S32.HI UR10, URZ, 0x1f, UR4 ;  /* 0x0000001f3f0a7899 */ /* 0x000fe20008011404 */
[C---:B------:R-:W-:Y:S01]  /*1d40*/  LOP3.LUT R7, R16.reuse, UR4, RZ, 0x3c, !PT ;  /* 0x0000000410077c12 */ /* 0x040fe2000f8e3cff */
[----:B------:R-:W-:Y:S01]  /*1d50*/  IMAD.U32 R0, RZ, RZ, UR6 ;  /* 0x00000006ff007e24 */ /* 0x000fe2000f8e00ff */
[----:B------:R-:W-:Y:S01]  /*1d60*/  IADD3.X R5, R23, UR9, RZ, P3, !PT ;  /* 0x0000000917057c10 */ /* 0x000fe20009ffe4ff */
[----:B------:R-:W-:Y:S01]  /*1d70*/  UIMAD UR10, UR10, UR6, URZ ;  /* 0x000000060a0a72a4 */ /* 0x000fe2000f8e023f */
[----:B------:R-:W-:Y:S01]  /*1d80*/  ISETP.GE.AND P3, PT, R7, RZ, PT ;  /* 0x000000ff0700720c */ /* 0x000fe20003f66270 */
[-C--:B-1----:R-:W-:Y:S01]  /*1d90*/  @!P2 IMAD R7, R25, R10.reuse, RZ ;  /* 0x0000000a1907a224 */ /* 0x082fe200078e02ff */
[----:B------:R-:W-:Y:S01]  /*1da0*/  ISETP.NE.AND P1, PT, R16, RZ, PT ;  /* 0x000000ff1000720c */ /* 0x000fe20003f25270 */
[----:B------:R-:W-:Y:S01]  /*1db0*/  @P6 VIADD R6, R6, 0x1 ;  /* 0x0000000106066836 */ /* 0x000fe20000000000 */
[----:B------:R-:W-:Y:S01]  /*1dc0*/  ISETP.GE.AND P6, PT, R32, UR5, PT ;  /* 0x0000000520007c0c */ /* 0x000fe2000bfc6270 */
[----:B------:R-:W-:Y:S01]  /*1dd0*/  IMAD.WIDE.U32 R4, R0, UR4, R4 ;  /* 0x0000000400047c25 */ /* 0x000fe2000f8e0004 */
[----:B------:R-:W-:Y:S01]  /*1de0*/  UIMAD UR7, UR4, UR7, UR10 ;  /* 0x00000007040772a4 */ /* 0x000fe2000f8e020a */
[----:B------:R-:W1:Y:S01]  /*1df0*/  S2UR UR4, SR_CgaCtaId ;  /* 0x00000000000479c3 */ /* 0x000e620000008800 */
[----:B------:R-:W4:Y:S01]  /*1e00*/  @!P5 S2R R17, SR_CgaCtaId ;  /* 0x000000000011d919 */ /* 0x000f220000008800 */
[C---:B------:R-:W-:Y:S01]  /*1e10*/  IMAD.SHL.U32 R0, R2.reuse, 0x40, RZ ;  /* 0x0000004002007824 */ /* 0x040fe200078e00ff */
[----:B------:R-:W-:Y:S01]  /*1e20*/  UMOV UR6, 0x400 ;  /* 0x0000040000067882 */ /* 0x000fe20000000000 */
[----:B------:R-:W-:Y:S01]  /*1e30*/  IMAD.MOV.U32 R28, RZ, RZ, R6 ;  /* 0x000000ffff1c7224 */ /* 0x000fe200078e0006 */
[----:B------:R-:W-:Y:S01]  /*1e40*/  @UP0 ULDC.64 UR10, c[0x0][0x248] ;  /* 0x00009200000a0ab9 */ /* 0x000fe20000000a00 */
[----:B------:R-:W-:Y:S01]  /*1e50*/  VIADD R6, R2, 0x50 ;  /* 0x0000005002067836 */ /* 0x000fe20000000000 */
[----:B------:R-:W-:Y:S01]  /*1e60*/  LOP3.LUT R0, R0, 0x1c0, RZ, 0xc0, !PT ;  /* 0x000001c000007812 */ /* 0x000fe200078ec0ff */
[----:B------:R-:W-:Y:S01]  /*1e70*/  VIADD R5, R5, UR7 ;  /* 0x0000000705057c36 */ /* 0x000fe20008000000 */
[----:B------:R-:W5:Y:S01]  /*1e80*/  @!P5 LDC.64 R20, c[0x0][0x240] ;  /* 0x00009000ff14db82 */ /* 0x000f620000000a00 */
[----:B------:R-:W-:Y:S01]  /*1e90*/  @!P3 IMAD.MOV R28, RZ, RZ, -R28 ;  /* 0x000000ffff1cb224 */ /* 0x000fe200078e0a1c */
[----:B------:R-:W-:Y:S01]  /*1ea0*/  LOP3.LUT R9, R0, 0x38, R22, 0xf8, !PT ;  /* 0x0000003800097812 */ /* 0x000fe200078ef816 */
[----:B------:R-:W-:Y:S01]  /*1eb0*/  @!P2 IMAD R8, R24, R11, R7 ;  /* 0x0000000b1808a224 */ /* 0x000fe200078e0207 */
[----:B------:R-:W-:Y:S01]  /*1ec0*/  ISETP.GE.AND P3, PT, R6, UR5, PT ;  /* 0x0000000506007c0c */ /* 0x000fe2000bf66270 */
[----:B------:R-:W-:Y:S01]  /*1ed0*/  @!P2 IMAD.WIDE.U32 R6, R24, R10, R4 ;  /* 0x0000000a1806a225 */ /* 0x000fe200078e0004 */
[----:B------:R-:W-:Y:S01]  /*1ee0*/  SHF.R.U32.HI R0, RZ, 0x3, R0 ;  /* 0x00000003ff007819 */ /* 0x000fe20000011600 */
[----:B------:R-:W-:Y:S01]  /*1ef0*/  @UP0 UIMAD.WIDE.U32 UR32, UR20, UR10, URZ ;  /* 0x0000000a142002a5 */ /* 0x000fe2000f8e003f */
[----:B------:R-:W2:Y:S01]  /*1f00*/  @!P6 LDC.64 R14, c[0x0][0x240] ;  /* 0x00009000ff0eeb82 */ /* 0x000ea20000000a00 */
[----:B------:R-:W-:Y:S01]  /*1f10*/  @!P1 LOP3.LUT R28, RZ, R16, RZ, 0x33, !PT ;  /* 0x00000010ff1c9212 */ /* 0x000fe200078e33ff */
[----:B------:R-:W-:Y:S01]  /*1f20*/  @UP0 UIMAD UR20, UR20, UR11, URZ ;  /* 0x0000000b141402a4 */ /* 0x000fe2000f8e023f */
[----:B------:R-:W-:Y:S01]  /*1f30*/  LOP3.LUT R10, R9, R0, RZ, 0x3c, !PT ;  /* 0x00000000090a7212 */ /* 0x000fe200078e3cff */
[----:B------:R-:W-:Y:S01]  /*1f40*/  @!P2 IMAD.IADD R0, R7, 0x1, R8 ;  /* 0x000000010700a824 */ /* 0x000fe200078e0208 */
[C---:B---3--:R-:W-:Y:S01]  /*1f50*/  @!P2 LEA R8, P1, R6.reuse, R12, 0x1 ;  /* 0x0000000c0608a211 */ /* 0x048fe200078208ff */
[----:B------:R-:W-:Y:S01]  /*1f60*/  @UP0 UIADD3 UR20, UR33, UR20, URZ ;  /* 0x0000001421140290 */ /* 0x000fe2000fffe03f */
[----:B------:R-:W3:Y:S01]  /*1f70*/  @!P6 S2R R12, SR_CgaCtaId ;  /* 0x00000000000ce919 */ /* 0x000ee20000008800 */
[----:B------:R-:W-:Y:S01]  /*1f80*/  LEA.HI R7, R37, R88, RZ, 0x6 ;  /* 0x0000005825077211 */ /* 0x000fe200078f30ff */
[----:B------:R-:W4:Y:S01]  /*1f90*/  @!P6 LDC.64 R26, c[0x0][0x210] ;  /* 0x00008400ff1aeb82 */ /* 0x000f220000000a00 */
[----:B------:R-:W-:Y:S01]  /*1fa0*/  @!P2 LEA.HI.X R9, R6, R13, R0, 0x1, P1 ;  /* 0x0000000d0609a211 */ /* 0x000fe200008f0c00 */
[----:B-1----:R-:W-:Y:S01]  /*1fb0*/  ULEA UR4, UR4, UR6, 0x18 ;  /* 0x0000000604047291 */ /* 0x002fe2000f8ec03f */
[----:B------:R-:W-:Y:S01]  /*1fc0*/  @!P6 IADD3 R0, P1, R24, 0x10, RZ ;  /* 0x000000101800e810 */ /* 0x000fe20007f3e0ff */
[----:B------:R-:W-:Y:S01]  /*1fd0*/  IMAD.SHL.U32 R6, R7, 0x8, RZ ;  /* 0x0000000807067824 */ /* 0x000fe200078e00ff */
[----:B------:R-:W-:-:S03]  /*1fe0*/  @UP0 UIADD3 UR6, UR14, UR8, URZ ;  /* 0x000000080e060290 */ /* 0x000fc6000fffe03f */
[----:B------:R-:W1:Y:S01]  /*1ff0*/  @!P5 LDC.64 R30, c[0x0][0x210] ;  /* 0x00008400ff1edb82 */ /* 0x000e620000000a00 */
[----:B------:R-:W-:Y:S01]  /*2000*/  LOP3.LUT R16, R10, 0xfffffe00, R6, 0xf8, !PT ;  /* 0xfffffe000a107812 */ /* 0x000fe200078ef806 */
[--C-:B------:R-:W-:Y:S01]  /*2010*/  @!P6 IMAD.X R10, RZ, RZ, R25.reuse, P1 ;  /* 0x000000ffff0ae224 */ /* 0x100fe200008e0619 */
[----:B------:R-:W-:Y:S01]  /*2020*/  @!P5 IADD3 R11, P1, R24, 0x20, RZ ;  /* 0x00000020180bd810 */ /* 0x000fe20007f3e0ff */
[----:B------:R-:W-:Y:S01]  /*2030*/  VIADD R6, R2, 0x60 ;  /* 0x0000006002067836 */ /* 0x000fe20000000000 */
[----:B------:R-:W-:Y:S01]  /*2040*/  LEA R239, R16, UR4, 0x1 ;  /* 0x0000000410ef7c11 */ /* 0x000fe2000f8e08ff */
[----:B------:R-:W-:Y:S01]  /*2050*/  @UP0 ULDC.64 UR8, c[0x0][0x250] ;  /* 0x0000940000080ab9 */ /* 0x000fe20000000a00 */
[----:B--2---:R-:W-:Y:S01]  /*2060*/  @!P6 IMAD R10, R10, R14, RZ ;  /* 0x0000000e0a0ae224 */ /* 0x004fe200078e02ff */
[----:B------:R-:W-:Y:S01]  /*2070*/  @UP0 UIMAD.WIDE.U32 UR30, UR6, UR8, URZ ;  /* 0x00000008061e02a5 */ /* 0x000fe2000f8e003f */
[----:B------:R-:W-:Y:S01]  /*2080*/  @!P5 IMAD.X R7, RZ, RZ, R25, P1 ;  /* 0x000000ffff07d224 */ /* 0x000fe200008e0619 */
[----:B------:R-:W-:Y:S01]  /*2090*/  @!PT LDS RZ, [RZ] ;  /* 0x00000000fffff984 */ /* 0x000fe20000000800 */
[----:B------:R-:W-:Y:S01]  /*20a0*/  @!PT LDS RZ, [RZ] ;  /* 0x00000000fffff984 */ /* 0x000fe20000000800 */
[----:B------:R-:W-:Y:S01]  /*20b0*/  @!PT LDS RZ, [RZ] ;  /* 0x00000000fffff984 */ /* 0x000fe20000000800 */
[----:B------:R-:W-:Y:S01]  /*20c0*/  @!P2 LDGSTS.E.BYPASS.LTC128B.128 [R239], desc[UR18][R8.64] ;  /* 0x0000000008efafae */ /* 0x000fe2000b901d52 */
[----:B------:R-:W-:Y:S01]  /*20d0*/  @!P6 IMAD R10, R0, R15, R10 ;  /* 0x0000000f000ae224 */ /* 0x000fe200078e020a */
[----:B------:R-:W-:Y:S01]  /*20e0*/  @UP0 UIMAD UR6, UR6, UR9, URZ ;  /* 0x00000009060602a4 */ /* 0x000fe2000f8e023f */
[----:B-----5:R-:W-:Y:S01]  /*20f0*/  @!P5 IMAD R7, R7, R20, RZ ;  /* 0x000000140707d224 */ /* 0x020fe200078e02ff */
[----:B------:R2:W-:Y:S01]  /*2100*/  @!P2 LDGSTS.E.BYPASS.LTC128B.128 [R239+0x4000], desc[UR18][R8.64+0x80] ;  /* 0x0400008008efafae */ /* 0x0005e2000b901d52 */
[----:B------:R-:W-:Y:S01]  /*2110*/  ISETP.GE.AND P2, PT, R6, UR5, PT ;  /* 0x0000000506007c0c */ /* 0x000fe2000bf46270 */
[----:B------:R-:W-:Y:S01]  /*2120*/  @UP0 UIADD3 UR24, UR31, UR6, URZ ;  /* 0x000000061f180290 */ /* 0x000fe2000fffe03f */
[----:B------:R-:W-:-:S02]  /*2130*/  @!P5 IMAD R18, R11, R21, R7 ;  /* 0x000000150b12d224 */ /* 0x000fc400078e0207 */
[----:B------:R-:W-:Y:S01]  /*2140*/  @!P5 IMAD.WIDE.U32 R6, R11, R20, R4 ;  /* 0x000000140b06d225 */ /* 0x000fe200078e0004 */
[----:B------:R-:W-:Y:S01]  /*2150*/  @!P6 MOV R11, 0x400 ;  /* 0x00000400000be802 */ /* 0x000fe20000000f00 */
[----:B------:R-:W5:Y:S03]  /*2160*/  @!P0 LDC.64 R20, c[0x0][0x210] ;  /* 0x00008400ff148b82 */ /* 0x000f660000000a00 */
[----:B---3--:R-:W-:Y:S02]  /*2170*/  @!P6 LEA R13, R12, R11, 0x18 ;  /* 0x0000000b0c0de211 */ /* 0x008fe400078ec0ff */
[----:B------:R-:W-:-:S04]  /*2180*/  @!P4 MOV R12, 0x400 ;  /* 0x00000400000cc802 */ /* 0x000fc80000000f00 */
[----:B------:R-:W-:Y:S01]  /*2190*/  @!P4 LEA R29, R29, R12, 0x18 ;  /* 0x0000000c1d1dc211 */ /* 0x000fe200078ec0ff */
[----:B--2---:R-:W-:Y:S01]  /*21a0*/  @!P6 IMAD.WIDE.U32 R8, R0, R14, R4 ;  /* 0x0000000e0008e225 */ /* 0x004fe200078e0004 */
[----:B------:R-:W-:Y:S01]  /*21b0*/  @!P5 MOV R0, 0x400 ;  /* 0x000004000000d802 */ /* 0x000fe20000000f00 */
[----:B------:R-:W2:Y:S02]  /*21c0*/  @!P4 LDC.64 R14, c[0x0][0x240] ;  /* 0x00009000ff0ecb82 */ /* 0x000ea40000000a00 */
[----:B------:R-:W-:Y:S01]  /*21d0*/  @!P6 IMAD.IADD R9, R9, 0x1, R10 ;  /* 0x000000010909e824 */ /* 0x000fe200078e020a */
[C---:B----4-:R-:W-:Y:S02]  /*21e0*/  @!P6 LEA R10, P1, R8.reuse, R26, 0x1 ;  /* 0x0000001a080ae211 */ /* 0x050fe400078208ff */
[----:B------:R-:W-:Y:S01]  /*21f0*/  @!P5 LEA R17, R17, R0, 0x18 ;  /* 0x000000001111d211 */ /* 0x000fe200078ec0ff */
[----:B------:R-:W-:Y:S01]  /*2200*/  @!P5 IMAD.IADD R0, R7, 0x1, R18 ;  /* 0x000000010700d824 */ /* 0x000fe200078e0212 */
[----:B------:R-:W-:Y:S01]  /*2210*/  @!P6 LEA.HI.X R11, R8, R27, R9, 0x1, P1 ;  /* 0x0000001b080be211 */ /* 0x000fe200008f0c09 */
[----:B------:R-:W3:Y:S01]  /*2220*/  @!P0 LDC.64 R18, c[0x0][0x240] ;  /* 0x00009000ff128b82 */ /* 0x000ee20000000a00 */
[----:B-1----:R-:W-:-:S02]  /*2230*/  @!P5 LEA R8, P1, R6, R30, 0x1 ;  /* 0x0000001e0608d211 */ /* 0x002fc400078208ff */
[----:B------:R-:W1:Y:S02]  /*2240*/  @!P0 S2R R30, SR_CgaCtaId ;  /* 0x00000000001e8919 */ /* 0x000e640000008800 */
[----:B------:R-:W-:Y:S01]  /*2250*/  @!P5 LEA.HI.X R9, R6, R31, R0, 0x1, P1 ;  /* 0x0000001f0609d211 */ /* 0x000fe200008f0c00 */
[----:B------:R-:W-:Y:S01]  /*2260*/  @!P6 IMAD R6, R16, 0x2, R13 ;  /* 0x000000021006e824 */ /* 0x000fe200078e020d */
[----:B------:R-:W-:Y:S01]  /*2270*/  @!P4 IADD3 R7, P1, R24, 0x30, RZ ;  /* 0x000000301807c810 */ /* 0x000fe20007f3e0ff */
[----:B------:R-:W4:Y:S01]  /*2280*/  @!P4 LDC.64 R26, c[0x0][0x210] ;  /* 0x00008400ff1acb82 */ /* 0x000f220000000a00 */
[----:B------:R-:W-:Y:S02]  /*2290*/  @!P5 IMAD R0, R16, 0x2, R17 ;  /* 0x000000021000d824 */ /* 0x000fe400078e0211 */
[----:B------:R-:W-:Y:S01]  /*22a0*/  @!P6 LDGSTS.E.BYPASS.LTC128B.128 [R6+0x800], desc[UR18][R10.64] ;  /* 0x008000000a06efae */ /* 0x000fe2000b901d52 */
[----:B------:R-:W-:-:S03]  /*22b0*/  @!P4 IMAD.X R12, RZ, RZ, R25, P1 ;  /* 0x000000ffff0cc224 */ /* 0x000fc600008e0619 */
[----:B------:R2:W-:Y:S01]  /*22c0*/  @!P6 LDGSTS.E.BYPASS.LTC128B.128 [R6+0x4800], desc[UR18][R10.64+0x80] ;  /* 0x048000800a06efae */ /* 0x0005e2000b901d52 */
[----:B------:R-:W-:-:S03]  /*22d0*/  ISETP.GE.AND P6, PT, R2, UR17, PT ;  /* 0x0000001102007c0c */ /* 0x000fc6000bfc6270 */
[----:B------:R-:W-:Y:S04]  /*22e0*/  @!P5 LDGSTS.E.BYPASS.LTC128B.128 [R0+0x1000], desc[UR18][R8.64] ;  /* 0x010000000800dfae */ /* 0x000fe8000b901d52 */
[----:B------:R5:W-:Y:S06]  /*22f0*/  @!P5 LDGSTS.E.BYPASS.LTC128B.128 [R0+0x5000], desc[UR18][R8.64+0x80] ;  /* 0x050000800800dfae */ /* 0x000bec000b901d52 */
[----:B------:R-:W1:Y:S01]  /*2300*/  @!P6 S2R R17, SR_CgaCtaId ;  /* 0x000000000011e919 */ /* 0x000e620000008800 */
[----:B--2---:R-:W-:Y:S01]  /*2310*/  @!P4 IMAD R6, R12, R14, RZ ;  /* 0x0000000e0c06c224 */ /* 0x004fe200078e02ff */
[----:B------:R-:W-:Y:S01]  /*2320*/  @!P0 IADD3 R10, P1, R24, 0x40, RZ ;  /* 0x00000040180a8810 */ /* 0x000fe20007f3e0ff */
[----:B------:R-:W-:-:S04]  /*2330*/  VIADD R12, R2, 0x70 ;  /* 0x00000070020c7836 */ /* 0x000fc80000000000 */
[----:B------:R-:W-:Y:S01]  /*2340*/  @!P0 IMAD.X R11, RZ, RZ, R25, P1 ;  /* 0x000000ffff0b8224 */ /* 0x000fe200008e0619 */
[----:B------:R-:W-:Y:S01]  /*2350*/  ISETP.GE.AND P1, PT, R12, UR5, PT ;  /* 0x000000050c007c0c */ /* 0x000fe2000bf26270 */
[C---:B-----5:R-:W-:Y:S02]  /*2360*/  @!P4 IMAD R0, R7.reuse, R15, R6 ;  /* 0x0000000f0700c224 */ /* 0x060fe400078e0206 */
[----:B------:R-:W-:Y:S02]  /*2370*/  @!P4 IMAD.WIDE.U32 R6, R7, R14, R4 ;  /* 0x0000000e0706c225 */ /* 0x000fe400078e0004 */
[----:B------:R-:W2:Y:S02]  /*2380*/  @!P3 LDC.64 R14, c[0x0][0x240] ;  /* 0x00009000ff0ebb82 */ /* 0x000ea40000000a00 */
[----:B------:R-:W-:Y:S01]  /*2390*/  @!P4 IMAD.IADD R0, R7, 0x1, R0 ;  /* 0x000000010700c824 */ /* 0x000fe200078e0200 */
[----:B----4-:R-:W-:Y:S02]  /*23a0*/  @!P4 LEA R8, P5, R6, R26, 0x1 ;  /* 0x0000001a0608c211 */ /* 0x010fe400078a08ff */
[----:B------:R-:W4:Y:S01]  /*23b0*/  @!P3 S2R R26, SR_CgaCtaId ;  /* 0x00000000001ab919 */ /* 0x000f220000008800 */
[----:B------:R-:W-:-:S02]  /*23c0*/  @!P0 MOV R7, 0x400 ;  /* 0x0000040000078802 */ /* 0x000fc40000000f00 */
[----:B------:R-:W-:Y:S01]  /*23d0*/  @!P4 LEA.HI.X R9, R6, R27, R0, 0x1, P5 ;  /* 0x0000001b0609c211 */ /* 0x000fe200028f0c00 */
[----:B------:R-:W-:Y:S01]  /*23e0*/  @!P4 IMAD R0, R16, 0x2, R29 ;  /* 0x000000021000c824 */ /* 0x000fe200078e021d */
[----:B------:R-:W-:Y:S01]  /*23f0*/  ISETP.GE.AND P5, PT, R32, UR17, PT ;  /* 0x0000001120007c0c */ /* 0x000fe2000bfa6270 */
[----:B---3--:R-:W-:Y:S01]  /*2400*/  @!P0 IMAD R6, R11, R18, RZ ;  /* 0x000000120b068224 */ /* 0x008fe200078e02ff */
[----:B-1----:R-:W-:Y:S01]  /*2410*/  @!P0 LEA R13, R30, R7, 0x18 ;  /* 0x000000071e0d8211 */ /* 0x002fe200078ec0ff */
[----:B------:R-:W1:Y:S01]  /*2420*/  @!P1 S2R R29, SR_CgaCtaId ;  /* 0x00000000001d9919 */ /* 0x000e620000008800 */
[----:B------:R-:W-:Y:S04]  /*2430*/  @!P4 LDGSTS.E.BYPASS.LTC128B.128 [R0+0x1800], desc[UR18][R8.64] ;  /* 0x018000000800cfae */ /* 0x000fe8000b901d52 */
[----:B------:R3:W-:Y:S01]  /*2440*/  @!P4 LDGSTS.E.BYPASS.LTC128B.128 [R0+0x5800], desc[UR18][R8.64+0x80] ;  /* 0x058000800800cfae */ /* 0x0007e2000b901d52 */
[----:B------:R-:W-:Y:S01]  /*2450*/  @!P3 IADD3 R11, P4, R24, 0x50, RZ ;  /* 0x00000050180bb810 */ /* 0x000fe20007f9e0ff */
[----:B------:R-:W5:Y:S03]  /*2460*/  @!P2 S2R R30, SR_CgaCtaId ;  /* 0x00000000001ea919 */ /* 0x000f660000008800 */
[----:B------:R-:W1:Y:S01]  /*2470*/  @!P5 S2R R31, SR_CgaCtaId ;  /* 0x00000000001fd919 */ /* 0x000e620000008800 */
[----:B---3--:R-:W-:-:S02]  /*2480*/  @!P0 IMAD R8, R10, R19, R6 ;  /* 0x000000130a088224 */ /* 0x008fc400078e0206 */
[----:B------:R-:W-:Y:S02]  /*2490*/  @!P0 IMAD.WIDE.U32 R6, R10, R18, R4 ;  /* 0x000000120a068225 */ /* 0x000fe400078e0004 */
[----:B------:R-:W3:Y:S02]  /*24a0*/  @!P3 LDC.64 R18, c[0x0][0x210] ;  /* 0x00008400ff12bb82 */ /* 0x000ee40000000a00 */
[----:B------:R-:W-:Y:S02]  /*24b0*/  @!P3 IMAD.X R0, RZ, RZ, R25, P4 ;  /* 0x000000ffff00b224 */ /* 0x000fe400020e0619 */
[----:B------:R-:W-:Y:S01]  /*24c0*/  @!P0 IMAD.IADD R7, R7, 0x1, R8 ;  /* 0x0000000107078824 */ /* 0x000fe200078e0208 */
[----:B------:R-:W-:Y:S01]  /*24d0*/  @!P0 LEA R8, P4, R6, R20, 0x1 ;  /* 0x0000001406088211 */ /* 0x000fe200078808ff */
[----:B--2---:R-:W-:Y:S01]  /*24e0*/  @!P3 IMAD R0, R0, R14, RZ ;  /* 0x0000000e0000b224 */ /* 0x004fe200078e02ff */
[----:B------:R-:W-:Y:S02]  /*24f0*/  SHF.R.S32.HI R20, RZ, 0x4, R33 ;  /* 0x00000004ff147819 */ /* 0x000fe40000011421 */
[----:B------:R-:W-:Y:S01]  /*2500*/  @!P0 LEA.HI.X R9, R6, R21, R7, 0x1, P4 ;  /* 0x0000001506098211 */ /* 0x000fe200020f0c07 */
[----:B------:R-:W-:Y:S01]  /*2510*/  @!P3 IMAD R12, R11, R15, R0 ;  /* 0x0000000f0b0cb224 */ /* 0x000fe200078e0200 */
[----:B------:R-:W-:Y:S01]  /*2520*/  LEA.HI R10, R33, R20, RZ, 0x1 ;  /* 0x00000014210a7211 */ /* 0x000fe200078f08ff */
[----:B------:R-:W-:Y:S01]  /*2530*/  @!P0 IMAD R0, R16, 0x2, R13 ;  /* 0x0000000210008824 */ /* 0x000fe200078e020d */
[----:B------:R-:W-:Y:S01]  /*2540*/  ISETP.GE.AND P4, PT, R32, UR17, PT ;  /* 0x0000001120007c0c */ /* 0x000fe2000bf86270 */
[----:B------:R-:W-:Y:S01]  /*2550*/  @!P3 IMAD.WIDE.U32 R6, R11, R14, R4 ;  /* 0x0000000e0b06b225 */ /* 0x000fe200078e0004 */
[----:B------:R-:W-:Y:S01]  /*2560*/  LOP3.LUT R10, R10, 0xfffffffe, RZ, 0xc0, !PT ;  /* 0xfffffffe0a0a7812 */ /* 0x000fe200078ec0ff */
[----:B------:R-:W2:Y:S01]  /*2570*/  @!P2 LDC.64 R14, c[0x0][0x240] ;  /* 0x00009000ff0eab82 */ /* 0x000ea20000000a00 */
[----:B------:R-:W-:Y:S01]  /*2580*/  @!P0 LDGSTS.E.BYPASS.LTC128B.128 [R0+0x2000], desc[UR18][R8.64] ;  /* 0x0200000008008fae */ /* 0x000fe2000b901d52 */
[----:B------:R-:W-:-:S02]  /*2590*/  @!P3 IMAD.IADD R7, R7, 0x1, R12 ;  /* 0x000000010707b824 */ /* 0x000fc400078e020c */
[----:B------:R-:W-:Y:S01]  /*25a0*/  IMAD.IADD R34, R20, 0x1, -R10 ;  /* 0x0000000114227824 */ /* 0x000fe200078e0a0a */
[----:B------:R4:W-:Y:S03]  /*25b0*/  @!P0 LDGSTS.E.BYPASS.LTC128B.128 [R0+0x6000], desc[UR18][R8.64+0x80] ;  /* 0x0600008008008fae */ /* 0x0009e6000b901d52 */
[----:B------:R-:W2:Y:S01]  /*25c0*/  @!P1 LDC.64 R20, c[0x0][0x240] ;  /* 0x00009000ff149b82 */ /* 0x000ea20000000a00 */
[----:B----4-:R-:W-:Y:S02]  /*25d0*/  @!P3 MOV R9, 0x400 ;  /* 0x000004000009b802 */ /* 0x010fe40000000f00 */
[----:B---3--:R-:W-:Y:S02]  /*25e0*/  @!P3 LEA R8, P0, R6, R18, 0x1 ;  /* 0x000000120608b211 */ /* 0x008fe400078008ff */
[----:B------:R-:W-:-:S03]  /*25f0*/  @!P3 LEA R12, R26, R9, 0x18 ;  /* 0x000000091a0cb211 */ /* 0x000fc600078ec0ff */
[----:B------:R-:W3:Y:S01]  /*2600*/  @!P2 LDC.64 R26, c[0x0][0x210] ;  /* 0x00008400ff1aab82 */ /* 0x000ee20000000a00 */
[----:B------:R-:W-:Y:S02]  /*2610*/  @!P6 MOV R0, 0x400 ;  /* 0x000004000000e802 */ /* 0x000fe40000000f00 */
[----:B------:R-:W-:Y:S01]  /*2620*/  @!P3 LEA.HI.X R9, R6, R19, R7, 0x1, P0 ;  /* 0x000000130609b211 */ /* 0x000fe200000f0c07 */
[----:B------:R-:W-:Y:S01]  /*2630*/  @!P1 IMAD.MOV.U32 R7, RZ, RZ, R5 ;  /* 0x000000ffff079224 */ /* 0x000fe200078e0005 */
[----:B------:R-:W-:Y:S02]  /*2640*/  @!P6 LEA R35, R17, R0, 0x18 ;  /* 0x000000001123e211 */ /* 0x000fe400078ec0ff */
[----:B------:R-:W-:Y:S01]  /*2650*/  @!P2 MOV R6, 0x400 ;  /* 0x000004000006a802 */ /* 0x000fe20000000f00 */
[----:B------:R-:W4:Y:S01]  /*2660*/  @!P1 LDC.64 R18, c[0x0][0x210] ;  /* 0x00008400ff129b82 */ /* 0x000f220000000a00 */
[----:B------:R-:W-:Y:S02]  /*2670*/  @!P1 MOV R0, 0x400 ;  /* 0x0000040000009802 */ /* 0x000fe40000000f00 */
[----:B------:R-:W-:-:S02]  /*2680*/  @!P2 IADD3 R10, P0, R24, 0x60, RZ ;  /* 0x00000060180aa810 */ /* 0x000fc40007f1e0ff */
[----:B-----5:R-:W-:Y:S02]  /*2690*/  @!P2 LEA R32, R30, R6, 0x18 ;  /* 0x000000061e20a211 */ /* 0x020fe400078ec0ff */
[----:B-1----:R-:W-:Y:S01]  /*26a0*/  @!P1 LEA R30, R29, R0, 0x18 ;  /* 0x000000001d1e9211 */ /* 0x002fe200078ec0ff */
[----:B------:R-:W-:Y:S01]  /*26b0*/  @!P2 IMAD.X R6, RZ, RZ, R25, P0 ;  /* 0x000000ffff06a224 */ /* 0x000fe200000e0619 */
[----:B------:R-:W-:Y:S02]  /*26c0*/  @!P5 MOV R0, 0x400 ;  /* 0x000004000000d802 */ /* 0x000fe40000000f00 */
[----:B------:R-:W-:Y:S01]  /*26d0*/  @!P1 IADD3 R13, P0, R24, 0x70, RZ ;  /* 0x00000070180d9810 */ /* 0x000fe20007f1e0ff */
[----:B--2---:R-:W-:Y:S01]  /*26e0*/  @!P2 IMAD R11, R6, R14, RZ ;  /* 0x0000000e060ba224 */ /* 0x004fe200078e02ff */
[----:B------:R-:W-:Y:S01]  /*26f0*/  @!P5 LEA R31, R31, R0, 0x18 ;  /* 0x000000001f1fd211 */ /* 0x000fe200078ec0ff */
[----:B------:R-:W-:Y:S02]  /*2700*/  @!P3 IMAD R0, R16, 0x2, R12 ;  /* 0x000000021000b824 */ /* 0x000fe400078e020c */
[----:B------:R-:W-:-:S02]  /*2710*/  @!P1 IMAD.MOV.U32 R6, RZ, RZ, R4 ;  /* 0x000000ffff069224 */ /* 0x000fc400078e0004 */
[C---:B------:R-:W-:Y:S01]  /*2720*/  @!P2 IMAD R11, R10.reuse, R15, R11 ;  /* 0x0000000f0a0ba224 */ /* 0x040fe200078e020b */
[----:B------:R-:W-:Y:S01]  /*2730*/  @!P3 LDGSTS.E.BYPASS.LTC128B.128 [R0+0x2800], desc[UR18][R8.64] ;  /* 0x028000000800bfae */ /* 0x000fe2000b901d52 */
[----:B------:R-:W-:-:S03]  /*2740*/  @!P2 IMAD.WIDE.U32 R4, R10, R14, R4 ;  /* 0x0000000e0a04a225 */ /* 0x000fc600078e0004 */
[----:B------:R1:W-:Y:S01]  /*2750*/  @!P3 LDGSTS.E.BYPASS.LTC128B.128 [R0+0x6800], desc[UR18][R8.64+0x80] ;  /* 0x068000800800bfae */ /* 0x0003e2000b901d52 */
[----:B------:R-:W-:Y:S01]  /*2760*/  @!P1 IMAD.X R17, RZ, RZ, R25, P0 ;  /* 0x000000ffff119224 */ /* 0x000fe200000e0619 */
[----:B---3--:R-:W-:Y:S01]  /*2770*/  @!P2 LEA R14, P0, R4, R26, 0x1 ;  /* 0x0000001a040ea211 */ /* 0x008fe200078008ff */
[----:B-1----:R-:W-:Y:S01]  /*2780*/  @!P2 IMAD.IADD R0, R5, 0x1, R11 ;  /* 0x000000010500a824 */ /* 0x002fe200078e020b */
[----:B------:R-:W-:Y:S01]  /*2790*/  LOP3.LUT R5, R33, 0xfffffff0, RZ, 0xc0, !PT ;  /* 0xfffffff021057812 */ /* 0x000fe200078ec0ff */
[----:B------:R-:W-:-:S03]  /*27a0*/  @!P1 IMAD R9, R17, R20, RZ ;  /* 0x0000001411099224 */ /* 0x000fc600078e02ff */
[----:B------:R-:W-:Y:S01]  /*27b0*/  @!P2 LEA.HI.X R15, R4, R27, R0, 0x1, P0 ;  /* 0x0000001b040fa211 */ /* 0x000fe200000f0c00 */
[----:B------:R-:W-:Y:S01]  /*27c0*/  IMAD.IADD R0, R88, 0x1, -R5 ;  /* 0x0000000158007824 */ /* 0x000fe200078e0a05 */
[----:B------:R-:W-:Y:S01]  /*27d0*/  PLOP3.LUT P0, PT, PT, PT, UP0, 0x80, 0x0 ;  /* 0x000000000000781c */ /* 0x000fe20003f0f008 */
[----:B------:R-:W-:-:S03]  /*27e0*/  @!P1 IMAD.WIDE.U32 R4, R13, R20, R6 ;  /* 0x000000140d049225 */ /* 0x000fc600078e0006 */
[----:B------:R-:W-:Y:S01]  /*27f0*/  SHF.R.S32.HI R8, RZ, 0x1f, R0 ;  /* 0x0000001fff087819 */ /* 0x000fe20000011400 */
[----:B------:R-:W-:Y:S01]  /*2800*/  IMAD.SHL.U32 R6, R36, 0x40, RZ ;  /* 0x0000004024067824 */ /* 0x000fe200078e00ff */
[----:B----4-:R-:W-:Y:S01]  /*2810*/  @!P1 LEA R12, P3, R4, R18, 0x1 ;  /* 0x00000012040c9211 */ /* 0x010fe200078608ff */
[----:B------:R-:W-:Y:S01]  /*2820*/  IMAD.SHL.U32 R7, R2, 0x8, RZ ;  /* 0x0000000802077824 */ /* 0x000fe200078e00ff */
[----:B------:R-:W-:Y:S02]  /*2830*/  LEA.HI R24, R8, R0, RZ, 0x3 ;  /* 0x0000000008187211 */ /* 0x000fe400078f18ff */
[----:B------:R-:W-:Y:S02]  /*2840*/  LOP3.LUT R6, R6, 0x1c0, RZ, 0xc0, !PT ;  /* 0x000001c006067812 */ /* 0x000fe400078ec0ff */
[----:B------:R-:W-:Y:S02]  /*2850*/  LOP3.LUT R8, R24, 0xfffffff8, RZ, 0xc0, !PT ;  /* 0xfffffff818087812 */ /* 0x000fe400078ec0ff */
[----:B------:R-:W-:-:S02]  /*2860*/  LOP3.LUT R7, R6, 0x8, R7, 0xf8, !PT ;  /* 0x0000000806077812 */ /* 0x000fc400078ef807 */
[----:B------:R-:W-:Y:S01]  /*2870*/  SHF.R.U32.HI R6, RZ, 0x3, R6 ;  /* 0x00000003ff067819 */ /* 0x000fe20000011606 */
[----:B------:R-:W-:Y:S02]  /*2880*/  IMAD.IADD R29, R0, 0x1, -R8 ;  /* 0x00000001001d7824 */ /* 0x000fe400078e0a08 */
[----:B------:R-:W-:Y:S01]  /*2890*/  @!P1 IMAD R0, R13, R21, R9 ;  /* 0x000000150d009224 */ /* 0x000fe200078e0209 */
[----:B------:R-:W-:Y:S01]  /*28a0*/  LOP3.LUT R25, R7, R6, RZ, 0x3c, !PT ;  /* 0x0000000607197212 */ /* 0x000fe200078e3cff */
        /* <DEDUP_REMOVED lines=13> */
.L_x_1300:
[----:B------:R-:W-:Y:S01]  /*2980*/  @!P1 IADD3 R8, R5, R0, RZ ;  /* 0x0000000005089210 */ /* 0x000fe20007ffe0ff */
        /* <DEDUP_REMOVED lines=13> */
.L_x_1301:
[C---:B------:R-:W-:Y:S01]  /*2a60*/  IMAD R0, R3.reuse, UR10, RZ ;  /* 0x0000000a03007c24 */ /* 0x040fe2000f8e02ff */
[----:B------:R-:W-:Y:S01]  /*2a70*/  @!P1 LEA.HI.X R13, R4, R19, R8, 0x1, P3 ;  /* 0x00000013040d9211 */ /* 0x000fe200018f0c08 */
[C---:B------:R-:W-:Y:S01]  /*2a80*/  IMAD.WIDE.U32 R6, R2.reuse, UR10, R22 ;  /* 0x0000000a02067c25 */ /* 0x040fe2000f8e0016 */
[----:B------:R-:W-:Y:S01]  /*2a90*/  ISETP.GE.AND P3, PT, R2, UR17, PT ;  /* 0x0000001102007c0c */ /* 0x000fe2000bf66270 */
[----:B------:R-:W1:Y:S01]  /*2aa0*/  @!P6 LDC.64 R18, c[0x0][0x218] ;  /* 0x00008600ff12eb82 */ /* 0x000e620000000a00 */
[----:B------:R-:W-:Y:S01]  /*2ab0*/  ULDC.64 UR6, c[0x0][0x260] ;  /* 0x0000980000067ab9 */ /* 0x000fe20000000a00 */
[----:B------:R-:W-:Y:S01]  /*2ac0*/  IMAD R3, R3, UR8, RZ ;  /* 0x0000000803037c24 */ /* 0x000fe2000f8e02ff */
[----:B------:R-:W-:Y:S01]  /*2ad0*/  IADD3 R6, P0, R6, UR32, RZ ;  /* 0x0000002006067c10 */ /* 0x000fe2000ff1e0ff */
[C---:B------:R-:W-:Y:S01]  /*2ae0*/  IMAD R0, R2.reuse, UR11, R0 ;  /* 0x0000000b02007c24 */ /* 0x040fe2000f8e0200 */
[----:B------:R-:W-:Y:S01]  /*2af0*/  USHF.L.U64.HI UR13, UR10, 0x5, UR11 ;  /* 0x000000050a0d7899 */ /* 0x000fe2000801020b */
[----:B------:R-:W-:Y:S01]  /*2b00*/  IMAD.SHL.U32 R8, R29, 0x40, RZ ;  /* 0x000000401d087824 */ /* 0x000fe200078e00ff */
[----:B------:R-:W-:Y:S01]  /*2b10*/  USHF.R.S32.HI UR23, URZ, 0x1f, UR22 ;  /* 0x0000001f3f177899 */ /* 0x000fe20008011416 */
[----:B------:R-:W-:Y:S01]  /*2b20*/  IMAD.WIDE.U32 R4, R2, UR8, R22 ;  /* 0x0000000802047c25 */ /* 0x000fe2000f8e0016 */
[----:B------:R-:W-:Y:S01]  /*2b30*/  IADD3.X R7, R7, UR20, R0, P0, !PT ;  /* 0x0000001407077c10 */ /* 0x000fe200087fe400 */
[----:B------:R-:W2:Y:S01]  /*2b40*/  @!P5 LDC.64 R20, c[0x0][0x218] ;  /* 0x00008600ff14db82 */ /* 0x000ea20000000a00 */
[----:B------:R-:W-:Y:S01]  /*2b50*/  LOP3.LUT R0, R8, 0x1c0, RZ, 0xc0, !PT ;  /* 0x000001c008007812 */ /* 0x000fe200078ec0ff */
[----:B------:R-:W-:Y:S01]  /*2b60*/  IMAD R11, R2, UR9, R3 ;  /* 0x00000009020b7c24 */ /* 0x000fe2000f8e0203 */
[----:B------:R-:W-:Y:S01]  /*2b70*/  IADD3 R10, P0, R4, UR30, RZ ;  /* 0x0000001e040a7c10 */ /* 0x000fe2000ff1e0ff */
[----:B------:R-:W-:Y:S01]  /*2b80*/  IMAD.SHL.U32 R2, R34, 0x8, RZ ;  /* 0x0000000822027824 */ /* 0x000fe200078e00ff */
[----:B------:R-:W-:Y:S01]  /*2b90*/  SHF.R.S32.HI R4, RZ, 0x1f, R28 ;  /* 0x0000001fff047819 */ /* 0x000fe2000001141c */
[----:B------:R-:W-:Y:S01]  /*2ba0*/  IMAD.WIDE.U32 R250, R28, UR6, R6 ;  /* 0x000000061cfa7c25 */ /* 0x000fe2000f8e0006 */
[----:B------:R-:W-:Y:S01]  /*2bb0*/  USHF.L.U32 UR14, UR10, 0x5, URZ ;  /* 0x000000050a0e7899 */ /* 0x000fe2000800063f */
[----:B------:R-:W-:Y:S01]  /*2bc0*/  IADD3.X R11, R5, UR24, R11, P0, !PT ;  /* 0x00000018050b7c10 */ /* 0x000fe200087fe40b */
[----:B------:R-:W-:Y:S01]  /*2bd0*/  UIMAD UR17, UR13, UR22, URZ ;  /* 0x000000160d1172a4 */ /* 0x000fe2000f8e023f */
[----:B------:R-:W-:Y:S01]  /*2be0*/  LOP3.LUT R2, R0, 0x8, R2, 0xf8, !PT ;  /* 0x0000000800027812 */ /* 0x000fe200078ef802 */
[----:B------:R-:W-:Y:S01]  /*2bf0*/  @!P2 IMAD R3, R16, 0x2, R32 ;  /* 0x000000021003a824 */ /* 0x000fe200078e0220 */
[----:B------:R-:W-:Y:S01]  /*2c00*/  SHF.R.U32.HI R0, RZ, 0x3, R0 ;  /* 0x00000003ff007819 */ /* 0x000fe20000011600 */
[----:B------:R-:W-:Y:S01]  /*2c10*/  IMAD.U32 R8, RZ, RZ, UR22 ;  /* 0x00000016ff087e24 */ /* 0x000fe2000f8e00ff */
[----:B------:R-:W-:Y:S01]  /*2c20*/  UIMAD UR17, UR23, UR14, UR17 ;  /* 0x0000000e171172a4 */ /* 0x000fe2000f8e0211 */
[----:B------:R-:W-:Y:S01]  /*2c30*/  IMAD.MOV.U32 R248, RZ, RZ, R250 ;  /* 0x000000fffff87224 */ /* 0x000fe200078e00fa */
[----:B------:R-:W-:Y:S01]  /*2c40*/  LOP3.LUT R85, R2, R0, RZ, 0x3c, !PT ;  /* 0x0000000002557212 */ /* 0x000fe200078e3cff */
[----:B------:R-:W-:Y:S01]  /*2c50*/  IMAD R0, R4, UR6, RZ ;  /* 0x0000000604007c24 */ /* 0x000fe2000f8e02ff */
[----:B------:R-:W-:Y:S01]  /*2c60*/  @!PT LDS RZ, [RZ] ;  /* 0x00000000fffff984 */ /* 0x000fe20000000800 */
[----:B------:R-:W-:Y:S01]  /*2c70*/  @!PT LDS RZ, [RZ] ;  /* 0x00000000fffff984 */ /* 0x000fe20000000800 */
[----:B------:R-:W-:Y:S01]  /*2c80*/  @!PT LDS RZ, [RZ] ;  /* 0x00000000fffff984 */ /* 0x000fe20000000800 */
[----:B------:R-:W-:Y:S01]  /*2c90*/  @!P2 LDGSTS.E.BYPASS.LTC128B.128 [R3+0x3000], desc[UR18][R14.64] ;  /* 0x030000000e03afae */ /* 0x000fe2000b901d52 */
[----:B------:R-:W-:Y:S01]  /*2ca0*/  USHF.L.U32 UR31, UR10, 0x4, URZ ;  /* 0x000000040a1f7899 */ /* 0x000fe2000800063f */
[----:B------:R-:W-:Y:S01]  /*2cb0*/  @!P1 IMAD R9, R16, 0x2, R30 ;  /* 0x0000000210099824 */ /* 0x000fe200078e021e */
[----:B------:R-:W-:Y:S01]  /*2cc0*/  USHF.L.U64.HI UR30, UR10, 0x4, UR11 ;  /* 0x000000040a1e7899 */ /* 0x000fe2000801020b */
[----:B------:R-:W-:Y:S01]  /*2cd0*/  IMAD R0, R28, UR7, R0 ;  /* 0x000000071c007c24 */ /* 0x000fe2000f8e0200 */
[----:B------:R3:W-:Y:S01]  /*2ce0*/  @!P2 LDGSTS.E.BYPASS.LTC128B.128 [R3+0x7000], desc[UR18][R14.64+0x80] ;  /* 0x070000800e03afae */ /* 0x0007e2000b901d52 */
[----:B------:R-:W-:Y:S01]  /*2cf0*/  ULDC.64 UR6, c[0x0][0x268] ;  /* 0x00009a0000067ab9 */ /* 0x000fe20000000a00 */
[C---:B------:R-:W-:Y:S01]  /*2d00*/  @!P6 IMAD R17, R16.reuse, 0x2, R35 ;  /* 0x000000021011e824 */ /* 0x040fe200078e0223 */
[----:B------:R-:W-:Y:S01]  /*2d10*/  USHF.L.U32 UR20, UR8, 0x5, URZ ;  /* 0x0000000508147899 */ /* 0x000fe2000800063f */
[----:B------:R-:W-:Y:S01]  /*2d20*/  IMAD.IADD R249, R251, 0x1, R0 ;  /* 0x00000001fbf97824 */ /* 0x000fe200078e0200 */
[----:B------:R-:W-:Y:S01]  /*2d30*/  @!P1 LDGSTS.E.BYPASS.LTC128B.128 [R9+0x3800], desc[UR18][R12.64] ;  /* 0x038000000c099fae */ /* 0x000fe2000b901d52 */
[----:B------:R-:W-:Y:S01]  /*2d40*/  @!P5 IMAD R16, R16, 0x2, R31 ;  /* 0x000000021010d824 */ /* 0x000fe200078e021f */
[----:B------:R-:W-:Y:S01]  /*2d50*/  USHF.L.U32 UR24, UR8, 0x4, URZ ;  /* 0x0000000408187899 */ /* 0x000fe2000800063f */
[----:B------:R-:W-:Y:S01]  /*2d60*/  IMAD.WIDE.U32 R26, R28, UR6, R10 ;  /* 0x000000061c1a7c25 */ /* 0x000fe2000f8e000a */
[----:B------:R4:W-:Y:S01]  /*2d70*/  @!P1 LDGSTS.E.BYPASS.LTC128B.128 [R9+0x7800], desc[UR18][R12.64+0x80] ;  /* 0x078000800c099fae */ /* 0x0009e2000b901d52 */
[----:B------:R-:W5:Y:S01]  /*2d80*/  @!P4 LDC.64 R10, c[0x0][0x220] ;  /* 0x00008800ff0acb82 */ /* 0x000f620000000a00 */
[----:B------:R-:W-:Y:S01]  /*2d90*/  LEA.HI R87, R37, R88, RZ, 0x5 ;  /* 0x0000005825577211 */ /* 0x000fe200078f28ff */
[----:B------:R-:W-:Y:S01]  /*2da0*/  IMAD.MOV.U32 R240, RZ, RZ, R26 ;  /* 0x000000fffff07224 */ /* 0x000fe200078e001a */
[----:B------:R-:W-:Y:S01]  /*2db0*/  STL.64 [R1+0x20], R250 ;  /* 0x000020fa01007387 */ /* 0x000fe20000100a00 */
[----:B------:R-:W-:Y:S01]  /*2dc0*/  UIADD3 UR27, UR25, -UR27, -UR29 ;  /* 0x8000001b191b7290 */ /* 0x000fe2000fffe81d */
[----:B------:R-:W-:Y:S01]  /*2dd0*/  SHF.R.S32.HI R86, RZ, 0x5, R87 ;  /* 0x00000005ff567819 */ /* 0x000fe20000011457 */
[----:B------:R-:W-:Y:S01]  /*2de0*/  UISETP.GT.AND UP0, UPT, UR22, UR12, UPT ;  /* 0x0000000c1600728c */ /* 0x000fe2000bf04270 */
[----:B------:R-:W-:Y:S04]  /*2df0*/  STL.64 [R1+0x18], R248 ;  /* 0x000018f801007387 */ /* 0x000fe80000100a00 */
[----:B------:R-:W-:Y:S01]  /*2e00*/  STL.64 [R1+0x38], R26 ;  /* 0x0000381a01007387 */ /* 0x000fe20000100a00 */
[----:B---3--:R-:W-:-:S04]  /*2e10*/  IMAD.WIDE.U32 R2, R8, UR14, R248 ;  /* 0x0000000e08027c25 */ /* 0x008fc8000f8e00f8 */
[----:B------:R-:W-:Y:S01]  /*2e20*/  VIADD R0, R3, UR17 ;  /* 0x0000001103007c36 */ /* 0x000fe20008000000 */
[C---:B------:R-:W-:Y:S01]  /*2e30*/  @!P5 IADD3 R3, P0, R2.reuse, UR31, RZ ;  /* 0x0000001f0203dc10 */ /* 0x040fe2000ff1e0ff */
[----:B------:R-:W-:Y:S01]  /*2e40*/  USHF.L.U64.HI UR17, UR8, 0x5, UR9 ;  /* 0x0000000508117899 */ /* 0x000fe20008010209 */
[----:B-1----:R-:W-:Y:S01]  /*2e50*/  @!P6 LEA R6, P1, R2, R18, 0x1 ;  /* 0x000000120206e211 */ /* 0x002fe200078208ff */
[----:B----4-:R-:W-:Y:S01]  /*2e60*/  IMAD R9, R4, UR6, RZ ;  /* 0x0000000604097c24 */ /* 0x010fe2000f8e02ff */
[----:B------:R-:W-:Y:S01]  /*2e70*/  @!P5 IADD3.X R5, R0, UR30, RZ, P0, !PT ;  /* 0x0000001e0005dc10 */ /* 0x000fe200087fe4ff */
[----:B------:R-:W1:Y:S01]  /*2e80*/  @!P3 LDC.64 R12, c[0x0][0x220] ;  /* 0x00008800ff0cbb82 */ /* 0x000e620000000a00 */
[C---:B--2---:R-:W-:Y:S01]  /*2e90*/  @!P5 LEA R4, P0, R3.reuse, R20, 0x1 ;  /* 0x000000140304d211 */ /* 0x044fe200078008ff */
[----:B------:R-:W-:Y:S01]  /*2ea0*/  IMAD R9, R28, UR7, R9 ;  /* 0x000000071c097c24 */ /* 0x000fe2000f8e0209 */
[----:B------:R-:W-:Y:S01]  /*2eb0*/  @!P6 LEA.HI.X R7, R2, R19, R0, 0x1, P1 ;  /* 0x000000130207e211 */ /* 0x000fe200008f0c00 */
[----:B------:R-:W-:Y:S01]  /*2ec0*/  UIMAD UR6, UR17, UR22, URZ ;  /* 0x00000016110672a4 */ /* 0x000fe2000f8e023f */
[----:B------:R-:W-:Y:S01]  /*2ed0*/  @!P5 LEA.HI.X R5, R3, R21, R5, 0x1, P0 ;  /* 0x000000150305d211 */ /* 0x000fe200000f0c05 */
[----:B------:R-:W-:-:S02]  /*2ee0*/  IMAD.IADD R241, R27, 0x1, R9 ;  /* 0x000000011bf17824 */ /* 0x000fc400078e0209 */
[----:B------:R-:W-:Y:S01]  /*2ef0*/  @!P6 LDGSTS.E.BYPASS.LTC128B.128 [R17+0x8000], desc[UR18][R6.64] ;  /* 0x080000000611efae */ /* 0x000fe2000b901d52 */
[----:B------:R-:W-:Y:S01]  /*2f00*/  UIMAD UR6, UR23, UR20, UR6 ;  /* 0x00000014170672a4 */ /* 0x000fe2000f8e0206 */
[----:B------:R-:W-:Y:S01]  /*2f10*/  IMAD.WIDE.U32 R2, R8, UR20, R240 ;  /* 0x0000001408027c25 */ /* 0x000fe2000f8e00f0 */
[----:B------:R-:W-:Y:S01]  /*2f20*/  USHF.L.U64.HI UR23, UR8, 0x4, UR9 ;  /* 0x0000000408177899 */ /* 0x000fe20008010209 */
[----:B------:R-:W-:Y:S03]  /*2f30*/  @!P6 LDGSTS.E.BYPASS.LTC128B.128 [R17+0x9000], desc[UR18][R6.64+0x80] ;  /* 0x090000800611efae */ /* 0x000fe6000b901d52 */
[----:B------:R-:W-:Y:S01]  /*2f40*/  VIADD R0, R3, UR6 ;  /* 0x0000000603007c36 */ /* 0x000fe20008000000 */
[----:B------:R-:W-:Y:S01]  /*2f50*/  @!P5 LDGSTS.E.BYPASS.LTC128B.128 [R16+0x8800], desc[UR18][R4.64] ;  /* 0x088000000410dfae */ /* 0x000fe2000b901d52 */
[----:B------:R-:W-:Y:S01]  /*2f60*/  @!P4 IADD3 R3, P0, R2, UR24, RZ ;  /* 0x000000180203cc10 */ /* 0x000fe2000ff1e0ff */
[----:B------:R-:W-:-:S02]  /*2f70*/  UIADD3 UR6, UR25, 0x1, -UR29 ;  /* 0x0000000119067890 */ /* 0x000fc4000fffe81d */
[----:B------:R2:W-:Y:S02]  /*2f80*/  @!P5 LDGSTS.E.BYPASS.LTC128B.128 [R16+0x9800], desc[UR18][R4.64+0x80] ;  /* 0x098000800410dfae */ /* 0x0005e4000b901d52 */
[----:B------:R-:W-:Y:S02]  /*2f90*/  UIADD3 UR26, UR6, UR26, URZ ;  /* 0x0000001a061a7290 */ /* 0x000fe4000fffe03f */
[----:B------:R-:W0:Y:S04]  /*2fa0*/  LDGDEPBAR ;  /* 0x00000000000079af */ /* 0x000e280000000000 */
[----:B------:R-:W-:Y:S01]  /*2fb0*/  STL.64 [R1+0x30], R240 ;  /* 0x000030f001007387 */ /* 0x000fe20000100a00 */
[----:B--2---:R-:W-:Y:S01]  /*2fc0*/  IMAD.SHL.U32 R5, R24, 0x40, RZ ;  /* 0x0000004018057824 */ /* 0x004fe200078e00ff */
[----:B------:R-:W-:-:S04]  /*2fd0*/  DEPBAR.LE SB0, 0x0 ;  /* 0x000080000000791a */ /* 0x000fc80000000000 */
[----:B------:R-:W-:Y:S01]  /*2fe0*/  BAR.SYNC.DEFER_BLOCKING 0x0 ;  /* 0x0000000000007b1d */ /* 0x000fe20000010000 */
[C---:B-1----:R-:W-:Y:S02]  /*2ff0*/  @!P3 LEA R4, P1, R2.reuse, R12, 0x1 ;  /* 0x0000000c0204b211 */ /* 0x042fe400078208ff */
[----:B------:R-:W-:Y:S02]  /*3000*/  LOP3.LUT R84, R5, 0xfffffe00, RZ, 0xc0, !PT ;  /* 0xfffffe0005547812 */ /* 0x000fe400078ec0ff */
[----:B------:R-:W-:Y:S02]  /*3010*/  @!P3 LEA.HI.X R5, R2, R13, R0, 0x1, P1 ;  /* 0x0000000d0205b211 */ /* 0x000fe400008f0c00 */
[----:B------:R-:W-:Y:S01]  /*3020*/  @!P4 IADD3.X R2, R0, UR23, RZ, P0, !PT ;  /* 0x000000170002cc10 */ /* 0x000fe200087fe4ff */
[----:B------:R-:W-:Y:S01]  /*3030*/  IMAD R8, R86, 0x400, R84 ;  /* 0x0000040056087824 */ /* 0x000fe200078e0254 */
[----:B-----5:R-:W-:Y:S01]  /*3040*/  @!P4 LEA R6, P0, R3, R10, 0x1 ;  /* 0x0000000a0306c211 */ /* 0x020fe200078008ff */
[----:B------:R-:W-:-:S03]  /*3050*/  IMAD R0, R34, 0x200, R25 ;  /* 0x0000020022007824 */ /* 0x000fc600078e0219 */
[----:B------:R-:W-:Y:S01]  /*3060*/  @!P4 LEA.HI.X R7, R3, R11, R2, 0x1, P0 ;  /* 0x0000000b0307c211 */ /* 0x000fe200000f0c02 */
[----:B------:R-:W-:Y:S01]  /*3070*/  IMAD.IADD R2, R85, 0x1, R8 ;  /* 0x0000000155027824 */ /* 0x000fe200078e0208 */
[----:B------:R-:W-:Y:S01]  /*3080*/  LEA R216, R0, UR4, 0x1 ;  /* 0x0000000400d87c11 */ /* 0x000fe2000f8e08ff */
[----:B------:R-:W-:Y:S01]  /*3090*/  IMAD.MOV.U32 R3, RZ, RZ, 0x10 ;  /* 0x00000010ff037424 */ /* 0x000fe200078e00ff */
[----:B------:R-:W-:Y:S01]  /*30a0*/  R2P PR, R29, 0x6 ;  /* 0x000000061d007804 */ /* 0x000fe20000000000 */
[----:B------:R-:W-:Y:S01]  /*30b0*/  IMAD.MOV.U32 R0, RZ, RZ, -0x20 ;  /* 0xffffffe0ff007424 */ /* 0x000fe200078e00ff */
[----:B------:R-:W-:Y:S01]  /*30c0*/  LEA R218, R2, UR4, 0x1 ;  /* 0x0000000402da7c11 */ /* 0x000fe2000f8e08ff */
[C---:B------:R-:W-:Y:S02]  /*30d0*/  VIADD R2, R216.reuse, 0x8000 ;  /* 0x00008000d8027836 */ /* 0x040fe40000000000 */
[----:B------:R-:W-:Y:S01]  /*30e0*/  SEL R3, R3, 0xfffffff0, !P1 ;  /* 0xfffffff003037807 */ /* 0x000fe20004800000 */
[----:B------:R-:W-:Y:S01]  /*30f0*/  VIADD R227, R216, 0x8020 ;  /* 0x00008020d8e37836 */ /* 0x000fe20000000000 */
[----:B------:R-:W-:Y:S01]  /*3100*/  @P3 STS.128 [R239+0xa000], RZ ;  /* 0x00a000ffef003388 */ /* 0x000fe20000000c00 */
[----:B------:R-:W-:-:S02]  /*3110*/  SEL R0, R0, 0x20, P2 ;  /* 0x0000002000007807 */ /* 0x000fc40001000000 */
[----:B------:R-:W-:Y:S01]  /*3120*/  R2P PR, R36, 0x6 ;  /* 0x0000000624007804 */ /* 0x000fe20000000000 */
[----:B------:R-:W-:Y:S01]  /*3130*/  @P3 STS.128 [R239+0xb000], RZ ;  /* 0x00b000ffef003388 */ /* 0x000fe20000000c00 */
[--C-:B------:R-:W-:Y:S02]  /*3140*/  IMAD R220, R3, 0x2, R218.reuse ;  /* 0x0000000203dc7824 */ /* 0x100fe400078e02da */
[C---:B------:R-:W-:Y:S01]  /*3150*/  IMAD R226, R0.reuse, 0x2, R218 ;  /* 0x0000000200e27824 */ /* 0x040fe200078e02da */
[----:B------:R-:W-:Y:S01]  /*3160*/  @!PT LDS RZ, [RZ] ;  /* 0x00000000fffff984 */ /* 0x000fe20000000800 */
[----:B------:R-:W-:Y:S01]  /*3170*/  @!PT LDS RZ, [RZ] ;  /* 0x00000000fffff984 */ /* 0x000fe20000000800 */
[----:B------:R-:W-:Y:S01]  /*3180*/  @!PT LDS RZ, [RZ] ;  /* 0x00000000fffff984 */ /* 0x000fe20000000800 */
[----:B------:R-:W-:Y:S01]  /*3190*/  @!P3 LDGSTS.E.BYPASS.LTC128B.128 [R239+0xa000], desc[UR18][R4.64] ;  /* 0x0a00000004efbfae */ /* 0x000fe2000b901d52 */
[----:B------:R-:W-:-:S03]  /*31a0*/  IMAD R225, R0, 0x2, R220 ;  /* 0x0000000200e17824 */ /* 0x000fc600078e02dc */
[----:B------:R-:W-:Y:S04]  /*31b0*/  @!P3 LDGSTS.E.BYPASS.LTC128B.128 [R239+0xb000], desc[UR18][R4.64+0x80] ;  /* 0x0b00008004efbfae */ /* 0x000fe8000b901d52 */
[----:B------:R-:W-:Y:S01]  /*31c0*/  @P4 STS.128 [R239+0xa800], RZ ;  /* 0x00a800ffef004388 */ /* 0x000fe20000000c00 */
[----:B------:R-:W-:Y:S02]  /*31d0*/  @P1 VIADD R227, R2, 0xffffffe0 ;  /* 0xffffffe002e31836 */ /* 0x000fe40000000000 */
[----:B------:R-:W-:Y:S01]  /*31e0*/  IMAD.MOV.U32 R2, RZ, RZ, 0x40 ;  /* 0x00000040ff027424 */ /* 0x000fe200078e00ff */
[----:B------:R-:W-:Y:S04]  /*31f0*/  @P4 STS.128 [R239+0xb800], RZ ;  /* 0x00b800ffef004388 */ /* 0x000fe80000000c00 */
[----:B------:R-:W-:Y:S01]  /*3200*/  @!PT LDS RZ, [RZ] ;  /* 0x00000000fffff984 */ /* 0x000fe20000000800 */
[----:B------:R-:W-:Y:S01]  /*3210*/  @!PT LDS RZ, [RZ] ;  /* 0x00000000fffff984 */ /* 0x000fe20000000800 */
[----:B------:R-:W-:Y:S01]  /*3220*/  @!PT LDS RZ, [RZ] ;  /* 0x00000000fffff984 */ /* 0x000fe20000000800 */
[----:B------:R-:W-:Y:S01]  /*3230*/  @!P4 LDGSTS.E.BYPASS.LTC128B.128 [R239+0xa800], desc[UR18][R6.64] ;  /* 0x0a80000006efcfae */ /* 0x000fe2000b901d52 */
[----:B------:R-:W-:-:S03]  /*3240*/  SEL R2, R2, 0xffffffc0, !P2 ;  /* 0xffffffc002027807 */ /* 0x000fc60005000000 */
[----:B------:R1:W-:Y:S02]  /*3250*/  @!P4 LDGSTS.E.BYPASS.LTC128B.128 [R239+0xb800], desc[UR18][R6.64+0x80] ;  /* 0x0b80008006efcfae */ /* 0x0003e4000b901d52 */
[----:B------:R-:W-:Y:S02]  /*3260*/  IMAD.IADD R224, R216, 0x1, R2 ;  /* 0x00000001d8e07824 */ /* 0x000fe400078e0202 */
[----:B------:R-:W-:Y:S01]  /*3270*/  LDSM.16.M88.4 R24, [R216+0x8000] ;  /* 0x00800000d818783b */ /* 0x000fe20000000200 */
[----:B------:R-:W-:Y:S01]  /*3280*/  IMAD.IADD R223, R2, 0x1, R227 ;  /* 0x0000000102df7824 */ /* 0x000fe200078e02e3 */
[----:B------:R-:W-:Y:S02]  /*3290*/  LOP3.LUT R2, R87, 0xffffffe0, RZ, 0xc0, !PT ;  /* 0xffffffe057027812 */ /* 0x000fe400078ec0ff */
[----:B------:R-:W-:Y:S03]  /*32a0*/  LDSM.16.M88.4 R32, [R216+0x8800] ;  /* 0x00880000d820783b */ /* 0x000fe60000000200 */
[C---:B------:R-:W-:Y:S01]  /*32b0*/  IMAD.IADD R2, R88.reuse, 0x1, -R2 ;  /* 0x0000000158027824 */ /* 0x040fe200078e0a02 */
[----:B------:R-:W2:Y:S01]  /*32c0*/  LDSM.16.M88.4 R12, [R218] ;  /* 0x00000000da0c783b */ /* 0x000ea20000000200 */
[----:B------:R-:W-:-:S03]  /*32d0*/  IMAD.SHL.U32 R88, R88, 0x2, RZ ;  /* 0x0000000258587824 */ /* 0x000fc600078e00ff */
[----:B------:R-:W-:Y:S02]  /*32e0*/  LDSM.16.M88.4 R36, [R227] ;  /* 0x00000000e324783b */ /* 0x000fe40000000200 */
[----:B------:R-:W-:Y:S02]  /*32f0*/  LOP3.LUT R247, R88, 0x6, RZ, 0xc0, !PT ;  /* 0x0000000658f77812 */ /* 0x000fe400078ec0ff */
[----:B------:R-:W-:Y:S04]  /*3300*/  LDSM.16.M88.4 R8, [R220+0x2000] ;  /* 0x00200000dc08783b */ /* 0x000fe80000000200 */
[----:B------:R-:W-:Y:S04]  /*3310*/  LDSM.16.M88.4 R44, [R227+0x800] ;  /* 0x00080000e32c783b */ /* 0x000fe80000000200 */
[----:B-1----:R-:W1:Y:S04]  /*3320*/  LDSM.16.M88.4 R4, [R218+0x2000] ;  /* 0x00200000da04783b */ /* 0x002e680000000200 */
[----:B------:R-:W3:Y:S04]  /*3330*/  LDSM.16.M88.4 R20, [R220] ;  /* 0x00000000dc14783b */ /* 0x000ee80000000200 */
[----:B------:R-:W-:Y:S04]  /*3340*/  LDSM.16.M88.4 R16, [R226+0x2000] ;  /* 0x00200000e210783b */ /* 0x000fe80000000200 */
[----:B------:R-:W4:Y:S04]  /*3350*/  LDSM.16.M88.4 R40, [R224+0x8000] ;  /* 0x00800000e028783b */ /* 0x000f280000000200 */
[----:B------:R-:W5:Y:S04]  /*3360*/  LDSM.16.M88.4 R64, [R224+0x8800] ;  /* 0x00880000e040783b */ /* 0x000f680000000200 */
[----:B------:R-:W5:Y:S01]  /*3370*/  LDSM.16.M88.4 R28, [R226] ;  /* 0x00000000e21c783b */ /* 0x000f620000000200 */
[C---:B--2---:R-:W-:Y:S03]  /*3380*/  HMMA.16816.F32.BF16 R60, R12.reuse, R24, RZ ;  /* 0x000000180c3c723c */ /* 0x044fe600000418ff */
[----:B------:R-:W0:Y:S03]  /*3390*/  LDGDEPBAR ;  /* 0x00000000000079af */ /* 0x000e260000000000 */
[C---:B------:R-:W-:Y:S06]  /*33a0*/  HMMA.16816.F32.BF16 R68, R12.reuse, R32, RZ ;  /* 0x000000200c44723c */ /* 0x040fec00000418ff */
[----:B------:R-:W-:Y:S06]  /*33b0*/  HMMA.16816.F32.BF16 R76, R12, R34, RZ ;  /* 0x000000220c4c723c */ /* 0x000fec00000418ff */
[C---:B-1----:R-:W-:Y:S06]  /*33c0*/  HMMA.16816.F32.BF16 R56, R4.reuse, R24, RZ ;  /* 0x000000180438723c */ /* 0x042fec00000418ff */
[C---:B------:R-:W-:Y:S06]  /*33d0*/  HMMA.16816.F32.BF16 R48, R4.reuse, R32, RZ ;  /* 0x000000200430723c */ /* 0x040fec00000418ff */
[C---:B------:R-:W-:Y:S06]  /*33e0*/  HMMA.16816.F32.BF16 R52, R4.reuse, R26, RZ ;  /* 0x0000001a0434723c */ /* 0x040fec00000418ff */
[----:B------:R-:W-:Y:S01]  /*33f0*/  HMMA.16816.F32.BF16 R4, R4, R34, RZ ;  /* 0x000000220404723c */ /* 0x000fe200000418ff */
[----:B------:R-:W-:Y:S05]  /*3400*/  LDSM.16.M88.4 R32, [R223] ;  /* 0x00000000df20783b */ /* 0x000fea0000000200 */
[----:B------:R-:W-:Y:S06]  /*3410*/  HMMA.16816.F32.BF16 R24, R12, R26, RZ ;  /* 0x0000001a0c18723c */ /* 0x000fec00000418ff */
[C---:B------:R-:W-:Y:S01]  /*3420*/  HMMA.16816.F32.BF16 R72, R8.reuse, R36, R56 ;  /* 0x000000240848723c */ /* 0x040fe20000041838 */
[----:B------:R-:W-:Y:S05]  /*3430*/  LDSM.16.M88.4 R56, [R223+0x800] ;  /* 0x00080000df38783b */ /* 0x000fea0000000200 */
[C---:B------:R-:W-:Y:S06]  /*3440*/  HMMA.16816.F32.BF16 R52, R8.reuse, R38, R52 ;  /* 0x000000260834723c */ /* 0x040fec0000041834 */
[C---:B------:R-:W-:Y:S06]  /*3450*/  HMMA.16816.F32.BF16 R48, R8.reuse, R44, R48 ;  /* 0x0000002c0830723c */ /* 0x040fec0000041830 */
[----:B------:R-:W-:Y:S01]  /*3460*/  HMMA.16816.F32.BF16 R12, R8, R46, R4 ;  /* 0x0000002e080c723c */ /* 0x000fe20000041804 */
[----:B------:R-:W1:Y:S05]  /*3470*/  LDSM.16.M88.4 R4, [R225+0x2000] ;  /* 0x00200000e104783b */ /* 0x000e6a0000000200 */
[C---:B---3--:R-:W-:Y:S06]  /*3480*/  HMMA.16816.F32.BF16 R8, R20.reuse, R36, R60 ;  /* 0x000000241408723c */ /* 0x048fec000004183c */
[C---:B------:R-:W-:Y:S01]  /*3490*/  HMMA.16816.F32.BF16 R36, R20.reuse, R38, R24 ;  /* 0x000000261424723c */ /* 0x040fe20000041818 */
[----:B------:R-:W2:Y:S05]  /*34a0*/  LDSM.16.M88.4 R24, [R225] ;  /* 0x00000000e118783b */ /* 0x000eaa0000000200 */
[C---:B------:R-:W-:Y:S06]  /*34b0*/  HMMA.16816.F32.BF16 R68, R20.reuse, R44, R68 ;  /* 0x0000002c1444723c */ /* 0x040fec0000041844 */
[----:B------:R-:W-:Y:S06]  /*34c0*/  HMMA.16816.F32.BF16 R60, R20, R46, R76 ;  /* 0x0000002e143c723c */ /* 0x000fec000004184c */
[C---:B----4-:R-:W-:Y:S06]  /*34d0*/  HMMA.16816.F32.BF16 R44, R16.reuse, R40, R72 ;  /* 0x00000028102c723c */ /* 0x050fec0000041848 */
[C---:B------:R-:W-:Y:S06]  /*34e0*/  HMMA.16816.F32.BF16 R20, R16.reuse, R42, R52 ;  /* 0x0000002a1014723c */ /* 0x040fec0000041834 */
[C---:B-----5:R-:W-:Y:S01]  /*34f0*/  HMMA.16816.F32.BF16 R72, R16.reuse, R64, R48 ;  /* 0x000000401048723c */ /* 0x060fe20000041830 */
[----:B------:R-:W-:Y:S05]  /*3500*/  LDSM.16.M88.4 R48, [R216+0x9800] ;  /* 0x00980000d830783b */ /* 0x000fea0000000200 */
[----:B------:R-:W-:Y:S01]  /*3510*/  HMMA.16816.F32.BF16 R52, R16, R66, R12 ;  /* 0x000000421034723c */ /* 0x000fe2000004180c */
[----:B------:R-:W-:Y:S05]  /*3520*/  LDSM.16.M88.4 R12, [R218+0x4000] ;  /* 0x00400000da0c783b */ /* 0x000fea0000000200 */
[C---:B------:R-:W-:Y:S01]  /*3530*/  HMMA.16816.F32.BF16 R16, R28.reuse, R40, R8 ;  /* 0x000000281c10723c */ /* 0x040fe20000041808 */
[----:B------:R-:W-:Y:S05]  /*3540*/  LDSM.16.M88.4 R8, [R218+0x6000] ;  /* 0x00600000da08783b */ /* 0x000fea0000000200 */
[C---:B------:R-:W-:Y:S01]  /*3550*/  HMMA.16816.F32.BF16 R40, R28.reuse, R42, R36 ;  /* 0x0000002a1c28723c */ /* 0x040fe20000041824 */
[----:B------:R-:W3:Y:S05]  /*3560*/  LDSM.16.M88.4 R36, [R216+0x9000] ;  /* 0x00900000d824783b */ /* 0x000eea0000000200 */
[C---:B------:R-:W-:Y:S06]  /*3570*/  HMMA.16816.F32.BF16 R76, R28.reuse, R64, R68 ;  /* 0x000000401c4c723c */ /* 0x040fec0000041844 */
[----:B------:R-:W-:Y:S01]  /*3580*/  HMMA.16816.F32.BF16 R60, R28, R66, R60 ;  /* 0x000000421c3c723c */ /* 0x000fe2000004183c */
[----:B------:R-:W-:Y:S05]  /*3590*/  LDSM.16.M88.4 R28, [R227+0x1000] ;  /* 0x00100000e31c783b */ /* 0x000fea0000000200 */
[C---:B-1----:R-:W-:Y:S01]  /*35a0*/  HMMA.16816.F32.BF16 R68, R4.reuse, R32, R44 ;  /* 0x000000200444723c */ /* 0x042fe2000004182c */
[----:B------:R-:W-:Y:S05]  /*35b0*/  LDSM.16.M88.4 R44, [R227+0x1800] ;  /* 0x00180000e32c783b */ /* 0x000fea0000000200 */
[C---:B------:R-:W-:Y:S01]  /*35c0*/  HMMA.16816.F32.BF16 R64, R4.reuse, R34, R20 ;  /* 0x000000220440723c */ /* 0x040fe20000041814 */
[----:B------:R-:W-:Y:S05]  /*35d0*/  LDSM.16.M88.4 R20, [R220+0x4000] ;  /* 0x00400000dc14783b */ /* 0x000fea0000000200 */
[C---:B------:R-:W-:Y:S06]  /*35e0*/  HMMA.16816.F32.BF16 R72, R4.reuse, R56, R72 ;  /* 0x000000380448723c */ /* 0x040fec0000041848 */
[----:B------:R-:W-:Y:S01]  /*35f0*/  HMMA.16816.F32.BF16 R52, R4, R58, R52 ;  /* 0x0000003a0434723c */ /* 0x000fe20000041834 */
[----:B------:R-:W1:Y:S05]  /*3600*/  LDSM.16.M88.4 R4, [R220+0x6000] ;  /* 0x00600000dc04783b */ /* 0x000e6a0000000200 */
[C---:B--2---:R-:W-:Y:S06]  /*3610*/  HMMA.16816.F32.BF16 R16, R24.reuse, R32, R16 ;  /* 0x000000201810723c */ /* 0x044fec0000041810 */
[C---:B------:R-:W-:Y:S01]  /*3620*/  HMMA.16816.F32.BF16 R32, R24.reuse, R34, R40 ;  /* 0x000000221820723c */ /* 0x040fe20000041828 */
[----:B------:R-:W-:Y:S05]  /*3630*/  LDSM.16.M88.4 R40, [R224+0x9000] ;  /* 0x00900000e028783b */ /* 0x000fea0000000200 */
[C---:B------:R-:W-:Y:S06]  /*3640*/  HMMA.16816.F32.BF16 R76, R24.reuse, R56, R76 ;  /* 0x00000038184c723c */ /* 0x040fec000004184c */
[----:B------:R-:W-:Y:S06]  /*3650*/  HMMA.16816.F32.BF16 R24, R24, R58, R60 ;  /* 0x0000003a1818723c */ /* 0x000fec000004183c */
[C---:B---3--:R-:W-:Y:S06]  /*3660*/  HMMA.16816.F32.BF16 R68, R8.reuse, R36, R68 ;  /* 0x000000240844723c */ /* 0x048fec0000041844 */
[C---:B------:R-:W-:Y:S06]  /*3670*/  HMMA.16816.F32.BF16 R64, R8.reuse, R38, R64 ;  /* 0x000000260840723c */ /* 0x040fec0000041840 */
[C---:B------:R-:W-:Y:S06]  /*3680*/  HMMA.16816.F32.BF16 R56, R8.reuse, R48, R72 ;  /* 0x000000300838723c */ /* 0x040fec0000041848 */
[----:B------:R-:W-:Y:S06]  /*3690*/  HMMA.16816.F32.BF16 R52, R8, R50, R52 ;  /* 0x000000320834723c */ /* 0x000fec0000041834 */
[C---:B------:R-:W-:Y:S01]  /*36a0*/  HMMA.16816.F32.BF16 R8, R12.reuse, R36, R16 ;  /* 0x000000240c08723c */ /* 0x040fe20000041810 */
[----:B------:R-:W2:Y:S05]  /*36b0*/  LDSM.16.M88.4 R16, [R226+0x6000] ;  /* 0x00600000e210783b */ /* 0x000eaa0000000200 */
[C---:B------:R-:W-:Y:S01]  /*36c0*/  HMMA.16816.F32.BF16 R36, R12.reuse, R38, R32 ;  /* 0x000000260c24723c */ /* 0x040fe20000041820 */
[----:B------:R-:W3:Y:S05]  /*36d0*/  LDSM.16.M88.4 R32, [R224+0x9800] ;  /* 0x00980000e020783b */ /* 0x000eea0000000200 */
[C---:B------:R-:W-:Y:S06]  /*36e0*/  HMMA.16816.F32.BF16 R80, R12.reuse, R48, R76 ;  /* 0x000000300c50723c */ /* 0x040fec000004184c */
[----:B------:R-:W-:Y:S01]  /*36f0*/  HMMA.16816.F32.BF16 R48, R12, R50, R24 ;  /* 0x000000320c30723c */ /* 0x000fe20000041818 */
[----:B------:R-:W4:Y:S04]  /*3700*/  LDSM.16.M88.4 R12, [R226+0x4000] ;  /* 0x00400000e20c783b */ /* 0x000f280000000200 */
[----:B------:R-:W-:Y:S01]  /*3710*/  LDSM.16.M88.4 R24, [R223+0x1000] ;  /* 0x00100000df18783b */ /* 0x000fe20000000200 */
[C---:B-1----:R-:W-:Y:S06]  /*3720*/  HMMA.16816.F32.BF16 R76, R4.reuse, R28, R68 ;  /* 0x0000001c044c723c */ /* 0x042fec0000041844 */
[C---:B------:R-:W-:Y:S06]  /*3730*/  HMMA.16816.F32.BF16 R68, R4.reuse, R30, R64 ;  /* 0x0000001e0444723c */ /* 0x040fec0000041840 */
[C---:B------:R-:W-:Y:S06]  /*3740*/  HMMA.16816.F32.BF16 R64, R4.reuse, R44, R56 ;  /* 0x0000002c0440723c */ /* 0x040fec0000041838 */
[----:B------:R-:W-:Y:S01]  /*3750*/  HMMA.16816.F32.BF16 R72, R4, R46, R52 ;  /* 0x0000002e0448723c */ /* 0x000fe20000041834 */
[----:B------:R-:W1:Y:S05]  /*3760*/  LDSM.16.M88.4 R4, [R225+0x6000] ;  /* 0x00600000e104783b */ /* 0x000e6a0000000200 */
[C---:B------:R-:W-:Y:S01]  /*3770*/  HMMA.16816.F32.BF16 R60, R20.reuse, R28, R8 ;  /* 0x0000001c143c723c */ /* 0x040fe20000041808 */
[----:B------:R-:W-:Y:S05]  /*3780*/  LDSM.16.M88.4 R8, [R225+0x4000] ;  /* 0x00400000e108783b */ /* 0x000fea0000000200 */
[----:B------:R-:W-:Y:S01]  /*3790*/  HMMA.16816.F32.BF16 R52, R20, R30, R36 ;  /* 0x0000001e1434723c */ /* 0x000fe20000041824 */
[----:B------:R-:W5:Y:S01]  /*37a0*/  LDSM.16.M88.4 R28, [R223+0x1800] ;  /* 0x00180000df1c783b */ /* 0x000f620000000200 */
[----:B------:R-:W-:-:S04]  /*37b0*/  DEPBAR.LE SB0, 0x0 ;  /* 0x000080000000791a */ /* 0x000fc80000000000 */
[C---:B------:R-:W-:Y:S06]  /*37c0*/  HMMA.16816.F32.BF16 R56, R20.reuse, R44, R80 ;  /* 0x0000002c1438723c */ /* 0x040fec0000041850 */
[----:B------:R-:W-:Y:S06]  /*37d0*/  HMMA.16816.F32.BF16 R20, R20, R46, R48 ;  /* 0x0000002e1414723c */ /* 0x000fec0000041830 */
[C---:B--2---:R-:W-:Y:S06]  /*37e0*/  HMMA.16816.F32.BF16 R36, R16.reuse, R40, R76 ;  /* 0x000000281024723c */ /* 0x044fec000004184c */
[C---:B------:R-:W-:Y:S06]  /*37f0*/  HMMA.16816.F32.BF16 R68, R16.reuse, R42, R68 ;  /* 0x0000002a1044723c */ /* 0x040fec0000041844 */
[C---:B---3--:R-:W-:Y:S06]  /*3800*/  HMMA.16816.F32.BF16 R64, R16.reuse, R32, R64 ;  /* 0x000000201040723c */ /* 0x048fec0000041840 */
[----:B------:R-:W-:Y:S06]  /*3810*/  HMMA.16816.F32.BF16 R48, R16, R34, R72 ;  /* 0x000000221030723c */ /* 0x000fec0000041848 */
[C---:B----4-:R-:W-:Y:S06]  /*3820*/  HMMA.16816.F32.BF16 R44, R12.reuse, R40, R60 ;  /* 0x000000280c2c723c */ /* 0x050fec000004183c */
[C---:B------:R-:W-:Y:S06]  /*3830*/  HMMA.16816.F32.BF16 R16, R12.reuse, R32, R56 ;  /* 0x000000200c10723c */ /* 0x040fec0000041838 */
[C---:B------:R-:W-:Y:S06]  /*3840*/  HMMA.16816.F32.BF16 R40, R12.reuse, R42, R52 ;  /* 0x0000002a0c28723c */ /* 0x040fec0000041834 */
[----:B------:R-:W-:Y:S06]  /*3850*/  HMMA.16816.F32.BF16 R12, R12, R34, R20 ;  /* 0x000000220c0c723c */ /* 0x000fec0000041814 */
[C---:B-1----:R-:W-:Y:S06]  /*3860*/  HMMA.16816.F32.BF16 R20, R4.reuse, R24, R36 ;  /* 0x000000180414723c */ /* 0x042fec0000041824 */
[C---:B------:R-:W-:Y:S06]  /*3870*/  HMMA.16816.F32.BF16 R68, R4.reuse, R26, R68 ;  /* 0x0000001a0444723c */ /* 0x040fec0000041844 */
[C---:B-----5:R-:W-:Y:S06]  /*3880*/  HMMA.16816.F32.BF16 R64, R4.reuse, R28, R64 ;  /* 0x0000001c0440723c */ /* 0x060fec0000041840 */
[----:B------:R-:W-:Y:S06]  /*3890*/  HMMA.16816.F32.BF16 R48, R4, R30, R48 ;  /* 0x0000001e0430723c */ /* 0x000fec0000041830 */
[----:B------:R-:W-:Y:S01]  /*38a0*/  HMMA.16816.F32.BF16 R56, R8, R24, R44 ;  /* 0x000000180838723c */ /* 0x000fe2000004182c */
[----:B------:R-:W-:-:S02]  /*38b0*/  SHF.R.S32.HI R4, RZ, 0x1f, R2 ;  /* 0x0000001fff047819 */ /* 0x000fc40000011402 */
[----:B------:R-:W-:Y:S02]  /*38c0*/  LEA R5, R86, UR28, 0x4 ;  /* 0x0000001c56057c11 */ /* 0x000fe4000f8e20ff */
[----:B------:R-:W-:Y:S01]  /*38d0*/  LEA.HI R4, R4, R2, RZ, 0x2 ;  /* 0x0000000204047211 */ /* 0x000fe200078f10ff */
[C---:B------:R-:W-:Y:S01]  /*38e0*/  HMMA.16816.F32.BF16 R44, R8.reuse, R28, R16 ;  /* 0x0000001c082c723c */ /* 0x040fe20000041810 */
[----:B------:R-:W-:Y:S02]  /*38f0*/  IMAD.U32 R2, RZ, RZ, UR22 ;  /* 0x00000016ff027e24 */ /* 0x000fe4000f8e00ff */
[----:B------:R-:W-:Y:S02]  /*3900*/  SHF.R.S32.HI R89, RZ, 0x2, R4 ;  /* 0x00000002ff597819 */ /* 0x000fe40000011404 */
[----:B------:R-:W-:Y:S01]  /*3910*/  IMAD R2, R2, 0x20, R247 ;  /* 0x0000002002027824 */ /* 0x000fe200078e02f7 */
[----:B------:R-:W-:Y:S01]  /*3920*/  HMMA.16816.F32.BF16 R52, R8, R26, R40 ;  /* 0x0000001a0834723c */ /* 0x000fe20000041828 */
[----:B------:R-:W-:Y:S01]  /*3930*/  IMAD.U32 R17, RZ, RZ, UR26 ;  /* 0x0000001aff117e24 */ /* 0x000fe2000f8e00ff */
[----:B------:R1:W-:Y:S01]  /*3940*/  STL [R1+0x28], R89 ;  /* 0x0000285901007387 */ /* 0x0003e20000100800 */
[----:B------:R-:W-:-:S02]  /*3950*/  IMAD.IADD R5, R89, 0x1, R5 ;  /* 0x0000000159057824 */ /* 0x000fc400078e0205 */
[----:B------:R-:W-:Y:S01]  /*3960*/  VIADD R4, R2, 0x1 ;  /* 0x0000000102047836 */ /* 0x000fe20000000000 */
[----:B------:R-:W-:Y:S02]  /*3970*/  HMMA.16816.F32.BF16 R40, R8, R30, R12 ;  /* 0x0000001e0828723c */ /* 0x000fe4000004180c */
[C-C-:B------:R-:W-:Y:S02]  /*3980*/  IADD3 R6, R17.reuse, 0x40, R5.reuse ;  /* 0x0000004011067810 */ /* 0x140fe40007ffe005 */
[----:B------:R-:W-:Y:S02]  /*3990*/  IADD3 R7, R17, 0x48, R5 ;  /* 0x0000004811077810 */ /* 0x000fe40007ffe005 */
[----:B------:R-:W-:Y:S01]  /*39a0*/  VIMNMX R238, R6, UR25, PT ;  /* 0x0000001906ee7c48 */ /* 0x000fe2000bfe0100 */
[----:B------:R-:W-:Y:S01]  /*39b0*/  VIADD R8, R5, 0x40 ;  /* 0x0000004005087836 */ /* 0x000fe20000000000 */
[----:B------:R-:W-:Y:S01]  /*39c0*/  VIMNMX R237, R7, UR25, PT ;  /* 0x0000001907ed7c48 */ /* 0x000fe2000bfe0100 */
[----:B------:R-:W-:Y:S01]  /*39d0*/  VIADD R9, R5, 0x48 ;  /* 0x0000004805097836 */ /* 0x000fe20000000000 */
[CC--:B------:R-:W-:Y:S01]  /*39e0*/  ISETP.GE.AND P3, PT, R2.reuse, R238.reuse, PT ;  /* 0x000000ee0200720c */ /* 0x0c0fe20003f66270 */
[----:B------:R-:W-:Y:S01]  /*39f0*/  VIADD R7, R2, 0x9 ;  /* 0x0000000902077836 */ /* 0x000fe20000000000 */
[----:B------:R-:W-:Y:S01]  /*3a00*/  VIADDMNMX R234, R8, UR27, RZ, !PT ;  /* 0x0000001b08ea7c46 */ /* 0x000fe2000f8001ff */
[----:B------:R-:W-:Y:S01]  /*3a10*/  VIADD R8, R2, 0x8 ;  /* 0x0000000802087836 */ /* 0x000fe20000000000 */
[----:B------:R-:W-:Y:S01]  /*3a20*/  ISETP.GE.AND P2, PT, R4, R238, PT ;  /* 0x000000ee0400720c */ /* 0x000fe20003f46270 */
[C---:B------:R-:W-:Y:S01]  /*3a30*/  VIADD R6, R2.reuse, 0x10 ;  /* 0x0000001002067836 */ /* 0x040fe20000000000 */
[CC--:B------:R-:W-:Y:S01]  /*3a40*/  ISETP.LT.OR P3, PT, R2.reuse, R234.reuse, P3 ;  /* 0x000000ea0200720c */ /* 0x0c0fe20001f61670 */
[C---:B------:R-:W-:Y:S01]  /*3a50*/  VIADD R11, R2.reuse, 0x18 ;  /* 0x00000018020b7836 */ /* 0x040fe20000000000 */
[----:B------:R-:W-:Y:S01]  /*3a60*/  VIADDMNMX R233, R9, UR27, RZ, !PT ;  /* 0x0000001b09e97c46 */ /* 0x000fe2000f8001ff */
[C---:B------:R-:W-:Y:S01]  /*3a70*/  VIADD R9, R2.reuse, 0x11 ;  /* 0x0000001102097836 */ /* 0x040fe20000000000 */
[----:B------:R-:W-:Y:S01]  /*3a80*/  BAR.SYNC.DEFER_BLOCKING 0x0 ;  /* 0x0000000000007b1d */ /* 0x000fe20000010000 */
[C---:B------:R-:W-:Y:S01]  /*3a90*/  ISETP.GE.AND P1, PT, R2.reuse, R237, PT ;  /* 0x000000ed0200720c */ /* 0x040fe20003f26270 */
[----:B------:R-:W-:Y:S01]  /*3aa0*/  VIADD R10, R2, 0x19 ;  /* 0x00000019020a7836 */ /* 0x000fe20000000000 */
[----:B------:R-:W-:-:S02]  /*3ab0*/  ISETP.LT.OR P2, PT, R4, R234, P2 ;  /* 0x000000ea0400720c */ /* 0x000fc40001741670 */
[----:B------:R-:W-:Y:S02]  /*3ac0*/  FSEL R19, R20, -INF , !P3 ;  /* 0xff80000014137808 */ /* 0x000fe40005800000 */
[----:B------:R-:W-:Y:S02]  /*3ad0*/  ISETP.LT.OR P1, PT, R2, R233, P1 ;  /* 0x000000e90200720c */ /* 0x000fe40000f21670 */
[----:B------:R-:W-:Y:S02]  /*3ae0*/  FSEL R20, R21, -INF , !P2 ;  /* 0xff80000015147808 */ /* 0x000fe40005000000 */
[----:B------:R-:W-:Y:S02]  /*3af0*/  ISETP.GE.AND P0, PT, R4, R237, PT ;  /* 0x000000ed0400720c */ /* 0x000fe40003f06270 */
[----:B------:R-:W-:Y:S02]  /*3b00*/  ISETP.GE.AND P2, PT, R8, R238, PT ;  /* 0x000000ee0800720c */ /* 0x000fe40003f46270 */
[----:B------:R-:W-:-:S02]  /*3b10*/  FSEL R24, R22, -INF , !P1 ;  /* 0xff80000016187808 */ /* 0x000fc40004800000 */
[----:B------:R-:W-:Y:S02]  /*3b20*/  ISETP.LT.OR P0, PT, R4, R233, P0 ;  /* 0x000000e90400720c */ /* 0x000fe40000701670 */
[----:B------:R-:W-:Y:S02]  /*3b30*/  ISETP.GE.AND P1, PT, R7, R238, PT ;  /* 0x000000ee0700720c */ /* 0x000fe40003f26270 */
[----:B------:R-:W-:Y:S02]  /*3b40*/  ISETP.LT.OR P2, PT, R8, R234, P2 ;  /* 0x000000ea0800720c */ /* 0x000fe40001741670 */
[----:B------:R-:W-:Y:S02]  /*3b50*/  FSEL R26, R23, -INF , !P0 ;  /* 0xff800000171a7808 */ /* 0x000fe40004000000 */
[----:B------:R-:W-:Y:S02]  /*3b60*/  ISETP.GE.AND P4, PT, R6, R238, PT ;  /* 0x000000ee0600720c */ /* 0x000fe40003f86270 */
[----:B------:R-:W-:-:S02]  /*3b70*/  ISETP.LT.OR P1, PT, R7, R234, P1 ;  /* 0x000000ea0700720c */ /* 0x000fc40000f21670 */
[----:B------:R-:W-:Y:S02]  /*3b80*/  FSEL R21, R68, -INF , !P2 ;  /* 0xff80000044157808 */ /* 0x000fe40005000000 */
[----:B------:R-:W-:Y:S02]  /*3b90*/  FMNMX.FTZ R12, R19, R20, !PT ;  /* 0x00000014130c7209 */ /* 0x000fe40007810000 */
[----:B------:R-:W-:Y:S02]  /*3ba0*/  PLOP3.LUT P0, PT, PT, PT, UP0, 0x80, 0x0 ;  /* 0x000000000000781c */ /* 0x000fe40003f0f008 */
[----:B------:R-:W-:Y:S02]  /*3bb0*/  ISETP.GE.AND P3, PT, R9, R238, PT ;  /* 0x000000ee0900720c */ /* 0x000fe40003f66270 */
[----:B------:R-:W-:Y:S02]  /*3bc0*/  ISETP.LT.OR P4, PT, R6, R234, P4 ;  /* 0x000000ea0600720c */ /* 0x000fe40002781670 */
[----:B------:R-:W-:-:S02]  /*3bd0*/  FSEL R23, R69, -INF , !P1 ;  /* 0xff80000045177808 */ /* 0x000fc40004800000 */
[----:B------:R-:W-:Y:S02]  /*3be0*/  FMNMX.FTZ R12, R21, R12, !PT ;  /* 0x0000000c150c7209 */ /* 0x000fe40007810000 */
[----:B------:R-:W-:Y:S02]  /*3bf0*/  ISETP.GE.AND P2, PT, R11, R238, PT ;  /* 0x000000ee0b00720c */ /* 0x000fe40003f46270 */
[----:B------:R-:W-:Y:S02]  /*3c00*/  ISETP.LT.OR P3, PT, R9, R234, P3 ;  /* 0x000000ea0900720c */ /* 0x000fe40001f61670 */
[----:B------:R-:W-:Y:S02]  /*3c10*/  FSEL R37, R64, -INF , !P4 ;  /* 0xff80000040257808 */ /* 0x000fe40006000000 */
[----:B------:R-:W-:Y:S02]  /*3c20*/  FMNMX.FTZ R12, R23, R12, !PT ;  /* 0x0000000c170c7209 */ /* 0x000fe40007810000 */
[----:B------:R-:W-:-:S02]  /*3c30*/  ISETP.GE.AND P1, PT, R10, R238, PT ;  /* 0x000000ee0a00720c */ /* 0x000fc40003f26270 */
[----:B------:R-:W-:Y:S02]  /*3c40*/  ISETP.LT.OR P2, PT, R11, R234, P2 ;  /* 0x000000ea0b00720c */ /* 0x000fe40001741670 */
[----:B------:R-:W-:Y:S02]  /*3c50*/  FSEL R36, R65, -INF , !P3 ;  /* 0xff80000041247808 */ /* 0x000fe40005800000 */
[----:B------:R-:W-:Y:S02]  /*3c60*/  FMNMX.FTZ R12, R37, R12, !PT ;  /* 0x0000000c250c7209 */ /* 0x000fe40007810000 */
[----:B------:R-:W-:Y:S02]  /*3c70*/  ISETP.LT.OR P1, PT, R10, R234, P1 ;  /* 0x000000ea0a00720c */ /* 0x000fe40000f21670 */
[----:B------:R-:W-:Y:S02]  /*3c80*/  FSEL R35, R48, -INF , !P2 ;  /* 0xff80000030237808 */ /* 0x000fe40005000000 */
[----:B------:R-:W-:Y:S01]  /*3c90*/  FMNMX.FTZ R18, R36, R12, !PT ;  /* 0x0000000c24127209 */ /* 0x000fe20007810000 */
[----:B-1----:R-:W-:Y:S08]  /*3ca0*/  @!P0 BRA `(.L_x_1302) ;  /* 0x0000000000588947 */ /* 0x002ff00003800000 */
[----:B------:R-:W-:Y:S01]  /*3cb0*/  UIADD3 UR7, UR21, -0x2, URZ ;  /* 0xfffffffe15077890 */ /* 0x000fe2000fffe03f */
[----:B------:R-:W-:-:S03]  /*3cc0*/  IMAD.U32 R16, RZ, RZ, UR30 ;  /* 0x0000001eff107e24 */ /* 0x000fc6000f8e00ff */
[----:B------:R-:W-:Y:S02]  /*3cd0*/  USHF.R.S32.HI UR6, URZ, 0x1f, UR7 ;  /* 0x0000001f3f067899 */ /* 0x000fe40008011407 */
[----:B------:R-:W-:Y:S01]  /*3ce0*/  UIMAD UR28, UR13, UR7, URZ ;  /* 0x000000070d1c72a4 */ /* 0x000fe2000f8e023f */
[----:B------:R-:W-:-:S03]  /*3cf0*/  IMAD.U32 R14, RZ, RZ, UR7 ;  /* 0x00000007ff0e7e24 */ /* 0x000fc6000f8e00ff */
[----:B------:R-:W-:Y:S01]  /*3d00*/  UIMAD UR28, UR6, UR14, UR28 ;  /* 0x0000000e061c72a4 */ /* 0x000fe2000f8e021c */
[----:B------:R-:W-:Y:S02]  /*3d10*/  IMAD.WIDE.U32 R14, R14, UR14, R248 ;  /* 0x0000000e0e0e7c25 */ /* 0x000fe4000f8e00f8 */
[----:B------:R-:W-:-:S03]  /*3d20*/  ULDC.64 UR6, c[0x0][0x218] ;  /* 0x0000860000067ab9 */ /* 0x000fc60000000a00 */
[----:B------:R-:W-:Y:S01]  /*3d30*/  VIADD R13, R15, UR28 ;  /* 0x0000001c0f0d7c36 */ /* 0x000fe20008000000 */
[C---:B------:R-:W-:Y:S02]  /*3d40*/  LEA R12, P2, R14.reuse, UR6, 0x1 ;  /* 0x000000060e0c7c11 */ /* 0x040fe4000f8408ff */
[----:B------:R-:W-:Y:S02]  /*3d50*/  MOV R15, UR31 ;  /* 0x0000001f000f7c02 */ /* 0x000fe40008000f00 */
        /* <DEDUP_REMOVED lines=11> */
.L_x_1302:
[CC--:B------:R-:W-:Y:S01]  /*3e10*/  ISETP.GE.AND P4, PT, R8.reuse, R237.reuse, PT ;  /* 0x000000ed0800720c */ /* 0x0c0fe20003f86270 */
[----:B------:R-:W-:Y:S01]  /*3e20*/  VIADD R231, R5, 0x8 ;  /* 0x0000000805e77836 */ /* 0x000fe20000000000 */
[----:B------:R-:W-:Y:S01]  /*3e30*/  FSEL R33, R49, -INF , !P1 ;  /* 0xff80000031217808 */ /* 0x000fe20004800000 */
[----:B------:R-:W-:Y:S01]  /*3e40*/  VIADD R230, R227, 0x800 ;  /* 0x00000800e3e67836 */ /* 0x000fe20000000000 */
[----:B-1----:R-:W-:Y:S01]  /*3e50*/  FMNMX.FTZ R12, R35, R18, !PT ;  /* 0x00000012230c7209 */ /* 0x002fe20007810000 */
[----:B------:R-:W-:Y:S01]  /*3e60*/  VIADD R229, R227, 0x1000 ;  /* 0x00001000e3e57836 */ /* 0x000fe20000000000 */
[----:B------:R-:W-:Y:S01]  /*3e70*/  ISETP.GE.AND P3, PT, R7, R237, PT ;  /* 0x000000ed0700720c */ /* 0x000fe20003f66270 */
[----:B------:R-:W-:Y:S01]  /*3e80*/  VIADD R228, R227, 0x1800 ;  /* 0x00001800e3e47836 */ /* 0x000fe20000000000 */
[----:B------:R-:W-:Y:S02]  /*3e90*/  ISETP.LT.OR P4, PT, R8, R233, P4 ;  /* 0x000000e90800720c */ /* 0x000fe40002781670 */
[----:B------:R-:W-:-:S02]  /*3ea0*/  FMNMX.FTZ R14, R33, R12, !PT ;  /* 0x0000000c210e7209 */ /* 0x000fc40007810000 */
[----:B------:R-:W-:Y:S02]  /*3eb0*/  ISETP.GE.AND P2, PT, R6, R237, PT ;  /* 0x000000ed0600720c */ /* 0x000fe40003f46270 */
[----:B------:R-:W-:Y:S01]  /*3ec0*/  ISETP.LT.OR P3, PT, R7, R233, P3 ;  /* 0x000000e90700720c */ /* 0x000fe20001f61670 */
[----:B------:R-:W1:Y:S01]  /*3ed0*/  SHFL.BFLY PT, R13, R14, 0x2, 0x1f ;  /* 0x0c401f000e0d7f89 */ /* 0x000e6200000e0000 */
[----:B------:R-:W-:Y:S02]  /*3ee0*/  FSEL R18, R70, -INF , !P4 ;  /* 0xff80000046127808 */ /* 0x000fe40006000000 */
[----:B------:R-:W-:Y:S02]  /*3ef0*/  FMNMX.FTZ R12, R24, R26, !PT ;  /* 0x0000001a180c7209 */ /* 0x000fe40007810000 */
[----:B------:R-:W-:Y:S02]  /*3f00*/  ISETP.GE.AND P1, PT, R9, R237, PT ;  /* 0x000000ed0900720c */ /* 0x000fe40003f26270 */
[----:B------:R-:W-:-:S02]  /*3f10*/  FSEL R22, R71, -INF , !P3 ;  /* 0xff80000047167808 */ /* 0x000fc40005800000 */
[-C--:B------:R-:W-:Y:S02]  /*3f20*/  ISETP.LT.OR P2, PT, R6, R233.reuse, P2 ;  /* 0x000000e90600720c */ /* 0x080fe40001741670 */
[----:B------:R-:W-:Y:S02]  /*3f30*/  FMNMX.FTZ R12, R18, R12, !PT ;  /* 0x0000000c120c7209 */ /* 0x000fe40007810000 */
[----:B------:R-:W-:Y:S02]  /*3f40*/  ISETP.LT.OR P3, PT, R9, R233, P1 ;  /* 0x000000e90900720c */ /* 0x000fe40000f61670 */
[----:B------:R-:W-:Y:S02]  /*3f50*/  ISETP.GE.AND P1, PT, R11, R237, PT ;  /* 0x000000ed0b00720c */ /* 0x000fe40003f26270 */
[----:B------:R-:W-:Y:S02]  /*3f60*/  FSEL R32, R66, -INF , !P2 ;  /* 0xff80000042207808 */ /* 0x000fe40005000000 */
[----:B------:R-:W-:-:S02]  /*3f70*/  FMNMX.FTZ R12, R22, R12, !PT ;  /* 0x0000000c160c7209 */ /* 0x000fc40007810000 */
[----:B------:R-:W-:Y:S02]  /*3f80*/  FSEL R31, R67, -INF , !P3 ;  /* 0xff800000431f7808 */ /* 0x000fe40005800000 */
[----:B------:R-:W-:Y:S02]  /*3f90*/  ISETP.GE.AND P2, PT, R10, R237, PT ;  /* 0x000000ed0a00720c */ /* 0x000fe40003f46270 */
[-C--:B------:R-:W-:Y:S02]  /*3fa0*/  ISETP.LT.OR P1, PT, R11, R233.reuse, P1 ;  /* 0x000000e90b00720c */ /* 0x080fe40000f21670 */
[----:B------:R-:W-:Y:S02]  /*3fb0*/  FMNMX.FTZ R12, R32, R12, !PT ;  /* 0x0000000c200c7209 */ /* 0x000fe40007810000 */
[----:B------:R-:W-:Y:S02]  /*3fc0*/  ISETP.LT.OR P2, PT, R10, R233, P2 ;  /* 0x000000e90a00720c */ /* 0x000fe40001741670 */
[----:B------:R-:W-:-:S02]  /*3fd0*/  FSEL R30, R50, -INF , !P1 ;  /* 0xff800000321e7808 */ /* 0x000fc40004800000 */
[----:B------:R-:W-:Y:S02]  /*3fe0*/  FMNMX.FTZ R12, R31, R12, !PT ;  /* 0x0000000c1f0c7209 */ /* 0x000fe40007810000 */
[----:B------:R-:W-:Y:S02]  /*3ff0*/  FSEL R29, R51, -INF , !P2 ;  /* 0xff800000331d7808 */ /* 0x000fe40005000000 */
[----:B------:R-:W-:Y:S02]  /*4000*/  FMNMX.FTZ R12, R30, R12, !PT ;  /* 0x0000000c1e0c7209 */ /* 0x000fe40007810000 */
[----:B-1----:R-:W-:Y:S01]  /*4010*/  FMNMX.FTZ R16, R14, R13, !PT ;  /* 0x0000000d0e107209 */ /* 0x002fe20007810000 */
[----:B------:R-:W-:Y:S01]  /*4020*/  IMAD.U32 R13, RZ, RZ, UR25 ;  /* 0x00000019ff0d7e24 */ /* 0x000fe2000f8e00ff */
[----:B------:R-:W-:Y:S02]  /*4030*/  FMNMX.FTZ R12, R29, R12, !PT ;  /* 0x0000000c1d0c7209 */ /* 0x000fe40007810000 */
[C---:B------:R-:W-:Y:S01]  /*4040*/  VIADDMNMX R232, R5.reuse, UR27, RZ, !PT ;  /* 0x0000001b05e87c46 */ /* 0x040fe2000f8001ff */
[----:B------:R-:W1:Y:S01]  /*4050*/  SHFL.BFLY PT, R15, R16, 0x1, 0x1f ;  /* 0x0c201f00100f7f89 */ /* 0x000e6200000e0000 */
[----:B------:R-:W-:Y:S01]  /*4060*/  VIADDMNMX R236, R5, UR26, R13, PT ;  /* 0x0000001a05ec7c46 */ /* 0x000fe2000b80010d */
[----:B------:R-:W-:Y:S01]  /*4070*/  ULDC UR26, c[0x0][0x2ec] ;  /* 0x0000bb00001a7ab9 */ /* 0x000fe20000000800 */
[----:B------:R-:W-:Y:S01]  /*4080*/  IADD3 R235, R17, 0x8, R5 ;  /* 0x0000000811eb7810 */ /* 0x000fe20007ffe005 */
[----:B------:R-:W2:Y:S01]  /*4090*/  SHFL.BFLY PT, R14, R12, 0x2, 0x1f ;  /* 0x0c401f000c0e7f89 */ /* 0x000ea200000e0000 */
[----:B------:R-:W-:-:S02]  /*40a0*/  ISETP.GE.AND P3, PT, R2, R236, PT ;  /* 0x000000ec0200720c */ /* 0x000fc40003f66270 */
[-C--:B------:R-:W-:Y:S02]  /*40b0*/  ISETP.GE.AND P2, PT, R4, R236.reuse, PT ;  /* 0x000000ec0400720c */ /* 0x080fe40003f46270 */
[----:B------:R-:W-:Y:S02]  /*40c0*/  ISETP.GE.AND P1, PT, R8, R236, PT ;  /* 0x000000ec0800720c */ /* 0x000fe40003f26270 */
[-C--:B------:R-:W-:Y:S02]  /*40d0*/  ISETP.LT.OR P3, PT, R2, R232.reuse, P3 ;  /* 0x000000e80200720c */ /* 0x080fe40001f61670 */
[----:B------:R-:W-:Y:S02]  /*40e0*/  ISETP.LT.OR P2, PT, R4, R232, P2 ;  /* 0x000000e80400720c */ /* 0x000fe40001741670 */
[----:B------:R-:W-:Y:S02]  /*40f0*/  ISETP.GE.AND P6, PT, R7, R236, PT ;  /* 0x000000ec0700720c */ /* 0x000fe40003fc6270 */
[----:B------:R-:W-:-:S02]  /*4100*/  FSEL R25, R56, -INF , !P3 ;  /* 0xff80000038197808 */ /* 0x000fc40005800000 */
[----:B------:R-:W-:Y:S02]  /*4110*/  ISETP.LT.OR P1, PT, R8, R232, P1 ;  /* 0x000000e80800720c */ /* 0x000fe40000f21670 */
[----:B------:R-:W-:Y:S02]  /*4120*/  FSEL R27, R57, -INF , !P2 ;  /* 0xff800000391b7808 */ /* 0x000fe40005000000 */
[----:B------:R-:W-:Y:S02]  /*4130*/  ISETP.GE.AND P5, PT, R6, R236, PT ;  /* 0x000000ec0600720c */ /* 0x000fe40003fa6270 */
[----:B-1----:R-:W-:Y:S02]  /*4140*/  FMNMX.FTZ R134, R16, R15, !PT ;  /* 0x0000000f10867209 */ /* 0x002fe40007810000 */
[----:B------:R-:W-:Y:S02]  /*4150*/  ISETP.LT.OR P6, PT, R7, R232, P6 ;  /* 0x000000e80700720c */ /* 0x000fe400037c1670 */
[----:B--2---:R-:W-:Y:S01]  /*4160*/  FMNMX.FTZ R12, R12, R14, !PT ;  /* 0x0000000e0c0c7209 */ /* 0x004fe20007810000 */
[----:B------:R-:W-:Y:S01]  /*4170*/  FMUL.FTZ R13, R134, UR26 ;  /* 0x0000001a860d7c20 */ /* 0x000fe20008410000 */
[----:B------:R-:W-:-:S02]  /*4180*/  FSEL R28, R52, -INF , !P1 ;  /* 0xff800000341c7808 */ /* 0x000fc40004800000 */
[----:B------:R-:W-:Y:S01]  /*4190*/  FMNMX.FTZ R15, R25, R27, !PT ;  /* 0x0000001b190f7209 */ /* 0x000fe20007810000 */
[----:B------:R-:W1:Y:S01]  /*41a0*/  SHFL.BFLY PT, R16, R12, 0x1, 0x1f ;  /* 0x0c201f000c107f89 */ /* 0x000e6200000e0000 */
[----:B------:R-:W-:Y:S02]  /*41b0*/  FSETP.NEU.FTZ.AND P1, PT, R134, -INF , PT ;  /* 0xff8000008600780b */ /* 0x000fe40003f3d000 */
[----:B------:R-:W-:Y:S02]  /*41c0*/  ISETP.GE.AND P4, PT, R9, R236, PT ;  /* 0x000000ec0900720c */ /* 0x000fe40003f86270 */
[----:B------:R-:W-:Y:S02]  /*41d0*/  ISETP.LT.OR P5, PT, R6, R232, P5 ;  /* 0x000000e80600720c */ /* 0x000fe40002fa1670 */
[----:B------:R-:W-:Y:S02]  /*41e0*/  FSEL R34, R53, -INF , !P6 ;  /* 0xff80000035227808 */ /* 0x000fe40007000000 */
[----:B------:R-:W-:-:S02]  /*41f0*/  FMNMX.FTZ R15, R28, R15, !PT ;  /* 0x0000000f1c0f7209 */ /* 0x000fc40007810000 */
[----:B------:R-:W-:Y:S02]  /*4200*/  FSEL R13, R13, RZ, P1 ;  /* 0x000000ff0d0d7208 */ /* 0x000fe40000800000 */
[----:B------:R-:W-:Y:S02]  /*4210*/  ISETP.GE.AND P3, PT, R11, R236, PT ;  /* 0x000000ec0b00720c */ /* 0x000fe40003f66270 */
[----:B------:R-:W-:Y:S01]  /*4220*/  ISETP.LT.OR P4, PT, R9, R232, P4 ;  /* 0x000000e80900720c */ /* 0x000fe20002781670 */
[----:B------:R-:W-:Y:S01]  /*4230*/  FFMA.FTZ R14, R19, UR26, -R13 ;  /* 0x0000001a130e7c23 */ /* 0x000fe2000801080d */
[----:B------:R-:W-:Y:S02]  /*4240*/  FSEL R39, R44, -INF , !P5 ;  /* 0xff8000002c277808 */ /* 0x000fe40006800000 */
[----:B------:R-:W-:Y:S01]  /*4250*/  FMNMX.FTZ R15, R34, R15, !PT ;  /* 0x0000000f220f7209 */ /* 0x000fe20007810000 */
[----:B------:R2:W-:Y:S01]  /*4260*/  MUFU.EX2 R214, R14 ;  /* 0x0000000e00d67308 */ /* 0x0005e20000000800 */
[----:B------:R-:W-:-:S02]  /*4270*/  ISETP.GE.AND P2, PT, R10, R236, PT ;  /* 0x000000ec0a00720c */ /* 0x000fc40003f46270 */
[-C--:B------:R-:W-:Y:S02]  /*4280*/  ISETP.LT.OR P3, PT, R11, R232.reuse, P3 ;  /* 0x000000e80b00720c */ /* 0x080fe40001f61670 */
[----:B------:R-:W-:Y:S02]  /*4290*/  FSEL R38, R45, -INF , !P4 ;  /* 0xff8000002d267808 */ /* 0x000fe40006000000 */
[----:B------:R-:W-:Y:S02]  /*42a0*/  FMNMX.FTZ R15, R39, R15, !PT ;  /* 0x0000000f270f7209 */ /* 0x000fe40007810000 */
[----:B------:R-:W-:Y:S02]  /*42b0*/  ISETP.LT.OR P2, PT, R10, R232, P2 ;  /* 0x000000e80a00720c */ /* 0x000fe40001741670 */
[----:B------:R-:W-:Y:S02]  /*42c0*/  FSEL R53, R40, -INF , !P3 ;  /* 0xff80000028357808 */ /* 0x000fe40005800000 */
[----:B-1----:R-:W-:Y:S01]  /*42d0*/  FMNMX.FTZ R137, R12, R16, !PT ;  /* 0x000000100c897209 */ /* 0x002fe20007810000 */
[----:B------:R-:W-:Y:S01]  /*42e0*/  FFMA.FTZ R12, R21, UR26, -R13 ;  /* 0x0000001a150c7c23 */ /* 0x000fe2000801080d */
[----:B------:R-:W-:-:S02]  /*42f0*/  FSEL R52, R41, -INF , !P2 ;  /* 0xff80000029347808 */ /* 0x000fc40005000000 */
[----:B--2---:R-:W-:Y:S01]  /*4300*/  FMNMX.FTZ R14, R38, R15, !PT ;  /* 0x0000000f260e7209 */ /* 0x004fe20007810000 */
[----:B------:R1:W-:Y:S01]  /*4310*/  MUFU.EX2 R211, R12 ;  /* 0x0000000c00d37308 */ /* 0x0003e20000000800 */
[----:B------:R-:W-:Y:S01]  /*4320*/  VIMNMX R235, R235, UR25, PT ;  /* 0x00000019ebeb7c48 */ /* 0x000fe2000bfe0100 */
[--C-:B------:R-:W-:Y:S01]  /*4330*/  FFMA.FTZ R15, R20, UR26, -R13.reuse ;  /* 0x0000001a140f7c23 */ /* 0x100fe2000801080d */
[----:B------:R-:W-:Y:S02]  /*4340*/  FMNMX.FTZ R14, R53, R14, !PT ;  /* 0x0000000e350e7209 */ /* 0x000fe40007810000 */
[----:B------:R-:W-:Y:S02]  /*4350*/  FSETP.NEU.FTZ.AND P1, PT, R137, -INF , PT ;  /* 0xff8000008900780b */ /* 0x000fe40003f3d000 */
[----:B------:R-:W-:Y:S01]  /*4360*/  FMNMX.FTZ R5, R52, R14, !PT ;  /* 0x0000000e34057209 */ /* 0x000fe20007810000 */
[----:B------:R2:W3:Y:S01]  /*4370*/  MUFU.EX2 R212, R15 ;  /* 0x0000000f00d47308 */ /* 0x0004e20000000800 */
[----:B------:R-:W-:Y:S01]  /*4380*/  VIADDMNMX R231, R231, UR27, RZ, !PT ;  /* 0x0000001be7e77c46 */ /* 0x000fe2000f8001ff */
[----:B------:R-:W-:Y:S01]  /*4390*/  FFMA.FTZ R14, R23, UR26, -R13 ;  /* 0x0000001a170e7c23 */ /* 0x000fe2000801080d */
[----:B------:R-:W-:-:S02]  /*43a0*/  ISETP.GE.AND P2, PT, R2, R235, PT ;  /* 0x000000eb0200720c */ /* 0x000fc40003f46270 */
[-C--:B------:R-:W-:Y:S02]  /*43b0*/  ISETP.GE.AND P6, PT, R4, R235.reuse, PT ;  /* 0x000000eb0400720c */ /* 0x080fe40003fc6270 */
[----:B------:R-:W-:Y:S01]  /*43c0*/  ISETP.GE.AND P5, PT, R8, R235, PT ;  /* 0x000000eb0800720c */ /* 0x000fe20003fa6270 */
[----:B------:R4:W5:Y:S01]  /*43d0*/  MUFU.EX2 R213, R14 ;  /* 0x0000000e00d57308 */ /* 0x0009620000000800 */
[----:B-1----:R-:W-:Y:S01]  /*43e0*/  FMUL.FTZ R12, R137, UR26 ;  /* 0x0000001a890c7c20 */ /* 0x002fe20008410000 */
[----:B------:R-:W-:Y:S02]  /*43f0*/  ISETP.LT.OR P6, PT, R4, R231, P6 ;  /* 0x000000e70400720c */ /* 0x000fe400037c1670 */
[----:B------:R-:W-:Y:S02]  /*4400*/  ISETP.GE.AND P4, PT, R7, R235, PT ;  /* 0x000000eb0700720c */ /* 0x000fe40003f86270 */
[----:B------:R-:W-:Y:S02]  /*4410*/  FSEL R12, R12, RZ, P1 ;  /* 0x000000ff0c0c7208 */ /* 0x000fe40000800000 */
[----:B------:R-:W-:Y:S01]  /*4420*/  ISETP.LT.OR P1, PT, R2, R231, P2 ;  /* 0x000000e70200720c */ /* 0x000fe20001721670 */
[----:B--2---:R-:W1:Y:S01]  /*4430*/  SHFL.BFLY PT, R15, R5, 0x2, 0x1f ;  /* 0x0c401f00050f7f89 */ /* 0x004e6200000e0000 */
[----:B------:R-:W-:Y:S01]  /*4440*/  IMAD.IADD R2, R84, 0x1, R85 ;  /* 0x0000000154027824 */ /* 0x000fe200078e0255 */
[----:B------:R-:W-:Y:S01]  /*4450*/  ISETP.GE.AND P2, PT, R9, R235, PT ;  /* 0x000000eb0900720c */ /* 0x000fe20003f46270 */
[----:B------:R-:W-:Y:S01]  /*4460*/  FFMA.FTZ R4, R24, UR26, -R12 ;  /* 0x0000001a18047c23 */ /* 0x000fe2000801080c */
[----:B------:R-:W-:-:S02]  /*4470*/  ISETP.LT.OR P5, PT, R8, R231, P5 ;  /* 0x000000e70800720c */ /* 0x000fc40002fa1670 */
[----:B------:R-:W-:Y:S01]  /*4480*/  LEA R217, R2, UR4, 0x1 ;  /* 0x0000000402d97c11 */ /* 0x000fe2000f8e08ff */
[--C-:B------:R-:W-:Y:S01]  /*4490*/  FFMA.FTZ R2, R26, UR26, -R12.reuse ;  /* 0x0000001a1a027c23 */ /* 0x100fe2000801080c */
[----:B------:R-:W-:Y:S01]  /*44a0*/  ISETP.LT.OR P2, PT, R9, R231, P2 ;  /* 0x000000e70900720c */ /* 0x000fe20001741670 */
[----:B------:R-:W-:Y:S01]  /*44b0*/  MUFU.EX2 R210, R4 ;  /* 0x0000000400d27308 */ /* 0x000fe20000000800 */
[----:B------:R-:W-:Y:S01]  /*44c0*/  FSEL R9, R58, -INF , !P1 ;  /* 0xff8000003a097808 */ /* 0x000fe20004800000 */
[--C-:B------:R-:W-:Y:S01]  /*44d0*/  IMAD R219, R3, 0x2, R217.reuse ;  /* 0x0000000203db7824 */ /* 0x100fe200078e02d9 */
[----:B------:R-:W-:Y:S01]  /*44e0*/  ISETP.GE.AND P1, PT, R11, R235, PT ;  /* 0x000000eb0b00720c */ /* 0x000fe20003f26270 */
[C---:B------:R-:W-:Y:S01]  /*44f0*/  IMAD R222, R0.reuse, 0x2, R217 ;  /* 0x0000000200de7824 */ /* 0x040fe200078e02d9 */
[----:B----4-:R-:W-:Y:S01]  /*4500*/  FSEL R14, R59, -INF , !P6 ;  /* 0xff8000003b0e7808 */ /* 0x010fe20007000000 */
[----:B------:R-:W-:Y:S02]  /*4510*/  IMAD R221, R0, 0x2, R219 ;  /* 0x0000000200dd7824 */ /* 0x000fe400078e02db */
[--C-:B------:R-:W-:Y:S01]  /*4520*/  FFMA.FTZ R0, R22, UR26, -R12.reuse ;  /* 0x0000001a16007c23 */ /* 0x100fe2000801080c */
[----:B------:R-:W-:Y:S01]  /*4530*/  ISETP.LT.OR P1, PT, R11, R231, P1 ;  /* 0x000000e70b00720c */ /* 0x000fe20000f21670 */
[----:B------:R1:W2:Y:S01]  /*4540*/  MUFU.EX2 R209, R2 ;  /* 0x0000000200d17308 */ /* 0x0002a20000000800 */
[----:B------:R-:W-:Y:S01]  /*4550*/  ISETP.GE.AND P3, PT, R6, R235, PT ;  /* 0x000000eb0600720c */ /* 0x000fe20003f66270 */
[----:B------:R-:W-:Y:S01]  /*4560*/  FFMA.FTZ R3, R18, UR26, -R12 ;  /* 0x0000001a12037c23 */ /* 0x000fe2000801080c */
[----:B------:R-:W-:Y:S01]  /*4570*/  ISETP.LT.OR P4, PT, R7, R231, P4 ;  /* 0x000000e70700720c */ /* 0x000fe20002781670 */
[----:B------:R-:W4:Y:S01]  /*4580*/  LDSM.16.MT88.4 R48, [R217+0xa000] ;  /* 0x00a00000d930783b */ /* 0x000f220000004200 */
[----:B------:R-:W-:-:S02]  /*4590*/  FSEL R11, R54, -INF , !P5 ;  /* 0xff800000360b7808 */ /* 0x000fc40006800000 */
[----:B------:R-:W-:Y:S01]  /*45a0*/  ISETP.LT.OR P3, PT, R6, R231, P3 ;  /* 0x000000e70600720c */ /* 0x000fe20001f61670 */
[----:B------:R3:W-:Y:S01]  /*45b0*/  MUFU.EX2 R205, R0 ;  /* 0x0000000000cd7308 */ /* 0x0007e20000000800 */
[----:B------:R-:W-:Y:S01]  /*45c0*/  ISETP.GE.AND P5, PT, R10, R235, PT ;  /* 0x000000eb0a00720c */ /* 0x000fe20003fa6270 */
[----:B------:R-:W4:Y:S01]  /*45d0*/  LDSM.16.MT88.4 R64, [R219+0xa000] ;  /* 0x00a00000db40783b */ /* 0x000f220000004200 */
[----:B------:R-:W-:Y:S02]  /*45e0*/  FSEL R16, R46, -INF , !P3 ;  /* 0xff8000002e107808 */ /* 0x000fe40005800000 */
[----:B------:R-:W-:Y:S01]  /*45f0*/  FSEL R17, R47, -INF , !P2 ;  /* 0xff8000002f117808 */ /* 0x000fe20005000000 */
[----:B------:R-:W-:Y:S01]  /*4600*/  LDSM.16.MT88.4 R68, [R222+0xa000] ;  /* 0x00a00000de44783b */ /* 0x000fe20000004200 */
[----:B------:R-:W-:Y:S01]  /*4610*/  ISETP.LT.OR P5, PT, R10, R231, P5 ;  /* 0x000000e70a00720c */ /* 0x000fe20002fa1670 */
[----:B------:R2:W2:Y:S01]  /*4620*/  MUFU.EX2 R204, R3 ;  /* 0x0000000300cc7308 */ /* 0x0004a20000000800 */
[----:B-1----:R-:W-:Y:S01]  /*4630*/  FMNMX.FTZ R2, R5, R15, !PT ;  /* 0x0000000f05027209 */ /* 0x002fe20007810000 */
[----:B------:R-:W-:Y:S01]  /*4640*/  LDSM.16.MT88.4 R20, [R221+0xa000] ;  /* 0x00a00000dd14783b */ /* 0x000fe20000004200 */
[----:B------:R-:W-:-:S02]  /*4650*/  FSEL R15, R55, -INF , !P4 ;  /* 0xff800000370f7808 */ /* 0x000fc40006000000 */
[----:B------:R-:W-:Y:S01]  /*4660*/  FSEL R18, R42, -INF , !P1 ;  /* 0xff8000002a127808 */ /* 0x000fe20004800000 */
[----:B------:R-:W-:Y:S01]  /*4670*/  LDSM.16.MT88.4 R80, [R217+0xb000] ;  /* 0x00b00000d950783b */ /* 0x000fe20000004200 */
[----:B------:R-:W-:Y:S02]  /*4680*/  FSEL R19, R43, -INF , !P5 ;  /* 0xff8000002b137808 */ /* 0x000fe40006800000 */
[----:B---3--:R-:W-:Y:S01]  /*4690*/  FMNMX.FTZ R0, R9, R14, !PT ;  /* 0x0000000e09007209 */ /* 0x008fe20007810000 */
[----:B------:R-:W-:Y:S01]  /*46a0*/  LDSM.16.MT88.4 R112, [R219+0xb000] ;  /* 0x00b00000db70783b */ /* 0x000fe20000004200 */
[----:B------:R-:W-:Y:S02]  /*46b0*/  F2FP.BF16.F32.PACK_AB R4, R212, R214 ;  /* 0x000000d6d404723e */ /* 0x000fe400000010ff */
[----:B------:R-:W-:Y:S01]  /*46c0*/  FMNMX.FTZ R0, R11, R0, !PT ;  /* 0x000000000b007209 */ /* 0x000fe20007810000 */
[----:B------:R-:W-:Y:S01]  /*46d0*/  LDSM.16.MT88.4 R176, [R222+0xb000] ;  /* 0x00b00000deb0783b */ /* 0x000fe20000004200 */
[----:B-----5:R-:W-:-:S02]  /*46e0*/  F2FP.BF16.F32.PACK_AB R6, R213, R211 ;  /* 0x000000d3d506723e */ /* 0x020fc400000010ff */
[----:B------:R-:W-:Y:S01]  /*46f0*/  FMNMX.FTZ R0, R15, R0, !PT ;  /* 0x000000000f007209 */ /* 0x000fe20007810000 */
[----:B--2---:R-:W1:Y:S01]  /*4700*/  SHFL.BFLY PT, R3, R2, 0x1, 0x1f ;  /* 0x0c201f0002037f89 */ /* 0x004e6200000e0000 */
[----:B------:R-:W-:Y:S02]  /*4710*/  F2FP.BF16.F32.PACK_AB R5, R209, R210 ;  /* 0x000000d2d105723e */ /* 0x000fe400000010ff */
[----:B------:R-:W-:Y:S01]  /*4720*/  FMNMX.FTZ R0, R16, R0, !PT ;  /* 0x0000000010007209 */ /* 0x000fe20007810000 */
[----:B------:R-:W-:Y:S01]  /*4730*/  LDSM.16.MT88.4 R96, [R221+0xb000] ;  /* 0x00b00000dd60783b */ /* 0x000fe20000004200 */
[----:B------:R-:W-:Y:S02]  /*4740*/  F2FP.BF16.F32.PACK_AB R7, R205, R204 ;  /* 0x000000cccd07723e */ /* 0x000fe400000010ff */
[----:B------:R-:W-:Y:S01]  /*4750*/  FMNMX.FTZ R0, R17, R0, !PT ;  /* 0x0000000011007209 */ /* 0x000fe20007810000 */
[----:B------:R-:W-:Y:S03]  /*4760*/  LDSM.16.MT88.4 R156, [R217+0xa800] ;  /* 0x00a80000d99c783b */ /* 0x000fe60000004200 */
[----:B------:R-:W-:Y:S01]  /*4770*/  FMNMX.FTZ R0, R18, R0, !PT ;  /* 0x0000000012007209 */ /* 0x000fe20007810000 */
[----:B------:R-:W-:Y:S01]  /*4780*/  LDSM.16.MT88.4 R172, [R219+0xa800] ;  /* 0x00a80000dbac783b */ /* 0x000fe20000004200 */
[C---:B----4-:R-:W-:Y:S02]  /*4790*/  HMMA.16816.F32.BF16 R144, R4.reuse, R48, RZ ;  /* 0x000000300490723c */ /* 0x050fe400000418ff */
[----:B------:R-:W-:Y:S01]  /*47a0*/  FMNMX.FTZ R0, R19, R0, !PT ;  /* 0x0000000013007209 */ /* 0x000fe20007810000 */
[----:B------:R-:W-:Y:S03]  /*47b0*/  LDSM.16.MT88.4 R140, [R222+0xa800] ;  /* 0x00a80000de8c783b */ /* 0x000fe60000004200 */
[----:B------:R-:W-:Y:S01]  /*47c0*/  HMMA.16816.F32.BF16 R160, R4, R64, RZ ;  /* 0x0000004004a0723c */ /* 0x000fe200000418ff */
[----:B------:R-:W2:Y:S01]  /*47d0*/  SHFL.BFLY PT, R8, R0, 0x2, 0x1f ;  /* 0x0c401f0000087f89 */ /* 0x000ea200000e0000 */
[----:B-1----:R-:W-:-:S03]  /*47e0*/  FMNMX.FTZ R136, R2, R3, !PT ;  /* 0x0000000302887209 */ /* 0x002fc60007810000 */
[----:B------:R-:W-:Y:S01]  /*47f0*/  LDSM.16.MT88.4 R180, [R217+0xb800] ;  /* 0x00b80000d9b4783b */ /* 0x000fe20000004200 */
[C---:B------:R-:W-:Y:S01]  /*4800*/  HMMA.16816.F32.BF16 R40, R4.reuse, R68, RZ ;  /* 0x000000440428723c */ /* 0x040fe200000418ff */
[C---:B------:R-:W-:Y:S01]  /*4810*/  FSETP.NEU.FTZ.AND P1, PT, R136.reuse, -INF , PT ;  /* 0xff8000008800780b */ /* 0x040fe20003f3d000 */
[----:B------:R-:W-:Y:S01]  /*4820*/  FMUL.FTZ R2, R136, UR26 ;  /* 0x0000001a88027c20 */ /* 0x000fe20008410000 */
[----:B------:R-:W-:Y:S03]  /*4830*/  LDSM.16.MT88.4 R184, [R219+0xb800] ;  /* 0x00b80000dbb8783b */ /* 0x000fe60000004200 */
[C---:B------:R-:W-:Y:S01]  /*4840*/  HMMA.16816.F32.BF16 R56, R4.reuse, R20, RZ ;  /* 0x000000140438723c */ /* 0x040fe200000418ff */
[----:B------:R-:W-:Y:S01]  /*4850*/  FSEL R2, R2, RZ, P1 ;  /* 0x000000ff02027208 */ /* 0x000fe20000800000 */
[----:B------:R-:W-:Y:S04]  /*4860*/  LDSM.16.MT88.4 R188, [R222+0xb800] ;  /* 0x00b80000debc783b */ /* 0x000fe80000004200 */
[C---:B------:R-:W-:Y:S01]  /*4870*/  HMMA.16816.F32.BF16 R72, R4.reuse, R80, RZ ;  /* 0x000000500448723c */ /* 0x040fe200000418ff */
[----:B------:R-:W-:Y:S01]  /*4880*/  FFMA.FTZ R3, R25, UR26, -R2 ;  /* 0x0000001a19037c23 */ /* 0x000fe20008010802 */
[----:B------:R-:W-:Y:S03]  /*4890*/  LDSM.16.MT88.4 R192, [R221+0xb800] ;  /* 0x00b80000ddc0783b */ /* 0x000fe60000004200 */
[----:B------:R1:W-:Y:S01]  /*48a0*/  MUFU.EX2 R132, R3 ;  /* 0x0000000300847308 */ /* 0x0003e20000000800 */
[----:B--2---:R-:W-:Y:S01]  /*48b0*/  FMNMX.FTZ R0, R0, R8, !PT ;  /* 0x0000000800007209 */ /* 0x004fe20007810000 */
[C---:B------:R-:W-:Y:S04]  /*48c0*/  HMMA.16816.F32.BF16 R88, R4.reuse, R112, RZ ;  /* 0x000000700458723c */ /* 0x040fe800000418ff */
[----:B------:R-:W2:Y:S02]  /*48d0*/  SHFL.BFLY PT, R8, R0, 0x1, 0x1f ;  /* 0x0c201f0000087f89 */ /* 0x000ea400000e0000 */
[C---:B------:R-:W-:Y:S06]  /*48e0*/  HMMA.16816.F32.BF16 R104, R4.reuse, R176, RZ ;  /* 0x000000b00468723c */ /* 0x040fec00000418ff */
[----:B------:R-:W-:Y:S01]  /*48f0*/  HMMA.16816.F32.BF16 R120, R4, R96, RZ ;  /* 0x000000600478723c */ /* 0x000fe200000418ff */
[----:B-1----:R-:W-:-:S05]  /*4900*/  FFMA.FTZ R3, R37, UR26, -R13 ;  /* 0x0000001a25037c23 */ /* 0x002fca000801080d */
[C---:B------:R-:W-:Y:S01]  /*4910*/  HMMA.16816.F32.BF16 R152, R4.reuse, R50, RZ ;  /* 0x000000320498723c */ /* 0x040fe200000418ff */
[----:B------:R1:W-:Y:S05]  /*4920*/  MUFU.EX2 R206, R3 ;  /* 0x0000000300ce7308 */ /* 0x0003ea0000000800 */
[----:B------:R-:W-:Y:S01]  /*4930*/  HMMA.16816.F32.BF16 R168, R4, R66, RZ ;  /* 0x0000004204a8723c */ /* 0x000fe200000418ff */
[----:B--2---:R-:W-:Y:S01]  /*4940*/  FMNMX.FTZ R135, R0, R8, !PT ;  /* 0x0000000800877209 */ /* 0x004fe20007810000 */
[----:B------:R-:W-:-:S04]  /*4950*/  FFMA.FTZ R0, R27, UR26, -R2 ;  /* 0x0000001a1b007c23 */ /* 0x000fc80008010802 */
[C---:B------:R-:W-:Y:S01]  /*4960*/  HMMA.16816.F32.BF16 R44, R4.reuse, R70, RZ ;  /* 0x00000046042c723c */ /* 0x040fe200000418ff */
[----:B------:R-:W2:Y:S01]  /*4970*/  LDSM.16.MT88.4 R24, [R221+0xa800] ;  /* 0x00a80000dd18783b */ /* 0x000ea20000004200 */
[C---:B------:R-:W-:Y:S01]  /*4980*/  FSETP.NEU.FTZ.AND P1, PT, R135.reuse, -INF , PT ;  /* 0xff8000008700780b */ /* 0x040fe20003f3d000 */
[----:B------:R-:W-:Y:S01]  /*4990*/  FMUL.FTZ R8, R135, UR26 ;  /* 0x0000001a87087c20 */ /* 0x000fe20008410000 */
[--C-:B-1----:R-:W-:Y:S02]  /*49a0*/  FFMA.FTZ R3, R36, UR26, -R13.reuse ;  /* 0x0000001a24037c23 */ /* 0x102fe4000801080d */
[C---:B------:R-:W-:Y:S02]  /*49b0*/  HMMA.16816.F32.BF16 R60, R4.reuse, R22, RZ ;  /* 0x00000016043c723c */ /* 0x040fe400000418ff */
[----:B------:R1:W3:Y:S04]  /*49c0*/  MUFU.EX2 R207, R3 ;  /* 0x0000000300cf7308 */ /* 0x0002e80000000800 */
[C---:B------:R-:W-:Y:S06]  /*49d0*/  HMMA.16816.F32.BF16 R76, R4.reuse, R82, RZ ;  /* 0x00000052044c723c */ /* 0x040fec00000418ff */
[C---:B------:R-:W-:Y:S06]  /*49e0*/  HMMA.16816.F32.BF16 R92, R4.reuse, R114, RZ ;  /* 0x00000072045c723c */ /* 0x040fec00000418ff */
[----:B------:R-:W-:Y:S01]  /*49f0*/  HMMA.16816.F32.BF16 R108, R4, R178, RZ ;  /* 0x000000b2046c723c */ /* 0x000fe200000418ff */
[----:B-1----:R-:W-:Y:S01]  /*4a00*/  FFMA.FTZ R3, R35, UR26, -R13 ;  /* 0x0000001a23037c23 */ /* 0x002fe2000801080d */
[----:B---3--:R-:W-:-:S03]  /*4a10*/  F2FP.BF16.F32.PACK_AB R124, R207, R206 ;  /* 0x000000cecf7c723e */ /* 0x008fc600000010ff */
[----:B------:R1:W-:Y:S01]  /*4a20*/  MUFU.EX2 R208, R3 ;  /* 0x0000000300d07308 */ /* 0x0003e20000000800 */
[----:B------:R-:W-:Y:S01]  /*4a30*/  HMMA.16816.F32.BF16 R84, R4, R98, RZ ;  /* 0x000000620454723c */ /* 0x000fe200000418ff */
        /* <DEDUP_REMOVED lines=9> */
[----:B------:R1:W3:Y:S08]  /*4ad0*/  MUFU.EX2 R30, R0 ;  /* 0x00000000001e7308 */ /* 0x0002f00000000800 */
[----:B------:R4:W-:Y:S01]  /*4ae0*/  MUFU.EX2 R133, R3 ;  /* 0x0000000300857308 */ /* 0x0009e20000000800 */
[----:B-1----:R-:W-:Y:S01]  /*4af0*/  FFMA.FTZ R0, R28, UR26, -R2 ;  /* 0x0000001a1c007c23 */ /* 0x002fe20008010802 */
[----:B---3--:R-:W-:-:S06]  /*4b00*/  F2FP.BF16.F32.PACK_AB R4, R30, R132 ;  /* 0x000000841e04723e */ /* 0x008fcc00000010ff */
[----:B------:R1:W-:Y:S01]  /*4b10*/  MUFU.EX2 R31, R0 ;  /* 0x00000000001f7308 */ /* 0x0003e20000000800 */
[----:B----4-:R-:W-:-:S07]  /*4b20*/  FFMA.FTZ R3, R29, UR26, -R12 ;  /* 0x0000001a1d037c23 */ /* 0x010fce000801080c */
[----:B------:R3:W4:Y:S01]  /*4b30*/  MUFU.EX2 R138, R3 ;  /* 0x00000003008a7308 */ /* 0x0007220000000800 */
[----:B-1----:R-:W-:Y:S01]  /*4b40*/  FSEL R0, R8, RZ, P1 ;  /* 0x000000ff08007208 */ /* 0x002fe20000800000 */
[----:B---3--:R-:W-:Y:S01]  /*4b50*/  FFMA.FTZ R3, R34, UR26, -R2 ;  /* 0x0000001a22037c23 */ /* 0x008fe20008010802 */
[----:B----4-:R-:W-:-:S05]  /*4b60*/  F2FP.BF16.F32.PACK_AB R127, R138, R133 ;  /* 0x000000858a7f723e */ /* 0x010fca00000010ff */
[----:B------:R1:W3:Y:S02]  /*4b70*/  MUFU.EX2 R32, R3 ;  /* 0x0000000300207308 */ /* 0x0002e40000000800 */
[C---:B------:R-:W-:Y:S06]  /*4b80*/  HMMA.16816.F32.BF16 R144, R124.reuse, R156, R144 ;  /* 0x0000009c7c90723c */ /* 0x040fec0000041890 */
[C---:B------:R-:W-:Y:S06]  /*4b90*/  HMMA.16816.F32.BF16 R160, R124.reuse, R172, R160 ;  /* 0x000000ac7ca0723c */ /* 0x040fec00000418a0 */
[----:B------:R-:W-:Y:S01]  /*4ba0*/  HMMA.16816.F32.BF16 R40, R124, R140, R40 ;  /* 0x0000008c7c28723c */ /* 0x000fe20000041828 */
[----:B-1----:R-:W-:Y:S01]  /*4bb0*/  FFMA.FTZ R3, R9, UR26, -R0 ;  /* 0x0000001a09037c23 */ /* 0x002fe20008010800 */
[----:B---3--:R-:W-:-:S03]  /*4bc0*/  F2FP.BF16.F32.PACK_AB R6, R32, R31 ;  /* 0x0000001f2006723e */ /* 0x008fc600000010ff */
[----:B------:R1:W-:Y:S01]  /*4bd0*/  MUFU.EX2 R29, R3 ;  /* 0x00000003001d7308 */ /* 0x0003e20000000800 */
[C---:B--2---:R-:W-:Y:S06]  /*4be0*/  HMMA.16816.F32.BF16 R56, R124.reuse, R24, R56 ;  /* 0x000000187c38723c */ /* 0x044fec0000041838 */
        /* <DEDUP_REMOVED lines=14> */
[----:B-1----:R-:W-:Y:S01]  /*4cd0*/  FFMA.FTZ R3, R15, UR26, -R0 ;  /* 0x0000001a0f037c23 */ /* 0x002fe20008010800 */
[----:B------:R-:W-:-:S04]  /*4ce0*/  FADD.FTZ R15, R214, R212 ;  /* 0x000000d4d60f7221 */ /* 0x000fc80000010000 */
        /* <DEDUP_REMOVED lines=19> */
[----:B------:R-:W-:Y:S04]  /*4e20*/  MUFU.EX2 R10, R3 ;  /* 0x00000003000a7308 */ /* 0x000fe80000000800 */
[C---:B------:R-:W-:Y:S04]  /*4e30*/  HMMA.16816.F32.BF16 R84, R4.reuse, R112, RZ ;  /* 0x000000700454723c */ /* 0x040fe800000418ff */
[----:B------:R1:W2:Y:S02]  /*4e40*/  MUFU.EX2 R9, R2 ;  /* 0x0000000200097308 */ /* 0x0002a40000000800 */
[C---:B------:R-:W-:Y:S06]  /*4e50*/  HMMA.16816.F32.BF16 R100, R4.reuse, R176, RZ ;  /* 0x000000b00464723c */ /* 0x040fec00000418ff */
[C---:B------:R-:W-:Y:S06]  /*4e60*/  HMMA.16816.F32.BF16 R52, R4.reuse, R20, RZ ;  /* 0x000000140434723c */ /* 0x040fec00000418ff */
[----:B------:R-:W-:Y:S01]  /*4e70*/  HMMA.16816.F32.BF16 R64, R4, R22, RZ ;  /* 0x000000160440723c */ /* 0x000fe200000418ff */
[----:B-1----:R-:W-:Y:S01]  /*4e80*/  FFMA.FTZ R2, R16, UR26, -R0 ;  /* 0x0000001a10027c23 */ /* 0x002fe20008010800 */
[----:B--2---:R-:W-:-:S04]  /*4e90*/  F2FP.BF16.F32.PACK_AB R130, R9, R10 ;  /* 0x0000000a0982723e */ /* 0x004fc800000010ff */
[C---:B------:R-:W-:Y:S01]  /*4ea0*/  HMMA.16816.F32.BF16 R80, R4.reuse, R82, RZ ;  /* 0x000000520450723c */ /* 0x040fe200000418ff */
[----:B------:R1:W-:Y:S05]  /*4eb0*/  MUFU.EX2 R8, R2 ;  /* 0x0000000200087308 */ /* 0x0003ea0000000800 */
[C---:B------:R-:W-:Y:S06]  /*4ec0*/  HMMA.16816.F32.BF16 R116, R4.reuse, R96, RZ ;  /* 0x000000600474723c */ /* 0x040fec00000418ff */
[----:B------:R-:W-:Y:S01]  /*4ed0*/  HMMA.16816.F32.BF16 R112, R4, R114, RZ ;  /* 0x000000720470723c */ /* 0x000fe200000418ff */
[----:B-1----:R-:W-:-:S05]  /*4ee0*/  FFMA.FTZ R2, R17, UR26, -R0 ;  /* 0x0000001a11027c23 */ /* 0x002fca0008010800 */
[C---:B------:R-:W-:Y:S01]  /*4ef0*/  HMMA.16816.F32.BF16 R176, R4.reuse, R178, RZ ;  /* 0x000000b204b0723c */ /* 0x040fe200000418ff */
[----:B------:R1:W2:Y:S02]  /*4f00*/  MUFU.EX2 R3, R2 ;  /* 0x0000000200037308 */ /* 0x0002a40000000800 */
[--C-:B-1----:R-:W-:Y:S01]  /*4f10*/  FFMA.FTZ R2, R18, UR26, -R0.reuse ;  /* 0x0000001a12027c23 */ /* 0x102fe20008010800 */
[----:B------:R-:W-:Y:S01]  /*4f20*/  FFMA.FTZ R0, R19, UR26, -R0 ;  /* 0x0000001a13007c23 */ /* 0x000fe20008010800 */
[----:B--2---:R-:W-:Y:S01]  /*4f30*/  F2FP.BF16.F32.PACK_AB R129, R3, R8 ;  /* 0x000000080381723e */ /* 0x004fe200000010ff */
[----:B------:R-:W-:Y:S03]  /*4f40*/  HMMA.16816.F32.BF16 R16, R4, R98, RZ ;  /* 0x000000620410723c */ /* 0x000fe600000418ff */
[----:B------:R-:W-:Y:S04]  /*4f50*/  MUFU.EX2 R2, R2 ;  /* 0x0000000200027308 */ /* 0x000fe80000000800 */
[----:B------:R-:W-:Y:S01]  /*4f60*/  FADD.FTZ R5, R132, R30 ;  /* 0x0000001e84057221 */ /* 0x000fe20000010000 */
[----:B------:R-:W-:Y:S01]  /*4f70*/  FADD.FTZ R4, R29, R28 ;  /* 0x0000001c1d047221 */ /* 0x000fe20000010000 */
[----:B------:R-:W-:-:S02]  /*4f80*/  FADD.FTZ R7, R210, R209 ;  /* 0x000000d1d2077221 */ /* 0x000fc40000010000 */
[----:B------:R-:W1:Y:S01]  /*4f90*/  MUFU.EX2 R0, R0 ;  /* 0x0000000000007308 */ /* 0x000e620000000800 */
        /* <DEDUP_REMOVED lines=16> */
[----:B-1----:R-:W-:Y:S01]  /*50a0*/  F2FP.BF16.F32.PACK_AB R131, R0, R2 ;  /* 0x000000020083723e */ /* 0x002fe200000010ff */
        /* <DEDUP_REMOVED lines=8> */
[C---:B------:R-:W-:Y:S01]  /*5130*/  HMMA.16816.F32.BF16 R148, R128.reuse, R156, R148 ;  /* 0x0000009c8094723c */ /* 0x040fe20000041894 */
[----:B------:R1:W-:Y:S04]  /*5140*/  STL [R1+0xc], R244 ;  /* 0x00000cf401007387 */ /* 0x0003e80000100800 */
[----:B------:R1:W-:Y:S01]  /*5150*/  STL [R1+0x8], R245 ;  /* 0x000008f501007387 */ /* 0x0003e20000100800 */
[C---:B------:R-:W-:Y:S03]  /*5160*/  HMMA.16816.F32.BF16 R164, R128.reuse, R172, R164 ;  /* 0x000000ac80a4723c */ /* 0x040fe600000418a4 */
[----:B------:R1:W-:Y:S03]  /*5170*/  STL [R1+0x4], R246 ;  /* 0x000004f601007387 */ /* 0x0003e60000100800 */
[C---:B------:R-:W-:Y:S01]  /*5180*/  HMMA.16816.F32.BF16 R96, R128.reuse, R186, R112 ;  /* 0x000000ba8060723c */ /* 0x040fe20000041870 */
[----:B------:R1:W-:Y:S05]  /*5190*/  STL [R1], R252 ;  /* 0x000000fc01007387 */ /* 0x0003ea0000100800 */
        /* <DEDUP_REMOVED lines=14> */
[----:B-1----:R-:W-:-:S15]  /*5280*/  @!P0 BRA `(.L_x_1303) ;  /* 0x000000a800548947 */ /* 0x002fde0003800000 */
[----:B------:R-:W-:Y:S01]  /*5290*/  UIADD3 UR22, UR21, -0x2, URZ ;  /* 0xfffffffe15167890 */ /* 0x000fe2000fffe03f */
[----:B------:R-:W-:-:S04]  /*52a0*/  DEPBAR.LE SB0, 0x0 ;  /* 0x000080000000791a */ /* 0x000fc80000000000 */
[----:B------:R-:W-:Y:S01]  /*52b0*/  USHF.R.S32.HI UR4, URZ, 0x1f, UR22 ;  /* 0x0000001f3f047899 */ /* 0x000fe20008011416 */
[----:B------:R-:W-:Y:S01]  /*52c0*/  IMAD.U32 R2, RZ, RZ, UR22 ;  /* 0x00000016ff027e24 */ /* 0x000fe2000f8e00ff */
[----:B------:R-:W-:Y:S01]  /*52d0*/  UIMAD UR6, UR17, UR22, URZ ;  /* 0x00000016110672a4 */ /* 0x000fe2000f8e023f */
[----:B------:R-:W-:Y:S01]  /*52e0*/  IMAD.U32 R4, RZ, RZ, UR24 ;  /* 0x00000018ff047e24 */ /* 0x000fe2000f8e00ff */
[----:B------:R-:W-:Y:S01]  /*52f0*/  UISETP.GT.AND UP0, UPT, UR22, UR12, UPT ;  /* 0x0000000c1600728c */ /* 0x000fe2000bf04270 */
[----:B------:R-:W-:Y:S01]  /*5300*/  IMAD.WIDE.U32 R2, R2, UR20, R240 ;  /* 0x0000001402027c25 */ /* 0x000fe2000f8e00f0 */
[----:B------:R-:W-:-:S03]  /*5310*/  UIMAD UR4, UR4, UR20, UR6 ;  /* 0x00000014040472a4 */ /* 0x000fc6000f8e0206 */
[----:B------:R-:W-:Y:S01]  /*5320*/  ULDC.64 UR6, c[0x0][0x220] ;  /* 0x0000880000067ab9 */ /* 0x000fe20000000a00 */
[----:B------:R-:W-:Y:S01]  /*5330*/  BAR.SYNC.DEFER_BLOCKING 0x0 ;  /* 0x0000000000007b1d */ /* 0x000fe20000010000 */
[----:B------:R-:W-:Y:S01]  /*5340*/  LEA R10, P0, R2, UR6, 0x1 ;  /* 0x00000006020a7c11 */ /* 0x000fe2000f8008ff */
[----:B------:R-:W-:Y:S02]  /*5350*/  VIADD R0, R3, UR4 ;  /* 0x0000000403007c36 */ /* 0x000fe40008000000 */
[----:B------:R-:W-:-:S03]  /*5360*/  IMAD.U32 R3, RZ, RZ, UR24 ;  /* 0x00000018ff037e24 */ /* 0x000fc6000f8e00ff */
[----:B------:R-:W-:Y:S01]  /*5370*/  LEA.HI.X R11, R2, UR7, R0, 0x1, P0 ;  /* 0x00000007020b7c11 */ /* 0x000fe200080f0c00 */
[----:B------:R-:W-:Y:S01]  /*5380*/  IMAD.U32 R0, RZ, RZ, UR23 ;  /* 0x00000017ff007e24 */ /* 0x000fe2000f8e00ff */
[----:B------:R-:W-:-:S04]  /*5390*/  LEA R2, P0, R3, R10, 0x1 ;  /* 0x0000000a03027211 */ /* 0x000fc800078008ff */
[----:B------:R-:W-:Y:S01]  /*53a0*/  LEA.HI.X R3, R4, R11, R0, 0x1, P0 ;  /* 0x0000000b04037211 */ /* 0x000fe200000f0c00 */
[----:B------:R-:W-:-:S04]  /*53b0*/  IMAD.U32 R0, RZ, RZ, UR22 ;  /* 0x00000016ff007e24 */ /* 0x000fc8000f8e00ff */
[----:B------:R-:W-:-:S05]  /*53c0*/  IMAD R0, R0, 0x20, R247 ;  /* 0x0000002000007824 */ /* 0x000fca00078e02f7 */
[C---:B------:R-:W-:Y:S01]  /*53d0*/  ISETP.GE.AND P5, PT, R0.reuse, R236, PT ;  /* 0x000000ec0000720c */ /* 0x040fe20003fa6270 */
[----:B------:R-:W-:Y:S01]  /*53e0*/  @!PT LDS RZ, [RZ] ;  /* 0x00000000fffff984 */ /* 0x000fe20000000800 */
[----:B------:R-:W-:Y:S01]  /*53f0*/  @!PT LDS RZ, [RZ] ;  /* 0x00000000fffff984 */ /* 0x000fe20000000800 */
[----:B------:R-:W-:Y:S01]  /*5400*/  @!PT LDS RZ, [RZ] ;  /* 0x00000000fffff984 */ /* 0x000fe20000000800 */
[----:B------:R-:W-:Y:S01]  /*5410*/  LDGSTS.E.BYPASS.LTC128B.128 [R239+0xa000], desc[UR18][R10.64] ;  /* 0x0a0000000aef7fae */ /* 0x000fe2000b901d52 */
[C---:B------:R-:W-:Y:S02]  /*5420*/  ISETP.GE.AND P6, PT, R0.reuse, R235, PT ;  /* 0x000000eb0000720c */ /* 0x040fe40003fc6270 */
[C---:B------:R-:W-:Y:S01]  /*5430*/  ISETP.LT.OR P5, PT, R0.reuse, R232, P5 ;  /* 0x000000e80000720c */ /* 0x040fe20002fa1670 */
[----:B------:R-:W-:Y:S01]  /*5440*/  LDGSTS.E.BYPASS.LTC128B.128 [R239+0xb000], desc[UR18][R10.64+0x80] ;  /* 0x0b0000800aef7fae */ /* 0x000fe2000b901d52 */
[C---:B------:R-:W-:Y:S02]  /*5450*/  ISETP.LT.OR P6, PT, R0.reuse, R231, P6 ;  /* 0x000000e70000720c */ /* 0x040fe400037c1670 */
[C---:B------:R-:W-:Y:S01]  /*5460*/  ISETP.GE.AND P2, PT, R0.reuse, R238, PT ;  /* 0x000000ee0000720c */ /* 0x040fe20003f46270 */
[----:B------:R-:W-:Y:S03]  /*5470*/  LDGSTS.E.BYPASS.LTC128B.128 [R239+0xa800], desc[UR18][R2.64] ;  /* 0x0a80000002ef7fae */ /* 0x000fe6000b901d52 */
[C---:B------:R-:W-:Y:S01]  /*5480*/  ISETP.LT.OR P2, PT, R0.reuse, R234, P2 ;  /* 0x000000ea0000720c */ /* 0x040fe20001741670 */
[----:B------:R1:W-:Y:S04]  /*5490*/  LDGSTS.E.BYPASS.LTC128B.128 [R239+0xb800], desc[UR18][R2.64+0x80] ;  /* 0x0b80008002ef7fae */ /* 0x0003e8000b901d52 */
[----:B------:R-:W-:Y:S04]  /*54a0*/  LDSM.16.M88.4 R16, [R216+0x8000] ;  /* 0x00800000d810783b */ /* 0x000fe80000000200 */
[----:B------:R-:W2:Y:S04]  /*54b0*/  LDSM.16.M88.4 R4, [R218+0x2000] ;  /* 0x00200000da04783b */ /* 0x000ea80000000200 */
[----:B------:R-:W3:Y:S04]  /*54c0*/  LDSM.16.M88.4 R28, [R216+0x8800] ;  /* 0x00880000d81c783b */ /* 0x000ee80000000200 */
[----:B------:R-:W4:Y:S04]  /*54d0*/  LDSM.16.M88.4 R12, [R218] ;  /* 0x00000000da0c783b */ /* 0x000f280000000200 */
[----:B------:R-:W-:Y:S04]  /*54e0*/  LDSM.16.M88.4 R32, [R227] ;  /* 0x00000000e320783b */ /* 0x000fe80000000200 */
[----:B------:R-:W5:Y:S01]  /*54f0*/  LDSM.16.M88.4 R20, [R220+0x2000] ;  /* 0x00200000dc14783b */ /* 0x000f620000000200 */
[----:B-1----:R-:W-:-:S03]  /*5500*/  VIADD R2, R0, 0x1 ;  /* 0x0000000100027836 */ /* 0x002fc60000000000 */
[----:B------:R-:W1:Y:S01]  /*5510*/  LDSM.16.M88.4 R176, [R230] ;  /* 0x00000000e6b0783b */ /* 0x000e620000000200 */
[----:B------:R-:W-:-:S03]  /*5520*/  VIADD R3, R0, 0x11 ;  /* 0x0000001100037836 */ /* 0x000fc60000000000 */
[----:B------:R-:W1:Y:S01]  /*5530*/  LDSM.16.M88.4 R24, [R220] ;  /* 0x00000000dc18783b */ /* 0x000e620000000200 */
[C---:B------:R-:W-:Y:S02]  /*5540*/  ISETP.GE.AND P4, PT, R2.reuse, R235, PT ;  /* 0x000000eb0200720c */ /* 0x040fe40003f86270 */
[C---:B------:R-:W-:Y:S01]  /*5550*/  ISETP.GE.AND P3, PT, R2.reuse, R236, PT ;  /* 0x000000ec0200720c */ /* 0x040fe20003f66270 */
[----:B------:R-:W-:Y:S01]  /*5560*/  LDSM.16.M88.4 R184, [R224+0x8800] ;  /* 0x00880000e0b8783b */ /* 0x000fe20000000200 */
[C---:B------:R-:W-:Y:S02]  /*5570*/  ISETP.GE.AND P1, PT, R2.reuse, R238, PT ;  /* 0x000000ee0200720c */ /* 0x040fe40003f26270 */
[C---:B------:R-:W-:Y:S01]  /*5580*/  ISETP.GE.AND P0, PT, R2.reuse, R237, PT ;  /* 0x000000ed0200720c */ /* 0x040fe20003f06270 */
[----:B------:R-:W-:Y:S01]  /*5590*/  LDSM.16.M88.4 R180, [R224+0x8000] ;  /* 0x00800000e0b4783b */ /* 0x000fe20000000200 */
[C---:B------:R-:W-:Y:S02]  /*55a0*/  ISETP.LT.OR P4, PT, R2.reuse, R231, P4 ;  /* 0x000000e70200720c */ /* 0x040fe40002781670 */
[C---:B------:R-:W-:Y:S01]  /*55b0*/  ISETP.LT.OR P3, PT, R2.reuse, R232, P3 ;  /* 0x000000e80200720c */ /* 0x040fe20001f61670 */
[----:B------:R-:W0:Y:S01]  /*55c0*/  LDGDEPBAR ;  /* 0x00000000000079af */ /* 0x000e220000000000 */
[----:B------:R-:W-:-:S02]  /*55d0*/  ISETP.LT.OR P1, PT, R2, R234, P1 ;  /* 0x000000ea0200720c */ /* 0x000fc40000f21670 */
[----:B------:R-:W-:Y:S01]  /*55e0*/  ISETP.LT.OR P0, PT, R2, R233, P0 ;  /* 0x000000e90200720c */ /* 0x000fe20000701670 */
[----:B--2---:R-:W-:Y:S01]  /*55f0*/  HMMA.16816.F32.BF16 R192, R4, R18, RZ ;  /* 0x0000001204c0723c */ /* 0x004fe200000418ff */
[----:B------:R-:W-:-:S05]  /*5600*/  VIADD R2, R0, 0x8 ;  /* 0x0000000800027836 */ /* 0x000fca0000000000 */
[C---:B---3--:R-:W-:Y:S06]  /*5610*/  HMMA.16816.F32.BF16 R188, R4.reuse, R28, RZ ;  /* 0x0000001c04bc723c */ /* 0x048fec00000418ff */
[----:B------:R-:W-:Y:S06]  /*5620*/  HMMA.16816.F32.BF16 R140, R4, R30, RZ ;  /* 0x0000001e048c723c */ /* 0x000fec00000418ff */
[-C--:B----4-:R-:W-:Y:S06]  /*5630*/  HMMA.16816.F32.BF16 R200, R12, R16.reuse, RZ ;  /* 0x000000100cc8723c */ /* 0x090fec00000418ff */
[----:B------:R-:W-:Y:S06]  /*5640*/  HMMA.16816.F32.BF16 R196, R4, R16, RZ ;  /* 0x0000001004c4723c */ /* 0x000fec00000418ff */
[C---:B------:R-:W-:Y:S01]  /*5650*/  HMMA.16816.F32.BF16 R208, R12.reuse, R18, RZ ;  /* 0x000000120cd0723c */ /* 0x040fe200000418ff */
[----:B------:R-:W2:Y:S05]  /*5660*/  LDSM.16.M88.4 R16, [R226+0x2000] ;  /* 0x00200000e210783b */ /* 0x000eaa0000000200 */
[C---:B------:R-:W-:Y:S06]  /*5670*/  HMMA.16816.F32.BF16 R4, R12.reuse, R28, RZ ;  /* 0x0000001c0c04723c */ /* 0x040fec00000418ff */
[----:B------:R-:W-:Y:S01]  /*5680*/  HMMA.16816.F32.BF16 R28, R12, R30, RZ ;  /* 0x0000001e0c1c723c */ /* 0x000fe200000418ff */
[----:B------:R-:W3:Y:S05]  /*5690*/  LDSM.16.M88.4 R12, [R226] ;  /* 0x00000000e20c783b */ /* 0x000eea0000000200 */
[C---:B-----5:R-:W-:Y:S06]  /*56a0*/  HMMA.16816.F32.BF16 R204, R20.reuse, R34, R192 ;  /* 0x0000002214cc723c */ /* 0x060fec00000418c0 */
[C---:B-1----:R-:W-:Y:S06]  /*56b0*/  HMMA.16816.F32.BF16 R212, R20.reuse, R176, R188 ;  /* 0x000000b014d4723c */ /* 0x042fec00000418bc */
[----:B------:R-:W-:Y:S01]  /*56c0*/  HMMA.16816.F32.BF16 R192, R20, R178, R140 ;  /* 0x000000b214c0723c */ /* 0x000fe2000004188c */
[----:B------:R-:W-:Y:S05]  /*56d0*/  LDSM.16.M88.4 R140, [R223] ;  /* 0x00000000df8c783b */ /* 0x000fea0000000200 */
[-C--:B------:R-:W-:Y:S06]  /*56e0*/  HMMA.16816.F32.BF16 R188, R24, R32.reuse, R200 ;  /* 0x0000002018bc723c */ /* 0x080fec00000418c8 */
[----:B------:R-:W-:Y:S06]  /*56f0*/  HMMA.16816.F32.BF16 R240, R20, R32, R196 ;  /* 0x0000002014f0723c */ /* 0x000fec00000418c4 */
[C---:B------:R-:W-:Y:S06]  /*5700*/  HMMA.16816.F32.BF16 R32, R24.reuse, R34, R208 ;  /* 0x000000221820723c */ /* 0x040fec00000418d0 */
[C---:B------:R-:W-:Y:S01]  /*5710*/  HMMA.16816.F32.BF16 R20, R24.reuse, R176, R4 ;  /* 0x000000b01814723c */ /* 0x040fe20000041804 */
[----:B------:R-:W-:Y:S05]  /*5720*/  LDSM.16.M88.4 R4, [R225+0x2000] ;  /* 0x00200000e104783b */ /* 0x000fea0000000200 */
[----:B------:R-:W-:Y:S01]  /*5730*/  HMMA.16816.F32.BF16 R196, R24, R178, R28 ;  /* 0x000000b218c4723c */ /* 0x000fe2000004181c */
[----:B------:R-:W1:Y:S04]  /*5740*/  LDSM.16.M88.4 R24, [R225] ;  /* 0x00000000e118783b */ /* 0x000e680000000200 */
[----:B------:R-:W4:Y:S01]  /*5750*/  LDSM.16.M88.4 R28, [R223+0x800] ;  /* 0x00080000df1c783b */ /* 0x000f220000000200 */
[----:B--2---:R-:W-:Y:S03]  /*5760*/  HMMA.16816.F32.BF16 R200, R16, R186, R192 ;  /* 0x000000ba10c8723c */ /* 0x004fe600000418c0 */
[----:B------:R-:W-:Y:S03]  /*5770*/  LDSM.16.M88.4 R176, [R216+0x9000] ;  /* 0x00900000d8b0783b */ /* 0x000fe60000000200 */
[-C--:B---3--:R-:W-:Y:S06]  /*5780*/  HMMA.16816.F32.BF16 R192, R12, R180.reuse, R188 ;  /* 0x000000b40cc0723c */ /* 0x088fec00000418bc */
[C---:B------:R-:W-:Y:S06]  /*5790*/  HMMA.16816.F32.BF16 R208, R16.reuse, R180, R240 ;  /* 0x000000b410d0723c */ /* 0x040fec00000418f0 */
[-C--:B------:R-:W-:Y:S06]  /*57a0*/  HMMA.16816.F32.BF16 R204, R16, R182.reuse, R204 ;  /* 0x000000b610cc723c */ /* 0x080fec00000418cc */
[----:B------:R-:W-:Y:S01]  /*57b0*/  HMMA.16816.F32.BF16 R188, R12, R182, R32 ;  /* 0x000000b60cbc723c */ /* 0x000fe20000041820 */
[----:B------:R-:W-:Y:S05]  /*57c0*/  LDSM.16.M88.4 R32, [R216+0x9800] ;  /* 0x00980000d820783b */ /* 0x000fea0000000200 */
[-C--:B------:R-:W-:Y:S01]  /*57d0*/  HMMA.16816.F32.BF16 R212, R16, R184.reuse, R212 ;  /* 0x000000b810d4723c */ /* 0x080fe200000418d4 */
[----:B------:R-:W2:Y:S05]  /*57e0*/  LDSM.16.M88.4 R16, [R218+0x4000] ;  /* 0x00400000da10783b */ /* 0x000eaa0000000200 */
[C---:B------:R-:W-:Y:S01]  /*57f0*/  HMMA.16816.F32.BF16 R180, R12.reuse, R184, R20 ;  /* 0x000000b80cb4723c */ /* 0x040fe20000041814 */
[----:B------:R-:W3:Y:S05]  /*5800*/  LDSM.16.M88.4 R20, [R218+0x6000] ;  /* 0x00600000da14783b */ /* 0x000eea0000000200 */
[----:B------:R-:W-:Y:S06]  /*5810*/  HMMA.16816.F32.BF16 R12, R12, R186, R196 ;  /* 0x000000ba0c0c723c */ /* 0x000fec00000418c4 */
[-C--:B-1----:R-:W-:Y:S06]  /*5820*/  HMMA.16816.F32.BF16 R184, R24, R140.reuse, R192 ;  /* 0x0000008c18b8723c */ /* 0x082fec00000418c0 */
[C---:B------:R-:W-:Y:S06]  /*5830*/  HMMA.16816.F32.BF16 R208, R4.reuse, R140, R208 ;  /* 0x0000008c04d0723c */ /* 0x040fec00000418d0 */
[-C--:B------:R-:W-:Y:S06]  /*5840*/  HMMA.16816.F32.BF16 R204, R4, R142.reuse, R204 ;  /* 0x0000008e04cc723c */ /* 0x080fec00000418cc */
[----:B------:R-:W-:Y:S06]  /*5850*/  HMMA.16816.F32.BF16 R188, R24, R142, R188 ;  /* 0x0000008e18bc723c */ /* 0x000fec00000418bc */
[C---:B----4-:R-:W-:Y:S06]  /*5860*/  HMMA.16816.F32.BF16 R212, R4.reuse, R28, R212 ;  /* 0x0000001c04d4723c */ /* 0x050fec00000418d4 */
[----:B------:R-:W-:Y:S01]  /*5870*/  HMMA.16816.F32.BF16 R196, R4, R30, R200 ;  /* 0x0000001e04c4723c */ /* 0x000fe200000418c8 */
[----:B------:R-:W-:Y:S05]  /*5880*/  LDSM.16.M88.4 R4, [R220+0x6000] ;  /* 0x00600000dc04783b */ /* 0x000fea0000000200 */
[C---:B------:R-:W-:Y:S01]  /*5890*/  HMMA.16816.F32.BF16 R140, R24.reuse, R28, R180 ;  /* 0x0000001c188c723c */ /* 0x040fe200000418b4 */
[----:B------:R-:W-:Y:S05]  /*58a0*/  LDSM.16.M88.4 R180, [R229] ;  /* 0x00000000e5b4783b */ /* 0x000fea0000000200 */
[----:B------:R-:W-:Y:S01]  /*58b0*/  HMMA.16816.F32.BF16 R28, R24, R30, R12 ;  /* 0x0000001e181c723c */ /* 0x000fe2000004180c */
[----:B------:R-:W1:Y:S04]  /*58c0*/  LDSM.16.M88.4 R12, [R220+0x4000] ;  /* 0x00400000dc0c783b */ /* 0x000e680000000200 */
[----:B------:R-:W4:Y:S01]  /*58d0*/  LDSM.16.M88.4 R24, [R228] ;  /* 0x00000000e418783b */ /* 0x000f220000000200 */
[-C--:B--2---:R-:W-:Y:S06]  /*58e0*/  HMMA.16816.F32.BF16 R184, R16, R176.reuse, R184 ;  /* 0x000000b010b8723c */ /* 0x084fec00000418b8 */
[C---:B---3--:R-:W-:Y:S06]  /*58f0*/  HMMA.16816.F32.BF16 R208, R20.reuse, R176, R208 ;  /* 0x000000b014d0723c */ /* 0x048fec00000418d0 */
[C---:B------:R-:W-:Y:S06]  /*5900*/  HMMA.16816.F32.BF16 R204, R20.reuse, R178, R204 ;  /* 0x000000b214cc723c */ /* 0x040fec00000418cc */
[----:B------:R-:W-:Y:S06]  /*5910*/  HMMA.16816.F32.BF16 R192, R20, R34, R196 ;  /* 0x0000002214c0723c */ /* 0x000fec00000418c4 */
[----:B------:R-:W-:Y:S06]  /*5920*/  HMMA.16816.F32.BF16 R188, R16, R178, R188 ;  /* 0x000000b210bc723c */ /* 0x000fec00000418bc */
[-C--:B------:R-:W-:Y:S01]  /*5930*/  HMMA.16816.F32.BF16 R200, R20, R32.reuse, R212 ;  /* 0x0000002014c8723c */ /* 0x080fe200000418d4 */
[----:B------:R-:W-:Y:S05]  /*5940*/  LDSM.16.M88.4 R20, [R226+0x4000] ;  /* 0x00400000e214783b */ /* 0x000fea0000000200 */
[C---:B------:R-:W-:Y:S01]  /*5950*/  HMMA.16816.F32.BF16 R176, R16.reuse, R32, R140 ;  /* 0x0000002010b0723c */ /* 0x040fe2000004188c */
[----:B------:R-:W2:Y:S05]  /*5960*/  LDSM.16.M88.4 R140, [R224+0x9000] ;  /* 0x00900000e08c783b */ /* 0x000eaa0000000200 */
[----:B------:R-:W-:Y:S01]  /*5970*/  HMMA.16816.F32.BF16 R28, R16, R34, R28 ;  /* 0x00000022101c723c */ /* 0x000fe2000004181c */
[----:B------:R-:W3:Y:S04]  /*5980*/  LDSM.16.M88.4 R16, [R226+0x6000] ;  /* 0x00600000e210783b */ /* 0x000ee80000000200 */
[----:B------:R-:W5:Y:S01]  /*5990*/  LDSM.16.M88.4 R32, [R224+0x9800] ;  /* 0x00980000e020783b */ /* 0x000f620000000200 */
[-C--:B-1----:R-:W-:Y:S06]  /*59a0*/  HMMA.16816.F32.BF16 R184, R12, R180.reuse, R184 ;  /* 0x000000b40cb8723c */ /* 0x082fec00000418b8 */
[C---:B------:R-:W-:Y:S06]  /*59b0*/  HMMA.16816.F32.BF16 R196, R4.reuse, R180, R208 ;  /* 0x000000b404c4723c */ /* 0x040fec00000418d0 */
[C---:B------:R-:W-:Y:S06]  /*59c0*/  HMMA.16816.F32.BF16 R240, R4.reuse, R182, R204 ;  /* 0x000000b604f0723c */ /* 0x040fec00000418cc */
[----:B----4-:R-:W-:Y:S06]  /*59d0*/  HMMA.16816.F32.BF16 R208, R4, R26, R192 ;  /* 0x0000001a04d0723c */ /* 0x010fec00000418c0 */
[----:B------:R-:W-:Y:S06]  /*59e0*/  HMMA.16816.F32.BF16 R204, R12, R182, R188 ;  /* 0x000000b60ccc723c */ /* 0x000fec00000418bc */
[-C--:B------:R-:W-:Y:S01]  /*59f0*/  HMMA.16816.F32.BF16 R212, R4, R24.reuse, R200 ;  /* 0x0000001804d4723c */ /* 0x080fe200000418c8 */
[----:B------:R-:W-:Y:S05]  /*5a00*/  LDSM.16.M88.4 R4, [R225+0x6000] ;  /* 0x00600000e104783b */ /* 0x000fea0000000200 */
[C---:B------:R-:W-:Y:S06]  /*5a10*/  HMMA.16816.F32.BF16 R192, R12.reuse, R24, R176 ;  /* 0x000000180cc0723c */ /* 0x040fec00000418b0 */
[----:B------:R-:W-:Y:S01]  /*5a20*/  HMMA.16816.F32.BF16 R180, R12, R26, R28 ;  /* 0x0000001a0cb4723c */ /* 0x000fe2000004181c */
[----:B------:R-:W-:Y:S04]  /*5a30*/  LDSM.16.M88.4 R24, [R223+0x1000] ;  /* 0x00100000df18783b */ /* 0x000fe80000000200 */
[----:B------:R-:W1:Y:S01]  /*5a40*/  LDSM.16.M88.4 R12, [R225+0x4000] ;  /* 0x00400000e10c783b */ /* 0x000e620000000200 */
[----:B--2---:R-:W-:Y:S03]  /*5a50*/  HMMA.16816.F32.BF16 R184, R20, R140, R184 ;  /* 0x0000008c14b8723c */ /* 0x004fe600000418b8 */
[----:B------:R-:W2:Y:S01]  /*5a60*/  LDSM.16.M88.4 R28, [R223+0x1800] ;  /* 0x00180000df1c783b */ /* 0x000ea20000000200 */
[----:B------:R-:W-:-:S04]  /*5a70*/  DEPBAR.LE SB0, 0x0 ;  /* 0x000080000000791a */ /* 0x000fc80000000000 */
[C---:B---3--:R-:W-:Y:S06]  /*5a80*/  HMMA.16816.F32.BF16 R176, R16.reuse, R140, R196 ;  /* 0x0000008c10b0723c */ /* 0x048fec00000418c4 */
[-C--:B------:R-:W-:Y:S06]  /*5a90*/  HMMA.16816.F32.BF16 R200, R16, R142.reuse, R240 ;  /* 0x0000008e10c8723c */ /* 0x080fec00000418f0 */
[C---:B------:R-:W-:Y:S06]  /*5aa0*/  HMMA.16816.F32.BF16 R140, R20.reuse, R142, R204 ;  /* 0x0000008e148c723c */ /* 0x040fec00000418cc */
[-C--:B-----5:R-:W-:Y:S06]  /*5ab0*/  HMMA.16816.F32.BF16 R192, R20, R32.reuse, R192 ;  /* 0x0000002014c0723c */ /* 0x0a0fec00000418c0 */
[C---:B------:R-:W-:Y:S06]  /*5ac0*/  HMMA.16816.F32.BF16 R196, R16.reuse, R32, R212 ;  /* 0x0000002010c4723c */ /* 0x040fec00000418d4 */
[----:B------:R-:W-:Y:S06]  /*5ad0*/  HMMA.16816.F32.BF16 R188, R16, R34, R208 ;  /* 0x0000002210bc723c */ /* 0x000fec00000418d0 */
[-C--:B-1----:R-:W-:Y:S06]  /*5ae0*/  HMMA.16816.F32.BF16 R16, R12, R24.reuse, R184 ;  /* 0x000000180c10723c */ /* 0x082fec00000418b8 */
[----:B------:R-:W-:Y:S06]  /*5af0*/  HMMA.16816.F32.BF16 R176, R4, R24, R176 ;  /* 0x0000001804b0723c */ /* 0x000fec00000418b0 */
[----:B------:R-:W-:Y:S06]  /*5b00*/  HMMA.16816.F32.BF16 R180, R20, R34, R180 ;  /* 0x0000002214b4723c */ /* 0x000fec00000418b4 */
[C---:B------:R-:W-:Y:S06]  /*5b10*/  HMMA.16816.F32.BF16 R32, R12.reuse, R26, R140 ;  /* 0x0000001a0c20723c */ /* 0x040fec000004188c */
[----:B--2---:R-:W-:Y:S01]  /*5b20*/  HMMA.16816.F32.BF16 R140, R12, R28, R192 ;  /* 0x0000001c0c8c723c */ /* 0x004fe200000418c0 */
[----:B------:R-:W-:-:S02]  /*5b30*/  FSEL R16, R16, -INF , !P5 ;  /* 0xff80000010107808 */ /* 0x000fc40006800000 */
[----:B------:R-:W-:Y:S02]  /*5b40*/  FSEL R22, R18, -INF , !P6 ;  /* 0xff80000012167808 */ /* 0x000fe40007000000 */
[----:B------:R-:W-:Y:S01]  /*5b50*/  ISETP.GE.AND P5, PT, R0, R237, PT ;  /* 0x000000ed0000720c */ /* 0x000fe20003fa6270 */
[C---:B------:R-:W-:Y:S01]  /*5b60*/  HMMA.16816.F32.BF16 R200, R4.reuse, R26, R200 ;  /* 0x0000001a04c8723c */ /* 0x040fe200000418c8 */
[----:B------:R-:W-:Y:S02]  /*5b70*/  FSEL R18, R19, -INF , !P4 ;  /* 0xff80000013127808 */ /* 0x000fe40006000000 */
[----:B------:R-:W-:Y:S01]  /*5b80*/  FSEL R19, R177, -INF , !P1 ;  /* 0xff800000b1137808 */ /* 0x000fe20004800000 */
[----:B------:R-:W-:Y:S01]  /*5b90*/  BAR.SYNC.DEFER_BLOCKING 0x0 ;  /* 0x0000000000007b1d */ /* 0x000fe20000010000 */
[----:B------:R-:W-:Y:S01]  /*5ba0*/  ISETP.GE.AND P6, PT, R2, R236, PT ;  /* 0x000000ec0200720c */ /* 0x000fe20003fc6270 */
[----:B------:R-:W-:Y:S01]  /*5bb0*/  HMMA.16816.F32.BF16 R196, R4, R28, R196 ;  /* 0x0000001c04c4723c */ /* 0x000fe200000418c4 */
[----:B------:R-:W-:-:S02]  /*5bc0*/  ISETP.LT.OR P5, PT, R0, R233, P5 ;  /* 0x000000e90000720c */ /* 0x000fc40002fa1670 */
[----:B------:R-:W-:Y:S02]  /*5bd0*/  FSEL R25, R17, -INF , !P3 ;  /* 0xff80000011197808 */ /* 0x000fe40005800000 */
[----:B------:R-:W-:Y:S01]  /*5be0*/  ISETP.LT.OR P6, PT, R2, R232, P6 ;  /* 0x000000e80200720c */ /* 0x000fe200037c1670 */
[-C--:B------:R-:W-:Y:S01]  /*5bf0*/  HMMA.16816.F32.BF16 R188, R4, R30.reuse, R188 ;  /* 0x0000001e04bc723c */ /* 0x080fe200000418bc */
[----:B------:R-:W-:Y:S02]  /*5c00*/  FSEL R23, R176, -INF , !P2 ;  /* 0xff800000b0177808 */ /* 0x000fe40005000000 */
[----:B------:R-:W-:Y:S02]  /*5c10*/  FSEL R24, R178, -INF , !P5 ;  /* 0xff800000b2187808 */ /* 0x000fe40006800000 */
[----:B------:R-:W-:Y:S01]  /*5c20*/  ISETP.GE.AND P2, PT, R2, R235, PT ;  /* 0x000000eb0200720c */ /* 0x000fe20003f46270 */
[----:B------:R-:W-:Y:S01]  /*5c30*/  HMMA.16816.F32.BF16 R28, R12, R30, R180 ;  /* 0x0000001e0c1c723c */ /* 0x000fe200000418b4 */
[----:B------:R-:W-:Y:S01]  /*5c40*/  VIADD R5, R0, 0x9 ;  /* 0x0000000900057836 */ /* 0x000fe20000000000 */
[----:B------:R-:W-:Y:S01]  /*5c50*/  FMNMX.FTZ R6, R136, R16, !PT ;  /* 0x0000001088067209 */ /* 0x000fe20007810000 */
[----:B------:R-:W-:Y:S01]  /*5c60*/  VIADD R4, R0, 0x10 ;  /* 0x0000001000047836 */ /* 0x000fe20000000000 */
[----:B------:R-:W-:-:S02]  /*5c70*/  ISETP.GE.AND P5, PT, R2, R238, PT ;  /* 0x000000ee0200720c */ /* 0x000fc40003fa6270 */
[C---:B------:R-:W-:Y:S02]  /*5c80*/  ISETP.GE.AND P1, PT, R5.reuse, R235, PT ;  /* 0x000000eb0500720c */ /* 0x040fe40003f26270 */
[C---:B------:R-:W-:Y:S02]  /*5c90*/  ISETP.GE.AND P4, PT, R5.reuse, R236, PT ;  /* 0x000000ec0500720c */ /* 0x040fe40003f86270 */
[C---:B------:R-:W-:Y:S02]  /*5ca0*/  ISETP.LT.OR P1, PT, R5.reuse, R231, P1 ;  /* 0x000000e70500720c */ /* 0x040fe40000f21670 */
[----:B------:R-:W-:Y:S02]  /*5cb0*/  ISETP.GE.AND P3, PT, R2, R237, PT ;  /* 0x000000ed0200720c */ /* 0x000fe40003f66270 */
[----:B------:R-:W-:Y:S02]  /*5cc0*/  ISETP.LT.OR P4, PT, R5, R232, P4 ;  /* 0x000000e80500720c */ /* 0x000fe40002781670 */
[----:B------:R-:W-:-:S02]  /*5cd0*/  FSEL R20, R35, -INF , !P1 ;  /* 0xff80000023147808 */ /* 0x000fc40004800000 */
[----:B------:R-:W-:Y:S02]  /*5ce0*/  FSEL R15, R32, -INF , !P6 ;  /* 0xff800000200f7808 */ /* 0x000fe40007000000 */
[----:B------:R-:W-:Y:S02]  /*5cf0*/  ISETP.GE.AND P1, PT, R4, R236, PT ;  /* 0x000000ec0400720c */ /* 0x000fe40003f26270 */
[----:B------:R-:W-:Y:S02]  /*5d00*/  FMNMX.FTZ R6, R25, R6, !PT ;  /* 0x0000000619067209 */ /* 0x000fe40007810000 */
[C---:B------:R-:W-:Y:S02]  /*5d10*/  ISETP.LT.OR P2, PT, R2.reuse, R231, P2 ;  /* 0x000000e70200720c */ /* 0x040fe40001741670 */
[C---:B------:R-:W-:Y:S02]  /*5d20*/  ISETP.LT.OR P5, PT, R2.reuse, R234, P5 ;  /* 0x000000ea0200720c */ /* 0x040fe40002fa1670 */
[----:B------:R-:W-:Y:S01]  /*5d30*/  ISETP.LT.OR P3, PT, R2, R233, P3 ;  /* 0x000000e90200720c */ /* 0x000fe20001f61670 */
[C---:B------:R-:W-:Y:S01]  /*5d40*/  VIADD R2, R0.reuse, 0x18 ;  /* 0x0000001800027836 */ /* 0x040fe20000000000 */
[----:B------:R-:W-:Y:S01]  /*5d50*/  FSEL R13, R33, -INF , !P4 ;  /* 0xff800000210d7808 */ /* 0x000fe20006000000 */
[----:B------:R-:W-:Y:S01]  /*5d60*/  VIADD R0, R0, 0x19 ;  /* 0x0000001900007836 */ /* 0x000fe20000000000 */
[----:B------:R-:W-:-:S02]  /*5d70*/  ISETP.GE.AND P4, PT, R3, R236, PT ;  /* 0x000000ec0300720c */ /* 0x000fc40003f86270 */
[----:B------:R-:W-:Y:S02]  /*5d80*/  ISETP.LT.OR P1, PT, R4, R232, P1 ;  /* 0x000000e80400720c */ /* 0x000fe40000f21670 */
[----:B------:R-:W-:Y:S02]  /*5d90*/  FMNMX.FTZ R6, R15, R6, !PT ;  /* 0x000000060f067209 */ /* 0x000fe40007810000 */
[----:B------:R-:W-:Y:S02]  /*5da0*/  FSEL R17, R34, -INF , !P2 ;  /* 0xff80000022117808 */ /* 0x000fe40005000000 */
        /* <DEDUP_REMOVED lines=10> */
[----:B------:R-:W-:Y:S02]  /*5e50*/  ISETP.LT.OR P1, PT, R0, R232, P1 ;  /* 0x000000e80000720c */ /* 0x000fe40000f21670 */
[----:B------:R-:W-:Y:S02]  /*5e60*/  FSEL R195, R28, -INF , !P2 ;  /* 0xff8000001cc37808 */ /* 0x000fe40005000000 */
[----:B------:R-:W-:Y:S02]  /*5e70*/  FMNMX.FTZ R6, R193, R6, !PT ;  /* 0x00000006c1067209 */ /* 0x000fe40007810000 */
[----:B------:R-:W-:Y:S02]  /*5e80*/  ISETP.GE.AND P6, PT, R4, R235, PT ;  /* 0x000000eb0400720c */ /* 0x000fe40003fc6270 */
[----:B------:R-:W-:-:S02]  /*5e90*/  FSEL R204, R29, -INF , !P1 ;  /* 0xff8000001dcc7808 */ /* 0x000fc40004800000 */
[----:B------:R-:W-:Y:S02]  /*5ea0*/  FMNMX.FTZ R6, R195, R6, !PT ;  /* 0x00000006c3067209 */ /* 0x000fe40007810000 */
[----:B------:R-:W-:Y:S02]  /*5eb0*/  ISETP.GE.AND P4, PT, R5, R238, PT ;  /* 0x000000ee0500720c */ /* 0x000fe40003f86270 */
[----:B------:R-:W-:Y:S02]  /*5ec0*/  ISETP.LT.OR P6, PT, R4, R231, P6 ;  /* 0x000000e70400720c */ /* 0x000fe400037c1670 */
[----:B------:R-:W-:Y:S01]  /*5ed0*/  FMNMX.FTZ R12, R204, R6, !PT ;  /* 0x00000006cc0c7209 */ /* 0x000fe20007810000 */
[----:B------:R-:W-:Y:S10]  /*5ee0*/  @!P0 BRA `(.L_x_1304) ;  /* 0x0000000000608947 */ /* 0x000ff40003800000 */
[----:B------:R-:W-:-:S04]  /*5ef0*/  UIADD3 UR6, UR21, -0x3, URZ ;  /* 0xfffffffd15067890 */ /* 0x000fc8000fffe03f */
[----:B------:R-:W-:Y:S02]  /*5f00*/  USHF.R.S32.HI UR4, URZ, 0x1f, UR6 ;  /* 0x0000001f3f047899 */ /* 0x000fe40008011406 */
[----:B------:R-:W-:Y:S02]  /*5f10*/  UIMAD.WIDE.U32 UR28, UR6, UR10, URZ ;  /* 0x0000000a061c72a5 */ /* 0x000fe4000f8e003f */
[----:B------:R-:W-:-:S04]  /*5f20*/  UIMAD UR4, UR4, UR10, URZ ;  /* 0x0000000a040472a4 */ /* 0x000fc8000f8e023f */
[----:B------:R-:W-:Y:S01]  /*5f30*/  UIMAD UR4, UR6, UR11, UR4 ;  /* 0x0000000b060472a4 */ /* 0x000fe2000f8e0204 */
[----:B------:R-:W-:Y:S02]  /*5f40*/  IMAD.U32 R7, RZ, RZ, UR28 ;  /* 0x0000001cff077e24 */ /* 0x000fe4000f8e00ff */
[----:B------:R-:W-:Y:S01]  /*5f50*/  IMAD.U32 R9, RZ, RZ, UR28 ;  /* 0x0000001cff097e24 */ /* 0x000fe2000f8e00ff */
[----:B------:R-:W-:Y:S02]  /*5f60*/  UIADD3 UR4, UR29, UR4, URZ ;  /* 0x000000041d047290 */ /* 0x000fe4000fffe03f */
[----:B------:R-:W-:Y:S01]  /*5f70*/  LEA R7, P1, R7, R250, 0x5 ;  /* 0x000000fa07077211 */ /* 0x000fe200078228ff */
[----:B------:R-:W-:-:S03]  /*5f80*/  ULDC.64 UR6, c[0x0][0x218] ;  /* 0x0000860000067ab9 */ /* 0x000fc60000000a00 */
[----:B------:R-:W-:Y:S01]  /*5f90*/  IMAD.U32 R8, RZ, RZ, UR4 ;  /* 0x00000004ff087e24 */ /* 0x000fe2000f8e00ff */
[----:B------:R-:W-:-:S04]  /*5fa0*/  LEA R6, P2, R7, UR6, 0x1 ;  /* 0x0000000607067c11 */ /* 0x000fc8000f8408ff */
[----:B------:R-:W-:Y:S02]  /*5fb0*/  LEA.HI.X R9, R9, R249, R8, 0x5, P1 ;  /* 0x000000f909097211 */ /* 0x000fe400008f2c08 */
[----:B------:R-:W-:Y:S02]  /*5fc0*/  IADD3 R8, P1, R6, UR14, RZ ;  /* 0x0000000e06087c10 */ /* 0x000fe4000ff3e0ff */
[----:B------:R-:W-:-:S04]  /*5fd0*/  LEA.HI.X R7, R7, UR7, R9, 0x1, P2 ;  /* 0x0000000707077c11 */ /* 0x000fc800090f0c09 */
[----:B------:R-:W-:Y:S01]  /*5fe0*/  IADD3.X R9, R7, UR13, RZ, P1, !PT ;  /* 0x0000000d07097c10 */ /* 0x000fe20008ffe4ff */
        /* <DEDUP_REMOVED lines=8> */
.L_x_1304:
[----:B------:R-:W-:Y:S01]  /*6070*/  ISETP.GE.AND P1, PT, R5, R237, PT ;  /* 0x000000ed0500720c */ /* 0x000fe20003f26270 */
[----:B-1----:R-:W1:Y:S01]  /*6080*/  SHFL.BFLY PT, R7, R12, 0x2, 0x1f ;  /* 0x0c401f000c077f89 */ /* 0x002e6200000e0000 */
[----:B------:R-:W-:Y:S02]  /*6090*/  FMNMX.FTZ R6, R135, R22, !PT ;  /* 0x0000001687067209 */ /* 0x000fe40007810000 */
[C---:B------:R-:W-:Y:S01]  /*60a0*/  ISETP.LT.OR P4, PT, R5.reuse, R234, P4 ;  /* 0x000000ea0500720c */ /* 0x040fe20002781670 */
[----:B------:R-:W-:Y:S01]  /*60b0*/  LDSM.16.MT88.4 R32, [R217+0xa000] ;  /* 0x00a00000d920783b */ /* 0x000fe20000004200 */
[----:B------:R-:W-:Y:S02]  /*60c0*/  ISETP.LT.OR P1, PT, R5, R233, P1 ;  /* 0x000000e90500720c */ /* 0x000fe40000f21670 */
[----:B------:R-:W-:Y:S02]  /*60d0*/  FMNMX.FTZ R5, R18, R6, !PT ;  /* 0x0000000612057209 */ /* 0x000fe40007810000 */
[----:B------:R-:W-:-:S02]  /*60e0*/  FSEL R194, R142, -INF , !P6 ;  /* 0xff8000008ec27808 */ /* 0x000fc40007000000 */
[----:B------:R-:W-:Y:S02]  /*60f0*/  FMNMX.FTZ R5, R17, R5, !PT ;  /* 0x0000000511057209 */ /* 0x000fe40007810000 */
[CC--:B------:R-:W-:Y:S02]  /*6100*/  ISETP.GE.AND P2, PT, R3.reuse, R235.reuse, PT ;  /* 0x000000eb0300720c */ /* 0x0c0fe40003f46270 */
[----:B------:R-:W-:Y:S02]  /*6110*/  ISETP.GE.AND P6, PT, R2, R235, PT ;  /* 0x000000eb0200720c */ /* 0x000fe40003fc6270 */
[----:B------:R-:W-:Y:S02]  /*6120*/  FMNMX.FTZ R5, R20, R5, !PT ;  /* 0x0000000514057209 */ /* 0x000fe40007810000 */
[-C--:B------:R-:W-:Y:S02]  /*6130*/  ISETP.LT.OR P2, PT, R3, R231.reuse, P2 ;  /* 0x000000e70300720c */ /* 0x080fe40001741670 */
[----:B------:R-:W-:-:S02]  /*6140*/  ISETP.LT.OR P6, PT, R2, R231, P6 ;  /* 0x000000e70200720c */ /* 0x000fc400037c1670 */
[----:B------:R-:W-:Y:S02]  /*6150*/  FSEL R8, R200, -INF , !P5 ;  /* 0xff800000c8087808 */ /* 0x000fe40006800000 */
[----:B------:R-:W-:Y:S02]  /*6160*/  ISETP.GE.AND P5, PT, R0, R235, PT ;  /* 0x000000eb0000720c */ /* 0x000fe40003fa6270 */
[----:B------:R-:W-:Y:S02]  /*6170*/  FMNMX.FTZ R6, R194, R5, !PT ;  /* 0x00000005c2067209 */ /* 0x000fe40007810000 */
[----:B------:R-:W-:Y:S02]  /*6180*/  FMNMX.FTZ R5, R134, R23, !PT ;  /* 0x0000001786057209 */ /* 0x000fe40007810000 */
[----:B------:R-:W-:Y:S02]  /*6190*/  FSEL R206, R143, -INF , !P2 ;  /* 0xff8000008fce7808 */ /* 0x000fe40005000000 */
[----:B------:R-:W-:Y:S01]  /*61a0*/  FSEL R205, R30, -INF , !P6 ;  /* 0xff8000001ecd7808 */ /* 0x000fe20007000000 */
[----:B------:R-:W-:Y:S01]  /*61b0*/  LDSM.16.MT88.4 R140, [R221+0xa000] ;  /* 0x00a00000dd8c783b */ /* 0x000fe20000004200 */
[----:B------:R-:W-:-:S02]  /*61c0*/  ISETP.GE.AND P2, PT, R4, R238, PT ;  /* 0x000000ee0400720c */ /* 0x000fc40003f46270 */
[----:B------:R-:W-:Y:S02]  /*61d0*/  ISETP.GE.AND P6, PT, R4, R237, PT ;  /* 0x000000ed0400720c */ /* 0x000fe40003fc6270 */
[----:B------:R-:W-:Y:S02]  /*61e0*/  ISETP.LT.OR P5, PT, R0, R231, P5 ;  /* 0x000000e70000720c */ /* 0x000fe40002fa1670 */
[----:B------:R-:W-:Y:S02]  /*61f0*/  FMNMX.FTZ R5, R19, R5, !PT ;  /* 0x0000000513057209 */ /* 0x000fe40007810000 */
[C---:B------:R-:W-:Y:S02]  /*6200*/  ISETP.LT.OR P2, PT, R4.reuse, R234, P2 ;  /* 0x000000ea0400720c */ /* 0x040fe40001741670 */
[----:B------:R-:W-:Y:S02]  /*6210*/  ISETP.LT.OR P6, PT, R4, R233, P6 ;  /* 0x000000e90400720c */ /* 0x000fe400037c1670 */
[----:B------:R-:W-:-:S02]  /*6220*/  FSEL R200, R31, -INF , !P5 ;  /* 0xff8000001fc87808 */ /* 0x000fc40006800000 */
[----:B-1----:R-:W-:Y:S01]  /*6230*/  FMNMX.FTZ R4, R12, R7, !PT ;  /* 0x000000070c047209 */ /* 0x002fe20007810000 */
[----:B------:R-:W-:Y:S01]  /*6240*/  LDSM.16.MT88.4 R28, [R221+0xb000] ;  /* 0x00b00000dd1c783b */ /* 0x000fe20000004200 */
[----:B------:R-:W-:Y:S02]  /*6250*/  ISETP.GE.AND P5, PT, R3, R238, PT ;  /* 0x000000ee0300720c */ /* 0x000fe40003fa6270 */
[----:B------:R-:W-:Y:S01]  /*6260*/  FSEL R7, R201, -INF , !P4 ;  /* 0xff800000c9077808 */ /* 0x000fe20006000000 */
[----:B------:R-:W1:Y:S01]  /*6270*/  SHFL.BFLY PT, R26, R4, 0x1, 0x1f ;  /* 0x0c201f00041a7f89 */ /* 0x000e6200000e0000 */
[----:B------:R-:W-:Y:S02]  /*6280*/  FMNMX.FTZ R5, R8, R5, !PT ;  /* 0x0000000508057209 */ /* 0x000fe40007810000 */
[----:B------:R-:W-:Y:S02]  /*6290*/  ISETP.LT.OR P5, PT, R3, R234, P5 ;  /* 0x000000ea0300720c */ /* 0x000fe40002fa1670 */
[----:B------:R-:W-:-:S02]  /*62a0*/  FSEL R176, R196, -INF , !P2 ;  /* 0xff800000c4b07808 */ /* 0x000fc40005000000 */
[----:B------:R-:W-:Y:S02]  /*62b0*/  FMNMX.FTZ R6, R206, R6, !PT ;  /* 0x00000006ce067209 */ /* 0x000fe40007810000 */
[----:B------:R-:W-:Y:S02]  /*62c0*/  ISETP.GE.AND P4, PT, R3, R237, PT ;  /* 0x000000ed0300720c */ /* 0x000fe40003f86270 */
[----:B------:R-:W-:Y:S02]  /*62d0*/  ISETP.GE.AND P2, PT, R2, R238, PT ;  /* 0x000000ee0200720c */ /* 0x000fe40003f46270 */
[----:B------:R-:W-:Y:S02]  /*62e0*/  FMNMX.FTZ R5, R7, R5, !PT ;  /* 0x0000000507057209 */ /* 0x000fe40007810000 */
[----:B------:R-:W-:Y:S02]  /*62f0*/  FSEL R177, R197, -INF , !P5 ;  /* 0xff800000c5b17808 */ /* 0x000fe40006800000 */
[----:B------:R-:W-:-:S02]  /*6300*/  FMNMX.FTZ R6, R205, R6, !PT ;  /* 0x00000006cd067209 */ /* 0x000fc40007810000 */
[----:B------:R-:W-:Y:S02]  /*6310*/  ISETP.GE.AND P5, PT, R0, R238, PT ;  /* 0x000000ee0000720c */ /* 0x000fe40003fa6270 */
[----:B------:R-:W-:Y:S02]  /*6320*/  ISETP.LT.OR P2, PT, R2, R234, P2 ;  /* 0x000000ea0200720c */ /* 0x000fe40001741670 */
[----:B------:R-:W-:Y:S02]  /*6330*/  ISETP.LT.OR P4, PT, R3, R233, P4 ;  /* 0x000000e90300720c */ /* 0x000fe40002781670 */
[----:B------:R-:W-:Y:S02]  /*6340*/  FMNMX.FTZ R5, R176, R5, !PT ;  /* 0x00000005b0057209 */ /* 0x000fe40007810000 */
[----:B------:R-:W-:Y:S02]  /*6350*/  FMNMX.FTZ R3, R137, R24, !PT ;  /* 0x0000001889037209 */ /* 0x000fe40007810000 */
[----:B------:R-:W-:-:S02]  /*6360*/  FMNMX.FTZ R9, R200, R6, !PT ;  /* 0x00000006c8097209 */ /* 0x000fc40007810000 */
[----:B------:R-:W-:Y:S02]  /*6370*/  ISETP.LT.OR P5, PT, R0, R234, P5 ;  /* 0x000000ea0000720c */ /* 0x000fe40002fa1670 */
[----:B------:R-:W-:Y:S01]  /*6380*/  FSEL R178, R188, -INF , !P2 ;  /* 0xff800000bcb27808 */ /* 0x000fe20005000000 */
[----:B------:R-:W2:Y:S01]  /*6390*/  SHFL.BFLY PT, R14, R9, 0x2, 0x1f ;  /* 0x0c401f00090e7f89 */ /* 0x000ea200000e0000 */
[----:B------:R-:W-:Y:S02]  /*63a0*/  FMNMX.FTZ R12, R177, R5, !PT ;  /* 0x00000005b10c7209 */ /* 0x000fe40007810000 */
[----:B------:R-:W-:Y:S02]  /*63b0*/  FSEL R6, R202, -INF , !P3 ;  /* 0xff800000ca067808 */ /* 0x000fe40005800000 */
[----:B------:R-:W-:Y:S02]  /*63c0*/  FMNMX.FTZ R3, R21, R3, !PT ;  /* 0x0000000315037209 */ /* 0x000fe40007810000 */
[----:B------:R-:W-:-:S02]  /*63d0*/  FSEL R179, R189, -INF , !P5 ;  /* 0xff800000bdb37808 */ /* 0x000fc40006800000 */
[----:B------:R-:W-:Y:S02]  /*63e0*/  FMNMX.FTZ R12, R178, R12, !PT ;  /* 0x0000000cb20c7209 */ /* 0x000fe40007810000 */
[----:B------:R-:W-:Y:S02]  /*63f0*/  FSEL R5, R203, -INF , !P1 ;  /* 0xff800000cb057808 */ /* 0x000fe40004800000 */
[----:B------:R-:W-:Y:S02]  /*6400*/  FMNMX.FTZ R27, R6, R3, !PT ;  /* 0x00000003061b7209 */ /* 0x000fe40007810000 */
[----:B------:R-:W-:Y:S02]  /*6410*/  FMNMX.FTZ R3, R179, R12, !PT ;  /* 0x0000000cb3037209 */ /* 0x000fe40007810000 */
[----:B------:R-:W-:Y:S02]  /*6420*/  ISETP.GE.AND P2, PT, R2, R237, PT ;  /* 0x000000ed0200720c */ /* 0x000fe40003f46270 */
[----:B------:R-:W-:-:S02]  /*6430*/  FSEL R180, R198, -INF , !P6 ;  /* 0xff800000c6b47808 */ /* 0x000fc40007000000 */
[----:B------:R-:W-:Y:S02]  /*6440*/  FMNMX.FTZ R12, R5, R27, !PT ;  /* 0x0000001b050c7209 */ /* 0x000fe40007810000 */
[----:B------:R-:W-:Y:S02]  /*6450*/  ISETP.GE.AND P1, PT, R0, R237, PT ;  /* 0x000000ed0000720c */ /* 0x000fe40003f26270 */
[-C--:B------:R-:W-:Y:S02]  /*6460*/  ISETP.LT.OR P2, PT, R2, R233.reuse, P2 ;  /* 0x000000e90200720c */ /* 0x080fe40001741670 */
[----:B------:R-:W-:Y:S01]  /*6470*/  FSEL R181, R199, -INF , !P4 ;  /* 0xff800000c7b57808 */ /* 0x000fe20006000000 */
[----:B------:R-:W3:Y:S01]  /*6480*/  SHFL.BFLY PT, R2, R3, 0x2, 0x1f ;  /* 0x0c401f0003027f89 */ /* 0x000ee200000e0000 */
[----:B------:R-:W-:Y:S02]  /*6490*/  FMNMX.FTZ R12, R180, R12, !PT ;  /* 0x0000000cb40c7209 */ /* 0x000fe40007810000 */
[----:B------:R-:W-:-:S02]  /*64a0*/  ISETP.LT.OR P1, PT, R0, R233, P1 ;  /* 0x000000e90000720c */ /* 0x000fc40000f21670 */
[----:B------:R-:W-:Y:S02]  /*64b0*/  FSEL R182, R190, -INF , !P2 ;  /* 0xff800000beb67808 */ /* 0x000fe40005000000 */
[----:B------:R-:W-:Y:S02]  /*64c0*/  FMNMX.FTZ R0, R181, R12, !PT ;  /* 0x0000000cb5007209 */ /* 0x000fe40007810000 */
[----:B------:R-:W-:Y:S02]  /*64d0*/  FSEL R183, R191, -INF , !P1 ;  /* 0xff800000bfb77808 */ /* 0x000fe40004800000 */
[----:B------:R-:W-:Y:S02]  /*64e0*/  FMNMX.FTZ R0, R182, R0, !PT ;  /* 0x00000000b6007209 */ /* 0x000fe40007810000 */
[----:B-1----:R-:W-:Y:S02]  /*64f0*/  FMNMX.FTZ R215, R4, R26, !PT ;  /* 0x0000001a04d77209 */ /* 0x002fe40007810000 */
[----:B------:R-:W-:-:S02]  /*6500*/  FMNMX.FTZ R0, R183, R0, !PT ;  /* 0x00000000b7007209 */ /* 0x000fc40007810000 */
[----:B--2---:R-:W-:Y:S01]  /*6510*/  FMNMX.FTZ R9, R9, R14, !PT ;  /* 0x0000000e09097209 */ /* 0x004fe20007810000 */
[C---:B------:R-:W-:Y:S01]  /*6520*/  FMUL.FTZ R14, R215.reuse, UR26 ;  /* 0x0000001ad70e7c20 */ /* 0x040fe20008410000 */
[----:B------:R-:W-:Y:S01]  /*6530*/  FSETP.NEU.FTZ.AND P4, PT, R215, -INF , PT ;  /* 0xff800000d700780b */ /* 0x000fe20003f9d000 */
[----:B------:R-:W1:Y:S01]  /*6540*/  SHFL.BFLY PT, R12, R0, 0x2, 0x1f ;  /* 0x0c401f00000c7f89 */ /* 0x000e6200000e0000 */
[----:B------:R-:W-:Y:S02]  /*6550*/  MOV R208, R246 ;  /* 0x000000f600d07202 */ /* 0x000fe40000000f00 */
[----:B------:R-:W-:Y:S01]  /*6560*/  FSEL R14, R14, RZ, P4 ;  /* 0x000000ff0e0e7208 */ /* 0x000fe20002000000 */
[----:B------:R-:W2:Y:S01]  /*6570*/  SHFL.BFLY PT, R4, R9, 0x1, 0x1f ;  /* 0x0c201f0009047f89 */ /* 0x000ea200000e0000 */
[----:B---3--:R-:W-:Y:S02]  /*6580*/  FMNMX.FTZ R2, R3, R2, !PT ;  /* 0x0000000203027209 */ /* 0x008fe40007810000 */
[----:B------:R-:W-:Y:S01]  /*6590*/  MOV R209, R245 ;  /* 0x000000f500d17202 */ /* 0x000fe20000000f00 */
[--C-:B------:R-:W-:Y:S01]  /*65a0*/  FFMA.FTZ R3, R13, UR26, -R14.reuse ;  /* 0x0000001a0d037c23 */ /* 0x100fe2000801080e */
[--C-:B------:R-:W-:Y:S01]  /*65b0*/  FFMA.FTZ R16, R16, UR26, -R14.reuse ;  /* 0x0000001a10107c23 */ /* 0x100fe2000801080e */
[--C-:B------:R-:W-:Y:S01]  /*65c0*/  FFMA.FTZ R25, R25, UR26, -R14.reuse ;  /* 0x0000001a19197c23 */ /* 0x100fe2000801080e */
[----:B------:R-:W-:Y:S01]  /*65d0*/  MOV R210, R244 ;  /* 0x000000f400d27202 */ /* 0x000fe20000000f00 */
[----:B------:R3:W-:Y:S01]  /*65e0*/  MUFU.EX2 R251, R3 ;  /* 0x0000000300fb7308 */ /* 0x0007e20000000800 */
[----:B------:R-:W-:-:S07]  /*65f0*/  FFMA.FTZ R15, R15, UR26, -R14 ;  /* 0x0000001a0f0f7c23 */ /* 0x000fce000801080e */
[----:B------:R4:W-:Y:S01]  /*6600*/  MUFU.EX2 R250, R16 ;  /* 0x0000001000fa7308 */ /* 0x0009e20000000800 */
[----:B-1----:R-:W-:Y:S02]  /*6610*/  FMNMX.FTZ R0, R0, R12, !PT ;  /* 0x0000000c00007209 */ /* 0x002fe40007810000 */
[----:B--2---:R-:W-:-:S03]  /*6620*/  FMNMX.FTZ R214, R9, R4, !PT ;  /* 0x0000000409d67209 */ /* 0x004fc60007810000 */
[----:B---3--:R-:W1:Y:S02]  /*6630*/  SHFL.BFLY PT, R3, R0, 0x1, 0x1f ;  /* 0x0c201f0000037f89 */ /* 0x008e6400000e0000 */
[----:B------:R-:W-:Y:S01]  /*6640*/  MUFU.EX2 R249, R25 ;  /* 0x0000001900f97308 */ /* 0x000fe20000000800 */
[C---:B------:R-:W-:Y:S01]  /*6650*/  FSETP.NEU.FTZ.AND P3, PT, R214.reuse, -INF , PT ;  /* 0xff800000d600780b */ /* 0x040fe20003f7d000 */
[----:B------:R-:W-:Y:S01]  /*6660*/  FMUL.FTZ R4, R214, UR26 ;  /* 0x0000001ad6047c20 */ /* 0x000fe20008410000 */
[----:B----4-:R-:W2:Y:S04]  /*6670*/  SHFL.BFLY PT, R16, R2, 0x1, 0x1f ;  /* 0x0c201f0002107f89 */ /* 0x010ea800000e0000 */
[----:B------:R-:W-:Y:S01]  /*6680*/  FSEL R13, R4, RZ, P3 ;  /* 0x000000ff040d7208 */ /* 0x000fe20001800000 */
[----:B------:R3:W-:Y:S04]  /*6690*/  MUFU.EX2 R248, R15 ;  /* 0x0000000f00f87308 */ /* 0x0007e80000000800 */
[--C-:B------:R-:W-:Y:S01]  /*66a0*/  FFMA.FTZ R22, R22, UR26, -R13.reuse ;  /* 0x0000001a16167c23 */ /* 0x100fe2000801080d */
[--C-:B------:R-:W-:Y:S01]  /*66b0*/  FFMA.FTZ R18, R18, UR26, -R13.reuse ;  /* 0x0000001a12127c23 */ /* 0x100fe2000801080d */
[--C-:B------:R-:W-:Y:S01]  /*66c0*/  FFMA.FTZ R17, R17, UR26, -R13.reuse ;  /* 0x0000001a11117c23 */ /* 0x100fe2000801080d */
[----:B------:R-:W-:Y:S01]  /*66d0*/  FFMA.FTZ R20, R20, UR26, -R13 ;  /* 0x0000001a14147c23 */ /* 0x000fe2000801080d */
[----:B------:R-:W-:Y:S01]  /*66e0*/  MUFU.EX2 R245, R22 ;  /* 0x0000001600f57308 */ /* 0x000fe20000000800 */
[----:B-1----:R-:W-:-:S02]  /*66f0*/  FMNMX.FTZ R212, R0, R3, !PT ;  /* 0x0000000300d47209 */ /* 0x002fc40007810000 */
[----:B------:R-:W-:-:S05]  /*6700*/  FSEL R3, R215, RZ, P4 ;  /* 0x000000ffd7037208 */ /* 0x000fca0002000000 */
[----:B------:R-:W-:Y:S01]  /*6710*/  MUFU.EX2 R244, R18 ;  /* 0x0000001200f47308 */ /* 0x000fe20000000800 */
[C---:B------:R-:W-:Y:S01]  /*6720*/  FSETP.NEU.FTZ.AND P1, PT, R212.reuse, -INF , PT ;  /* 0xff800000d400780b */ /* 0x040fe20003f3d000 */
[----:B------:R-:W-:Y:S01]  /*6730*/  FMUL.FTZ R9, R212, UR26 ;  /* 0x0000001ad4097c20 */ /* 0x000fe20008410000 */
[----:B--2---:R-:W-:-:S04]  /*6740*/  FMNMX.FTZ R213, R2, R16, !PT ;  /* 0x0000001002d57209 */ /* 0x004fc80007810000 */
[----:B------:R-:W-:Y:S01]  /*6750*/  FSEL R9, R9, RZ, P1 ;  /* 0x000000ff09097208 */ /* 0x000fe20000800000 */
[----:B------:R-:W-:Y:S01]  /*6760*/  MUFU.EX2 R246, R17 ;  /* 0x0000001100f67308 */ /* 0x000fe20000000800 */
[C---:B------:R-:W-:Y:S01]  /*6770*/  FSETP.NEU.FTZ.AND P2, PT, R213.reuse, -INF , PT ;  /* 0xff800000d500780b */ /* 0x040fe20003f5d000 */
[----:B------:R-:W-:Y:S02]  /*6780*/  FMUL.FTZ R12, R213, UR26 ;  /* 0x0000001ad50c7c20 */ /* 0x000fe40008410000 */
[--C-:B------:R-:W-:Y:S01]  /*6790*/  FFMA.FTZ R0, R5, UR26, -R9.reuse ;  /* 0x0000001a05007c23 */ /* 0x100fe20008010809 */
[----:B------:R-:W-:Y:S01]  /*67a0*/  FSEL R2, R213, RZ, P2 ;  /* 0x000000ffd5027208 */ /* 0x000fe20001000000 */
[--C-:B------:R-:W-:Y:S01]  /*67b0*/  FFMA.FTZ R24, R24, UR26, -R9.reuse ;  /* 0x0000001a18187c23 */ /* 0x100fe20008010809 */
[----:B------:R-:W-:Y:S01]  /*67c0*/  FSEL R12, R12, RZ, P2 ;  /* 0x000000ff0c0c7208 */ /* 0x000fe20001000000 */
[----:B------:R1:W-:Y:S01]  /*67d0*/  MUFU.EX2 R184, R0 ;  /* 0x0000000000b87308 */ /* 0x0003e20000000800 */
[--C-:B------:R-:W-:Y:S01]  /*67e0*/  FFMA.FTZ R21, R21, UR26, -R9.reuse ;  /* 0x0000001a15157c23 */ /* 0x100fe20008010809 */
[----:B------:R-:W-:Y:S01]  /*67f0*/  FADD.FTZ R2, R134, -R2 ;  /* 0x8000000286027221 */ /* 0x000fe20000010000 */
[----:B------:R-:W-:Y:S01]  /*6800*/  FFMA.FTZ R6, R6, UR26, -R9 ;  /* 0x0000001a06067c23 */ /* 0x000fe20008010809 */
[--C-:B------:R-:W-:Y:S01]  /*6810*/  FFMA.FTZ R8, R8, UR26, -R12.reuse ;  /* 0x0000001a08087c23 */ /* 0x100fe2000801080c */
[--C-:B------:R-:W-:Y:S01]  /*6820*/  FFMA.FTZ R23, R23, UR26, -R12.reuse ;  /* 0x0000001a17177c23 */ /* 0x100fe2000801080c */
[----:B------:R-:W-:Y:S01]  /*6830*/  FMUL.FTZ R2, R2, UR26 ;  /* 0x0000001a02027c20 */ /* 0x000fe20008410000 */
[--C-:B------:R-:W-:Y:S01]  /*6840*/  FFMA.FTZ R19, R19, UR26, -R12.reuse ;  /* 0x0000001a13137c23 */ /* 0x100fe2000801080c */
[----:B------:R-:W-:Y:S01]  /*6850*/  MUFU.EX2 R186, R8 ;  /* 0x0000000800ba7308 */ /* 0x000fe20000000800 */
[--C-:B------:R-:W-:Y:S01]  /*6860*/  FFMA.FTZ R7, R7, UR26, -R12.reuse ;  /* 0x0000001a07077c23 */ /* 0x100fe2000801080c */
[----:B---3--:R-:W-:-:S06]  /*6870*/  FFMA.FTZ R15, R176, UR26, -R12 ;  /* 0x0000001ab00f7c23 */ /* 0x008fcc000801080c */
[----:B------:R2:W3:Y:S01]  /*6880*/  MUFU.EX2 R8, R2 ;  /* 0x0000000200087308 */ /* 0x0004e20000000800 */
[----:B-1----:R-:W-:-:S05]  /*6890*/  FSEL R0, R212, RZ, P1 ;  /* 0x000000ffd4007208 */ /* 0x002fca0000800000 */
[----:B------:R-:W-:Y:S02]  /*68a0*/  FADD.FTZ R0, R137, -R0 ;  /* 0x8000000089007221 */ /* 0x000fe40000010000 */
[----:B------:R-:W-:Y:S08]  /*68b0*/  MUFU.EX2 R247, R20 ;  /* 0x0000001400f77308 */ /* 0x000ff00000000800 */
[----:B------:R-:W-:Y:S01]  /*68c0*/  MUFU.EX2 R207, R23 ;  /* 0x0000001700cf7308 */ /* 0x000fe20000000800 */
[----:B--2---:R-:W-:Y:S01]  /*68d0*/  FADD.FTZ R2, R136, -R3 ;  /* 0x8000000388027221 */ /* 0x004fe20000010000 */
[----:B------:R-:W-:Y:S01]  /*68e0*/  FMUL.FTZ R3, R0, UR26 ;  /* 0x0000001a00037c20 */ /* 0x000fe20008410000 */
[----:B------:R-:W-:Y:S01]  /*68f0*/  FSEL R0, R214, RZ, P3 ;  /* 0x000000ffd6007208 */ /* 0x000fe20001800000 */
[----:B------:R-:W1:Y:S01]  /*6900*/  LDSM.16.MT88.4 R136, [R219+0xa000] ;  /* 0x00a00000db88783b */ /* 0x000e620000004200 */
[----:B------:R-:W-:Y:S01]  /*6910*/  FMUL.FTZ R2, R2, UR26 ;  /* 0x0000001a02027c20 */ /* 0x000fe20008410000 */
[-C--:B---3--:R-:W-:Y:S01]  /*6920*/  FMUL.FTZ R144, R144, R8.reuse ;  /* 0x0000000890907220 */ /* 0x088fe20000410000 */
[-C--:B------:R-:W-:Y:S01]  /*6930*/  FMUL.FTZ R145, R145, R8.reuse ;  /* 0x0000000891917220 */ /* 0x080fe20000410000 */
[----:B------:R2:W3:Y:S01]  /*6940*/  MUFU.EX2 R203, R19 ;  /* 0x0000001300cb7308 */ /* 0x0004e20000000800 */
[----:B------:R-:W-:Y:S01]  /*6950*/  FADD.FTZ R0, R135, -R0 ;  /* 0x8000000087007221 */ /* 0x000fe20000010000 */
[-C--:B------:R-:W-:Y:S01]  /*6960*/  FMUL.FTZ R152, R152, R8.reuse ;  /* 0x0000000898987220 */ /* 0x080fe20000410000 */
[----:B------:R-:W4:Y:S01]  /*6970*/  LDSM.16.MT88.4 R132, [R222+0xa000] ;  /* 0x00a00000de84783b */ /* 0x000f220000004200 */
[-C--:B------:R-:W-:Y:S01]  /*6980*/  FMUL.FTZ R153, R153, R8.reuse ;  /* 0x0000000899997220 */ /* 0x080fe20000410000 */
[----:B------:R-:W-:Y:S01]  /*6990*/  FMUL.FTZ R0, R0, UR26 ;  /* 0x0000001a00007c20 */ /* 0x000fe20008410000 */
[-C--:B------:R-:W-:Y:S01]  /*69a0*/  FMUL.FTZ R160, R160, R8.reuse ;  /* 0x00000008a0a07220 */ /* 0x080fe20000410000 */
[-C--:B------:R-:W-:Y:S01]  /*69b0*/  FMUL.FTZ R161, R161, R8.reuse ;  /* 0x00000008a1a17220 */ /* 0x080fe20000410000 */
        /* <DEDUP_REMOVED lines=8> */
[----:B------:R1:W1:Y:S01]  /*6a40*/  MUFU.EX2 R202, R21 ;  /* 0x0000001500ca7308 */ /* 0x0002620000000800 */
[----:B--2---:R-:W-:Y:S01]  /*6a50*/  LDSM.16.MT88.4 R16, [R219+0xb000] ;  /* 0x00b00000db10783b */ /* 0x004fe20000004200 */
[----:B---3--:R-:W-:Y:S01]  /*6a60*/  F2FP.BF16.F32.PACK_AB R4, R203, R207 ;  /* 0x000000cfcb04723e */ /* 0x008fe200000010ff */
[-C--:B------:R-:W-:Y:S01]  /*6a70*/  FMUL.FTZ R57, R57, R8.reuse ;  /* 0x0000000839397220 */ /* 0x080fe20000410000 */
[-C--:B------:R-:W-:Y:S01]  /*6a80*/  FMUL.FTZ R60, R60, R8.reuse ;  /* 0x000000083c3c7220 */ /* 0x080fe20000410000 */
[-C--:B------:R-:W-:Y:S01]  /*6a90*/  FMUL.FTZ R61, R61, R8.reuse ;  /* 0x000000083d3d7220 */ /* 0x080fe20000410000 */
[-C--:B------:R-:W-:Y:S01]  /*6aa0*/  FMUL.FTZ R72, R72, R8.reuse ;  /* 0x0000000848487220 */ /* 0x080fe20000410000 */
[-C--:B------:R-:W-:Y:S01]  /*6ab0*/  FMUL.FTZ R73, R73, R8.reuse ;  /* 0x0000000849497220 */ /* 0x080fe20000410000 */
[----:B------:R-:W2:Y:S01]  /*6ac0*/  MUFU.EX2 R187, R7 ;  /* 0x0000000700bb7308 */ /* 0x000ea20000000800 */
[----:B-----5:R-:W-:Y:S01]  /*6ad0*/  LDSM.16.MT88.4 R24, [R222+0xb000] ;  /* 0x00b00000de18783b */ /* 0x020fe20000004200 */
[-C--:B------:R-:W-:Y:S01]  /*6ae0*/  FMUL.FTZ R76, R76, R8.reuse ;  /* 0x000000084c4c7220 */ /* 0x080fe20000410000 */
[-C--:B------:R-:W-:Y:S01]  /*6af0*/  FMUL.FTZ R77, R77, R8.reuse ;  /* 0x000000084d4d7220 */ /* 0x080fe20000410000 */
[-C--:B------:R-:W-:Y:S01]  /*6b00*/  FMUL.FTZ R88, R88, R8.reuse ;  /* 0x0000000858587220 */ /* 0x080fe20000410000 */
[-C--:B------:R-:W-:Y:S01]  /*6b10*/  FMUL.FTZ R89, R89, R8.reuse ;  /* 0x0000000859597220 */ /* 0x080fe20000410000 */
[-C--:B------:R-:W-:Y:S01]  /*6b20*/  FMUL.FTZ R92, R92, R8.reuse ;  /* 0x000000085c5c7220 */ /* 0x080fe20000410000 */
[-C--:B------:R-:W-:Y:S01]  /*6b30*/  FMUL.FTZ R93, R93, R8.reuse ;  /* 0x000000085d5d7220 */ /* 0x080fe20000410000 */
[----:B------:R2:W3:Y:S01]  /*6b40*/  MUFU.EX2 R185, R6 ;  /* 0x0000000600b97308 */ /* 0x0004e20000000800 */
[----:B-1----:R-:W1:Y:S01]  /*6b50*/  LDSM.16.MT88.4 R20, [R217+0xb000] ;  /* 0x00b00000d914783b */ /* 0x002e620000004200 */
[----:B------:R-:W-:Y:S01]  /*6b60*/  F2FP.BF16.F32.PACK_AB R5, R202, R201 ;  /* 0x000000c9ca05723e */ /* 0x000fe200000010ff */
[-C--:B------:R-:W-:Y:S01]  /*6b70*/  FMUL.FTZ R104, R104, R8.reuse ;  /* 0x0000000868687220 */ /* 0x080fe20000410000 */
[-C--:B------:R-:W-:Y:S01]  /*6b80*/  FMUL.FTZ R105, R105, R8.reuse ;  /* 0x0000000869697220 */ /* 0x080fe20000410000 */
[-C--:B------:R-:W-:Y:S01]  /*6b90*/  FMUL.FTZ R108, R108, R8.reuse ;  /* 0x000000086c6c7220 */ /* 0x080fe20000410000 */
[-C--:B------:R-:W-:Y:S01]  /*6ba0*/  FMUL.FTZ R109, R109, R8.reuse ;  /* 0x000000086d6d7220 */ /* 0x080fe20000410000 */
[-C--:B------:R-:W-:Y:S01]  /*6bb0*/  FMUL.FTZ R120, R120, R8.reuse ;  /* 0x0000000878787220 */ /* 0x080fe20000410000 */
[----:B------:R-:W5:Y:S01]  /*6bc0*/  MUFU.EX2 R3, R3 ;  /* 0x0000000300037308 */ /* 0x000f620000000800 */
[-C--:B------:R-:W-:Y:S01]  /*6bd0*/  FMUL.FTZ R121, R121, R8.reuse ;  /* 0x0000000879797220 */ /* 0x080fe20000410000 */
[-C--:B------:R-:W-:Y:S01]  /*6be0*/  FMUL.FTZ R124, R124, R8.reuse ;  /* 0x000000087c7c7220 */ /* 0x080fe20000410000 */
[----:B------:R-:W-:-:S05]  /*6bf0*/  FMUL.FTZ R125, R125, R8 ;  /* 0x000000087d7d7220 */ /* 0x000fca0000410000 */
[----:B------:R-:W4:Y:S01]  /*6c00*/  MUFU.EX2 R2, R2 ;  /* 0x0000000200027308 */ /* 0x000f220000000800 */
[----:B--2---:R-:W-:Y:S02]  /*6c10*/  F2FP.BF16.F32.PACK_AB R6, R187, R186 ;  /* 0x000000babb06723e */ /* 0x004fe400000010ff */
[----:B---3--:R-:W-:-:S05]  /*6c20*/  F2FP.BF16.F32.PACK_AB R7, R184, R185 ;  /* 0x000000b9b807723e */ /* 0x008fca00000010ff */
[----:B------:R-:W2:Y:S01]  /*6c30*/  MUFU.EX2 R0, R0 ;  /* 0x0000000000007308 */ /* 0x000ea20000000800 */
        /* <DEDUP_REMOVED lines=32> */
[C---:B------:R-:W-:Y:S01]  /*6e40*/  HMMA.16816.F32.BF16 R144, R4.reuse, R32, R144 ;  /* 0x000000200490723c */ /* 0x040fe20000041890 */
[-C--:B----4-:R-:W-:Y:S01]  /*6e50*/  FMUL.FTZ R156, R156, R2.reuse ;  /* 0x000000029c9c7220 */ /* 0x090fe20000410000 */
[----:B------:R-:W-:Y:S01]  /*6e60*/  FMUL.FTZ R157, R157, R2 ;  /* 0x000000029d9d7220 */ /* 0x000fe20000410000 */
[-C--:B--2---:R-:W-:Y:S01]  /*6e70*/  FMUL.FTZ R158, R158, R0.reuse ;  /* 0x000000009e9e7220 */ /* 0x084fe20000410000 */
[----:B------:R-:W-:Y:S01]  /*6e80*/  FMUL.FTZ R159, R159, R0 ;  /* 0x000000009f9f7220 */ /* 0x000fe20000410000 */
[-C--:B------:R-:W-:Y:S01]  /*6e90*/  FMUL.FTZ R148, R148, R2.reuse ;  /* 0x0000000294947220 */ /* 0x080fe20000410000 */
[C---:B------:R-:W-:Y:S01]  /*6ea0*/  HMMA.16816.F32.BF16 R152, R4.reuse, R34, R152 ;  /* 0x000000220498723c */ /* 0x040fe20000041898 */
[----:B------:R-:W-:Y:S01]  /*6eb0*/  FMUL.FTZ R149, R149, R2 ;  /* 0x0000000295957220 */ /* 0x000fe20000410000 */
[-C--:B------:R-:W-:Y:S01]  /*6ec0*/  FMUL.FTZ R150, R150, R0.reuse ;  /* 0x0000000096967220 */ /* 0x080fe20000410000 */
[----:B------:R-:W-:Y:S01]  /*6ed0*/  FMUL.FTZ R151, R151, R0 ;  /* 0x0000000097977220 */ /* 0x000fe20000410000 */
[-C--:B------:R-:W-:Y:S01]  /*6ee0*/  FMUL.FTZ R164, R164, R2.reuse ;  /* 0x00000002a4a47220 */ /* 0x080fe20000410000 */
[----:B------:R-:W-:Y:S01]  /*6ef0*/  FMUL.FTZ R165, R165, R2 ;  /* 0x00000002a5a57220 */ /* 0x000fe20000410000 */
[C---:B------:R-:W-:Y:S01]  /*6f00*/  HMMA.16816.F32.BF16 R160, R4.reuse, R136, R160 ;  /* 0x0000008804a0723c */ /* 0x040fe200000418a0 */
[-C--:B------:R-:W-:Y:S01]  /*6f10*/  FMUL.FTZ R166, R166, R0.reuse ;  /* 0x00000000a6a67220 */ /* 0x080fe20000410000 */
[----:B------:R-:W-:Y:S01]  /*6f20*/  FMUL.FTZ R167, R167, R0 ;  /* 0x00000000a7a77220 */ /* 0x000fe20000410000 */
[-C--:B------:R-:W-:Y:S01]  /*6f30*/  FMUL.FTZ R172, R172, R2.reuse ;  /* 0x00000002acac7220 */ /* 0x080fe20000410000 */
        /* <DEDUP_REMOVED lines=32> */
[C---:B-1----:R-:W-:Y:S01]  /*7140*/  HMMA.16816.F32.BF16 R72, R4.reuse, R20, R72 ;  /* 0x000000140448723c */ /* 0x042fe20000041848 */
        /* <DEDUP_REMOVED lines=28> */
[----:B------:R-:W-:Y:S01]  /*7310*/  FFMA.FTZ R3, R252, R3, R201 ;  /* 0x00000003fc037223 */ /* 0x000fe200000100c9 */
[C---:B------:R-:W-:Y:S06]  /*7320*/  HMMA.16816.F32.BF16 R108, R4.reuse, R26, R108 ;  /* 0x0000001a046c723c */ /* 0x040fec000004186c */
[C---:B------:R-:W-:Y:S06]  /*7330*/  HMMA.16816.F32.BF16 R120, R4.reuse, R28, R120 ;  /* 0x0000001c0478723c */ /* 0x040fec0000041878 */
[----:B------:R-:W-:Y:S07]  /*7340*/  HMMA.16816.F32.BF16 R240, R4, R30, R124 ;  /* 0x0000001e04f0723c */ /* 0x000fee000004187c */
[----:B------:R-:W-:-:S02]  /*7350*/  F2FP.BF16.F32.PACK_AB R4, R249, R250 ;  /* 0x000000faf904723e */ /* 0x000fc400000010ff */
[----:B------:R-:W-:Y:S02]  /*7360*/  F2FP.BF16.F32.PACK_AB R5, R244, R245 ;  /* 0x000000f5f405723e */ /* 0x000fe400000010ff */
[----:B------:R-:W-:Y:S02]  /*7370*/  F2FP.BF16.F32.PACK_AB R6, R251, R248 ;  /* 0x000000f8fb06723e */ /* 0x000fe400000010ff */
[----:B------:R-:W-:Y:S02]  /*7380*/  F2FP.BF16.F32.PACK_AB R7, R247, R246 ;  /* 0x000000f6f707723e */ /* 0x000fe400000010ff */
[----:B------:R-:W-:Y:S02]  /*7390*/  MOV R127, R210 ;  /* 0x000000d2007f7202 */ /* 0x000fe40000000f00 */
[----:B------:R-:W-:Y:S02]  /*73a0*/  MOV R126, R209 ;  /* 0x000000d1007e7202 */ /* 0x000fe40000000f00 */
[----:B------:R-:W-:Y:S01]  /*73b0*/  MOV R125, R208 ;  /* 0x000000d0007d7202 */ /* 0x000fe20000000f00 */
[C---:B------:R-:W-:Y:S06]  /*73c0*/  HMMA.16816.F32.BF16 R148, R4.reuse, R32, R148 ;  /* 0x000000200494723c */ /* 0x040fec0000041894 */
[C---:B------:R-:W-:Y:S01]  /*73d0*/  HMMA.16816.F32.BF16 R208, R4.reuse, R34, R156 ;  /* 0x0000002204d0723c */ /* 0x040fe2000004189c */
[----:B------:R1:W-:Y:S01]  /*73e0*/  MUFU.EX2 R34, R15 ;  /* 0x0000000f00227308 */ /* 0x0003e20000000800 */
[----:B------:R-:W2:Y:S04]  /*73f0*/  LDSM.16.MT88.4 R156, [R217+0xa800] ;  /* 0x00a80000d99c783b */ /* 0x000ea80000004200 */
[C---:B------:R-:W-:Y:S06]  /*7400*/  HMMA.16816.F32.BF16 R164, R4.reuse, R136, R164 ;  /* 0x0000008804a4723c */ /* 0x040fec00000418a4 */
[----:B------:R-:W-:Y:S01]  /*7410*/  HMMA.16816.F32.BF16 R196, R4, R138, R172 ;  /* 0x0000008a04c4723c */ /* 0x000fe200000418ac */
[----:B------:R-:W3:Y:S01]  /*7420*/  LDSM.16.MT88.4 R172, [R219+0xa800] ;  /* 0x00a80000dbac783b */ /* 0x000ee20000004200 */
[----:B-1----:R-:W-:-:S04]  /*7430*/  FFMA.FTZ R15, R177, UR26, -R12 ;  /* 0x0000001ab10f7c23 */ /* 0x002fc8000801080c */
[C---:B------:R-:W-:Y:S01]  /*7440*/  HMMA.16816.F32.BF16 R136, R4.reuse, R22, R80 ;  /* 0x000000160488723c */ /* 0x040fe20000041850 */
[----:B------:R-:W-:Y:S01]  /*7450*/  LDSM.16.MT88.4 R80, [R217+0xb800] ;  /* 0x00b80000d950783b */ /* 0x000fe20000004200 */
[----:B------:R1:W4:Y:S04]  /*7460*/  MUFU.EX2 R35, R15 ;  /* 0x0000000f00237308 */ /* 0x0003280000000800 */
[C---:B------:R-:W-:Y:S06]  /*7470*/  HMMA.16816.F32.BF16 R68, R4.reuse, R20, R68 ;  /* 0x000000140444723c */ /* 0x040fec0000041844 */
[C---:B------:R-:W-:Y:S06]  /*7480*/  HMMA.16816.F32.BF16 R36, R4.reuse, R132, R36 ;  /* 0x000000840424723c */ /* 0x040fec0000041824 */
[----:B------:R-:W-:Y:S01]  /*7490*/  HMMA.16816.F32.BF16 R188, R4, R134, R48 ;  /* 0x0000008604bc723c */ /* 0x000fe20000041830 */
[----:B------:R-:W5:Y:S01]  /*74a0*/  LDSM.16.MT88.4 R48, [R222+0xa800] ;  /* 0x00a80000de30783b */ /* 0x000f620000004200 */
[--C-:B-1----:R-:W-:Y:S01]  /*74b0*/  FFMA.FTZ R15, R178, UR26, -R12.reuse ;  /* 0x0000001ab20f7c23 */ /* 0x102fe2000801080c */
[----:B------:R-:W-:Y:S01]  /*74c0*/  FFMA.FTZ R12, R179, UR26, -R12 ;  /* 0x0000001ab30c7c23 */ /* 0x000fe2000801080c */
[----:B------:R-:W-:-:S02]  /*74d0*/  MOV R179, R126 ;  /* 0x0000007e00b37202 */ /* 0x000fc40000000f00 */
[C---:B------:R-:W-:Y:S01]  /*74e0*/  HMMA.16816.F32.BF16 R52, R4.reuse, R140, R52 ;  /* 0x0000008c0434723c */ /* 0x040fe20000041834 */
[----:B------:R1:W-:Y:S01]  /*74f0*/  MUFU.EX2 R32, R12 ;  /* 0x0000000c00207308 */ /* 0x0003e20000000800 */
[----:B------:R-:W-:Y:S02]  /*7500*/  MOV R178, R125 ;  /* 0x0000007d00b27202 */ /* 0x000fe40000000f00 */
[----:B----4-:R-:W-:Y:S02]  /*7510*/  F2FP.BF16.F32.PACK_AB R124, R35, R34 ;  /* 0x00000022237c723e */ /* 0x010fe400000010ff */
[C---:B------:R-:W-:Y:S03]  /*7520*/  HMMA.16816.F32.BF16 R100, R4.reuse, R24, R100 ;  /* 0x000000180464723c */ /* 0x040fe60000041864 */
[----:B------:R-:W4:Y:S03]  /*7530*/  MUFU.EX2 R33, R15 ;  /* 0x0000000f00217308 */ /* 0x000f260000000800 */
[----:B------:R-:W-:Y:S01]  /*7540*/  HMMA.16816.F32.BF16 R116, R4, R28, R116 ;  /* 0x0000001c0474723c */ /* 0x000fe20000041874 */
[----:B-1----:R-:W-:-:S05]  /*7550*/  FFMA.FTZ R12, R180, UR26, -R9 ;  /* 0x0000001ab40c7c23 */ /* 0x002fca0008010809 */
[C---:B------:R-:W-:Y:S01]  /*7560*/  HMMA.16816.F32.BF16 R140, R4.reuse, R142, R64 ;  /* 0x0000008e048c723c */ /* 0x040fe20000041840 */
[----:B------:R-:W-:Y:S01]  /*7570*/  MOV R180, R127 ;  /* 0x0000007f00b47202 */ /* 0x000fe20000000f00 */
[----:B------:R-:W1:Y:S01]  /*7580*/  LDSM.16.MT88.4 R64, [R221+0xa800] ;  /* 0x00a80000dd40783b */ /* 0x000e620000004200 */
[----:B------:R2:W-:Y:S03]  /*7590*/  MUFU.EX2 R22, R12 ;  /* 0x0000000c00167308 */ /* 0x0005e60000000800 */
[----:B------:R-:W-:Y:S01]  /*75a0*/  HMMA.16816.F32.BF16 R84, R4, R16, R84 ;  /* 0x000000100454723c */ /* 0x000fe20000041854 */
[----:B----4-:R-:W-:-:S05]  /*75b0*/  F2FP.BF16.F32.PACK_AB R126, R32, R33 ;  /* 0x00000021207e723e */ /* 0x010fca00000010ff */
[C---:B------:R-:W-:Y:S01]  /*75c0*/  HMMA.16816.F32.BF16 R132, R4.reuse, R18, R96 ;  /* 0x000000120484723c */ /* 0x040fe20000041860 */
[----:B------:R-:W4:Y:S04]  /*75d0*/  LDSM.16.MT88.4 R96, [R219+0xb800] ;  /* 0x00b80000db60783b */ /* 0x000f280000004200 */
[----:B------:R-:W-:Y:S01]  /*75e0*/  LDSM.16.MT88.4 R16, [R221+0xb800] ;  /* 0x00b80000dd10783b */ /* 0x000fe20000004200 */
[C---:B------:R-:W-:Y:S01]  /*75f0*/  HMMA.16816.F32.BF16 R24, R4.reuse, R26, R112 ;  /* 0x0000001a0418723c */ /* 0x040fe20000041870 */
[----:B--2---:R-:W-:Y:S02]  /*7600*/  FFMA.FTZ R12, R181, UR26, -R9 ;  /* 0x0000001ab50c7c23 */ /* 0x004fe40008010809 */
[----:B------:R-:W2:Y:S02]  /*7610*/  LDSM.16.MT88.4 R112, [R222+0xb800] ;  /* 0x00b80000de70783b */ /* 0x000ea40000004200 */
[----:B------:R3:W5:Y:S01]  /*7620*/  MUFU.EX2 R20, R12 ;  /* 0x0000000c00147308 */ /* 0x0007620000000800 */
[----:B------:R-:W-:Y:S07]  /*7630*/  HMMA.16816.F32.BF16 R28, R4, R30, R128 ;  /* 0x0000001e041c723c */ /* 0x000fee0000041880 */
[----:B------:R-:W-:Y:S01]  /*7640*/  FFMA.FTZ R4, R195, UR26, -R14 ;  /* 0x0000001ac3047c23 */ /* 0x000fe2000801080e */
[----:B------:R-:W-:-:S03]  /*7650*/  FFMA.FTZ R5, R194, UR26, -R13 ;  /* 0x0000001ac2057c23 */ /* 0x000fc6000801080d */
[----:B------:R1:W-:Y:S01]  /*7660*/  MUFU.EX2 R23, R4 ;  /* 0x0000000400177308 */ /* 0x0003e20000000800 */
[--C-:B---3--:R-:W-:Y:S01]  /*7670*/  FFMA.FTZ R12, R182, UR26, -R9.reuse ;  /* 0x0000001ab60c7c23 */ /* 0x108fe20008010809 */
[----:B------:R-:W-:Y:S01]  /*7680*/  FFMA.FTZ R9, R183, UR26, -R9 ;  /* 0x0000001ab7097c23 */ /* 0x000fe20008010809 */
[----:B-----5:R-:W-:-:S05]  /*7690*/  F2FP.BF16.F32.PACK_AB R125, R20, R22 ;  /* 0x00000016147d723e */ /* 0x020fca00000010ff */
[----:B------:R-:W-:Y:S08]  /*76a0*/  MUFU.EX2 R7, R5 ;  /* 0x0000000500077308 */ /* 0x000ff00000000800 */
[----:B------:R3:W-:Y:S01]  /*76b0*/  MUFU.EX2 R21, R12 ;  /* 0x0000000c00157308 */ /* 0x0007e20000000800 */
[----:B-1----:R-:W-:-:S07]  /*76c0*/  FFMA.FTZ R4, R204, UR26, -R14 ;  /* 0x0000001acc047c23 */ /* 0x002fce000801080e */
[----:B------:R1:W5:Y:S01]  /*76d0*/  MUFU.EX2 R15, R9 ;  /* 0x00000009000f7308 */ /* 0x0003620000000800 */
[----:B---3--:R-:W-:-:S07]  /*76e0*/  FFMA.FTZ R12, R192, UR26, -R14 ;  /* 0x0000001ac00c7c23 */ /* 0x008fce000801080e */
[----:B------:R-:W-:Y:S01]  /*76f0*/  MUFU.EX2 R177, R12 ;  /* 0x0000000c00b17308 */ /* 0x000fe20000000800 */
[----:B-1----:R-:W-:Y:S01]  /*7700*/  FFMA.FTZ R9, R193, UR26, -R14 ;  /* 0x0000001ac1097c23 */ /* 0x002fe2000801080e */
[----:B-----5:R-:W-:-:S06]  /*7710*/  F2FP.BF16.F32.PACK_AB R127, R15, R21 ;  /* 0x000000150f7f723e */ /* 0x020fcc00000010ff */
[----:B------:R1:W3:Y:S01]  /*7720*/  MUFU.EX2 R12, R4 ;  /* 0x00000004000c7308 */ /* 0x0002e20000000800 */
[C---:B------:R-:W-:Y:S07]  /*7730*/  HMMA.16816.F32.BF16 R144, R124.reuse, R156, R144 ;  /* 0x0000009c7c90723c */ /* 0x040fee0000041890 */
[----:B------:R5:W4:Y:S01]  /*7740*/  MUFU.EX2 R176, R9 ;  /* 0x0000000900b07308 */ /* 0x000b220000000800 */
[C---:B------:R-:W-:Y:S06]  /*7750*/  HMMA.16816.F32.BF16 R152, R124.reuse, R158, R152 ;  /* 0x0000009e7c98723c */ /* 0x040fec0000041898 */
[----:B------:R-:W-:Y:S01]  /*7760*/  HMMA.16816.F32.BF16 R160, R124, R172, R160 ;  /* 0x000000ac7ca0723c */ /* 0x000fe200000418a0 */
[----:B-1----:R-:W-:Y:S01]  /*7770*/  FFMA.FTZ R4, R206, UR26, -R13 ;  /* 0x0000001ace047c23 */ /* 0x002fe2000801080d */
[----:B---3--:R-:W-:-:S03]  /*7780*/  F2FP.BF16.F32.PACK_AB R130, R12, R23 ;  /* 0x000000170c82723e */ /* 0x008fc600000010ff */
[----:B------:R1:W3:Y:S01]  /*7790*/  MUFU.EX2 R6, R4 ;  /* 0x0000000400067308 */ /* 0x0002e20000000800 */
[C---:B------:R-:W-:Y:S01]  /*77a0*/  HMMA.16816.F32.BF16 R168, R124.reuse, R174, R168 ;  /* 0x000000ae7ca8723c */ /* 0x040fe200000418a8 */
[----:B-----5:R-:W-:Y:S01]  /*77b0*/  FFMA.FTZ R9, R180, R2, R250 ;  /* 0x00000002b4097223 */ /* 0x020fe200000100fa */
[----:B------:R-:W-:Y:S01]  /*77c0*/  FFMA.FTZ R2, R179, R0, R245 ;  /* 0x00000000b3027223 */ /* 0x000fe200000100f5 */
[----:B------:R-:W-:Y:S01]  /*77d0*/  FFMA.FTZ R0, R178, R8, R207 ;  /* 0x00000008b2007223 */ /* 0x000fe200000100cf */
[----:B----4-:R-:W-:Y:S01]  /*77e0*/  F2FP.BF16.F32.PACK_AB R128, R176, R177 ;  /* 0x000000b1b080723e */ /* 0x010fe200000010ff */
        /* <DEDUP_REMOVED lines=9> */
[----:B-1----:R-:W-:Y:S01]  /*7880*/  FFMA.FTZ R4, R205, UR26, -R13 ;  /* 0x0000001acd047c23 */ /* 0x002fe2000801080d */
[----:B------:R-:W-:Y:S01]  /*7890*/  FADD.FTZ R8, R247, R8 ;  /* 0x00000008f7087221 */ /* 0x000fe20000010000 */
[----:B------:R-:W-:Y:S01]  /*78a0*/  FADD.FTZ R2, R187, R2 ;  /* 0x00000002bb027221 */ /* 0x000fe20000010000 */
[----:B------:R-:W-:Y:S01]  /*78b0*/  FADD.FTZ R0, R184, R0 ;  /* 0x00000000b8007221 */ /* 0x000fe20000010000 */
[----:B------:R1:W-:Y:S01]  /*78c0*/  MUFU.EX2 R5, R4 ;  /* 0x0000000400057308 */ /* 0x0003e20000000800 */
[----:B---3--:R-:W-:Y:S01]  /*78d0*/  F2FP.BF16.F32.PACK_AB R129, R6, R7 ;  /* 0x000000070681723e */ /* 0x008fe200000010ff */
        /* <DEDUP_REMOVED lines=12> */
[----:B------:R-:W-:-:S02]  /*79a0*/  FADD.FTZ R249, R12, R3 ;  /* 0x000000030cf97221 */ /* 0x000fc40000010000 */
[----:B------:R-:W-:Y:S01]  /*79b0*/  FADD.FTZ R245, R32, R2 ;  /* 0x0000000220f57221 */ /* 0x000fe20000010000 */
[----:B-1----:R-:W-:Y:S01]  /*79c0*/  FFMA.FTZ R4, R200, UR26, -R13 ;  /* 0x0000001ac8047c23 */ /* 0x002fe2000801080d */
[----:B------:R-:W-:Y:S01]  /*79d0*/  FADD.FTZ R250, R15, R0 ;  /* 0x000000000ffa7221 */ /* 0x000fe20000010000 */
[----:B------:R1:W-:Y:S01]  /*79e0*/  STL [R1+0xc], R249 ;  /* 0x00000cf901007387 */ /* 0x0003e20000100800 */
[C---:B------:R-:W-:Y:S03]  /*79f0*/  HMMA.16816.F32.BF16 R44, R124.reuse, R50, R44 ;  /* 0x000000327c2c723c */ /* 0x040fe6000004182c */
[----:B------:R-:W3:Y:S03]  /*7a00*/  MUFU.EX2 R4, R4 ;  /* 0x0000000400047308 */ /* 0x000ee60000000800 */
[C---:B------:R-:W-:Y:S06]  /*7a10*/  HMMA.16816.F32.BF16 R56, R124.reuse, R64, R56 ;  /* 0x000000407c38723c */ /* 0x040fec0000041838 */
[C---:B------:R-:W-:Y:S06]  /*7a20*/  HMMA.16816.F32.BF16 R60, R124.reuse, R66, R60 ;  /* 0x000000427c3c723c */ /* 0x040fec000004183c */
[----:B------:R-:W-:Y:S01]  /*7a30*/  HMMA.16816.F32.BF16 R72, R124, R80, R72 ;  /* 0x000000507c48723c */ /* 0x000fe20000041848 */
[----:B---3--:R-:W-:Y:S01]  /*7a40*/  F2FP.BF16.F32.PACK_AB R131, R4, R5 ;  /* 0x000000050483723e */ /* 0x008fe200000010ff */
[----:B------:R-:W-:-:S04]  /*7a50*/  FADD.FTZ R5, R5, R6 ;  /* 0x0000000605057221 */ /* 0x000fc80000010000 */
[----:B------:R-:W-:Y:S01]  /*7a60*/  HMMA.16816.F32.BF16 R76, R124, R82, R76 ;  /* 0x000000527c4c723c */ /* 0x000fe2000004184c */
[----:B------:R-:W-:-:S05]  /*7a70*/  FADD.FTZ R252, R4, R5 ;  /* 0x0000000504fc7221 */ /* 0x000fca0000010000 */
[----:B------:R1:W-:Y:S01]  /*7a80*/  STL [R1+0x8], R252 ;  /* 0x000008fc01007387 */ /* 0x0003e20000100800 */
[C---:B------:R-:W-:Y:S03]  /*7a90*/  HMMA.16816.F32.BF16 R88, R124.reuse, R96, R88 ;  /* 0x000000607c58723c */ /* 0x040fe60000041858 */
[----:B------:R1:W-:Y:S03]  /*7aa0*/  STL [R1+0x4], R245 ;  /* 0x000004f501007387 */ /* 0x0003e60000100800 */
[C---:B------:R-:W-:Y:S01]  /*7ab0*/  HMMA.16816.F32.BF16 R92, R124.reuse, R98, R92 ;  /* 0x000000627c5c723c */ /* 0x040fe2000004185c */
[----:B------:R1:W-:Y:S05]  /*7ac0*/  STL [R1], R250 ;  /* 0x000000fa01007387 */ /* 0x0003ea0000100800 */
        /* <DEDUP_REMOVED lines=8> */
[----:B------:R-:W-:Y:S06]  /*7b50*/  HMMA.16816.F32.BF16 R100, R128, R112, R100 ;  /* 0x000000708064723c */ /* 0x000fec0000041864 */
[----:B------:R-:W-:Y:S06]  /*7b60*/  HMMA.16816.F32.BF16 R120, R124, R16, R120 ;  /* 0x000000107c78723c */ /* 0x000fec0000041878 */
[C---:B------:R-:W-:Y:S06]  /*7b70*/  HMMA.16816.F32.BF16 R156, R128.reuse, R158, R208 ;  /* 0x0000009e809c723c */ /* 0x040fec00000418d0 */
[C---:B------:R-:W-:Y:S06]  /*7b80*/  HMMA.16816.F32.BF16 R172, R128.reuse, R174, R196 ;  /* 0x000000ae80ac723c */ /* 0x040fec00000418c4 */
[C---:B------:R-:W-:Y:S06]  /*7b90*/  HMMA.16816.F32.BF16 R48, R128.reuse, R50, R188 ;  /* 0x000000328030723c */ /* 0x040fec00000418bc */
[C---:B------:R-:W-:Y:S06]  /*7ba0*/  HMMA.16816.F32.BF16 R64, R128.reuse, R66, R140 ;  /* 0x000000428040723c */ /* 0x040fec000004188c */
[C---:B------:R-:W-:Y:S06]  /*7bb0*/  HMMA.16816.F32.BF16 R80, R128.reuse, R82, R136 ;  /* 0x000000528050723c */ /* 0x040fec0000041888 */
[----:B------:R-:W-:Y:S01]  /*7bc0*/  HMMA.16816.F32.BF16 R96, R128, R98, R132 ;  /* 0x000000628060723c */ /* 0x000fe20000041884 */
[----:B------:R-:W-:-:S02]  /*7bd0*/  MOV R136, R215 ;  /* 0x000000d700887202 */ /* 0x000fc40000000f00 */
[----:B------:R-:W-:-:S03]  /*7be0*/  MOV R137, R212 ;  /* 0x000000d400897202 */ /* 0x000fc60000000f00 */
[----:B------:R-:W-:Y:S01]  /*7bf0*/  HMMA.16816.F32.BF16 R112, R128, R114, R24 ;  /* 0x000000728070723c */ /* 0x000fe20000041818 */
[----:B------:R-:W-:Y:S02]  /*7c00*/  MOV R135, R214 ;  /* 0x000000d600877202 */ /* 0x000fe40000000f00 */
[----:B------:R-:W-:-:S03]  /*7c10*/  MOV R134, R213 ;  /* 0x000000d500867202 */ /* 0x000fc60000000f00 */
[----:B------:R-:W-:Y:S06]  /*7c20*/  HMMA.16816.F32.BF16 R116, R128, R16, R116 ;  /* 0x000000108074723c */ /* 0x000fec0000041874 */
[-C--:B------:R-:W-:Y:S06]  /*7c30*/  HMMA.16816.F32.BF16 R124, R124, R18.reuse, R240 ;  /* 0x000000127c7c723c */ /* 0x080fec00000418f0 */
[----:B------:R-:W-:Y:S01]  /*7c40*/  HMMA.16816.F32.BF16 R128, R128, R18, R28 ;  /* 0x000000128080723c */ /* 0x000fe2000004181c */
[----:B------:R-:W-:-:S08]  /*7c50*/  NOP ;  /* 0x0000000000007918 */ /* 0x000fd00000000000 */
[----:B-1----:R-:W-:-:S15]  /*7c60*/  @!P0 BRA `(.L_x_1303) ;  /* 0x0000007c00dc8947 */ /* 0x002fde0003800000 */
[----:B------:R-:W-:-:S04]  /*7c70*/  DEPBAR.LE SB0, 0x0 ;  /* 0x000080000000791a */ /* 0x000fc80000000000 */
[----:B------:R-:W-:Y:S01]  /*7c80*/  USHF.L.U32 UR4, UR8, 0x6, URZ ;  /* 0x0000000608047899 */ /* 0x000fe2000800063f */
[----:B------:R-:W1:Y:S01]  /*7c90*/  S2R R13, SR_TID.X ;  /* 0x00000000000d7919 */ /* 0x000e620000002100 */
[----:B------:R-:W-:Y:S02]  /*7ca0*/  USHF.L.U64.HI UR8, UR8, 0x6, UR9 ;  /* 0x0000000608087899 */ /* 0x000fe40008010209 */
[----:B------:R-:W-:Y:S02]  /*7cb0*/  UIADD3 UR22, UR21, -0x3, URZ ;  /* 0xfffffffd15167890 */ /* 0x000fe4000fffe03f */
[----:B------:R-:W-:Y:S01]  /*7cc0*/  IMAD.U32 R14, RZ, RZ, UR4 ;  /* 0x00000004ff0e7e24 */ /* 0x000fe2000f8e00ff */
[----:B------:R-:W-:Y:S01]  /*7cd0*/  BAR.SYNC.DEFER_BLOCKING 0x0 ;  /* 0x0000000000007b1d */ /* 0x000fe20000010000 */
[----:B------:R-:W-:Y:S01]  /*7ce0*/  IADD3 R16, P2, R10, -UR4, RZ ;  /* 0x800000040a107c10 */ /* 0x000fe2000ff5e0ff */
[----:B------:R-:W-:Y:S01]  /*7cf0*/  IMAD.U32 R0, RZ, RZ, UR8 ;  /* 0x00000008ff007e24 */ /* 0x000fe2000f8e00ff */
[----:B------:R-:W-:Y:S01]  /*7d00*/  UISETP.GT.AND UP0, UPT, UR22, UR12, UPT ;  /* 0x0000000c1600728c */ /* 0x000fe2000bf04270 */
[----:B------:R-:W-:-:S02]  /*7d10*/  IADD3 R14, P1, P0, -R14, UR20, R10 ;  /* 0x000000140e0e7c10 */ /* 0x000fc4000f83e10a */
[----:B------:R-:W-:Y:S02]  /*7d20*/  IADD3.X R17, R11, ~UR8, RZ, P2, !PT ;  /* 0x800000080b117c10 */ /* 0x000fe400097fe4ff */
[----:B------:R-:W-:Y:S01]  /*7d30*/  IADD3.X R15, ~R0, UR17, R11, P1, P0 ;  /* 0x00000011000f7c10 */ /* 0x000fe20008fe050b */
[----:B------:R-:W-:Y:S02]  /*7d40*/  IMAD.U32 R0, RZ, RZ, UR22 ;  /* 0x00000016ff007e24 */ /* 0x000fe4000f8e00ff */
[----:B------:R-:W-:Y:S01]  /*7d50*/  @!PT LDS RZ, [RZ] ;  /* 0x00000000fffff984 */ /* 0x000fe20000000800 */
[----:B------:R-:W-:Y:S01]  /*7d60*/  @!PT LDS RZ, [RZ] ;  /* 0x00000000fffff984 */ /* 0x000fe20000000800 */
[----:B------:R-:W-:Y:S01]  /*7d70*/  @!PT LDS RZ, [RZ] ;  /* 0x00000000fffff984 */ /* 0x000fe20000000800 */
[----:B------:R2:W-:Y:S01]  /*7d80*/  LDGSTS.E.BYPASS.LTC128B.128 [R239+0xa000], desc[UR18][R16.64] ;  /* 0x0a00000010ef7fae */ /* 0x0005e2000b901d52 */
[----:B-1----:R-:W-:-:S03]  /*7d90*/  IMAD.SHL.U32 R13, R13, 0x2, RZ ;  /* 0x000000020d0d7824 */ /* 0x002fc600078e00ff */
[----:B------:R2:W-:Y:S02]  /*7da0*/  LDGSTS.E.BYPASS.LTC128B.128 [R239+0xb000], desc[UR18][R16.64+0x80] ;  /* 0x0b00008010ef7fae */ /* 0x0005e4000b901d52 */
[----:B------:R-:W-:Y:S02]  /*7db0*/  LOP3.LUT R13, R13, 0x6, RZ, 0xc0, !PT ;  /* 0x000000060d0d7812 */ /* 0x000fe400078ec0ff */
[----:B------:R2:W-:Y:S04]  /*7dc0*/  LDGSTS.E.BYPASS.LTC128B.128 [R239+0xa800], desc[UR18][R14.64] ;  /* 0x0a8000000eef7fae */ /* 0x0005e8000b901d52 */
[----:B------:R2:W-:Y:S01]  /*7dd0*/  LDGSTS.E.BYPASS.LTC128B.128 [R239+0xb800], desc[UR18][R14.64+0x80] ;  /* 0x0b8000800eef7fae */ /* 0x0005e2000b901d52 */
[----:B------:R-:W-:-:S03]  /*7de0*/  IMAD R0, R0, 0x20, R13 ;  /* 0x0000002000007824 */ /* 0x000fc600078e020d */
[----:B------:R-:W-:Y:S01]  /*7df0*/  LDSM.16.M88.4 R24, [R216+0x8000] ;  /* 0x00800000d818783b */ /* 0x000fe20000000200 */
[C---:B------:R-:W-:Y:S01]  /*7e00*/  VIADD R2, R0.reuse, 0x1 ;  /* 0x0000000100027836 */ /* 0x040fe20000000000 */
[CC--:B------:R-:W-:Y:S01]  /*7e10*/  ISETP.GE.AND P3, PT, R0.reuse, R236.reuse, PT ;  /* 0x000000ec0000720c */ /* 0x0c0fe20003f66270 */
[C---:B------:R-:W-:Y:S01]  /*7e20*/  VIADD R3, R0.reuse, 0x11 ;  /* 0x0000001100037836 */ /* 0x040fe20000000000 */
[----:B------:R-:W1:Y:S01]  /*7e30*/  LDSM.16.M88.4 R4, [R218+0x2000] ;  /* 0x00200000da04783b */ /* 0x000e620000000200 */
[-C--:B------:R-:W-:Y:S02]  /*7e40*/  ISETP.GE.AND P2, PT, R0, R235.reuse, PT ;  /* 0x000000eb0000720c */ /* 0x080fe40003f46270 */
[C---:B------:R-:W-:Y:S01]  /*7e50*/  ISETP.GE.AND P4, PT, R2.reuse, R235, PT ;  /* 0x000000eb0200720c */ /* 0x040fe20003f86270 */
[----:B------:R-:W3:Y:S01]  /*7e60*/  LDSM.16.M88.4 R32, [R216+0x8800] ;  /* 0x00880000d820783b */ /* 0x000ee20000000200 */
[C---:B------:R-:W-:Y:S02]  /*7e70*/  ISETP.GE.AND P6, PT, R2.reuse, R236, PT ;  /* 0x000000ec0200720c */ /* 0x040fe40003fc6270 */
[C---:B------:R-:W-:Y:S01]  /*7e80*/  ISETP.GE.AND P1, PT, R2.reuse, R238, PT ;  /* 0x000000ee0200720c */ /* 0x040fe20003f26270 */
[----:B------:R-:W4:Y:S01]  /*7e90*/  LDSM.16.M88.4 R20, [R218] ;  /* 0x00000000da14783b */ /* 0x000f220000000200 */
[----:B------:R-:W-:-:S02]  /*7ea0*/  ISETP.GE.AND P0, PT, R2, R237, PT ;  /* 0x000000ed0200720c */ /* 0x000fc40003f06270 */
[-C--:B------:R-:W-:Y:S01]  /*7eb0*/  ISETP.LT.OR P3, PT, R0, R232.reuse, P3 ;  /* 0x000000e80000720c */ /* 0x080fe20001f61670 */
[----:B------:R-:W-:Y:S01]  /*7ec0*/  LDSM.16.M88.4 R132, [R227] ;  /* 0x00000000e384783b */ /* 0x000fe20000000200 */
[C---:B------:R-:W-:Y:S02]  /*7ed0*/  ISETP.LT.OR P4, PT, R2.reuse, R231, P4 ;  /* 0x000000e70200720c */ /* 0x040fe40002781670 */
[C---:B------:R-:W-:Y:S01]  /*7ee0*/  ISETP.LT.OR P6, PT, R2.reuse, R232, P6 ;  /* 0x000000e80200720c */ /* 0x040fe200037c1670 */
[----:B------:R-:W5:Y:S01]  /*7ef0*/  LDSM.16.M88.4 R8, [R220+0x2000] ;  /* 0x00200000dc08783b */ /* 0x000f620000000200 */
[C---:B------:R-:W-:Y:S02]  /*7f00*/  ISETP.LT.OR P1, PT, R2.reuse, R234, P1 ;  /* 0x000000ea0200720c */ /* 0x040fe40000f21670 */
[----:B------:R-:W-:Y:S01]  /*7f10*/  ISETP.LT.OR P0, PT, R2, R233, P0 ;  /* 0x000000e90200720c */ /* 0x000fe20000701670 */
[----:B------:R-:W2:Y:S01]  /*7f20*/  LDSM.16.M88.4 R136, [R230] ;  /* 0x00000000e688783b */ /* 0x000ea20000000200 */
[C---:B------:R-:W-:Y:S01]  /*7f30*/  VIADD R2, R0.reuse, 0x8 ;  /* 0x0000000800027836 */ /* 0x040fe20000000000 */
[----:B------:R-:W-:-:S02]  /*7f40*/  ISETP.GE.AND P5, PT, R0, R238, PT ;  /* 0x000000ee0000720c */ /* 0x000fc40003fa6270 */
[----:B------:R-:W2:Y:S01]  /*7f50*/  LDSM.16.M88.4 R28, [R220] ;  /* 0x00000000dc1c783b */ /* 0x000ea20000000200 */
[C---:B------:R-:W-:Y:S02]  /*7f60*/  ISETP.LT.OR P2, PT, R0.reuse, R231, P2 ;  /* 0x000000e70000720c */ /* 0x040fe40001741670 */
[----:B------:R-:W-:Y:S01]  /*7f70*/  ISETP.LT.OR P5, PT, R0, R234, P5 ;  /* 0x000000ea0000720c */ /* 0x000fe20002fa1670 */
[----:B------:R-:W-:Y:S04]  /*7f80*/  LDSM.16.M88.4 R176, [R224+0x8000] ;  /* 0x00800000e0b0783b */ /* 0x000fe80000000200 */
[----:B------:R-:W0:Y:S01]  /*7f90*/  LDGDEPBAR ;  /* 0x00000000000079af */ /* 0x000e220000000000 */
[C---:B-1----:R-:W-:Y:S06]  /*7fa0*/  HMMA.16816.F32.BF16 R192, R4.reuse, R24, RZ ;  /* 0x0000001804c0723c */ /* 0x042fec00000418ff */
[C---:B---3--:R-:W-:Y:S06]  /*7fb0*/  HMMA.16816.F32.BF16 R184, R4.reuse, R32, RZ ;  /* 0x0000002004b8723c */ /* 0x048fec00000418ff */
[C---:B------:R-:W-:Y:S06]  /*7fc0*/  HMMA.16816.F32.BF16 R188, R4.reuse, R26, RZ ;  /* 0x0000001a04bc723c */ /* 0x040fec00000418ff */
[----:B------:R-:W-:Y:S01]  /*7fd0*/  HMMA.16816.F32.BF16 R180, R4, R34, RZ ;  /* 0x0000002204b4723c */ /* 0x000fe200000418ff */
[----:B------:R-:W1:Y:S05]  /*7fe0*/  LDSM.16.M88.4 R4, [R226+0x2000] ;  /* 0x00200000e204783b */ /* 0x000e6a0000000200 */
[C---:B----4-:R-:W-:Y:S06]  /*7ff0*/  HMMA.16816.F32.BF16 R140, R20.reuse, R32, RZ ;  /* 0x00000020148c723c */ /* 0x050fec00000418ff */
[C---:B------:R-:W-:Y:S01]  /*8000*/  HMMA.16816.F32.BF16 R200, R20.reuse, R34, RZ ;  /* 0x0000002214c8723c */ /* 0x040fe200000418ff */
[----:B------:R-:W3:Y:S05]  /*8010*/  LDSM.16.M88.4 R32, [R224+0x8800] ;  /* 0x00880000e020783b */ /* 0x000eea0000000200 */
[C---:B------:R-:W-:Y:S06]  /*8020*/  HMMA.16816.F32.BF16 R196, R20.reuse, R24, RZ ;  /* 0x0000001814c4723c */ /* 0x040fec00000418ff */
[----:B------:R-:W-:Y:S06]  /*8030*/  HMMA.16816.F32.BF16 R24, R20, R26, RZ ;  /* 0x0000001a1418723c */ /* 0x000fec00000418ff */
[C---:B-----5:R-:W-:Y:S06]  /*8040*/  HMMA.16816.F32.BF16 R208, R8.reuse, R132, R192 ;  /* 0x0000008408d0723c */ /* 0x060fec00000418c0 */
[C---:B--2---:R-:W-:Y:S06]  /*8050*/  HMMA.16816.F32.BF16 R204, R8.reuse, R136, R184 ;  /* 0x0000008808cc723c */ /* 0x044fec00000418b8 */
[C---:B------:R-:W-:Y:S06]  /*8060*/  HMMA.16816.F32.BF16 R192, R8.reuse, R134, R188 ;  /* 0x0000008608c0723c */ /* 0x040fec00000418bc */
[----:B------:R-:W-:Y:S01]  /*8070*/  HMMA.16816.F32.BF16 R20, R8, R138, R180 ;  /* 0x0000008a0814723c */ /* 0x000fe200000418b4 */
[----:B------:R-:W2:Y:S05]  /*8080*/  LDSM.16.M88.4 R8, [R226] ;  /* 0x00000000e208783b */ /* 0x000eaa0000000200 */
[C---:B------:R-:W-:Y:S06]  /*8090*/  HMMA.16816.F32.BF16 R184, R28.reuse, R132, R196 ;  /* 0x000000841cb8723c */ /* 0x040fec00000418c4 */
[C---:B------:R-:W-:Y:S01]  /*80a0*/  HMMA.16816.F32.BF16 R180, R28.reuse, R136, R140 ;  /* 0x000000881cb4723c */ /* 0x040fe2000004188c */
[----:B------:R-:W-:Y:S05]  /*80b0*/  LDSM.16.M88.4 R140, [R223] ;  /* 0x00000000df8c783b */ /* 0x000fea0000000200 */
[C---:B------:R-:W-:Y:S01]  /*80c0*/  HMMA.16816.F32.BF16 R132, R28.reuse, R134, R24 ;  /* 0x000000861c84723c */ /* 0x040fe20000041818 */
[----:B------:R-:W-:Y:S05]  /*80d0*/  LDSM.16.M88.4 R24, [R225+0x2000] ;  /* 0x00200000e118783b */ /* 0x000fea0000000200 */
[----:B------:R-:W-:Y:S01]  /*80e0*/  HMMA.16816.F32.BF16 R136, R28, R138, R200 ;  /* 0x0000008a1c88723c */ /* 0x000fe200000418c8 */
[----:B------:R-:W4:Y:S05]  /*80f0*/  LDSM.16.M88.4 R28, [R223+0x800] ;  /* 0x00080000df1c783b */ /* 0x000f2a0000000200 */
[C---:B-1----:R-:W-:Y:S06]  /*8100*/  HMMA.16816.F32.BF16 R188, R4.reuse, R176, R208 ;  /* 0x000000b004bc723c */ /* 0x042fec00000418d0 */
[C---:B---3--:R-:W-:Y:S01]  /*8110*/  HMMA.16816.F32.BF16 R208, R4.reuse, R34, R20 ;  /* 0x0000002204d0723c */ /* 0x048fe20000041814 */
[----:B------:R-:W1:Y:S05]  /*8120*/  LDSM.16.M88.4 R20, [R225] ;  /* 0x00000000e114783b */ /* 0x000e6a0000000200 */
[C---:B------:R-:W-:Y:S06]  /*8130*/  HMMA.16816.F32.BF16 R240, R4.reuse, R32, R204 ;  /* 0x0000002004f0723c */ /* 0x040fec00000418cc */
[----:B------:R-:W-:Y:S01]  /*8140*/  HMMA.16816.F32.BF16 R196, R4, R178, R192 ;  /* 0x000000b204c4723c */ /* 0x000fe200000418c0 */
[----:B------:R-:W-:Y:S05]  /*8150*/  LDSM.16.M88.4 R4, [R218+0x6000] ;  /* 0x00600000da04783b */ /* 0x000fea0000000200 */
[C---:B--2---:R-:W-:Y:S06]  /*8160*/  HMMA.16816.F32.BF16 R200, R8.reuse, R176, R184 ;  /* 0x000000b008c8723c */ /* 0x044fec00000418b8 */
[C---:B------:R-:W-:Y:S01]  /*8170*/  HMMA.16816.F32.BF16 R184, R8.reuse, R178, R132 ;  /* 0x000000b208b8723c */ /* 0x040fe20000041884 */
[----:B------:R-:W-:Y:S05]  /*8180*/  LDSM.16.M88.4 R132, [R216+0x9000] ;  /* 0x00900000d884783b */ /* 0x000fea0000000200 */
[C---:B------:R-:W-:Y:S06]  /*8190*/  HMMA.16816.F32.BF16 R176, R8.reuse, R32, R180 ;  /* 0x0000002008b0723c */ /* 0x040fec00000418b4 */
[----:B------:R-:W-:Y:S01]  /*81a0*/  HMMA.16816.F32.BF16 R136, R8, R34, R136 ;  /* 0x000000220888723c */ /* 0x000fe20000041888 */
[----:B------:R-:W2:Y:S04]  /*81b0*/  LDSM.16.M88.4 R32, [R216+0x9800] ;  /* 0x00980000d820783b */ /* 0x000ea80000000200 */
[----:B------:R-:W3:Y:S01]  /*81c0*/  LDSM.16.M88.4 R8, [R218+0x4000] ;  /* 0x00400000da08783b */ /* 0x000ee20000000200 */
[C---:B----4-:R-:W-:Y:S06]  /*81d0*/  HMMA.16816.F32.BF16 R192, R24.reuse, R28, R240 ;  /* 0x0000001c18c0723c */ /* 0x050fec00000418f0 */
[C---:B------:R-:W-:Y:S06]  /*81e0*/  HMMA.16816.F32.BF16 R204, R24.reuse, R140, R188 ;  /* 0x0000008c18cc723c */ /* 0x040fec00000418bc */
[C---:B------:R-:W-:Y:S06]  /*81f0*/  HMMA.16816.F32.BF16 R196, R24.reuse, R142, R196 ;  /* 0x0000008e18c4723c */ /* 0x040fec00000418c4 */
[----:B------:R-:W-:Y:S01]  /*8200*/  HMMA.16816.F32.BF16 R180, R24, R30, R208 ;  /* 0x0000001e18b4723c */ /* 0x000fe200000418d0 */
[----:B------:R-:W-:Y:S05]  /*8210*/  LDSM.16.M88.4 R24, [R220+0x6000] ;  /* 0x00600000dc18783b */ /* 0x000fea0000000200 */
[C---:B-1----:R-:W-:Y:S06]  /*8220*/  HMMA.16816.F32.BF16 R188, R20.reuse, R140, R200 ;  /* 0x0000008c14bc723c */ /* 0x042fec00000418c8 */
[C---:B------:R-:W-:Y:S01]  /*8230*/  HMMA.16816.F32.BF16 R184, R20.reuse, R142, R184 ;  /* 0x0000008e14b8723c */ /* 0x040fe200000418b8 */
[----:B------:R-:W-:Y:S05]  /*8240*/  LDSM.16.M88.4 R140, [R229] ;  /* 0x00000000e58c783b */ /* 0x000fea0000000200 */
[C---:B------:R-:W-:Y:S06]  /*8250*/  HMMA.16816.F32.BF16 R176, R20.reuse, R28, R176 ;  /* 0x0000001c14b0723c */ /* 0x040fec00000418b0 */
[----:B------:R-:W-:Y:S01]  /*8260*/  HMMA.16816.F32.BF16 R20, R20, R30, R136 ;  /* 0x0000001e1414723c */ /* 0x000fe20000041888 */
[----:B------:R-:W1:Y:S05]  /*8270*/  LDSM.16.M88.4 R28, [R220+0x4000] ;  /* 0x00400000dc1c783b */ /* 0x000e6a0000000200 */
[C---:B--2---:R-:W-:Y:S06]  /*8280*/  HMMA.16816.F32.BF16 R240, R4.reuse, R32, R192 ;  /* 0x0000002004f0723c */ /* 0x044fec00000418c0 */
[C---:B------:R-:W-:Y:S06]  /*8290*/  HMMA.16816.F32.BF16 R200, R4.reuse, R132, R204 ;  /* 0x0000008404c8723c */ /* 0x040fec00000418cc */
[C---:B------:R-:W-:Y:S06]  /*82a0*/  HMMA.16816.F32.BF16 R196, R4.reuse, R134, R196 ;  /* 0x0000008604c4723c */ /* 0x040fec00000418c4 */
[----:B------:R-:W-:Y:S01]  /*82b0*/  HMMA.16816.F32.BF16 R192, R4, R34, R180 ;  /* 0x0000002204c0723c */ /* 0x000fe200000418b4 */
[----:B------:R-:W2:Y:S05]  /*82c0*/  LDSM.16.M88.4 R4, [R228] ;  /* 0x00000000e404783b */ /* 0x000eaa0000000200 */
[C---:B---3--:R-:W-:Y:S06]  /*82d0*/  HMMA.16816.F32.BF16 R136, R8.reuse, R132, R188 ;  /* 0x000000840888723c */ /* 0x048fec00000418bc */
[C---:B------:R-:W-:Y:S01]  /*82e0*/  HMMA.16816.F32.BF16 R180, R8.reuse, R134, R184 ;  /* 0x0000008608b4723c */ /* 0x040fe200000418b8 */
[----:B------:R-:W-:Y:S05]  /*82f0*/  LDSM.16.M88.4 R132, [R224+0x9000] ;  /* 0x00900000e084783b */ /* 0x000fea0000000200 */
[C---:B------:R-:W-:Y:S06]  /*8300*/  HMMA.16816.F32.BF16 R176, R8.reuse, R32, R176 ;  /* 0x0000002008b0723c */ /* 0x040fec00000418b0 */
[----:B------:R-:W-:Y:S01]  /*8310*/  HMMA.16816.F32.BF16 R32, R8, R34, R20 ;  /* 0x000000220820723c */ /* 0x000fe20000041814 */
[----:B------:R-:W3:Y:S04]  /*8320*/  LDSM.16.M88.4 R20, [R226+0x4000] ;  /* 0x00400000e214783b */ /* 0x000ee80000000200 */
[----:B------:R-:W4:Y:S01]  /*8330*/  LDSM.16.M88.4 R8, [R226+0x6000] ;  /* 0x00600000e208783b */ /* 0x000f220000000200 */
[-C--:B-1----:R-:W-:Y:S03]  /*8340*/  HMMA.16816.F32.BF16 R184, R28, R140.reuse, R136 ;  /* 0x0000008c1cb8723c */ /* 0x082fe60000041888 */
[----:B------:R-:W1:Y:S03]  /*8350*/  LDSM.16.M88.4 R136, [R224+0x9800] ;  /* 0x00980000e088783b */ /* 0x000e660000000200 */
[C---:B------:R-:W-:Y:S06]  /*8360*/  HMMA.16816.F32.BF16 R188, R24.reuse, R140, R200 ;  /* 0x0000008c18bc723c */ /* 0x040fec00000418c8 */
[-C--:B------:R-:W-:Y:S06]  /*8370*/  HMMA.16816.F32.BF16 R208, R24, R142.reuse, R196 ;  /* 0x0000008e18d0723c */ /* 0x080fec00000418c4 */
[----:B------:R-:W-:Y:S06]  /*8380*/  HMMA.16816.F32.BF16 R200, R28, R142, R180 ;  /* 0x0000008e1cc8723c */ /* 0x000fec00000418b4 */
[C---:B--2---:R-:W-:Y:S06]  /*8390*/  HMMA.16816.F32.BF16 R240, R24.reuse, R4, R240 ;  /* 0x0000000418f0723c */ /* 0x044fec00000418f0 */
[----:B------:R-:W-:Y:S01]  /*83a0*/  HMMA.16816.F32.BF16 R204, R24, R6, R192 ;  /* 0x0000000618cc723c */ /* 0x000fe200000418c0 */
[----:B------:R-:W-:Y:S05]  /*83b0*/  LDSM.16.M88.4 R24, [R225+0x4000] ;  /* 0x00400000e118783b */ /* 0x000fea0000000200 */
[C---:B------:R-:W-:Y:S06]  /*83c0*/  HMMA.16816.F32.BF16 R196, R28.reuse, R4, R176 ;  /* 0x000000041cc4723c */ /* 0x040fec00000418b0 */
[----:B------:R-:W-:Y:S01]  /*83d0*/  HMMA.16816.F32.BF16 R180, R28, R6, R32 ;  /* 0x000000061cb4723c */ /* 0x000fe20000041820 */
[----:B------:R-:W2:Y:S04]  /*83e0*/  LDSM.16.M88.4 R28, [R223+0x1000] ;  /* 0x00100000df1c783b */ /* 0x000ea80000000200 */
[----:B------:R-:W5:Y:S01]  /*83f0*/  LDSM.16.M88.4 R4, [R225+0x6000] ;  /* 0x00600000e104783b */ /* 0x000f620000000200 */
[----:B---3--:R-:W-:Y:S03]  /*8400*/  HMMA.16816.F32.BF16 R140, R20, R132, R184 ;  /* 0x00000084148c723c */ /* 0x008fe600000418b8 */
[----:B------:R-:W3:Y:S01]  /*8410*/  LDSM.16.M88.4 R32, [R223+0x1800] ;  /* 0x00180000df20783b */ /* 0x000ee20000000200 */
[----:B------:R-:W-:-:S04]  /*8420*/  DEPBAR.LE SB0, 0x0 ;  /* 0x000080000000791a */ /* 0x000fc80000000000 */
[C---:B----4-:R-:W-:Y:S06]  /*8430*/  HMMA.16816.F32.BF16 R176, R8.reuse, R132, R188 ;  /* 0x0000008408b0723c */ /* 0x050fec00000418bc */
[-C--:B------:R-:W-:Y:S06]  /*8440*/  HMMA.16816.F32.BF16 R192, R8, R134.reuse, R208 ;  /* 0x0000008608c0723c */ /* 0x080fec00000418d0 */
[----:B------:R-:W-:Y:S06]  /*8450*/  HMMA.16816.F32.BF16 R132, R20, R134, R200 ;  /* 0x000000861484723c */ /* 0x000fec00000418c8 */
[-C--:B-1----:R-:W-:Y:S06]  /*8460*/  HMMA.16816.F32.BF16 R188, R8, R136.reuse, R240 ;  /* 0x0000008808bc723c */ /* 0x082fec00000418f0 */
[----:B------:R-:W-:Y:S06]  /*8470*/  HMMA.16816.F32.BF16 R184, R20, R136, R196 ;  /* 0x0000008814b8723c */ /* 0x000fec00000418c4 */
[-C--:B------:R-:W-:Y:S06]  /*8480*/  HMMA.16816.F32.BF16 R8, R8, R138.reuse, R204 ;  /* 0x0000008a0808723c */ /* 0x080fec00000418cc */
[----:B------:R-:W-:Y:S06]  /*8490*/  HMMA.16816.F32.BF16 R180, R20, R138, R180 ;  /* 0x0000008a14b4723c */ /* 0x000fec00000418b4 */
[-C--:B--2---:R-:W-:Y:S06]  /*84a0*/  HMMA.16816.F32.BF16 R20, R24, R28.reuse, R140 ;  /* 0x0000001c1814723c */ /* 0x084fec000004188c */
[----:B-----5:R-:W-:Y:S06]  /*84b0*/  HMMA.16816.F32.BF16 R176, R4, R28, R176 ;  /* 0x0000001c04b0723c */ /* 0x020fec00000418b0 */
[C---:B------:R-:W-:Y:S06]  /*84c0*/  HMMA.16816.F32.BF16 R132, R24.reuse, R30, R132 ;  /* 0x0000001e1884723c */ /* 0x040fec0000041884 */
[----:B---3--:R-:W-:Y:S06]  /*84d0*/  HMMA.16816.F32.BF16 R136, R24, R32, R184 ;  /* 0x000000201888723c */ /* 0x008fec00000418b8 */
[----:B------:R-:W-:Y:S01]  /*84e0*/  HMMA.16816.F32.BF16 R192, R4, R30, R192 ;  /* 0x0000001e04c0723c */ /* 0x000fe200000418c0 */
[----:B------:R-:W-:Y:S01]  /*84f0*/  FSEL R18, R20, -INF , !P3 ;  /* 0xff80000014127808 */ /* 0x000fe20005800000 */
[----:B------:R-:W-:Y:S01]  /*8500*/  BAR.SYNC.DEFER_BLOCKING 0x0 ;  /* 0x0000000000007b1d */ /* 0x000fe20000010000 */
[----:B------:R-:W-:-:S02]  /*8510*/  ISETP.GE.AND P3, PT, R0, R237, PT ;  /* 0x000000ed0000720c */ /* 0x000fc40003f66270 */
[----:B------:R-:W-:Y:S01]  /*8520*/  FSEL R20, R23, -INF , !P4 ;  /* 0xff80000017147808 */ /* 0x000fe20006000000 */
[C---:B------:R-:W-:Y:S01]  /*8530*/  HMMA.16816.F32.BF16 R188, R4.reuse, R32, R188 ;  /* 0x0000002004bc723c */ /* 0x040fe200000418bc */
[----:B------:R-:W-:Y:S02]  /*8540*/  FSEL R23, R177, -INF , !P1 ;  /* 0xff800000b1177808 */ /* 0x000fe40004800000 */
[----:B------:R-:W-:Y:S02]  /*8550*/  FSEL R28, R21, -INF , !P6 ;  /* 0xff800000151c7808 */ /* 0x000fe40007000000 */
[----:B------:R-:W-:Y:S01]  /*8560*/  ISETP.GE.AND P6, PT, R2, R236, PT ;  /* 0x000000ec0200720c */ /* 0x000fe20003fc6270 */
[----:B------:R-:W-:Y:S01]  /*8570*/  HMMA.16816.F32.BF16 R140, R4, R34, R8 ;  /* 0x00000022048c723c */ /* 0x000fe20000041808 */
[----:B------:R-:W-:Y:S02]  /*8580*/  ISETP.LT.OR P3, PT, R0, R233, P3 ;  /* 0x000000e90000720c */ /* 0x000fe40001f61670 */
[----:B------:R-:W-:-:S02]  /*8590*/  ISETP.LT.OR P6, PT, R2, R232, P6 ;  /* 0x000000e80200720c */ /* 0x000fc400037c1670 */
[----:B------:R-:W-:Y:S01]  /*85a0*/  FSEL R22, R22, -INF , !P2 ;  /* 0xff80000016167808 */ /* 0x000fe20005000000 */
[----:B------:R-:W-:Y:S01]  /*85b0*/  HMMA.16816.F32.BF16 R32, R24, R34, R180 ;  /* 0x000000221820723c */ /* 0x000fe200000418b4 */
[C---:B------:R-:W-:Y:S01]  /*85c0*/  VIADD R5, R0.reuse, 0x9 ;  /* 0x0000000900057836 */ /* 0x040fe20000000000 */
[----:B------:R-:W-:Y:S01]  /*85d0*/  FMNMX.FTZ R6, R215, R18, !PT ;  /* 0x00000012d7067209 */ /* 0x000fe20007810000 */
[----:B------:R-:W-:Y:S01]  /*85e0*/  VIADD R4, R0, 0x10 ;  /* 0x0000001000047836 */ /* 0x000fe20000000000 */
[----:B------:R-:W-:Y:S02]  /*85f0*/  FSEL R29, R176, -INF , !P5 ;  /* 0xff800000b01d7808 */ /* 0x000fe40006800000 */
[C---:B------:R-:W-:Y:S02]  /*8600*/  ISETP.GE.AND P1, PT, R5.reuse, R235, PT ;  /* 0x000000eb0500720c */ /* 0x040fe40003f26270 */
[C---:B------:R-:W-:Y:S02]  /*8610*/  ISETP.GE.AND P4, PT, R5.reuse, R236, PT ;  /* 0x000000ec0500720c */ /* 0x040fe40003f86270 */
[----:B------:R-:W-:-:S02]  /*8620*/  ISETP.LT.OR P1, PT, R5, R231, P1 ;  /* 0x000000e70500720c */ /* 0x000fc40000f21670 */
[----:B------:R-:W-:Y:S02]  /*8630*/  FSEL R30, R178, -INF , !P3 ;  /* 0xff800000b21e7808 */ /* 0x000fe40005800000 */
[C---:B------:R-:W-:Y:S02]  /*8640*/  ISETP.GE.AND P2, PT, R2.reuse, R235, PT ;  /* 0x000000eb0200720c */ /* 0x040fe40003f46270 */
[C---:B------:R-:W-:Y:S02]  /*8650*/  ISETP.GE.AND P5, PT, R2.reuse, R238, PT ;  /* 0x000000ee0200720c */ /* 0x040fe40003fa6270 */
        /* <DEDUP_REMOVED lines=49> */
[----:B------:R-:W-:Y:S02]  /*8970*/  LEA R6, P2, R7, UR6, 0x1 ;  /* 0x0000000607067c11 */ /* 0x000fe4000f8408ff */
[----:B---3--:R-:W-:Y:S02]  /*8980*/  LEA.HI.X R9, R9, R247, R8, 0x5, P1 ;  /* 0x000000f709097211 */ /* 0x008fe400008f2c08 */
        /* <DEDUP_REMOVED lines=11> */
.L_x_1305:
[----:B-1----:R-:W1:Y:S01]  /*8a40*/  SHFL.BFLY PT, R8, R10, 0x2, 0x1f ;  /* 0x0c401f000a087f89 */ /* 0x002e6200000e0000 */
[C---:B------:R-:W-:Y:S02]  /*8a50*/  ISETP.GE.AND P1, PT, R5.reuse, R237, PT ;  /* 0x000000ed0500720c */ /* 0x040fe40003f26270 */
[----:B------:R-:W-:Y:S01]  /*8a60*/  FMNMX.FTZ R6, R214, R22, !PT ;  /* 0x00000016d6067209 */ /* 0x000fe20007810000 */
[----:B------:R-:W-:Y:S01]  /*8a70*/  LDSM.16.MT88.4 R176, [R221+0xa000] ;  /* 0x00a00000ddb0783b */ /* 0x000fe20000004200 */
[C---:B------:R-:W-:Y:S02]  /*8a80*/  ISETP.LT.OR P4, PT, R5.reuse, R234, P4 ;  /* 0x000000ea0500720c */ /* 0x040fe40002781670 */
[----:B------:R-:W-:Y:S02]  /*8a90*/  ISETP.LT.OR P1, PT, R5, R233, P1 ;  /* 0x000000e90500720c */ /* 0x000fe40000f21670 */
[----:B------:R-:W-:Y:S02]  /*8aa0*/  FMNMX.FTZ R5, R20, R6, !PT ;  /* 0x0000000614057209 */ /* 0x000fe40007810000 */
[----:B------:R-:W-:-:S02]  /*8ab0*/  FSEL R198, R138, -INF , !P6 ;  /* 0xff8000008ac67808 */ /* 0x000fc40007000000 */
[-C--:B------:R-:W-:Y:S02]  /*8ac0*/  ISETP.GE.AND P2, PT, R3, R235.reuse, PT ;  /* 0x000000eb0300720c */ /* 0x080fe40003f46270 */
[C---:B------:R-:W-:Y:S02]  /*8ad0*/  ISETP.GE.AND P6, PT, R2.reuse, R235, PT ;  /* 0x000000eb0200720c */ /* 0x040fe40003fc6270 */
[----:B------:R-:W-:Y:S02]  /*8ae0*/  FMNMX.FTZ R5, R19, R5, !PT ;  /* 0x0000000513057209 */ /* 0x000fe40007810000 */
[-C--:B------:R-:W-:Y:S02]  /*8af0*/  ISETP.LT.OR P2, PT, R3, R231.reuse, P2 ;  /* 0x000000e70300720c */ /* 0x080fe40001741670 */
[----:B------:R-:W-:Y:S02]  /*8b00*/  ISETP.LT.OR P6, PT, R2, R231, P6 ;  /* 0x000000e70200720c */ /* 0x000fe400037c1670 */
[----:B------:R-:W-:-:S02]  /*8b10*/  FMNMX.FTZ R5, R21, R5, !PT ;  /* 0x0000000515057209 */ /* 0x000fc40007810000 */
[----:B------:R-:W-:Y:S02]  /*8b20*/  FSEL R207, R139, -INF , !P2 ;  /* 0xff8000008bcf7808 */ /* 0x000fe40005000000 */
[----:B------:R-:W-:Y:S02]  /*8b30*/  FSEL R206, R34, -INF , !P6 ;  /* 0xff80000022ce7808 */ /* 0x000fe40007000000 */
[----:B------:R-:W-:Y:S02]  /*8b40*/  FSEL R7, R192, -INF , !P5 ;  /* 0xff800000c0077808 */ /* 0x000fe40006800000 */
[C---:B------:R-:W-:Y:S02]  /*8b50*/  ISETP.GE.AND P2, PT, R4.reuse, R238, PT ;  /* 0x000000ee0400720c */ /* 0x040fe40003f46270 */
[----:B------:R-:W-:Y:S02]  /*8b60*/  ISETP.GE.AND P6, PT, R4, R237, PT ;  /* 0x000000ed0400720c */ /* 0x000fe40003fc6270 */
[----:B------:R-:W-:-:S02]  /*8b70*/  ISETP.GE.AND P5, PT, R0, R235, PT ;  /* 0x000000eb0000720c */ /* 0x000fc40003fa6270 */
[----:B------:R-:W-:Y:S02]  /*8b80*/  FMNMX.FTZ R6, R198, R5, !PT ;  /* 0x00000005c6067209 */ /* 0x000fe40007810000 */
[----:B------:R-:W-:Y:S02]  /*8b90*/  FMNMX.FTZ R5, R213, R29, !PT ;  /* 0x0000001dd5057209 */ /* 0x000fe40007810000 */
[C---:B------:R-:W-:Y:S02]  /*8ba0*/  ISETP.LT.OR P2, PT, R4.reuse, R234, P2 ;  /* 0x000000ea0400720c */ /* 0x040fe40001741670 */
[----:B------:R-:W-:Y:S02]  /*8bb0*/  ISETP.LT.OR P6, PT, R4, R233, P6 ;  /* 0x000000e90400720c */ /* 0x000fe400037c1670 */
[----:B------:R-:W-:Y:S02]  /*8bc0*/  ISETP.LT.OR P5, PT, R0, R231, P5 ;  /* 0x000000e70000720c */ /* 0x000fe40002fa1670 */
[----:B-1----:R-:W-:-:S02]  /*8bd0*/  FMNMX.FTZ R4, R10, R8, !PT ;  /* 0x000000080a047209 */ /* 0x002fc40007810000 */
[----:B------:R-:W-:Y:S02]  /*8be0*/  FMNMX.FTZ R5, R23, R5, !PT ;  /* 0x0000000517057209 */ /* 0x000fe40007810000 */
[----:B------:R-:W-:Y:S01]  /*8bf0*/  FSEL R205, R35, -INF , !P5 ;  /* 0xff80000023cd7808 */ /* 0x000fe20006800000 */
[----:B------:R-:W1:Y:S01]  /*8c00*/  SHFL.BFLY PT, R12, R4, 0x1, 0x1f ;  /* 0x0c201f00040c7f89 */ /* 0x000e6200000e0000 */
[----:B------:R-:W-:Y:S02]  /*8c10*/  FMNMX.FTZ R8, R207, R6, !PT ;  /* 0x00000006cf087209 */ /* 0x000fe40007810000 */
[----:B------:R-:W-:Y:S01]  /*8c20*/  FSEL R6, R193, -INF , !P4 ;  /* 0xff800000c1067808 */ /* 0x000fe20006000000 */
[----:B------:R-:W-:Y:S01]  /*8c30*/  LDSM.16.MT88.4 R32, [R219+0xb000] ;  /* 0x00b00000db20783b */ /* 0x000fe20000004200 */
[----:B------:R-:W-:Y:S02]  /*8c40*/  ISETP.GE.AND P5, PT, R3, R238, PT ;  /* 0x000000ee0300720c */ /* 0x000fe40003fa6270 */
[----:B------:R-:W-:-:S02]  /*8c50*/  FMNMX.FTZ R5, R7, R5, !PT ;  /* 0x0000000507057209 */ /* 0x000fc40007810000 */
[C---:B------:R-:W-:Y:S02]  /*8c60*/  ISETP.GE.AND P4, PT, R3.reuse, R237, PT ;  /* 0x000000ed0300720c */ /* 0x040fe40003f86270 */
[----:B------:R-:W-:Y:S02]  /*8c70*/  ISETP.LT.OR P5, PT, R3, R234, P5 ;  /* 0x000000ea0300720c */ /* 0x000fe40002fa1670 */
[----:B------:R-:W-:Y:S02]  /*8c80*/  FSEL R132, R188, -INF , !P2 ;  /* 0xff800000bc847808 */ /* 0x000fe40005000000 */
[----:B------:R-:W-:Y:S02]  /*8c90*/  FMNMX.FTZ R5, R6, R5, !PT ;  /* 0x0000000506057209 */ /* 0x000fe40007810000 */
[----:B------:R-:W-:Y:S02]  /*8ca0*/  ISETP.GE.AND P2, PT, R2, R238, PT ;  /* 0x000000ee0200720c */ /* 0x000fe40003f46270 */
[----:B------:R-:W-:-:S02]  /*8cb0*/  FMNMX.FTZ R8, R206, R8, !PT ;  /* 0x00000008ce087209 */ /* 0x000fc40007810000 */
[----:B------:R-:W-:Y:S02]  /*8cc0*/  FSEL R133, R189, -INF , !P5 ;  /* 0xff800000bd857808 */ /* 0x000fe40006800000 */
[----:B------:R-:W-:Y:S02]  /*8cd0*/  ISETP.LT.OR P4, PT, R3, R233, P4 ;  /* 0x000000e90300720c */ /* 0x000fe40002781670 */
[----:B------:R-:W-:Y:S02]  /*8ce0*/  FMNMX.FTZ R5, R132, R5, !PT ;  /* 0x0000000584057209 */ /* 0x000fe40007810000 */
[----:B------:R-:W-:Y:S02]  /*8cf0*/  FMNMX.FTZ R3, R212, R30, !PT ;  /* 0x0000001ed4037209 */ /* 0x000fe40007810000 */
[----:B------:R-:W-:Y:S02]  /*8d00*/  ISETP.LT.OR P2, PT, R2, R234, P2 ;  /* 0x000000ea0200720c */ /* 0x000fe40001741670 */
[----:B------:R-:W-:-:S02]  /*8d10*/  FMNMX.FTZ R8, R205, R8, !PT ;  /* 0x00000008cd087209 */ /* 0x000fc40007810000 */
[----:B------:R-:W-:Y:S02]  /*8d20*/  FMNMX.FTZ R134, R133, R5, !PT ;  /* 0x0000000585867209 */ /* 0x000fe40007810000 */
[----:B------:R-:W-:Y:S01]  /*8d30*/  FSEL R5, R194, -INF , !P3 ;  /* 0xff800000c2057808 */ /* 0x000fe20005800000 */
[----:B------:R-:W2:Y:S01]  /*8d40*/  SHFL.BFLY PT, R10, R8, 0x2, 0x1f ;  /* 0x0c401f00080a7f89 */ /* 0x000ea200000e0000 */
[----:B------:R-:W-:Y:S02]  /*8d50*/  FMNMX.FTZ R9, R24, R3, !PT ;  /* 0x0000000318097209 */ /* 0x000fe40007810000 */
[----:B------:R-:W-:Y:S02]  /*8d60*/  FSEL R138, R140, -INF , !P2 ;  /* 0xff8000008c8a7808 */ /* 0x000fe40005000000 */
[----:B------:R-:W-:Y:S02]  /*8d70*/  ISETP.GE.AND P2, PT, R2, R237, PT ;  /* 0x000000ed0200720c */ /* 0x000fe40003f46270 */
[----:B------:R-:W-:-:S02]  /*8d80*/  FSEL R3, R195, -INF , !P1 ;  /* 0xff800000c3037808 */ /* 0x000fc40004800000 */
[----:B------:R-:W-:Y:S02]  /*8d90*/  FMNMX.FTZ R9, R5, R9, !PT ;  /* 0x0000000905097209 */ /* 0x000fe40007810000 */
[----:B------:R-:W-:Y:S02]  /*8da0*/  ISETP.GE.AND P5, PT, R0, R238, PT ;  /* 0x000000ee0000720c */ /* 0x000fe40003fa6270 */
[----:B------:R-:W-:Y:S02]  /*8db0*/  ISETP.LT.OR P2, PT, R2, R233, P2 ;  /* 0x000000e90200720c */ /* 0x000fe40001741670 */
[----:B------:R-:W-:Y:S02]  /*8dc0*/  FSEL R180, R190, -INF , !P6 ;  /* 0xff800000beb47808 */ /* 0x000fe40007000000 */
[----:B------:R-:W-:Y:S02]  /*8dd0*/  FMNMX.FTZ R2, R3, R9, !PT ;  /* 0x0000000903027209 */ /* 0x000fe40007810000 */
[----:B------:R-:W-:-:S02]  /*8de0*/  ISETP.LT.OR P5, PT, R0, R234, P5 ;  /* 0x000000ea0000720c */ /* 0x000fc40002fa1670 */
[----:B------:R-:W-:Y:S02]  /*8df0*/  ISETP.GE.AND P1, PT, R0, R237, PT ;  /* 0x000000ed0000720c */ /* 0x000fe40003f26270 */
[----:B-1----:R-:W-:Y:S02]  /*8e00*/  FMNMX.FTZ R136, R4, R12, !PT ;  /* 0x0000000c04887209 */ /* 0x002fe40007810000 */
[----:B------:R-:W-:Y:S02]  /*8e10*/  FSEL R181, R191, -INF , !P4 ;  /* 0xff800000bfb57808 */ /* 0x000fe40006000000 */
[----:B------:R-:W-:Y:S01]  /*8e20*/  FMNMX.FTZ R4, R180, R2, !PT ;  /* 0x00000002b4047209 */ /* 0x000fe20007810000 */
[----:B------:R-:W-:Y:S01]  /*8e30*/  FMUL.FTZ R12, R136, UR26 ;  /* 0x0000001a880c7c20 */ /* 0x000fe20008410000 */
[----:B------:R-:W-:Y:S02]  /*8e40*/  FSEL R139, R141, -INF , !P5 ;  /* 0xff8000008d8b7808 */ /* 0x000fe40006800000 */
[----:B------:R-:W-:-:S02]  /*8e50*/  FMNMX.FTZ R134, R138, R134, !PT ;  /* 0x000000868a867209 */ /* 0x000fc40007810000 */
[----:B------:R-:W-:Y:S02]  /*8e60*/  ISETP.LT.OR P1, PT, R0, R233, P1 ;  /* 0x000000e90000720c */ /* 0x000fe40000f21670 */
[----:B------:R-:W-:Y:S02]  /*8e70*/  FSEL R182, R142, -INF , !P2 ;  /* 0xff8000008eb67808 */ /* 0x000fe40005000000 */
[----:B------:R-:W-:Y:S02]  /*8e80*/  FMNMX.FTZ R0, R181, R4, !PT ;  /* 0x00000004b5007209 */ /* 0x000fe40007810000 */
[----:B------:R-:W-:Y:S02]  /*8e90*/  FMNMX.FTZ R134, R139, R134, !PT ;  /* 0x000000868b867209 */ /* 0x000fe40007810000 */
[----:B------:R-:W-:Y:S02]  /*8ea0*/  FSEL R183, R143, -INF , !P1 ;  /* 0xff8000008fb77808 */ /* 0x000fe40004800000 */
[----:B------:R-:W-:Y:S01]  /*8eb0*/  FMNMX.FTZ R0, R182, R0, !PT ;  /* 0x00000000b6007209 */ /* 0x000fe20007810000 */
[----:B------:R-:W1:Y:S01]  /*8ec0*/  SHFL.BFLY PT, R9, R134, 0x2, 0x1f ;  /* 0x0c401f0086097f89 */ /* 0x000e6200000e0000 */
[----:B--2---:R-:W-:-:S02]  /*8ed0*/  FMNMX.FTZ R135, R8, R10, !PT ;  /* 0x0000000a08877209 */ /* 0x004fc40007810000 */
[----:B------:R-:W-:Y:S01]  /*8ee0*/  FMNMX.FTZ R0, R183, R0, !PT ;  /* 0x00000000b7007209 */ /* 0x000fe20007810000 */
[----:B------:R-:W-:Y:S01]  /*8ef0*/  LDSM.16.MT88.4 R140, [R222+0xa000] ;  /* 0x00a00000de8c783b */ /* 0x000fe20000004200 */
[----:B------:R-:W-:Y:S02]  /*8f00*/  FSETP.NEU.FTZ.AND P4, PT, R136, -INF , PT ;  /* 0xff8000008800780b */ /* 0x000fe40003f9d000 */
[----:B------:R-:W-:Y:S01]  /*8f10*/  MOV R185, R252 ;  /* 0x000000fc00b97202 */ /* 0x000fe20000000f00 */
[----:B------:R-:W2:Y:S01]  /*8f20*/  SHFL.BFLY PT, R8, R0, 0x2, 0x1f ;  /* 0x0c401f0000087f89 */ /* 0x000ea200000e0000 */
[----:B------:R-:W-:Y:S02]  /*8f30*/  FSEL R12, R12, RZ, P4 ;  /* 0x000000ff0c0c7208 */ /* 0x000fe40002000000 */
[----:B------:R-:W-:Y:S01]  /*8f40*/  MOV R187, R249 ;  /* 0x000000f900bb7202 */ /* 0x000fe20000000f00 */
[----:B------:R-:W3:Y:S01]  /*8f50*/  SHFL.BFLY PT, R2, R135, 0x1, 0x1f ;  /* 0x0c201f0087027f89 */ /* 0x000ee200000e0000 */
[----:B------:R-:W-:Y:S01]  /*8f60*/  MOV R184, R250 ;  /* 0x000000fa00b87202 */ /* 0x000fe20000000f00 */
[--C-:B------:R-:W-:Y:S01]  /*8f70*/  FFMA.FTZ R18, R18, UR26, -R12.reuse ;  /* 0x0000001a12127c23 */ /* 0x100fe2000801080c */
[--C-:B------:R-:W-:Y:S01]  /*8f80*/  FFMA.FTZ R13, R13, UR26, -R12.reuse ;  /* 0x0000001a0d0d7c23 */ /* 0x100fe2000801080c */
[----:B------:R-:W-:Y:S01]  /*8f90*/  FFMA.FTZ R28, R28, UR26, -R12 ;  /* 0x0000001a1c1c7c23 */ /* 0x000fe2000801080c */
[----:B------:R-:W-:Y:S01]  /*8fa0*/  MOV R201, R245 ;  /* 0x000000f500c97202 */ /* 0x000fe20000000f00 */
[----:B------:R-:W-:Y:S03]  /*8fb0*/  MUFU.EX2 R186, R18 ;  /* 0x0000001200ba7308 */ /* 0x000fe60000000800 */
[----:B------:R-:W-:-:S02]  /*8fc0*/  MOV R194, R201 ;  /* 0x000000c900c27202 */ /* 0x000fc40000000f00 */
[----:B-1----:R-:W-:-:S03]  /*8fd0*/  FMNMX.FTZ R134, R134, R9, !PT ;  /* 0x0000000986867209 */ /* 0x002fc60007810000 */
[----:B------:R-:W-:Y:S02]  /*8fe0*/  MUFU.EX2 R195, R13 ;  /* 0x0000000d00c37308 */ /* 0x000fe40000000800 */
[----:B------:R-:W1:Y:S01]  /*8ff0*/  SHFL.BFLY PT, R9, R134, 0x1, 0x1f ;  /* 0x0c201f0086097f89 */ /* 0x000e6200000e0000 */
[----:B--2---:R-:W-:-:S05]  /*9000*/  FMNMX.FTZ R0, R0, R8, !PT ;  /* 0x0000000800007209 */ /* 0x004fca0007810000 */
[----:B------:R-:W-:Y:S01]  /*9010*/  MUFU.EX2 R203, R28 ;  /* 0x0000001c00cb7308 */ /* 0x000fe20000000800 */
[----:B---3--:R-:W-:Y:S01]  /*9020*/  FMNMX.FTZ R135, R135, R2, !PT ;  /* 0x0000000287877209 */ /* 0x008fe20007810000 */
[----:B------:R-:W2:Y:S01]  /*9030*/  SHFL.BFLY PT, R137, R0, 0x1, 0x1f ;  /* 0x0c201f0000897f89 */ /* 0x000ea200000e0000 */
[----:B------:R-:W-:Y:S02]  /*9040*/  FFMA.FTZ R2, R11, UR26, -R12 ;  /* 0x0000001a0b027c23 */ /* 0x000fe4000801080c */
[C---:B------:R-:W-:Y:S01]  /*9050*/  FSETP.NEU.FTZ.AND P3, PT, R135.reuse, -INF , PT ;  /* 0xff8000008700780b */ /* 0x040fe20003f7d000 */
[----:B------:R-:W-:Y:S02]  /*9060*/  FMUL.FTZ R4, R135, UR26 ;  /* 0x0000001a87047c20 */ /* 0x000fe40008410000 */
[----:B------:R3:W-:Y:S03]  /*9070*/  MUFU.EX2 R208, R2 ;  /* 0x0000000200d07308 */ /* 0x0007e60000000800 */
[----:B------:R-:W-:-:S05]  /*9080*/  FSEL R11, R4, RZ, P3 ;  /* 0x000000ff040b7208 */ /* 0x000fca0001800000 */
[--C-:B------:R-:W-:Y:S01]  /*9090*/  FFMA.FTZ R20, R20, UR26, -R11.reuse ;  /* 0x0000001a14147c23 */ /* 0x100fe2000801080b */
[--C-:B------:R-:W-:Y:S01]  /*90a0*/  FFMA.FTZ R22, R22, UR26, -R11.reuse ;  /* 0x0000001a16167c23 */ /* 0x100fe2000801080b */
[----:B-1----:R-:W-:Y:S01]  /*90b0*/  FMNMX.FTZ R134, R134, R9, !PT ;  /* 0x0000000986867209 */ /* 0x002fe20007810000 */
[--C-:B------:R-:W-:Y:S01]  /*90c0*/  FFMA.FTZ R19, R19, UR26, -R11.reuse ;  /* 0x0000001a13137c23 */ /* 0x100fe2000801080b */
[----:B------:R-:W1:Y:S01]  /*90d0*/  MUFU.EX2 R25, R20 ;  /* 0x0000001400197308 */ /* 0x000e620000000800 */
[----:B------:R-:W-:Y:S01]  /*90e0*/  FFMA.FTZ R21, R21, UR26, -R11 ;  /* 0x0000001a15157c23 */ /* 0x000fe2000801080b */
[C---:B------:R-:W-:Y:S01]  /*90f0*/  FSETP.NEU.FTZ.AND P2, PT, R134.reuse, -INF , PT ;  /* 0xff8000008600780b */ /* 0x040fe20003f5d000 */
[----:B------:R-:W-:Y:S01]  /*9100*/  FMUL.FTZ R10, R134, UR26 ;  /* 0x0000001a860a7c20 */ /* 0x000fe20008410000 */
[----:B---3--:R-:W-:Y:S02]  /*9110*/  FSEL R2, R136, RZ, P4 ;  /* 0x000000ff88027208 */ /* 0x008fe40002000000 */
[----:B--2---:R-:W-:-:S02]  /*9120*/  FMNMX.FTZ R137, R0, R137, !PT ;  /* 0x0000008900897209 */ /* 0x004fc40007810000 */
[----:B------:R-:W-:Y:S01]  /*9130*/  FSEL R0, R134, RZ, P2 ;  /* 0x000000ff86007208 */ /* 0x000fe20001000000 */
[----:B------:R-:W-:Y:S01]  /*9140*/  FADD.FTZ R2, R215, -R2 ;  /* 0x80000002d7027221 */ /* 0x000fe20000010000 */
[C---:B------:R-:W-:Y:S01]  /*9150*/  FSETP.NEU.FTZ.AND P1, PT, R137.reuse, -INF , PT ;  /* 0xff8000008900780b */ /* 0x040fe20003f3d000 */
[----:B------:R-:W-:Y:S01]  /*9160*/  FMUL.FTZ R9, R137, UR26 ;  /* 0x0000001a89097c20 */ /* 0x000fe20008410000 */
[----:B------:R-:W-:Y:S01]  /*9170*/  FSEL R10, R10, RZ, P2 ;  /* 0x000000ff0a0a7208 */ /* 0x000fe20001000000 */
[----:B------:R-:W-:Y:S01]  /*9180*/  FMUL.FTZ R8, R2, UR26 ;  /* 0x0000001a02087c20 */ /* 0x000fe20008410000 */
[----:B------:R-:W-:Y:S01]  /*9190*/  FADD.FTZ R2, R213, -R0 ;  /* 0x80000000d5027221 */ /* 0x000fe20000010000 */
[----:B------:R-:W-:Y:S01]  /*91a0*/  FSEL R0, R137, RZ, P1 ;  /* 0x000000ff89007208 */ /* 0x000fe20000800000 */
[----:B------:R1:W-:Y:S01]  /*91b0*/  MUFU.EX2 R18, R19 ;  /* 0x0000001300127308 */ /* 0x0003e20000000800 */
[----:B------:R-:W-:Y:S01]  /*91c0*/  FSEL R9, R9, RZ, P1 ;  /* 0x000000ff09097208 */ /* 0x000fe20000800000 */
[----:B------:R-:W-:Y:S01]  /*91d0*/  FMUL.FTZ R2, R2, UR26 ;  /* 0x0000001a02027c20 */ /* 0x000fe20008410000 */
[----:B------:R-:W-:Y:S01]  /*91e0*/  FFMA.FTZ R29, R29, UR26, -R10 ;  /* 0x0000001a1d1d7c23 */ /* 0x000fe2000801080a */
[----:B------:R-:W-:Y:S01]  /*91f0*/  FADD.FTZ R0, R212, -R0 ;  /* 0x80000000d4007221 */ /* 0x000fe20000010000 */
[--C-:B------:R-:W-:Y:S01]  /*9200*/  FFMA.FTZ R23, R23, UR26, -R10.reuse ;  /* 0x0000001a17177c23 */ /* 0x100fe2000801080a */
[--C-:B------:R-:W-:Y:S01]  /*9210*/  FFMA.FTZ R7, R7, UR26, -R10.reuse ;  /* 0x0000001a07077c23 */ /* 0x100fe2000801080a */
[----:B------:R-:W-:Y:S01]  /*9220*/  FFMA.FTZ R6, R6, UR26, -R10 ;  /* 0x0000001a06067c23 */ /* 0x000fe2000801080a */
[----:B------:R-:W-:Y:S01]  /*9230*/  FMUL.FTZ R0, R0, UR26 ;  /* 0x0000001a00007c20 */ /* 0x000fe20008410000 */
[--C-:B------:R-:W-:Y:S01]  /*9240*/  FFMA.FTZ R30, R30, UR26, -R9.reuse ;  /* 0x0000001a1e1e7c23 */ /* 0x100fe20008010809 */
[--C-:B------:R-:W-:Y:S01]  /*9250*/  FFMA.FTZ R24, R24, UR26, -R9.reuse ;  /* 0x0000001a18187c23 */ /* 0x100fe20008010809 */
[--C-:B------:R-:W-:Y:S01]  /*9260*/  FFMA.FTZ R5, R5, UR26, -R9.reuse ;  /* 0x0000001a05057c23 */ /* 0x100fe20008010809 */
[----:B------:R-:W-:Y:S01]  /*9270*/  FFMA.FTZ R3, R3, UR26, -R9 ;  /* 0x0000001a03037c23 */ /* 0x000fe20008010809 */
[----:B------:R-:W-:Y:S01]  /*9280*/  MUFU.EX2 R193, R29 ;  /* 0x0000001d00c17308 */ /* 0x000fe20000000800 */
[----:B-1----:R-:W-:-:S07]  /*9290*/  MOV R19, R25 ;  /* 0x0000001900137202 */ /* 0x002fce0000000f00 */
[----:B------:R-:W1:Y:S08]  /*92a0*/  MUFU.EX2 R192, R23 ;  /* 0x0000001700c07308 */ /* 0x000e700000000800 */
[----:B------:R-:W-:Y:S08]  /*92b0*/  MUFU.EX2 R190, R7 ;  /* 0x0000000700be7308 */ /* 0x000ff00000000800 */
[----:B------:R-:W2:Y:S01]  /*92c0*/  MUFU.EX2 R191, R6 ;  /* 0x0000000600bf7308 */ /* 0x000ea20000000800 */
[----:B-1----:R-:W-:-:S07]  /*92d0*/  F2FP.BF16.F32.PACK_AB R4, R192, R193 ;  /* 0x000000c1c004723e */ /* 0x002fce00000010ff */
[----:B------:R1:W-:Y:S08]  /*92e0*/  MUFU.EX2 R252, R30 ;  /* 0x0000001e00fc7308 */ /* 0x0003f00000000800 */
[----:B------:R3:W4:Y:S01]  /*92f0*/  MUFU.EX2 R200, R24 ;  /* 0x0000001800c87308 */ /* 0x0007220000000800 */
[----:B--2---:R-:W-:-:S07]  /*9300*/  F2FP.BF16.F32.PACK_AB R6, R191, R190 ;  /* 0x000000bebf06723e */ /* 0x004fce00000010ff */
[----:B------:R4:W-:Y:S01]  /*9310*/  MUFU.EX2 R189, R5 ;  /* 0x0000000500bd7308 */ /* 0x0009e20000000800 */
[----:B-1----:R-:W-:Y:S07]  /*9320*/  LDSM.16.MT88.4 R28, [R219+0xa000] ;  /* 0x00a00000db1c783b */ /* 0x002fee0000004200 */
[----:B------:R-:W1:Y:S01]  /*9330*/  MUFU.EX2 R188, R3 ;  /* 0x0000000300bc7308 */ /* 0x000e620000000800 */
[----:B---3--:R-:W-:Y:S07]  /*9340*/  LDSM.16.MT88.4 R24, [R217+0xb000] ;  /* 0x00b00000d918783b */ /* 0x008fee0000004200 */
[----:B------:R-:W2:Y:S01]  /*9350*/  MUFU.EX2 R2, R2 ;  /* 0x0000000200027308 */ /* 0x000ea20000000800 */
[----:B----4-:R-:W-:-:S07]  /*9360*/  F2FP.BF16.F32.PACK_AB R5, R200, R252 ;  /* 0x000000fcc805723e */ /* 0x010fce00000010ff */
[----:B------:R-:W3:Y:S01]  /*9370*/  MUFU.EX2 R0, R0 ;  /* 0x0000000000007308 */ /* 0x000ee20000000800 */
[----:B-1----:R-:W-:Y:S02]  /*9380*/  F2FP.BF16.F32.PACK_AB R7, R188, R189 ;  /* 0x000000bdbc07723e */ /* 0x002fe400000010ff */
[----:B------:R-:W-:-:S05]  /*9390*/  FSEL R3, R135, RZ, P3 ;  /* 0x000000ff87037208 */ /* 0x000fca0001800000 */
[----:B------:R-:W-:Y:S01]  /*93a0*/  MUFU.EX2 R202, R22 ;  /* 0x0000001600ca7308 */ /* 0x000fe20000000800 */
[-C--:B--2---:R-:W-:Y:S01]  /*93b0*/  FMUL.FTZ R44, R44, R2.reuse ;  /* 0x000000022c2c7220 */ /* 0x084fe20000410000 */
[-C--:B------:R-:W-:Y:S01]  /*93c0*/  FMUL.FTZ R45, R45, R2.reuse ;  /* 0x000000022d2d7220 */ /* 0x080fe20000410000 */
[-C--:B------:R-:W-:Y:S01]  /*93d0*/  FMUL.FTZ R40, R40, R2.reuse ;  /* 0x0000000228287220 */ /* 0x080fe20000410000 */
[-C--:B------:R-:W-:Y:S01]  /*93e0*/  FMUL.FTZ R41, R41, R2.reuse ;  /* 0x0000000229297220 */ /* 0x080fe20000410000 */
[----:B------:R-:W-:Y:S01]  /*93f0*/  FADD.FTZ R3, R214, -R3 ;  /* 0x80000003d6037221 */ /* 0x000fe20000010000 */
[-C--:B------:R-:W-:Y:S01]  /*9400*/  FMUL.FTZ R124, R124, R2.reuse ;  /* 0x000000027c7c7220 */ /* 0x080fe20000410000 */
[----:B------:R-:W-:Y:S01]  /*9410*/  FMUL.FTZ R125, R125, R2 ;  /* 0x000000027d7d7220 */ /* 0x000fe20000410000 */
[----:B------:R1:W-:Y:S01]  /*9420*/  MUFU.EX2 R13, R21 ;  /* 0x00000015000d7308 */ /* 0x0003e20000000800 */
[-C--:B---3--:R-:W-:Y:S01]  /*9430*/  FMUL.FTZ R46, R46, R0.reuse ;  /* 0x000000002e2e7220 */ /* 0x088fe20000410000 */
[-C--:B------:R-:W-:Y:S01]  /*9440*/  FMUL.FTZ R47, R47, R0.reuse ;  /* 0x000000002f2f7220 */ /* 0x080fe20000410000 */
[-C--:B------:R-:W-:Y:S01]  /*9450*/  FMUL.FTZ R42, R42, R0.reuse ;  /* 0x000000002a2a7220 */ /* 0x080fe20000410000 */
[-C--:B------:R-:W-:Y:S01]  /*9460*/  FMUL.FTZ R43, R43, R0.reuse ;  /* 0x000000002b2b7220 */ /* 0x080fe20000410000 */
[----:B------:R-:W-:Y:S01]  /*9470*/  FMUL.FTZ R3, R3, UR26 ;  /* 0x0000001a03037c20 */ /* 0x000fe20008410000 */
[-C--:B------:R-:W-:Y:S01]  /*9480*/  FMUL.FTZ R126, R126, R0.reuse ;  /* 0x000000007e7e7220 */ /* 0x080fe20000410000 */
[----:B------:R-:W-:Y:S01]  /*9490*/  FMUL.FTZ R127, R127, R0 ;  /* 0x000000007f7f7220 */ /* 0x000fe20000410000 */
[----:B------:R-:W2:Y:S01]  /*94a0*/  MUFU.EX2 R8, R8 ;  /* 0x0000000800087308 */ /* 0x000ea20000000800 */
[C---:B------:R-:W-:Y:S01]  /*94b0*/  HMMA.16816.F32.BF16 R248, R4.reuse, R142, R44 ;  /* 0x0000008e04f8723c */ /* 0x040fe2000004182c */
[----:B------:R-:W3:Y:S01]  /*94c0*/  LDSM.16.MT88.4 R44, [R221+0xb000] ;  /* 0x00b00000dd2c783b */ /* 0x000ee20000004200 */
[-C--:B------:R-:W-:Y:S01]  /*94d0*/  FMUL.FTZ R144, R144, R2.reuse ;  /* 0x0000000290907220 */ /* 0x080fe20000410000 */
[-C--:B------:R-:W-:Y:S01]  /*94e0*/  FMUL.FTZ R145, R145, R2.reuse ;  /* 0x0000000291917220 */ /* 0x080fe20000410000 */
[-C--:B------:R-:W-:Y:S01]  /*94f0*/  FMUL.FTZ R152, R152, R2.reuse ;  /* 0x0000000298987220 */ /* 0x080fe20000410000 */
[-C--:B------:R-:W-:Y:S01]  /*9500*/  FMUL.FTZ R153, R153, R2.reuse ;  /* 0x0000000299997220 */ /* 0x080fe20000410000 */
[C---:B------:R-:W-:Y:S01]  /*9510*/  HMMA.16816.F32.BF16 R244, R4.reuse, R140, R40 ;  /* 0x0000008c04f4723c */ /* 0x040fe20000041828 */
[----:B------:R-:W-:Y:S01]  /*9520*/  LDSM.16.MT88.4 R40, [R222+0xb000] ;  /* 0x00b00000de28783b */ /* 0x000fe20000004200 */
[----:B------:R-:W4:Y:S01]  /*9530*/  MUFU.EX2 R3, R3 ;  /* 0x0000000300037308 */ /* 0x000f220000000800 */
[-C--:B------:R-:W-:Y:S01]  /*9540*/  FMUL.FTZ R160, R160, R2.reuse ;  /* 0x00000002a0a07220 */ /* 0x080fe20000410000 */
[----:B------:R-:W-:Y:S01]  /*9550*/  FMUL.FTZ R161, R161, R2 ;  /* 0x00000002a1a17220 */ /* 0x000fe20000410000 */
[----:B-1----:R-:W1:Y:S01]  /*9560*/  LDSM.16.MT88.4 R20, [R217+0xa000] ;  /* 0x00a00000d914783b */ /* 0x002e620000004200 */
[-C--:B------:R-:W-:Y:S01]  /*9570*/  FMUL.FTZ R146, R146, R0.reuse ;  /* 0x0000000092927220 */ /* 0x080fe20000410000 */
[----:B------:R-:W-:Y:S01]  /*9580*/  FMUL.FTZ R147, R147, R0 ;  /* 0x0000000093937220 */ /* 0x000fe20000410000 */
[-C--:B------:R-:W-:Y:S01]  /*9590*/  FMUL.FTZ R168, R168, R2.reuse ;  /* 0x00000002a8a87220 */ /* 0x080fe20000410000 */
[----:B------:R-:W-:Y:S01]  /*95a0*/  FMUL.FTZ R169, R169, R2 ;  /* 0x00000002a9a97220 */ /* 0x000fe20000410000 */
[-C--:B------:R-:W-:Y:S01]  /*95b0*/  FMUL.FTZ R154, R154, R0.reuse ;  /* 0x000000009a9a7220 */ /* 0x080fe20000410000 */
[----:B------:R-:W-:Y:S01]  /*95c0*/  FMUL.FTZ R155, R155, R0 ;  /* 0x000000009b9b7220 */ /* 0x000fe20000410000 */
[----:B------:R-:W-:Y:S01]  /*95d0*/  FMUL.FTZ R56, R56, R2 ;  /* 0x0000000238387220 */ /* 0x000fe20000410000 */
[-C--:B------:R-:W-:Y:S01]  /*95e0*/  FMUL.FTZ R162, R162, R0.reuse ;  /* 0x00000000a2a27220 */ /* 0x080fe20000410000 */
[----:B------:R-:W-:Y:S01]  /*95f0*/  FMUL.FTZ R163, R163, R0 ;  /* 0x00000000a3a37220 */ /* 0x000fe20000410000 */
        /* <DEDUP_REMOVED lines=30> */
[----:B------:R-:W-:Y:S01]  /*97e0*/  FMUL.FTZ R121, R121, R2 ;  /* 0x0000000279797220 */ /* 0x000fe20000410000 */
[-C--:B------:R-:W-:Y:S01]  /*97f0*/  FMUL.FTZ R106, R106, R0.reuse ;  /* 0x000000006a6a7220 */ /* 0x080fe20000410000 */
[-C--:B------:R-:W-:Y:S01]  /*9800*/  FMUL.FTZ R107, R107, R0.reuse ;  /* 0x000000006b6b7220 */ /* 0x080fe20000410000 */
[-C--:B------:R-:W-:Y:S01]  /*9810*/  FMUL.FTZ R110, R110, R0.reuse ;  /* 0x000000006e6e7220 */ /* 0x080fe20000410000 */
[-C--:B------:R-:W-:Y:S01]  /*9820*/  FMUL.FTZ R111, R111, R0.reuse ;  /* 0x000000006f6f7220 */ /* 0x080fe20000410000 */
[-C--:B------:R-:W-:Y:S01]  /*9830*/  FMUL.FTZ R122, R122, R0.reuse ;  /* 0x000000007a7a7220 */ /* 0x080fe20000410000 */
[----:B------:R-:W-:Y:S01]  /*9840*/  FMUL.FTZ R123, R123, R0 ;  /* 0x000000007b7b7220 */ /* 0x000fe20000410000 */
[C---:B---3--:R-:W-:Y:S01]  /*9850*/  HMMA.16816.F32.BF16 R240, R4.reuse, R46, R124 ;  /* 0x0000002e04f0723c */ /* 0x048fe2000004187c */
[-C--:B--2---:R-:W-:Y:S01]  /*9860*/  FMUL.FTZ R148, R148, R8.reuse ;  /* 0x0000000894947220 */ /* 0x084fe20000410000 */
[-C--:B------:R-:W-:Y:S01]  /*9870*/  FMUL.FTZ R149, R149, R8.reuse ;  /* 0x0000000895957220 */ /* 0x080fe20000410000 */
[-C--:B----4-:R-:W-:Y:S01]  /*9880*/  FMUL.FTZ R150, R150, R3.reuse ;  /* 0x0000000396967220 */ /* 0x090fe20000410000 */
[----:B------:R-:W-:Y:S01]  /*9890*/  FMUL.FTZ R151, R151, R3 ;  /* 0x0000000397977220 */ /* 0x000fe20000410000 */
[----:B------:R-:W-:Y:S01]  /*98a0*/  FMUL.FTZ R164, R164, R8 ;  /* 0x00000008a4a47220 */ /* 0x000fe20000410000 */
[C---:B-1----:R-:W-:Y:S01]  /*98b0*/  HMMA.16816.F32.BF16 R144, R4.reuse, R20, R144 ;  /* 0x000000140490723c */ /* 0x042fe20000041890 */
[----:B------:R-:W-:Y:S01]  /*98c0*/  MOV R127, R208 ;  /* 0x000000d0007f7202 */ /* 0x000fe20000000f00 */
[----:B------:R-:W-:Y:S01]  /*98d0*/  FMUL.FTZ R165, R165, R8 ;  /* 0x00000008a5a57220 */ /* 0x000fe20000410000 */
[----:B------:R-:W-:Y:S01]  /*98e0*/  MOV R124, R203 ;  /* 0x000000cb007c7202 */ /* 0x000fe20000000f00 */
[-C--:B------:R-:W-:Y:S01]  /*98f0*/  FMUL.FTZ R166, R166, R3.reuse ;  /* 0x00000003a6a67220 */ /* 0x080fe20000410000 */
[----:B------:R-:W-:Y:S01]  /*9900*/  MOV R125, R202 ;  /* 0x000000ca007d7202 */ /* 0x000fe20000000f00 */
[C---:B------:R-:W-:Y:S01]  /*9910*/  HMMA.16816.F32.BF16 R152, R4.reuse, R22, R152 ;  /* 0x000000160498723c */ /* 0x040fe20000041898 */
[-C--:B------:R-:W-:Y:S01]  /*9920*/  FMUL.FTZ R167, R167, R3.reuse ;  /* 0x00000003a7a77220 */ /* 0x080fe20000410000 */
[-C--:B------:R-:W-:Y:S01]  /*9930*/  FMUL.FTZ R172, R172, R8.reuse ;  /* 0x00000008acac7220 */ /* 0x080fe20000410000 */
[-C--:B------:R-:W-:Y:S01]  /*9940*/  FMUL.FTZ R173, R173, R8.reuse ;  /* 0x00000008adad7220 */ /* 0x080fe20000410000 */
[-C--:B------:R-:W-:Y:S01]  /*9950*/  FMUL.FTZ R174, R174, R3.reuse ;  /* 0x00000003aeae7220 */ /* 0x080fe20000410000 */
[-C--:B------:R-:W-:Y:S01]  /*9960*/  FMUL.FTZ R175, R175, R3.reuse ;  /* 0x00000003afaf7220 */ /* 0x080fe20000410000 */
[C---:B------:R-:W-:Y:S01]  /*9970*/  HMMA.16816.F32.BF16 R160, R4.reuse, R28, R160 ;  /* 0x0000001c04a0723c */ /* 0x040fe200000418a0 */
[-C--:B------:R-:W-:Y:S01]  /*9980*/  FMUL.FTZ R68, R68, R8.reuse ;  /* 0x0000000844447220 */ /* 0x080fe20000410000 */
[----:B------:R-:W-:Y:S01]  /*9990*/  FMUL.FTZ R69, R69, R8 ;  /* 0x0000000845457220 */ /* 0x000fe20000410000 */
[-C--:B------:R-:W-:Y:S01]  /*99a0*/  FMUL.FTZ R70, R70, R3.reuse ;  /* 0x0000000346467220 */ /* 0x080fe20000410000 */
        /* <DEDUP_REMOVED lines=56> */
[----:B------:R-:W-:Y:S01]  /*9d30*/  HMMA.16816.F32.BF16 R120, R4, R44, R120 ;  /* 0x0000002c0478723c */ /* 0x000fe20000041878 */
[----:B------:R-:W-:Y:S01]  /*9d40*/  FMUL.FTZ R129, R129, R8 ;  /* 0x0000000881817220 */ /* 0x000fe20000410000 */
[-C--:B------:R-:W-:Y:S01]  /*9d50*/  FMUL.FTZ R130, R130, R3.reuse ;  /* 0x0000000382827220 */ /* 0x080fe20000410000 */
[----:B------:R-:W-:-:S04]  /*9d60*/  FMUL.FTZ R131, R131, R3 ;  /* 0x0000000383837220 */ /* 0x000fc80000410000 */
[----:B------:R-:W-:Y:S02]  /*9d70*/  F2FP.BF16.F32.PACK_AB R4, R124, R186 ;  /* 0x000000ba7c04723e */ /* 0x000fe400000010ff */
[----:B------:R-:W-:Y:S02]  /*9d80*/  F2FP.BF16.F32.PACK_AB R5, R19, R125 ;  /* 0x0000007d1305723e */ /* 0x000fe400000010ff */
[----:B------:R-:W-:Y:S02]  /*9d90*/  F2FP.BF16.F32.PACK_AB R6, R127, R195 ;  /* 0x000000c37f06723e */ /* 0x000fe400000010ff */
[----:B------:R-:W-:-:S07]  /*9da0*/  F2FP.BF16.F32.PACK_AB R7, R13, R18 ;  /* 0x000000120d07723e */ /* 0x000fce00000010ff */
[C---:B------:R-:W-:Y:S06]  /*9db0*/  HMMA.16816.F32.BF16 R148, R4.reuse, R20, R148 ;  /* 0x000000140494723c */ /* 0x040fec0000041894 */
[C---:B------:R-:W-:Y:S01]  /*9dc0*/  HMMA.16816.F32.BF16 R164, R4.reuse, R28, R164 ;  /* 0x0000001c04a4723c */ /* 0x040fe200000418a4 */
[----:B------:R-:W-:Y:S01]  /*9dd0*/  MOV R21, R13 ;  /* 0x0000000d00157202 */ /* 0x000fe20000000f00 */
[----:B------:R-:W-:Y:S01]  /*9de0*/  FFMA.FTZ R13, R132, UR26, -R10 ;  /* 0x0000001a840d7c23 */ /* 0x000fe2000801080a */
[----:B------:R-:W-:Y:S02]  /*9df0*/  MOV R20, R185 ;  /* 0x000000b900147202 */ /* 0x000fe40000000f00 */
[----:B------:R-:W-:Y:S01]  /*9e00*/  MOV R132, R21 ;  /* 0x0000001500847202 */ /* 0x000fe20000000f00 */
[----:B------:R1:W-:Y:S01]  /*9e10*/  MUFU.EX2 R28, R13 ;  /* 0x0000000d001c7308 */ /* 0x0003e20000000800 */
[----:B------:R-:W-:Y:S01]  /*9e20*/  HMMA.16816.F32.BF16 R208, R4, R30, R172 ;  /* 0x0000001e04d0723c */ /* 0x000fe200000418ac */
[----:B------:R-:W-:Y:S01]  /*9e30*/  MOV R21, R126 ;  /* 0x0000007e00157202 */ /* 0x000fe20000000f00 */
[----:B------:R-:W-:Y:S01]  /*9e40*/  LDSM.16.MT88.4 R172, [R219+0xa800] ;  /* 0x00a80000dbac783b */ /* 0x000fe20000004200 */
[----:B------:R-:W-:-:S03]  /*9e50*/  MOV R126, R192 ;  /* 0x000000c0007e7202 */ /* 0x000fc60000000f00 */
[C---:B------:R-:W-:Y:S06]  /*9e60*/  HMMA.16816.F32.BF16 R68, R4.reuse, R24, R68 ;  /* 0x000000180444723c */ /* 0x040fec0000041844 */
[----:B------:R-:W-:Y:S01]  /*9e70*/  HMMA.16816.F32.BF16 R212, R4, R22, R156 ;  /* 0x0000001604d4723c */ /* 0x000fe2000004189c */
[----:B------:R-:W2:Y:S01]  /*9e80*/  LDSM.16.MT88.4 R156, [R217+0xa800] ;  /* 0x00a80000d99c783b */ /* 0x000ea20000004200 */
[----:B-1----:R-:W-:Y:S01]  /*9e90*/  FFMA.FTZ R13, R133, UR26, -R10 ;  /* 0x0000001a850d7c23 */ /* 0x002fe2000801080a */
[----:B------:R-:W-:-:S03]  /*9ea0*/  MOV R133, R127 ;  /* 0x0000007f00857202 */ /* 0x000fc60000000f00 */
[C---:B------:R-:W-:Y:S01]  /*9eb0*/  HMMA.16816.F32.BF16 R52, R4.reuse, R176, R52 ;  /* 0x000000b00434723c */ /* 0x040fe20000041834 */
[----:B------:R-:W-:Y:S01]  /*9ec0*/  MOV R127, R193 ;  /* 0x000000c1007f7202 */ /* 0x000fe20000000f00 */
[----:B------:R1:W3:Y:S01]  /*9ed0*/  MUFU.EX2 R30, R13 ;  /* 0x0000000d001e7308 */ /* 0x0002e20000000800 */
[----:B------:R-:W-:Y:S02]  /*9ee0*/  MOV R22, R124 ;  /* 0x0000007c00167202 */ /* 0x000fe40000000f00 */
[----:B------:R-:W-:Y:S01]  /*9ef0*/  MOV R124, R187 ;  /* 0x000000bb007c7202 */ /* 0x000fe20000000f00 */
[----:B------:R-:W-:Y:S01]  /*9f00*/  HMMA.16816.F32.BF16 R36, R4, R140, R36 ;  /* 0x0000008c0424723c */ /* 0x000fe20000041824 */
[----:B------:R-:W-:-:S05]  /*9f10*/  MOV R23, R184 ;  /* 0x000000b800177202 */ /* 0x000fca0000000f00 */
[C---:B------:R-:W-:Y:S01]  /*9f20*/  HMMA.16816.F32.BF16 R200, R4.reuse, R142, R48 ;  /* 0x0000008e04c8723c */ /* 0x040fe20000041830 */
[----:B------:R-:W4:Y:S05]  /*9f30*/  LDSM.16.MT88.4 R48, [R222+0xa800] ;  /* 0x00a80000de30783b */ /* 0x000f2a0000004200 */
[C---:B------:R-:W-:Y:S01]  /*9f40*/  HMMA.16816.F32.BF16 R84, R4.reuse, R32, R84 ;  /* 0x000000200454723c */ /* 0x040fe20000041854 */
[--C-:B-1----:R-:W-:Y:S01]  /*9f50*/  FFMA.FTZ R13, R138, UR26, -R10.reuse ;  /* 0x0000001a8a0d7c23 */ /* 0x102fe2000801080a */
[----:B------:R-:W-:Y:S01]  /*9f60*/  FFMA.FTZ R10, R139, UR26, -R10 ;  /* 0x0000001a8b0a7c23 */ /* 0x000fe2000801080a */
[----:B------:R-:W-:Y:S02]  /*9f70*/  MOV R138, R18 ;  /* 0x00000012008a7202 */ /* 0x000fe40000000f00 */
[----:B------:R-:W-:Y:S01]  /*9f80*/  MOV R18, R194 ;  /* 0x000000c200127202 */ /* 0x000fe20000000f00 */
[----:B------:R1:W-:Y:S01]  /*9f90*/  MUFU.EX2 R29, R10 ;  /* 0x0000000a001d7308 */ /* 0x0003e20000000800 */
[----:B------:R-:W-:Y:S01]  /*9fa0*/  MOV R139, R195 ;  /* 0x000000c3008b7202 */ /* 0x000fe20000000f00 */
[C---:B------:R-:W-:Y:S06]  /*9fb0*/  HMMA.16816.F32.BF16 R100, R4.reuse, R40, R100 ;  /* 0x000000280464723c */ /* 0x040fec0000041864 */
[C---:B------:R-:W-:Y:S01]  /*9fc0*/  HMMA.16816.F32.BF16 R192, R4.reuse, R178, R64 ;  /* 0x000000b204c0723c */ /* 0x040fe20000041840 */
[----:B------:R-:W-:Y:S01]  /*9fd0*/  MUFU.EX2 R31, R13 ;  /* 0x0000000d001f7308 */ /* 0x000fe20000000800 */
[----:B------:R-:W5:Y:S04]  /*9fe0*/  LDSM.16.MT88.4 R64, [R221+0xa800] ;  /* 0x00a80000dd40783b */ /* 0x000f680000004200 */
[----:B------:R-:W-:Y:S01]  /*9ff0*/  HMMA.16816.F32.BF16 R176, R4, R34, R96 ;  /* 0x0000002204b0723c */ /* 0x000fe20000041860 */
[----:B------:R-:W-:Y:S01]  /*a000*/  LDSM.16.MT88.4 R96, [R219+0xb800] ;  /* 0x00b80000db60783b */ /* 0x000fe20000004200 */
[----:B-1----:R-:W-:Y:S01]  /*a010*/  FFMA.FTZ R10, R180, UR26, -R9 ;  /* 0x0000001ab40a7c23 */ /* 0x002fe20008010809 */
[----:B------:R-:W-:-:S02]  /*a020*/  MOV R180, R21 ;  /* 0x0000001500b47202 */ /* 0x000fc40000000f00 */
[----:B------:R-:W-:Y:S01]  /*a030*/  MOV R21, R186 ;  /* 0x000000ba00157202 */ /* 0x000fe20000000f00 */
[----:B------:R1:W-:Y:S01]  /*a040*/  MUFU.EX2 R24, R10 ;  /* 0x0000000a00187308 */ /* 0x0003e20000000800 */
[C---:B------:R-:W-:Y:S01]  /*a050*/  HMMA.16816.F32.BF16 R184, R4.reuse, R26, R80 ;  /* 0x0000001a04b8723c */ /* 0x040fe20000041850 */
[----:B------:R-:W5:Y:S05]  /*a060*/  LDSM.16.MT88.4 R80, [R217+0xb800] ;  /* 0x00b80000d950783b */ /* 0x000f6a0000004200 */
[C---:B------:R-:W-:Y:S01]  /*a070*/  HMMA.16816.F32.BF16 R140, R4.reuse, R42, R112 ;  /* 0x0000002a048c723c */ /* 0x040fe20000041870 */
[----:B------:R-:W5:Y:S05]  /*a080*/  LDSM.16.MT88.4 R112, [R222+0xb800] ;  /* 0x00b80000de70783b */ /* 0x000f6a0000004200 */
[----:B------:R-:W-:Y:S01]  /*a090*/  HMMA.16816.F32.BF16 R116, R4, R44, R116 ;  /* 0x0000002c0474723c */ /* 0x000fe20000041874 */
[----:B-1----:R-:W-:Y:S01]  /*a0a0*/  FFMA.FTZ R10, R181, UR26, -R9 ;  /* 0x0000001ab50a7c23 */ /* 0x002fe20008010809 */
[----:B------:R-:W-:-:S04]  /*a0b0*/  MOV R181, R126 ;  /* 0x0000007e00b57202 */ /* 0x000fc80000000f00 */
[----:B------:R-:W-:Y:S01]  /*a0c0*/  HMMA.16816.F32.BF16 R32, R4, R46, R128 ;  /* 0x0000002e0420723c */ /* 0x000fe20000041880 */
[----:B------:R-:W-:Y:S02]  /*a0d0*/  MOV R126, R18 ;  /* 0x00000012007e7202 */ /* 0x000fe40000000f00 */
[----:B------:R1:W2:Y:S04]  /*a0e0*/  MUFU.EX2 R18, R10 ;  /* 0x0000000a00127308 */ /* 0x0002a80000000800 */
[----:B------:R-:W-:Y:S01]  /*a0f0*/  FFMA.FTZ R4, R199, UR26, -R12 ;  /* 0x0000001ac7047c23 */ /* 0x000fe2000801080c */
[----:B------:R-:W-:Y:S01]  /*a100*/  FFMA.FTZ R5, R198, UR26, -R11 ;  /* 0x0000001ac6057c23 */ /* 0x000fe2000801080b */
[----:B------:R-:W-:Y:S02]  /*a110*/  MOV R198, R21 ;  /* 0x0000001500c67202 */ /* 0x000fe40000000f00 */
[----:B------:R3:W-:Y:S08]  /*a120*/  MUFU.EX2 R25, R4 ;  /* 0x0000000400197308 */ /* 0x0007f00000000800 */
[----:B------:R-:W-:Y:S01]  /*a130*/  MUFU.EX2 R7, R5 ;  /* 0x0000000500077308 */ /* 0x000fe20000000800 */
[--C-:B-1----:R-:W-:Y:S01]  /*a140*/  FFMA.FTZ R10, R182, UR26, -R9.reuse ;  /* 0x0000001ab60a7c23 */ /* 0x102fe20008010809 */
[----:B------:R-:W-:Y:S01]  /*a150*/  MOV R182, R19 ;  /* 0x0000001300b67202 */ /* 0x000fe20000000f00 */
[----:B------:R-:W-:Y:S01]  /*a160*/  FFMA.FTZ R9, R183, UR26, -R9 ;  /* 0x0000001ab7097c23 */ /* 0x000fe20008010809 */
[----:B------:R-:W-:-:S02]  /*a170*/  MOV R183, R22 ;  /* 0x0000001600b77202 */ /* 0x000fc40000000f00 */
[----:B------:R-:W-:Y:S02]  /*a180*/  MOV R22, R20 ;  /* 0x0000001400167202 */ /* 0x000fe40000000f00 */
[----:B------:R1:W-:Y:S01]  /*a190*/  MUFU.EX2 R19, R10 ;  /* 0x0000000a00137308 */ /* 0x0003e20000000800 */
[----:B---3--:R-:W-:Y:S01]  /*a1a0*/  FFMA.FTZ R4, R204, UR26, -R12 ;  /* 0x0000001acc047c23 */ /* 0x008fe2000801080c */
[----:B------:R-:W-:Y:S02]  /*a1b0*/  MOV R20, R124 ;  /* 0x0000007c00147202 */ /* 0x000fe40000000f00 */
[----:B------:R-:W-:Y:S02]  /*a1c0*/  MOV R199, R22 ;  /* 0x0000001600c77202 */ /* 0x000fe40000000f00 */
[----:B------:R-:W-:Y:S02]  /*a1d0*/  MOV R204, R20 ;  /* 0x0000001400cc7202 */ /* 0x000fe40000000f00 */
[----:B------:R3:W-:Y:S01]  /*a1e0*/  MUFU.EX2 R13, R9 ;  /* 0x00000009000d7308 */ /* 0x0007e20000000800 */
[----:B------:R-:W-:-:S02]  /*a1f0*/  F2FP.BF16.F32.PACK_AB R124, R30, R28 ;  /* 0x0000001c1e7c723e */ /* 0x000fc400000010ff */
[----:B------:R-:W-:Y:S01]  /*a200*/  FFMA.FTZ R8, R204, R8, R198 ;  /* 0x00000008cc087223 */ /* 0x000fe200000100c6 */
[----:B-1----:R-:W-:Y:S01]  /*a210*/  FFMA.FTZ R10, R196, UR26, -R12 ;  /* 0x0000001ac40a7c23 */ /* 0x002fe2000801080c */
[----:B------:R-:W-:Y:S02]  /*a220*/  MOV R196, R23 ;  /* 0x0000001700c47202 */ /* 0x000fe40000000f00 */
[----:B------:R-:W-:Y:S01]  /*a230*/  MOV R23, R125 ;  /* 0x0000007d00177202 */ /* 0x000fe20000000f00 */
[----:B------:R-:W-:Y:S01]  /*a240*/  MUFU.EX2 R27, R10 ;  /* 0x0000000a001b7308 */ /* 0x000fe20000000800 */
[----:B--2---:R-:W-:Y:S01]  /*a250*/  F2FP.BF16.F32.PACK_AB R125, R18, R24 ;  /* 0x00000018127d723e */ /* 0x004fe200000010ff */
[----:B------:R-:W-:Y:S01]  /*a260*/  FFMA.FTZ R0, R196, R0, R252 ;  /* 0x00000000c4007223 */ /* 0x000fe200000100fc */
[----:B---3--:R-:W-:Y:S01]  /*a270*/  FFMA.FTZ R9, R197, UR26, -R12 ;  /* 0x0000001ac5097c23 */ /* 0x008fe2000801080c */
[----:B------:R-:W-:Y:S02]  /*a280*/  MOV R12, R23 ;  /* 0x00000017000c7202 */ /* 0x000fe40000000f00 */
[----:B------:R-:W-:Y:S01]  /*a290*/  FADD.FTZ R0, R180, R0 ;  /* 0x00000000b4007221 */ /* 0x000fe20000010000 */
[----:B------:R-:W-:Y:S01]  /*a2a0*/  MOV R197, R126 ;  /* 0x0000007e00c57202 */ /* 0x000fe20000000f00 */
[----:B------:R1:W2:Y:S01]  /*a2b0*/  MUFU.EX2 R10, R4 ;  /* 0x00000004000a7308 */ /* 0x0002a20000000800 */
[----:B------:R-:W3:Y:S01]  /*a2c0*/  LDSM.16.MT88.4 R20, [R221+0xb800] ;  /* 0x00b80000dd14783b */ /* 0x000ee20000004200 */
[----:B------:R-:W-:Y:S01]  /*a2d0*/  FFMA.FTZ R3, R199, R3, R12 ;  /* 0x00000003c7037223 */ /* 0x000fe2000001000c */
[----:B------:R-:W-:Y:S01]  /*a2e0*/  FADD.FTZ R0, R189, R0 ;  /* 0x00000000bd007221 */ /* 0x000fe20000010000 */
[----:B------:R-:W-:-:S03]  /*a2f0*/  F2FP.BF16.F32.PACK_AB R126, R29, R31 ;  /* 0x0000001f1d7e723e */ /* 0x000fc600000010ff */
[----:B------:R-:W-:Y:S01]  /*a300*/  FADD.FTZ R0, R188, R0 ;  /* 0x00000000bc007221 */ /* 0x000fe20000010000 */
[----:B------:R4:W5:Y:S03]  /*a310*/  MUFU.EX2 R26, R9 ;  /* 0x00000009001a7308 */ /* 0x0009660000000800 */
[----:B------:R-:W-:-:S04]  /*a320*/  FADD.FTZ R0, R24, R0 ;  /* 0x0000000018007221 */ /* 0x000fc80000010000 */
[----:B------:R-:W-:Y:S01]  /*a330*/  FADD.FTZ R0, R18, R0 ;  /* 0x0000000012007221 */ /* 0x000fe20000010000 */
[----:B-1----:R-:W-:Y:S01]  /*a340*/  FFMA.FTZ R4, R207, UR26, -R11 ;  /* 0x0000001acf047c23 */ /* 0x002fe2000801080b */
[----:B--2---:R-:W-:Y:S02]  /*a350*/  F2FP.BF16.F32.PACK_AB R130, R10, R25 ;  /* 0x000000190a82723e */ /* 0x004fe400000010ff */
[----:B------:R-:W-:Y:S01]  /*a360*/  FADD.FTZ R0, R19, R0 ;  /* 0x0000000013007221 */ /* 0x000fe20000010000 */
[----:B------:R1:W2:Y:S01]  /*a370*/  MUFU.EX2 R6, R4 ;  /* 0x0000000400067308 */ /* 0x0002a20000000800 */
[----:B----4-:R-:W-:Y:S02]  /*a380*/  MOV R9, R127 ;  /* 0x0000007f00097202 */ /* 0x010fe40000000f00 */
[----:B------:R-:W-:Y:S02]  /*a390*/  F2FP.BF16.F32.PACK_AB R127, R13, R19 ;  /* 0x000000130d7f723e */ /* 0x000fe400000010ff */
[----:B-----5:R-:W-:Y:S01]  /*a3a0*/  F2FP.BF16.F32.PACK_AB R128, R26, R27 ;  /* 0x0000001b1a80723e */ /* 0x020fe200000010ff */
[----:B------:R-:W-:Y:S01]  /*a3b0*/  FFMA.FTZ R2, R197, R2, R9 ;  /* 0x00000002c5027223 */ /* 0x000fe20000010009 */
[----:B------:R-:W-:Y:S01]  /*a3c0*/  FADD.FTZ R9, R183, R8 ;  /* 0x00000008b7097221 */ /* 0x000fe20000010000 */
[----:B------:R-:W-:-:S02]  /*a3d0*/  FADD.FTZ R8, R182, R3 ;  /* 0x00000003b6087221 */ /* 0x000fc40000010000 */
[----:B------:R-:W-:Y:S01]  /*a3e0*/  FADD.FTZ R2, R181, R2 ;  /* 0x00000002b5027221 */ /* 0x000fe20000010000 */
[----:B------:R-:W-:Y:S01]  /*a3f0*/  FADD.FTZ R3, R139, R9 ;  /* 0x000000098b037221 */ /* 0x000fe20000010000 */
[----:B------:R-:W-:Y:S01]  /*a400*/  FADD.FTZ R8, R138, R8 ;  /* 0x000000088a087221 */ /* 0x000fe20000010000 */
[C---:B------:R-:W-:Y:S01]  /*a410*/  HMMA.16816.F32.BF16 R144, R124.reuse, R156, R144 ;  /* 0x0000009c7c90723c */ /* 0x040fe20000041890 */
[----:B-1----:R-:W-:Y:S01]  /*a420*/  FFMA.FTZ R4, R206, UR26, -R11 ;  /* 0x0000001ace047c23 */ /* 0x002fe2000801080b */
[----:B------:R-:W-:Y:S01]  /*a430*/  FADD.FTZ R2, R190, R2 ;  /* 0x00000002be027221 */ /* 0x000fe20000010000 */
[----:B------:R-:W-:Y:S01]  /*a440*/  FADD.FTZ R3, R133, R3 ;  /* 0x0000000385037221 */ /* 0x000fe20000010000 */
[----:B------:R-:W-:Y:S01]  /*a450*/  FADD.FTZ R8, R132, R8 ;  /* 0x0000000884087221 */ /* 0x000fe20000010000 */
[----:B------:R1:W-:Y:S01]  /*a460*/  MUFU.EX2 R5, R4 ;  /* 0x0000000400057308 */ /* 0x0003e20000000800 */
[----:B------:R-:W-:Y:S01]  /*a470*/  FADD.FTZ R2, R191, R2 ;  /* 0x00000002bf027221 */ /* 0x000fe20000010000 */
[----:B--2---:R-:W-:Y:S01]  /*a480*/  F2FP.BF16.F32.PACK_AB R129, R6, R7 ;  /* 0x000000070681723e */ /* 0x004fe200000010ff */
        /* <DEDUP_REMOVED lines=8> */
[----:B------:R-:W-:-:S02]  /*a510*/  FADD.FTZ R3, R25, R3 ;  /* 0x0000000319037221 */ /* 0x000fc40000010000 */
[----:B------:R-:W-:Y:S02]  /*a520*/  FADD.FTZ R2, R31, R2 ;  /* 0x000000021f027221 */ /* 0x000fe40000010000 */
[----:B------:R-:W-:Y:S01]  /*a530*/  FADD.FTZ R138, R10, R3 ;  /* 0x000000030a8a7221 */ /* 0x000fe20000010000 */
[C---:B------:R-:W-:Y:S01]  /*a540*/  HMMA.16816.F32.BF16 R160, R124.reuse, R172, R160 ;  /* 0x000000ac7ca0723c */ /* 0x040fe200000418a0 */
[----:B-1----:R-:W-:Y:S01]  /*a550*/  FFMA.FTZ R4, R205, UR26, -R11 ;  /* 0x0000001acd047c23 */ /* 0x002fe2000801080b */
[----:B------:R-:W-:Y:S02]  /*a560*/  FADD.FTZ R132, R29, R2 ;  /* 0x000000021d847221 */ /* 0x000fe40000010000 */
[----:B------:R1:W-:Y:S02]  /*a570*/  STL [R1+0xc], R138 ;  /* 0x00000c8a01007387 */ /* 0x0003e40000100800 */
[C---:B------:R-:W-:Y:S01]  /*a580*/  HMMA.16816.F32.BF16 R168, R124.reuse, R174, R168 ;  /* 0x000000ae7ca8723c */ /* 0x040fe200000418a8 */
[----:B------:R-:W2:Y:S05]  /*a590*/  MUFU.EX2 R4, R4 ;  /* 0x0000000400047308 */ /* 0x000eaa0000000800 */
[C---:B------:R-:W-:Y:S06]  /*a5a0*/  HMMA.16816.F32.BF16 R40, R124.reuse, R48, R244 ;  /* 0x000000307c28723c */ /* 0x040fec00000418f4 */
[----:B------:R-:W-:Y:S01]  /*a5b0*/  HMMA.16816.F32.BF16 R44, R124, R50, R248 ;  /* 0x000000327c2c723c */ /* 0x000fe200000418f8 */
[----:B--2---:R-:W-:Y:S01]  /*a5c0*/  F2FP.BF16.F32.PACK_AB R131, R4, R5 ;  /* 0x000000050483723e */ /* 0x004fe200000010ff */
[----:B------:R-:W-:-:S04]  /*a5d0*/  FADD.FTZ R5, R5, R6 ;  /* 0x0000000605057221 */ /* 0x000fc80000010000 */
[----:B------:R-:W-:Y:S01]  /*a5e0*/  HMMA.16816.F32.BF16 R56, R124, R64, R56 ;  /* 0x000000407c38723c */ /* 0x000fe20000041838 */
[----:B------:R-:W-:-:S05]  /*a5f0*/  FADD.FTZ R139, R4, R5 ;  /* 0x00000005048b7221 */ /* 0x000fca0000010000 */
[C---:B------:R-:W-:Y:S01]  /*a600*/  HMMA.16816.F32.BF16 R60, R124.reuse, R66, R60 ;  /* 0x000000427c3c723c */ /* 0x040fe2000004183c */
[----:B------:R1:W-:Y:S04]  /*a610*/  STL [R1+0x8], R139 ;  /* 0x0000088b01007387 */ /* 0x0003e80000100800 */
[----:B------:R1:W-:Y:S01]  /*a620*/  STL [R1+0x4], R132 ;  /* 0x0000048401007387 */ /* 0x0003e20000100800 */
[C---:B------:R-:W-:Y:S03]  /*a630*/  HMMA.16816.F32.BF16 R72, R124.reuse, R80, R72 ;  /* 0x000000507c48723c */ /* 0x040fe60000041848 */
[----:B------:R1:W-:Y:S03]  /*a640*/  STL [R1], R133 ;  /* 0x0000008501007387 */ /* 0x0003e60000100800 */
        /* <DEDUP_REMOVED lines=12> */
[----:B---3--:R-:W-:Y:S06]  /*a710*/  HMMA.16816.F32.BF16 R120, R124, R20, R120 ;  /* 0x000000147c78723c */ /* 0x008fec0000041878 */
        /* <DEDUP_REMOVED lines=12> */
[----:B------:R-:W-:-:S04]  /*a7e0*/  DEPBAR.LE SB0, 0x0 ;  /* 0x000080000000791a */ /* 0x000fc80000000000 */
[----:B------:R-:W-:Y:S01]  /*a7f0*/  IMAD.U32 R4, RZ, RZ, UR4 ;  /* 0x00000004ff047e24 */ /* 0x000fe2000f8e00ff */
[----:B------:R-:W-:Y:S01]  /*a800*/  BAR.SYNC.DEFER_BLOCKING 0x0 ;  /* 0x0000000000007b1d */ /* 0x000fe20000010000 */
[----:B------:R-:W-:Y:S01]  /*a810*/  IMAD.U32 R2, RZ, RZ, UR4 ;  /* 0x00000004ff027e24 */ /* 0x000fe2000f8e00ff */
[C---:B------:R-:W-:Y:S01]  /*a820*/  IADD3 R26, P5, R16.reuse, -UR4, RZ ;  /* 0x80000004101a7c10 */ /* 0x040fe2000ffbe0ff */
[----:B------:R-:W-:Y:S01]  /*a830*/  UIADD3 UR22, UR21, -0x4, URZ ;  /* 0xfffffffc15167890 */ /* 0x000fe2000fffe03f */
[----:B------:R-:W-:Y:S02]  /*a840*/  IADD3 R4, P4, P3, R16, 0x80, -R4 ;  /* 0x0000008010047810 */ /* 0x000fe40007b9e804 */
[C---:B------:R-:W-:Y:S01]  /*a850*/  IADD3 R24, P2, R14.reuse, -UR4, RZ ;  /* 0x800000040e187c10 */ /* 0x040fe2000ff5e0ff */
[----:B------:R-:W-:Y:S01]  /*a860*/  UISETP.GT.AND UP0, UPT, UR22, UR12, UPT ;  /* 0x0000000c1600728c */ /* 0x000fe2000bf04270 */
[----:B------:R-:W-:Y:S01]  /*a870*/  IADD3 R2, P1, P0, R14, 0x80, -R2 ;  /* 0x000000800e027810 */ /* 0x000fe2000783e802 */
[----:B------:R-:W1:Y:S01]  /*a880*/  S2R R247, SR_TID.X ;  /* 0x0000000000f77919 */ /* 0x000e620000002100 */
[C---:B------:R-:W-:Y:S01]  /*a890*/  IADD3.X R27, R17.reuse, ~UR8, RZ, P5, !PT ;  /* 0x80000008111b7c10 */ /* 0x040fe2000affe4ff */
[----:B------:R-:W-:Y:S01]  /*a8a0*/  IMAD.U32 R0, RZ, RZ, UR22 ;  /* 0x00000016ff007e24 */ /* 0x000fe2000f8e00ff */
[----:B------:R-:W-:-:S02]  /*a8b0*/  IADD3.X R5, R17, ~UR8, RZ, P4, P3 ;  /* 0x8000000811057c10 */ /* 0x000fc4000a7e64ff */
[C---:B------:R-:W-:Y:S02]  /*a8c0*/  IADD3.X R25, R15.reuse, ~UR8, RZ, P2, !PT ;  /* 0x800000080f197c10 */ /* 0x040fe400097fe4ff */
[----:B------:R-:W-:Y:S01]  /*a8d0*/  IADD3.X R3, R15, ~UR8, RZ, P1, P0 ;  /* 0x800000080f037c10 */ /* 0x000fe20008fe04ff */
[----:B------:R-:W-:Y:S01]  /*a8e0*/  @!PT LDS RZ, [RZ] ;  /* 0x00000000fffff984 */ /* 0x000fe20000000800 */
[----:B------:R-:W-:Y:S01]  /*a8f0*/  @!PT LDS RZ, [RZ] ;  /* 0x00000000fffff984 */ /* 0x000fe20000000800 */
[----:B------:R-:W-:Y:S01]  /*a900*/  @!PT LDS RZ, [RZ] ;  /* 0x00000000fffff984 */ /* 0x000fe20000000800 */
[----:B------:R-:W-:Y:S04]  /*a910*/  LDGSTS.E.BYPASS.LTC128B.128 [R239+0xa000], desc[UR18][R26.64] ;  /* 0x0a0000001aef7fae */ /* 0x000fe8000b901d52 */
[----:B------:R2:W-:Y:S04]  /*a920*/  LDGSTS.E.BYPASS.LTC128B.128 [R239+0xb000], desc[UR18][R4.64] ;  /* 0x0b00000004ef7fae */ /* 0x0005e8000b901d52 */
[----:B------:R-:W-:Y:S04]  /*a930*/  LDGSTS.E.BYPASS.LTC128B.128 [R239+0xa800], desc[UR18][R24.64] ;  /* 0x0a80000018ef7fae */ /* 0x000fe8000b901d52 */
[----:B------:R3:W-:Y:S04]  /*a940*/  LDGSTS.E.BYPASS.LTC128B.128 [R239+0xb800], desc[UR18][R2.64] ;  /* 0x0b80000002ef7fae */ /* 0x0007e8000b901d52 */
[----:B------:R-:W-:Y:S01]  /*a950*/  LDSM.16.M88.4 R16, [R216+0x8000] ;  /* 0x00800000d810783b */ /* 0x000fe20000000200 */
[----:B-1----:R-:W-:-:S03]  /*a960*/  IMAD.SHL.U32 R247, R247, 0x2, RZ ;  /* 0x00000002f7f77824 */ /* 0x002fc600078e00ff */
[----:B------:R-:W-:Y:S02]  /*a970*/  LDSM.16.M88.4 R28, [R216+0x8800] ;  /* 0x00880000d81c783b */ /* 0x000fe40000000200 */
[----:B------:R-:W-:Y:S02]  /*a980*/  LOP3.LUT R247, R247, 0x6, RZ, 0xc0, !PT ;  /* 0x00000006f7f77812 */ /* 0x000fe400078ec0ff */
[----:B------:R-:W1:Y:S03]  /*a990*/  LDSM.16.M88.4 R12, [R218] ;  /* 0x00000000da0c783b */ /* 0x000e660000000200 */
[----:B------:R-:W-:Y:S01]  /*a9a0*/  IMAD R0, R0, 0x20, R247 ;  /* 0x0000002000007824 */ /* 0x000fe200078e02f7 */
[----:B------:R-:W-:Y:S04]  /*a9b0*/  LDSM.16.M88.4 R32, [R227] ;  /* 0x00000000e320783b */ /* 0x000fe80000000200 */
[----:B--2---:R-:W2:Y:S01]  /*a9c0*/  LDSM.16.M88.4 R4, [R218+0x2000] ;  /* 0x00200000da04783b */ /* 0x004ea20000000200 */
[----:B------:R-:W-:-:S02]  /*a9d0*/  ISETP.GE.AND P4, PT, R0, R236, PT ;  /* 0x000000ec0000720c */ /* 0x000fc40003f86270 */
[C---:B------:R-:W-:Y:S01]  /*a9e0*/  ISETP.GE.AND P2, PT, R0.reuse, R235, PT ;  /* 0x000000eb0000720c */ /* 0x040fe20003f46270 */
[----:B------:R-:W4:Y:S01]  /*a9f0*/  LDSM.16.M88.4 R8, [R220+0x2000] ;  /* 0x00200000dc08783b */ /* 0x000f220000000200 */
[C---:B------:R-:W-:Y:S01]  /*aa00*/  ISETP.LT.OR P4, PT, R0.reuse, R232, P4 ;  /* 0x000000e80000720c */ /* 0x040fe20002781670 */
[C---:B---3--:R-:W-:Y:S02]  /*aa10*/  VIADD R2, R0.reuse, 0x1 ;  /* 0x0000000100027836 */ /* 0x048fe40000000000 */
[----:B------:R-:W3:Y:S01]  /*aa20*/  LDSM.16.M88.4 R140, [R230] ;  /* 0x00000000e68c783b */ /* 0x000ee20000000200 */
[C---:B------:R-:W-:Y:S01]  /*aa30*/  ISETP.GE.AND P5, PT, R0.reuse, R238, PT ;  /* 0x000000ee0000720c */ /* 0x040fe20003fa6270 */
[C---:B------:R-:W-:Y:S01]  /*aa40*/  VIADD R3, R0.reuse, 0x11 ;  /* 0x0000001100037836 */ /* 0x040fe20000000000 */
[----:B------:R-:W-:Y:S01]  /*aa50*/  ISETP.LT.OR P2, PT, R0, R231, P2 ;  /* 0x000000e70000720c */ /* 0x000fe20001741670 */
[----:B------:R-:W5:Y:S01]  /*aa60*/  LDSM.16.M88.4 R20, [R220] ;  /* 0x00000000dc14783b */ /* 0x000f620000000200 */
[----:B------:R-:W-:-:S02]  /*aa70*/  ISETP.GE.AND P6, PT, R2, R236, PT ;  /* 0x000000ec0200720c */ /* 0x000fc40003fc6270 */
[C---:B------:R-:W-:Y:S01]  /*aa80*/  ISETP.GE.AND P3, PT, R2.reuse, R235, PT ;  /* 0x000000eb0200720c */ /* 0x040fe20003f66270 */
[----:B------:R-:W-:Y:S01]  /*aa90*/  LDSM.16.M88.4 R180, [R224+0x8000] ;  /* 0x00800000e0b4783b */ /* 0x000fe20000000200 */
[C---:B------:R-:W-:Y:S02]  /*aaa0*/  ISETP.GE.AND P1, PT, R2.reuse, R238, PT ;  /* 0x000000ee0200720c */ /* 0x040fe40003f26270 */
[C---:B------:R-:W-:Y:S01]  /*aab0*/  ISETP.GE.AND P0, PT, R2.reuse, R237, PT ;  /* 0x000000ed0200720c */ /* 0x040fe20003f06270 */
[----:B------:R-:W0:Y:S01]  /*aac0*/  LDGDEPBAR ;  /* 0x00000000000079af */ /* 0x000e220000000000 */
[C---:B------:R-:W-:Y:S02]  /*aad0*/  ISETP.LT.OR P6, PT, R2.reuse, R232, P6 ;  /* 0x000000e80200720c */ /* 0x040fe400037c1670 */
[C---:B------:R-:W-:Y:S02]  /*aae0*/  ISETP.LT.OR P3, PT, R2.reuse, R231, P3 ;  /* 0x000000e70200720c */ /* 0x040fe40001f61670 */
[----:B------:R-:W-:-:S02]  /*aaf0*/  ISETP.LT.OR P1, PT, R2, R234, P1 ;  /* 0x000000ea0200720c */ /* 0x000fc40000f21670 */
[----:B------:R-:W-:Y:S01]  /*ab00*/  ISETP.LT.OR P0, PT, R2, R233, P0 ;  /* 0x000000e90200720c */ /* 0x000fe20000701670 */
[C---:B------:R-:W-:Y:S01]  /*ab10*/  VIADD R2, R0.reuse, 0x8 ;  /* 0x0000000800027836 */ /* 0x040fe20000000000 */
[----:B------:R-:W-:Y:S01]  /*ab20*/  ISETP.LT.OR P5, PT, R0, R234, P5 ;  /* 0x000000ea0000720c */ /* 0x000fe20002fa1670 */
[C---:B-1----:R-:W-:Y:S06]  /*ab30*/  HMMA.16816.F32.BF16 R176, R12.reuse, R28, RZ ;  /* 0x0000001c0cb0723c */ /* 0x042fec00000418ff */
[----:B------:R-:W-:Y:S06]  /*ab40*/  HMMA.16816.F32.BF16 R204, R12, R30, RZ ;  /* 0x0000001e0ccc723c */ /* 0x000fec00000418ff */
[C---:B--2---:R-:W-:Y:S06]  /*ab50*/  HMMA.16816.F32.BF16 R196, R4.reuse, R16, RZ ;  /* 0x0000001004c4723c */ /* 0x044fec00000418ff */
[C---:B------:R-:W-:Y:S06]  /*ab60*/  HMMA.16816.F32.BF16 R188, R4.reuse, R28, RZ ;  /* 0x0000001c04bc723c */ /* 0x040fec00000418ff */
[C---:B------:R-:W-:Y:S06]  /*ab70*/  HMMA.16816.F32.BF16 R192, R4.reuse, R18, RZ ;  /* 0x0000001204c0723c */ /* 0x040fec00000418ff */
[----:B------:R-:W-:Y:S01]  /*ab80*/  HMMA.16816.F32.BF16 R184, R4, R30, RZ ;  /* 0x0000001e04b8723c */ /* 0x000fe200000418ff */
[----:B------:R-:W1:Y:S04]  /*ab90*/  LDSM.16.M88.4 R4, [R226+0x2000] ;  /* 0x00200000e204783b */ /* 0x000e680000000200 */
[----:B------:R-:W2:Y:S01]  /*aba0*/  LDSM.16.M88.4 R28, [R224+0x8800] ;  /* 0x00880000e01c783b */ /* 0x000ea20000000200 */
[C---:B------:R-:W-:Y:S06]  /*abb0*/  HMMA.16816.F32.BF16 R200, R12.reuse, R16, RZ ;  /* 0x000000100cc8723c */ /* 0x040fec00000418ff */
[----:B------:R-:W-:Y:S06]  /*abc0*/  HMMA.16816.F32.BF16 R16, R12, R18, RZ ;  /* 0x000000120c10723c */ /* 0x000fec00000418ff */
[C---:B----4-:R-:W-:Y:S06]  /*abd0*/  HMMA.16816.F32.BF16 R212, R8.reuse, R32, R196 ;  /* 0x0000002008d4723c */ /* 0x050fec00000418c4 */
[C---:B---3--:R-:W-:Y:S06]  /*abe0*/  HMMA.16816.F32.BF16 R208, R8.reuse, R140, R188 ;  /* 0x0000008c08d0723c */ /* 0x048fec00000418bc */
[C---:B------:R-:W-:Y:S06]  /*abf0*/  HMMA.16816.F32.BF16 R196, R8.reuse, R34, R192 ;  /* 0x0000002208c4723c */ /* 0x040fec00000418c0 */
[----:B------:R-:W-:Y:S01]  /*ac00*/  HMMA.16816.F32.BF16 R12, R8, R142, R184 ;  /* 0x0000008e080c723c */ /* 0x000fe200000418b8 */
[----:B------:R-:W3:Y:S05]  /*ac10*/  LDSM.16.M88.4 R8, [R226] ;  /* 0x00000000e208783b */ /* 0x000eea0000000200 */
[C---:B-----5:R-:W-:Y:S06]  /*ac20*/  HMMA.16816.F32.BF16 R188, R20.reuse, R32, R200 ;  /* 0x0000002014bc723c */ /* 0x060fec00000418c8 */
[C---:B------:R-:W-:Y:S01]  /*ac30*/  HMMA.16816.F32.BF16 R184, R20.reuse, R140, R176 ;  /* 0x0000008c14b8723c */ /* 0x040fe200000418b0 */
[----:B------:R-:W-:Y:S05]  /*ac40*/  LDSM.16.M88.4 R176, [R223] ;  /* 0x00000000dfb0783b */ /* 0x000fea0000000200 */
[C---:B------:R-:W-:Y:S01]  /*ac50*/  HMMA.16816.F32.BF16 R32, R20.reuse, R34, R16 ;  /* 0x000000221420723c */ /* 0x040fe20000041810 */
[----:B------:R-:W-:Y:S05]  /*ac60*/  LDSM.16.M88.4 R16, [R225+0x2000] ;  /* 0x00200000e110783b */ /* 0x000fea0000000200 */
[----:B------:R-:W-:Y:S01]  /*ac70*/  HMMA.16816.F32.BF16 R140, R20, R142, R204 ;  /* 0x0000008e148c723c */ /* 0x000fe200000418cc */
[----:B------:R-:W4:Y:S05]  /*ac80*/  LDSM.16.M88.4 R20, [R223+0x800] ;  /* 0x00080000df14783b */ /* 0x000f2a0000000200 */
[C---:B-1----:R-:W-:Y:S06]  /*ac90*/  HMMA.16816.F32.BF16 R192, R4.reuse, R180, R212 ;  /* 0x000000b404c0723c */ /* 0x042fec00000418d4 */
[C---:B--2---:R-:W-:Y:S01]  /*aca0*/  HMMA.16816.F32.BF16 R212, R4.reuse, R30, R12 ;  /* 0x0000001e04d4723c */ /* 0x044fe2000004180c */
[----:B------:R-:W1:Y:S05]  /*acb0*/  LDSM.16.M88.4 R12, [R225] ;  /* 0x00000000e10c783b */ /* 0x000e6a0000000200 */
[C---:B------:R-:W-:Y:S06]  /*acc0*/  HMMA.16816.F32.BF16 R240, R4.reuse, R28, R208 ;  /* 0x0000001c04f0723c */ /* 0x040fec00000418d0 */
[----:B------:R-:W-:Y:S01]  /*acd0*/  HMMA.16816.F32.BF16 R200, R4, R182, R196 ;  /* 0x000000b604c8723c */ /* 0x000fe200000418c4 */
[----:B------:R-:W-:Y:S05]  /*ace0*/  LDSM.16.M88.4 R4, [R218+0x6000] ;  /* 0x00600000da04783b */ /* 0x000fea0000000200 */
[C---:B---3--:R-:W-:Y:S06]  /*acf0*/  HMMA.16816.F32.BF16 R204, R8.reuse, R180, R188 ;  /* 0x000000b408cc723c */ /* 0x048fec00000418bc */
        /* <DEDUP_REMOVED lines=58> */
[----:B------:R-:W-:-:S03]  /*b0a0*/  ISETP.GE.AND P2, PT, R2, R235, PT ;  /* 0x000000eb0200720c */ /* 0x000fc60003f46270 */
[C---:B------:R-:W-:Y:S01]  /*b0b0*/  HMMA.16816.F32.BF16 R192, R4.reuse, R28, R192 ;  /* 0x0000001c04c0723c */ /* 0x040fe200000418c0 */
[----:B------:R-:W-:Y:S02]  /*b0c0*/  FSEL R23, R13, -INF , !P6 ;  /* 0xff8000000d177808 */ /* 0x000fe40007000000 */
[----:B------:R-:W-:Y:S02]  /*b0d0*/  ISETP.GE.AND P6, PT, R2, R236, PT ;  /* 0x000000ec0200720c */ /* 0x000fe40003fc6270 */
[----:B------:R-:W-:Y:S01]  /*b0e0*/  FSEL R21, R180, -INF , !P5 ;  /* 0xff800000b4157808 */ /* 0x000fe20006800000 */
[-C--:B------:R-:W-:Y:S01]  /*b0f0*/  HMMA.16816.F32.BF16 R176, R4, R30.reuse, R8 ;  /* 0x0000001e04b0723c */ /* 0x080fe20000041808 */
[C---:B------:R-:W-:Y:S02]  /*b100*/  ISETP.LT.OR P6, PT, R2.reuse, R232, P6 ;  /* 0x000000e80200720c */ /* 0x040fe400037c1670 */
[C---:B------:R-:W-:Y:S02]  /*b110*/  ISETP.GE.AND P5, PT, R2.reuse, R238, PT ;  /* 0x000000ee0200720c */ /* 0x040fe40003fa6270 */
[----:B------:R-:W-:Y:S01]  /*b120*/  ISETP.LT.OR P2, PT, R2, R231, P2 ;  /* 0x000000e70200720c */ /* 0x000fe20001741670 */
[----:B------:R-:W-:Y:S01]  /*b130*/  HMMA.16816.F32.BF16 R28, R16, R30, R184 ;  /* 0x0000001e101c723c */ /* 0x000fe200000418b8 */
[----:B------:R-:W-:Y:S01]  /*b140*/  VIADD R5, R0, 0x9 ;  /* 0x0000000900057836 */ /* 0x000fe20000000000 */
[----:B------:R-:W-:Y:S01]  /*b150*/  FSEL R11, R12, -INF , !P4 ;  /* 0xff8000000c0b7808 */ /* 0x000fe20006000000 */
[C---:B------:R-:W-:Y:S01]  /*b160*/  VIADD R4, R0.reuse, 0x10 ;  /* 0x0000001000047836 */ /* 0x040fe20000000000 */
[----:B------:R-:W-:-:S02]  /*b170*/  ISETP.GE.AND P4, PT, R0, R237, PT ;  /* 0x000000ed0000720c */ /* 0x000fc40003f86270 */
[----:B------:R-:W-:Y:S02]  /*b180*/  FMNMX.FTZ R6, R136, R11, !PT ;  /* 0x0000000b88067209 */ /* 0x000fe40007810000 */
[----:B------:R-:W-:Y:S02]  /*b190*/  FSEL R16, R15, -INF , !P3 ;  /* 0xff8000000f107808 */ /* 0x000fe40005800000 */
[C---:B------:R-:W-:Y:S02]  /*b1a0*/  ISETP.GE.AND P3, PT, R5.reuse, R236, PT ;  /* 0x000000ec0500720c */ /* 0x040fe40003f66270 */
[----:B------:R-:W-:Y:S02]  /*b1b0*/  ISETP.LT.OR P4, PT, R0, R233, P4 ;  /* 0x000000e90000720c */ /* 0x000fe40002781670 */
[----:B------:R-:W-:Y:S02]  /*b1c0*/  ISETP.LT.OR P3, PT, R5, R232, P3 ;  /* 0x000000e80500720c */ /* 0x000fe40001f61670 */
[----:B------:R-:W-:-:S02]  /*b1d0*/  FSEL R22, R182, -INF , !P4 ;  /* 0xff800000b6167808 */ /* 0x000fc40006000000 */
[----:B------:R-:W-:Y:S02]  /*b1e0*/  ISETP.GE.AND P4, PT, R2, R237, PT ;  /* 0x000000ed0200720c */ /* 0x000fe40003f86270 */
[----:B------:R-:W-:Y:S02]  /*b1f0*/  FSEL R17, R181, -INF , !P1 ;  /* 0xff800000b5117808 */ /* 0x000fe40004800000 */
[----:B------:R-:W-:Y:S02]  /*b200*/  ISETP.GE.AND P1, PT, R5, R235, PT ;  /* 0x000000eb0500720c */ /* 0x000fe40003f26270 */
[----:B------:R-:W-:Y:S02]  /*b210*/  FSEL R13, R33, -INF , !P3 ;  /* 0xff800000210d7808 */ /* 0x000fe40005800000 */
[----:B------:R-:W-:Y:S02]  /*b220*/  FSEL R14, R32, -INF , !P6 ;  /* 0xff800000200e7808 */ /* 0x000fe40007000000 */
[----:B------:R-:W-:-:S02]  /*b230*/  ISETP.GE.AND P3, PT, R4, R236, PT ;  /* 0x000000ec0400720c */ /* 0x000fc40003f66270 */
[----:B------:R-:W-:Y:S02]  /*b240*/  FMNMX.FTZ R6, R23, R6, !PT ;  /* 0x0000000617067209 */ /* 0x000fe40007810000 */
[C---:B------:R-:W-:Y:S02]  /*b250*/  ISETP.LT.OR P5, PT, R2.reuse, R234, P5 ;  /* 0x000000ea0200720c */ /* 0x040fe40002fa1670 */
[----:B------:R-:W-:Y:S01]  /*b260*/  ISETP.LT.OR P4, PT, R2, R233, P4 ;  /* 0x000000e90200720c */ /* 0x000fe20002781670 */
[C---:B------:R-:W-:Y:S01]  /*b270*/  VIADD R2, R0.reuse, 0x18 ;  /* 0x0000001800027836 */ /* 0x040fe20000000000 */
[----:B------:R-:W-:Y:S01]  /*b280*/  ISETP.LT.OR P1, PT, R5, R231, P1 ;  /* 0x000000e70500720c */ /* 0x000fe20000f21670 */
[----:B------:R-:W-:Y:S01]  /*b290*/  VIADD R0, R0, 0x19 ;  /* 0x0000001900007836 */ /* 0x000fe20000000000 */
[----:B------:R-:W-:Y:S02]  /*b2a0*/  FSEL R15, R34, -INF , !P2 ;  /* 0xff800000220f7808 */ /* 0x000fe40005000000 */
        /* <DEDUP_REMOVED lines=50> */
.L_x_1306:
[----:B------:R-:W-:Y:S01]  /*b5d0*/  ISETP.GE.AND P3, PT, R5, R237, PT ;  /* 0x000000ed0500720c */ /* 0x000fe20003f66270 */
[----:B-1----:R-:W1:Y:S01]  /*b5e0*/  SHFL.BFLY PT, R7, R10, 0x2, 0x1f ;  /* 0x0c401f000a077f89 */ /* 0x002e6200000e0000 */
[----:B------:R-:W-:Y:S02]  /*b5f0*/  FMNMX.FTZ R6, R135, R20, !PT ;  /* 0x0000001487067209 */ /* 0x000fe40007810000 */
[C---:B------:R-:W-:Y:S02]  /*b600*/  ISETP.LT.OR P1, PT, R5.reuse, R234, P1 ;  /* 0x000000ea0500720c */ /* 0x040fe40000f21670 */
        /* <DEDUP_REMOVED lines=14> */
[----:B------:R-:W-:-:S02]  /*b6f0*/  FSEL R201, R30, -INF , !P2 ;  /* 0xff8000001ec97808 */ /* 0x000fc40005000000 */
[C---:B------:R-:W-:Y:S02]  /*b700*/  ISETP.GE.AND P6, PT, R4.reuse, R238, PT ;  /* 0x000000ee0400720c */ /* 0x040fe40003fc6270 */
[----:B------:R-:W-:Y:S02]  /*b710*/  ISETP.GE.AND P2, PT, R4, R237, PT ;  /* 0x000000ed0400720c */ /* 0x000fe40003f46270 */
[----:B------:R-:W-:Y:S02]  /*b720*/  ISETP.LT.OR P5, PT, R0, R231, P5 ;  /* 0x000000e70000720c */ /* 0x000fe40002fa1670 */
[----:B------:R-:W-:Y:S02]  /*b730*/  FMNMX.FTZ R5, R17, R5, !PT ;  /* 0x0000000511057209 */ /* 0x000fe40007810000 */
[C---:B------:R-:W-:Y:S02]  /*b740*/  ISETP.LT.OR P6, PT, R4.reuse, R234, P6 ;  /* 0x000000ea0400720c */ /* 0x040fe400037c1670 */
[----:B------:R-:W-:-:S02]  /*b750*/  ISETP.LT.OR P2, PT, R4, R233, P2 ;  /* 0x000000e90400720c */ /* 0x000fc40001741670 */
[----:B------:R-:W-:Y:S02]  /*b760*/  FSEL R196, R31, -INF , !P5 ;  /* 0xff8000001fc47808 */ /* 0x000fe40006800000 */
[----:B-1----:R-:W-:Y:S02]  /*b770*/  FMNMX.FTZ R4, R10, R7, !PT ;  /* 0x000000070a047209 */ /* 0x002fe40007810000 */
[----:B------:R-:W-:Y:S02]  /*b780*/  ISETP.GE.AND P5, PT, R3, R238, PT ;  /* 0x000000ee0300720c */ /* 0x000fe40003fa6270 */
[----:B------:R-:W-:Y:S01]  /*b790*/  FSEL R7, R197, -INF , !P1 ;  /* 0xff800000c5077808 */ /* 0x000fe20004800000 */
[----:B------:R-:W1:Y:S01]  /*b7a0*/  SHFL.BFLY PT, R28, R4, 0x1, 0x1f ;  /* 0x0c201f00041c7f89 */ /* 0x000e6200000e0000 */
[----:B------:R-:W-:Y:S02]  /*b7b0*/  FMNMX.FTZ R5, R8, R5, !PT ;  /* 0x0000000508057209 */ /* 0x000fe40007810000 */
[----:B------:R-:W-:-:S02]  /*b7c0*/  ISETP.LT.OR P5, PT, R3, R234, P5 ;  /* 0x000000ea0300720c */ /* 0x000fc40002fa1670 */
[----:B------:R-:W-:Y:S02]  /*b7d0*/  FSEL R140, R192, -INF , !P6 ;  /* 0xff800000c08c7808 */ /* 0x000fe40007000000 */
[----:B------:R-:W-:Y:S02]  /*b7e0*/  FMNMX.FTZ R6, R202, R6, !PT ;  /* 0x00000006ca067209 */ /* 0x000fe40007810000 */
[----:B------:R-:W-:Y:S02]  /*b7f0*/  ISETP.GE.AND P1, PT, R3, R237, PT ;  /* 0x000000ed0300720c */ /* 0x000fe40003f26270 */
[----:B------:R-:W-:Y:S02]  /*b800*/  ISETP.GE.AND P6, PT, R2, R238, PT ;  /* 0x000000ee0200720c */ /* 0x000fe40003fc6270 */
[----:B------:R-:W-:Y:S02]  /*b810*/  FMNMX.FTZ R5, R7, R5, !PT ;  /* 0x0000000507057209 */ /* 0x000fe40007810000 */
[----:B------:R-:W-:-:S02]  /*b820*/  FSEL R141, R193, -INF , !P5 ;  /* 0xff800000c18d7808 */ /* 0x000fc40006800000 */
[----:B------:R-:W-:Y:S02]  /*b830*/  FMNMX.FTZ R6, R201, R6, !PT ;  /* 0x00000006c9067209 */ /* 0x000fe40007810000 */
[----:B------:R-:W-:Y:S02]  /*b840*/  ISETP.GE.AND P5, PT, R0, R238, PT ;  /* 0x000000ee0000720c */ /* 0x000fe40003fa6270 */
[----:B------:R-:W-:Y:S02]  /*b850*/  ISETP.LT.OR P6, PT, R2, R234, P6 ;  /* 0x000000ea0200720c */ /* 0x000fe400037c1670 */
[----:B------:R-:W-:Y:S02]  /*b860*/  ISETP.LT.OR P1, PT, R3, R233, P1 ;  /* 0x000000e90300720c */ /* 0x000fe40000f21670 */
[----:B------:R-:W-:Y:S02]  /*b870*/  FMNMX.FTZ R5, R140, R5, !PT ;  /* 0x000000058c057209 */ /* 0x000fe40007810000 */
[----:B------:R-:W-:-:S02]  /*b880*/  FMNMX.FTZ R3, R137, R22, !PT ;  /* 0x0000001689037209 */ /* 0x000fc40007810000 */
[----:B------:R-:W-:Y:S02]  /*b890*/  FMNMX.FTZ R9, R196, R6, !PT ;  /* 0x00000006c4097209 */ /* 0x000fe40007810000 */
[----:B------:R-:W-:Y:S02]  /*b8a0*/  ISETP.LT.OR P5, PT, R0, R234, P5 ;  /* 0x000000ea0000720c */ /* 0x000fe40002fa1670 */
[----:B------:R-:W-:Y:S01]  /*b8b0*/  FSEL R142, R176, -INF , !P6 ;  /* 0xff800000b08e7808 */ /* 0x000fe20007000000 */
[----:B------:R-:W2:Y:S01]  /*b8c0*/  SHFL.BFLY PT, R12, R9, 0x2, 0x1f ;  /* 0x0c401f00090c7f89 */ /* 0x000ea200000e0000 */
[----:B------:R-:W-:Y:S02]  /*b8d0*/  FMNMX.FTZ R10, R141, R5, !PT ;  /* 0x000000058d0a7209 */ /* 0x000fe40007810000 */
[----:B------:R-:W-:Y:S02]  /*b8e0*/  FSEL R6, R198, -INF , !P4 ;  /* 0xff800000c6067808 */ /* 0x000fe40006000000 */
[----:B------:R-:W-:-:S02]  /*b8f0*/  FMNMX.FTZ R3, R19, R3, !PT ;  /* 0x0000000313037209 */ /* 0x000fc40007810000 */
[----:B------:R-:W-:Y:S02]  /*b900*/  FSEL R143, R177, -INF , !P5 ;  /* 0xff800000b18f7808 */ /* 0x000fe40006800000 */
[----:B------:R-:W-:Y:S02]  /*b910*/  FMNMX.FTZ R10, R142, R10, !PT ;  /* 0x0000000a8e0a7209 */ /* 0x000fe40007810000 */
[----:B------:R-:W-:Y:S02]  /*b920*/  FSEL R5, R199, -INF , !P3 ;  /* 0xff800000c7057808 */ /* 0x000fe40005800000 */
[----:B------:R-:W-:Y:S02]  /*b930*/  FMNMX.FTZ R29, R6, R3, !PT ;  /* 0x00000003061d7209 */ /* 0x000fe40007810000 */
[----:B------:R-:W-:Y:S02]  /*b940*/  FMNMX.FTZ R3, R143, R10, !PT ;  /* 0x0000000a8f037209 */ /* 0x000fe40007810000 */
[----:B------:R-:W-:-:S02]  /*b950*/  ISETP.GE.AND P4, PT, R2, R237, PT ;  /* 0x000000ed0200720c */ /* 0x000fc40003f86270 */
[----:B------:R-:W-:Y:S02]  /*b960*/  FSEL R176, R194, -INF , !P2 ;  /* 0xff800000c2b07808 */ /* 0x000fe40005000000 */
[----:B------:R-:W-:Y:S02]  /*b970*/  FMNMX.FTZ R10, R5, R29, !PT ;  /* 0x0000001d050a7209 */ /* 0x000fe40007810000 */
[----:B------:R-:W-:Y:S02]  /*b980*/  FSEL R177, R195, -INF , !P1 ;  /* 0xff800000c3b17808 */ /* 0x000fe40004800000 */
[----:B------:R-:W-:Y:S02]  /*b990*/  ISETP.GE.AND P1, PT, R0, R237, PT ;  /* 0x000000ed0000720c */ /* 0x000fe40003f26270 */
[-C--:B------:R-:W-:Y:S02]  /*b9a0*/  ISETP.LT.OR P4, PT, R2, R233.reuse, P4 ;  /* 0x000000e90200720c */ /* 0x080fe40002781670 */
[----:B------:R-:W-:Y:S01]  /*b9b0*/  FMNMX.FTZ R10, R176, R10, !PT ;  /* 0x0000000ab00a7209 */ /* 0x000fe20007810000 */
[----:B------:R-:W3:Y:S01]  /*b9c0*/  SHFL.BFLY PT, R2, R3, 0x2, 0x1f ;  /* 0x0c401f0003027f89 */ /* 0x000ee200000e0000 */
        /* <DEDUP_REMOVED lines=12> */
[----:B------:R-:W-:Y:S01]  /*ba90*/  MOV R204, R132 ;  /* 0x0000008400cc7202 */ /* 0x000fe20000000f00 */
[----:B------:R-:W2:Y:S01]  /*baa0*/  SHFL.BFLY PT, R4, R9, 0x1, 0x1f ;  /* 0x0c201f0009047f89 */ /* 0x000ea200000e0000 */
[----:B------:R-:W-:Y:S02]  /*bab0*/  FSEL R12, R12, RZ, P4 ;  /* 0x000000ff0c0c7208 */ /* 0x000fe40002000000 */
[----:B---3--:R-:W-:-:S02]  /*bac0*/  FMNMX.FTZ R2, R3, R2, !PT ;  /* 0x0000000203027209 */ /* 0x008fc40007810000 */
[----:B------:R-:W-:Y:S01]  /*bad0*/  MOV R189, R139 ;  /* 0x0000008b00bd7202 */ /* 0x000fe20000000f00 */
[--C-:B------:R-:W-:Y:S01]  /*bae0*/  FFMA.FTZ R11, R11, UR26, -R12.reuse ;  /* 0x0000001a0b0b7c23 */ /* 0x100fe2000801080c */
[--C-:B------:R-:W-:Y:S01]  /*baf0*/  FFMA.FTZ R23, R23, UR26, -R12.reuse ;  /* 0x0000001a17177c23 */ /* 0x100fe2000801080c */
[----:B------:R-:W3:Y:S01]  /*bb00*/  SHFL.BFLY PT, R28, R2, 0x1, 0x1f ;  /* 0x0c201f00021c7f89 */ /* 0x000ee200000e0000 */
[--C-:B------:R-:W-:Y:S01]  /*bb10*/  FFMA.FTZ R14, R14, UR26, -R12.reuse ;  /* 0x0000001a0e0e7c23 */ /* 0x100fe2000801080c */
[----:B------:R4:W5:Y:S01]  /*bb20*/  MUFU.EX2 R32, R11 ;  /* 0x0000000b00207308 */ /* 0x0009620000000800 */
[----:B------:R-:W-:Y:S01]  /*bb30*/  MOV R190, R138 ;  /* 0x0000008a00be7202 */ /* 0x000fe20000000f00 */
[----:B------:R-:W-:-:S06]  /*bb40*/  FFMA.FTZ R13, R13, UR26, -R12 ;  /* 0x0000001a0d0d7c23 */ /* 0x000fcc000801080c */
[----:B------:R5:W-:Y:S01]  /*bb50*/  MUFU.EX2 R252, R14 ;  /* 0x0000000e00fc7308 */ /* 0x000be20000000800 */
[----:B-1----:R-:W-:Y:S02]  /*bb60*/  FMNMX.FTZ R0, R0, R10, !PT ;  /* 0x0000000a00007209 */ /* 0x002fe40007810000 */
[----:B--2---:R-:W-:-:S03]  /*bb70*/  FMNMX.FTZ R215, R9, R4, !PT ;  /* 0x0000000409d77209 */ /* 0x004fc60007810000 */
[----:B------:R-:W1:Y:S02]  /*bb80*/  SHFL.BFLY PT, R3, R0, 0x1, 0x1f ;  /* 0x0c201f0000037f89 */ /* 0x000e6400000e0000 */
[----:B------:R-:W-:Y:S01]  /*bb90*/  MUFU.EX2 R205, R23 ;  /* 0x0000001700cd7308 */ /* 0x000fe20000000800 */
[C---:B------:R-:W-:Y:S01]  /*bba0*/  FSETP.NEU.FTZ.AND P3, PT, R215.reuse, -INF , PT ;  /* 0xff800000d700780b */ /* 0x040fe20003f7d000 */
[----:B----4-:R-:W-:Y:S01]  /*bbb0*/  FMUL.FTZ R11, R215, UR26 ;  /* 0x0000001ad70b7c20 */ /* 0x010fe20008410000 */
[----:B---3--:R-:W-:Y:S02]  /*bbc0*/  FMNMX.FTZ R213, R2, R28, !PT ;  /* 0x0000001c02d57209 */ /* 0x008fe40007810000 */
[----:B------:R-:W-:Y:S01]  /*bbd0*/  FSEL R2, R214, RZ, P4 ;  /* 0x000000ffd6027208 */ /* 0x000fe20002000000 */
[----:B------:R-:W-:Y:S01]  /*bbe0*/  LDSM.16.MT88.4 R28, [R219+0xb000] ;  /* 0x00b00000db1c783b */ /* 0x000fe20000004200 */
[C---:B------:R-:W-:Y:S01]  /*bbf0*/  FSETP.NEU.FTZ.AND P2, PT, R213.reuse, -INF , PT ;  /* 0xff800000d500780b */ /* 0x040fe20003f5d000 */
[----:B------:R-:W-:Y:S01]  /*bc00*/  FMUL.FTZ R10, R213, UR26 ;  /* 0x0000001ad50a7c20 */ /* 0x000fe20008410000 */
[----:B------:R-:W-:Y:S01]  /*bc10*/  FSEL R11, R11, RZ, P3 ;  /* 0x000000ff0b0b7208 */ /* 0x000fe20001800000 */
[----:B------:R-:W-:Y:S01]  /*bc20*/  FADD.FTZ R2, R136, -R2 ;  /* 0x8000000288027221 */ /* 0x000fe20000010000 */
[----:B-----5:R-:W-:Y:S01]  /*bc30*/  MOV R14, R32 ;  /* 0x00000020000e7202 */ /* 0x020fe20000000f00 */
[----:B------:R2:W-:Y:S01]  /*bc40*/  MUFU.EX2 R188, R13 ;  /* 0x0000000d00bc7308 */ /* 0x0005e20000000800 */
[----:B------:R-:W-:Y:S01]  /*bc50*/  FSEL R10, R10, RZ, P2 ;  /* 0x000000ff0a0a7208 */ /* 0x000fe20001000000 */
[--C-:B------:R-:W-:Y:S01]  /*bc60*/  FFMA.FTZ R20, R20, UR26, -R11.reuse ;  /* 0x0000001a14147c23 */ /* 0x100fe2000801080b */
[--C-:B------:R-:W-:Y:S01]  /*bc70*/  FFMA.FTZ R16, R16, UR26, -R11.reuse ;  /* 0x0000001a10107c23 */ /* 0x100fe2000801080b */
[--C-:B------:R-:W-:Y:S01]  /*bc80*/  FFMA.FTZ R18, R18, UR26, -R11.reuse ;  /* 0x0000001a12127c23 */ /* 0x100fe2000801080b */
[----:B------:R-:W-:Y:S01]  /*bc90*/  LDSM.16.MT88.4 R32, [R219+0xa000] ;  /* 0x00a00000db20783b */ /* 0x000fe20000004200 */
[--C-:B------:R-:W-:Y:S01]  /*bca0*/  FFMA.FTZ R8, R8, UR26, -R10.reuse ;  /* 0x0000001a08087c23 */ /* 0x100fe2000801080a */
[--C-:B------:R-:W-:Y:S01]  /*bcb0*/  FFMA.FTZ R21, R21, UR26, -R10.reuse ;  /* 0x0000001a15157c23 */ /* 0x100fe2000801080a */
[----:B-1----:R-:W-:Y:S01]  /*bcc0*/  FMNMX.FTZ R212, R0, R3, !PT ;  /* 0x0000000300d47209 */ /* 0x002fe20007810000 */
[--C-:B------:R-:W-:Y:S01]  /*bcd0*/  FFMA.FTZ R17, R17, UR26, -R10.reuse ;  /* 0x0000001a11117c23 */ /* 0x100fe2000801080a */
[----:B------:R-:W-:Y:S01]  /*bce0*/  FSEL R0, R213, RZ, P2 ;  /* 0x000000ffd5007208 */ /* 0x000fe20001000000 */
[----:B------:R1:W-:Y:S01]  /*bcf0*/  MUFU.EX2 R182, R8 ;  /* 0x0000000800b67308 */ /* 0x0003e20000000800 */
[C---:B------:R-:W-:Y:S01]  /*bd00*/  FSETP.NEU.FTZ.AND P1, PT, R212.reuse, -INF , PT ;  /* 0xff800000d400780b */ /* 0x040fe20003f3d000 */
[----:B------:R-:W-:Y:S01]  /*bd10*/  FMUL.FTZ R9, R212, UR26 ;  /* 0x0000001ad4097c20 */ /* 0x000fe20008410000 */
[--C-:B------:R-:W-:Y:S01]  /*bd20*/  FFMA.FTZ R7, R7, UR26, -R10.reuse ;  /* 0x0000001a07077c23 */ /* 0x100fe2000801080a */
[----:B------:R-:W-:Y:S01]  /*bd30*/  FFMA.FTZ R15, R15, UR26, -R11 ;  /* 0x0000001a0f0f7c23 */ /* 0x000fe2000801080b */
[----:B--2---:R-:W-:-:S02]  /*bd40*/  FFMA.FTZ R13, R140, UR26, -R10 ;  /* 0x0000001a8c0d7c23 */ /* 0x004fc4000801080a */
[----:B------:R-:W-:Y:S01]  /*bd50*/  FSEL R9, R9, RZ, P1 ;  /* 0x000000ff09097208 */ /* 0x000fe20000800000 */
[----:B------:R-:W-:Y:S04]  /*bd60*/  MUFU.EX2 R203, R21 ;  /* 0x0000001500cb7308 */ /* 0x000fe80000000800 */
[--C-:B------:R-:W-:Y:S01]  /*bd70*/  FFMA.FTZ R22, R22, UR26, -R9.reuse ;  /* 0x0000001a16167c23 */ /* 0x100fe20008010809 */
[--C-:B------:R-:W-:Y:S01]  /*bd80*/  FFMA.FTZ R19, R19, UR26, -R9.reuse ;  /* 0x0000001a13137c23 */ /* 0x100fe20008010809 */
[--C-:B------:R-:W-:Y:S01]  /*bd90*/  FFMA.FTZ R6, R6, UR26, -R9.reuse ;  /* 0x0000001a06067c23 */ /* 0x100fe20008010809 */
[----:B------:R-:W-:Y:S01]  /*bda0*/  FFMA.FTZ R5, R5, UR26, -R9 ;  /* 0x0000001a05057c23 */ /* 0x000fe20008010809 */
[----:B------:R-:W2:Y:S01]  /*bdb0*/  MUFU.EX2 R199, R17 ;  /* 0x0000001100c77308 */ /* 0x000ea20000000800 */
[----:B-1----:R-:W-:Y:S01]  /*bdc0*/  FMUL.FTZ R8, R2, UR26 ;  /* 0x0000001a02087c20 */ /* 0x002fe20008410000 */
[----:B------:R-:W-:Y:S01]  /*bdd0*/  FADD.FTZ R2, R134, -R0 ;  /* 0x8000000086027221 */ /* 0x000fe20000010000 */
[----:B------:R-:W-:-:S03]  /*bde0*/  FSEL R0, R212, RZ, P1 ;  /* 0x000000ffd4007208 */ /* 0x000fc60000800000 */
[----:B------:R-:W-:Y:S02]  /*bdf0*/  FMUL.FTZ R2, R2, UR26 ;  /* 0x0000001a02027c20 */ /* 0x000fe40008410000 */
[----:B------:R-:W-:Y:S01]  /*be00*/  FADD.FTZ R0, R137, -R0 ;  /* 0x8000000089007221 */ /* 0x000fe20000010000 */
[----:B------:R-:W-:Y:S01]  /*be10*/  MUFU.EX2 R183, R7 ;  /* 0x0000000700b77308 */ /* 0x000fe20000000800 */
[----:B------:R-:W-:Y:S02]  /*be20*/  LDSM.16.MT88.4 R136, [R221+0xa000] ;  /* 0x00a00000dd88783b */ /* 0x000fe40000004200 */
[----:B------:R-:W-:-:S05]  /*be30*/  FMUL.FTZ R0, R0, UR26 ;  /* 0x0000001a00007c20 */ /* 0x000fca0008410000 */
[----:B------:R1:W3:Y:S01]  /*be40*/  MUFU.EX2 R3, R2 ;  /* 0x0000000200037308 */ /* 0x0002e20000000800 */
[----:B--2---:R-:W-:-:S07]  /*be50*/  F2FP.BF16.F32.PACK_AB R4, R199, R203 ;  /* 0x000000cbc704723e */ /* 0x004fce00000010ff */
[----:B------:R-:W-:Y:S08]  /*be60*/  MUFU.EX2 R197, R22 ;  /* 0x0000001600c57308 */ /* 0x000ff00000000800 */
[----:B------:R-:W2:Y:S01]  /*be70*/  MUFU.EX2 R198, R19 ;  /* 0x0000001300c67308 */ /* 0x000ea20000000800 */
[----:B-1----:R-:W-:Y:S01]  /*be80*/  FSEL R2, R215, RZ, P3 ;  /* 0x000000ffd7027208 */ /* 0x002fe20001800000 */
[-C--:B---3--:R-:W-:Y:S01]  /*be90*/  FMUL.FTZ R44, R44, R3.reuse ;  /* 0x000000032c2c7220 */ /* 0x088fe20000410000 */
[-C--:B------:R-:W-:Y:S01]  /*bea0*/  FMUL.FTZ R45, R45, R3.reuse ;  /* 0x000000032d2d7220 */ /* 0x080fe20000410000 */
[-C--:B------:R-:W-:Y:S01]  /*beb0*/  FMUL.FTZ R40, R40, R3.reuse ;  /* 0x0000000328287220 */ /* 0x080fe20000410000 */
[-C--:B------:R-:W-:Y:S01]  /*bec0*/  FMUL.FTZ R41, R41, R3.reuse ;  /* 0x0000000329297220 */ /* 0x080fe20000410000 */
[----:B------:R-:W-:Y:S01]  /*bed0*/  FADD.FTZ R2, R135, -R2 ;  /* 0x8000000287027221 */ /* 0x000fe20000010000 */
[-C--:B------:R-:W-:Y:S01]  /*bee0*/  FMUL.FTZ R124, R124, R3.reuse ;  /* 0x000000037c7c7220 */ /* 0x080fe20000410000 */
[----:B------:R-:W1:Y:S01]  /*bef0*/  LDSM.16.MT88.4 R132, [R222+0xa000] ;  /* 0x00a00000de84783b */ /* 0x000e620000004200 */
[----:B------:R3:W-:Y:S01]  /*bf00*/  MUFU.EX2 R181, R6 ;  /* 0x0000000600b57308 */ /* 0x0007e20000000800 */
[----:B------:R-:W-:Y:S01]  /*bf10*/  FMUL.FTZ R2, R2, UR26 ;  /* 0x0000001a02027c20 */ /* 0x000fe20008410000 */
[-C--:B------:R-:W-:Y:S01]  /*bf20*/  FMUL.FTZ R125, R125, R3.reuse ;  /* 0x000000037d7d7220 */ /* 0x080fe20000410000 */
[-C--:B------:R-:W-:Y:S01]  /*bf30*/  FMUL.FTZ R144, R144, R3.reuse ;  /* 0x0000000390907220 */ /* 0x080fe20000410000 */
[-C--:B------:R-:W-:Y:S01]  /*bf40*/  FMUL.FTZ R145, R145, R3.reuse ;  /* 0x0000000391917220 */ /* 0x080fe20000410000 */
[-C--:B------:R-:W-:Y:S01]  /*bf50*/  FMUL.FTZ R152, R152, R3.reuse ;  /* 0x0000000398987220 */ /* 0x080fe20000410000 */
[-C--:B------:R-:W-:Y:S01]  /*bf60*/  FMUL.FTZ R153, R153, R3.reuse ;  /* 0x0000000399997220 */ /* 0x080fe20000410000 */
[-C--:B------:R-:W-:Y:S01]  /*bf70*/  FMUL.FTZ R160, R160, R3.reuse ;  /* 0x00000003a0a07220 */ /* 0x080fe20000410000 */
[----:B------:R2:W4:Y:S01]  /*bf80*/  MUFU.EX2 R180, R5 ;  /* 0x0000000500b47308 */ /* 0x0005220000000800 */
[-C--:B------:R-:W-:Y:S01]  /*bf90*/  FMUL.FTZ R161, R161, R3.reuse ;  /* 0x00000003a1a17220 */ /* 0x080fe20000410000 */
[-C--:B------:R-:W-:Y:S01]  /*bfa0*/  FMUL.FTZ R168, R168, R3.reuse ;  /* 0x00000003a8a87220 */ /* 0x080fe20000410000 */
[-C--:B------:R-:W-:Y:S01]  /*bfb0*/  FMUL.FTZ R169, R169, R3.reuse ;  /* 0x00000003a9a97220 */ /* 0x080fe20000410000 */
[-C--:B------:R-:W-:Y:S01]  /*bfc0*/  FMUL.FTZ R56, R56, R3.reuse ;  /* 0x0000000338387220 */ /* 0x080fe20000410000 */
[-C--:B------:R-:W-:Y:S01]  /*bfd0*/  FMUL.FTZ R57, R57, R3.reuse ;  /* 0x0000000339397220 */ /* 0x080fe20000410000 */
[-C--:B------:R-:W-:Y:S01]  /*bfe0*/  FMUL.FTZ R60, R60, R3.reuse ;  /* 0x000000033c3c7220 */ /* 0x080fe20000410000 */
[-C--:B------:R-:W-:Y:S01]  /*bff0*/  FMUL.FTZ R61, R61, R3.reuse ;  /* 0x000000033d3d7220 */ /* 0x080fe20000410000 */
[----:B------:R-:W5:Y:S01]  /*c000*/  MUFU.EX2 R0, R0 ;  /* 0x0000000000007308 */ /* 0x000f620000000800 */
[----:B---3--:R-:W-:Y:S01]  /*c010*/  F2FP.BF16.F32.PACK_AB R6, R183, R182 ;  /* 0x000000b6b706723e */ /* 0x008fe200000010ff */
[-C--:B------:R-:W-:Y:S01]  /*c020*/  FMUL.FTZ R72, R72, R3.reuse ;  /* 0x0000000348487220 */ /* 0x080fe20000410000 */
[-C--:B------:R-:W-:Y:S01]  /*c030*/  FMUL.FTZ R73, R73, R3.reuse ;  /* 0x0000000349497220 */ /* 0x080fe20000410000 */
[-C--:B------:R-:W-:Y:S01]  /*c040*/  FMUL.FTZ R76, R76, R3.reuse ;  /* 0x000000034c4c7220 */ /* 0x080fe20000410000 */
[-C--:B------:R-:W-:Y:S01]  /*c050*/  FMUL.FTZ R77, R77, R3.reuse ;  /* 0x000000034d4d7220 */ /* 0x080fe20000410000 */
[-C--:B------:R-:W-:Y:S01]  /*c060*/  FMUL.FTZ R88, R88, R3.reuse ;  /* 0x0000000358587220 */ /* 0x080fe20000410000 */
[----:B------:R-:W-:Y:S01]  /*c070*/  FMUL.FTZ R89, R89, R3 ;  /* 0x0000000359597220 */ /* 0x000fe20000410000 */
[----:B------:R3:W-:Y:S01]  /*c080*/  MUFU.EX2 R249, R20 ;  /* 0x0000001400f97308 */ /* 0x0007e20000000800 */
[----:B--2---:R-:W-:Y:S01]  /*c090*/  F2FP.BF16.F32.PACK_AB R5, R198, R197 ;  /* 0x000000c5c605723e */ /* 0x004fe200000010ff */
[----:B------:R-:W-:Y:S01]  /*c0a0*/  FMUL.FTZ R92, R92, R3 ;  /* 0x000000035c5c7220 */ /* 0x000fe20000410000 */
[----:B----4-:R-:W-:Y:S01]  /*c0b0*/  F2FP.BF16.F32.PACK_AB R7, R180, R181 ;  /* 0x000000b5b407723e */ /* 0x010fe200000010ff */
[-C--:B------:R-:W-:Y:S01]  /*c0c0*/  FMUL.FTZ R93, R93, R3.reuse ;  /* 0x000000035d5d7220 */ /* 0x080fe20000410000 */
[-C--:B------:R-:W-:Y:S01]  /*c0d0*/  FMUL.FTZ R104, R104, R3.reuse ;  /* 0x0000000368687220 */ /* 0x080fe20000410000 */
[-C--:B------:R-:W-:Y:S01]  /*c0e0*/  FMUL.FTZ R105, R105, R3.reuse ;  /* 0x0000000369697220 */ /* 0x080fe20000410000 */
[-C--:B------:R-:W-:Y:S01]  /*c0f0*/  FMUL.FTZ R108, R108, R3.reuse ;  /* 0x000000036c6c7220 */ /* 0x080fe20000410000 */
[----:B------:R-:W-:Y:S01]  /*c100*/  MUFU.EX2 R248, R16 ;  /* 0x0000001000f87308 */ /* 0x000fe20000000800 */
[-C--:B-----5:R-:W-:Y:S01]  /*c110*/  FMUL.FTZ R46, R46, R0.reuse ;  /* 0x000000002e2e7220 */ /* 0x0a0fe20000410000 */
[-C--:B------:R-:W-:Y:S01]  /*c120*/  FMUL.FTZ R47, R47, R0.reuse ;  /* 0x000000002f2f7220 */ /* 0x080fe20000410000 */
[-C--:B------:R-:W-:Y:S01]  /*c130*/  FMUL.FTZ R42, R42, R0.reuse ;  /* 0x000000002a2a7220 */ /* 0x080fe20000410000 */
[-C--:B------:R-:W-:Y:S01]  /*c140*/  FMUL.FTZ R43, R43, R0.reuse ;  /* 0x000000002b2b7220 */ /* 0x080fe20000410000 */
[-C--:B------:R-:W-:Y:S01]  /*c150*/  FMUL.FTZ R126, R126, R0.reuse ;  /* 0x000000007e7e7220 */ /* 0x080fe20000410000 */
[-C--:B------:R-:W-:Y:S01]  /*c160*/  FMUL.FTZ R127, R127, R0.reuse ;  /* 0x000000007f7f7220 */ /* 0x080fe20000410000 */
[-C--:B------:R-:W-:Y:S01]  /*c170*/  FMUL.FTZ R146, R146, R0.reuse ;  /* 0x0000000092927220 */ /* 0x080fe20000410000 */
[----:B------:R2:W-:Y:S01]  /*c180*/  MUFU.EX2 R251, R18 ;  /* 0x0000001200fb7308 */ /* 0x0005e20000000800 */
[C---:B-1----:R-:W-:Y:S01]  /*c190*/  HMMA.16816.F32.BF16 R244, R4.reuse, R134, R44 ;  /* 0x0000008604f4723c */ /* 0x042fe2000004182c */
[----:B------:R-:W1:Y:S01]  /*c1a0*/  LDSM.16.MT88.4 R44, [R221+0xb000] ;  /* 0x00b00000dd2c783b */ /* 0x000e620000004200 */
[-C--:B------:R-:W-:Y:S01]  /*c1b0*/  FMUL.FTZ R147, R147, R0.reuse ;  /* 0x0000000093937220 */ /* 0x080fe20000410000 */
[-C--:B------:R-:W-:Y:S01]  /*c1c0*/  FMUL.FTZ R154, R154, R0.reuse ;  /* 0x000000009a9a7220 */ /* 0x080fe20000410000 */
[-C--:B------:R-:W-:Y:S01]  /*c1d0*/  FMUL.FTZ R155, R155, R0.reuse ;  /* 0x000000009b9b7220 */ /* 0x080fe20000410000 */
[----:B---3--:R-:W-:Y:S01]  /*c1e0*/  LDSM.16.MT88.4 R20, [R217+0xb000] ;  /* 0x00b00000d914783b */ /* 0x008fe20000004200 */
[C---:B------:R-:W-:Y:S01]  /*c1f0*/  HMMA.16816.F32.BF16 R240, R4.reuse, R132, R40 ;  /* 0x0000008404f0723c */ /* 0x040fe20000041828 */
[----:B------:R-:W-:Y:S01]  /*c200*/  MUFU.EX2 R250, R15 ;  /* 0x0000000f00fa7308 */ /* 0x000fe20000000800 */
[-C--:B------:R-:W-:Y:S01]  /*c210*/  FMUL.FTZ R162, R162, R0.reuse ;  /* 0x00000000a2a27220 */ /* 0x080fe20000410000 */
[----:B------:R-:W-:Y:S01]  /*c220*/  LDSM.16.MT88.4 R40, [R222+0xb000] ;  /* 0x00b00000de28783b */ /* 0x000fe20000004200 */
[-C--:B------:R-:W-:Y:S01]  /*c230*/  FMUL.FTZ R163, R163, R0.reuse ;  /* 0x00000000a3a37220 */ /* 0x080fe20000410000 */
[-C--:B------:R-:W-:Y:S01]  /*c240*/  FMUL.FTZ R170, R170, R0.reuse ;  /* 0x00000000aaaa7220 */ /* 0x080fe20000410000 */
[-C--:B------:R-:W-:Y:S01]  /*c250*/  FMUL.FTZ R171, R171, R0.reuse ;  /* 0x00000000abab7220 */ /* 0x080fe20000410000 */
[-C--:B------:R-:W-:Y:S01]  /*c260*/  FMUL.FTZ R58, R58, R0.reuse ;  /* 0x000000003a3a7220 */ /* 0x080fe20000410000 */
[-C--:B------:R-:W-:Y:S01]  /*c270*/  FMUL.FTZ R59, R59, R0.reuse ;  /* 0x000000003b3b7220 */ /* 0x080fe20000410000 */
[----:B------:R-:W3:Y:S01]  /*c280*/  MUFU.EX2 R8, R8 ;  /* 0x0000000800087308 */ /* 0x000ee20000000800 */
[----:B--2---:R-:W2:Y:S01]  /*c290*/  LDSM.16.MT88.4 R16, [R217+0xa000] ;  /* 0x00a00000d910783b */ /* 0x004ea20000004200 */
[-C--:B------:R-:W-:Y:S01]  /*c2a0*/  FMUL.FTZ R62, R62, R0.reuse ;  /* 0x000000003e3e7220 */ /* 0x080fe20000410000 */
[-C--:B------:R-:W-:Y:S01]  /*c2b0*/  FMUL.FTZ R63, R63, R0.reuse ;  /* 0x000000003f3f7220 */ /* 0x080fe20000410000 */
[-C--:B------:R-:W-:Y:S01]  /*c2c0*/  FMUL.FTZ R74, R74, R0.reuse ;  /* 0x000000004a4a7220 */ /* 0x080fe20000410000 */
[-C--:B------:R-:W-:Y:S01]  /*c2d0*/  FMUL.FTZ R75, R75, R0.reuse ;  /* 0x000000004b4b7220 */ /* 0x080fe20000410000 */
[-C--:B------:R-:W-:Y:S01]  /*c2e0*/  FMUL.FTZ R78, R78, R0.reuse ;  /* 0x000000004e4e7220 */ /* 0x080fe20000410000 */
[-C--:B------:R-:W-:Y:S01]  /*c2f0*/  FMUL.FTZ R79, R79, R0.reuse ;  /* 0x000000004f4f7220 */ /* 0x080fe20000410000 */
[----:B------:R-:W4:Y:S01]  /*c300*/  MUFU.EX2 R2, R2 ;  /* 0x0000000200027308 */ /* 0x000f220000000800 */
        /* <DEDUP_REMOVED lines=13> */
[C---:B------:R-:W-:Y:S01]  /*c3e0*/  HMMA.16816.F32.BF16 R160, R4.reuse, R32, R160 ;  /* 0x0000002004a0723c */ /* 0x040fe200000418a0 */
[-C--:B---3--:R-:W-:Y:S01]  /*c3f0*/  FMUL.FTZ R164, R164, R8.reuse ;  /* 0x00000008a4a47220 */ /* 0x088fe20000410000 */
[----:B------:R-:W-:Y:S01]  /*c400*/  FMUL.FTZ R165, R165, R8 ;  /* 0x00000008a5a57220 */ /* 0x000fe20000410000 */
[-C--:B----4-:R-:W-:Y:S01]  /*c410*/  FMUL.FTZ R166, R166, R2.reuse ;  /* 0x00000002a6a67220 */ /* 0x090fe20000410000 */
[----:B------:R-:W-:Y:S01]  /*c420*/  FMUL.FTZ R167, R167, R2 ;  /* 0x00000002a7a77220 */ /* 0x000fe20000410000 */
[-C--:B------:R-:W-:Y:S01]  /*c430*/  FMUL.FTZ R172, R172, R8.reuse ;  /* 0x00000008acac7220 */ /* 0x080fe20000410000 */
[C---:B-1----:R-:W-:Y:S01]  /*c440*/  HMMA.16816.F32.BF16 R208, R4.reuse, R46, R124 ;  /* 0x0000002e04d0723c */ /* 0x042fe2000004187c */
[----:B------:R-:W-:Y:S01]  /*c450*/  FMUL.FTZ R173, R173, R8 ;  /* 0x00000008adad7220 */ /* 0x000fe20000410000 */
[-C--:B------:R-:W-:Y:S01]  /*c460*/  FMUL.FTZ R174, R174, R2.reuse ;  /* 0x00000002aeae7220 */ /* 0x080fe20000410000 */
[----:B------:R-:W-:Y:S01]  /*c470*/  FMUL.FTZ R175, R175, R2 ;  /* 0x00000002afaf7220 */ /* 0x000fe20000410000 */
[-C--:B------:R-:W-:Y:S01]  /*c480*/  FMUL.FTZ R156, R156, R8.reuse ;  /* 0x000000089c9c7220 */ /* 0x080fe20000410000 */
[----:B------:R-:W-:Y:S01]  /*c490*/  FMUL.FTZ R157, R157, R8 ;  /* 0x000000089d9d7220 */ /* 0x000fe20000410000 */
[C---:B------:R-:W-:Y:S01]  /*c4a0*/  HMMA.16816.F32.BF16 R168, R4.reuse, R34, R168 ;  /* 0x0000002204a8723c */ /* 0x040fe200000418a8 */
[----:B------:R-:W-:Y:S01]  /*c4b0*/  MOV R125, R205 ;  /* 0x000000cd007d7202 */ /* 0x000fe20000000f00 */
[-C--:B------:R-:W-:Y:S01]  /*c4c0*/  FMUL.FTZ R158, R158, R2.reuse ;  /* 0x000000029e9e7220 */ /* 0x080fe20000410000 */
[----:B------:R-:W-:Y:S01]  /*c4d0*/  FMUL.FTZ R159, R159, R2 ;  /* 0x000000029f9f7220 */ /* 0x000fe20000410000 */
[-C--:B------:R-:W-:Y:S01]  /*c4e0*/  FMUL.FTZ R148, R148, R8.reuse ;  /* 0x0000000894947220 */ /* 0x080fe20000410000 */
[----:B------:R-:W-:Y:S01]  /*c4f0*/  FMUL.FTZ R149, R149, R8 ;  /* 0x0000000895957220 */ /* 0x000fe20000410000 */
[C---:B------:R-:W-:Y:S01]  /*c500*/  HMMA.16816.F32.BF16 R56, R4.reuse, R136, R56 ;  /* 0x000000880438723c */ /* 0x040fe20000041838 */
[-C--:B------:R-:W-:Y:S01]  /*c510*/  FMUL.FTZ R150, R150, R2.reuse ;  /* 0x0000000296967220 */ /* 0x080fe20000410000 */
[----:B------:R-:W-:Y:S01]  /*c520*/  FMUL.FTZ R151, R151, R2 ;  /* 0x0000000297977220 */ /* 0x000fe20000410000 */
[----:B------:R-:W-:Y:S01]  /*c530*/  MOV R127, R204 ;  /* 0x000000cc007f7202 */ /* 0x000fe20000000f00 */
[-C--:B------:R-:W-:Y:S01]  /*c540*/  FMUL.FTZ R36, R36, R8.reuse ;  /* 0x0000000824247220 */ /* 0x080fe20000410000 */
[----:B------:R-:W-:Y:S01]  /*c550*/  FMUL.FTZ R37, R37, R8 ;  /* 0x0000000825257220 */ /* 0x000fe20000410000 */
[C---:B--2---:R-:W-:Y:S01]  /*c560*/  HMMA.16816.F32.BF16 R144, R4.reuse, R16, R144 ;  /* 0x000000100490723c */ /* 0x044fe20000041890 */
        /* <DEDUP_REMOVED lines=53> */
[----:B------:R-:W-:Y:S01]  /*c8c0*/  HMMA.16816.F32.BF16 R120, R4, R44, R120 ;  /* 0x0000002c0478723c */ /* 0x000fe20000041878 */
[----:B------:R-:W-:Y:S01]  /*c8d0*/  FMUL.FTZ R131, R131, R2 ;  /* 0x0000000283837220 */ /* 0x000fe20000410000 */
[----:B------:R-:W-:-:S02]  /*c8e0*/  MOV R126, R191 ;  /* 0x000000bf007e7202 */ /* 0x000fc40000000f00 */
[----:B------:R-:W-:Y:S02]  /*c8f0*/  MOV R15, R190 ;  /* 0x000000be000f7202 */ /* 0x000fe40000000f00 */
[----:B------:R-:W-:Y:S02]  /*c900*/  MOV R124, R189 ;  /* 0x000000bd007c7202 */ /* 0x000fe40000000f00 */
[----:B------:R-:W-:Y:S02]  /*c910*/  F2FP.BF16.F32.PACK_AB R4, R125, R14 ;  /* 0x0000000e7d04723e */ /* 0x000fe400000010ff */
[----:B------:R-:W-:Y:S02]  /*c920*/  F2FP.BF16.F32.PACK_AB R5, R248, R249 ;  /* 0x000000f9f805723e */ /* 0x000fe400000010ff */
[----:B------:R-:W-:Y:S02]  /*c930*/  F2FP.BF16.F32.PACK_AB R6, R188, R252 ;  /* 0x000000fcbc06723e */ /* 0x000fe400000010ff */
[----:B------:R-:W-:-:S07]  /*c940*/  F2FP.BF16.F32.PACK_AB R7, R251, R250 ;  /* 0x000000fafb07723e */ /* 0x000fce00000010ff */
[C---:B------:R-:W-:Y:S01]  /*c950*/  HMMA.16816.F32.BF16 R164, R4.reuse, R32, R164 ;  /* 0x0000002004a4723c */ /* 0x040fe200000418a4 */
[----:B------:R1:W-:Y:S05]  /*c960*/  MUFU.EX2 R32, R13 ;  /* 0x0000000d00207308 */ /* 0x0003ea0000000800 */
[C---:B------:R-:W-:Y:S01]  /*c970*/  HMMA.16816.F32.BF16 R192, R4.reuse, R34, R172 ;  /* 0x0000002204c0723c */ /* 0x040fe200000418ac */
[----:B------:R-:W-:Y:S05]  /*c980*/  LDSM.16.MT88.4 R172, [R219+0xa800] ;  /* 0x00a80000dbac783b */ /* 0x000fea0000004200 */
[----:B------:R-:W-:Y:S01]  /*c990*/  HMMA.16816.F32.BF16 R204, R4, R18, R156 ;  /* 0x0000001204cc723c */ /* 0x000fe2000004189c */
[----:B------:R-:W-:Y:S01]  /*c9a0*/  LDSM.16.MT88.4 R156, [R217+0xa800] ;  /* 0x00a80000d99c783b */ /* 0x000fe20000004200 */
[----:B-1----:R-:W-:-:S04]  /*c9b0*/  FFMA.FTZ R13, R141, UR26, -R10 ;  /* 0x0000001a8d0d7c23 */ /* 0x002fc8000801080a */
[C---:B------:R-:W-:Y:S01]  /*c9c0*/  HMMA.16816.F32.BF16 R148, R4.reuse, R16, R148 ;  /* 0x000000100494723c */ /* 0x040fe20000041894 */
[----:B------:R1:W2:Y:S05]  /*c9d0*/  MUFU.EX2 R34, R13 ;  /* 0x0000000d00227308 */ /* 0x0002aa0000000800 */
[----:B------:R-:W-:Y:S01]  /*c9e0*/  HMMA.16816.F32.BF16 R36, R4, R132, R36 ;  /* 0x000000840424723c */ /* 0x000fe20000041824 */
[----:B------:R-:W-:-:S05]  /*c9f0*/  MOV R16, R188 ;  /* 0x000000bc00107202 */ /* 0x000fca0000000f00 */
[C---:B------:R-:W-:Y:S01]  /*ca00*/  HMMA.16816.F32.BF16 R188, R4.reuse, R134, R48 ;  /* 0x0000008604bc723c */ /* 0x040fe20000041830 */
[----:B------:R-:W3:Y:S05]  /*ca10*/  LDSM.16.MT88.4 R48, [R222+0xa800] ;  /* 0x00a80000de30783b */ /* 0x000eea0000004200 */
[----:B------:R-:W-:Y:S01]  /*ca20*/  HMMA.16816.F32.BF16 R52, R4, R136, R52 ;  /* 0x000000880434723c */ /* 0x000fe20000041834 */
[--C-:B-1----:R-:W-:Y:S01]  /*ca30*/  FFMA.FTZ R13, R142, UR26, -R10.reuse ;  /* 0x0000001a8e0d7c23 */ /* 0x102fe2000801080a */
[----:B------:R-:W-:-:S04]  /*ca40*/  FFMA.FTZ R10, R143, UR26, -R10 ;  /* 0x0000001a8f0a7c23 */ /* 0x000fc8000801080a */
[C---:B------:R-:W-:Y:S01]  /*ca50*/  HMMA.16816.F32.BF16 R140, R4.reuse, R138, R64 ;  /* 0x0000008a048c723c */ /* 0x040fe20000041840 */
[----:B------:R1:W-:Y:S01]  /*ca60*/  MUFU.EX2 R33, R10 ;  /* 0x0000000a00217308 */ /* 0x0003e20000000800 */
[----:B------:R-:W4:Y:S04]  /*ca70*/  LDSM.16.MT88.4 R64, [R221+0xa800] ;  /* 0x00a80000dd40783b */ /* 0x000f280000004200 */
[C---:B------:R-:W-:Y:S03]  /*ca80*/  HMMA.16816.F32.BF16 R68, R4.reuse, R20, R68 ;  /* 0x000000140444723c */ /* 0x040fe60000041844 */
[----:B------:R5:W-:Y:S03]  /*ca90*/  MUFU.EX2 R35, R13 ;  /* 0x0000000d00237308 */ /* 0x000be60000000800 */
[----:B------:R-:W-:Y:S01]  /*caa0*/  HMMA.16816.F32.BF16 R136, R4, R22, R80 ;  /* 0x000000160488723c */ /* 0x000fe20000041850 */
[----:B------:R-:W4:Y:S01]  /*cab0*/  LDSM.16.MT88.4 R80, [R217+0xb800] ;  /* 0x00b80000d950783b */ /* 0x000f220000004200 */
[----:B-1----:R-:W-:-:S04]  /*cac0*/  FFMA.FTZ R10, R176, UR26, -R9 ;  /* 0x0000001ab00a7c23 */ /* 0x002fc80008010809 */
[C---:B------:R-:W-:Y:S01]  /*cad0*/  HMMA.16816.F32.BF16 R84, R4.reuse, R28, R84 ;  /* 0x0000001c0454723c */ /* 0x040fe20000041854 */
[----:B------:R1:W-:Y:S05]  /*cae0*/  MUFU.EX2 R19, R10 ;  /* 0x0000000a00137308 */ /* 0x0003ea0000000800 */
[----:B------:R-:W-:Y:S01]  /*caf0*/  HMMA.16816.F32.BF16 R132, R4, R30, R96 ;  /* 0x0000001e0484723c */ /* 0x000fe20000041860 */
[----:B-----5:R-:W-:Y:S01]  /*cb00*/  MOV R13, R124 ;  /* 0x0000007c000d7202 */ /* 0x020fe20000000f00 */
[----:B------:R-:W5:Y:S01]  /*cb10*/  LDSM.16.MT88.4 R96, [R219+0xb800] ;  /* 0x00b80000db60783b */ /* 0x000f620000004200 */
[----:B--2---:R-:W-:-:S03]  /*cb20*/  F2FP.BF16.F32.PACK_AB R124, R34, R32 ;  /* 0x00000020227c723e */ /* 0x004fc600000010ff */
[C---:B------:R-:W-:Y:S06]  /*cb30*/  HMMA.16816.F32.BF16 R100, R4.reuse, R40, R100 ;  /* 0x000000280464723c */ /* 0x040fec0000041864 */
[----:B------:R-:W-:Y:S01]  /*cb40*/  HMMA.16816.F32.BF16 R28, R4, R42, R112 ;  /* 0x0000002a041c723c */ /* 0x000fe20000041870 */
[----:B------:R-:W2:Y:S01]  /*cb50*/  LDSM.16.MT88.4 R112, [R222+0xb800] ;  /* 0x00b80000de70783b */ /* 0x000ea20000004200 */
[----:B-1----:R-:W-:-:S04]  /*cb60*/  FFMA.FTZ R10, R177, UR26, -R9 ;  /* 0x0000001ab10a7c23 */ /* 0x002fc80008010809 */
[----:B------:R1:W3:Y:S01]  /*cb70*/  MUFU.EX2 R17, R10 ;  /* 0x0000000a00117308 */ /* 0x0002e20000000800 */
[C---:B------:R-:W-:Y:S06]  /*cb80*/  HMMA.16816.F32.BF16 R116, R4.reuse, R44, R116 ;  /* 0x0000002c0474723c */ /* 0x040fec0000041874 */
[----:B------:R-:W-:Y:S07]  /*cb90*/  HMMA.16816.F32.BF16 R20, R4, R46, R128 ;  /* 0x0000002e0414723c */ /* 0x000fee0000041880 */
[----:B------:R-:W-:Y:S01]  /*cba0*/  FFMA.FTZ R4, R187, UR26, -R12 ;  /* 0x0000001abb047c23 */ /* 0x000fe2000801080c */
[----:B------:R-:W-:Y:S01]  /*cbb0*/  FFMA.FTZ R5, R186, UR26, -R11 ;  /* 0x0000001aba057c23 */ /* 0x000fe2000801080b */
[----:B------:R-:W-:Y:S01]  /*cbc0*/  MOV R186, R14 ;  /* 0x0000000e00ba7202 */ /* 0x000fe20000000f00 */
[--C-:B-1----:R-:W-:Y:S01]  /*cbd0*/  FFMA.FTZ R10, R178, UR26, -R9.reuse ;  /* 0x0000001ab20a7c23 */ /* 0x102fe20008010809 */
[----:B------:R1:W-:Y:S01]  /*cbe0*/  MUFU.EX2 R176, R4 ;  /* 0x0000000400b07308 */ /* 0x0003e20000000800 */
[----:B------:R-:W-:Y:S01]  /*cbf0*/  FFMA.FTZ R9, R179, UR26, -R9 ;  /* 0x0000001ab3097c23 */ /* 0x000fe20008010809 */
[----:B------:R-:W-:-:S02]  /*cc00*/  MOV R179, R16 ;  /* 0x0000001000b37202 */ /* 0x000fc40000000f00 */
[----:B------:R-:W-:-:S04]  /*cc10*/  MOV R187, R13 ;  /* 0x0000000d00bb7202 */ /* 0x000fc80000000f00 */
[----:B------:R4:W-:Y:S01]  /*cc20*/  MUFU.EX2 R18, R10 ;  /* 0x0000000a00127308 */ /* 0x0009e20000000800 */
[----:B------:R-:W-:-:S07]  /*cc30*/  FFMA.FTZ R2, R187, R2, R249 ;  /* 0x00000002bb027223 */ /* 0x000fce00000100f9 */
[----:B------:R5:W-:Y:S01]  /*cc40*/  MUFU.EX2 R16, R9 ;  /* 0x0000000900107308 */ /* 0x000be20000000800 */
[----:B-1----:R-:W-:Y:S01]  /*cc50*/  FFMA.FTZ R4, R200, UR26, -R12 ;  /* 0x0000001ac8047c23 */ /* 0x002fe2000801080c */
[----:B------:R-:W-:-:S05]  /*cc60*/  MOV R200, R15 ;  /* 0x0000000f00c87202 */ /* 0x000fca0000000f00 */
[----:B------:R-:W-:Y:S01]  /*cc70*/  FFMA.FTZ R8, R200, R8, R186 ;  /* 0x00000008c8087223 */ /* 0x000fe200000100ba */
[----:B------:R-:W-:Y:S01]  /*cc80*/  MUFU.EX2 R7, R5 ;  /* 0x0000000500077308 */ /* 0x000fe20000000800 */
[----:B----4-:R-:W-:Y:S01]  /*cc90*/  FFMA.FTZ R10, R184, UR26, -R12 ;  /* 0x0000001ab80a7c23 */ /* 0x010fe2000801080c */
[----:B------:R-:W-:Y:S02]  /*cca0*/  MOV R184, R125 ;  /* 0x0000007d00b87202 */ /* 0x000fe40000000f00 */
[----:B---3--:R-:W-:-:S04]  /*ccb0*/  F2FP.BF16.F32.PACK_AB R125, R17, R19 ;  /* 0x00000013117d723e */ /* 0x008fc800000010ff */
[----:B------:R-:W-:Y:S01]  /*ccc0*/  MUFU.EX2 R178, R10 ;  /* 0x0000000a00b27308 */ /* 0x000fe20000000800 */
[----:B-----5:R-:W-:Y:S01]  /*ccd0*/  FFMA.FTZ R9, R185, UR26, -R12 ;  /* 0x0000001ab9097c23 */ /* 0x020fe2000801080c */
[----:B------:R-:W-:Y:S01]  /*cce0*/  MOV R185, R126 ;  /* 0x0000007e00b97202 */ /* 0x000fe20000000f00 */
[----:B------:R-:W1:Y:S01]  /*ccf0*/  LDSM.16.MT88.4 R12, [R221+0xb800] ;  /* 0x00b80000dd0c783b */ /* 0x000e620000004200 */
[----:B------:R-:W-:-:S03]  /*cd00*/  F2FP.BF16.F32.PACK_AB R126, R33, R35 ;  /* 0x00000023217e723e */ /* 0x000fc600000010ff */
[----:B------:R-:W-:Y:S01]  /*cd10*/  FFMA.FTZ R0, R185, R0, R197 ;  /* 0x00000000b9007223 */ /* 0x000fe200000100c5 */
[----:B------:R3:W4:Y:S03]  /*cd20*/  MUFU.EX2 R10, R4 ;  /* 0x00000004000a7308 */ /* 0x0007260000000800 */
[----:B------:R-:W-:-:S04]  /*cd30*/  FADD.FTZ R0, R198, R0 ;  /* 0x00000000c6007221 */ /* 0x000fc80000010000 */
[----:B------:R-:W-:Y:S01]  /*cd40*/  FADD.FTZ R0, R181, R0 ;  /* 0x00000000b5007221 */ /* 0x000fe20000010000 */
[----:B------:R5:W2:Y:S03]  /*cd50*/  MUFU.EX2 R177, R9 ;  /* 0x0000000900b17308 */ /* 0x000aa60000000800 */
[----:B------:R-:W-:-:S04]  /*cd60*/  FADD.FTZ R0, R180, R0 ;  /* 0x00000000b4007221 */ /* 0x000fc80000010000 */
[----:B------:R-:W-:Y:S01]  /*cd70*/  FADD.FTZ R0, R19, R0 ;  /* 0x0000000013007221 */ /* 0x000fe20000010000 */
[----:B---3--:R-:W-:Y:S01]  /*cd80*/  FFMA.FTZ R4, R202, UR26, -R11 ;  /* 0x0000001aca047c23 */ /* 0x008fe2000801080b */
[----:B----4-:R-:W-:Y:S02]  /*cd90*/  F2FP.BF16.F32.PACK_AB R130, R10, R176 ;  /* 0x000000b00a82723e */ /* 0x010fe400000010ff */
[----:B------:R-:W-:Y:S01]  /*cda0*/  FADD.FTZ R0, R17, R0 ;  /* 0x0000000011007221 */ /* 0x000fe20000010000 */
[----:B------:R3:W4:Y:S03]  /*cdb0*/  MUFU.EX2 R6, R4 ;  /* 0x0000000400067308 */ /* 0x0007260000000800 */
[----:B------:R-:W-:Y:S01]  /*cdc0*/  FADD.FTZ R0, R18, R0 ;  /* 0x0000000012007221 */ /* 0x000fe20000010000 */
[----:B-----5:R-:W-:Y:S02]  /*cdd0*/  MOV R9, R127 ;  /* 0x0000007f00097202 */ /* 0x020fe40000000f00 */
[----:B------:R-:W-:-:S02]  /*cde0*/  F2FP.BF16.F32.PACK_AB R127, R16, R18 ;  /* 0x00000012107f723e */ /* 0x000fc400000010ff */
[----:B--2---:R-:W-:Y:S01]  /*cdf0*/  F2FP.BF16.F32.PACK_AB R128, R177, R178 ;  /* 0x000000b2b180723e */ /* 0x004fe200000010ff */
[----:B------:R-:W-:Y:S01]  /*ce00*/  FFMA.FTZ R3, R9, R3, R203 ;  /* 0x0000000309037223 */ /* 0x000fe200000100cb */
[----:B------:R-:W-:Y:S01]  /*ce10*/  FADD.FTZ R9, R184, R8 ;  /* 0x00000008b8097221 */ /* 0x000fe20000010000 */
[----:B------:R-:W-:Y:S02]  /*ce20*/  FADD.FTZ R8, R248, R2 ;  /* 0x00000002f8087221 */ /* 0x000fe40000010000 */
[----:B------:R-:W-:Y:S01]  /*ce30*/  FADD.FTZ R2, R199, R3 ;  /* 0x00000003c7027221 */ /* 0x000fe20000010000 */
[----:B------:R-:W-:Y:S01]  /*ce40*/  FADD.FTZ R3, R252, R9 ;  /* 0x00000009fc037221 */ /* 0x000fe20000010000 */
[----:B------:R-:W-:Y:S01]  /*ce50*/  FADD.FTZ R8, R250, R8 ;  /* 0x00000008fa087221 */ /* 0x000fe20000010000 */
[C---:B------:R-:W-:Y:S01]  /*ce60*/  HMMA.16816.F32.BF16 R40, R124.reuse, R48, R240 ;  /* 0x000000307c28723c */ /* 0x040fe200000418f0 */
[----:B---3--:R-:W-:Y:S01]  /*ce70*/  FFMA.FTZ R4, R201, UR26, -R11 ;  /* 0x0000001ac9047c23 */ /* 0x008fe2000801080b */
[----:B------:R-:W-:Y:S01]  /*ce80*/  FADD.FTZ R2, R182, R2 ;  /* 0x00000002b6027221 */ /* 0x000fe20000010000 */
[----:B------:R-:W-:Y:S01]  /*ce90*/  FADD.FTZ R3, R179, R3 ;  /* 0x00000003b3037221 */ /* 0x000fe20000010000 */
[----:B------:R-:W-:Y:S01]  /*cea0*/  FADD.FTZ R8, R251, R8 ;  /* 0x00000008fb087221 */ /* 0x000fe20000010000 */
[----:B------:R2:W-:Y:S01]  /*ceb0*/  MUFU.EX2 R5, R4 ;  /* 0x0000000400057308 */ /* 0x0005e20000000800 */
[----:B------:R-:W-:Y:S01]  /*cec0*/  FADD.FTZ R2, R183, R2 ;  /* 0x00000002b7027221 */ /* 0x000fe20000010000 */
        /* <DEDUP_REMOVED lines=13> */
[----:B--2---:R-:W-:Y:S01]  /*cfa0*/  FFMA.FTZ R4, R196, UR26, -R11 ;  /* 0x0000001ac4047c23 */ /* 0x004fe2000801080b */
[----:B------:R-:W-:Y:S02]  /*cfb0*/  FADD.FTZ R251, R33, R2 ;  /* 0x0000000221fb7221 */ /* 0x000fe40000010000 */
[----:B------:R2:W-:Y:S02]  /*cfc0*/  STL [R1+0xc], R240 ;  /* 0x00000cf001007387 */ /* 0x0005e40000100800 */
[C---:B------:R-:W-:Y:S01]  /*cfd0*/  HMMA.16816.F32.BF16 R160, R124.reuse, R172, R160 ;  /* 0x000000ac7ca0723c */ /* 0x040fe200000418a0 */
[----:B------:R-:W3:Y:S05]  /*cfe0*/  MUFU.EX2 R4, R4 ;  /* 0x0000000400047308 */ /* 0x000eea0000000800 */
[C---:B------:R-:W-:Y:S06]  /*cff0*/  HMMA.16816.F32.BF16 R168, R124.reuse, R174, R168 ;  /* 0x000000ae7ca8723c */ /* 0x040fec00000418a8 */
[----:B------:R-:W-:Y:S01]  /*d000*/  HMMA.16816.F32.BF16 R44, R124, R50, R244 ;  /* 0x000000327c2c723c */ /* 0x000fe200000418f4 */
[----:B---3--:R-:W-:Y:S01]  /*d010*/  F2FP.BF16.F32.PACK_AB R131, R4, R5 ;  /* 0x000000050483723e */ /* 0x008fe200000010ff */
        /* <DEDUP_REMOVED lines=20> */
[----:B-1----:R-:W-:Y:S06]  /*d160*/  HMMA.16816.F32.BF16 R120, R124, R12, R120 ;  /* 0x0000000c7c78723c */ /* 0x002fec0000041878 */
        /* <DEDUP_REMOVED lines=15> */
[----:B--2---:R-:W-:-:S15]  /*d260*/  @!P0 BRA `(.L_x_1303) ;  /* 0x00000028005c8947 */ /* 0x004fde0003800000 */
        /* <DEDUP_REMOVED lines=19> */
[----:B------:R2:W-:Y:S04]  /*d3a0*/  LDGSTS.E.BYPASS.LTC128B.128 [R239+0xa000], desc[UR18][R8.64] ;  /* 0x0a00000008ef7fae */ /* 0x0005e8000b901d52 */
[----:B------:R-:W-:Y:S04]  /*d3b0*/  LDGSTS.E.BYPASS.LTC128B.128 [R239+0xb000], desc[UR18][R4.64] ;  /* 0x0b00000004ef7fae */ /* 0x000fe8000b901d52 */
[----:B------:R3:W-:Y:S04]  /*d3c0*/  LDGSTS.E.BYPASS.LTC128B.128 [R239+0xa800], desc[UR18][R6.64] ;  /* 0x0a80000006ef7fae */ /* 0x0007e8000b901d52 */
[----:B------:R4:W-:Y:S04]  /*d3d0*/  LDGSTS.E.BYPASS.LTC128B.128 [R239+0xb800], desc[UR18][R2.64] ;  /* 0x0b80000002ef7fae */ /* 0x0009e8000b901d52 */
[----:B------:R-:W-:Y:S01]  /*d3e0*/  LDSM.16.M88.4 R16, [R216+0x8000] ;  /* 0x00800000d810783b */ /* 0x000fe20000000200 */
[----:B-1----:R-:W-:-:S03]  /*d3f0*/  IMAD.SHL.U32 R243, R243, 0x2, RZ ;  /* 0x00000002f3f37824 */ /* 0x002fc600078e00ff */
[----:B------:R-:W-:Y:S02]  /*d400*/  LDSM.16.M88.4 R24, [R216+0x8800] ;  /* 0x00880000d818783b */ /* 0x000fe40000000200 */
[----:B------:R-:W-:Y:S02]  /*d410*/  LOP3.LUT R243, R243, 0x6, RZ, 0xc0, !PT ;  /* 0x00000006f3f37812 */ /* 0x000fe400078ec0ff */
[----:B------:R-:W-:Y:S03]  /*d420*/  LDSM.16.M88.4 R28, [R227] ;  /* 0x00000000e31c783b */ /* 0x000fe60000000200 */
[----:B------:R-:W-:Y:S01]  /*d430*/  IMAD R0, R0, 0x20, R243 ;  /* 0x0000002000007824 */ /* 0x000fe200078e02f3 */
[----:B--2---:R-:W1:Y:S04]  /*d440*/  LDSM.16.M88.4 R8, [R218] ;  /* 0x00000000da08783b */ /* 0x004e680000000200 */
[----:B------:R-:W-:Y:S01]  /*d450*/  LDSM.16.M88.4 R12, [R220+0x2000] ;  /* 0x00200000dc0c783b */ /* 0x000fe20000000200 */
[----:B------:R-:W-:-:S02]  /*d460*/  ISETP.GE.AND P5, PT, R0, R236, PT ;  /* 0x000000ec0000720c */ /* 0x000fc40003fa6270 */
[C---:B------:R-:W-:Y:S01]  /*d470*/  ISETP.GE.AND P1, PT, R0.reuse, R235, PT ;  /* 0x000000eb0000720c */ /* 0x040fe20003f26270 */
[----:B---3--:R-:W2:Y:S01]  /*d480*/  LDSM.16.M88.4 R4, [R218+0x2000] ;  /* 0x00200000da04783b */ /* 0x008ea20000000200 */
[C---:B------:R-:W-:Y:S01]  /*d490*/  ISETP.LT.OR P5, PT, R0.reuse, R232, P5 ;  /* 0x000000e80000720c */ /* 0x040fe20002fa1670 */
[C---:B----4-:R-:W-:Y:S02]  /*d4a0*/  VIADD R2, R0.reuse, 0x1 ;  /* 0x0000000100027836 */ /* 0x050fe40000000000 */
[----:B------:R-:W3:Y:S01]  /*d4b0*/  LDSM.16.M88.4 R32, [R230] ;  /* 0x00000000e620783b */ /* 0x000ee20000000200 */
[C---:B------:R-:W-:Y:S01]  /*d4c0*/  ISETP.GE.AND P3, PT, R0.reuse, R238, PT ;  /* 0x000000ee0000720c */ /* 0x040fe20003f66270 */
[C---:B------:R-:W-:Y:S01]  /*d4d0*/  VIADD R3, R0.reuse, 0x11 ;  /* 0x0000001100037836 */ /* 0x040fe20000000000 */
[----:B------:R-:W-:Y:S01]  /*d4e0*/  ISETP.LT.OR P1, PT, R0, R231, P1 ;  /* 0x000000e70000720c */ /* 0x000fe20000f21670 */
[----:B------:R-:W4:Y:S01]  /*d4f0*/  LDSM.16.M88.4 R20, [R220] ;  /* 0x00000000dc14783b */ /* 0x000f220000000200 */
[----:B------:R-:W-:-:S02]  /*d500*/  ISETP.GE.AND P6, PT, R2, R236, PT ;  /* 0x000000ec0200720c */ /* 0x000fc40003fc6270 */
        /* <DEDUP_REMOVED lines=10> */
[C---:B------:R-:W-:Y:S01]  /*d5b0*/  VIADD R2, R0.reuse, 0x8 ;  /* 0x0000000800027836 */ /* 0x040fe20000000000 */
[----:B------:R-:W-:Y:S01]  /*d5c0*/  ISETP.LT.OR P3, PT, R0, R234, P3 ;  /* 0x000000ea0000720c */ /* 0x000fe20001f61670 */
[C---:B-1----:R-:W-:Y:S06]  /*d5d0*/  HMMA.16816.F32.BF16 R188, R8.reuse, R16, RZ ;  /* 0x0000001008bc723c */ /* 0x042fec00000418ff */
[-C--:B------:R-:W-:Y:S06]  /*d5e0*/  HMMA.16816.F32.BF16 R200, R8, R18.reuse, RZ ;  /* 0x0000001208c8723c */ /* 0x080fec00000418ff */
[C---:B--2---:R-:W-:Y:S06]  /*d5f0*/  HMMA.16816.F32.BF16 R180, R4.reuse, R18, RZ ;  /* 0x0000001204b4723c */ /* 0x044fec00000418ff */
[C---:B------:R-:W-:Y:S06]  /*d600*/  HMMA.16816.F32.BF16 R176, R4.reuse, R24, RZ ;  /* 0x0000001804b0723c */ /* 0x040fec00000418ff */
[C---:B------:R-:W-:Y:S06]  /*d610*/  HMMA.16816.F32.BF16 R132, R4.reuse, R26, RZ ;  /* 0x0000001a0484723c */ /* 0x040fec00000418ff */
[----:B------:R-:W-:Y:S01]  /*d620*/  HMMA.16816.F32.BF16 R184, R4, R16, RZ ;  /* 0x0000001004b8723c */ /* 0x000fe200000418ff */
[----:B------:R-:W1:Y:S05]  /*d630*/  LDSM.16.M88.4 R4, [R226+0x2000] ;  /* 0x00200000e204783b */ /* 0x000e6a0000000200 */
[C---:B------:R-:W-:Y:S06]  /*d640*/  HMMA.16816.F32.BF16 R16, R8.reuse, R24, RZ ;  /* 0x000000180810723c */ /* 0x040fec00000418ff */
[----:B------:R-:W-:Y:S01]  /*d650*/  HMMA.16816.F32.BF16 R196, R8, R26, RZ ;  /* 0x0000001a08c4723c */ /* 0x000fe200000418ff */
[----:B------:R-:W2:Y:S05]  /*d660*/  LDSM.16.M88.4 R8, [R226] ;  /* 0x00000000e208783b */ /* 0x000eaa0000000200 */
[C---:B------:R-:W-:Y:S06]  /*d670*/  HMMA.16816.F32.BF16 R192, R12.reuse, R30, R180 ;  /* 0x0000001e0cc0723c */ /* 0x040fec00000418b4 */
[C---:B---3--:R-:W-:Y:S06]  /*d680*/  HMMA.16816.F32.BF16 R204, R12.reuse, R32, R176 ;  /* 0x000000200ccc723c */ /* 0x048fec00000418b0 */
[----:B------:R-:W-:Y:S01]  /*d690*/  HMMA.16816.F32.BF16 R180, R12, R34, R132 ;  /* 0x000000220cb4723c */ /* 0x000fe20000041884 */
[----:B------:R-:W-:Y:S05]  /*d6a0*/  LDSM.16.M88.4 R132, [R223] ;  /* 0x00000000df84783b */ /* 0x000fea0000000200 */
[-C--:B----4-:R-:W-:Y:S06]  /*d6b0*/  HMMA.16816.F32.BF16 R176, R20, R28.reuse, R188 ;  /* 0x0000001c14b0723c */ /* 0x090fec00000418bc */
[----:B------:R-:W-:Y:S06]  /*d6c0*/  HMMA.16816.F32.BF16 R208, R12, R28, R184 ;  /* 0x0000001c0cd0723c */ /* 0x000fec00000418b8 */
[C---:B------:R-:W-:Y:S01]  /*d6d0*/  HMMA.16816.F32.BF16 R24, R20.reuse, R32, R16 ;  /* 0x000000201418723c */ /* 0x040fe20000041810 */
[----:B------:R-:W3:Y:S05]  /*d6e0*/  LDSM.16.M88.4 R16, [R225+0x2000] ;  /* 0x00200000e110783b */ /* 0x000eea0000000200 */
[C---:B------:R-:W-:Y:S01]  /*d6f0*/  HMMA.16816.F32.BF16 R12, R20.reuse, R30, R200 ;  /* 0x0000001e140c723c */ /* 0x040fe200000418c8 */
[----:B------:R-:W4:Y:S05]  /*d700*/  LDSM.16.M88.4 R28, [R223+0x800] ;  /* 0x00080000df1c783b */ /* 0x000f2a0000000200 */
[----:B------:R-:W-:Y:S01]  /*d710*/  HMMA.16816.F32.BF16 R184, R20, R34, R196 ;  /* 0x0000002214b8723c */ /* 0x000fe200000418c4 */
[----:B------:R-:W5:Y:S04]  /*d720*/  LDSM.16.M88.4 R20, [R225] ;  /* 0x00000000e114783b */ /* 0x000f680000000200 */
[----:B------:R-:W-:Y:S01]  /*d730*/  LDSM.16.M88.4 R32, [R216+0x9000] ;  /* 0x00900000d820783b */ /* 0x000fe20000000200 */
[C---:B-1----:R-:W-:Y:S06]  /*d740*/  HMMA.16816.F32.BF16 R192, R4.reuse, R138, R192 ;  /* 0x0000008a04c0723c */ /* 0x042fec00000418c0 */
[C---:B------:R-:W-:Y:S06]  /*d750*/  HMMA.16816.F32.BF16 R204, R4.reuse, R140, R204 ;  /* 0x0000008c04cc723c */ /* 0x040fec00000418cc */
[----:B------:R-:W-:Y:S06]  /*d760*/  HMMA.16816.F32.BF16 R188, R4, R142, R180 ;  /* 0x0000008e04bc723c */ /* 0x000fec00000418b4 */
[-C--:B--2---:R-:W-:Y:S06]  /*d770*/  HMMA.16816.F32.BF16 R180, R8, R136.reuse, R176 ;  /* 0x0000008808b4723c */ /* 0x084fec00000418b0 */
[----:B------:R-:W-:Y:S01]  /*d780*/  HMMA.16816.F32.BF16 R196, R4, R136, R208 ;  /* 0x0000008804c4723c */ /* 0x000fe200000418d0 */
[----:B------:R-:W-:Y:S05]  /*d790*/  LDSM.16.M88.4 R4, [R218+0x4000] ;  /* 0x00400000da04783b */ /* 0x000fea0000000200 */
[C---:B------:R-:W-:Y:S01]  /*d7a0*/  HMMA.16816.F32.BF16 R176, R8.reuse, R138, R12 ;  /* 0x0000008a08b0723c */ /* 0x040fe2000004180c */
[----:B------:R-:W1:Y:S05]  /*d7b0*/  LDSM.16.M88.4 R12, [R218+0x6000] ;  /* 0x00600000da0c783b */ /* 0x000e6a0000000200 */
[C---:B------:R-:W-:Y:S01]  /*d7c0*/  HMMA.16816.F32.BF16 R136, R8.reuse, R140, R24 ;  /* 0x0000008c0888723c */ /* 0x040fe20000041818 */
[----:B------:R-:W2:Y:S05]  /*d7d0*/  LDSM.16.M88.4 R24, [R216+0x9800] ;  /* 0x00980000d818783b */ /* 0x000eaa0000000200 */
[----:B------:R-:W-:Y:S01]  /*d7e0*/  HMMA.16816.F32.BF16 R140, R8, R142, R184 ;  /* 0x0000008e088c723c */ /* 0x000fe200000418b8 */
[----:B------:R-:W-:Y:S05]  /*d7f0*/  LDSM.16.M88.4 R8, [R220+0x6000] ;  /* 0x00600000dc08783b */ /* 0x000fea0000000200 */
[C---:B---3--:R-:W-:Y:S06]  /*d800*/  HMMA.16816.F32.BF16 R192, R16.reuse, R134, R192 ;  /* 0x0000008610c0723c */ /* 0x048fec00000418c0 */
[----:B----4-:R-:W-:Y:S06]  /*d810*/  HMMA.16816.F32.BF16 R184, R16, R28, R204 ;  /* 0x0000001c10b8723c */ /* 0x010fec00000418cc */
[-C--:B-----5:R-:W-:Y:S06]  /*d820*/  HMMA.16816.F32.BF16 R180, R20, R132.reuse, R180 ;  /* 0x0000008414b4723c */ /* 0x0a0fec00000418b4 */
[C---:B------:R-:W-:Y:S06]  /*d830*/  HMMA.16816.F32.BF16 R196, R16.reuse, R132, R196 ;  /* 0x0000008410c4723c */ /* 0x040fec00000418c4 */
[----:B------:R-:W-:Y:S06]  /*d840*/  HMMA.16816.F32.BF16 R188, R16, R30, R188 ;  /* 0x0000001e10bc723c */ /* 0x000fec00000418bc */
[C---:B------:R-:W-:Y:S01]  /*d850*/  HMMA.16816.F32.BF16 R176, R20.reuse, R134, R176 ;  /* 0x0000008614b0723c */ /* 0x040fe200000418b0 */
[----:B------:R-:W-:Y:S05]  /*d860*/  LDSM.16.M88.4 R132, [R229] ;  /* 0x00000000e584783b */ /* 0x000fea0000000200 */
[C---:B------:R-:W-:Y:S01]  /*d870*/  HMMA.16816.F32.BF16 R16, R20.reuse, R28, R136 ;  /* 0x0000001c1410723c */ /* 0x040fe20000041888 */
[----:B------:R-:W-:Y:S05]  /*d880*/  LDSM.16.M88.4 R136, [R228] ;  /* 0x00000000e488783b */ /* 0x000fea0000000200 */
[----:B------:R-:W-:Y:S01]  /*d890*/  HMMA.16816.F32.BF16 R140, R20, R30, R140 ;  /* 0x0000001e148c723c */ /* 0x000fe2000004188c */
[----:B------:R-:W3:Y:S05]  /*d8a0*/  LDSM.16.M88.4 R20, [R220+0x4000] ;  /* 0x00400000dc14783b */ /* 0x000eea0000000200 */
[C---:B-1----:R-:W-:Y:S06]  /*d8b0*/  HMMA.16816.F32.BF16 R28, R12.reuse, R34, R192 ;  /* 0x000000220c1c723c */ /* 0x042fec00000418c0 */
[----:B--2---:R-:W-:Y:S06]  /*d8c0*/  HMMA.16816.F32.BF16 R192, R12, R24, R184 ;  /* 0x000000180cc0723c */ /* 0x004fec00000418b8 */
[-C--:B------:R-:W-:Y:S06]  /*d8d0*/  HMMA.16816.F32.BF16 R184, R4, R32.reuse, R180 ;  /* 0x0000002004b8723c */ /* 0x080fec00000418b4 */
[C---:B------:R-:W-:Y:S06]  /*d8e0*/  HMMA.16816.F32.BF16 R196, R12.reuse, R32, R196 ;  /* 0x000000200cc4723c */ /* 0x040fec00000418c4 */
[----:B------:R-:W-:Y:S06]  /*d8f0*/  HMMA.16816.F32.BF16 R188, R12, R26, R188 ;  /* 0x0000001a0cbc723c */ /* 0x000fec00000418bc */
[C---:B------:R-:W-:Y:S01]  /*d900*/  HMMA.16816.F32.BF16 R12, R4.reuse, R34, R176 ;  /* 0x00000022040c723c */ /* 0x040fe200000418b0 */
[----:B------:R-:W-:Y:S05]  /*d910*/  LDSM.16.M88.4 R32, [R224+0x9000] ;  /* 0x00900000e020783b */ /* 0x000fea0000000200 */
[C---:B------:R-:W-:Y:S01]  /*d920*/  HMMA.16816.F32.BF16 R176, R4.reuse, R24, R16 ;  /* 0x0000001804b0723c */ /* 0x040fe20000041810 */
[----:B------:R-:W-:Y:S05]  /*d930*/  LDSM.16.M88.4 R16, [R226+0x6000] ;  /* 0x00600000e210783b */ /* 0x000fea0000000200 */
[----:B------:R-:W-:Y:S01]  /*d940*/  HMMA.16816.F32.BF16 R140, R4, R26, R140 ;  /* 0x0000001a048c723c */ /* 0x000fe2000004188c */
[----:B------:R-:W1:Y:S04]  /*d950*/  LDSM.16.M88.4 R4, [R226+0x4000] ;  /* 0x00400000e204783b */ /* 0x000e680000000200 */
[----:B------:R-:W-:Y:S01]  /*d960*/  LDSM.16.M88.4 R24, [R223+0x1000] ;  /* 0x00100000df18783b */ /* 0x000fe20000000200 */
[----:B---3--:R-:W-:Y:S06]  /*d970*/  HMMA.16816.F32.BF16 R184, R20, R132, R184 ;  /* 0x0000008414b8723c */ /* 0x008fec00000418b8 */
[C---:B------:R-:W-:Y:S01]  /*d980*/  HMMA.16816.F32.BF16 R208, R8.reuse, R134, R28 ;  /* 0x0000008608d0723c */ /* 0x040fe2000004181c */
[----:B------:R-:W2:Y:S05]  /*d990*/  LDSM.16.M88.4 R28, [R224+0x9800] ;  /* 0x00980000e01c783b */ /* 0x000eaa0000000200 */
[----:B------:R-:W-:Y:S06]  /*d9a0*/  HMMA.16816.F32.BF16 R204, R8, R136, R192 ;  /* 0x0000008808cc723c */ /* 0x000fec00000418c0 */
[----:B------:R-:W-:Y:S01]  /*d9b0*/  HMMA.16816.F32.BF16 R192, R20, R134, R12 ;  /* 0x0000008614c0723c */ /* 0x000fe2000004180c */
[----:B------:R-:W3:Y:S05]  /*d9c0*/  LDSM.16.M88.4 R12, [R225+0x4000] ;  /* 0x00400000e10c783b */ /* 0x000eea0000000200 */
[C---:B------:R-:W-:Y:S06]  /*d9d0*/  HMMA.16816.F32.BF16 R196, R8.reuse, R132, R196 ;  /* 0x0000008408c4723c */ /* 0x040fec00000418c4 */
[----:B------:R-:W-:Y:S01]  /*d9e0*/  HMMA.16816.F32.BF16 R200, R8, R138, R188 ;  /* 0x0000008a08c8723c */ /* 0x000fe200000418bc */
[----:B------:R-:W4:Y:S05]  /*d9f0*/  LDSM.16.M88.4 R8, [R225+0x6000] ;  /* 0x00600000e108783b */ /* 0x000f2a0000000200 */
[C---:B------:R-:W-:Y:S06]  /*da00*/  HMMA.16816.F32.BF16 R180, R20.reuse, R136, R176 ;  /* 0x0000008814b4723c */ /* 0x040fec00000418b0 */
[----:B------:R-:W-:Y:S01]  /*da10*/  HMMA.16816.F32.BF16 R136, R20, R138, R140 ;  /* 0x0000008a1488723c */ /* 0x000fe2000004188c */
[----:B------:R-:W5:Y:S01]  /*da20*/  LDSM.16.M88.4 R20, [R223+0x1800] ;  /* 0x00180000df14783b */ /* 0x000f620000000200 */
[----:B------:R-:W-:-:S04]  /*da30*/  DEPBAR.LE SB0, 0x0 ;  /* 0x000080000000791a */ /* 0x000fc80000000000 */
[-C--:B-1----:R-:W-:Y:S06]  /*da40*/  HMMA.16816.F32.BF16 R140, R4, R32.reuse, R184 ;  /* 0x00000020048c723c */ /* 0x082fec00000418b8 */
[C---:B------:R-:W-:Y:S06]  /*da50*/  HMMA.16816.F32.BF16 R132, R16.reuse, R32, R196 ;  /* 0x000000201084723c */ /* 0x040fec00000418c4 */
[C---:B------:R-:W-:Y:S06]  /*da60*/  HMMA.16816.F32.BF16 R184, R16.reuse, R34, R208 ;  /* 0x0000002210b8723c */ /* 0x040fec00000418d0 */
[C---:B--2---:R-:W-:Y:S06]  /*da70*/  HMMA.16816.F32.BF16 R188, R16.reuse, R28, R204 ;  /* 0x0000001c10bc723c */ /* 0x044fec00000418cc */
[----:B------:R-:W-:Y:S06]  /*da80*/  HMMA.16816.F32.BF16 R176, R16, R30, R200 ;  /* 0x0000001e10b0723c */ /* 0x000fec00000418c8 */
[C---:B------:R-:W-:Y:S06]  /*da90*/  HMMA.16816.F32.BF16 R16, R4.reuse, R34, R192 ;  /* 0x000000220410723c */ /* 0x040fec00000418c0 */
[C---:B------:R-:W-:Y:S06]  /*daa0*/  HMMA.16816.F32.BF16 R180, R4.reuse, R28, R180 ;  /* 0x0000001c04b4723c */ /* 0x040fec00000418b4 */
[----:B------:R-:W-:Y:S06]  /*dab0*/  HMMA.16816.F32.BF16 R136, R4, R30, R136 ;  /* 0x0000001e0488723c */ /* 0x000fec0000041888 */
[-C--:B---3--:R-:W-:Y:S06]  /*dac0*/  HMMA.16816.F32.BF16 R4, R12, R24.reuse, R140 ;  /* 0x000000180c04723c */ /* 0x088fec000004188c */
[----:B----4-:R-:W-:Y:S06]  /*dad0*/  HMMA.16816.F32.BF16 R32, R8, R24, R132 ;  /* 0x000000180820723c */ /* 0x010fec0000041884 */
[-C--:B------:R-:W-:Y:S06]  /*dae0*/  HMMA.16816.F32.BF16 R132, R12, R26.reuse, R16 ;  /* 0x0000001a0c84723c */ /* 0x080fec0000041810 */
[----:B------:R-:W-:Y:S06]  /*daf0*/  HMMA.16816.F32.BF16 R184, R8, R26, R184 ;  /* 0x0000001a08b8723c */ /* 0x000fec00000418b8 */
[----:B------:R-:W-:Y:S01]  /*db00*/  FSEL R16, R4, -INF , !P5 ;  /* 0xff80000004107808 */ /* 0x000fe20006800000 */
[-C--:B-----5:R-:W-:Y:S01]  /*db10*/  HMMA.16816.F32.BF16 R28, R12, R20.reuse, R180 ;  /* 0x000000140c1c723c */ /* 0x0a0fe200000418b4 */
[C---:B------:R-:W-:Y:S01]  /*db20*/  ISETP.GE.AND P5, PT, R0.reuse, R237, PT ;  /* 0x000000ed0000720c */ /* 0x040fe20003fa6270 */
[----:B------:R-:W-:Y:S01]  /*db30*/  VIADD R4, R0, 0x10 ;  /* 0x0000001000047836 */ /* 0x000fe20000000000 */
[----:B------:R-:W-:Y:S01]  /*db40*/  FSEL R25, R6, -INF , !P1 ;  /* 0xff80000006197808 */ /* 0x000fe20004800000 */
[----:B------:R-:W-:Y:S01]  /*db50*/  BAR.SYNC.DEFER_BLOCKING 0x0 ;  /* 0x0000000000007b1d */ /* 0x000fe20000010000 */
[----:B------:R-:W-:Y:S01]  /*db60*/  ISETP.LT.OR P5, PT, R0, R233, P5 ;  /* 0x000000e90000720c */ /* 0x000fe20002fa1670 */
[----:B------:R-:W-:Y:S01]  /*db70*/  HMMA.16816.F32.BF16 R188, R8, R20, R188 ;  /* 0x0000001408bc723c */ /* 0x000fe200000418bc */
[----:B------:R-:W-:-:S02]  /*db80*/  FSEL R19, R32, -INF , !P3 ;  /* 0xff80000020137808 */ /* 0x000fc40005800000 */
[----:B------:R-:W-:Y:S02]  /*db90*/  FSEL R24, R34, -INF , !P5 ;  /* 0xff80000022187808 */ /* 0x000fe40006800000 */
[----:B------:R-:W-:Y:S01]  /*dba0*/  FSEL R26, R33, -INF , !P2 ;  /* 0xff800000211a7808 */ /* 0x000fe20005000000 */
[----:B------:R-:W-:Y:S01]  /*dbb0*/  HMMA.16816.F32.BF16 R176, R8, R22, R176 ;  /* 0x0000001608b0723c */ /* 0x000fe200000418b0 */
        /* <DEDUP_REMOVED lines=10> */
[----:B------:R-:W-:Y:S01]  /*dc60*/  HMMA.16816.F32.BF16 R32, R12, R22, R136 ;  /* 0x000000160c20723c */ /* 0x000fe20000041888 */
[----:B------:R-:W-:-:S02]  /*dc70*/  FSEL R17, R5, -INF , !P6 ;  /* 0xff80000005117808 */ /* 0x000fc40007000000 */
[C---:B------:R-:W-:Y:S02]  /*dc80*/  ISETP.GE.AND P0, PT, R2.reuse, R235, PT ;  /* 0x000000eb0200720c */ /* 0x040fe40003f06270 */
[----:B------:R-:W-:Y:S02]  /*dc90*/  FSEL R20, R7, -INF , !P4 ;  /* 0xff80000007147808 */ /* 0x000fe40006000000 */
[----:B------:R-:W-:Y:S02]  /*dca0*/  ISETP.LT.OR P0, PT, R2, R231, P0 ;  /* 0x000000e70200720c */ /* 0x000fe40000701670 */
[----:B------:R-:W-:Y:S02]  /*dcb0*/  FSEL R13, R134, -INF , !P3 ;  /* 0xff800000860d7808 */ /* 0x000fe40005800000 */
[----:B------:R-:W-:Y:S02]  /*dcc0*/  ISETP.GE.AND P3, PT, R4, R236, PT ;  /* 0x000000ec0400720c */ /* 0x000fe40003f66270 */
[----:B------:R-:W-:-:S02]  /*dcd0*/  FSEL R18, R132, -INF , !P1 ;  /* 0xff80000084127808 */ /* 0x000fc40004800000 */
[----:B------:R-:W-:Y:S02]  /*dce0*/  FSEL R14, R135, -INF , !P0 ;  /* 0xff800000870e7808 */ /* 0x000fe40004000000 */
[C---:B------:R-:W-:Y:S02]  /*dcf0*/  ISETP.GE.AND P6, PT, R2.reuse, R236, PT ;  /* 0x000000ec0200720c */ /* 0x040fe40003fc6270 */
[C---:B------:R-:W-:Y:S02]  /*dd00*/  ISETP.GE.AND P4, PT, R2.reuse, R238, PT ;  /* 0x000000ee0200720c */ /* 0x040fe40003f86270 */
[----:B------:R-:W-:Y:S02]  /*dd10*/  ISETP.GE.AND P1, PT, R2, R237, PT ;  /* 0x000000ed0200720c */ /* 0x000fe40003f26270 */
[C---:B------:R-:W-:Y:S02]  /*dd20*/  ISETP.LT.OR P0, PT, R4.reuse, R232, P3 ;  /* 0x000000e80400720c */ /* 0x040fe40001f01670 */
[----:B------:R-:W-:-:S02]  /*dd30*/  ISETP.GE.AND P3, PT, R4, R235, PT ;  /* 0x000000eb0400720c */ /* 0x000fc40003f66270 */
[C---:B------:R-:W-:Y:S02]  /*dd40*/  ISETP.LT.OR P6, PT, R2.reuse, R232, P6 ;  /* 0x000000e80200720c */ /* 0x040fe400037c1670 */
[C---:B------:R-:W-:Y:S02]  /*dd50*/  ISETP.LT.OR P4, PT, R2.reuse, R234, P4 ;  /* 0x000000ea0200720c */ /* 0x040fe40002781670 */
[----:B------:R-:W-:Y:S01]  /*dd60*/  ISETP.LT.OR P1, PT, R2, R233, P1 ;  /* 0x000000e90200720c */ /* 0x000fe20000f21670 */
[----:B------:R-:W-:Y:S01]  /*dd70*/  VIADD R2, R0, 0x18 ;  /* 0x0000001800027836 */ /* 0x000fe20000000000 */
[----:B------:R-:W-:Y:S01]  /*dd80*/  ISETP.LT.OR P3, PT, R4, R231, P3 ;  /* 0x000000e70400720c */ /* 0x000fe20001f61670 */
[----:B------:R-:W-:Y:S01]  /*dd90*/  VIADD R0, R0, 0x19 ;  /* 0x0000001900007836 */ /* 0x000fe20000000000 */
[----:B------:R-:W-:Y:S02]  /*dda0*/  FMNMX.FTZ R5, R214, R16, !PT ;  /* 0x00000010d6057209 */ /* 0x000fe40007810000 */
[----:B------:R-:W-:-:S02]  /*ddb0*/  FSEL R202, R30, -INF , !P3 ;  /* 0xff8000001eca7808 */ /* 0x000fc40005800000 */
[----:B------:R-:W-:Y:S02]  /*ddc0*/  FMNMX.FTZ R5, R17, R5, !PT ;  /* 0x0000000511057209 */ /* 0x000fe40007810000 */
[-C--:B------:R-:W-:Y:S02]  /*ddd0*/  ISETP.GE.AND P3, PT, R2, R236.reuse, PT ;  /* 0x000000ec0200720c */ /* 0x080fe40003f66270 */
[----:B------:R-:W-:Y:S02]  /*dde0*/  FSEL R11, R133, -INF , !P6 ;  /* 0xff800000850b7808 */ /* 0x000fe40007000000 */
[----:B------:R-:W-:Y:S02]  /*ddf0*/  ISETP.GE.AND P6, PT, R3, R236, PT ;  /* 0x000000ec0300720c */ /* 0x000fe40003fc6270 */
[----:B------:R-:W-:Y:S02]  /*de00*/  FMNMX.FTZ R5, R18, R5, !PT ;  /* 0x0000000512057209 */ /* 0x000fe40007810000 */
[----:B------:R-:W-:-:S02]  /*de10*/  ISETP.LT.OR P3, PT, R2, R232, P3 ;  /* 0x000000e80200720c */ /* 0x000fc40001f61670 */
[----:B------:R-:W-:Y:S02]  /*de20*/  ISETP.LT.OR P6, PT, R3, R232, P6 ;  /* 0x000000e80300720c */ /* 0x000fe400037c1670 */
[----:B------:R-:W-:Y:S02]  /*de30*/  FSEL R192, R28, -INF , !P0 ;  /* 0xff8000001cc07808 */ /* 0x000fe40004000000 */
[----:B------:R-:W-:Y:S02]  /*de40*/  FMNMX.FTZ R5, R11, R5, !PT ;  /* 0x000000050b057209 */ /* 0x000fe40007810000 */
[----:B------:R-:W-:Y:S02]  /*de50*/  FSEL R193, R32, -INF , !P3 ;  /* 0xff80000020c17808 */ /* 0x000fe40005800000 */
[----:B------:R-:W-:Y:S02]  /*de60*/  PLOP3.LUT P3, PT, PT, PT, UP0, 0x80, 0x0 ;  /* 0x000000000000781c */ /* 0x000fe40003f6f008 */
[----:B------:R-:W-:-:S02]  /*de70*/  ISETP.GE.AND P0, PT, R3, R235, PT ;  /* 0x000000eb0300720c */ /* 0x000fc40003f06270 */
[----:B------:R-:W-:Y:S02]  /*de80*/  FSEL R195, R29, -INF , !P6 ;  /* 0xff8000001dc37808 */ /* 0x000fe40007000000 */
[----:B------:R-:W-:Y:S02]  /*de90*/  ISETP.GE.AND P6, PT, R0, R236, PT ;  /* 0x000000ec0000720c */ /* 0x000fe40003fc6270 */
[----:B------:R-:W-:Y:S02]  /*dea0*/  FMNMX.FTZ R5, R192, R5, !PT ;  /* 0x00000005c0057209 */ /* 0x000fe40007810000 */
[----:B------:R-:W-:Y:S02]  /*deb0*/  ISETP.LT.OR P0, PT, R3, R231, P0 ;  /* 0x000000e70300720c */ /* 0x000fe40000701670 */
[----:B------:R-:W-:Y:S02]  /*dec0*/  ISETP.LT.OR P6, PT, R0, R232, P6 ;  /* 0x000000e80000720c */ /* 0x000fe400037c1670 */
[----:B------:R-:W-:-:S02]  /*ded0*/  FMNMX.FTZ R5, R195, R5, !PT ;  /* 0x00000005c3057209 */ /* 0x000fc40007810000 */
[----:B------:R-:W-:Y:S02]  /*dee0*/  FSEL R203, R31, -INF , !P0 ;  /* 0xff8000001fcb7808 */ /* 0x000fe40004000000 */
[C---:B------:R-:W-:Y:S02]  /*def0*/  ISETP.GE.AND P0, PT, R2.reuse, R235, PT ;  /* 0x000000eb0200720c */ /* 0x040fe40003f06270 */
[----:B------:R-:W-:Y:S02]  /*df00*/  FSEL R194, R33, -INF , !P6 ;  /* 0xff80000021c27808 */ /* 0x000fe40007000000 */
[----:B------:R-:W-:Y:S02]  /*df10*/  FMNMX.FTZ R5, R193, R5, !PT ;  /* 0x00000005c1057209 */ /* 0x000fe40007810000 */
[----:B------:R-:W-:Y:S02]  /*df20*/  ISETP.LT.OR P0, PT, R2, R231, P0 ;  /* 0x000000e70200720c */ /* 0x000fe40000701670 */
[----:B------:R-:W-:-:S02]  /*df30*/  FMNMX.FTZ R12, R215, R25, !PT ;  /* 0x00000019d70c7209 */ /* 0x000fc40007810000 */
        /* <DEDUP_REMOVED lines=11> */
[----:B------:R-:W-:-:S03]  /*dff0*/  UIADD3 UR4, UR7, UR4, URZ ;  /* 0x0000000407047290 */ /* 0x000fc6000fffe03f */
[----:B------:R-:W-:-:S03]  /*e000*/  ULDC.64 UR6, c[0x0][0x218] ;  /* 0x0000860000067ab9 */ /* 0x000fc60000000a00 */
[----:B------:R-:W-:Y:S01]  /*e010*/  IMAD.U32 R7, RZ, RZ, UR4 ;  /* 0x00000004ff077e24 */ /* 0x000fe2000f8e00ff */
[----:B--2---:R-:W-:-:S04]  /*e020*/  LEA R5, P3, R5, R246, 0x5 ;  /* 0x000000f605057211 */ /* 0x004fc800078628ff */
[C---:B------:R-:W-:Y:S02]  /*e030*/  LEA R6, P6, R5.reuse, UR6, 0x1 ;  /* 0x0000000605067c11 */ /* 0x040fe4000f8c08ff */
        /* <DEDUP_REMOVED lines=12> */
.L_x_1307:
[----:B-1----:R-:W1:Y:S01]  /*e100*/  SHFL.BFLY PT, R9, R10, 0x2, 0x1f ;  /* 0x0c401f000a097f89 */ /* 0x002e6200000e0000 */
[----:B------:R-:W-:Y:S02]  /*e110*/  FMNMX.FTZ R5, R20, R12, !PT ;  /* 0x0000000c14057209 */ /* 0x000fe40007810000 */
[----:B------:R-:W-:Y:S01]  /*e120*/  ISETP.GE.AND P6, PT, R0, R235, PT ;  /* 0x000000eb0000720c */ /* 0x000fe20003fc6270 */
[----:B------:R-:W-:Y:S01]  /*e130*/  LDSM.16.MT88.4 R140, [R221+0xa000] ;  /* 0x00a00000dd8c783b */ /* 0x000fe20000004200 */
[----:B------:R-:W-:Y:S02]  /*e140*/  FMNMX.FTZ R5, R13, R5, !PT ;  /* 0x000000050d057209 */ /* 0x000fe40007810000 */
[----:B------:R-:W-:Y:S01]  /*e150*/  FSEL R201, R34, -INF , !P0 ;  /* 0xff80000022c97808 */ /* 0x000fe20004000000 */
[----:B------:R-:W-:Y:S01]  /*e160*/  LDSM.16.MT88.4 R28, [R222+0xb000] ;  /* 0x00b00000de1c783b */ /* 0x000fe20000004200 */
[----:B------:R-:W-:Y:S02]  /*e170*/  ISETP.LT.OR P6, PT, R0, R231, P6 ;  /* 0x000000e70000720c */ /* 0x000fe400037c1670 */
[----:B------:R-:W-:-:S02]  /*e180*/  ISETP.GE.AND P3, PT, R4, R238, PT ;  /* 0x000000ee0400720c */ /* 0x000fc40003f66270 */
[----:B------:R-:W-:Y:S02]  /*e190*/  ISETP.GE.AND P0, PT, R4, R237, PT ;  /* 0x000000ed0400720c */ /* 0x000fe40003f06270 */
[----:B------:R-:W-:Y:S02]  /*e1a0*/  FMNMX.FTZ R5, R14, R5, !PT ;  /* 0x000000050e057209 */ /* 0x000fe40007810000 */
[----:B------:R-:W-:Y:S02]  /*e1b0*/  FSEL R200, R35, -INF , !P6 ;  /* 0xff80000023c87808 */ /* 0x000fe40007000000 */
[----:B------:R-:W-:Y:S01]  /*e1c0*/  FSEL R7, R185, -INF , !P4 ;  /* 0xff800000b9077808 */ /* 0x000fe20006000000 */
[----:B------:R-:W-:Y:S01]  /*e1d0*/  LDSM.16.MT88.4 R32, [R222+0xa000] ;  /* 0x00a00000de20783b */ /* 0x000fe20000004200 */
[C---:B------:R-:W-:Y:S02]  /*e1e0*/  ISETP.LT.OR P3, PT, R4.reuse, R234, P3 ;  /* 0x000000ea0400720c */ /* 0x040fe40001f61670 */
[----:B------:R-:W-:-:S02]  /*e1f0*/  ISETP.LT.OR P0, PT, R4, R233, P0 ;  /* 0x000000e90400720c */ /* 0x000fc40000701670 */
[C---:B------:R-:W-:Y:S02]  /*e200*/  ISETP.GE.AND P6, PT, R3.reuse, R238, PT ;  /* 0x000000ee0300720c */ /* 0x040fe40003fc6270 */
[----:B------:R-:W-:Y:S02]  /*e210*/  ISETP.GE.AND P4, PT, R3, R237, PT ;  /* 0x000000ed0300720c */ /* 0x000fe40003f86270 */
[----:B------:R-:W-:Y:S02]  /*e220*/  FMNMX.FTZ R4, R202, R5, !PT ;  /* 0x00000005ca047209 */ /* 0x000fe40007810000 */
[----:B------:R-:W-:Y:S02]  /*e230*/  FMNMX.FTZ R5, R213, R19, !PT ;  /* 0x00000013d5057209 */ /* 0x000fe40007810000 */
[C---:B------:R-:W-:Y:S02]  /*e240*/  ISETP.LT.OR P6, PT, R3.reuse, R234, P6 ;  /* 0x000000ea0300720c */ /* 0x040fe400037c1670 */
[----:B------:R-:W-:-:S02]  /*e250*/  ISETP.LT.OR P4, PT, R3, R233, P4 ;  /* 0x000000e90300720c */ /* 0x000fc40002781670 */
[----:B------:R-:W-:Y:S02]  /*e260*/  FMNMX.FTZ R8, R203, R4, !PT ;  /* 0x00000004cb087209 */ /* 0x000fe40007810000 */
[----:B-1----:R-:W-:Y:S02]  /*e270*/  FMNMX.FTZ R3, R10, R9, !PT ;  /* 0x000000090a037209 */ /* 0x002fe40007810000 */
[----:B------:R-:W-:Y:S02]  /*e280*/  FSEL R6, R184, -INF , !P5 ;  /* 0xff800000b8067808 */ /* 0x000fe40006800000 */
[----:B------:R-:W-:Y:S01]  /*e290*/  FMNMX.FTZ R4, R26, R5, !PT ;  /* 0x000000051a047209 */ /* 0x000fe20007810000 */
[----:B------:R-:W1:Y:S01]  /*e2a0*/  SHFL.BFLY PT, R10, R3, 0x1, 0x1f ;  /* 0x0c201f00030a7f89 */ /* 0x000e6200000e0000 */
[----:B------:R-:W-:Y:S02]  /*e2b0*/  FSEL R15, R188, -INF , !P3 ;  /* 0xff800000bc0f7808 */ /* 0x000fe40005800000 */
[----:B------:R-:W-:-:S02]  /*e2c0*/  FMNMX.FTZ R4, R6, R4, !PT ;  /* 0x0000000406047209 */ /* 0x000fc40007810000 */
[----:B------:R-:W-:Y:S02]  /*e2d0*/  FMNMX.FTZ R8, R201, R8, !PT ;  /* 0x00000008c9087209 */ /* 0x000fe40007810000 */
[----:B------:R-:W-:Y:S02]  /*e2e0*/  FMNMX.FTZ R5, R7, R4, !PT ;  /* 0x0000000407057209 */ /* 0x000fe40007810000 */
[----:B------:R-:W-:Y:S02]  /*e2f0*/  FSEL R132, R189, -INF , !P6 ;  /* 0xff800000bd847808 */ /* 0x000fe40007000000 */
[----:B------:R-:W-:Y:S02]  /*e300*/  FMNMX.FTZ R5, R15, R5, !PT ;  /* 0x000000050f057209 */ /* 0x000fe40007810000 */
[----:B------:R-:W-:Y:S02]  /*e310*/  FMNMX.FTZ R4, R212, R24, !PT ;  /* 0x00000018d4047209 */ /* 0x000fe40007810000 */
[----:B------:R-:W-:-:S02]  /*e320*/  FMNMX.FTZ R12, R200, R8, !PT ;  /* 0x00000008c80c7209 */ /* 0x000fc40007810000 */
[----:B------:R-:W-:Y:S02]  /*e330*/  FMNMX.FTZ R134, R132, R5, !PT ;  /* 0x0000000584867209 */ /* 0x000fe40007810000 */
[----:B------:R-:W-:Y:S01]  /*e340*/  FSEL R5, R186, -INF , !P2 ;  /* 0xff800000ba057808 */ /* 0x000fe20005000000 */
[----:B------:R-:W2:Y:S01]  /*e350*/  SHFL.BFLY PT, R9, R12, 0x2, 0x1f ;  /* 0x0c401f000c097f89 */ /* 0x000ea200000e0000 */
[----:B------:R-:W-:Y:S02]  /*e360*/  FMNMX.FTZ R8, R21, R4, !PT ;  /* 0x0000000415087209 */ /* 0x000fe40007810000 */
[C---:B------:R-:W-:Y:S02]  /*e370*/  ISETP.GE.AND P5, PT, R2.reuse, R238, PT ;  /* 0x000000ee0200720c */ /* 0x040fe40003fa6270 */
[----:B------:R-:W-:Y:S02]  /*e380*/  ISETP.GE.AND P2, PT, R2, R237, PT ;  /* 0x000000ed0200720c */ /* 0x000fe40003f46270 */
[----:B------:R-:W-:-:S02]  /*e390*/  FSEL R4, R187, -INF , !P1 ;  /* 0xff800000bb047808 */ /* 0x000fc40004800000 */
[----:B------:R-:W-:Y:S02]  /*e3a0*/  FMNMX.FTZ R8, R5, R8, !PT ;  /* 0x0000000805087209 */ /* 0x000fe40007810000 */
[----:B------:R-:W-:Y:S02]  /*e3b0*/  ISETP.GE.AND P3, PT, R0, R238, PT ;  /* 0x000000ee0000720c */ /* 0x000fe40003f66270 */
[C---:B------:R-:W-:Y:S02]  /*e3c0*/  ISETP.LT.OR P5, PT, R2.reuse, R234, P5 ;  /* 0x000000ea0200720c */ /* 0x040fe40002fa1670 */
[----:B------:R-:W-:Y:S02]  /*e3d0*/  ISETP.LT.OR P2, PT, R2, R233, P2 ;  /* 0x000000e90200720c */ /* 0x000fe40001741670 */
[----:B------:R-:W-:Y:S02]  /*e3e0*/  FSEL R138, R190, -INF , !P0 ;  /* 0xff800000be8a7808 */ /* 0x000fe40004000000 */
[----:B------:R-:W-:-:S02]  /*e3f0*/  FMNMX.FTZ R2, R4, R8, !PT ;  /* 0x0000000804027209 */ /* 0x000fc40007810000 */
[----:B------:R-:W-:Y:S02]  /*e400*/  ISETP.LT.OR P3, PT, R0, R234, P3 ;  /* 0x000000ea0000720c */ /* 0x000fe40001f61670 */
[----:B------:R-:W-:Y:S02]  /*e410*/  FSEL R133, R176, -INF , !P5 ;  /* 0xff800000b0857808 */ /* 0x000fe40006800000 */
[----:B------:R-:W-:Y:S02]  /*e420*/  ISETP.GE.AND P0, PT, R0, R237, PT ;  /* 0x000000ed0000720c */ /* 0x000fe40003f06270 */
[----:B-1----:R-:W-:Y:S02]  /*e430*/  FMNMX.FTZ R136, R3, R10, !PT ;  /* 0x0000000a03887209 */ /* 0x002fe40007810000 */
[----:B------:R-:W-:Y:S02]  /*e440*/  FSEL R180, R191, -INF , !P4 ;  /* 0xff800000bfb47808 */ /* 0x000fe40006000000 */
[----:B------:R-:W-:-:S02]  /*e450*/  FMNMX.FTZ R3, R138, R2, !PT ;  /* 0x000000028a037209 */ /* 0x000fc40007810000 */
[----:B------:R-:W-:Y:S02]  /*e460*/  FSEL R139, R177, -INF , !P3 ;  /* 0xff800000b18b7808 */ /* 0x000fe40005800000 */
[----:B------:R-:W-:Y:S02]  /*e470*/  FMNMX.FTZ R134, R133, R134, !PT ;  /* 0x0000008685867209 */ /* 0x000fe40007810000 */
[----:B------:R-:W-:Y:S02]  /*e480*/  ISETP.LT.OR P0, PT, R0, R233, P0 ;  /* 0x000000e90000720c */ /* 0x000fe40000701670 */
[----:B------:R-:W-:Y:S02]  /*e490*/  FSEL R182, R178, -INF , !P2 ;  /* 0xff800000b2b67808 */ /* 0x000fe40005000000 */
[----:B------:R-:W-:Y:S02]  /*e4a0*/  FMNMX.FTZ R0, R180, R3, !PT ;  /* 0x00000003b4007209 */ /* 0x000fe40007810000 */
[----:B------:R-:W-:-:S02]  /*e4b0*/  FMNMX.FTZ R134, R139, R134, !PT ;  /* 0x000000868b867209 */ /* 0x000fc40007810000 */
[----:B------:R-:W-:Y:S02]  /*e4c0*/  FSEL R181, R179, -INF , !P0 ;  /* 0xff800000b3b57808 */ /* 0x000fe40004000000 */
[----:B------:R-:W-:Y:S01]  /*e4d0*/  FMNMX.FTZ R0, R182, R0, !PT ;  /* 0x00000000b6007209 */ /* 0x000fe20007810000 */
[----:B------:R-:W1:Y:S01]  /*e4e0*/  SHFL.BFLY PT, R8, R134, 0x2, 0x1f ;  /* 0x0c401f0086087f89 */ /* 0x000e6200000e0000 */
[----:B--2---:R-:W-:Y:S01]  /*e4f0*/  FMNMX.FTZ R135, R12, R9, !PT ;  /* 0x000000090c877209 */ /* 0x004fe20007810000 */
[C---:B------:R-:W-:Y:S01]  /*e500*/  FMUL.FTZ R12, R136.reuse, UR26 ;  /* 0x0000001a880c7c20 */ /* 0x040fe20008410000 */
[----:B------:R-:W-:Y:S01]  /*e510*/  FMNMX.FTZ R0, R181, R0, !PT ;  /* 0x00000000b5007209 */ /* 0x000fe20007810000 */
[----:B------:R-:W-:Y:S01]  /*e520*/  LDSM.16.MT88.4 R176, [R217+0xb000] ;  /* 0x00b00000d9b0783b */ /* 0x000fe20000004200 */
[----:B------:R-:W-:Y:S02]  /*e530*/  FSETP.NEU.FTZ.AND P3, PT, R136, -INF , PT ;  /* 0xff8000008800780b */ /* 0x000fe40003f7d000 */
[----:B------:R-:W-:Y:S01]  /*e540*/  MOV R196, R241 ;  /* 0x000000f100c47202 */ /* 0x000fe20000000f00 */
[----:B------:R-:W2:Y:S01]  /*e550*/  SHFL.BFLY PT, R9, R0, 0x2, 0x1f ;  /* 0x0c401f0000097f89 */ /* 0x000ea200000e0000 */
[----:B------:R-:W-:-:S02]  /*e560*/  FSEL R12, R12, RZ, P3 ;  /* 0x000000ff0c0c7208 */ /* 0x000fc40001800000 */
[----:B------:R-:W-:Y:S01]  /*e570*/  MOV R197, R240 ;  /* 0x000000f000c57202 */ /* 0x000fe20000000f00 */
[----:B------:R-:W3:Y:S02]  /*e580*/  SHFL.BFLY PT, R2, R135, 0x1, 0x1f ;  /* 0x0c201f0087027f89 */ /* 0x000ee400000e0000 */
[--C-:B------:R-:W-:Y:S01]  /*e590*/  FFMA.FTZ R16, R16, UR26, -R12.reuse ;  /* 0x0000001a10107c23 */ /* 0x100fe2000801080c */
[--C-:B------:R-:W-:Y:S01]  /*e5a0*/  FFMA.FTZ R17, R17, UR26, -R12.reuse ;  /* 0x0000001a11117c23 */ /* 0x100fe2000801080c */
[----:B------:R-:W-:Y:S02]  /*e5b0*/  FFMA.FTZ R18, R18, UR26, -R12 ;  /* 0x0000001a12127c23 */ /* 0x000fe4000801080c */
[----:B------:R-:W-:Y:S01]  /*e5c0*/  MUFU.EX2 R249, R16 ;  /* 0x0000001000f97308 */ /* 0x000fe20000000800 */
[----:B-1----:R-:W-:-:S07]  /*e5d0*/  FMNMX.FTZ R134, R134, R8, !PT ;  /* 0x0000000886867209 */ /* 0x002fce0007810000 */
[----:B------:R-:W-:Y:S01]  /*e5e0*/  MUFU.EX2 R248, R17 ;  /* 0x0000001100f87308 */ /* 0x000fe20000000800 */
[----:B------:R-:W1:Y:S01]  /*e5f0*/  SHFL.BFLY PT, R8, R134, 0x1, 0x1f ;  /* 0x0c201f0086087f89 */ /* 0x000e6200000e0000 */
[----:B--2---:R-:W-:-:S06]  /*e600*/  FMNMX.FTZ R0, R0, R9, !PT ;  /* 0x0000000900007209 */ /* 0x004fcc0007810000 */
[----:B------:R-:W-:Y:S01]  /*e610*/  MUFU.EX2 R247, R18 ;  /* 0x0000001200f77308 */ /* 0x000fe20000000800 */
[----:B---3--:R-:W-:Y:S01]  /*e620*/  FMNMX.FTZ R135, R135, R2, !PT ;  /* 0x0000000287877209 */ /* 0x008fe20007810000 */
[----:B------:R-:W2:Y:S01]  /*e630*/  SHFL.BFLY PT, R137, R0, 0x1, 0x1f ;  /* 0x0c201f0000897f89 */ /* 0x000ea200000e0000 */
[----:B------:R-:W-:Y:S02]  /*e640*/  FFMA.FTZ R2, R11, UR26, -R12 ;  /* 0x0000001a0b027c23 */ /* 0x000fe4000801080c */
[C---:B------:R-:W-:Y:S01]  /*e650*/  FSETP.NEU.FTZ.AND P2, PT, R135.reuse, -INF , PT ;  /* 0xff8000008700780b */ /* 0x040fe20003f5d000 */
[----:B------:R-:W-:Y:S02]  /*e660*/  FMUL.FTZ R3, R135, UR26 ;  /* 0x0000001a87037c20 */ /* 0x000fe40008410000 */
[----:B------:R3:W-:Y:S03]  /*e670*/  MUFU.EX2 R250, R2 ;  /* 0x0000000200fa7308 */ /* 0x0007e60000000800 */
[----:B------:R-:W-:-:S02]  /*e680*/  FSEL R11, R3, RZ, P2 ;  /* 0x000000ff030b7208 */ /* 0x000fc40001000000 */
[----:B------:R-:W-:-:S03]  /*e690*/  FSEL R3, R135, RZ, P2 ;  /* 0x000000ff87037208 */ /* 0x000fc60001000000 */
[--C-:B------:R-:W-:Y:S01]  /*e6a0*/  FFMA.FTZ R25, R25, UR26, -R11.reuse ;  /* 0x0000001a19197c23 */ /* 0x100fe2000801080b */
[----:B------:R-:W-:Y:S01]  /*e6b0*/  FFMA.FTZ R20, R20, UR26, -R11 ;  /* 0x0000001a14147c23 */ /* 0x000fe2000801080b */
[----:B-1----:R-:W-:Y:S01]  /*e6c0*/  FMNMX.FTZ R134, R134, R8, !PT ;  /* 0x0000000886867209 */ /* 0x002fe20007810000 */
[----:B------:R-:W-:Y:S01]  /*e6d0*/  FADD.FTZ R3, R215, -R3 ;  /* 0x80000003d7037221 */ /* 0x000fe20000010000 */
[----:B------:R-:W-:Y:S01]  /*e6e0*/  MUFU.EX2 R244, R25 ;  /* 0x0000001900f47308 */ /* 0x000fe20000000800 */
[--C-:B------:R-:W-:Y:S01]  /*e6f0*/  FFMA.FTZ R13, R13, UR26, -R11.reuse ;  /* 0x0000001a0d0d7c23 */ /* 0x100fe2000801080b */
[C---:B------:R-:W-:Y:S01]  /*e700*/  FSETP.NEU.FTZ.AND P1, PT, R134.reuse, -INF , PT ;  /* 0xff8000008600780b */ /* 0x040fe20003f3d000 */
[----:B------:R-:W-:Y:S01]  /*e710*/  FMUL.FTZ R10, R134, UR26 ;  /* 0x0000001a860a7c20 */ /* 0x000fe20008410000 */
[----:B---3--:R-:W-:Y:S01]  /*e720*/  FSEL R2, R136, RZ, P3 ;  /* 0x000000ff88027208 */ /* 0x008fe20001800000 */
[----:B------:R-:W-:Y:S01]  /*e730*/  FMUL.FTZ R3, R3, UR26 ;  /* 0x0000001a03037c20 */ /* 0x000fe20008410000 */
[----:B--2---:R-:W-:Y:S01]  /*e740*/  FMNMX.FTZ R137, R0, R137, !PT ;  /* 0x0000008900897209 */ /* 0x004fe20007810000 */
[----:B------:R-:W-:Y:S01]  /*e750*/  FFMA.FTZ R14, R14, UR26, -R11 ;  /* 0x0000001a0e0e7c23 */ /* 0x000fe2000801080b */
        /* <DEDUP_REMOVED lines=8> */
[----:B------:R-:W-:Y:S01]  /*e7e0*/  MUFU.EX2 R243, R20 ;  /* 0x0000001400f37308 */ /* 0x000fe20000000800 */
        /* <DEDUP_REMOVED lines=12> */
[----:B------:R1:W-:Y:S08]  /*e8b0*/  MUFU.EX2 R242, R19 ;  /* 0x0000001300f27308 */ /* 0x0003f00000000800 */
[----:B------:R-:W-:Y:S08]  /*e8c0*/  MUFU.EX2 R241, R26 ;  /* 0x0000001a00f17308 */ /* 0x000ff00000000800 */
[----:B------:R-:W-:Y:S01]  /*e8d0*/  MUFU.EX2 R185, R6 ;  /* 0x0000000600b97308 */ /* 0x000fe20000000800 */
[----:B-1----:R-:W1:Y:S07]  /*e8e0*/  LDSM.16.MT88.4 R16, [R217+0xa000] ;  /* 0x00a00000d910783b */ /* 0x002e6e0000004200 */
[----:B------:R-:W2:Y:S08]  /*e8f0*/  MUFU.EX2 R186, R7 ;  /* 0x0000000700ba7308 */ /* 0x000eb00000000800 */
[----:B------:R3:W-:Y:S08]  /*e900*/  MUFU.EX2 R187, R24 ;  /* 0x0000001800bb7308 */ /* 0x0007f00000000800 */
[----:B------:R4:W5:Y:S01]  /*e910*/  MUFU.EX2 R240, R21 ;  /* 0x0000001500f07308 */ /* 0x0009620000000800 */
[----:B--2---:R-:W-:-:S07]  /*e920*/  F2FP.BF16.F32.PACK_AB R6, R186, R185 ;  /* 0x000000b9ba06723e */ /* 0x004fce00000010ff */
[----:B------:R5:W-:Y:S01]  /*e930*/  MUFU.EX2 R184, R5 ;  /* 0x0000000500b87308 */ /* 0x000be20000000800 */
[----:B---3--:R-:W-:Y:S07]  /*e940*/  LDSM.16.MT88.4 R24, [R219+0xb000] ;  /* 0x00b00000db18783b */ /* 0x008fee0000004200 */
[----:B------:R2:W3:Y:S01]  /*e950*/  MUFU.EX2 R183, R4 ;  /* 0x0000000400b77308 */ /* 0x0004e20000000800 */
[----:B----4-:R-:W4:Y:S07]  /*e960*/  LDSM.16.MT88.4 R20, [R219+0xa000] ;  /* 0x00a00000db14783b */ /* 0x010f2e0000004200 */
[----:B------:R-:W1:Y:S01]  /*e970*/  MUFU.EX2 R2, R2 ;  /* 0x0000000200027308 */ /* 0x000e620000000800 */
[----:B-----5:R-:W-:-:S07]  /*e980*/  F2FP.BF16.F32.PACK_AB R5, R240, R187 ;  /* 0x000000bbf005723e */ /* 0x020fce00000010ff */
[----:B------:R-:W5:Y:S01]  /*e990*/  MUFU.EX2 R0, R0 ;  /* 0x0000000000007308 */ /* 0x000f620000000800 */
[----:B--2---:R-:W-:Y:S02]  /*e9a0*/  F2FP.BF16.F32.PACK_AB R4, R241, R242 ;  /* 0x000000f2f104723e */ /* 0x004fe400000010ff */
[----:B---3--:R-:W-:-:S05]  /*e9b0*/  F2FP.BF16.F32.PACK_AB R7, R183, R184 ;  /* 0x000000b8b707723e */ /* 0x008fca00000010ff */
[----:B------:R-:W-:Y:S01]  /*e9c0*/  MUFU.EX2 R245, R13 ;  /* 0x0000000d00f57308 */ /* 0x000fe20000000800 */
[-C--:B-1----:R-:W-:Y:S01]  /*e9d0*/  FMUL.FTZ R40, R40, R2.reuse ;  /* 0x0000000228287220 */ /* 0x082fe20000410000 */
[-C--:B------:R-:W-:Y:S01]  /*e9e0*/  FMUL.FTZ R41, R41, R2.reuse ;  /* 0x0000000229297220 */ /* 0x080fe20000410000 */
[-C--:B------:R-:W-:Y:S01]  /*e9f0*/  FMUL.FTZ R144, R144, R2.reuse ;  /* 0x0000000290907220 */ /* 0x080fe20000410000 */
[-C--:B------:R-:W-:Y:S01]  /*ea00*/  FMUL.FTZ R145, R145, R2.reuse ;  /* 0x0000000291917220 */ /* 0x080fe20000410000 */
[-C--:B------:R-:W-:Y:S01]  /*ea10*/  FMUL.FTZ R152, R152, R2.reuse ;  /* 0x0000000298987220 */ /* 0x080fe20000410000 */
[-C--:B------:R-:W-:Y:S01]  /*ea20*/  FMUL.FTZ R153, R153, R2.reuse ;  /* 0x0000000299997220 */ /* 0x080fe20000410000 */
[----:B------:R-:W-:Y:S01]  /*ea30*/  FMUL.FTZ R160, R160, R2 ;  /* 0x00000002a0a07220 */ /* 0x000fe20000410000 */
[----:B------:R-:W-:Y:S01]  /*ea40*/  MUFU.EX2 R246, R14 ;  /* 0x0000000e00f67308 */ /* 0x000fe20000000800 */
[-C--:B-----5:R-:W-:Y:S01]  /*ea50*/  FMUL.FTZ R42, R42, R0.reuse ;  /* 0x000000002a2a7220 */ /* 0x0a0fe20000410000 */
[-C--:B------:R-:W-:Y:S01]  /*ea60*/  FMUL.FTZ R43, R43, R0.reuse ;  /* 0x000000002b2b7220 */ /* 0x080fe20000410000 */
[-C--:B------:R-:W-:Y:S01]  /*ea70*/  FMUL.FTZ R146, R146, R0.reuse ;  /* 0x0000000092927220 */ /* 0x080fe20000410000 */
[----:B------:R-:W-:Y:S01]  /*ea80*/  FMUL.FTZ R147, R147, R0 ;  /* 0x0000000093937220 */ /* 0x000fe20000410000 */
[-C--:B------:R-:W-:Y:S01]  /*ea90*/  FMUL.FTZ R161, R161, R2.reuse ;  /* 0x00000002a1a17220 */ /* 0x080fe20000410000 */
[-C--:B------:R-:W-:Y:S01]  /*eaa0*/  FMUL.FTZ R168, R168, R2.reuse ;  /* 0x00000002a8a87220 */ /* 0x080fe20000410000 */
[----:B------:R-:W-:Y:S01]  /*eab0*/  FMUL.FTZ R169, R169, R2 ;  /* 0x00000002a9a97220 */ /* 0x000fe20000410000 */
[----:B------:R-:W1:Y:S01]  /*eac0*/  MUFU.EX2 R8, R8 ;  /* 0x0000000800087308 */ /* 0x000e620000000800 */
[C---:B------:R-:W-:Y:S01]  /*ead0*/  HMMA.16816.F32.BF16 R212, R4.reuse, R32, R40 ;  /* 0x0000002004d4723c */ /* 0x040fe20000041828 */
[----:B------:R-:W2:Y:S01]  /*eae0*/  LDSM.16.MT88.4 R40, [R221+0xb000] ;  /* 0x00b00000dd28783b */ /* 0x000ea20000004200 */
[-C--:B------:R-:W-:Y:S01]  /*eaf0*/  FMUL.FTZ R154, R154, R0.reuse ;  /* 0x000000009a9a7220 */ /* 0x080fe20000410000 */
[----:B------:R-:W-:Y:S01]  /*eb00*/  FMUL.FTZ R155, R155, R0 ;  /* 0x000000009b9b7220 */ /* 0x000fe20000410000 */
[----:B------:R-:W-:Y:S01]  /*eb10*/  FMUL.FTZ R44, R44, R2 ;  /* 0x000000022c2c7220 */ /* 0x000fe20000410000 */
[-C--:B------:R-:W-:Y:S01]  /*eb20*/  FMUL.FTZ R162, R162, R0.reuse ;  /* 0x00000000a2a27220 */ /* 0x080fe20000410000 */
[----:B------:R-:W-:Y:S01]  /*eb30*/  FMUL.FTZ R163, R163, R0 ;  /* 0x00000000a3a37220 */ /* 0x000fe20000410000 */
[----:B------:R-:W3:Y:S01]  /*eb40*/  MUFU.EX2 R3, R3 ;  /* 0x0000000300037308 */ /* 0x000ee20000000800 */
        /* <DEDUP_REMOVED lines=45> */
[C---:B------:R-:W-:Y:S01]  /*ee20*/  HMMA.16816.F32.BF16 R144, R4.reuse, R16, R144 ;  /* 0x000000100490723c */ /* 0x040fe20000041890 */
[-C--:B-1----:R-:W-:Y:S01]  /*ee30*/  FMUL.FTZ R172, R172, R8.reuse ;  /* 0x00000008acac7220 */ /* 0x082fe20000410000 */
[-C--:B------:R-:W-:Y:S01]  /*ee40*/  FMUL.FTZ R173, R173, R8.reuse ;  /* 0x00000008adad7220 */ /* 0x080fe20000410000 */
[-C--:B---3--:R-:W-:Y:S01]  /*ee50*/  FMUL.FTZ R174, R174, R3.reuse ;  /* 0x00000003aeae7220 */ /* 0x088fe20000410000 */
        /* <DEDUP_REMOVED lines=8> */
[C---:B----4-:R-:W-:Y:S01]  /*eee0*/  HMMA.16816.F32.BF16 R160, R4.reuse, R20, R160 ;  /* 0x0000001404a0723c */ /* 0x050fe200000418a0 */
[-C--:B------:R-:W-:Y:S01]  /*eef0*/  FMUL.FTZ R50, R50, R3.reuse ;  /* 0x0000000332327220 */ /* 0x080fe20000410000 */
[-C--:B------:R-:W-:Y:S01]  /*ef00*/  FMUL.FTZ R51, R51, R3.reuse ;  /* 0x0000000333337220 */ /* 0x080fe20000410000 */
[--C-:B------:R-:W-:Y:S01]  /*ef10*/  FFMA.FTZ R13, R15, UR26, -R10.reuse ;  /* 0x0000001a0f0d7c23 */ /* 0x100fe2000801080a */
        /* <DEDUP_REMOVED lines=59> */
[----:B------:R-:W-:Y:S01]  /*f2d0*/  FMUL.FTZ R129, R129, R8 ;  /* 0x0000000881817220 */ /* 0x000fe20000410000 */
[-C--:B------:R-:W-:Y:S01]  /*f2e0*/  FMUL.FTZ R130, R130, R3.reuse ;  /* 0x0000000382827220 */ /* 0x080fe20000410000 */
[----:B------:R-:W-:Y:S01]  /*f2f0*/  FMUL.FTZ R131, R131, R3 ;  /* 0x0000000383837220 */ /* 0x000fe20000410000 */
[----:B--2---:R-:W-:Y:S01]  /*f300*/  HMMA.16816.F32.BF16 R120, R4, R40, R120 ;  /* 0x000000280478723c */ /* 0x004fe20000041878 */
[----:B------:R-:W-:Y:S01]  /*f310*/  FFMA.FTZ R14, R133, UR26, -R10 ;  /* 0x0000001a850e7c23 */ /* 0x000fe2000801080a */
[----:B------:R-:W-:Y:S01]  /*f320*/  FFMA.FTZ R0, R252, R0, R187 ;  /* 0x00000000fc007223 */ /* 0x000fe200000100bb */
[----:B------:R-:W-:-:S03]  /*f330*/  FFMA.FTZ R2, R251, R2, R242 ;  /* 0x00000002fb027223 */ /* 0x000fc600000100f2 */
[----:B------:R-:W-:Y:S01]  /*f340*/  HMMA.16816.F32.BF16 R208, R4, R42, R124 ;  /* 0x0000002a04d0723c */ /* 0x000fe2000004187c */
[----:B------:R-:W-:Y:S01]  /*f350*/  FADD.FTZ R0, R240, R0 ;  /* 0x00000000f0007221 */ /* 0x000fe20000010000 */
[----:B------:R-:W-:-:S03]  /*f360*/  FADD.FTZ R2, R241, R2 ;  /* 0x00000002f1027221 */ /* 0x000fc60000010000 */
[----:B------:R-:W-:Y:S01]  /*f370*/  FADD.FTZ R0, R184, R0 ;  /* 0x00000000b8007221 */ /* 0x000fe20000010000 */
[----:B------:R-:W-:Y:S01]  /*f380*/  FADD.FTZ R2, R185, R2 ;  /* 0x00000002b9027221 */ /* 0x000fe20000010000 */
[----:B------:R-:W-:Y:S02]  /*f390*/  F2FP.BF16.F32.PACK_AB R4, R248, R249 ;  /* 0x000000f9f804723e */ /* 0x000fe400000010ff */
[----:B------:R-:W-:Y:S01]  /*f3a0*/  F2FP.BF16.F32.PACK_AB R5, R243, R244 ;  /* 0x000000f4f305723e */ /* 0x000fe200000010ff */
[----:B------:R-:W-:Y:S01]  /*f3b0*/  FADD.FTZ R0, R183, R0 ;  /* 0x00000000b7007221 */ /* 0x000fe20000010000 */
[----:B------:R-:W-:Y:S01]  /*f3c0*/  F2FP.BF16.F32.PACK_AB R6, R250, R247 ;  /* 0x000000f7fa06723e */ /* 0x000fe200000010ff */
[----:B------:R-:W-:Y:S01]  /*f3d0*/  FADD.FTZ R2, R186, R2 ;  /* 0x00000002ba027221 */ /* 0x000fe20000010000 */
[----:B------:R-:W-:Y:S02]  /*f3e0*/  F2FP.BF16.F32.PACK_AB R7, R246, R245 ;  /* 0x000000f5f607723e */ /* 0x000fe400000010ff */
[----:B------:R-:W-:-:S02]  /*f3f0*/  MOV R127, R197 ;  /* 0x000000c5007f7202 */ /* 0x000fc40000000f00 */
[----:B------:R-:W-:-:S03]  /*f400*/  MOV R126, R196 ;  /* 0x000000c4007e7202 */ /* 0x000fc60000000f00 */
[C---:B------:R-:W-:Y:S01]  /*f410*/  HMMA.16816.F32.BF16 R196, R4.reuse, R22, R172 ;  /* 0x0000001604c4723c */ /* 0x040fe200000418ac */
[----:B------:R1:W2:Y:S01]  /*f420*/  MUFU.EX2 R22, R13 ;  /* 0x0000000d00167308 */ /* 0x0002a20000000800 */
[----:B------:R-:W-:Y:S04]  /*f430*/  LDSM.16.MT88.4 R172, [R219+0xa800] ;  /* 0x00a80000dbac783b */ /* 0x000fe80000004200 */
[C---:B------:R-:W-:Y:S06]  /*f440*/  HMMA.16816.F32.BF16 R36, R4.reuse, R32, R36 ;  /* 0x000000200424723c */ /* 0x040fec0000041824 */
[----:B------:R-:W-:Y:S01]  /*f450*/  HMMA.16816.F32.BF16 R188, R4, R34, R48 ;  /* 0x0000002204bc723c */ /* 0x000fe20000041830 */
[----:B------:R-:W-:Y:S01]  /*f460*/  LDSM.16.MT88.4 R48, [R222+0xa800] ;  /* 0x00a80000de30783b */ /* 0x000fe20000004200 */
[--C-:B-1----:R-:W-:Y:S01]  /*f470*/  FFMA.FTZ R13, R132, UR26, -R10.reuse ;  /* 0x0000001a840d7c23 */ /* 0x102fe2000801080a */
[----:B------:R-:W-:-:S03]  /*f480*/  FFMA.FTZ R10, R139, UR26, -R10 ;  /* 0x0000001a8b0a7c23 */ /* 0x000fc6000801080a */
[----:B------:R-:W-:Y:S01]  /*f490*/  HMMA.16816.F32.BF16 R52, R4, R140, R52 ;  /* 0x0000008c0434723c */ /* 0x000fe20000041834 */
[----:B--2---:R-:W-:-:S05]  /*f4a0*/  FADD.FTZ R2, R22, R2 ;  /* 0x0000000216027221 */ /* 0x004fca0000010000 */
[C---:B------:R-:W-:Y:S06]  /*f4b0*/  HMMA.16816.F32.BF16 R68, R4.reuse, R176, R68 ;  /* 0x000000b00444723c */ /* 0x040fec0000041844 */
[C---:B------:R-:W-:Y:S06]  /*f4c0*/  HMMA.16816.F32.BF16 R84, R4.reuse, R24, R84 ;  /* 0x000000180454723c */ /* 0x040fec0000041854 */
[C---:B------:R-:W-:Y:S01]  /*f4d0*/  HMMA.16816.F32.BF16 R32, R4.reuse, R26, R96 ;  /* 0x0000001a0420723c */ /* 0x040fe20000041860 */
[----:B------:R-:W-:Y:S05]  /*f4e0*/  LDSM.16.MT88.4 R96, [R219+0xb800] ;  /* 0x00b80000db60783b */ /* 0x000fea0000004200 */
[C---:B------:R-:W-:Y:S06]  /*f4f0*/  HMMA.16816.F32.BF16 R100, R4.reuse, R28, R100 ;  /* 0x0000001c0464723c */ /* 0x040fec0000041864 */
[C---:B------:R-:W-:Y:S06]  /*f500*/  HMMA.16816.F32.BF16 R148, R4.reuse, R16, R148 ;  /* 0x000000100494723c */ /* 0x040fec0000041894 */
[C---:B------:R-:W-:Y:S01]  /*f510*/  HMMA.16816.F32.BF16 R204, R4.reuse, R18, R156 ;  /* 0x0000001204cc723c */ /* 0x040fe2000004189c */
[----:B------:R1:W-:Y:S01]  /*f520*/  MUFU.EX2 R19, R10 ;  /* 0x0000000a00137308 */ /* 0x0003e20000000800 */
[----:B------:R-:W2:Y:S04]  /*f530*/  LDSM.16.MT88.4 R156, [R217+0xa800] ;  /* 0x00a80000d99c783b */ /* 0x000ea80000004200 */
[C---:B------:R-:W-:Y:S03]  /*f540*/  HMMA.16816.F32.BF16 R164, R4.reuse, R20, R164 ;  /* 0x0000001404a4723c */ /* 0x040fe600000418a4 */
[----:B------:R3:W4:Y:S03]  /*f550*/  MUFU.EX2 R21, R13 ;  /* 0x0000000d00157308 */ /* 0x0007260000000800 */
[C---:B------:R-:W-:Y:S01]  /*f560*/  HMMA.16816.F32.BF16 R140, R4.reuse, R142, R64 ;  /* 0x0000008e048c723c */ /* 0x040fe20000041840 */
[----:B------:R-:W5:Y:S04]  /*f570*/  LDSM.16.MT88.4 R64, [R221+0xa800] ;  /* 0x00a80000dd40783b */ /* 0x000f680000004200 */
[----:B------:R-:W4:Y:S01]  /*f580*/  MUFU.EX2 R20, R14 ;  /* 0x0000000e00147308 */ /* 0x000f220000000800 */
[C---:B------:R-:W-:Y:S01]  /*f590*/  HMMA.16816.F32.BF16 R176, R4.reuse, R178, R80 ;  /* 0x000000b204b0723c */ /* 0x040fe20000041850 */
[--C-:B-1----:R-:W-:Y:S01]  /*f5a0*/  FFMA.FTZ R10, R180, UR26, -R9.reuse ;  /* 0x0000001ab40a7c23 */ /* 0x102fe20008010809 */
[----:B------:R-:W-:Y:S01]  /*f5b0*/  MOV R180, R126 ;  /* 0x0000007e00b47202 */ /* 0x000fe20000000f00 */
[----:B------:R-:W1:Y:S03]  /*f5c0*/  LDSM.16.MT88.4 R80, [R217+0xb800] ;  /* 0x00b80000d950783b */ /* 0x000e660000004200 */
[C---:B------:R-:W-:Y:S01]  /*f5d0*/  HMMA.16816.F32.BF16 R28, R4.reuse, R30, R112 ;  /* 0x0000001e041c723c */ /* 0x040fe20000041870 */
[----:B------:R2:W-:Y:S01]  /*f5e0*/  MUFU.EX2 R16, R10 ;  /* 0x0000000a00107308 */ /* 0x0005e20000000800 */
[----:B---3--:R-:W-:Y:S01]  /*f5f0*/  FFMA.FTZ R13, R138, UR26, -R9 ;  /* 0x0000001a8a0d7c23 */ /* 0x008fe20008010809 */
[----:B------:R-:W3:Y:S01]  /*f600*/  LDSM.16.MT88.4 R112, [R222+0xb800] ;  /* 0x00b80000de70783b */ /* 0x000ee20000004200 */
[----:B------:R-:W-:Y:S01]  /*f610*/  FFMA.FTZ R3, R180, R3, R244 ;  /* 0x00000003b4037223 */ /* 0x000fe200000100f4 */
[----:B----4-:R-:W-:Y:S01]  /*f620*/  F2FP.BF16.F32.PACK_AB R124, R21, R22 ;  /* 0x00000016157c723e */ /* 0x010fe200000010ff */
[----:B------:R-:W-:Y:S03]  /*f630*/  HMMA.16816.F32.BF16 R116, R4, R40, R116 ;  /* 0x000000280474723c */ /* 0x000fe60000041874 */
[----:B------:R-:W4:Y:S01]  /*f640*/  MUFU.EX2 R18, R13 ;  /* 0x0000000d00127308 */ /* 0x000f220000000800 */
[----:B------:R-:W-:-:S02]  /*f650*/  F2FP.BF16.F32.PACK_AB R126, R19, R20 ;  /* 0x00000014137e723e */ /* 0x000fc400000010ff */
[----:B------:R-:W-:Y:S01]  /*f660*/  HMMA.16816.F32.BF16 R24, R4, R42, R128 ;  /* 0x0000002a0418723c */ /* 0x000fe20000041880 */
[----:B--2---:R-:W-:-:S06]  /*f670*/  FFMA.FTZ R10, R182, UR26, -R9 ;  /* 0x0000001ab60a7c23 */ /* 0x004fcc0008010809 */
[----:B------:R-:W-:Y:S01]  /*f680*/  FFMA.FTZ R4, R195, UR26, -R12 ;  /* 0x0000001ac3047c23 */ /* 0x000fe2000801080c */
[----:B------:R-:W-:Y:S01]  /*f690*/  FFMA.FTZ R9, R181, UR26, -R9 ;  /* 0x0000001ab5097c23 */ /* 0x000fe20008010809 */
[----:B------:R-:W-:Y:S01]  /*f6a0*/  FFMA.FTZ R5, R202, UR26, -R11 ;  /* 0x0000001aca057c23 */ /* 0x000fe2000801080b */
[----:B------:R-:W2:Y:S01]  /*f6b0*/  MUFU.EX2 R17, R10 ;  /* 0x0000000a00117308 */ /* 0x000ea20000000800 */
[----:B------:R-:W-:Y:S01]  /*f6c0*/  MOV R182, R127 ;  /* 0x0000007f00b67202 */ /* 0x000fe20000000f00 */
[----:B------:R-:W-:Y:S01]  /*f6d0*/  FADD.FTZ R7, R243, R3 ;  /* 0x00000003f3077221 */ /* 0x000fe20000010000 */
[----:B----4-:R-:W-:Y:S01]  /*f6e0*/  FADD.FTZ R0, R18, R0 ;  /* 0x0000000012007221 */ /* 0x010fe20000010000 */
[----:B------:R-:W-:Y:S02]  /*f6f0*/  F2FP.BF16.F32.PACK_AB R125, R16, R18 ;  /* 0x00000012107d723e */ /* 0x000fe400000010ff */
[----:B------:R-:W-:Y:S01]  /*f700*/  FFMA.FTZ R6, R182, R8, R249 ;  /* 0x00000008b6067223 */ /* 0x000fe200000100f9 */
[----:B------:R-:W-:Y:S01]  /*f710*/  FADD.FTZ R7, R245, R7 ;  /* 0x00000007f5077221 */ /* 0x000fe20000010000 */
[----:B------:R4:W-:Y:S01]  /*f720*/  MUFU.EX2 R138, R4 ;  /* 0x00000004008a7308 */ /* 0x0009e20000000800 */
[----:B------:R-:W-:Y:S01]  /*f730*/  FADD.FTZ R0, R16, R0 ;  /* 0x0000000010007221 */ /* 0x000fe20000010000 */
[----:B------:R-:W-:Y:S01]  /*f740*/  FADD.FTZ R6, R248, R6 ;  /* 0x00000006f8067221 */ /* 0x000fe20000010000 */
[----:B------:R-:W-:-:S03]  /*f750*/  FADD.FTZ R7, R246, R7 ;  /* 0x00000007f6077221 */ /* 0x000fc60000010000 */
[----:B------:R-:W-:Y:S01]  /*f760*/  FADD.FTZ R3, R247, R6 ;  /* 0x00000006f7037221 */ /* 0x000fe20000010000 */
[----:B------:R-:W-:Y:S01]  /*f770*/  FADD.FTZ R6, R21, R2 ;  /* 0x0000000215067221 */ /* 0x000fe20000010000 */
[----:B------:R5:W1:Y:S01]  /*f780*/  MUFU.EX2 R10, R9 ;  /* 0x00000009000a7308 */ /* 0x000a620000000800 */
[----:B--2---:R-:W-:Y:S01]  /*f790*/  FADD.FTZ R0, R17, R0 ;  /* 0x0000000011007221 */ /* 0x004fe20000010000 */
[----:B------:R-:W-:-:S06]  /*f7a0*/  FADD.FTZ R3, R250, R3 ;  /* 0x00000003fa037221 */ /* 0x000fcc0000010000 */
[----:B------:R-:W2:Y:S01]  /*f7b0*/  MUFU.EX2 R23, R5 ;  /* 0x0000000500177308 */ /* 0x000ea20000000800 */
[----:B----4-:R-:W-:-:S07]  /*f7c0*/  FFMA.FTZ R4, R193, UR26, -R12 ;  /* 0x0000001ac1047c23 */ /* 0x010fce000801080c */
[----:B------:R4:W-:Y:S01]  /*f7d0*/  MUFU.EX2 R133, R4 ;  /* 0x0000000400857308 */ /* 0x0009e20000000800 */
[----:B-----5:R-:W-:Y:S01]  /*f7e0*/  FFMA.FTZ R9, R192, UR26, -R12 ;  /* 0x0000001ac0097c23 */ /* 0x020fe2000801080c */
[C---:B-1----:R-:W-:Y:S01]  /*f7f0*/  F2FP.BF16.F32.PACK_AB R127, R10.reuse, R17 ;  /* 0x000000110a7f723e */ /* 0x042fe200000010ff */
[----:B------:R-:W-:-:S05]  /*f800*/  FADD.FTZ R0, R10, R0 ;  /* 0x000000000a007221 */ /* 0x000fca0000010000 */
[----:B------:R-:W1:Y:S01]  /*f810*/  MUFU.EX2 R139, R9 ;  /* 0x00000009008b7308 */ /* 0x000e620000000800 */
[----:B--2---:R-:W-:Y:S01]  /*f820*/  FADD.FTZ R7, R23, R7 ;  /* 0x0000000717077221 */ /* 0x004fe20000010000 */
[C---:B------:R-:W-:Y:S06]  /*f830*/  HMMA.16816.F32.BF16 R144, R124.reuse, R156, R144 ;  /* 0x0000009c7c90723c */ /* 0x040fec0000041890 */
[C---:B------:R-:W-:Y:S01]  /*f840*/  HMMA.16816.F32.BF16 R152, R124.reuse, R158, R152 ;  /* 0x0000009e7c98723c */ /* 0x040fe20000041898 */
[----:B----4-:R-:W-:Y:S02]  /*f850*/  FFMA.FTZ R4, R194, UR26, -R12 ;  /* 0x0000001ac2047c23 */ /* 0x010fe4000801080c */
[----:B------:R-:W2:Y:S02]  /*f860*/  LDSM.16.MT88.4 R12, [R221+0xb800] ;  /* 0x00b80000dd0c783b */ /* 0x000ea40000004200 */
[----:B------:R4:W5:Y:S01]  /*f870*/  MUFU.EX2 R132, R4 ;  /* 0x0000000400847308 */ /* 0x0009620000000800 */
[----:B------:R-:W-:Y:S01]  /*f880*/  HMMA.16816.F32.BF16 R160, R124, R172, R160 ;  /* 0x000000ac7ca0723c */ /* 0x000fe200000418a0 */
[----:B-1----:R-:W-:Y:S01]  /*f890*/  FADD.FTZ R3, R139, R3 ;  /* 0x000000038b037221 */ /* 0x002fe20000010000 */
[----:B------:R-:W-:-:S04]  /*f8a0*/  F2FP.BF16.F32.PACK_AB R128, R138, R139 ;  /* 0x0000008b8a80723e */ /* 0x000fc800000010ff */
[----:B------:R-:W-:Y:S01]  /*f8b0*/  HMMA.16816.F32.BF16 R168, R124, R174, R168 ;  /* 0x000000ae7ca8723c */ /* 0x000fe200000418a8 */
[----:B------:R-:W-:-:S04]  /*f8c0*/  FADD.FTZ R3, R138, R3 ;  /* 0x000000038a037221 */ /* 0x000fc80000010000 */
[----:B------:R-:W-:Y:S01]  /*f8d0*/  FADD.FTZ R2, R133, R3 ;  /* 0x0000000385027221 */ /* 0x000fe20000010000 */
[----:B------:R-:W-:Y:S01]  /*f8e0*/  FADD.FTZ R3, R20, R6 ;  /* 0x0000000614037221 */ /* 0x000fe20000010000 */
[C---:B------:R-:W-:Y:S01]  /*f8f0*/  HMMA.16816.F32.BF16 R40, R124.reuse, R48, R212 ;  /* 0x000000307c28723c */ /* 0x040fe200000418d4 */
[----:B----4-:R-:W-:Y:S01]  /*f900*/  FFMA.FTZ R4, R203, UR26, -R11 ;  /* 0x0000001acb047c23 */ /* 0x010fe2000801080b */
[C---:B-----5:R-:W-:Y:S01]  /*f910*/  FADD.FTZ R6, R132.reuse, R2 ;  /* 0x0000000284067221 */ /* 0x060fe20000010000 */
[----:B------:R-:W-:Y:S01]  /*f920*/  F2FP.BF16.F32.PACK_AB R130, R132, R133 ;  /* 0x000000858482723e */ /* 0x000fe200000010ff */
[----:B------:R-:W-:Y:S01]  /*f930*/  FADD.FTZ R2, R19, R3 ;  /* 0x0000000313027221 */ /* 0x000fe20000010000 */
[----:B------:R1:W4:Y:S01]  /*f940*/  MUFU.EX2 R9, R4 ;  /* 0x0000000400097308 */ /* 0x0003220000000800 */
[C---:B------:R-:W-:Y:S01]  /*f950*/  HMMA.16816.F32.BF16 R44, R124.reuse, R50, R44 ;  /* 0x000000327c2c723c */ /* 0x040fe2000004182c */
[----:B------:R2:W-:Y:S05]  /*f960*/  STL [R1+0xc], R6 ;  /* 0x00000c0601007387 */ /* 0x0005ea0000100800 */
[C---:B------:R-:W-:Y:S06]  /*f970*/  HMMA.16816.F32.BF16 R56, R124.reuse, R64, R56 ;  /* 0x000000407c38723c */ /* 0x040fec0000041838 */
[----:B------:R-:W-:Y:S01]  /*f980*/  HMMA.16816.F32.BF16 R60, R124, R66, R60 ;  /* 0x000000427c3c723c */ /* 0x000fe2000004183c */
[----:B-1----:R-:W-:Y:S01]  /*f990*/  FFMA.FTZ R4, R201, UR26, -R11 ;  /* 0x0000001ac9047c23 */ /* 0x002fe2000801080b */
[C---:B----4-:R-:W-:Y:S01]  /*f9a0*/  FADD.FTZ R7, R9.reuse, R7 ;  /* 0x0000000709077221 */ /* 0x050fe20000010000 */
[----:B------:R-:W-:-:S03]  /*f9b0*/  F2FP.BF16.F32.PACK_AB R129, R9, R23 ;  /* 0x000000170981723e */ /* 0x000fc600000010ff */
[C---:B------:R-:W-:Y:S01]  /*f9c0*/  HMMA.16816.F32.BF16 R72, R124.reuse, R80, R72 ;  /* 0x000000507c48723c */ /* 0x040fe20000041848 */
[----:B------:R1:W-:Y:S05]  /*f9d0*/  MUFU.EX2 R5, R4 ;  /* 0x0000000400057308 */ /* 0x0003ea0000000800 */
[C---:B------:R-:W-:Y:S06]  /*f9e0*/  HMMA.16816.F32.BF16 R76, R124.reuse, R82, R76 ;  /* 0x000000527c4c723c */ /* 0x040fec000004184c */
[----:B------:R-:W-:Y:S01]  /*f9f0*/  HMMA.16816.F32.BF16 R88, R124, R96, R88 ;  /* 0x000000607c58723c */ /* 0x000fe20000041858 */
[----:B-1----:R-:W-:-:S05]  /*fa00*/  FFMA.FTZ R4, R200, UR26, -R11 ;  /* 0x0000001ac8047c23 */ /* 0x002fca000801080b */
[C---:B------:R-:W-:Y:S01]  /*fa10*/  HMMA.16816.F32.BF16 R92, R124.reuse, R98, R92 ;  /* 0x000000627c5c723c */ /* 0x040fe2000004185c */
[----:B------:R-:W1:Y:S05]  /*fa20*/  MUFU.EX2 R4, R4 ;  /* 0x0000000400047308 */ /* 0x000e6a0000000800 */
[C---:B---3--:R-:W-:Y:S06]  /*fa30*/  HMMA.16816.F32.BF16 R104, R124.reuse, R112, R104 ;  /* 0x000000707c68723c */ /* 0x048fec0000041868 */
[C---:B------:R-:W-:Y:S06]  /*fa40*/  HMMA.16816.F32.BF16 R108, R124.reuse, R114, R108 ;  /* 0x000000727c6c723c */ /* 0x040fec000004186c */
[----:B--2---:R-:W-:Y:S01]  /*fa50*/  HMMA.16816.F32.BF16 R120, R124, R12, R120 ;  /* 0x0000000c7c78723c */ /* 0x004fe20000041878 */
[----:B-1----:R-:W-:Y:S01]  /*fa60*/  F2FP.BF16.F32.PACK_AB R131, R4, R5 ;  /* 0x000000050483723e */ /* 0x002fe200000010ff */
[----:B------:R-:W-:-:S04]  /*fa70*/  FADD.FTZ R5, R5, R7 ;  /* 0x0000000705057221 */ /* 0x000fc80000010000 */
[----:B------:R-:W-:Y:S01]  /*fa80*/  HMMA.16816.F32.BF16 R124, R124, R14, R208 ;  /* 0x0000000e7c7c723c */ /* 0x000fe200000418d0 */
[----:B------:R-:W-:-:S05]  /*fa90*/  FADD.FTZ R4, R4, R5 ;  /* 0x0000000504047221 */ /* 0x000fca0000010000 */
[C---:B------:R-:W-:Y:S01]  /*faa0*/  HMMA.16816.F32.BF16 R148, R128.reuse, R156, R148 ;  /* 0x0000009c8094723c */ /* 0x040fe20000041894 */
[----:B------:R1:W-:Y:S04]  /*fab0*/  STL [R1+0x8], R4 ;  /* 0x0000080401007387 */ /* 0x0003e80000100800 */
[----:B------:R1:W-:Y:S01]  /*fac0*/  STL [R1], R0 ;  /* 0x0000000001007387 */ /* 0x0003e20000100800 */
[C---:B------:R-:W-:Y:S03]  /*fad0*/  HMMA.16816.F32.BF16 R164, R128.reuse, R172, R164 ;  /* 0x000000ac80a4723c */ /* 0x040fe600000418a4 */
[----:B------:R1:W-:Y:S03]  /*fae0*/  STL [R1+0x4], R2 ;  /* 0x0000040201007387 */ /* 0x0003e60000100800 */
        /* <DEDUP_REMOVED lines=13> */
[----:B-1----:R-:W-:-:S15]  /*fbc0*/  HMMA.16816.F32.BF16 R128, R128, R14, R24 ;  /* 0x0000000e8080723c */ /* 0x002fde0000041818 */
[----:B------:R-:W-:-:S09]  /*fbd0*/  NOP ;  /* 0x0000000000007918 */ /* 0x000fd20000000000 */
.L_x_1303:
        /* <DEDUP_REMOVED lines=8> */
[----:B------:R-:W-:Y:S01]  /*fc60*/  MOV R138, R134 ;  /* 0x00000086008a7202 */ /* 0x000fe20000000f00 */
[----:B------:R-:W-:Y:S02]  /*fc70*/  USHF.L.U64.HI UR23, UR24, 0x1, UR23 ;  /* 0x0000000118177899 */ /* 0x000fe40008010217 */
        /* <DEDUP_REMOVED lines=8> */
.L_x_1311:
        /* <DEDUP_REMOVED lines=20> */
[----:B------:R-:W-:Y:S03]  /*fe40*/  IADD3.X R17, R7, UR13, RZ, P0, !PT ;  /* 0x0000000d07117c10 */ /* 0x000fe600087fe4ff */
[----:B------:R1:W-:Y:S04]  /*fe50*/  LDGSTS.E.BYPASS.LTC128B.128 [R239+0x9000], desc[UR18][R6.64+0x80] ;  /* 0x0900008006ef7fae */ /* 0x0003e8000b901d52 */
[----:B------:R1:W-:Y:S04]  /*fe60*/  LDGSTS.E.BYPASS.LTC128B.128 [R239+0x8800], desc[UR18][R16.64] ;  /* 0x0880000010ef7fae */ /* 0x0003e8000b901d52 */
[----:B------:R1:W-:Y:S04]  /*fe70*/  LDGSTS.E.BYPASS.LTC128B.128 [R239+0x9800], desc[UR18][R16.64+0x80] ;  /* 0x0980008010ef7fae */ /* 0x0003e8000b901d52 */
[----:B------:R-:W0:Y:S01]  /*fe80*/  LDGDEPBAR ;  /* 0x00000000000079af */ /* 0x000e220000000000 */
[----:B------:R-:W-:Y:S05]  /*fe90*/  BRA `(.L_x_1310) ;  /* 0x0000000c003c7947 */ /* 0x000fea0003800000 */
.L_x_1309:
[----:B-12---:R-:W2:Y:S01]  /*fea0*/  LDL.64 R4, [R1+0x10] ;  /* 0x0000100001047983 */ /* 0x006ea20000100a00 */
[----:B------:R-:W-:Y:S04]  /*feb0*/  DEPBAR.LE SB0, 0x0 ;  /* 0x000080000000791a */ /* 0x000fe80000000000 */
[----:B------:R-:W-:Y:S01]  /*fec0*/  BAR.SYNC.DEFER_BLOCKING 0x0 ;  /* 0x0000000000007b1d */ /* 0x000fe20000010000 */
[----:B------:R-:W-:Y:S04]  /*fed0*/  UIADD3 UR21, UR22, -0x1, URZ ;  /* 0xffffffff16157890 */ /* 0x000fe8000fffe03f */
[----:B------:R-:W-:Y:S02]  /*fee0*/  USHF.R.S32.HI UR26, URZ, 0x1f, UR21 ;  /* 0x0000001f3f1a7899 */ /* 0x000fe40008011415 */
[----:B------:R-:W-:Y:S01]  /*fef0*/  UIMAD UR25, UR17, UR21, URZ ;  /* 0x00000015111972a4 */ /* 0x000fe2000f8e023f */
[----:B------:R-:W-:Y:S01]  /*ff00*/  IMAD.U32 R6, RZ, RZ, UR21 ;  /* 0x00000015ff067e24 */ /* 0x000fe2000f8e00ff */
[----:B------:R-:W-:Y:S02]  /*ff10*/  UISETP.GT.AND UP0, UPT, UR21, UR12, UPT ;  /* 0x0000000c1500728c */ /* 0x000fe4000bf04270 */
[----:B------:R-:W-:Y:S01]  /*ff20*/  UIMAD UR25, UR26, UR20, UR25 ;  /* 0x000000141a1972a4 */ /* 0x000fe2000f8e0219 */
[----:B--2---:R-:W-:Y:S05]  /*ff30*/  IMAD.WIDE.U32 R6, R6, UR20, R4 ;  /* 0x0000001406067c25 */ /* 0x004fea000f8e0004 */
        /* <DEDUP_REMOVED lines=8> */
[----:B------:R-:W-:Y:S01]  /*ffc0*/  LDGSTS.E.BYPASS.LTC128B.128 [R239+0xa000], desc[UR18][R4.64] ;  /* 0x0a00000004ef7fae */ /* 0x000fe2000b901d52 */
[----:B------:R-:W-:Y:S04]  /*ffd0*/  IADD3.X R7, R5, UR23, RZ, P0, !PT ;  /* 0x0000001705077c10 */ /* 0x000fe800087fe4ff */
        /* <DEDUP_REMOVED lines=20> */
[----:B------:R-:W-:Y:S05]  /*10120*/  LDSM.16.M88.4 R208, [R223] ;  /* 0x00000000dfd0783b */ /* 0x000fea0000000200 */
[-C--:B---3--:R-:W-:Y:S01]  /*10130*/  HMMA.16816.F32.BF16 R20, R32, R140.reuse, RZ ;  /* 0x0000008c2014723c */ /* 0x088fe200000418ff */
[----:B------:R-:W-:Y:S05]  /*10140*/  LDSM.16.M88.4 R212, [R225+0x2000] ;  /* 0x00200000e1d4783b */ /* 0x000fea0000000200 */
[C---:B------:R-:W-:Y:S01]  /*10150*/  HMMA.16816.F32.BF16 R24, R28.reuse, R140, RZ ;  /* 0x0000008c1c18723c */ /* 0x040fe200000418ff */
[----:B------:R-:W3:Y:S05]  /*10160*/  S2R R2, SR_TID.X ;  /* 0x0000000000027919 */ /* 0x000eea0000002100 */
[-C--:B------:R-:W-:Y:S06]  /*10170*/  HMMA.16816.F32.BF16 R28, R28, R142.reuse, RZ ;  /* 0x0000008e1c1c723c */ /* 0x080fec00000418ff */
[----:B------:R-:W-:Y:S01]  /*10180*/  HMMA.16816.F32.BF16 R32, R32, R142, RZ ;  /* 0x0000008e2020723c */ /* 0x000fe200000418ff */
[----:B------:R-:W2:Y:S05]  /*10190*/  LDSM.16.M88.4 R140, [R224+0x8800] ;  /* 0x00880000e08c783b */ /* 0x000eaa0000000200 */
[-C--:B----4-:R-:W-:Y:S06]  /*101a0*/  HMMA.16816.F32.BF16 R4, R176, R180.reuse, R4 ;  /* 0x000000b4b004723c */ /* 0x090fec0000041804 */
[C---:B-----5:R-:W-:Y:S06]  /*101b0*/  HMMA.16816.F32.BF16 R8, R184.reuse, R180, R8 ;  /* 0x000000b4b808723c */ /* 0x060fec0000041808 */
[-C--:B------:R-:W-:Y:S05]  /*101c0*/  HMMA.16816.F32.BF16 R12, R184, R182.reuse, R12 ;  /* 0x000000b6b80c723c */ /* 0x080fea000004180c */
[----:B---3--:R-:W-:Y:S01]  /*101d0*/  IMAD.SHL.U32 R2, R2, 0x2, RZ ;  /* 0x0000000202027824 */ /* 0x008fe200078e00ff */
[C---:B------:R-:W-:Y:S01]  /*101e0*/  HMMA.16816.F32.BF16 R16, R176.reuse, R182, R16 ;  /* 0x000000b6b010723c */ /* 0x040fe20000041810 */
[----:B------:R-:W-:Y:S04]  /*101f0*/  LDSM.16.M88.4 R180, [R218+0x4000] ;  /* 0x00400000dab4783b */ /* 0x000fe80000000200 */
[----:B------:R-:W-:Y:S01]  /*10200*/  LOP3.LUT R2, R2, 0x6, RZ, 0xc0, !PT ;  /* 0x0000000602027812 */ /* 0x000fe200078ec0ff */
[-C--:B------:R-:W-:Y:S05]  /*10210*/  HMMA.16816.F32.BF16 R20, R176, R188.reuse, R20 ;  /* 0x000000bcb014723c */ /* 0x080fea0000041814 */
[----:B------:R-:W-:Y:S01]  /*10220*/  IMAD R0, R0, 0x20, R2 ;  /* 0x0000002000007824 */ /* 0x000fe200078e0202 */
[C---:B------:R-:W-:Y:S04]  /*10230*/  HMMA.16816.F32.BF16 R24, R184.reuse, R188, R24 ;  /* 0x000000bcb818723c */ /* 0x040fe80000041818 */
[C---:B------:R-:W-:Y:S01]  /*10240*/  ISETP.GE.AND P0, PT, R0.reuse, R231, PT ;  /* 0x000000e70000720c */ /* 0x040fe20003f06270 */
[C---:B------:R-:W-:Y:S01]  /*10250*/  VIADD R2, R0.reuse, 0x1 ;  /* 0x0000000100027836 */ /* 0x040fe20000000000 */
[-C--:B------:R-:W-:Y:S01]  /*10260*/  HMMA.16816.F32.BF16 R28, R184, R190.reuse, R28 ;  /* 0x000000beb81c723c */ /* 0x080fe2000004181c */
[----:B------:R-:W-:Y:S02]  /*10270*/  LDSM.16.M88.4 R184, [R216+0x9000] ;  /* 0x00900000d8b8783b */ /* 0x000fe40000000200 */
[-C--:B------:R-:W-:Y:S02]  /*10280*/  ISETP.GE.AND P1, PT, R0, R232.reuse, PT ;  /* 0x000000e80000720c */ /* 0x080fe40003f26270 */
[----:B------:R-:W-:Y:S01]  /*10290*/  ISETP.GE.AND P3, PT, R2, R232, PT ;  /* 0x000000e80200720c */ /* 0x000fe20003f66270 */
[----:B------:R-:W-:Y:S01]  /*102a0*/  HMMA.16816.F32.BF16 R32, R176, R190, R32 ;  /* 0x000000beb020723c */ /* 0x000fe20000041820 */
[----:B------:R-:W3:Y:S03]  /*102b0*/  LDSM.16.M88.4 R176, [R223+0x800] ;  /* 0x00080000dfb0783b */ /* 0x000ee60000000200 */
[C---:B------:R-:W-:Y:S01]  /*102c0*/  ISETP.GE.OR P0, PT, R0.reuse, R235, !P0 ;  /* 0x000000eb0000720c */ /* 0x040fe20004706670 */
[----:B------:R-:W-:Y:S01]  /*102d0*/  VIADD R133, R0, 0x9 ;  /* 0x0000000900857836 */ /* 0x000fe20000000000 */
[-C--:B-1----:R-:W-:Y:S01]  /*102e0*/  HMMA.16816.F32.BF16 R4, R192, R196.reuse, R4 ;  /* 0x000000c4c004723c */ /* 0x082fe20000041804 */
[----:B------:R-:W1:Y:S04]  /*102f0*/  LDSM.16.M88.4 R188, [R218+0x6000] ;  /* 0x00600000dabc783b */ /* 0x000e680000000200 */
[CC--:B------:R-:W-:Y:S01]  /*10300*/  ISETP.GE.OR P3, PT, R2.reuse, R236.reuse, !P3 ;  /* 0x000000ec0200720c */ /* 0x0c0fe20005f66670 */
[C---:B--2---:R-:W-:Y:S04]  /*10310*/  HMMA.16816.F32.BF16 R8, R200.reuse, R196, R8 ;  /* 0x000000c4c808723c */ /* 0x044fe80000041808 */
[----:B------:R-:W-:Y:S01]  /*10320*/  ISETP.GE.AND P2, PT, R2, R231, PT ;  /* 0x000000e70200720c */ /* 0x000fe20003f46270 */
[C---:B------:R-:W-:Y:S01]  /*10330*/  VIADD R134, R0.reuse, 0x8 ;  /* 0x0000000800867836 */ /* 0x040fe20000000000 */
[-C--:B------:R-:W-:Y:S03]  /*10340*/  HMMA.16816.F32.BF16 R12, R200, R198.reuse, R12 ;  /* 0x000000c6c80c723c */ /* 0x080fe6000004180c */
[----:B------:R-:W-:Y:S02]  /*10350*/  ISETP.GE.OR P1, PT, R0, R236, !P1 ;  /* 0x000000ec0000720c */ /* 0x000fe40004f26670 */
[C---:B------:R-:W-:Y:S01]  /*10360*/  ISETP.GE.OR P2, PT, R2.reuse, R235, !P2 ;  /* 0x000000eb0200720c */ /* 0x040fe20005746670 */
[C---:B------:R-:W-:Y:S01]  /*10370*/  HMMA.16816.F32.BF16 R16, R192.reuse, R198, R16 ;  /* 0x000000c6c010723c */ /* 0x040fe20000041810 */
[----:B------:R-:W-:Y:S03]  /*10380*/  LDSM.16.M88.4 R196, [R229] ;  /* 0x00000000e5c4783b */ /* 0x000fe60000000200 */
[C---:B------:R-:W-:Y:S02]  /*10390*/  ISETP.GE.AND P6, PT, R2.reuse, R234, PT ;  /* 0x000000ea0200720c */ /* 0x040fe40003fc6270 */
[-C--:B------:R-:W-:Y:S03]  /*103a0*/  HMMA.16816.F32.BF16 R20, R192, R140.reuse, R20 ;  /* 0x0000008cc014723c */ /* 0x080fe60000041814 */
[C---:B------:R-:W-:Y:S02]  /*103b0*/  ISETP.GE.AND P4, PT, R2.reuse, R233, PT ;  /* 0x000000e90200720c */ /* 0x040fe40003f86270 */
[C---:B------:R-:W-:Y:S01]  /*103c0*/  ISETP.GE.OR P6, PT, R2.reuse, R238, !P6 ;  /* 0x000000ee0200720c */ /* 0x040fe200077c6670 */
[C---:B------:R-:W-:Y:S04]  /*103d0*/  HMMA.16816.F32.BF16 R24, R200.reuse, R140, R24 ;  /* 0x0000008cc818723c */ /* 0x040fe80000041818 */
[----:B------:R-:W-:Y:S01]  /*103e0*/  ISETP.GE.OR P4, PT, R2, R237, !P4 ;  /* 0x000000ed0200720c */ /* 0x000fe20006786670 */
[----:B------:R-:W-:Y:S01]  /*103f0*/  VIADD R2, R0, 0x18 ;  /* 0x0000001800027836 */ /* 0x000fe20000000000 */
[-C--:B------:R-:W-:Y:S01]  /*10400*/  HMMA.16816.F32.BF16 R28, R200, R142.reuse, R28 ;  /* 0x0000008ec81c723c */ /* 0x080fe2000004181c */
[----:B------:R-:W-:Y:S05]  /*10410*/  LDSM.16.M88.4 R200, [R220+0x6000] ;  /* 0x00600000dcc8783b */ /* 0x000fea0000000200 */
[----:B------:R-:W-:Y:S01]  /*10420*/  HMMA.16816.F32.BF16 R32, R192, R142, R32 ;  /* 0x0000008ec020723c */ /* 0x000fe20000041820 */
[----:B------:R-:W2:Y:S05]  /*10430*/  LDSM.16.M88.4 R140, [R216+0x9800] ;  /* 0x00980000d88c783b */ /* 0x000eaa0000000200 */
[-C--:B------:R-:W-:Y:S01]  /*10440*/  HMMA.16816.F32.BF16 R4, R204, R208.reuse, R4 ;  /* 0x000000d0cc04723c */ /* 0x080fe20000041804 */
[----:B------:R-:W4:Y:S05]  /*10450*/  LDSM.16.M88.4 R192, [R220+0x4000] ;  /* 0x00400000dcc0783b */ /* 0x000f2a0000000200 */
[C---:B------:R-:W-:Y:S06]  /*10460*/  HMMA.16816.F32.BF16 R8, R212.reuse, R208, R8 ;  /* 0x000000d0d408723c */ /* 0x040fec0000041808 */
[-C--:B------:R-:W-:Y:S06]  /*10470*/  HMMA.16816.F32.BF16 R12, R212, R210.reuse, R12 ;  /* 0x000000d2d40c723c */ /* 0x080fec000004180c */
[C---:B------:R-:W-:Y:S01]  /*10480*/  HMMA.16816.F32.BF16 R16, R204.reuse, R210, R16 ;  /* 0x000000d2cc10723c */ /* 0x040fe20000041810 */
[----:B------:R-:W-:Y:S05]  /*10490*/  LDSM.16.M88.4 R208, [R224+0x9000] ;  /* 0x00900000e0d0783b */ /* 0x000fea0000000200 */
[-C--:B---3--:R-:W-:Y:S06]  /*104a0*/  HMMA.16816.F32.BF16 R20, R204, R176.reuse, R20 ;  /* 0x000000b0cc14723c */ /* 0x088fec0000041814 */
[C---:B------:R-:W-:Y:S06]  /*104b0*/  HMMA.16816.F32.BF16 R24, R212.reuse, R176, R24 ;  /* 0x000000b0d418723c */ /* 0x040fec0000041818 */
[-C--:B------:R-:W-:Y:S06]  /*104c0*/  HMMA.16816.F32.BF16 R28, R212, R178.reuse, R28 ;  /* 0x000000b2d41c723c */ /* 0x080fec000004181c */
[----:B------:R-:W-:Y:S01]  /*104d0*/  HMMA.16816.F32.BF16 R32, R204, R178, R32 ;  /* 0x000000b2cc20723c */ /* 0x000fe20000041820 */
[----:B------:R-:W3:Y:S05]  /*104e0*/  LDSM.16.M88.4 R176, [R228] ;  /* 0x00000000e4b0783b */ /* 0x000eea0000000200 */
[-C--:B------:R-:W-:Y:S01]  /*104f0*/  HMMA.16816.F32.BF16 R4, R180, R184.reuse, R4 ;  /* 0x000000b8b404723c */ /* 0x080fe20000041804 */
[----:B------:R-:W5:Y:S05]  /*10500*/  LDSM.16.M88.4 R204, [R226+0x4000] ;  /* 0x00400000e2cc783b */ /* 0x000f6a0000000200 */
        /* <DEDUP_REMOVED lines=9> */
[----:B------:R-:W2:Y:S05]  /*105a0*/  LDSM.16.M88.4 R140, [R224+0x9800] ;  /* 0x00980000e08c783b */ /* 0x000eaa0000000200 */
[-C--:B----4-:R-:W-:Y:S01]  /*105b0*/  HMMA.16816.F32.BF16 R4, R192, R196.reuse, R4 ;  /* 0x000000c4c004723c */ /* 0x090fe20000041804 */
[----:B------:R-:W4:Y:S05]  /*105c0*/  LDSM.16.M88.4 R180, [R225+0x4000] ;  /* 0x00400000e1b4783b */ /* 0x000f2a0000000200 */
[C---:B------:R-:W-:Y:S06]  /*105d0*/  HMMA.16816.F32.BF16 R8, R200.reuse, R196, R8 ;  /* 0x000000c4c808723c */ /* 0x040fec0000041808 */
[-C--:B------:R-:W-:Y:S06]  /*105e0*/  HMMA.16816.F32.BF16 R12, R200, R198.reuse, R12 ;  /* 0x000000c6c80c723c */ /* 0x080fec000004180c */
[C---:B------:R-:W-:Y:S01]  /*105f0*/  HMMA.16816.F32.BF16 R16, R192.reuse, R198, R16 ;  /* 0x000000c6c010723c */ /* 0x040fe20000041810 */
[----:B------:R-:W4:Y:S05]  /*10600*/  LDSM.16.M88.4 R196, [R225+0x6000] ;  /* 0x00600000e1c4783b */ /* 0x000f2a0000000200 */
[-C--:B---3--:R-:W-:Y:S06]  /*10610*/  HMMA.16816.F32.BF16 R20, R192, R176.reuse, R20 ;  /* 0x000000b0c014723c */ /* 0x088fec0000041814 */
[C---:B------:R-:W-:Y:S06]  /*10620*/  HMMA.16816.F32.BF16 R24, R200.reuse, R176, R24 ;  /* 0x000000b0c818723c */ /* 0x040fec0000041818 */
[-C--:B------:R-:W-:Y:S06]  /*10630*/  HMMA.16816.F32.BF16 R28, R200, R178.reuse, R28 ;  /* 0x000000b2c81c723c */ /* 0x080fec000004181c */
[----:B------:R-:W-:Y:S01]  /*10640*/  HMMA.16816.F32.BF16 R32, R192, R178, R32 ;  /* 0x000000b2c020723c */ /* 0x000fe20000041820 */
[----:B------:R-:W3:Y:S01]  /*10650*/  LDSM.16.M88.4 R176, [R223+0x1800] ;  /* 0x00180000dfb0783b */ /* 0x000ee20000000200 */
[----:B------:R-:W-:Y:S04]  /*10660*/  DEPBAR.LE SB0, 0x0 ;  /* 0x000080000000791a */ /* 0x000fe80000000000 */
[-C--:B-----5:R-:W-:Y:S01]  /*10670*/  HMMA.16816.F32.BF16 R4, R204, R208.reuse, R4 ;  /* 0x000000d0cc04723c */ /* 0x0a0fe20000041804 */
[----:B------:R-:W-:Y:S05]  /*10680*/  BAR.SYNC.DEFER_BLOCKING 0x0 ;  /* 0x0000000000007b1d */ /* 0x000fea0000010000 */
[C---:B-1----:R-:W-:Y:S06]  /*10690*/  HMMA.16816.F32.BF16 R8, R184.reuse, R208, R8 ;  /* 0x000000d0b808723c */ /* 0x042fec0000041808 */
[-C--:B------:R-:W-:Y:S06]  /*106a0*/  HMMA.16816.F32.BF16 R12, R184, R210.reuse, R12 ;  /* 0x000000d2b80c723c */ /* 0x080fec000004180c */
[C---:B------:R-:W-:Y:S06]  /*106b0*/  HMMA.16816.F32.BF16 R16, R204.reuse, R210, R16 ;  /* 0x000000d2cc10723c */ /* 0x040fec0000041810 */
[-C--:B--2---:R-:W-:Y:S06]  /*106c0*/  HMMA.16816.F32.BF16 R20, R204, R140.reuse, R20 ;  /* 0x0000008ccc14723c */ /* 0x084fec0000041814 */
[C---:B------:R-:W-:Y:S06]  /*106d0*/  HMMA.16816.F32.BF16 R24, R184.reuse, R140, R24 ;  /* 0x0000008cb818723c */ /* 0x040fec0000041818 */
[-C--:B------:R-:W-:Y:S06]  /*106e0*/  HMMA.16816.F32.BF16 R28, R184, R142.reuse, R28 ;  /* 0x0000008eb81c723c */ /* 0x080fec000004181c */
[----:B------:R-:W-:Y:S06]  /*106f0*/  HMMA.16816.F32.BF16 R32, R204, R142, R32 ;  /* 0x0000008ecc20723c */ /* 0x000fec0000041820 */
[-C--:B----4-:R-:W-:Y:S06]  /*10700*/  HMMA.16816.F32.BF16 R4, R180, R188.reuse, R4 ;  /* 0x000000bcb404723c */ /* 0x090fec0000041804 */
[C---:B------:R-:W-:Y:S06]  /*10710*/  HMMA.16816.F32.BF16 R8, R196.reuse, R188, R8 ;  /* 0x000000bcc408723c */ /* 0x040fec0000041808 */
[-C--:B------:R-:W-:Y:S06]  /*10720*/  HMMA.16816.F32.BF16 R12, R196, R190.reuse, R12 ;  /* 0x000000bec40c723c */ /* 0x080fec000004180c */
[C---:B------:R-:W-:Y:S06]  /*10730*/  HMMA.16816.F32.BF16 R16, R180.reuse, R190, R16 ;  /* 0x000000beb410723c */ /* 0x040fec0000041810 */
[----:B------:R-:W-:Y:S01]  /*10740*/  FSEL R184, R5, -INF , !P3 ;  /* 0xff80000005b87808 */ /* 0x000fe20005800000 */
[-C--:B---3--:R-:W-:Y:S03]  /*10750*/  HMMA.16816.F32.BF16 R20, R180, R176.reuse, R20 ;  /* 0x000000b0b414723c */ /* 0x088fe60000041814 */
[-C--:B------:R-:W-:Y:S01]  /*10760*/  ISETP.GE.AND P3, PT, R134, R232.reuse, PT ;  /* 0x000000e88600720c */ /* 0x080fe20003f66270 */
[----:B------:R-:W-:Y:S01]  /*10770*/  VIADD R5, R0, 0x10 ;  /* 0x0000001000057836 */ /* 0x000fe20000000000 */
[----:B------:R-:W-:Y:S01]  /*10780*/  FSEL R142, R4, -INF , !P1 ;  /* 0xff800000048e7808 */ /* 0x000fe20004800000 */
[C---:B------:R-:W-:Y:S04]  /*10790*/  HMMA.16816.F32.BF16 R24, R196.reuse, R176, R24 ;  /* 0x000000b0c418723c */ /* 0x040fe80000041818 */
[C---:B------:R-:W-:Y:S01]  /*107a0*/  ISETP.GE.AND P5, PT, R5.reuse, R232, PT ;  /* 0x000000e80500720c */ /* 0x040fe20003fa6270 */
[----:B------:R-:W-:Y:S01]  /*107b0*/  VIADD R4, R0, 0x11 ;  /* 0x0000001100047836 */ /* 0x000fe20000000000 */
[-C--:B------:R-:W-:Y:S01]  /*107c0*/  ISETP.GE.OR P3, PT, R134, R236.reuse, !P3 ;  /* 0x000000ec8600720c */ /* 0x080fe20005f66670 */
[-C--:B------:R-:W-:Y:S03]  /*107d0*/  HMMA.16816.F32.BF16 R28, R196, R178.reuse, R28 ;  /* 0x000000b2c41c723c */ /* 0x080fe6000004181c */
[----:B------:R-:W-:Y:S02]  /*107e0*/  ISETP.GE.OR P5, PT, R5, R236, !P5 ;  /* 0x000000ec0500720c */ /* 0x000fe40006fa6670 */
[----:B------:R-:W-:Y:S01]  /*107f0*/  FSEL R176, R6, -INF , !P0 ;  /* 0xff80000006b07808 */ /* 0x000fe20004000000 */
[----:B------:R-:W-:Y:S04]  /*10800*/  HMMA.16816.F32.BF16 R32, R180, R178, R32 ;  /* 0x000000b2b420723c */ /* 0x000fe80000041820 */
[----:B------:R-:W-:Y:S02]  /*10810*/  ISETP.GE.AND P0, PT, R133, R231, PT ;  /* 0x000000e78500720c */ /* 0x000fe40003f06270 */
[----:B------:R-:W-:Y:S02]  /*10820*/  FSEL R177, R7, -INF , !P2 ;  /* 0xff80000007b17808 */ /* 0x000fe40005000000 */
[C---:B------:R-:W-:Y:S02]  /*10830*/  ISETP.GE.OR P0, PT, R133.reuse, R235, !P0 ;  /* 0x000000eb8500720c */ /* 0x040fe40004706670 */
[----:B------:R-:W-:Y:S02]  /*10840*/  ISETP.GE.AND P2, PT, R133, R232, PT ;  /* 0x000000e88500720c */ /* 0x000fe40003f46270 */
[----:B------:R-:W-:Y:S02]  /*10850*/  FSEL R19, R19, -INF , !P0 ;  /* 0xff80000013137808 */ /* 0x000fe40004000000 */
[C---:B------:R-:W-:Y:S02]  /*10860*/  ISETP.GE.AND P0, PT, R4.reuse, R231, PT ;  /* 0x000000e70400720c */ /* 0x040fe40003f06270 */
[----:B------:R-:W-:Y:S02]  /*10870*/  ISETP.GE.OR P2, PT, R133, R236, !P2 ;  /* 0x000000ec8500720c */ /* 0x000fe40005746670 */
[----:B------:R-:W-:Y:S02]  /*10880*/  ISETP.GE.OR P0, PT, R4, R235, !P0 ;  /* 0x000000eb0400720c */ /* 0x000fe40004706670 */
[----:B------:R-:W-:Y:S02]  /*10890*/  FSEL R143, R17, -INF , !P2 ;  /* 0xff800000118f7808 */ /* 0x000fe40005000000 */
[----:B------:R-:W-:Y:S02]  /*108a0*/  FSEL R189, R20, -INF , !P5 ;  /* 0xff80000014bd7808 */ /* 0x000fe40006800000 */
[C---:B------:R-:W-:Y:S02]  /*108b0*/  ISETP.GE.AND P2, PT, R0.reuse, R234, PT ;  /* 0x000000ea0000720c */ /* 0x040fe40003f46270 */
[----:B------:R-:W-:Y:S02]  /*108c0*/  ISETP.GE.AND P5, PT, R0, R233, PT ;  /* 0x000000e90000720c */ /* 0x000fe40003fa6270 */
[----:B------:R-:W-:Y:S02]  /*108d0*/  FSEL R192, R23, -INF , !P0 ;  /* 0xff80000017c07808 */ /* 0x000fe40004000000 */
[----:B------:R-:W-:Y:S02]  /*108e0*/  ISETP.GE.AND P0, PT, R2, R232, PT ;  /* 0x000000e80200720c */ /* 0x000fe40003f06270 */
[C---:B------:R-:W-:Y:S02]  /*108f0*/  ISETP.GE.OR P2, PT, R0.reuse, R238, !P2 ;  /* 0x000000ee0000720c */ /* 0x040fe40005746670 */
[C---:B------:R-:W-:Y:S01]  /*10900*/  ISETP.GE.OR P5, PT, R0.reuse, R237, !P5 ;  /* 0x000000ed0000720c */ /* 0x040fe20006fa6670 */
[----:B------:R-:W-:Y:S01]  /*10910*/  VIADD R0, R0, 0x19 ;  /* 0x0000001900007836 */ /* 0x000fe20000000000 */
[----:B------:R-:W-:Y:S02]  /*10920*/  ISETP.GE.OR P0, PT, R2, R236, !P0 ;  /* 0x000000ec0200720c */ /* 0x000fe40004706670 */
[----:B------:R-:W-:Y:S02]  /*10930*/  FMNMX.FTZ R6, R142, R3, !PT ;  /* 0x000000038e067209 */ /* 0x000fe40007810000 */
[-C--:B------:R-:W-:Y:S02]  /*10940*/  ISETP.GE.AND P1, PT, R134, R231.reuse, PT ;  /* 0x000000e78600720c */ /* 0x080fe40003f26270 */
[----:B------:R-:W-:Y:S02]  /*10950*/  FSEL R194, R32, -INF , !P0 ;  /* 0xff80000020c27808 */ /* 0x000fe40004000000 */
[----:B------:R-:W-:Y:S02]  /*10960*/  FSEL R137, R16, -INF , !P3 ;  /* 0xff80000010897808 */ /* 0x000fe40005800000 */
[----:B------:R-:W-:Y:S02]  /*10970*/  FMNMX.FTZ R6, R184, R6, !PT ;  /* 0x00000006b8067209 */ /* 0x000fe40007810000 */
[----:B------:R-:W-:Y:S02]  /*10980*/  ISETP.GE.AND P0, PT, R0, R231, PT ;  /* 0x000000e70000720c */ /* 0x000fe40003f06270 */
[-C--:B------:R-:W-:Y:S02]  /*10990*/  ISETP.GE.OR P1, PT, R134, R235.reuse, !P1 ;  /* 0x000000eb8600720c */ /* 0x080fe40004f26670 */
[----:B------:R-:W-:Y:S02]  /*109a0*/  ISETP.GE.AND P3, PT, R4, R232, PT ;  /* 0x000000e80400720c */ /* 0x000fe40003f66270 */
[----:B------:R-:W-:Y:S02]  /*109b0*/  FMNMX.FTZ R6, R137, R6, !PT ;  /* 0x0000000689067209 */ /* 0x000fe40007810000 */
[----:B------:R-:W-:Y:S02]  /*109c0*/  ISETP.GE.OR P0, PT, R0, R235, !P0 ;  /* 0x000000eb0000720c */ /* 0x000fe40004706670 */
[----:B------:R-:W-:Y:S02]  /*109d0*/  FSEL R18, R18, -INF , !P1 ;  /* 0xff80000012127808 */ /* 0x000fe40004800000 */
[----:B------:R-:W-:Y:S02]  /*109e0*/  ISETP.GE.AND P1, PT, R5, R231, PT ;  /* 0x000000e70500720c */ /* 0x000fe40003f26270 */
[----:B------:R-:W-:Y:S02]  /*109f0*/  ISETP.GE.OR P3, PT, R4, R236, !P3 ;  /* 0x000000ec0400720c */ /* 0x000fe40005f66670 */
[----:B------:R-:W-:Y:S02]  /*10a00*/  FMNMX.FTZ R7, R143, R6, !PT ;  /* 0x000000068f077209 */ /* 0x000fe40007810000 */
[----:B------:R-:W-:Y:S02]  /*10a10*/  FSEL R197, R35, -INF , !P0 ;  /* 0xff80000023c57808 */ /* 0x000fe40004000000 */
[----:B------:R-:W-:Y:S02]  /*10a20*/  PLOP3.LUT P0, PT, PT, PT, UP0, 0x80, 0x0 ;  /* 0x000000000000781c */ /* 0x000fe40003f0f008 */
[----:B------:R-:W-:Y:S02]  /*10a30*/  ISETP.GE.OR P1, PT, R5, R235, !P1 ;  /* 0x000000eb0500720c */ /* 0x000fe40004f26670 */
[----:B------:R-:W-:Y:S02]  /*10a40*/  FSEL R190, R21, -INF , !P3 ;  /* 0xff80000015be7808 */ /* 0x000fe40005800000 */
[----:B------:R-:W-:Y:S02]  /*10a50*/  ISETP.GE.AND P3, PT, R0, R232, PT ;  /* 0x000000e80000720c */ /* 0x000fe40003f66270 */
[----:B------:R-:W-:Y:S02]  /*10a60*/  FMNMX.FTZ R6, R176, R132, !PT ;  /* 0x00000084b0067209 */ /* 0x000fe40007810000 */
[----:B------:R-:W-:Y:S02]  /*10a70*/  FMNMX.FTZ R7, R189, R7, !PT ;  /* 0x00000007bd077209 */ /* 0x000fe40007810000 */
[----:B------:R-:W-:Y:S02]  /*10a80*/  FSEL R191, R22, -INF , !P1 ;  /* 0xff80000016bf7808 */ /* 0x000fe40004800000 */
[----:B------:R-:W-:Y:S02]  /*10a90*/  ISETP.GE.AND P1, PT, R2, R231, PT ;  /* 0x000000e70200720c */ /* 0x000fe40003f26270 */
[----:B------:R-:W-:Y:S02]  /*10aa0*/  ISETP.GE.OR P3, PT, R0, R236, !P3 ;  /* 0x000000ec0000720c */ /* 0x000fe40005f66670 */
[----:B------:R-:W-:Y:S02]  /*10ab0*/  FMNMX.FTZ R6, R177, R6, !PT ;  /* 0x00000006b1067209 */ /* 0x000fe40007810000 */
[----:B------:R-:W-:Y:S02]  /*10ac0*/  FMNMX.FTZ R7, R190, R7, !PT ;  /* 0x00000007be077209 */ /* 0x000fe40007810000 */
[----:B------:R-:W-:Y:S02]  /*10ad0*/  ISETP.GE.OR P1, PT, R2, R235, !P1 ;  /* 0x000000eb0200720c */ /* 0x000fe40004f26670 */
[----:B------:R-:W-:Y:S02]  /*10ae0*/  FSEL R193, R33, -INF , !P3 ;  /* 0xff80000021c17808 */ /* 0x000fe40005800000 */
[----:B------:R-:W-:Y:S02]  /*10af0*/  FMNMX.FTZ R6, R18, R6, !PT ;  /* 0x0000000612067209 */ /* 0x000fe40007810000 */
[----:B------:R-:W-:Y:S02]  /*10b00*/  FMNMX.FTZ R136, R194, R7, !PT ;  /* 0x00000007c2887209 */ /* 0x000fe40007810000 */
[----:B------:R-:W-:Y:S02]  /*10b10*/  FSEL R198, R34, -INF , !P1 ;  /* 0xff80000022c67808 */ /* 0x000fe40004800000 */
[----:B------:R-:W-:Y:S02]  /*10b20*/  FSEL R8, R8, -INF , !P2 ;  /* 0xff80000008087808 */ /* 0x000fe40005000000 */
[CC--:B------:R-:W-:Y:S02]  /*10b30*/  ISETP.GE.AND P3, PT, R134.reuse, R234.reuse, PT ;  /* 0x000000ea8600720c */ /* 0x0c0fe40003f66270 */
[----:B------:R-:W-:Y:S02]  /*10b40*/  ISETP.GE.AND P1, PT, R134, R233, PT ;  /* 0x000000e98600720c */ /* 0x000fe40003f26270 */
[----:B------:R-:W-:Y:S02]  /*10b50*/  ISETP.GE.AND P2, PT, R133, R234, PT ;  /* 0x000000ea8500720c */ /* 0x000fe40003f46270 */
[----:B------:R-:W-:Y:S02]  /*10b60*/  FMNMX.FTZ R135, R19, R6, !PT ;  /* 0x0000000613877209 */ /* 0x000fe40007810000 */
[----:B------:R-:W-:Y:S01]  /*10b70*/  FMNMX.FTZ R136, R193, R136, !PT ;  /* 0x00000088c1887209 */ /* 0x000fe20007810000 */
[----:B------:R-:W-:Y:S08]  /*10b80*/  @P0 BRA `(.L_x_1311) ;  /* 0xfffffff0005c0947 */ /* 0x000ff0000383ffff */
.L_x_1310:
[-C--:B------:R-:W-:Y:S01]  /*10b90*/  ISETP.GE.OR P3, PT, R134, R238.reuse, !P3 ;  /* 0x000000ee8600720c */ /* 0x080fe20005f66670 */
[----:B-1----:R-:W1:Y:S01]  /*10ba0*/  SHFL.BFLY PT, R16, R136, 0x2, 0x1f ;  /* 0x0c401f0088107f89 */ /* 0x002e6200000e0000 */
[----:B------:R-:W-:Y:S01]  /*10bb0*/  ISETP.GE.OR P2, PT, R133, R238, !P2 ;  /* 0x000000ee8500720c */ /* 0x000fe20005746670 */
[----:B------:R-:W-:Y:S01]  /*10bc0*/  UISETP.GT.AND UP0, UPT, UR21, UR12, UPT ;  /* 0x0000000c1500728c */ /* 0x000fe2000bf04270 */
[----:B------:R-:W-:Y:S05]  /*10bd0*/  FMNMX.FTZ R6, R8, R138, !PT ;  /* 0x0000008a08067209 */ /* 0x000fea0007810000 */
[----:B------:R-:W-:Y:S01]  /*10be0*/  LDSM.16.MT88.4 R20, [R217+0xa000] ;  /* 0x00a00000d914783b */ /* 0x000fe20000004200 */
[----:B------:R-:W-:Y:S01]  /*10bf0*/  FSEL R9, R9, -INF , !P6 ;  /* 0xff80000009097808 */ /* 0x000fe20007000000 */
[----:B------:R-:W-:Y:S01]  /*10c00*/  UMOV UR22, UR21 ;  /* 0x0000001500167c82 */ /* 0x000fe20008000000 */
[----:B------:R-:W-:Y:S02]  /*10c10*/  FSEL R12, R12, -INF , !P3 ;  /* 0xff8000000c0c7808 */ /* 0x000fe40005800000 */
[----:B------:R-:W-:Y:S02]  /*10c20*/  FSEL R13, R13, -INF , !P2 ;  /* 0xff8000000d0d7808 */ /* 0x000fe40005000000 */
[-C--:B------:R-:W-:Y:S02]  /*10c30*/  ISETP.GE.AND P6, PT, R5, R234.reuse, PT ;  /* 0x000000ea0500720c */ /* 0x080fe40003fc6270 */
[C---:B------:R-:W-:Y:S02]  /*10c40*/  ISETP.GE.AND P3, PT, R4.reuse, R234, PT ;  /* 0x000000ea0400720c */ /* 0x040fe40003f66270 */
[C---:B------:R-:W-:Y:S02]  /*10c50*/  ISETP.GE.AND P2, PT, R4.reuse, R233, PT ;  /* 0x000000e90400720c */ /* 0x040fe40003f46270 */
[----:B------:R-:W-:Y:S02]  /*10c60*/  FMNMX.FTZ R6, R9, R6, !PT ;  /* 0x0000000609067209 */ /* 0x000fe40007810000 */
[-C--:B------:R-:W-:Y:S02]  /*10c70*/  ISETP.GE.OR P6, PT, R5, R238.reuse, !P6 ;  /* 0x000000ee0500720c */ /* 0x080fe400077c6670 */
[C---:B------:R-:W-:Y:S02]  /*10c80*/  ISETP.GE.OR P3, PT, R4.reuse, R238, !P3 ;  /* 0x000000ee0400720c */ /* 0x040fe40005f66670 */
[----:B------:R-:W-:Y:S02]  /*10c90*/  ISETP.GE.OR P2, PT, R4, R237, !P2 ;  /* 0x000000ed0400720c */ /* 0x000fe40005746670 */
[----:B------:R-:W-:Y:S02]  /*10ca0*/  FMNMX.FTZ R4, R12, R6, !PT ;  /* 0x000000060c047209 */ /* 0x000fe40007810000 */
[----:B------:R-:W-:Y:S02]  /*10cb0*/  FSEL R195, R24, -INF , !P6 ;  /* 0xff80000018c37808 */ /* 0x000fe40007000000 */
[----:B------:R-:W-:Y:S02]  /*10cc0*/  ISETP.GE.AND P6, PT, R2, R234, PT ;  /* 0x000000ea0200720c */ /* 0x000fe40003fc6270 */
[----:B------:R-:W-:Y:S02]  /*10cd0*/  FMNMX.FTZ R4, R13, R4, !PT ;  /* 0x000000040d047209 */ /* 0x000fe40007810000 */
[----:B------:R-:W-:Y:S02]  /*10ce0*/  FSEL R10, R10, -INF , !P5 ;  /* 0xff8000000a0a7808 */ /* 0x000fe40006800000 */
[----:B------:R-:W-:Y:S02]  /*10cf0*/  FSEL R196, R25, -INF , !P3 ;  /* 0xff80000019c47808 */ /* 0x000fe40005800000 */
[----:B------:R-:W-:Y:S02]  /*10d00*/  FMNMX.FTZ R4, R195, R4, !PT ;  /* 0x00000004c3047209 */ /* 0x000fe40007810000 */
[----:B------:R-:W-:Y:S02]  /*10d10*/  ISETP.GE.OR P6, PT, R2, R238, !P6 ;  /* 0x000000ee0200720c */ /* 0x000fe400077c6670 */
[C---:B------:R-:W-:Y:S02]  /*10d20*/  ISETP.GE.AND P5, PT, R5.reuse, R233, PT ;  /* 0x000000e90500720c */ /* 0x040fe40003fa6270 */
[----:B------:R-:W-:Y:S02]  /*10d30*/  FSEL R199, R28, -INF , !P6 ;  /* 0xff8000001cc77808 */ /* 0x000fe40007000000 */
[----:B------:R-:W-:Y:S02]  /*10d40*/  FMNMX.FTZ R4, R196, R4, !PT ;  /* 0x00000004c4047209 */ /* 0x000fe40007810000 */
[-C--:B------:R-:W-:Y:S02]  /*10d50*/  ISETP.GE.OR P5, PT, R5, R237.reuse, !P5 ;  /* 0x000000ed0500720c */ /* 0x080fe40006fa6670 */
[----:B------:R-:W-:Y:S02]  /*10d60*/  ISETP.GE.OR P1, PT, R134, R237, !P1 ;  /* 0x000000ed8600720c */ /* 0x000fe40004f26670 */
[----:B------:R-:W-:Y:S02]  /*10d70*/  FSEL R11, R11, -INF , !P4 ;  /* 0xff8000000b0b7808 */ /* 0x000fe40006000000 */
[----:B------:R-:W-:Y:S02]  /*10d80*/  FMNMX.FTZ R5, R10, R139, !PT ;  /* 0x0000008b0a057209 */ /* 0x000fe40007810000 */
[----:B------:R-:W-:Y:S02]  /*10d90*/  ISETP.GE.AND P0, PT, R133, R233, PT ;  /* 0x000000e98500720c */ /* 0x000fe40003f06270 */
[----:B------:R-:W-:Y:S02]  /*10da0*/  FMNMX.FTZ R134, R199, R4, !PT ;  /* 0x00000004c7867209 */ /* 0x000fe40007810000 */
[----:B------:R-:W-:Y:S02]  /*10db0*/  FSEL R14, R14, -INF , !P1 ;  /* 0xff8000000e0e7808 */ /* 0x000fe40004800000 */
[----:B------:R-:W-:Y:S02]  /*10dc0*/  FMNMX.FTZ R4, R11, R5, !PT ;  /* 0x000000050b047209 */ /* 0x000fe40007810000 */
[----:B------:R-:W-:Y:S02]  /*10dd0*/  ISETP.GE.OR P0, PT, R133, R237, !P0 ;  /* 0x000000ed8500720c */ /* 0x000fe40004706670 */
[----:B------:R-:W-:Y:S02]  /*10de0*/  FMNMX.FTZ R4, R14, R4, !PT ;  /* 0x000000040e047209 */ /* 0x000fe40007810000 */
[----:B------:R-:W-:Y:S02]  /*10df0*/  FSEL R15, R15, -INF , !P0 ;  /* 0xff8000000f0f7808 */ /* 0x000fe40004000000 */
[-C--:B------:R-:W-:Y:S02]  /*10e00*/  ISETP.GE.AND P0, PT, R2, R233.reuse, PT ;  /* 0x000000e90200720c */ /* 0x080fe40003f06270 */
[----:B------:R-:W-:Y:S02]  /*10e10*/  FSEL R201, R26, -INF , !P5 ;  /* 0xff8000001ac97808 */ /* 0x000fe40006800000 */
[----:B------:R-:W-:Y:S02]  /*10e20*/  FMNMX.FTZ R4, R15, R4, !PT ;  /* 0x000000040f047209 */ /* 0x000fe40007810000 */
[C---:B------:R-:W-:Y:S02]  /*10e30*/  ISETP.GE.AND P3, PT, R0.reuse, R234, PT ;  /* 0x000000ea0000720c */ /* 0x040fe40003f66270 */
[----:B------:R-:W-:Y:S02]  /*10e40*/  ISETP.GE.AND P1, PT, R0, R233, PT ;  /* 0x000000e90000720c */ /* 0x000fe40003f26270 */
[----:B------:R-:W-:Y:S02]  /*10e50*/  ISETP.GE.OR P0, PT, R2, R237, !P0 ;  /* 0x000000ed0200720c */ /* 0x000fe40004706670 */
[----:B-1----:R-:W-:Y:S02]  /*10e60*/  FMNMX.FTZ R136, R136, R16, !PT ;  /* 0x0000001088887209 */ /* 0x002fe40007810000 */
[----:B------:R-:W-:Y:S02]  /*10e70*/  FSEL R202, R27, -INF , !P2 ;  /* 0xff8000001bca7808 */ /* 0x000fe40005000000 */
[----:B------:R-:W-:Y:S01]  /*10e80*/  FMNMX.FTZ R2, R201, R4, !PT ;  /* 0x00000004c9027209 */ /* 0x000fe20007810000 */
[----:B------:R-:W1:Y:S01]  /*10e90*/  SHFL.BFLY PT, R16, R136, 0x1, 0x1f ;  /* 0x0c201f0088107f89 */ /* 0x000e6200000e0000 */
[----:B------:R-:W-:Y:S02]  /*10ea0*/  FMNMX.FTZ R135, R191, R135, !PT ;  /* 0x00000087bf877209 */ /* 0x000fe40007810000 */
[C---:B------:R-:W-:Y:S02]  /*10eb0*/  ISETP.GE.OR P3, PT, R0.reuse, R238, !P3 ;  /* 0x000000ee0000720c */ /* 0x040fe40005f66670 */
[----:B------:R-:W-:Y:S02]  /*10ec0*/  ISETP.GE.OR P1, PT, R0, R237, !P1 ;  /* 0x000000ed0000720c */ /* 0x000fe40004f26670 */
[----:B------:R-:W-:Y:S02]  /*10ed0*/  FSEL R203, R30, -INF , !P0 ;  /* 0xff8000001ecb7808 */ /* 0x000fe40004000000 */
[----:B------:R-:W-:Y:S02]  /*10ee0*/  FMNMX.FTZ R0, R202, R2, !PT ;  /* 0x00000002ca007209 */ /* 0x000fe40007810000 */
[----:B------:R-:W-:Y:S02]  /*10ef0*/  FMNMX.FTZ R135, R192, R135, !PT ;  /* 0x00000087c0877209 */ /* 0x000fe40007810000 */
[----:B------:R-:W-:Y:S02]  /*10f00*/  FMNMX.FTZ R0, R203, R0, !PT ;  /* 0x00000000cb007209 */ /* 0x000fe40007810000 */
[----:B------:R-:W-:Y:S02]  /*10f10*/  FSEL R140, R31, -INF , !P1 ;  /* 0xff8000001f8c7808 */ /* 0x000fe40004800000 */
[----:B------:R-:W-:Y:S02]  /*10f20*/  FMNMX.FTZ R135, R198, R135, !PT ;  /* 0x00000087c6877209 */ /* 0x000fe40007810000 */
[----:B------:R-:W-:Y:S02]  /*10f30*/  FMNMX.FTZ R0, R140, R0, !PT ;  /* 0x000000008c007209 */ /* 0x000fe40007810000 */
[----:B------:R-:W-:Y:S02]  /*10f40*/  FMNMX.FTZ R135, R197, R135, !PT ;  /* 0x00000087c5877209 */ /* 0x000fe40007810000 */
[----:B------:R-:W-:Y:S01]  /*10f50*/  FSEL R200, R29, -INF , !P3 ;  /* 0xff8000001dc87808 */ /* 0x000fe20005800000 */
[----:B------:R-:W2:Y:S01]  /*10f60*/  SHFL.BFLY PT, R2, R0, 0x2, 0x1f ;  /* 0x0c401f0000027f89 */ /* 0x000ea200000e0000 */
[----:B-1----:R-:W-:Y:S02]  /*10f70*/  FMNMX.FTZ R136, R136, R16, !PT ;  /* 0x0000001088887209 */ /* 0x002fe40007810000 */
[----:B------:R-:W-:Y:S05]  /*10f80*/  FMNMX.FTZ R134, R200, R134, !PT ;  /* 0x00000086c8867209 */ /* 0x000fea0007810000 */
[----:B------:R-:W1:Y:S01]  /*10f90*/  SHFL.BFLY PT, R7, R135, 0x2, 0x1f ;  /* 0x0c401f0087077f89 */ /* 0x000e6200000e0000 */
[C---:B------:R-:W-:Y:S01]  /*10fa0*/  FSETP.NEU.FTZ.AND P3, PT, R136.reuse, -INF , PT ;  /* 0xff8000008800780b */ /* 0x040fe20003f7d000 */
[----:B------:R-:W-:Y:S06]  /*10fb0*/  FMUL.FTZ R141, R136, UR4 ;  /* 0x00000004888d7c20 */ /* 0x000fec0008410000 */
[----:B------:R-:W3:Y:S01]  /*10fc0*/  SHFL.BFLY PT, R6, R134, 0x2, 0x1f ;  /* 0x0c401f0086067f89 */ /* 0x000ee200000e0000 */
[----:B------:R-:W-:Y:S05]  /*10fd0*/  FSEL R141, R141, RZ, P3 ;  /* 0x000000ff8d8d7208 */ /* 0x000fea0001800000 */
[--C-:B------:R-:W-:Y:S01]  /*10fe0*/  FFMA.FTZ R4, R142, UR4, -R141.reuse ;  /* 0x000000048e047c23 */ /* 0x100fe2000801088d */
[--C-:B------:R-:W-:Y:S01]  /*10ff0*/  FFMA.FTZ R137, R137, UR4, -R141.reuse ;  /* 0x0000000489897c23 */ /* 0x100fe2000801088d */
[--C-:B------:R-:W-:Y:S01]  /*11000*/  FFMA.FTZ R143, R143, UR4, -R141.reuse ;  /* 0x000000048f8f7c23 */ /* 0x100fe2000801088d */
[----:B------:R-:W-:Y:S01]  /*11010*/  FFMA.FTZ R184, R184, UR4, -R141 ;  /* 0x00000004b8b87c23 */ /* 0x000fe2000801088d */
[----:B------:R4:W-:Y:S01]  /*11020*/  MUFU.EX2 R35, R4 ;  /* 0x0000000400237308 */ /* 0x0009e20000000800 */
[----:B--2---:R-:W-:Y:S02]  /*11030*/  FMNMX.FTZ R0, R0, R2, !PT ;  /* 0x0000000200007209 */ /* 0x004fe40007810000 */
[----:B-1----:R-:W-:Y:S03]  /*11040*/  FMNMX.FTZ R135, R135, R7, !PT ;  /* 0x0000000787877209 */ /* 0x002fe60007810000 */
[----:B------:R-:W1:Y:S04]  /*11050*/  SHFL.BFLY PT, R2, R0, 0x1, 0x1f ;  /* 0x0c201f0000027f89 */ /* 0x000e6800000e0000 */
[----:B------:R1:W-:Y:S01]  /*11060*/  MUFU.EX2 R33, R137 ;  /* 0x0000008900217308 */ /* 0x0003e20000000800 */
[----:B---3--:R-:W-:Y:S03]  /*11070*/  FMNMX.FTZ R134, R134, R6, !PT ;  /* 0x0000000686867209 */ /* 0x008fe60007810000 */
[----:B------:R-:W2:Y:S08]  /*11080*/  SHFL.BFLY PT, R5, R135, 0x1, 0x1f ;  /* 0x0c201f0087057f89 */ /* 0x000eb000000e0000 */
[----:B----4-:R-:W3:Y:S01]  /*11090*/  SHFL.BFLY PT, R4, R134, 0x1, 0x1f ;  /* 0x0c201f0086047f89 */ /* 0x010ee200000e0000 */
[----:B------:R-:W-:Y:S10]  /*110a0*/  MUFU.EX2 R32, R143 ;  /* 0x0000008f00207308 */ /* 0x000ff40000000800 */
[----:B------:R4:W-:Y:S01]  /*110b0*/  MUFU.EX2 R204, R184 ;  /* 0x000000b800cc7308 */ /* 0x0009e20000000800 */
[----:B-1----:R-:W-:Y:S02]  /*110c0*/  FMNMX.FTZ R137, R0, R2, !PT ;  /* 0x0000000200897209 */ /* 0x002fe40007810000 */
[----:B------:R-:W-:Y:S02]  /*110d0*/  FSEL R0, R136, RZ, P3 ;  /* 0x000000ff88007208 */ /* 0x000fe40001800000 */
[----:B--2---:R-:W-:Y:S01]  /*110e0*/  FMNMX.FTZ R135, R135, R5, !PT ;  /* 0x0000000587877209 */ /* 0x004fe20007810000 */
[C---:B------:R-:W-:Y:S01]  /*110f0*/  FMUL.FTZ R188, R137.reuse, UR4 ;  /* 0x0000000489bc7c20 */ /* 0x040fe20008410000 */
[----:B------:R-:W-:Y:S01]  /*11100*/  FSETP.NEU.FTZ.AND P0, PT, R137, -INF , PT ;  /* 0xff8000008900780b */ /* 0x000fe20003f1d000 */
[----:B------:R-:W-:Y:S01]  /*11110*/  FADD.FTZ R0, -R0, R3 ;  /* 0x0000000300007221 */ /* 0x000fe20000010100 */
[C---:B------:R-:W-:Y:S01]  /*11120*/  FSETP.NEU.FTZ.AND P2, PT, R135.reuse, -INF , PT ;  /* 0xff8000008700780b */ /* 0x040fe20003f5d000 */
[C---:B------:R-:W-:Y:S01]  /*11130*/  FMUL.FTZ R142, R135.reuse, UR4 ;  /* 0x00000004878e7c20 */ /* 0x040fe20008410000 */
[----:B---3--:R-:W-:Y:S01]  /*11140*/  FMNMX.FTZ R134, R134, R4, !PT ;  /* 0x0000000486867209 */ /* 0x008fe20007810000 */
[----:B------:R-:W-:Y:S01]  /*11150*/  FMUL.FTZ R3, R0, UR4 ;  /* 0x0000000400037c20 */ /* 0x000fe20008410000 */
[----:B------:R-:W-:Y:S01]  /*11160*/  FSEL R2, R135, RZ, P2 ;  /* 0x000000ff87027208 */ /* 0x000fe20001000000 */
[----:B----4-:R-:W1:Y:S01]  /*11170*/  LDSM.16.MT88.4 R184, [R219+0xa000] ;  /* 0x00a00000dbb8783b */ /* 0x010e620000004200 */
[----:B------:R-:W-:Y:S01]  /*11180*/  FSETP.NEU.FTZ.AND P1, PT, R134, -INF , PT ;  /* 0xff8000008600780b */ /* 0x000fe20003f3d000 */
[----:B------:R2:W3:Y:S01]  /*11190*/  MUFU.EX2 R133, R3 ;  /* 0x0000000300857308 */ /* 0x0004e20000000800 */
[----:B------:R-:W-:Y:S01]  /*111a0*/  FSEL R142, R142, RZ, P2 ;  /* 0x000000ff8e8e7208 */ /* 0x000fe20001000000 */
[----:B------:R-:W-:Y:S01]  /*111b0*/  FADD.FTZ R2, -R2, R132 ;  /* 0x0000008402027221 */ /* 0x000fe20000010100 */
[C---:B------:R-:W-:Y:S01]  /*111c0*/  FSEL R0, R134.reuse, RZ, P1 ;  /* 0x000000ff86007208 */ /* 0x040fe20000800000 */
[----:B------:R-:W-:Y:S01]  /*111d0*/  FMUL.FTZ R143, R134, UR4 ;  /* 0x00000004868f7c20 */ /* 0x000fe20008410000 */
[----:B------:R-:W-:Y:S01]  /*111e0*/  FSEL R188, R188, RZ, P0 ;  /* 0x000000ffbcbc7208 */ /* 0x000fe20000000000 */
[----:B------:R-:W-:Y:S01]  /*111f0*/  FMUL.FTZ R2, R2, UR4 ;  /* 0x0000000402027c20 */ /* 0x000fe20008410000 */
[--C-:B------:R-:W-:Y:S01]  /*11200*/  FFMA.FTZ R176, R176, UR4, -R142.reuse ;  /* 0x00000004b0b07c23 */ /* 0x100fe2000801088e */
[--C-:B------:R-:W-:Y:S01]  /*11210*/  FFMA.FTZ R177, R177, UR4, -R142.reuse ;  /* 0x00000004b1b17c23 */ /* 0x100fe2000801088e */
[--C-:B------:R-:W-:Y:S01]  /*11220*/  FFMA.FTZ R18, R18, UR4, -R142.reuse ;  /* 0x0000000412127c23 */ /* 0x100fe2000801088e */
[----:B------:R4:W5:Y:S01]  /*11230*/  MUFU.EX2 R132, R2 ;  /* 0x0000000200847308 */ /* 0x0009620000000800 */
[----:B------:R-:W-:Y:S01]  /*11240*/  FFMA.FTZ R19, R19, UR4, -R142 ;  /* 0x0000000413137c23 */ /* 0x000fe2000801088e */
[----:B------:R-:W-:Y:S01]  /*11250*/  FSEL R143, R143, RZ, P1 ;  /* 0x000000ff8f8f7208 */ /* 0x000fe20000800000 */
[--C-:B------:R-:W-:Y:S01]  /*11260*/  FFMA.FTZ R10, R10, UR4, -R188.reuse ;  /* 0x000000040a0a7c23 */ /* 0x100fe200080108bc */
[--C-:B------:R-:W-:Y:S01]  /*11270*/  FFMA.FTZ R11, R11, UR4, -R188.reuse ;  /* 0x000000040b0b7c23 */ /* 0x100fe200080108bc */
[--C-:B------:R-:W-:Y:S01]  /*11280*/  FFMA.FTZ R14, R14, UR4, -R188.reuse ;  /* 0x000000040e0e7c23 */ /* 0x100fe200080108bc */
[----:B------:R-:W-:Y:S01]  /*11290*/  FFMA.FTZ R15, R15, UR4, -R188 ;  /* 0x000000040f0f7c23 */ /* 0x000fe200080108bc */
[----:B--2---:R-:W-:Y:S01]  /*112a0*/  FADD.FTZ R3, -R0, R138 ;  /* 0x0000008a00037221 */ /* 0x004fe20000010100 */
[----:B------:R-:W-:Y:S02]  /*112b0*/  FSEL R0, R137, RZ, P0 ;  /* 0x000000ff89007208 */ /* 0x000fe40000000000 */
[----:B------:R-:W-:Y:S01]  /*112c0*/  MUFU.EX2 R34, R177 ;  /* 0x000000b100227308 */ /* 0x000fe20000000800 */
[--C-:B------:R-:W-:Y:S01]  /*112d0*/  FFMA.FTZ R8, R8, UR4, -R143.reuse ;  /* 0x0000000408087c23 */ /* 0x100fe2000801088f */
[--C-:B------:R-:W-:Y:S01]  /*112e0*/  FFMA.FTZ R9, R9, UR4, -R143.reuse ;  /* 0x0000000409097c23 */ /* 0x100fe2000801088f */
[----:B------:R-:W-:Y:S01]  /*112f0*/  FFMA.FTZ R12, R12, UR4, -R143 ;  /* 0x000000040c0c7c23 */ /* 0x000fe2000801088f */
[----:B------:R-:W-:Y:S01]  /*11300*/  FADD.FTZ R0, -R0, R139 ;  /* 0x0000008b00007221 */ /* 0x000fe20000010100 */
[----:B------:R-:W-:Y:S01]  /*11310*/  FFMA.FTZ R13, R13, UR4, -R143 ;  /* 0x000000040d0d7c23 */ /* 0x000fe2000801088f */
[C---:B---3--:R-:W-:Y:S01]  /*11320*/  FMUL.FTZ R4, R133.reuse, R148 ;  /* 0x0000009485047220 */ /* 0x048fe20000410000 */
[----:B------:R-:W-:Y:S03]  /*11330*/  FMUL.FTZ R5, R133, R149 ;  /* 0x0000009585057220 */ /* 0x000fe60000410000 */
[----:B------:R2:W-:Y:S01]  /*11340*/  MUFU.EX2 R250, R18 ;  /* 0x0000001200fa7308 */ /* 0x0005e20000000800 */
[----:B----4-:R-:W-:Y:S01]  /*11350*/  FMUL.FTZ R2, R3, UR4 ;  /* 0x0000000403027c20 */ /* 0x010fe20008410000 */
[----:B------:R-:W-:Y:S01]  /*11360*/  FMUL.FTZ R0, R0, UR4 ;  /* 0x0000000400007c20 */ /* 0x000fe20008410000 */
[C---:B-----5:R-:W-:Y:S01]  /*11370*/  FMUL.FTZ R6, R132.reuse, R150 ;  /* 0x0000009684067220 */ /* 0x060fe20000410000 */
[----:B------:R-:W-:Y:S01]  /*11380*/  FMUL.FTZ R7, R132, R151 ;  /* 0x0000009784077220 */ /* 0x000fe20000410000 */
[----:B------:R-:W-:Y:S01]  /*11390*/  F2FP.BF16.F32.PACK_AB R178, R32, R33 ;  /* 0x0000002120b2723e */ /* 0x000fe200000010ff */
[--C-:B------:R-:W-:Y:S01]  /*113a0*/  FFMA.FTZ R3, R189, UR4, -R141.reuse ;  /* 0x00000004bd037c23 */ /* 0x100fe2000801088d */
[C---:B------:R-:W-:Y:S03]  /*113b0*/  FMUL.FTZ R16, R133.reuse, R156 ;  /* 0x0000009c85107220 */ /* 0x040fe60000410000 */
[----:B------:R-:W3:Y:S01]  /*113c0*/  MUFU.EX2 R251, R19 ;  /* 0x0000001300fb7308 */ /* 0x000ee20000000800 */
[C---:B------:R-:W-:Y:S01]  /*113d0*/  FMUL.FTZ R17, R133.reuse, R157 ;  /* 0x0000009d85117220 */ /* 0x040fe20000410000 */
[----:B------:R-:W-:Y:S01]  /*113e0*/  LDSM.16.MT88.4 R148, [R221+0xa000] ;  /* 0x00a00000dd94783b */ /* 0x000fe20000004200 */
[C---:B------:R-:W-:Y:S01]  /*113f0*/  FMUL.FTZ R36, R133.reuse, R36 ;  /* 0x0000002485247220 */ /* 0x040fe20000410000 */
[C---:B------:R-:W-:Y:S01]  /*11400*/  FMUL.FTZ R37, R133.reuse, R37 ;  /* 0x0000002585257220 */ /* 0x040fe20000410000 */
[C---:B------:R-:W-:Y:S01]  /*11410*/  FMUL.FTZ R38, R132.reuse, R38 ;  /* 0x0000002684267220 */ /* 0x040fe20000410000 */
[C---:B------:R-:W-:Y:S01]  /*11420*/  FMUL.FTZ R39, R132.reuse, R39 ;  /* 0x0000002784277220 */ /* 0x040fe20000410000 */
[C---:B------:R-:W-:Y:S03]  /*11430*/  FMUL.FTZ R48, R133.reuse, R48 ;  /* 0x0000003085307220 */ /* 0x040fe60000410000 */
[----:B------:R4:W5:Y:S01]  /*11440*/  MUFU.EX2 R252, R176 ;  /* 0x000000b000fc7308 */ /* 0x0009620000000800 */
[C---:B--2---:R-:W-:Y:S01]  /*11450*/  FMUL.FTZ R18, R132.reuse, R158 ;  /* 0x0000009e84127220 */ /* 0x044fe20000410000 */
[C---:B------:R-:W-:Y:S01]  /*11460*/  FMUL.FTZ R49, R133.reuse, R49 ;  /* 0x0000003185317220 */ /* 0x040fe20000410000 */
[C---:B------:R-:W-:Y:S01]  /*11470*/  FMUL.FTZ R50, R132.reuse, R50 ;  /* 0x0000003284327220 */ /* 0x040fe20000410000 */
[C---:B------:R-:W-:Y:S01]  /*11480*/  FMUL.FTZ R51, R132.reuse, R51 ;  /* 0x0000003384337220 */ /* 0x040fe20000410000 */
[C---:B------:R-:W-:Y:S01]  /*11490*/  FMUL.FTZ R52, R133.reuse, R52 ;  /* 0x0000003485347220 */ /* 0x040fe20000410000 */
[----:B------:R-:W-:Y:S01]  /*114a0*/  FMUL.FTZ R53, R133, R53 ;  /* 0x0000003585357220 */ /* 0x000fe20000410000 */
[C---:B------:R-:W-:Y:S03]  /*114b0*/  FMUL.FTZ R54, R132.reuse, R54 ;  /* 0x0000003684367220 */ /* 0x040fe60000410000 */
[----:B------:R-:W-:Y:S01]  /*114c0*/  MUFU.EX2 R249, R8 ;  /* 0x0000000800f97308 */ /* 0x000fe20000000800 */
[----:B---3--:R-:W-:Y:S01]  /*114d0*/  F2FP.BF16.F32.PACK_AB R179, R251, R250 ;  /* 0x000000fafbb3723e */ /* 0x008fe200000010ff */
[C---:B------:R-:W-:Y:S01]  /*114e0*/  FMUL.FTZ R19, R132.reuse, R159 ;  /* 0x0000009f84137220 */ /* 0x040fe20000410000 */
[C---:B------:R-:W-:Y:S01]  /*114f0*/  FMUL.FTZ R55, R132.reuse, R55 ;  /* 0x0000003784377220 */ /* 0x040fe20000410000 */
[C---:B------:R-:W-:Y:S01]  /*11500*/  FMUL.FTZ R64, R133.reuse, R64 ;  /* 0x0000004085407220 */ /* 0x040fe20000410000 */
[C---:B------:R-:W-:Y:S01]  /*11510*/  FMUL.FTZ R65, R133.reuse, R65 ;  /* 0x0000004185417220 */ /* 0x040fe20000410000 */
[C---:B------:R-:W-:Y:S01]  /*11520*/  FMUL.FTZ R66, R132.reuse, R66 ;  /* 0x0000004284427220 */ /* 0x040fe20000410000 */
[----:B------:R-:W-:Y:S03]  /*11530*/  FMUL.FTZ R67, R132, R67 ;  /* 0x0000004384437220 */ /* 0x000fe60000410000 */
[----:B------:R-:W2:Y:S01]  /*11540*/  MUFU.EX2 R214, R9 ;  /* 0x0000000900d67308 */ /* 0x000ea20000000800 */
[----:B----4-:R-:W-:Y:S01]  /*11550*/  F2FP.BF16.F32.PACK_AB R176, R204, R35 ;  /* 0x00000023ccb0723e */ /* 0x010fe200000010ff */
[----:B------:R-:W-:Y:S01]  /*11560*/  FMUL.FTZ R68, R133, R68 ;  /* 0x0000004485447220 */ /* 0x000fe20000410000 */
[----:B-----5:R-:W-:Y:S01]  /*11570*/  F2FP.BF16.F32.PACK_AB R177, R34, R252 ;  /* 0x000000fc22b1723e */ /* 0x020fe200000010ff */
[----:B------:R-:W-:Y:S01]  /*11580*/  LDSM.16.MT88.4 R156, [R217+0xa800] ;  /* 0x00a80000d99c783b */ /* 0x000fe20000004200 */
[----:B------:R-:W-:Y:S01]  /*11590*/  FFMA.FTZ R138, R191, UR4, -R142 ;  /* 0x00000004bf8a7c23 */ /* 0x000fe2000801088e */
[----:B------:R-:W-:Y:S01]  /*115a0*/  FFMA.FTZ R140, R140, UR4, -R188 ;  /* 0x000000048c8c7c23 */ /* 0x000fe200080108bc */
[C---:B------:R-:W-:Y:S03]  /*115b0*/  FMUL.FTZ R84, R133.reuse, R84 ;  /* 0x0000005485547220 */ /* 0x040fe60000410000 */
[----:B------:R-:W-:Y:S01]  /*115c0*/  MUFU.EX2 R215, R12 ;  /* 0x0000000c00d77308 */ /* 0x000fe20000000800 */
[C---:B------:R-:W-:Y:S01]  /*115d0*/  FMUL.FTZ R85, R133.reuse, R85 ;  /* 0x0000005585557220 */ /* 0x040fe20000410000 */
[-C--:B------:R-:W-:Y:S01]  /*115e0*/  HMMA.16816.F32.BF16 R4, R176, R20.reuse, R4 ;  /* 0x00000014b004723c */ /* 0x080fe20000041804 */
[----:B------:R-:W-:Y:S04]  /*115f0*/  PLOP3.LUT P0, PT, PT, PT, UP0, 0x80, 0x0 ;  /* 0x000000000000781c */ /* 0x000fe80003f0f008 */
[C---:B------:R-:W-:Y:S03]  /*11600*/  FMUL.FTZ R69, R133.reuse, R69 ;  /* 0x0000004585457220 */ /* 0x040fe60000410000 */
[----:B------:R-:W3:Y:S03]  /*11610*/  MUFU.EX2 R240, R13 ;  /* 0x0000000d00f07308 */ /* 0x000ee60000000800 */
[----:B--2---:R-:W-:Y:S01]  /*11620*/  F2FP.BF16.F32.PACK_AB R180, R214, R249 ;  /* 0x000000f9d6b4723e */ /* 0x004fe200000010ff */
[C---:B------:R-:W-:Y:S01]  /*11630*/  FMUL.FTZ R70, R132.reuse, R70 ;  /* 0x0000004684467220 */ /* 0x040fe20000410000 */
[C---:B------:R-:W-:Y:S01]  /*11640*/  FMUL.FTZ R71, R132.reuse, R71 ;  /* 0x0000004784477220 */ /* 0x040fe20000410000 */
[C---:B------:R-:W-:Y:S01]  /*11650*/  FMUL.FTZ R80, R133.reuse, R80 ;  /* 0x0000005085507220 */ /* 0x040fe20000410000 */
        /* <DEDUP_REMOVED lines=8> */
[----:B------:R-:W-:Y:S03]  /*116e0*/  FMUL.FTZ R98, R132, R98 ;  /* 0x0000006284627220 */ /* 0x000fe60000410000 */
[----:B------:R-:W2:Y:S01]  /*116f0*/  MUFU.EX2 R211, R11 ;  /* 0x0000000b00d37308 */ /* 0x000ea20000000800 */
[----:B---3--:R-:W-:Y:S01]  /*11700*/  F2FP.BF16.F32.PACK_AB R182, R240, R215 ;  /* 0x000000d7f0b6723e */ /* 0x008fe200000010ff */
[C---:B------:R-:W-:Y:S01]  /*11710*/  FMUL.FTZ R99, R132.reuse, R99 ;  /* 0x0000006384637220 */ /* 0x040fe20000410000 */
[C---:B------:R-:W-:Y:S01]  /*11720*/  FMUL.FTZ R100, R133.reuse, R100 ;  /* 0x0000006485647220 */ /* 0x040fe20000410000 */
        /* <DEDUP_REMOVED lines=9> */
[----:B------:R-:W-:Y:S01]  /*117c0*/  FMUL.FTZ R117, R133, R117 ;  /* 0x0000007585757220 */ /* 0x000fe20000410000 */
[C---:B------:R-:W-:Y:S01]  /*117d0*/  FMUL.FTZ R118, R132.reuse, R118 ;  /* 0x0000007684767220 */ /* 0x040fe20000410000 */
[C---:B------:R-:W-:Y:S03]  /*117e0*/  FMUL.FTZ R119, R132.reuse, R119 ;  /* 0x0000007784777220 */ /* 0x040fe60000410000 */
[----:B------:R-:W3:Y:S01]  /*117f0*/  MUFU.EX2 R212, R15 ;  /* 0x0000000f00d47308 */ /* 0x000ee20000000800 */
[----:B--2---:R-:W-:Y:S01]  /*11800*/  F2FP.BF16.F32.PACK_AB R181, R211, R210 ;  /* 0x000000d2d3b5723e */ /* 0x004fe200000010ff */
[C---:B------:R-:W-:Y:S01]  /*11810*/  FMUL.FTZ R128, R133.reuse, R128 ;  /* 0x0000008085807220 */ /* 0x040fe20000410000 */
[C---:B------:R-:W-:Y:S01]  /*11820*/  FMUL.FTZ R129, R133.reuse, R129 ;  /* 0x0000008185817220 */ /* 0x040fe20000410000 */
[C---:B------:R-:W-:Y:S01]  /*11830*/  FMUL.FTZ R130, R132.reuse, R130 ;  /* 0x0000008284827220 */ /* 0x040fe20000410000 */
[----:B------:R-:W-:Y:S05]  /*11840*/  FMUL.FTZ R131, R132, R131 ;  /* 0x0000008384837220 */ /* 0x000fea0000410000 */
[----:B------:R-:W2:Y:S10]  /*11850*/  MUFU.EX2 R2, R2 ;  /* 0x0000000200027308 */ /* 0x000eb40000000800 */
[----:B------:R-:W4:Y:S01]  /*11860*/  MUFU.EX2 R0, R0 ;  /* 0x0000000000007308 */ /* 0x000f220000000800 */
[----:B---3--:R-:W-:Y:S09]  /*11870*/  F2FP.BF16.F32.PACK_AB R183, R212, R213 ;  /* 0x000000d5d4b7723e */ /* 0x008ff200000010ff */
[----:B------:R3:W-:Y:S01]  /*11880*/  MUFU.EX2 R248, R3 ;  /* 0x0000000300f87308 */ /* 0x0007e20000000800 */
[C---:B--2---:R-:W-:Y:S01]  /*11890*/  FMUL.FTZ R8, R2.reuse, R144 ;  /* 0x0000009002087220 */ /* 0x044fe20000410000 */
[C---:B------:R-:W-:Y:S01]  /*118a0*/  FMUL.FTZ R9, R2.reuse, R145 ;  /* 0x0000009102097220 */ /* 0x040fe20000410000 */
[C---:B------:R-:W-:Y:S01]  /*118b0*/  FMUL.FTZ R12, R2.reuse, R152 ;  /* 0x00000098020c7220 */ /* 0x040fe20000410000 */
[C---:B------:R-:W-:Y:S01]  /*118c0*/  FMUL.FTZ R13, R2.reuse, R153 ;  /* 0x00000099020d7220 */ /* 0x040fe20000410000 */
[C---:B------:R-:W-:Y:S01]  /*118d0*/  FMUL.FTZ R24, R2.reuse, R160 ;  /* 0x000000a002187220 */ /* 0x040fe20000410000 */
[C---:B------:R-:W-:Y:S01]  /*118e0*/  FMUL.FTZ R25, R2.reuse, R161 ;  /* 0x000000a102197220 */ /* 0x040fe20000410000 */
[C---:B------:R-:W-:Y:S01]  /*118f0*/  FMUL.FTZ R28, R2.reuse, R168 ;  /* 0x000000a8021c7220 */ /* 0x040fe20000410000 */
[----:B------:R-:W-:Y:S01]  /*11900*/  FMUL.FTZ R29, R2, R169 ;  /* 0x000000a9021d7220 */ /* 0x000fe20000410000 */
[C---:B----4-:R-:W-:Y:S01]  /*11910*/  FMUL.FTZ R10, R0.reuse, R146 ;  /* 0x00000092000a7220 */ /* 0x050fe20000410000 */
[C---:B------:R-:W-:Y:S01]  /*11920*/  FMUL.FTZ R11, R0.reuse, R147 ;  /* 0x00000093000b7220 */ /* 0x040fe20000410000 */
[C---:B------:R-:W-:Y:S01]  /*11930*/  FMUL.FTZ R14, R0.reuse, R154 ;  /* 0x0000009a000e7220 */ /* 0x040fe20000410000 */
[C---:B------:R-:W-:Y:S01]  /*11940*/  FMUL.FTZ R15, R0.reuse, R155 ;  /* 0x0000009b000f7220 */ /* 0x040fe20000410000 */
[----:B------:R-:W2:Y:S01]  /*11950*/  LDSM.16.MT88.4 R144, [R222+0xa000] ;  /* 0x00a00000de90783b */ /* 0x000ea20000004200 */
[C---:B------:R-:W-:Y:S01]  /*11960*/  FMUL.FTZ R26, R0.reuse, R162 ;  /* 0x000000a2001a7220 */ /* 0x040fe20000410000 */
[C---:B------:R-:W-:Y:S01]  /*11970*/  FMUL.FTZ R27, R0.reuse, R163 ;  /* 0x000000a3001b7220 */ /* 0x040fe20000410000 */
[----:B------:R-:W-:Y:S01]  /*11980*/  FMUL.FTZ R30, R0, R170 ;  /* 0x000000aa001e7220 */ /* 0x000fe20000410000 */
[C---:B------:R-:W-:Y:S01]  /*11990*/  HMMA.16816.F32.BF16 R8, R180.reuse, R20, R8 ;  /* 0x00000014b408723c */ /* 0x040fe20000041808 */
[----:B------:R4:W-:Y:S03]  /*119a0*/  MUFU.EX2 R246, R138 ;  /* 0x0000008a00f67308 */ /* 0x0009e60000000800 */
[----:B------:R-:W5:Y:S01]  /*119b0*/  LDSM.16.MT88.4 R152, [R217+0xb000] ;  /* 0x00b00000d998783b */ /* 0x000f620000004200 */
[----:B---3--:R-:W-:Y:S01]  /*119c0*/  FFMA.FTZ R3, R190, UR4, -R141 ;  /* 0x00000004be037c23 */ /* 0x008fe2000801088d */
[-C--:B------:R-:W-:Y:S05]  /*119d0*/  HMMA.16816.F32.BF16 R12, R180, R22.reuse, R12 ;  /* 0x00000016b40c723c */ /* 0x080fea000004180c */
[----:B------:R3:W2:Y:S01]  /*119e0*/  MUFU.EX2 R247, R3 ;  /* 0x0000000300f77308 */ /* 0x0006a20000000800 */
[C---:B------:R-:W-:Y:S01]  /*119f0*/  FMUL.FTZ R20, R133.reuse, R164 ;  /* 0x000000a485147220 */ /* 0x040fe20000410000 */
[C---:B------:R-:W-:Y:S04]  /*11a00*/  HMMA.16816.F32.BF16 R16, R176.reuse, R22, R16 ;  /* 0x00000016b010723c */ /* 0x040fe80000041810 */
[C---:B------:R-:W-:Y:S01]  /*11a10*/  FMUL.FTZ R21, R133.reuse, R165 ;  /* 0x000000a585157220 */ /* 0x040fe20000410000 */
[----:B------:R-:W-:Y:S02]  /*11a20*/  FMUL.FTZ R31, R0, R171 ;  /* 0x000000ab001f7220 */ /* 0x000fe40000410000 */
[C---:B------:R-:W-:Y:S01]  /*11a30*/  FMUL.FTZ R22, R132.reuse, R166 ;  /* 0x000000a684167220 */ /* 0x040fe20000410000 */
[----:B------:R-:W-:Y:S03]  /*11a40*/  FMUL.FTZ R23, R132, R167 ;  /* 0x000000a784177220 */ /* 0x000fe60000410000 */
[----:B----4-:R-:W-:Y:S01]  /*11a50*/  FFMA.FTZ R138, R196, UR4, -R143 ;  /* 0x00000004c48a7c23 */ /* 0x010fe2000801088f */
[----:B------:R-:W-:Y:S01]  /*11a60*/  MOV R164, R204 ;  /* 0x000000cc00a47202 */ /* 0x000fe20000000f00 */
[----:B------:R-:W-:Y:S01]  /*11a70*/  FMUL.FTZ R40, R2, R40 ;  /* 0x0000002802287220 */ /* 0x000fe20000410000 */
[--C-:B---3--:R-:W-:Y:S01]  /*11a80*/  FFMA.FTZ R3, R192, UR4, -R142.reuse ;  /* 0x00000004c0037c23 */ /* 0x108fe2000801088e */
[-C--:B-1----:R-:W-:Y:S01]  /*11a90*/  HMMA.16816.F32.BF16 R20, R176, R184.reuse, R20 ;  /* 0x000000b8b014723c */ /* 0x082fe20000041814 */
[----:B------:R-:W-:Y:S02]  /*11aa0*/  MUFU.EX2 R209, R138 ;  /* 0x0000008a00d17308 */ /* 0x000fe40000000800 */
[----:B------:R-:W-:Y:S01]  /*11ab0*/  MOV R165, R35 ;  /* 0x0000002300a57202 */ /* 0x000fe20000000f00 */
[C---:B------:R-:W-:Y:S01]  /*11ac0*/  FMUL.FTZ R35, R132.reuse, R175 ;  /* 0x000000af84237220 */ /* 0x040fe20000410000 */
[----:B------:R-:W-:Y:S01]  /*11ad0*/  MOV R166, R34 ;  /* 0x0000002200a67202 */ /* 0x000fe20000000f00 */
[C---:B------:R-:W-:Y:S05]  /*11ae0*/  HMMA.16816.F32.BF16 R24, R180.reuse, R184, R24 ;  /* 0x000000b8b418723c */ /* 0x040fea0000041818 */
[----:B------:R1:W3:Y:S01]  /*11af0*/  MUFU.EX2 R245, R3 ;  /* 0x0000000300f57308 */ /* 0x0002e20000000800 */
[----:B------:R-:W-:Y:S01]  /*11b00*/  MOV R167, R33 ;  /* 0x0000002100a77202 */ /* 0x000fe20000000f00 */
[-C--:B------:R-:W-:Y:S04]  /*11b10*/  HMMA.16816.F32.BF16 R28, R180, R186.reuse, R28 ;  /* 0x000000bab41c723c */ /* 0x080fe8000004181c */
[----:B------:R-:W-:Y:S01]  /*11b20*/  MOV R160, R32 ;  /* 0x0000002000a07202 */ /* 0x000fe20000000f00 */
[C---:B------:R-:W-:Y:S01]  /*11b30*/  FMUL.FTZ R32, R133.reuse, R172 ;  /* 0x000000ac85207220 */ /* 0x040fe20000410000 */
[----:B------:R-:W-:Y:S01]  /*11b40*/  FMUL.FTZ R33, R133, R173 ;  /* 0x000000ad85217220 */ /* 0x000fe20000410000 */
[----:B------:R-:W-:Y:S01]  /*11b50*/  FMUL.FTZ R34, R132, R174 ;  /* 0x000000ae84227220 */ /* 0x000fe20000410000 */
[----:B------:R4:W-:Y:S01]  /*11b60*/  MUFU.EX2 R138, R140 ;  /* 0x0000008c008a7308 */ /* 0x0009e20000000800 */
[----:B------:R-:W-:Y:S02]  /*11b70*/  LDSM.16.MT88.4 R172, [R219+0xa800] ;  /* 0x00a80000dbac783b */ /* 0x000fe40000004200 */
[----:B------:R-:W-:Y:S01]  /*11b80*/  FMUL.FTZ R41, R2, R41 ;  /* 0x0000002902297220 */ /* 0x000fe20000410000 */
[C---:B------:R-:W-:Y:S01]  /*11b90*/  FMUL.FTZ R42, R0.reuse, R42 ;  /* 0x0000002a002a7220 */ /* 0x040fe20000410000 */
[----:B------:R-:W-:Y:S01]  /*11ba0*/  FMUL.FTZ R43, R0, R43 ;  /* 0x0000002b002b7220 */ /* 0x000fe20000410000 */
[--C-:B-1----:R-:W-:Y:S01]  /*11bb0*/  FFMA.FTZ R3, R194, UR4, -R141.reuse ;  /* 0x00000004c2037c23 */ /* 0x102fe2000801088d */
[C---:B------:R-:W-:Y:S02]  /*11bc0*/  HMMA.16816.F32.BF16 R32, R176.reuse, R186, R32 ;  /* 0x000000bab020723c */ /* 0x040fe40000041820 */
[----:B------:R-:W-:Y:S02]  /*11bd0*/  LDSM.16.MT88.4 R184, [R222+0xa800] ;  /* 0x00a80000deb8783b */ /* 0x000fe40000004200 */
[----:B------:R-:W-:Y:S01]  /*11be0*/  FFMA.FTZ R141, R193, UR4, -R141 ;  /* 0x00000004c18d7c23 */ /* 0x000fe2000801088d */
[----:B------:R1:W-:Y:S01]  /*11bf0*/  MUFU.EX2 R243, R3 ;  /* 0x0000000300f37308 */ /* 0x0003e20000000800 */
[-C--:B--2---:R-:W-:Y:S05]  /*11c00*/  HMMA.16816.F32.BF16 R36, R176, R144.reuse, R36 ;  /* 0x00000090b024723c */ /* 0x084fea0000041824 */
[C---:B------:R-:W-:Y:S01]  /*11c10*/  FMUL.FTZ R44, R2.reuse, R44 ;  /* 0x0000002c022c7220 */ /* 0x040fe20000410000 */
[C---:B------:R-:W-:Y:S03]  /*11c20*/  HMMA.16816.F32.BF16 R40, R180.reuse, R144, R40 ;  /* 0x00000090b428723c */ /* 0x040fe60000041828 */
[----:B------:R-:W2:Y:S02]  /*11c30*/  MUFU.EX2 R244, R141 ;  /* 0x0000008d00f47308 */ /* 0x000ea40000000800 */
[----:B------:R-:W-:Y:S01]  /*11c40*/  FMUL.FTZ R45, R2, R45 ;  /* 0x0000002d022d7220 */ /* 0x000fe20000410000 */
[C---:B------:R-:W-:Y:S01]  /*11c50*/  FMUL.FTZ R46, R0.reuse, R46 ;  /* 0x0000002e002e7220 */ /* 0x040fe20000410000 */
[----:B------:R-:W-:Y:S01]  /*11c60*/  FMUL.FTZ R47, R0, R47 ;  /* 0x0000002f002f7220 */ /* 0x000fe20000410000 */
[----:B----4-:R-:W-:Y:S03]  /*11c70*/  F2FP.BF16.F32.PACK_AB R140, R247, R248 ;  /* 0x000000f8f78c723e */ /* 0x010fe600000010ff */
[--C-:B-1----:R-:W-:Y:S01]  /*11c80*/  FFMA.FTZ R3, R198, UR4, -R142.reuse ;  /* 0x00000004c6037c23 */ /* 0x102fe2000801088e */
[----:B------:R-:W-:Y:S01]  /*11c90*/  FFMA.FTZ R142, R197, UR4, -R142 ;  /* 0x00000004c58e7c23 */ /* 0x000fe2000801088e */
[C---:B------:R-:W-:Y:S01]  /*11ca0*/  FMUL.FTZ R56, R2.reuse, R56 ;  /* 0x0000003802387220 */ /* 0x040fe20000410000 */
[-C--:B------:R-:W-:Y:S01]  /*11cb0*/  HMMA.16816.F32.BF16 R44, R180, R146.reuse, R44 ;  /* 0x00000092b42c723c */ /* 0x080fe2000004182c */
[----:B------:R1:W-:Y:S02]  /*11cc0*/  MUFU.EX2 R241, R3 ;  /* 0x0000000300f17308 */ /* 0x0003e40000000800 */
[----:B------:R-:W-:Y:S01]  /*11cd0*/  FMUL.FTZ R57, R2, R57 ;  /* 0x0000003902397220 */ /* 0x000fe20000410000 */
[C---:B------:R-:W-:Y:S01]  /*11ce0*/  FMUL.FTZ R58, R0.reuse, R58 ;  /* 0x0000003a003a7220 */ /* 0x040fe20000410000 */
[----:B------:R-:W-:Y:S01]  /*11cf0*/  FMUL.FTZ R59, R0, R59 ;  /* 0x0000003b003b7220 */ /* 0x000fe20000410000 */
[C---:B------:R-:W-:Y:S01]  /*11d00*/  HMMA.16816.F32.BF16 R48, R176.reuse, R146, R48 ;  /* 0x00000092b030723c */ /* 0x040fe20000041830 */
[----:B------:R-:W4:Y:S04]  /*11d10*/  LDSM.16.MT88.4 R144, [R219+0xb000] ;  /* 0x00b00000db90783b */ /* 0x000f280000004200 */
[----:B------:R-:W2:Y:S01]  /*11d20*/  MUFU.EX2 R242, R142 ;  /* 0x0000008e00f27308 */ /* 0x000ea20000000800 */
[C---:B------:R-:W-:Y:S01]  /*11d30*/  FMUL.FTZ R60, R2.reuse, R60 ;  /* 0x0000003c023c7220 */ /* 0x040fe20000410000 */
[-C--:B------:R-:W-:Y:S04]  /*11d40*/  HMMA.16816.F32.BF16 R52, R176, R148.reuse, R52 ;  /* 0x00000094b034723c */ /* 0x080fe80000041834 */
[----:B------:R-:W-:Y:S02]  /*11d50*/  FMUL.FTZ R61, R2, R61 ;  /* 0x0000003d023d7220 */ /* 0x000fe40000410000 */
[C---:B------:R-:W-:Y:S05]  /*11d60*/  HMMA.16816.F32.BF16 R56, R180.reuse, R148, R56 ;  /* 0x00000094b438723c */ /* 0x040fea0000041838 */
[C---:B------:R-:W-:Y:S01]  /*11d70*/  FMUL.FTZ R62, R0.reuse, R62 ;  /* 0x0000003e003e7220 */ /* 0x040fe20000410000 */
[----:B------:R-:W-:Y:S01]  /*11d80*/  FMUL.FTZ R63, R0, R63 ;  /* 0x0000003f003f7220 */ /* 0x000fe20000410000 */
[--C-:B-1----:R-:W-:Y:S01]  /*11d90*/  FFMA.FTZ R3, R195, UR4, -R143.reuse ;  /* 0x00000004c3037c23 */ /* 0x102fe2000801088f */
[C---:B------:R-:W-:Y:S01]  /*11da0*/  FMUL.FTZ R72, R2.reuse, R72 ;  /* 0x0000004802487220 */ /* 0x040fe20000410000 */
[----:B------:R-:W-:Y:S02]  /*11db0*/  LDSM.16.MT88.4 R192, [R219+0xb800] ;  /* 0x00b80000dbc0783b */ /* 0x000fe40000004200 */
[----:B------:R1:W2:Y:S01]  /*11dc0*/  MUFU.EX2 R208, R3 ;  /* 0x0000000300d07308 */ /* 0x0002a20000000800 */
[----:B------:R-:W-:Y:S01]  /*11dd0*/  FMUL.FTZ R73, R2, R73 ;  /* 0x0000004902497220 */ /* 0x000fe20000410000 */
[-C--:B------:R-:W-:Y:S03]  /*11de0*/  HMMA.16816.F32.BF16 R60, R180, R150.reuse, R60 ;  /* 0x00000096b43c723c */ /* 0x080fe6000004183c */
[C---:B------:R-:W-:Y:S01]  /*11df0*/  FMUL.FTZ R74, R0.reuse, R74 ;  /* 0x0000004a004a7220 */ /* 0x040fe20000410000 */
[----:B------:R-:W-:Y:S01]  /*11e00*/  FMUL.FTZ R75, R0, R75 ;  /* 0x0000004b004b7220 */ /* 0x000fe20000410000 */
[C---:B------:R-:W-:Y:S01]  /*11e10*/  FMUL.FTZ R76, R2.reuse, R76 ;  /* 0x0000004c024c7220 */ /* 0x040fe20000410000 */
[C---:B------:R-:W-:Y:S01]  /*11e20*/  HMMA.16816.F32.BF16 R64, R176.reuse, R150, R64 ;  /* 0x00000096b040723c */ /* 0x040fe20000041840 */
[----:B------:R-:W3:Y:S04]  /*11e30*/  LDSM.16.MT88.4 R148, [R222+0xb000] ;  /* 0x00b00000de94783b */ /* 0x000ee80000004200 */
[----:B------:R-:W-:Y:S01]  /*11e40*/  FMUL.FTZ R77, R2, R77 ;  /* 0x0000004d024d7220 */ /* 0x000fe20000410000 */
[-C--:B-----5:R-:W-:Y:S05]  /*11e50*/  HMMA.16816.F32.BF16 R68, R176, R152.reuse, R68 ;  /* 0x00000098b044723c */ /* 0x0a0fea0000041844 */
[C---:B------:R-:W-:Y:S01]  /*11e60*/  FMUL.FTZ R78, R0.reuse, R78 ;  /* 0x0000004e004e7220 */ /* 0x040fe20000410000 */
[C---:B------:R-:W-:Y:S05]  /*11e70*/  HMMA.16816.F32.BF16 R72, R180.reuse, R152, R72 ;  /* 0x00000098b448723c */ /* 0x040fea0000041848 */
[----:B------:R-:W-:Y:S01]  /*11e80*/  FMUL.FTZ R79, R0, R79 ;  /* 0x0000004f004f7220 */ /* 0x000fe20000410000 */
[--C-:B-1----:R-:W-:Y:S01]  /*11e90*/  FFMA.FTZ R3, R199, UR4, -R143.reuse ;  /* 0x00000004c7037c23 */ /* 0x102fe2000801088f */
[----:B------:R-:W-:Y:S01]  /*11ea0*/  FFMA.FTZ R143, R200, UR4, -R143 ;  /* 0x00000004c88f7c23 */ /* 0x000fe2000801088f */
[----:B------:R-:W-:Y:S02]  /*11eb0*/  LDSM.16.MT88.4 R196, [R222+0xb800] ;  /* 0x00b80000dec4783b */ /* 0x000fe40000004200 */
[----:B------:R1:W-:Y:S01]  /*11ec0*/  MUFU.EX2 R207, R3 ;  /* 0x0000000300cf7308 */ /* 0x0003e20000000800 */
[C---:B------:R-:W-:Y:S01]  /*11ed0*/  FMUL.FTZ R88, R2.reuse, R88 ;  /* 0x0000005802587220 */ /* 0x040fe20000410000 */
[-C--:B------:R-:W-:Y:S03]  /*11ee0*/  HMMA.16816.F32.BF16 R76, R180, R154.reuse, R76 ;  /* 0x0000009ab44c723c */ /* 0x080fe6000004184c */
[----:B------:R-:W-:Y:S01]  /*11ef0*/  FMUL.FTZ R89, R2, R89 ;  /* 0x0000005902597220 */ /* 0x000fe20000410000 */
[C---:B------:R-:W-:Y:S01]  /*11f00*/  FMUL.FTZ R90, R0.reuse, R90 ;  /* 0x0000005a005a7220 */ /* 0x040fe20000410000 */
[----:B------:R-:W-:Y:S01]  /*11f10*/  FMUL.FTZ R91, R0, R91 ;  /* 0x0000005b005b7220 */ /* 0x000fe20000410000 */
[C---:B------:R-:W-:Y:S02]  /*11f20*/  HMMA.16816.F32.BF16 R80, R176.reuse, R154, R80 ;  /* 0x0000009ab050723c */ /* 0x040fe40000041850 */
[----:B------:R-:W5:Y:S03]  /*11f30*/  MUFU.EX2 R206, R143 ;  /* 0x0000008f00ce7308 */ /* 0x000f660000000800 */
[C---:B------:R-:W-:Y:S01]  /*11f40*/  FMUL.FTZ R92, R2.reuse, R92 ;  /* 0x0000005c025c7220 */ /* 0x040fe20000410000 */
[-C--:B----4-:R-:W-:Y:S05]  /*11f50*/  HMMA.16816.F32.BF16 R84, R176, R144.reuse, R84 ;  /* 0x00000090b054723c */ /* 0x090fea0000041854 */
[----:B------:R-:W-:Y:S01]  /*11f60*/  FMUL.FTZ R93, R2, R93 ;  /* 0x0000005d025d7220 */ /* 0x000fe20000410000 */
[C---:B------:R-:W-:Y:S05]  /*11f70*/  HMMA.16816.F32.BF16 R88, R180.reuse, R144, R88 ;  /* 0x00000090b458723c */ /* 0x040fea0000041858 */
[C---:B------:R-:W-:Y:S01]  /*11f80*/  FMUL.FTZ R94, R0.reuse, R94 ;  /* 0x0000005e005e7220 */ /* 0x040fe20000410000 */
[----:B------:R-:W-:Y:S01]  /*11f90*/  FMUL.FTZ R95, R0, R95 ;  /* 0x0000005f005f7220 */ /* 0x000fe20000410000 */
[--C-:B-1----:R-:W-:Y:S01]  /*11fa0*/  FFMA.FTZ R3, R201, UR4, -R188.reuse ;  /* 0x00000004c9037c23 */ /* 0x102fe200080108bc */
[C---:B------:R-:W-:Y:S03]  /*11fb0*/  FMUL.FTZ R104, R2.reuse, R104 ;  /* 0x0000006802687220 */ /* 0x040fe60000410000 */
[----:B------:R1:W-:Y:S01]  /*11fc0*/  MUFU.EX2 R205, R3 ;  /* 0x0000000300cd7308 */ /* 0x0003e20000000800 */
[----:B------:R-:W-:Y:S01]  /*11fd0*/  FMUL.FTZ R105, R2, R105 ;  /* 0x0000006902697220 */ /* 0x000fe20000410000 */
[-C--:B------:R-:W-:Y:S03]  /*11fe0*/  HMMA.16816.F32.BF16 R92, R180, R146.reuse, R92 ;  /* 0x00000092b45c723c */ /* 0x080fe6000004185c */
[C---:B------:R-:W-:Y:S01]  /*11ff0*/  FMUL.FTZ R106, R0.reuse, R106 ;  /* 0x0000006a006a7220 */ /* 0x040fe20000410000 */
[----:B------:R-:W-:Y:S01]  /*12000*/  FMUL.FTZ R107, R0, R107 ;  /* 0x0000006b006b7220 */ /* 0x000fe20000410000 */
[C---:B------:R-:W-:Y:S01]  /*12010*/  FMUL.FTZ R108, R2.reuse, R108 ;  /* 0x0000006c026c7220 */ /* 0x040fe20000410000 */
[C---:B------:R-:W-:Y:S01]  /*12020*/  HMMA.16816.F32.BF16 R96, R176.reuse, R146, R96 ;  /* 0x00000092b060723c */ /* 0x040fe20000041860 */
[----:B------:R-:W4:Y:S04]  /*12030*/  LDSM.16.MT88.4 R144, [R221+0xb000] ;  /* 0x00b00000dd90783b */ /* 0x000f280000004200 */
[----:B------:R-:W-:Y:S01]  /*12040*/  FMUL.FTZ R109, R2, R109 ;  /* 0x0000006d026d7220 */ /* 0x000fe20000410000 */
[-C--:B---3--:R-:W-:Y:S05]  /*12050*/  HMMA.16816.F32.BF16 R100, R176, R148.reuse, R100 ;  /* 0x00000094b064723c */ /* 0x088fea0000041864 */
[C---:B------:R-:W-:Y:S01]  /*12060*/  FMUL.FTZ R110, R0.reuse, R110 ;  /* 0x0000006e006e7220 */ /* 0x040fe20000410000 */
[C---:B------:R-:W-:Y:S05]  /*12070*/  HMMA.16816.F32.BF16 R104, R180.reuse, R148, R104 ;  /* 0x00000094b468723c */ /* 0x040fea0000041868 */
[----:B------:R-:W-:Y:S01]  /*12080*/  FMUL.FTZ R111, R0, R111 ;  /* 0x0000006f006f7220 */ /* 0x000fe20000410000 */
[--C-:B-1----:R-:W-:Y:S01]  /*12090*/  FFMA.FTZ R3, R202, UR4, -R188.reuse ;  /* 0x00000004ca037c23 */ /* 0x102fe200080108bc */
[C---:B------:R-:W-:Y:S01]  /*120a0*/  FMUL.FTZ R120, R2.reuse, R120 ;  /* 0x0000007802787220 */ /* 0x040fe20000410000 */
[----:B------:R-:W-:Y:S02]  /*120b0*/  FMUL.FTZ R121, R2, R121 ;  /* 0x0000007902797220 */ /* 0x000fe40000410000 */
[----:B------:R1:W3:Y:S01]  /*120c0*/  MUFU.EX2 R139, R3 ;  /* 0x00000003008b7308 */ /* 0x0002e20000000800 */
[C---:B------:R-:W-:Y:S01]  /*120d0*/  FMUL.FTZ R122, R0.reuse, R122 ;  /* 0x0000007a007a7220 */ /* 0x040fe20000410000 */
[-C--:B------:R-:W-:Y:S03]  /*120e0*/  HMMA.16816.F32.BF16 R108, R180, R150.reuse, R108 ;  /* 0x00000096b46c723c */ /* 0x080fe6000004186c */
[----:B------:R-:W-:Y:S01]  /*120f0*/  FMUL.FTZ R123, R0, R123 ;  /* 0x0000007b007b7220 */ /* 0x000fe20000410000 */
[C---:B------:R-:W-:Y:S01]  /*12100*/  FMUL.FTZ R124, R2.reuse, R124 ;  /* 0x0000007c027c7220 */ /* 0x040fe20000410000 */
[----:B------:R-:W-:Y:S01]  /*12110*/  FMUL.FTZ R125, R2, R125 ;  /* 0x0000007d027d7220 */ /* 0x000fe20000410000 */
[C---:B------:R-:W-:Y:S05]  /*12120*/  HMMA.16816.F32.BF16 R112, R176.reuse, R150, R112 ;  /* 0x00000096b070723c */ /* 0x040fea0000041870 */
[C---:B------:R-:W-:Y:S01]  /*12130*/  FMUL.FTZ R126, R0.reuse, R126 ;  /* 0x0000007e007e7220 */ /* 0x040fe20000410000 */
[----:B------:R-:W-:Y:S01]  /*12140*/  FMUL.FTZ R127, R0, R127 ;  /* 0x0000007f007f7220 */ /* 0x000fe20000410000 */
[----:B------:R-:W-:Y:S01]  /*12150*/  F2FP.BF16.F32.PACK_AB R141, R245, R246 ;  /* 0x000000f6f58d723e */ /* 0x000fe200000010ff */
[-C--:B----4-:R-:W-:Y:S03]  /*12160*/  HMMA.16816.F32.BF16 R116, R176, R144.reuse, R116 ;  /* 0x00000090b074723c */ /* 0x090fe60000041874 */
[----:B-1----:R-:W-:Y:S01]  /*12170*/  FFMA.FTZ R3, R203, UR4, -R188 ;  /* 0x00000004cb037c23 */ /* 0x002fe200080108bc */
[----:B--2---:R-:W-:Y:S01]  /*12180*/  F2FP.BF16.F32.PACK_AB R142, R244, R243 ;  /* 0x000000f3f48e723e */ /* 0x004fe200000010ff */
[----:B------:R-:W1:Y:S01]  /*12190*/  LDSM.16.MT88.4 R188, [R221+0xa800] ;  /* 0x00a80000ddbc783b */ /* 0x000e620000004200 */
[C---:B------:R-:W-:Y:S01]  /*121a0*/  HMMA.16816.F32.BF16 R120, R180.reuse, R144, R120 ;  /* 0x00000090b478723c */ /* 0x040fe20000041878 */
[----:B------:R2:W4:Y:S04]  /*121b0*/  MUFU.EX2 R204, R3 ;  /* 0x0000000300cc7308 */ /* 0x0005280000000800 */
[----:B------:R-:W-:Y:S01]  /*121c0*/  F2FP.BF16.F32.PACK_AB R143, R242, R241 ;  /* 0x000000f1f28f723e */ /* 0x000fe200000010ff */
[-C--:B------:R-:W-:Y:S01]  /*121d0*/  HMMA.16816.F32.BF16 R124, R180, R146.reuse, R124 ;  /* 0x00000092b47c723c */ /* 0x080fe2000004187c */
[----:B------:R-:W1:Y:S05]  /*121e0*/  LDSM.16.MT88.4 R180, [R217+0xb800] ;  /* 0x00b80000d9b4783b */ /* 0x000e6a0000004200 */
[----:B------:R-:W-:Y:S03]  /*121f0*/  HMMA.16816.F32.BF16 R128, R176, R146, R128 ;  /* 0x00000092b080723c */ /* 0x000fe60000041880 */
[----:B------:R-:W1:Y:S03]  /*12200*/  LDSM.16.MT88.4 R200, [R221+0xb800] ;  /* 0x00b80000ddc8783b */ /* 0x000e660000004200 */
[-C--:B------:R-:W-:Y:S05]  /*12210*/  HMMA.16816.F32.BF16 R148, R140, R156.reuse, R4 ;  /* 0x0000009c8c94723c */ /* 0x080fea0000041804 */
[----:B------:R-:W4:Y:S01]  /*12220*/  LDL.LU R4, [R1+0xc] ;  /* 0x00000c0001047983 */ /* 0x000f220000300800 */
[----:B------:R-:W-:Y:S02]  /*12230*/  F2FP.BF16.F32.PACK_AB R176, R209, R208 ;  /* 0x000000d0d1b0723e */ /* 0x000fe400000010ff */
[----:B-----5:R-:W-:Y:S01]  /*12240*/  F2FP.BF16.F32.PACK_AB R178, R206, R207 ;  /* 0x000000cfceb2723e */ /* 0x020fe200000010ff */
[----:B--2---:R-:W2:Y:S02]  /*12250*/  LDL.LU R3, [R1+0x8] ;  /* 0x0000080001037983 */ /* 0x004ea40000300800 */
[----:B---3--:R-:W-:Y:S02]  /*12260*/  F2FP.BF16.F32.PACK_AB R177, R139, R205 ;  /* 0x000000cd8bb1723e */ /* 0x008fe400000010ff */
[----:B----4-:R-:W-:Y:S02]  /*12270*/  F2FP.BF16.F32.PACK_AB R179, R138, R204 ;  /* 0x000000cc8ab3723e */ /* 0x010fe400000010ff */
[----:B------:R-:W-:Y:S02]  /*12280*/  MOV R5, R166 ;  /* 0x000000a600057202 */ /* 0x000fe40000000f00 */
[----:B------:R-:W-:Y:S02]  /*12290*/  MOV R7, R160 ;  /* 0x000000a000077202 */ /* 0x000fe40000000f00 */
[----:B------:R-:W-:Y:S01]  /*122a0*/  MOV R6, R167 ;  /* 0x000000a700067202 */ /* 0x000fe20000000f00 */
[C---:B------:R-:W-:Y:S01]  /*122b0*/  HMMA.16816.F32.BF16 R144, R176.reuse, R156, R8 ;  /* 0x0000009cb090723c */ /* 0x040fe20000041808 */
[----:B------:R-:W3:Y:S04]  /*122c0*/  LDL.LU R9, [R1+0x4] ;  /* 0x0000040001097983 */ /* 0x000ee80000300800 */
[----:B------:R-:W4:Y:S01]  /*122d0*/  LDL.LU R8, [R1] ;  /* 0x0000000001087983 */ /* 0x000f220000300800 */
[-C--:B------:R-:W-:Y:S05]  /*122e0*/  HMMA.16816.F32.BF16 R152, R176, R158.reuse, R12 ;  /* 0x0000009eb098723c */ /* 0x080fea000004180c */
[----:B------:R-:W-:Y:S01]  /*122f0*/  MOV R11, R164 ;  /* 0x000000a4000b7202 */ /* 0x000fe20000000f00 */
[C---:B------:R-:W-:Y:S05]  /*12300*/  HMMA.16816.F32.BF16 R156, R140.reuse, R158, R16 ;  /* 0x0000009e8c9c723c */ /* 0x040fea0000041810 */
[----:B------:R-:W-:Y:S02]  /*12310*/  MOV R10, R165 ;  /* 0x000000a5000a7202 */ /* 0x000fe40000000f00 */
[-C--:B------:R-:W-:Y:S06]  /*12320*/  HMMA.16816.F32.BF16 R164, R140, R172.reuse, R20 ;  /* 0x000000ac8ca4723c */ /* 0x080fec0000041814 */
[C---:B------:R-:W-:Y:S06]  /*12330*/  HMMA.16816.F32.BF16 R160, R176.reuse, R172, R24 ;  /* 0x000000acb0a0723c */ /* 0x040fec0000041818 */
[-C--:B------:R-:W-:Y:S06]  /*12340*/  HMMA.16816.F32.BF16 R168, R176, R174.reuse, R28 ;  /* 0x000000aeb0a8723c */ /* 0x080fec000004181c */
[C---:B------:R-:W-:Y:S06]  /*12350*/  HMMA.16816.F32.BF16 R172, R140.reuse, R174, R32 ;  /* 0x000000ae8cac723c */ /* 0x040fec0000041820 */
[-C--:B------:R-:W-:Y:S06]  /*12360*/  HMMA.16816.F32.BF16 R36, R140, R184.reuse, R36 ;  /* 0x000000b88c24723c */ /* 0x080fec0000041824 */
[C---:B------:R-:W-:Y:S06]  /*12370*/  HMMA.16816.F32.BF16 R40, R176.reuse, R184, R40 ;  /* 0x000000b8b028723c */ /* 0x040fec0000041828 */
[-C--:B------:R-:W-:Y:S06]  /*12380*/  HMMA.16816.F32.BF16 R44, R176, R186.reuse, R44 ;  /* 0x000000bab02c723c */ /* 0x080fec000004182c */
[C---:B------:R-:W-:Y:S06]  /*12390*/  HMMA.16816.F32.BF16 R48, R140.reuse, R186, R48 ;  /* 0x000000ba8c30723c */ /* 0x040fec0000041830 */
[-C--:B-1----:R-:W-:Y:S06]  /*123a0*/  HMMA.16816.F32.BF16 R52, R140, R188.reuse, R52 ;  /* 0x000000bc8c34723c */ /* 0x082fec0000041834 */
[C---:B------:R-:W-:Y:S06]  /*123b0*/  HMMA.16816.F32.BF16 R56, R176.reuse, R188, R56 ;  /* 0x000000bcb038723c */ /* 0x040fec0000041838 */
        /* <DEDUP_REMOVED lines=17> */
[----:B------:R-:W-:Y:S05]  /*124d0*/  HMMA.16816.F32.BF16 R128, R140, R202, R128 ;  /* 0x000000ca8c80723c */ /* 0x000fea0000041880 */
[----:B------:R-:W-:Y:S06]  /*124e0*/  FFMA.FTZ R4, R133, R4, R10 ;  /* 0x0000000485047223 */ /* 0x000fec000001000a */
[----:B------:R-:W-:Y:S01]  /*124f0*/  FADD.FTZ R4, R11, R4 ;  /* 0x000000040b047221 */ /* 0x000fe20000010000 */
[----:B--2---:R-:W-:Y:S01]  /*12500*/  FFMA.FTZ R3, R132, R3, R252 ;  /* 0x0000000384037223 */ /* 0x004fe200000100fc */
[----:B------:R-:W-:Y:S02]  /*12510*/  MOV R132, R135 ;  /* 0x0000008700847202 */ /* 0x000fe40000000f00 */
[----:B------:R-:W-:Y:S01]  /*12520*/  FADD.FTZ R6, R6, R4 ;  /* 0x0000000406067221 */ /* 0x000fe20000010000 */
[----:B------:R-:W-:Y:S04]  /*12530*/  FADD.FTZ R3, R5, R3 ;  /* 0x0000000305037221 */ /* 0x000fe80000010000 */
[----:B------:R-:W-:Y:S01]  /*12540*/  FADD.FTZ R5, R250, R3 ;  /* 0x00000003fa057221 */ /* 0x000fe20000010000 */
[----:B---3--:R-:W-:Y:S04]  /*12550*/  FFMA.FTZ R2, R2, R9, R249 ;  /* 0x0000000902027223 */ /* 0x008fe800000100f9 */
[----:B------:R-:W-:Y:S01]  /*12560*/  FADD.FTZ R2, R214, R2 ;  /* 0x00000002d6027221 */ /* 0x000fe20000010000 */
[----:B----4-:R-:W-:Y:S03]  /*12570*/  FFMA.FTZ R0, R0, R8, R210 ;  /* 0x0000000800007223 */ /* 0x010fe600000100d2 */
[----:B------:R-:W-:Y:S01]  /*12580*/  FADD.FTZ R4, R215, R2 ;  /* 0x00000002d7047221 */ /* 0x000fe20000010000 */
[----:B------:R-:W-:Y:S01]  /*12590*/  FADD.FTZ R2, R251, R5 ;  /* 0x00000005fb027221 */ /* 0x000fe20000010000 */
[----:B------:R-:W-:Y:S02]  /*125a0*/  FADD.FTZ R0, R211, R0 ;  /* 0x00000000d3007221 */ /* 0x000fe40000010000 */
[----:B------:R-:W-:Y:S02]  /*125b0*/  FADD.FTZ R4, R240, R4 ;  /* 0x00000004f0047221 */ /* 0x000fe40000010000 */
        /* <DEDUP_REMOVED lines=21> */
[----:B------:R-:W-:Y:S03]  /*12710*/  MOV R138, R134 ;  /* 0x00000086008a7202 */ /* 0x000fe60000000f00 */
[----:B------:R1:W-:Y:S04]  /*12720*/  STL [R1+0x8], R3 ;  /* 0x0000080301007387 */ /* 0x0003e80000100800 */
[----:B------:R2:W-:Y:S04]  /*12730*/  STL [R1+0x4], R2 ;  /* 0x0000040201007387 */ /* 0x0005e80000100800 */
[----:B------:R2:W-:Y:S01]  /*12740*/  STL [R1], R0 ;  /* 0x0000000001007387 */ /* 0x0005e20000100800 */
[----:B-1----:R-:W-:Y:S01]  /*12750*/  MOV R3, R136 ;  /* 0x0000008800037202 */ /* 0x002fe20000000f00 */
[----:B------:R-:W-:Y:S06]  /*12760*/  @P0 BRA `(.L_x_1309) ;  /* 0xffffffd400cc0947 */ /* 0x000fec000383ffff */
.L_x_1308:
[----:B--2---:R-:W2:Y:S04]  /*12770*/  LDL.LU R2, [R1+0xc] ;  /* 0x00000c0001027983 */ /* 0x004ea80000300800 */
[----:B------:R-:W3:Y:S04]  /*12780*/  LDL.LU R8, [R1+0x8] ;  /* 0x0000080001087983 */ /* 0x000ee80000300800 */
[----:B------:R-:W4:Y:S04]  /*12790*/  LDL.LU R7, [R1+0x4] ;  /* 0x0000040001077983 */ /* 0x000f280000300800 */
[----:B------:R-:W5:Y:S01]  /*127a0*/  LDL.LU R6, [R1] ;  /* 0x0000000001067983 */ /* 0x000f620000300800 */
[----:B------:R-:W1:Y:S01]  /*127b0*/  S2UR UR8, SR_CgaCtaId ;  /* 0x00000000000879c3 */ /* 0x000e620000008800 */
[----:B------:R-:W-:Y:S01]  /*127c0*/  UISETP.NE.AND UP0, UPT, UR15, -0x1, UPT ;  /* 0xffffffff0f00788c */ /* 0x000fe2000bf05270 */
[----:B------:R-:W1:Y:S05]  /*127d0*/  S2R R177, SR_TID.X ;  /* 0x0000000000b17919 */ /* 0x000e6a0000002100 */
        /* <DEDUP_REMOVED lines=12> */
[----:B-----5:R-:W1:Y:S01]  /*128a0*/  SHFL.BFLY PT, R2, R6, 0x2, 0x1f ;  /* 0x0c401f0006027f89 */ /* 0x020e6200000e0000 */
        /* <DEDUP_REMOVED lines=67> */
[----:B------:R-:W-:Y:S01]  /*12ce0*/  MOV R68, 0x40 ;  /* 0x0000004000447802 */ /* 0x000fe20000000f00 */
[C---:B-1----:R-:W-:Y:S01]  /*12cf0*/  FMUL.FTZ R150, R3.reuse, R150 ;  /* 0x0000009603967220 */ /* 0x042fe20000410000 */
[----:B------:R-:W-:Y:S01]  /*12d00*/  LEA R20, R20, UR8, 0x1 ;  /* 0x0000000814147c11 */ /* 0x000fe2000f8e08ff */
[C---:B------:R-:W-:Y:S01]  /*12d10*/  FMUL.FTZ R151, R3.reuse, R151 ;  /* 0x0000009703977220 */ /* 0x040fe20000410000 */
[----:B------:R-:W-:Y:S01]  /*12d20*/  IADD3 R177, -R8, R177, RZ ;  /* 0x000000b108b17210 */ /* 0x000fe20007ffe1ff */
[C---:B------:R-:W-:Y:S01]  /*12d30*/  FMUL.FTZ R158, R3.reuse, R158 ;  /* 0x0000009e039e7220 */ /* 0x040fe20000410000 */
[C---:B------:R-:W-:Y:S01]  /*12d40*/  FMUL.FTZ R159, R3.reuse, R159 ;  /* 0x0000009f039f7220 */ /* 0x040fe20000410000 */
[C---:B------:R-:W-:Y:S01]  /*12d50*/  FMUL.FTZ R166, R3.reuse, R166 ;  /* 0x000000a603a67220 */ /* 0x040fe20000410000 */
[C---:B------:R-:W-:Y:S01]  /*12d60*/  FMUL.FTZ R9, R3.reuse, R167 ;  /* 0x000000a703097220 */ /* 0x040fe20000410000 */
[----:B------:R-:W-:Y:S01]  /*12d70*/  FMUL.FTZ R174, R3, R174 ;  /* 0x000000ae03ae7220 */ /* 0x000fe20000410000 */
[----:B------:R-:W-:-:S02]  /*12d80*/  SEL R84, R84, 0x20, P1 ;  /* 0x0000002054547807 */ /* 0x000fc40000800000 */
        /* <DEDUP_REMOVED lines=9> */
.L_x_1312:
        /* <DEDUP_REMOVED lines=24> */
.L_x_1313:
        /* <DEDUP_REMOVED lines=131> */
[----:B------:R-:W-:Y:S01]  /*137d0*/  F2FP.BF16.F32.PACK_AB R18, R18, R40 ;  /* 0x000000281212723e */ /* 0x000fe200000010ff */
[----:B-----5:R-:W4:Y:S01]  /*137e0*/  @P0 LDC R12, c[0x0][0x2e8] ;  /* 0x0000ba00ff0c0b82 */ /* 0x020f220000000800 */
        /* <DEDUP_REMOVED lines=26> */
[----:B-----5:R-:W5:Y:S01]  /*13990*/  @P2 LDC.64 R8, c[0x0][0x2c0] ;  /* 0x0000b000ff082b82 */ /* 0x020f620000000a00 */
[----:B------:R-:W-:Y:S01]  /*139a0*/  F2FP.BF16.F32.PACK_AB R34, R34, R72 ;  /* 0x000000482222723e */ /* 0x000fe200000010ff */
[----:B------:R4:W-:Y:S01]  /*139b0*/  STS [R4+0x400], R15 ;  /* 0x0004000f04007388 */ /* 0x0009e20000000800 */
[----:B------:R-:W-:Y:S01]  /*139c0*/  F2FP.BF16.F32.PACK_AB R33, R75, R33 ;  /* 0x000000214b21723e */ /* 0x000fe200000010ff */
[----:B-1----:R-:W-:Y:S01]  /*139d0*/  @P5 MUFU.LG2 R14, R139 ;  /* 0x0000008b000e5308 */ /* 0x002fe20000000c00 */
[----:B------:R-:W-:Y:S01]  /*139e0*/  F2FP.BF16.F32.PACK_AB R30, R30, R76 ;  /* 0x0000004c1e1e723e */ /* 0x000fe200000010ff */
[----:B------:R-:W-:Y:S01]  /*139f0*/  STS [R3+0x2000], R18 ;  /* 0x0020001203007388 */ /* 0x000fe20000000800 */
[----:B------:R-:W-:Y:S01]  /*13a00*/  F2FP.BF16.F32.PACK_AB R29, R79, R29 ;  /* 0x0000001d4f1d723e */ /* 0x000fe200000010ff */
[----:B------:R-:W1:Y:S01]  /*13a10*/  @P2 LDC R7, c[0x0][0x2c0] ;  /* 0x0000b000ff072b82 */ /* 0x000e620000000800 */
[----:B------:R-:W-:Y:S01]  /*13a20*/  F2FP.BF16.F32.PACK_AB R28, R85, R176 ;  /* 0x000000b0551c723e */ /* 0x000fe200000010ff */
[----:B------:R2:W-:Y:S01]  /*13a30*/  STS [R3+0x2400], R17 ;  /* 0x0024001103007388 */ /* 0x0005e20000000800 */
[----:B------:R-:W-:-:S02]  /*13a40*/  F2FP.BF16.F32.PACK_AB R27, R87, R86 ;  /* 0x00000056571b723e */ /* 0x000fc400000010ff */
[----:B------:R-:W-:Y:S01]  /*13a50*/  F2FP.BF16.F32.PACK_AB R26, R97, R96 ;  /* 0x00000060611a723e */ /* 0x000fe200000010ff */
[----:B------:R-:W-:Y:S01]  /*13a60*/  STS [R4+0x2000], R46 ;  /* 0x0020002e04007388 */ /* 0x000fe20000000800 */
[----:B------:R-:W-:Y:S01]  /*13a70*/  F2FP.BF16.F32.PACK_AB R25, R99, R98 ;  /* 0x000000626319723e */ /* 0x000fe200000010ff */
[----:B---3--:R-:W3:Y:S01]  /*13a80*/  @P1 LDC R6, c[0x0][0x2e4] ;  /* 0x0000b900ff061b82 */ /* 0x008ee20000000800 */
        /* <DEDUP_REMOVED lines=11> */
[----:B------:R-:W1:Y:S01]  /*13b40*/  S2R R11, SR_CTAID.Y ;  /* 0x00000000000b7919 */ /* 0x000e620000002600 */
[----:B------:R-:W-:Y:S01]  /*13b50*/  F2FP.BF16.F32.PACK_AB R51, R115, R114 ;  /* 0x000000727333723e */ /* 0x000fe200000010ff */
[----:B------:R-:W-:Y:S01]  /*13b60*/  @!P2 IMAD.MOV.U32 R7, RZ, RZ, 0x1 ;  /* 0x00000001ff07a424 */ /* 0x000fe200078e00ff */
[----:B------:R-:W-:Y:S01]  /*13b70*/  F2FP.BF16.F32.PACK_AB R54, R54, R104 ;  /* 0x000000683636723e */ /* 0x000fe200000010ff */
[----:B------:R-:W-:Y:S01]  /*13b80*/  STS [R5], R40 ;  /* 0x0000002805007388 */ /* 0x000fe20000000800 */
[----:B------:R-:W-:Y:S01]  /*13b90*/  F2FP.BF16.F32.PACK_AB R53, R107, R53 ;  /* 0x000000356b35723e */ /* 0x000fe200000010ff */
[----:B--2---:R-:W2:Y:S01]  /*13ba0*/  @P5 LDC R17, c[0x0][0x2e8] ;  /* 0x0000ba00ff115b82 */ /* 0x004ea20000000800 */
        /* <DEDUP_REMOVED lines=20> */
[----:B------:R-:W-:-:S03]  /*13cf0*/  MOV R18, 0x7f800000 ;  /* 0x7f80000000127802 */ /* 0x000fc60000000f00 */
        /* <DEDUP_REMOVED lines=9> */
[----:B------:R1:W-:Y:S04]  /*13d90*/  STS [R13+0x4400], R25 ;  /* 0x004400190d007388 */ /* 0x0003e80000000800 */
[----:B------:R-:W-:Y:S04]  /*13da0*/  STS [R0+0x6000], R48 ;  /* 0x0060003000007388 */ /* 0x000fe80000000800 */
[----:B------:R3:W-:Y:S01]  /*13db0*/  STS [R0+0x6400], R47 ;  /* 0x0064002f00007388 */ /* 0x0007e20000000800 */
[----:B-----5:R-:W-:-:S03]  /*13dc0*/  MOV R19, 0x7f800000 ;  /* 0x7f80000000137802 */ /* 0x020fc60000000f00 */
[----:B------:R-:W-:Y:S04]  /*13dd0*/  STS [R13+0x6000], R58 ;  /* 0x0060003a0d007388 */ /* 0x000fe80000000800 */
[----:B------:R5:W-:Y:S04]  /*13de0*/  STS [R13+0x6400], R57 ;  /* 0x006400390d007388 */ /* 0x000be80000000800 */
[----:B------:R-:W-:Y:S04]  /*13df0*/  STS [R3+0x4000], R56 ;  /* 0x0040003803007388 */ /* 0x000fe80000000800 */
[----:B------:R-:W-:Y:S01]  /*13e00*/  STS [R3+0x4400], R55 ;  /* 0x0044003703007388 */ /* 0x000fe20000000800 */
[----:B-1----:R-:W1:Y:S03]  /*13e10*/  S2R R25, SR_CTAID.Z ;  /* 0x0000000000197919 */ /* 0x002e660000002700 */
[----:B------:R-:W-:Y:S01]  /*13e20*/  STS [R4+0x4000], R52 ;  /* 0x0040003404007388 */ /* 0x000fe20000000800 */
[----:B---3--:R-:W-:Y:S01]  /*13e30*/  @P2 IMAD R0, R9, R8, RZ ;  /* 0x0000000809002224 */ /* 0x008fe200078e02ff */
[----:B------:R-:W-:Y:S01]  /*13e40*/  @!P2 MOV R0, R6 ;  /* 0x000000060000a202 */ /* 0x000fe20000000f00 */
[----:B------:R-:W3:Y:S01]  /*13e50*/  @P0 MUFU.LG2 R9, R133 ;  /* 0x0000008500090308 */ /* 0x000ee20000000c00 */
[----:B------:R-:W-:Y:S01]  /*13e60*/  STS [R4+0x4400], R51 ;  /* 0x0044003304007388 */ /* 0x000fe20000000800 */
[----:B------:R-:W4:Y:S01]  /*13e70*/  S2R R16, SR_TID.X ;  /* 0x0000000000107919 */ /* 0x000f220000002100 */
[----:B-----5:R-:W5:Y:S02]  /*13e80*/  @P4 LDC R13, c[0x0][0x2e8] ;  /* 0x0000ba00ff0d4b82 */ /* 0x020f640000000800 */
        /* <DEDUP_REMOVED lines=8> */
[----:B--2---:R-:W-:Y:S01]  /*13f10*/  @P2 MOV R3, 0x1 ;  /* 0x0000000100032802 */ /* 0x004fe20000000f00 */
[----:B------:R-:W-:-:S02]  /*13f20*/  @!P2 IMAD R3, R6, R10, RZ ;  /* 0x0000000a0603a224 */ /* 0x000fc400078e02ff */
[----:B------:R-:W-:Y:S04]  /*13f30*/  STS [R2+0x6000], R62 ;  /* 0x0060003e02007388 */ /* 0x000fe80000000800 */
[----:B------:R2:W-:Y:S01]  /*13f40*/  STS [R2+0x6400], R61 ;  /* 0x0064003d02007388 */ /* 0x0005e20000000800 */
[----:B---3--:R-:W3:Y:S03]  /*13f50*/  @P4 MUFU.LG2 R4, R132 ;  /* 0x0000008400044308 */ /* 0x008ee60000000c00 */
[----:B------:R-:W-:Y:S04]  /*13f60*/  STS [R5+0x6000], R65 ;  /* 0x0060004105007388 */ /* 0x000fe80000000800 */
[----:B------:R1:W-:Y:S01]  /*13f70*/  STS [R5+0x6400], R66 ;  /* 0x0064004205007388 */ /* 0x0003e20000000800 */
[----:B------:R-:W-:Y:S01]  /*13f80*/  BAR.SYNC.DEFER_BLOCKING 0x0 ;  /* 0x0000000000007b1d */ /* 0x000fe20000010000 */
[----:B--2---:R-:W-:Y:S01]  /*13f90*/  IMAD R2, R11, R3, RZ ;  /* 0x000000030b027224 */ /* 0x004fe200078e02ff */
[----:B----4-:R-:W-:Y:S01]  /*13fa0*/  SHF.R.S32.HI R11, RZ, 0x1f, R16 ;  /* 0x0000001fff0b7819 */ /* 0x010fe20000011410 */
[----:B------:R-:W-:-:S03]  /*13fb0*/  IMAD R3, R7, UR6, RZ ;  /* 0x0000000607037c24 */ /* 0x000fc6000f8e02ff */
[----:B------:R-:W-:Y:S02]  /*13fc0*/  SEL R2, R2, RZ, !P3 ;  /* 0x000000ff02027207 */ /* 0x000fe40005800000 */
[----:B------:R-:W-:Y:S01]  /*13fd0*/  SHF.L.U32 R3, R3, 0x7, RZ ;  /* 0x0000000703037819 */ /* 0x000fe200000006ff */
[----:B-1----:R-:W1:Y:S01]  /*13fe0*/  @P6 MUFU.LG2 R5, R138 ;  /* 0x0000008a00056308 */ /* 0x002e620000000c00 */
[----:B------:R-:W-:Y:S01]  /*13ff0*/  LEA.HI R11, R11, R16, RZ, 0x3 ;  /* 0x000000100b0b7211 */ /* 0x000fe200078f18ff */
[----:B------:R-:W-:Y:S01]  /*14000*/  IMAD R0, R25, R0, R2 ;  /* 0x0000000019007224 */ /* 0x000fe200078e0202 */
[----:B------:R2:W4:Y:S01]  /*14010*/  LDS.128 R32, [R239+0x3800] ;  /* 0x00380000ef207984 */ /* 0x0005220000000c00 */
[----:B------:R-:W-:Y:S02]  /*14020*/  SHF.R.S32.HI R8, RZ, 0x1f, R3 ;  /* 0x0000001fff087819 */ /* 0x000fe40000011403 */
[----:B------:R-:W-:Y:S01]  /*14030*/  SHF.R.S32.HI R10, RZ, 0x3, R11 ;  /* 0x00000003ff0a7819 */ /* 0x000fe2000001140b */
[----:B------:R2:W2:Y:S01]  /*14040*/  LDS.128 R28, [R239+0x7800] ;  /* 0x00780000ef1c7984 */ /* 0x0004a20000000c00 */
[--C-:B------:R-:W-:Y:S01]  /*14050*/  IADD3 R6, P2, P1, R3, R80, R0.reuse ;  /* 0x0000005003067210 */ /* 0x100fe2000795e000 */
[----:B------:R-:W-:Y:S01]  /*14060*/  @P0 FMUL.FTZ R3, R9, 0.69314718246459960938 ;  /* 0x3f31721809030820 */ /* 0x000fe20000410000 */
[----:B------:R-:W-:Y:S01]  /*14070*/  SHF.R.S32.HI R2, RZ, 0x1f, R0 ;  /* 0x0000001fff027819 */ /* 0x000fe20000011400 */
[----:B------:R-:W-:Y:S01]  /*14080*/  VIADD R0, R10, 0x10 ;  /* 0x000000100a007836 */ /* 0x000fe20000000000 */
[----:B------:R-:W-:Y:S01]  /*14090*/  LOP3.LUT P6, RZ, R177, 0x3, RZ, 0xc0, !PT ;  /* 0x00000003b1ff7812 */ /* 0x000fe200078cc0ff */
[----:B------:R-:W-:Y:S01]  /*140a0*/  @P0 FFMA.FTZ R22, R135, R12, R3 ;  /* 0x0000000c87160223 */ /* 0x000fe20000010003 */
[----:B------:R-:W-:Y:S01]  /*140b0*/  IADD3.X R8, R8, R81, R2, P2, P1 ;  /* 0x0000005108087210 */ /* 0x000fe200017e2402 */
[----:B------:R-:W-:Y:S01]  /*140c0*/  VIADD R2, R10, 0x20 ;  /* 0x000000200a027836 */ /* 0x000fe20000000000 */
[----:B------:R-:W-:-:S02]  /*140d0*/  ISETP.NE.AND P1, PT, R140, RZ, PT ;  /* 0x000000ff8c00720c */ /* 0x000fc40003f25270 */
[----:B------:R-:W-:Y:S02]  /*140e0*/  ISETP.NE.AND P0, PT, R167, RZ, PT ;  /* 0x000000ffa700720c */ /* 0x000fe40003f05270 */
[----:B------:R-:W-:Y:S02]  /*140f0*/  ISETP.GE.AND P4, PT, R0, UR5, PT ;  /* 0x0000000500007c0c */ /* 0x000fe4000bf86270 */
[----:B------:R-:W-:Y:S02]  /*14100*/  IADD3 R0, R10, 0x30, RZ ;  /* 0x000000300a007810 */ /* 0x000fe40007ffe0ff */
[----:B------:R-:W-:Y:S02]  /*14110*/  ISETP.GE.AND P3, PT, R2, UR5, PT ;  /* 0x0000000502007c0c */ /* 0x000fe4000bf66270 */
[----:B------:R-:W-:Y:S01]  /*14120*/  ISETP.GE.AND P2, PT, R0, UR5, PT ;  /* 0x0000000500007c0c */ /* 0x000fe2000bf46270 */
[C---:B------:R-:W-:Y:S01]  /*14130*/  VIADD R0, R10.reuse, 0x50 ;  /* 0x000000500a007836 */ /* 0x040fe20000000000 */
[----:B------:R-:W-:Y:S01]  /*14140*/  IADD3 R2, R10, 0x40, RZ ;  /* 0x000000400a027810 */ /* 0x000fe20007ffe0ff */
[----:B---3--:R-:W-:Y:S01]  /*14150*/  @P1 FMUL.FTZ R4, R4, 0.69314718246459960938 ;  /* 0x3f31721804041820 */ /* 0x008fe20000410000 */
[----:B------:R-:W-:-:S03]  /*14160*/  LOP3.LUT R3, R11, 0xfffffff8, RZ, 0xc0, !PT ;  /* 0xfffffff80b037812 */ /* 0x000fc600078ec0ff */
[----:B-----5:R-:W-:Y:S01]  /*14170*/  @P1 FFMA.FTZ R21, R136, R13, R4 ;  /* 0x0000000d88151223 */ /* 0x020fe20000010004 */
[----:B-1----:R-:W-:Y:S01]  /*14180*/  @P0 FMUL.FTZ R4, R5, 0.69314718246459960938 ;  /* 0x3f31721805040820 */ /* 0x002fe20000410000 */
[----:B------:R-:W-:Y:S01]  /*14190*/  ISETP.GE.AND P1, PT, R2, UR5, PT ;  /* 0x0000000502007c0c */ /* 0x000fe2000bf26270 */
[----:B------:R-:W-:Y:S02]  /*141a0*/  @P5 FMUL.FTZ R2, R14, 0.69314718246459960938 ;  /* 0x3f3172180e025820 */ /* 0x000fe40000410000 */
[----:B------:R-:W-:Y:S01]  /*141b0*/  @P0 FFMA.FTZ R19, R134, R15, R4 ;  /* 0x0000000f86130223 */ /* 0x000fe20000010004 */
        /* <DEDUP_REMOVED lines=53> */
.L_x_1315:
[----:B------:R-:W-:Y:S05]  /*14510*/  BSYNC B0 ;  /* 0x0000000000007941 */ /* 0x000fea0003800000 */
.L_x_1314:
        /* <DEDUP_REMOVED lines=31> */
.L_x_1317:
[----:B------:R-:W-:Y:S05]  /*14710*/  BSYNC B0 ;  /* 0x0000000000007941 */ /* 0x000fea0003800000 */
.L_x_1316:
        /* <DEDUP_REMOVED lines=19> */
.L_x_1319:
[----:B------:R-:W-:Y:S05]  /*14850*/  BSYNC B0 ;  /* 0x0000000000007941 */ /* 0x000fea0003800000 */
.L_x_1318:
        /* <DEDUP_REMOVED lines=18> */
.L_x_1321:
[----:B------:R-:W-:Y:S05]  /*14980*/  BSYNC B0 ;  /* 0x0000000000007941 */ /* 0x000fea0003800000 */
.L_x_1320:
        /* <DEDUP_REMOVED lines=18> */
.L_x_1323:
[----:B------:R-:W-:Y:S05]  /*14ab0*/  BSYNC B0 ;  /* 0x0000000000007941 */ /* 0x000fea0003800000 */
.L_x_1322:
        /* <DEDUP_REMOVED lines=18> */
.L_x_1325:
[----:B------:R-:W-:Y:S05]  /*14be0*/  BSYNC B0 ;  /* 0x0000000000007941 */ /* 0x000fea0003800000 */
.L_x_1324:
        /* <DEDUP_REMOVED lines=18> */
.L_x_1327:
[----:B------:R-:W-:Y:S05]  /*14d10*/  BSYNC B0 ;  /* 0x0000000000007941 */ /* 0x000fea0003800000 */
.L_x_1326:
        /* <DEDUP_REMOVED lines=18> */
.L_x_1329:
[----:B------:R-:W-:Y:S05]  /*14e40*/  BSYNC B0 ;  /* 0x0000000000007941 */ /* 0x000fea0003800000 */
.L_x_1328:
        /* <DEDUP_REMOVED lines=16> */
.L_x_1330:
        /* <DEDUP_REMOVED lines=11> */
.L_x_2933:


//--------------------- .text._ZN5flash16flash_fwd_kernelI23Flash_fwd_kernel_traitsILi128ELi128ELi32ELi4ELb0ELb0EN7cutlass10bfloat16_tE19Flash_kernel_traitsILi128ELi128ELi32ELi4ES3_EELb0ELb0ELb1ELb0ELb0ELb0ELb0ELb0EEEvNS_16Flash_fwd_paramsE --------------------------
	.section	.text._ZN5flash16flash_fwd_kernelI23Flash_fwd_kernel_traitsILi128ELi128ELi32ELi4ELb0ELb0EN7cutlass10bfloat16_tE19Flash_kernel_traitsILi128ELi128ELi32ELi4ES3_EELb0ELb0ELb1ELb0ELb0ELb0ELb0ELb0EEEvNS_16Flash_fwd_paramsE,"ax",@progbits
	.align	128
        .global         _ZN5flash16flash_fwd_kernelI23Flash_fwd_kernel_traitsILi128ELi128ELi32ELi4ELb0ELb0EN7cutlass10bfloat16_tE19Flash_kernel_traitsILi128ELi128ELi32ELi4ES3_EELb0ELb0ELb1ELb0ELb0ELb0ELb0ELb0EEEvNS_16Flash_fwd_paramsE
        .type           _ZN5flash16flash_fwd_kernelI23Flash_fwd_kernel_traitsILi128ELi128ELi32ELi4ELb0ELb0EN7cutlass10bfloat16_tE19Flash_kernel_traitsILi128ELi128ELi32ELi4ES3_EELb0ELb0ELb1ELb0ELb0ELb0ELb0ELb0EEEvNS_16Flash_fwd_paramsE,@function
        .size           _ZN5flash16flash_fwd_kernelI23Flash_fwd_kernel_traitsILi128ELi128ELi32ELi4ELb0ELb0EN7cutlass10bfloat16_tE19Flash_kernel_traitsILi128ELi128ELi32ELi4ES3_EELb0ELb0ELb1ELb0ELb0ELb0ELb0ELb0EEEvNS_16Flash_fwd_paramsE,(.L_x_2934 - _ZN5flash16flash_fwd_kernelI23Flash_fwd_kernel_traitsILi128ELi128ELi32ELi4ELb0ELb0EN7cutlass10bfloat16_tE19Flash_kernel_traitsILi128ELi128ELi32ELi4ES3_EELb0ELb0ELb1ELb0ELb0ELb0ELb0ELb0EEEvNS_16Flash_fwd_paramsE)
        .other          _ZN5flash16flash_fwd_kernelI23Flash_fwd_kernel_traitsILi128ELi128ELi32ELi4ELb0ELb0EN7cutlass10bfloat16_tE19Flash_kernel_traitsILi128ELi128ELi32ELi4ES3_EELb0ELb0ELb1ELb0ELb0ELb0ELb0ELb0EEEvNS_16Flash_fwd_paramsE,@"STO_CUDA_ENTRY STV_DEFAULT"
_ZN5flash16flash_fwd_kernelI23Flash_fwd_kernel_traitsILi128ELi128ELi32ELi4ELb0ELb0EN7cutlass10bfloat16_tE19Flash_kernel_traitsILi128ELi128ELi32ELi4ES3_EELb0ELb0ELb1ELb0ELb0ELb0ELb0ELb0EEEvNS_16Flash_fwd_paramsE:
.text._ZN5flash16flash_fwd_kernelI23Flash_fwd_kernel_traitsILi128ELi128ELi32ELi4ELb0ELb0EN7cutlass10bfloat16_tE19Flash_kernel_traitsILi128ELi128ELi32ELi4ES3_EELb0ELb0ELb1ELb0ELb0ELb0ELb0ELb0EEEvNS_16Flash_fwd_paramsE:
        /* <DEDUP_REMOVED lines=55> */
.L_x_1331:
[----:B------:R-:W-:-:S05]  /*0370*/  ULDC UR5, c[0x0][0x2c8] ;  /* 0x0000b20000057ab9 */ /* 0x000fca0000000800 */
.L_x_1332:
        /* <DEDUP_REMOVED lines=64> */
[--C-:B------:R-:W-:Y:S01]  /*0780*/  SHF.R.S32.HI R9, RZ, 0x1f, R8.reuse ;  /* 0x0000001fff097819 */ /* 0x100fe20000011408 */
[----:B------:R-:W-:Y:S01]  /*0790*/  @UP1 UIMAD UR5, UR13, UR9, UR19 ;  /* 0x000000090d0512a4 */ /* 0x000fe2000f8e0213 */
[----:B------:R-:W-:Y:S01]  /*07a0*/  IMAD.SHL.U32 R14, R0, 0x8, RZ ;  /* 0x00000008000e7824 */ /* 0x000fe200078e00ff */
[----:B------:R-:W-:Y:S01]  /*07b0*/  @!UP1 UIMAD UR9, UR17, UR7, UR8 ;  /* 0x00000007110992a4 */ /* 0x000fe2000f8e0208 */
[C---:B------:R-:W-:Y:S01]  /*07c0*/  VIADD R17, R8.reuse, 0x10 ;  /* 0x0000001008117836 */ /* 0x040fe20000000000 */
[----:B------:R-:W-:Y:S01]  /*07d0*/  USHF.R.S32.HI UR8, URZ, 0x1f, UR4 ;  /* 0x0000001f3f087899 */ /* 0x000fe20008011404 */
[C---:B------:R-:W-:Y:S01]  /*07e0*/  VIADD R18, R8.reuse, 0x20 ;  /* 0x0000002008127836 */ /* 0x040fe20000000000 */
[----:B------:R-:W-:Y:S01]  /*07f0*/  @!UP1 UIMAD.WIDE.U32 UR26, UR17, UR6, URZ ;  /* 0x00000006111a92a5 */ /* 0x000fe2000f8e003f */
[----:B------:R-:W-:Y:S01]  /*0800*/  VIADD R20, R8, 0x30 ;  /* 0x0000003008147836 */ /* 0x000fe20000000000 */
[----:B------:R-:W-:Y:S01]  /*0810*/  @UP2 UMOV UR10, 0x1 ;  /* 0x00000001000a2882 */ /* 0x000fe20000000000 */
[----:B------:R-:W-:Y:S01]  /*0820*/  ULDC.64 UR6, c[0x0][0x2a0] ;  /* 0x0000a80000067ab9 */ /* 0x000fe20000000a00 */
[----:B------:R-:W-:Y:S01]  /*0830*/  @!UP1 UIADD3 UR5, UR27, UR9, URZ ;  /* 0x000000091b059290 */ /* 0x000fe2000fffe03f */
[----:B------:R-:W-:Y:S01]  /*0840*/  IMAD.U32 R12, RZ, RZ, UR6 ;  /* 0x00000006ff0c7e24 */ /* 0x000fe2000f8e00ff */
[----:B------:R-:W-:Y:S01]  /*0850*/  UIMAD UR8, UR8, UR6, URZ ;  /* 0x00000006080872a4 */ /* 0x000fe2000f8e023f */
[----:B------:R-:W-:Y:S01]  /*0860*/  ISETP.NE.AND P1, PT, R0, RZ, PT ;  /* 0x000000ff0000720c */ /* 0x000fe20003f25270 */
[----:B------:R-:W-:Y:S01]  /*0870*/  @!UP1 UMOV UR18, UR26 ;  /* 0x0000001a00129c82 */ /* 0x000fe20008000000 */
[----:B------:R-:W-:Y:S01]  /*0880*/  @!UP3 ULDC UR6, c[0x0][0x2c4] ;  /* 0x0000b1000006bab9 */ /* 0x000fe20000000800 */
[----:B------:R-:W-:Y:S01]  /*0890*/  UIMAD UR7, UR4, UR7, UR8 ;  /* 0x00000007040772a4 */ /* 0x000fe2000f8e0208 */
[----:B------:R-:W-:Y:S01]  /*08a0*/  IADD3 R2, P0, R14, UR18, RZ ;  /* 0x000000120e027c10 */ /* 0x000fe2000ff1e0ff */
[----:B------:R-:W-:Y:S01]  /*08b0*/  UIADD3 UR25, -UR21, UR25, URZ ;  /* 0x0000001915197290 */ /* 0x000fe2000fffe13f */
[----:B------:R-:W-:Y:S01]  /*08c0*/  IMAD.WIDE R6, R6, 0x80, R8 ;  /* 0x0000008006067825 */ /* 0x000fe200078e0208 */
[----:B------:R-:W-:Y:S01]  /*08d0*/  @UP2 ULDC.64 UR8, c[0x0][0x2c0] ;  /* 0x0000b00000082ab9 */ /* 0x000fe20000000a00 */
[----:B------:R-:W-:Y:S01]  /*08e0*/  LEA.HI.X.SX32 R3, R14, UR5, 0x1, P0 ;  /* 0x000000050e037c11 */ /* 0x000fe200080f0eff */
[----:B------:R-:W-:Y:S01]  /*08f0*/  @UP2 UIMAD UR8, UR9, UR8, URZ ;  /* 0x00000008090822a4 */ /* 0x000fe2000f8e023f */
[C---:B------:R-:W-:Y:S01]  /*0900*/  VIADD R22, R8.reuse, 0x40 ;  /* 0x0000004008167836 */ /* 0x040fe20000000000 */
[----:B------:R-:W-:Y:S01]  /*0910*/  @!UP2 ULDC UR5, c[0x0][0x270] ;  /* 0x00009c000005aab9 */ /* 0x000fe20000000800 */
[----:B------:R-:W-:Y:S01]  /*0920*/  @!UP2 ULDC UR9, c[0x0][0x2c4] ;  /* 0x0000b1000009aab9 */ /* 0x000fe20000000800 */
[----:B------:R-:W-:Y:S01]  /*0930*/  @UP0 ULDC UR9, c[0x0][0x2e4] ;  /* 0x0000b90000090ab9 */ /* 0x000fe20000000800 */
[----:B------:R-:W-:Y:S01]  /*0940*/  @!UP3 UIMAD UR6, UR17, UR6, URZ ;  /* 0x000000061106b2a4 */ /* 0x000fe2000f8e023f */
[----:B------:R-:W-:Y:S01]  /*0950*/  ISETP.GE.AND P4, PT, R8, UR25, PT ;  /* 0x0000001908007c0c */ /* 0x000fe2000bf86270 */
[----:B------:R-:W-:Y:S01]  /*0960*/  @!UP2 UIMAD UR10, UR9, UR5, URZ ;  /* 0x00000005090aa2a4 */ /* 0x000fe2000f8e023f */
[----:B------:R-:W-:Y:S01]  /*0970*/  IMAD.WIDE.U32 R12, R12, UR4, R2 ;  /* 0x000000040c0c7c25 */ /* 0x000fe2000f8e0002 */
[----:B------:R-:W-:Y:S01]  /*0980*/  @!UP3 USEL UR6, UR6, UR13, !UP1 ;  /* 0x0000000d0606b287 */ /* 0x000fe2000c800000 */
[----:B------:R-:W-:Y:S01]  /*0990*/  ISETP.GE.AND P0, PT, R17, UR25, PT ;  /* 0x0000001911007c0c */ /* 0x000fe2000bf06270 */
[----:B------:R-:W-:Y:S01]  /*09a0*/  UIMAD UR10, UR17, UR10, URZ ;  /* 0x0000000a110a72a4 */ /* 0x000fe2000f8e023f */
[----:B------:R-:W-:Y:S01]  /*09b0*/  VIADD R11, R13, UR7 ;  /* 0x000000070d0b7c36 */ /* 0x000fe20008000000 */
        /* <DEDUP_REMOVED lines=8> */
[----:B------:R-:W-:Y:S01]  /*0a40*/  VIADD R15, R14, 0x40 ;  /* 0x000000400e0f7836 */ /* 0x000fe20000000000 */
[----:B------:R-:W-:Y:S01]  /*0a50*/  UMOV UR18, URZ ;  /* 0x0000003f00127c82 */ /* 0x000fe20008000000 */
[----:B------:R-:W-:Y:S01]  /*0a60*/  UMOV UR19, URZ ;  /* 0x0000003f00137c82 */ /* 0x000fe20008000000 */
[----:B------:R-:W-:Y:S01]  /*0a70*/  @!UP3 UMOV UR18, UR6 ;  /* 0x000000060012bc82 */ /* 0x000fe20008000000 */
[----:B------:R-:W-:-:S02]  /*0a80*/  @!UP3 USHF.R.S32.HI UR19, URZ, 0x1f, UR6 ;  /* 0x0000001f3f13b899 */ /* 0x000fc40008011406 */
[----:B------:R-:W-:Y:S02]  /*0a90*/  USHF.R.S32.HI UR4, URZ, 0x1f, UR21 ;  /* 0x0000001f3f047899 */ /* 0x000fe40008011415 */
        /* <DEDUP_REMOVED lines=18> */
.L_x_1335:
[----:B------:R-:W-:Y:S05]  /*0bc0*/  BSYNC B0 ;  /* 0x0000000000007941 */ /* 0x000fea0003800000 */
.L_x_1334:
        /* <DEDUP_REMOVED lines=21> */
.L_x_1337:
[----:B------:R-:W-:Y:S05]  /*0d20*/  BSYNC B0 ;  /* 0x0000000000007941 */ /* 0x000fea0003800000 */
.L_x_1336:
        /* <DEDUP_REMOVED lines=21> */
.L_x_1339:
[----:B------:R-:W-:Y:S05]  /*0e80*/  BSYNC B0 ;  /* 0x0000000000007941 */ /* 0x000fea0003800000 */
.L_x_1338:
        /* <DEDUP_REMOVED lines=21> */
.L_x_1341:
[----:B------:R-:W-:Y:S05]  /*0fe0*/  BSYNC B0 ;  /* 0x0000000000007941 */ /* 0x000fea0003800000 */
.L_x_1340:
        /* <DEDUP_REMOVED lines=20> */
.L_x_1343:
[----:B------:R-:W-:Y:S05]  /*1130*/  BSYNC B0 ;  /* 0x0000000000007941 */ /* 0x000fea0003800000 */
.L_x_1342:
        /* <DEDUP_REMOVED lines=20> */
.L_x_1345:
[----:B------:R-:W-:Y:S05]  /*1280*/  BSYNC B0 ;  /* 0x0000000000007941 */ /* 0x000fea0003800000 */
.L_x_1344:
        /* <DEDUP_REMOVED lines=20> */
.L_x_1347:
[----:B------:R-:W-:Y:S05]  /*13d0*/  BSYNC B0 ;  /* 0x0000000000007941 */ /* 0x000fea0003800000 */
.L_x_1346:
        /* <DEDUP_REMOVED lines=20> */
.L_x_1349:
[----:B------:R-:W-:Y:S05]  /*1520*/  BSYNC B0 ;  /* 0x0000000000007941 */ /* 0x000fea0003800000 */
.L_x_1348:
        /* <DEDUP_REMOVED lines=10> */
.L_x_1351:
[----:B------:R-:W-:Y:S05]  /*15d0*/  BSYNC B0 ;  /* 0x0000000000007941 */ /* 0x000fea0003800000 */
.L_x_1350:
        /* <DEDUP_REMOVED lines=15> */
.L_x_1353:
[----:B------:R-:W-:Y:S05]  /*16d0*/  BSYNC B0 ;  /* 0x0000000000007941 */ /* 0x000fea0003800000 */
.L_x_1352:
        /* <DEDUP_REMOVED lines=10> */
.L_x_1355:
[----:B------:R-:W-:Y:S05]  /*1780*/  BSYNC B0 ;  /* 0x0000000000007941 */ /* 0x000fea0003800000 */
.L_x_1354:
        /* <DEDUP_REMOVED lines=10> */
.L_x_1357:
[----:B------:R-:W-:Y:S05]  /*1830*/  BSYNC B0 ;  /* 0x0000000000007941 */ /* 0x000fea0003800000 */
.L_x_1356:
        /* <DEDUP_REMOVED lines=10> */
.L_x_1359:
[----:B------:R-:W-:Y:S05]  /*18e0*/  BSYNC B0 ;  /* 0x0000000000007941 */ /* 0x000fea0003800000 */
.L_x_1358:
        /* <DEDUP_REMOVED lines=10> */
.L_x_1361:
[----:B------:R-:W-:Y:S05]  /*1990*/  BSYNC B0 ;  /* 0x0000000000007941 */ /* 0x000fea0003800000 */
.L_x_1360:
        /* <DEDUP_REMOVED lines=10> */
.L_x_1363:
[----:B------:R-:W-:Y:S05]  /*1a40*/  BSYNC B0 ;  /* 0x0000000000007941 */ /* 0x000fea0003800000 */
.L_x_1362:
        /* <DEDUP_REMOVED lines=10> */
.L_x_1333:
[----:B------:R-:W1:Y:S01]  /*1af0*/  LDC R13, c[0x0][0x278] ;  /* 0x00009e00ff0d7b82 */ /* 0x000e620000000800 */
[----:B------:R-:W2:Y:S01]  /*1b00*/  S2R R6, SR_CTAID.Z ;  /* 0x0000000000067919 */ /* 0x000ea20000002700 */
[----:B------:R-:W-:Y:S01]  /*1b10*/  SHF.R.S32.HI R25, RZ, 0x1f, R97 ;  /* 0x0000001fff197819 */ /* 0x000fe20000011461 */
[----:B------:R-:W-:Y:S02]  /*1b20*/  UISETP.NE.AND UP0, UPT, UR13, -0x1, UPT ;  /* 0xffffffff0d00788c */ /* 0x000fe4000bf05270 */
        /* <DEDUP_REMOVED lines=36> */
[----:B------:R-:W-:Y:S02]  /*1d70*/  VIADD R0, R2, 0x40 ;  /* 0x0000004002007836 */ /* 0x000fe40000000000 */
[----:B------:R-:W-:Y:S01]  /*1d80*/  IMAD.U32 R6, RZ, RZ, UR14 ;  /* 0x0000000eff067e24 */ /* 0x000fe2000f8e00ff */
[----:B------:R-:W-:Y:S02]  /*1d90*/  ISETP.GE.AND P3, PT, R3, UR5, PT ;  /* 0x0000000503007c0c */ /* 0x000fe4000bf66270 */
[----:B------:R-:W-:Y:S01]  /*1da0*/  ISETP.GE.AND P0, PT, R0, UR5, PT ;  /* 0x0000000500007c0c */ /* 0x000fe2000bf06270 */
[----:B------:R-:W-:Y:S01]  /*1db0*/  IMAD.HI.U32 R0, R4, R5, RZ ;  /* 0x0000000504007227 */ /* 0x000fe200078e00ff */
[----:B------:R-:W-:-:S03]  /*1dc0*/  SHF.R.S32.HI R3, RZ, 0x1f, R2 ;  /* 0x0000001fff037819 */ /* 0x000fc60000011402 */
[----:B------:R-:W-:Y:S02]  /*1dd0*/  IMAD.MOV R4, RZ, RZ, -R0 ;  /* 0x000000ffff047224 */ /* 0x000fe400078e0a00 */
[----:B------:R-:W-:-:S04]  /*1de0*/  IMAD.WIDE R6, R6, 0x80, R2 ;  /* 0x0000008006067825 */ /* 0x000fc800078e0202 */
[C---:B------:R-:W-:Y:S01]  /*1df0*/  IMAD R4, R11.reuse, R4, R5 ;  /* 0x000000040b047224 */ /* 0x040fe200078e0205 */
[----:B------:R-:W-:Y:S02]  /*1e00*/  LOP3.LUT R5, R8, 0xfffffff8, RZ, 0xc0, !PT ;  /* 0xfffffff808057812 */ /* 0x000fe400078ec0ff */
[----:B------:R-:W-:Y:S02]  /*1e10*/  SHF.L.U32 R8, R2, 0x6, RZ ;  /* 0x0000000602087819 */ /* 0x000fe400000006ff */
[----:B------:R-:W-:Y:S01]  /*1e20*/  ISETP.GT.U32.AND P5, PT, R11, R4, PT ;  /* 0x000000040b00720c */ /* 0x000fe20003fa4070 */
[----:B------:R-:W-:Y:S01]  /*1e30*/  IMAD.IADD R19, R97, 0x1, -R5 ;  /* 0x0000000161137824 */ /* 0x000fe200078e0a05 */
[----:B------:R-:W-:-:S03]  /*1e40*/  LOP3.LUT R5, R8, 0x1c0, RZ, 0xc0, !PT ;  /* 0x000001c008057812 */ /* 0x000fc600078ec0ff */
[----:B------:R-:W-:-:S05]  /*1e50*/  IMAD.SHL.U32 R132, R19, 0x8, RZ ;  /* 0x0000000813847824 */ /* 0x000fca00078e00ff */
[----:B------:R-:W-:Y:S02]  /*1e60*/  LOP3.LUT R8, R5, 0x38, R132, 0xf8, !PT ;  /* 0x0000003805087812 */ /* 0x000fe400078ef884 */
[----:B------:R-:W-:Y:S01]  /*1e70*/  SHF.R.U32.HI R5, RZ, 0x3, R5 ;  /* 0x00000003ff057819 */ /* 0x000fe20000011605 */
        /* <DEDUP_REMOVED lines=13> */
.L_x_1364:
[----:B------:R-:W-:Y:S01]  /*1f50*/  LOP3.LUT R9, R24, 0xfffffff0, RZ, 0xc0, !PT ;  /* 0xfffffff018097812 */ /* 0x000fe200078ec0ff */
[----:B------:R-:W-:Y:S01]  /*1f60*/  @UP1 UIADD3 UR27, UR26, UR8, URZ ;  /* 0x000000081a1b1290 */ /* 0x000fe2000fffe03f */
[----:B------:R-:W-:Y:S01]  /*1f70*/  @!P5 IMAD.IADD R4, R4, 0x1, -R11 ;  /* 0x000000010404d824 */ /* 0x000fe200078e0a0b */
[----:B------:R-:W-:Y:S01]  /*1f80*/  LOP3.LUT R12, R8, R5, RZ, 0x3c, !PT ;  /* 0x00000005080c7212 */ /* 0x000fe200078e3cff */
[----:B------:R-:W-:Y:S01]  /*1f90*/  @UP1 ULDC.64 UR8, c[0x0][0x250] ;  /* 0x0000940000081ab9 */ /* 0x000fe20000000a00 */
[----:B------:R-:W-:Y:S01]  /*1fa0*/  IMAD.IADD R8, R97, 0x1, -R9 ;  /* 0x0000000161087824 */ /* 0x000fe200078e0a09 */
[----:B------:R-:W-:Y:S01]  /*1fb0*/  @UP1 UIMAD.WIDE.U32 UR30, UR27, UR8, URZ ;  /* 0x000000081b1e12a5 */ /* 0x000fe2000f8e003f */
[C---:B------:R-:W-:Y:S01]  /*1fc0*/  LOP3.LUT R10, R13.reuse, UR4, RZ, 0x3c, !PT ;  /* 0x000000040d0a7c12 */ /* 0x040fe2000f8e3cff */
        /* <DEDUP_REMOVED lines=24> */
.L_x_1365:
[----:B------:R-:W-:Y:S01]  /*2150*/  IMAD R9, R3, UR10, RZ ;  /* 0x0000000a03097c24 */ /* 0x000fe2000f8e02ff */
[----:B------:R-:W-:Y:S01]  /*2160*/  LOP3.LUT R11, R21, 0xfffffff8, RZ, 0xc0, !PT ;  /* 0xfffffff8150b7812 */ /* 0x000fe200078ec0ff */
[----:B------:R-:W-:Y:S01]  /*2170*/  IMAD.WIDE.U32 R4, R2, UR10, R132 ;  /* 0x0000000a02047c25 */ /* 0x000fe2000f8e0084 */
[----:B------:R-:W-:Y:S01]  /*2180*/  ULDC.64 UR6, c[0x0][0x258] ;  /* 0x0000960000067ab9 */ /* 0x000fe20000000a00 */
[----:B------:R-:W-:Y:S01]  /*2190*/  BSSY B0, `(.L_x_1366) ;  /* 0x000004b000007945 */ /* 0x000fe20003800000 */
[----:B------:R-:W-:Y:S01]  /*21a0*/  MOV R14, UR6 ;  /* 0x00000006000e7c02 */ /* 0x000fe20008000f00 */
[----:B------:R-:W-:Y:S01]  /*21b0*/  IMAD.SHL.U32 R227, R10, 0x8, RZ ;  /* 0x000000080ae37824 */ /* 0x000fe200078e00ff */
[----:B------:R-:W-:Y:S01]  /*21c0*/  IADD3 R10, P1, R4, UR32, RZ ;  /* 0x00000020040a7c10 */ /* 0x000fe2000ff3e0ff */
[----:B------:R-:W-:Y:S01]  /*21d0*/  IMAD R9, R2, UR11, R9 ;  /* 0x0000000b02097c24 */ /* 0x000fe2000f8e0209 */
[----:B------:R-:W-:Y:S01]  /*21e0*/  UIMAD UR15, UR15, UR6, URZ ;  /* 0x000000060f0f72a4 */ /* 0x000fe2000f8e023f */
[----:B------:R-:W-:Y:S01]  /*21f0*/  IMAD.IADD R20, R8, 0x1, -R11 ;  /* 0x0000000108147824 */ /* 0x000fe200078e0a0b */
[----:B------:R-:W-:Y:S01]  /*2200*/  LOP3.LUT R227, R12, 0xfffffe00, R227, 0xf8, !PT ;  /* 0xfffffe000ce37812 */ /* 0x000fe200078ef8e3 */
[----:B------:R-:W-:Y:S01]  /*2210*/  @P6 VIADD R0, R0, 0x1 ;  /* 0x0000000100006836 */ /* 0x000fe20000000000 */
[----:B------:R-:W-:Y:S01]  /*2220*/  IADD3.X R11, R5, UR29, R9, P1, !PT ;  /* 0x0000001d050b7c10 */ /* 0x000fe20008ffe409 */
[----:B------:R-:W-:Y:S01]  /*2230*/  IMAD.WIDE.U32 R4, R2, UR8, R132 ;  /* 0x0000000802047c25 */ /* 0x000fe2000f8e0084 */
[----:B------:R-:W-:Y:S01]  /*2240*/  IADD3 R12, P1, R132, UR28, RZ ;  /* 0x0000001c840c7c10 */ /* 0x000fe2000ff3e0ff */
[----:B------:R-:W1:Y:S01]  /*2250*/  S2UR UR29, SR_CgaCtaId ;  /* 0x00000000001d79c3 */ /* 0x000e620000008800 */
[----:B------:R-:W-:Y:S01]  /*2260*/  @!P2 IADD3 R0, -R0, RZ, RZ ;  /* 0x000000ff0000a210 */ /* 0x000fe20007ffe1ff */
[----:B------:R-:W-:Y:S01]  /*2270*/  IMAD R8, R3, UR8, RZ ;  /* 0x0000000803087c24 */ /* 0x000fe2000f8e02ff */
[----:B------:R-:W-:Y:S01]  /*2280*/  IADD3 R4, P2, R4, UR30, RZ ;  /* 0x0000001e04047c10 */ /* 0x000fe2000ff5e0ff */
[----:B------:R-:W-:Y:S01]  /*2290*/  VIADD R100, R132, 0x40 ;  /* 0x0000004084647836 */ /* 0x000fe20000000000 */
[----:B------:R-:W-:Y:S01]  /*22a0*/  @!P5 LOP3.LUT R0, RZ, R13, RZ, 0x33, !PT ;  /* 0x0000000dff00d212 */ /* 0x000fe200078e33ff */
[C---:B------:R-:W-:Y:S01]  /*22b0*/  IMAD R9, R2.reuse, UR9, R8 ;  /* 0x0000000902097c24 */ /* 0x040fe2000f8e0208 */
[----:B------:R-:W-:Y:S01]  /*22c0*/  IADD3.X R13, R133, UR16, RZ, P1, !PT ;  /* 0x00000010850d7c10 */ /* 0x000fe20008ffe4ff */
[----:B------:R-:W-:Y:S01]  /*22d0*/  ULDC.64 UR16, c[0x0][0x268] ;  /* 0x00009a0000107ab9 */ /* 0x000fe20000000a00 */
[----:B------:R-:W-:Y:S01]  /*22e0*/  SHF.R.S32.HI R8, RZ, 0x1f, R0 ;  /* 0x0000001fff087819 */ /* 0x000fe20000011400 */
[C---:B------:R-:W-:Y:S01]  /*22f0*/  VIADD R18, R2.reuse, 0x10 ;  /* 0x0000001002127836 */ /* 0x040fe20000000000 */
[----:B------:R-:W-:Y:S01]  /*2300*/  IADD3.X R5, R5, UR27, R9, P2, !PT ;  /* 0x0000001b05057c10 */ /* 0x000fe200097fe409 */
[----:B------:R-:W-:Y:S01]  /*2310*/  ULDC.64 UR26, c[0x0][0x260] ;  /* 0x00009800001a7ab9 */ /* 0x000fe20000000a00 */
[----:B------:R-:W-:Y:S01]  /*2320*/  ISETP.GE.AND P6, PT, R2, UR5, PT ;  /* 0x0000000502007c0c */ /* 0x000fe2000bfc6270 */
[----:B------:R-:W-:Y:S01]  /*2330*/  IMAD.WIDE.U32 R28, R0, UR26, R10 ;  /* 0x0000001a001c7c25 */ /* 0x000fe2000f8e000a */
[----:B------:R-:W-:Y:S01]  /*2340*/  UIMAD UR7, UR4, UR7, UR15 ;  /* 0x00000007040772a4 */ /* 0x000fe2000f8e020f */
[----:B------:R-:W-:-:S02]  /*2350*/  ISETP.GE.AND P5, PT, R18, UR5, PT ;  /* 0x0000000512007c0c */ /* 0x000fc4000bfa6270 */
[----:B------:R-:W-:Y:S01]  /*2360*/  IMAD.WIDE.U32 R26, R0, UR16, R4 ;  /* 0x00000010001a7c25 */ /* 0x000fe2000f8e0004 */
[----:B------:R2:W-:Y:S01]  /*2370*/  STL.64 [R1+0x38], R28 ;  /* 0x0000381c01007387 */ /* 0x0005e20000100a00 */
[----:B------:R-:W-:Y:S02]  /*2380*/  R2P PR, R20, 0x6 ;  /* 0x0000000614007804 */ /* 0x000fe40000000000 */
[C---:B------:R-:W-:Y:S01]  /*2390*/  IMAD R9, R8.reuse, UR26, RZ ;  /* 0x0000001a08097c24 */ /* 0x040fe2000f8e02ff */
[----:B------:R2:W-:Y:S01]  /*23a0*/  STL.64 [R1+0x40], R26 ;  /* 0x0000401a01007387 */ /* 0x0005e20000100a00 */
[----:B------:R-:W-:Y:S01]  /*23b0*/  IMAD R8, R8, UR16, RZ ;  /* 0x0000001008087c24 */ /* 0x000fe2000f8e02ff */
[----:B------:R-:W-:Y:S01]  /*23c0*/  MOV R4, 0x10 ;  /* 0x0000001000047802 */ /* 0x000fe20000000f00 */
[----:B------:R-:W-:Y:S01]  /*23d0*/  IMAD.WIDE.U32 R12, R14, UR4, R12 ;  /* 0x000000040e0c7c25 */ /* 0x000fe2000f8e000c */
[----:B------:R2:W-:Y:S01]  /*23e0*/  STL [R1+0x10], R100 ;  /* 0x0000106401007387 */ /* 0x0005e20000100800 */
[----:B------:R-:W-:Y:S01]  /*23f0*/  UMOV UR4, 0x400 ;  /* 0x0000040000047882 */ /* 0x000fe20000000000 */
[----:B------:R-:W-:Y:S01]  /*2400*/  IADD3 R16, R2, 0x50, RZ ;  /* 0x0000005002107810 */ /* 0x000fe20007ffe0ff */
[C---:B------:R-:W-:Y:S01]  /*2410*/  IMAD R22, R0.reuse, UR27, R9 ;  /* 0x0000001b00167c24 */ /* 0x040fe2000f8e0209 */
[----:B-1----:R-:W-:Y:S01]  /*2420*/  ULEA UR4, UR29, UR4, 0x18 ;  /* 0x000000041d047291 */ /* 0x002fe2000f8ec03f */
[----:B------:R-:W-:Y:S01]  /*2430*/  IMAD R23, R0, UR17, R8 ;  /* 0x0000001100177c24 */ /* 0x000fe2000f8e0208 */
[----:B------:R-:W-:Y:S01]  /*2440*/  IADD3 R9, R13, UR7, RZ ;  /* 0x000000070d097c10 */ /* 0x000fe2000fffe0ff */
[----:B------:R-:W-:Y:S01]  /*2450*/  IMAD.MOV.U32 R0, RZ, RZ, 0x20 ;  /* 0x00000020ff007424 */ /* 0x000fe200078e00ff */
[----:B------:R-:W-:-:S02]  /*2460*/  SEL R4, R4, 0xfffffff0, !P1 ;  /* 0xfffffff004047807 */ /* 0x000fc40004800000 */
[----:B------:R-:W-:Y:S02]  /*2470*/  LEA R227, R227, UR4, 0x1 ;  /* 0x00000004e3e37c11 */ /* 0x000fe4000f8e08ff */
        /* <DEDUP_REMOVED lines=28> */
.L_x_1367:
[----:B------:R-:W-:Y:S05]  /*2640*/  BSYNC B0 ;  /* 0x0000000000007941 */ /* 0x000fea0003800000 */
.L_x_1366:
        /* <DEDUP_REMOVED lines=34> */
.L_x_1369:
[----:B------:R-:W-:Y:S05]  /*2870*/  BSYNC B0 ;  /* 0x0000000000007941 */ /* 0x000fea0003800000 */
.L_x_1368:
[----:B------:R-:W-:Y:S01]  /*2880*/  USHF.R.S32.HI UR16, URZ, 0x1f, UR17 ;  /* 0x0000001f3f107899 */ /* 0x000fe20008011411 */
        /* <DEDUP_REMOVED lines=33> */
.L_x_1371:
[----:B------:R-:W-:Y:S05]  /*2aa0*/  BSYNC B0 ;  /* 0x0000000000007941 */ /* 0x000fea0003800000 */
.L_x_1370:
[----:B------:R-:W-:Y:S01]  /*2ab0*/  UIMAD UR15, UR17, -0x20, UR24 ;  /* 0xffffffe0110f78a4 */ /* 0x000fe2000f8e0218 */
[----:B------:R-:W-:Y:S01]  /*2ac0*/  BSSY B0, `(.L_x_1372) ;  /* 0x0000020000007945 */ /* 0x000fe20003800000 */
[----:B------:R-:W-:-:S03]  /*2ad0*/  ISETP.GE.AND P4, PT, R16, UR5, PT ;  /* 0x0000000510007c0c */ /* 0x000fc6000bf86270 */
[----:B------:R-:W-:Y:S10]  /*2ae0*/  @P3 BRA `(.L_x_1373) ;  /* 0x0000000000743947 */ /* 0x000ff40003800000 */
        /* <DEDUP_REMOVED lines=29> */
.L_x_1373:
[----:B------:R-:W-:Y:S05]  /*2cc0*/  BSYNC B0 ;  /* 0x0000000000007941 */ /* 0x000fea0003800000 */
.L_x_1372:
        /* <DEDUP_REMOVED lines=31> */
.L_x_1375:
[----:B------:R-:W-:Y:S05]  /*2ec0*/  BSYNC B0 ;  /* 0x0000000000007941 */ /* 0x000fea0003800000 */
.L_x_1374:
        /* <DEDUP_REMOVED lines=31> */
.L_x_1377:
[----:B------:R-:W-:Y:S05]  /*30c0*/  BSYNC B0 ;  /* 0x0000000000007941 */ /* 0x000fea0003800000 */
.L_x_1376:
        /* <DEDUP_REMOVED lines=31> */
.L_x_1379:
[----:B------:R-:W-:Y:S05]  /*32c0*/  BSYNC B0 ;  /* 0x0000000000007941 */ /* 0x000fea0003800000 */
.L_x_1378:
        /* <DEDUP_REMOVED lines=30> */
.L_x_1381:
[----:B------:R-:W-:Y:S05]  /*34b0*/  BSYNC B0 ;  /* 0x0000000000007941 */ /* 0x000fea0003800000 */
.L_x_1380:
[----:B------:R-:W-:Y:S01]  /*34c0*/  IMAD.IADD R99, R29, 0x1, R22 ;  /* 0x000000011d637824 */ /* 0x000fe200078e0216 */
[----:B------:R-:W-:Y:S01]  /*34d0*/  USHF.L.U32 UR31, UR10, 0x5, URZ ;  /* 0x000000050a1f7899 */ /* 0x000fe2000800063f */
[----:B------:R-:W-:Y:S01]  /*34e0*/  IMAD.MOV.U32 R98, RZ, RZ, R28 ;  /* 0x000000ffff627224 */ /* 0x000fe200078e001c */
[----:B------:R-:W-:Y:S01]  /*34f0*/  USHF.L.U64.HI UR30, UR10, 0x5, UR11 ;  /* 0x000000050a1e7899 */ /* 0x000fe2000801020b */
[----:B------:R-:W-:Y:S01]  /*3500*/  SHF.R.S32.HI R5, RZ, 0x4, R24 ;  /* 0x00000004ff057819 */ /* 0x000fe20000011418 */
[----:B------:R-:W-:Y:S01]  /*3510*/  BSSY B0, `(.L_x_1382) ;  /* 0x0000024000007945 */ /* 0x000fe20003800000 */
[----:B------:R-:W-:Y:S01]  /*3520*/  ISETP.GE.AND P0, PT, R2, UR15, PT ;  /* 0x0000000f02007c0c */ /* 0x000fe2000bf06270 */
[----:B------:R2:W-:Y:S01]  /*3530*/  STL.64 [R1+0x30], R98 ;  /* 0x0000306201007387 */ /* 0x0005e20000100a00 */
[----:B------:R-:W-:Y:S01]  /*3540*/  UIMAD UR6, UR30, UR17, URZ ;  /* 0x000000111e0672a4 */ /* 0x000fe2000f8e023f */
[----:B------:R-:W-:Y:S01]  /*3550*/  LEA.HI R3, R24, R5, RZ, 0x1 ;  /* 0x0000000518037211 */ /* 0x000fe200078f08ff */
[----:B------:R-:W-:Y:S01]  /*3560*/  IMAD.U32 R95, RZ, RZ, UR31 ;  /* 0x0000001fff5f7e24 */ /* 0x000fe2000f8e00ff */
[----:B------:R-:W-:Y:S01]  /*3570*/  ISETP.GE.AND P3, PT, R2, UR15, PT ;  /* 0x0000000f02007c0c */ /* 0x000fe2000bf66270 */
[----:B------:R-:W-:Y:S01]  /*3580*/  UIMAD UR6, UR16, UR31, UR6 ;  /* 0x0000001f100672a4 */ /* 0x000fe2000f8e0206 */
[----:B------:R-:W-:Y:S01]  /*3590*/  LOP3.LUT R3, R3, 0xfffffffe, RZ, 0xc0, !PT ;  /* 0xfffffffe03037812 */ /* 0x000fe200078ec0ff */
[----:B-1----:R-:W-:Y:S01]  /*35a0*/  IMAD.WIDE.U32 R6, R95, UR17, R98 ;  /* 0x000000115f067c25 */ /* 0x002fe2000f8e0062 */
[----:B------:R-:W-:-:S02]  /*35b0*/  ISETP.GE.AND P4, PT, R18, UR15, PT ;  /* 0x0000000f12007c0c */ /* 0x000fc4000bf86270 */
[----:B------:R-:W-:Y:S01]  /*35c0*/  IADD3 R9, R5, -R3, RZ ;  /* 0x8000000305097210 */ /* 0x000fe20007ffe0ff */
[----:B------:R-:W-:Y:S01]  /*35d0*/  IMAD.SHL.U32 R10, R2, 0x8, RZ ;  /* 0x00000008020a7824 */ /* 0x000fe200078e00ff */
[----:B------:R-:W-:Y:S01]  /*35e0*/  IADD3 R5, R7, UR6, RZ ;  /* 0x0000000607057c10 */ /* 0x000fe2000fffe0ff */
[----:B------:R-:W-:Y:S01]  /*35f0*/  IMAD.SHL.U32 R8, R19, 0x40, RZ ;  /* 0x0000004013087824 */ /* 0x000fe200078e00ff */
        /* <DEDUP_REMOVED lines=21> */
.L_x_1383:
[----:B------:R-:W-:Y:S05]  /*3750*/  BSYNC B0 ;  /* 0x0000000000007941 */ /* 0x000fea0003800000 */
.L_x_1382:
[----:B------:R-:W-:Y:S01]  /*3760*/  USHF.L.U64.HI UR26, UR10, 0x4, UR11 ;  /* 0x000000040a1a7899 */ /* 0x000fe2000801020b */
[----:B------:R-:W-:Y:S01]  /*3770*/  BSSY B0, `(.L_x_1384) ;  /* 0x000001a000007945 */ /* 0x000fe20003800000 */
[----:B------:R-:W-:Y:S01]  /*3780*/  USHF.L.U32 UR27, UR10, 0x4, URZ ;  /* 0x000000040a1b7899 */ /* 0x000fe2000800063f */
[----:B------:R-:W-:Y:S02]  /*3790*/  LOP3.LUT R8, R8, 0x1c0, RZ, 0xc0, !PT ;  /* 0x000001c008087812 */ /* 0x000fe400078ec0ff */
        /* <DEDUP_REMOVED lines=23> */
.L_x_1385:
[----:B------:R-:W-:Y:S05]  /*3910*/  BSYNC B0 ;  /* 0x0000000000007941 */ /* 0x000fea0003800000 */
.L_x_1384:
[----:B------:R-:W0:Y:S01]  /*3920*/  LDGDEPBAR ;  /* 0x00000000000079af */ /* 0x000e220000000000 */
[----:B-1----:R-:W-:Y:S01]  /*3930*/  IMAD.SHL.U32 R2, R20, 0x40, RZ ;  /* 0x0000004014027824 */ /* 0x002fe200078e00ff */
[----:B------:R-:W-:Y:S01]  /*3940*/  LOP3.LUT R3, R8, 0x8, R10, 0xf8, !PT ;  /* 0x0000000808037812 */ /* 0x000fe200078ef80a */
[----:B------:R-:W-:Y:S01]  /*3950*/  IMAD.IADD R247, R27, 0x1, R23 ;  /* 0x000000011bf77824 */ /* 0x000fe200078e0217 */
[----:B------:R-:W-:Y:S01]  /*3960*/  SHF.R.U32.HI R8, RZ, 0x3, R8 ;  /* 0x00000003ff087819 */ /* 0x000fe20000011608 */
[----:B------:R-:W-:Y:S01]  /*3970*/  IMAD.MOV.U32 R246, RZ, RZ, R26 ;  /* 0x000000fffff67224 */ /* 0x000fe200078e001a */
[----:B------:R-:W-:Y:S01]  /*3980*/  LOP3.LUT R2, R2, 0x1c0, RZ, 0xc0, !PT ;  /* 0x000001c002027812 */ /* 0x000fe200078ec0ff */
[----:B------:R-:W-:Y:S01]  /*3990*/  IMAD.SHL.U32 R6, R9, 0x8, RZ ;  /* 0x0000000809067824 */ /* 0x000fe200078e00ff */
[----:B------:R-:W-:Y:S01]  /*39a0*/  USHF.L.U64.HI UR28, UR8, 0x5, UR9 ;  /* 0x00000005081c7899 */ /* 0x000fe20008010209 */
[----:B------:R-:W-:Y:S01]  /*39b0*/  LOP3.LUT R3, R3, R8, RZ, 0x3c, !PT ;  /* 0x0000000803037212 */ /* 0x000fe200078e3cff */
        /* <DEDUP_REMOVED lines=10> */
[----:B------:R-:W-:Y:S01]  /*3a60*/  IMAD R2, R9, 0x200, R3 ;  /* 0x0000020009027824 */ /* 0x000fe200078e0203 */
[----:B------:R-:W-:Y:S01]  /*3a70*/  LOP3.LUT R93, R7, 0xfffffe00, RZ, 0xc0, !PT ;  /* 0xfffffe00075d7812 */ /* 0x000fe200078ec0ff */
[----:B------:R-:W-:Y:S01]  /*3a80*/  UIMAD UR6, UR16, UR29, UR6 ;  /* 0x0000001d100672a4 */ /* 0x000fe2000f8e0206 */
[----:B------:R-:W-:Y:S01]  /*3a90*/  IMAD.WIDE.U32 R6, R6, UR29, R246 ;  /* 0x0000001d06067c25 */ /* 0x000fe2000f8e00f6 */
[----:B------:R-:W-:-:S04]  /*3aa0*/  DEPBAR.LE SB0, 0x0 ;  /* 0x000080000000791a */ /* 0x000fc80000000000 */
[----:B------:R-:W-:Y:S01]  /*3ab0*/  BAR.SYNC.DEFER_BLOCKING 0x0 ;  /* 0x0000000000007b1d */ /* 0x000fe20000010000 */
[----:B------:R-:W-:Y:S01]  /*3ac0*/  IMAD R3, R94, 0x400, R93 ;  /* 0x000004005e037824 */ /* 0x000fe200078e025d */
[----:B------:R-:W-:Y:S01]  /*3ad0*/  LEA R212, R2, UR4, 0x1 ;  /* 0x0000000402d47c11 */ /* 0x000fe2000f8e08ff */
[----:B------:R-:W-:Y:S01]  /*3ae0*/  VIADD R2, R7, UR6 ;  /* 0x0000000607027c36 */ /* 0x000fe20008000000 */
[----:B------:R-:W-:Y:S01]  /*3af0*/  ISETP.GE.AND P0, PT, R18, UR15, PT ;  /* 0x0000000f12007c0c */ /* 0x000fe2000bf06270 */
[----:B------:R-:W-:Y:S01]  /*3b00*/  IMAD.IADD R3, R92, 0x1, R3 ;  /* 0x000000015c037824 */ /* 0x000fe200078e0203 */
[----:B------:R-:W-:Y:S01]  /*3b10*/  BSSY B0, `(.L_x_1386) ;  /* 0x0000018000007945 */ /* 0x000fe20003800000 */
[----:B------:R1:W-:Y:S04]  /*3b20*/  @P3 STS.128 [R227+0xa000], RZ ;  /* 0x00a000ffe3003388 */ /* 0x0003e80000000c00 */
[----:B------:R1:W-:Y:S01]  /*3b30*/  @P3 STS.128 [R227+0xb000], RZ ;  /* 0x00b000ffe3003388 */ /* 0x0003e20000000c00 */
[----:B------:R-:W-:Y:S05]  /*3b40*/  @P3 BRA `(.L_x_1387) ;  /* 0x0000000000503947 */ /* 0x000fea0003800000 */
[----:B------:R-:W-:Y:S02]  /*3b50*/  ULDC UR6, c[0x0][0x2d0] ;  /* 0x0000b40000067ab9 */ /* 0x000fe40000000800 */
[----:B------:R-:W-:Y:S02]  /*3b60*/  ISETP.GE.AND P2, PT, R132, UR6, PT ;  /* 0x0000000684007c0c */ /* 0x000fe4000bf46270 */
[----:B------:R-:W-:-:S11]  /*3b70*/  ISETP.GE.AND P1, PT, R100, UR6, PT ;  /* 0x0000000664007c0c */ /* 0x000fd6000bf26270 */
[----:B------:R-:W5:Y:S01]  /*3b80*/  @!P2 LDC.64 R8, c[0x0][0x220] ;  /* 0x00008800ff08ab82 */ /* 0x000f620000000a00 */
[----:B------:R1:W-:Y:S01]  /*3b90*/  @P2 STS.128 [R227+0xa000], RZ ;  /* 0x00a000ffe3002388 */ /* 0x0003e20000000c00 */
        /* <DEDUP_REMOVED lines=15> */
.L_x_1387:
[----:B------:R-:W-:Y:S05]  /*3c90*/  BSYNC B0 ;  /* 0x0000000000007941 */ /* 0x000fea0003800000 */
.L_x_1386:
        /* <DEDUP_REMOVED lines=29> */
.L_x_1389:
[----:B------:R-:W-:Y:S05]  /*3e70*/  BSYNC B0 ;  /* 0x0000000000007941 */ /* 0x000fea0003800000 */
.L_x_1388:
[----:B--2---:R-:W-:Y:S01]  /*3e80*/  LDSM.16.M88.4 R24, [R212+0x8000] ;  /* 0x00800000d418783b */ /* 0x004fe20000000200 */
[----:B------:R-:W-:Y:S01]  /*3e90*/  R2P PR, R19, 0x6 ;  /* 0x0000000613007804 */ /* 0x000fe20000000000 */
[C---:B-1----:R-:W-:Y:S01]  /*3ea0*/  VIADD R2, R212.reuse, 0x8000 ;  /* 0x00008000d4027836 */ /* 0x042fe20000000000 */
[----:B------:R-:W-:Y:S01]  /*3eb0*/  UIADD3 UR6, UR24, 0x1, -UR25 ;  /* 0x0000000118067890 */ /* 0x000fe2000fffe819 */
[----:B------:R-:W1:Y:S01]  /*3ec0*/  LDSM.16.M88.4 R8, [R214+0x2000] ;  /* 0x00200000d608783b */ /* 0x000e620000000200 */
[----:B------:R-:W-:Y:S01]  /*3ed0*/  VIADD R223, R212, 0x8020 ;  /* 0x00008020d4df7836 */ /* 0x000fe20000000000 */
[----:B------:R-:W-:Y:S01]  /*3ee0*/  LEA R6, R94, UR21, 0x4 ;  /* 0x000000155e067c11 */ /* 0x000fe2000f8e20ff */
[--C-:B------:R-:W-:Y:S01]  /*3ef0*/  IMAD R216, R4, 0x2, R214.reuse ;  /* 0x0000000204d87824 */ /* 0x100fe200078e02d6 */
[----:B---34-:R-:W2:Y:S01]  /*3f00*/  LDSM.16.M88.4 R12, [R214] ;  /* 0x00000000d60c783b */ /* 0x018ea20000000200 */
[C---:B------:R-:W-:Y:S01]  /*3f10*/  IMAD R222, R0.reuse, 0x2, R214 ;  /* 0x0000000200de7824 */ /* 0x040fe200078e02d6 */
[----:B------:R-:W-:Y:S01]  /*3f20*/  UIADD3 UR6, UR6, UR19, URZ ;  /* 0x0000001306067290 */ /* 0x000fe2000fffe03f */
[----:B------:R-:W-:Y:S01]  /*3f30*/  IMAD R221, R0, 0x2, R216 ;  /* 0x0000000200dd7824 */ /* 0x000fe200078e02d8 */
[----:B------:R-:W3:Y:S01]  /*3f40*/  LDSM.16.M88.4 R36, [R212+0x8800] ;  /* 0x00880000d424783b */ /* 0x000ee20000000200 */
[----:B------:R-:W-:Y:S01]  /*3f50*/  UIADD3 UR20, UR24, -UR20, -UR25 ;  /* 0x8000001418147290 */ /* 0x000fe2000fffe819 */
[----:B------:R-:W-:Y:S01]  /*3f60*/  @P1 VIADD R223, R2, 0xffffffe0 ;  /* 0xffffffe002df1836 */ /* 0x000fe20000000000 */
[----:B------:R-:W-:Y:S01]  /*3f70*/  UMOV UR19, UR17 ;  /* 0x0000001100137c82 */ /* 0x000fe20008000000 */
[----:B------:R-:W-:Y:S01]  /*3f80*/  LDSM.16.M88.4 R16, [R216+0x2000] ;  /* 0x00200000d810783b */ /* 0x000fe20000000200 */
[----:B------:R-:W-:Y:S01]  /*3f90*/  IMAD.MOV.U32 R2, RZ, RZ, 0x40 ;  /* 0x00000040ff027424 */ /* 0x000fe200078e00ff */
[----:B------:R-:W-:Y:S01]  /*3fa0*/  UISETP.GT.AND UP0, UPT, UR19, UR12, UPT ;  /* 0x0000000c1300728c */ /* 0x000fe2000bf04270 */
[----:B------:R-:W-:Y:S01]  /*3fb0*/  IMAD.U32 R7, RZ, RZ, UR6 ;  /* 0x00000006ff077e24 */ /* 0x000fe2000f8e00ff */
[----:B------:R-:W4:Y:S01]  /*3fc0*/  LDSM.16.M88.4 R28, [R223] ;  /* 0x00000000df1c783b */ /* 0x000f220000000200 */
[C---:B------:R-:W-:Y:S01]  /*3fd0*/  VIADD R226, R223.reuse, 0x800 ;  /* 0x00000800dfe27836 */ /* 0x040fe20000000000 */
[----:B------:R-:W-:Y:S01]  /*3fe0*/  SEL R2, R2, 0xffffffc0, !P2 ;  /* 0xffffffc002027807 */ /* 0x000fe20005000000 */
[C---:B------:R-:W-:Y:S01]  /*3ff0*/  VIADD R225, R223.reuse, 0x1000 ;  /* 0x00001000dfe17836 */ /* 0x040fe20000000000 */
[----:B------:R-:W5:Y:S01]  /*4000*/  LDSM.16.M88.4 R20, [R216] ;  /* 0x00000000d814783b */ /* 0x000f620000000200 */
[----:B------:R-:W-:-:S02]  /*4010*/  VIADD R224, R223, 0x1800 ;  /* 0x00001800dfe07836 */ /* 0x000fc40000000000 */
[----:B------:R-:W-:Y:S01]  /*4020*/  IMAD.IADD R220, R212, 0x1, R2 ;  /* 0x00000001d4dc7824 */ /* 0x000fe200078e0202 */
[----:B------:R-:W5:Y:S01]  /*4030*/  LDSM.16.M88.4 R44, [R223+0x800] ;  /* 0x00080000df2c783b */ /* 0x000f620000000200 */
[----:B------:R-:W-:Y:S01]  /*4040*/  IMAD.IADD R219, R2, 0x1, R223 ;  /* 0x0000000102db7824 */ /* 0x000fe200078e02df */
[----:B------:R-:W-:Y:S02]  /*4050*/  LOP3.LUT R2, R96, 0xffffffe0, RZ, 0xc0, !PT ;  /* 0xffffffe060027812 */ /* 0x000fe400078ec0ff */
[----:B------:R-:W-:Y:S03]  /*4060*/  LDSM.16.M88.4 R32, [R222+0x2000] ;  /* 0x00200000de20783b */ /* 0x000fe60000000200 */
[C---:B------:R-:W-:Y:S01]  /*4070*/  IMAD.IADD R2, R97.reuse, 0x1, -R2 ;  /* 0x0000000161027824 */ /* 0x040fe200078e0a02 */
[----:B------:R-:W5:Y:S01]  /*4080*/  LDSM.16.M88.4 R40, [R220+0x8000] ;  /* 0x00800000dc28783b */ /* 0x000f620000000200 */
[----:B------:R-:W-:-:S03]  /*4090*/  IMAD.SHL.U32 R97, R97, 0x2, RZ ;  /* 0x0000000261617824 */ /* 0x000fc600078e00ff */
[----:B------:R-:W-:Y:S01]  /*40a0*/  SHF.R.S32.HI R3, RZ, 0x1f, R2 ;  /* 0x0000001fff037819 */ /* 0x000fe20000011402 */
[----:B------:R-:W0:Y:S01]  /*40b0*/  LDGDEPBAR ;  /* 0x00000000000079af */ /* 0x000e220000000000 */
[----:B------:R-:W-:Y:S01]  /*40c0*/  LOP3.LUT R251, R97, 0x6, RZ, 0xc0, !PT ;  /* 0x0000000661fb7812 */ /* 0x000fe200078ec0ff */
[----:B-1----:R-:W-:Y:S01]  /*40d0*/  HMMA.16816.F32.BF16 R48, R8, R24, RZ ;  /* 0x000000180830723c */ /* 0x002fe200000418ff */
[----:B------:R-:W-:Y:S01]  /*40e0*/  LEA.HI R2, R3, R2, RZ, 0x2 ;  /* 0x0000000203027211 */ /* 0x000fe200078f10ff */
[----:B------:R-:W-:-:S03]  /*40f0*/  IMAD.U32 R3, RZ, RZ, UR17 ;  /* 0x00000011ff037e24 */ /* 0x000fc6000f8e00ff */
[----:B------:R-:W-:Y:S01]  /*4100*/  SHF.R.S32.HI R2, RZ, 0x2, R2 ;  /* 0x00000002ff027819 */ /* 0x000fe20000011402 */
[----:B--2---:R-:W-:Y:S01]  /*4110*/  HMMA.16816.F32.BF16 R52, R12, R24, RZ ;  /* 0x000000180c34723c */ /* 0x004fe200000418ff */
[----:B------:R-:W-:-:S03]  /*4120*/  IMAD R3, R3, 0x20, R251 ;  /* 0x0000002003037824 */ /* 0x000fc600078e02fb */
[----:B------:R-:W-:Y:S01]  /*4130*/  IMAD.IADD R6, R2, 0x1, R6 ;  /* 0x0000000102067824 */ /* 0x000fe200078e0206 */
[----:B------:R-:W-:Y:S01]  /*4140*/  LOP3.LUT R2, R92, R93, RZ, 0xfc, !PT ;  /* 0x0000005d5c027212 */ /* 0x000fe200078efcff */
[----:B------:R-:W-:Y:S01]  /*4150*/  HMMA.16816.F32.BF16 R56, R8, R26, RZ ;  /* 0x0000001a0838723c */ /* 0x000fe200000418ff */
[----:B------:R-:W-:Y:S02]  /*4160*/  VIADD R5, R3, 0x1 ;  /* 0x0000000103057836 */ /* 0x000fe40000000000 */
[----:B------:R-:W-:-:S03]  /*4170*/  VIADDMNMX R231, R6, UR20, RZ, !PT ;  /* 0x0000001406e77c46 */ /* 0x000fc6000f8001ff */
[----:B------:R-:W-:Y:S06]  /*4180*/  HMMA.16816.F32.BF16 R24, R12, R26, RZ ;  /* 0x0000001a0c18723c */ /* 0x000fec00000418ff */
[C---:B---3--:R-:W-:Y:S06]  /*4190*/  HMMA.16816.F32.BF16 R72, R8.reuse, R36, RZ ;  /* 0x000000240848723c */ /* 0x048fec00000418ff */
[----:B------:R-:W-:Y:S01]  /*41a0*/  HMMA.16816.F32.BF16 R76, R8, R38, RZ ;  /* 0x00000026084c723c */ /* 0x000fe200000418ff */
[----:B------:R-:W1:Y:S05]  /*41b0*/  LDSM.16.M88.4 R8, [R222] ;  /* 0x00000000de08783b */ /* 0x000e6a0000000200 */
[----:B------:R-:W-:Y:S06]  /*41c0*/  HMMA.16816.F32.BF16 R68, R12, R36, RZ ;  /* 0x000000240c44723c */ /* 0x000fec00000418ff */
[----:B----4-:R-:W-:Y:S01]  /*41d0*/  HMMA.16816.F32.BF16 R64, R16, R28, R48 ;  /* 0x0000001c1040723c */ /* 0x010fe20000041830 */
[----:B------:R-:W-:Y:S05]  /*41e0*/  LDSM.16.M88.4 R48, [R219+0x800] ;  /* 0x00080000db30783b */ /* 0x000fea0000000200 */
[----:B------:R-:W-:Y:S01]  /*41f0*/  HMMA.16816.F32.BF16 R60, R12, R38, RZ ;  /* 0x000000260c3c723c */ /* 0x000fe200000418ff */
[----:B------:R-:W2:Y:S04]  /*4200*/  LDSM.16.M88.4 R12, [R220+0x8800] ;  /* 0x00880000dc0c783b */ /* 0x000ea80000000200 */
[----:B------:R-:W-:Y:S01]  /*4210*/  LDSM.16.M88.4 R36, [R219] ;  /* 0x00000000db24783b */ /* 0x000fe20000000200 */
[----:B-----5:R-:W-:Y:S06]  /*4220*/  HMMA.16816.F32.BF16 R84, R20, R28, R52 ;  /* 0x0000001c1454723c */ /* 0x020fec0000041834 */
[-C--:B------:R-:W-:Y:S06]  /*4230*/  HMMA.16816.F32.BF16 R56, R16, R30.reuse, R56 ;  /* 0x0000001e1038723c */ /* 0x080fec0000041838 */
[C---:B------:R-:W-:Y:S01]  /*4240*/  HMMA.16816.F32.BF16 R52, R20.reuse, R30, R24 ;  /* 0x0000001e1434723c */ /* 0x040fe20000041818 */
[----:B------:R-:W3:Y:S04]  /*4250*/  LDSM.16.M88.4 R24, [R221+0x2000] ;  /* 0x00200000dd18783b */ /* 0x000ee80000000200 */
[----:B------:R-:W4:Y:S01]  /*4260*/  LDSM.16.M88.4 R28, [R221] ;  /* 0x00000000dd1c783b */ /* 0x000f220000000200 */
[-C--:B------:R-:W-:Y:S06]  /*4270*/  HMMA.16816.F32.BF16 R88, R20, R44.reuse, R68 ;  /* 0x0000002c1458723c */ /* 0x080fec0000041844 */
[C---:B------:R-:W-:Y:S06]  /*4280*/  HMMA.16816.F32.BF16 R80, R16.reuse, R44, R72 ;  /* 0x0000002c1050723c */ /* 0x040fec0000041848 */
[----:B------:R-:W-:Y:S01]  /*4290*/  HMMA.16816.F32.BF16 R76, R16, R46, R76 ;  /* 0x0000002e104c723c */ /* 0x000fe2000004184c */
[----:B------:R-:W-:Y:S05]  /*42a0*/  LDSM.16.M88.4 R16, [R214+0x6000] ;  /* 0x00600000d610783b */ /* 0x000fea0000000200 */
[----:B------:R-:W-:Y:S06]  /*42b0*/  HMMA.16816.F32.BF16 R72, R32, R40, R64 ;  /* 0x000000282048723c */ /* 0x000fec0000041840 */
[----:B------:R-:W-:Y:S01]  /*42c0*/  HMMA.16816.F32.BF16 R60, R20, R46, R60 ;  /* 0x0000002e143c723c */ /* 0x000fe2000004183c */
[----:B------:R-:W5:Y:S04]  /*42d0*/  LDSM.16.M88.4 R44, [R212+0x9000] ;  /* 0x00900000d42c783b */ /* 0x000f680000000200 */
[----:B------:R-:W5:Y:S01]  /*42e0*/  LDSM.16.M88.4 R20, [R214+0x4000] ;  /* 0x00400000d614783b */ /* 0x000f620000000200 */
[----:B-1----:R-:W-:Y:S06]  /*42f0*/  HMMA.16816.F32.BF16 R68, R8, R40, R84 ;  /* 0x000000280844723c */ /* 0x002fec0000041854 */
[-C--:B------:R-:W-:Y:S06]  /*4300*/  HMMA.16816.F32.BF16 R64, R32, R42.reuse, R56 ;  /* 0x0000002a2040723c */ /* 0x080fec0000041838 */
[C---:B------:R-:W-:Y:S01]  /*4310*/  HMMA.16816.F32.BF16 R52, R8.reuse, R42, R52 ;  /* 0x0000002a0834723c */ /* 0x040fe20000041834 */
[----:B------:R-:W1:Y:S05]  /*4320*/  LDSM.16.M88.4 R40, [R212+0x9800] ;  /* 0x00980000d428783b */ /* 0x000e6a0000000200 */
[-C--:B--2---:R-:W-:Y:S06]  /*4330*/  HMMA.16816.F32.BF16 R88, R8, R12.reuse, R88 ;  /* 0x0000000c0858723c */ /* 0x084fec0000041858 */
[C---:B------:R-:W-:Y:S06]  /*4340*/  HMMA.16816.F32.BF16 R80, R32.reuse, R12, R80 ;  /* 0x0000000c2050723c */ /* 0x040fec0000041850 */
[----:B------:R-:W-:Y:S01]  /*4350*/  HMMA.16816.F32.BF16 R76, R32, R14, R76 ;  /* 0x0000000e204c723c */ /* 0x000fe2000004184c */
[----:B------:R-:W-:Y:S05]  /*4360*/  LDSM.16.M88.4 R32, [R223+0x1800] ;  /* 0x00180000df20783b */ /* 0x000fea0000000200 */
[----:B---3--:R-:W-:Y:S06]  /*4370*/  HMMA.16816.F32.BF16 R72, R24, R36, R72 ;  /* 0x000000241848723c */ /* 0x008fec0000041848 */
[----:B------:R-:W-:Y:S01]  /*4380*/  HMMA.16816.F32.BF16 R56, R8, R14, R60 ;  /* 0x0000000e0838723c */ /* 0x000fe2000004183c */
[----:B------:R-:W-:Y:S04]  /*4390*/  LDSM.16.M88.4 R8, [R216+0x6000] ;  /* 0x00600000d808783b */ /* 0x000fe80000000200 */
[----:B------:R-:W-:Y:S01]  /*43a0*/  LDSM.16.M88.4 R12, [R216+0x4000] ;  /* 0x00400000d80c783b */ /* 0x000fe20000000200 */
[----:B----4-:R-:W-:Y:S06]  /*43b0*/  HMMA.16816.F32.BF16 R68, R28, R36, R68 ;  /* 0x000000241c44723c */ /* 0x010fec0000041844 */
[-C--:B------:R-:W-:Y:S06]  /*43c0*/  HMMA.16816.F32.BF16 R60, R24, R38.reuse, R64 ;  /* 0x00000026183c723c */ /* 0x080fec0000041840 */
[C---:B------:R-:W-:Y:S01]  /*43d0*/  HMMA.16816.F32.BF16 R52, R28.reuse, R38, R52 ;  /* 0x000000261c34723c */ /* 0x040fe20000041834 */
[----:B------:R-:W2:Y:S05]  /*43e0*/  LDSM.16.M88.4 R36, [R223+0x1000] ;  /* 0x00100000df24783b */ /* 0x000eaa0000000200 */
[-C--:B------:R-:W-:Y:S06]  /*43f0*/  HMMA.16816.F32.BF16 R88, R28, R48.reuse, R88 ;  /* 0x000000301c58723c */ /* 0x080fec0000041858 */
[C---:B------:R-:W-:Y:S06]  /*4400*/  HMMA.16816.F32.BF16 R84, R24.reuse, R48, R80 ;  /* 0x000000301854723c */ /* 0x040fec0000041850 */
[----:B------:R-:W-:Y:S01]  /*4410*/  HMMA.16816.F32.BF16 R76, R24, R50, R76 ;  /* 0x00000032184c723c */ /* 0x000fe2000004184c */
[----:B------:R-:W-:Y:S05]  /*4420*/  LDSM.16.M88.4 R24, [R222+0x6000] ;  /* 0x00600000de18783b */ /* 0x000fea0000000200 */
[----:B-----5:R-:W-:Y:S06]  /*4430*/  HMMA.16816.F32.BF16 R72, R16, R44, R72 ;  /* 0x0000002c1048723c */ /* 0x020fec0000041848 */
[----:B------:R-:W-:Y:S01]  /*4440*/  HMMA.16816.F32.BF16 R56, R28, R50, R56 ;  /* 0x000000321c38723c */ /* 0x000fe20000041838 */
[----:B------:R-:W-:Y:S05]  /*4450*/  LDSM.16.M88.4 R28, [R222+0x4000] ;  /* 0x00400000de1c783b */ /* 0x000fea0000000200 */
[----:B------:R-:W-:Y:S06]  /*4460*/  HMMA.16816.F32.BF16 R64, R20, R44, R68 ;  /* 0x0000002c1440723c */ /* 0x000fec0000041844 */
[-C--:B------:R-:W-:Y:S06]  /*4470*/  HMMA.16816.F32.BF16 R60, R16, R46.reuse, R60 ;  /* 0x0000002e103c723c */ /* 0x080fec000004183c */
[C---:B------:R-:W-:Y:S01]  /*4480*/  HMMA.16816.F32.BF16 R48, R20.reuse, R46, R52 ;  /* 0x0000002e1430723c */ /* 0x040fe20000041834 */
[----:B------:R-:W3:Y:S04]  /*4490*/  LDSM.16.M88.4 R44, [R220+0x9000] ;  /* 0x00900000dc2c783b */ /* 0x000ee80000000200 */
[----:B------:R-:W-:Y:S01]  /*44a0*/  LDSM.16.M88.4 R52, [R220+0x9800] ;  /* 0x00980000dc34783b */ /* 0x000fe20000000200 */
[-C--:B-1----:R-:W-:Y:S06]  /*44b0*/  HMMA.16816.F32.BF16 R80, R20, R40.reuse, R88 ;  /* 0x000000281450723c */ /* 0x082fec0000041858 */
[C---:B------:R-:W-:Y:S06]  /*44c0*/  HMMA.16816.F32.BF16 R88, R16.reuse, R40, R84 ;  /* 0x000000281058723c */ /* 0x040fec0000041854 */
[----:B------:R-:W-:Y:S01]  /*44d0*/  HMMA.16816.F32.BF16 R84, R16, R42, R76 ;  /* 0x0000002a1054723c */ /* 0x000fe2000004184c */
[----:B------:R-:W-:Y:S05]  /*44e0*/  LDSM.16.M88.4 R16, [R221+0x6000] ;  /* 0x00600000dd10783b */ /* 0x000fea0000000200 */
[-C--:B--2---:R-:W-:Y:S06]  /*44f0*/  HMMA.16816.F32.BF16 R68, R8, R36.reuse, R72 ;  /* 0x000000240844723c */ /* 0x084fec0000041848 */
[----:B------:R-:W-:Y:S06]  /*4500*/  HMMA.16816.F32.BF16 R64, R12, R36, R64 ;  /* 0x000000240c40723c */ /* 0x000fec0000041840 */
[-C--:B------:R-:W-:Y:S06]  /*4510*/  HMMA.16816.F32.BF16 R60, R8, R38.reuse, R60 ;  /* 0x00000026083c723c */ /* 0x080fec000004183c */
[----:B------:R-:W-:Y:S01]  /*4520*/  HMMA.16816.F32.BF16 R48, R12, R38, R48 ;  /* 0x000000260c30723c */ /* 0x000fe20000041830 */
[----:B------:R-:W1:Y:S05]  /*4530*/  LDSM.16.M88.4 R36, [R219+0x1000] ;  /* 0x00100000db24783b */ /* 0x000e6a0000000200 */
[----:B------:R-:W-:Y:S01]  /*4540*/  HMMA.16816.F32.BF16 R76, R20, R42, R56 ;  /* 0x0000002a144c723c */ /* 0x000fe20000041838 */
[----:B------:R-:W2:Y:S05]  /*4550*/  LDSM.16.M88.4 R20, [R221+0x4000] ;  /* 0x00400000dd14783b */ /* 0x000eaa0000000200 */
[C---:B------:R-:W-:Y:S06]  /*4560*/  HMMA.16816.F32.BF16 R40, R8.reuse, R32, R88 ;  /* 0x000000200828723c */ /* 0x040fec0000041858 */
[----:B------:R-:W-:Y:S06]  /*4570*/  HMMA.16816.F32.BF16 R84, R8, R34, R84 ;  /* 0x000000220854723c */ /* 0x000fec0000041854 */
[----:B---3--:R-:W-:Y:S06]  /*4580*/  HMMA.16816.F32.BF16 R8, R24, R44, R68 ;  /* 0x0000002c1808723c */ /* 0x008fec0000041844 */
[C---:B------:R-:W-:Y:S06]  /*4590*/  HMMA.16816.F32.BF16 R56, R12.reuse, R32, R80 ;  /* 0x000000200c38723c */ /* 0x040fec0000041850 */
[----:B------:R-:W-:Y:S06]  /*45a0*/  HMMA.16816.F32.BF16 R76, R12, R34, R76 ;  /* 0x000000220c4c723c */ /* 0x000fec000004184c */
[----:B------:R-:W-:Y:S06]  /*45b0*/  HMMA.16816.F32.BF16 R12, R28, R44, R64 ;  /* 0x0000002c1c0c723c */ /* 0x000fec0000041840 */
[-C--:B------:R-:W-:Y:S06]  /*45c0*/  HMMA.16816.F32.BF16 R60, R24, R46.reuse, R60 ;  /* 0x0000002e183c723c */ /* 0x080fec000004183c */
[----:B------:R-:W-:Y:S06]  /*45d0*/  HMMA.16816.F32.BF16 R48, R28, R46, R48 ;  /* 0x0000002e1c30723c */ /* 0x000fec0000041830 */
[-C--:B-1----:R-:W-:Y:S06]  /*45e0*/  HMMA.16816.F32.BF16 R44, R16, R36.reuse, R8 ;  /* 0x00000024102c723c */ /* 0x082fec0000041808 */
[----:B--2---:R-:W-:Y:S01]  /*45f0*/  HMMA.16816.F32.BF16 R32, R20, R36, R12 ;  /* 0x000000241420723c */ /* 0x004fe2000004180c */
[----:B------:R-:W-:-:S02]  /*4600*/  IMAD.U32 R8, RZ, RZ, UR24 ;  /* 0x00000018ff087e24 */ /* 0x000fc4000f8e00ff */
[C---:B------:R-:W-:Y:S02]  /*4610*/  VIADD R9, R6.reuse, 0x8 ;  /* 0x0000000806097836 */ /* 0x040fe40000000000 */
[C---:B------:R-:W-:Y:S01]  /*4620*/  VIADD R10, R6.reuse, 0x40 ;  /* 0x00000040060a7836 */ /* 0x040fe20000000000 */
[C---:B------:R-:W-:Y:S01]  /*4630*/  VIADDMNMX R235, R6.reuse, UR6, R8, PT ;  /* 0x0000000606eb7c46 */ /* 0x040fe2000b800108 */
[----:B------:R-:W-:Y:S01]  /*4640*/  VIADD R11, R6, 0x48 ;  /* 0x00000048060b7836 */ /* 0x000fe20000000000 */
[----:B------:R-:W-:Y:S01]  /*4650*/  IADD3 R8, R7, 0x8, R6 ;  /* 0x0000000807087810 */ /* 0x000fe20007ffe006 */
[-C--:B------:R-:W-:Y:S01]  /*4660*/  HMMA.16816.F32.BF16 R64, R28, R52.reuse, R56 ;  /* 0x000000341c40723c */ /* 0x080fe20000041838 */
[----:B------:R-:W-:Y:S02]  /*4670*/  VIADDMNMX R230, R9, UR20, RZ, !PT ;  /* 0x0000001409e67c46 */ /* 0x000fe4000f8001ff */
[----:B------:R-:W-:Y:S02]  /*4680*/  VIADDMNMX R229, R10, UR20, RZ, !PT ;  /* 0x000000140ae57c46 */ /* 0x000fe4000f8001ff */
[----:B------:R-:W-:Y:S01]  /*4690*/  VIADDMNMX R228, R11, UR20, RZ, !PT ;  /* 0x000000140be47c46 */ /* 0x000fe2000f8001ff */
[----:B------:R-:W-:Y:S01]  /*46a0*/  HMMA.16816.F32.BF16 R56, R24, R52, R40 ;  /* 0x000000341838723c */ /* 0x000fe20000041828 */
[----:B------:R-:W-:-:S02]  /*46b0*/  VIMNMX R234, R8, UR24, PT ;  /* 0x0000001808ea7c48 */ /* 0x000fc4000bfe0100 */
[----:B------:R-:W1:Y:S01]  /*46c0*/  LDSM.16.M88.4 R8, [R219+0x1800] ;  /* 0x00180000db08783b */ /* 0x000e620000000200 */
[----:B------:R-:W-:Y:S01]  /*46d0*/  IADD3 R12, R7, 0x40, R6 ;  /* 0x00000040070c7810 */ /* 0x000fe20007ffe006 */
[----:B------:R-:W-:-:S04]  /*46e0*/  DEPBAR.LE SB0, 0x0 ;  /* 0x000080000000791a */ /* 0x000fc80000000000 */
[----:B------:R-:W-:Y:S01]  /*46f0*/  IADD3 R7, R7, 0x48, R6 ;  /* 0x0000004807077810 */ /* 0x000fe20007ffe006 */
[-C--:B------:R-:W-:Y:S01]  /*4700*/  HMMA.16816.F32.BF16 R40, R16, R38.reuse, R60 ;  /* 0x000000261028723c */ /* 0x080fe2000004183c */
[CC--:B------:R-:W-:Y:S01]  /*4710*/  ISETP.GE.AND P4, PT, R3.reuse, R235.reuse, PT ;  /* 0x000000eb0300720c */ /* 0x0c0fe20003f86270 */
[----:B------:R-:W-:Y:S01]  /*4720*/  VIADD R6, R3, 0x9 ;  /* 0x0000000903067836 */ /* 0x000fe20000000000 */
[----:B------:R-:W-:Y:S02]  /*4730*/  ISETP.GE.AND P6, PT, R5, R235, PT ;  /* 0x000000eb0500720c */ /* 0x000fe40003fc6270 */
[----:B------:R-:W-:Y:S01]  /*4740*/  VIMNMX R233, R12, UR24, PT ;  /* 0x000000180ce97c48 */ /* 0x000fe2000bfe0100 */
[----:B------:R-:W-:Y:S01]  /*4750*/  HMMA.16816.F32.BF16 R36, R20, R38, R48 ;  /* 0x000000261424723c */ /* 0x000fe20000041830 */
[----:B------:R-:W-:Y:S02]  /*4760*/  VIMNMX R232, R7, UR24, PT ;  /* 0x0000001807e87c48 */ /* 0x000fe4000bfe0100 */
[----:B------:R-:W-:-:S02]  /*4770*/  ISETP.GE.AND P5, PT, R5, R234, PT ;  /* 0x000000ea0500720c */ /* 0x000fc40003fa6270 */
[C---:B------:R-:W-:Y:S01]  /*4780*/  ISETP.LT.OR P4, PT, R3.reuse, R231, P4 ;  /* 0x000000e70300720c */ /* 0x040fe20002781670 */
[-C--:B------:R-:W-:Y:S01]  /*4790*/  HMMA.16816.F32.BF16 R24, R24, R54.reuse, R84 ;  /* 0x000000361818723c */ /* 0x080fe20000041854 */
[----:B------:R-:W-:Y:S02]  /*47a0*/  ISETP.GE.AND P3, PT, R3, R234, PT ;  /* 0x000000ea0300720c */ /* 0x000fe40003f66270 */
[C---:B------:R-:W-:Y:S02]  /*47b0*/  ISETP.GE.AND P2, PT, R5.reuse, R233, PT ;  /* 0x000000e90500720c */ /* 0x040fe40003f46270 */
[C---:B------:R-:W-:Y:S01]  /*47c0*/  ISETP.GE.AND P1, PT, R5.reuse, R232, PT ;  /* 0x000000e80500720c */ /* 0x040fe20003f26270 */
[----:B------:R-:W-:Y:S01]  /*47d0*/  HMMA.16816.F32.BF16 R28, R28, R54, R76 ;  /* 0x000000361c1c723c */ /* 0x000fe2000004184c */
[C---:B------:R-:W-:Y:S02]  /*47e0*/  ISETP.LT.OR P6, PT, R5.reuse, R231, P6 ;  /* 0x000000e70500720c */ /* 0x040fe400037c1670 */
[----:B------:R-:W-:-:S02]  /*47f0*/  ISETP.LT.OR P5, PT, R5, R230, P5 ;  /* 0x000000e60500720c */ /* 0x000fc40002fa1670 */
[----:B------:R-:W-:Y:S02]  /*4800*/  FSEL R60, R32, -INF , !P4 ;  /* 0xff800000203c7808 */ /* 0x000fe40006000000 */
[C---:B------:R-:W-:Y:S02]  /*4810*/  ISETP.LT.OR P3, PT, R3.reuse, R230, P3 ;  /* 0x000000e60300720c */ /* 0x040fe40001f61670 */
[C---:B------:R-:W-:Y:S02]  /*4820*/  ISETP.GE.AND P0, PT, R3.reuse, R233, PT ;  /* 0x000000e90300720c */ /* 0x040fe40003f06270 */
[----:B------:R-:W-:Y:S02]  /*4830*/  ISETP.GE.AND P4, PT, R3, R232, PT ;  /* 0x000000e80300720c */ /* 0x000fe40003f86270 */
[C---:B------:R-:W-:Y:S02]  /*4840*/  ISETP.LT.OR P2, PT, R5.reuse, R229, P2 ;  /* 0x000000e50500720c */ /* 0x040fe40001741670 */
[----:B------:R-:W-:Y:S01]  /*4850*/  ISETP.LT.OR P1, PT, R5, R228, P1 ;  /* 0x000000e40500720c */ /* 0x000fe20000f21670 */
[----:B------:R-:W-:Y:S01]  /*4860*/  VIADD R5, R3, 0x8 ;  /* 0x0000000803057836 */ /* 0x000fe20000000000 */
[----:B------:R-:W-:Y:S01]  /*4870*/  FSEL R94, R34, -INF , !P3 ;  /* 0xff800000225e7808 */ /* 0x000fe20005800000 */
[----:B-1----:R-:W-:Y:S01]  /*4880*/  HMMA.16816.F32.BF16 R12, R16, R8, R56 ;  /* 0x00000008100c723c */ /* 0x002fe20000041838 */
[----:B------:R-:W-:-:S02]  /*4890*/  FSEL R62, R33, -INF , !P6 ;  /* 0xff800000213e7808 */ /* 0x000fc40007000000 */
[----:B------:R-:W-:Y:S02]  /*48a0*/  FSEL R93, R35, -INF , !P5 ;  /* 0xff800000235d7808 */ /* 0x000fe40006800000 */
[C---:B------:R-:W-:Y:S01]  /*48b0*/  ISETP.LT.OR P0, PT, R3.reuse, R229, P0 ;  /* 0x000000e50300720c */ /* 0x040fe20000701670 */
[----:B------:R-:W-:Y:S01]  /*48c0*/  HMMA.16816.F32.BF16 R32, R20, R8, R64 ;  /* 0x000000081420723c */ /* 0x000fe20000041840 */
[----:B------:R-:W-:Y:S02]  /*48d0*/  ISETP.LT.OR P4, PT, R3, R228, P4 ;  /* 0x000000e40300720c */ /* 0x000fe40002781670 */
[----:B------:R-:W-:Y:S02]  /*48e0*/  FSEL R44, R44, -INF , !P0 ;  /* 0xff8000002c2c7808 */ /* 0x000fe40004000000 */
[----:B------:R-:W-:Y:S01]  /*48f0*/  FSEL R46, R46, -INF , !P4 ;  /* 0xff8000002e2e7808 */ /* 0x000fe20006000000 */
[----:B------:R-:W-:Y:S01]  /*4900*/  HMMA.16816.F32.BF16 R16, R16, R10, R24 ;  /* 0x0000000a1010723c */ /* 0x000fe20000041818 */
[----:B------:R-:W-:-:S02]  /*4910*/  FSEL R45, R45, -INF , !P2 ;  /* 0xff8000002d2d7808 */ /* 0x000fc40005000000 */
[C---:B------:R-:W-:Y:S02]  /*4920*/  ISETP.GE.AND P3, PT, R5.reuse, R235, PT ;  /* 0x000000eb0500720c */ /* 0x040fe40003f66270 */
[C---:B------:R-:W-:Y:S01]  /*4930*/  ISETP.GE.AND P0, PT, R5.reuse, R234, PT ;  /* 0x000000ea0500720c */ /* 0x040fe20003f06270 */
[----:B------:R-:W-:Y:S01]  /*4940*/  HMMA.16816.F32.BF16 R20, R20, R10, R28 ;  /* 0x0000000a1414723c */ /* 0x000fe2000004181c */
[----:B------:R-:W-:Y:S01]  /*4950*/  BAR.SYNC.DEFER_BLOCKING 0x0 ;  /* 0x0000000000007b1d */ /* 0x000fe20000010000 */
[CC--:B------:R-:W-:Y:S02]  /*4960*/  ISETP.GE.AND P4, PT, R5.reuse, R233.reuse, PT ;  /* 0x000000e90500720c */ /* 0x0c0fe40003f86270 */
[----:B------:R-:W-:Y:S02]  /*4970*/  ISETP.GE.AND P2, PT, R5, R232, PT ;  /* 0x000000e80500720c */ /* 0x000fe40003f46270 */
[----:B------:R-:W-:Y:S02]  /*4980*/  FSEL R47, R47, -INF , !P1 ;  /* 0xff8000002f2f7808 */ /* 0x000fe40004800000 */
        /* <DEDUP_REMOVED lines=16> */
[C---:B------:R-:W-:Y:S02]  /*4a90*/  ISETP.GE.AND P6, PT, R6.reuse, R235, PT ;  /* 0x000000eb0600720c */ /* 0x040fe40003fc6270 */
[C---:B------:R-:W-:Y:S02]  /*4aa0*/  ISETP.GE.AND P5, PT, R6.reuse, R234, PT ;  /* 0x000000ea0600720c */ /* 0x040fe40003fa6270 */
[----:B------:R-:W-:Y:S02]  /*4ab0*/  ISETP.GE.AND P3, PT, R6, R232, PT ;  /* 0x000000e80600720c */ /* 0x000fe40003f66270 */
[----:B------:R-:W-:-:S02]  /*4ac0*/  ISETP.LT.OR P0, PT, R5, R231, P0 ;  /* 0x000000e70500720c */ /* 0x000fc40000701670 */
[C---:B------:R-:W-:Y:S02]  /*4ad0*/  ISETP.LT.OR P4, PT, R5.reuse, R230, P4 ;  /* 0x000000e60500720c */ /* 0x040fe40002781670 */
[C---:B------:R-:W-:Y:S02]  /*4ae0*/  ISETP.LT.OR P2, PT, R5.reuse, R229, P2 ;  /* 0x000000e50500720c */ /* 0x040fe40001741670 */
[----:B------:R-:W-:Y:S01]  /*4af0*/  ISETP.LT.OR P1, PT, R5, R228, P1 ;  /* 0x000000e40500720c */ /* 0x000fe20000f21670 */
[----:B------:R-:W-:Y:S01]  /*4b00*/  VIADD R5, R3, 0x11 ;  /* 0x0000001103057836 */ /* 0x000fe20000000000 */
[C---:B------:R-:W-:Y:S02]  /*4b10*/  ISETP.LT.OR P6, PT, R6.reuse, R231, P6 ;  /* 0x000000e70600720c */ /* 0x040fe400037c1670 */
[C---:B------:R-:W-:Y:S02]  /*4b20*/  ISETP.LT.OR P5, PT, R6.reuse, R230, P5 ;  /* 0x000000e60600720c */ /* 0x040fe40002fa1670 */
[----:B------:R-:W-:-:S02]  /*4b30*/  ISETP.LT.OR P3, PT, R6, R228, P3 ;  /* 0x000000e40600720c */ /* 0x000fc40001f61670 */
        /* <DEDUP_REMOVED lines=12> */
[C---:B------:R-:W-:Y:S01]  /*4c00*/  VIADD R5, R3.reuse, 0x18 ;  /* 0x0000001803057836 */ /* 0x040fe20000000000 */
[----:B------:R-:W-:Y:S01]  /*4c10*/  FSEL R27, R14, -INF , !P1 ;  /* 0xff8000000e1b7808 */ /* 0x000fe20004800000 */
[----:B------:R-:W-:Y:S01]  /*4c20*/  VIADD R3, R3, 0x19 ;  /* 0x0000001903037836 */ /* 0x000fe20000000000 */
[----:B------:R-:W-:-:S02]  /*4c30*/  FSEL R25, R15, -INF , !P0 ;  /* 0xff8000000f197808 */ /* 0x000fc40004000000 */
[----:B------:R-:W-:Y:S02]  /*4c40*/  ISETP.GE.AND P1, PT, R5, R233, PT ;  /* 0x000000e90500720c */ /* 0x000fe40003f26270 */
[----:B------:R-:W-:Y:S02]  /*4c50*/  ISETP.GE.AND P0, PT, R3, R232, PT ;  /* 0x000000e80300720c */ /* 0x000fe40003f06270 */
[----:B------:R-:W-:Y:S02]  /*4c60*/  ISETP.LT.OR P1, PT, R5, R229, P1 ;  /* 0x000000e50500720c */ /* 0x000fe40000f21670 */
[----:B------:R-:W-:Y:S02]  /*4c70*/  ISETP.LT.OR P0, PT, R3, R228, P0 ;  /* 0x000000e40300720c */ /* 0x000fe40000701670 */
[----:B------:R-:W-:Y:S02]  /*4c80*/  FSEL R177, R34, -INF , !P4 ;  /* 0xff80000022b17808 */ /* 0x000fe40006000000 */
[----:B------:R-:W-:-:S02]  /*4c90*/  FSEL R19, R19, -INF , !P0 ;  /* 0xff80000013137808 */ /* 0x000fc40004000000 */
[----:B------:R-:W-:Y:S02]  /*4ca0*/  PLOP3.LUT P0, PT, PT, PT, UP0, 0x80, 0x0 ;  /* 0x000000000000781c */ /* 0x000fe40003f0f008 */
[----:B------:R-:W-:Y:S02]  /*4cb0*/  FSEL R26, R12, -INF , !P2 ;  /* 0xff8000000c1a7808 */ /* 0x000fe40005000000 */
[----:B------:R-:W-:Y:S02]  /*4cc0*/  FSEL R130, R33, -INF , !P5 ;  /* 0xff80000021827808 */ /* 0x000fe40006800000 */
[----:B------:R-:W-:Y:S02]  /*4cd0*/  FSEL R139, R35, -INF , !P6 ;  /* 0xff800000238b7808 */ /* 0x000fe40007000000 */
[----:B------:R-:W-:Y:S02]  /*4ce0*/  FSEL R24, R13, -INF , !P3 ;  /* 0xff8000000d187808 */ /* 0x000fe40005800000 */
[----:B------:R-:W-:-:S02]  /*4cf0*/  FSEL R15, R16, -INF , !P1 ;  /* 0xff800000100f7808 */ /* 0x000fc40004800000 */
[CC--:B------:R-:W-:Y:S02]  /*4d00*/  ISETP.GE.AND P4, PT, R5.reuse, R235.reuse, PT ;  /* 0x000000eb0500720c */ /* 0x0c0fe40003f86270 */
[C---:B------:R-:W-:Y:S02]  /*4d10*/  ISETP.GE.AND P2, PT, R5.reuse, R234, PT ;  /* 0x000000ea0500720c */ /* 0x040fe40003f46270 */
[----:B------:R-:W-:Y:S02]  /*4d20*/  ISETP.GE.AND P5, PT, R5, R232, PT ;  /* 0x000000e80500720c */ /* 0x000fe40003fa6270 */
[C---:B------:R-:W-:Y:S02]  /*4d30*/  ISETP.GE.AND P3, PT, R3.reuse, R235, PT ;  /* 0x000000eb0300720c */ /* 0x040fe40003f66270 */
[C---:B------:R-:W-:Y:S02]  /*4d40*/  ISETP.GE.AND P6, PT, R3.reuse, R233, PT ;  /* 0x000000e90300720c */ /* 0x040fe40003fc6270 */
[----:B------:R-:W-:-:S02]  /*4d50*/  ISETP.GE.AND P1, PT, R3, R234, PT ;  /* 0x000000ea0300720c */ /* 0x000fc40003f26270 */
[CC--:B------:R-:W-:Y:S02]  /*4d60*/  ISETP.LT.OR P4, PT, R5.reuse, R231.reuse, P4 ;  /* 0x000000e70500720c */ /* 0x0c0fe40002781670 */
[C---:B------:R-:W-:Y:S02]  /*4d70*/  ISETP.LT.OR P2, PT, R5.reuse, R230, P2 ;  /* 0x000000e60500720c */ /* 0x040fe40001741670 */
[----:B------:R-:W-:Y:S02]  /*4d80*/  ISETP.LT.OR P5, PT, R5, R228, P5 ;  /* 0x000000e40500720c */ /* 0x000fe40002fa1670 */
[C---:B------:R-:W-:Y:S02]  /*4d90*/  ISETP.LT.OR P3, PT, R3.reuse, R231, P3 ;  /* 0x000000e70300720c */ /* 0x040fe40001f61670 */
[C---:B------:R-:W-:Y:S02]  /*4da0*/  ISETP.LT.OR P6, PT, R3.reuse, R229, P6 ;  /* 0x000000e50300720c */ /* 0x040fe400037c1670 */
[----:B------:R-:W-:-:S02]  /*4db0*/  ISETP.LT.OR P1, PT, R3, R230, P1 ;  /* 0x000000e60300720c */ /* 0x000fc40000f21670 */
[----:B------:R-:W-:Y:S02]  /*4dc0*/  FSEL R18, R18, -INF , !P5 ;  /* 0xff80000012127808 */ /* 0x000fe40006800000 */
[----:B------:R-:W-:Y:S02]  /*4dd0*/  FSEL R14, R17, -INF , !P6 ;  /* 0xff800000110e7808 */ /* 0x000fe40007000000 */
        /* <DEDUP_REMOVED lines=17> */
[----:B------:R-:W-:-:S05]  /*4ef0*/  VIADD R5, R7, UR6 ;  /* 0x0000000607057c36 */ /* 0x000fca0008000000 */
[----:B------:R-:W-:Y:S01]  /*4f00*/  IADD3.X R7, R5, UR26, RZ, P5, !PT ;  /* 0x0000001a05077c10 */ /* 0x000fe2000affe4ff */
        /* <DEDUP_REMOVED lines=31> */
.L_x_1392:
[----:B------:R-:W-:Y:S05]  /*5100*/  BSYNC B0 ;  /* 0x0000000000007941 */ /* 0x000fea0003800000 */
.L_x_1391:
[----:B------:R-:W0:Y:S02]  /*5110*/  LDGDEPBAR ;  /* 0x00000000000079af */ /* 0x000e240000000000 */
.L_x_1390:
        /* <DEDUP_REMOVED lines=47> */
[C---:B------:R-:W-:Y:S01]  /*5410*/  FMUL.FTZ R3, R137.reuse, UR17 ;  /* 0x0000001189037c20 */ /* 0x040fe20008410000 */
        /* <DEDUP_REMOVED lines=42> */
[----:B-----5:R-:W-:-:S07]  /*56c0*/  FFMA.FTZ R9, R26, UR17, -R8 ;  /* 0x000000111a097c23 */ /* 0x020fce0008010808 */
        /* <DEDUP_REMOVED lines=8> */
[C---:B------:R-:W-:Y:S01]  /*5750*/  HMMA.16816.F32.BF16 R56, R4.reuse, R28, RZ ;  /* 0x0000001c0438723c */ /* 0x040fe200000418ff */
[--C-:B-1----:R-:W-:Y:S01]  /*5760*/  FFMA.FTZ R9, R15, UR17, -R8.reuse ;  /* 0x000000110f097c23 */ /* 0x102fe20008010808 */
[----:B------:R-:W-:Y:S01]  /*5770*/  FFMA.FTZ R8, R14, UR17, -R8 ;  /* 0x000000110e087c23 */ /* 0x000fe20008010808 */
[----:B---3--:R-:W-:Y:S01]  /*5780*/  F2FP.BF16.F32.PACK_AB R124, R211, R210 ;  /* 0x000000d2d37c723e */ /* 0x008fe200000010ff */
[----:B------:R-:W-:Y:S01]  /*5790*/  LDSM.16.MT88.4 R12, [R218+0xa800] ;  /* 0x00a80000da0c783b */ /* 0x000fe20000004200 */
[----:B------:R1:W-:Y:S01]  /*57a0*/  MUFU.EX2 R237, R9 ;  /* 0x0000000900ed7308 */ /* 0x0003e20000000800 */
[C---:B------:R-:W-:Y:S06]  /*57b0*/  HMMA.16816.F32.BF16 R72, R4.reuse, R48, RZ ;  /* 0x000000300448723c */ /* 0x040fec00000418ff */
[C---:B--2---:R-:W-:Y:S01]  /*57c0*/  HMMA.16816.F32.BF16 R88, R4.reuse, R36, RZ ;  /* 0x000000240458723c */ /* 0x044fe200000418ff */
        /* <DEDUP_REMOVED lines=22> */
[----:B------:R-:W-:Y:S01]  /*5930*/  HMMA.16816.F32.BF16 R116, R4, R22, RZ ;  /* 0x000000160474723c */ /* 0x000fe200000418ff */
[--C-:B--2---:R-:W-:Y:S01]  /*5940*/  FFMA.FTZ R8, R18, UR17, -R3.reuse ;  /* 0x0000001112087c23 */ /* 0x104fe20008010803 */
[----:B------:R-:W-:Y:S01]  /*5950*/  FFMA.FTZ R3, R19, UR17, -R3 ;  /* 0x0000001113037c23 */ /* 0x000fe20008010803 */
[----:B---3--:R-:W-:Y:S01]  /*5960*/  F2FP.BF16.F32.PACK_AB R125, R207, R206 ;  /* 0x000000cecf7d723e */ /* 0x008fe200000010ff */
[----:B------:R-:W1:Y:S03]  /*5970*/  LDSM.16.MT88.4 R16, [R217+0xa800] ;  /* 0x00a80000d910783b */ /* 0x000e660000004200 */
[----:B------:R2:W-:Y:S01]  /*5980*/  MUFU.EX2 R208, R8 ;  /* 0x0000000800d07308 */ /* 0x0005e20000000800 */
[----:B------:R-:W-:-:S07]  /*5990*/  F2FP.BF16.F32.PACK_AB R4, R202, R205 ;  /* 0x000000cdca04723e */ /* 0x000fce00000010ff */
[----:B------:R3:W4:Y:S01]  /*59a0*/  MUFU.EX2 R209, R3 ;  /* 0x0000000300d17308 */ /* 0x0007220000000800 */
[----:B--2---:R-:W-:-:S05]  /*59b0*/  FMUL.FTZ R8, R135, UR17 ;  /* 0x0000001187087c20 */ /* 0x004fca0008410000 */
[----:B------:R-:W-:Y:S01]  /*59c0*/  FSEL R0, R8, RZ, P1 ;  /* 0x000000ff08007208 */ /* 0x000fe20000800000 */
[----:B---3--:R-:W-:Y:S01]  /*59d0*/  FFMA.FTZ R3, R61, UR17, -R2 ;  /* 0x000000113d037c23 */ /* 0x008fe20008010802 */
[----:B----4-:R-:W-:-:S03]  /*59e0*/  F2FP.BF16.F32.PACK_AB R127, R209, R208 ;  /* 0x000000d0d17f723e */ /* 0x010fc600000010ff */
[----:B------:R2:W3:Y:S04]  /*59f0*/  MUFU.EX2 R204, R3 ;  /* 0x0000000300cc7308 */ /* 0x0004e80000000800 */
[C---:B------:R-:W-:Y:S06]  /*5a00*/  HMMA.16816.F32.BF16 R144, R124.reuse, R156, R144 ;  /* 0x0000009c7c90723c */ /* 0x040fec0000041890 */
[C---:B------:R-:W-:Y:S06]  /*5a10*/  HMMA.16816.F32.BF16 R160, R124.reuse, R172, R160 ;  /* 0x000000ac7ca0723c */ /* 0x040fec00000418a0 */
[----:B------:R-:W-:Y:S01]  /*5a20*/  HMMA.16816.F32.BF16 R40, R124, R12, R40 ;  /* 0x0000000c7c28723c */ /* 0x000fe20000041828 */
[----:B--2---:R-:W-:Y:S01]  /*5a30*/  FFMA.FTZ R3, R94, UR17, -R0 ;  /* 0x000000115e037c23 */ /* 0x004fe20008010800 */
[----:B---3--:R-:W-:-:S03]  /*5a40*/  F2FP.BF16.F32.PACK_AB R6, R204, R203 ;  /* 0x000000cbcc06723e */ /* 0x008fc600000010ff */
        /* <DEDUP_REMOVED lines=54> */
[----:B------:R1:W2:Y:S04]  /*5db0*/  MUFU.EX2 R192, R2 ;  /* 0x0000000200c07308 */ /* 0x0002a80000000800 */
[----:B------:R-:W-:Y:S07]  /*5dc0*/  HMMA.16816.F32.BF16 R20, R4, R22, RZ ;  /* 0x000000160414723c */ /* 0x000fee00000418ff */
[----:B------:R-:W-:-:S04]  /*5dd0*/  FADD.FTZ R5, R240, R239 ;  /* 0x000000eff0057221 */ /* 0x000fc80000010000 */
[----:B------:R-:W-:Y:S01]  /*5de0*/  FADD.FTZ R5, R238, R5 ;  /* 0x00000005ee057221 */ /* 0x000fe20000010000 */
[--C-:B-1----:R-:W-:Y:S01]  /*5df0*/  FFMA.FTZ R2, R131, UR17, -R0.reuse ;  /* 0x0000001183027c23 */ /* 0x102fe20008010800 */
[----:B------:R-:W-:Y:S01]  /*5e00*/  FFMA.FTZ R0, R138, UR17, -R0 ;  /* 0x000000118a007c23 */ /* 0x000fe20008010800 */
[C---:B--2---:R-:W-:Y:S01]  /*5e10*/  FADD.FTZ R3, R192.reuse, R3 ;  /* 0x00000003c0037221 */ /* 0x044fe20000010000 */
[----:B------:R-:W-:Y:S01]  /*5e20*/  F2FP.BF16.F32.PACK_AB R129, R192, R193 ;  /* 0x000000c1c081723e */ /* 0x000fe200000010ff */
[----:B------:R1:W2:Y:S08]  /*5e30*/  MUFU.EX2 R139, R2 ;  /* 0x00000002008b7308 */ /* 0x0002b00000000800 */
[----:B------:R3:W4:Y:S01]  /*5e40*/  MUFU.EX2 R138, R0 ;  /* 0x00000000008a7308 */ /* 0x0007220000000800 */
[----:B-1----:R-:W-:Y:S01]  /*5e50*/  FADD.FTZ R2, R243, R242 ;  /* 0x000000f2f3027221 */ /* 0x002fe20000010000 */
[----:B--2---:R-:W-:-:S03]  /*5e60*/  FADD.FTZ R3, R139, R3 ;  /* 0x000000038b037221 */ /* 0x004fc60000010000 */
[----:B------:R-:W-:Y:S01]  /*5e70*/  FADD.FTZ R2, R244, R2 ;  /* 0x00000002f4027221 */ /* 0x000fe20000010000 */
[----:B---3--:R-:W-:-:S03]  /*5e80*/  FADD.FTZ R0, R205, R202 ;  /* 0x000000cacd007221 */ /* 0x008fc60000010000 */
[----:B------:R-:W-:Y:S01]  /*5e90*/  FADD.FTZ R2, R245, R2 ;  /* 0x00000002f5027221 */ /* 0x000fe20000010000 */
[C---:B----4-:R-:W-:Y:S01]  /*5ea0*/  FADD.FTZ R248, R138.reuse, R3 ;  /* 0x000000038af87221 */ /* 0x050fe20000010000 */
[----:B------:R-:W-:Y:S01]  /*5eb0*/  F2FP.BF16.F32.PACK_AB R131, R138, R139 ;  /* 0x0000008b8a83723e */ /* 0x000fe200000010ff */
        /* <DEDUP_REMOVED lines=11> */
[----:B------:R-:W-:Y:S01]  /*5f70*/  FADD.FTZ R252, R236, R2 ;  /* 0x00000002ecfc7221 */ /* 0x000fe20000010000 */
[----:B------:R-:W-:Y:S01]  /*5f80*/  HMMA.16816.F32.BF16 R164, R128, R172, R164 ;  /* 0x000000ac80a4723c */ /* 0x000fe200000418a4 */
[----:B------:R-:W-:Y:S01]  /*5f90*/  FADD.FTZ R4, R195, R4 ;  /* 0x00000004c3047221 */ /* 0x000fe20000010000 */
[----:B------:R-:W-:-:S03]  /*5fa0*/  FADD.FTZ R0, R208, R0 ;  /* 0x00000000d0007221 */ /* 0x000fc60000010000 */
[----:B------:R-:W-:Y:S01]  /*5fb0*/  FADD.FTZ R249, R194, R4 ;  /* 0x00000004c2f97221 */ /* 0x000fe20000010000 */
[----:B------:R-:W-:Y:S01]  /*5fc0*/  FADD.FTZ R250, R209, R0 ;  /* 0x00000000d1fa7221 */ /* 0x000fe20000010000 */
[C---:B------:R-:W-:Y:S03]  /*5fd0*/  HMMA.16816.F32.BF16 R68, R128.reuse, R80, R68 ;  /* 0x000000508044723c */ /* 0x040fe60000041844 */
[----:B------:R1:W-:Y:S03]  /*5fe0*/  STL [R1+0xc], R249 ;  /* 0x00000cf901007387 */ /* 0x0003e60000100800 */
[C---:B------:R-:W-:Y:S01]  /*5ff0*/  HMMA.16816.F32.BF16 R84, R128.reuse, R96, R84 ;  /* 0x000000608054723c */ /* 0x040fe20000041854 */
[----:B------:R1:W-:Y:S04]  /*6000*/  STL [R1], R250 ;  /* 0x000000fa01007387 */ /* 0x0003e80000100800 */
[----:B------:R1:W-:Y:S01]  /*6010*/  STL [R1+0x8], R248 ;  /* 0x000008f801007387 */ /* 0x0003e20000100800 */
        /* <DEDUP_REMOVED lines=15> */
[----:B------:R-:W2:Y:S01]  /*6110*/  LDL R7, [R1+0x10] ;  /* 0x0000100001077983 */ /* 0x000ea20000100800 */
[----:B------:R-:W-:Y:S01]  /*6120*/  ULDC UR4, c[0x0][0x2d0] ;  /* 0x0000b40000047ab9 */ /* 0x000fe20000000800 */
[----:B------:R-:W-:-:S04]  /*6130*/  DEPBAR.LE SB0, 0x0 ;  /* 0x000080000000791a */ /* 0x000fc80000000000 */
[----:B------:R-:W-:Y:S01]  /*6140*/  BAR.SYNC.DEFER_BLOCKING 0x0 ;  /* 0x0000000000007b1d */ /* 0x000fe20000010000 */
[----:B------:R-:W-:Y:S01]  /*6150*/  ISETP.GE.AND P3, PT, R132, UR4, PT ;  /* 0x0000000484007c0c */ /* 0x000fe2000bf66270 */
[----:B------:R-:W-:-:S04]  /*6160*/  UIADD3 UR19, UR18, -0x2, URZ ;  /* 0xfffffffe12137890 */ /* 0x000fc8000fffe03f */
[----:B------:R-:W-:Y:S02]  /*6170*/  USHF.R.S32.HI UR6, URZ, 0x1f, UR19 ;  /* 0x0000001f3f067899 */ /* 0x000fe40008011413 */
[----:B------:R-:W-:Y:S01]  /*6180*/  IMAD.U32 R2, RZ, RZ, UR19 ;  /* 0x00000013ff027e24 */ /* 0x000fe2000f8e00ff */
[----:B------:R-:W-:-:S03]  /*6190*/  UISETP.GT.AND UP0, UPT, UR19, UR12, UPT ;  /* 0x0000000c1300728c */ /* 0x000fc6000bf04270 */
[----:B------:R-:W-:Y:S02]  /*61a0*/  IMAD.WIDE.U32 R2, R2, UR29, R246 ;  /* 0x0000001d02027c25 */ /* 0x000fe4000f8e00f6 */
[----:B------:R-:W1:Y:S01]  /*61b0*/  @!P3 LDC.64 R10, c[0x0][0x220] ;  /* 0x00008800ff0abb82 */ /* 0x000e620000000a00 */
[----:B------:R-:W-:-:S07]  /*61c0*/  IADD3 R0, P0, R2, UR16, RZ ;  /* 0x0000001002007c10 */ /* 0x000fce000ff1e0ff */
[----:B------:R-:W3:Y:S01]  /*61d0*/  @!P3 LDC.64 R8, c[0x0][0x220] ;  /* 0x00008800ff08bb82 */ /* 0x000ee20000000a00 */
[----:B------:R-:W-:Y:S01]  /*61e0*/  @P3 STS.128 [R227+0xa000], RZ ;  /* 0x00a000ffe3003388 */ /* 0x000fe20000000c00 */
[----:B-1----:R-:W-:Y:S02]  /*61f0*/  @!P3 LEA R10, P5, R2, R10, 0x1 ;  /* 0x0000000a020ab211 */ /* 0x002fe400078a08ff */
[----:B---3--:R-:W-:Y:S02]  /*6200*/  @!P3 LEA R8, P4, R0, R8, 0x1 ;  /* 0x000000080008b211 */ /* 0x008fe400078808ff */
[----:B--2---:R-:W-:Y:S01]  /*6210*/  ISETP.GE.AND P2, PT, R7, UR4, PT ;  /* 0x0000000407007c0c */ /* 0x004fe2000bf46270 */
[----:B------:R-:W-:-:S04]  /*6220*/  UIMAD UR4, UR28, UR19, URZ ;  /* 0x000000131c0472a4 */ /* 0x000fc8000f8e023f */
[----:B------:R-:W-:-:S06]  /*6230*/  UIMAD UR4, UR6, UR29, UR4 ;  /* 0x0000001d060472a4 */ /* 0x000fcc000f8e0204 */
[----:B------:R-:W-:Y:S02]  /*6240*/  VIADD R3, R3, UR4 ;  /* 0x0000000403037c36 */ /* 0x000fe40008000000 */
[----:B------:R-:W1:Y:S03]  /*6250*/  @!P2 LDC.64 R6, c[0x0][0x220] ;  /* 0x00008800ff06ab82 */ /* 0x000e660000000a00 */
[----:B------:R-:W-:Y:S02]  /*6260*/  IADD3.X R5, R3, UR15, RZ, P0, !PT ;  /* 0x0000000f03057c10 */ /* 0x000fe400087fe4ff */
[----:B------:R-:W-:Y:S02]  /*6270*/  @!P3 LEA.HI.X R11, R2, R11, R3, 0x1, P5 ;  /* 0x0000000b020bb211 */ /* 0x000fe400028f0c03 */
[----:B------:R-:W-:Y:S01]  /*6280*/  @!P3 LEA.HI.X R9, R0, R9, R5, 0x1, P4 ;  /* 0x000000090009b211 */ /* 0x000fe200020f0c05 */
[----:B------:R-:W2:Y:S02]  /*6290*/  @!P2 LDC.64 R12, c[0x0][0x220] ;  /* 0x00008800ff0cab82 */ /* 0x000ea40000000a00 */
[----:B------:R-:W-:Y:S01]  /*62a0*/  @!PT LDS RZ, [RZ] ;  /* 0x00000000fffff984 */ /* 0x000fe20000000800 */
[----:B------:R-:W-:Y:S01]  /*62b0*/  @!PT LDS RZ, [RZ] ;  /* 0x00000000fffff984 */ /* 0x000fe20000000800 */
[----:B------:R-:W-:Y:S01]  /*62c0*/  @!PT LDS RZ, [RZ] ;  /* 0x00000000fffff984 */ /* 0x000fe20000000800 */
[----:B------:R-:W-:Y:S04]  /*62d0*/  @!P3 LDGSTS.E.BYPASS.LTC128B.128 [R227+0xa000], desc[UR22][R10.64] ;  /* 0x0a0000000ae3bfae */ /* 0x000fe8000b901d56 */
[----:B------:R-:W-:Y:S01]  /*62e0*/  @P2 STS.128 [R227+0xb000], RZ ;  /* 0x00b000ffe3002388 */ /* 0x000fe20000000c00 */
[----:B-1----:R-:W-:-:S04]  /*62f0*/  @!P2 LEA R6, P1, R2, R6, 0x1 ;  /* 0x000000060206a211 */ /* 0x002fc800078208ff */
[----:B------:R-:W-:Y:S02]  /*6300*/  @!P2 LEA.HI.X R7, R2, R7, R3, 0x1, P1 ;  /* 0x000000070207a211 */ /* 0x000fe400008f0c03 */
[----:B--2---:R-:W-:-:S03]  /*6310*/  @!P2 LEA R4, P0, R0, R12, 0x1 ;  /* 0x0000000c0004a211 */ /* 0x004fc600078008ff */
[----:B------:R-:W-:Y:S01]  /*6320*/  @!PT LDS RZ, [RZ] ;  /* 0x00000000fffff984 */ /* 0x000fe20000000800 */
[----:B------:R-:W-:Y:S01]  /*6330*/  @!PT LDS RZ, [RZ] ;  /* 0x00000000fffff984 */ /* 0x000fe20000000800 */
[----:B------:R-:W-:Y:S01]  /*6340*/  @!PT LDS RZ, [RZ] ;  /* 0x00000000fffff984 */ /* 0x000fe20000000800 */
[----:B------:R-:W-:Y:S01]  /*6350*/  @!P2 LDGSTS.E.BYPASS.LTC128B.128 [R227+0xb000], desc[UR22][R6.64+0x80] ;  /* 0x0b00008006e3afae */ /* 0x000fe2000b901d56 */
[----:B------:R-:W-:-:S03]  /*6360*/  @!P2 LEA.HI.X R5, R0, R13, R5, 0x1, P0 ;  /* 0x0000000d0005a211 */ /* 0x000fc600000f0c05 */
[----:B------:R-:W-:Y:S01]  /*6370*/  @P3 STS.128 [R227+0xa800], RZ ;  /* 0x00a800ffe3003388 */ /* 0x000fe20000000c00 */
[----:B------:R-:W-:-:S03]  /*6380*/  IMAD.U32 R0, RZ, RZ, UR19 ;  /* 0x00000013ff007e24 */ /* 0x000fc6000f8e00ff */
[----:B------:R-:W-:Y:S01]  /*6390*/  @!PT LDS RZ, [RZ] ;  /* 0x00000000fffff984 */ /* 0x000fe20000000800 */
[----:B------:R-:W-:Y:S01]  /*63a0*/  @!PT LDS RZ, [RZ] ;  /* 0x00000000fffff984 */ /* 0x000fe20000000800 */
[----:B------:R-:W-:Y:S01]  /*63b0*/  @!PT LDS RZ, [RZ] ;  /* 0x00000000fffff984 */ /* 0x000fe20000000800 */
[----:B------:R1:W-:Y:S01]  /*63c0*/  @!P3 LDGSTS.E.BYPASS.LTC128B.128 [R227+0xa800], desc[UR22][R8.64] ;  /* 0x0a80000008e3bfae */ /* 0x0003e2000b901d56 */
[----:B------:R-:W-:-:S03]  /*63d0*/  IMAD R0, R0, 0x20, R251 ;  /* 0x0000002000007824 */ /* 0x000fc600078e02fb */
[----:B------:R-:W-:Y:S01]  /*63e0*/  @P2 STS.128 [R227+0xb800], RZ ;  /* 0x00b800ffe3002388 */ /* 0x000fe20000000c00 */
[C---:B------:R-:W-:Y:S01]  /*63f0*/  VIADD R2, R0.reuse, 0x1 ;  /* 0x0000000100027836 */ /* 0x040fe20000000000 */
[C---:B------:R-:W-:Y:S01]  /*6400*/  ISETP.GE.AND P1, PT, R0.reuse, R233, PT ;  /* 0x000000e90000720c */ /* 0x040fe20003f26270 */
[C---:B------:R-:W-:Y:S01]  /*6410*/  VIADD R3, R0.reuse, 0x8 ;  /* 0x0000000800037836 */ /* 0x040fe20000000000 */
[----:B------:R-:W-:Y:S01]  /*6420*/  @!PT LDS RZ, [RZ] ;  /* 0x00000000fffff984 */ /* 0x000fe20000000800 */
[----:B------:R-:W-:Y:S01]  /*6430*/  @!PT LDS RZ, [RZ] ;  /* 0x00000000fffff984 */ /* 0x000fe20000000800 */
[----:B------:R-:W-:Y:S01]  /*6440*/  @!PT LDS RZ, [RZ] ;  /* 0x00000000fffff984 */ /* 0x000fe20000000800 */
[----:B------:R2:W-:Y:S01]  /*6450*/  @!P2 LDGSTS.E.BYPASS.LTC128B.128 [R227+0xb800], desc[UR22][R4.64+0x80] ;  /* 0x0b80008004e3afae */ /* 0x0005e2000b901d56 */
[C---:B------:R-:W-:Y:S02]  /*6460*/  ISETP.GE.AND P0, PT, R0.reuse, R232, PT ;  /* 0x000000e80000720c */ /* 0x040fe40003f06270 */
[C---:B------:R-:W-:Y:S01]  /*6470*/  ISETP.LT.OR P1, PT, R0.reuse, R229, P1 ;  /* 0x000000e50000720c */ /* 0x040fe20000f21670 */
[----:B------:R-:W-:Y:S01]  /*6480*/  LDSM.16.M88.4 R16, [R212+0x8000] ;  /* 0x00800000d410783b */ /* 0x000fe20000000200 */
[----:B------:R-:W-:Y:S02]  /*6490*/  ISETP.LT.OR P0, PT, R0, R228, P0 ;  /* 0x000000e40000720c */ /* 0x000fe40000701670 */
[C---:B------:R-:W-:Y:S01]  /*64a0*/  ISETP.GE.AND P4, PT, R2.reuse, R233, PT ;  /* 0x000000e90200720c */ /* 0x040fe20003f86270 */
[----:B------:R-:W-:Y:S01]  /*64b0*/  LDSM.16.M88.4 R24, [R212+0x8800] ;  /* 0x00880000d418783b */ /* 0x000fe20000000200 */
[----:B------:R-:W-:-:S02]  /*64c0*/  ISETP.GE.AND P5, PT, R2, R235, PT ;  /* 0x000000eb0200720c */ /* 0x000fc40003fa6270 */
[----:B------:R-:W-:Y:S01]  /*64d0*/  ISETP.LT.OR P4, PT, R2, R229, P4 ;  /* 0x000000e50200720c */ /* 0x000fe20002781670 */
[----:B------:R-:W-:Y:S01]  /*64e0*/  LDSM.16.M88.4 R28, [R223] ;  /* 0x00000000df1c783b */ /* 0x000fe20000000200 */
[----:B------:R-:W-:Y:S02]  /*64f0*/  ISETP.GE.AND P6, PT, R0, R235, PT ;  /* 0x000000eb0000720c */ /* 0x000fe40003fc6270 */
[-C--:B------:R-:W-:Y:S01]  /*6500*/  ISETP.LT.OR P5, PT, R2, R231.reuse, P5 ;  /* 0x000000e70200720c */ /* 0x080fe20002fa1670 */
[----:B------:R-:W-:Y:S01]  /*6510*/  LDSM.16.M88.4 R12, [R216+0x2000] ;  /* 0x00200000d80c783b */ /* 0x000fe20000000200 */
[----:B------:R-:W-:-:S03]  /*6520*/  ISETP.LT.OR P6, PT, R0, R231, P6 ;  /* 0x000000e70000720c */ /* 0x000fc600037c1670 */
[----:B-1----:R-:W1:Y:S04]  /*6530*/  LDSM.16.M88.4 R8, [R214] ;  /* 0x00000000d608783b */ /* 0x002e680000000200 */
[----:B------:R-:W-:Y:S04]  /*6540*/  LDSM.16.M88.4 R32, [R226] ;  /* 0x00000000e220783b */ /* 0x000fe80000000200 */
[----:B--2---:R-:W2:Y:S04]  /*6550*/  LDSM.16.M88.4 R4, [R214+0x2000] ;  /* 0x00200000d604783b */ /* 0x004ea80000000200 */
[----:B------:R-:W3:Y:S04]  /*6560*/  LDSM.16.M88.4 R20, [R216] ;  /* 0x00000000d814783b */ /* 0x000ee80000000200 */
[----:B------:R-:W-:Y:S04]  /*6570*/  LDSM.16.M88.4 R140, [R220+0x8000] ;  /* 0x00800000dc8c783b */ /* 0x000fe80000000200 */
[----:B------:R-:W-:Y:S04]  /*6580*/  LDSM.16.M88.4 R180, [R220+0x8800] ;  /* 0x00880000dcb4783b */ /* 0x000fe80000000200 */
[----:B------:R-:W0:Y:S01]  /*6590*/  LDGDEPBAR ;  /* 0x00000000000079af */ /* 0x000e220000000000 */
[C---:B-1----:R-:W-:Y:S06]  /*65a0*/  HMMA.16816.F32.BF16 R196, R8.reuse, R16, RZ ;  /* 0x0000001008c4723c */ /* 0x042fec00000418ff */
[----:B------:R-:W-:Y:S06]  /*65b0*/  HMMA.16816.F32.BF16 R200, R8, R18, RZ ;  /* 0x0000001208c8723c */ /* 0x000fec00000418ff */
        /* <DEDUP_REMOVED lines=9> */
[C---:B------:R-:W-:Y:S06]  /*6650*/  HMMA.16816.F32.BF16 R204, R12.reuse, R32, R184 ;  /* 0x000000200ccc723c */ /* 0x040fec00000418b8 */
[C---:B------:R-:W-:Y:S06]  /*6660*/  HMMA.16816.F32.BF16 R192, R12.reuse, R30, R188 ;  /* 0x0000001e0cc0723c */ /* 0x040fec00000418bc */
[----:B------:R-:W-:Y:S06]  /*6670*/  HMMA.16816.F32.BF16 R188, R12, R34, R176 ;  /* 0x000000220cbc723c */ /* 0x000fec00000418b0 */
[C---:B---3--:R-:W-:Y:S06]  /*6680*/  HMMA.16816.F32.BF16 R184, R20.reuse, R28, R196 ;  /* 0x0000001c14b8723c */ /* 0x048fec00000418c4 */
[C---:B------:R-:W-:Y:S01]  /*6690*/  HMMA.16816.F32.BF16 R176, R20.reuse, R32, R16 ;  /* 0x0000002014b0723c */ /* 0x040fe20000041810 */
[----:B------:R-:W-:Y:S05]  /*66a0*/  LDSM.16.M88.4 R16, [R221+0x2000] ;  /* 0x00200000dd10783b */ /* 0x000fea0000000200 */
[C---:B------:R-:W-:Y:S01]  /*66b0*/  HMMA.16816.F32.BF16 R12, R20.reuse, R30, R200 ;  /* 0x0000001e140c723c */ /* 0x040fe200000418c8 */
[----:B------:R-:W3:Y:S05]  /*66c0*/  LDSM.16.M88.4 R28, [R219] ;  /* 0x00000000db1c783b */ /* 0x000eea0000000200 */
[----:B------:R-:W-:Y:S01]  /*66d0*/  HMMA.16816.F32.BF16 R32, R20, R34, R24 ;  /* 0x000000221420723c */ /* 0x000fe20000041818 */
[----:B------:R-:W4:Y:S04]  /*66e0*/  LDSM.16.M88.4 R24, [R219+0x800] ;  /* 0x00080000db18783b */ /* 0x000f280000000200 */
[----:B------:R-:W5:Y:S01]  /*66f0*/  LDSM.16.M88.4 R20, [R221] ;  /* 0x00000000dd14783b */ /* 0x000f620000000200 */
[C---:B-1----:R-:W-:Y:S06]  /*6700*/  HMMA.16816.F32.BF16 R208, R4.reuse, R140, R208 ;  /* 0x0000008c04d0723c */ /* 0x042fec00000418d0 */
[C---:B------:R-:W-:Y:S06]  /*6710*/  HMMA.16816.F32.BF16 R236, R4.reuse, R180, R204 ;  /* 0x000000b404ec723c */ /* 0x040fec00000418cc */
[C---:B------:R-:W-:Y:S06]  /*6720*/  HMMA.16816.F32.BF16 R204, R4.reuse, R142, R192 ;  /* 0x0000008e04cc723c */ /* 0x040fec00000418c0 */
[----:B------:R-:W-:Y:S01]  /*6730*/  HMMA.16816.F32.BF16 R200, R4, R182, R188 ;  /* 0x000000b604c8723c */ /* 0x000fe200000418bc */
[----:B------:R-:W-:Y:S05]  /*6740*/  LDSM.16.M88.4 R4, [R214+0x4000] ;  /* 0x00400000d604783b */ /* 0x000fea0000000200 */
[C---:B--2---:R-:W-:Y:S06]  /*6750*/  HMMA.16816.F32.BF16 R196, R8.reuse, R140, R184 ;  /* 0x0000008c08c4723c */ /* 0x044fec00000418b8 */
[C---:B------:R-:W-:Y:S01]  /*6760*/  HMMA.16816.F32.BF16 R184, R8.reuse, R142, R12 ;  /* 0x0000008e08b8723c */ /* 0x040fe2000004180c */
[----:B------:R-:W-:Y:S04]  /*6770*/  LDSM.16.M88.4 R12, [R214+0x6000] ;  /* 0x00600000d60c783b */ /* 0x000fe80000000200 */
[----:B------:R-:W-:Y:S01]  /*6780*/  LDSM.16.M88.4 R140, [R212+0x9800] ;  /* 0x00980000d48c783b */ /* 0x000fe20000000200 */
[C---:B------:R-:W-:Y:S03]  /*6790*/  HMMA.16816.F32.BF16 R192, R8.reuse, R180, R176 ;  /* 0x000000b408c0723c */ /* 0x040fe600000418b0 */
[----:B------:R-:W1:Y:S03]  /*67a0*/  LDSM.16.M88.4 R176, [R212+0x9000] ;  /* 0x00900000d4b0783b */ /* 0x000e660000000200 */
[----:B------:R-:W-:Y:S01]  /*67b0*/  HMMA.16816.F32.BF16 R188, R8, R182, R32 ;  /* 0x000000b608bc723c */ /* 0x000fe20000041820 */
[----:B------:R-:W-:Y:S04]  /*67c0*/  LDSM.16.M88.4 R8, [R216+0x6000] ;  /* 0x00600000d808783b */ /* 0x000fe80000000200 */
[----:B------:R-:W-:Y:S01]  /*67d0*/  LDSM.16.M88.4 R180, [R224] ;  /* 0x00000000e0b4783b */ /* 0x000fe20000000200 */
[C---:B---3--:R-:W-:Y:S06]  /*67e0*/  HMMA.16816.F32.BF16 R32, R16.reuse, R28, R208 ;  /* 0x0000001c1020723c */ /* 0x048fec00000418d0 */
[C---:B------:R-:W-:Y:S06]  /*67f0*/  HMMA.16816.F32.BF16 R208, R16.reuse, R30, R204 ;  /* 0x0000001e10d0723c */ /* 0x040fec00000418cc */
[C---:B----4-:R-:W-:Y:S06]  /*6800*/  HMMA.16816.F32.BF16 R236, R16.reuse, R24, R236 ;  /* 0x0000001810ec723c */ /* 0x050fec00000418ec */
[----:B------:R-:W-:Y:S06]  /*6810*/  HMMA.16816.F32.BF16 R200, R16, R26, R200 ;  /* 0x0000001a10c8723c */ /* 0x000fec00000418c8 */
[C---:B-----5:R-:W-:Y:S06]  /*6820*/  HMMA.16816.F32.BF16 R16, R20.reuse, R28, R196 ;  /* 0x0000001c1410723c */ /* 0x060fec00000418c4 */
[C---:B------:R-:W-:Y:S01]  /*6830*/  HMMA.16816.F32.BF16 R204, R20.reuse, R30, R184 ;  /* 0x0000001e14cc723c */ /* 0x040fe200000418b8 */
[----:B------:R-:W2:Y:S05]  /*6840*/  LDSM.16.M88.4 R184, [R225] ;  /* 0x00000000e1b8783b */ /* 0x000eaa0000000200 */
[C---:B------:R-:W-:Y:S06]  /*6850*/  HMMA.16816.F32.BF16 R196, R20.reuse, R24, R192 ;  /* 0x0000001814c4723c */ /* 0x040fec00000418c0 */
[----:B------:R-:W-:Y:S01]  /*6860*/  HMMA.16816.F32.BF16 R192, R20, R26, R188 ;  /* 0x0000001a14c0723c */ /* 0x000fe200000418bc */
[----:B------:R-:W3:Y:S05]  /*6870*/  LDSM.16.M88.4 R20, [R216+0x4000] ;  /* 0x00400000d814783b */ /* 0x000eea0000000200 */
[C---:B-1----:R-:W-:Y:S01]  /*6880*/  HMMA.16816.F32.BF16 R24, R12.reuse, R176, R32 ;  /* 0x000000b00c18723c */ /* 0x042fe20000041820 */
[----:B------:R-:W-:Y:S05]  /*6890*/  LDSM.16.M88.4 R32, [R220+0x9000] ;  /* 0x00900000dc20783b */ /* 0x000fea0000000200 */
[C---:B------:R-:W-:Y:S06]  /*68a0*/  HMMA.16816.F32.BF16 R188, R12.reuse, R178, R208 ;  /* 0x000000b20cbc723c */ /* 0x040fec00000418d0 */
[C---:B------:R-:W-:Y:S06]  /*68b0*/  HMMA.16816.F32.BF16 R28, R12.reuse, R140, R236 ;  /* 0x0000008c0c1c723c */ /* 0x040fec00000418ec */
[----:B------:R-:W-:Y:S06]  /*68c0*/  HMMA.16816.F32.BF16 R12, R12, R142, R200 ;  /* 0x0000008e0c0c723c */ /* 0x000fec00000418c8 */
[C---:B------:R-:W-:Y:S01]  /*68d0*/  HMMA.16816.F32.BF16 R244, R4.reuse, R176, R16 ;  /* 0x000000b004f4723c */ /* 0x040fe20000041810 */
[----:B------:R-:W1:Y:S05]  /*68e0*/  LDSM.16.M88.4 R16, [R222+0x6000] ;  /* 0x00600000de10783b */ /* 0x000e6a0000000200 */
[C---:B------:R-:W-:Y:S06]  /*68f0*/  HMMA.16816.F32.BF16 R240, R4.reuse, R178, R204 ;  /* 0x000000b204f0723c */ /* 0x040fec00000418cc */
[C---:B------:R-:W-:Y:S06]  /*6900*/  HMMA.16816.F32.BF16 R200, R4.reuse, R140, R196 ;  /* 0x0000008c04c8723c */ /* 0x040fec00000418c4 */
[----:B------:R-:W-:Y:S01]  /*6910*/  HMMA.16816.F32.BF16 R236, R4, R142, R192 ;  /* 0x0000008e04ec723c */ /* 0x000fe200000418c0 */
[----:B------:R-:W4:Y:S05]  /*6920*/  LDSM.16.M88.4 R4, [R222+0x4000] ;  /* 0x00400000de04783b */ /* 0x000f2a0000000200 */
[C---:B--2---:R-:W-:Y:S01]  /*6930*/  HMMA.16816.F32.BF16 R196, R8.reuse, R184, R24 ;  /* 0x000000b808c4723c */ /* 0x044fe20000041818 */
[----:B------:R-:W-:Y:S05]  /*6940*/  LDSM.16.M88.4 R24, [R219+0x1000] ;  /* 0x00100000db18783b */ /* 0x000fea0000000200 */
[C---:B------:R-:W-:Y:S01]  /*6950*/  HMMA.16816.F32.BF16 R204, R8.reuse, R180, R28 ;  /* 0x000000b408cc723c */ /* 0x040fe2000004181c */
[----:B------:R-:W2:Y:S05]  /*6960*/  LDSM.16.M88.4 R28, [R220+0x9800] ;  /* 0x00980000dc1c783b */ /* 0x000eaa0000000200 */
[C---:B------:R-:W-:Y:S06]  /*6970*/  HMMA.16816.F32.BF16 R208, R8.reuse, R186, R188 ;  /* 0x000000ba08d0723c */ /* 0x040fec00000418bc */
[----:B------:R-:W-:Y:S01]  /*6980*/  HMMA.16816.F32.BF16 R176, R8, R182, R12 ;  /* 0x000000b608b0723c */ /* 0x000fe2000004180c */
[----:B------:R-:W5:Y:S04]  /*6990*/  LDSM.16.M88.4 R8, [R221+0x6000] ;  /* 0x00600000dd08783b */ /* 0x000f680000000200 */
[----:B------:R-:W5:Y:S01]  /*69a0*/  LDSM.16.M88.4 R12, [R221+0x4000] ;  /* 0x00400000dd0c783b */ /* 0x000f620000000200 */
[C---:B---3--:R-:W-:Y:S06]  /*69b0*/  HMMA.16816.F32.BF16 R140, R20.reuse, R184, R244 ;  /* 0x000000b8148c723c */ /* 0x048fec00000418f4 */
[C---:B------:R-:W-:Y:S06]  /*69c0*/  HMMA.16816.F32.BF16 R184, R20.reuse, R186, R240 ;  /* 0x000000ba14b8723c */ /* 0x040fec00000418f0 */
[----:B------:R-:W-:Y:S06]  /*69d0*/  HMMA.16816.F32.BF16 R192, R20, R180, R200 ;  /* 0x000000b414c0723c */ /* 0x000fec00000418c8 */
[----:B-1----:R-:W-:Y:S06]  /*69e0*/  HMMA.16816.F32.BF16 R188, R16, R32, R196 ;  /* 0x0000002010bc723c */ /* 0x002fec00000418c4 */
[----:B------:R-:W-:Y:S06]  /*69f0*/  HMMA.16816.F32.BF16 R180, R20, R182, R236 ;  /* 0x000000b614b4723c */ /* 0x000fec00000418ec */
[----:B----4-:R-:W-:Y:S06]  /*6a00*/  HMMA.16816.F32.BF16 R20, R4, R32, R140 ;  /* 0x000000200414723c */ /* 0x010fec000004188c */
[C---:B------:R-:W-:Y:S06]  /*6a10*/  HMMA.16816.F32.BF16 R140, R16.reuse, R34, R208 ;  /* 0x00000022108c723c */ /* 0x040fec00000418d0 */
[C---:B--2---:R-:W-:Y:S06]  /*6a20*/  HMMA.16816.F32.BF16 R204, R16.reuse, R28, R204 ;  /* 0x0000001c10cc723c */ /* 0x044fec00000418cc */
[----:B------:R-:W-:Y:S06]  /*6a30*/  HMMA.16816.F32.BF16 R196, R16, R30, R176 ;  /* 0x0000001e10c4723c */ /* 0x000fec00000418b0 */
[----:B------:R-:W-:Y:S06]  /*6a40*/  HMMA.16816.F32.BF16 R176, R4, R34, R184 ;  /* 0x0000002204b0723c */ /* 0x000fec00000418b8 */
[----:B-----5:R-:W-:Y:S06]  /*6a50*/  HMMA.16816.F32.BF16 R16, R8, R24, R188 ;  /* 0x000000180810723c */ /* 0x020fec00000418bc */
[C---:B------:R-:W-:Y:S06]  /*6a60*/  HMMA.16816.F32.BF16 R184, R4.reuse, R28, R192 ;  /* 0x0000001c04b8723c */ /* 0x040fec00000418c0 */
[----:B------:R-:W-:Y:S01]  /*6a70*/  HMMA.16816.F32.BF16 R188, R4, R30, R180 ;  /* 0x0000001e04bc723c */ /* 0x000fe200000418b4 */
[----:B------:R-:W1:Y:S01]  /*6a80*/  LDSM.16.M88.4 R4, [R219+0x1800] ;  /* 0x00180000db04783b */ /* 0x000e620000000200 */
[----:B------:R-:W-:-:S04]  /*6a90*/  DEPBAR.LE SB0, 0x0 ;  /* 0x000080000000791a */ /* 0x000fc80000000000 */
[----:B------:R-:W-:Y:S06]  /*6aa0*/  HMMA.16816.F32.BF16 R32, R12, R24, R20 ;  /* 0x000000180c20723c */ /* 0x000fec0000041814 */
[-C--:B------:R-:W-:Y:S01]  /*6ab0*/  HMMA.16816.F32.BF16 R140, R8, R26.reuse, R140 ;  /* 0x0000001a088c723c */ /* 0x080fe2000004188c */
[----:B------:R-:W-:Y:S02]  /*6ac0*/  FSEL R24, R16, -INF , !P1 ;  /* 0xff80000010187808 */ /* 0x000fe40004800000 */
[----:B------:R-:W-:Y:S01]  /*6ad0*/  FSEL R28, R18, -INF , !P0 ;  /* 0xff800000121c7808 */ /* 0x000fe20004000000 */
[----:B------:R-:W-:Y:S01]  /*6ae0*/  BAR.SYNC.DEFER_BLOCKING 0x0 ;  /* 0x0000000000007b1d */ /* 0x000fe20000010000 */
[C---:B------:R-:W-:Y:S01]  /*6af0*/  ISETP.GE.AND P1, PT, R2.reuse, R234, PT ;  /* 0x000000ea0200720c */ /* 0x040fe20003f26270 */
[----:B------:R-:W-:Y:S01]  /*6b00*/  HMMA.16816.F32.BF16 R176, R12, R26, R176 ;  /* 0x0000001a0cb0723c */ /* 0x000fe200000418b0 */
[----:B------:R-:W-:-:S02]  /*6b10*/  ISETP.GE.AND P0, PT, R2, R232, PT ;  /* 0x000000e80200720c */ /* 0x000fc40003f06270 */
[----:B------:R-:W-:Y:S02]  /*6b20*/  FSEL R30, R17, -INF , !P4 ;  /* 0xff800000111e7808 */ /* 0x000fe40006000000 */
[----:B------:R-:W-:Y:S02]  /*6b30*/  ISETP.GE.AND P4, PT, R0, R234, PT ;  /* 0x000000ea0000720c */ /* 0x000fe40003f86270 */
[C---:B------:R-:W-:Y:S02]  /*6b40*/  ISETP.LT.OR P1, PT, R2.reuse, R230, P1 ;  /* 0x000000e60200720c */ /* 0x040fe40000f21670 */
[----:B------:R-:W-:Y:S01]  /*6b50*/  ISETP.LT.OR P0, PT, R2, R228, P0 ;  /* 0x000000e40200720c */ /* 0x000fe20000701670 */
[C---:B------:R-:W-:Y:S01]  /*6b60*/  VIADD R2, R0.reuse, 0x9 ;  /* 0x0000000900027836 */ /* 0x040fe20000000000 */
[----:B------:R-:W-:Y:S02]  /*6b70*/  ISETP.LT.OR P4, PT, R0, R230, P4 ;  /* 0x000000e60000720c */ /* 0x000fe40002781670 */
[----:B------:R-:W-:-:S02]  /*6b80*/  FSEL R31, R19, -INF , !P0 ;  /* 0xff800000131f7808 */ /* 0x000fc40004000000 */
[----:B------:R-:W-:Y:S02]  /*6b90*/  FSEL R23, R33, -INF , !P5 ;  /* 0xff80000021177808 */ /* 0x000fe40006800000 */
[----:B------:R-:W-:Y:S02]  /*6ba0*/  FSEL R25, R35, -INF , !P1 ;  /* 0xff80000023197808 */ /* 0x000fe40004800000 */
[CC--:B------:R-:W-:Y:S02]  /*6bb0*/  ISETP.GE.AND P5, PT, R3.reuse, R233.reuse, PT ;  /* 0x000000e90300720c */ /* 0x0c0fe40003fa6270 */
[----:B------:R-:W-:Y:S02]  /*6bc0*/  ISETP.GE.AND P1, PT, R3, R232, PT ;  /* 0x000000e80300720c */ /* 0x000fe40003f26270 */
[----:B------:R-:W-:Y:S01]  /*6bd0*/  ISETP.GE.AND P0, PT, R2, R233, PT ;  /* 0x000000e90200720c */ /* 0x000fe20003f06270 */
[----:B-1----:R-:W-:Y:S01]  /*6be0*/  HMMA.16816.F32.BF16 R180, R8, R4, R204 ;  /* 0x0000000408b4723c */ /* 0x002fe200000418cc */
[----:B------:R-:W-:-:S02]  /*6bf0*/  FSEL R16, R32, -INF , !P6 ;  /* 0xff80000020107808 */ /* 0x000fc40007000000 */
[----:B------:R-:W-:Y:S02]  /*6c00*/  FSEL R19, R34, -INF , !P4 ;  /* 0xff80000022137808 */ /* 0x000fe40006000000 */
[CC--:B------:R-:W-:Y:S01]  /*6c10*/  ISETP.LT.OR P5, PT, R3.reuse, R229.reuse, P5 ;  /* 0x000000e50300720c */ /* 0x0c0fe20002fa1670 */
[C---:B------:R-:W-:Y:S01]  /*6c20*/  HMMA.16816.F32.BF16 R32, R12.reuse, R4, R184 ;  /* 0x000000040c20723c */ /* 0x040fe200000418b8 */
[----:B------:R-:W-:Y:S02]  /*6c30*/  ISETP.LT.OR P1, PT, R3, R228, P1 ;  /* 0x000000e40300720c */ /* 0x000fe40000f21670 */
[----:B------:R-:W-:Y:S02]  /*6c40*/  ISETP.LT.OR P0, PT, R2, R229, P0 ;  /* 0x000000e50200720c */ /* 0x000fe40000701670 */
[----:B------:R-:W-:Y:S01]  /*6c50*/  FSEL R26, R140, -INF , !P5 ;  /* 0xff8000008c1a7808 */ /* 0x000fe20006800000 */
[----:B------:R-:W-:Y:S01]  /*6c60*/  HMMA.16816.F32.BF16 R12, R12, R6, R188 ;  /* 0x000000060c0c723c */ /* 0x000fe200000418bc */
[----:B------:R-:W-:-:S02]  /*6c70*/  FSEL R27, R142, -INF , !P1 ;  /* 0xff8000008e1b7808 */ /* 0x000fc40004800000 */
[----:B------:R-:W-:Y:S02]  /*6c80*/  FSEL R29, R141, -INF , !P0 ;  /* 0xff8000008d1d7808 */ /* 0x000fe40004000000 */
[CC--:B------:R-:W-:Y:S01]  /*6c90*/  ISETP.GE.AND P6, PT, R3.reuse, R235.reuse, PT ;  /* 0x000000eb0300720c */ /* 0x0c0fe20003fc6270 */
[----:B------:R-:W-:Y:S01]  /*6ca0*/  HMMA.16816.F32.BF16 R8, R8, R6, R196 ;  /* 0x000000060808723c */ /* 0x000fe200000418c4 */
[-C--:B------:R-:W-:Y:S02]  /*6cb0*/  ISETP.GE.AND P4, PT, R3, R234.reuse, PT ;  /* 0x000000ea0300720c */ /* 0x080fe40003f86270 */
[C---:B------:R-:W-:Y:S02]  /*6cc0*/  ISETP.GE.AND P5, PT, R2.reuse, R235, PT ;  /* 0x000000eb0200720c */ /* 0x040fe40003fa6270 */
[C---:B------:R-:W-:Y:S02]  /*6cd0*/  ISETP.GE.AND P1, PT, R2.reuse, R234, PT ;  /* 0x000000ea0200720c */ /* 0x040fe40003f26270 */
[----:B------:R-:W-:-:S02]  /*6ce0*/  ISETP.GE.AND P0, PT, R2, R232, PT ;  /* 0x000000e80200720c */ /* 0x000fc40003f06270 */
[CC--:B------:R-:W-:Y:S02]  /*6cf0*/  ISETP.LT.OR P6, PT, R3.reuse, R231.reuse, P6 ;  /* 0x000000e70300720c */ /* 0x0c0fe400037c1670 */
[----:B------:R-:W-:Y:S01]  /*6d00*/  ISETP.LT.OR P4, PT, R3, R230, P4 ;  /* 0x000000e60300720c */ /* 0x000fe20002781670 */
[----:B------:R-:W-:Y:S01]  /*6d10*/  VIADD R3, R0, 0x10 ;  /* 0x0000001000037836 */ /* 0x000fe20000000000 */
        /* <DEDUP_REMOVED lines=18> */
[CC--:B------:R-:W-:Y:S02]  /*6e40*/  ISETP.GE.AND P1, PT, R2.reuse, R233.reuse, PT ;  /* 0x000000e90200720c */ /* 0x0c0fe40003f26270 */
[C---:B------:R-:W-:Y:S02]  /*6e50*/  ISETP.GE.AND P6, PT, R2.reuse, R232, PT ;  /* 0x000000e80200720c */ /* 0x040fe40003fc6270 */
[----:B------:R-:W-:Y:S02]  /*6e60*/  ISETP.GE.AND P0, PT, R3, R233, PT ;  /* 0x000000e90300720c */ /* 0x000fe40003f06270 */
[C---:B------:R-:W-:Y:S02]  /*6e70*/  ISETP.LT.OR P5, PT, R2.reuse, R230, P5 ;  /* 0x000000e60200720c */ /* 0x040fe40002fa1670 */
[----:B------:R-:W-:-:S02]  /*6e80*/  ISETP.LT.OR P1, PT, R2, R229, P1 ;  /* 0x000000e50200720c */ /* 0x000fc40000f21670 */
[----:B------:R-:W-:Y:S01]  /*6e90*/  ISETP.LT.OR P6, PT, R2, R228, P6 ;  /* 0x000000e40200720c */ /* 0x000fe200037c1670 */
[C---:B------:R-:W-:Y:S01]  /*6ea0*/  VIADD R2, R0.reuse, 0x18 ;  /* 0x0000001800027836 */ /* 0x040fe20000000000 */
[C---:B------:R-:W-:Y:S01]  /*6eb0*/  ISETP.LT.OR P0, PT, R3.reuse, R229, P0 ;  /* 0x000000e50300720c */ /* 0x040fe20000701670 */
[----:B------:R-:W-:Y:S01]  /*6ec0*/  VIADD R0, R0, 0x19 ;  /* 0x0000001900007836 */ /* 0x000fe20000000000 */
[----:B------:R-:W-:Y:S02]  /*6ed0*/  FSEL R20, R178, -INF , !P4 ;  /* 0xff800000b2147808 */ /* 0x000fe40006000000 */
[----:B------:R-:W-:Y:S02]  /*6ee0*/  FSEL R140, R180, -INF , !P0 ;  /* 0xff800000b48c7808 */ /* 0x000fe40004000000 */
[----:B------:R-:W-:Y:S02]  /*6ef0*/  ISETP.GE.AND P0, PT, R2, R235, PT ;  /* 0x000000eb0200720c */ /* 0x000fe40003f06270 */
[----:B------:R-:W-:-:S02]  /*6f00*/  ISETP.GE.AND P4, PT, R3, R232, PT ;  /* 0x000000e80300720c */ /* 0x000fc40003f86270 */
[----:B------:R-:W-:Y:S02]  /*6f10*/  ISETP.LT.OR P0, PT, R2, R231, P0 ;  /* 0x000000e70200720c */ /* 0x000fe40000701670 */
[----:B------:R-:W-:Y:S02]  /*6f20*/  FSEL R142, R181, -INF , !P1 ;  /* 0xff800000b58e7808 */ /* 0x000fe40004800000 */
[----:B------:R-:W-:Y:S02]  /*6f30*/  FSEL R181, R12, -INF , !P0 ;  /* 0xff8000000cb57808 */ /* 0x000fe40004000000 */
[C---:B------:R-:W-:Y:S02]  /*6f40*/  ISETP.GE.AND P0, PT, R0.reuse, R233, PT ;  /* 0x000000e90000720c */ /* 0x040fe40003f06270 */
[----:B------:R-:W-:Y:S02]  /*6f50*/  ISETP.LT.OR P4, PT, R3, R228, P4 ;  /* 0x000000e40300720c */ /* 0x000fe40002781670 */
[----:B------:R-:W-:-:S02]  /*6f60*/  ISETP.LT.OR P0, PT, R0, R229, P0 ;  /* 0x000000e50000720c */ /* 0x000fc40000701670 */
[----:B------:R-:W-:Y:S02]  /*6f70*/  FSEL R176, R182, -INF , !P4 ;  /* 0xff800000b6b07808 */ /* 0x000fe40006000000 */
[C---:B------:R-:W-:Y:S02]  /*6f80*/  ISETP.GE.AND P4, PT, R2.reuse, R233, PT ;  /* 0x000000e90200720c */ /* 0x040fe40003f86270 */
[C---:B------:R-:W-:Y:S02]  /*6f90*/  ISETP.GE.AND P1, PT, R2.reuse, R232, PT ;  /* 0x000000e80200720c */ /* 0x040fe40003f26270 */
[----:B------:R-:W-:Y:S02]  /*6fa0*/  FSEL R143, R9, -INF , !P0 ;  /* 0xff800000098f7808 */ /* 0x000fe40004000000 */
[----:B------:R-:W-:Y:S02]  /*6fb0*/  PLOP3.LUT P0, PT, PT, PT, UP0, 0x80, 0x0 ;  /* 0x000000000000781c */ /* 0x000fe40003f0f008 */
        /* <DEDUP_REMOVED lines=10> */
[-C--:B------:R-:W-:Y:S02]  /*7060*/  ISETP.LT.OR P5, PT, R2, R230.reuse, P5 ;  /* 0x000000e60200720c */ /* 0x080fe40002fa1670 */
[C---:B------:R-:W-:Y:S02]  /*7070*/  ISETP.LT.OR P6, PT, R0.reuse, R231, P6 ;  /* 0x000000e70000720c */ /* 0x040fe400037c1670 */
[----:B------:R-:W-:-:S02]  /*7080*/  ISETP.LT.OR P4, PT, R0, R230, P4 ;  /* 0x000000e60000720c */ /* 0x000fc40002781670 */
[----:B------:R-:W-:Y:S02]  /*7090*/  ISETP.LT.OR P1, PT, R0, R228, P1 ;  /* 0x000000e40000720c */ /* 0x000fe40000f21670 */
        /* <DEDUP_REMOVED lines=22> */
[----:B------:R-:W-:Y:S02]  /*7200*/  IADD3 R2, P5, R0, UR27, RZ ;  /* 0x0000001b00027c10 */ /* 0x000fe4000ffbe0ff */
[----:B---3--:R-:W-:Y:S02]  /*7210*/  LEA.HI.X R3, R4, R139, R3, 0x5, P1 ;  /* 0x0000008b04037211 */ /* 0x008fe400008f2c03 */
[C---:B-1----:R-:W-:Y:S02]  /*7220*/  @!P3 LEA R8, P6, R0.reuse, R8, 0x1 ;  /* 0x000000080008b211 */ /* 0x042fe400078c08ff */
[----:B-----5:R-:W-:Y:S02]  /*7230*/  @!P2 LEA R4, P1, R0, R6, 0x1 ;  /* 0x000000060004a211 */ /* 0x020fe400078208ff */
[----:B----4-:R-:W-:Y:S02]  /*7240*/  @!P3 LEA R6, P4, R2, R10, 0x1 ;  /* 0x0000000a0206b211 */ /* 0x010fe400078808ff */
[----:B------:R-:W-:-:S02]  /*7250*/  IADD3.X R10, R3, UR26, RZ, P5, !PT ;  /* 0x0000001a030a7c10 */ /* 0x000fc4000affe4ff */
[C-C-:B------:R-:W-:Y:S02]  /*7260*/  @!P3 LEA.HI.X R9, R0.reuse, R9, R3.reuse, 0x1, P6 ;  /* 0x000000090009b211 */ /* 0x140fe400030f0c03 */
[----:B------:R-:W-:Y:S02]  /*7270*/  @!P2 LEA.HI.X R5, R0, R7, R3, 0x1, P1 ;  /* 0x000000070005a211 */ /* 0x000fe400008f0c03 */
        /* <DEDUP_REMOVED lines=24> */
.L_x_1396:
[----:B------:R-:W-:Y:S05]  /*7400*/  BSYNC B0 ;  /* 0x0000000000007941 */ /* 0x000fea0003800000 */
.L_x_1395:
[----:B------:R-:W0:Y:S02]  /*7410*/  LDGDEPBAR ;  /* 0x00000000000079af */ /* 0x000e240000000000 */
.L_x_1394:
[----:B------:R-:W-:Y:S01]  /*7420*/  FMNMX.FTZ R0, R136, R16, !PT ;  /* 0x0000001088007209 */ /* 0x000fe20007810000 */
[----:B------:R-:W-:Y:S01]  /*7430*/  LDSM.16.MT88.4 R32, [R218+0xa000] ;  /* 0x00a00000da20783b */ /* 0x000fe20000004200 */
        /* <DEDUP_REMOVED lines=15> */
[----:B------:R-:W-:Y:S01]  /*7530*/  FMNMX.FTZ R3, R183, R3, !PT ;  /* 0x00000003b7037209 */ /* 0x000fe20007810000 */
[----:B-12---:R-:W1:Y:S01]  /*7540*/  SHFL.BFLY PT, R5, R0, 0x2, 0x1f ;  /* 0x0c401f0000057f89 */ /* 0x006e6200000e0000 */
[----:B------:R-:W-:-:S02]  /*7550*/  FMNMX.FTZ R4, R26, R2, !PT ;  /* 0x000000021a047209 */ /* 0x000fc40007810000 */
[----:B------:R-:W-:Y:S02]  /*7560*/  FMNMX.FTZ R2, R182, R3, !PT ;  /* 0x00000003b6027209 */ /* 0x000fe40007810000 */
[----:B------:R-:W-:Y:S02]  /*7570*/  FMNMX.FTZ R3, R29, R4, !PT ;  /* 0x000000041d037209 */ /* 0x000fe40007810000 */
[----:B------:R-:W-:Y:S01]  /*7580*/  MOV R13, R248 ;  /* 0x000000f8000d7202 */ /* 0x000fe20000000f00 */
[----:B------:R-:W2:Y:S01]  /*7590*/  SHFL.BFLY PT, R6, R2, 0x2, 0x1f ;  /* 0x0c401f0002067f89 */ /* 0x000ea200000e0000 */
[----:B------:R-:W-:Y:S02]  /*75a0*/  FMNMX.FTZ R4, R140, R3, !PT ;  /* 0x000000038c047209 */ /* 0x000fe40007810000 */
[----:B------:R-:W-:Y:S02]  /*75b0*/  FMNMX.FTZ R3, R137, R28, !PT ;  /* 0x0000001c89037209 */ /* 0x000fe40007810000 */
[----:B------:R-:W-:-:S02]  /*75c0*/  FMNMX.FTZ R4, R142, R4, !PT ;  /* 0x000000048e047209 */ /* 0x000fc40007810000 */
[----:B------:R-:W-:Y:S02]  /*75d0*/  FMNMX.FTZ R3, R31, R3, !PT ;  /* 0x000000031f037209 */ /* 0x000fe40007810000 */
[----:B------:R-:W-:Y:S02]  /*75e0*/  MOV R15, R249 ;  /* 0x000000f9000f7202 */ /* 0x000fe40000000f00 */
[----:B-1----:R-:W-:Y:S02]  /*75f0*/  FMNMX.FTZ R0, R0, R5, !PT ;  /* 0x0000000500007209 */ /* 0x002fe40007810000 */
[----:B------:R-:W-:Y:S02]  /*7600*/  FMNMX.FTZ R5, R141, R4, !PT ;  /* 0x000000048d057209 */ /* 0x000fe40007810000 */
[----:B------:R-:W-:Y:S01]  /*7610*/  FMNMX.FTZ R4, R27, R3, !PT ;  /* 0x000000031b047209 */ /* 0x000fe20007810000 */
[----:B------:R-:W1:Y:S01]  /*7620*/  SHFL.BFLY PT, R7, R0, 0x1, 0x1f ;  /* 0x0c201f0000077f89 */ /* 0x000e6200000e0000 */
[----:B------:R-:W-:-:S02]  /*7630*/  FMNMX.FTZ R3, R143, R5, !PT ;  /* 0x000000058f037209 */ /* 0x000fc40007810000 */
[----:B------:R-:W-:Y:S02]  /*7640*/  FMNMX.FTZ R4, R22, R4, !PT ;  /* 0x0000000416047209 */ /* 0x000fe40007810000 */
[----:B--2---:R-:W-:Y:S01]  /*7650*/  FMNMX.FTZ R2, R2, R6, !PT ;  /* 0x0000000602027209 */ /* 0x004fe20007810000 */
[----:B------:R-:W2:Y:S04]  /*7660*/  SHFL.BFLY PT, R5, R3, 0x2, 0x1f ;  /* 0x0c401f0003057f89 */ /* 0x000ea800000e0000 */
[----:B------:R-:W3:Y:S01]  /*7670*/  SHFL.BFLY PT, R6, R2, 0x1, 0x1f ;  /* 0x0c201f0002067f89 */ /* 0x000ee200000e0000 */
[----:B-1----:R-:W-:Y:S02]  /*7680*/  FMNMX.FTZ R238, R0, R7, !PT ;  /* 0x0000000700ee7209 */ /* 0x002fe40007810000 */
[----:B------:R-:W-:-:S02]  /*7690*/  FMNMX.FTZ R0, R176, R4, !PT ;  /* 0x00000004b0007209 */ /* 0x000fc40007810000 */
[C---:B------:R-:W-:Y:S01]  /*76a0*/  FSETP.NEU.FTZ.AND P6, PT, R238.reuse, -INF , PT ;  /* 0xff800000ee00780b */ /* 0x040fe20003fdd000 */
[----:B------:R-:W-:Y:S01]  /*76b0*/  FMUL.FTZ R12, R238, UR17 ;  /* 0x00000011ee0c7c20 */ /* 0x000fe20008410000 */
[----:B------:R-:W-:Y:S02]  /*76c0*/  FMNMX.FTZ R0, R177, R0, !PT ;  /* 0x00000000b1007209 */ /* 0x000fe40007810000 */
[----:B--2---:R-:W-:Y:S02]  /*76d0*/  FMNMX.FTZ R3, R3, R5, !PT ;  /* 0x0000000503037209 */ /* 0x004fe40007810000 */
[----:B------:R-:W-:Y:S02]  /*76e0*/  FMNMX.FTZ R0, R179, R0, !PT ;  /* 0x00000000b3007209 */ /* 0x000fe40007810000 */
[----:B---3--:R-:W-:Y:S01]  /*76f0*/  FMNMX.FTZ R239, R2, R6, !PT ;  /* 0x0000000602ef7209 */ /* 0x008fe20007810000 */
[----:B------:R-:W1:Y:S01]  /*7700*/  SHFL.BFLY PT, R5, R3, 0x1, 0x1f ;  /* 0x0c201f0003057f89 */ /* 0x000e6200000e0000 */
[----:B------:R-:W-:-:S02]  /*7710*/  FMNMX.FTZ R0, R178, R0, !PT ;  /* 0x00000000b2007209 */ /* 0x000fc40007810000 */
[C---:B------:R-:W-:Y:S01]  /*7720*/  FSETP.NEU.FTZ.AND P5, PT, R239.reuse, -INF , PT ;  /* 0xff800000ef00780b */ /* 0x040fe20003fbd000 */
[----:B------:R-:W-:Y:S01]  /*7730*/  FMUL.FTZ R11, R239, UR17 ;  /* 0x00000011ef0b7c20 */ /* 0x000fe20008410000 */
[----:B------:R-:W-:Y:S01]  /*7740*/  FSEL R12, R12, RZ, P6 ;  /* 0x000000ff0c0c7208 */ /* 0x000fe20003000000 */
[----:B------:R-:W2:Y:S03]  /*7750*/  SHFL.BFLY PT, R4, R0, 0x2, 0x1f ;  /* 0x0c401f0000047f89 */ /* 0x000ea600000e0000 */
[----:B------:R-:W-:Y:S01]  /*7760*/  FSEL R11, R11, RZ, P5 ;  /* 0x000000ff0b0b7208 */ /* 0x000fe20002800000 */
[--C-:B------:R-:W-:Y:S01]  /*7770*/  FFMA.FTZ R16, R16, UR17, -R12.reuse ;  /* 0x0000001110107c23 */ /* 0x100fe2000801080c */
[--C-:B------:R-:W-:Y:S01]  /*7780*/  FFMA.FTZ R23, R23, UR17, -R12.reuse ;  /* 0x0000001117177c23 */ /* 0x100fe2000801080c */
[--C-:B------:R-:W-:Y:S01]  /*7790*/  FFMA.FTZ R18, R18, UR17, -R12.reuse ;  /* 0x0000001112127c23 */ /* 0x100fe2000801080c */
[----:B------:R-:W-:Y:S01]  /*77a0*/  FFMA.FTZ R17, R17, UR17, -R12 ;  /* 0x0000001111117c23 */ /* 0x000fe2000801080c */
        /* <DEDUP_REMOVED lines=10> */
[----:B--2---:R-:W-:Y:S01]  /*7850*/  FMNMX.FTZ R0, R0, R4, !PT ;  /* 0x0000000400007209 */ /* 0x004fe20007810000 */
[----:B------:R-:W-:-:S03]  /*7860*/  FADD.FTZ R3, R136, -R3 ;  /* 0x8000000388037221 */ /* 0x000fc60000010000 */
[----:B------:R-:W-:Y:S01]  /*7870*/  FSEL R10, R10, RZ, P4 ;  /* 0x000000ff0a0a7208 */ /* 0x000fe20002000000 */
[----:B------:R-:W1:Y:S01]  /*7880*/  SHFL.BFLY PT, R2, R0, 0x1, 0x1f ;  /* 0x0c201f0000027f89 */ /* 0x000e6200000e0000 */
[----:B------:R-:W-:Y:S01]  /*7890*/  FMUL.FTZ R9, R3, UR17 ;  /* 0x0000001103097c20 */ /* 0x000fe20008410000 */
[----:B------:R-:W-:Y:S02]  /*78a0*/  MUFU.EX2 R246, R18 ;  /* 0x0000001200f67308 */ /* 0x000fe40000000800 */
[--C-:B------:R-:W-:Y:S01]  /*78b0*/  FFMA.FTZ R24, R24, UR17, -R10.reuse ;  /* 0x0000001118187c23 */ /* 0x100fe2000801080a */
[--C-:B------:R-:W-:Y:S01]  /*78c0*/  FFMA.FTZ R26, R26, UR17, -R10.reuse ;  /* 0x000000111a1a7c23 */ /* 0x100fe2000801080a */
[--C-:B------:R-:W-:Y:S01]  /*78d0*/  FFMA.FTZ R29, R29, UR17, -R10.reuse ;  /* 0x000000111d1d7c23 */ /* 0x100fe2000801080a */
[----:B------:R-:W-:-:S03]  /*78e0*/  FFMA.FTZ R14, R141, UR17, -R10 ;  /* 0x000000118d0e7c23 */ /* 0x000fc6000801080a */
[----:B------:R-:W-:Y:S08]  /*78f0*/  MUFU.EX2 R211, R24 ;  /* 0x0000001800d37308 */ /* 0x000ff00000000800 */
[----:B------:R-:W-:Y:S01]  /*7900*/  MUFU.EX2 R240, R26 ;  /* 0x0000001a00f07308 */ /* 0x000fe20000000800 */
[----:B-1----:R-:W-:Y:S01]  /*7910*/  FMNMX.FTZ R236, R0, R2, !PT ;  /* 0x0000000200ec7209 */ /* 0x002fe20007810000 */
[----:B------:R-:W-:-:S06]  /*7920*/  FFMA.FTZ R0, R30, UR17, -R10 ;  /* 0x000000111e007c23 */ /* 0x000fcc000801080a */
[----:B------:R-:W1:Y:S01]  /*7930*/  MUFU.EX2 R241, R29 ;  /* 0x0000001d00f17308 */ /* 0x000e620000000800 */
[----:B------:R-:W-:-:S07]  /*7940*/  FSETP.NEU.FTZ.AND P1, PT, R236, -INF , PT ;  /* 0xff800000ec00780b */ /* 0x000fce0003f3d000 */
[----:B------:R2:W3:Y:S08]  /*7950*/  MUFU.EX2 R210, R0 ;  /* 0x0000000000d27308 */ /* 0x0004f00000000800 */
[----:B------:R-:W-:Y:S01]  /*7960*/  MUFU.EX2 R249, R17 ;  /* 0x0000001100f97308 */ /* 0x000fe20000000800 */
[----:B-1----:R-:W-:-:S07]  /*7970*/  F2FP.BF16.F32.PACK_AB R6, R241, R240 ;  /* 0x000000f0f106723e */ /* 0x002fce00000010ff */
[----:B------:R1:W-:Y:S01]  /*7980*/  MUFU.EX2 R243, R19 ;  /* 0x0000001300f37308 */ /* 0x0003e20000000800 */
[----:B--2---:R-:W-:Y:S01]  /*7990*/  FMUL.FTZ R0, R236, UR17 ;  /* 0x00000011ec007c20 */ /* 0x004fe20008410000 */
[----:B---3--:R-:W-:-:S04]  /*79a0*/  F2FP.BF16.F32.PACK_AB R4, R210, R211 ;  /* 0x000000d3d204723e */ /* 0x008fc800000010ff */
[----:B------:R-:W-:Y:S02]  /*79b0*/  FSEL R0, R0, RZ, P1 ;  /* 0x000000ff00007208 */ /* 0x000fe40000800000 */
[----:B------:R-:W-:Y:S03]  /*79c0*/  MUFU.EX2 R242, R25 ;  /* 0x0000001900f27308 */ /* 0x000fe60000000800 */
[--C-:B------:R-:W-:Y:S01]  /*79d0*/  FFMA.FTZ R2, R31, UR17, -R0.reuse ;  /* 0x000000111f027c23 */ /* 0x100fe20008010800 */
[--C-:B------:R-:W-:Y:S01]  /*79e0*/  FFMA.FTZ R28, R28, UR17, -R0.reuse ;  /* 0x000000111c1c7c23 */ /* 0x100fe20008010800 */
[--C-:B------:R-:W-:Y:S01]  /*79f0*/  FFMA.FTZ R27, R27, UR17, -R0.reuse ;  /* 0x000000111b1b7c23 */ /* 0x100fe20008010800 */
[----:B------:R-:W-:Y:S02]  /*7a00*/  FFMA.FTZ R22, R22, UR17, -R0 ;  /* 0x0000001116167c23 */ /* 0x000fe40008010800 */
[----:B------:R2:W-:Y:S01]  /*7a10*/  MUFU.EX2 R207, R2 ;  /* 0x0000000200cf7308 */ /* 0x0005e20000000800 */
[----:B-1----:R-:W-:Y:S07]  /*7a20*/  LDSM.16.MT88.4 R16, [R213+0xa000] ;  /* 0x00a00000d510783b */ /* 0x002fee0000004200 */
[----:B------:R-:W1:Y:S08]  /*7a30*/  MUFU.EX2 R206, R28 ;  /* 0x0000001c00ce7308 */ /* 0x000e700000000800 */
[----:B------:R3:W-:Y:S01]  /*7a40*/  MUFU.EX2 R209, R27 ;  /* 0x0000001b00d17308 */ /* 0x0007e20000000800 */
[----:B--2---:R-:W-:-:S05]  /*7a50*/  FSEL R2, R237, RZ, P4 ;  /* 0x000000ffed027208 */ /* 0x004fca0002000000 */
[----:B------:R-:W-:Y:S01]  /*7a60*/  FADD.FTZ R3, R134, -R2 ;  /* 0x8000000286037221 */ /* 0x000fe20000010000 */
[----:B------:R-:W-:Y:S01]  /*7a70*/  FSEL R2, R236, RZ, P1 ;  /* 0x000000ffec027208 */ /* 0x000fe20000800000 */
[----:B------:R-:W2:Y:S01]  /*7a80*/  MUFU.EX2 R208, R22 ;  /* 0x0000001600d07308 */ /* 0x000ea20000000800 */
[----:B-1----:R-:W-:Y:S01]  /*7a90*/  F2FP.BF16.F32.PACK_AB R5, R207, R206 ;  /* 0x000000cecf05723e */ /* 0x002fe200000010ff */
[----:B------:R-:W-:Y:S01]  /*7aa0*/  FMUL.FTZ R3, R3, UR17 ;  /* 0x0000001103037c20 */ /* 0x000fe20008410000 */
[----:B------:R-:W-:Y:S01]  /*7ab0*/  LDSM.16.MT88.4 R28, [R218+0xb000] ;  /* 0x00b00000da1c783b */ /* 0x000fe20000004200 */
[----:B------:R-:W-:-:S03]  /*7ac0*/  FADD.FTZ R2, R137, -R2 ;  /* 0x8000000289027221 */ /* 0x000fc60000010000 */
[----:B------:R-:W-:Y:S01]  /*7ad0*/  LDSM.16.MT88.4 R136, [R213+0xb000] ;  /* 0x00b00000d588783b */ /* 0x000fe20000004200 */
[----:B------:R-:W-:Y:S01]  /*7ae0*/  FMUL.FTZ R2, R2, UR17 ;  /* 0x0000001102027c20 */ /* 0x000fe20008410000 */
[----:B------:R-:W1:Y:S02]  /*7af0*/  MUFU.EX2 R8, R3 ;  /* 0x0000000300087308 */ /* 0x000e640000000800 */
[----:B---3--:R-:W-:Y:S06]  /*7b00*/  LDSM.16.MT88.4 R24, [R215+0xb000] ;  /* 0x00b00000d718783b */ /* 0x008fec0000004200 */
[----:B------:R-:W3:Y:S01]  /*7b10*/  MUFU.EX2 R2, R2 ;  /* 0x0000000200027308 */ /* 0x000ee20000000800 */
[----:B--2---:R-:W-:-:S07]  /*7b20*/  F2FP.BF16.F32.PACK_AB R7, R208, R209 ;  /* 0x000000d1d007723e */ /* 0x004fce00000010ff */
[----:B------:R-:W-:Y:S01]  /*7b30*/  MUFU.EX2 R244, R20 ;  /* 0x0000001400f47308 */ /* 0x000fe20000000800 */
[-C--:B-1----:R-:W-:Y:S01]  /*7b40*/  FMUL.FTZ R40, R40, R8.reuse ;  /* 0x0000000828287220 */ /* 0x082fe20000410000 */
[-C--:B------:R-:W-:Y:S01]  /*7b50*/  FMUL.FTZ R41, R41, R8.reuse ;  /* 0x0000000829297220 */ /* 0x080fe20000410000 */
[-C--:B------:R-:W-:Y:S01]  /*7b60*/  FMUL.FTZ R124, R124, R8.reuse ;  /* 0x000000087c7c7220 */ /* 0x080fe20000410000 */
[-C--:B------:R-:W-:Y:S01]  /*7b70*/  FMUL.FTZ R125, R125, R8.reuse ;  /* 0x000000087d7d7220 */ /* 0x080fe20000410000 */
[----:B------:R-:W-:Y:S01]  /*7b80*/  FSEL R3, R239, RZ, P5 ;  /* 0x000000ffef037208 */ /* 0x000fe20002800000 */
[-C--:B------:R-:W-:Y:S01]  /*7b90*/  FMUL.FTZ R144, R144, R8.reuse ;  /* 0x0000000890907220 */ /* 0x080fe20000410000 */
[----:B------:R-:W-:Y:S01]  /*7ba0*/  FMUL.FTZ R145, R145, R8 ;  /* 0x0000000891917220 */ /* 0x000fe20000410000 */
[----:B------:R1:W-:Y:S01]  /*7bb0*/  MUFU.EX2 R245, R21 ;  /* 0x0000001500f57308 */ /* 0x0003e20000000800 */
[-C--:B---3--:R-:W-:Y:S01]  /*7bc0*/  FMUL.FTZ R42, R42, R2.reuse ;  /* 0x000000022a2a7220 */ /* 0x088fe20000410000 */
[-C--:B------:R-:W-:Y:S01]  /*7bd0*/  FMUL.FTZ R43, R43, R2.reuse ;  /* 0x000000022b2b7220 */ /* 0x080fe20000410000 */
[-C--:B------:R-:W-:Y:S01]  /*7be0*/  FMUL.FTZ R126, R126, R2.reuse ;  /* 0x000000027e7e7220 */ /* 0x080fe20000410000 */
[----:B------:R-:W-:Y:S01]  /*7bf0*/  FMUL.FTZ R127, R127, R2 ;  /* 0x000000027f7f7220 */ /* 0x000fe20000410000 */
[----:B------:R-:W-:Y:S01]  /*7c00*/  FADD.FTZ R3, R135, -R3 ;  /* 0x8000000387037221 */ /* 0x000fe20000010000 */
[-C--:B------:R-:W-:Y:S01]  /*7c10*/  FMUL.FTZ R152, R152, R8.reuse ;  /* 0x0000000898987220 */ /* 0x080fe20000410000 */
[----:B------:R-:W-:Y:S01]  /*7c20*/  LDSM.16.MT88.4 R132, [R217+0xa000] ;  /* 0x00a00000d984783b */ /* 0x000fe20000004200 */
[----:B------:R-:W2:Y:S01]  /*7c30*/  MUFU.EX2 R9, R9 ;  /* 0x0000000900097308 */ /* 0x000ea20000000800 */
[C---:B------:R-:W-:Y:S01]  /*7c40*/  HMMA.16816.F32.BF16 R196, R4.reuse, R32, R40 ;  /* 0x0000002004c4723c */ /* 0x040fe20000041828 */
[----:B------:R-:W-:Y:S01]  /*7c50*/  FMUL.FTZ R3, R3, UR17 ;  /* 0x0000001103037c20 */ /* 0x000fe20008410000 */
[----:B------:R-:W3:Y:S01]  /*7c60*/  LDSM.16.MT88.4 R40, [R217+0xb000] ;  /* 0x00b00000d928783b */ /* 0x000ee20000004200 */
[----:B------:R-:W-:Y:S01]  /*7c70*/  FMUL.FTZ R153, R153, R8 ;  /* 0x0000000899997220 */ /* 0x000fe20000410000 */
[-C--:B------:R-:W-:Y:S01]  /*7c80*/  FMUL.FTZ R146, R146, R2.reuse ;  /* 0x0000000292927220 */ /* 0x080fe20000410000 */
[----:B------:R-:W-:Y:S01]  /*7c90*/  FMUL.FTZ R147, R147, R2 ;  /* 0x0000000293937220 */ /* 0x000fe20000410000 */
[-C--:B------:R-:W-:Y:S01]  /*7ca0*/  FMUL.FTZ R160, R160, R8.reuse ;  /* 0x00000008a0a07220 */ /* 0x080fe20000410000 */
[----:B------:R-:W4:Y:S01]  /*7cb0*/  MUFU.EX2 R3, R3 ;  /* 0x0000000300037308 */ /* 0x000f220000000800 */
[----:B-1----:R-:W1:Y:S01]  /*7cc0*/  LDSM.16.MT88.4 R20, [R215+0xa000] ;  /* 0x00a00000d714783b */ /* 0x002e620000004200 */
[-C--:B------:R-:W-:Y:S01]  /*7cd0*/  FMUL.FTZ R161, R161, R8.reuse ;  /* 0x00000008a1a17220 */ /* 0x080fe20000410000 */
        /* <DEDUP_REMOVED lines=32> */
[C---:B---3--:R-:W-:Y:S01]  /*7ee0*/  HMMA.16816.F32.BF16 R192, R4.reuse, R42, R124 ;  /* 0x0000002a04c0723c */ /* 0x048fe2000004187c */
[-C--:B------:R-:W-:Y:S01]  /*7ef0*/  FMUL.FTZ R104, R104, R8.reuse ;  /* 0x0000000868687220 */ /* 0x080fe20000410000 */
[----:B------:R-:W-:Y:S01]  /*7f00*/  FMUL.FTZ R105, R105, R8 ;  /* 0x0000000869697220 */ /* 0x000fe20000410000 */
[-C--:B------:R-:W-:Y:S01]  /*7f10*/  FMUL.FTZ R90, R90, R2.reuse ;  /* 0x000000025a5a7220 */ /* 0x080fe20000410000 */
[----:B------:R-:W-:Y:S01]  /*7f20*/  FMUL.FTZ R91, R91, R2 ;  /* 0x000000025b5b7220 */ /* 0x000fe20000410000 */
[-C--:B------:R-:W-:Y:S01]  /*7f30*/  FMUL.FTZ R108, R108, R8.reuse ;  /* 0x000000086c6c7220 */ /* 0x080fe20000410000 */
[-C--:B------:R-:W-:Y:S01]  /*7f40*/  FMUL.FTZ R109, R109, R8.reuse ;  /* 0x000000086d6d7220 */ /* 0x080fe20000410000 */
[----:B------:R-:W-:Y:S01]  /*7f50*/  MOV R127, R13 ;  /* 0x0000000d007f7202 */ /* 0x000fe20000000f00 */
[--C-:B------:R-:W-:Y:S01]  /*7f60*/  FFMA.FTZ R13, R140, UR17, -R10.reuse ;  /* 0x000000118c0d7c23 */ /* 0x100fe2000801080a */
[----:B------:R-:W-:Y:S01]  /*7f70*/  FMUL.FTZ R120, R120, R8 ;  /* 0x0000000878787220 */ /* 0x000fe20000410000 */
[-C--:B------:R-:W-:Y:S01]  /*7f80*/  FMUL.FTZ R94, R94, R2.reuse ;  /* 0x000000025e5e7220 */ /* 0x080fe20000410000 */
[----:B------:R-:W-:Y:S01]  /*7f90*/  FMUL.FTZ R95, R95, R2 ;  /* 0x000000025f5f7220 */ /* 0x000fe20000410000 */
[----:B------:R3:W-:Y:S01]  /*7fa0*/  MUFU.EX2 R205, R13 ;  /* 0x0000000d00cd7308 */ /* 0x0007e20000000800 */
        /* <DEDUP_REMOVED lines=8> */
[-C--:B--2---:R-:W-:Y:S01]  /*8030*/  FMUL.FTZ R148, R148, R9.reuse ;  /* 0x0000000994947220 */ /* 0x084fe20000410000 */
[----:B------:R-:W-:Y:S01]  /*8040*/  FMUL.FTZ R149, R149, R9 ;  /* 0x0000000995957220 */ /* 0x000fe20000410000 */
[-C--:B----4-:R-:W-:Y:S01]  /*8050*/  FMUL.FTZ R150, R150, R3.reuse ;  /* 0x0000000396967220 */ /* 0x090fe20000410000 */
[----:B------:R-:W-:Y:S01]  /*8060*/  FMUL.FTZ R151, R151, R3 ;  /* 0x0000000397977220 */ /* 0x000fe20000410000 */
[-C--:B------:R-:W-:Y:S01]  /*8070*/  FMUL.FTZ R156, R156, R9.reuse ;  /* 0x000000099c9c7220 */ /* 0x080fe20000410000 */
[C---:B------:R-:W-:Y:S01]  /*8080*/  HMMA.16816.F32.BF16 R152, R4.reuse, R18, R152 ;  /* 0x000000120498723c */ /* 0x040fe20000041898 */
[----:B------:R-:W-:Y:S01]  /*8090*/  FMUL.FTZ R157, R157, R9 ;  /* 0x000000099d9d7220 */ /* 0x000fe20000410000 */
[-C--:B------:R-:W-:Y:S01]  /*80a0*/  FMUL.FTZ R158, R158, R3.reuse ;  /* 0x000000039e9e7220 */ /* 0x080fe20000410000 */
[--C-:B---3--:R-:W-:Y:S01]  /*80b0*/  FFMA.FTZ R13, R142, UR17, -R10.reuse ;  /* 0x000000118e0d7c23 */ /* 0x108fe2000801080a */
[----:B------:R-:W-:Y:S01]  /*80c0*/  FFMA.FTZ R10, R143, UR17, -R10 ;  /* 0x000000118f0a7c23 */ /* 0x000fe2000801080a */
[----:B------:R-:W-:Y:S01]  /*80d0*/  FMUL.FTZ R159, R159, R3 ;  /* 0x000000039f9f7220 */ /* 0x000fe20000410000 */
[C---:B-1----:R-:W-:Y:S01]  /*80e0*/  HMMA.16816.F32.BF16 R160, R4.reuse, R20, R160 ;  /* 0x0000001404a0723c */ /* 0x042fe200000418a0 */
[----:B------:R1:W2:Y:S01]  /*80f0*/  MUFU.EX2 R204, R13 ;  /* 0x0000000d00cc7308 */ /* 0x0002a20000000800 */
[-C--:B------:R-:W-:Y:S01]  /*8100*/  FMUL.FTZ R164, R164, R9.reuse ;  /* 0x00000009a4a47220 */ /* 0x080fe20000410000 */
[----:B------:R-:W-:Y:S01]  /*8110*/  FMUL.FTZ R165, R165, R9 ;  /* 0x00000009a5a57220 */ /* 0x000fe20000410000 */
[-C--:B------:R-:W-:Y:S01]  /*8120*/  FMUL.FTZ R166, R166, R3.reuse ;  /* 0x00000003a6a67220 */ /* 0x080fe20000410000 */
[----:B------:R-:W-:Y:S01]  /*8130*/  FMUL.FTZ R167, R167, R3 ;  /* 0x00000003a7a77220 */ /* 0x000fe20000410000 */
[C---:B------:R-:W-:Y:S01]  /*8140*/  HMMA.16816.F32.BF16 R168, R4.reuse, R22, R168 ;  /* 0x0000001604a8723c */ /* 0x040fe200000418a8 */
[-C--:B------:R-:W-:Y:S01]  /*8150*/  FMUL.FTZ R36, R36, R9.reuse ;  /* 0x0000000924247220 */ /* 0x080fe20000410000 */
[----:B------:R-:W-:Y:S01]  /*8160*/  FMUL.FTZ R37, R37, R9 ;  /* 0x0000000925257220 */ /* 0x000fe20000410000 */
[----:B------:R3:W-:Y:S01]  /*8170*/  MUFU.EX2 R202, R10 ;  /* 0x0000000a00ca7308 */ /* 0x0007e20000000800 */
        /* <DEDUP_REMOVED lines=8> */
[--C-:B-1----:R-:W-:Y:S01]  /*8200*/  FFMA.FTZ R13, R176, UR17, -R0.reuse ;  /* 0x00000011b00d7c23 */ /* 0x102fe20008010800 */
[C---:B------:R-:W-:Y:S01]  /*8210*/  HMMA.16816.F32.BF16 R56, R4.reuse, R132, R56 ;  /* 0x000000840438723c */ /* 0x040fe20000041838 */
[----:B------:R-:W-:Y:S01]  /*8220*/  FMUL.FTZ R69, R69, R9 ;  /* 0x0000000945457220 */ /* 0x000fe20000410000 */
[-C--:B------:R-:W-:Y:S01]  /*8230*/  FMUL.FTZ R70, R70, R3.reuse ;  /* 0x0000000346467220 */ /* 0x080fe20000410000 */
[----:B------:R-:W-:Y:S01]  /*8240*/  FMUL.FTZ R71, R71, R3 ;  /* 0x0000000347477220 */ /* 0x000fe20000410000 */
[-C--:B------:R-:W-:Y:S01]  /*8250*/  FMUL.FTZ R84, R84, R9.reuse ;  /* 0x0000000954547220 */ /* 0x080fe20000410000 */
[----:B------:R-:W-:Y:S01]  /*8260*/  FMUL.FTZ R85, R85, R9 ;  /* 0x0000000955557220 */ /* 0x000fe20000410000 */
[C---:B------:R-:W-:Y:S01]  /*8270*/  HMMA.16816.F32.BF16 R60, R4.reuse, R134, R60 ;  /* 0x00000086043c723c */ /* 0x040fe2000004183c */
[--C-:B---3--:R-:W-:Y:S01]  /*8280*/  FFMA.FTZ R10, R177, UR17, -R0.reuse ;  /* 0x00000011b10a7c23 */ /* 0x108fe20008010800 */
[-C--:B------:R-:W-:Y:S01]  /*8290*/  FMUL.FTZ R86, R86, R3.reuse ;  /* 0x0000000356567220 */ /* 0x080fe20000410000 */
[----:B------:R-:W-:Y:S01]  /*82a0*/  FMUL.FTZ R87, R87, R3 ;  /* 0x0000000357577220 */ /* 0x000fe20000410000 */
[-C--:B------:R-:W-:Y:S01]  /*82b0*/  FMUL.FTZ R100, R100, R9.reuse ;  /* 0x0000000964647220 */ /* 0x080fe20000410000 */
[----:B------:R1:W-:Y:S01]  /*82c0*/  MUFU.EX2 R200, R10 ;  /* 0x0000000a00c87308 */ /* 0x0003e20000000800 */
        /* <DEDUP_REMOVED lines=16> */
[--C-:B-1----:R-:W-:Y:S01]  /*83d0*/  FFMA.FTZ R10, R179, UR17, -R0.reuse ;  /* 0x00000011b30a7c23 */ /* 0x102fe20008010800 */
[----:B------:R-:W-:Y:S01]  /*83e0*/  FFMA.FTZ R0, R178, UR17, -R0 ;  /* 0x00000011b2007c23 */ /* 0x000fe20008010800 */
        /* <DEDUP_REMOVED lines=18> */
[----:B------:R-:W-:Y:S01]  /*8510*/  HMMA.16816.F32.BF16 R120, R4, R40, R120 ;  /* 0x000000280478723c */ /* 0x000fe20000041878 */
[-C--:B------:R-:W-:Y:S01]  /*8520*/  FMUL.FTZ R116, R116, R9.reuse ;  /* 0x0000000974747220 */ /* 0x080fe20000410000 */
[----:B-1----:R-:W-:Y:S01]  /*8530*/  FFMA.FTZ R0, R184, UR17, -R12 ;  /* 0x00000011b8007c23 */ /* 0x002fe2000801080c */
[----:B------:R-:W-:Y:S01]  /*8540*/  FMUL.FTZ R117, R117, R9 ;  /* 0x0000000975757220 */ /* 0x000fe20000410000 */
[-C--:B------:R-:W-:Y:S01]  /*8550*/  FMUL.FTZ R118, R118, R3.reuse ;  /* 0x0000000376767220 */ /* 0x080fe20000410000 */
[----:B------:R-:W-:Y:S01]  /*8560*/  FMUL.FTZ R119, R119, R3 ;  /* 0x0000000377777220 */ /* 0x000fe20000410000 */
[----:B------:R1:W-:Y:S01]  /*8570*/  MUFU.EX2 R176, R0 ;  /* 0x0000000000b07308 */ /* 0x0003e20000000800 */
[----:B------:R-:W-:Y:S01]  /*8580*/  F2FP.BF16.F32.PACK_AB R4, R247, R248 ;  /* 0x000000f8f704723e */ /* 0x000fe200000010ff */
[----:B------:R-:W-:Y:S01]  /*8590*/  FMUL.FTZ R128, R128, R9 ;  /* 0x0000000980807220 */ /* 0x000fe20000410000 */
[----:B------:R-:W-:Y:S01]  /*85a0*/  F2FP.BF16.F32.PACK_AB R5, R242, R243 ;  /* 0x000000f3f205723e */ /* 0x000fe200000010ff */
[----:B------:R-:W-:Y:S01]  /*85b0*/  FMUL.FTZ R129, R129, R9 ;  /* 0x0000000981817220 */ /* 0x000fe20000410000 */
[----:B------:R-:W-:Y:S01]  /*85c0*/  F2FP.BF16.F32.PACK_AB R6, R249, R246 ;  /* 0x000000f6f906723e */ /* 0x000fe200000010ff */
[-C--:B------:R-:W-:Y:S01]  /*85d0*/  FMUL.FTZ R130, R130, R3.reuse ;  /* 0x0000000382827220 */ /* 0x080fe20000410000 */
[----:B------:R-:W-:Y:S01]  /*85e0*/  F2FP.BF16.F32.PACK_AB R7, R245, R244 ;  /* 0x000000f4f507723e */ /* 0x000fe200000010ff */
[----:B------:R-:W-:Y:S01]  /*85f0*/  FMUL.FTZ R131, R131, R3 ;  /* 0x0000000383837220 */ /* 0x000fe20000410000 */
[----:B------:R-:W3:Y:S01]  /*8600*/  MUFU.EX2 R179, R10 ;  /* 0x0000000a00b37308 */ /* 0x000ee20000000800 */
[----:B------:R-:W-:Y:S01]  /*8610*/  MOV R184, R15 ;  /* 0x0000000f00b87202 */ /* 0x000fe20000000f00 */
[----:B------:R-:W-:Y:S01]  /*8620*/  FFMA.FTZ R2, R250, R2, R206 ;  /* 0x00000002fa027223 */ /* 0x000fe200000100ce */
[----:B------:R-:W-:-:S02]  /*8630*/  MOV R178, R127 ;  /* 0x0000007f00b27202 */ /* 0x000fc40000000f00 */
[C---:B------:R-:W-:Y:S01]  /*8640*/  HMMA.16816.F32.BF16 R148, R4.reuse, R16, R148 ;  /* 0x000000100494723c */ /* 0x040fe20000041894 */
[----:B--2---:R-:W-:Y:S01]  /*8650*/  F2FP.BF16.F32.PACK_AB R124, R204, R205 ;  /* 0x000000cdcc7c723e */ /* 0x004fe200000010ff */
[----:B-1----:R-:W-:Y:S01]  /*8660*/  FFMA.FTZ R0, R185, UR17, -R12 ;  /* 0x00000011b9007c23 */ /* 0x002fe2000801080c */
[----:B------:R-:W-:Y:S01]  /*8670*/  FFMA.FTZ R3, R178, R3, R243 ;  /* 0x00000003b2037223 */ /* 0x000fe200000100f3 */
[----:B------:R-:W1:Y:S02]  /*8680*/  MUFU.EX2 R201, R13 ;  /* 0x0000000d00c97308 */ /* 0x000e640000000800 */
[----:B------:R-:W-:Y:S01]  /*8690*/  HMMA.16816.F32.BF16 R188, R4, R18, R156 ;  /* 0x0000001204bc723c */ /* 0x000fe2000004189c */
[----:B------:R-:W2:Y:S01]  /*86a0*/  LDSM.16.MT88.4 R156, [R213+0xa800] ;  /* 0x00a80000d59c783b */ /* 0x000ea20000004200 */
[----:B------:R-:W-:-:S04]  /*86b0*/  FADD.FTZ R3, R242, R3 ;  /* 0x00000003f2037221 */ /* 0x000fc80000010000 */
[----:B------:R-:W-:Y:S01]  /*86c0*/  HMMA.16816.F32.BF16 R164, R4, R20, R164 ;  /* 0x0000001404a4723c */ /* 0x000fe200000418a4 */
[----:B------:R4:W-:Y:S01]  /*86d0*/  MUFU.EX2 R143, R0 ;  /* 0x00000000008f7308 */ /* 0x0009e20000000800 */
[----:B------:R-:W-:Y:S01]  /*86e0*/  FADD.FTZ R3, R244, R3 ;  /* 0x00000003f4037221 */ /* 0x000fe20000010000 */
[----:B---3--:R-:W-:-:S03]  /*86f0*/  F2FP.BF16.F32.PACK_AB R127, R177, R179 ;  /* 0x000000b3b17f723e */ /* 0x008fc600000010ff */
[C---:B------:R-:W-:Y:S01]  /*8700*/  HMMA.16816.F32.BF16 R36, R4.reuse, R32, R36 ;  /* 0x000000200424723c */ /* 0x040fe20000041824 */
[----:B------:R-:W-:Y:S02]  /*8710*/  FADD.FTZ R3, R245, R3 ;  /* 0x00000003f5037221 */ /* 0x000fe40000010000 */
[----:B------:R-:W3:Y:S01]  /*8720*/  MUFU.EX2 R203, R14 ;  /* 0x0000000e00cb7308 */ /* 0x000ee20000000800 */
[----:B-1----:R-:W-:Y:S02]  /*8730*/  F2FP.BF16.F32.PACK_AB R125, R200, R201 ;  /* 0x000000c9c87d723e */ /* 0x002fe400000010ff */
[----:B------:R-:W-:Y:S01]  /*8740*/  HMMA.16816.F32.BF16 R52, R4, R132, R52 ;  /* 0x000000840434723c */ /* 0x000fe20000041834 */
[----:B----4-:R-:W-:-:S05]  /*8750*/  FFMA.FTZ R0, R181, UR17, -R12 ;  /* 0x00000011b5007c23 */ /* 0x010fca000801080c */
[C---:B------:R-:W-:Y:S01]  /*8760*/  HMMA.16816.F32.BF16 R68, R4.reuse, R136, R68 ;  /* 0x000000880444723c */ /* 0x040fe20000041844 */
[----:B------:R1:W-:Y:S05]  /*8770*/  MUFU.EX2 R142, R0 ;  /* 0x00000000008e7308 */ /* 0x0003ea0000000800 */
[----:B------:R-:W-:Y:S01]  /*8780*/  HMMA.16816.F32.BF16 R84, R4, R24, R84 ;  /* 0x000000180454723c */ /* 0x000fe20000041854 */
[----:B---3--:R-:W-:-:S05]  /*8790*/  F2FP.BF16.F32.PACK_AB R126, R202, R203 ;  /* 0x000000cbca7e723e */ /* 0x008fca00000010ff */
[C---:B------:R-:W-:Y:S06]  /*87a0*/  HMMA.16816.F32.BF16 R100, R4.reuse, R28, R100 ;  /* 0x0000001c0464723c */ /* 0x040fec0000041864 */
[----:B------:R-:W-:Y:S01]  /*87b0*/  HMMA.16816.F32.BF16 R20, R4, R22, R172 ;  /* 0x000000160414723c */ /* 0x000fe200000418ac */
[----:B------:R-:W3:Y:S01]  /*87c0*/  LDSM.16.MT88.4 R172, [R215+0xa800] ;  /* 0x00a80000d7ac783b */ /* 0x000ee20000004200 */
[----:B-1----:R-:W-:-:S03]  /*87d0*/  FFMA.FTZ R0, R180, UR17, -R12 ;  /* 0x00000011b4007c23 */ /* 0x002fc6000801080c */
[----:B------:R-:W-:Y:S01]  /*87e0*/  LDSM.16.MT88.4 R12, [R217+0xb800] ;  /* 0x00b80000d90c783b */ /* 0x000fe20000004200 */
[----:B------:R1:W4:Y:S01]  /*87f0*/  MUFU.EX2 R141, R0 ;  /* 0x00000000008d7308 */ /* 0x0003220000000800 */
[C---:B------:R-:W-:Y:S02]  /*8800*/  HMMA.16816.F32.BF16 R32, R4.reuse, R34, R48 ;  /* 0x000000220420723c */ /* 0x040fe40000041830 */
[----:B------:R-:W5:Y:S04]  /*8810*/  LDSM.16.MT88.4 R48, [R218+0xa800] ;  /* 0x00a80000da30783b */ /* 0x000f680000004200 */
[C---:B------:R-:W-:Y:S01]  /*8820*/  HMMA.16816.F32.BF16 R132, R4.reuse, R134, R64 ;  /* 0x000000860484723c */ /* 0x040fe20000041840 */
[----:B------:R-:W5:Y:S05]  /*8830*/  LDSM.16.MT88.4 R64, [R217+0xa800] ;  /* 0x00a80000d940783b */ /* 0x000f6a0000004200 */
[----:B------:R-:W-:Y:S01]  /*8840*/  HMMA.16816.F32.BF16 R136, R4, R138, R80 ;  /* 0x0000008a0488723c */ /* 0x000fe20000041850 */
[----:B------:R-:W5:Y:S01]  /*8850*/  LDSM.16.MT88.4 R80, [R213+0xb800] ;  /* 0x00b80000d550783b */ /* 0x000f620000004200 */
[----:B-1----:R-:W-:-:S04]  /*8860*/  FFMA.FTZ R0, R186, UR17, -R11 ;  /* 0x00000011ba007c23 */ /* 0x002fc8000801080b */
[C---:B------:R-:W-:Y:S01]  /*8870*/  HMMA.16816.F32.BF16 R24, R4.reuse, R26, R96 ;  /* 0x0000001a0418723c */ /* 0x040fe20000041860 */
[----:B------:R-:W1:Y:S01]  /*8880*/  LDSM.16.MT88.4 R96, [R215+0xb800] ;  /* 0x00b80000d760783b */ /* 0x000e620000004200 */
[----:B------:R2:W-:Y:S04]  /*8890*/  MUFU.EX2 R10, R0 ;  /* 0x00000000000a7308 */ /* 0x0005e80000000800 */
[C---:B------:R-:W-:Y:S01]  /*88a0*/  HMMA.16816.F32.BF16 R28, R4.reuse, R30, R112 ;  /* 0x0000001e041c723c */ /* 0x040fe20000041870 */
[----:B------:R-:W1:Y:S05]  /*88b0*/  LDSM.16.MT88.4 R112, [R218+0xb800] ;  /* 0x00b80000da70783b */ /* 0x000e6a0000004200 */
[C---:B------:R-:W-:Y:S06]  /*88c0*/  HMMA.16816.F32.BF16 R116, R4.reuse, R40, R116 ;  /* 0x000000280474723c */ /* 0x040fec0000041874 */
[----:B------:R-:W-:Y:S01]  /*88d0*/  HMMA.16816.F32.BF16 R16, R4, R42, R128 ;  /* 0x0000002a0410723c */ /* 0x000fe20000041880 */
[----:B--2---:R-:W-:-:S04]  /*88e0*/  FFMA.FTZ R0, R183, UR17, -R11 ;  /* 0x00000011b7007c23 */ /* 0x004fc8000801080b */
[----:B------:R2:W-:Y:S01]  /*88f0*/  MUFU.EX2 R7, R0 ;  /* 0x0000000000077308 */ /* 0x0005e20000000800 */
[C---:B------:R-:W-:Y:S01]  /*8900*/  HMMA.16816.F32.BF16 R144, R124.reuse, R156, R144 ;  /* 0x0000009c7c90723c */ /* 0x040fe20000041890 */
[--C-:B------:R-:W-:Y:S01]  /*8910*/  FFMA.FTZ R4, R187, UR17, -R11.reuse ;  /* 0x00000011bb047c23 */ /* 0x100fe2000801080b */
[----:B------:R-:W-:Y:S02]  /*8920*/  F2FP.BF16.F32.PACK_AB R128, R143, R176 ;  /* 0x000000b08f80723e */ /* 0x000fe400000010ff */
[----:B----4-:R-:W-:Y:S02]  /*8930*/  F2FP.BF16.F32.PACK_AB R130, R141, R142 ;  /* 0x0000008e8d82723e */ /* 0x010fe400000010ff */
[C---:B------:R-:W-:Y:S01]  /*8940*/  HMMA.16816.F32.BF16 R152, R124.reuse, R158, R152 ;  /* 0x0000009e7c98723c */ /* 0x040fe20000041898 */
[----:B------:R4:W5:Y:S05]  /*8950*/  MUFU.EX2 R140, R4 ;  /* 0x00000004008c7308 */ /* 0x00096a0000000800 */
[----:B---3--:R-:W-:Y:S01]  /*8960*/  HMMA.16816.F32.BF16 R160, R124, R172, R160 ;  /* 0x000000ac7ca0723c */ /* 0x008fe200000418a0 */
[----:B--2---:R-:W-:-:S05]  /*8970*/  FFMA.FTZ R0, R182, UR17, -R11 ;  /* 0x00000011b6007c23 */ /* 0x004fca000801080b */
[C---:B------:R-:W-:Y:S01]  /*8980*/  HMMA.16816.F32.BF16 R168, R124.reuse, R174, R168 ;  /* 0x000000ae7ca8723c */ /* 0x040fe200000418a8 */
[----:B------:R2:W3:Y:S01]  /*8990*/  MUFU.EX2 R6, R0 ;  /* 0x0000000000067308 */ /* 0x0004e20000000800 */
[----:B----4-:R-:W-:Y:S01]  /*89a0*/  FFMA.FTZ R4, R184, R9, R248 ;  /* 0x00000009b8047223 */ /* 0x010fe200000100f8 */
[----:B-----5:R-:W-:Y:S01]  /*89b0*/  FADD.FTZ R3, R140, R3 ;  /* 0x000000038c037221 */ /* 0x020fe20000010000 */
[C---:B------:R-:W-:Y:S02]  /*89c0*/  F2FP.BF16.F32.PACK_AB R129, R10.reuse, R140 ;  /* 0x0000008c0a81723e */ /* 0x040fe400000010ff */
[----:B------:R-:W-:Y:S01]  /*89d0*/  HMMA.16816.F32.BF16 R40, R124, R48, R196 ;  /* 0x000000307c28723c */ /* 0x000fe200000418c4 */
[----:B------:R-:W-:Y:S01]  /*89e0*/  FADD.FTZ R4, R247, R4 ;  /* 0x00000004f7047221 */ /* 0x000fe20000010000 */
[----:B------:R-:W-:-:S03]  /*89f0*/  FADD.FTZ R3, R10, R3 ;  /* 0x000000030a037221 */ /* 0x000fc60000010000 */
[----:B------:R-:W-:Y:S01]  /*8a00*/  FADD.FTZ R4, R246, R4 ;  /* 0x00000004f6047221 */ /* 0x000fe20000010000 */
[----:B------:R-:W-:Y:S01]  /*8a10*/  FADD.FTZ R3, R7, R3 ;  /* 0x0000000307037221 */ /* 0x000fe20000010000 */
[C---:B------:R-:W-:Y:S02]  /*8a20*/  HMMA.16816.F32.BF16 R44, R124.reuse, R50, R44 ;  /* 0x000000327c2c723c */ /* 0x040fe4000004182c */
[----:B------:R-:W-:Y:S01]  /*8a30*/  FADD.FTZ R4, R249, R4 ;  /* 0x00000004f9047221 */ /* 0x000fe20000010000 */
[----:B--2---:R-:W-:Y:S01]  /*8a40*/  FFMA.FTZ R0, R252, R8, R211 ;  /* 0x00000008fc007223 */ /* 0x004fe200000100d3 */
[C---:B---3--:R-:W-:Y:S01]  /*8a50*/  FADD.FTZ R248, R6.reuse, R3 ;  /* 0x0000000306f87221 */ /* 0x048fe20000010000 */
[----:B------:R-:W-:Y:S01]  /*8a60*/  F2FP.BF16.F32.PACK_AB R131, R6, R7 ;  /* 0x000000070683723e */ /* 0x000fe200000010ff */
        /* <DEDUP_REMOVED lines=8> */
[----:B------:R-:W-:Y:S01]  /*8af0*/  FADD.FTZ R2, R241, R2 ;  /* 0x00000002f1027221 */ /* 0x000fe20000010000 */
[----:B------:R-:W-:Y:S01]  /*8b00*/  FADD.FTZ R0, R208, R0 ;  /* 0x00000000d0007221 */ /* 0x000fe20000010000 */
[----:B------:R-:W-:Y:S01]  /*8b10*/  HMMA.16816.F32.BF16 R60, R124, R66, R60 ;  /* 0x000000427c3c723c */ /* 0x000fe2000004183c */
[----:B------:R-:W-:Y:S01]  /*8b20*/  FADD.FTZ R247, R141, R4 ;  /* 0x000000048df77221 */ /* 0x000fe20000010000 */
[----:B------:R-:W-:Y:S01]  /*8b30*/  FADD.FTZ R2, R205, R2 ;  /* 0x00000002cd027221 */ /* 0x000fe20000010000 */
[----:B------:R-:W-:-:S03]  /*8b40*/  FADD.FTZ R0, R201, R0 ;  /* 0x00000000c9007221 */ /* 0x000fc60000010000 */
[----:B------:R-:W-:Y:S01]  /*8b50*/  FADD.FTZ R2, R204, R2 ;  /* 0x00000002cc027221 */ /* 0x000fe20000010000 */
[----:B------:R-:W-:Y:S01]  /*8b60*/  FADD.FTZ R0, R200, R0 ;  /* 0x00000000c8007221 */ /* 0x000fe20000010000 */
[----:B------:R2:W-:Y:S01]  /*8b70*/  STL [R1+0xc], R247 ;  /* 0x00000cf701007387 */ /* 0x0005e20000100800 */
[C---:B------:R-:W-:Y:S01]  /*8b80*/  HMMA.16816.F32.BF16 R72, R124.reuse, R80, R72 ;  /* 0x000000507c48723c */ /* 0x040fe20000041848 */
[----:B------:R-:W-:Y:S01]  /*8b90*/  FADD.FTZ R2, R203, R2 ;  /* 0x00000002cb027221 */ /* 0x000fe20000010000 */
[----:B------:R-:W-:Y:S01]  /*8ba0*/  FADD.FTZ R0, R179, R0 ;  /* 0x00000000b3007221 */ /* 0x000fe20000010000 */
[----:B------:R2:W-:Y:S02]  /*8bb0*/  STL [R1+0x8], R248 ;  /* 0x000008f801007387 */ /* 0x0005e40000100800 */
[----:B------:R-:W-:Y:S01]  /*8bc0*/  FADD.FTZ R250, R202, R2 ;  /* 0x00000002cafa7221 */ /* 0x000fe20000010000 */
[----:B------:R-:W-:Y:S01]  /*8bd0*/  FADD.FTZ R252, R177, R0 ;  /* 0x00000000b1fc7221 */ /* 0x000fe20000010000 */
[C---:B------:R-:W-:Y:S03]  /*8be0*/  HMMA.16816.F32.BF16 R76, R124.reuse, R82, R76 ;  /* 0x000000527c4c723c */ /* 0x040fe6000004184c */
[----:B------:R2:W-:Y:S03]  /*8bf0*/  STL [R1+0x4], R250 ;  /* 0x000004fa01007387 */ /* 0x0005e60000100800 */
[C---:B-1----:R-:W-:Y:S01]  /*8c00*/  HMMA.16816.F32.BF16 R88, R124.reuse, R96, R88 ;  /* 0x000000607c58723c */ /* 0x042fe20000041858 */
[----:B------:R2:W-:Y:S05]  /*8c10*/  STL [R1], R252 ;  /* 0x000000fc01007387 */ /* 0x0005ea0000100800 */
        /* <DEDUP_REMOVED lines=30> */
[----:B------:R-:W1:Y:S01]  /*8e00*/  @!P3 LDC.64 R10, c[0x0][0x220] ;  /* 0x00008800ff0abb82 */ /* 0x000e620000000a00 */
[----:B------:R-:W-:-:S04]  /*8e10*/  DEPBAR.LE SB0, 0x0 ;  /* 0x000080000000791a */ /* 0x000fc80000000000 */
[----:B------:R-:W-:-:S03]  /*8e20*/  USHF.R.S32.HI UR4, URZ, 0x1f, UR19 ;  /* 0x0000001f3f047899 */ /* 0x000fc60008011413 */
[----:B------:R-:W-:Y:S01]  /*8e30*/  BAR.SYNC.DEFER_BLOCKING 0x0 ;  /* 0x0000000000007b1d */ /* 0x000fe20000010000 */
[----:B------:R-:W-:Y:S02]  /*8e40*/  UIMAD.WIDE.U32 UR6, UR19, UR8, URZ ;  /* 0x00000008130672a5 */ /* 0x000fe4000f8e003f */
[----:B------:R-:W-:Y:S02]  /*8e50*/  UIMAD UR4, UR4, UR8, URZ ;  /* 0x00000008040472a4 */ /* 0x000fe4000f8e023f */
[----:B------:R-:W-:-:S03]  /*8e60*/  UISETP.GT.AND UP0, UPT, UR19, UR12, UPT ;  /* 0x0000000c1300728c */ /* 0x000fc6000bf04270 */
[----:B------:R-:W4:Y:S01]  /*8e70*/  @!P2 LDC.64 R6, c[0x0][0x220] ;  /* 0x00008800ff06ab82 */ /* 0x000f220000000a00 */
[----:B------:R-:W-:Y:S01]  /*8e80*/  UIMAD UR4, UR19, UR9, UR4 ;  /* 0x00000009130472a4 */ /* 0x000fe2000f8e0204 */
[----:B------:R-:W-:Y:S02]  /*8e90*/  IMAD.U32 R0, RZ, RZ, UR6 ;  /* 0x00000006ff007e24 */ /* 0x000fe4000f8e00ff */
[----:B------:R-:W-:Y:S01]  /*8ea0*/  IMAD.U32 R4, RZ, RZ, UR6 ;  /* 0x00000006ff047e24 */ /* 0x000fe2000f8e00ff */
[----:B------:R-:W-:-:S03]  /*8eb0*/  UIADD3 UR4, UR7, UR4, URZ ;  /* 0x0000000407047290 */ /* 0x000fc6000fffe03f */
[----:B------:R-:W5:Y:S03]  /*8ec0*/  @!P3 LDC.64 R8, c[0x0][0x220] ;  /* 0x00008800ff08bb82 */ /* 0x000f660000000a00 */
[----:B------:R-:W-:-:S05]  /*8ed0*/  IMAD.U32 R3, RZ, RZ, UR4 ;  /* 0x00000004ff037e24 */ /* 0x000fca000f8e00ff */
[----:B------:R-:W5:Y:S01]  /*8ee0*/  @!P2 LDC.64 R12, c[0x0][0x220] ;  /* 0x00008800ff0cab82 */ /* 0x000f620000000a00 */
[----:B------:R-:W-:Y:S01]  /*8ef0*/  @P3 STS.128 [R227+0xa000], RZ ;  /* 0x00a000ffe3003388 */ /* 0x000fe20000000c00 */
[----:B--2---:R-:W-:-:S04]  /*8f00*/  LEA R0, P1, R0, R180, 0x5 ;  /* 0x000000b400007211 */ /* 0x004fc800078228ff */
[----:B------:R-:W-:Y:S02]  /*8f10*/  IADD3 R2, P0, R0, UR16, RZ ;  /* 0x0000001000027c10 */ /* 0x000fe4000ff1e0ff */
[----:B---3--:R-:W-:Y:S02]  /*8f20*/  LEA.HI.X R3, R4, R185, R3, 0x5, P1 ;  /* 0x000000b904037211 */ /* 0x008fe400008f2c03 */
[C---:B-1----:R-:W-:Y:S02]  /*8f30*/  @!P3 LEA R10, P5, R0.reuse, R10, 0x1 ;  /* 0x0000000a000ab211 */ /* 0x042fe400078a08ff */
[----:B----4-:R-:W-:Y:S02]  /*8f40*/  @!P2 LEA R6, P1, R0, R6, 0x1 ;  /* 0x000000060006a211 */ /* 0x010fe400078208ff */
[----:B-----5:R-:W-:Y:S02]  /*8f50*/  @!P3 LEA R8, P4, R2, R8, 0x1 ;  /* 0x000000080208b211 */ /* 0x020fe400078808ff */
[----:B------:R-:W-:-:S02]  /*8f60*/  IADD3.X R5, R3, UR15, RZ, P0, !PT ;  /* 0x0000000f03057c10 */ /* 0x000fc400087fe4ff */
[--C-:B------:R-:W-:Y:S02]  /*8f70*/  @!P3 LEA.HI.X R11, R0, R11, R3.reuse, 0x1, P5 ;  /* 0x0000000b000bb211 */ /* 0x100fe400028f0c03 */
[----:B------:R-:W-:Y:S02]  /*8f80*/  @!P2 LEA R4, P0, R2, R12, 0x1 ;  /* 0x0000000c0204a211 */ /* 0x000fe400078008ff */
[----:B------:R-:W-:Y:S01]  /*8f90*/  @!P2 LEA.HI.X R7, R0, R7, R3, 0x1, P1 ;  /* 0x000000070007a211 */ /* 0x000fe200008f0c03 */
[----:B------:R-:W-:Y:S01]  /*8fa0*/  @!PT LDS RZ, [RZ] ;  /* 0x00000000fffff984 */ /* 0x000fe20000000800 */
[----:B------:R-:W-:Y:S01]  /*8fb0*/  @!PT LDS RZ, [RZ] ;  /* 0x00000000fffff984 */ /* 0x000fe20000000800 */
[----:B------:R-:W-:Y:S01]  /*8fc0*/  @!PT LDS RZ, [RZ] ;  /* 0x00000000fffff984 */ /* 0x000fe20000000800 */
[----:B------:R-:W-:Y:S01]  /*8fd0*/  @!P3 LDGSTS.E.BYPASS.LTC128B.128 [R227+0xa000], desc[UR22][R10.64] ;  /* 0x0a0000000ae3bfae */ /* 0x000fe2000b901d56 */
[C-C-:B------:R-:W-:Y:S02]  /*8fe0*/  @!P3 LEA.HI.X R9, R2.reuse, R9, R5.reuse, 0x1, P4 ;  /* 0x000000090209b211 */ /* 0x140fe400020f0c05 */
[----:B------:R-:W-:Y:S01]  /*8ff0*/  @!P2 LEA.HI.X R5, R2, R13, R5, 0x1, P0 ;  /* 0x0000000d0205a211 */ /* 0x000fe200000f0c05 */
[----:B------:R-:W-:Y:S01]  /*9000*/  @P2 STS.128 [R227+0xb000], RZ ;  /* 0x00b000ffe3002388 */ /* 0x000fe20000000c00 */
[----:B------:R-:W-:-:S03]  /*9010*/  PLOP3.LUT P0, PT, PT, PT, UP0, 0x80, 0x0 ;  /* 0x000000000000781c */ /* 0x000fc60003f0f008 */
        /* <DEDUP_REMOVED lines=14> */
[----:B------:R-:W-:Y:S04]  /*9100*/  LDSM.16.M88.4 R24, [R212+0x8000] ;  /* 0x00800000d418783b */ /* 0x000fe80000000200 */
[----:B------:R-:W-:Y:S04]  /*9110*/  LDSM.16.M88.4 R20, [R212+0x8800] ;  /* 0x00880000d414783b */ /* 0x000fe80000000200 */
[----:B------:R-:W-:Y:S04]  /*9120*/  LDSM.16.M88.4 R32, [R223] ;  /* 0x00000000df20783b */ /* 0x000fe80000000200 */
[----:B------:R-:W-:Y:S04]  /*9130*/  LDSM.16.M88.4 R12, [R216+0x2000] ;  /* 0x00200000d80c783b */ /* 0x000fe80000000200 */
[----:B-1----:R-:W1:Y:S04]  /*9140*/  LDSM.16.M88.4 R8, [R214] ;  /* 0x00000000d608783b */ /* 0x002e680000000200 */
[----:B------:R-:W-:Y:S04]  /*9150*/  LDSM.16.M88.4 R28, [R226] ;  /* 0x00000000e21c783b */ /* 0x000fe80000000200 */
[----:B--2---:R-:W2:Y:S04]  /*9160*/  LDSM.16.M88.4 R4, [R214+0x2000] ;  /* 0x00200000d604783b */ /* 0x004ea80000000200 */
[----:B------:R-:W3:Y:S04]  /*9170*/  LDSM.16.M88.4 R16, [R216] ;  /* 0x00000000d810783b */ /* 0x000ee80000000200 */
[----:B------:R-:W0:Y:S01]  /*9180*/  LDGDEPBAR ;  /* 0x00000000000079af */ /* 0x000e220000000000 */
[C---:B-1----:R-:W-:Y:S06]  /*9190*/  HMMA.16816.F32.BF16 R188, R8.reuse, R24, RZ ;  /* 0x0000001808bc723c */ /* 0x042fec00000418ff */
[----:B------:R-:W-:Y:S06]  /*91a0*/  HMMA.16816.F32.BF16 R196, R8, R26, RZ ;  /* 0x0000001a08c4723c */ /* 0x000fec00000418ff */
[C---:B--2---:R-:W-:Y:S06]  /*91b0*/  HMMA.16816.F32.BF16 R180, R4.reuse, R24, RZ ;  /* 0x0000001804b4723c */ /* 0x044fec00000418ff */
[C---:B------:R-:W-:Y:S01]  /*91c0*/  HMMA.16816.F32.BF16 R176, R4.reuse, R26, RZ ;  /* 0x0000001a04b0723c */ /* 0x040fe200000418ff */
[----:B------:R-:W-:Y:S05]  /*91d0*/  LDSM.16.M88.4 R24, [R220+0x8000] ;  /* 0x00800000dc18783b */ /* 0x000fea0000000200 */
[C---:B------:R-:W-:Y:S06]  /*91e0*/  HMMA.16816.F32.BF16 R136, R4.reuse, R22, RZ ;  /* 0x000000160488723c */ /* 0x040fec00000418ff */
[-C--:B------:R-:W-:Y:S01]  /*91f0*/  HMMA.16816.F32.BF16 R140, R4, R20.reuse, RZ ;  /* 0x00000014048c723c */ /* 0x080fe200000418ff */
[----:B------:R-:W-:Y:S05]  /*9200*/  LDSM.16.M88.4 R4, [R222+0x2000] ;  /* 0x00200000de04783b */ /* 0x000fea0000000200 */
[C---:B------:R-:W-:Y:S06]  /*9210*/  HMMA.16816.F32.BF16 R132, R8.reuse, R20, RZ ;  /* 0x000000140884723c */ /* 0x040fec00000418ff */
[----:B------:R-:W-:Y:S01]  /*9220*/  HMMA.16816.F32.BF16 R184, R8, R22, RZ ;  /* 0x0000001608b8723c */ /* 0x000fe200000418ff */
[----:B------:R-:W1:Y:S04]  /*9230*/  LDSM.16.M88.4 R20, [R220+0x8800] ;  /* 0x00880000dc14783b */ /* 0x000e680000000200 */
[----:B------:R-:W2:Y:S01]  /*9240*/  LDSM.16.M88.4 R8, [R222] ;  /* 0x00000000de08783b */ /* 0x000ea20000000200 */
[C---:B------:R-:W-:Y:S06]  /*9250*/  HMMA.16816.F32.BF16 R204, R12.reuse, R32, R180 ;  /* 0x000000200ccc723c */ /* 0x040fec00000418b4 */
[C---:B------:R-:W-:Y:S06]  /*9260*/  HMMA.16816.F32.BF16 R192, R12.reuse, R34, R176 ;  /* 0x000000220cc0723c */ /* 0x040fec00000418b0 */
[----:B------:R-:W-:Y:S01]  /*9270*/  HMMA.16816.F32.BF16 R180, R12, R30, R136 ;  /* 0x0000001e0cb4723c */ /* 0x000fe20000041888 */
[----:B------:R-:W-:Y:S05]  /*9280*/  LDSM.16.M88.4 R136, [R219] ;  /* 0x00000000db88783b */ /* 0x000fea0000000200 */
[----:B---3--:R-:W-:Y:S06]  /*9290*/  HMMA.16816.F32.BF16 R176, R16, R32, R188 ;  /* 0x0000002010b0723c */ /* 0x008fec00000418bc */
[----:B------:R-:W-:Y:S01]  /*92a0*/  HMMA.16816.F32.BF16 R200, R12, R28, R140 ;  /* 0x0000001c0cc8723c */ /* 0x000fe2000004188c */
[----:B------:R-:W3:Y:S05]  /*92b0*/  LDSM.16.M88.4 R12, [R221+0x2000] ;  /* 0x00200000dd0c783b */ /* 0x000eea0000000200 */
[C---:B------:R-:W-:Y:S06]  /*92c0*/  HMMA.16816.F32.BF16 R32, R16.reuse, R34, R196 ;  /* 0x000000221020723c */ /* 0x040fec00000418c4 */
[C---:B------:R-:W-:Y:S01]  /*92d0*/  HMMA.16816.F32.BF16 R140, R16.reuse, R28, R132 ;  /* 0x0000001c108c723c */ /* 0x040fe20000041884 */
[----:B------:R-:W4:Y:S05]  /*92e0*/  LDSM.16.M88.4 R132, [R219+0x800] ;  /* 0x00080000db84783b */ /* 0x000f2a0000000200 */
[----:B------:R-:W-:Y:S01]  /*92f0*/  HMMA.16816.F32.BF16 R28, R16, R30, R184 ;  /* 0x0000001e101c723c */ /* 0x000fe200000418b8 */
[----:B------:R-:W5:Y:S05]  /*9300*/  LDSM.16.M88.4 R16, [R221] ;  /* 0x00000000dd10783b */ /* 0x000f6a0000000200 */
[----:B-1----:R-:W-:Y:S06]  /*9310*/  HMMA.16816.F32.BF16 R184, R4, R22, R180 ;  /* 0x0000001604b8723c */ /* 0x002fec00000418b4 */
[-C--:B--2---:R-:W-:Y:S06]  /*9320*/  HMMA.16816.F32.BF16 R180, R8, R24.reuse, R176 ;  /* 0x0000001808b4723c */ /* 0x084fec00000418b0 */
[C---:B------:R-:W-:Y:S06]  /*9330*/  HMMA.16816.F32.BF16 R204, R4.reuse, R24, R204 ;  /* 0x0000001804cc723c */ /* 0x040fec00000418cc */
[C---:B------:R-:W-:Y:S06]  /*9340*/  HMMA.16816.F32.BF16 R200, R4.reuse, R20, R200 ;  /* 0x0000001404c8723c */ /* 0x040fec00000418c8 */
[-C--:B------:R-:W-:Y:S01]  /*9350*/  HMMA.16816.F32.BF16 R188, R4, R26.reuse, R192 ;  /* 0x0000001a04bc723c */ /* 0x080fe200000418c0 */
[----:B------:R-:W-:Y:S05]  /*9360*/  LDSM.16.M88.4 R4, [R214+0x6000] ;  /* 0x00600000d604783b */ /* 0x000fea0000000200 */
[C---:B------:R-:W-:Y:S01]  /*9370*/  HMMA.16816.F32.BF16 R176, R8.reuse, R26, R32 ;  /* 0x0000001a08b0723c */ /* 0x040fe20000041820 */
[----:B------:R-:W1:Y:S05]  /*9380*/  LDSM.16.M88.4 R32, [R212+0x9000] ;  /* 0x00900000d420783b */ /* 0x000e6a0000000200 */
[C---:B------:R-:W-:Y:S06]  /*9390*/  HMMA.16816.F32.BF16 R24, R8.reuse, R20, R140 ;  /* 0x000000140818723c */ /* 0x040fec000004188c */
[----:B------:R-:W-:Y:S01]  /*93a0*/  HMMA.16816.F32.BF16 R20, R8, R22, R28 ;  /* 0x000000160814723c */ /* 0x000fe2000004181c */
[----:B------:R-:W2:Y:S04]  /*93b0*/  LDSM.16.M88.4 R28, [R212+0x9800] ;  /* 0x00980000d41c783b */ /* 0x000ea80000000200 */
[----:B------:R-:W2:Y:S01]  /*93c0*/  LDSM.16.M88.4 R8, [R214+0x4000] ;  /* 0x00400000d608783b */ /* 0x000ea20000000200 */
[C---:B---3--:R-:W-:Y:S06]  /*93d0*/  HMMA.16816.F32.BF16 R204, R12.reuse, R136, R204 ;  /* 0x000000880ccc723c */ /* 0x048fec00000418cc */
[C---:B------:R-:W-:Y:S06]  /*93e0*/  HMMA.16816.F32.BF16 R188, R12.reuse, R138, R188 ;  /* 0x0000008a0cbc723c */ /* 0x040fec00000418bc */
[C---:B----4-:R-:W-:Y:S06]  /*93f0*/  HMMA.16816.F32.BF16 R208, R12.reuse, R132, R200 ;  /* 0x000000840cd0723c */ /* 0x050fec00000418c8 */
[----:B------:R-:W-:Y:S06]  /*9400*/  HMMA.16816.F32.BF16 R184, R12, R134, R184 ;  /* 0x000000860cb8723c */ /* 0x000fec00000418b8 */
[C---:B-----5:R-:W-:Y:S06]  /*9410*/  HMMA.16816.F32.BF16 R180, R16.reuse, R136, R180 ;  /* 0x0000008810b4723c */ /* 0x060fec00000418b4 */
[C---:B------:R-:W-:Y:S01]  /*9420*/  HMMA.16816.F32.BF16 R140, R16.reuse, R138, R176 ;  /* 0x0000008a108c723c */ /* 0x040fe200000418b0 */
[----:B------:R-:W-:Y:S05]  /*9430*/  LDSM.16.M88.4 R136, [R225] ;  /* 0x00000000e188783b */ /* 0x000fea0000000200 */
[C---:B------:R-:W-:Y:S01]  /*9440*/  HMMA.16816.F32.BF16 R12, R16.reuse, R132, R24 ;  /* 0x00000084100c723c */ /* 0x040fe20000041818 */
[----:B------:R-:W-:Y:S05]  /*9450*/  LDSM.16.M88.4 R24, [R216+0x4000] ;  /* 0x00400000d818783b */ /* 0x000fea0000000200 */
[----:B------:R-:W-:Y:S01]  /*9460*/  HMMA.16816.F32.BF16 R16, R16, R134, R20 ;  /* 0x000000861010723c */ /* 0x000fe20000041814 */
[----:B------:R-:W3:Y:S04]  /*9470*/  LDSM.16.M88.4 R20, [R216+0x6000] ;  /* 0x00600000d814783b */ /* 0x000ee80000000200 */
[----:B------:R-:W4:Y:S01]  /*9480*/  LDSM.16.M88.4 R132, [R224] ;  /* 0x00000000e084783b */ /* 0x000f220000000200 */
[C---:B-1----:R-:W-:Y:S06]  /*9490*/  HMMA.16816.F32.BF16 R204, R4.reuse, R32, R204 ;  /* 0x0000002004cc723c */ /* 0x042fec00000418cc */
[C---:B------:R-:W-:Y:S06]  /*94a0*/  HMMA.16816.F32.BF16 R188, R4.reuse, R34, R188 ;  /* 0x0000002204bc723c */ /* 0x040fec00000418bc */
[C---:B--2---:R-:W-:Y:S06]  /*94b0*/  HMMA.16816.F32.BF16 R208, R4.reuse, R28, R208 ;  /* 0x0000001c04d0723c */ /* 0x044fec00000418d0 */
[----:B------:R-:W-:Y:S06]  /*94c0*/  HMMA.16816.F32.BF16 R184, R4, R30, R184 ;  /* 0x0000001e04b8723c */ /* 0x000fec00000418b8 */
[C---:B------:R-:W-:Y:S06]  /*94d0*/  HMMA.16816.F32.BF16 R176, R8.reuse, R32, R180 ;  /* 0x0000002008b0723c */ /* 0x040fec00000418b4 */
[C---:B------:R-:W-:Y:S01]  /*94e0*/  HMMA.16816.F32.BF16 R140, R8.reuse, R34, R140 ;  /* 0x00000022088c723c */ /* 0x040fe2000004188c */
[----:B------:R-:W-:Y:S05]  /*94f0*/  LDSM.16.M88.4 R32, [R220+0x9000] ;  /* 0x00900000dc20783b */ /* 0x000fea0000000200 */
[C---:B------:R-:W-:Y:S01]  /*9500*/  HMMA.16816.F32.BF16 R4, R8.reuse, R28, R12 ;  /* 0x0000001c0804723c */ /* 0x040fe2000004180c */
[----:B------:R-:W1:Y:S05]  /*9510*/  LDSM.16.M88.4 R12, [R222+0x6000] ;  /* 0x00600000de0c783b */ /* 0x000e6a0000000200 */
[----:B------:R-:W-:Y:S01]  /*9520*/  HMMA.16816.F32.BF16 R8, R8, R30, R16 ;  /* 0x0000001e0808723c */ /* 0x000fe20000041810 */
[----:B------:R-:W2:Y:S04]  /*9530*/  LDSM.16.M88.4 R28, [R220+0x9800] ;  /* 0x00980000dc1c783b */ /* 0x000ea80000000200 */
[----:B------:R-:W5:Y:S01]  /*9540*/  LDSM.16.M88.4 R16, [R222+0x4000] ;  /* 0x00400000de10783b */ /* 0x000f620000000200 */
[C---:B---3--:R-:W-:Y:S06]  /*9550*/  HMMA.16816.F32.BF16 R204, R20.reuse, R136, R204 ;  /* 0x0000008814cc723c */ /* 0x048fec00000418cc */
[C---:B------:R-:W-:Y:S06]  /*9560*/  HMMA.16816.F32.BF16 R180, R20.reuse, R138, R188 ;  /* 0x0000008a14b4723c */ /* 0x040fec00000418bc */
[C---:B----4-:R-:W-:Y:S06]  /*9570*/  HMMA.16816.F32.BF16 R208, R20.reuse, R132, R208 ;  /* 0x0000008414d0723c */ /* 0x050fec00000418d0 */
[----:B------:R-:W-:Y:S01]  /*9580*/  HMMA.16816.F32.BF16 R200, R20, R134, R184 ;  /* 0x0000008614c8723c */ /* 0x000fe200000418b8 */
[----:B------:R-:W-:Y:S05]  /*9590*/  LDSM.16.M88.4 R20, [R219+0x1800] ;  /* 0x00180000db14783b */ /* 0x000fea0000000200 */
[C---:B------:R-:W-:Y:S06]  /*95a0*/  HMMA.16816.F32.BF16 R196, R24.reuse, R136, R176 ;  /* 0x0000008818c4723c */ /* 0x040fec00000418b0 */
[C---:B------:R-:W-:Y:S06]  /*95b0*/  HMMA.16816.F32.BF16 R192, R24.reuse, R138, R140 ;  /* 0x0000008a18c0723c */ /* 0x040fec000004188c */
[C---:B------:R-:W-:Y:S01]  /*95c0*/  HMMA.16816.F32.BF16 R188, R24.reuse, R132, R4 ;  /* 0x0000008418bc723c */ /* 0x040fe20000041804 */
[----:B------:R-:W-:Y:S05]  /*95d0*/  LDSM.16.M88.4 R4, [R221+0x6000] ;  /* 0x00600000dd04783b */ /* 0x000fea0000000200 */
[----:B------:R-:W-:Y:S01]  /*95e0*/  HMMA.16816.F32.BF16 R140, R24, R134, R8 ;  /* 0x00000086188c723c */ /* 0x000fe20000041808 */
[----:B------:R-:W3:Y:S04]  /*95f0*/  LDSM.16.M88.4 R24, [R219+0x1000] ;  /* 0x00100000db18783b */ /* 0x000ee80000000200 */
[----:B------:R-:W4:Y:S01]  /*9600*/  LDSM.16.M88.4 R8, [R221+0x4000] ;  /* 0x00400000dd08783b */ /* 0x000f220000000200 */
[----:B-1----:R-:W-:Y:S01]  /*9610*/  HMMA.16816.F32.BF16 R184, R12, R32, R204 ;  /* 0x000000200cb8723c */ /* 0x002fe200000418cc */
[----:B------:R-:W-:-:S05]  /*9620*/  DEPBAR.LE SB0, 0x0 ;  /* 0x000080000000791a */ /* 0x000fca0000000000 */
[C---:B------:R-:W-:Y:S06]  /*9630*/  HMMA.16816.F32.BF16 R180, R12.reuse, R34, R180 ;  /* 0x000000220cb4723c */ /* 0x040fec00000418b4 */
[C---:B--2---:R-:W-:Y:S06]  /*9640*/  HMMA.16816.F32.BF16 R176, R12.reuse, R28, R208 ;  /* 0x0000001c0cb0723c */ /* 0x044fec00000418d0 */
[----:B------:R-:W-:Y:S06]  /*9650*/  HMMA.16816.F32.BF16 R136, R12, R30, R200 ;  /* 0x0000001e0c88723c */ /* 0x000fec00000418c8 */
[C---:B-----5:R-:W-:Y:S06]  /*9660*/  HMMA.16816.F32.BF16 R132, R16.reuse, R32, R196 ;  /* 0x000000201084723c */ /* 0x060fec00000418c4 */
[C---:B------:R-:W-:Y:S06]  /*9670*/  HMMA.16816.F32.BF16 R32, R16.reuse, R34, R192 ;  /* 0x000000221020723c */ /* 0x040fec00000418c0 */
[C---:B------:R-:W-:Y:S06]  /*9680*/  HMMA.16816.F32.BF16 R12, R16.reuse, R28, R188 ;  /* 0x0000001c100c723c */ /* 0x040fec00000418bc */
[----:B------:R-:W-:Y:S06]  /*9690*/  HMMA.16816.F32.BF16 R16, R16, R30, R140 ;  /* 0x0000001e1010723c */ /* 0x000fec000004188c */
[C---:B---3--:R-:W-:Y:S06]  /*96a0*/  HMMA.16816.F32.BF16 R184, R4.reuse, R24, R184 ;  /* 0x0000001804b8723c */ /* 0x048fec00000418b8 */
[----:B------:R-:W-:Y:S06]  /*96b0*/  HMMA.16816.F32.BF16 R180, R4, R26, R180 ;  /* 0x0000001a04b4723c */ /* 0x000fec00000418b4 */
[C---:B----4-:R-:W-:Y:S06]  /*96c0*/  HMMA.16816.F32.BF16 R132, R8.reuse, R24, R132 ;  /* 0x000000180884723c */ /* 0x050fec0000041884 */
[----:B------:R-:W-:Y:S06]  /*96d0*/  HMMA.16816.F32.BF16 R32, R8, R26, R32 ;  /* 0x0000001a0820723c */ /* 0x000fec0000041820 */
[C---:B------:R-:W-:Y:S06]  /*96e0*/  HMMA.16816.F32.BF16 R176, R4.reuse, R20, R176 ;  /* 0x0000001404b0723c */ /* 0x040fec00000418b0 */
[----:B------:R-:W-:Y:S06]  /*96f0*/  HMMA.16816.F32.BF16 R140, R4, R22, R136 ;  /* 0x00000016048c723c */ /* 0x000fec0000041888 */
        /* <DEDUP_REMOVED lines=54> */
.L_x_1399:
[----:B------:R-:W-:Y:S05]  /*9a60*/  BSYNC B0 ;  /* 0x0000000000007941 */ /* 0x000fea0003800000 */
.L_x_1398:
[----:B------:R-:W0:Y:S02]  /*9a70*/  LDGDEPBAR ;  /* 0x00000000000079af */ /* 0x000e240000000000 */
.L_x_1397:
[----:B------:R-:W-:Y:S02]  /*9a80*/  MOV R0, UR19 ;  /* 0x0000001300007c02 */ /* 0x000fe40008000f00 */
[----:B------:R-:W-:Y:S02]  /*9a90*/  MOV R194, R250 ;  /* 0x000000fa00c27202 */ /* 0x000fe40000000f00 */
[----:B------:R-:W-:Y:S02]  /*9aa0*/  LEA R0, R0, R251, 0x5 ;  /* 0x000000fb00007211 */ /* 0x000fe400078e28ff */
[----:B------:R-:W-:Y:S02]  /*9ab0*/  MOV R195, R248 ;  /* 0x000000f800c37202 */ /* 0x000fe40000000f00 */
[C---:B------:R-:W-:Y:S02]  /*9ac0*/  ISETP.GE.AND P5, PT, R0.reuse, R235, PT ;  /* 0x000000eb0000720c */ /* 0x040fe40003fa6270 */
[----:B------:R-:W-:-:S02]  /*9ad0*/  ISETP.GE.AND P4, PT, R0, R234, PT ;  /* 0x000000ea0000720c */ /* 0x000fc40003f86270 */
[C---:B------:R-:W-:Y:S02]  /*9ae0*/  ISETP.LT.OR P5, PT, R0.reuse, R231, P5 ;  /* 0x000000e70000720c */ /* 0x040fe40002fa1670 */
[C---:B-1----:R-:W-:Y:S02]  /*9af0*/  IADD3 R7, R0.reuse, 0x1, RZ ;  /* 0x0000000100077810 */ /* 0x042fe40007ffe0ff */
[----:B------:R-:W-:Y:S02]  /*9b00*/  IADD3 R6, R0, 0x8, RZ ;  /* 0x0000000800067810 */ /* 0x000fe40007ffe0ff */
[----:B------:R-:W-:Y:S02]  /*9b10*/  FSEL R9, R132, -INF , !P5 ;  /* 0xff80000084097808 */ /* 0x000fe40006800000 */
[----:B------:R-:W-:Y:S02]  /*9b20*/  ISETP.LT.OR P4, PT, R0, R230, P4 ;  /* 0x000000e60000720c */ /* 0x000fe40002781670 */
[----:B------:R-:W-:-:S02]  /*9b30*/  ISETP.GE.AND P1, PT, R7, R234, PT ;  /* 0x000000ea0700720c */ /* 0x000fc40003f26270 */
[----:B------:R-:W-:Y:S02]  /*9b40*/  ISETP.GE.AND P5, PT, R6, R235, PT ;  /* 0x000000eb0600720c */ /* 0x000fe40003fa6270 */
[----:B--2---:R-:W-:Y:S02]  /*9b50*/  IADD3 R5, R0, 0x9, RZ ;  /* 0x0000000900057810 */ /* 0x004fe40007ffe0ff */
[----:B------:R-:W-:Y:S02]  /*9b60*/  ISETP.LT.OR P1, PT, R7, R230, P1 ;  /* 0x000000e60700720c */ /* 0x000fe40000f21670 */
[----:B------:R-:W-:Y:S02]  /*9b70*/  FSEL R10, R134, -INF , !P4 ;  /* 0xff800000860a7808 */ /* 0x000fe40006000000 */
[----:B------:R-:W-:Y:S02]  /*9b80*/  ISETP.LT.OR P5, PT, R6, R231, P5 ;  /* 0x000000e70600720c */ /* 0x000fe40002fa1670 */
[----:B------:R-:W-:-:S02]  /*9b90*/  ISETP.GE.AND P4, PT, R5, R235, PT ;  /* 0x000000eb0500720c */ /* 0x000fc40003f86270 */
[----:B------:R-:W-:Y:S02]  /*9ba0*/  FSEL R17, R135, -INF , !P1 ;  /* 0xff80000087117808 */ /* 0x000fe40004800000 */
[----:B------:R-:W-:Y:S02]  /*9bb0*/  FSEL R15, R32, -INF , !P5 ;  /* 0xff800000200f7808 */ /* 0x000fe40006800000 */
[-C--:B------:R-:W-:Y:S02]  /*9bc0*/  ISETP.GE.AND P1, PT, R6, R234.reuse, PT ;  /* 0x000000ea0600720c */ /* 0x080fe40003f26270 */
[C---:B------:R-:W-:Y:S02]  /*9bd0*/  ISETP.GE.AND P5, PT, R5.reuse, R234, PT ;  /* 0x000000ea0500720c */ /* 0x040fe40003fa6270 */
[----:B------:R-:W-:Y:S02]  /*9be0*/  ISETP.LT.OR P4, PT, R5, R231, P4 ;  /* 0x000000e70500720c */ /* 0x000fe40002781670 */
[----:B------:R-:W-:-:S02]  /*9bf0*/  IADD3 R4, R0, 0x10, RZ ;  /* 0x0000001000047810 */ /* 0x000fc40007ffe0ff */
[-C--:B------:R-:W-:Y:S02]  /*9c00*/  ISETP.LT.OR P1, PT, R6, R230.reuse, P1 ;  /* 0x000000e60600720c */ /* 0x080fe40000f21670 */
[----:B------:R-:W-:Y:S02]  /*9c10*/  ISETP.LT.OR P5, PT, R5, R230, P5 ;  /* 0x000000e60500720c */ /* 0x000fe40002fa1670 */
[----:B------:R-:W-:Y:S02]  /*9c20*/  FSEL R14, R33, -INF , !P4 ;  /* 0xff800000210e7808 */ /* 0x000fe40006000000 */
[-C--:B------:R-:W-:Y:S02]  /*9c30*/  ISETP.GE.AND P6, PT, R7, R235.reuse, PT ;  /* 0x000000eb0700720c */ /* 0x080fe40003fc6270 */
[----:B------:R-:W-:Y:S02]  /*9c40*/  ISETP.GE.AND P4, PT, R4, R235, PT ;  /* 0x000000eb0400720c */ /* 0x000fe40003f86270 */
[----:B------:R-:W-:-:S02]  /*9c50*/  FSEL R16, R34, -INF , !P1 ;  /* 0xff80000022107808 */ /* 0x000fc40004800000 */
[----:B------:R-:W-:Y:S02]  /*9c60*/  FSEL R20, R35, -INF , !P5 ;  /* 0xff80000023147808 */ /* 0x000fe40006800000 */
[-C--:B------:R-:W-:Y:S01]  /*9c70*/  ISETP.LT.OR P6, PT, R7, R231.reuse, P6 ;  /* 0x000000e70700720c */ /* 0x080fe200037c1670 */
[----:B------:R-:W-:Y:S01]  /*9c80*/  LDSM.16.MT88.4 R32, [R218+0xa000] ;  /* 0x00a00000da20783b */ /* 0x000fe20000004200 */
[C---:B------:R-:W-:Y:S02]  /*9c90*/  ISETP.LT.OR P1, PT, R4.reuse, R231, P4 ;  /* 0x000000e70400720c */ /* 0x040fe40002721670 */
[----:B------:R-:W-:Y:S02]  /*9ca0*/  ISETP.GE.AND P5, PT, R4, R234, PT ;  /* 0x000000ea0400720c */ /* 0x000fe40003fa6270 */
[C---:B------:R-:W-:Y:S02]  /*9cb0*/  IADD3 R3, R0.reuse, 0x11, RZ ;  /* 0x0000001100037810 */ /* 0x040fe40007ffe0ff */
[----:B------:R-:W-:-:S02]  /*9cc0*/  IADD3 R2, R0, 0x18, RZ ;  /* 0x0000001800027810 */ /* 0x000fc40007ffe0ff */
[----:B------:R-:W-:Y:S02]  /*9cd0*/  FSEL R11, R133, -INF , !P6 ;  /* 0xff800000850b7808 */ /* 0x000fe40007000000 */
[----:B------:R-:W-:Y:S02]  /*9ce0*/  FSEL R204, R28, -INF , !P1 ;  /* 0xff8000001ccc7808 */ /* 0x000fe40004800000 */
[----:B------:R-:W-:Y:S02]  /*9cf0*/  ISETP.LT.OR P5, PT, R4, R230, P5 ;  /* 0x000000e60400720c */ /* 0x000fe40002fa1670 */
[----:B------:R-:W-:Y:S02]  /*9d00*/  ISETP.GE.AND P1, PT, R3, R234, PT ;  /* 0x000000ea0300720c */ /* 0x000fe40003f26270 */
[----:B------:R-:W-:Y:S02]  /*9d10*/  ISETP.GE.AND P6, PT, R2, R235, PT ;  /* 0x000000eb0200720c */ /* 0x000fe40003fc6270 */
[----:B------:R-:W-:-:S02]  /*9d20*/  FMNMX.FTZ R12, R238, R9, !PT ;  /* 0x00000009ee0c7209 */ /* 0x000fc40007810000 */
[----:B------:R-:W-:Y:S02]  /*9d30*/  FSEL R240, R30, -INF , !P5 ;  /* 0xff8000001ef07808 */ /* 0x000fe40006800000 */
[C---:B------:R-:W-:Y:S02]  /*9d40*/  ISETP.LT.OR P1, PT, R3.reuse, R230, P1 ;  /* 0x000000e60300720c */ /* 0x040fe40000f21670 */
[----:B------:R-:W-:Y:S02]  /*9d50*/  ISETP.LT.OR P5, PT, R2, R231, P6 ;  /* 0x000000e70200720c */ /* 0x000fe400037a1670 */
[----:B------:R-:W-:Y:S02]  /*9d60*/  ISETP.GE.AND P4, PT, R3, R235, PT ;  /* 0x000000eb0300720c */ /* 0x000fe40003f86270 */
[----:B------:R-:W-:Y:S02]  /*9d70*/  FMNMX.FTZ R12, R11, R12, !PT ;  /* 0x0000000c0b0c7209 */ /* 0x000fe40007810000 */
[----:B------:R-:W-:-:S02]  /*9d80*/  FSEL R243, R31, -INF , !P1 ;  /* 0xff8000001ff37808 */ /* 0x000fc40004800000 */
[----:B------:R-:W-:Y:S02]  /*9d90*/  FSEL R205, R24, -INF , !P5 ;  /* 0xff80000018cd7808 */ /* 0x000fe40006800000 */
[C---:B------:R-:W-:Y:S02]  /*9da0*/  ISETP.GE.AND P1, PT, R0.reuse, R233, PT ;  /* 0x000000e90000720c */ /* 0x040fe40003f26270 */
[C---:B------:R-:W-:Y:S02]  /*9db0*/  ISETP.GE.AND P5, PT, R0.reuse, R232, PT ;  /* 0x000000e80000720c */ /* 0x040fe40003fa6270 */
[----:B------:R-:W-:Y:S02]  /*9dc0*/  ISETP.LT.OR P4, PT, R3, R231, P4 ;  /* 0x000000e70300720c */ /* 0x000fe40002781670 */
[----:B------:R-:W-:Y:S02]  /*9dd0*/  FMNMX.FTZ R12, R15, R12, !PT ;  /* 0x0000000c0f0c7209 */ /* 0x000fe40007810000 */
[----:B------:R-:W-:-:S02]  /*9de0*/  IADD3 R8, R0, 0x19, RZ ;  /* 0x0000001900087810 */ /* 0x000fc40007ffe0ff */
[C---:B------:R-:W-:Y:S02]  /*9df0*/  ISETP.LT.OR P1, PT, R0.reuse, R229, P1 ;  /* 0x000000e50000720c */ /* 0x040fe40000f21670 */
[----:B------:R-:W-:Y:S02]  /*9e00*/  ISETP.LT.OR P5, PT, R0, R228, P5 ;  /* 0x000000e40000720c */ /* 0x000fe40002fa1670 */
[----:B------:R-:W-:Y:S02]  /*9e10*/  FSEL R206, R29, -INF , !P4 ;  /* 0xff8000001dce7808 */ /* 0x000fe40006000000 */
[----:B------:R-:W-:Y:S01]  /*9e20*/  FMNMX.FTZ R0, R14, R12, !PT ;  /* 0x0000000c0e007209 */ /* 0x000fe20007810000 */
[----:B------:R-:W-:Y:S01]  /*9e30*/  LDSM.16.MT88.4 R28, [R218+0xb000] ;  /* 0x00b00000da1c783b */ /* 0x000fe20000004200 */
[----:B------:R-:W-:Y:S02]  /*9e40*/  ISETP.GE.AND P4, PT, R8, R235, PT ;  /* 0x000000eb0800720c */ /* 0x000fe40003f86270 */
[----:B------:R-:W-:-:S02]  /*9e50*/  FMNMX.FTZ R0, R204, R0, !PT ;  /* 0x00000000cc007209 */ /* 0x000fc40007810000 */
[----:B------:R-:W-:Y:S02]  /*9e60*/  ISETP.LT.OR P4, PT, R8, R231, P4 ;  /* 0x000000e70800720c */ /* 0x000fe40002781670 */
[----:B------:R-:W-:Y:S02]  /*9e70*/  FMNMX.FTZ R0, R206, R0, !PT ;  /* 0x00000000ce007209 */ /* 0x000fe40007810000 */
[----:B------:R-:W-:Y:S02]  /*9e80*/  FSEL R207, R25, -INF , !P4 ;  /* 0xff80000019cf7808 */ /* 0x000fe40006000000 */
[----:B------:R-:W-:Y:S02]  /*9e90*/  ISETP.GE.AND P4, PT, R8, R234, PT ;  /* 0x000000ea0800720c */ /* 0x000fe40003f86270 */
[----:B------:R-:W-:Y:S02]  /*9ea0*/  FMNMX.FTZ R0, R205, R0, !PT ;  /* 0x00000000cd007209 */ /* 0x000fe40007810000 */
[----:B------:R-:W-:-:S02]  /*9eb0*/  ISETP.GE.AND P6, PT, R2, R234, PT ;  /* 0x000000ea0200720c */ /* 0x000fc40003fc6270 */
[----:B------:R-:W-:Y:S02]  /*9ec0*/  ISETP.LT.OR P4, PT, R8, R230, P4 ;  /* 0x000000e60800720c */ /* 0x000fe40002781670 */
[----:B------:R-:W-:Y:S02]  /*9ed0*/  FMNMX.FTZ R0, R207, R0, !PT ;  /* 0x00000000cf007209 */ /* 0x000fe40007810000 */
[----:B------:R-:W-:Y:S02]  /*9ee0*/  ISETP.LT.OR P6, PT, R2, R230, P6 ;  /* 0x000000e60200720c */ /* 0x000fe400037c1670 */
[----:B------:R-:W-:Y:S01]  /*9ef0*/  FSEL R242, R27, -INF , !P4 ;  /* 0xff8000001bf27808 */ /* 0x000fe20006000000 */
[----:B------:R-:W1:Y:S01]  /*9f00*/  SHFL.BFLY PT, R22, R0, 0x2, 0x1f ;  /* 0x0c401f0000167f89 */ /* 0x000e6200000e0000 */
[----:B------:R-:W-:Y:S02]  /*9f10*/  ISETP.GE.AND P4, PT, R7, R233, PT ;  /* 0x000000e90700720c */ /* 0x000fe40003f86270 */
[----:B------:R-:W-:-:S02]  /*9f20*/  FSEL R241, R26, -INF , !P6 ;  /* 0xff8000001af17808 */ /* 0x000fc40007000000 */
[C---:B------:R-:W-:Y:S01]  /*9f30*/  ISETP.GE.AND P6, PT, R6.reuse, R233, PT ;  /* 0x000000e90600720c */ /* 0x040fe20003fc6270 */
[----:B------:R-:W-:Y:S01]  /*9f40*/  LDSM.16.MT88.4 R24, [R215+0xb000] ;  /* 0x00b00000d718783b */ /* 0x000fe20000004200 */
[-C--:B------:R-:W-:Y:S02]  /*9f50*/  ISETP.LT.OR P4, PT, R7, R229.reuse, P4 ;  /* 0x000000e50700720c */ /* 0x080fe40002781670 */
[----:B------:R-:W-:Y:S02]  /*9f60*/  ISETP.LT.OR P6, PT, R6, R229, P6 ;  /* 0x000000e50600720c */ /* 0x000fe400037c1670 */
[----:B------:R-:W-:Y:S02]  /*9f70*/  FSEL R19, R185, -INF , !P4 ;  /* 0xff800000b9137808 */ /* 0x000fe40006000000 */
[----:B------:R-:W-:Y:S02]  /*9f80*/  ISETP.GE.AND P4, PT, R4, R233, PT ;  /* 0x000000e90400720c */ /* 0x000fe40003f86270 */
[----:B------:R-:W-:-:S02]  /*9f90*/  FSEL R18, R180, -INF , !P6 ;  /* 0xff800000b4127808 */ /* 0x000fc40007000000 */
[----:B------:R-:W-:Y:S02]  /*9fa0*/  ISETP.GE.AND P6, PT, R3, R233, PT ;  /* 0x000000e90300720c */ /* 0x000fe40003fc6270 */
[----:B------:R-:W-:Y:S02]  /*9fb0*/  ISETP.LT.OR P4, PT, R4, R229, P4 ;  /* 0x000000e50400720c */ /* 0x000fe40002781670 */
[----:B------:R-:W-:Y:S02]  /*9fc0*/  FMNMX.FTZ R12, R239, R10, !PT ;  /* 0x0000000aef0c7209 */ /* 0x000fe40007810000 */
[----:B------:R-:W-:Y:S02]  /*9fd0*/  FSEL R13, R184, -INF , !P1 ;  /* 0xff800000b80d7808 */ /* 0x000fe40004800000 */
[----:B------:R-:W-:Y:S02]  /*9fe0*/  ISETP.GE.AND P1, PT, R5, R233, PT ;  /* 0x000000e90500720c */ /* 0x000fe40003f26270 */
[----:B------:R-:W-:-:S02]  /*9ff0*/  ISETP.LT.OR P6, PT, R3, R229, P6 ;  /* 0x000000e50300720c */ /* 0x000fc400037c1670 */
[----:B------:R-:W-:Y:S02]  /*a000*/  FSEL R132, R176, -INF , !P4 ;  /* 0xff800000b0847808 */ /* 0x000fe40006000000 */
[----:B------:R-:W-:Y:S02]  /*a010*/  FMNMX.FTZ R12, R17, R12, !PT ;  /* 0x0000000c110c7209 */ /* 0x000fe40007810000 */
[----:B------:R-:W-:Y:S02]  /*a020*/  ISETP.GE.AND P4, PT, R7, R232, PT ;  /* 0x000000e80700720c */ /* 0x000fe40003f86270 */
[----:B------:R-:W-:Y:S02]  /*a030*/  ISETP.LT.OR P1, PT, R5, R229, P1 ;  /* 0x000000e50500720c */ /* 0x000fe40000f21670 */
[----:B------:R-:W-:Y:S02]  /*a040*/  FSEL R139, R177, -INF , !P6 ;  /* 0xff800000b18b7808 */ /* 0x000fe40007000000 */
[----:B------:R-:W-:-:S02]  /*a050*/  FMNMX.FTZ R12, R16, R12, !PT ;  /* 0x0000000c100c7209 */ /* 0x000fc40007810000 */
[----:B------:R-:W-:Y:S02]  /*a060*/  ISETP.GE.AND P6, PT, R8, R233, PT ;  /* 0x000000e90800720c */ /* 0x000fe40003fc6270 */
[----:B------:R-:W-:Y:S02]  /*a070*/  ISETP.LT.OR P4, PT, R7, R228, P4 ;  /* 0x000000e40700720c */ /* 0x000fe40002781670 */
[----:B------:R-:W-:Y:S02]  /*a080*/  FMNMX.FTZ R7, R237, R13, !PT ;  /* 0x0000000ded077209 */ /* 0x000fe40007810000 */
[----:B------:R-:W-:Y:S02]  /*a090*/  FSEL R21, R181, -INF , !P1 ;  /* 0xff800000b5157808 */ /* 0x000fe40004800000 */
[----:B------:R-:W-:Y:S02]  /*a0a0*/  ISETP.GE.AND P1, PT, R2, R233, PT ;  /* 0x000000e90200720c */ /* 0x000fe40003f26270 */
[----:B------:R-:W-:-:S02]  /*a0b0*/  FMNMX.FTZ R12, R20, R12, !PT ;  /* 0x0000000c140c7209 */ /* 0x000fc40007810000 */
[----:B------:R-:W-:Y:S02]  /*a0c0*/  ISETP.LT.OR P6, PT, R8, R229, P6 ;  /* 0x000000e50800720c */ /* 0x000fe400037c1670 */
[----:B-1----:R-:W-:Y:S02]  /*a0d0*/  FMNMX.FTZ R0, R0, R22, !PT ;  /* 0x0000001600007209 */ /* 0x002fe40007810000 */
[----:B------:R-:W-:Y:S02]  /*a0e0*/  FMNMX.FTZ R7, R19, R7, !PT ;  /* 0x0000000713077209 */ /* 0x000fe40007810000 */
[----:B------:R-:W-:Y:S01]  /*a0f0*/  FMNMX.FTZ R12, R240, R12, !PT ;  /* 0x0000000cf00c7209 */ /* 0x000fe20007810000 */
[----:B------:R-:W1:Y:S01]  /*a100*/  SHFL.BFLY PT, R136, R0, 0x1, 0x1f ;  /* 0x0c201f0000887f89 */ /* 0x000e6200000e0000 */
[----:B------:R-:W-:Y:S02]  /*a110*/  ISETP.LT.OR P1, PT, R2, R229, P1 ;  /* 0x000000e50200720c */ /* 0x000fe40000f21670 */
[----:B------:R-:W-:-:S02]  /*a120*/  FSEL R181, R141, -INF , !P6 ;  /* 0xff8000008db57808 */ /* 0x000fc40007000000 */
[----:B------:R-:W-:Y:S02]  /*a130*/  ISETP.GE.AND P6, PT, R5, R232, PT ;  /* 0x000000e80500720c */ /* 0x000fe40003fc6270 */
[----:B------:R-:W-:Y:S02]  /*a140*/  FMNMX.FTZ R7, R18, R7, !PT ;  /* 0x0000000712077209 */ /* 0x000fe40007810000 */
[----:B------:R-:W-:Y:S02]  /*a150*/  FMNMX.FTZ R12, R243, R12, !PT ;  /* 0x0000000cf30c7209 */ /* 0x000fe40007810000 */
[----:B------:R-:W-:Y:S02]  /*a160*/  FSEL R138, R140, -INF , !P1 ;  /* 0xff8000008c8a7808 */ /* 0x000fe40004800000 */
[----:B------:R-:W-:Y:S02]  /*a170*/  ISETP.GE.AND P1, PT, R6, R232, PT ;  /* 0x000000e80600720c */ /* 0x000fe40003f26270 */
[----:B------:R-:W-:-:S02]  /*a180*/  ISETP.LT.OR P6, PT, R5, R228, P6 ;  /* 0x000000e40500720c */ /* 0x000fc400037c1670 */
[----:B------:R-:W-:Y:S02]  /*a190*/  FMNMX.FTZ R7, R21, R7, !PT ;  /* 0x0000000715077209 */ /* 0x000fe40007810000 */
[----:B------:R-:W-:Y:S02]  /*a1a0*/  FSEL R5, R186, -INF , !P5 ;  /* 0xff800000ba057808 */ /* 0x000fe40006800000 */
[----:B------:R-:W-:Y:S02]  /*a1b0*/  FMNMX.FTZ R135, R241, R12, !PT ;  /* 0x0000000cf1877209 */ /* 0x000fe40007810000 */
[----:B------:R-:W-:Y:S02]  /*a1c0*/  ISETP.LT.OR P1, PT, R6, R228, P1 ;  /* 0x000000e40600720c */ /* 0x000fe40000f21670 */
[----:B------:R-:W-:Y:S02]  /*a1d0*/  ISETP.GE.AND P5, PT, R4, R232, PT ;  /* 0x000000e80400720c */ /* 0x000fe40003fa6270 */
[----:B------:R-:W-:-:S02]  /*a1e0*/  FMNMX.FTZ R12, R132, R7, !PT ;  /* 0x00000007840c7209 */ /* 0x000fc40007810000 */
[----:B------:R-:W-:Y:S02]  /*a1f0*/  FSEL R6, R187, -INF , !P4 ;  /* 0xff800000bb067808 */ /* 0x000fe40006000000 */
[----:B------:R-:W-:Y:S02]  /*a200*/  FMNMX.FTZ R7, R236, R5, !PT ;  /* 0x00000005ec077209 */ /* 0x000fe40007810000 */
[----:B------:R-:W-:Y:S02]  /*a210*/  ISETP.GE.AND P4, PT, R3, R232, PT ;  /* 0x000000e80300720c */ /* 0x000fe40003f86270 */
[----:B------:R-:W-:Y:S02]  /*a220*/  ISETP.LT.OR P5, PT, R4, R228, P5 ;  /* 0x000000e40400720c */ /* 0x000fe40002fa1670 */
[----:B------:R-:W-:Y:S02]  /*a230*/  FSEL R4, R182, -INF , !P1 ;  /* 0xff800000b6047808 */ /* 0x000fe40004800000 */
[----:B------:R-:W-:-:S02]  /*a240*/  FMNMX.FTZ R7, R6, R7, !PT ;  /* 0x0000000706077209 */ /* 0x000fc40007810000 */
[----:B------:R-:W-:Y:S02]  /*a250*/  ISETP.LT.OR P4, PT, R3, R228, P4 ;  /* 0x000000e40300720c */ /* 0x000fe40002781670 */
[----:B------:R-:W-:Y:S02]  /*a260*/  FSEL R3, R183, -INF , !P6 ;  /* 0xff800000b7037808 */ /* 0x000fe40007000000 */
[----:B------:R-:W-:Y:S02]  /*a270*/  FMNMX.FTZ R7, R4, R7, !PT ;  /* 0x0000000704077209 */ /* 0x000fe40007810000 */
[----:B------:R-:W-:Y:S02]  /*a280*/  ISETP.GE.AND P1, PT, R2, R232, PT ;  /* 0x000000e80200720c */ /* 0x000fe40003f26270 */
[----:B------:R-:W-:Y:S02]  /*a290*/  FSEL R133, R178, -INF , !P5 ;  /* 0xff800000b2857808 */ /* 0x000fe40006800000 */
[----:B------:R-:W-:-:S02]  /*a2a0*/  FMNMX.FTZ R7, R3, R7, !PT ;  /* 0x0000000703077209 */ /* 0x000fc40007810000 */
[----:B------:R-:W-:Y:S02]  /*a2b0*/  FMNMX.FTZ R12, R139, R12, !PT ;  /* 0x0000000c8b0c7209 */ /* 0x000fe40007810000 */
[----:B------:R-:W-:Y:S02]  /*a2c0*/  FSEL R180, R179, -INF , !P4 ;  /* 0xff800000b3b47808 */ /* 0x000fe40006000000 */
[----:B-1----:R-:W-:Y:S01]  /*a2d0*/  FMNMX.FTZ R136, R0, R136, !PT ;  /* 0x0000008800887209 */ /* 0x002fe20007810000 */
[----:B------:R-:W-:Y:S01]  /*a2e0*/  LDSM.16.MT88.4 R176, [R213+0xb000] ;  /* 0x00b00000d5b0783b */ /* 0x000fe20000004200 */
[----:B------:R-:W-:Y:S02]  /*a2f0*/  ISETP.LT.OR P1, PT, R2, R228, P1 ;  /* 0x000000e40200720c */ /* 0x000fe40000f21670 */
[----:B------:R-:W-:Y:S02]  /*a300*/  ISETP.GE.AND P4, PT, R8, R232, PT ;  /* 0x000000e80800720c */ /* 0x000fe40003f86270 */
[----:B------:R-:W-:-:S02]  /*a310*/  FMNMX.FTZ R0, R133, R7, !PT ;  /* 0x0000000785007209 */ /* 0x000fc40007810000 */
[----:B------:R-:W-:Y:S02]  /*a320*/  FMNMX.FTZ R135, R242, R135, !PT ;  /* 0x00000087f2877209 */ /* 0x000fe40007810000 */
[----:B------:R-:W-:Y:S01]  /*a330*/  FMNMX.FTZ R134, R138, R12, !PT ;  /* 0x0000000c8a867209 */ /* 0x000fe20007810000 */
[----:B------:R-:W-:Y:S01]  /*a340*/  FMUL.FTZ R12, R136, UR17 ;  /* 0x00000011880c7c20 */ /* 0x000fe20008410000 */
[----:B------:R-:W-:Y:S01]  /*a350*/  ISETP.LT.OR P4, PT, R8, R228, P4 ;  /* 0x000000e40800720c */ /* 0x000fe20002781670 */
[----:B------:R-:W1:Y:S01]  /*a360*/  SHFL.BFLY PT, R22, R135, 0x2, 0x1f ;  /* 0x0c401f0087167f89 */ /* 0x000e6200000e0000 */
[----:B------:R-:W-:Y:S02]  /*a370*/  FSEL R182, R142, -INF , !P1 ;  /* 0xff8000008eb67808 */ /* 0x000fe40004800000 */
[----:B------:R-:W-:Y:S02]  /*a380*/  FMNMX.FTZ R0, R180, R0, !PT ;  /* 0x00000000b4007209 */ /* 0x000fe40007810000 */
[----:B------:R-:W-:-:S02]  /*a390*/  FMNMX.FTZ R134, R181, R134, !PT ;  /* 0x00000086b5867209 */ /* 0x000fc40007810000 */
[----:B------:R-:W-:Y:S02]  /*a3a0*/  FSEL R183, R143, -INF , !P4 ;  /* 0xff8000008fb77808 */ /* 0x000fe40006000000 */
[----:B------:R-:W-:Y:S01]  /*a3b0*/  FMNMX.FTZ R0, R182, R0, !PT ;  /* 0x00000000b6007209 */ /* 0x000fe20007810000 */
[----:B------:R-:W2:Y:S01]  /*a3c0*/  SHFL.BFLY PT, R2, R134, 0x2, 0x1f ;  /* 0x0c401f0086027f89 */ /* 0x000ea200000e0000 */
[----:B------:R-:W-:Y:S02]  /*a3d0*/  FSETP.NEU.FTZ.AND P6, PT, R136, -INF , PT ;  /* 0xff8000008800780b */ /* 0x000fe40003fdd000 */
[----:B------:R-:W-:Y:S01]  /*a3e0*/  FMNMX.FTZ R137, R183, R0, !PT ;  /* 0x00000000b7897209 */ /* 0x000fe20007810000 */
[----:B------:R-:W-:Y:S01]  /*a3f0*/  LDSM.16.MT88.4 R140, [R217+0xa000] ;  /* 0x00a00000d98c783b */ /* 0x000fe20000004200 */
[----:B------:R-:W-:-:S03]  /*a400*/  FSEL R12, R12, RZ, P6 ;  /* 0x000000ff0c0c7208 */ /* 0x000fc60003000000 */
[----:B------:R-:W3:Y:S02]  /*a410*/  SHFL.BFLY PT, R0, R137, 0x2, 0x1f ;  /* 0x0c401f0089007f89 */ /* 0x000ee400000e0000 */
[--C-:B------:R-:W-:Y:S01]  /*a420*/  FFMA.FTZ R11, R11, UR17, -R12.reuse ;  /* 0x000000110b0b7c23 */ /* 0x100fe2000801080c */
[--C-:B------:R-:W-:Y:S01]  /*a430*/  FFMA.FTZ R9, R9, UR17, -R12.reuse ;  /* 0x0000001109097c23 */ /* 0x100fe2000801080c */
[--C-:B------:R-:W-:Y:S01]  /*a440*/  FFMA.FTZ R15, R15, UR17, -R12.reuse ;  /* 0x000000110f0f7c23 */ /* 0x100fe2000801080c */
[----:B------:R-:W-:Y:S01]  /*a450*/  FFMA.FTZ R14, R14, UR17, -R12 ;  /* 0x000000110e0e7c23 */ /* 0x000fe2000801080c */
[----:B-1----:R-:W-:Y:S01]  /*a460*/  FMNMX.FTZ R135, R135, R22, !PT ;  /* 0x0000001687877209 */ /* 0x002fe20007810000 */
[----:B------:R1:W-:Y:S04]  /*a470*/  MUFU.EX2 R201, R11 ;  /* 0x0000000b00c97308 */ /* 0x0003e80000000800 */
[----:B------:R-:W4:Y:S04]  /*a480*/  SHFL.BFLY PT, R7, R135, 0x1, 0x1f ;  /* 0x0c201f0087077f89 */ /* 0x000f2800000e0000 */
[----:B------:R5:W-:Y:S01]  /*a490*/  MUFU.EX2 R202, R9 ;  /* 0x0000000900ca7308 */ /* 0x000be20000000800 */
[----:B--2---:R-:W-:-:S05]  /*a4a0*/  FMNMX.FTZ R134, R134, R2, !PT ;  /* 0x0000000286867209 */ /* 0x004fca0007810000 */
[----:B------:R-:W2:Y:S02]  /*a4b0*/  SHFL.BFLY PT, R2, R134, 0x1, 0x1f ;  /* 0x0c201f0086027f89 */ /* 0x000ea400000e0000 */
[----:B------:R-:W-:Y:S01]  /*a4c0*/  MUFU.EX2 R200, R15 ;  /* 0x0000000f00c87308 */ /* 0x000fe20000000800 */
[----:B---3--:R-:W-:-:S05]  /*a4d0*/  FMNMX.FTZ R137, R137, R0, !PT ;  /* 0x0000000089897209 */ /* 0x008fca0007810000 */
[----:B------:R-:W3:Y:S02]  /*a4e0*/  SHFL.BFLY PT, R0, R137, 0x1, 0x1f ;  /* 0x0c201f0089007f89 */ /* 0x000ee400000e0000 */
[----:B------:R-:W-:Y:S01]  /*a4f0*/  MUFU.EX2 R203, R14 ;  /* 0x0000000e00cb7308 */ /* 0x000fe20000000800 */
[----:B----4-:R-:W-:-:S04]  /*a500*/  FMNMX.FTZ R135, R135, R7, !PT ;  /* 0x0000000787877209 */ /* 0x010fc80007810000 */
[C---:B------:R-:W-:Y:S01]  /*a510*/  FSETP.NEU.FTZ.AND P5, PT, R135.reuse, -INF , PT ;  /* 0xff8000008700780b */ /* 0x040fe20003fbd000 */
[----:B-1----:R-:W-:Y:S01]  /*a520*/  FMUL.FTZ R11, R135, UR17 ;  /* 0x00000011870b7c20 */ /* 0x002fe20008410000 */
[----:B--2---:R-:W-:Y:S02]  /*a530*/  FMNMX.FTZ R134, R134, R2, !PT ;  /* 0x0000000286867209 */ /* 0x004fe40007810000 */
[----:B------:R-:W-:Y:S02]  /*a540*/  FSEL R2, R136, RZ, P6 ;  /* 0x000000ff88027208 */ /* 0x000fe40003000000 */
[----:B------:R-:W-:Y:S02]  /*a550*/  FSETP.NEU.FTZ.AND P4, PT, R134, -INF , PT ;  /* 0xff8000008600780b */ /* 0x000fe40003f9d000 */
[----:B------:R-:W-:Y:S01]  /*a560*/  FSEL R11, R11, RZ, P5 ;  /* 0x000000ff0b0b7208 */ /* 0x000fe20002800000 */
[----:B------:R-:W-:Y:S01]  /*a570*/  FADD.FTZ R2, R238, -R2 ;  /* 0x80000002ee027221 */ /* 0x000fe20000010000 */
[----:B---3--:R-:W-:-:S02]  /*a580*/  FMNMX.FTZ R137, R137, R0, !PT ;  /* 0x0000000089897209 */ /* 0x008fc40007810000 */
[----:B------:R-:W-:Y:S01]  /*a590*/  FSEL R0, R134, RZ, P4 ;  /* 0x000000ff86007208 */ /* 0x000fe20002000000 */
[--C-:B------:R-:W-:Y:S01]  /*a5a0*/  FFMA.FTZ R10, R10, UR17, -R11.reuse ;  /* 0x000000110a0a7c23 */ /* 0x100fe2000801080b */
[C---:B------:R-:W-:Y:S01]  /*a5b0*/  FSETP.NEU.FTZ.AND P1, PT, R137.reuse, -INF , PT ;  /* 0xff8000008900780b */ /* 0x040fe20003f3d000 */
[----:B------:R-:W-:Y:S01]  /*a5c0*/  FMUL.FTZ R8, R2, UR17 ;  /* 0x0000001102087c20 */ /* 0x000fe20008410000 */
[----:B-----5:R-:W-:Y:S01]  /*a5d0*/  FMUL.FTZ R9, R137, UR17 ;  /* 0x0000001189097c20 */ /* 0x020fe20008410000 */
[----:B------:R-:W-:Y:S01]  /*a5e0*/  FADD.FTZ R2, R237, -R0 ;  /* 0x80000000ed027221 */ /* 0x000fe20000010000 */
[----:B------:R1:W-:Y:S01]  /*a5f0*/  MUFU.EX2 R197, R10 ;  /* 0x0000000a00c57308 */ /* 0x0003e20000000800 */
[----:B------:R-:W-:Y:S01]  /*a600*/  FSEL R0, R137, RZ, P1 ;  /* 0x000000ff89007208 */ /* 0x000fe20000800000 */
[--C-:B------:R-:W-:Y:S01]  /*a610*/  FFMA.FTZ R17, R17, UR17, -R11.reuse ;  /* 0x0000001111117c23 */ /* 0x100fe2000801080b */
[----:B------:R-:W-:Y:S01]  /*a620*/  FSEL R9, R9, RZ, P1 ;  /* 0x000000ff09097208 */ /* 0x000fe20000800000 */
[----:B------:R-:W-:Y:S01]  /*a630*/  FMUL.FTZ R2, R2, UR17 ;  /* 0x0000001102027c20 */ /* 0x000fe20008410000 */
[--C-:B------:R-:W-:Y:S01]  /*a640*/  FFMA.FTZ R16, R16, UR17, -R11.reuse ;  /* 0x0000001110107c23 */ /* 0x100fe2000801080b */
[----:B------:R-:W-:Y:S01]  /*a650*/  FADD.FTZ R0, R236, -R0 ;  /* 0x80000000ec007221 */ /* 0x000fe20000010000 */
[----:B------:R-:W-:Y:S01]  /*a660*/  FFMA.FTZ R20, R20, UR17, -R11 ;  /* 0x0000001114147c23 */ /* 0x000fe2000801080b */
[--C-:B------:R-:W-:Y:S01]  /*a670*/  FFMA.FTZ R5, R5, UR17, -R9.reuse ;  /* 0x0000001105057c23 */ /* 0x100fe20008010809 */
[--C-:B------:R-:W-:Y:S01]  /*a680*/  FFMA.FTZ R6, R6, UR17, -R9.reuse ;  /* 0x0000001106067c23 */ /* 0x100fe20008010809 */
[----:B------:R-:W-:Y:S01]  /*a690*/  FMUL.FTZ R0, R0, UR17 ;  /* 0x0000001100007c20 */ /* 0x000fe20008410000 */
[--C-:B------:R-:W-:Y:S01]  /*a6a0*/  FFMA.FTZ R4, R4, UR17, -R9.reuse ;  /* 0x0000001104047c23 */ /* 0x100fe20008010809 */
[----:B------:R-:W-:Y:S01]  /*a6b0*/  FFMA.FTZ R3, R3, UR17, -R9 ;  /* 0x0000001103037c23 */ /* 0x000fe20008010809 */
[----:B------:R-:W-:Y:S01]  /*a6c0*/  MUFU.EX2 R184, R5 ;  /* 0x0000000500b87308 */ /* 0x000fe20000000800 */
[----:B-1----:R-:W-:-:S07]  /*a6d0*/  FMUL.FTZ R10, R134, UR17 ;  /* 0x00000011860a7c20 */ /* 0x002fce0008410000 */
[----:B------:R-:W1:Y:S01]  /*a6e0*/  MUFU.EX2 R185, R6 ;  /* 0x0000000600b97308 */ /* 0x000e620000000800 */
[----:B------:R-:W-:-:S05]  /*a6f0*/  FSEL R10, R10, RZ, P4 ;  /* 0x000000ff0a0a7208 */ /* 0x000fca0002000000 */
[--C-:B------:R-:W-:Y:S01]  /*a700*/  FFMA.FTZ R13, R13, UR17, -R10.reuse ;  /* 0x000000110d0d7c23 */ /* 0x100fe2000801080a */
[--C-:B------:R-:W-:Y:S01]  /*a710*/  FFMA.FTZ R19, R19, UR17, -R10.reuse ;  /* 0x0000001113137c23 */ /* 0x100fe2000801080a */
[--C-:B------:R-:W-:Y:S01]  /*a720*/  FFMA.FTZ R18, R18, UR17, -R10.reuse ;  /* 0x0000001112127c23 */ /* 0x100fe2000801080a */
[----:B------:R-:W-:Y:S01]  /*a730*/  FFMA.FTZ R21, R21, UR17, -R10 ;  /* 0x0000001115157c23 */ /* 0x000fe2000801080a */
[----:B------:R2:W-:Y:S01]  /*a740*/  MUFU.EX2 R189, R13 ;  /* 0x0000000d00bd7308 */ /* 0x0005e20000000800 */
[----:B-1----:R-:W-:-:S07]  /*a750*/  F2FP.BF16.F32.PACK_AB R5, R185, R184 ;  /* 0x000000b8b905723e */ /* 0x002fce00000010ff */
[----:B------:R-:W-:Y:S08]  /*a760*/  MUFU.EX2 R188, R19 ;  /* 0x0000001300bc7308 */ /* 0x000ff00000000800 */
[----:B------:R-:W-:Y:S01]  /*a770*/  MUFU.EX2 R190, R18 ;  /* 0x0000001200be7308 */ /* 0x000fe20000000800 */
[----:B--2---:R-:W-:-:S07]  /*a780*/  FFMA.FTZ R13, R132, UR17, -R10 ;  /* 0x00000011840d7c23 */ /* 0x004fce000801080a */
[----:B------:R-:W1:Y:S08]  /*a790*/  MUFU.EX2 R191, R21 ;  /* 0x0000001500bf7308 */ /* 0x000e700000000800 */
[----:B------:R2:W-:Y:S08]  /*a7a0*/  MUFU.EX2 R187, R4 ;  /* 0x0000000400bb7308 */ /* 0x0005f00000000800 */
[----:B------:R-:W3:Y:S01]  /*a7b0*/  MUFU.EX2 R186, R3 ;  /* 0x0000000300ba7308 */ /* 0x000ee20000000800 */
[----:B-1----:R-:W-:-:S07]  /*a7c0*/  F2FP.BF16.F32.PACK_AB R6, R191, R190 ;  /* 0x000000bebf06723e */ /* 0x002fce00000010ff */
[----:B------:R-:W1:Y:S01]  /*a7d0*/  MUFU.EX2 R2, R2 ;  /* 0x0000000200027308 */ /* 0x000e620000000800 */
[----:B--2---:R-:W-:-:S07]  /*a7e0*/  F2FP.BF16.F32.PACK_AB R4, R188, R189 ;  /* 0x000000bdbc04723e */ /* 0x004fce00000010ff */
[----:B------:R-:W2:Y:S01]  /*a7f0*/  MUFU.EX2 R0, R0 ;  /* 0x0000000000007308 */ /* 0x000ea20000000800 */
[----:B---3--:R-:W-:Y:S02]  /*a800*/  F2FP.BF16.F32.PACK_AB R7, R186, R187 ;  /* 0x000000bbba07723e */ /* 0x008fe400000010ff */
[----:B------:R-:W-:-:S05]  /*a810*/  FSEL R3, R135, RZ, P5 ;  /* 0x000000ff87037208 */ /* 0x000fca0002800000 */
[----:B------:R-:W-:Y:S01]  /*a820*/  MUFU.EX2 R196, R17 ;  /* 0x0000001100c47308 */ /* 0x000fe20000000800 */
[-C--:B-1----:R-:W-:Y:S01]  /*a830*/  FMUL.FTZ R40, R40, R2.reuse ;  /* 0x0000000228287220 */ /* 0x082fe20000410000 */
[-C--:B------:R-:W-:Y:S01]  /*a840*/  FMUL.FTZ R41, R41, R2.reuse ;  /* 0x0000000229297220 */ /* 0x080fe20000410000 */
[----:B------:R-:W-:Y:S01]  /*a850*/  FADD.FTZ R3, R239, -R3 ;  /* 0x80000003ef037221 */ /* 0x000fe20000010000 */
[-C--:B------:R-:W-:Y:S01]  /*a860*/  FMUL.FTZ R144, R144, R2.reuse ;  /* 0x0000000290907220 */ /* 0x080fe20000410000 */
[-C--:B------:R-:W-:Y:S01]  /*a870*/  FMUL.FTZ R145, R145, R2.reuse ;  /* 0x0000000291917220 */ /* 0x080fe20000410000 */
[----:B------:R-:W-:Y:S01]  /*a880*/  FMUL.FTZ R152, R152, R2 ;  /* 0x0000000298987220 */ /* 0x000fe20000410000 */
[----:B------:R-:W-:Y:S01]  /*a890*/  FMUL.FTZ R3, R3, UR17 ;  /* 0x0000001103037c20 */ /* 0x000fe20008410000 */
[----:B------:R1:W-:Y:S01]  /*a8a0*/  MUFU.EX2 R198, R16 ;  /* 0x0000001000c67308 */ /* 0x0003e20000000800 */
[-C--:B--2---:R-:W-:Y:S01]  /*a8b0*/  FMUL.FTZ R42, R42, R0.reuse ;  /* 0x000000002a2a7220 */ /* 0x084fe20000410000 */
[----:B------:R-:W-:Y:S01]  /*a8c0*/  FMUL.FTZ R43, R43, R0 ;  /* 0x000000002b2b7220 */ /* 0x000fe20000410000 */
[----:B------:R-:W-:Y:S01]  /*a8d0*/  FMUL.FTZ R153, R153, R2 ;  /* 0x0000000299997220 */ /* 0x000fe20000410000 */
[-C--:B------:R-:W-:Y:S01]  /*a8e0*/  FMUL.FTZ R146, R146, R0.reuse ;  /* 0x0000000092927220 */ /* 0x080fe20000410000 */
[----:B------:R-:W-:Y:S01]  /*a8f0*/  FMUL.FTZ R147, R147, R0 ;  /* 0x0000000093937220 */ /* 0x000fe20000410000 */
[-C--:B------:R-:W-:Y:S01]  /*a900*/  FMUL.FTZ R160, R160, R2.reuse ;  /* 0x00000002a0a07220 */ /* 0x080fe20000410000 */
[-C--:B------:R-:W-:Y:S01]  /*a910*/  FMUL.FTZ R161, R161, R2.reuse ;  /* 0x00000002a1a17220 */ /* 0x080fe20000410000 */
[----:B------:R2:W-:Y:S01]  /*a920*/  MUFU.EX2 R199, R20 ;  /* 0x0000001400c77308 */ /* 0x0005e20000000800 */
[C---:B------:R-:W-:Y:S01]  /*a930*/  HMMA.16816.F32.BF16 R208, R4.reuse, R32, R40 ;  /* 0x0000002004d0723c */ /* 0x040fe20000041828 */
[----:B------:R-:W-:Y:S01]  /*a940*/  LDSM.16.MT88.4 R40, [R217+0xb000] ;  /* 0x00b00000d928783b */ /* 0x000fe20000004200 */
[-C--:B------:R-:W-:Y:S01]  /*a950*/  FMUL.FTZ R168, R168, R2.reuse ;  /* 0x00000002a8a87220 */ /* 0x080fe20000410000 */
[----:B------:R-:W-:Y:S01]  /*a960*/  FMUL.FTZ R169, R169, R2 ;  /* 0x00000002a9a97220 */ /* 0x000fe20000410000 */
[-C--:B------:R-:W-:Y:S01]  /*a970*/  FMUL.FTZ R154, R154, R0.reuse ;  /* 0x000000009a9a7220 */ /* 0x080fe20000410000 */
[----:B------:R-:W-:Y:S01]  /*a980*/  FMUL.FTZ R155, R155, R0 ;  /* 0x000000009b9b7220 */ /* 0x000fe20000410000 */
[----:B------:R-:W-:Y:S01]  /*a990*/  FMUL.FTZ R44, R44, R2 ;  /* 0x000000022c2c7220 */ /* 0x000fe20000410000 */
[----:B------:R-:W3:Y:S01]  /*a9a0*/  MUFU.EX2 R8, R8 ;  /* 0x0000000800087308 */ /* 0x000ee20000000800 */
[----:B-1----:R-:W1:Y:S01]  /*a9b0*/  LDSM.16.MT88.4 R16, [R213+0xa000] ;  /* 0x00a00000d510783b */ /* 0x002e620000004200 */
[-C--:B------:R-:W-:Y:S01]  /*a9c0*/  FMUL.FTZ R162, R162, R0.reuse ;  /* 0x00000000a2a27220 */ /* 0x080fe20000410000 */
[----:B------:R-:W-:Y:S01]  /*a9d0*/  FMUL.FTZ R163, R163, R0 ;  /* 0x00000000a3a37220 */ /* 0x000fe20000410000 */
[-C--:B------:R-:W-:Y:S01]  /*a9e0*/  FMUL.FTZ R45, R45, R2.reuse ;  /* 0x000000022d2d7220 */ /* 0x080fe20000410000 */
[-C--:B------:R-:W-:Y:S01]  /*a9f0*/  FMUL.FTZ R56, R56, R2.reuse ;  /* 0x0000000238387220 */ /* 0x080fe20000410000 */
[----:B------:R-:W-:Y:S01]  /*aa00*/  FMUL.FTZ R57, R57, R2 ;  /* 0x0000000239397220 */ /* 0x000fe20000410000 */
[-C--:B------:R-:W-:Y:S01]  /*aa10*/  FMUL.FTZ R170, R170, R0.reuse ;  /* 0x00000000aaaa7220 */ /* 0x080fe20000410000 */
[----:B------:R-:W4:Y:S01]  /*aa20*/  MUFU.EX2 R3, R3 ;  /* 0x0000000300037308 */ /* 0x000f220000000800 */
[----:B--2---:R-:W2:Y:S01]  /*aa30*/  LDSM.16.MT88.4 R20, [R215+0xa000] ;  /* 0x00a00000d714783b */ /* 0x004ea20000004200 */
        /* <DEDUP_REMOVED lines=41> */
[C---:B-1----:R-:W-:Y:S01]  /*acd0*/  HMMA.16816.F32.BF16 R144, R4.reuse, R16, R144 ;  /* 0x000000100490723c */ /* 0x042fe20000041890 */
[-C--:B---3--:R-:W-:Y:S01]  /*ace0*/  FMUL.FTZ R36, R36, R8.reuse ;  /* 0x0000000824247220 */ /* 0x088fe20000410000 */
[----:B------:R-:W-:Y:S01]  /*acf0*/  FMUL.FTZ R37, R37, R8 ;  /* 0x0000000825257220 */ /* 0x000fe20000410000 */
[-C--:B----4-:R-:W-:Y:S01]  /*ad00*/  FMUL.FTZ R38, R38, R3.reuse ;  /* 0x0000000326267220 */ /* 0x090fe20000410000 */
        /* <DEDUP_REMOVED lines=8> */
[C---:B--2---:R-:W-:Y:S01]  /*ad90*/  HMMA.16816.F32.BF16 R160, R4.reuse, R20, R160 ;  /* 0x0000001404a0723c */ /* 0x044fe200000418a0 */
        /* <DEDUP_REMOVED lines=32> */
[----:B------:R-:W-:Y:S01]  /*afa0*/  MOV R193, R209 ;  /* 0x000000d100c17202 */ /* 0x000fe20000000f00 */
[----:B------:R-:W-:Y:S01]  /*afb0*/  FMUL.FTZ R148, R148, R8 ;  /* 0x0000000894947220 */ /* 0x000fe20000410000 */
        /* <DEDUP_REMOVED lines=30> */
[----:B------:R-:W-:Y:S01]  /*b1a0*/  FMUL.FTZ R129, R129, R8 ;  /* 0x0000000881817220 */ /* 0x000fe20000410000 */
[----:B------:R-:W-:Y:S01]  /*b1b0*/  HMMA.16816.F32.BF16 R120, R4, R40, R120 ;  /* 0x000000280478723c */ /* 0x000fe20000041878 */
[-C--:B------:R-:W-:Y:S01]  /*b1c0*/  FMUL.FTZ R130, R130, R3.reuse ;  /* 0x0000000382827220 */ /* 0x080fe20000410000 */
[----:B------:R-:W-:Y:S01]  /*b1d0*/  FMUL.FTZ R131, R131, R3 ;  /* 0x0000000383837220 */ /* 0x000fe20000410000 */
[----:B------:R-:W-:Y:S01]  /*b1e0*/  MOV R15, R211 ;  /* 0x000000d3000f7202 */ /* 0x000fe20000000f00 */
[----:B------:R-:W-:-:S02]  /*b1f0*/  FFMA.FTZ R0, R252, R0, R184 ;  /* 0x00000000fc007223 */ /* 0x000fc400000100b8 */
[----:B------:R-:W-:Y:S07]  /*b200*/  HMMA.16816.F32.BF16 R248, R4, R42, R124 ;  /* 0x0000002a04f8723c */ /* 0x000fee000004187c */
[----:B------:R-:W-:Y:S02]  /*b210*/  F2FP.BF16.F32.PACK_AB R4, R201, R202 ;  /* 0x000000cac904723e */ /* 0x000fe400000010ff */
[----:B------:R-:W-:Y:S02]  /*b220*/  F2FP.BF16.F32.PACK_AB R5, R196, R197 ;  /* 0x000000c5c405723e */ /* 0x000fe400000010ff */
[----:B------:R-:W-:-:S02]  /*b230*/  F2FP.BF16.F32.PACK_AB R6, R203, R200 ;  /* 0x000000c8cb06723e */ /* 0x000fc400000010ff */
[----:B------:R-:W-:Y:S02]  /*b240*/  F2FP.BF16.F32.PACK_AB R7, R199, R198 ;  /* 0x000000c6c707723e */ /* 0x000fe400000010ff */
[----:B------:R-:W-:Y:S01]  /*b250*/  MOV R125, R14 ;  /* 0x0000000e007d7202 */ /* 0x000fe20000000f00 */
[----:B------:R-:W-:Y:S01]  /*b260*/  FFMA.FTZ R14, R138, UR17, -R10 ;  /* 0x000000118a0e7c23 */ /* 0x000fe2000801080a */
[----:B------:R-:W-:Y:S02]  /*b270*/  MOV R127, R247 ;  /* 0x000000f7007f7202 */ /* 0x000fe40000000f00 */
[----:B------:R-:W-:Y:S01]  /*b280*/  MOV R126, R193 ;  /* 0x000000c1007e7202 */ /* 0x000fe20000000f00 */
[----:B------:R-:W-:Y:S01]  /*b290*/  HMMA.16816.F32.BF16 R36, R4, R32, R36 ;  /* 0x000000200424723c */ /* 0x000fe20000041824 */
[----:B------:R1:W-:Y:S01]  /*b2a0*/  MUFU.EX2 R33, R13 ;  /* 0x0000000d00217308 */ /* 0x0003e20000000800 */
[----:B------:R-:W-:Y:S02]  /*b2b0*/  MOV R132, R127 ;  /* 0x0000007f00847202 */ /* 0x000fe40000000f00 */
[----:B------:R-:W-:-:S02]  /*b2c0*/  MOV R127, R192 ;  /* 0x000000c0007f7202 */ /* 0x000fc40000000f00 */
[C---:B------:R-:W-:Y:S01]  /*b2d0*/  HMMA.16816.F32.BF16 R236, R4.reuse, R22, R172 ;  /* 0x0000001604ec723c */ /* 0x040fe200000418ac */
[----:B------:R-:W-:Y:S01]  /*b2e0*/  FFMA.FTZ R8, R132, R8, R202 ;  /* 0x0000000884087223 */ /* 0x000fe200000100ca */
[----:B------:R-:W-:Y:S01]  /*b2f0*/  LDSM.16.MT88.4 R172, [R215+0xa800] ;  /* 0x00a80000d7ac783b */ /* 0x000fe20000004200 */
[----:B------:R-:W-:Y:S03]  /*b300*/  MUFU.EX2 R23, R14 ;  /* 0x0000000e00177308 */ /* 0x000fe60000000800 */
[----:B------:R-:W-:Y:S01]  /*b310*/  HMMA.16816.F32.BF16 R208, R4, R34, R48 ;  /* 0x0000002204d0723c */ /* 0x000fe20000041830 */
[----:B------:R-:W-:Y:S01]  /*b320*/  LDSM.16.MT88.4 R48, [R218+0xa800] ;  /* 0x00a80000da30783b */ /* 0x000fe20000004200 */
[--C-:B-1----:R-:W-:Y:S01]  /*b330*/  FFMA.FTZ R13, R139, UR17, -R10.reuse ;  /* 0x000000118b0d7c23 */ /* 0x102fe2000801080a */
[----:B------:R-:W-:-:S04]  /*b340*/  FFMA.FTZ R10, R181, UR17, -R10 ;  /* 0x00000011b50a7c23 */ /* 0x000fc8000801080a */
[----:B------:R-:W-:Y:S01]  /*b350*/  MOV R34, R195 ;  /* 0x000000c300227202 */ /* 0x000fe20000000f00 */
[C---:B------:R-:W-:Y:S01]  /*b360*/  HMMA.16816.F32.BF16 R52, R4.reuse, R140, R52 ;  /* 0x0000008c0434723c */ /* 0x040fe20000041834 */
[----:B------:R-:W-:Y:S01]  /*b370*/  MOV R35, R194 ;  /* 0x000000c200237202 */ /* 0x000fe20000000f00 */
[----:B------:R1:W2:Y:S01]  /*b380*/  MUFU.EX2 R22, R10 ;  /* 0x0000000a00167308 */ /* 0x0002a20000000800 */
[----:B------:R-:W-:Y:S01]  /*b390*/  MOV R181, R126 ;  /* 0x0000007e00b57202 */ /* 0x000fe20000000f00 */
[----:B------:R-:W-:Y:S02]  /*b3a0*/  FFMA.FTZ R3, R34, R3, R197 ;  /* 0x0000000322037223 */ /* 0x000fe400000100c5 */
[C---:B------:R-:W-:Y:S01]  /*b3b0*/  HMMA.16816.F32.BF16 R192, R4.reuse, R142, R64 ;  /* 0x0000008e04c0723c */ /* 0x040fe20000041840 */
[----:B------:R-:W-:Y:S01]  /*b3c0*/  FFMA.FTZ R2, R35, R2, R189 ;  /* 0x0000000223027223 */ /* 0x000fe200000100bd */
[----:B------:R-:W-:Y:S02]  /*b3d0*/  LDSM.16.MT88.4 R64, [R217+0xa800] ;  /* 0x00a80000d940783b */ /* 0x000fe40000004200 */
[----:B------:R3:W4:Y:S02]  /*b3e0*/  MUFU.EX2 R32, R13 ;  /* 0x0000000d00207308 */ /* 0x0007240000000800 */
[C---:B------:R-:W-:Y:S06]  /*b3f0*/  HMMA.16816.F32.BF16 R68, R4.reuse, R176, R68 ;  /* 0x000000b00444723c */ /* 0x040fec0000041844 */
[----:B------:R-:W-:Y:S01]  /*b400*/  HMMA.16816.F32.BF16 R84, R4, R24, R84 ;  /* 0x000000180454723c */ /* 0x000fe20000041854 */
[----:B-1----:R-:W-:Y:S01]  /*b410*/  FFMA.FTZ R10, R180, UR17, -R9 ;  /* 0x00000011b40a7c23 */ /* 0x002fe20008010809 */
[----:B------:R-:W-:-:S02]  /*b420*/  MOV R180, R125 ;  /* 0x0000007d00b47202 */ /* 0x000fc40000000f00 */
[----:B--2---:R-:W-:Y:S02]  /*b430*/  F2FP.BF16.F32.PACK_AB R126, R22, R23 ;  /* 0x00000017167e723e */ /* 0x004fe400000010ff */
[----:B------:R-:W-:Y:S01]  /*b440*/  HMMA.16816.F32.BF16 R140, R4, R26, R96 ;  /* 0x0000001a048c723c */ /* 0x000fe20000041860 */
[----:B------:R-:W-:Y:S01]  /*b450*/  LDSM.16.MT88.4 R96, [R215+0xb800] ;  /* 0x00b80000d760783b */ /* 0x000fe20000004200 */
[----:B---3--:R-:W-:Y:S01]  /*b460*/  FFMA.FTZ R13, R133, UR17, -R9 ;  /* 0x00000011850d7c23 */ /* 0x008fe20008010809 */
[----:B----4-:R-:W-:-:S03]  /*b470*/  F2FP.BF16.F32.PACK_AB R124, R32, R33 ;  /* 0x00000021207c723e */ /* 0x010fc600000010ff */
[C---:B------:R-:W-:Y:S06]  /*b480*/  HMMA.16816.F32.BF16 R100, R4.reuse, R28, R100 ;  /* 0x0000001c0464723c */ /* 0x040fec0000041864 */
[C---:B------:R-:W-:Y:S06]  /*b490*/  HMMA.16816.F32.BF16 R148, R4.reuse, R16, R148 ;  /* 0x000000100494723c */ /* 0x040fec0000041894 */
[C---:B------:R-:W-:Y:S01]  /*b4a0*/  HMMA.16816.F32.BF16 R244, R4.reuse, R18, R156 ;  /* 0x0000001204f4723c */ /* 0x040fe2000004189c */
[----:B------:R1:W-:Y:S01]  /*b4b0*/  MUFU.EX2 R19, R10 ;  /* 0x0000000a00137308 */ /* 0x0003e20000000800 */
[----:B------:R-:W2:Y:S04]  /*b4c0*/  LDSM.16.MT88.4 R156, [R213+0xa800] ;  /* 0x00a80000d59c783b */ /* 0x000ea80000004200 */
[C---:B------:R-:W-:Y:S03]  /*b4d0*/  HMMA.16816.F32.BF16 R164, R4.reuse, R20, R164 ;  /* 0x0000001404a4723c */ /* 0x040fe600000418a4 */
[----:B------:R-:W3:Y:S03]  /*b4e0*/  MUFU.EX2 R21, R13 ;  /* 0x0000000d00157308 */ /* 0x000ee60000000800 */
[C---:B------:R-:W-:Y:S01]  /*b4f0*/  HMMA.16816.F32.BF16 R176, R4.reuse, R178, R80 ;  /* 0x000000b204b0723c */ /* 0x040fe20000041850 */
[----:B------:R-:W4:Y:S05]  /*b500*/  LDSM.16.MT88.4 R80, [R213+0xb800] ;  /* 0x00b80000d550783b */ /* 0x000f2a0000004200 */
[C---:B------:R-:W-:Y:S01]  /*b510*/  HMMA.16816.F32.BF16 R28, R4.reuse, R30, R112 ;  /* 0x0000001e041c723c */ /* 0x040fe20000041870 */
[--C-:B-1----:R-:W-:Y:S01]  /*b520*/  FFMA.FTZ R10, R182, UR17, -R9.reuse ;  /* 0x00000011b60a7c23 */ /* 0x102fe20008010809 */
[----:B------:R-:W-:Y:S01]  /*b530*/  FFMA.FTZ R9, R183, UR17, -R9 ;  /* 0x00000011b7097c23 */ /* 0x000fe20008010809 */
[----:B------:R-:W-:Y:S01]  /*b540*/  MOV R183, R15 ;  /* 0x0000000f00b77202 */ /* 0x000fe20000000f00 */
[----:B------:R-:W-:Y:S01]  /*b550*/  LDSM.16.MT88.4 R112, [R218+0xb800] ;  /* 0x00b80000da70783b */ /* 0x000fe20000004200 */
[----:B------:R-:W-:Y:S01]  /*b560*/  MUFU.EX2 R20, R10 ;  /* 0x0000000a00147308 */ /* 0x000fe20000000800 */
[----:B------:R-:W-:Y:S01]  /*b570*/  HMMA.16816.F32.BF16 R116, R4, R40, R116 ;  /* 0x000000280474723c */ /* 0x000fe20000041874 */
[----:B------:R-:W-:-:S02]  /*b580*/  MOV R182, R127 ;  /* 0x0000007f00b67202 */ /* 0x000fc40000000f00 */
[----:B---3--:R-:W-:-:S03]  /*b590*/  F2FP.BF16.F32.PACK_AB R125, R19, R21 ;  /* 0x00000015137d723e */ /* 0x008fc600000010ff */
[----:B------:R-:W-:Y:S01]  /*b5a0*/  HMMA.16816.F32.BF16 R24, R4, R42, R128 ;  /* 0x0000002a0418723c */ /* 0x000fe20000041880 */
[----:B------:R1:W3:Y:S06]  /*b5b0*/  MUFU.EX2 R18, R9 ;  /* 0x0000000900127308 */ /* 0x0002ec0000000800 */
[----:B------:R-:W-:Y:S01]  /*b5c0*/  FFMA.FTZ R4, R206, UR17, -R12 ;  /* 0x00000011ce047c23 */ /* 0x000fe2000801080c */
[----:B------:R-:W-:-:S03]  /*b5d0*/  FFMA.FTZ R5, R240, UR17, -R11 ;  /* 0x00000011f0057c23 */ /* 0x000fc6000801080b */
[----:B------:R5:W-:Y:S01]  /*b5e0*/  MUFU.EX2 R16, R4 ;  /* 0x0000000400107308 */ /* 0x000be20000000800 */
[----:B-1----:R-:W-:-:S07]  /*b5f0*/  FFMA.FTZ R9, R204, UR17, -R12 ;  /* 0x00000011cc097c23 */ /* 0x002fce000801080c */
[----:B------:R-:W-:Y:S01]  /*b600*/  MUFU.EX2 R7, R5 ;  /* 0x0000000500077308 */ /* 0x000fe20000000800 */
[----:B---3--:R-:W-:-:S07]  /*b610*/  F2FP.BF16.F32.PACK_AB R127, R18, R20 ;  /* 0x00000014127f723e */ /* 0x008fce00000010ff */
[----:B------:R-:W1:Y:S01]  /*b620*/  MUFU.EX2 R17, R9 ;  /* 0x0000000900117308 */ /* 0x000e620000000800 */
[----:B-----5:R-:W-:Y:S01]  /*b630*/  FFMA.FTZ R4, R205, UR17, -R12 ;  /* 0x00000011cd047c23 */ /* 0x020fe2000801080c */
[C---:B--2---:R-:W-:Y:S06]  /*b640*/  HMMA.16816.F32.BF16 R144, R124.reuse, R156, R144 ;  /* 0x0000009c7c90723c */ /* 0x044fec0000041890 */
[----:B------:R2:W-:Y:S01]  /*b650*/  MUFU.EX2 R10, R4 ;  /* 0x00000004000a7308 */ /* 0x0005e20000000800 */
[C---:B------:R-:W-:Y:S06]  /*b660*/  HMMA.16816.F32.BF16 R152, R124.reuse, R158, R152 ;  /* 0x0000009e7c98723c */ /* 0x040fec0000041898 */
[----:B------:R-:W-:Y:S01]  /*b670*/  HMMA.16816.F32.BF16 R160, R124, R172, R160 ;  /* 0x000000ac7ca0723c */ /* 0x000fe200000418a0 */
[----:B-1----:R-:W-:-:S05]  /*b680*/  F2FP.BF16.F32.PACK_AB R128, R16, R17 ;  /* 0x000000111080723e */ /* 0x002fca00000010ff */
[C---:B------:R-:W-:Y:S01]  /*b690*/  HMMA.16816.F32.BF16 R168, R124.reuse, R174, R168 ;  /* 0x000000ae7ca8723c */ /* 0x040fe200000418a8 */
[----:B--2---:R-:W-:Y:S02]  /*b6a0*/  FFMA.FTZ R4, R207, UR17, -R12 ;  /* 0x00000011cf047c23 */ /* 0x004fe4000801080c */
[----:B------:R-:W1:Y:S03]  /*b6b0*/  LDSM.16.MT88.4 R12, [R217+0xb800] ;  /* 0x00b80000d90c783b */ /* 0x000e660000004200 */
[C---:B------:R-:W-:Y:S01]  /*b6c0*/  HMMA.16816.F32.BF16 R40, R124.reuse, R48, R180 ;  /* 0x000000307c28723c */ /* 0x040fe200000418b4 */
[----:B------:R2:W3:Y:S05]  /*b6d0*/  MUFU.EX2 R9, R4 ;  /* 0x0000000400097308 */ /* 0x0004ea0000000800 */
[C---:B------:R-:W-:Y:S06]  /*b6e0*/  HMMA.16816.F32.BF16 R44, R124.reuse, R50, R44 ;  /* 0x000000327c2c723c */ /* 0x040fec000004182c */
[----:B------:R-:W-:Y:S01]  /*b6f0*/  HMMA.16816.F32.BF16 R56, R124, R64, R56 ;  /* 0x000000407c38723c */ /* 0x000fe20000041838 */
[----:B--2---:R-:W-:Y:S01]  /*b700*/  FFMA.FTZ R4, R243, UR17, -R11 ;  /* 0x00000011f3047c23 */ /* 0x004fe2000801080b */
[----:B---3--:R-:W-:-:S04]  /*b710*/  F2FP.BF16.F32.PACK_AB R130, R9, R10 ;  /* 0x0000000a0982723e */ /* 0x008fc800000010ff */
[C---:B------:R-:W-:Y:S01]  /*b720*/  HMMA.16816.F32.BF16 R60, R124.reuse, R66, R60 ;  /* 0x000000427c3c723c */ /* 0x040fe2000004183c */
[----:B------:R2:W3:Y:S05]  /*b730*/  MUFU.EX2 R6, R4 ;  /* 0x0000000400067308 */ /* 0x0004ea0000000800 */
[C---:B----4-:R-:W-:Y:S06]  /*b740*/  HMMA.16816.F32.BF16 R72, R124.reuse, R80, R72 ;  /* 0x000000507c48723c */ /* 0x050fec0000041848 */
        /* <DEDUP_REMOVED lines=8> */
[----:B--2---:R-:W-:Y:S01]  /*b7d0*/  FFMA.FTZ R4, R242, UR17, -R11 ;  /* 0x00000011f2047c23 */ /* 0x004fe2000801080b */
[----:B------:R-:W-:Y:S01]  /*b7e0*/  FADD.FTZ R11, R196, R3 ;  /* 0x00000003c40b7221 */ /* 0x000fe20000010000 */
[----:B------:R-:W-:-:S03]  /*b7f0*/  FADD.FTZ R3, R188, R2 ;  /* 0x00000002bc037221 */ /* 0x000fc60000010000 */
[----:B------:R-:W-:Y:S01]  /*b800*/  HMMA.16816.F32.BF16 R108, R124, R114, R108 ;  /* 0x000000727c6c723c */ /* 0x000fe2000004186c */
[----:B------:R-:W1:Y:S01]  /*b810*/  MUFU.EX2 R4, R4 ;  /* 0x0000000400047308 */ /* 0x000e620000000800 */
[----:B------:R-:W-:-:S04]  /*b820*/  FADD.FTZ R3, R190, R3 ;  /* 0x00000003be037221 */ /* 0x000fc80000010000 */
[----:B------:R-:W-:Y:S01]  /*b830*/  HMMA.16816.F32.BF16 R124, R124, R14, R248 ;  /* 0x0000000e7c7c723c */ /* 0x000fe200000418f8 */
[----:B-1----:R-:W-:-:S07]  /*b840*/  F2FP.BF16.F32.PACK_AB R131, R4, R5 ;  /* 0x000000050483723e */ /* 0x002fce00000010ff */
[C---:B------:R-:W-:Y:S06]  /*b850*/  HMMA.16816.F32.BF16 R116, R128.reuse, R12, R116 ;  /* 0x0000000c8074723c */ /* 0x040fec0000041874 */
[C---:B------:R-:W-:Y:S01]  /*b860*/  HMMA.16816.F32.BF16 R148, R128.reuse, R156, R148 ;  /* 0x0000009c8094723c */ /* 0x040fe20000041894 */
[----:B------:R-:W-:Y:S01]  /*b870*/  FADD.FTZ R12, R201, R8 ;  /* 0x00000008c90c7221 */ /* 0x000fe20000010000 */
[----:B------:R-:W-:Y:S01]  /*b880*/  FADD.FTZ R8, R185, R0 ;  /* 0x00000000b9087221 */ /* 0x000fe20000010000 */
[----:B------:R-:W-:Y:S02]  /*b890*/  FADD.FTZ R0, R198, R11 ;  /* 0x0000000bc6007221 */ /* 0x000fe40000010000 */
        /* <DEDUP_REMOVED lines=23> */
[C---:B------:R-:W-:Y:S02]  /*ba10*/  HMMA.16816.F32.BF16 R164, R128.reuse, R172, R164 ;  /* 0x000000ac80a4723c */ /* 0x040fe400000418a4 */
        /* <DEDUP_REMOVED lines=219> */
.L_x_1402:
[----:B------:R-:W-:Y:S05]  /*c7d0*/  BSYNC B0 ;  /* 0x0000000000007941 */ /* 0x000fea0003800000 */
.L_x_1401:
[----:B------:R-:W0:Y:S02]  /*c7e0*/  LDGDEPBAR ;  /* 0x00000000000079af */ /* 0x000e240000000000 */
.L_x_1400:
[----:B------:R-:W3:Y:S01]  /*c7f0*/  S2R R2, SR_TID.X ;  /* 0x0000000000027919 */ /* 0x000ee20000002100 */
[----:B------:R-:W-:Y:S02]  /*c800*/  MOV R0, UR19 ;  /* 0x0000001300007c02 */ /* 0x000fe40008000f00 */
[----:B---3--:R-:W-:-:S04]  /*c810*/  SHF.L.U32 R2, R2, 0x1, RZ ;  /* 0x0000000102027819 */ /* 0x008fc800000006ff */
[----:B------:R-:W-:-:S04]  /*c820*/  LOP3.LUT R2, R2, 0x6, RZ, 0xc0, !PT ;  /* 0x0000000602027812 */ /* 0x000fc800078ec0ff */
[----:B------:R-:W-:-:S04]  /*c830*/  LEA R0, R0, R2, 0x5 ;  /* 0x0000000200007211 */ /* 0x000fc800078e28ff */
[C---:B------:R-:W-:Y:S02]  /*c840*/  ISETP.GE.AND P5, PT, R0.reuse, R235, PT ;  /* 0x000000eb0000720c */ /* 0x040fe40003fa6270 */
[C---:B------:R-:W-:Y:S02]  /*c850*/  ISETP.GE.AND P4, PT, R0.reuse, R234, PT ;  /* 0x000000ea0000720c */ /* 0x040fe40003f86270 */
[C---:B------:R-:W-:Y:S02]  /*c860*/  ISETP.LT.OR P5, PT, R0.reuse, R231, P5 ;  /* 0x000000e70000720c */ /* 0x040fe40002fa1670 */
[C---:B-1----:R-:W-:Y:S02]  /*c870*/  IADD3 R8, R0.reuse, 0x1, RZ ;  /* 0x0000000100087810 */ /* 0x042fe40007ffe0ff */
[----:B------:R-:W-:Y:S02]  /*c880*/  IADD3 R7, R0, 0x8, RZ ;  /* 0x0000000800077810 */ /* 0x000fe40007ffe0ff */
[----:B------:R-:W-:-:S02]  /*c890*/  FSEL R10, R140, -INF , !P5 ;  /* 0xff8000008c0a7808 */ /* 0x000fc40006800000 */
[----:B------:R-:W-:Y:S02]  /*c8a0*/  ISETP.LT.OR P4, PT, R0, R230, P4 ;  /* 0x000000e60000720c */ /* 0x000fe40002781670 */
[----:B------:R-:W-:Y:S02]  /*c8b0*/  ISETP.GE.AND P1, PT, R8, R234, PT ;  /* 0x000000ea0800720c */ /* 0x000fe40003f26270 */
[----:B------:R-:W-:Y:S02]  /*c8c0*/  ISETP.GE.AND P5, PT, R7, R235, PT ;  /* 0x000000eb0700720c */ /* 0x000fe40003fa6270 */
[----:B------:R-:W-:Y:S02]  /*c8d0*/  IADD3 R6, R0, 0x9, RZ ;  /* 0x0000000900067810 */ /* 0x000fe40007ffe0ff */
[----:B------:R-:W-:Y:S02]  /*c8e0*/  ISETP.LT.OR P1, PT, R8, R230, P1 ;  /* 0x000000e60800720c */ /* 0x000fe40000f21670 */
[----:B------:R-:W-:-:S02]  /*c8f0*/  FSEL R14, R142, -INF , !P4 ;  /* 0xff8000008e0e7808 */ /* 0x000fc40006000000 */
[----:B------:R-:W-:Y:S02]  /*c900*/  ISETP.LT.OR P5, PT, R7, R231, P5 ;  /* 0x000000e70700720c */ /* 0x000fe40002fa1670 */
[----:B------:R-:W-:Y:S02]  /*c910*/  ISETP.GE.AND P4, PT, R6, R235, PT ;  /* 0x000000eb0600720c */ /* 0x000fe40003f86270 */
[----:B------:R-:W-:Y:S02]  /*c920*/  FSEL R21, R143, -INF , !P1 ;  /* 0xff8000008f157808 */ /* 0x000fe40004800000 */
[----:B------:R-:W-:Y:S02]  /*c930*/  FSEL R16, R32, -INF , !P5 ;  /* 0xff80000020107808 */ /* 0x000fe40006800000 */
[-C--:B------:R-:W-:Y:S02]  /*c940*/  ISETP.GE.AND P1, PT, R7, R234.reuse, PT ;  /* 0x000000ea0700720c */ /* 0x080fe40003f26270 */
[----:B------:R-:W-:-:S02]  /*c950*/  ISETP.GE.AND P5, PT, R6, R234, PT ;  /* 0x000000ea0600720c */ /* 0x000fc40003fa6270 */
[----:B------:R-:W-:Y:S02]  /*c960*/  ISETP.LT.OR P4, PT, R6, R231, P4 ;  /* 0x000000e70600720c */ /* 0x000fe40002781670 */
[----:B--2---:R-:W-:Y:S02]  /*c970*/  IADD3 R5, R0, 0x10, RZ ;  /* 0x0000001000057810 */ /* 0x004fe40007ffe0ff */
[-C--:B------:R-:W-:Y:S02]  /*c980*/  ISETP.LT.OR P1, PT, R7, R230.reuse, P1 ;  /* 0x000000e60700720c */ /* 0x080fe40000f21670 */
[----:B------:R-:W-:Y:S02]  /*c990*/  ISETP.LT.OR P5, PT, R6, R230, P5 ;  /* 0x000000e60600720c */ /* 0x000fe40002fa1670 */
[----:B------:R-:W-:Y:S02]  /*c9a0*/  FSEL R11, R33, -INF , !P4 ;  /* 0xff800000210b7808 */ /* 0x000fe40006000000 */
[----:B------:R-:W-:-:S02]  /*c9b0*/  ISETP.GE.AND P6, PT, R8, R235, PT ;  /* 0x000000eb0800720c */ /* 0x000fc40003fc6270 */
[----:B------:R-:W-:Y:S02]  /*c9c0*/  ISETP.GE.AND P4, PT, R5, R235, PT ;  /* 0x000000eb0500720c */ /* 0x000fe40003f86270 */
[----:B------:R-:W-:Y:S02]  /*c9d0*/  IADD3 R4, R0, 0x11, RZ ;  /* 0x0000001100047810 */ /* 0x000fe40007ffe0ff */
[----:B------:R-:W-:Y:S02]  /*c9e0*/  FSEL R20, R34, -INF , !P1 ;  /* 0xff80000022147808 */ /* 0x000fe40004800000 */
[----:B------:R-:W-:Y:S02]  /*c9f0*/  FSEL R23, R35, -INF , !P5 ;  /* 0xff80000023177808 */ /* 0x000fe40006800000 */
[-C--:B------:R-:W-:Y:S01]  /*ca00*/  ISETP.LT.OR P6, PT, R8, R231.reuse, P6 ;  /* 0x000000e70800720c */ /* 0x080fe200037c1670 */
[----:B------:R-:W-:Y:S01]  /*ca10*/  LDSM.16.MT88.4 R32, [R218+0xa000] ;  /* 0x00a00000da20783b */ /* 0x000fe20000004200 */
[----:B------:R-:W-:-:S02]  /*ca20*/  ISETP.LT.OR P1, PT, R5, R231, P4 ;  /* 0x000000e70500720c */ /* 0x000fc40002721670 */
[----:B------:R-:W-:Y:S02]  /*ca30*/  ISETP.GE.AND P5, PT, R5, R234, PT ;  /* 0x000000ea0500720c */ /* 0x000fe40003fa6270 */
[----:B------:R-:W-:Y:S02]  /*ca40*/  IADD3 R3, R0, 0x18, RZ ;  /* 0x0000001800037810 */ /* 0x000fe40007ffe0ff */
[----:B------:R-:W-:Y:S02]  /*ca50*/  ISETP.GE.AND P4, PT, R4, R235, PT ;  /* 0x000000eb0400720c */ /* 0x000fe40003f86270 */
[----:B------:R-:W-:Y:S02]  /*ca60*/  FSEL R17, R141, -INF , !P6 ;  /* 0xff8000008d117808 */ /* 0x000fe40007000000 */
[----:B------:R-:W-:Y:S02]  /*ca70*/  FSEL R200, R28, -INF , !P1 ;  /* 0xff8000001cc87808 */ /* 0x000fe40004800000 */
[----:B------:R-:W-:-:S02]  /*ca80*/  ISETP.LT.OR P5, PT, R5, R230, P5 ;  /* 0x000000e60500720c */ /* 0x000fc40002fa1670 */
[C---:B------:R-:W-:Y:S02]  /*ca90*/  ISETP.GE.AND P1, PT, R4.reuse, R234, PT ;  /* 0x000000ea0400720c */ /* 0x040fe40003f26270 */
[----:B------:R-:W-:Y:S02]  /*caa0*/  ISETP.GE.AND P6, PT, R3, R235, PT ;  /* 0x000000eb0300720c */ /* 0x000fe40003fc6270 */
[----:B------:R-:W-:Y:S02]  /*cab0*/  ISETP.LT.OR P4, PT, R4, R231, P4 ;  /* 0x000000e70400720c */ /* 0x000fe40002781670 */
[----:B------:R-:W-:Y:S02]  /*cac0*/  FMNMX.FTZ R9, R136, R10, !PT ;  /* 0x0000000a88097209 */ /* 0x000fe40007810000 */
[----:B------:R-:W-:Y:S02]  /*cad0*/  IADD3 R2, R0, 0x19, RZ ;  /* 0x0000001900027810 */ /* 0x000fe40007ffe0ff */
[----:B------:R-:W-:-:S02]  /*cae0*/  FSEL R240, R30, -INF , !P5 ;  /* 0xff8000001ef07808 */ /* 0x000fc40006800000 */
[----:B------:R-:W-:Y:S02]  /*caf0*/  ISETP.LT.OR P1, PT, R4, R230, P1 ;  /* 0x000000e60400720c */ /* 0x000fe40000f21670 */
[----:B------:R-:W-:Y:S02]  /*cb00*/  ISETP.LT.OR P5, PT, R3, R231, P6 ;  /* 0x000000e70300720c */ /* 0x000fe400037a1670 */
[----:B------:R-:W-:Y:S02]  /*cb10*/  FSEL R202, R29, -INF , !P4 ;  /* 0xff8000001dca7808 */ /* 0x000fe40006000000 */
[----:B------:R-:W-:Y:S02]  /*cb20*/  FMNMX.FTZ R9, R17, R9, !PT ;  /* 0x0000000911097209 */ /* 0x000fe40007810000 */
[----:B------:R-:W-:Y:S02]  /*cb30*/  ISETP.GE.AND P4, PT, R2, R235, PT ;  /* 0x000000eb0200720c */ /* 0x000fe40003f86270 */
[----:B------:R-:W-:-:S02]  /*cb40*/  FSEL R243, R31, -INF , !P1 ;  /* 0xff8000001ff37808 */ /* 0x000fc40004800000 */
[----:B------:R-:W-:Y:S01]  /*cb50*/  FSEL R201, R24, -INF , !P5 ;  /* 0xff80000018c97808 */ /* 0x000fe20006800000 */
[----:B------:R-:W-:Y:S01]  /*cb60*/  LDSM.16.MT88.4 R28, [R218+0xb000] ;  /* 0x00b00000da1c783b */ /* 0x000fe20000004200 */
[C---:B------:R-:W-:Y:S02]  /*cb70*/  ISETP.GE.AND P1, PT, R0.reuse, R233, PT ;  /* 0x000000e90000720c */ /* 0x040fe40003f26270 */
[----:B------:R-:W-:Y:S02]  /*cb80*/  ISETP.GE.AND P5, PT, R0, R232, PT ;  /* 0x000000e80000720c */ /* 0x000fe40003fa6270 */
[----:B------:R-:W-:Y:S02]  /*cb90*/  FMNMX.FTZ R9, R16, R9, !PT ;  /* 0x0000000910097209 */ /* 0x000fe40007810000 */
[----:B------:R-:W-:Y:S02]  /*cba0*/  ISETP.LT.OR P4, PT, R2, R231, P4 ;  /* 0x000000e70200720c */ /* 0x000fe40002781670 */
[----:B------:R-:W-:-:S02]  /*cbb0*/  ISETP.LT.OR P1, PT, R0, R229, P1 ;  /* 0x000000e50000720c */ /* 0x000fc40000f21670 */
        /* <DEDUP_REMOVED lines=9> */
[----:B------:R-:W-:Y:S02]  /*cc50*/  FSEL R242, R27, -INF , !P4 ;  /* 0xff8000001bf27808 */ /* 0x000fe40006000000 */
[----:B------:R-:W-:Y:S02]  /*cc60*/  ISETP.GE.AND P4, PT, R8, R233, PT ;  /* 0x000000e90800720c */ /* 0x000fe40003f86270 */
[----:B------:R-:W-:-:S02]  /*cc70*/  FMNMX.FTZ R0, R201, R0, !PT ;  /* 0x00000000c9007209 */ /* 0x000fc40007810000 */
[----:B------:R-:W-:Y:S02]  /*cc80*/  FSEL R241, R26, -INF , !P6 ;  /* 0xff8000001af17808 */ /* 0x000fe40007000000 */
[----:B------:R-:W-:Y:S02]  /*cc90*/  ISETP.GE.AND P6, PT, R7, R233, PT ;  /* 0x000000e90700720c */ /* 0x000fe40003fc6270 */
[-C--:B------:R-:W-:Y:S02]  /*cca0*/  ISETP.LT.OR P4, PT, R8, R229.reuse, P4 ;  /* 0x000000e50800720c */ /* 0x080fe40002781670 */
[----:B------:R-:W-:Y:S02]  /*ccb0*/  FMNMX.FTZ R9, R135, R14, !PT ;  /* 0x0000000e87097209 */ /* 0x000fe40007810000 */
[----:B------:R-:W-:Y:S02]  /*ccc0*/  FMNMX.FTZ R0, R203, R0, !PT ;  /* 0x00000000cb007209 */ /* 0x000fe40007810000 */
[----:B------:R-:W-:-:S02]  /*ccd0*/  ISETP.LT.OR P6, PT, R7, R229, P6 ;  /* 0x000000e50700720c */ /* 0x000fc400037c1670 */
[----:B------:R-:W-:Y:S01]  /*cce0*/  FSEL R19, R193, -INF , !P4 ;  /* 0xff800000c1137808 */ /* 0x000fe20006000000 */
[----:B------:R-:W1:Y:S01]  /*ccf0*/  SHFL.BFLY PT, R15, R0, 0x2, 0x1f ;  /* 0x0c401f00000f7f89 */ /* 0x000e6200000e0000 */
[----:B------:R-:W-:Y:S02]  /*cd00*/  ISETP.GE.AND P4, PT, R5, R233, PT ;  /* 0x000000e90500720c */ /* 0x000fe40003f86270 */
[----:B------:R-:W-:Y:S02]  /*cd10*/  FMNMX.FTZ R9, R21, R9, !PT ;  /* 0x0000000915097209 */ /* 0x000fe40007810000 */
[----:B------:R-:W-:Y:S02]  /*cd20*/  FSEL R18, R188, -INF , !P6 ;  /* 0xff800000bc127808 */ /* 0x000fe40007000000 */
[----:B------:R-:W-:Y:S02]  /*cd30*/  ISETP.GE.AND P6, PT, R4, R233, PT ;  /* 0x000000e90400720c */ /* 0x000fe40003fc6270 */
[----:B------:R-:W-:-:S02]  /*cd40*/  ISETP.LT.OR P4, PT, R5, R229, P4 ;  /* 0x000000e50500720c */ /* 0x000fc40002781670 */
[----:B------:R-:W-:Y:S02]  /*cd50*/  FMNMX.FTZ R9, R20, R9, !PT ;  /* 0x0000000914097209 */ /* 0x000fe40007810000 */
[----:B------:R-:W-:Y:S02]  /*cd60*/  FSEL R13, R192, -INF , !P1 ;  /* 0xff800000c00d7808 */ /* 0x000fe40004800000 */
[----:B------:R-:W-:Y:S02]  /*cd70*/  ISETP.GE.AND P1, PT, R6, R233, PT ;  /* 0x000000e90600720c */ /* 0x000fe40003f26270 */
[----:B------:R-:W-:Y:S02]  /*cd80*/  ISETP.LT.OR P6, PT, R4, R229, P6 ;  /* 0x000000e50400720c */ /* 0x000fe400037c1670 */
[----:B------:R-:W-:Y:S02]  /*cd90*/  FSEL R140, R184, -INF , !P4 ;  /* 0xff800000b88c7808 */ /* 0x000fe40006000000 */
[----:B------:R-:W-:-:S02]  /*cda0*/  FMNMX.FTZ R9, R23, R9, !PT ;  /* 0x0000000917097209 */ /* 0x000fc40007810000 */
[----:B------:R-:W-:Y:S02]  /*cdb0*/  ISETP.GE.AND P4, PT, R8, R232, PT ;  /* 0x000000e80800720c */ /* 0x000fe40003f86270 */
[----:B------:R-:W-:Y:S02]  /*cdc0*/  ISETP.LT.OR P1, PT, R6, R229, P1 ;  /* 0x000000e50600720c */ /* 0x000fe40000f21670 */
[----:B------:R-:W-:Y:S02]  /*cdd0*/  FSEL R143, R185, -INF , !P6 ;  /* 0xff800000b98f7808 */ /* 0x000fe40007000000 */
[----:B------:R-:W-:Y:S02]  /*cde0*/  FMNMX.FTZ R9, R240, R9, !PT ;  /* 0x00000009f0097209 */ /* 0x000fe40007810000 */
[----:B------:R-:W-:Y:S02]  /*cdf0*/  ISETP.GE.AND P6, PT, R2, R233, PT ;  /* 0x000000e90200720c */ /* 0x000fe40003fc6270 */
[----:B------:R-:W-:-:S02]  /*ce00*/  ISETP.LT.OR P4, PT, R8, R228, P4 ;  /* 0x000000e40800720c */ /* 0x000fc40002781670 */
[----:B------:R-:W-:Y:S02]  /*ce10*/  FMNMX.FTZ R8, R134, R13, !PT ;  /* 0x0000000d86087209 */ /* 0x000fe40007810000 */
[----:B------:R-:W-:Y:S02]  /*ce20*/  FSEL R22, R189, -INF , !P1 ;  /* 0xff800000bd167808 */ /* 0x000fe40004800000 */
[----:B------:R-:W-:Y:S02]  /*ce30*/  ISETP.GE.AND P1, PT, R3, R233, PT ;  /* 0x000000e90300720c */ /* 0x000fe40003f26270 */
[----:B------:R-:W-:Y:S02]  /*ce40*/  FMNMX.FTZ R9, R243, R9, !PT ;  /* 0x00000009f3097209 */ /* 0x000fe40007810000 */
[----:B------:R-:W-:Y:S02]  /*ce50*/  ISETP.LT.OR P6, PT, R2, R229, P6 ;  /* 0x000000e50200720c */ /* 0x000fe400037c1670 */
[----:B------:R-:W-:-:S02]  /*ce60*/  FMNMX.FTZ R8, R19, R8, !PT ;  /* 0x0000000813087209 */ /* 0x000fc40007810000 */
[----:B------:R-:W-:Y:S02]  /*ce70*/  ISETP.LT.OR P1, PT, R3, R229, P1 ;  /* 0x000000e50300720c */ /* 0x000fe40000f21670 */
[----:B------:R-:W-:Y:S02]  /*ce80*/  FMNMX.FTZ R9, R241, R9, !PT ;  /* 0x00000009f1097209 */ /* 0x000fe40007810000 */
[----:B------:R-:W-:Y:S02]  /*ce90*/  FSEL R177, R177, -INF , !P6 ;  /* 0xff800000b1b17808 */ /* 0x000fe40007000000 */
[----:B------:R-:W-:Y:S02]  /*cea0*/  ISETP.GE.AND P6, PT, R6, R232, PT ;  /* 0x000000e80600720c */ /* 0x000fe40003fc6270 */
[----:B------:R-:W-:Y:S02]  /*ceb0*/  FMNMX.FTZ R12, R18, R8, !PT ;  /* 0x00000008120c7209 */ /* 0x000fe40007810000 */
[----:B------:R-:W-:-:S02]  /*cec0*/  FSEL R142, R176, -INF , !P1 ;  /* 0xff800000b08e7808 */ /* 0x000fc40004800000 */
[----:B------:R-:W-:Y:S02]  /*ced0*/  FMNMX.FTZ R9, R242, R9, !PT ;  /* 0x00000009f2097209 */ /* 0x000fe40007810000 */
[----:B------:R-:W-:Y:S02]  /*cee0*/  ISETP.GE.AND P1, PT, R7, R232, PT ;  /* 0x000000e80700720c */ /* 0x000fe40003f26270 */
[----:B-1----:R-:W-:Y:S02]  /*cef0*/  FMNMX.FTZ R8, R0, R15, !PT ;  /* 0x0000000f00087209 */ /* 0x002fe40007810000 */
[----:B------:R-:W-:Y:S02]  /*cf00*/  ISETP.LT.OR P6, PT, R6, R228, P6 ;  /* 0x000000e40600720c */ /* 0x000fe400037c1670 */
[----:B------:R-:W-:Y:S01]  /*cf10*/  FMNMX.FTZ R0, R22, R12, !PT ;  /* 0x0000000c16007209 */ /* 0x000fe20007810000 */
[----:B------:R-:W-:Y:S01]  /*cf20*/  SHFL.BFLY PT, R24, R8, 0x1, 0x1f ;  /* 0x0c201f0008187f89 */ /* 0x000fe200000e0000 */
[----:B------:R-:W-:-:S02]  /*cf30*/  FSEL R6, R194, -INF , !P5 ;  /* 0xff800000c2067808 */ /* 0x000fc40006800000 */
[----:B------:R-:W-:Y:S01]  /*cf40*/  ISETP.LT.OR P1, PT, R7, R228, P1 ;  /* 0x000000e40700720c */ /* 0x000fe20000f21670 */
[----:B------:R-:W1:Y:S01]  /*cf50*/  SHFL.BFLY PT, R12, R9, 0x2, 0x1f ;  /* 0x0c401f00090c7f89 */ /* 0x000e6200000e0000 */
[----:B------:R-:W-:Y:S02]  /*cf60*/  ISETP.GE.AND P5, PT, R5, R232, PT ;  /* 0x000000e80500720c */ /* 0x000fe40003fa6270 */
[----:B------:R-:W-:Y:S02]  /*cf70*/  FMNMX.FTZ R7, R140, R0, !PT ;  /* 0x000000008c077209 */ /* 0x000fe40007810000 */
[----:B------:R-:W-:Y:S02]  /*cf80*/  FSEL R15, R195, -INF , !P4 ;  /* 0xff800000c30f7808 */ /* 0x000fe40006000000 */
[----:B------:R-:W-:Y:S02]  /*cf90*/  FMNMX.FTZ R0, R137, R6, !PT ;  /* 0x0000000689007209 */ /* 0x000fe40007810000 */
[----:B------:R-:W-:-:S02]  /*cfa0*/  ISETP.GE.AND P4, PT, R4, R232, PT ;  /* 0x000000e80400720c */ /* 0x000fc40003f86270 */
[----:B------:R-:W-:Y:S02]  /*cfb0*/  ISETP.LT.OR P5, PT, R5, R228, P5 ;  /* 0x000000e40500720c */ /* 0x000fe40002fa1670 */
[----:B------:R-:W-:Y:S02]  /*cfc0*/  FMNMX.FTZ R5, R143, R7, !PT ;  /* 0x000000078f057209 */ /* 0x000fe40007810000 */
[----:B------:R-:W-:Y:S02]  /*cfd0*/  FSEL R7, R190, -INF , !P1 ;  /* 0xff800000be077808 */ /* 0x000fe40004800000 */
[----:B------:R-:W-:Y:S02]  /*cfe0*/  FMNMX.FTZ R0, R15, R0, !PT ;  /* 0x000000000f007209 */ /* 0x000fe40007810000 */
[----:B------:R-:W-:Y:S02]  /*cff0*/  ISETP.LT.OR P4, PT, R4, R228, P4 ;  /* 0x000000e40400720c */ /* 0x000fe40002781670 */
[----:B------:R-:W-:-:S02]  /*d000*/  FMNMX.FTZ R4, R142, R5, !PT ;  /* 0x000000058e047209 */ /* 0x000fc40007810000 */
[----:B------:R-:W-:Y:S02]  /*d010*/  ISETP.GE.AND P1, PT, R3, R232, PT ;  /* 0x000000e80300720c */ /* 0x000fe40003f26270 */
[----:B------:R-:W-:Y:S02]  /*d020*/  FSEL R5, R191, -INF , !P6 ;  /* 0xff800000bf057808 */ /* 0x000fe40007000000 */
[----:B------:R-:W-:Y:S02]  /*d030*/  FMNMX.FTZ R0, R7, R0, !PT ;  /* 0x0000000007007209 */ /* 0x000fe40007810000 */
[----:B------:R-:W-:Y:S02]  /*d040*/  ISETP.LT.OR P1, PT, R3, R228, P1 ;  /* 0x000000e40300720c */ /* 0x000fe40000f21670 */
[----:B------:R-:W-:Y:S02]  /*d050*/  FSEL R141, R186, -INF , !P5 ;  /* 0xff800000ba8d7808 */ /* 0x000fe40006800000 */
[----:B------:R-:W-:-:S02]  /*d060*/  FMNMX.FTZ R3, R5, R0, !PT ;  /* 0x0000000005037209 */ /* 0x000fc40007810000 */
[----:B------:R-:W-:Y:S02]  /*d070*/  FSEL R176, R187, -INF , !P4 ;  /* 0xff800000bbb07808 */ /* 0x000fe40006000000 */
[C---:B------:R-:W-:Y:S02]  /*d080*/  ISETP.GE.AND P4, PT, R2.reuse, R232, PT ;  /* 0x000000e80200720c */ /* 0x040fe40003f86270 */
[----:B------:R-:W-:Y:S02]  /*d090*/  FMNMX.FTZ R3, R141, R3, !PT ;  /* 0x000000038d037209 */ /* 0x000fe40007810000 */
[----:B------:R-:W-:Y:S02]  /*d0a0*/  ISETP.LT.OR P4, PT, R2, R228, P4 ;  /* 0x000000e40200720c */ /* 0x000fe40002781670 */
[----:B------:R-:W-:Y:S02]  /*d0b0*/  FSEL R178, R178, -INF , !P1 ;  /* 0xff800000b2b27808 */ /* 0x000fe40004800000 */
[----:B------:R-:W-:-:S02]  /*d0c0*/  FMNMX.FTZ R2, R176, R3, !PT ;  /* 0x00000003b0027209 */ /* 0x000fc40007810000 */
[----:B------:R-:W-:Y:S02]  /*d0d0*/  FMNMX.FTZ R4, R177, R4, !PT ;  /* 0x00000004b1047209 */ /* 0x000fe40007810000 */
[----:B-1----:R-:W-:Y:S02]  /*d0e0*/  FMNMX.FTZ R0, R9, R12, !PT ;  /* 0x0000000c09007209 */ /* 0x002fe40007810000 */
[----:B------:R-:W-:Y:S01]  /*d0f0*/  FSEL R179, R179, -INF , !P4 ;  /* 0xff800000b3b37808 */ /* 0x000fe20006000000 */
[----:B------:R-:W1:Y:S01]  /*d100*/  SHFL.BFLY PT, R25, R4, 0x2, 0x1f ;  /* 0x0c401f0004197f89 */ /* 0x000e6200000e0000 */
[----:B------:R-:W-:Y:S02]  /*d110*/  FMNMX.FTZ R2, R178, R2, !PT ;  /* 0x00000002b2027209 */ /* 0x000fe40007810000 */
[----:B------:R-:W-:Y:S02]  /*d120*/  FMNMX.FTZ R238, R8, R24, !PT ;  /* 0x0000001808ee7209 */ /* 0x000fe40007810000 */
[----:B------:R-:W2:Y:S01]  /*d130*/  SHFL.BFLY PT, R24, R0, 0x1, 0x1f ;  /* 0x0c201f0000187f89 */ /* 0x000ea200000e0000 */
[----:B------:R-:W-:-:S02]  /*d140*/  FMNMX.FTZ R2, R179, R2, !PT ;  /* 0x00000002b3027209 */ /* 0x000fc40007810000 */
[C---:B------:R-:W-:Y:S01]  /*d150*/  FMUL.FTZ R12, R238.reuse, UR17 ;  /* 0x00000011ee0c7c20 */ /* 0x040fe20008410000 */
[----:B------:R-:W-:Y:S02]  /*d160*/  FSETP.NEU.FTZ.AND P6, PT, R238, -INF , PT ;  /* 0xff800000ee00780b */ /* 0x000fe40003fdd000 */
[----:B------:R-:W-:Y:S01]  /*d170*/  SHFL.BFLY PT, R8, R2, 0x2, 0x1f ;  /* 0x0c401f0002087f89 */ /* 0x000fe200000e0000 */
[----:B------:R-:W-:Y:S02]  /*d180*/  MOV R190, R246 ;  /* 0x000000f600be7202 */ /* 0x000fe40000000f00 */
[----:B------:R-:W-:Y:S02]  /*d190*/  FSEL R12, R12, RZ, P6 ;  /* 0x000000ff0c0c7208 */ /* 0x000fe40003000000 */
[----:B------:R-:W-:-:S03]  /*d1a0*/  MOV R191, R245 ;  /* 0x000000f500bf7202 */ /* 0x000fc60000000f00 */
[--C-:B------:R-:W-:Y:S01]  /*d1b0*/  FFMA.FTZ R10, R10, UR17, -R12.reuse ;  /* 0x000000110a0a7c23 */ /* 0x100fe2000801080c */
[--C-:B------:R-:W-:Y:S01]  /*d1c0*/  FFMA.FTZ R17, R17, UR17, -R12.reuse ;  /* 0x0000001111117c23 */ /* 0x100fe2000801080c */
[--C-:B------:R-:W-:Y:S02]  /*d1d0*/  FFMA.FTZ R16, R16, UR17, -R12.reuse ;  /* 0x0000001110107c23 */ /* 0x100fe4000801080c */
[----:B------:R-:W-:Y:S01]  /*d1e0*/  MUFU.EX2 R198, R10 ;  /* 0x0000000a00c67308 */ /* 0x000fe20000000800 */
[----:B-1----:R-:W-:Y:S02]  /*d1f0*/  FMNMX.FTZ R3, R4, R25, !PT ;  /* 0x0000001904037209 */ /* 0x002fe40007810000 */
[----:B--2---:R-:W-:Y:S01]  /*d200*/  FMNMX.FTZ R239, R0, R24, !PT ;  /* 0x0000001800ef7209 */ /* 0x004fe20007810000 */
[----:B------:R-:W-:Y:S02]  /*d210*/  FFMA.FTZ R0, R11, UR17, -R12 ;  /* 0x000000110b007c23 */ /* 0x000fe4000801080c */
[----:B------:R-:W1:Y:S02]  /*d220*/  SHFL.BFLY PT, R9, R3, 0x1, 0x1f ;  /* 0x0c201f0003097f89 */ /* 0x000e6400000e0000 */
[----:B------:R-:W-:Y:S01]  /*d230*/  MUFU.EX2 R197, R17 ;  /* 0x0000001100c57308 */ /* 0x000fe20000000800 */
[C---:B------:R-:W-:Y:S01]  /*d240*/  FSETP.NEU.FTZ.AND P5, PT, R239.reuse, -INF , PT ;  /* 0xff800000ef00780b */ /* 0x040fe20003fbd000 */
[----:B------:R-:W-:Y:S01]  /*d250*/  FMUL.FTZ R4, R239, UR17 ;  /* 0x00000011ef047c20 */ /* 0x000fe20008410000 */
[----:B------:R-:W-:Y:S04]  /*d260*/  LDSM.16.MT88.4 R24, [R215+0xb000] ;  /* 0x00b00000d718783b */ /* 0x000fe80000004200 */
[----:B------:R-:W-:Y:S01]  /*d270*/  FSEL R11, R4, RZ, P5 ;  /* 0x000000ff040b7208 */ /* 0x000fe20002800000 */
[----:B------:R2:W-:Y:S04]  /*d280*/  MUFU.EX2 R199, R0 ;  /* 0x0000000000c77308 */ /* 0x0005e80000000800 */
[--C-:B------:R-:W-:Y:S01]  /*d290*/  FFMA.FTZ R21, R21, UR17, -R11.reuse ;  /* 0x0000001115157c23 */ /* 0x100fe2000801080b */
[--C-:B------:R-:W-:Y:S01]  /*d2a0*/  FFMA.FTZ R20, R20, UR17, -R11.reuse ;  /* 0x0000001114147c23 */ /* 0x100fe2000801080b */
[--C-:B------:R-:W-:Y:S01]  /*d2b0*/  FFMA.FTZ R23, R23, UR17, -R11.reuse ;  /* 0x0000001117177c23 */ /* 0x100fe2000801080b */
[----:B------:R-:W-:Y:S01]  /*d2c0*/  FFMA.FTZ R14, R14, UR17, -R11 ;  /* 0x000000110e0e7c23 */ /* 0x000fe2000801080b */
[----:B------:R-:W-:Y:S01]  /*d2d0*/  MUFU.EX2 R196, R16 ;  /* 0x0000001000c47308 */ /* 0x000fe20000000800 */
[----:B-1----:R-:W-:-:S07]  /*d2e0*/  FMNMX.FTZ R237, R3, R9, !PT ;  /* 0x0000000903ed7209 */ /* 0x002fce0007810000 */
[----:B------:R-:W-:Y:S01]  /*d2f0*/  MUFU.EX2 R192, R21 ;  /* 0x0000001500c07308 */ /* 0x000fe20000000800 */
[----:B--2---:R-:W-:Y:S02]  /*d300*/  FMNMX.FTZ R0, R2, R8, !PT ;  /* 0x0000000802007209 */ /* 0x004fe40007810000 */
[----:B------:R-:W-:Y:S01]  /*d310*/  FSEL R3, R238, RZ, P6 ;  /* 0x000000ffee037208 */ /* 0x000fe20003000000 */
[C---:B------:R-:W-:Y:S01]  /*d320*/  FMUL.FTZ R10, R237.reuse, UR17 ;  /* 0x00000011ed0a7c20 */ /* 0x040fe20008410000 */
[----:B------:R-:W-:Y:S01]  /*d330*/  FSETP.NEU.FTZ.AND P4, PT, R237, -INF , PT ;  /* 0xff800000ed00780b */ /* 0x000fe20003f9d000 */
[----:B------:R-:W1:Y:S02]  /*d340*/  SHFL.BFLY PT, R2, R0, 0x1, 0x1f ;  /* 0x0c201f0000027f89 */ /* 0x000e6400000e0000 */
[----:B------:R-:W-:Y:S01]  /*d350*/  FADD.FTZ R3, R136, -R3 ;  /* 0x8000000388037221 */ /* 0x000fe20000010000 */
[----:B------:R-:W-:Y:S01]  /*d360*/  FSEL R10, R10, RZ, P4 ;  /* 0x000000ff0a0a7208 */ /* 0x000fe20002000000 */
[----:B------:R-:W-:Y:S02]  /*d370*/  MUFU.EX2 R194, R20 ;  /* 0x0000001400c27308 */ /* 0x000fe40000000800 */
[----:B------:R-:W-:-:S02]  /*d380*/  FMUL.FTZ R9, R3, UR17 ;  /* 0x0000001103097c20 */ /* 0x000fc40008410000 */
[--C-:B------:R-:W-:Y:S01]  /*d390*/  FFMA.FTZ R13, R13, UR17, -R10.reuse ;  /* 0x000000110d0d7c23 */ /* 0x100fe2000801080a */
[--C-:B------:R-:W-:Y:S01]  /*d3a0*/  FFMA.FTZ R19, R19, UR17, -R10.reuse ;  /* 0x0000001113137c23 */ /* 0x100fe2000801080a */
[--C-:B------:R-:W-:Y:S01]  /*d3b0*/  FFMA.FTZ R18, R18, UR17, -R10.reuse ;  /* 0x0000001112127c23 */ /* 0x100fe2000801080a */
[----:B------:R-:W-:Y:S01]  /*d3c0*/  FFMA.FTZ R22, R22, UR17, -R10 ;  /* 0x0000001116167c23 */ /* 0x000fe2000801080a */
[----:B------:R2:W-:Y:S08]  /*d3d0*/  MUFU.EX2 R185, R13 ;  /* 0x0000000d00b97308 */ /* 0x0005f00000000800 */
[----:B------:R-:W3:Y:S01]  /*d3e0*/  MUFU.EX2 R184, R19 ;  /* 0x0000001300b87308 */ /* 0x000ee20000000800 */
[----:B-1----:R-:W-:-:S02]  /*d3f0*/  FMNMX.FTZ R236, R0, R2, !PT ;  /* 0x0000000200ec7209 */ /* 0x002fc40007810000 */
[----:B------:R-:W-:Y:S02]  /*d400*/  FSEL R2, R237, RZ, P4 ;  /* 0x000000ffed027208 */ /* 0x000fe40002000000 */
[C---:B------:R-:W-:Y:S01]  /*d410*/  FSETP.NEU.FTZ.AND P1, PT, R236.reuse, -INF , PT ;  /* 0xff800000ec00780b */ /* 0x040fe20003f3d000 */
[----:B------:R-:W-:Y:S02]  /*d420*/  FMUL.FTZ R0, R236, UR17 ;  /* 0x00000011ec007c20 */ /* 0x000fe40008410000 */
[----:B------:R1:W-:Y:S01]  /*d430*/  MUFU.EX2 R186, R18 ;  /* 0x0000001200ba7308 */ /* 0x0003e20000000800 */
[----:B------:R-:W-:Y:S01]  /*d440*/  FADD.FTZ R3, R134, -R2 ;  /* 0x8000000286037221 */ /* 0x000fe20000010000 */
[----:B------:R-:W-:Y:S01]  /*d450*/  FSEL R2, R236, RZ, P1 ;  /* 0x000000ffec027208 */ /* 0x000fe20000800000 */
[----:B--2---:R-:W-:Y:S01]  /*d460*/  FFMA.FTZ R13, R140, UR17, -R10 ;  /* 0x000000118c0d7c23 */ /* 0x004fe2000801080a */
[----:B------:R-:W-:Y:S01]  /*d470*/  FSEL R0, R0, RZ, P1 ;  /* 0x000000ff00007208 */ /* 0x000fe20000800000 */
[----:B------:R-:W-:-:S02]  /*d480*/  FMUL.FTZ R3, R3, UR17 ;  /* 0x0000001103037c20 */ /* 0x000fc40008410000 */
[----:B------:R-:W-:Y:S01]  /*d490*/  FADD.FTZ R2, R137, -R2 ;  /* 0x8000000289027221 */ /* 0x000fe20000010000 */
[----:B------:R-:W2:Y:S01]  /*d4a0*/  MUFU.EX2 R187, R22 ;  /* 0x0000001600bb7308 */ /* 0x000ea20000000800 */
[--C-:B------:R-:W-:Y:S01]  /*d4b0*/  FFMA.FTZ R6, R6, UR17, -R0.reuse ;  /* 0x0000001106067c23 */ /* 0x100fe20008010800 */
[--C-:B------:R-:W-:Y:S01]  /*d4c0*/  FFMA.FTZ R15, R15, UR17, -R0.reuse ;  /* 0x000000110f0f7c23 */ /* 0x100fe20008010800 */
[----:B------:R-:W-:Y:S01]  /*d4d0*/  FMUL.FTZ R2, R2, UR17 ;  /* 0x0000001102027c20 */ /* 0x000fe20008410000 */
[--C-:B------:R-:W-:Y:S01]  /*d4e0*/  FFMA.FTZ R7, R7, UR17, -R0.reuse ;  /* 0x0000001107077c23 */ /* 0x100fe20008010800 */
[----:B------:R-:W-:Y:S01]  /*d4f0*/  FFMA.FTZ R5, R5, UR17, -R0 ;  /* 0x0000001105057c23 */ /* 0x000fe20008010800 */
[----:B---3--:R-:W-:Y:S01]  /*d500*/  F2FP.BF16.F32.PACK_AB R4, R184, R185 ;  /* 0x000000b9b804723e */ /* 0x008fe200000010ff */
[----:B------:R-:W-:Y:S01]  /*d510*/  LDSM.16.MT88.4 R136, [R213+0xb000] ;  /* 0x00b00000d588783b */ /* 0x000fe20000004200 */
[----:B------:R2:W-:Y:S03]  /*d520*/  MUFU.EX2 R180, R6 ;  /* 0x0000000600b47308 */ /* 0x0005e60000000800 */
[----:B-1----:R-:W1:Y:S05]  /*d530*/  LDSM.16.MT88.4 R16, [R213+0xa000] ;  /* 0x00a00000d510783b */ /* 0x002e6a0000004200 */
[----:B------:R-:W3:Y:S08]  /*d540*/  MUFU.EX2 R181, R15 ;  /* 0x0000000f00b57308 */ /* 0x000ef00000000800 */
[----:B------:R-:W-:Y:S01]  /*d550*/  MUFU.EX2 R183, R7 ;  /* 0x0000000700b77308 */ /* 0x000fe20000000800 */
[----:B--2---:R-:W-:-:S07]  /*d560*/  F2FP.BF16.F32.PACK_AB R6, R187, R186 ;  /* 0x000000babb06723e */ /* 0x004fce00000010ff */
[----:B------:R3:W2:Y:S08]  /*d570*/  MUFU.EX2 R182, R5 ;  /* 0x0000000500b67308 */ /* 0x0006b00000000800 */
[----:B------:R-:W4:Y:S08]  /*d580*/  MUFU.EX2 R8, R3 ;  /* 0x0000000300087308 */ /* 0x000f300000000800 */
[----:B------:R-:W5:Y:S01]  /*d590*/  MUFU.EX2 R2, R2 ;  /* 0x0000000200027308 */ /* 0x000f620000000800 */
[----:B---3--:R-:W-:-:S02]  /*d5a0*/  F2FP.BF16.F32.PACK_AB R5, R181, R180 ;  /* 0x000000b4b505723e */ /* 0x008fc400000010ff */
[----:B--2---:R-:W-:-:S05]  /*d5b0*/  F2FP.BF16.F32.PACK_AB R7, R182, R183 ;  /* 0x000000b7b607723e */ /* 0x004fca00000010ff */
[----:B------:R2:W-:Y:S01]  /*d5c0*/  MUFU.EX2 R195, R23 ;  /* 0x0000001700c37308 */ /* 0x0005e20000000800 */
[-C--:B----4-:R-:W-:Y:S01]  /*d5d0*/  FMUL.FTZ R40, R40, R8.reuse ;  /* 0x0000000828287220 */ /* 0x090fe20000410000 */
[-C--:B------:R-:W-:Y:S01]  /*d5e0*/  FMUL.FTZ R41, R41, R8.reuse ;  /* 0x0000000829297220 */ /* 0x080fe20000410000 */
[----:B------:R-:W-:Y:S01]  /*d5f0*/  FSEL R3, R239, RZ, P5 ;  /* 0x000000ffef037208 */ /* 0x000fe20002800000 */
[-C--:B------:R-:W-:Y:S01]  /*d600*/  FMUL.FTZ R144, R144, R8.reuse ;  /* 0x0000000890907220 */ /* 0x080fe20000410000 */
[-C--:B------:R-:W-:Y:S01]  /*d610*/  FMUL.FTZ R145, R145, R8.reuse ;  /* 0x0000000891917220 */ /* 0x080fe20000410000 */
[-C--:B------:R-:W-:Y:S01]  /*d620*/  FMUL.FTZ R152, R152, R8.reuse ;  /* 0x0000000898987220 */ /* 0x080fe20000410000 */
[----:B------:R-:W-:Y:S01]  /*d630*/  FMUL.FTZ R153, R153, R8 ;  /* 0x0000000899997220 */ /* 0x000fe20000410000 */
[----:B------:R-:W-:Y:S01]  /*d640*/  FADD.FTZ R3, R135, -R3 ;  /* 0x8000000387037221 */ /* 0x000fe20000010000 */
[-C--:B-----5:R-:W-:Y:S01]  /*d650*/  FMUL.FTZ R42, R42, R2.reuse ;  /* 0x000000022a2a7220 */ /* 0x0a0fe20000410000 */
[-C--:B------:R-:W-:Y:S01]  /*d660*/  FMUL.FTZ R43, R43, R2.reuse ;  /* 0x000000022b2b7220 */ /* 0x080fe20000410000 */
[----:B------:R-:W-:Y:S01]  /*d670*/  LDSM.16.MT88.4 R132, [R217+0xa000] ;  /* 0x00a00000d984783b */ /* 0x000fe20000004200 */
[----:B------:R-:W-:Y:S01]  /*d680*/  FMUL.FTZ R3, R3, UR17 ;  /* 0x0000001103037c20 */ /* 0x000fe20008410000 */
[----:B------:R-:W-:Y:S01]  /*d690*/  MUFU.EX2 R193, R14 ;  /* 0x0000000e00c17308 */ /* 0x000fe20000000800 */
[-C--:B------:R-:W-:Y:S01]  /*d6a0*/  FMUL.FTZ R146, R146, R2.reuse ;  /* 0x0000000292927220 */ /* 0x080fe20000410000 */
[----:B------:R-:W-:Y:S01]  /*d6b0*/  FMUL.FTZ R147, R147, R2 ;  /* 0x0000000293937220 */ /* 0x000fe20000410000 */
[-C--:B------:R-:W-:Y:S01]  /*d6c0*/  FMUL.FTZ R160, R160, R8.reuse ;  /* 0x00000008a0a07220 */ /* 0x080fe20000410000 */
[C---:B------:R-:W-:Y:S01]  /*d6d0*/  HMMA.16816.F32.BF16 R204, R4.reuse, R32, R40 ;  /* 0x0000002004cc723c */ /* 0x040fe20000041828 */
[----:B--2---:R-:W2:Y:S01]  /*d6e0*/  LDSM.16.MT88.4 R20, [R215+0xa000] ;  /* 0x00a00000d714783b */ /* 0x004ea20000004200 */
[-C--:B------:R-:W-:Y:S01]  /*d6f0*/  FMUL.FTZ R161, R161, R8.reuse ;  /* 0x00000008a1a17220 */ /* 0x080fe20000410000 */
[-C--:B------:R-:W-:Y:S01]  /*d700*/  FMUL.FTZ R168, R168, R8.reuse ;  /* 0x00000008a8a87220 */ /* 0x080fe20000410000 */
[----:B------:R-:W3:Y:S01]  /*d710*/  MUFU.EX2 R9, R9 ;  /* 0x0000000900097308 */ /* 0x000ee20000000800 */
[----:B------:R-:W4:Y:S01]  /*d720*/  LDSM.16.MT88.4 R40, [R217+0xb000] ;  /* 0x00b00000d928783b */ /* 0x000f220000004200 */
[----:B------:R-:W-:Y:S01]  /*d730*/  FMUL.FTZ R169, R169, R8 ;  /* 0x00000008a9a97220 */ /* 0x000fe20000410000 */
[-C--:B------:R-:W-:Y:S01]  /*d740*/  FMUL.FTZ R154, R154, R2.reuse ;  /* 0x000000029a9a7220 */ /* 0x080fe20000410000 */
[----:B------:R-:W-:Y:S01]  /*d750*/  FMUL.FTZ R155, R155, R2 ;  /* 0x000000029b9b7220 */ /* 0x000fe20000410000 */
[----:B------:R-:W-:Y:S01]  /*d760*/  FMUL.FTZ R44, R44, R8 ;  /* 0x000000082c2c7220 */ /* 0x000fe20000410000 */
[-C--:B------:R-:W-:Y:S01]  /*d770*/  FMUL.FTZ R162, R162, R2.reuse ;  /* 0x00000002a2a27220 */ /* 0x080fe20000410000 */
[----:B------:R-:W-:Y:S01]  /*d780*/  FMUL.FTZ R163, R163, R2 ;  /* 0x00000002a3a37220 */ /* 0x000fe20000410000 */
[----:B------:R-:W5:Y:S01]  /*d790*/  MUFU.EX2 R3, R3 ;  /* 0x0000000300037308 */ /* 0x000f620000000800 */
        /* <DEDUP_REMOVED lines=48> */
[-C--:B-----5:R-:W-:Y:S01]  /*daa0*/  FMUL.FTZ R38, R38, R3.reuse ;  /* 0x0000000326267220 */ /* 0x0a0fe20000410000 */
[----:B------:R-:W-:Y:S01]  /*dab0*/  FMUL.FTZ R39, R39, R3 ;  /* 0x0000000327277220 */ /* 0x000fe20000410000 */
[----:B------:R-:W-:Y:S01]  /*dac0*/  MOV R14, R204 ;  /* 0x000000cc000e7202 */ /* 0x000fe20000000f00 */
[C---:B------:R-:W-:Y:S01]  /*dad0*/  HMMA.16816.F32.BF16 R152, R4.reuse, R18, R152 ;  /* 0x000000120498723c */ /* 0x040fe20000041898 */
[-C--:B------:R-:W-:Y:S01]  /*dae0*/  FMUL.FTZ R172, R172, R9.reuse ;  /* 0x00000009acac7220 */ /* 0x080fe20000410000 */
[----:B------:R-:W-:Y:S01]  /*daf0*/  FMUL.FTZ R173, R173, R9 ;  /* 0x00000009adad7220 */ /* 0x000fe20000410000 */
[-C--:B------:R-:W-:Y:S01]  /*db00*/  FMUL.FTZ R174, R174, R3.reuse ;  /* 0x00000003aeae7220 */ /* 0x080fe20000410000 */
[----:B------:R-:W-:Y:S01]  /*db10*/  FMUL.FTZ R175, R175, R3 ;  /* 0x00000003afaf7220 */ /* 0x000fe20000410000 */
[-C--:B------:R-:W-:Y:S01]  /*db20*/  FMUL.FTZ R156, R156, R9.reuse ;  /* 0x000000099c9c7220 */ /* 0x080fe20000410000 */
[C---:B--2---:R-:W-:Y:S01]  /*db30*/  HMMA.16816.F32.BF16 R160, R4.reuse, R20, R160 ;  /* 0x0000001404a0723c */ /* 0x044fe200000418a0 */
        /* <DEDUP_REMOVED lines=46> */
[----:B------:R-:W-:Y:S01]  /*de20*/  MOV R189, R205 ;  /* 0x000000cd00bd7202 */ /* 0x000fe20000000f00 */
        /* <DEDUP_REMOVED lines=18> */
[----:B----4-:R-:W-:Y:S01]  /*df50*/  HMMA.16816.F32.BF16 R120, R4, R40, R120 ;  /* 0x000000280478723c */ /* 0x010fe20000041878 */
        /* <DEDUP_REMOVED lines=18> */
[----:B------:R-:W-:Y:S02]  /*e080*/  LDSM.16.MT88.4 R172, [R215+0xa800] ;  /* 0x00a80000d7ac783b */ /* 0x000fe40000004200 */
[----:B------:R-:W-:Y:S03]  /*e090*/  MUFU.EX2 R23, R14 ;  /* 0x0000000e00177308 */ /* 0x000fe60000000800 */
[----:B------:R-:W-:Y:S01]  /*e0a0*/  HMMA.16816.F32.BF16 R244, R4, R18, R156 ;  /* 0x0000001204f4723c */ /* 0x000fe2000004189c */
[----:B------:R-:W2:Y:S01]  /*e0b0*/  LDSM.16.MT88.4 R156, [R213+0xa800] ;  /* 0x00a80000d59c783b */ /* 0x000ea20000004200 */
[--C-:B-1----:R-:W-:Y:S01]  /*e0c0*/  FFMA.FTZ R13, R143, UR17, -R10.reuse ;  /* 0x000000118f0d7c23 */ /* 0x102fe2000801080a */
[----:B------:R-:W-:-:S03]  /*e0d0*/  FFMA.FTZ R10, R177, UR17, -R10 ;  /* 0x00000011b10a7c23 */ /* 0x000fc6000801080a */
[C---:B------:R-:W-:Y:S01]  /*e0e0*/  HMMA.16816.F32.BF16 R148, R4.reuse, R16, R148 ;  /* 0x000000100494723c */ /* 0x040fe20000041894 */
[----:B------:R-:W-:Y:S01]  /*e0f0*/  MOV R177, R126 ;  /* 0x0000007e00b17202 */ /* 0x000fe20000000f00 */
[----:B------:R1:W3:Y:S04]  /*e100*/  MUFU.EX2 R32, R13 ;  /* 0x0000000d00207308 */ /* 0x0002e80000000800 */
[C---:B------:R-:W-:Y:S04]  /*e110*/  HMMA.16816.F32.BF16 R164, R4.reuse, R20, R164 ;  /* 0x0000001404a4723c */ /* 0x040fe800000418a4 */
[----:B------:R4:W5:Y:S02]  /*e120*/  MUFU.EX2 R22, R10 ;  /* 0x0000000a00167308 */ /* 0x0009640000000800 */
[C---:B------:R-:W-:Y:S01]  /*e130*/  HMMA.16816.F32.BF16 R204, R4.reuse, R34, R48 ;  /* 0x0000002204cc723c */ /* 0x040fe20000041830 */
[----:B------:R-:W2:Y:S05]  /*e140*/  LDSM.16.MT88.4 R48, [R218+0xa800] ;  /* 0x00a80000da30783b */ /* 0x000eaa0000004200 */
[----:B------:R-:W-:Y:S01]  /*e150*/  HMMA.16816.F32.BF16 R52, R4, R132, R52 ;  /* 0x000000840434723c */ /* 0x000fe20000041834 */
[----:B-1----:R-:W-:Y:S01]  /*e160*/  FFMA.FTZ R13, R141, UR17, -R0 ;  /* 0x000000118d0d7c23 */ /* 0x002fe20008010800 */
[----:B------:R-:W-:-:S02]  /*e170*/  MOV R34, R191 ;  /* 0x000000bf00227202 */ /* 0x000fc40000000f00 */
[----:B------:R-:W-:Y:S01]  /*e180*/  MOV R35, R190 ;  /* 0x000000be00237202 */ /* 0x000fe20000000f00 */
[----:B------:R-:W-:Y:S01]  /*e190*/  MUFU.EX2 R21, R13 ;  /* 0x0000000d00157308 */ /* 0x000fe20000000800 */
[C---:B------:R-:W-:Y:S01]  /*e1a0*/  HMMA.16816.F32.BF16 R188, R4.reuse, R134, R64 ;  /* 0x0000008604bc723c */ /* 0x040fe20000041840 */
[----:B---3--:R-:W-:Y:S01]  /*e1b0*/  F2FP.BF16.F32.PACK_AB R124, R32, R33 ;  /* 0x00000021207c723e */ /* 0x008fe200000010ff */
[----:B------:R-:W1:Y:S01]  /*e1c0*/  LDSM.16.MT88.4 R64, [R217+0xa800] ;  /* 0x00a80000d940783b */ /* 0x000e620000004200 */
[----:B----4-:R-:W-:Y:S01]  /*e1d0*/  FFMA.FTZ R10, R176, UR17, -R0 ;  /* 0x00000011b00a7c23 */ /* 0x010fe20008010800 */
[----:B------:R-:W-:Y:S02]  /*e1e0*/  MOV R176, R125 ;  /* 0x0000007d00b07202 */ /* 0x000fe40000000f00 */
[----:B------:R-:W-:Y:S01]  /*e1f0*/  HMMA.16816.F32.BF16 R68, R4, R136, R68 ;  /* 0x000000880444723c */ /* 0x000fe20000041844 */
[----:B------:R3:W4:Y:S01]  /*e200*/  MUFU.EX2 R19, R10 ;  /* 0x0000000a00137308 */ /* 0x0007220000000800 */
[----:B-----5:R-:W-:-:S04]  /*e210*/  F2FP.BF16.F32.PACK_AB R126, R22, R23 ;  /* 0x00000017167e723e */ /* 0x020fc800000010ff */
[C---:B------:R-:W-:Y:S06]  /*e220*/  HMMA.16816.F32.BF16 R84, R4.reuse, R24, R84 ;  /* 0x000000180454723c */ /* 0x040fec0000041854 */
[----:B------:R-:W-:Y:S01]  /*e230*/  HMMA.16816.F32.BF16 R132, R4, R26, R96 ;  /* 0x0000001a0484723c */ /* 0x000fe20000041860 */
[----:B------:R-:W-:Y:S01]  /*e240*/  LDSM.16.MT88.4 R96, [R215+0xb800] ;  /* 0x00b80000d760783b */ /* 0x000fe20000004200 */
[--C-:B---3--:R-:W-:Y:S01]  /*e250*/  FFMA.FTZ R10, R178, UR17, -R0.reuse ;  /* 0x00000011b20a7c23 */ /* 0x108fe20008010800 */
[----:B------:R-:W-:-:S03]  /*e260*/  FFMA.FTZ R0, R179, UR17, -R0 ;  /* 0x00000011b3007c23 */ /* 0x000fc60008010800 */
[C---:B------:R-:W-:Y:S01]  /*e270*/  HMMA.16816.F32.BF16 R100, R4.reuse, R28, R100 ;  /* 0x0000001c0464723c */ /* 0x040fe20000041864 */
[----:B------:R-:W-:Y:S01]  /*e280*/  MOV R179, R15 ;  /* 0x0000000f00b37202 */ /* 0x000fe20000000f00 */
[----:B------:R-:W-:Y:S01]  /*e290*/  MUFU.EX2 R20, R10 ;  /* 0x0000000a00147308 */ /* 0x000fe20000000800 */
[----:B------:R-:W-:Y:S02]  /*e2a0*/  MOV R178, R127 ;  /* 0x0000007f00b27202 */ /* 0x000fe40000000f00 */
[----:B----4-:R-:W-:Y:S01]  /*e2b0*/  F2FP.BF16.F32.PACK_AB R125, R19, R21 ;  /* 0x00000015137d723e */ /* 0x010fe200000010ff */
[C---:B------:R-:W-:Y:S01]  /*e2c0*/  HMMA.16816.F32.BF16 R136, R4.reuse, R138, R80 ;  /* 0x0000008a0488723c */ /* 0x040fe20000041850 */
[----:B------:R-:W3:Y:S03]  /*e2d0*/  LDSM.16.MT88.4 R80, [R213+0xb800] ;  /* 0x00b80000d550783b */ /* 0x000ee60000004200 */
[----:B------:R4:W5:Y:S02]  /*e2e0*/  MUFU.EX2 R18, R0 ;  /* 0x0000000000127308 */ /* 0x0009640000000800 */
[C---:B------:R-:W-:Y:S01]  /*e2f0*/  HMMA.16816.F32.BF16 R28, R4.reuse, R30, R112 ;  /* 0x0000001e041c723c */ /* 0x040fe20000041870 */
[----:B------:R-:W3:Y:S05]  /*e300*/  LDSM.16.MT88.4 R112, [R218+0xb800] ;  /* 0x00b80000da70783b */ /* 0x000eea0000004200 */
[C---:B------:R-:W-:Y:S06]  /*e310*/  HMMA.16816.F32.BF16 R116, R4.reuse, R40, R116 ;  /* 0x000000280474723c */ /* 0x040fec0000041874 */
[----:B------:R-:W-:Y:S01]  /*e320*/  HMMA.16816.F32.BF16 R24, R4, R42, R128 ;  /* 0x0000002a0418723c */ /* 0x000fe20000041880 */
[----:B----4-:R-:W-:Y:S01]  /*e330*/  FFMA.FTZ R0, R200, UR17, -R12 ;  /* 0x00000011c8007c23 */ /* 0x010fe2000801080c */
[----:B-----5:R-:W-:-:S03]  /*e340*/  F2FP.BF16.F32.PACK_AB R127, R18, R20 ;  /* 0x00000014127f723e */ /* 0x020fc600000010ff */
[----:B------:R4:W-:Y:S02]  /*e350*/  MUFU.EX2 R17, R0 ;  /* 0x0000000000117308 */ /* 0x0009e40000000800 */
[----:B------:R-:W-:Y:S02]  /*e360*/  FFMA.FTZ R4, R240, UR17, -R11 ;  /* 0x00000011f0047c23 */ /* 0x000fe4000801080b */
[C---:B--2---:R-:W-:Y:S04]  /*e370*/  HMMA.16816.F32.BF16 R144, R124.reuse, R156, R144 ;  /* 0x0000009c7c90723c */ /* 0x044fe80000041890 */
[----:B------:R-:W-:Y:S02]  /*e380*/  MUFU.EX2 R6, R4 ;  /* 0x0000000400067308 */ /* 0x000fe40000000800 */
[C---:B------:R-:W-:Y:S06]  /*e390*/  HMMA.16816.F32.BF16 R152, R124.reuse, R158, R152 ;  /* 0x0000009e7c98723c */ /* 0x040fec0000041898 */
[----:B------:R-:W-:Y:S01]  /*e3a0*/  HMMA.16816.F32.BF16 R160, R124, R172, R160 ;  /* 0x000000ac7ca0723c */ /* 0x000fe200000418a0 */
[----:B----4-:R-:W-:-:S04]  /*e3b0*/  FFMA.FTZ R0, R202, UR17, -R12 ;  /* 0x00000011ca007c23 */ /* 0x010fc8000801080c */
[----:B------:R2:W4:Y:S01]  /*e3c0*/  MUFU.EX2 R16, R0 ;  /* 0x0000000000107308 */ /* 0x0005220000000800 */
[C---:B------:R-:W-:Y:S06]  /*e3d0*/  HMMA.16816.F32.BF16 R168, R124.reuse, R174, R168 ;  /* 0x000000ae7ca8723c */ /* 0x040fec00000418a8 */
[C---:B------:R-:W-:Y:S06]  /*e3e0*/  HMMA.16816.F32.BF16 R40, R124.reuse, R48, R176 ;  /* 0x000000307c28723c */ /* 0x040fec00000418b0 */
[----:B------:R-:W-:Y:S01]  /*e3f0*/  HMMA.16816.F32.BF16 R44, R124, R50, R44 ;  /* 0x000000327c2c723c */ /* 0x000fe2000004182c */
[----:B--2---:R-:W-:Y:S01]  /*e400*/  FFMA.FTZ R0, R201, UR17, -R12 ;  /* 0x00000011c9007c23 */ /* 0x004fe2000801080c */
[----:B----4-:R-:W-:-:S04]  /*e410*/  F2FP.BF16.F32.PACK_AB R128, R16, R17 ;  /* 0x000000111080723e */ /* 0x010fc800000010ff */
[C---:B-1----:R-:W-:Y:S01]  /*e420*/  HMMA.16816.F32.BF16 R56, R124.reuse, R64, R56 ;  /* 0x000000407c38723c */ /* 0x042fe20000041838 */
[----:B------:R1:W-:Y:S05]  /*e430*/  MUFU.EX2 R10, R0 ;  /* 0x00000000000a7308 */ /* 0x0003ea0000000800 */
[C---:B------:R-:W-:Y:S06]  /*e440*/  HMMA.16816.F32.BF16 R60, R124.reuse, R66, R60 ;  /* 0x000000427c3c723c */ /* 0x040fec000004183c */
[C---:B---3--:R-:W-:Y:S06]  /*e450*/  HMMA.16816.F32.BF16 R72, R124.reuse, R80, R72 ;  /* 0x000000507c48723c */ /* 0x048fec0000041848 */
[----:B------:R-:W-:Y:S01]  /*e460*/  HMMA.16816.F32.BF16 R76, R124, R82, R76 ;  /* 0x000000527c4c723c */ /* 0x000fe2000004184c */
[----:B-1----:R-:W-:-:S02]  /*e470*/  FFMA.FTZ R0, R203, UR17, -R12 ;  /* 0x00000011cb007c23 */ /* 0x002fc4000801080c */
[----:B------:R-:W1:Y:S02]  /*e480*/  LDSM.16.MT88.4 R12, [R217+0xb800] ;  /* 0x00b80000d90c783b */ /* 0x000e640000004200 */
[----:B------:R2:W3:Y:S01]  /*e490*/  MUFU.EX2 R7, R0 ;  /* 0x0000000000077308 */ /* 0x0004e20000000800 */
[C---:B------:R-:W-:Y:S06]  /*e4a0*/  HMMA.16816.F32.BF16 R88, R124.reuse, R96, R88 ;  /* 0x000000607c58723c */ /* 0x040fec0000041858 */
[C---:B------:R-:W-:Y:S06]  /*e4b0*/  HMMA.16816.F32.BF16 R92, R124.reuse, R98, R92 ;  /* 0x000000627c5c723c */ /* 0x040fec000004185c */
[----:B------:R-:W-:Y:S01]  /*e4c0*/  HMMA.16816.F32.BF16 R104, R124, R112, R104 ;  /* 0x000000707c68723c */ /* 0x000fe20000041868 */
[----:B--2---:R-:W-:Y:S01]  /*e4d0*/  FFMA.FTZ R0, R243, UR17, -R11 ;  /* 0x00000011f3007c23 */ /* 0x004fe2000801080b */
[----:B---3--:R-:W-:-:S04]  /*e4e0*/  F2FP.BF16.F32.PACK_AB R130, R7, R10 ;  /* 0x0000000a0782723e */ /* 0x008fc800000010ff */
[C---:B------:R-:W-:Y:S01]  /*e4f0*/  HMMA.16816.F32.BF16 R108, R124.reuse, R114, R108 ;  /* 0x000000727c6c723c */ /* 0x040fe2000004186c */
[----:B------:R2:W3:Y:S02]  /*e500*/  MUFU.EX2 R5, R0 ;  /* 0x0000000000057308 */ /* 0x0004e40000000800 */
[--C-:B--2---:R-:W-:Y:S01]  /*e510*/  FFMA.FTZ R0, R241, UR17, -R11.reuse ;  /* 0x00000011f1007c23 */ /* 0x104fe2000801080b */
[----:B---3--:R-:W-:Y:S02]  /*e520*/  F2FP.BF16.F32.PACK_AB R129, R5, R6 ;  /* 0x000000060581723e */ /* 0x008fe400000010ff */
[C---:B-1----:R-:W-:Y:S03]  /*e530*/  HMMA.16816.F32.BF16 R120, R124.reuse, R12, R120 ;  /* 0x0000000c7c78723c */ /* 0x042fe60000041878 */
[----:B------:R1:W-:Y:S03]  /*e540*/  MUFU.EX2 R4, R0 ;  /* 0x0000000000047308 */ /* 0x0003e60000000800 */
[----:B------:R-:W-:Y:S01]  /*e550*/  HMMA.16816.F32.BF16 R124, R124, R14, R248 ;  /* 0x0000000e7c7c723c */ /* 0x000fe200000418f8 */
[----:B-1----:R-:W-:Y:S01]  /*e560*/  FFMA.FTZ R0, R242, UR17, -R11 ;  /* 0x00000011f2007c23 */ /* 0x002fe2000801080b */
[----:B------:R-:W-:Y:S01]  /*e570*/  FFMA.FTZ R11, R140, R9, R198 ;  /* 0x000000098c0b7223 */ /* 0x000fe200000100c6 */
[----:B------:R-:W-:Y:S01]  /*e580*/  FFMA.FTZ R9, R34, R3, R193 ;  /* 0x0000000322097223 */ /* 0x000fe200000100c1 */
[----:B------:R-:W-:-:S03]  /*e590*/  FFMA.FTZ R3, R35, R8, R185 ;  /* 0x0000000823037223 */ /* 0x000fc600000100b9 */
[----:B------:R-:W1:Y:S01]  /*e5a0*/  MUFU.EX2 R0, R0 ;  /* 0x0000000000007308 */ /* 0x000e620000000800 */
[----:B------:R-:W-:-:S04]  /*e5b0*/  FADD.FTZ R8, R184, R3 ;  /* 0x00000003b8087221 */ /* 0x000fc80000010000 */
[----:B------:R-:W-:Y:S01]  /*e5c0*/  FADD.FTZ R8, R186, R8 ;  /* 0x00000008ba087221 */ /* 0x000fe20000010000 */
        /* <DEDUP_REMOVED lines=254> */
.L_x_1405:
[----:B------:R-:W-:Y:S05]  /*f5b0*/  BSYNC B0 ;  /* 0x0000000000007941 */ /* 0x000fea0003800000 */
.L_x_1404:
[----:B------:R-:W0:Y:S02]  /*f5c0*/  LDGDEPBAR ;  /* 0x00000000000079af */ /* 0x000e240000000000 */
.L_x_1403:
[----:B------:R-:W3:Y:S01]  /*f5d0*/  S2R R2, SR_TID.X ;  /* 0x0000000000027919 */ /* 0x000ee20000002100 */
[----:B------:R-:W-:Y:S02]  /*f5e0*/  MOV R0, UR19 ;  /* 0x0000001300007c02 */ /* 0x000fe40008000f00 */
[----:B------:R-:W-:Y:S02]  /*f5f0*/  MOV R194, R246 ;  /* 0x000000f600c27202 */ /* 0x000fe40000000f00 */
[----:B------:R-:W-:Y:S02]  /*f600*/  MOV R195, R245 ;  /* 0x000000f500c37202 */ /* 0x000fe40000000f00 */
[----:B---3--:R-:W-:-:S04]  /*f610*/  SHF.L.U32 R2, R2, 0x1, RZ ;  /* 0x0000000102027819 */ /* 0x008fc800000006ff */
[----:B------:R-:W-:-:S04]  /*f620*/  LOP3.LUT R2, R2, 0x6, RZ, 0xc0, !PT ;  /* 0x0000000602027812 */ /* 0x000fc800078ec0ff */
[----:B------:R-:W-:-:S04]  /*f630*/  LEA R0, R0, R2, 0x5 ;  /* 0x0000000200007211 */ /* 0x000fc800078e28ff */
[C---:B------:R-:W-:Y:S02]  /*f640*/  ISETP.GE.AND P5, PT, R0.reuse, R235, PT ;  /* 0x000000eb0000720c */ /* 0x040fe40003fa6270 */
[C---:B------:R-:W-:Y:S02]  /*f650*/  IADD3 R2, R0.reuse, 0x1, RZ ;  /* 0x0000000100027810 */ /* 0x040fe40007ffe0ff */
[----:B------:R-:W-:Y:S02]  /*f660*/  ISETP.LT.OR P5, PT, R0, R231, P5 ;  /* 0x000000e70000720c */ /* 0x000fe40002fa1670 */
[----:B------:R-:W-:Y:S02]  /*f670*/  ISETP.GE.AND P2, PT, R2, R235, PT ;  /* 0x000000eb0200720c */ /* 0x000fe40003f46270 */
[----:B-1----:R-:W-:Y:S02]  /*f680*/  FSEL R6, R132, -INF , !P5 ;  /* 0xff80000084067808 */ /* 0x002fe40006800000 */
[----:B------:R-:W-:-:S02]  /*f690*/  ISETP.GE.AND P6, PT, R2, R234, PT ;  /* 0x000000ea0200720c */ /* 0x000fc40003fc6270 */
[CC--:B------:R-:W-:Y:S02]  /*f6a0*/  ISETP.GE.AND P4, PT, R2.reuse, R233.reuse, PT ;  /* 0x000000e90200720c */ /* 0x0c0fe40003f86270 */
[----:B------:R-:W-:Y:S02]  /*f6b0*/  ISETP.GE.AND P0, PT, R2, R232, PT ;  /* 0x000000e80200720c */ /* 0x000fe40003f06270 */
[C---:B------:R-:W-:Y:S02]  /*f6c0*/  ISETP.GE.AND P1, PT, R0.reuse, R234, PT ;  /* 0x000000ea0000720c */ /* 0x040fe40003f26270 */
[C---:B------:R-:W-:Y:S02]  /*f6d0*/  ISETP.GE.AND P3, PT, R0.reuse, R233, PT ;  /* 0x000000e90000720c */ /* 0x040fe40003f66270 */
[----:B------:R-:W-:Y:S02]  /*f6e0*/  ISETP.GE.AND P5, PT, R0, R232, PT ;  /* 0x000000e80000720c */ /* 0x000fe40003fa6270 */
[----:B------:R-:W-:-:S02]  /*f6f0*/  ISETP.LT.OR P2, PT, R2, R231, P2 ;  /* 0x000000e70200720c */ /* 0x000fc40001741670 */
[C---:B------:R-:W-:Y:S02]  /*f700*/  ISETP.LT.OR P6, PT, R2.reuse, R230, P6 ;  /* 0x000000e60200720c */ /* 0x040fe400037c1670 */
[CC--:B------:R-:W-:Y:S02]  /*f710*/  ISETP.LT.OR P4, PT, R2.reuse, R229.reuse, P4 ;  /* 0x000000e50200720c */ /* 0x0c0fe40002781670 */
[----:B------:R-:W-:Y:S02]  /*f720*/  ISETP.LT.OR P0, PT, R2, R228, P0 ;  /* 0x000000e40200720c */ /* 0x000fe40000701670 */
[C---:B------:R-:W-:Y:S02]  /*f730*/  ISETP.LT.OR P1, PT, R0.reuse, R230, P1 ;  /* 0x000000e60000720c */ /* 0x040fe40000f21670 */
[C---:B------:R-:W-:Y:S02]  /*f740*/  ISETP.LT.OR P3, PT, R0.reuse, R229, P3 ;  /* 0x000000e50000720c */ /* 0x040fe40001f61670 */
[----:B------:R-:W-:-:S02]  /*f750*/  ISETP.LT.OR P5, PT, R0, R228, P5 ;  /* 0x000000e40000720c */ /* 0x000fc40002fa1670 */
[----:B------:R-:W-:Y:S02]  /*f760*/  IADD3 R2, R0, 0x8, RZ ;  /* 0x0000000800027810 */ /* 0x000fe40007ffe0ff */
        /* <DEDUP_REMOVED lines=11> */
[----:B------:R-:W-:Y:S02]  /*f820*/  ISETP.LT.OR P2, PT, R2, R228, P2 ;  /* 0x000000e40200720c */ /* 0x000fe40001741670 */
[----:B------:R-:W-:Y:S02]  /*f830*/  IADD3 R2, R0, 0x9, RZ ;  /* 0x0000000900027810 */ /* 0x000fe40007ffe0ff */
[----:B------:R-:W-:Y:S02]  /*f840*/  FSEL R22, R187, -INF , !P0 ;  /* 0xff800000bb167808 */ /* 0x000fe40004000000 */
[C---:B------:R-:W-:Y:S02]  /*f850*/  ISETP.GE.AND P0, PT, R2.reuse, R234, PT ;  /* 0x000000ea0200720c */ /* 0x040fe40003f06270 */
[----:B------:R-:W-:Y:S02]  /*f860*/  FSEL R20, R135, -INF , !P6 ;  /* 0xff80000087147808 */ /* 0x000fe40007000000 */
[----:B------:R-:W-:-:S02]  /*f870*/  ISETP.GE.AND P6, PT, R2, R235, PT ;  /* 0x000000eb0200720c */ /* 0x000fc40003fc6270 */
[----:B------:R-:W-:Y:S02]  /*f880*/  ISETP.LT.OR P0, PT, R2, R230, P0 ;  /* 0x000000e60200720c */ /* 0x000fe40000701670 */
[----:B--2---:R-:W-:Y:S02]  /*f890*/  IADD3 R4, R0, 0x10, RZ ;  /* 0x0000001000047810 */ /* 0x004fe40007ffe0ff */
[----:B------:R-:W-:Y:S02]  /*f8a0*/  FMNMX.FTZ R5, R238, R6, !PT ;  /* 0x00000006ee057209 */ /* 0x000fe40007810000 */
[----:B------:R-:W-:Y:S02]  /*f8b0*/  FSEL R21, R185, -INF , !P4 ;  /* 0xff800000b9157808 */ /* 0x000fe40006000000 */
[----:B------:R-:W-:Y:S02]  /*f8c0*/  FSEL R9, R32, -INF , !P1 ;  /* 0xff80000020097808 */ /* 0x000fe40004800000 */
[----:B------:R-:W-:-:S02]  /*f8d0*/  ISETP.GE.AND P4, PT, R2, R233, PT ;  /* 0x000000e90200720c */ /* 0x000fc40003f86270 */
[C---:B------:R-:W-:Y:S02]  /*f8e0*/  ISETP.GE.AND P1, PT, R2.reuse, R232, PT ;  /* 0x000000e80200720c */ /* 0x040fe40003f26270 */
[----:B------:R-:W-:Y:S02]  /*f8f0*/  ISETP.LT.OR P6, PT, R2, R231, P6 ;  /* 0x000000e70200720c */ /* 0x000fe400037c1670 */
[----:B------:R-:W-:Y:S02]  /*f900*/  FSEL R19, R35, -INF , !P0 ;  /* 0xff80000023137808 */ /* 0x000fe40004000000 */
[----:B------:R-:W-:Y:S02]  /*f910*/  IADD3 R3, R0, 0x11, RZ ;  /* 0x0000001100037810 */ /* 0x000fe40007ffe0ff */
[----:B------:R-:W-:Y:S02]  /*f920*/  ISETP.GE.AND P0, PT, R4, R235, PT ;  /* 0x000000eb0400720c */ /* 0x000fe40003f06270 */
[----:B------:R-:W-:-:S02]  /*f930*/  FMNMX.FTZ R5, R10, R5, !PT ;  /* 0x000000050a057209 */ /* 0x000fc40007810000 */
[C---:B------:R-:W-:Y:S02]  /*f940*/  ISETP.LT.OR P4, PT, R2.reuse, R229, P4 ;  /* 0x000000e50200720c */ /* 0x040fe40002781670 */
[----:B------:R-:W-:Y:S02]  /*f950*/  ISETP.LT.OR P1, PT, R2, R228, P1 ;  /* 0x000000e40200720c */ /* 0x000fe40000f21670 */
[----:B------:R-:W-:Y:S02]  /*f960*/  FSEL R7, R33, -INF , !P6 ;  /* 0xff80000021077808 */ /* 0x000fe40007000000 */
[----:B------:R-:W-:Y:S02]  /*f970*/  IADD3 R2, R0, 0x18, RZ ;  /* 0x0000001800027810 */ /* 0x000fe40007ffe0ff */
[----:B------:R-:W-:Y:S02]  /*f980*/  ISETP.GE.AND P6, PT, R3, R235, PT ;  /* 0x000000eb0300720c */ /* 0x000fe40003fc6270 */
[----:B------:R-:W-:-:S02]  /*f990*/  ISETP.LT.OR P0, PT, R4, R231, P0 ;  /* 0x000000e70400720c */ /* 0x000fc40000701670 */
[----:B------:R-:W-:Y:S02]  /*f9a0*/  FMNMX.FTZ R5, R9, R5, !PT ;  /* 0x0000000509057209 */ /* 0x000fe40007810000 */
[----:B------:R-:W-:Y:S02]  /*f9b0*/  FSEL R16, R34, -INF , !P3 ;  /* 0xff80000022107808 */ /* 0x000fe40005800000 */
[----:B------:R-:W-:Y:S01]  /*f9c0*/  IADD3 R0, R0, 0x19, RZ ;  /* 0x0000001900007810 */ /* 0x000fe20007ffe0ff */
[----:B------:R-:W-:Y:S01]  /*f9d0*/  LDSM.16.MT88.4 R32, [R218+0xa000] ;  /* 0x00a00000da20783b */ /* 0x000fe20000004200 */
        /* <DEDUP_REMOVED lines=8> */
[----:B------:R-:W-:-:S02]  /*fa60*/  ISETP.LT.OR P0, PT, R0, R231, P0 ;  /* 0x000000e70000720c */ /* 0x000fc40000701670 */
[----:B------:R-:W-:Y:S02]  /*fa70*/  FSEL R205, R24, -INF , !P3 ;  /* 0xff80000018cd7808 */ /* 0x000fe40005800000 */
[----:B------:R-:W-:Y:S02]  /*fa80*/  FMNMX.FTZ R5, R206, R5, !PT ;  /* 0x00000005ce057209 */ /* 0x000fe40007810000 */
[----:B------:R-:W-:Y:S02]  /*fa90*/  FSEL R207, R25, -INF , !P0 ;  /* 0xff80000019cf7808 */ /* 0x000fe40004000000 */
[----:B------:R-:W-:Y:S02]  /*faa0*/  FMNMX.FTZ R5, R205, R5, !PT ;  /* 0x00000005cd057209 */ /* 0x000fe40007810000 */
[----:B------:R-:W-:Y:S02]  /*fab0*/  FMNMX.FTZ R11, R239, R8, !PT ;  /* 0x00000008ef0b7209 */ /* 0x000fe40007810000 */
[----:B------:R-:W-:-:S02]  /*fac0*/  FMNMX.FTZ R5, R207, R5, !PT ;  /* 0x00000005cf057209 */ /* 0x000fc40007810000 */
[CC--:B------:R-:W-:Y:S02]  /*fad0*/  ISETP.GE.AND P3, PT, R3.reuse, R234.reuse, PT ;  /* 0x000000ea0300720c */ /* 0x0c0fe40003f66270 */
[-C--:B------:R-:W-:Y:S01]  /*fae0*/  ISETP.GE.AND P0, PT, R2, R234.reuse, PT ;  /* 0x000000ea0200720c */ /* 0x080fe20003f06270 */
[----:B------:R-:W1:Y:S01]  /*faf0*/  SHFL.BFLY PT, R14, R5, 0x2, 0x1f ;  /* 0x0c401f00050e7f89 */ /* 0x000e6200000e0000 */
        /* <DEDUP_REMOVED lines=8> */
[C---:B------:R-:W-:Y:S02]  /*fb80*/  ISETP.GE.AND P3, PT, R4.reuse, R233, PT ;  /* 0x000000e90400720c */ /* 0x040fe40003f66270 */
[----:B------:R-:W-:-:S02]  /*fb90*/  ISETP.GE.AND P0, PT, R4, R232, PT ;  /* 0x000000e80400720c */ /* 0x000fc40003f06270 */
[----:B------:R-:W-:Y:S02]  /*fba0*/  FSEL R240, R30, -INF , !P6 ;  /* 0xff8000001ef07808 */ /* 0x000fe40007000000 */
[----:B------:R-:W-:Y:S01]  /*fbb0*/  FMNMX.FTZ R11, R19, R11, !PT ;  /* 0x0000000b130b7209 */ /* 0x000fe20007810000 */
[----:B------:R-:W-:Y:S01]  /*fbc0*/  LDSM.16.MT88.4 R28, [R218+0xb000] ;  /* 0x00b00000da1c783b */ /* 0x000fe20000004200 */
[C---:B------:R-:W-:Y:S02]  /*fbd0*/  ISETP.LT.OR P3, PT, R4.reuse, R229, P3 ;  /* 0x000000e50400720c */ /* 0x040fe40001f61670 */
[----:B------:R-:W-:Y:S02]  /*fbe0*/  ISETP.LT.OR P0, PT, R4, R228, P0 ;  /* 0x000000e40400720c */ /* 0x000fe40000701670 */
[----:B------:R-:W-:Y:S02]  /*fbf0*/  ISETP.GE.AND P6, PT, R0, R234, PT ;  /* 0x000000ea0000720c */ /* 0x000fe40003fc6270 */
[----:B------:R-:W-:-:S02]  /*fc00*/  FMNMX.FTZ R4, R240, R11, !PT ;  /* 0x0000000bf0047209 */ /* 0x000fc40007810000 */
[----:B------:R-:W-:Y:S02]  /*fc10*/  FMNMX.FTZ R11, R237, R13, !PT ;  /* 0x0000000ded0b7209 */ /* 0x000fe40007810000 */
[----:B------:R-:W-:Y:S02]  /*fc20*/  ISETP.LT.OR P6, PT, R0, R230, P6 ;  /* 0x000000e60000720c */ /* 0x000fe400037c1670 */
[----:B------:R-:W-:Y:S02]  /*fc30*/  FMNMX.FTZ R12, R243, R4, !PT ;  /* 0x00000004f30c7209 */ /* 0x000fe40007810000 */
[----:B------:R-:W-:Y:S02]  /*fc40*/  FSEL R15, R180, -INF , !P5 ;  /* 0xff800000b40f7808 */ /* 0x000fe40006800000 */
[----:B------:R-:W-:Y:S02]  /*fc50*/  FMNMX.FTZ R4, R21, R11, !PT ;  /* 0x0000000b15047209 */ /* 0x000fe40007810000 */
[----:B------:R-:W-:-:S02]  /*fc60*/  FSEL R241, R27, -INF , !P6 ;  /* 0xff8000001bf17808 */ /* 0x000fc40007000000 */
[----:B------:R-:W-:Y:S01]  /*fc70*/  ISETP.GE.AND P6, PT, R3, R233, PT ;  /* 0x000000e90300720c */ /* 0x000fe20003fc6270 */
[----:B------:R-:W-:Y:S01]  /*fc80*/  LDSM.16.MT88.4 R24, [R215+0xb000] ;  /* 0x00b00000d718783b */ /* 0x000fe20000004200 */
[----:B------:R-:W-:Y:S02]  /*fc90*/  FSEL R18, R181, -INF , !P4 ;  /* 0xff800000b5127808 */ /* 0x000fe40006000000 */
[----:B------:R-:W-:Y:S02]  /*fca0*/  FMNMX.FTZ R11, R15, R4, !PT ;  /* 0x000000040f0b7209 */ /* 0x000fe40007810000 */
[----:B-1----:R-:W-:Y:S02]  /*fcb0*/  FMNMX.FTZ R4, R5, R14, !PT ;  /* 0x0000000e05047209 */ /* 0x002fe40007810000 */
[----:B------:R-:W-:Y:S02]  /*fcc0*/  ISETP.LT.OR P6, PT, R3, R229, P6 ;  /* 0x000000e50300720c */ /* 0x000fe400037c1670 */
[----:B------:R-:W-:Y:S01]  /*fcd0*/  ISETP.GE.AND P5, PT, R2, R233, PT ;  /* 0x000000e90200720c */ /* 0x000fe20003fa6270 */
[----:B------:R-:W1:Y:S01]  /*fce0*/  SHFL.BFLY PT, R23, R4, 0x1, 0x1f ;  /* 0x0c201f0004177f89 */ /* 0x000e6200000e0000 */
[----:B------:R-:W-:-:S02]  /*fcf0*/  FSEL R132, R176, -INF , !P3 ;  /* 0xff800000b0847808 */ /* 0x000fc40005800000 */
[----:B------:R-:W-:Y:S02]  /*fd00*/  FMNMX.FTZ R5, R18, R11, !PT ;  /* 0x0000000b12057209 */ /* 0x000fe40007810000 */
[----:B------:R-:W-:Y:S02]  /*fd10*/  ISETP.LT.OR P5, PT, R2, R229, P5 ;  /* 0x000000e50200720c */ /* 0x000fe40002fa1670 */
[----:B------:R-:W-:Y:S02]  /*fd20*/  FSEL R138, R177, -INF , !P6 ;  /* 0xff800000b18a7808 */ /* 0x000fe40007000000 */
[----:B------:R-:W-:Y:S02]  /*fd30*/  FMNMX.FTZ R5, R132, R5, !PT ;  /* 0x0000000584057209 */ /* 0x000fe40007810000 */
[----:B------:R-:W-:Y:S02]  /*fd40*/  FMNMX.FTZ R11, R236, R17, !PT ;  /* 0x00000011ec0b7209 */ /* 0x000fe40007810000 */
[----:B------:R-:W-:-:S02]  /*fd50*/  FSEL R133, R140, -INF , !P5 ;  /* 0xff8000008c857808 */ /* 0x000fc40006800000 */
[----:B------:R-:W-:Y:S02]  /*fd60*/  FMNMX.FTZ R5, R138, R5, !PT ;  /* 0x000000058a057209 */ /* 0x000fe40007810000 */
[----:B------:R-:W-:Y:S02]  /*fd70*/  FSEL R14, R182, -INF , !P2 ;  /* 0xff800000b60e7808 */ /* 0x000fe40005000000 */
[----:B------:R-:W-:Y:S02]  /*fd80*/  FMNMX.FTZ R11, R22, R11, !PT ;  /* 0x0000000b160b7209 */ /* 0x000fe40007810000 */
[----:B------:R-:W-:Y:S02]  /*fd90*/  FMNMX.FTZ R134, R133, R5, !PT ;  /* 0x0000000585867209 */ /* 0x000fe40007810000 */
[-C--:B------:R-:W-:Y:S02]  /*fda0*/  ISETP.GE.AND P2, PT, R2, R232.reuse, PT ;  /* 0x000000e80200720c */ /* 0x080fe40003f46270 */
[----:B------:R-:W-:-:S02]  /*fdb0*/  ISETP.GE.AND P4, PT, R3, R232, PT ;  /* 0x000000e80300720c */ /* 0x000fc40003f86270 */
[----:B------:R-:W-:Y:S02]  /*fdc0*/  FSEL R5, R183, -INF , !P1 ;  /* 0xff800000b7057808 */ /* 0x000fe40004800000 */
[----:B------:R-:W-:Y:S02]  /*fdd0*/  FMNMX.FTZ R11, R14, R11, !PT ;  /* 0x0000000b0e0b7209 */ /* 0x000fe40007810000 */
[----:B------:R-:W-:Y:S02]  /*fde0*/  FMNMX.FTZ R12, R242, R12, !PT ;  /* 0x0000000cf20c7209 */ /* 0x000fe40007810000 */
[----:B------:R-:W-:Y:S02]  /*fdf0*/  ISETP.GE.AND P3, PT, R0, R233, PT ;  /* 0x000000e90000720c */ /* 0x000fe40003f66270 */
[-C--:B------:R-:W-:Y:S02]  /*fe00*/  ISETP.LT.OR P2, PT, R2, R228.reuse, P2 ;  /* 0x000000e40200720c */ /* 0x080fe40001741670 */
[----:B------:R-:W-:-:S02]  /*fe10*/  ISETP.LT.OR P4, PT, R3, R228, P4 ;  /* 0x000000e40300720c */ /* 0x000fc40002781670 */
[----:B------:R-:W-:Y:S02]  /*fe20*/  FSEL R139, R178, -INF , !P0 ;  /* 0xff800000b28b7808 */ /* 0x000fe40004000000 */
[----:B------:R-:W-:Y:S02]  /*fe30*/  FMNMX.FTZ R2, R5, R11, !PT ;  /* 0x0000000b05027209 */ /* 0x000fe40007810000 */
[----:B------:R-:W-:Y:S02]  /*fe40*/  FMNMX.FTZ R3, R241, R12, !PT ;  /* 0x0000000cf1037209 */ /* 0x000fe40007810000 */
[C---:B------:R-:W-:Y:S02]  /*fe50*/  ISETP.LT.OR P3, PT, R0.reuse, R229, P3 ;  /* 0x000000e50000720c */ /* 0x040fe40001f61670 */
[----:B------:R-:W-:Y:S01]  /*fe60*/  ISETP.GE.AND P0, PT, R0, R232, PT ;  /* 0x000000e80000720c */ /* 0x000fe20003f06270 */
[----:B------:R-:W2:Y:S01]  /*fe70*/  SHFL.BFLY PT, R12, R3, 0x2, 0x1f ;  /* 0x0c401f00030c7f89 */ /* 0x000ea200000e0000 */
[----:B------:R-:W-:-:S02]  /*fe80*/  FSEL R181, R179, -INF , !P4 ;  /* 0xff800000b3b57808 */ /* 0x000fc40006000000 */
[----:B------:R-:W-:Y:S01]  /*fe90*/  FMNMX.FTZ R2, R139, R2, !PT ;  /* 0x000000028b027209 */ /* 0x000fe20007810000 */
[----:B------:R-:W-:Y:S01]  /*fea0*/  LDSM.16.MT88.4 R176, [R213+0xb000] ;  /* 0x00b00000d5b0783b */ /* 0x000fe20000004200 */
[----:B------:R-:W-:Y:S02]  /*feb0*/  FSEL R180, R141, -INF , !P3 ;  /* 0xff8000008db47808 */ /* 0x000fe40005800000 */
[----:B------:R-:W-:Y:S02]  /*fec0*/  ISETP.LT.OR P0, PT, R0, R228, P0 ;  /* 0x000000e40000720c */ /* 0x000fe40000701670 */
[----:B------:R-:W-:Y:S02]  /*fed0*/  FSEL R182, R142, -INF , !P2 ;  /* 0xff8000008eb67808 */ /* 0x000fe40005000000 */
[----:B------:R-:W-:Y:S02]  /*fee0*/  FMNMX.FTZ R0, R181, R2, !PT ;  /* 0x00000002b5007209 */ /* 0x000fe40007810000 */
[----:B------:R-:W-:-:S02]  /*fef0*/  FMNMX.FTZ R134, R180, R134, !PT ;  /* 0x00000086b4867209 */ /* 0x000fc40007810000 */
[----:B------:R-:W-:Y:S02]  /*ff00*/  FSEL R183, R143, -INF , !P0 ;  /* 0xff8000008fb77808 */ /* 0x000fe40004000000 */
[----:B------:R-:W-:Y:S01]  /*ff10*/  FMNMX.FTZ R0, R182, R0, !PT ;  /* 0x00000000b6007209 */ /* 0x000fe20007810000 */
[----:B------:R-:W3:Y:S01]  /*ff20*/  SHFL.BFLY PT, R11, R134, 0x2, 0x1f ;  /* 0x0c401f00860b7f89 */ /* 0x000ee200000e0000 */
[----:B-1----:R-:W-:Y:S02]  /*ff30*/  FMNMX.FTZ R136, R4, R23, !PT ;  /* 0x0000001704887209 */ /* 0x002fe40007810000 */
[----:B------:R-:W-:Y:S01]  /*ff40*/  FMNMX.FTZ R0, R183, R0, !PT ;  /* 0x00000000b7007209 */ /* 0x000fe20007810000 */
[----:B------:R-:W-:Y:S01]  /*ff50*/  LDSM.16.MT88.4 R140, [R217+0xa000] ;  /* 0x00a00000d98c783b */ /* 0x000fe20000004200 */
[C---:B------:R-:W-:Y:S02]  /*ff60*/  FSETP.NEU.FTZ.AND P3, PT, R136.reuse, -INF , PT ;  /* 0xff8000008800780b */ /* 0x040fe40003f7d000 */
[----:B--2---:R-:W-:Y:S01]  /*ff70*/  FMNMX.FTZ R3, R3, R12, !PT ;  /* 0x0000000c03037209 */ /* 0x004fe20007810000 */
[----:B------:R-:W1:Y:S01]  /*ff80*/  SHFL.BFLY PT, R2, R0, 0x2, 0x1f ;  /* 0x0c401f0000027f89 */ /* 0x000e6200000e0000 */
[----:B------:R-:W-:-:S03]  /*ff90*/  FMUL.FTZ R12, R136, UR17 ;  /* 0x00000011880c7c20 */ /* 0x000fc60008410000 */
[----:B------:R-:W2:Y:S02]  /*ffa0*/  SHFL.BFLY PT, R135, R3, 0x1, 0x1f ;  /* 0x0c201f0003877f89 */ /* 0x000ea400000e0000 */
[----:B------:R-:W-:-:S05]  /*ffb0*/  FSEL R12, R12, RZ, P3 ;  /* 0x000000ff0c0c7208 */ /* 0x000fca0001800000 */
[--C-:B------:R-:W-:Y:S01]  /*ffc0*/  FFMA.FTZ R10, R10, UR17, -R12.reuse ;  /* 0x000000110a0a7c23 */ /* 0x100fe2000801080c */
[--C-:B------:R-:W-:Y:S01]  /*ffd0*/  FFMA.FTZ R9, R9, UR17, -R12.reuse ;  /* 0x0000001109097c23 */ /* 0x100fe2000801080c */
[--C-:B------:R-:W-:Y:S01]  /*ffe0*/  FFMA.FTZ R6, R6, UR17, -R12.reuse ;  /* 0x0000001106067c23 */ /* 0x100fe2000801080c */
[----:B------:R-:W-:Y:S01]  /*fff0*/  FFMA.FTZ R7, R7, UR17, -R12 ;  /* 0x0000001107077c23 */ /* 0x000fe2000801080c */
[----:B------:R4:W-:Y:S01]  /*10000*/  MUFU.EX2 R201, R10 ;  /* 0x0000000a00c97308 */ /* 0x0009e20000000800 */
[----:B---3--:R-:W-:-:S05]  /*10010*/  FMNMX.FTZ R134, R134, R11, !PT ;  /* 0x0000000b86867209 */ /* 0x008fca0007810000 */
[----:B------:R-:W3:Y:S02]  /*10020*/  SHFL.BFLY PT, R4, R134, 0x1, 0x1f ;  /* 0x0c201f0086047f89 */ /* 0x000ee400000e0000 */
[----:B------:R5:W-:Y:S01]  /*10030*/  MUFU.EX2 R200, R9 ;  /* 0x0000000900c87308 */ /* 0x000be20000000800 */
[----:B-1----:R-:W-:Y:S02]  /*10040*/  FMNMX.FTZ R0, R0, R2, !PT ;  /* 0x0000000200007209 */ /* 0x002fe40007810000 */
[----:B------:R-:W-:Y:S02]  /*10050*/  FSEL R2, R136, RZ, P3 ;  /* 0x000000ff88027208 */ /* 0x000fe40001800000 */
[----:B--2---:R-:W-:Y:S01]  /*10060*/  FMNMX.FTZ R135, R3, R135, !PT ;  /* 0x0000008703877209 */ /* 0x004fe20007810000 */
[----:B------:R-:W1:Y:S02]  /*10070*/  SHFL.BFLY PT, R137, R0, 0x1, 0x1f ;  /* 0x0c201f0000897f89 */ /* 0x000e6400000e0000 */
[----:B------:R-:W-:Y:S01]  /*10080*/  FADD.FTZ R2, R238, -R2 ;  /* 0x80000002ee027221 */ /* 0x000fe20000010000 */
[C---:B------:R-:W-:Y:S01]  /*10090*/  FSETP.NEU.FTZ.AND P2, PT, R135.reuse, -INF , PT ;  /* 0xff8000008700780b */ /* 0x040fe20003f5d000 */
[C---:B------:R-:W-:Y:S01]  /*100a0*/  FMUL.FTZ R11, R135.reuse, UR17 ;  /* 0x00000011870b7c20 */ /* 0x040fe20008410000 */
[----:B------:R-:W-:Y:S02]  /*100b0*/  MUFU.EX2 R202, R6 ;  /* 0x0000000600ca7308 */ /* 0x000fe40000000800 */
[----:B------:R-:W-:-:S02]  /*100c0*/  FSEL R3, R135, RZ, P2 ;  /* 0x000000ff87037208 */ /* 0x000fc40001000000 */
[----:B------:R-:W-:-:S03]  /*100d0*/  FSEL R11, R11, RZ, P2 ;  /* 0x000000ff0b0b7208 */ /* 0x000fc60001000000 */
[----:B------:R-:W-:Y:S01]  /*100e0*/  FADD.FTZ R3, R239, -R3 ;  /* 0x80000003ef037221 */ /* 0x000fe20000010000 */
[----:B------:R-:W-:Y:S01]  /*100f0*/  MUFU.EX2 R203, R7 ;  /* 0x0000000700cb7308 */ /* 0x000fe20000000800 */
[--C-:B------:R-:W-:Y:S01]  /*10100*/  FFMA.FTZ R8, R8, UR17, -R11.reuse ;  /* 0x0000001108087c23 */ /* 0x100fe2000801080b */
[--C-:B------:R-:W-:Y:S01]  /*10110*/  FFMA.FTZ R20, R20, UR17, -R11.reuse ;  /* 0x0000001114147c23 */ /* 0x100fe2000801080b */
[----:B---3--:R-:W-:Y:S01]  /*10120*/  FMNMX.FTZ R134, R134, R4, !PT ;  /* 0x0000000486867209 */ /* 0x008fe20007810000 */
[--C-:B------:R-:W-:Y:S01]  /*10130*/  FFMA.FTZ R16, R16, UR17, -R11.reuse ;  /* 0x0000001110107c23 */ /* 0x100fe2000801080b */
[----:B------:R-:W-:Y:S01]  /*10140*/  FFMA.FTZ R19, R19, UR17, -R11 ;  /* 0x0000001113137c23 */ /* 0x000fe2000801080b */
[----:B------:R-:W-:Y:S01]  /*10150*/  FMUL.FTZ R3, R3, UR17 ;  /* 0x0000001103037c20 */ /* 0x000fe20008410000 */
[C---:B------:R-:W-:Y:S01]  /*10160*/  FSETP.NEU.FTZ.AND P1, PT, R134.reuse, -INF , PT ;  /* 0xff8000008600780b */ /* 0x040fe20003f3d000 */
[----:B------:R2:W-:Y:S01]  /*10170*/  MUFU.EX2 R197, R8 ;  /* 0x0000000800c57308 */ /* 0x0005e20000000800 */
[----:B----4-:R-:W-:Y:S01]  /*10180*/  FMUL.FTZ R10, R134, UR17 ;  /* 0x00000011860a7c20 */ /* 0x010fe20008410000 */
[----:B-1----:R-:W-:-:S02]  /*10190*/  FMNMX.FTZ R137, R0, R137, !PT ;  /* 0x0000008900897209 */ /* 0x002fc40007810000 */
[----:B------:R-:W-:Y:S02]  /*101a0*/  FSEL R0, R134, RZ, P1 ;  /* 0x000000ff86007208 */ /* 0x000fe40000800000 */
[C---:B------:R-:W-:Y:S01]  /*101b0*/  FSETP.NEU.FTZ.AND P0, PT, R137.reuse, -INF , PT ;  /* 0xff8000008900780b */ /* 0x040fe20003f1d000 */
[----:B-----5:R-:W-:Y:S01]  /*101c0*/  FMUL.FTZ R9, R137, UR17 ;  /* 0x0000001189097c20 */ /* 0x020fe20008410000 */
[----:B------:R-:W-:Y:S01]  /*101d0*/  FSEL R10, R10, RZ, P1 ;  /* 0x000000ff0a0a7208 */ /* 0x000fe20000800000 */
[----:B------:R-:W-:Y:S03]  /*101e0*/  MUFU.EX2 R196, R20 ;  /* 0x0000001400c47308 */ /* 0x000fe60000000800 */
[----:B------:R-:W-:Y:S01]  /*101f0*/  FSEL R9, R9, RZ, P0 ;  /* 0x000000ff09097208 */ /* 0x000fe20000000000 */
[--C-:B------:R-:W-:Y:S01]  /*10200*/  FFMA.FTZ R13, R13, UR17, -R10.reuse ;  /* 0x000000110d0d7c23 */ /* 0x100fe2000801080a */
[--C-:B------:R-:W-:Y:S01]  /*10210*/  FFMA.FTZ R21, R21, UR17, -R10.reuse ;  /* 0x0000001115157c23 */ /* 0x100fe2000801080a */
[----:B------:R-:W-:Y:S01]  /*10220*/  FFMA.FTZ R15, R15, UR17, -R10 ;  /* 0x000000110f0f7c23 */ /* 0x000fe2000801080a */
[----:B--2---:R-:W-:Y:S01]  /*10230*/  FMUL.FTZ R8, R2, UR17 ;  /* 0x0000001102087c20 */ /* 0x004fe20008410000 */
[----:B------:R-:W-:Y:S01]  /*10240*/  FADD.FTZ R2, R237, -R0 ;  /* 0x80000000ed027221 */ /* 0x000fe20000010000 */
[----:B------:R-:W-:Y:S01]  /*10250*/  FSEL R0, R137, RZ, P0 ;  /* 0x000000ff89007208 */ /* 0x000fe20000000000 */
[----:B------:R-:W-:Y:S01]  /*10260*/  FFMA.FTZ R18, R18, UR17, -R10 ;  /* 0x0000001112127c23 */ /* 0x000fe2000801080a */
[--C-:B------:R-:W-:Y:S01]  /*10270*/  FFMA.FTZ R17, R17, UR17, -R9.reuse ;  /* 0x0000001111117c23 */ /* 0x100fe20008010809 */
[----:B------:R-:W-:Y:S01]  /*10280*/  FMUL.FTZ R2, R2, UR17 ;  /* 0x0000001102027c20 */ /* 0x000fe20008410000 */
[--C-:B------:R-:W-:Y:S01]  /*10290*/  FFMA.FTZ R22, R22, UR17, -R9.reuse ;  /* 0x0000001116167c23 */ /* 0x100fe20008010809 */
[----:B------:R-:W-:Y:S01]  /*102a0*/  FADD.FTZ R0, R236, -R0 ;  /* 0x80000000ec007221 */ /* 0x000fe20000010000 */
[--C-:B------:R-:W-:Y:S01]  /*102b0*/  FFMA.FTZ R14, R14, UR17, -R9.reuse ;  /* 0x000000110e0e7c23 */ /* 0x100fe20008010809 */
[----:B------:R-:W-:Y:S01]  /*102c0*/  FFMA.FTZ R5, R5, UR17, -R9 ;  /* 0x0000001105057c23 */ /* 0x000fe20008010809 */
[----:B------:R1:W-:Y:S01]  /*102d0*/  MUFU.EX2 R189, R13 ;  /* 0x0000000d00bd7308 */ /* 0x0003e20000000800 */
[----:B------:R-:W-:-:S07]  /*102e0*/  FMUL.FTZ R0, R0, UR17 ;  /* 0x0000001100007c20 */ /* 0x000fce0008410000 */
[----:B------:R-:W2:Y:S08]  /*102f0*/  MUFU.EX2 R188, R21 ;  /* 0x0000001500bc7308 */ /* 0x000eb00000000800 */
[----:B------:R-:W-:Y:S01]  /*10300*/  MUFU.EX2 R190, R15 ;  /* 0x0000000f00be7308 */ /* 0x000fe20000000800 */
[----:B-1----:R-:W-:-:S07]  /*10310*/  FFMA.FTZ R13, R132, UR17, -R10 ;  /* 0x00000011840d7c23 */ /* 0x002fce000801080a */
[----:B------:R-:W1:Y:S01]  /*10320*/  MUFU.EX2 R191, R18 ;  /* 0x0000001200bf7308 */ /* 0x000e620000000800 */
[----:B--2---:R-:W-:-:S07]  /*10330*/  F2FP.BF16.F32.PACK_AB R4, R188, R189 ;  /* 0x000000bdbc04723e */ /* 0x004fce00000010ff */
[----:B------:R-:W-:Y:S08]  /*10340*/  MUFU.EX2 R184, R17 ;  /* 0x0000001100b87308 */ /* 0x000ff00000000800 */
[----:B------:R2:W3:Y:S01]  /*10350*/  MUFU.EX2 R185, R22 ;  /* 0x0000001600b97308 */ /* 0x0004e20000000800 */
[----:B-1----:R-:W-:-:S07]  /*10360*/  F2FP.BF16.F32.PACK_AB R6, R191, R190 ;  /* 0x000000bebf06723e */ /* 0x002fce00000010ff */
[----:B------:R-:W-:Y:S08]  /*10370*/  MUFU.EX2 R187, R14 ;  /* 0x0000000e00bb7308 */ /* 0x000ff00000000800 */
[----:B------:R3:W1:Y:S01]  /*10380*/  MUFU.EX2 R186, R5 ;  /* 0x0000000500ba7308 */ /* 0x0006620000000800 */
[----:B--2---:R-:W-:Y:S07]  /*10390*/  LDSM.16.MT88.4 R20, [R215+0xa000] ;  /* 0x00a00000d714783b */ /* 0x004fee0000004200 */
[----:B------:R-:W2:Y:S08]  /*103a0*/  MUFU.EX2 R2, R2 ;  /* 0x0000000200027308 */ /* 0x000eb00000000800 */
[----:B------:R-:W4:Y:S01]  /*103b0*/  MUFU.EX2 R0, R0 ;  /* 0x0000000000007308 */ /* 0x000f220000000800 */
[----:B---3--:R-:W-:-:S02]  /*103c0*/  F2FP.BF16.F32.PACK_AB R5, R185, R184 ;  /* 0x000000b8b905723e */ /* 0x008fc400000010ff */
[----:B-1----:R-:W-:-:S05]  /*103d0*/  F2FP.BF16.F32.PACK_AB R7, R186, R187 ;  /* 0x000000bbba07723e */ /* 0x002fca00000010ff */
[----:B------:R-:W-:Y:S01]  /*103e0*/  MUFU.EX2 R198, R16 ;  /* 0x0000001000c67308 */ /* 0x000fe20000000800 */
[-C--:B--2---:R-:W-:Y:S01]  /*103f0*/  FMUL.FTZ R40, R40, R2.reuse ;  /* 0x0000000228287220 */ /* 0x084fe20000410000 */
[-C--:B------:R-:W-:Y:S01]  /*10400*/  FMUL.FTZ R41, R41, R2.reuse ;  /* 0x0000000229297220 */ /* 0x080fe20000410000 */
[-C--:B------:R-:W-:Y:S01]  /*10410*/  FMUL.FTZ R144, R144, R2.reuse ;  /* 0x0000000290907220 */ /* 0x080fe20000410000 */
[-C--:B------:R-:W-:Y:S01]  /*10420*/  FMUL.FTZ R145, R145, R2.reuse ;  /* 0x0000000291917220 */ /* 0x080fe20000410000 */
[-C--:B------:R-:W-:Y:S01]  /*10430*/  FMUL.FTZ R152, R152, R2.reuse ;  /* 0x0000000298987220 */ /* 0x080fe20000410000 */
[-C--:B------:R-:W-:Y:S01]  /*10440*/  FMUL.FTZ R153, R153, R2.reuse ;  /* 0x0000000299997220 */ /* 0x080fe20000410000 */
[----:B------:R-:W-:Y:S01]  /*10450*/  FMUL.FTZ R160, R160, R2 ;  /* 0x00000002a0a07220 */ /* 0x000fe20000410000 */
[----:B------:R1:W-:Y:S01]  /*10460*/  MUFU.EX2 R199, R19 ;  /* 0x0000001300c77308 */ /* 0x0003e20000000800 */
[-C--:B----4-:R-:W-:Y:S01]  /*10470*/  FMUL.FTZ R42, R42, R0.reuse ;  /* 0x000000002a2a7220 */ /* 0x090fe20000410000 */
[-C--:B------:R-:W-:Y:S01]  /*10480*/  FMUL.FTZ R43, R43, R0.reuse ;  /* 0x000000002b2b7220 */ /* 0x080fe20000410000 */
[-C--:B------:R-:W-:Y:S01]  /*10490*/  FMUL.FTZ R146, R146, R0.reuse ;  /* 0x0000000092927220 */ /* 0x080fe20000410000 */
[----:B------:R-:W-:Y:S01]  /*104a0*/  FMUL.FTZ R147, R147, R0 ;  /* 0x0000000093937220 */ /* 0x000fe20000410000 */
[-C--:B------:R-:W-:Y:S01]  /*104b0*/  FMUL.FTZ R161, R161, R2.reuse ;  /* 0x00000002a1a17220 */ /* 0x080fe20000410000 */
[-C--:B------:R-:W-:Y:S01]  /*104c0*/  FMUL.FTZ R168, R168, R2.reuse ;  /* 0x00000002a8a87220 */ /* 0x080fe20000410000 */
[----:B------:R-:W-:Y:S01]  /*104d0*/  FMUL.FTZ R169, R169, R2 ;  /* 0x00000002a9a97220 */ /* 0x000fe20000410000 */
[----:B------:R-:W2:Y:S01]  /*104e0*/  MUFU.EX2 R8, R8 ;  /* 0x0000000800087308 */ /* 0x000ea20000000800 */
[C---:B------:R-:W-:Y:S01]  /*104f0*/  HMMA.16816.F32.BF16 R208, R4.reuse, R32, R40 ;  /* 0x0000002004d0723c */ /* 0x040fe20000041828 */
[----:B------:R-:W-:Y:S01]  /*10500*/  LDSM.16.MT88.4 R40, [R217+0xb000] ;  /* 0x00b00000d928783b */ /* 0x000fe20000004200 */
[-C--:B------:R-:W-:Y:S01]  /*10510*/  FMUL.FTZ R154, R154, R0.reuse ;  /* 0x000000009a9a7220 */ /* 0x080fe20000410000 */
[----:B------:R-:W-:Y:S01]  /*10520*/  FMUL.FTZ R155, R155, R0 ;  /* 0x000000009b9b7220 */ /* 0x000fe20000410000 */
[----:B------:R-:W-:Y:S01]  /*10530*/  FMUL.FTZ R44, R44, R2 ;  /* 0x000000022c2c7220 */ /* 0x000fe20000410000 */
[-C--:B------:R-:W-:Y:S01]  /*10540*/  FMUL.FTZ R162, R162, R0.reuse ;  /* 0x00000000a2a27220 */ /* 0x080fe20000410000 */
[----:B------:R-:W-:Y:S01]  /*10550*/  FMUL.FTZ R163, R163, R0 ;  /* 0x00000000a3a37220 */ /* 0x000fe20000410000 */
[----:B------:R-:W3:Y:S01]  /*10560*/  MUFU.EX2 R3, R3 ;  /* 0x0000000300037308 */ /* 0x000ee20000000800 */
[----:B-1----:R-:W1:Y:S01]  /*10570*/  LDSM.16.MT88.4 R16, [R213+0xa000] ;  /* 0x00a00000d510783b */ /* 0x002e620000004200 */
        /* <DEDUP_REMOVED lines=46> */
[-C--:B--2---:R-:W-:Y:S01]  /*10860*/  FMUL.FTZ R36, R36, R8.reuse ;  /* 0x0000000824247220 */ /* 0x084fe20000410000 */
[----:B------:R-:W-:Y:S01]  /*10870*/  FMUL.FTZ R37, R37, R8 ;  /* 0x0000000825257220 */ /* 0x000fe20000410000 */
[-C--:B---3--:R-:W-:Y:S01]  /*10880*/  FMUL.FTZ R38, R38, R3.reuse ;  /* 0x0000000326267220 */ /* 0x088fe20000410000 */
        /* <DEDUP_REMOVED lines=93> */
[----:B------:R-:W-:Y:S01]  /*10e60*/  LDSM.16.MT88.4 R172, [R215+0xa800] ;  /* 0x00a80000d7ac783b */ /* 0x000fe20000004200 */
[----:B------:R-:W-:Y:S01]  /*10e70*/  FFMA.FTZ R8, R132, R8, R202 ;  /* 0x0000000884087223 */ /* 0x000fe200000100ca */
        /* <DEDUP_REMOVED lines=12> */
[----:B------:R-:W-:Y:S01]  /*10f40*/  LDSM.16.MT88.4 R64, [R217+0xa800] ;  /* 0x00a80000d940783b */ /* 0x000fe20000004200 */
[----:B------:R-:W-:Y:S02]  /*10f50*/  FFMA.FTZ R2, R35, R2, R189 ;  /* 0x0000000223027223 */ /* 0x000fe400000100bd */
        /* <DEDUP_REMOVED lines=117> */
.L_x_1393:
[----:B------:R-:W-:-:S06]  /*116b0*/  UISETP.GT.AND UP0, UPT, UR19, UR12, UPT ;  /* 0x0000000c1300728c */ /* 0x000fcc000bf04270 */
[----:B------:R-:W-:-:S13]  /*116c0*/  PLOP3.LUT P0, PT, PT, PT, UP0, 0x80, 0x0 ;  /* 0x000000000000781c */ /* 0x000fda0003f0f008 */
[----:B------:R-:W-:Y:S05]  /*116d0*/  @!P0 BRA `(.L_x_1406) ;  /* 0x0000002c00c48947 */ /* 0x000fea0003800000 */
[----:B------:R-:W1:Y:S01]  /*116e0*/  S2R R2, SR_TID.X ;  /* 0x0000000000027919 */ /* 0x000e620000002100 */
[----:B------:R-:W-:Y:S01]  /*116f0*/  ULDC UR4, c[0x0][0x2d0] ;  /* 0x0000b40000047ab9 */ /* 0x000fe20000000800 */
[----:B------:R-:W-:Y:S01]  /*11700*/  MOV R132, R135 ;  /* 0x0000008700847202 */ /* 0x000fe20000000f00 */
[----:B------:R-:W-:Y:S01]  /*11710*/  IMAD.MOV.U32 R138, RZ, RZ, R134 ;  /* 0x000000ffff8a7224 */ /* 0x000fe200078e0086 */
[----:B------:R-:W-:Y:S01]  /*11720*/  MOV R139, R137 ;  /* 0x00000089008b7202 */ /* 0x000fe20000000f00 */
        /* <DEDUP_REMOVED lines=10> */
[----:B------:R-:W2:Y:S01]  /*117d0*/  @!P4 LDC.64 R4, c[0x0][0x220] ;  /* 0x00008800ff04cb82 */ /* 0x000ea20000000a00 */
[----:B-1----:R1:W-:Y:S04]  /*117e0*/  @!P4 STL.64 [R1+0x28], R2 ;  /* 0x000028020100c387 */ /* 0x0023e80000100a00 */
[----:B--2---:R2:W-:Y:S04]  /*117f0*/  @!P4 STL.64 [R1+0x20], R4 ;  /* 0x000020040100c387 */ /* 0x0045e80000100a00 */
[----:B------:R-:W3:Y:S01]  /*11800*/  LDL.LU.64 R6, [R1+0x18] ;  /* 0x0000180001067983 */ /* 0x000ee20000300a00 */
[----:B-1----:R-:W-:-:S03]  /*11810*/  IMAD.MOV.U32 R3, RZ, RZ, R136 ;  /* 0x000000ffff037224 */ /* 0x002fc600078e0088 */
[----:B--2---:R-:W3:Y:S02]  /*11820*/  LDL.LU.64 R4, [R1+0x40] ;  /* 0x0000400001047983 */ /* 0x004ee40000300a00 */
[----:B---3--:R-:W-:-:S05]  /*11830*/  MOV R5, R7 ;  /* 0x0000000700057202 */ /* 0x008fca0000000f00 */
[----:B------:R1:W-:Y:S01]  /*11840*/  STL.64 [R1+0x18], R4 ;  /* 0x0000180401007387 */ /* 0x0003e20000100a00 */
[----:B------:R-:W-:Y:S05]  /*11850*/  BRA `(.L_x_1407) ;  /* 0x0000000000c47947 */ /* 0x000fea0003800000 */
.L_x_1409:
        /* <DEDUP_REMOVED lines=16> */
[----:B--2---:R-:W-:Y:S04]  /*11960*/  LEA R16, P0, R16, R204, 0x5 ;  /* 0x000000cc10107211 */ /* 0x004fe800078028ff */
[----:B---3--:R-:W-:Y:S02]  /*11970*/  LEA.HI.X R17, R34, R141, R17, 0x5, P0 ;  /* 0x0000008d22117211 */ /* 0x008fe400000f2c11 */
[C---:B-1----:R-:W-:Y:S04]  /*11980*/  @!P4 LEA R32, P0, R16.reuse, R32, 0x1 ;  /* 0x000000201020c211 */ /* 0x042fe800078008ff */
[C-C-:B------:R-:W-:Y:S02]  /*11990*/  @!P4 LEA.HI.X R33, R16.reuse, R33, R17.reuse, 0x1, P0 ;  /* 0x000000211021c211 */ /* 0x140fe400000f0c11 */
[C---:B-----5:R-:W-:Y:S03]  /*119a0*/  @!P1 LEA R22, P0, R16.reuse, R22, 0x1 ;  /* 0x0000001610169211 */ /* 0x060fe600078008ff */
[----:B------:R-:W-:Y:S01]  /*119b0*/  @!PT LDS RZ, [RZ] ;  /* 0x00000000fffff984 */ /* 0x000fe20000000800 */
[----:B------:R-:W-:Y:S01]  /*119c0*/  @!PT LDS RZ, [RZ] ;  /* 0x00000000fffff984 */ /* 0x000fe20000000800 */
[----:B------:R-:W-:Y:S01]  /*119d0*/  @!PT LDS RZ, [RZ] ;  /* 0x00000000fffff984 */ /* 0x000fe20000000800 */
[----:B------:R1:W-:Y:S01]  /*119e0*/  @!P4 LDGSTS.E.BYPASS.LTC128B.128 [R227+0x8000], desc[UR22][R32.64] ;  /* 0x0800000020e3cfae */ /* 0x0003e2000b901d56 */
[C---:B------:R-:W-:Y:S02]  /*119f0*/  @!P1 LEA.HI.X R23, R16.reuse, R23, R17, 0x1, P0 ;  /* 0x0000001710179211 */ /* 0x040fe400000f0c11 */
[----:B------:R-:W-:Y:S01]  /*11a00*/  IADD3 R16, P0, R16, UR27, RZ ;  /* 0x0000001b10107c10 */ /* 0x000fe2000ff1e0ff */
[----:B------:R1:W-:Y:S03]  /*11a10*/  @P1 STS.128 [R227+0x9000], RZ ;  /* 0x009000ffe3001388 */ /* 0x0003e60000000c00 */
[----:B------:R-:W-:Y:S01]  /*11a20*/  IADD3.X R17, R17, UR26, RZ, P0, !PT ;  /* 0x0000001a11117c10 */ /* 0x000fe200087fe4ff */
[----:B------:R-:W-:Y:S01]  /*11a30*/  @!PT LDS RZ, [RZ] ;  /* 0x00000000fffff984 */ /* 0x000fe20000000800 */
[----:B------:R-:W-:Y:S01]  /*11a40*/  @!PT LDS RZ, [RZ] ;  /* 0x00000000fffff984 */ /* 0x000fe20000000800 */
[----:B------:R-:W-:Y:S01]  /*11a50*/  @!PT LDS RZ, [RZ] ;  /* 0x00000000fffff984 */ /* 0x000fe20000000800 */
[----:B------:R1:W-:Y:S01]  /*11a60*/  @!P1 LDGSTS.E.BYPASS.LTC128B.128 [R227+0x9000], desc[UR22][R22.64+0x80] ;  /* 0x0900008016e39fae */ /* 0x0003e2000b901d56 */
[C---:B----4-:R-:W-:Y:S03]  /*11a70*/  @!P4 LEA R20, P0, R16.reuse, R20, 0x1 ;  /* 0x000000141014c211 */ /* 0x050fe600078008ff */
[----:B------:R1:W-:Y:S01]  /*11a80*/  @P4 STS.128 [R227+0x8800], RZ ;  /* 0x008800ffe3004388 */ /* 0x0003e20000000c00 */
[C-C-:B------:R-:W-:Y:S02]  /*11a90*/  @!P4 LEA.HI.X R21, R16.reuse, R21, R17.reuse, 0x1, P0 ;  /* 0x000000151015c211 */ /* 0x140fe400000f0c11 */
[C---:B------:R-:W-:Y:S03]  /*11aa0*/  @!P1 LEA R18, P0, R16.reuse, R18, 0x1 ;  /* 0x0000001210129211 */ /* 0x040fe600078008ff */
        /* <DEDUP_REMOVED lines=12> */
.L_x_1407:
[----:B--2---:R-:W2:Y:S01]  /*11b70*/  LDL R0, [R1+0x10] ;  /* 0x0000100001007983 */ /* 0x004ea20000100800 */
[----:B------:R-:W-:Y:S04]  /*11b80*/  DEPBAR.LE SB0, 0x0 ;  /* 0x000080000000791a */ /* 0x000fe80000000000 */
[----:B------:R-:W3:Y:S01]  /*11b90*/  LDL.64 R12, [R1+0x18] ;  /* 0x00001800010c7983 */ /* 0x000ee20000100a00 */
[----:B------:R-:W-:Y:S04]  /*11ba0*/  UIADD3 UR9, UR19, -0x1, URZ ;  /* 0xffffffff13097890 */ /* 0x000fe8000fffe03f */
[----:B------:R-:W4:Y:S01]  /*11bb0*/  LDL R11, [R1+0x28] ;  /* 0x00002800010b7983 */ /* 0x000f220000100800 */
[----:B------:R-:W-:Y:S02]  /*11bc0*/  USHF.R.S32.HI UR11, URZ, 0x1f, UR9 ;  /* 0x0000001f3f0b7899 */ /* 0x000fe40008011409 */
[----:B------:R-:W-:Y:S02]  /*11bd0*/  UIMAD UR10, UR28, UR9, URZ ;  /* 0x000000091c0a72a4 */ /* 0x000fe4000f8e023f */
[----:B------:R-:W5:Y:S01]  /*11be0*/  LDL R15, [R1+0x2c] ;  /* 0x00002c00010f7983 */ /* 0x000f620000100800 */
[----:B-1----:R-:W-:Y:S01]  /*11bf0*/  IMAD.U32 R4, RZ, RZ, UR9 ;  /* 0x00000009ff047e24 */ /* 0x002fe2000f8e00ff */
[----:B------:R-:W-:Y:S03]  /*11c00*/  UISETP.GT.AND UP0, UPT, UR9, UR12, UPT ;  /* 0x0000000c0900728c */ /* 0x000fe6000bf04270 */
[----:B------:R-:W5:Y:S01]  /*11c10*/  LDL R10, [R1+0x20] ;  /* 0x00002000010a7983 */ /* 0x000f620000100800 */
[----:B------:R-:W-:Y:S04]  /*11c20*/  UIMAD UR10, UR11, UR29, UR10 ;  /* 0x0000001d0b0a72a4 */ /* 0x000fe8000f8e020a */
        /* <DEDUP_REMOVED lines=10> */
[----:B------:R-:W-:Y:S02]  /*11cd0*/  IADD3.X R5, R2, UR15, RZ, P0, !PT ;  /* 0x0000000f02057c10 */ /* 0x000fe400087fe4ff */
[C---:B------:R-:W-:Y:S01]  /*11ce0*/  @!P4 LEA R10, P3, R0.reuse, R10, 0x1 ;  /* 0x0000000a000ac211 */ /* 0x040fe200078608ff */
[----:B------:R-:W-:Y:S01]  /*11cf0*/  @!PT LDS RZ, [RZ] ;  /* 0x00000000fffff984 */ /* 0x000fe20000000800 */
[----:B------:R-:W-:Y:S01]  /*11d00*/  @!PT LDS RZ, [RZ] ;  /* 0x00000000fffff984 */ /* 0x000fe20000000800 */
[----:B------:R-:W-:Y:S01]  /*11d10*/  @!PT LDS RZ, [RZ] ;  /* 0x00000000fffff984 */ /* 0x000fe20000000800 */
[----:B------:R-:W-:Y:S02]  /*11d20*/  @!P4 LDGSTS.E.BYPASS.LTC128B.128 [R227+0xa000], desc[UR22][R12.64] ;  /* 0x0a0000000ce3cfae */ /* 0x000fe4000b901d56 */
[----:B------:R-:W2:Y:S01]  /*11d30*/  @!P1 LDC.64 R6, c[0x0][0x220] ;  /* 0x00008800ff069b82 */ /* 0x000ea20000000a00 */
[--C-:B------:R-:W-:Y:S02]  /*11d40*/  @!P4 LEA.HI.X R11, R0, R14, R5.reuse, 0x1, P3 ;  /* 0x0000000e000bc211 */ /* 0x100fe400018f0c05 */
[----:B------:R-:W-:Y:S01]  /*11d50*/  @P1 STS.128 [R227+0xb000], RZ ;  /* 0x00b000ffe3001388 */ /* 0x000fe20000000c00 */
[C---:B-1----:R-:W-:Y:S04]  /*11d60*/  @!P1 LEA R8, P2, R4.reuse, R8, 0x1 ;  /* 0x0000000804089211 */ /* 0x042fe800078408ff */
[----:B------:R-:W-:Y:S02]  /*11d70*/  @!P1 LEA.HI.X R9, R4, R9, R2, 0x1, P2 ;  /* 0x0000000904099211 */ /* 0x000fe400010f0c02 */
[----:B------:R-:W1:Y:S01]  /*11d80*/  S2R R2, SR_TID.X ;  /* 0x0000000000027919 */ /* 0x000e620000002100 */
[C---:B--2---:R-:W-:Y:S02]  /*11d90*/  @!P1 LEA R6, P0, R0.reuse, R6, 0x1 ;  /* 0x0000000600069211 */ /* 0x044fe400078008ff */
[----:B------:R-:W-:Y:S01]  /*11da0*/  @!PT LDS RZ, [RZ] ;  /* 0x00000000fffff984 */ /* 0x000fe20000000800 */
[----:B------:R-:W-:Y:S01]  /*11db0*/  @!PT LDS RZ, [RZ] ;  /* 0x00000000fffff984 */ /* 0x000fe20000000800 */
[----:B------:R-:W-:Y:S01]  /*11dc0*/  @!PT LDS RZ, [RZ] ;  /* 0x00000000fffff984 */ /* 0x000fe20000000800 */
[----:B------:R-:W-:Y:S02]  /*11dd0*/  @!P1 LDGSTS.E.BYPASS.LTC128B.128 [R227+0xb000], desc[UR22][R8.64+0x80] ;  /* 0x0b00008008e39fae */ /* 0x000fe4000b901d56 */
[----:B------:R-:W-:Y:S01]  /*11de0*/  @!P1 LEA.HI.X R7, R0, R7, R5, 0x1, P0 ;  /* 0x0000000700079211 */ /* 0x000fe200000f0c05 */
[----:B------:R-:W-:Y:S02]  /*11df0*/  IMAD.U32 R0, RZ, RZ, UR9 ;  /* 0x00000009ff007e24 */ /* 0x000fe4000f8e00ff */
[----:B------:R-:W-:Y:S05]  /*11e00*/  @P4 STS.128 [R227+0xa800], RZ ;  /* 0x00a800ffe3004388 */ /* 0x000fea0000000c00 */
        /* <DEDUP_REMOVED lines=10> */
[----:B------:R-:W2:Y:S01]  /*11eb0*/  LDSM.16.M88.4 R16, [R212+0x8000] ;  /* 0x00800000d410783b */ /* 0x000ea20000000200 */
[----:B-1----:R-:W-:Y:S04]  /*11ec0*/  IMAD.SHL.U32 R2, R2, 0x2, RZ ;  /* 0x0000000202027824 */ /* 0x002fe800078e00ff */
[----:B------:R-:W1:Y:S01]  /*11ed0*/  LDSM.16.M88.4 R28, [R214+0x2000] ;  /* 0x00200000d61c783b */ /* 0x000e620000000200 */
[----:B------:R-:W-:Y:S04]  /*11ee0*/  LOP3.LUT R2, R2, 0x6, RZ, 0xc0, !PT ;  /* 0x0000000602027812 */ /* 0x000fe800078ec0ff */
[----:B------:R-:W3:Y:S01]  /*11ef0*/  LDSM.16.M88.4 R140, [R212+0x8800] ;  /* 0x00880000d48c783b */ /* 0x000ee20000000200 */
[----:B------:R-:W-:Y:S04]  /*11f00*/  IMAD R0, R0, 0x20, R2 ;  /* 0x0000002000007824 */ /* 0x000fe800078e0202 */
[----:B------:R-:W0:Y:S01]  /*11f10*/  LDGDEPBAR ;  /* 0x00000000000079af */ /* 0x000e220000000000 */
[C---:B------:R-:W-:Y:S01]  /*11f20*/  VIADD R133, R0.reuse, 0x1 ;  /* 0x0000000100857836 */ /* 0x040fe20000000000 */
[C---:B------:R-:W-:Y:S03]  /*11f30*/  ISETP.GE.AND P2, PT, R0.reuse, R230, PT ;  /* 0x000000e60000720c */ /* 0x040fe60003f46270 */
[----:B------:R-:W-:Y:S01]  /*11f40*/  LDSM.16.M88.4 R176, [R216] ;  /* 0x00000000d8b0783b */ /* 0x000fe20000000200 */
[CC--:B------:R-:W-:Y:S01]  /*11f50*/  ISETP.GE.AND P5, PT, R0.reuse, R231.reuse, PT ;  /* 0x000000e70000720c */ /* 0x0c0fe20003fa6270 */
[C---:B------:R-:W-:Y:S01]  /*11f60*/  VIADD R2, R0.reuse, 0x18 ;  /* 0x0000001800027836 */ /* 0x040fe20000000000 */
[C---:B------:R-:W-:Y:S02]  /*11f70*/  ISETP.GE.OR P2, PT, R0.reuse, R234, !P2 ;  /* 0x000000ea0000720c */ /* 0x040fe40005746670 */
[----:B------:R-:W4:Y:S01]  /*11f80*/  LDSM.16.M88.4 R180, [R223] ;  /* 0x00000000dfb4783b */ /* 0x000f220000000200 */
[C---:B------:R-:W-:Y:S02]  /*11f90*/  ISETP.GE.AND P0, PT, R133.reuse, R230, PT ;  /* 0x000000e68500720c */ /* 0x040fe40003f06270 */
[C---:B------:R-:W-:Y:S02]  /*11fa0*/  ISETP.GE.AND P3, PT, R133.reuse, R231, PT ;  /* 0x000000e78500720c */ /* 0x040fe40003f66270 */
[----:B------:R-:W5:Y:S01]  /*11fb0*/  LDSM.16.M88.4 R184, [R216+0x2000] ;  /* 0x00200000d8b8783b */ /* 0x000f620000000200 */
[C---:B------:R-:W-:Y:S02]  /*11fc0*/  ISETP.GE.OR P0, PT, R133.reuse, R234, !P0 ;  /* 0x000000ea8500720c */ /* 0x040fe40004706670 */
[-C--:B------:R-:W-:Y:S02]  /*11fd0*/  ISETP.GE.OR P3, PT, R133, R235.reuse, !P3 ;  /* 0x000000eb8500720c */ /* 0x080fe40005f66670 */
[----:B------:R-:W5:Y:S01]  /*11fe0*/  LDSM.16.M88.4 R188, [R226] ;  /* 0x00000000e2bc783b */ /* 0x000f620000000200 */
[C---:B------:R-:W-:Y:S02]  /*11ff0*/  ISETP.GE.OR P5, PT, R0.reuse, R235, !P5 ;  /* 0x000000eb0000720c */ /* 0x040fe40006fa6670 */
[C---:B------:R-:W-:Y:S02]  /*12000*/  ISETP.GE.AND P6, PT, R0.reuse, R229, PT ;  /* 0x000000e50000720c */ /* 0x040fe40003fc6270 */
[----:B------:R-:W-:Y:S01]  /*12010*/  LDSM.16.M88.4 R192, [R222] ;  /* 0x00000000dec0783b */ /* 0x000fe20000000200 */
[-C--:B--2---:R-:W-:Y:S03]  /*12020*/  HMMA.16816.F32.BF16 R4, R32, R16.reuse, RZ ;  /* 0x000000102004723c */ /* 0x084fe600000418ff */
[C---:B------:R-:W-:Y:S01]  /*12030*/  ISETP.GE.OR P6, PT, R0.reuse, R233, !P6 ;  /* 0x000000e90000720c */ /* 0x040fe200077c6670 */
[----:B------:R-:W2:Y:S02]  /*12040*/  LDSM.16.M88.4 R196, [R220+0x8000] ;  /* 0x00800000dcc4783b */ /* 0x000ea40000000200 */
[C---:B-1----:R-:W-:Y:S03]  /*12050*/  HMMA.16816.F32.BF16 R8, R28.reuse, R16, RZ ;  /* 0x000000101c08723c */ /* 0x042fe600000418ff */
[----:B------:R-:W1:Y:S03]  /*12060*/  LDSM.16.M88.4 R200, [R222+0x2000] ;  /* 0x00200000dec8783b */ /* 0x000e660000000200 */
        /* <DEDUP_REMOVED lines=20> */
[-C--:B--2---:R-:W-:Y:S01]  /*121b0*/  HMMA.16816.F32.BF16 R4, R192, R196.reuse, R4 ;  /* 0x000000c4c004723c */ /* 0x084fe20000041804 */
[----:B------:R-:W2:Y:S05]  /*121c0*/  LDSM.16.M88.4 R188, [R212+0x9000] ;  /* 0x00900000d4bc783b */ /* 0x000eaa0000000200 */
[C---:B-1----:R-:W-:Y:S06]  /*121d0*/  HMMA.16816.F32.BF16 R8, R200.reuse, R196, R8 ;  /* 0x000000c4c808723c */ /* 0x042fec0000041808 */
[-C--:B------:R-:W-:Y:S06]  /*121e0*/  HMMA.16816.F32.BF16 R12, R200, R198.reuse, R12 ;  /* 0x000000c6c80c723c */ /* 0x080fec000004180c */
[C---:B------:R-:W-:Y:S01]  /*121f0*/  HMMA.16816.F32.BF16 R16, R192.reuse, R198, R16 ;  /* 0x000000c6c010723c */ /* 0x040fe20000041810 */
[----:B------:R-:W1:Y:S05]  /*12200*/  LDSM.16.M88.4 R196, [R214+0x6000] ;  /* 0x00600000d6c4783b */ /* 0x000e6a0000000200 */
        /* <DEDUP_REMOVED lines=18> */
[-C--:B--2---:R-:W-:Y:S01]  /*12330*/  HMMA.16816.F32.BF16 R4, R184, R188.reuse, R4 ;  /* 0x000000bcb804723c */ /* 0x084fe20000041804 */
[----:B------:R-:W-:Y:S05]  /*12340*/  LDSM.16.M88.4 R180, [R222+0x4000] ;  /* 0x00400000deb4783b */ /* 0x000fea0000000200 */
[C---:B-1----:R-:W-:Y:S06]  /*12350*/  HMMA.16816.F32.BF16 R8, R196.reuse, R188, R8 ;  /* 0x000000bcc408723c */ /* 0x042fec0000041808 */
        /* <DEDUP_REMOVED lines=34> */
[----:B------:R-:W-:Y:S01]  /*12580*/  FSEL R181, R7, -INF , !P0 ;  /* 0xff80000007b57808 */ /* 0x000fe20004000000 */
[-C--:B-----5:R-:W-:Y:S04]  /*12590*/  HMMA.16816.F32.BF16 R20, R184, R176.reuse, R20 ;  /* 0x000000b0b814723c */ /* 0x0a0fe80000041814 */
[----:B------:R-:W-:Y:S01]  /*125a0*/  FSEL R182, R5, -INF , !P3 ;  /* 0xff80000005b67808 */ /* 0x000fe20005800000 */
[----:B------:R-:W-:Y:S01]  /*125b0*/  VIADD R5, R0, 0x10 ;  /* 0x0000001000057836 */ /* 0x000fe20000000000 */
[----:B------:R-:W-:Y:S01]  /*125c0*/  FSEL R142, R4, -INF , !P5 ;  /* 0xff800000048e7808 */ /* 0x000fe20006800000 */
[C---:B------:R-:W-:Y:S04]  /*125d0*/  HMMA.16816.F32.BF16 R24, R200.reuse, R176, R24 ;  /* 0x000000b0c818723c */ /* 0x040fe80000041818 */
[----:B------:R-:W-:Y:S02]  /*125e0*/  VIADD R4, R0, 0x11 ;  /* 0x0000001100047836 */ /* 0x000fe40000000000 */
[-C--:B------:R-:W-:Y:S05]  /*125f0*/  HMMA.16816.F32.BF16 R28, R200, R178.reuse, R28 ;  /* 0x000000b2c81c723c */ /* 0x080fea000004181c */
[----:B------:R-:W-:Y:S01]  /*12600*/  FSEL R177, R6, -INF , !P2 ;  /* 0xff80000006b17808 */ /* 0x000fe20005000000 */
[----:B------:R-:W-:Y:S01]  /*12610*/  VIADD R6, R0, 0x9 ;  /* 0x0000000900067836 */ /* 0x000fe20000000000 */
[----:B------:R-:W-:Y:S04]  /*12620*/  HMMA.16816.F32.BF16 R32, R184, R178, R32 ;  /* 0x000000b2b820723c */ /* 0x000fe80000041820 */
[----:B------:R-:W-:Y:S01]  /*12630*/  ISETP.GE.AND P0, PT, R6, R230, PT ;  /* 0x000000e60600720c */ /* 0x000fe20003f06270 */
[----:B------:R-:W-:Y:S01]  /*12640*/  VIADD R7, R0, 0x8 ;  /* 0x0000000800077836 */ /* 0x000fe20000000000 */
[C---:B------:R-:W-:Y:S02]  /*12650*/  ISETP.GE.AND P3, PT, R6.reuse, R231, PT ;  /* 0x000000e70600720c */ /* 0x040fe40003f66270 */
[C---:B------:R-:W-:Y:S02]  /*12660*/  ISETP.GE.OR P0, PT, R6.reuse, R234, !P0 ;  /* 0x000000ea0600720c */ /* 0x040fe40004706670 */
[----:B------:R-:W-:Y:S02]  /*12670*/  ISETP.GE.OR P3, PT, R6, R235, !P3 ;  /* 0x000000eb0600720c */ /* 0x000fe40005f66670 */
[----:B------:R-:W-:Y:S02]  /*12680*/  FSEL R180, R19, -INF , !P0 ;  /* 0xff80000013b47808 */ /* 0x000fe40004000000 */
[----:B------:R-:W-:Y:S02]  /*12690*/  ISETP.GE.AND P0, PT, R5, R231, PT ;  /* 0x000000e70500720c */ /* 0x000fe40003f06270 */
[----:B------:R-:W-:Y:S02]  /*126a0*/  FSEL R176, R17, -INF , !P3 ;  /* 0xff80000011b07808 */ /* 0x000fe40005800000 */
[----:B------:R-:W-:Y:S02]  /*126b0*/  ISETP.GE.OR P0, PT, R5, R235, !P0 ;  /* 0x000000eb0500720c */ /* 0x000fe40004706670 */
[----:B------:R-:W-:Y:S02]  /*126c0*/  ISETP.GE.AND P3, PT, R0, R228, PT ;  /* 0x000000e40000720c */ /* 0x000fe40003f66270 */
[----:B------:R-:W-:Y:S02]  /*126d0*/  FSEL R189, R20, -INF , !P0 ;  /* 0xff80000014bd7808 */ /* 0x000fe40004000000 */
[C---:B------:R-:W-:Y:S02]  /*126e0*/  ISETP.GE.AND P0, PT, R4.reuse, R230, PT ;  /* 0x000000e60400720c */ /* 0x040fe40003f06270 */
[CC--:B------:R-:W-:Y:S02]  /*126f0*/  ISETP.GE.AND P5, PT, R7.reuse, R231.reuse, PT ;  /* 0x000000e70700720c */ /* 0x0c0fe40003fa6270 */
[----:B------:R-:W-:Y:S02]  /*12700*/  ISETP.GE.OR P0, PT, R4, R234, !P0 ;  /* 0x000000ea0400720c */ /* 0x000fe40004706670 */
[----:B------:R-:W-:Y:S02]  /*12710*/  ISETP.GE.AND P2, PT, R7, R230, PT ;  /* 0x000000e60700720c */ /* 0x000fe40003f46270 */
[----:B------:R-:W-:Y:S02]  /*12720*/  FSEL R192, R23, -INF , !P0 ;  /* 0xff80000017c07808 */ /* 0x000fe40004000000 */
[----:B------:R-:W-:Y:S02]  /*12730*/  ISETP.GE.AND P0, PT, R2, R231, PT ;  /* 0x000000e70200720c */ /* 0x000fe40003f06270 */
[C---:B------:R-:W-:Y:S01]  /*12740*/  ISETP.GE.OR P3, PT, R0.reuse, R232, !P3 ;  /* 0x000000e80000720c */ /* 0x040fe20005f66670 */
[----:B------:R-:W-:Y:S01]  /*12750*/  VIADD R0, R0, 0x19 ;  /* 0x0000001900007836 */ /* 0x000fe20000000000 */
[-C--:B------:R-:W-:Y:S02]  /*12760*/  ISETP.GE.OR P0, PT, R2, R235.reuse, !P0 ;  /* 0x000000eb0200720c */ /* 0x080fe40004706670 */
[C---:B------:R-:W-:Y:S02]  /*12770*/  ISETP.GE.OR P5, PT, R7.reuse, R235, !P5 ;  /* 0x000000eb0700720c */ /* 0x040fe40006fa6670 */
[----:B------:R-:W-:Y:S02]  /*12780*/  ISETP.GE.OR P2, PT, R7, R234, !P2 ;  /* 0x000000ea0700720c */ /* 0x000fe40005746670 */
[----:B------:R-:W-:Y:S02]  /*12790*/  FSEL R196, R32, -INF , !P0 ;  /* 0xff80000020c47808 */ /* 0x000fe40004000000 */
[----:B------:R-:W-:Y:S02]  /*127a0*/  FMNMX.FTZ R17, R142, R3, !PT ;  /* 0x000000038e117209 */ /* 0x000fe40007810000 */
[-C--:B------:R-:W-:Y:S02]  /*127b0*/  ISETP.GE.AND P0, PT, R0, R230.reuse, PT ;  /* 0x000000e60000720c */ /* 0x080fe40003f06270 */
[----:B------:R-:W-:Y:S02]  /*127c0*/  FSEL R143, R16, -INF , !P5 ;  /* 0xff800000108f7808 */ /* 0x000fe40006800000 */
[----:B------:R-:W-:Y:S02]  /*127d0*/  FSEL R137, R18, -INF , !P2 ;  /* 0xff80000012897808 */ /* 0x000fe40005000000 */
[----:B------:R-:W-:Y:S02]  /*127e0*/  ISETP.GE.AND P5, PT, R4, R231, PT ;  /* 0x000000e70400720c */ /* 0x000fe40003fa6270 */
[C---:B------:R-:W-:Y:S02]  /*127f0*/  ISETP.GE.AND P2, PT, R5.reuse, R230, PT ;  /* 0x000000e60500720c */ /* 0x040fe40003f46270 */
[----:B------:R-:W-:Y:S02]  /*12800*/  FMNMX.FTZ R17, R182, R17, !PT ;  /* 0x00000011b6117209 */ /* 0x000fe40007810000 */
[-C--:B------:R-:W-:Y:S02]  /*12810*/  ISETP.GE.OR P0, PT, R0, R234.reuse, !P0 ;  /* 0x000000ea0000720c */ /* 0x080fe40004706670 */
[----:B------:R-:W-:Y:S02]  /*12820*/  ISETP.GE.OR P5, PT, R4, R235, !P5 ;  /* 0x000000eb0400720c */ /* 0x000fe40006fa6670 */
[----:B------:R-:W-:Y:S02]  /*12830*/  ISETP.GE.OR P2, PT, R5, R234, !P2 ;  /* 0x000000ea0500720c */ /* 0x000fe40005746670 */
        /* <DEDUP_REMOVED lines=8> */
[----:B------:R-:W-:Y:S02]  /*128c0*/  ISETP.GE.OR P5, PT, R0, R235, !P5 ;  /* 0x000000eb0000720c */ /* 0x000fe40006fa6670 */
[----:B------:R-:W-:Y:S02]  /*128d0*/  ISETP.GE.OR P2, PT, R2, R234, !P2 ;  /* 0x000000ea0200720c */ /* 0x000fe40005746670 */
        /* <DEDUP_REMOVED lines=8> */
[C---:B------:R-:W-:Y:S02]  /*12960*/  ISETP.GE.OR P5, PT, R133.reuse, R233, !P5 ;  /* 0x000000e98500720c */ /* 0x040fe40006fa6670 */
[----:B------:R-:W-:Y:S02]  /*12970*/  ISETP.GE.OR P2, PT, R133, R232, !P2 ;  /* 0x000000e88500720c */ /* 0x000fe40005746670 */
[----:B------:R-:W-:Y:S02]  /*12980*/  FMNMX.FTZ R135, R137, R16, !PT ;  /* 0x0000001089877209 */ /* 0x000fe40007810000 */
[----:B------:R-:W-:Y:S01]  /*12990*/  FMNMX.FTZ R136, R196, R17, !PT ;  /* 0x00000011c4887209 */ /* 0x000fe20007810000 */
[----:B------:R-:W-:Y:S08]  /*129a0*/  @P0 BRA `(.L_x_1409) ;  /* 0xffffffec00ac0947 */ /* 0x000ff0000383ffff */
.L_x_1408:
[C---:B------:R-:W-:Y:S01]  /*129b0*/  ISETP.GE.AND P1, PT, R7.reuse, R229, PT ;  /* 0x000000e50700720c */ /* 0x040fe20003f26270 */
[----:B-1----:R-:W-:Y:S01]  /*129c0*/  LDSM.16.MT88.4 R20, [R213+0xa000] ;  /* 0x00a00000d514783b */ /* 0x002fe20000004200 */
[----:B------:R-:W-:Y:S01]  /*129d0*/  FSEL R8, R8, -INF , !P6 ;  /* 0xff80000008087808 */ /* 0x000fe20007000000 */
[----:B------:R-:W-:Y:S01]  /*129e0*/  UISETP.GT.AND UP0, UPT, UR9, UR12, UPT ;  /* 0x0000000c0900728c */ /* 0x000fe2000bf04270 */
[----:B------:R-:W-:Y:S01]  /*129f0*/  ISETP.GE.OR P1, PT, R7, R233, !P1 ;  /* 0x000000e90700720c */ /* 0x000fe20004f26670 */
[----:B------:R-:W-:Y:S01]  /*12a00*/  UMOV UR19, UR9 ;  /* 0x0000000900137c82 */ /* 0x000fe20008000000 */
[----:B------:R-:W-:Y:S02]  /*12a10*/  FSEL R9, R9, -INF , !P5 ;  /* 0xff80000009097808 */ /* 0x000fe40006800000 */
[C---:B------:R-:W-:Y:S01]  /*12a20*/  ISETP.GE.AND P6, PT, R6.reuse, R229, PT ;  /* 0x000000e50600720c */ /* 0x040fe20003fc6270 */
[----:B------:R-:W-:Y:S01]  /*12a30*/  LDSM.16.MT88.4 R184, [R215+0xa000] ;  /* 0x00a00000d7b8783b */ /* 0x000fe20000004200 */
[-C--:B------:R-:W-:Y:S02]  /*12a40*/  ISETP.GE.AND P5, PT, R6, R228.reuse, PT ;  /* 0x000000e40600720c */ /* 0x080fe40003fa6270 */
[----:B------:R-:W-:Y:S02]  /*12a50*/  FMNMX.FTZ R135, R180, R135, !PT ;  /* 0x00000087b4877209 */ /* 0x000fe40007810000 */
[----:B------:R-:W-:Y:S02]  /*12a60*/  FSEL R10, R10, -INF , !P3 ;  /* 0xff8000000a0a7808 */ /* 0x000fe40005800000 */
[----:B------:R-:W-:Y:S02]  /*12a70*/  FSEL R12, R12, -INF , !P1 ;  /* 0xff8000000c0c7808 */ /* 0x000fe40004800000 */
[C---:B------:R-:W-:Y:S02]  /*12a80*/  ISETP.GE.AND P3, PT, R5.reuse, R229, PT ;  /* 0x000000e50500720c */ /* 0x040fe40003f66270 */
[----:B------:R-:W-:Y:S02]  /*12a90*/  ISETP.GE.AND P1, PT, R5, R228, PT ;  /* 0x000000e40500720c */ /* 0x000fe40003f26270 */
[C---:B------:R-:W-:Y:S02]  /*12aa0*/  ISETP.GE.OR P6, PT, R6.reuse, R233, !P6 ;  /* 0x000000e90600720c */ /* 0x040fe400077c6670 */
[----:B------:R-:W-:Y:S02]  /*12ab0*/  ISETP.GE.OR P5, PT, R6, R232, !P5 ;  /* 0x000000e80600720c */ /* 0x000fe40006fa6670 */
[----:B------:R-:W-:Y:S02]  /*12ac0*/  FMNMX.FTZ R6, R8, R138, !PT ;  /* 0x0000008a08067209 */ /* 0x000fe40007810000 */
[----:B------:R-:W-:Y:S02]  /*12ad0*/  FMNMX.FTZ R135, R191, R135, !PT ;  /* 0x00000087bf877209 */ /* 0x000fe40007810000 */
[----:B------:R-:W-:Y:S02]  /*12ae0*/  FMNMX.FTZ R136, R195, R136, !PT ;  /* 0x00000088c3887209 */ /* 0x000fe40007810000 */
[C---:B------:R-:W-:Y:S02]  /*12af0*/  ISETP.GE.OR P3, PT, R5.reuse, R233, !P3 ;  /* 0x000000e90500720c */ /* 0x040fe40005f66670 */
[----:B------:R-:W-:Y:S01]  /*12b00*/  ISETP.GE.OR P1, PT, R5, R232, !P1 ;  /* 0x000000e80500720c */ /* 0x000fe20004f26670 */
[----:B------:R-:W1:Y:S01]  /*12b10*/  SHFL.BFLY PT, R16, R136, 0x2, 0x1f ;  /* 0x0c401f0088107f89 */ /* 0x000e6200000e0000 */
[----:B------:R-:W-:Y:S02]  /*12b20*/  FMNMX.FTZ R5, R9, R6, !PT ;  /* 0x0000000609057209 */ /* 0x000fe40007810000 */
[----:B------:R-:W-:Y:S02]  /*12b30*/  FMNMX.FTZ R135, R192, R135, !PT ;  /* 0x00000087c0877209 */ /* 0x000fe40007810000 */
[----:B------:R-:W-:Y:S02]  /*12b40*/  FSEL R13, R13, -INF , !P6 ;  /* 0xff8000000d0d7808 */ /* 0x000fe40007000000 */
[----:B------:R-:W-:Y:S02]  /*12b50*/  ISETP.GE.AND P6, PT, R4, R229, PT ;  /* 0x000000e50400720c */ /* 0x000fe40003fc6270 */
[----:B------:R-:W-:Y:S02]  /*12b60*/  FMNMX.FTZ R5, R12, R5, !PT ;  /* 0x000000050c057209 */ /* 0x000fe40007810000 */
[----:B------:R-:W-:Y:S02]  /*12b70*/  FMNMX.FTZ R135, R199, R135, !PT ;  /* 0x00000087c7877209 */ /* 0x000fe40007810000 */
[----:B------:R-:W-:Y:S02]  /*12b80*/  ISETP.GE.OR P6, PT, R4, R233, !P6 ;  /* 0x000000e90400720c */ /* 0x000fe400077c6670 */
[----:B------:R-:W-:Y:S02]  /*12b90*/  FSEL R194, R24, -INF , !P3 ;  /* 0xff80000018c27808 */ /* 0x000fe40005800000 */
[----:B------:R-:W-:Y:S02]  /*12ba0*/  ISETP.GE.AND P3, PT, R2, R229, PT ;  /* 0x000000e50200720c */ /* 0x000fe40003f66270 */
[----:B------:R-:W-:Y:S02]  /*12bb0*/  FMNMX.FTZ R5, R13, R5, !PT ;  /* 0x000000050d057209 */ /* 0x000fe40007810000 */
[-C--:B------:R-:W-:Y:S02]  /*12bc0*/  ISETP.GE.AND P0, PT, R7, R228.reuse, PT ;  /* 0x000000e40700720c */ /* 0x080fe40003f06270 */
[----:B------:R-:W-:Y:S02]  /*12bd0*/  FMNMX.FTZ R135, R198, R135, !PT ;  /* 0x00000087c6877209 */ /* 0x000fe40007810000 */
[----:B------:R-:W-:Y:S02]  /*12be0*/  FSEL R193, R25, -INF , !P6 ;  /* 0xff80000019c17808 */ /* 0x000fe40007000000 */
[----:B------:R-:W-:Y:S02]  /*12bf0*/  ISETP.GE.AND P6, PT, R4, R228, PT ;  /* 0x000000e40400720c */ /* 0x000fe40003fc6270 */
[----:B------:R-:W-:Y:S02]  /*12c00*/  FMNMX.FTZ R5, R194, R5, !PT ;  /* 0x00000005c2057209 */ /* 0x000fe40007810000 */
[----:B------:R-:W-:Y:S02]  /*12c10*/  ISETP.GE.OR P3, PT, R2, R233, !P3 ;  /* 0x000000e90200720c */ /* 0x000fe40005f66670 */
[-C--:B------:R-:W-:Y:S02]  /*12c20*/  ISETP.GE.OR P0, PT, R7, R232.reuse, !P0 ;  /* 0x000000e80700720c */ /* 0x080fe40004706670 */
[----:B------:R-:W2:Y:S01]  /*12c30*/  SHFL.BFLY PT, R7, R135, 0x2, 0x1f ;  /* 0x0c401f0087077f89 */ /* 0x000ea200000e0000 */
[----:B------:R-:W-:Y:S02]  /*12c40*/  ISETP.GE.OR P6, PT, R4, R232, !P6 ;  /* 0x000000e80400720c */ /* 0x000fe400077c6670 */
[----:B------:R-:W-:Y:S02]  /*12c50*/  FSEL R197, R28, -INF , !P3 ;  /* 0xff8000001cc57808 */ /* 0x000fe40005800000 */
[----:B------:R-:W-:Y:S02]  /*12c60*/  FMNMX.FTZ R4, R193, R5, !PT ;  /* 0x00000005c1047209 */ /* 0x000fe40007810000 */
[----:B------:R-:W-:Y:S02]  /*12c70*/  FSEL R11, R11, -INF , !P2 ;  /* 0xff8000000b0b7808 */ /* 0x000fe40005000000 */
[----:B------:R-:W-:Y:S02]  /*12c80*/  FMNMX.FTZ R5, R10, R139, !PT ;  /* 0x0000008b0a057209 */ /* 0x000fe40007810000 */
[----:B------:R-:W-:Y:S02]  /*12c90*/  FMNMX.FTZ R134, R197, R4, !PT ;  /* 0x00000004c5867209 */ /* 0x000fe40007810000 */
[----:B------:R-:W-:Y:S02]  /*12ca0*/  FSEL R14, R14, -INF , !P0 ;  /* 0xff8000000e0e7808 */ /* 0x000fe40004000000 */
[----:B------:R-:W-:Y:S02]  /*12cb0*/  FMNMX.FTZ R4, R11, R5, !PT ;  /* 0x000000050b047209 */ /* 0x000fe40007810000 */
[----:B------:R-:W-:Y:S02]  /*12cc0*/  FSEL R15, R15, -INF , !P5 ;  /* 0xff8000000f0f7808 */ /* 0x000fe40006800000 */
[----:B------:R-:W-:Y:S02]  /*12cd0*/  FMNMX.FTZ R4, R14, R4, !PT ;  /* 0x000000040e047209 */ /* 0x000fe40007810000 */
[----:B------:R-:W-:Y:S02]  /*12ce0*/  ISETP.GE.AND P0, PT, R2, R228, PT ;  /* 0x000000e40200720c */ /* 0x000fe40003f06270 */
[----:B------:R-:W-:Y:S02]  /*12cf0*/  FSEL R201, R26, -INF , !P1 ;  /* 0xff8000001ac97808 */ /* 0x000fe40004800000 */
[----:B-1----:R-:W-:Y:S02]  /*12d00*/  FMNMX.FTZ R136, R136, R16, !PT ;  /* 0x0000001088887209 */ /* 0x002fe40007810000 */
[----:B------:R-:W-:Y:S02]  /*12d10*/  FMNMX.FTZ R4, R15, R4, !PT ;  /* 0x000000040f047209 */ /* 0x000fe40007810000 */
[C---:B------:R-:W-:Y:S01]  /*12d20*/  ISETP.GE.AND P3, PT, R0.reuse, R229, PT ;  /* 0x000000e50000720c */ /* 0x040fe20003f66270 */
[----:B------:R-:W1:Y:S01]  /*12d30*/  SHFL.BFLY PT, R16, R136, 0x1, 0x1f ;  /* 0x0c201f0088107f89 */ /* 0x000e6200000e0000 */
[----:B------:R-:W-:Y:S02]  /*12d40*/  ISETP.GE.AND P1, PT, R0, R228, PT ;  /* 0x000000e40000720c */ /* 0x000fe40003f26270 */
[----:B------:R-:W-:Y:S02]  /*12d50*/  ISETP.GE.OR P0, PT, R2, R232, !P0 ;  /* 0x000000e80200720c */ /* 0x000fe40004706670 */
[----:B------:R-:W-:Y:S02]  /*12d60*/  FSEL R202, R27, -INF , !P6 ;  /* 0xff8000001bca7808 */ /* 0x000fe40007000000 */
[----:B------:R-:W-:Y:S02]  /*12d70*/  FMNMX.FTZ R2, R201, R4, !PT ;  /* 0x00000004c9027209 */ /* 0x000fe40007810000 */
[C---:B------:R-:W-:Y:S02]  /*12d80*/  ISETP.GE.OR P3, PT, R0.reuse, R233, !P3 ;  /* 0x000000e90000720c */ /* 0x040fe40005f66670 */
[----:B------:R-:W-:Y:S02]  /*12d90*/  ISETP.GE.OR P1, PT, R0, R232, !P1 ;  /* 0x000000e80000720c */ /* 0x000fe40004f26670 */
[----:B------:R-:W-:Y:S02]  /*12da0*/  FSEL R203, R30, -INF , !P0 ;  /* 0xff8000001ecb7808 */ /* 0x000fe40004000000 */
[----:B------:R-:W-:Y:S02]  /*12db0*/  FMNMX.FTZ R0, R202, R2, !PT ;  /* 0x00000002ca007209 */ /* 0x000fe40007810000 */
[----:B--2---:R-:W-:Y:S02]  /*12dc0*/  FMNMX.FTZ R135, R135, R7, !PT ;  /* 0x0000000787877209 */ /* 0x004fe40007810000 */
[----:B------:R-:W-:Y:S02]  /*12dd0*/  FMNMX.FTZ R0, R203, R0, !PT ;  /* 0x00000000cb007209 */ /* 0x000fe40007810000 */
[----:B------:R-:W-:Y:S01]  /*12de0*/  FSEL R140, R31, -INF , !P1 ;  /* 0xff8000001f8c7808 */ /* 0x000fe20004800000 */
[----:B------:R-:W2:Y:S01]  /*12df0*/  SHFL.BFLY PT, R5, R135, 0x1, 0x1f ;  /* 0x0c201f0087057f89 */ /* 0x000ea200000e0000 */
[----:B------:R-:W-:Y:S02]  /*12e00*/  FSEL R200, R29, -INF , !P3 ;  /* 0xff8000001dc87808 */ /* 0x000fe40005800000 */
[----:B------:R-:W-:Y:S02]  /*12e10*/  FMNMX.FTZ R0, R140, R0, !PT ;  /* 0x000000008c007209 */ /* 0x000fe40007810000 */
[----:B-1----:R-:W-:Y:S02]  /*12e20*/  FMNMX.FTZ R136, R136, R16, !PT ;  /* 0x0000001088887209 */ /* 0x002fe40007810000 */
[----:B------:R-:W-:Y:S01]  /*12e30*/  FMNMX.FTZ R134, R200, R134, !PT ;  /* 0x00000086c8867209 */ /* 0x000fe20007810000 */
        /* <DEDUP_REMOVED lines=8> */
[----:B--2---:R-:W-:Y:S01]  /*12ec0*/  FMNMX.FTZ R135, R135, R5, !PT ;  /* 0x0000000587877209 */ /* 0x004fe20007810000 */
[----:B------:R2:W-:Y:S03]  /*12ed0*/  MUFU.EX2 R35, R4 ;  /* 0x0000000400237308 */ /* 0x0005e60000000800 */
[C---:B------:R-:W-:Y:S01]  /*12ee0*/  FSETP.NEU.FTZ.AND P2, PT, R135.reuse, -INF , PT ;  /* 0xff8000008700780b */ /* 0x040fe20003f5d000 */
[----:B------:R-:W-:Y:S01]  /*12ef0*/  FMUL.FTZ R142, R135, UR4 ;  /* 0x00000004878e7c20 */ /* 0x000fe20008410000 */
[----:B-1----:R-:W-:Y:S05]  /*12f00*/  FMNMX.FTZ R0, R0, R2, !PT ;  /* 0x0000000200007209 */ /* 0x002fea0007810000 */
[----:B------:R-:W-:Y:S01]  /*12f10*/  MUFU.EX2 R33, R143 ;  /* 0x0000008f00217308 */ /* 0x000fe20000000800 */
[----:B------:R-:W-:Y:S02]  /*12f20*/  FSEL R142, R142, RZ, P2 ;  /* 0x000000ff8e8e7208 */ /* 0x000fe40001000000 */
[----:B---3--:R-:W-:Y:S01]  /*12f30*/  FMNMX.FTZ R134, R134, R6, !PT ;  /* 0x0000000686867209 */ /* 0x008fe20007810000 */
[----:B------:R-:W1:Y:S02]  /*12f40*/  SHFL.BFLY PT, R2, R0, 0x1, 0x1f ;  /* 0x0c201f0000027f89 */ /* 0x000e6400000e0000 */
[--C-:B------:R-:W-:Y:S01]  /*12f50*/  FFMA.FTZ R137, R137, UR4, -R142.reuse ;  /* 0x0000000489897c23 */ /* 0x100fe2000801088e */
[--C-:B------:R-:W-:Y:S05]  /*12f60*/  FFMA.FTZ R177, R177, UR4, -R142.reuse ;  /* 0x00000004b1b17c23 */ /* 0x100fea000801088e */
[----:B------:R-:W3:Y:S01]  /*12f70*/  SHFL.BFLY PT, R5, R134, 0x1, 0x1f ;  /* 0x0c201f0086057f89 */ /* 0x000ee200000e0000 */
[----:B--2---:R-:W-:Y:S01]  /*12f80*/  FFMA.FTZ R4, R182, UR4, -R141 ;  /* 0x00000004b6047c23 */ /* 0x004fe2000801088d */
[----:B------:R1:W-:Y:S10]  /*12f90*/  MUFU.EX2 R250, R137 ;  /* 0x0000008900fa7308 */ /* 0x0003f40000000800 */
[----:B------:R2:W4:Y:S10]  /*12fa0*/  MUFU.EX2 R204, R4 ;  /* 0x0000000400cc7308 */ /* 0x0005340000000800 */
[----:B------:R4:W5:Y:S01]  /*12fb0*/  MUFU.EX2 R32, R176 ;  /* 0x000000b000207308 */ /* 0x0009620000000800 */
[----:B-1----:R-:W-:Y:S02]  /*12fc0*/  FMNMX.FTZ R137, R0, R2, !PT ;  /* 0x0000000200897209 */ /* 0x002fe40007810000 */
[----:B------:R-:W-:Y:S02]  /*12fd0*/  FSEL R0, R136, RZ, P3 ;  /* 0x000000ff88007208 */ /* 0x000fe40001800000 */
[----:B------:R-:W-:Y:S01]  /*12fe0*/  FSEL R2, R135, RZ, P2 ;  /* 0x000000ff87027208 */ /* 0x000fe20001000000 */
[----:B------:R-:W-:Y:S01]  /*12ff0*/  FMUL.FTZ R188, R137, UR4 ;  /* 0x0000000489bc7c20 */ /* 0x000fe20008410000 */
[----:B---3--:R-:W-:Y:S01]  /*13000*/  FMNMX.FTZ R134, R134, R5, !PT ;  /* 0x0000000586867209 */ /* 0x008fe20007810000 */
[----:B------:R-:W-:Y:S01]  /*13010*/  FADD.FTZ R0, -R0, R3 ;  /* 0x0000000300007221 */ /* 0x000fe20000010100 */
[----:B--2---:R-:W-:Y:S01]  /*13020*/  FFMA.FTZ R4, R181, UR4, -R142 ;  /* 0x00000004b5047c23 */ /* 0x004fe2000801088e */
[----:B------:R-:W-:Y:S01]  /*13030*/  FADD.FTZ R2, -R2, R132 ;  /* 0x0000008402027221 */ /* 0x000fe20000010100 */
[----:B------:R-:W-:Y:S01]  /*13040*/  FSETP.NEU.FTZ.AND P1, PT, R134, -INF , PT ;  /* 0xff8000008600780b */ /* 0x000fe20003f3d000 */
[----:B------:R-:W-:Y:S01]  /*13050*/  FMUL.FTZ R3, R0, UR4 ;  /* 0x0000000400037c20 */ /* 0x000fe20008410000 */
[----:B------:R1:W-:Y:S01]  /*13060*/  MUFU.EX2 R34, R4 ;  /* 0x0000000400227308 */ /* 0x0003e20000000800 */
[----:B------:R-:W-:Y:S01]  /*13070*/  FMUL.FTZ R2, R2, UR4 ;  /* 0x0000000402027c20 */ /* 0x000fe20008410000 */
[C---:B------:R-:W-:Y:S01]  /*13080*/  FSEL R0, R134.reuse, RZ, P1 ;  /* 0x000000ff86007208 */ /* 0x040fe20000800000 */
[----:B------:R-:W-:Y:S01]  /*13090*/  FMUL.FTZ R143, R134, UR4 ;  /* 0x00000004868f7c20 */ /* 0x000fe20008410000 */
[----:B------:R-:W-:Y:S02]  /*130a0*/  FSETP.NEU.FTZ.AND P0, PT, R137, -INF , PT ;  /* 0xff8000008900780b */ /* 0x000fe40003f1d000 */
[----:B----4-:R-:W-:Y:S04]  /*130b0*/  F2FP.BF16.F32.PACK_AB R176, R204, R35 ;  /* 0x00000023ccb0723e */ /* 0x010fe800000010ff */
[----:B------:R2:W3:Y:S01]  /*130c0*/  MUFU.EX2 R133, R3 ;  /* 0x0000000300857308 */ /* 0x0004e20000000800 */
[----:B------:R-:W-:Y:S02]  /*130d0*/  FSEL R188, R188, RZ, P0 ;  /* 0x000000ffbcbc7208 */ /* 0x000fe40000000000 */
[----:B------:R-:W-:Y:S02]  /*130e0*/  FSEL R143, R143, RZ, P1 ;  /* 0x000000ff8f8f7208 */ /* 0x000fe40000800000 */
[----:B-----5:R-:W-:Y:S01]  /*130f0*/  F2FP.BF16.F32.PACK_AB R178, R32, R33 ;  /* 0x0000002120b2723e */ /* 0x020fe200000010ff */
[--C-:B------:R-:W-:Y:S01]  /*13100*/  FFMA.FTZ R10, R10, UR4, -R188.reuse ;  /* 0x000000040a0a7c23 */ /* 0x100fe200080108bc */
[----:B------:R-:W-:Y:S03]  /*13110*/  FFMA.FTZ R11, R11, UR4, -R188 ;  /* 0x000000040b0b7c23 */ /* 0x000fe600080108bc */
[----:B------:R4:W5:Y:S01]  /*13120*/  MUFU.EX2 R132, R2 ;  /* 0x0000000200847308 */ /* 0x0009620000000800 */
[----:B-1----:R-:W-:Y:S01]  /*13130*/  FFMA.FTZ R4, R180, UR4, -R142 ;  /* 0x00000004b4047c23 */ /* 0x002fe2000801088e */
[--C-:B------:R-:W-:Y:S01]  /*13140*/  FFMA.FTZ R14, R14, UR4, -R188.reuse ;  /* 0x000000040e0e7c23 */ /* 0x100fe200080108bc */
[----:B------:R-:W-:Y:S01]  /*13150*/  FFMA.FTZ R15, R15, UR4, -R188 ;  /* 0x000000040f0f7c23 */ /* 0x000fe200080108bc */
[--C-:B------:R-:W-:Y:S01]  /*13160*/  FFMA.FTZ R8, R8, UR4, -R143.reuse ;  /* 0x0000000408087c23 */ /* 0x100fe2000801088f */
[--C-:B------:R-:W-:Y:S01]  /*13170*/  FFMA.FTZ R9, R9, UR4, -R143.reuse ;  /* 0x0000000409097c23 */ /* 0x100fe2000801088f */
[--C-:B------:R-:W-:Y:S01]  /*13180*/  FFMA.FTZ R12, R12, UR4, -R143.reuse ;  /* 0x000000040c0c7c23 */ /* 0x100fe2000801088f */
[----:B------:R-:W-:Y:S03]  /*13190*/  FFMA.FTZ R13, R13, UR4, -R143 ;  /* 0x000000040d0d7c23 */ /* 0x000fe6000801088f */
[----:B------:R1:W1:Y:S01]  /*131a0*/  MUFU.EX2 R251, R4 ;  /* 0x0000000400fb7308 */ /* 0x0002620000000800 */
[----:B--2---:R-:W-:Y:S01]  /*131b0*/  FADD.FTZ R3, -R0, R138 ;  /* 0x0000008a00037221 */ /* 0x004fe20000010100 */
[----:B------:R-:W-:Y:S01]  /*131c0*/  FSEL R0, R137, RZ, P0 ;  /* 0x000000ff89007208 */ /* 0x000fe20000000000 */
[C---:B---3--:R-:W-:Y:S01]  /*131d0*/  FMUL.FTZ R5, R133.reuse, R149 ;  /* 0x0000009585057220 */ /* 0x048fe20000410000 */
[C---:B------:R-:W-:Y:S01]  /*131e0*/  FMUL.FTZ R16, R133.reuse, R156 ;  /* 0x0000009c85107220 */ /* 0x040fe20000410000 */
[C---:B------:R-:W-:Y:S01]  /*131f0*/  FMUL.FTZ R17, R133.reuse, R157 ;  /* 0x0000009d85117220 */ /* 0x040fe20000410000 */
[----:B------:R-:W-:Y:S01]  /*13200*/  FMUL.FTZ R36, R133, R36 ;  /* 0x0000002485247220 */ /* 0x000fe20000410000 */
[----:B------:R-:W-:Y:S03]  /*13210*/  FADD.FTZ R0, -R0, R139 ;  /* 0x0000008b00007221 */ /* 0x000fe60000010100 */
[----:B------:R-:W2:Y:S01]  /*13220*/  MUFU.EX2 R252, R177 ;  /* 0x000000b100fc7308 */ /* 0x000ea20000000800 */
[----:B----4-:R-:W-:Y:S01]  /*13230*/  FMUL.FTZ R2, R3, UR4 ;  /* 0x0000000403027c20 */ /* 0x010fe20008410000 */
[----:B-----5:R-:W-:Y:S01]  /*13240*/  FMUL.FTZ R6, R132, R150 ;  /* 0x0000009684067220 */ /* 0x020fe20000410000 */
[----:B------:R-:W-:Y:S01]  /*13250*/  FMUL.FTZ R0, R0, UR4 ;  /* 0x0000000400007c20 */ /* 0x000fe20008410000 */
[C---:B------:R-:W-:Y:S01]  /*13260*/  FMUL.FTZ R7, R132.reuse, R151 ;  /* 0x0000009784077220 */ /* 0x040fe20000410000 */
[--C-:B------:R-:W-:Y:S01]  /*13270*/  FFMA.FTZ R3, R189, UR4, -R141.reuse ;  /* 0x00000004bd037c23 */ /* 0x100fe2000801088d */
[C---:B------:R-:W-:Y:S01]  /*13280*/  FMUL.FTZ R18, R132.reuse, R158 ;  /* 0x0000009e84127220 */ /* 0x040fe20000410000 */
[C---:B------:R-:W-:Y:S03]  /*13290*/  FMUL.FTZ R19, R132.reuse, R159 ;  /* 0x0000009f84137220 */ /* 0x040fe60000410000 */
[----:B------:R-:W-:Y:S01]  /*132a0*/  MUFU.EX2 R239, R8 ;  /* 0x0000000800ef7308 */ /* 0x000fe20000000800 */
[----:B-1----:R-:W-:Y:S01]  /*132b0*/  FMUL.FTZ R4, R133, R148 ;  /* 0x0000009485047220 */ /* 0x002fe20000410000 */
[----:B------:R-:W-:Y:S01]  /*132c0*/  F2FP.BF16.F32.PACK_AB R179, R251, R250 ;  /* 0x000000fafbb3723e */ /* 0x000fe200000010ff */
[----:B------:R-:W-:Y:S01]  /*132d0*/  LDSM.16.MT88.4 R148, [R217+0xa000] ;  /* 0x00a00000d994783b */ /* 0x000fe20000004200 */
[C---:B------:R-:W-:Y:S01]  /*132e0*/  FMUL.FTZ R37, R133.reuse, R37 ;  /* 0x0000002585257220 */ /* 0x040fe20000410000 */
[C---:B------:R-:W-:Y:S01]  /*132f0*/  FMUL.FTZ R38, R132.reuse, R38 ;  /* 0x0000002684267220 */ /* 0x040fe20000410000 */
[----:B------:R-:W-:Y:S01]  /*13300*/  FMUL.FTZ R39, R132, R39 ;  /* 0x0000002784277220 */ /* 0x000fe20000410000 */
[----:B------:R-:W-:Y:S03]  /*13310*/  FMUL.FTZ R48, R133, R48 ;  /* 0x0000003085307220 */ /* 0x000fe60000410000 */
[----:B------:R-:W1:Y:S01]  /*13320*/  MUFU.EX2 R238, R9 ;  /* 0x0000000900ee7308 */ /* 0x000e620000000800 */
[----:B--2---:R-:W-:Y:S01]  /*13330*/  F2FP.BF16.F32.PACK_AB R177, R34, R252 ;  /* 0x000000fc22b1723e */ /* 0x004fe200000010ff */
[----:B------:R-:W-:Y:S01]  /*13340*/  FFMA.FTZ R138, R191, UR4, -R142 ;  /* 0x00000004bf8a7c23 */ /* 0x000fe2000801088e */
[----:B------:R-:W-:Y:S01]  /*13350*/  LDSM.16.MT88.4 R156, [R213+0xa800] ;  /* 0x00a80000d59c783b */ /* 0x000fe20000004200 */
[----:B------:R-:W-:Y:S01]  /*13360*/  FFMA.FTZ R140, R140, UR4, -R188 ;  /* 0x000000048c8c7c23 */ /* 0x000fe200080108bc */
[C---:B------:R-:W-:Y:S01]  /*13370*/  FMUL.FTZ R49, R133.reuse, R49 ;  /* 0x0000003185317220 */ /* 0x040fe20000410000 */
[C---:B------:R-:W-:Y:S01]  /*13380*/  FMUL.FTZ R50, R132.reuse, R50 ;  /* 0x0000003284327220 */ /* 0x040fe20000410000 */
[C---:B------:R-:W-:Y:S01]  /*13390*/  FMUL.FTZ R51, R132.reuse, R51 ;  /* 0x0000003384337220 */ /* 0x040fe20000410000 */
[-C--:B------:R-:W-:Y:S02]  /*133a0*/  HMMA.16816.F32.BF16 R4, R176, R20.reuse, R4 ;  /* 0x00000014b004723c */ /* 0x080fe40000041804 */
[----:B------:R-:W-:Y:S01]  /*133b0*/  MUFU.EX2 R240, R12 ;  /* 0x0000000c00f07308 */ /* 0x000fe20000000800 */
[----:B------:R-:W-:Y:S02]  /*133c0*/  PLOP3.LUT P0, PT, PT, PT, UP0, 0x80, 0x0 ;  /* 0x000000000000781c */ /* 0x000fe40003f0f008 */
[C---:B------:R-:W-:Y:S01]  /*133d0*/  FMUL.FTZ R52, R133.reuse, R52 ;  /* 0x0000003485347220 */ /* 0x040fe20000410000 */
[C---:B------:R-:W-:Y:S01]  /*133e0*/  FMUL.FTZ R53, R133.reuse, R53 ;  /* 0x0000003585357220 */ /* 0x040fe20000410000 */
[C---:B------:R-:W-:Y:S01]  /*133f0*/  FMUL.FTZ R54, R132.reuse, R54 ;  /* 0x0000003684367220 */ /* 0x040fe20000410000 */
[----:B------:R-:W-:Y:S04]  /*13400*/  FMUL.FTZ R55, R132, R55 ;  /* 0x0000003784377220 */ /* 0x000fe80000410000 */
[----:B------:R-:W2:Y:S01]  /*13410*/  MUFU.EX2 R241, R13 ;  /* 0x0000000d00f17308 */ /* 0x000ea20000000800 */
[----:B-1----:R-:W-:Y:S01]  /*13420*/  F2FP.BF16.F32.PACK_AB R180, R238, R239 ;  /* 0x000000efeeb4723e */ /* 0x002fe200000010ff */
[C---:B------:R-:W-:Y:S01]  /*13430*/  FMUL.FTZ R64, R133.reuse, R64 ;  /* 0x0000004085407220 */ /* 0x040fe20000410000 */
[C---:B------:R-:W-:Y:S01]  /*13440*/  FMUL.FTZ R65, R133.reuse, R65 ;  /* 0x0000004185417220 */ /* 0x040fe20000410000 */
[C---:B------:R-:W-:Y:S01]  /*13450*/  FMUL.FTZ R66, R132.reuse, R66 ;  /* 0x0000004284427220 */ /* 0x040fe20000410000 */
[C---:B------:R-:W-:Y:S01]  /*13460*/  FMUL.FTZ R67, R132.reuse, R67 ;  /* 0x0000004384437220 */ /* 0x040fe20000410000 */
[C---:B------:R-:W-:Y:S04]  /*13470*/  FMUL.FTZ R68, R133.reuse, R68 ;  /* 0x0000004485447220 */ /* 0x040fe80000410000 */
        /* <DEDUP_REMOVED lines=8> */
[----:B------:R-:W1:Y:S01]  /*13500*/  MUFU.EX2 R211, R11 ;  /* 0x0000000b00d37308 */ /* 0x000e620000000800 */
[----:B--2---:R-:W-:Y:S01]  /*13510*/  F2FP.BF16.F32.PACK_AB R182, R241, R240 ;  /* 0x000000f0f1b6723e */ /* 0x004fe200000010ff */
        /* <DEDUP_REMOVED lines=15> */
[----:B-1----:R-:W-:Y:S01]  /*13610*/  F2FP.BF16.F32.PACK_AB R181, R211, R210 ;  /* 0x000000d2d3b5723e */ /* 0x002fe200000010ff */
[C---:B------:R-:W-:Y:S01]  /*13620*/  FMUL.FTZ R113, R133.reuse, R113 ;  /* 0x0000007185717220 */ /* 0x040fe20000410000 */
[C---:B------:R-:W-:Y:S01]  /*13630*/  FMUL.FTZ R114, R132.reuse, R114 ;  /* 0x0000007284727220 */ /* 0x040fe20000410000 */
        /* <DEDUP_REMOVED lines=9> */
[----:B------:R-:W-:Y:S05]  /*136d0*/  FMUL.FTZ R131, R132, R131 ;  /* 0x0000008384837220 */ /* 0x000fea0000410000 */
[----:B------:R-:W3:Y:S01]  /*136e0*/  MUFU.EX2 R0, R0 ;  /* 0x0000000000007308 */ /* 0x000ee20000000800 */
[----:B--2---:R-:W-:Y:S09]  /*136f0*/  F2FP.BF16.F32.PACK_AB R183, R236, R237 ;  /* 0x000000edecb7723e */ /* 0x004ff200000010ff */
[----:B------:R2:W-:Y:S01]  /*13700*/  MUFU.EX2 R249, R3 ;  /* 0x0000000300f97308 */ /* 0x0005e20000000800 */
        /* <DEDUP_REMOVED lines=12> */
[----:B------:R-:W1:Y:S01]  /*137d0*/  LDSM.16.MT88.4 R144, [R218+0xa000] ;  /* 0x00a00000da90783b */ /* 0x000e620000004200 */
[C---:B------:R-:W-:Y:S01]  /*137e0*/  FMUL.FTZ R26, R0.reuse, R162 ;  /* 0x000000a2001a7220 */ /* 0x040fe20000410000 */
[C---:B------:R-:W-:Y:S01]  /*137f0*/  FMUL.FTZ R27, R0.reuse, R163 ;  /* 0x000000a3001b7220 */ /* 0x040fe20000410000 */
[----:B------:R-:W-:Y:S01]  /*13800*/  FMUL.FTZ R30, R0, R170 ;  /* 0x000000aa001e7220 */ /* 0x000fe20000410000 */
[C---:B------:R-:W-:Y:S01]  /*13810*/  HMMA.16816.F32.BF16 R8, R180.reuse, R20, R8 ;  /* 0x00000014b408723c */ /* 0x040fe20000041808 */
[----:B------:R3:W-:Y:S03]  /*13820*/  MUFU.EX2 R247, R138 ;  /* 0x0000008a00f77308 */ /* 0x0007e60000000800 */
[----:B------:R-:W4:Y:S01]  /*13830*/  LDSM.16.MT88.4 R152, [R213+0xb000] ;  /* 0x00b00000d598783b */ /* 0x000f220000004200 */
[----:B--2---:R-:W-:Y:S01]  /*13840*/  FFMA.FTZ R3, R190, UR4, -R141 ;  /* 0x00000004be037c23 */ /* 0x004fe2000801088d */
[-C--:B------:R-:W-:Y:S05]  /*13850*/  HMMA.16816.F32.BF16 R12, R180, R22.reuse, R12 ;  /* 0x00000016b40c723c */ /* 0x080fea000004180c */
[----:B------:R2:W5:Y:S01]  /*13860*/  MUFU.EX2 R248, R3 ;  /* 0x0000000300f87308 */ /* 0x0005620000000800 */
[C---:B------:R-:W-:Y:S01]  /*13870*/  FMUL.FTZ R20, R133.reuse, R164 ;  /* 0x000000a485147220 */ /* 0x040fe20000410000 */
[C---:B------:R-:W-:Y:S04]  /*13880*/  HMMA.16816.F32.BF16 R16, R176.reuse, R22, R16 ;  /* 0x00000016b010723c */ /* 0x040fe80000041810 */
[----:B------:R-:W-:Y:S01]  /*13890*/  FMUL.FTZ R21, R133, R165 ;  /* 0x000000a585157220 */ /* 0x000fe20000410000 */
[----:B------:R-:W-:Y:S02]  /*138a0*/  FMUL.FTZ R31, R0, R171 ;  /* 0x000000ab001f7220 */ /* 0x000fe40000410000 */
[C---:B------:R-:W-:Y:S01]  /*138b0*/  FMUL.FTZ R22, R132.reuse, R166 ;  /* 0x000000a684167220 */ /* 0x040fe20000410000 */
[----:B------:R-:W-:Y:S03]  /*138c0*/  FMUL.FTZ R23, R132, R167 ;  /* 0x000000a784177220 */ /* 0x000fe60000410000 */
[----:B---3--:R-:W-:Y:S01]  /*138d0*/  FFMA.FTZ R138, R193, UR4, -R143 ;  /* 0x00000004c18a7c23 */ /* 0x008fe2000801088f */
[----:B------:R-:W-:Y:S01]  /*138e0*/  MOV R164, R204 ;  /* 0x000000cc00a47202 */ /* 0x000fe20000000f00 */
[----:B------:R-:W-:Y:S01]  /*138f0*/  FMUL.FTZ R40, R2, R40 ;  /* 0x0000002802287220 */ /* 0x000fe20000410000 */
[--C-:B--2---:R-:W-:Y:S01]  /*13900*/  FFMA.FTZ R3, R192, UR4, -R142.reuse ;  /* 0x00000004c0037c23 */ /* 0x104fe2000801088e */
[-C--:B------:R-:W-:Y:S01]  /*13910*/  HMMA.16816.F32.BF16 R20, R176, R184.reuse, R20 ;  /* 0x000000b8b014723c */ /* 0x080fe20000041814 */
        /* <DEDUP_REMOVED lines=17> */
[--C-:B--2---:R-:W-:Y:S01]  /*13a30*/  FFMA.FTZ R3, R196, UR4, -R141.reuse ;  /* 0x00000004c4037c23 */ /* 0x104fe2000801088d */
[C---:B------:R-:W-:Y:S02]  /*13a40*/  HMMA.16816.F32.BF16 R32, R176.reuse, R186, R32 ;  /* 0x000000bab020723c */ /* 0x040fe40000041820 */
[----:B------:R-:W-:Y:S02]  /*13a50*/  LDSM.16.MT88.4 R184, [R218+0xa800] ;  /* 0x00a80000dab8783b */ /* 0x000fe40000004200 */
[----:B------:R-:W-:Y:S01]  /*13a60*/  FFMA.FTZ R141, R195, UR4, -R141 ;  /* 0x00000004c38d7c23 */ /* 0x000fe2000801088d */
[----:B------:R2:W-:Y:S01]  /*13a70*/  MUFU.EX2 R244, R3 ;  /* 0x0000000300f47308 */ /* 0x0005e20000000800 */
[-C--:B-1----:R-:W-:Y:S05]  /*13a80*/  HMMA.16816.F32.BF16 R36, R176, R144.reuse, R36 ;  /* 0x00000090b024723c */ /* 0x082fea0000041824 */
[C---:B------:R-:W-:Y:S01]  /*13a90*/  FMUL.FTZ R44, R2.reuse, R44 ;  /* 0x0000002c022c7220 */ /* 0x040fe20000410000 */
[C---:B------:R-:W-:Y:S03]  /*13aa0*/  HMMA.16816.F32.BF16 R40, R180.reuse, R144, R40 ;  /* 0x00000090b428723c */ /* 0x040fe60000041828 */
[----:B------:R-:W1:Y:S02]  /*13ab0*/  MUFU.EX2 R245, R141 ;  /* 0x0000008d00f57308 */ /* 0x000e640000000800 */
[----:B------:R-:W-:Y:S01]  /*13ac0*/  FMUL.FTZ R45, R2, R45 ;  /* 0x0000002d022d7220 */ /* 0x000fe20000410000 */
[C---:B------:R-:W-:Y:S01]  /*13ad0*/  FMUL.FTZ R46, R0.reuse, R46 ;  /* 0x0000002e002e7220 */ /* 0x040fe20000410000 */
[----:B------:R-:W-:Y:S01]  /*13ae0*/  FMUL.FTZ R47, R0, R47 ;  /* 0x0000002f002f7220 */ /* 0x000fe20000410000 */
[----:B-----5:R-:W-:Y:S03]  /*13af0*/  F2FP.BF16.F32.PACK_AB R140, R248, R249 ;  /* 0x000000f9f88c723e */ /* 0x020fe600000010ff */
[--C-:B--2---:R-:W-:Y:S01]  /*13b00*/  FFMA.FTZ R3, R199, UR4, -R142.reuse ;  /* 0x00000004c7037c23 */ /* 0x104fe2000801088e */
        /* <DEDUP_REMOVED lines=8> */
[----:B------:R-:W5:Y:S04]  /*13b90*/  LDSM.16.MT88.4 R144, [R215+0xb000] ;  /* 0x00b00000d790783b */ /* 0x000f680000004200 */
[----:B------:R-:W1:Y:S01]  /*13ba0*/  MUFU.EX2 R243, R142 ;  /* 0x0000008e00f37308 */ /* 0x000e620000000800 */
[C---:B------:R-:W-:Y:S01]  /*13bb0*/  FMUL.FTZ R60, R2.reuse, R60 ;  /* 0x0000003c023c7220 */ /* 0x040fe20000410000 */
[-C--:B------:R-:W-:Y:S04]  /*13bc0*/  HMMA.16816.F32.BF16 R52, R176, R148.reuse, R52 ;  /* 0x00000094b034723c */ /* 0x080fe80000041834 */
[----:B------:R-:W-:Y:S02]  /*13bd0*/  FMUL.FTZ R61, R2, R61 ;  /* 0x0000003d023d7220 */ /* 0x000fe40000410000 */
[C---:B------:R-:W-:Y:S05]  /*13be0*/  HMMA.16816.F32.BF16 R56, R180.reuse, R148, R56 ;  /* 0x00000094b438723c */ /* 0x040fea0000041838 */
[C---:B------:R-:W-:Y:S01]  /*13bf0*/  FMUL.FTZ R62, R0.reuse, R62 ;  /* 0x0000003e003e7220 */ /* 0x040fe20000410000 */
[----:B------:R-:W-:Y:S01]  /*13c00*/  FMUL.FTZ R63, R0, R63 ;  /* 0x0000003f003f7220 */ /* 0x000fe20000410000 */
[--C-:B--2---:R-:W-:Y:S01]  /*13c10*/  FFMA.FTZ R3, R194, UR4, -R143.reuse ;  /* 0x00000004c2037c23 */ /* 0x104fe2000801088f */
[C---:B------:R-:W-:Y:S01]  /*13c20*/  FMUL.FTZ R72, R2.reuse, R72 ;  /* 0x0000004802487220 */ /* 0x040fe20000410000 */
[----:B------:R-:W-:Y:S02]  /*13c30*/  LDSM.16.MT88.4 R192, [R215+0xb800] ;  /* 0x00b80000d7c0783b */ /* 0x000fe40000004200 */
[----:B------:R2:W1:Y:S01]  /*13c40*/  MUFU.EX2 R208, R3 ;  /* 0x0000000300d07308 */ /* 0x0004620000000800 */
        /* <DEDUP_REMOVED lines=8> */
[-C--:B----4-:R-:W-:Y:S05]  /*13cd0*/  HMMA.16816.F32.BF16 R68, R176, R152.reuse, R68 ;  /* 0x00000098b044723c */ /* 0x090fea0000041844 */
[C---:B------:R-:W-:Y:S01]  /*13ce0*/  FMUL.FTZ R78, R0.reuse, R78 ;  /* 0x0000004e004e7220 */ /* 0x040fe20000410000 */
[C---:B------:R-:W-:Y:S05]  /*13cf0*/  HMMA.16816.F32.BF16 R72, R180.reuse, R152, R72 ;  /* 0x00000098b448723c */ /* 0x040fea0000041848 */
[----:B------:R-:W-:Y:S01]  /*13d00*/  FMUL.FTZ R79, R0, R79 ;  /* 0x0000004f004f7220 */ /* 0x000fe20000410000 */
[--C-:B--2---:R-:W-:Y:S01]  /*13d10*/  FFMA.FTZ R3, R197, UR4, -R143.reuse ;  /* 0x00000004c5037c23 */ /* 0x104fe2000801088f */
        /* <DEDUP_REMOVED lines=9> */
[----:B------:R-:W4:Y:S03]  /*13db0*/  MUFU.EX2 R206, R143 ;  /* 0x0000008f00ce7308 */ /* 0x000f260000000800 */
[C---:B------:R-:W-:Y:S01]  /*13dc0*/  FMUL.FTZ R92, R2.reuse, R92 ;  /* 0x0000005c025c7220 */ /* 0x040fe20000410000 */
[-C--:B-----5:R-:W-:Y:S05]  /*13dd0*/  HMMA.16816.F32.BF16 R84, R176, R144.reuse, R84 ;  /* 0x00000090b054723c */ /* 0x0a0fea0000041854 */
[----:B------:R-:W-:Y:S01]  /*13de0*/  FMUL.FTZ R93, R2, R93 ;  /* 0x0000005d025d7220 */ /* 0x000fe20000410000 */
[C---:B------:R-:W-:Y:S05]  /*13df0*/  HMMA.16816.F32.BF16 R88, R180.reuse, R144, R88 ;  /* 0x00000090b458723c */ /* 0x040fea0000041858 */
[C---:B------:R-:W-:Y:S01]  /*13e00*/  FMUL.FTZ R94, R0.reuse, R94 ;  /* 0x0000005e005e7220 */ /* 0x040fe20000410000 */
[----:B------:R-:W-:Y:S01]  /*13e10*/  FMUL.FTZ R95, R0, R95 ;  /* 0x0000005f005f7220 */ /* 0x000fe20000410000 */
[--C-:B--2---:R-:W-:Y:S01]  /*13e20*/  FFMA.FTZ R3, R201, UR4, -R188.reuse ;  /* 0x00000004c9037c23 */ /* 0x104fe200080108bc */
        /* <DEDUP_REMOVED lines=8> */
[----:B------:R-:W5:Y:S04]  /*13eb0*/  LDSM.16.MT88.4 R144, [R217+0xb000] ;  /* 0x00b00000d990783b */ /* 0x000f680000004200 */
[----:B------:R-:W-:Y:S01]  /*13ec0*/  FMUL.FTZ R109, R2, R109 ;  /* 0x0000006d026d7220 */ /* 0x000fe20000410000 */
[-C--:B---3--:R-:W-:Y:S05]  /*13ed0*/  HMMA.16816.F32.BF16 R100, R176, R148.reuse, R100 ;  /* 0x00000094b064723c */ /* 0x088fea0000041864 */
[C---:B------:R-:W-:Y:S01]  /*13ee0*/  FMUL.FTZ R110, R0.reuse, R110 ;  /* 0x0000006e006e7220 */ /* 0x040fe20000410000 */
[C---:B------:R-:W-:Y:S05]  /*13ef0*/  HMMA.16816.F32.BF16 R104, R180.reuse, R148, R104 ;  /* 0x00000094b468723c */ /* 0x040fea0000041868 */
[----:B------:R-:W-:Y:S01]  /*13f00*/  FMUL.FTZ R111, R0, R111 ;  /* 0x0000006f006f7220 */ /* 0x000fe20000410000 */
[--C-:B--2---:R-:W-:Y:S01]  /*13f10*/  FFMA.FTZ R3, R202, UR4, -R188.reuse ;  /* 0x00000004ca037c23 */ /* 0x104fe200080108bc */
        /* <DEDUP_REMOVED lines=12> */
[-C--:B-----5:R-:W-:Y:S03]  /*13fe0*/  HMMA.16816.F32.BF16 R116, R176, R144.reuse, R116 ;  /* 0x00000090b074723c */ /* 0x0a0fe60000041874 */
[----:B--2---:R-:W-:Y:S01]  /*13ff0*/  FFMA.FTZ R3, R203, UR4, -R188 ;  /* 0x00000004cb037c23 */ /* 0x004fe200080108bc */
[----:B-1----:R-:W-:Y:S01]  /*14000*/  F2FP.BF16.F32.PACK_AB R142, R245, R244 ;  /* 0x000000f4f58e723e */ /* 0x002fe200000010ff */
[----:B------:R-:W1:Y:S01]  /*14010*/  LDSM.16.MT88.4 R188, [R217+0xa800] ;  /* 0x00a80000d9bc783b */ /* 0x000e620000004200 */
[C---:B------:R-:W-:Y:S01]  /*14020*/  HMMA.16816.F32.BF16 R120, R180.reuse, R144, R120 ;  /* 0x00000090b478723c */ /* 0x040fe20000041878 */
[----:B------:R2:W5:Y:S04]  /*14030*/  MUFU.EX2 R204, R3 ;  /* 0x0000000300cc7308 */ /* 0x0005680000000800 */
[----:B------:R-:W-:Y:S01]  /*14040*/  F2FP.BF16.F32.PACK_AB R143, R243, R242 ;  /* 0x000000f2f38f723e */ /* 0x000fe200000010ff */
[-C--:B------:R-:W-:Y:S01]  /*14050*/  HMMA.16816.F32.BF16 R124, R180, R146.reuse, R124 ;  /* 0x00000092b47c723c */ /* 0x080fe2000004187c */
[----:B------:R-:W1:Y:S05]  /*14060*/  LDSM.16.MT88.4 R180, [R213+0xb800] ;  /* 0x00b80000d5b4783b */ /* 0x000e6a0000004200 */
[----:B------:R-:W-:Y:S03]  /*14070*/  HMMA.16816.F32.BF16 R128, R176, R146, R128 ;  /* 0x00000092b080723c */ /* 0x000fe60000041880 */
[----:B------:R-:W1:Y:S03]  /*14080*/  LDSM.16.MT88.4 R200, [R217+0xb800] ;  /* 0x00b80000d9c8783b */ /* 0x000e660000004200 */
[-C--:B------:R-:W-:Y:S05]  /*14090*/  HMMA.16816.F32.BF16 R148, R140, R156.reuse, R4 ;  /* 0x0000009c8c94723c */ /* 0x080fea0000041804 */
[----:B------:R-:W5:Y:S01]  /*140a0*/  LDL.LU R4, [R1+0xc] ;  /* 0x00000c0001047983 */ /* 0x000f620000300800 */
[----:B------:R-:W-:Y:S02]  /*140b0*/  F2FP.BF16.F32.PACK_AB R176, R209, R208 ;  /* 0x000000d0d1b0723e */ /* 0x000fe400000010ff */
[----:B----4-:R-:W-:Y:S01]  /*140c0*/  F2FP.BF16.F32.PACK_AB R178, R206, R207 ;  /* 0x000000cfceb2723e */ /* 0x010fe200000010ff */
[----:B--2---:R-:W2:Y:S02]  /*140d0*/  LDL.LU R3, [R1+0x8] ;  /* 0x0000080001037983 */ /* 0x004ea40000300800 */
[----:B---3--:R-:W-:Y:S02]  /*140e0*/  F2FP.BF16.F32.PACK_AB R177, R139, R205 ;  /* 0x000000cd8bb1723e */ /* 0x008fe400000010ff */
[----:B-----5:R-:W-:Y:S02]  /*140f0*/  F2FP.BF16.F32.PACK_AB R179, R138, R204 ;  /* 0x000000cc8ab3723e */ /* 0x020fe400000010ff */
        /* <DEDUP_REMOVED lines=79> */
.L_x_1406:
[----:B------:R-:W2:Y:S04]  /*145f0*/  LDL.LU R8, [R1+0xc] ;  /* 0x00000c0001087983 */ /* 0x000ea80000300800 */
[----:B------:R-:W3:Y:S04]  /*14600*/  LDL.LU R6, [R1+0x8] ;  /* 0x0000080001067983 */ /* 0x000ee80000300800 */
[----:B------:R-:W4:Y:S04]  /*14610*/  LDL.LU R5, [R1+0x4] ;  /* 0x0000040001057983 */ /* 0x000f280000300800 */
[----:B------:R-:W5:Y:S01]  /*14620*/  LDL.LU R7, [R1] ;  /* 0x0000000001077983 */ /* 0x000f620000300800 */
[----:B------:R-:W1:Y:S01]  /*14630*/  S2UR UR4, SR_CgaCtaId ;  /* 0x00000000000479c3 */ /* 0x000e620000008800 */
[----:B------:R-:W-:Y:S01]  /*14640*/  UISETP.NE.AND UP0, UPT, UR13, -0x1, UPT ;  /* 0xffffffff0d00788c */ /* 0x000fe2000bf05270 */
[----:B------:R-:W5:Y:S01]  /*14650*/  S2R R12, SR_TID.X ;  /* 0x00000000000c7919 */ /* 0x000f620000002100 */
[----:B------:R-:W1:Y:S09]  /*14660*/  S2R R179, SR_TID.X ;  /* 0x0000000000b37919 */ /* 0x000e720000002100 */
        /* <DEDUP_REMOVED lines=10> */
[----:B-----5:R-:W4:Y:S01]  /*14710*/  SHFL.BFLY PT, R4, R7, 0x2, 0x1f ;  /* 0x0c401f0007047f89 */ /* 0x020f2200000e0000 */
        /* <DEDUP_REMOVED lines=9> */
[----:B------:R-:W-:Y:S01]  /*147b0*/  SHF.R.S32.HI R8, RZ, 0x1f, R12 ;  /* 0x0000001fff087819 */ /* 0x000fe2000001140c */
[----:B--2---:R-:W-:-:S03]  /*147c0*/  FADD.FTZ R132, R3, R6 ;  /* 0x0000000603847221 */ /* 0x004fc60000010000 */
[----:B------:R-:W-:Y:S02]  /*147d0*/  FSETP.NE.FTZ.AND P5, PT, R2, RZ, PT ;  /* 0x000000ff0200720b */ /* 0x000fe40003fb5000 */
[-C--:B------:R-:W-:Y:S01]  /*147e0*/  LEA.HI R3, R8, R12.reuse, RZ, 0x2 ;  /* 0x0000000c08037211 */ /* 0x080fe200078f10ff */
[----:B---3--:R-:W-:Y:S01]  /*147f0*/  FADD.FTZ R133, R0, R5 ;  /* 0x0000000500857221 */ /* 0x008fe20000010000 */
[----:B------:R-:W-:Y:S02]  /*14800*/  MOV R0, 0x3f800000 ;  /* 0x3f80000000007802 */ /* 0x000fe40000000f00 */
[----:B------:R-:W-:Y:S01]  /*14810*/  LEA.HI R5, R8, R12, RZ, 0x5 ;  /* 0x0000000c08057211 */ /* 0x000fe200078f28ff */
[----:B----4-:R-:W-:Y:S01]  /*14820*/  FADD.FTZ R138, R4, R7 ;  /* 0x00000007048a7221 */ /* 0x010fe20000010000 */
[--C-:B------:R-:W-:Y:S02]  /*14830*/  SHF.R.S32.HI R4, RZ, 0x2, R3.reuse ;  /* 0x00000002ff047819 */ /* 0x100fe40000011403 */
[----:B------:R-:W-:-:S02]  /*14840*/  SHF.R.S32.HI R8, RZ, 0x1f, R3 ;  /* 0x0000001fff087819 */ /* 0x000fc40000011403 */
[----:B------:R-:W-:Y:S01]  /*14850*/  LOP3.LUT R10, R3, 0x3ffffffc, RZ, 0xc0, !PT ;  /* 0x3ffffffc030a7812 */ /* 0x000fe200078ec0ff */
[----:B------:R-:W1:Y:S01]  /*14860*/  @P5 MUFU.RCP R0, R2 ;  /* 0x0000000200005308 */ /* 0x000e620000001000 */
[----:B------:R-:W-:Y:S02]  /*14870*/  LOP3.LUT R9, R5, 0xffffffe0, RZ, 0xc0, !PT ;  /* 0xffffffe005097812 */ /* 0x000fe400078ec0ff */
[----:B------:R-:W-:Y:S02]  /*14880*/  SHF.R.S32.HI R7, RZ, 0x5, R5 ;  /* 0x00000005ff077819 */ /* 0x000fe40000011405 */
[----:B------:R-:W-:Y:S02]  /*14890*/  LEA.HI R5, R8, R4, RZ, 0x3 ;  /* 0x0000000408057211 */ /* 0x000fe400078f18ff */
[----:B------:R-:W-:Y:S02]  /*148a0*/  FSETP.NE.FTZ.AND P0, PT, R132, RZ, PT ;  /* 0x000000ff8400720b */ /* 0x000fe40003f15000 */
[----:B------:R-:W-:-:S02]  /*148b0*/  IADD3 R10, -R10, R12, RZ ;  /* 0x0000000c0a0a7210 */ /* 0x000fc40007ffe1ff */
[----:B------:R-:W-:Y:S02]  /*148c0*/  LOP3.LUT R5, R5, 0xfffffff8, RZ, 0xc0, !PT ;  /* 0xfffffff805057812 */ /* 0x000fe400078ec0ff */
[----:B------:R-:W-:Y:S02]  /*148d0*/  LEA R7, R7, R10, 0x9 ;  /* 0x0000000a07077211 */ /* 0x000fe400078e48ff */
[----:B------:R-:W-:Y:S01]  /*148e0*/  IADD3 R9, -R9, R12, RZ ;  /* 0x0000000c09097210 */ /* 0x000fe20007ffe1ff */
        /* <DEDUP_REMOVED lines=34> */
[----:B------:R-:W-:Y:S01]  /*14b10*/  LOP3.LUT P4, RZ, R9, 0x3, RZ, 0xc0, !PT ;  /* 0x0000000309ff7812 */ /* 0x000fe2000788c0ff */
[----:B------:R-:W1:Y:S01]  /*14b20*/  @P5 LDC R5, c[0x0][0x2e8] ;  /* 0x0000ba00ff055b82 */ /* 0x000e620000000800 */
[C---:B------:R-:W-:Y:S01]  /*14b30*/  SHF.L.U32 R20, R0.reuse, 0x6, RZ ;  /* 0x0000000600147819 */ /* 0x040fe200000006ff */
[----:B------:R-:W2:Y:S01]  /*14b40*/  @P0 MUFU.RCP R3, R132 ;  /* 0x0000008400030308 */ /* 0x000ea20000001000 */
[C---:B------:R-:W-:Y:S02]  /*14b50*/  LOP3.LUT R4, R0.reuse, 0x1, RZ, 0xc0, !PT ;  /* 0x0000000100047812 */ /* 0x040fe400078ec0ff */
[----:B------:R-:W-:Y:S02]  /*14b60*/  R2P PR, R0, 0x6 ;  /* 0x0000000600007804 */ /* 0x000fe40000000000 */
[----:B------:R-:W-:-:S02]  /*14b70*/  P2R R11, PR, RZ, 0x20 ;  /* 0x00000020ff0b7803 */ /* 0x000fc40000000000 */
[----:B------:R-:W-:Y:S01]  /*14b80*/  LOP3.LUT R20, R20, 0x1c0, RZ, 0xc0, !PT ;  /* 0x000001c014147812 */ /* 0x000fe200078ec0ff */
[----:B------:R3:W4:Y:S01]  /*14b90*/  @P5 MUFU.LG2 R0, R2 ;  /* 0x0000000200005308 */ /* 0x0007220000000c00 */
[----:B------:R-:W-:Y:S02]  /*14ba0*/  PLOP3.LUT P5, PT, PT, PT, UP0, 0x80, 0x0 ;  /* 0x000000000000781c */ /* 0x000fe40003faf008 */
[----:B------:R-:W-:Y:S02]  /*14bb0*/  LEA.HI R20, R20, R20, RZ, 0x1d ;  /* 0x0000001414147211 */ /* 0x000fe400078fe8ff */
[----:B------:R-:W-:Y:S02]  /*14bc0*/  LOP3.LUT R6, R178, 0xfffffff8, RZ, 0xc0, !PT ;  /* 0xfffffff8b2067812 */ /* 0x000fe400078ec0ff */
[----:B------:R-:W-:Y:S02]  /*14bd0*/  LEA R20, R7, R20, 0x1 ;  /* 0x0000001407147211 */ /* 0x000fe400078e08ff */
[----:B------:R-:W-:Y:S01]  /*14be0*/  MOV R69, 0x20 ;  /* 0x0000002000457802 */ /* 0x000fe20000000f00 */
[C---:B--2---:R-:W-:Y:S01]  /*14bf0*/  FMUL.FTZ R150, R3.reuse, R150 ;  /* 0x0000009603967220 */ /* 0x044fe20000410000 */
[----:B------:R-:W-:Y:S01]  /*14c00*/  MOV R68, 0x40 ;  /* 0x0000004000447802 */ /* 0x000fe20000000f00 */
[C---:B------:R-:W-:Y:S01]  /*14c10*/  FMUL.FTZ R151, R3.reuse, R151 ;  /* 0x0000009703977220 */ /* 0x040fe20000410000 */
        /* <DEDUP_REMOVED lines=19> */
.L_x_1410:
        /* <DEDUP_REMOVED lines=20> */
[----:B-1----:R-:W-:-:S04]  /*14e90*/  @!UP0 UIMAD UR13, UR7, UR6, URZ ;  /* 0x00000006070d82a4 */ /* 0x002fc8000f8e023f */
[----:B------:R-:W-:Y:S02]  /*14ea0*/  USHF.R.S32.HI UR6, URZ, 0x1f, UR13 ;  /* 0x0000001f3f067899 */ /* 0x000fe4000801140d */
[----:B------:R-:W-:-:S04]  /*14eb0*/  IMAD.U32 R80, RZ, RZ, UR13 ;  /* 0x0000000dff507e24 */ /* 0x000fc8000f8e00ff */
[----:B------:R-:W-:-:S07]  /*14ec0*/  MOV R81, UR6 ;  /* 0x0000000600517c02 */ /* 0x000fce0008000f00 */
.L_x_1411:
        /* <DEDUP_REMOVED lines=121> */
[----:B------:R-:W-:Y:S02]  /*15660*/  F2FP.BF16.F32.PACK_AB R17, R17, R15 ;  /* 0x0000000f1111723e */ /* 0x000fe400000010ff */
[----:B------:R-:W-:Y:S02]  /*15670*/  F2FP.BF16.F32.PACK_AB R16, R28, R32 ;  /* 0x000000201c10723e */ /* 0x000fe400000010ff */
[----:B------:R-:W-:Y:S02]  /*15680*/  F2FP.BF16.F32.PACK_AB R15, R51, R50 ;  /* 0x00000032330f723e */ /* 0x000fe400000010ff */
[----:B-1----:R-:W-:-:S02]  /*15690*/  IADD3 R0, R20, R69, RZ ;  /* 0x0000004514007210 */ /* 0x002fc40007ffe0ff */
[-C--:B------:R-:W-:Y:S02]  /*156a0*/  IADD3 R4, R68, R19.reuse, RZ ;  /* 0x0000001344047210 */ /* 0x080fe40007ffe0ff */
[----:B--2---:R-:W-:Y:S01]  /*156b0*/  IADD3 R13, R69, R19, RZ ;  /* 0x00000013450d7210 */ /* 0x004fe20007ffe0ff */
[----:B------:R1:W-:Y:S01]  /*156c0*/  STS [R0], R10 ;  /* 0x0000000a00007388 */ /* 0x0003e20000000800 */
[----:B------:R-:W-:Y:S01]  /*156d0*/  F2FP.BF16.F32.PACK_AB R24, R43, R24 ;  /* 0x000000182b18723e */ /* 0x000fe200000010ff */
[----:B----4-:R-:W-:Y:S02]  /*156e0*/  IMAD.IADD R3, R20, 0x1, R68 ;  /* 0x0000000114037824 */ /* 0x010fe400078e0244 */
[----:B------:R2:W-:Y:S01]  /*156f0*/  STS [R0+0x400], R9 ;  /* 0x0004000900007388 */ /* 0x0005e20000000800 */
[----:B------:R-:W-:Y:S02]  /*15700*/  F2FP.BF16.F32.PACK_AB R30, R30, R25 ;  /* 0x000000191e1e723e */ /* 0x000fe400000010ff */
[----:B------:R-:W-:Y:S01]  /*15710*/  F2FP.BF16.F32.PACK_AB R29, R47, R29 ;  /* 0x0000001d2f1d723e */ /* 0x000fe200000010ff */
[----:B------:R4:W-:Y:S01]  /*15720*/  STS [R13], R7 ;  /* 0x000000070d007388 */ /* 0x0009e20000000800 */
[----:B------:R-:W-:Y:S01]  /*15730*/  F2FP.BF16.F32.PACK_AB R28, R35, R139 ;  /* 0x0000008b231c723e */ /* 0x000fe200000010ff */
[----:B-----5:R-:W-:Y:S01]  /*15740*/  @P6 MUFU.LG2 R12, R133 ;  /* 0x00000085000c6308 */ /* 0x020fe20000000c00 */
[----:B------:R-:W-:Y:S01]  /*15750*/  F2FP.BF16.F32.PACK_AB R27, R27, R26 ;  /* 0x0000001a1b1b723e */ /* 0x000fe200000010ff */
[----:B------:R5:W-:Y:S01]  /*15760*/  STS [R13+0x400], R6 ;  /* 0x000400060d007388 */ /* 0x000be20000000800 */
[----:B------:R-:W-:-:S02]  /*15770*/  IADD3 R2, R0, R68, RZ ;  /* 0x0000004400027210 */ /* 0x000fc40007ffe0ff */
[----:B------:R-:W-:Y:S01]  /*15780*/  F2FP.BF16.F32.PACK_AB R26, R140, R141 ;  /* 0x0000008d8c1a723e */ /* 0x000fe200000010ff */
[----:B------:R3:W-:Y:S01]  /*15790*/  STS [R0+0x2000], R8 ;  /* 0x0020000800007388 */ /* 0x0007e20000000800 */
[----:B------:R-:W-:Y:S02]  /*157a0*/  F2FP.BF16.F32.PACK_AB R25, R67, R31 ;  /* 0x0000001f4319723e */ /* 0x000fe400000010ff */
[----:B------:R-:W-:Y:S01]  /*157b0*/  IADD3 R5, R13, R68, RZ ;  /* 0x000000440d057210 */ /* 0x000fe20007ffe0ff */
[----:B------:R-:W-:Y:S01]  /*157c0*/  STS [R0+0x2400], R14 ;  /* 0x0024000e00007388 */ /* 0x000fe20000000800 */
        /* <DEDUP_REMOVED lines=9> */
[----:B------:R3:W-:Y:S01]  /*15860*/  STS [R3], R21 ;  /* 0x0000001503007388 */ /* 0x0007e20000000800 */
[----:B------:R-:W-:Y:S01]  /*15870*/  F2FP.BF16.F32.PACK_AB R47, R165, R176 ;  /* 0x000000b0a52f723e */ /* 0x000fe200000010ff */
[----:B--2---:R-:W2:Y:S01]  /*15880*/  @P0 LDC R9, c[0x0][0x2e8] ;  /* 0x0000ba00ff090b82 */ /* 0x004ea20000000800 */
[----:B------:R-:W-:Y:S01]  /*15890*/  F2FP.BF16.F32.PACK_AB R46, R83, R82 ;  /* 0x00000052532e723e */ /* 0x000fe200000010ff */
[----:B------:R3:W-:Y:S01]  /*158a0*/  STS [R3+0x400], R18 ;  /* 0x0004001203007388 */ /* 0x0007e20000000800 */
[----:B------:R-:W-:Y:S01]  /*158b0*/  F2FP.BF16.F32.PACK_AB R49, R49, R72 ;  /* 0x000000483131723e */ /* 0x000fe200000010ff */
[----:B----4-:R-:W4:Y:S01]  /*158c0*/  @P0 MUFU.LG2 R7, R132 ;  /* 0x0000008400070308 */ /* 0x010f220000000c00 */
[----:B------:R-:W-:Y:S01]  /*158d0*/  F2FP.BF16.F32.PACK_AB R48, R75, R48 ;  /* 0x000000304b30723e */ /* 0x000fe200000010ff */
[----:B------:R-:W-:Y:S01]  /*158e0*/  STS [R4], R16 ;  /* 0x0000001004007388 */ /* 0x000fe20000000800 */
[----:B------:R-:W-:Y:S01]  /*158f0*/  F2FP.BF16.F32.PACK_AB R45, R45, R76 ;  /* 0x0000004c2d2d723e */ /* 0x000fe200000010ff */
[----:B-----5:R-:W5:Y:S01]  /*15900*/  @!P1 LDC R6, c[0x0][0x2c4] ;  /* 0x0000b100ff069b82 */ /* 0x020f620000000800 */
[----:B------:R-:W-:Y:S01]  /*15910*/  F2FP.BF16.F32.PACK_AB R44, R79, R44 ;  /* 0x0000002c4f2c723e */ /* 0x000fe200000010ff */
[----:B------:R-:W-:Y:S01]  /*15920*/  STS [R4+0x400], R15 ;  /* 0x0004000f04007388 */ /* 0x000fe20000000800 */
[----:B------:R-:W-:-:S02]  /*15930*/  F2FP.BF16.F32.PACK_AB R43, R85, R177 ;  /* 0x000000b1552b723e */ /* 0x000fc400000010ff */
[----:B------:R-:W-:Y:S01]  /*15940*/  F2FP.BF16.F32.PACK_AB R42, R87, R86 ;  /* 0x00000056572a723e */ /* 0x000fe200000010ff */
[----:B------:R-:W-:Y:S01]  /*15950*/  STS [R3+0x2000], R17 ;  /* 0x0020001103007388 */ /* 0x000fe20000000800 */
        /* <DEDUP_REMOVED lines=13> */
[----:B-----5:R-:W5:Y:S01]  /*15a30*/  @P3 LDC R6, c[0x0][0x2e4] ;  /* 0x0000b900ff063b82 */ /* 0x020f620000000800 */
        /* <DEDUP_REMOVED lines=20> */
[----:B---3--:R-:W-:-:S02]  /*15b80*/  SHF.R.S32.HI R8, RZ, 0x3, R178 ;  /* 0x00000003ff087819 */ /* 0x008fc400000114b2 */
[----:B------:R-:W-:Y:S01]  /*15b90*/  MOV R21, 0x7f800000 ;  /* 0x7f80000000157802 */ /* 0x000fe20000000f00 */
[----:B------:R-:W-:Y:S01]  /*15ba0*/  STS [R20+0x4000], R51 ;  /* 0x0040003314007388 */ /* 0x000fe20000000800 */
[----:B------:R-:W-:Y:S02]  /*15bb0*/  MOV R18, 0x7f800000 ;  /* 0x7f80000000127802 */ /* 0x000fe40000000f00 */
[----:B----4-:R-:W-:Y:S01]  /*15bc0*/  SHF.L.U32 R24, R179, 0x3, RZ ;  /* 0x00000003b3187819 */ /* 0x010fe200000006ff */
        /* <DEDUP_REMOVED lines=13> */
[----:B---3--:R-:W-:-:S03]  /*15ca0*/  MOV R19, 0x7f800000 ;  /* 0x7f80000000137802 */ /* 0x008fc60000000f00 */
[----:B------:R-:W-:Y:S04]  /*15cb0*/  STS [R13+0x6000], R37 ;  /* 0x006000250d007388 */ /* 0x000fe80000000800 */
[----:B------:R3:W-:Y:S04]  /*15cc0*/  STS [R13+0x6400], R36 ;  /* 0x006400240d007388 */ /* 0x0007e80000000800 */
[----:B------:R-:W-:Y:S04]  /*15cd0*/  STS [R3+0x4000], R35 ;  /* 0x0040002303007388 */ /* 0x000fe80000000800 */
[----:B------:R-:W-:Y:S04]  /*15ce0*/  STS [R3+0x4400], R34 ;  /* 0x0044002203007388 */ /* 0x000fe80000000800 */
[----:B------:R-:W-:Y:S04]  /*15cf0*/  STS [R4+0x4000], R32 ;  /* 0x0040002004007388 */ /* 0x000fe80000000800 */
[----:B------:R-:W-:Y:S01]  /*15d00*/  STS [R4+0x4400], R31 ;  /* 0x0044001f04007388 */ /* 0x000fe20000000800 */
[----:B----4-:R-:W5:Y:S03]  /*15d10*/  @!P1 LDC R0, c[0x0][0x270] ;  /* 0x00009c00ff009b82 */ /* 0x010f660000000800 */
        /* <DEDUP_REMOVED lines=9> */
[----:B----4-:R-:W4:Y:S03]  /*15db0*/  @P1 LDC R3, c[0x0][0x2c0] ;  /* 0x0000b000ff031b82 */ /* 0x010f260000000800 */
[----:B------:R-:W-:Y:S04]  /*15dc0*/  STS [R2+0x6000], R59 ;  /* 0x0060003b02007388 */ /* 0x000fe80000000800 */
[----:B------:R2:W-:Y:S01]  /*15dd0*/  STS [R2+0x6400], R58 ;  /* 0x0064003a02007388 */ /* 0x0005e20000000800 */
[----:B-1----:R-:W-:-:S03]  /*15de0*/  VIADD R4, R8, 0x10 ;  /* 0x0000001008047836 */ /* 0x002fc60000000000 */
[----:B------:R-:W-:Y:S02]  /*15df0*/  STS [R5+0x6000], R65 ;  /* 0x0060004105007388 */ /* 0x000fe40000000800 */
[----:B------:R-:W-:Y:S02]  /*15e00*/  ISETP.GE.AND P3, PT, R4, UR5, PT ;  /* 0x0000000504007c0c */ /* 0x000fe4000bf66270 */
[----:B------:R1:W-:Y:S01]  /*15e10*/  STS [R5+0x6400], R66 ;  /* 0x0064004205007388 */ /* 0x0003e20000000800 */
[----:B------:R-:W-:Y:S01]  /*15e20*/  IADD3 R4, R8, 0x20, RZ ;  /* 0x0000002008047810 */ /* 0x000fe20007ffe0ff */
[----:B------:R-:W-:Y:S01]  /*15e30*/  BAR.SYNC.DEFER_BLOCKING 0x0 ;  /* 0x0000000000007b1d */ /* 0x000fe20000010000 */
[----:B------:R-:W-:-:S05]  /*15e40*/  @!P1 IMAD.MOV.U32 R3, RZ, RZ, 0x1 ;  /* 0x00000001ff039424 */ /* 0x000fca00078e00ff */
[----:B------:R-:W1:Y:S01]  /*15e50*/  S2R R14, SR_CTAID.Y ;  /* 0x00000000000e7919 */ /* 0x000e620000002600 */
[----:B------:R-:W4:Y:S01]  /*15e60*/  S2R R23, SR_CTAID.Z ;  /* 0x0000000000177919 */ /* 0x000f220000002700 */
[----:B--2---:R-:W-:Y:S01]  /*15e70*/  @P1 MOV R2, 0x1 ;  /* 0x0000000100021802 */ /* 0x004fe20000000f00 */
[----:B-----5:R-:W-:Y:S02]  /*15e80*/  @!P1 IMAD R2, R6, R0, RZ ;  /* 0x0000000006029224 */ /* 0x020fe400078e02ff */
[----:B------:R-:W-:Y:S01]  /*15e90*/  @P1 IMAD R0, R11, R10, RZ ;  /* 0x0000000a0b001224 */ /* 0x000fe200078e02ff */
[----:B------:R-:W-:Y:S01]  /*15ea0*/  @!P1 MOV R0, R6 ;  /* 0x0000000600009202 */ /* 0x000fe20000000f00 */
[----:B------:R-:W2:Y:S01]  /*15eb0*/  @P6 LDC R11, c[0x0][0x2e8] ;  /* 0x0000ba00ff0b6b82 */ /* 0x000ea20000000800 */
[----:B------:R-:W5:Y:S01]  /*15ec0*/  @P5 MUFU.LG2 R10, R138 ;  /* 0x0000008a000a5308 */ /* 0x000f620000000c00 */
[----:B------:R-:W-:Y:S01]  /*15ed0*/  @P0 FMUL.FTZ R6, R7, 0.69314718246459960938 ;  /* 0x3f31721807060820 */ /* 0x000fe20000410000 */
[----:B------:R2:W2:Y:S03]  /*15ee0*/  LDS.128 R28, [R227+0x3800] ;  /* 0x00380000e31c7984 */ /* 0x0004a60000000c00 */
[----:B------:R-:W-:Y:S01]  /*15ef0*/  @P0 FFMA.FTZ R21, R135, R9, R6 ;  /* 0x0000000987150223 */ /* 0x000fe20000010006 */
[----:B-----5:R-:W-:Y:S01]  /*15f00*/  @P5 FMUL.FTZ R6, R10, 0.69314718246459960938 ;  /* 0x3f3172180a065820 */ /* 0x020fe20000410000 */
[----:B-1----:R-:W-:Y:S01]  /*15f10*/  IMAD R5, R14, R2, RZ ;  /* 0x000000020e057224 */ /* 0x002fe200078e02ff */
[----:B------:R-:W-:-:S02]  /*15f20*/  IADD3 R2, R8, 0x30, RZ ;  /* 0x0000003008027810 */ /* 0x000fc40007ffe0ff */
[----:B---3--:R-:W-:Y:S02]  /*15f30*/  @P5 FFMA.FTZ R19, R137, R13, R6 ;  /* 0x0000000d89135223 */ /* 0x008fe40000010006 */
[----:B------:R-:W-:Y:S02]  /*15f40*/  SEL R5, R5, RZ, !P2 ;  /* 0x000000ff05057207 */ /* 0x000fe40005000000 */
[----:B------:R-:W-:Y:S01]  /*15f50*/  ISETP.GE.AND P2, PT, R4, UR5, PT ;  /* 0x0000000504007c0c */ /* 0x000fe2000bf46270 */
[----:B----4-:R-:W-:Y:S01]  /*15f60*/  IMAD R4, R3, UR6, RZ ;  /* 0x0000000603047c24 */ /* 0x010fe2000f8e02ff */
[----:B------:R-:W-:Y:S01]  /*15f70*/  ISETP.GE.AND P1, PT, R2, UR5, PT ;  /* 0x0000000502007c0c */ /* 0x000fe2000bf26270 */
[----:B------:R-:W-:Y:S02]  /*15f80*/  IMAD R0, R23, R0, R5 ;  /* 0x0000000017007224 */ /* 0x000fe400078e0205 */
[----:B------:R-:W-:Y:S01]  /*15f90*/  @P6 FMUL.FTZ R5, R12, 0.69314718246459960938 ;  /* 0x3f3172180c056820 */ /* 0x000fe20000410000 */
[----:B------:R-:W-:-:S02]  /*15fa0*/  IADD3 R2, R8, 0x40, RZ ;  /* 0x0000004008027810 */ /* 0x000fc40007ffe0ff */
[----:B------:R-:W-:Y:S01]  /*15fb0*/  SHF.L.U32 R4, R4, 0x7, RZ ;  /* 0x0000000704047819 */ /* 0x000fe200000006ff */
[----:B--2---:R-:W-:Y:S01]  /*15fc0*/  @P6 FFMA.FTZ R18, R134, R11, R5 ;  /* 0x0000000b86126223 */ /* 0x004fe20000010005 */
[----:B------:R-:W-:Y:S02]  /*15fd0*/  ISETP.GE.AND P0, PT, R2, UR5, PT ;  /* 0x0000000502007c0c */ /* 0x000fe4000bf06270 */
[----:B------:R-:W-:Y:S02]  /*15fe0*/  IADD3 R5, P6, P5, R4, R80, R0 ;  /* 0x0000005004057210 */ /* 0x000fe40007dde000 */
[----:B------:R-:W-:Y:S02]  /*15ff0*/  SHF.R.S32.HI R2, RZ, 0x1f, R4 ;  /* 0x0000001fff027819 */ /* 0x000fe40000011404 */
[----:B------:R-:W-:-:S04]  /*16000*/  SHF.R.S32.HI R0, RZ, 0x1f, R0 ;  /* 0x0000001fff007819 */ /* 0x000fc80000011400 */
[----:B------:R-:W-:Y:S01]  /*16010*/  IADD3.X R4, R2, R81, R0, P6, P5 ;  /* 0x0000005102047210 */ /* 0x000fe200037ea400 */
[----:B------:R-:W-:Y:S06]  /*16020*/  @P4 BRA `(.L_x_1413) ;  /* 0x0000000000d84947 */ /* 0x000fec0003800000 */
        /* <DEDUP_REMOVED lines=30> */
[----:B------:R-:W-:-:S05]  /*16210*/  VIADD R0, R2, 0x48 ;  /* 0x0000004802007836 */ /* 0x000fca0000000000 */
[----:B------:R-:W-:-:S13]  /*16220*/  ISETP.GE.AND P5, PT, R0, UR5, PT ;  /* 0x0000000500007c0c */ /* 0x000fda000bfa6270 */
[----:B------:R-:W-:Y:S02]  /*16230*/  @!P5 IMAD R0, R0, R3, RZ ;  /* 0x000000030000d224 */ /* 0x000fe400078e02ff */
[----:B------:R-:W1:Y:S03]  /*16240*/  @!P0 LDC.64 R2, c[0x0][0x2b0] ;  /* 0x0000ac00ff028b82 */ /* 0x000e660000000a00 */
        /* <DEDUP_REMOVED lines=20> */
.L_x_1413:
[----:B------:R-:W-:Y:S05]  /*16390*/  BSYNC B0 ;  /* 0x0000000000007941 */ /* 0x000fea0003800000 */
.L_x_1412:
        /* <DEDUP_REMOVED lines=22> */
[----:B------:R-:W-:Y:S01]  /*16500*/  IMAD.MOV.U32 R10, RZ, RZ, R12 ;  /* 0x000000ffff0a7224 */ /* 0x000fe200078e000c */
[----:B------:R-:W-:Y:S01]  /*16510*/  ULDC UR4, c[0x0][0x2d0] ;  /* 0x0000b40000047ab9 */ /* 0x000fe20000000800 */
[----:B------:R-:W-:Y:S01]  /*16520*/  IMAD R0, R7, UR6, RZ ;  /* 0x0000000607007c24 */ /* 0x000fe2000f8e02ff */
[----:B------:R-:W-:Y:S01]  /*16530*/  ISETP.GE.AND P6, PT, R24, UR4, PT ;  /* 0x0000000418007c0c */ /* 0x000fe2000bfc6270 */
[----:B------:R-:W-:-:S04]  /*16540*/  IMAD.WIDE.U32 R4, R6, UR6, R10 ;  /* 0x0000000606047c25 */ /* 0x000fc8000f8e000a */
[----:B------:R-:W-:Y:S01]  /*16550*/  IMAD R0, R6, UR7, R0 ;  /* 0x0000000706007c24 */ /* 0x000fe2000f8e0200 */
[----:B------:R-:W-:Y:S02]  /*16560*/  ULDC.64 UR6, c[0x0][0x280] ;  /* 0x0000a00000067ab9 */ /* 0x000fe40000000a00 */
[----:B------:R-:W-:Y:S02]  /*16570*/  LEA R2, P4, R4, UR6, 0x1 ;  /* 0x0000000604027c11 */ /* 0x000fe4000f8808ff */
[----:B------:R-:W-:-:S04]  /*16580*/  IADD3 R0, R5, R0, RZ ;  /* 0x0000000005007210 */ /* 0x000fc80007ffe0ff */
[----:B------:R-:W-:Y:S02]  /*16590*/  LEA.HI.X R3, R4, UR7, R0, 0x1, P4 ;  /* 0x0000000704037c11 */ /* 0x000fe4000a0f0c00 */
[----:B-----5:R-:W-:-:S03]  /*165a0*/  ISETP.GE.AND P4, PT, R15, UR4, PT ;  /* 0x000000040f007c0c */ /* 0x020fc6000bf86270 */
[----:B---3--:R4:W-:Y:S10]  /*165b0*/  @!P6 STG.E.128 desc[UR22][R2.64], R20 ;  /* 0x000000140200e986 */ /* 0x0089f4000c101d16 */
[----:B--2---:R4:W-:Y:S02]  /*165c0*/  @!P4 STG.E.128 desc[UR22][R2.64+0x80], R16 ;  /* 0x000080100200c986 */ /* 0x0049e4000c101d16 */
.L_x_1415:
[----:B------:R-:W-:Y:S05]  /*165d0*/  BSYNC B0 ;  /* 0x0000000000007941 */ /* 0x000fea0003800000 */
.L_x_1414:
[----:B---34-:R3:W4:Y:S01]  /*165e0*/  LDS.128 R20, [R227+0x800] ;  /* 0x00080000e3147984 */ /* 0x0187220000000c00 */
[----:B------:R-:W-:Y:S01]  /*165f0*/  BSSY B0, `(.L_x_1416) ;  /* 0x0000016000007945 */ /* 0x000fe20003800000 */
[----:B------:R-:W-:Y:S02]  /*16600*/  ISETP.GE.AND P4, PT, R14, UR5, PT ;  /* 0x000000050e007c0c */ /* 0x000fe4000bf86270 */
[----:B--2---:R3:W2:Y:S01]  /*16610*/  LDS.128 R16, [R227+0x4800] ;  /* 0x00480000e3107984 */ /* 0x0046a20000000c00 */
[----:B------:R-:W-:Y:S01]  /*16620*/  IADD3 R8, R8, 0x70, RZ ;  /* 0x0000007008087810 */ /* 0x000fe20007ffe0ff */
[----:B------:R-:W-:Y:S05]  /*16630*/  @P3 BRA `(.L_x_1417) ;  /* 0x0000000000443947 */ /* 0x000fea0003800000 */
[----:B------:R-:W-:Y:S01]  /*16640*/  IADD3 R0, P3, R6, 0x10, RZ ;  /* 0x0000001006007810 */ /* 0x000fe20007f7e0ff */
[----:B------:R-:W-:Y:S01]  /*16650*/  ULDC.64 UR6, c[0x0][0x298] ;  /* 0x0000a60000067ab9 */ /* 0x000fe20000000a00 */
[----:B------:R-:W-:Y:S01]  /*16660*/  MOV R3, R11 ;  /* 0x0000000b00037202 */ /* 0x000fe20000000f00 */
[----:B------:R-:W-:Y:S02]  /*16670*/  ULDC UR4, c[0x0][0x2d0] ;  /* 0x0000b40000047ab9 */ /* 0x000fe40000000800 */
[----:B------:R-:W-:Y:S01]  /*16680*/  IMAD.X R2, RZ, RZ, R7, P3 ;  /* 0x000000ffff027224 */ /* 0x000fe200018e0607 */
[----:B------:R-:W-:-:S03]  /*16690*/  ISETP.GE.AND P6, PT, R24, UR4, PT ;  /* 0x0000000418007c0c */ /* 0x000fc6000bfc6270 */
[----:B------:R-:W-:Y:S02]  /*166a0*/  IMAD R9, R2, UR6, RZ ;  /* 0x0000000602097c24 */ /* 0x000fe4000f8e02ff */
[----:B------:R-:W-:-:S04]  /*166b0*/  IMAD.MOV.U32 R2, RZ, RZ, R12 ;  /* 0x000000ffff027224 */ /* 0x000fc800078e000c */
[----:B------:R-:W-:-:S04]  /*166c0*/  IMAD.WIDE.U32 R4, R0, UR6, R2 ;  /* 0x0000000600047c25 */ /* 0x000fc8000f8e0002 */
[----:B------:R-:W-:Y:S01]  /*166d0*/  IMAD R0, R0, UR7, R9 ;  /* 0x0000000700007c24 */ /* 0x000fe2000f8e0209 */
[----:B------:R-:W-:Y:S02]  /*166e0*/  ULDC.64 UR6, c[0x0][0x280] ;  /* 0x0000a00000067ab9 */ /* 0x000fe40000000a00 */
[----:B------:R-:W-:Y:S01]  /*166f0*/  LEA R2, P3, R4, UR6, 0x1 ;  /* 0x0000000604027c11 */ /* 0x000fe2000f8608ff */
[----:B------:R-:W-:-:S05]  /*16700*/  IMAD.IADD R0, R5, 0x1, R0 ;  /* 0x0000000105007824 */ /* 0x000fca00078e0200 */
[----:B------:R-:W-:Y:S02]  /*16710*/  LEA.HI.X R3, R4, UR7, R0, 0x1, P3 ;  /* 0x0000000704037c11 */ /* 0x000fe400098f0c00 */
[----:B-----5:R-:W-:-:S03]  /*16720*/  ISETP.GE.AND P3, PT, R15, UR4, PT ;  /* 0x000000040f007c0c */ /* 0x020fc6000bf66270 */
[----:B----4-:R4:W-:Y:S10]  /*16730*/  @!P6 STG.E.128 desc[UR22][R2.64], R20 ;  /* 0x000000140200e986 */ /* 0x0109f4000c101d16 */
[----:B--2---:R4:W-:Y:S02]  /*16740*/  @!P3 STG.E.128 desc[UR22][R2.64+0x80], R16 ;  /* 0x000080100200b986 */ /* 0x0049e4000c101d16 */
.L_x_1417:
[----:B------:R-:W-:Y:S05]  /*16750*/  BSYNC B0 ;  /* 0x0000000000007941 */ /* 0x000fea0003800000 */
.L_x_1416:
[----:B----4-:R4:W1:Y:S01]  /*16760*/  LDS.128 R20, [R227+0x1000] ;  /* 0x00100000e3147984 */ /* 0x0108620000000c00 */
[----:B------:R-:W-:Y:S01]  /*16770*/  BSSY B0, `(.L_x_1418) ;  /* 0x0000015000007945 */ /* 0x000fe20003800000 */
[----:B------:R-:W-:Y:S02]  /*16780*/  ISETP.GE.AND P3, PT, R8, UR5, PT ;  /* 0x0000000508007c0c */ /* 0x000fe4000bf66270 */
[----:B--2---:R4:W2:Y:S01]  /*16790*/  LDS.128 R16, [R227+0x5000] ;  /* 0x00500000e3107984 */ /* 0x0048a20000000c00 */
[----:B------:R-:W-:Y:S10]  /*167a0*/  @P2 BRA `(.L_x_1419) ;  /* 0x0000000000442947 */ /* 0x000ff40003800000 */
        /* <DEDUP_REMOVED lines=15> */
[----:B-1----:R1:W-:Y:S10]  /*168a0*/  @!P6 STG.E.128 desc[UR22][R2.64], R20 ;  /* 0x000000140200e986 */ /* 0x0023f4000c101d16 */
[----:B--2---:R1:W-:Y:S02]  /*168b0*/  @!P2 STG.E.128 desc[UR22][R2.64+0x80], R16 ;  /* 0x000080100200a986 */ /* 0x0043e4000c101d16 */
.L_x_1419:
[----:B------:R-:W-:Y:S05]  /*168c0*/  BSYNC B0 ;  /* 0x0000000000007941 */ /* 0x000fea0003800000 */
.L_x_1418:
        /* <DEDUP_REMOVED lines=21> */
.L_x_1421:
[----:B------:R-:W-:Y:S05]  /*16a20*/  BSYNC B0 ;  /* 0x0000000000007941 */ /* 0x000fea0003800000 */
.L_x_1420:
        /* <DEDUP_REMOVED lines=21> */
.L_x_1423:
[----:B------:R-:W-:Y:S05]  /*16b80*/  BSYNC B0 ;  /* 0x0000000000007941 */ /* 0x000fea0003800000 */
.L_x_1422:
        /* <DEDUP_REMOVED lines=21> */
.L_x_1425:
[----:B------:R-:W-:Y:S05]  /*16ce0*/  BSYNC B0 ;  /* 0x0000000000007941 */ /* 0x000fea0003800000 */
.L_x_1424:
        /* <DEDUP_REMOVED lines=21> */
.L_x_1427:
[----:B------:R-:W-:Y:S05]  /*16e40*/  BSYNC B0 ;  /* 0x0000000000007941 */ /* 0x000fea0003800000 */
.L_x_1426:
        /* <DEDUP_REMOVED lines=21> */
.L_x_1428:
        /* <DEDUP_REMOVED lines=14> */
.L_x_2934:


//--------------------- .text._ZN5flash16flash_fwd_kernelI23Flash_fwd_kernel_traitsILi128ELi128ELi32ELi4ELb0ELb0EN7cutlass10bfloat16_tE19Flash_kernel_traitsILi128ELi128ELi32ELi4ES3_EELb0ELb0ELb1ELb1ELb0ELb0ELb0ELb0EEEvNS_16Flash_fwd_paramsE --------------------------
	.section	.text._ZN5flash16flash_fwd_kernelI23Flash_fwd_kernel_traitsILi128ELi128ELi32ELi4ELb0ELb0EN7cutlass10bfloat16_tE19Flash_kernel_traitsILi128ELi128ELi32ELi4ES3_EELb0ELb0ELb1ELb1ELb0ELb0ELb0ELb0EEEvNS_16Flash_fwd_paramsE,"ax",@progbits
	.align	128
        .global         _ZN5flash16flash_fwd_kernelI23Flash_fwd_kernel_traitsILi128ELi128ELi32ELi4ELb0ELb0EN7cutlass10bfloat16_tE19Flash_kernel_traitsILi128ELi128ELi32ELi4ES3_EELb0ELb0ELb1ELb1ELb0ELb0ELb0ELb0EEEvNS_16Flash_fwd_paramsE
        .type           _ZN5flash16flash_fwd_kernelI23Flash_fwd_kernel_traitsILi128ELi128ELi32ELi4ELb0ELb0EN7cutlass10bfloat16_tE19Flash_kernel_traitsILi128ELi128ELi32ELi4ES3_EELb0ELb0ELb1ELb1ELb0ELb0ELb0ELb0EEEvNS_16Flash_fwd_paramsE,@function
        .size           _ZN5flash16flash_fwd_kernelI23Flash_fwd_kernel_traitsILi128ELi128ELi32ELi4ELb0ELb0EN7cutlass10bfloat16_tE19Flash_kernel_traitsILi128ELi128ELi32ELi4ES3_EELb0ELb0ELb1ELb1ELb0ELb0ELb0ELb0EEEvNS_16Flash_fwd_paramsE,(.L_x_2935 - _ZN5flash16flash_fwd_kernelI23Flash_fwd_kernel_traitsILi128ELi128ELi32ELi4ELb0ELb0EN7cutlass10bfloat16_tE19Flash_kernel_traitsILi128ELi128ELi32ELi4ES3_EELb0ELb0ELb1ELb1ELb0ELb0ELb0ELb0EEEvNS_16Flash_fwd_paramsE)
        .other          _ZN5flash16flash_fwd_kernelI23Flash_fwd_kernel_traitsILi128ELi128ELi32ELi4ELb0ELb0EN7cutlass10bfloat16_tE19Flash_kernel_traitsILi128ELi128ELi32ELi4ES3_EELb0ELb0ELb1ELb1ELb0ELb0ELb0ELb0EEEvNS_16Flash_fwd_paramsE,@"STO_CUDA_ENTRY STV_DEFAULT"
_ZN5flash16flash_fwd_kernelI23Flash_fwd_kernel_traitsILi128ELi128ELi32ELi4ELb0ELb0EN7cutlass10bfloat16_tE19Flash_kernel_traitsILi128ELi128ELi32ELi4ES3_EELb0ELb0ELb1ELb1ELb0ELb0ELb0ELb0EEEvNS_16Flash_fwd_paramsE:
.text._ZN5flash16flash_fwd_kernelI23Flash_fwd_kernel_traitsILi128ELi128ELi32ELi4ELb0ELb0EN7cutlass10bfloat16_tE19Flash_kernel_traitsILi128ELi128ELi32ELi4ES3_EELb0ELb0ELb1ELb1ELb0ELb0ELb0ELb0EEEvNS_16Flash_fwd_paramsE:
        /* <DEDUP_REMOVED lines=55> */
.L_x_1429:
[----:B------:R-:W-:-:S05]  /*0370*/  ULDC UR7, c[0x0][0x2c8] ;  /* 0x0000b20000077ab9 */ /* 0x000fca0000000800 */
.L_x_1430:
        /* <DEDUP_REMOVED lines=132> */
.L_x_1433:
[----:B------:R-:W-:Y:S05]  /*0bc0*/  BSYNC B0 ;  /* 0x0000000000007941 */ /* 0x000fea0003800000 */
.L_x_1432:
        /* <DEDUP_REMOVED lines=21> */
.L_x_1435:
[----:B------:R-:W-:Y:S05]  /*0d20*/  BSYNC B0 ;  /* 0x0000000000007941 */ /* 0x000fea0003800000 */
.L_x_1434:
        /* <DEDUP_REMOVED lines=21> */
.L_x_1437:
[----:B------:R-:W-:Y:S05]  /*0e80*/  BSYNC B0 ;  /* 0x0000000000007941 */ /* 0x000fea0003800000 */
.L_x_1436:
        /* <DEDUP_REMOVED lines=21> */
.L_x_1439:
[----:B------:R-:W-:Y:S05]  /*0fe0*/  BSYNC B0 ;  /* 0x0000000000007941 */ /* 0x000fea0003800000 */
.L_x_1438:
        /* <DEDUP_REMOVED lines=20> */
.L_x_1441:
[----:B------:R-:W-:Y:S05]  /*1130*/  BSYNC B0 ;  /* 0x0000000000007941 */ /* 0x000fea0003800000 */
.L_x_1440:
        /* <DEDUP_REMOVED lines=20> */
.L_x_1443:
[----:B------:R-:W-:Y:S05]  /*1280*/  BSYNC B0 ;  /* 0x0000000000007941 */ /* 0x000fea0003800000 */
.L_x_1442:
        /* <DEDUP_REMOVED lines=20> */
.L_x_1445:
[----:B------:R-:W-:Y:S05]  /*13d0*/  BSYNC B0 ;  /* 0x0000000000007941 */ /* 0x000fea0003800000 */
.L_x_1444:
        /* <DEDUP_REMOVED lines=20> */
.L_x_1447:
[----:B------:R-:W-:Y:S05]  /*1520*/  BSYNC B0 ;  /* 0x0000000000007941 */ /* 0x000fea0003800000 */
.L_x_1446:
        /* <DEDUP_REMOVED lines=10> */
.L_x_1449:
[----:B------:R-:W-:Y:S05]  /*15d0*/  BSYNC B0 ;  /* 0x0000000000007941 */ /* 0x000fea0003800000 */
.L_x_1448:
        /* <DEDUP_REMOVED lines=15> */
.L_x_1451:
[----:B------:R-:W-:Y:S05]  /*16d0*/  BSYNC B0 ;  /* 0x0000000000007941 */ /* 0x000fea0003800000 */
.L_x_1450:
        /* <DEDUP_REMOVED lines=10> */
.L_x_1453:
[----:B------:R-:W-:Y:S05]  /*1780*/  BSYNC B0 ;  /* 0x0000000000007941 */ /* 0x000fea0003800000 */
.L_x_1452:
        /* <DEDUP_REMOVED lines=10> */
.L_x_1455:
[----:B------:R-:W-:Y:S05]  /*1830*/  BSYNC B0 ;  /* 0x0000000000007941 */ /* 0x000fea0003800000 */
.L_x_1454:
        /* <DEDUP_REMOVED lines=10> */
.L_x_1457:
[----:B------:R-:W-:Y:S05]  /*18e0*/  BSYNC B0 ;  /* 0x0000000000007941 */ /* 0x000fea0003800000 */
.L_x_1456:
        /* <DEDUP_REMOVED lines=10> */
.L_x_1459:
[----:B------:R-:W-:Y:S05]  /*1990*/  BSYNC B0 ;  /* 0x0000000000007941 */ /* 0x000fea0003800000 */
.L_x_1458:
        /* <DEDUP_REMOVED lines=10> */
.L_x_1461:
[----:B------:R-:W-:Y:S05]  /*1a40*/  BSYNC B0 ;  /* 0x0000000000007941 */ /* 0x000fea0003800000 */
.L_x_1460:
        /* <DEDUP_REMOVED lines=10> */
.L_x_1431:
[----:B------:R-:W1:Y:S01]  /*1af0*/  LDC R12, c[0x0][0x278] ;  /* 0x00009e00ff0c7b82 */ /* 0x000e620000000800 */
[----:B------:R-:W2:Y:S01]  /*1b00*/  S2R R4, SR_CTAID.Z ;  /* 0x0000000000047919 */ /* 0x000ea20000002700 */
[----:B------:R-:W-:Y:S01]  /*1b10*/  SHF.R.S32.HI R24, RZ, 0x1f, R97 ;  /* 0x0000001fff187819 */ /* 0x000fe20000011461 */
[----:B------:R-:W-:Y:S02]  /*1b20*/  UISETP.NE.AND UP0, UPT, UR16, -0x1, UPT ;  /* 0xffffffff1000788c */ /* 0x000fe4000bf05270 */
[----:B------:R-:W-:Y:S01]  /*1b30*/  UIADD3 UR14, -UR23, UR28, URZ ;  /* 0x0000001c170e7290 */ /* 0x000fe2000fffe13f */
[CC--:B------:R-:W-:Y:S01]  /*1b40*/  LEA.HI R7, R24.reuse, R97.reuse, RZ, 0x3 ;  /* 0x0000006118077211 */ /* 0x0c0fe200078f18ff */
[----:B------:R-:W-:Y:S01]  /*1b50*/  UISETP.NE.AND UP1, UPT, UR6, -0x1, UPT ;  /* 0xffffffff0600788c */ /* 0x000fe2000bf25270 */
[----:B------:R-:W-:Y:S01]  /*1b60*/  LEA.HI R23, R24, R97, RZ, 0x4 ;  /* 0x0000006118177211 */ /* 0x000fe200078f20ff */
[----:B------:R-:W-:-:S04]  /*1b70*/  USHF.R.S32.HI UR19, URZ, 0x1f, UR24 ;  /* 0x0000001f3f137899 */ /* 0x000fc80008011418 */
        /* <DEDUP_REMOVED lines=30> */
[----:B------:R-:W-:Y:S02]  /*1d60*/  IMAD.MOV R0, RZ, RZ, -R4 ;  /* 0x000000ffff007224 */ /* 0x000fe400078e0a04 */
[----:B------:R-:W-:Y:S02]  /*1d70*/  VIADD R5, R2, 0x30 ;  /* 0x0000003002057836 */ /* 0x000fe40000000000 */
[----:B------:R-:W-:Y:S02]  /*1d80*/  IMAD R0, R6, R0, R3 ;  /* 0x0000000006007224 */ /* 0x000fe400078e0203 */
[----:B------:R-:W-:Y:S01]  /*1d90*/  VIADD R3, R2, 0x20 ;  /* 0x0000002002037836 */ /* 0x000fe20000000000 */
[----:B------:R-:W-:Y:S02]  /*1da0*/  ISETP.GE.AND P3, PT, R5, UR14, PT ;  /* 0x0000000e05007c0c */ /* 0x000fe4000bf66270 */
[----:B------:R-:W-:Y:S02]  /*1db0*/  ISETP.GT.U32.AND P5, PT, R6, R0, PT ;  /* 0x000000000600720c */ /* 0x000fe40003fa4070 */
[----:B------:R-:W-:Y:S01]  /*1dc0*/  ISETP.GE.AND P4, PT, R3, UR14, PT ;  /* 0x0000000e03007c0c */ /* 0x000fe2000bf86270 */
[----:B------:R-:W-:Y:S01]  /*1dd0*/  VIADD R3, R2, 0x40 ;  /* 0x0000004002037836 */ /* 0x000fe20000000000 */
[----:B------:R-:W-:-:S04]  /*1de0*/  LOP3.LUT R5, R23, 0xfffffff0, RZ, 0xc0, !PT ;  /* 0xfffffff017057812 */ /* 0x000fc800078ec0ff */
[----:B------:R-:W-:Y:S01]  /*1df0*/  ISETP.GE.AND P0, PT, R3, UR14, PT ;  /* 0x0000000e03007c0c */ /* 0x000fe2000bf06270 */
[----:B------:R-:W-:Y:S01]  /*1e00*/  IMAD.IADD R5, R97, 0x1, -R5 ;  /* 0x0000000161057824 */ /* 0x000fe200078e0a05 */
[----:B------:R-:W-:-:S03]  /*1e10*/  LOP3.LUT R3, R12, UR24, RZ, 0x3c, !PT ;  /* 0x000000180c037c12 */ /* 0x000fc6000f8e3cff */
[----:B------:R-:W-:Y:S01]  /*1e20*/  @!P5 IMAD.IADD R0, R0, 0x1, -R6 ;  /* 0x000000010000d824 */ /* 0x000fe200078e0a06 */
[----:B------:R-:W-:Y:S01]  /*1e30*/  ISETP.GE.AND P2, PT, R3, RZ, PT ;  /* 0x000000ff0300720c */ /* 0x000fe20003f46270 */
[----:B------:R-:W-:Y:S01]  /*1e40*/  @!P5 VIADD R4, R4, 0x1 ;  /* 0x000000010404d836 */ /* 0x000fe20000000000 */
[--C-:B------:R-:W-:Y:S02]  /*1e50*/  SHF.R.S32.HI R3, RZ, 0x1f, R2.reuse ;  /* 0x0000001fff037819 */ /* 0x100fe40000011402 */
[----:B------:R-:W-:Y:S01]  /*1e60*/  ISETP.GE.U32.AND P6, PT, R0, R6, PT ;  /* 0x000000060000720c */ /* 0x000fe20003fc6070 */
[----:B------:R-:W-:Y:S01]  /*1e70*/  IMAD.U32 R6, RZ, RZ, UR17 ;  /* 0x00000011ff067e24 */ /* 0x000fe2000f8e00ff */
[----:B------:R-:W-:Y:S02]  /*1e80*/  LOP3.LUT R0, R7, 0xfffffff8, RZ, 0xc0, !PT ;  /* 0xfffffff807007812 */ /* 0x000fe400078ec0ff */
[----:B------:R-:W-:Y:S01]  /*1e90*/  ISETP.NE.AND P5, PT, R12, RZ, PT ;  /* 0x000000ff0c00720c */ /* 0x000fe20003fa5270 */
[----:B------:R-:W-:Y:S01]  /*1ea0*/  IMAD.WIDE R6, R6, 0x80, R2 ;  /* 0x0000008006067825 */ /* 0x000fe200078e0202 */
[----:B------:R-:W-:-:S03]  /*1eb0*/  SHF.R.S32.HI R9, RZ, 0x1f, R5 ;  /* 0x0000001fff097819 */ /* 0x000fc60000011405 */
[----:B------:R-:W-:Y:S02]  /*1ec0*/  IMAD.IADD R28, R97, 0x1, -R0 ;  /* 0x00000001611c7824 */ /* 0x000fe400078e0a00 */
        /* <DEDUP_REMOVED lines=17> */
.L_x_1462:
        /* <DEDUP_REMOVED lines=23> */
.L_x_1463:
        /* <DEDUP_REMOVED lines=10> */
[----:B------:R-:W-:Y:S01]  /*21f0*/  IMAD R10, R2, UR9, R10 ;  /* 0x00000009020a7c24 */ /* 0x000fe2000f8e020a */
[----:B------:R-:W-:Y:S01]  /*2200*/  LOP3.LUT R4, R20, 0xfffffff8, RZ, 0xc0, !PT ;  /* 0xfffffff814047812 */ /* 0x000fe200078ec0ff */
[----:B------:R-:W-:Y:S01]  /*2210*/  IMAD.U32 R14, RZ, RZ, UR4 ;  /* 0x00000004ff0e7e24 */ /* 0x000fe2000f8e00ff */
        /* <DEDUP_REMOVED lines=8> */
[----:B------:R-:W-:Y:S01]  /*22a0*/  IADD3 R4, P2, R4, UR30, RZ ;  /* 0x0000001e04047c10 */ /* 0x000fe2000ff5e0ff */
[----:B------:R-:W-:Y:S01]  /*22b0*/  UIMAD UR4, UR19, UR4, URZ ;  /* 0x00000004130472a4 */ /* 0x000fe2000f8e023f */
[----:B------:R-:W-:Y:S01]  /*22c0*/  @!P5 LOP3.LUT R0, RZ, R12, RZ, 0x33, !PT ;  /* 0x0000000cff00d212 */ /* 0x000fe200078e33ff */
[----:B------:R-:W-:Y:S01]  /*22d0*/  IMAD R11, R2, UR7, R10 ;  /* 0x00000007020b7c24 */ /* 0x000fe2000f8e020a */
[----:B------:R-:W-:Y:S01]  /*22e0*/  IADD3 R12, P1, R132, UR12, RZ ;  /* 0x0000000c840c7c10 */ /* 0x000fe2000ff3e0ff */
[----:B------:R-:W-:Y:S01]  /*22f0*/  UIMAD UR5, UR24, UR5, UR4 ;  /* 0x00000005180572a4 */ /* 0x000fe2000f8e0204 */
[----:B------:R-:W-:Y:S01]  /*2300*/  SHF.R.S32.HI R10, RZ, 0x1f, R0 ;  /* 0x0000001fff0a7819 */ /* 0x000fe20000011400 */
[----:B------:R-:W-:Y:S01]  /*2310*/  VIADD R16, R2, 0x50 ;  /* 0x0000005002107836 */ /* 0x000fe20000000000 */
[----:B------:R-:W-:Y:S01]  /*2320*/  IADD3.X R5, R5, UR13, R11, P2, !PT ;  /* 0x0000000d05057c10 */ /* 0x000fe200097fe40b */
[----:B------:R-:W-:Y:S01]  /*2330*/  ULDC.64 UR12, c[0x0][0x260] ;  /* 0x00009800000c7ab9 */ /* 0x000fe20000000a00 */
[----:B------:R-:W-:Y:S01]  /*2340*/  IADD3.X R13, R133, UR10, RZ, P1, !PT ;  /* 0x0000000a850d7c10 */ /* 0x000fe20008ffe4ff */
[----:B------:R-:W-:Y:S01]  /*2350*/  ULDC.64 UR10, c[0x0][0x268] ;  /* 0x00009a00000a7ab9 */ /* 0x000fe20000000a00 */
[----:B------:R-:W-:Y:S01]  /*2360*/  IMAD.WIDE.U32 R30, R0, UR12, R8 ;  /* 0x0000000c001e7c25 */ /* 0x000fe2000f8e0008 */
[----:B------:R-:W-:Y:S01]  /*2370*/  ISETP.GE.AND P5, PT, R18, UR14, PT ;  /* 0x0000000e12007c0c */ /* 0x000fe2000bfa6270 */
[----:B------:R-:W-:-:S02]  /*2380*/  UMOV UR4, 0x400 ;  /* 0x0000040000047882 */ /* 0x000fc40000000000 */
[----:B------:R-:W-:Y:S01]  /*2390*/  IMAD.WIDE.U32 R26, R0, UR10, R4 ;  /* 0x0000000a001a7c25 */ /* 0x000fe2000f8e0004 */
[----:B------:R2:W-:Y:S01]  /*23a0*/  STL.64 [R1+0x38], R30 ;  /* 0x0000381e01007387 */ /* 0x0005e20000100a00 */
[----:B------:R-:W-:Y:S02]  /*23b0*/  R2P PR, R19, 0x6 ;  /* 0x0000000613007804 */ /* 0x000fe40000000000 */
[C---:B------:R-:W-:Y:S01]  /*23c0*/  IMAD R11, R10.reuse, UR12, RZ ;  /* 0x0000000c0a0b7c24 */ /* 0x040fe2000f8e02ff */
[----:B------:R2:W-:Y:S01]  /*23d0*/  STL.64 [R1+0x40], R26 ;  /* 0x0000401a01007387 */ /* 0x0005e20000100a00 */
[----:B------:R-:W-:Y:S01]  /*23e0*/  IMAD R8, R10, UR10, RZ ;  /* 0x0000000a0a087c24 */ /* 0x000fe2000f8e02ff */
[----:B-1----:R-:W-:Y:S01]  /*23f0*/  ULEA UR4, UR29, UR4, 0x18 ;  /* 0x000000041d047291 */ /* 0x002fe2000f8ec03f */
[----:B------:R-:W-:Y:S01]  /*2400*/  IMAD.WIDE.U32 R12, R14, UR24, R12 ;  /* 0x000000180e0c7c25 */ /* 0x000fe2000f8e000c */
[----:B------:R2:W-:Y:S03]  /*2410*/  STL [R1+0x10], R104 ;  /* 0x0000106801007387 */ /* 0x0005e60000100800 */
[C---:B------:R-:W-:Y:S01]  /*2420*/  IMAD R21, R0.reuse, UR13, R11 ;  /* 0x0000000d00157c24 */ /* 0x040fe2000f8e020b */
[----:B------:R-:W-:Y:S01]  /*2430*/  LEA R231, R231, UR4, 0x1 ;  /* 0x00000004e7e77c11 */ /* 0x000fe2000f8e08ff */
[----:B------:R-:W-:Y:S01]  /*2440*/  IMAD R22, R0, UR11, R8 ;  /* 0x0000000b00167c24 */ /* 0x000fe2000f8e0208 */
[----:B------:R-:W-:Y:S01]  /*2450*/  MOV R0, 0x20 ;  /* 0x0000002000007802 */ /* 0x000fe20000000f00 */
[----:B------:R-:W-:-:S02]  /*2460*/  IMAD.MOV.U32 R4, RZ, RZ, 0x10 ;  /* 0x00000010ff047424 */ /* 0x000fc400078e00ff */
[----:B------:R-:W-:Y:S01]  /*2470*/  VIADD R9, R13, UR5 ;  /* 0x000000050d097c36 */ /* 0x000fe20008000000 */
        /* <DEDUP_REMOVED lines=29> */
.L_x_1465:
[----:B------:R-:W-:Y:S05]  /*2650*/  BSYNC B0 ;  /* 0x0000000000007941 */ /* 0x000fea0003800000 */
.L_x_1464:
        /* <DEDUP_REMOVED lines=33> */
.L_x_1467:
[----:B------:R-:W-:Y:S05]  /*2870*/  BSYNC B0 ;  /* 0x0000000000007941 */ /* 0x000fea0003800000 */
.L_x_1466:
        /* <DEDUP_REMOVED lines=34> */
.L_x_1469:
[----:B------:R-:W-:Y:S05]  /*2aa0*/  BSYNC B0 ;  /* 0x0000000000007941 */ /* 0x000fea0003800000 */
.L_x_1468:
        /* <DEDUP_REMOVED lines=33> */
.L_x_1471:
[----:B------:R-:W-:Y:S05]  /*2cc0*/  BSYNC B0 ;  /* 0x0000000000007941 */ /* 0x000fea0003800000 */
.L_x_1470:
        /* <DEDUP_REMOVED lines=31> */
.L_x_1473:
[----:B------:R-:W-:Y:S05]  /*2ec0*/  BSYNC B0 ;  /* 0x0000000000007941 */ /* 0x000fea0003800000 */
.L_x_1472:
        /* <DEDUP_REMOVED lines=31> */
.L_x_1475:
[----:B------:R-:W-:Y:S05]  /*30c0*/  BSYNC B0 ;  /* 0x0000000000007941 */ /* 0x000fea0003800000 */
.L_x_1474:
        /* <DEDUP_REMOVED lines=31> */
.L_x_1477:
[----:B------:R-:W-:Y:S05]  /*32c0*/  BSYNC B0 ;  /* 0x0000000000007941 */ /* 0x000fea0003800000 */
.L_x_1476:
[----:B------:R-:W-:Y:S01]  /*32d0*/  USHF.L.U64.HI UR30, UR8, 0x5, UR9 ;  /* 0x00000005081e7899 */ /* 0x000fe20008010209 */
[----:B------:R-:W-:Y:S01]  /*32e0*/  BSSY B0, `(.L_x_1478) ;  /* 0x000001f000007945 */ /* 0x000fe20003800000 */
[----:B------:R-:W-:-:S03]  /*32f0*/  USHF.L.U32 UR31, UR8, 0x5, URZ ;  /* 0x00000005081f7899 */ /* 0x000fc6000800063f */
        /* <DEDUP_REMOVED lines=29> */
.L_x_1479:
[----:B------:R-:W-:Y:S05]  /*34d0*/  BSYNC B0 ;  /* 0x0000000000007941 */ /* 0x000fea0003800000 */
.L_x_1478:
[----:B------:R-:W-:Y:S01]  /*34e0*/  IMAD.IADD R99, R31, 0x1, R21 ;  /* 0x000000011f637824 */ /* 0x000fe200078e0215 */
[----:B------:R-:W-:Y:S01]  /*34f0*/  MOV R98, R30 ;  /* 0x0000001e00627202 */ /* 0x000fe20000000f00 */
[----:B------:R-:W-:Y:S01]  /*3500*/  USHF.R.S32.HI UR34, URZ, 0x1f, UR29 ;  /* 0x0000001f3f227899 */ /* 0x000fe2000801141d */
[----:B------:R-:W-:Y:S01]  /*3510*/  ISETP.GE.AND P0, PT, R2, UR5, PT ;  /* 0x0000000502007c0c */ /* 0x000fe2000bf06270 */
[----:B------:R-:W-:Y:S01]  /*3520*/  UIMAD UR10, UR30, UR29, URZ ;  /* 0x0000001d1e0a72a4 */ /* 0x000fe2000f8e023f */
[----:B------:R-:W-:Y:S01]  /*3530*/  IMAD.U32 R95, RZ, RZ, UR31 ;  /* 0x0000001fff5f7e24 */ /* 0x000fe2000f8e00ff */
[----:B------:R2:W-:Y:S01]  /*3540*/  STL.64 [R1+0x30], R98 ;  /* 0x0000306201007387 */ /* 0x0005e20000100a00 */
[----:B------:R-:W-:Y:S01]  /*3550*/  BSSY B0, `(.L_x_1480) ;  /* 0x000001a000007945 */ /* 0x000fe20003800000 */
[----:B------:R-:W-:Y:S01]  /*3560*/  UIMAD UR10, UR34, UR31, UR10 ;  /* 0x0000001f220a72a4 */ /* 0x000fe2000f8e020a */
[----:B-1----:R-:W-:Y:S01]  /*3570*/  IMAD.WIDE.U32 R6, R95, UR29, R98 ;  /* 0x0000001d5f067c25 */ /* 0x002fe2000f8e0062 */
[----:B------:R-:W-:-:S04]  /*3580*/  ISETP.GE.AND P3, PT, R18, UR5, PT ;  /* 0x0000000512007c0c */ /* 0x000fc8000bf66270 */
[----:B------:R-:W-:Y:S02]  /*3590*/  IADD3 R10, R7, UR10, RZ ;  /* 0x0000000a070a7c10 */ /* 0x000fe4000fffe0ff */
        /* <DEDUP_REMOVED lines=21> */
.L_x_1481:
[----:B------:R-:W-:Y:S05]  /*36f0*/  BSYNC B0 ;  /* 0x0000000000007941 */ /* 0x000fea0003800000 */
.L_x_1480:
        /* <DEDUP_REMOVED lines=26> */
.L_x_1483:
[----:B------:R-:W-:Y:S05]  /*38a0*/  BSYNC B0 ;  /* 0x0000000000007941 */ /* 0x000fea0003800000 */
.L_x_1482:
        /* <DEDUP_REMOVED lines=21> */
[----:B------:R-:W5:Y:S01]  /*3a00*/  @P0 MUFU.RCP R9, UR10 ;  /* 0x0000000a00090d08 */ /* 0x000f620008001000 */
[----:B------:R-:W-:Y:S01]  /*3a10*/  IMAD.SHL.U32 R3, R28, 0x40, RZ ;  /* 0x000000401c037824 */ /* 0x000fe200078e00ff */
[----:B------:R-:W-:Y:S01]  /*3a20*/  LEA.HI R5, R23, R10, RZ, 0x1 ;  /* 0x0000000a17057211 */ /* 0x000fe200078f08ff */
[----:B------:R-:W-:Y:S01]  /*3a30*/  IMAD.IADD R13, R27, 0x1, R22 ;  /* 0x000000011b0d7824 */ /* 0x000fe200078e0216 */
[----:B------:R-:W-:Y:S01]  /*3a40*/  ISETP.GE.AND P1, PT, R2, UR5, PT ;  /* 0x0000000502007c0c */ /* 0x000fe2000bf26270 */
[----:B------:R-:W-:Y:S01]  /*3a50*/  BAR.SYNC.DEFER_BLOCKING 0x0 ;  /* 0x0000000000007b1d */ /* 0x000fe20000010000 */
[----:B------:R-:W-:Y:S01]  /*3a60*/  LOP3.LUT R3, R3, 0x1c0, RZ, 0xc0, !PT ;  /* 0x000001c003037812 */ /* 0x000fe200078ec0ff */
[----:B------:R-:W-:Y:S01]  /*3a70*/  IMAD.MOV.U32 R12, RZ, RZ, R26 ;  /* 0x000000ffff0c7224 */ /* 0x000fe200078e001a */
[----:B------:R-:W-:Y:S01]  /*3a80*/  LOP3.LUT R5, R5, 0xfffffffe, RZ, 0xc0, !PT ;  /* 0xfffffffe05057812 */ /* 0x000fe200078ec0ff */
[----:B------:R-:W-:Y:S01]  /*3a90*/  USHF.L.U64.HI UR12, UR6, 0x5, UR7 ;  /* 0x00000005060c7899 */ /* 0x000fe20008010207 */
[----:B------:R-:W-:Y:S01]  /*3aa0*/  LEA.HI R96, R24, R97, RZ, 0x5 ;  /* 0x0000006118607211 */ /* 0x000fe200078f28ff */
[----:B------:R-:W-:Y:S01]  /*3ab0*/  USHF.L.U32 UR13, UR6, 0x5, URZ ;  /* 0x00000005060d7899 */ /* 0x000fe2000800063f */
[----:B------:R-:W-:Y:S01]  /*3ac0*/  BSSY B0, `(.L_x_1484) ;  /* 0x0000035000007945 */ /* 0x000fe20003800000 */
[----:B------:R2:W-:Y:S01]  /*3ad0*/  STL.64 [R1+0x18], R12 ;  /* 0x0000180c01007387 */ /* 0x0005e20000100a00 */
[----:B------:R-:W-:Y:S01]  /*3ae0*/  UIMAD UR10, UR12, UR29, URZ ;  /* 0x0000001d0c0a72a4 */ /* 0x000fe2000f8e023f */
[----:B------:R-:W-:Y:S01]  /*3af0*/  SHF.R.S32.HI R94, RZ, 0x5, R96 ;  /* 0x00000005ff5e7819 */ /* 0x000fe20000011460 */
[----:B------:R-:W-:Y:S01]  /*3b00*/  UMOV UR19, URZ ;  /* 0x0000003f00137c82 */ /* 0x000fe20008000000 */
[----:B------:R-:W-:Y:S01]  /*3b10*/  ISETP.GE.AND P3, PT, R18, UR5, PT ;  /* 0x0000000512007c0c */ /* 0x000fe2000bf66270 */
[----:B------:R-:W-:Y:S01]  /*3b20*/  UIMAD UR10, UR34, UR13, UR10 ;  /* 0x0000000d220a72a4 */ /* 0x000fe2000f8e020a */
[----:B-1----:R-:W-:Y:S01]  /*3b30*/  IMAD.SHL.U32 R6, R2, 0x8, RZ ;  /* 0x0000000802067824 */ /* 0x002fe200078e00ff */
[----:B------:R-:W-:-:S04]  /*3b40*/  SHF.R.U32.HI R2, RZ, 0x3, R3 ;  /* 0x00000003ff027819 */ /* 0x000fc80000011603 */
[----:B------:R-:W-:Y:S01]  /*3b50*/  LOP3.LUT R7, R3, 0x8, R6, 0xf8, !PT ;  /* 0x0000000803077812 */ /* 0x000fe200078ef806 */
[----:B------:R-:W-:Y:S01]  /*3b60*/  IMAD.IADD R3, R10, 0x1, -R5 ;  /* 0x000000010a037824 */ /* 0x000fe200078e0a05 */
[----:B------:R2:W-:Y:S01]  /*3b70*/  @P1 STS.128 [R231+0xa000], RZ ;  /* 0x00a000ffe7001388 */ /* 0x0005e20000000c00 */
[----:B------:R-:W-:Y:S01]  /*3b80*/  IMAD.SHL.U32 R6, R19, 0x40, RZ ;  /* 0x0000004013067824 */ /* 0x000fe200078e00ff */
[----:B------:R-:W-:Y:S01]  /*3b90*/  LOP3.LUT R7, R7, R2, RZ, 0x3c, !PT ;  /* 0x0000000207077212 */ /* 0x000fe200078e3cff */
[----:B------:R-:W-:Y:S01]  /*3ba0*/  IMAD.SHL.U32 R5, R3, 0x8, RZ ;  /* 0x0000000803057824 */ /* 0x000fe200078e00ff */
[----:B------:R2:W-:Y:S02]  /*3bb0*/  @P1 STS.128 [R231+0xb000], RZ ;  /* 0x00b000ffe7001388 */ /* 0x0005e40000000c00 */
[----:B------:R-:W-:-:S04]  /*3bc0*/  LOP3.LUT R2, R6, 0x1c0, RZ, 0xc0, !PT ;  /* 0x000001c006027812 */ /* 0x000fc800078ec0ff */
[----:B------:R-:W-:Y:S02]  /*3bd0*/  LOP3.LUT R6, R2, 0x8, R5, 0xf8, !PT ;  /* 0x0000000802067812 */ /* 0x000fe400078ef805 */
[----:B------:R-:W-:Y:S01]  /*3be0*/  SHF.R.U32.HI R5, RZ, 0x3, R2 ;  /* 0x00000003ff057819 */ /* 0x000fe20000011602 */
[----:B------:R-:W-:-:S03]  /*3bf0*/  IMAD R2, R3, 0x200, R7 ;  /* 0x0000020003027824 */ /* 0x000fc600078e0207 */
[----:B------:R-:W-:Y:S01]  /*3c00*/  LOP3.LUT R92, R6, R5, RZ, 0x3c, !PT ;  /* 0x00000005065c7212 */ /* 0x000fe200078e3cff */
[----:B------:R-:W-:Y:S01]  /*3c10*/  IMAD.U32 R6, RZ, RZ, UR29 ;  /* 0x0000001dff067e24 */ /* 0x000fe2000f8e00ff */
[----:B------:R-:W-:-:S03]  /*3c20*/  LEA R216, R2, UR4, 0x1 ;  /* 0x0000000402d87c11 */ /* 0x000fc6000f8e08ff */
[----:B------:R-:W-:-:S04]  /*3c30*/  IMAD.WIDE.U32 R6, R6, UR13, R12 ;  /* 0x0000000d06067c25 */ /* 0x000fc8000f8e000c */
[----:B------:R-:W-:Y:S02]  /*3c40*/  VIADD R2, R7, UR10 ;  /* 0x0000000a07027c36 */ /* 0x000fe40008000000 */
[----:B-----5:R-:W-:Y:S01]  /*3c50*/  @P0 FMUL.FTZ R9, R8, R9 ;  /* 0x0000000908090220 */ /* 0x020fe20000410000 */
[----:B------:R-:W-:-:S04]  /*3c60*/  IMAD.SHL.U32 R8, R20, 0x40, RZ ;  /* 0x0000004014087824 */ /* 0x000fc800078e00ff */
[----:B------:R-:W-:Y:S02]  /*3c70*/  @P0 R2UR UR11, R9 ;  /* 0x00000000090b02ca */ /* 0x000fe400000e0000 */
        /* <DEDUP_REMOVED lines=25> */
.L_x_1485:
[----:B------:R-:W-:Y:S05]  /*3e10*/  BSYNC B0 ;  /* 0x0000000000007941 */ /* 0x000fea0003800000 */
.L_x_1484:
        /* <DEDUP_REMOVED lines=29> */
.L_x_1487:
[----:B------:R-:W-:Y:S05]  /*3ff0*/  BSYNC B0 ;  /* 0x0000000000007941 */ /* 0x000fea0003800000 */
.L_x_1486:
[----:B------:R-:W-:Y:S01]  /*4000*/  LDSM.16.M88.4 R20, [R216+0x8000] ;  /* 0x00800000d814783b */ /* 0x000fe20000000200 */
[----:B------:R-:W-:Y:S01]  /*4010*/  R2P PR, R28, 0x6 ;  /* 0x000000061c007804 */ /* 0x000fe20000000000 */
[C---:B-12---:R-:W-:Y:S01]  /*4020*/  VIADD R2, R216.reuse, 0x8000 ;  /* 0x00008000d8027836 */ /* 0x046fe20000000000 */
        /* <DEDUP_REMOVED lines=9> */
[----:B------:R-:W5:Y:S01]  /*40c0*/  LDSM.16.M88.4 R16, [R218] ;  /* 0x00000000da10783b */ /* 0x000f620000000200 */
[----:B------:R-:W-:Y:S01]  /*40d0*/  IMAD.U32 R7, RZ, RZ, UR25 ;  /* 0x00000019ff077e24 */ /* 0x000fe2000f8e00ff */
[----:B------:R-:W-:Y:S01]  /*40e0*/  UISETP.GT.AND UP0, UPT, UR29, UR15, UPT ;  /* 0x0000000f1d00728c */ /* 0x000fe2000bf04270 */
[----:B------:R-:W-:Y:S01]  /*40f0*/  @P1 VIADD R227, R2, 0xffffffe0 ;  /* 0xffffffe002e31836 */ /* 0x000fe20000000000 */
[----:B---34-:R-:W-:Y:S01]  /*4100*/  LDSM.16.M88.4 R12, [R220+0x2000] ;  /* 0x00200000dc0c783b */ /* 0x018fe20000000200 */
[----:B------:R-:W-:-:S02]  /*4110*/  IMAD.MOV.U32 R2, RZ, RZ, 0x40 ;  /* 0x00000040ff027424 */ /* 0x000fc400078e00ff */
[----:B------:R-:W-:Y:S01]  /*4120*/  IMAD.U32 R6, RZ, RZ, UR28 ;  /* 0x0000001cff067e24 */ /* 0x000fe2000f8e00ff */
[----:B------:R-:W3:Y:S01]  /*4130*/  LDSM.16.M88.4 R36, [R227] ;  /* 0x00000000e324783b */ /* 0x000ee20000000200 */
[C---:B------:R-:W-:Y:S01]  /*4140*/  VIADD R230, R227.reuse, 0x800 ;  /* 0x00000800e3e67836 */ /* 0x040fe20000000000 */
[----:B------:R-:W-:Y:S01]  /*4150*/  SEL R2, R2, 0xffffffc0, !P2 ;  /* 0xffffffc002027807 */ /* 0x000fe20005000000 */
[C---:B------:R-:W-:Y:S01]  /*4160*/  VIADD R229, R227.reuse, 0x1000 ;  /* 0x00001000e3e57836 */ /* 0x040fe20000000000 */
[----:B------:R-:W4:Y:S01]  /*4170*/  LDSM.16.M88.4 R40, [R227+0x800] ;  /* 0x00080000e328783b */ /* 0x000f220000000200 */
[----:B------:R-:W-:Y:S02]  /*4180*/  VIADD R228, R227, 0x1800 ;  /* 0x00001800e3e47836 */ /* 0x000fe40000000000 */
[----:B------:R-:W-:Y:S01]  /*4190*/  IMAD.IADD R224, R216, 0x1, R2 ;  /* 0x00000001d8e07824 */ /* 0x000fe200078e0202 */
[----:B------:R-:W4:Y:S01]  /*41a0*/  LDSM.16.M88.4 R32, [R220] ;  /* 0x00000000dc20783b */ /* 0x000f220000000200 */
[----:B------:R-:W-:Y:S01]  /*41b0*/  IMAD.IADD R223, R2, 0x1, R227 ;  /* 0x0000000102df7824 */ /* 0x000fe200078e02e3 */
[----:B------:R-:W-:-:S02]  /*41c0*/  LOP3.LUT R2, R96, 0xffffffe0, RZ, 0xc0, !PT ;  /* 0xffffffe060027812 */ /* 0x000fc400078ec0ff */
[----:B------:R-:W-:Y:S03]  /*41d0*/  LDSM.16.M88.4 R68, [R224+0x8800] ;  /* 0x00880000e044783b */ /* 0x000fe60000000200 */
[C---:B------:R-:W-:Y:S01]  /*41e0*/  IMAD.IADD R2, R97.reuse, 0x1, -R2 ;  /* 0x0000000161027824 */ /* 0x040fe200078e0a02 */
[----:B------:R-:W-:Y:S01]  /*41f0*/  LDSM.16.M88.4 R28, [R226] ;  /* 0x00000000e21c783b */ /* 0x000fe20000000200 */
[----:B------:R-:W-:-:S03]  /*4200*/  IMAD.SHL.U32 R97, R97, 0x2, RZ ;  /* 0x0000000261617824 */ /* 0x000fc600078e00ff */
[----:B------:R-:W-:Y:S01]  /*4210*/  SHF.R.S32.HI R3, RZ, 0x1f, R2 ;  /* 0x0000001fff037819 */ /* 0x000fe20000011402 */
[----:B------:R-:W0:Y:S01]  /*4220*/  LDGDEPBAR ;  /* 0x00000000000079af */ /* 0x000e220000000000 */
[----:B------:R-:W-:Y:S01]  /*4230*/  LOP3.LUT R251, R97, 0x6, RZ, 0xc0, !PT ;  /* 0x0000000661fb7812 */ /* 0x000fe200078ec0ff */
[C---:B-1----:R-:W-:Y:S01]  /*4240*/  HMMA.16816.F32.BF16 R56, R8.reuse, R20, RZ ;  /* 0x000000140838723c */ /* 0x042fe200000418ff */
[----:B------:R-:W-:Y:S02]  /*4250*/  LEA.HI R2, R3, R2, RZ, 0x2 ;  /* 0x0000000203027211 */ /* 0x000fe400078f10ff */
[----:B------:R-:W-:Y:S02]  /*4260*/  LEA R3, R94, UR23, 0x4 ;  /* 0x000000175e037c11 */ /* 0x000fe4000f8e20ff */
[----:B------:R-:W-:Y:S01]  /*4270*/  SHF.R.S32.HI R2, RZ, 0x2, R2 ;  /* 0x00000002ff027819 */ /* 0x000fe20000011402 */
[C---:B------:R-:W-:Y:S04]  /*4280*/  HMMA.16816.F32.BF16 R52, R8.reuse, R22, RZ ;  /* 0x000000160834723c */ /* 0x040fe800000418ff */
[----:B------:R-:W-:Y:S01]  /*4290*/  IMAD.IADD R5, R2, 0x1, R3 ;  /* 0x0000000102057824 */ /* 0x000fe200078e0203 */
[----:B------:R-:W-:Y:S01]  /*42a0*/  LOP3.LUT R2, R92, R93, RZ, 0xfc, !PT ;  /* 0x0000005d5c027212 */ /* 0x000fe200078efcff */
[----:B--2---:R-:W-:Y:S01]  /*42b0*/  HMMA.16816.F32.BF16 R44, R8, R26, RZ ;  /* 0x0000001a082c723c */ /* 0x004fe200000418ff */
[----:B------:R-:W-:-:S02]  /*42c0*/  IMAD.U32 R3, RZ, RZ, UR29 ;  /* 0x0000001dff037e24 */ /* 0x000fc4000f8e00ff */
[C---:B------:R-:W-:Y:S01]  /*42d0*/  VIADD R232, R5.reuse, UR28 ;  /* 0x0000001c05e87c36 */ /* 0x040fe20008000000 */
[----:B------:R-:W-:Y:S01]  /*42e0*/  VIADDMNMX R243, R5, UR5, R7, PT ;  /* 0x0000000505f37c46 */ /* 0x000fe2000b800107 */
[----:B------:R-:W-:Y:S01]  /*42f0*/  IMAD R3, R3, 0x20, R251 ;  /* 0x0000002003037824 */ /* 0x000fe200078e02fb */
[----:B-----5:R-:W-:Y:S01]  /*4300*/  HMMA.16816.F32.BF16 R64, R16, R20, RZ ;  /* 0x000000141040723c */ /* 0x020fe200000418ff */
[----:B------:R-:W-:Y:S02]  /*4310*/  IADD3 R237, R6, 0x8, R5 ;  /* 0x0000000806ed7810 */ /* 0x000fe40007ffe005 */
[----:B------:R-:W-:Y:S01]  /*4320*/  IMAD.IADD R7, R232, 0x1, -R3 ;  /* 0x00000001e8077824 */ /* 0x000fe200078e0a03 */
[C-C-:B------:R-:W-:Y:S02]  /*4330*/  IADD3 R238, R6.reuse, 0x40, R5.reuse ;  /* 0x0000004006ee7810 */ /* 0x140fe40007ffe005 */
[----:B------:R-:W-:Y:S01]  /*4340*/  HMMA.16816.F32.BF16 R48, R8, R24, RZ ;  /* 0x000000180830723c */ /* 0x000fe200000418ff */
[----:B------:R-:W-:Y:S01]  /*4350*/  LDSM.16.M88.4 R8, [R226+0x2000] ;  /* 0x00200000e208783b */ /* 0x000fe20000000200 */
[----:B------:R-:W-:Y:S01]  /*4360*/  IADD3 R239, R6, 0x48, R5 ;  /* 0x0000004806ef7810 */ /* 0x000fe20007ffe005 */
[----:B------:R-:W-:Y:S01]  /*4370*/  IMAD.IADD R6, R237, 0x1, -R3 ;  /* 0x00000001ed067824 */ /* 0x000fe200078e0a03 */
[----:B------:R-:W-:-:S02]  /*4380*/  VIADDMNMX R236, R232, -UR21, RZ, !PT ;  /* 0x80000015e8ec7c46 */ /* 0x000fc4000f8001ff */
[C---:B------:R-:W-:Y:S01]  /*4390*/  HMMA.16816.F32.BF16 R60, R16.reuse, R22, RZ ;  /* 0x00000016103c723c */ /* 0x040fe200000418ff */
[----:B------:R-:W1:Y:S01]  /*43a0*/  LDSM.16.M88.4 R20, [R224+0x8000] ;  /* 0x00800000e014783b */ /* 0x000e620000000200 */
[----:B------:R-:W-:Y:S02]  /*43b0*/  IABS R6, R6 ;  /* 0x0000000600067213 */ /* 0x000fe40000000000 */
[----:B------:R-:W-:Y:S02]  /*43c0*/  VIADDMNMX R235, R237, -UR21, RZ, !PT ;  /* 0x80000015edeb7c46 */ /* 0x000fe4000f8001ff */
[C---:B------:R-:W-:Y:S01]  /*43d0*/  HMMA.16816.F32.BF16 R76, R16.reuse, R24, RZ ;  /* 0x00000018104c723c */ /* 0x040fe200000418ff */
[----:B------:R-:W-:Y:S02]  /*43e0*/  VIADDMNMX R234, R238, -UR21, RZ, !PT ;  /* 0x80000015eeea7c46 */ /* 0x000fe4000f8001ff */
[----:B------:R-:W-:Y:S02]  /*43f0*/  VIADDMNMX R233, R239, -UR21, RZ, !PT ;  /* 0x80000015efe97c46 */ /* 0x000fe4000f8001ff */
[C---:B------:R-:W-:Y:S01]  /*4400*/  ISETP.GE.AND P1, PT, R3.reuse, R243, PT ;  /* 0x000000f30300720c */ /* 0x040fe20003f26270 */
[----:B------:R-:W-:Y:S01]  /*4410*/  HMMA.16816.F32.BF16 R88, R16, R26, RZ ;  /* 0x0000001a1058723c */ /* 0x000fe200000418ff */
[----:B------:R-:W-:Y:S02]  /*4420*/  LDSM.16.M88.4 R16, [R223] ;  /* 0x00000000df10783b */ /* 0x000fe40000000200 */
[----:B------:R-:W-:-:S02]  /*4430*/  ISETP.LT.OR P1, PT, R3, R236, P1 ;  /* 0x000000ec0300720c */ /* 0x000fc40000f21670 */
[----:B------:R-:W-:Y:S01]  /*4440*/  LDSM.16.M88.4 R24, [R225] ;  /* 0x00000000e118783b */ /* 0x000fe20000000200 */
[C---:B---3--:R-:W-:Y:S06]  /*4450*/  HMMA.16816.F32.BF16 R84, R12.reuse, R36, R56 ;  /* 0x000000240c54723c */ /* 0x048fec0000041838 */
[C---:B------:R-:W-:Y:S06]  /*4460*/  HMMA.16816.F32.BF16 R72, R12.reuse, R38, R52 ;  /* 0x000000260c48723c */ /* 0x040fec0000041834 */
[----:B----4-:R-:W-:Y:S06]  /*4470*/  HMMA.16816.F32.BF16 R52, R12, R42, R44 ;  /* 0x0000002a0c34723c */ /* 0x010fec000004182c */
[----:B------:R-:W-:Y:S06]  /*4480*/  HMMA.16816.F32.BF16 R44, R32, R36, R64 ;  /* 0x00000024202c723c */ /* 0x000fec0000041840 */
[----:B------:R-:W-:Y:S01]  /*4490*/  HMMA.16816.F32.BF16 R80, R12, R40, R48 ;  /* 0x000000280c50723c */ /* 0x000fe20000041830 */
[----:B------:R-:W2:Y:S04]  /*44a0*/  LDSM.16.M88.4 R12, [R225+0x2000] ;  /* 0x00200000e10c783b */ /* 0x000ea80000000200 */
[----:B------:R-:W3:Y:S01]  /*44b0*/  LDSM.16.M88.4 R48, [R223+0x800] ;  /* 0x00080000df30783b */ /* 0x000ee20000000200 */
[C---:B------:R-:W-:Y:S06]  /*44c0*/  HMMA.16816.F32.BF16 R36, R32.reuse, R38, R60 ;  /* 0x000000262024723c */ /* 0x040fec000004183c */
[C---:B------:R-:W-:Y:S06]  /*44d0*/  HMMA.16816.F32.BF16 R56, R32.reuse, R40, R76 ;  /* 0x000000282038723c */ /* 0x040fec000004184c */
[----:B------:R-:W-:Y:S06]  /*44e0*/  HMMA.16816.F32.BF16 R60, R32, R42, R88 ;  /* 0x0000002a203c723c */ /* 0x000fec0000041858 */
[C---:B-1----:R-:W-:Y:S06]  /*44f0*/  HMMA.16816.F32.BF16 R64, R8.reuse, R20, R84 ;  /* 0x000000140840723c */ /* 0x042fec0000041854 */
[C---:B------:R-:W-:Y:S06]  /*4500*/  HMMA.16816.F32.BF16 R52, R8.reuse, R70, R52 ;  /* 0x000000460834723c */ /* 0x040fec0000041834 */
[C---:B------:R-:W-:Y:S06]  /*4510*/  HMMA.16816.F32.BF16 R76, R8.reuse, R68, R80 ;  /* 0x00000044084c723c */ /* 0x040fec0000041850 */
[----:B------:R-:W-:Y:S01]  /*4520*/  HMMA.16816.F32.BF16 R72, R8, R22, R72 ;  /* 0x000000160848723c */ /* 0x000fe20000041848 */
[----:B------:R-:W-:Y:S05]  /*4530*/  LDSM.16.M88.4 R8, [R218+0x6000] ;  /* 0x00600000da08783b */ /* 0x000fea0000000200 */
[C---:B------:R-:W-:Y:S01]  /*4540*/  HMMA.16816.F32.BF16 R40, R28.reuse, R20, R44 ;  /* 0x000000141c28723c */ /* 0x040fe2000004182c */
[----:B------:R-:W-:Y:S05]  /*4550*/  LDSM.16.M88.4 R44, [R216+0x9800] ;  /* 0x00980000d82c783b */ /* 0x000fea0000000200 */
[C---:B------:R-:W-:Y:S01]  /*4560*/  HMMA.16816.F32.BF16 R32, R28.reuse, R22, R36 ;  /* 0x000000161c20723c */ /* 0x040fe20000041824 */
[----:B------:R-:W1:Y:S04]  /*4570*/  LDSM.16.M88.4 R36, [R216+0x9000] ;  /* 0x00900000d824783b */ /* 0x000e680000000200 */
[----:B------:R-:W4:Y:S01]  /*4580*/  LDSM.16.M88.4 R20, [R218+0x4000] ;  /* 0x00400000da14783b */ /* 0x000f220000000200 */
[C---:B------:R-:W-:Y:S06]  /*4590*/  HMMA.16816.F32.BF16 R56, R28.reuse, R68, R56 ;  /* 0x000000441c38723c */ /* 0x040fec0000041838 */
[----:B------:R-:W-:Y:S01]  /*45a0*/  HMMA.16816.F32.BF16 R68, R28, R70, R60 ;  /* 0x000000461c44723c */ /* 0x000fe2000004183c */
[----:B------:R-:W-:Y:S05]  /*45b0*/  LDSM.16.M88.4 R28, [R220+0x4000] ;  /* 0x00400000dc1c783b */ /* 0x000fea0000000200 */
[C---:B--2---:R-:W-:Y:S06]  /*45c0*/  HMMA.16816.F32.BF16 R64, R12.reuse, R16, R64 ;  /* 0x000000100c40723c */ /* 0x044fec0000041840 */
[C---:B---3--:R-:W-:Y:S06]  /*45d0*/  HMMA.16816.F32.BF16 R60, R12.reuse, R50, R52 ;  /* 0x000000320c3c723c */ /* 0x048fec0000041834 */
[C---:B------:R-:W-:Y:S06]  /*45e0*/  HMMA.16816.F32.BF16 R72, R12.reuse, R18, R72 ;  /* 0x000000120c48723c */ /* 0x040fec0000041848 */
[----:B------:R-:W-:Y:S06]  /*45f0*/  HMMA.16816.F32.BF16 R76, R12, R48, R76 ;  /* 0x000000300c4c723c */ /* 0x000fec000004184c */
[C---:B------:R-:W-:Y:S01]  /*4600*/  HMMA.16816.F32.BF16 R52, R24.reuse, R16, R40 ;  /* 0x000000101834723c */ /* 0x040fe20000041828 */
[----:B------:R-:W-:Y:S05]  /*4610*/  LDSM.16.M88.4 R40, [R227+0x1800] ;  /* 0x00180000e328783b */ /* 0x000fea0000000200 */
[C---:B------:R-:W-:Y:S01]  /*4620*/  HMMA.16816.F32.BF16 R84, R24.reuse, R18, R32 ;  /* 0x000000121854723c */ /* 0x040fe20000041820 */
[----:B------:R-:W-:Y:S04]  /*4630*/  LDSM.16.M88.4 R16, [R220+0x6000] ;  /* 0x00600000dc10783b */ /* 0x000fe80000000200 */
[----:B------:R-:W2:Y:S01]  /*4640*/  LDSM.16.M88.4 R32, [R227+0x1000] ;  /* 0x00100000e320783b */ /* 0x000ea20000000200 */
        /* <DEDUP_REMOVED lines=8> */
[C---:B----4-:R-:W-:Y:S01]  /*46d0*/  HMMA.16816.F32.BF16 R56, R20.reuse, R36, R52 ;  /* 0x000000241438723c */ /* 0x050fe20000041834 */
[----:B------:R-:W1:Y:S05]  /*46e0*/  LDSM.16.M88.4 R52, [R224+0x9000] ;  /* 0x00900000e034783b */ /* 0x000e6a0000000200 */
[C---:B------:R-:W-:Y:S06]  /*46f0*/  HMMA.16816.F32.BF16 R84, R20.reuse, R38, R84 ;  /* 0x000000261454723c */ /* 0x040fec0000041854 */
[C---:B------:R-:W-:Y:S01]  /*4700*/  HMMA.16816.F32.BF16 R36, R20.reuse, R44, R12 ;  /* 0x0000002c1424723c */ /* 0x040fe2000004180c */
[----:B------:R-:W3:Y:S05]  /*4710*/  LDSM.16.M88.4 R12, [R226+0x4000] ;  /* 0x00400000e20c783b */ /* 0x000eea0000000200 */
[----:B------:R-:W-:Y:S01]  /*4720*/  HMMA.16816.F32.BF16 R44, R20, R46, R24 ;  /* 0x0000002e142c723c */ /* 0x000fe20000041818 */
[----:B------:R-:W-:Y:S05]  /*4730*/  LDSM.16.M88.4 R24, [R223+0x1000] ;  /* 0x00100000df18783b */ /* 0x000fea0000000200 */
[C---:B--2---:R-:W-:Y:S06]  /*4740*/  HMMA.16816.F32.BF16 R20, R16.reuse, R32, R64 ;  /* 0x000000201014723c */ /* 0x044fec0000041840 */
[C---:B------:R-:W-:Y:S06]  /*4750*/  HMMA.16816.F32.BF16 R80, R16.reuse, R34, R72 ;  /* 0x000000221050723c */ /* 0x040fec0000041848 */
[C---:B------:R-:W-:Y:S06]  /*4760*/  HMMA.16816.F32.BF16 R76, R16.reuse, R40, R68 ;  /* 0x00000028104c723c */ /* 0x040fec0000041844 */
[----:B------:R-:W-:Y:S01]  /*4770*/  HMMA.16816.F32.BF16 R68, R16, R42, R60 ;  /* 0x0000002a1044723c */ /* 0x000fe2000004183c */
[----:B------:R-:W2:Y:S05]  /*4780*/  LDSM.16.M88.4 R16, [R225+0x6000] ;  /* 0x00600000e110783b */ /* 0x000eaa0000000200 */
[C---:B------:R-:W-:Y:S01]  /*4790*/  HMMA.16816.F32.BF16 R64, R28.reuse, R32, R56 ;  /* 0x000000201c40723c */ /* 0x040fe20000041838 */
[----:B------:R-:W4:Y:S05]  /*47a0*/  LDSM.16.M88.4 R56, [R223+0x1800] ;  /* 0x00180000df38783b */ /* 0x000f2a0000000200 */
[C---:B------:R-:W-:Y:S06]  /*47b0*/  HMMA.16816.F32.BF16 R72, R28.reuse, R34, R84 ;  /* 0x000000221c48723c */ /* 0x040fec0000041854 */
[C---:B------:R-:W-:Y:S06]  /*47c0*/  HMMA.16816.F32.BF16 R60, R28.reuse, R40, R36 ;  /* 0x000000281c3c723c */ /* 0x040fec0000041824 */
[----:B------:R-:W-:Y:S06]  /*47d0*/  HMMA.16816.F32.BF16 R44, R28, R42, R44 ;  /* 0x0000002a1c2c723c */ /* 0x000fec000004182c */
[----:B-1----:R-:W-:Y:S01]  /*47e0*/  HMMA.16816.F32.BF16 R28, R8, R52, R20 ;  /* 0x00000034081c723c */ /* 0x002fe20000041814 */
[----:B------:R-:W1:Y:S01]  /*47f0*/  LDSM.16.M88.4 R20, [R225+0x4000] ;  /* 0x00400000e114783b */ /* 0x000e620000000200 */
[----:B------:R-:W-:-:S04]  /*4800*/  DEPBAR.LE SB0, 0x0 ;  /* 0x000080000000791a */ /* 0x000fc80000000000 */
[C---:B------:R-:W-:Y:S06]  /*4810*/  HMMA.16816.F32.BF16 R32, R8.reuse, R54, R80 ;  /* 0x000000360820723c */ /* 0x040fec0000041850 */
[C---:B------:R-:W-:Y:S06]  /*4820*/  HMMA.16816.F32.BF16 R40, R8.reuse, R48, R76 ;  /* 0x000000300828723c */ /* 0x040fec000004184c */
[----:B------:R-:W-:Y:S06]  /*4830*/  HMMA.16816.F32.BF16 R8, R8, R50, R68 ;  /* 0x000000320808723c */ /* 0x000fec0000041844 */
[----:B---3--:R-:W-:Y:S06]  /*4840*/  HMMA.16816.F32.BF16 R36, R12, R52, R64 ;  /* 0x000000340c24723c */ /* 0x008fec0000041840 */
[----:B--2---:R-:W-:Y:S06]  /*4850*/  HMMA.16816.F32.BF16 R28, R16, R24, R28 ;  /* 0x00000018101c723c */ /* 0x004fec000004181c */
[C---:B------:R-:W-:Y:S06]  /*4860*/  HMMA.16816.F32.BF16 R60, R12.reuse, R48, R60 ;  /* 0x000000300c3c723c */ /* 0x040fec000004183c */
[----:B------:R-:W-:Y:S06]  /*4870*/  HMMA.16816.F32.BF16 R44, R12, R50, R44 ;  /* 0x000000320c2c723c */ /* 0x000fec000004182c */
[----:B----4-:R-:W-:Y:S06]  /*4880*/  HMMA.16816.F32.BF16 R48, R16, R58, R8 ;  /* 0x0000003a1030723c */ /* 0x010fec0000041808 */
[----:B-1----:R-:W-:Y:S01]  /*4890*/  HMMA.16816.F32.BF16 R36, R20, R24, R36 ;  /* 0x000000181424723c */ /* 0x002fe20000041824 */
[----:B------:R-:W-:Y:S01]  /*48a0*/  IMAD.U32 R9, RZ, RZ, UR5 ;  /* 0x00000005ff097e24 */ /* 0x000fe2000f8e00ff */
[----:B------:R-:W-:Y:S01]  /*48b0*/  IABS R8, R7 ;  /* 0x0000000700087213 */ /* 0x000fe20000000000 */
[----:B------:R-:W-:-:S03]  /*48c0*/  IMAD.IADD R7, R238, 0x1, -R3 ;  /* 0x00000001ee077824 */ /* 0x000fc600078e0a03 */
[----:B------:R-:W-:Y:S01]  /*48d0*/  HMMA.16816.F32.BF16 R52, R12, R54, R72 ;  /* 0x000000360c34723c */ /* 0x000fe20000041848 */
[C-C-:B------:R-:W-:Y:S02]  /*48e0*/  IADD3 R11, R9.reuse, 0x8, R5.reuse ;  /* 0x00000008090b7810 */ /* 0x140fe40007ffe005 */
[--C-:B------:R-:W-:Y:S02]  /*48f0*/  IADD3 R10, R9, 0x48, R5.reuse ;  /* 0x00000048090a7810 */ /* 0x100fe40007ffe005 */
[----:B------:R-:W-:Y:S01]  /*4900*/  VIMNMX R242, R11, UR25, PT ;  /* 0x000000190bf27c48 */ /* 0x000fe2000bfe0100 */
[C---:B------:R-:W-:Y:S01]  /*4910*/  HMMA.16816.F32.BF16 R32, R16.reuse, R26, R32 ;  /* 0x0000001a1020723c */ /* 0x040fe20000041820 */
[----:B------:R-:W-:Y:S02]  /*4920*/  IADD3 R12, R9, 0x40, R5 ;  /* 0x00000040090c7810 */ /* 0x000fe40007ffe005 */
[----:B------:R-:W-:Y:S01]  /*4930*/  IABS R5, R7 ;  /* 0x0000000700057213 */ /* 0x000fe20000000000 */
[----:B------:R-:W-:Y:S01]  /*4940*/  IMAD.MOV.U32 R7, RZ, RZ, R6 ;  /* 0x000000ffff077224 */ /* 0x000fe200078e0006 */
[----:B------:R-:W-:Y:S01]  /*4950*/  I2FP.F32.S32 R9, R8 ;  /* 0x0000000800097245 */ /* 0x000fe20000201400 */
[-C--:B------:R-:W-:Y:S01]  /*4960*/  HMMA.16816.F32.BF16 R40, R16, R56.reuse, R40 ;  /* 0x000000381028723c */ /* 0x080fe20000041828 */
[----:B------:R-:W-:Y:S01]  /*4970*/  VIMNMX R241, R12, UR25, PT ;  /* 0x000000190cf17c48 */ /* 0x000fe2000bfe0100 */
[----:B------:R-:W-:Y:S01]  /*4980*/  IMAD.MOV.U32 R6, RZ, RZ, R5 ;  /* 0x000000ffff067224 */ /* 0x000fe200078e0005 */
[----:B------:R-:W-:Y:S01]  /*4990*/  I2FP.F32.S32 R8, R7 ;  /* 0x0000000700087245 */ /* 0x000fe20000201400 */
[----:B------:R-:W-:Y:S01]  /*49a0*/  VIADD R5, R3, 0x1 ;  /* 0x0000000103057836 */ /* 0x000fe20000000000 */
[----:B------:R-:W-:Y:S01]  /*49b0*/  VIMNMX R240, R10, UR25, PT ;  /* 0x000000190af07c48 */ /* 0x000fe2000bfe0100 */
[C---:B------:R-:W-:Y:S01]  /*49c0*/  HMMA.16816.F32.BF16 R60, R20.reuse, R56, R60 ;  /* 0x00000038143c723c */ /* 0x040fe2000004183c */
[----:B------:R-:W-:Y:S01]  /*49d0*/  I2FP.F32.S32 R7, R6 ;  /* 0x0000000600077245 */ /* 0x000fe20000201400 */
[----:B------:R-:W-:Y:S01]  /*49e0*/  IMAD.IADD R6, R232, 0x1, -R5 ;  /* 0x00000001e8067824 */ /* 0x000fe200078e0a05 */
[----:B------:R-:W-:Y:S01]  /*49f0*/  ISETP.GE.AND P0, PT, R5, R243, PT ;  /* 0x000000f30500720c */ /* 0x000fe20003f06270 */
[----:B------:R-:W-:Y:S01]  /*4a00*/  FFMA.FTZ R18, R9, -UR19, R36 ;  /* 0x8000001309127c23 */ /* 0x000fe20008010024 */
[----:B------:R-:W-:Y:S01]  /*4a10*/  ISETP.GE.AND P4, PT, R5, R242, PT ;  /* 0x000000f20500720c */ /* 0x000fe20003f86270 */
[----:B------:R-:W-:Y:S01]  /*4a20*/  FFMA.FTZ R17, R7, -UR19, R28 ;  /* 0x8000001307117c23 */ /* 0x000fe2000801001c */
[----:B------:R-:W-:Y:S01]  /*4a30*/  IABS R7, R6 ;  /* 0x0000000600077213 */ /* 0x000fe20000000000 */
[----:B------:R-:W-:Y:S01]  /*4a40*/  IMAD.IADD R6, R239, 0x1, -R3 ;  /* 0x00000001ef067824 */ /* 0x000fe200078e0a03 */
[C---:B------:R-:W-:Y:S01]  /*4a50*/  ISETP.GE.AND P2, PT, R5.reuse, R241, PT ;  /* 0x000000f10500720c */ /* 0x040fe20003f46270 */
[----:B------:R-:W-:Y:S01]  /*4a60*/  FFMA.FTZ R13, R8, -UR19, R38 ;  /* 0x80000013080d7c23 */ /* 0x000fe20008010026 */
[----:B------:R-:W-:Y:S01]  /*4a70*/  ISETP.GE.AND P6, PT, R5, R240, PT ;  /* 0x000000f00500720c */ /* 0x000fe20003fc6270 */
[--C-:B------:R-:W-:Y:S01]  /*4a80*/  IMAD.IADD R8, R237, 0x1, -R5.reuse ;  /* 0x00000001ed087824 */ /* 0x100fe200078e0a05 */
[C---:B------:R-:W-:Y:S01]  /*4a90*/  ISETP.LT.OR P0, PT, R5.reuse, R236, P0 ;  /* 0x000000ec0500720c */ /* 0x040fe20000701670 */
[--C-:B------:R-:W-:Y:S01]  /*4aa0*/  IMAD.IADD R9, R238, 0x1, -R5.reuse ;  /* 0x00000001ee097824 */ /* 0x100fe200078e0a05 */
[----:B------:R-:W-:Y:S01]  /*4ab0*/  ISETP.LT.OR P4, PT, R5, R235, P4 ;  /* 0x000000eb0500720c */ /* 0x000fe20002781670 */
[----:B------:R-:W-:Y:S01]  /*4ac0*/  IMAD.IADD R10, R239, 0x1, -R5 ;  /* 0x00000001ef0a7824 */ /* 0x000fe200078e0a05 */
[----:B------:R-:W-:Y:S01]  /*4ad0*/  BAR.SYNC.DEFER_BLOCKING 0x0 ;  /* 0x0000000000007b1d */ /* 0x000fe20000010000 */
[C---:B------:R-:W-:Y:S01]  /*4ae0*/  ISETP.LT.OR P2, PT, R5.reuse, R234, P2 ;  /* 0x000000ea0500720c */ /* 0x040fe20001741670 */
[----:B------:R-:W-:Y:S01]  /*4af0*/  IMAD.MOV.U32 R11, RZ, RZ, R7 ;  /* 0x000000ffff0b7224 */ /* 0x000fe200078e0007 */
[----:B------:R-:W-:Y:S01]  /*4b00*/  ISETP.LT.OR P6, PT, R5, R233, P6 ;  /* 0x000000e90500720c */ /* 0x000fe200037c1670 */
[----:B------:R-:W-:Y:S01]  /*4b10*/  HMMA.16816.F32.BF16 R56, R20, R58, R44 ;  /* 0x0000003a1438723c */ /* 0x000fe2000004182c */
[----:B------:R-:W-:-:S02]  /*4b20*/  IABS R5, R6 ;  /* 0x0000000600057213 */ /* 0x000fc40000000000 */
[----:B------:R-:W-:Y:S02]  /*4b30*/  IABS R7, R8 ;  /* 0x0000000800077213 */ /* 0x000fe40000000000 */
[----:B------:R-:W-:Y:S01]  /*4b40*/  IABS R6, R9 ;  /* 0x0000000900067213 */ /* 0x000fe20000000000 */
[----:B------:R-:W-:Y:S01]  /*4b50*/  IMAD.MOV.U32 R8, RZ, RZ, R5 ;  /* 0x000000ffff087224 */ /* 0x000fe200078e0005 */
[----:B------:R-:W-:Y:S01]  /*4b60*/  IABS R5, R10 ;  /* 0x0000000a00057213 */ /* 0x000fe20000000000 */
[----:B------:R-:W-:Y:S01]  /*4b70*/  HMMA.16816.F32.BF16 R52, R20, R26, R52 ;  /* 0x0000001a1434723c */ /* 0x000fe20000041834 */
[----:B------:R-:W-:Y:S02]  /*4b80*/  I2FP.F32.S32 R10, R11 ;  /* 0x0000000b000a7245 */ /* 0x000fe40000201400 */
[----:B------:R-:W-:Y:S02]  /*4b90*/  I2FP.F32.S32 R9, R8 ;  /* 0x0000000800097245 */ /* 0x000fe40000201400 */
[----:B------:R-:W-:Y:S01]  /*4ba0*/  I2FP.F32.S32 R8, R7 ;  /* 0x0000000700087245 */ /* 0x000fe20000201400 */
[----:B------:R-:W-:Y:S01]  /*4bb0*/  FFMA.FTZ R10, R10, -UR19, R37 ;  /* 0x800000130a0a7c23 */ /* 0x000fe20008010025 */
[----:B------:R-:W-:Y:S01]  /*4bc0*/  I2FP.F32.S32 R7, R6 ;  /* 0x0000000600077245 */ /* 0x000fe20000201400 */
[----:B------:R-:W-:Y:S01]  /*4bd0*/  FFMA.FTZ R12, R9, -UR19, R30 ;  /* 0x80000013090c7c23 */ /* 0x000fe2000801001e */
[----:B------:R-:W-:Y:S01]  /*4be0*/  I2FP.F32.S32 R6, R5 ;  /* 0x0000000500067245 */ /* 0x000fe20000201400 */
[----:B------:R-:W-:Y:S01]  /*4bf0*/  VIADD R5, R3, 0x8 ;  /* 0x0000000803057836 */ /* 0x000fe20000000000 */
[----:B------:R-:W-:Y:S01]  /*4c00*/  FSEL R46, R18, -INF , !P1 ;  /* 0xff800000122e7808 */ /* 0x000fe20004800000 */
[----:B------:R-:W-:Y:S01]  /*4c10*/  FFMA.FTZ R16, R7, -UR19, R29 ;  /* 0x8000001307107c23 */ /* 0x000fe2000801001d */
[C---:B------:R-:W-:Y:S01]  /*4c20*/  ISETP.GE.AND P5, PT, R3.reuse, R242, PT ;  /* 0x000000f20300720c */ /* 0x040fe20003fa6270 */
[----:B------:R-:W-:Y:S01]  /*4c30*/  FFMA.FTZ R14, R6, -UR19, R31 ;  /* 0x80000013060e7c23 */ /* 0x000fe2000801001f */
[C---:B------:R-:W-:Y:S01]  /*4c40*/  ISETP.GE.AND P3, PT, R3.reuse, R241, PT ;  /* 0x000000f10300720c */ /* 0x040fe20003f66270 */
[C---:B------:R-:W-:Y:S01]  /*4c50*/  VIADD R6, R3.reuse, 0x9 ;  /* 0x0000000903067836 */ /* 0x040fe20000000000 */
[C---:B------:R-:W-:Y:S01]  /*4c60*/  ISETP.GE.AND P1, PT, R3.reuse, R240, PT ;  /* 0x000000f00300720c */ /* 0x040fe20003f26270 */
[----:B------:R-:W-:Y:S01]  /*4c70*/  IMAD.IADD R7, R232, 0x1, -R5 ;  /* 0x00000001e8077824 */ /* 0x000fe200078e0a05 */
[C---:B------:R-:W-:Y:S01]  /*4c80*/  ISETP.LT.OR P5, PT, R3.reuse, R235, P5 ;  /* 0x000000eb0300720c */ /* 0x040fe20002fa1670 */
[----:B------:R-:W-:Y:S01]  /*4c90*/  FFMA.FTZ R15, R8, -UR19, R39 ;  /* 0x80000013080f7c23 */ /* 0x000fe20008010027 */
[C---:B------:R-:W-:Y:S01]  /*4ca0*/  ISETP.LT.OR P3, PT, R3.reuse, R234, P3 ;  /* 0x000000ea0300720c */ /* 0x040fe20001f61670 */
[----:B------:R-:W-:Y:S01]  /*4cb0*/  IMAD.IADD R8, R232, 0x1, -R6 ;  /* 0x00000001e8087824 */ /* 0x000fe200078e0a06 */
[----:B------:R-:W-:Y:S01]  /*4cc0*/  ISETP.LT.OR P1, PT, R3, R233, P1 ;  /* 0x000000e90300720c */ /* 0x000fe20000f21670 */
[--C-:B------:R-:W-:Y:S01]  /*4cd0*/  IMAD.IADD R9, R237, 0x1, -R5.reuse ;  /* 0x00000001ed097824 */ /* 0x100fe200078e0a05 */
[----:B------:R-:W-:Y:S01]  /*4ce0*/  IABS R7, R7 ;  /* 0x0000000700077213 */ /* 0x000fe20000000000 */
[----:B------:R-:W-:Y:S01]  /*4cf0*/  IMAD.IADD R11, R238, 0x1, -R5 ;  /* 0x00000001ee0b7824 */ /* 0x000fe200078e0a05 */
[----:B------:R-:W-:-:S02]  /*4d00*/  FSEL R119, R13, -INF , !P5 ;  /* 0xff8000000d777808 */ /* 0x000fc40006800000 */
[----:B------:R-:W-:Y:S02]  /*4d10*/  FSEL R26, R17, -INF , !P3 ;  /* 0xff800000111a7808 */ /* 0x000fe40005800000 */
[----:B------:R-:W-:Y:S02]  /*4d20*/  FSEL R27, R12, -INF , !P1 ;  /* 0xff8000000c1b7808 */ /* 0x000fe40004800000 */
[----:B------:R-:W-:Y:S01]  /*4d30*/  FSEL R80, R10, -INF , !P0 ;  /* 0xff8000000a507808 */ /* 0x000fe20004000000 */
[----:B------:R-:W-:Y:S01]  /*4d40*/  IMAD.IADD R10, R239, 0x1, -R5 ;  /* 0x00000001ef0a7824 */ /* 0x000fe200078e0a05 */
[C---:B------:R-:W-:Y:S02]  /*4d50*/  ISETP.GE.AND P5, PT, R5.reuse, R243, PT ;  /* 0x000000f30500720c */ /* 0x040fe40003fa6270 */
[C---:B------:R-:W-:Y:S02]  /*4d60*/  ISETP.GE.AND P3, PT, R5.reuse, R242, PT ;  /* 0x000000f20500720c */ /* 0x040fe40003f66270 */
[----:B------:R-:W-:-:S02]  /*4d70*/  ISETP.GE.AND P1, PT, R5, R241, PT ;  /* 0x000000f10500720c */ /* 0x000fc40003f26270 */
[C---:B------:R-:W-:Y:S02]  /*4d80*/  ISETP.GE.AND P0, PT, R5.reuse, R240, PT ;  /* 0x000000f00500720c */ /* 0x040fe40003f06270 */
[----:B------:R-:W-:Y:S01]  /*4d90*/  IABS R12, R8 ;  /* 0x00000008000c7213 */ /* 0x000fe20000000000 */
[----:B------:R-:W-:Y:S01]  /*4da0*/  IMAD.MOV.U32 R8, RZ, RZ, R7 ;  /* 0x000000ffff087224 */ /* 0x000fe200078e0007 */
[C---:B------:R-:W-:Y:S02]  /*4db0*/  ISETP.LT.OR P5, PT, R5.reuse, R236, P5 ;  /* 0x000000ec0500720c */ /* 0x040fe40002fa1670 */
[C---:B------:R-:W-:Y:S02]  /*4dc0*/  ISETP.LT.OR P3, PT, R5.reuse, R235, P3 ;  /* 0x000000eb0500720c */ /* 0x040fe40001f61670 */
[C---:B------:R-:W-:Y:S02]  /*4dd0*/  ISETP.LT.OR P1, PT, R5.reuse, R234, P1 ;  /* 0x000000ea0500720c */ /* 0x040fe40000f21670 */
[----:B------:R-:W-:-:S02]  /*4de0*/  ISETP.LT.OR P0, PT, R5, R233, P0 ;  /* 0x000000e90500720c */ /* 0x000fc40000701670 */
[----:B------:R-:W-:Y:S02]  /*4df0*/  IABS R7, R9 ;  /* 0x0000000900077213 */ /* 0x000fe40000000000 */
[----:B------:R-:W-:Y:S02]  /*4e00*/  IABS R5, R11 ;  /* 0x0000000b00057213 */ /* 0x000fe40000000000 */
[----:B------:R-:W-:Y:S02]  /*4e10*/  IABS R9, R10 ;  /* 0x0000000a00097213 */ /* 0x000fe40000000000 */
[----:B------:R-:W-:Y:S01]  /*4e20*/  I2FP.F32.S32 R11, R8 ;  /* 0x00000008000b7245 */ /* 0x000fe20000201400 */
[----:B------:R-:W-:Y:S01]  /*4e30*/  IMAD.MOV.U32 R8, RZ, RZ, R7 ;  /* 0x000000ffff087224 */ /* 0x000fe200078e0007 */
[----:B------:R-:W-:Y:S01]  /*4e40*/  FSEL R116, R15, -INF , !P4 ;  /* 0xff8000000f747808 */ /* 0x000fe20006000000 */
[----:B------:R-:W-:Y:S01]  /*4e50*/  IMAD.MOV.U32 R7, RZ, RZ, R5 ;  /* 0x000000ffff077224 */ /* 0x000fe200078e0005 */
[----:B------:R-:W-:Y:S01]  /*4e60*/  FSEL R24, R16, -INF , !P2 ;  /* 0xff80000010187808 */ /* 0x000fe20005000000 */
[----:B------:R-:W-:-:S02]  /*4e70*/  IMAD.MOV.U32 R5, RZ, RZ, R9 ;  /* 0x000000ffff057224 */ /* 0x000fc400078e0009 */
[----:B------:R-:W-:Y:S01]  /*4e80*/  FFMA.FTZ R11, R11, -UR19, R52 ;  /* 0x800000130b0b7c23 */ /* 0x000fe20008010034 */
[----:B------:R-:W-:Y:S02]  /*4e90*/  I2FP.F32.S32 R10, R8 ;  /* 0x00000008000a7245 */ /* 0x000fe40000201400 */
[----:B------:R-:W-:Y:S02]  /*4ea0*/  I2FP.F32.S32 R9, R7 ;  /* 0x0000000700097245 */ /* 0x000fe40000201400 */
        /* <DEDUP_REMOVED lines=8> */
[C---:B------:R-:W-:Y:S01]  /*4f30*/  ISETP.GE.AND P4, PT, R6.reuse, R243, PT ;  /* 0x000000f30600720c */ /* 0x040fe20003f86270 */
[----:B------:R-:W-:Y:S01]  /*4f40*/  IMAD.IADD R7, R237, 0x1, -R6 ;  /* 0x00000001ed077824 */ /* 0x000fe200078e0a06 */
[----:B------:R-:W-:Y:S01]  /*4f50*/  ISETP.GE.AND P2, PT, R6, R242, PT ;  /* 0x000000f20600720c */ /* 0x000fe20003f46270 */
[----:B------:R-:W-:Y:S01]  /*4f60*/  FFMA.FTZ R20, R10, -UR19, R54 ;  /* 0x800000130a147c23 */ /* 0x000fe20008010036 */
[----:B------:R-:W-:Y:S01]  /*4f70*/  ISETP.GE.AND P6, PT, R6, R241, PT ;  /* 0x000000f10600720c */ /* 0x000fe20003fc6270 */
[----:B------:R-:W-:Y:S01]  /*4f80*/  FFMA.FTZ R12, R8, -UR19, R53 ;  /* 0x80000013080c7c23 */ /* 0x000fe20008010035 */
[----:B------:R-:W-:Y:S01]  /*4f90*/  ISETP.GE.AND P5, PT, R6, R240, PT ;  /* 0x000000f00600720c */ /* 0x000fe20003fa6270 */
        /* <DEDUP_REMOVED lines=34> */
[C---:B------:R-:W-:Y:S01]  /*51c0*/  ISETP.GE.AND P0, PT, R5.reuse, R241, PT ;  /* 0x000000f10500720c */ /* 0x040fe20003f06270 */
        /* <DEDUP_REMOVED lines=14> */
[----:B------:R-:W-:Y:S02]  /*52b0*/  FSEL R84, R21, -INF , !P2 ;  /* 0xff80000015547808 */ /* 0x000fe40005000000 */
[----:B------:R-:W-:Y:S02]  /*52c0*/  FSEL R18, R18, -INF , !P6 ;  /* 0xff80000012127808 */ /* 0x000fe40007000000 */
[----:B------:R-:W-:-:S02]  /*52d0*/  FSEL R21, R16, -INF , !P5 ;  /* 0xff80000010157808 */ /* 0x000fc40006800000 */
[----:B------:R-:W-:Y:S02]  /*52e0*/  FSEL R128, R15, -INF , !P3 ;  /* 0xff8000000f807808 */ /* 0x000fe40005800000 */
[C---:B------:R-:W-:Y:S02]  /*52f0*/  ISETP.GE.AND P2, PT, R6.reuse, R243, PT ;  /* 0x000000f30600720c */ /* 0x040fe40003f46270 */
[C---:B------:R-:W-:Y:S02]  /*5300*/  ISETP.GE.AND P6, PT, R6.reuse, R242, PT ;  /* 0x000000f20600720c */ /* 0x040fe40003fc6270 */
[C---:B------:R-:W-:Y:S02]  /*5310*/  ISETP.GE.AND P5, PT, R6.reuse, R241, PT ;  /* 0x000000f10600720c */ /* 0x040fe40003fa6270 */
[----:B------:R-:W-:Y:S02]  /*5320*/  ISETP.GE.AND P3, PT, R6, R240, PT ;  /* 0x000000f00600720c */ /* 0x000fe40003f66270 */
[----:B------:R-:W-:Y:S01]  /*5330*/  I2FP.F32.S32 R11, R9 ;  /* 0x00000009000b7245 */ /* 0x000fe20000201400 */
[----:B------:R-:W-:Y:S01]  /*5340*/  IMAD.MOV.U32 R9, RZ, RZ, R7 ;  /* 0x000000ffff097224 */ /* 0x000fe200078e0007 */
[----:B------:R-:W-:-:S02]  /*5350*/  I2FP.F32.S32 R7, R8 ;  /* 0x0000000800077245 */ /* 0x000fc40000201400 */
[----:B------:R-:W-:Y:S01]  /*5360*/  I2FP.F32.S32 R10, R10 ;  /* 0x0000000a000a7245 */ /* 0x000fe20000201400 */
[----:B------:R-:W-:Y:S01]  /*5370*/  FFMA.FTZ R14, R11, -UR19, R40 ;  /* 0x800000130b0e7c23 */ /* 0x000fe20008010028 */
[----:B------:R-:W-:Y:S01]  /*5380*/  I2FP.F32.S32 R8, R5 ;  /* 0x0000000500087245 */ /* 0x000fe20000201400 */
[----:B------:R-:W-:Y:S01]  /*5390*/  VIADD R5, R3, 0x18 ;  /* 0x0000001803057836 */ /* 0x000fe20000000000 */
[C---:B------:R-:W-:Y:S01]  /*53a0*/  ISETP.LT.OR P2, PT, R6.reuse, R236, P2 ;  /* 0x000000ec0600720c */ /* 0x040fe20001741670 */
[----:B------:R-:W-:Y:S01]  /*53b0*/  FFMA.FTZ R12, R7, -UR19, R42 ;  /* 0x80000013070c7c23 */ /* 0x000fe2000801002a */
[----:B------:R-:W-:Y:S01]  /*53c0*/  ISETP.LT.OR P6, PT, R6, R235, P6 ;  /* 0x000000eb0600720c */ /* 0x000fe200037c1670 */
[----:B------:R-:W-:Y:S01]  /*53d0*/  FFMA.FTZ R11, R10, -UR19, R61 ;  /* 0x800000130a0b7c23 */ /* 0x000fe2000801003d */
[----:B------:R-:W-:Y:S01]  /*53e0*/  ISETP.LT.OR P5, PT, R6, R234, P5 ;  /* 0x000000ea0600720c */ /* 0x000fe20002fa1670 */
[----:B------:R-:W-:Y:S01]  /*53f0*/  IMAD.IADD R7, R232, 0x1, -R5 ;  /* 0x00000001e8077824 */ /* 0x000fe200078e0a05 */
[----:B------:R-:W-:Y:S01]  /*5400*/  ISETP.LT.OR P3, PT, R6, R233, P3 ;  /* 0x000000e90600720c */ /* 0x000fe20001f61670 */
[----:B------:R-:W-:Y:S01]  /*5410*/  IMAD.IADD R6, R239, 0x1, -R6 ;  /* 0x00000001ef067824 */ /* 0x000fe200078e0a06 */
[----:B------:R-:W-:Y:S01]  /*5420*/  I2FP.F32.S32 R9, R9 ;  /* 0x0000000900097245 */ /* 0x000fe20000201400 */
[----:B------:R-:W-:Y:S01]  /*5430*/  FFMA.FTZ R20, R8, -UR19, R41 ;  /* 0x8000001308147c23 */ /* 0x000fe20008010029 */
[----:B------:R-:W-:Y:S01]  /*5440*/  FSEL R129, R17, -INF , !P1 ;  /* 0xff80000011817808 */ /* 0x000fe20004800000 */
[----:B------:R-:W-:Y:S01]  /*5450*/  IMAD.IADD R10, R237, 0x1, -R5 ;  /* 0x00000001ed0a7824 */ /* 0x000fe200078e0a05 */
[----:B------:R-:W-:Y:S01]  /*5460*/  IABS R6, R6 ;  /* 0x0000000600067213 */ /* 0x000fe20000000000 */
[----:B------:R-:W-:Y:S01]  /*5470*/  FFMA.FTZ R19, R9, -UR19, R63 ;  /* 0x8000001309137c23 */ /* 0x000fe2000801003f */
[----:B------:R-:W-:Y:S01]  /*5480*/  FSEL R44, R14, -INF , !P0 ;  /* 0xff8000000e2c7808 */ /* 0x000fe20004000000 */
[--C-:B------:R-:W-:Y:S01]  /*5490*/  IMAD.IADD R13, R238, 0x1, -R5.reuse ;  /* 0x00000001ee0d7824 */ /* 0x100fe200078e0a05 */
[----:B------:R-:W-:Y:S01]  /*54a0*/  FSEL R45, R12, -INF , !P4 ;  /* 0xff8000000c2d7808 */ /* 0x000fe20006000000 */
[----:B------:R-:W-:Y:S01]  /*54b0*/  IMAD.MOV.U32 R8, RZ, RZ, R6 ;  /* 0x000000ffff087224 */ /* 0x000fe200078e0006 */
[----:B------:R-:W-:Y:S01]  /*54c0*/  FSEL R118, R11, -INF , !P2 ;  /* 0xff8000000b767808 */ /* 0x000fe20005000000 */
[----:B------:R-:W-:Y:S01]  /*54d0*/  IMAD.IADD R9, R239, 0x1, -R5 ;  /* 0x00000001ef097824 */ /* 0x000fe200078e0a05 */
[----:B------:R-:W-:Y:S01]  /*54e0*/  IABS R7, R7 ;  /* 0x0000000700077213 */ /* 0x000fe20000000000 */
[----:B------:R-:W-:Y:S01]  /*54f0*/  VIADD R3, R3, 0x19 ;  /* 0x0000001903037836 */ /* 0x000fe20000000000 */
[----:B------:R-:W-:-:S02]  /*5500*/  ISETP.GE.AND P1, PT, R5, R243, PT ;  /* 0x000000f30500720c */ /* 0x000fc40003f26270 */
[C---:B------:R-:W-:Y:S01]  /*5510*/  ISETP.GE.AND P0, PT, R5.reuse, R242, PT ;  /* 0x000000f20500720c */ /* 0x040fe20003f06270 */
[----:B------:R-:W-:Y:S01]  /*5520*/  IMAD.MOV.U32 R6, RZ, RZ, R7 ;  /* 0x000000ffff067224 */ /* 0x000fe200078e0007 */
[C---:B------:R-:W-:Y:S02]  /*5530*/  ISETP.GE.AND P4, PT, R5.reuse, R241, PT ;  /* 0x000000f10500720c */ /* 0x040fe40003f86270 */
[C---:B------:R-:W-:Y:S02]  /*5540*/  ISETP.GE.AND P2, PT, R5.reuse, R240, PT ;  /* 0x000000f00500720c */ /* 0x040fe40003f46270 */
[C---:B------:R-:W-:Y:S02]  /*5550*/  ISETP.LT.OR P1, PT, R5.reuse, R236, P1 ;  /* 0x000000ec0500720c */ /* 0x040fe40000f21670 */
[C---:B------:R-:W-:Y:S02]  /*5560*/  ISETP.LT.OR P0, PT, R5.reuse, R235, P0 ;  /* 0x000000eb0500720c */ /* 0x040fe40000701670 */
[----:B------:R-:W-:-:S02]  /*5570*/  ISETP.LT.OR P4, PT, R5, R234, P4 ;  /* 0x000000ea0500720c */ /* 0x000fc40002781670 */
[----:B------:R-:W-:Y:S02]  /*5580*/  ISETP.LT.OR P2, PT, R5, R233, P2 ;  /* 0x000000e90500720c */ /* 0x000fe40001741670 */
[----:B------:R-:W-:Y:S02]  /*5590*/  IABS R5, R10 ;  /* 0x0000000a00057213 */ /* 0x000fe40000000000 */
[----:B------:R-:W-:Y:S02]  /*55a0*/  I2FP.F32.S32 R10, R8 ;  /* 0x00000008000a7245 */ /* 0x000fe40000201400 */
[----:B------:R-:W-:Y:S02]  /*55b0*/  IABS R7, R13 ;  /* 0x0000000d00077213 */ /* 0x000fe40000000000 */
[----:B------:R-:W-:Y:S01]  /*55c0*/  IABS R8, R9 ;  /* 0x0000000900087213 */ /* 0x000fe20000000000 */
[----:B------:R-:W-:Y:S01]  /*55d0*/  FFMA.FTZ R10, R10, -UR19, R43 ;  /* 0x800000130a0a7c23 */ /* 0x000fe2000801002b */
[----:B------:R-:W-:Y:S01]  /*55e0*/  I2FP.F32.S32 R9, R6 ;  /* 0x0000000600097245 */ /* 0x000fe20000201400 */
[----:B------:R-:W-:Y:S01]  /*55f0*/  IMAD.MOV.U32 R6, RZ, RZ, R7 ;  /* 0x000000ffff067224 */ /* 0x000fe200078e0007 */
[----:B------:R-:W-:Y:S01]  /*5600*/  FSEL R117, R19, -INF , !P6 ;  /* 0xff80000013757808 */ /* 0x000fe20007000000 */
[----:B------:R-:W-:Y:S01]  /*5610*/  IMAD.MOV.U32 R7, RZ, RZ, R8 ;  /* 0x000000ffff077224 */ /* 0x000fe200078e0008 */
[----:B------:R-:W-:Y:S01]  /*5620*/  I2FP.F32.S32 R8, R5 ;  /* 0x0000000500087245 */ /* 0x000fe20000201400 */
[----:B------:R-:W-:Y:S01]  /*5630*/  FFMA.FTZ R9, R9, -UR19, R56 ;  /* 0x8000001309097c23 */ /* 0x000fe20008010038 */
[----:B------:R-:W-:-:S02]  /*5640*/  I2FP.F32.S32 R6, R6 ;  /* 0x0000000600067245 */ /* 0x000fc40000201400 */
[----:B------:R-:W-:Y:S01]  /*5650*/  I2FP.F32.S32 R5, R7 ;  /* 0x0000000700057245 */ /* 0x000fe20000201400 */
[--C-:B------:R-:W-:Y:S01]  /*5660*/  IMAD.IADD R7, R232, 0x1, -R3.reuse ;  /* 0x00000001e8077824 */ /* 0x100fe200078e0a03 */
[----:B------:R-:W-:Y:S01]  /*5670*/  FSEL R19, R20, -INF , !P5 ;  /* 0xff80000014137808 */ /* 0x000fe20006800000 */
[----:B------:R-:W-:Y:S01]  /*5680*/  FFMA.FTZ R13, R6, -UR19, R48 ;  /* 0x80000013060d7c23 */ /* 0x000fe20008010030 */
[----:B------:R-:W-:Y:S01]  /*5690*/  FFMA.FTZ R11, R8, -UR19, R58 ;  /* 0x80000013080b7c23 */ /* 0x000fe2000801003a */
[----:B------:R-:W-:Y:S01]  /*56a0*/  FFMA.FTZ R12, R5, -UR19, R50 ;  /* 0x80000013050c7c23 */ /* 0x000fe20008010032 */
[----:B------:R-:W-:Y:S01]  /*56b0*/  IABS R5, R7 ;  /* 0x0000000700057213 */ /* 0x000fe20000000000 */
[--C-:B------:R-:W-:Y:S01]  /*56c0*/  IMAD.IADD R6, R237, 0x1, -R3.reuse ;  /* 0x00000001ed067824 */ /* 0x100fe200078e0a03 */
[----:B------:R-:W-:Y:S01]  /*56d0*/  FSEL R20, R10, -INF , !P3 ;  /* 0xff8000000a147808 */ /* 0x000fe20005800000 */
[--C-:B------:R-:W-:Y:S01]  /*56e0*/  IMAD.IADD R8, R238, 0x1, -R3.reuse ;  /* 0x00000001ee087824 */ /* 0x100fe200078e0a03 */
[----:B------:R-:W-:Y:S01]  /*56f0*/  FSEL R101, R9, -INF , !P1 ;  /* 0xff80000009657808 */ /* 0x000fe20004800000 */
[----:B------:R-:W-:Y:S01]  /*5700*/  IMAD.IADD R7, R239, 0x1, -R3 ;  /* 0x00000001ef077824 */ /* 0x000fe200078e0a03 */
[C---:B------:R-:W-:Y:S01]  /*5710*/  ISETP.GE.AND P6, PT, R3.reuse, R243, PT ;  /* 0x000000f30300720c */ /* 0x040fe20003fc6270 */
[----:B------:R-:W-:Y:S01]  /*5720*/  IMAD.MOV.U32 R9, RZ, RZ, R5 ;  /* 0x000000ffff097224 */ /* 0x000fe200078e0005 */
[----:B------:R-:W-:-:S02]  /*5730*/  ISETP.GE.AND P5, PT, R3, R242, PT ;  /* 0x000000f20300720c */ /* 0x000fc40003fa6270 */
[C---:B------:R-:W-:Y:S02]  /*5740*/  ISETP.GE.AND P3, PT, R3.reuse, R241, PT ;  /* 0x000000f10300720c */ /* 0x040fe40003f66270 */
[C---:B------:R-:W-:Y:S02]  /*5750*/  ISETP.GE.AND P1, PT, R3.reuse, R240, PT ;  /* 0x000000f00300720c */ /* 0x040fe40003f26270 */
[C---:B------:R-:W-:Y:S02]  /*5760*/  ISETP.LT.OR P6, PT, R3.reuse, R236, P6 ;  /* 0x000000ec0300720c */ /* 0x040fe400037c1670 */
[C---:B------:R-:W-:Y:S02]  /*5770*/  ISETP.LT.OR P5, PT, R3.reuse, R235, P5 ;  /* 0x000000eb0300720c */ /* 0x040fe40002fa1670 */
[C---:B------:R-:W-:Y:S02]  /*5780*/  ISETP.LT.OR P3, PT, R3.reuse, R234, P3 ;  /* 0x000000ea0300720c */ /* 0x040fe40001f61670 */
[----:B------:R-:W-:-:S02]  /*5790*/  ISETP.LT.OR P1, PT, R3, R233, P1 ;  /* 0x000000e90300720c */ /* 0x000fc40000f21670 */
[----:B------:R-:W-:Y:S02]  /*57a0*/  IABS R5, R6 ;  /* 0x0000000600057213 */ /* 0x000fe40000000000 */
[----:B------:R-:W-:Y:S02]  /*57b0*/  IABS R3, R8 ;  /* 0x0000000800037213 */ /* 0x000fe40000000000 */
[----:B------:R-:W-:Y:S01]  /*57c0*/  IABS R6, R7 ;  /* 0x0000000700067213 */ /* 0x000fe20000000000 */
[----:B------:R-:W-:Y:S01]  /*57d0*/  IMAD.MOV.U32 R7, RZ, RZ, R5 ;  /* 0x000000ffff077224 */ /* 0x000fe200078e0005 */
[----:B------:R-:W-:Y:S01]  /*57e0*/  FSEL R102, R11, -INF , !P0 ;  /* 0xff8000000b667808 */ /* 0x000fe20004000000 */
[----:B------:R-:W-:Y:S01]  /*57f0*/  IMAD.MOV.U32 R5, RZ, RZ, R3 ;  /* 0x000000ffff057224 */ /* 0x000fe200078e0003 */
[----:B------:R-:W-:Y:S01]  /*5800*/  PLOP3.LUT P0, PT, PT, PT, UP0, 0x80, 0x0 ;  /* 0x000000000000781c */ /* 0x000fe20003f0f008 */
[----:B------:R-:W-:Y:S01]  /*5810*/  IMAD.MOV.U32 R3, RZ, RZ, R6 ;  /* 0x000000ffff037224 */ /* 0x000fe200078e0006 */
[----:B------:R-:W-:-:S02]  /*5820*/  I2FP.F32.S32 R6, R9 ;  /* 0x0000000900067245 */ /* 0x000fc40000201400 */
        /* <DEDUP_REMOVED lines=59> */
.L_x_1490:
[----:B------:R-:W-:Y:S05]  /*5be0*/  BSYNC B0 ;  /* 0x0000000000007941 */ /* 0x000fea0003800000 */
.L_x_1489:
[----:B------:R-:W0:Y:S02]  /*5bf0*/  LDGDEPBAR ;  /* 0x00000000000079af */ /* 0x000e240000000000 */
.L_x_1488:
        /* <DEDUP_REMOVED lines=81> */
[----:B------:R-:W-:Y:S02]  /*6110*/  FSEL R2, R2, RZ, P1 ;  /* 0x000000ff02027208 */ /* 0x000fe40000800000 */
[----:B------:R2:W3:Y:S03]  /*6120*/  MUFU.EX2 R249, R6 ;  /* 0x0000000600f97308 */ /* 0x0004e60000000800 */
[----:B------:R-:W-:-:S05]  /*6130*/  FFMA.FTZ R9, R46, UR10, -R2 ;  /* 0x0000000a2e097c23 */ /* 0x000fca0008010802 */
[----:B------:R4:W-:Y:S01]  /*6140*/  MUFU.EX2 R205, R9 ;  /* 0x0000000900cd7308 */ /* 0x0009e20000000800 */
[----:B--2---:R-:W-:Y:S01]  /*6150*/  FFMA.FTZ R6, R27, UR10, -R3 ;  /* 0x0000000a1b067c23 */ /* 0x004fe20008010803 */
[----:B-1----:R-:W-:Y:S01]  /*6160*/  FMNMX.FTZ R0, R0, R10, !PT ;  /* 0x0000000a00007209 */ /* 0x002fe20007810000 */
[----:B------:R-:W1:Y:S05]  /*6170*/  LDSM.16.MT88.4 R24, [R221+0xb000] ;  /* 0x00b00000dd18783b */ /* 0x000e6a0000004200 */
[----:B------:R3:W2:Y:S01]  /*6180*/  MUFU.EX2 R244, R6 ;  /* 0x0000000600f47308 */ /* 0x0006a20000000800 */
[----:B----4-:R-:W-:-:S07]  /*6190*/  FFMA.FTZ R9, R44, UR10, -R8 ;  /* 0x0000000a2c097c23 */ /* 0x010fce0008010808 */
[----:B------:R4:W-:Y:S01]  /*61a0*/  MUFU.EX2 R210, R9 ;  /* 0x0000000900d27308 */ /* 0x0009e20000000800 */
[----:B---3--:R-:W-:Y:S02]  /*61b0*/  F2FP.BF16.F32.PACK_AB R6, R249, R248 ;  /* 0x000000f8f906723e */ /* 0x008fe400000010ff */
[----:B--2---:R-:W-:Y:S01]  /*61c0*/  F2FP.BF16.F32.PACK_AB R5, R215, R244 ;  /* 0x000000f4d705723e */ /* 0x004fe200000010ff */
[----:B----4-:R-:W-:-:S06]  /*61d0*/  FFMA.FTZ R9, R19, UR10, -R8 ;  /* 0x0000000a13097c23 */ /* 0x010fcc0008010808 */
[C---:B------:R-:W-:Y:S01]  /*61e0*/  HMMA.16816.F32.BF16 R144, R4.reuse, R68, RZ ;  /* 0x000000440490723c */ /* 0x040fe200000418ff */
[----:B------:R2:W3:Y:S05]  /*61f0*/  MUFU.EX2 R211, R9 ;  /* 0x0000000900d37308 */ /* 0x0004ea0000000800 */
[C---:B------:R-:W-:Y:S06]  /*6200*/  HMMA.16816.F32.BF16 R164, R4.reuse, R64, RZ ;  /* 0x0000004004a4723c */ /* 0x040fec00000418ff */
[C---:B------:R-:W-:Y:S06]  /*6210*/  HMMA.16816.F32.BF16 R40, R4.reuse, R32, RZ ;  /* 0x000000200428723c */ /* 0x040fec00000418ff */
[C---:B------:R-:W-:Y:S01]  /*6220*/  HMMA.16816.F32.BF16 R56, R4.reuse, R28, RZ ;  /* 0x0000001c0438723c */ /* 0x040fe200000418ff */
[--C-:B--2---:R-:W-:Y:S01]  /*6230*/  FFMA.FTZ R9, R15, UR10, -R8.reuse ;  /* 0x0000000a0f097c23 */ /* 0x104fe20008010808 */
[----:B------:R-:W-:Y:S01]  /*6240*/  FFMA.FTZ R8, R14, UR10, -R8 ;  /* 0x0000000a0e087c23 */ /* 0x000fe20008010808 */
[----:B---3--:R-:W-:Y:S01]  /*6250*/  F2FP.BF16.F32.PACK_AB R124, R211, R210 ;  /* 0x000000d2d37c723e */ /* 0x008fe200000010ff */
[----:B------:R-:W-:Y:S01]  /*6260*/  LDSM.16.MT88.4 R12, [R222+0xa800] ;  /* 0x00a80000de0c783b */ /* 0x000fe20000004200 */
[----:B------:R2:W-:Y:S01]  /*6270*/  MUFU.EX2 R213, R9 ;  /* 0x0000000900d57308 */ /* 0x0005e20000000800 */
[C---:B------:R-:W-:Y:S06]  /*6280*/  HMMA.16816.F32.BF16 R72, R4.reuse, R48, RZ ;  /* 0x000000300448723c */ /* 0x040fec00000418ff */
[C---:B------:R-:W-:Y:S01]  /*6290*/  HMMA.16816.F32.BF16 R88, R4.reuse, R36, RZ ;  /* 0x000000240458723c */ /* 0x040fe200000418ff */
[----:B------:R3:W4:Y:S05]  /*62a0*/  MUFU.EX2 R212, R8 ;  /* 0x0000000800d47308 */ /* 0x00072a0000000800 */
[C---:B------:R-:W-:Y:S01]  /*62b0*/  HMMA.16816.F32.BF16 R104, R4.reuse, R52, RZ ;  /* 0x000000340468723c */ /* 0x040fe200000418ff */
[----:B--2---:R-:W2:Y:S05]  /*62c0*/  SHFL.BFLY PT, R9, R0, 0x1, 0x1f ;  /* 0x0c201f0000097f89 */ /* 0x004eaa00000e0000 */
[----:B-1----:R-:W-:Y:S01]  /*62d0*/  HMMA.16816.F32.BF16 R120, R4, R24, RZ ;  /* 0x000000180478723c */ /* 0x002fe200000418ff */
[----:B---3--:R-:W-:-:S05]  /*62e0*/  FFMA.FTZ R8, R45, UR10, -R3 ;  /* 0x0000000a2d087c23 */ /* 0x008fca0008010803 */
[C---:B------:R-:W-:Y:S01]  /*62f0*/  HMMA.16816.F32.BF16 R152, R4.reuse, R70, RZ ;  /* 0x000000460498723c */ /* 0x040fe200000418ff */
[----:B----4-:R-:W-:Y:S01]  /*6300*/  F2FP.BF16.F32.PACK_AB R126, R212, R213 ;  /* 0x000000d5d47e723e */ /* 0x010fe200000010ff */
[----:B------:R1:W-:Y:S04]  /*6310*/  MUFU.EX2 R206, R8 ;  /* 0x0000000800ce7308 */ /* 0x0003e80000000800 */
[C---:B------:R-:W-:Y:S06]  /*6320*/  HMMA.16816.F32.BF16 R168, R4.reuse, R66, RZ ;  /* 0x0000004204a8723c */ /* 0x040fec00000418ff */
[----:B------:R-:W-:Y:S01]  /*6330*/  HMMA.16816.F32.BF16 R44, R4, R34, RZ ;  /* 0x00000022042c723c */ /* 0x000fe200000418ff */
[----:B--2---:R-:W-:Y:S01]  /*6340*/  FMNMX.FTZ R135, R0, R9, !PT ;  /* 0x0000000900877209 */ /* 0x004fe20007810000 */
[----:B------:R-:W-:-:S02]  /*6350*/  FFMA.FTZ R0, R80, UR10, -R2 ;  /* 0x0000000a50007c23 */ /* 0x000fc40008010802 */
[----:B------:R-:W-:Y:S01]  /*6360*/  LDSM.16.MT88.4 R80, [R217+0xb800] ;  /* 0x00b80000d950783b */ /* 0x000fe20000004200 */
[----:B------:R-:W-:Y:S01]  /*6370*/  FSETP.NEU.FTZ.AND P1, PT, R135, -INF , PT ;  /* 0xff8000008700780b */ /* 0x000fe20003f3d000 */
[----:B-1----:R-:W-:Y:S01]  /*6380*/  FFMA.FTZ R8, R20, UR10, -R3 ;  /* 0x0000000a14087c23 */ /* 0x002fe20008010803 */
[----:B------:R1:W-:Y:S01]  /*6390*/  MUFU.EX2 R202, R0 ;  /* 0x0000000000ca7308 */ /* 0x0003e20000000800 */
[C---:B------:R-:W-:Y:S06]  /*63a0*/  HMMA.16816.F32.BF16 R60, R4.reuse, R30, RZ ;  /* 0x0000001e043c723c */ /* 0x040fec00000418ff */
[C---:B------:R-:W-:Y:S01]  /*63b0*/  HMMA.16816.F32.BF16 R76, R4.reuse, R50, RZ ;  /* 0x00000032044c723c */ /* 0x040fe200000418ff */
[----:B------:R2:W3:Y:S05]  /*63c0*/  MUFU.EX2 R207, R8 ;  /* 0x0000000800cf7308 */ /* 0x0004ea0000000800 */
[----:B------:R-:W-:Y:S01]  /*63d0*/  HMMA.16816.F32.BF16 R92, R4, R38, RZ ;  /* 0x00000026045c723c */ /* 0x000fe200000418ff */
[----:B-1----:R-:W-:-:S05]  /*63e0*/  FFMA.FTZ R0, R87, UR10, -R2 ;  /* 0x0000000a57007c23 */ /* 0x002fca0008010802 */
[----:B------:R-:W-:Y:S01]  /*63f0*/  HMMA.16816.F32.BF16 R108, R4, R54, RZ ;  /* 0x00000036046c723c */ /* 0x000fe200000418ff */
[----:B------:R-:W-:Y:S01]  /*6400*/  MUFU.EX2 R203, R0 ;  /* 0x0000000000cb7308 */ /* 0x000fe20000000800 */
[--C-:B--2---:R-:W-:Y:S01]  /*6410*/  FFMA.FTZ R8, R17, UR10, -R3.reuse ;  /* 0x0000000a11087c23 */ /* 0x104fe20008010803 */
[----:B------:R-:W-:-:S03]  /*6420*/  FFMA.FTZ R3, R16, UR10, -R3 ;  /* 0x0000000a10037c23 */ /* 0x000fc60008010803 */
[----:B------:R-:W-:Y:S01]  /*6430*/  HMMA.16816.F32.BF16 R20, R4, R26, RZ ;  /* 0x0000001a0414723c */ /* 0x000fe200000418ff */
[----:B------:R-:W1:Y:S02]  /*6440*/  LDSM.16.MT88.4 R16, [R221+0xa800] ;  /* 0x00a80000dd10783b */ /* 0x000e640000004200 */
[----:B------:R2:W-:Y:S01]  /*6450*/  MUFU.EX2 R208, R8 ;  /* 0x0000000800d07308 */ /* 0x0005e20000000800 */
[----:B---3--:R-:W-:-:S03]  /*6460*/  F2FP.BF16.F32.PACK_AB R125, R207, R206 ;  /* 0x000000cecf7d723e */ /* 0x008fc600000010ff */
[----:B------:R-:W-:-:S04]  /*6470*/  F2FP.BF16.F32.PACK_AB R4, R202, R205 ;  /* 0x000000cdca04723e */ /* 0x000fc800000010ff */
        /* <DEDUP_REMOVED lines=68> */
[----:B--2---:R-:W-:-:S03]  /*68c0*/  FADD.FTZ R3, R192, R3 ;  /* 0x00000003c0037221 */ /* 0x004fc60000010000 */
[----:B------:R-:W-:Y:S01]  /*68d0*/  HMMA.16816.F32.BF16 R100, R4, R52, RZ ;  /* 0x000000340464723c */ /* 0x000fe200000418ff */
[----:B------:R1:W2:Y:S01]  /*68e0*/  MUFU.EX2 R139, R2 ;  /* 0x00000002008b7308 */ /* 0x0002a20000000800 */
[----:B------:R-:W-:-:S05]  /*68f0*/  F2FP.BF16.F32.PACK_AB R129, R192, R193 ;  /* 0x000000c1c081723e */ /* 0x000fca00000010ff */
        /* <DEDUP_REMOVED lines=52> */
[----:B------:R-:W-:Y:S01]  /*6c40*/  ISETP.GE.AND P3, PT, R132, UR4, PT ;  /* 0x0000000484007c0c */ /* 0x000fe2000bf66270 */
[----:B------:R-:W-:-:S04]  /*6c50*/  UIADD3 UR29, UR18, -0x2, URZ ;  /* 0xfffffffe121d7890 */ /* 0x000fc8000fffe03f */
[----:B------:R-:W-:Y:S02]  /*6c60*/  USHF.R.S32.HI UR5, URZ, 0x1f, UR29 ;  /* 0x0000001f3f057899 */ /* 0x000fe4000801141d */
[----:B------:R-:W-:Y:S01]  /*6c70*/  IMAD.U32 R2, RZ, RZ, UR29 ;  /* 0x0000001dff027e24 */ /* 0x000fe2000f8e00ff */
[----:B------:R-:W-:-:S05]  /*6c80*/  UISETP.GT.AND UP0, UPT, UR29, UR15, UPT ;  /* 0x0000000f1d00728c */ /* 0x000fca000bf04270 */
[----:B------:R-:W1:Y:S08]  /*6c90*/  @!P3 LDC.64 R10, c[0x0][0x220] ;  /* 0x00008800ff0abb82 */ /* 0x000e700000000a00 */
[----:B------:R-:W4:Y:S01]  /*6ca0*/  @!P3 LDC.64 R8, c[0x0][0x220] ;  /* 0x00008800ff08bb82 */ /* 0x000f220000000a00 */
[----:B------:R-:W-:Y:S01]  /*6cb0*/  @P3 STS.128 [R231+0xa000], RZ ;  /* 0x00a000ffe7003388 */ /* 0x000fe20000000c00 */
[----:B--2---:R-:W-:Y:S01]  /*6cc0*/  ISETP.GE.AND P2, PT, R7, UR4, PT ;  /* 0x0000000407007c0c */ /* 0x004fe2000bf46270 */
[----:B------:R-:W-:-:S04]  /*6cd0*/  UIMAD UR4, UR12, UR29, URZ ;  /* 0x0000001d0c0472a4 */ /* 0x000fc8000f8e023f */
[----:B------:R-:W-:Y:S01]  /*6ce0*/  UIMAD UR4, UR5, UR13, UR4 ;  /* 0x0000000d050472a4 */ /* 0x000fe2000f8e0204 */
[----:B---3--:R-:W-:-:S05]  /*6cf0*/  IMAD.WIDE.U32 R2, R2, UR13, R22 ;  /* 0x0000000d02027c25 */ /* 0x008fca000f8e0016 */
[----:B------:R-:W-:Y:S01]  /*6d00*/  VIADD R3, R3, UR4 ;  /* 0x0000000403037c36 */ /* 0x000fe20008000000 */
[C---:B------:R-:W-:Y:S01]  /*6d10*/  IADD3 R0, P0, R2.reuse, UR24, RZ ;  /* 0x0000001802007c10 */ /* 0x040fe2000ff1e0ff */
[----:B------:R-:W2:Y:S01]  /*6d20*/  @!P2 LDC.64 R6, c[0x0][0x220] ;  /* 0x00008800ff06ab82 */ /* 0x000ea20000000a00 */
[----:B-1----:R-:W-:Y:S02]  /*6d30*/  @!P3 LEA R10, P5, R2, R10, 0x1 ;  /* 0x0000000a020ab211 */ /* 0x002fe400078a08ff */
[----:B------:R-:W-:Y:S02]  /*6d40*/  IADD3.X R5, R3, UR22, RZ, P0, !PT ;  /* 0x0000001603057c10 */ /* 0x000fe400087fe4ff */
[----:B----4-:R-:W-:Y:S02]  /*6d50*/  @!P3 LEA R8, P4, R0, R8, 0x1 ;  /* 0x000000080008b211 */ /* 0x010fe400078808ff */
[----:B------:R-:W-:Y:S01]  /*6d60*/  @!P3 LEA.HI.X R11, R2, R11, R3, 0x1, P5 ;  /* 0x0000000b020bb211 */ /* 0x000fe200028f0c03 */
[----:B------:R-:W1:Y:S01]  /*6d70*/  @!P2 LDC.64 R12, c[0x0][0x220] ;  /* 0x00008800ff0cab82 */ /* 0x000e620000000a00 */
[----:B------:R-:W-:-:S03]  /*6d80*/  @!P3 LEA.HI.X R9, R0, R9, R5, 0x1, P4 ;  /* 0x000000090009b211 */ /* 0x000fc600020f0c05 */
[----:B------:R-:W-:Y:S01]  /*6d90*/  @!PT LDS RZ, [RZ] ;  /* 0x00000000fffff984 */ /* 0x000fe20000000800 */
[----:B------:R-:W-:Y:S01]  /*6da0*/  @!PT LDS RZ, [RZ] ;  /* 0x00000000fffff984 */ /* 0x000fe20000000800 */
[----:B------:R-:W-:Y:S01]  /*6db0*/  @!PT LDS RZ, [RZ] ;  /* 0x00000000fffff984 */ /* 0x000fe20000000800 */
[----:B------:R-:W-:Y:S04]  /*6dc0*/  @!P3 LDGSTS.E.BYPASS.LTC128B.128 [R231+0xa000], desc[UR26][R10.64] ;  /* 0x0a0000000ae7bfae */ /* 0x000fe8000b901d5a */
[----:B------:R-:W-:Y:S01]  /*6dd0*/  @P2 STS.128 [R231+0xb000], RZ ;  /* 0x00b000ffe7002388 */ /* 0x000fe20000000c00 */
[----:B--2---:R-:W-:-:S04]  /*6de0*/  @!P2 LEA R6, P1, R2, R6, 0x1 ;  /* 0x000000060206a211 */ /* 0x004fc800078208ff */
[----:B------:R-:W-:Y:S02]  /*6df0*/  @!P2 LEA.HI.X R7, R2, R7, R3, 0x1, P1 ;  /* 0x000000070207a211 */ /* 0x000fe400008f0c03 */
[----:B-1----:R-:W-:-:S03]  /*6e00*/  @!P2 LEA R4, P0, R0, R12, 0x1 ;  /* 0x0000000c0004a211 */ /* 0x002fc600078008ff */
        /* <DEDUP_REMOVED lines=13> */
[----:B------:R-:W-:Y:S01]  /*6ee0*/  IMAD.IADD R3, R237, 0x1, -R0 ;  /* 0x00000001ed037824 */ /* 0x000fe200078e0a00 */
[CC--:B------:R-:W-:Y:S01]  /*6ef0*/  ISETP.GE.AND P0, PT, R0.reuse, R243.reuse, PT ;  /* 0x000000f30000720c */ /* 0x0c0fe20003f06270 */
[C---:B------:R-:W-:Y:S01]  /*6f00*/  VIADD R2, R0.reuse, 0x1 ;  /* 0x0000000100027836 */ /* 0x040fe20000000000 */
[----:B------:R-:W-:Y:S01]  /*6f10*/  @!PT LDS RZ, [RZ] ;  /* 0x00000000fffff984 */ /* 0x000fe20000000800 */
[----:B------:R-:W-:Y:S01]  /*6f20*/  @!PT LDS RZ, [RZ] ;  /* 0x00000000fffff984 */ /* 0x000fe20000000800 */
[----:B------:R-:W-:Y:S01]  /*6f30*/  @!PT LDS RZ, [RZ] ;  /* 0x00000000fffff984 */ /* 0x000fe20000000800 */
[----:B------:R2:W-:Y:S01]  /*6f40*/  @!P2 LDGSTS.E.BYPASS.LTC128B.128 [R231+0xb800], desc[UR26][R4.64+0x80] ;  /* 0x0b80008004e7afae */ /* 0x0005e2000b901d5a */
[C---:B------:R-:W-:Y:S02]  /*6f50*/  ISETP.GE.AND P6, PT, R0.reuse, R242, PT ;  /* 0x000000f20000720c */ /* 0x040fe40003fc6270 */
[----:B------:R-:W-:Y:S01]  /*6f60*/  ISETP.LT.OR P0, PT, R0, R236, P0 ;  /* 0x000000ec0000720c */ /* 0x000fe20000701670 */
[----:B------:R-:W-:Y:S01]  /*6f70*/  LDSM.16.M88.4 R24, [R216+0x8000] ;  /* 0x00800000d818783b */ /* 0x000fe20000000200 */
[C---:B------:R-:W-:Y:S02]  /*6f80*/  ISETP.GE.AND P5, PT, R2.reuse, R243, PT ;  /* 0x000000f30200720c */ /* 0x040fe40003fa6270 */
[C---:B------:R-:W-:Y:S01]  /*6f90*/  ISETP.GE.AND P4, PT, R2.reuse, R242, PT ;  /* 0x000000f20200720c */ /* 0x040fe20003f86270 */
[----:B------:R-:W-:Y:S01]  /*6fa0*/  LDSM.16.M88.4 R20, [R216+0x8800] ;  /* 0x00880000d814783b */ /* 0x000fe20000000200 */
[----:B------:R-:W-:-:S02]  /*6fb0*/  ISETP.GE.AND P1, PT, R2, R241, PT ;  /* 0x000000f10200720c */ /* 0x000fc40003f26270 */
[-C--:B------:R-:W-:Y:S01]  /*6fc0*/  ISETP.LT.OR P6, PT, R0, R235.reuse, P6 ;  /* 0x000000eb0000720c */ /* 0x080fe200037c1670 */
[----:B------:R-:W-:Y:S01]  /*6fd0*/  LDSM.16.M88.4 R32, [R227] ;  /* 0x00000000e320783b */ /* 0x000fe20000000200 */
[C---:B------:R-:W-:Y:S02]  /*6fe0*/  ISETP.LT.OR P5, PT, R2.reuse, R236, P5 ;  /* 0x000000ec0200720c */ /* 0x040fe40002fa1670 */
[C---:B------:R-:W-:Y:S01]  /*6ff0*/  ISETP.LT.OR P4, PT, R2.reuse, R235, P4 ;  /* 0x000000eb0200720c */ /* 0x040fe20002781670 */
[----:B------:R-:W-:Y:S01]  /*7000*/  LDSM.16.M88.4 R12, [R220+0x2000] ;  /* 0x00200000dc0c783b */ /* 0x000fe20000000200 */
[----:B------:R-:W-:-:S03]  /*7010*/  ISETP.LT.OR P1, PT, R2, R234, P1 ;  /* 0x000000ea0200720c */ /* 0x000fc60000f21670 */
        /* <DEDUP_REMOVED lines=19> */
[----:B------:R-:W-:Y:S06]  /*7150*/  HMMA.16816.F32.BF16 R188, R12, R30, R176 ;  /* 0x0000001e0cbc723c */ /* 0x000fec00000418b0 */
[----:B---3--:R-:W-:Y:S06]  /*7160*/  HMMA.16816.F32.BF16 R184, R16, R32, R196 ;  /* 0x0000002010b8723c */ /* 0x008fec00000418c4 */
[----:B------:R-:W-:Y:S01]  /*7170*/  HMMA.16816.F32.BF16 R208, R12, R28, R180 ;  /* 0x0000001c0cd0723c */ /* 0x000fe200000418b4 */
[----:B------:R-:W-:Y:S05]  /*7180*/  LDSM.16.M88.4 R12, [R225+0x2000] ;  /* 0x00200000e10c783b */ /* 0x000fea0000000200 */
[C---:B------:R-:W-:Y:S01]  /*7190*/  HMMA.16816.F32.BF16 R176, R16.reuse, R34, R204 ;  /* 0x0000002210b0723c */ /* 0x040fe200000418cc */
[----:B------:R-:W-:Y:S05]  /*71a0*/  LDSM.16.M88.4 R32, [R223+0x800] ;  /* 0x00080000df20783b */ /* 0x000fea0000000200 */
[C---:B------:R-:W-:Y:S01]  /*71b0*/  HMMA.16816.F32.BF16 R180, R16.reuse, R28, R140 ;  /* 0x0000001c10b4723c */ /* 0x040fe2000004188c */
[----:B------:R-:W-:Y:S05]  /*71c0*/  LDSM.16.M88.4 R140, [R223] ;  /* 0x00000000df8c783b */ /* 0x000fea0000000200 */
[----:B------:R-:W-:Y:S01]  /*71d0*/  HMMA.16816.F32.BF16 R28, R16, R30, R192 ;  /* 0x0000001e101c723c */ /* 0x000fe200000418c0 */
[----:B------:R-:W3:Y:S05]  /*71e0*/  LDSM.16.M88.4 R16, [R225] ;  /* 0x00000000e110783b */ /* 0x000eea0000000200 */
[----:B-1----:R-:W-:Y:S06]  /*71f0*/  HMMA.16816.F32.BF16 R192, R4, R22, R188 ;  /* 0x0000001604c0723c */ /* 0x002fec00000418bc */
[-C--:B--2---:R-:W-:Y:S06]  /*7200*/  HMMA.16816.F32.BF16 R188, R8, R24.reuse, R184 ;  /* 0x0000001808bc723c */ /* 0x084fec00000418b8 */
[C---:B------:R-:W-:Y:S06]  /*7210*/  HMMA.16816.F32.BF16 R212, R4.reuse, R24, R212 ;  /* 0x0000001804d4723c */ /* 0x040fec00000418d4 */
[C---:B------:R-:W-:Y:S06]  /*7220*/  HMMA.16816.F32.BF16 R208, R4.reuse, R20, R208 ;  /* 0x0000001404d0723c */ /* 0x040fec00000418d0 */
[-C--:B------:R-:W-:Y:S01]  /*7230*/  HMMA.16816.F32.BF16 R196, R4, R26.reuse, R200 ;  /* 0x0000001a04c4723c */ /* 0x080fe200000418c8 */
[----:B------:R-:W-:Y:S05]  /*7240*/  LDSM.16.M88.4 R4, [R218+0x6000] ;  /* 0x00600000da04783b */ /* 0x000fea0000000200 */
[C---:B------:R-:W-:Y:S01]  /*7250*/  HMMA.16816.F32.BF16 R184, R8.reuse, R26, R176 ;  /* 0x0000001a08b8723c */ /* 0x040fe200000418b0 */
[----:B------:R-:W-:Y:S05]  /*7260*/  LDSM.16.M88.4 R24, [R216+0x9800] ;  /* 0x00980000d818783b */ /* 0x000fea0000000200 */
[C---:B------:R-:W-:Y:S06]  /*7270*/  HMMA.16816.F32.BF16 R176, R8.reuse, R20, R180 ;  /* 0x0000001408b0723c */ /* 0x040fec00000418b4 */
[----:B------:R-:W-:Y:S01]  /*7280*/  HMMA.16816.F32.BF16 R20, R8, R22, R28 ;  /* 0x000000160814723c */ /* 0x000fe2000004181c */
[----:B------:R-:W-:Y:S04]  /*7290*/  LDSM.16.M88.4 R28, [R216+0x9000] ;  /* 0x00900000d81c783b */ /* 0x000fe80000000200 */
[----:B------:R-:W1:Y:S01]  /*72a0*/  LDSM.16.M88.4 R8, [R218+0x4000] ;  /* 0x00400000da08783b */ /* 0x000e620000000200 */
[-C--:B---3--:R-:W-:Y:S06]  /*72b0*/  HMMA.16816.F32.BF16 R188, R16, R140.reuse, R188 ;  /* 0x0000008c10bc723c */ /* 0x088fec00000418bc */
[C---:B------:R-:W-:Y:S06]  /*72c0*/  HMMA.16816.F32.BF16 R212, R12.reuse, R140, R212 ;  /* 0x0000008c0cd4723c */ /* 0x040fec00000418d4 */
[C---:B------:R-:W-:Y:S06]  /*72d0*/  HMMA.16816.F32.BF16 R196, R12.reuse, R142, R196 ;  /* 0x0000008e0cc4723c */ /* 0x040fec00000418c4 */
[C---:B------:R-:W-:Y:S06]  /*72e0*/  HMMA.16816.F32.BF16 R244, R12.reuse, R32, R208 ;  /* 0x000000200cf4723c */ /* 0x040fec00000418d0 */
[----:B------:R-:W-:Y:S06]  /*72f0*/  HMMA.16816.F32.BF16 R192, R12, R34, R192 ;  /* 0x000000220cc0723c */ /* 0x000fec00000418c0 */
[C---:B------:R-:W-:Y:S01]  /*7300*/  HMMA.16816.F32.BF16 R180, R16.reuse, R142, R184 ;  /* 0x0000008e10b4723c */ /* 0x040fe200000418b8 */
[----:B------:R-:W-:Y:S05]  /*7310*/  LDSM.16.M88.4 R140, [R228] ;  /* 0x00000000e48c783b */ /* 0x000fea0000000200 */
[C---:B------:R-:W-:Y:S01]  /*7320*/  HMMA.16816.F32.BF16 R12, R16.reuse, R32, R176 ;  /* 0x00000020100c723c */ /* 0x040fe200000418b0 */
[----:B------:R-:W-:Y:S05]  /*7330*/  LDSM.16.M88.4 R176, [R229] ;  /* 0x00000000e5b0783b */ /* 0x000fea0000000200 */
[----:B------:R-:W-:Y:S01]  /*7340*/  HMMA.16816.F32.BF16 R32, R16, R34, R20 ;  /* 0x000000221020723c */ /* 0x000fe20000041814 */
[----:B------:R-:W2:Y:S04]  /*7350*/  LDSM.16.M88.4 R20, [R220+0x4000] ;  /* 0x00400000dc14783b */ /* 0x000ea80000000200 */
[----:B------:R-:W3:Y:S01]  /*7360*/  LDSM.16.M88.4 R16, [R220+0x6000] ;  /* 0x00600000dc10783b */ /* 0x000ee20000000200 */
[-C--:B-1----:R-:W-:Y:S06]  /*7370*/  HMMA.16816.F32.BF16 R184, R8, R28.reuse, R188 ;  /* 0x0000001c08b8723c */ /* 0x082fec00000418bc */
[C---:B------:R-:W-:Y:S06]  /*7380*/  HMMA.16816.F32.BF16 R212, R4.reuse, R28, R212 ;  /* 0x0000001c04d4723c */ /* 0x040fec00000418d4 */
[C---:B------:R-:W-:Y:S06]  /*7390*/  HMMA.16816.F32.BF16 R196, R4.reuse, R30, R196 ;  /* 0x0000001e04c4723c */ /* 0x040fec00000418c4 */
        /* <DEDUP_REMOVED lines=8> */
[----:B------:R-:W4:Y:S01]  /*7420*/  LDSM.16.M88.4 R8, [R226+0x6000] ;  /* 0x00600000e208783b */ /* 0x000f220000000200 */
[-C--:B--2---:R-:W-:Y:S06]  /*7430*/  HMMA.16816.F32.BF16 R204, R20, R176.reuse, R184 ;  /* 0x000000b014cc723c */ /* 0x084fec00000418b8 */
[C---:B---3--:R-:W-:Y:S06]  /*7440*/  HMMA.16816.F32.BF16 R212, R16.reuse, R176, R212 ;  /* 0x000000b010d4723c */ /* 0x048fec00000418d4 */
[C---:B------:R-:W-:Y:S06]  /*7450*/  HMMA.16816.F32.BF16 R188, R16.reuse, R178, R196 ;  /* 0x000000b210bc723c */ /* 0x040fec00000418c4 */
[C---:B------:R-:W-:Y:S06]  /*7460*/  HMMA.16816.F32.BF16 R244, R16.reuse, R140, R244 ;  /* 0x0000008c10f4723c */ /* 0x040fec00000418f4 */
[----:B------:R-:W-:Y:S01]  /*7470*/  HMMA.16816.F32.BF16 R208, R16, R142, R192 ;  /* 0x0000008e10d0723c */ /* 0x000fe200000418c0 */
[----:B------:R-:W-:Y:S05]  /*7480*/  LDSM.16.M88.4 R16, [R225+0x4000] ;  /* 0x00400000e110783b */ /* 0x000fea0000000200 */
[C---:B------:R-:W-:Y:S06]  /*7490*/  HMMA.16816.F32.BF16 R200, R20.reuse, R178, R180 ;  /* 0x000000b214c8723c */ /* 0x040fec00000418b4 */
[C---:B------:R-:W-:Y:S01]  /*74a0*/  HMMA.16816.F32.BF16 R196, R20.reuse, R140, R4 ;  /* 0x0000008c14c4723c */ /* 0x040fe20000041804 */
[----:B------:R-:W-:Y:S05]  /*74b0*/  LDSM.16.M88.4 R4, [R225+0x6000] ;  /* 0x00600000e104783b */ /* 0x000fea0000000200 */
[----:B------:R-:W-:Y:S01]  /*74c0*/  HMMA.16816.F32.BF16 R180, R20, R142, R24 ;  /* 0x0000008e14b4723c */ /* 0x000fe20000041818 */
[----:B------:R-:W2:Y:S04]  /*74d0*/  LDSM.16.M88.4 R20, [R223+0x1000] ;  /* 0x00100000df14783b */ /* 0x000ea80000000200 */
[----:B------:R-:W3:Y:S01]  /*74e0*/  LDSM.16.M88.4 R24, [R223+0x1800] ;  /* 0x00180000df18783b */ /* 0x000ee20000000200 */
[----:B-1----:R-:W-:Y:S01]  /*74f0*/  HMMA.16816.F32.BF16 R140, R12, R32, R204 ;  /* 0x000000200c8c723c */ /* 0x002fe200000418cc */
[----:B------:R-:W-:-:S05]  /*7500*/  DEPBAR.LE SB0, 0x0 ;  /* 0x000080000000791a */ /* 0x000fca0000000000 */
[C---:B----4-:R-:W-:Y:S06]  /*7510*/  HMMA.16816.F32.BF16 R192, R8.reuse, R32, R212 ;  /* 0x0000002008c0723c */ /* 0x050fec00000418d4 */
[C---:B------:R-:W-:Y:S06]  /*7520*/  HMMA.16816.F32.BF16 R188, R8.reuse, R34, R188 ;  /* 0x0000002208bc723c */ /* 0x040fec00000418bc */
[C---:B------:R-:W-:Y:S06]  /*7530*/  HMMA.16816.F32.BF16 R184, R8.reuse, R28, R244 ;  /* 0x0000001c08b8723c */ /* 0x040fec00000418f4 */
[----:B------:R-:W-:Y:S06]  /*7540*/  HMMA.16816.F32.BF16 R176, R8, R30, R208 ;  /* 0x0000001e08b0723c */ /* 0x000fec00000418d0 */
[----:B------:R-:W-:Y:S06]  /*7550*/  HMMA.16816.F32.BF16 R8, R12, R28, R196 ;  /* 0x0000001c0c08723c */ /* 0x000fec00000418c4 */
[-C--:B--2---:R-:W-:Y:S06]  /*7560*/  HMMA.16816.F32.BF16 R140, R16, R20.reuse, R140 ;  /* 0x00000014108c723c */ /* 0x084fec000004188c */
[C---:B------:R-:W-:Y:S06]  /*7570*/  HMMA.16816.F32.BF16 R192, R4.reuse, R20, R192 ;  /* 0x0000001404c0723c */ /* 0x040fec00000418c0 */
[C---:B------:R-:W-:Y:S06]  /*7580*/  HMMA.16816.F32.BF16 R188, R4.reuse, R22, R188 ;  /* 0x0000001604bc723c */ /* 0x040fec00000418bc */
[C---:B---3--:R-:W-:Y:S06]  /*7590*/  HMMA.16816.F32.BF16 R184, R4.reuse, R24, R184 ;  /* 0x0000001804b8723c */ /* 0x048fec00000418b8 */
[----:B------:R-:W-:Y:S06]  /*75a0*/  HMMA.16816.F32.BF16 R196, R4, R26, R176 ;  /* 0x0000001a04c4723c */ /* 0x000fec00000418b0 */
[----:B------:R-:W-:Y:S01]  /*75b0*/  HMMA.16816.F32.BF16 R32, R12, R34, R200 ;  /* 0x000000220c20723c */ /* 0x000fe200000418c8 */
[----:B------:R-:W-:-:S02]  /*75c0*/  IMAD.IADD R4, R232, 0x1, -R0 ;  /* 0x00000001e8047824 */ /* 0x000fc400078e0a00 */
[--C-:B------:R-:W-:Y:S02]  /*75d0*/  IMAD.IADD R6, R238, 0x1, -R0.reuse ;  /* 0x00000001ee067824 */ /* 0x100fe400078e0a00 */
[----:B------:R-:W-:Y:S01]  /*75e0*/  IMAD.IADD R7, R239, 0x1, -R0 ;  /* 0x00000001ef077824 */ /* 0x000fe200078e0a00 */
[----:B------:R-:W-:Y:S01]  /*75f0*/  IABS R5, R4 ;  /* 0x0000000400057213 */ /* 0x000fe20000000000 */
[----:B------:R-:W-:Y:S01]  /*7600*/  HMMA.16816.F32.BF16 R176, R16, R24, R8 ;  /* 0x0000001810b0723c */ /* 0x000fe20000041808 */
[----:B------:R-:W-:Y:S02]  /*7610*/  IABS R4, R3 ;  /* 0x0000000300047213 */ /* 0x000fe40000000000 */
[----:B------:R-:W-:Y:S01]  /*7620*/  IABS R3, R6 ;  /* 0x0000000600037213 */ /* 0x000fe20000000000 */
[----:B------:R-:W-:Y:S02]  /*7630*/  IMAD.IADD R6, R232, 0x1, -R2 ;  /* 0x00000001e8067824 */ /* 0x000fe400078e0a02 */
[----:B------:R-:W-:Y:S01]  /*7640*/  HMMA.16816.F32.BF16 R12, R12, R30, R180 ;  /* 0x0000001e0c0c723c */ /* 0x000fe200000418b4 */
[----:B------:R-:W-:Y:S01]  /*7650*/  IABS R8, R7 ;  /* 0x0000000700087213 */ /* 0x000fe20000000000 */
[----:B------:R-:W-:Y:S01]  /*7660*/  IMAD.MOV.U32 R7, RZ, RZ, R3 ;  /* 0x000000ffff077224 */ /* 0x000fe200078e0003 */
[----:B------:R-:W-:-:S02]  /*7670*/  IABS R3, R6 ;  /* 0x0000000600037213 */ /* 0x000fc40000000000 */
[----:B------:R-:W-:Y:S02]  /*7680*/  I2FP.F32.S32 R6, R5 ;  /* 0x0000000500067245 */ /* 0x000fe40000201400 */
[----:B------:R-:W-:Y:S01]  /*7690*/  I2FP.F32.S32 R5, R4 ;  /* 0x0000000400057245 */ /* 0x000fe20000201400 */
[----:B------:R-:W-:Y:S01]  /*76a0*/  IMAD.MOV.U32 R4, RZ, RZ, R8 ;  /* 0x000000ffff047224 */ /* 0x000fe200078e0008 */
        /* <DEDUP_REMOVED lines=8> */
[----:B------:R-:W-:Y:S01]  /*7730*/  BAR.SYNC.DEFER_BLOCKING 0x0 ;  /* 0x0000000000007b1d */ /* 0x000fe20000010000 */
[----:B------:R-:W-:Y:S01]  /*7740*/  FFMA.FTZ R8, R4, -UR19, R194 ;  /* 0x8000001304087c23 */ /* 0x000fe200080100c2 */
[----:B------:R-:W-:Y:S01]  /*7750*/  ISETP.GE.AND P0, PT, R2, R240, PT ;  /* 0x000000f00200720c */ /* 0x000fe20003f06270 */
[--C-:B------:R-:W-:Y:S01]  /*7760*/  IMAD.IADD R4, R237, 0x1, -R2.reuse ;  /* 0x00000001ed047824 */ /* 0x100fe200078e0a02 */
[----:B------:R-:W-:Y:S01]  /*7770*/  HMMA.16816.F32.BF16 R32, R16, R22, R32 ;  /* 0x000000161020723c */ /* 0x000fe20000041820 */
[--C-:B------:R-:W-:Y:S01]  /*7780*/  IMAD.IADD R3, R238, 0x1, -R2.reuse ;  /* 0x00000001ee037824 */ /* 0x100fe200078e0a02 */
[----:B------:R-:W-:Y:S01]  /*7790*/  ISETP.LT.OR P0, PT, R2, R233, P0 ;  /* 0x000000e90200720c */ /* 0x000fe20000701670 */
[----:B------:R-:W-:Y:S01]  /*77a0*/  IMAD.IADD R2, R239, 0x1, -R2 ;  /* 0x00000001ef027824 */ /* 0x000fe200078e0a02 */
[----:B------:R-:W-:-:S02]  /*77b0*/  IABS R4, R4 ;  /* 0x0000000400047213 */ /* 0x000fc40000000000 */
[----:B------:R-:W-:Y:S01]  /*77c0*/  IABS R3, R3 ;  /* 0x0000000300037213 */ /* 0x000fe20000000000 */
[----:B------:R-:W-:Y:S01]  /*77d0*/  HMMA.16816.F32.BF16 R180, R16, R26, R12 ;  /* 0x0000001a10b4723c */ /* 0x000fe2000004180c */
[----:B------:R-:W-:Y:S02]  /*77e0*/  FSEL R23, R9, -INF , !P6 ;  /* 0xff80000009177808 */ /* 0x000fe40007000000 */
[C---:B------:R-:W-:Y:S02]  /*77f0*/  ISETP.GE.AND P6, PT, R0.reuse, R241, PT ;  /* 0x000000f10000720c */ /* 0x040fe40003fc6270 */
[----:B------:R-:W-:Y:S01]  /*7800*/  IABS R6, R2 ;  /* 0x0000000200067213 */ /* 0x000fe20000000000 */
[----:B------:R-:W-:Y:S01]  /*7810*/  IMAD.MOV.U32 R2, RZ, RZ, R4 ;  /* 0x000000ffff027224 */ /* 0x000fe200078e0004 */
[----:B------:R-:W-:Y:S02]  /*7820*/  ISETP.LT.OR P6, PT, R0, R234, P6 ;  /* 0x000000ea0000720c */ /* 0x000fe400037c1670 */
[----:B------:R-:W-:-:S02]  /*7830*/  I2FP.F32.S32 R3, R3 ;  /* 0x0000000300037245 */ /* 0x000fc40000201400 */
[----:B------:R-:W-:Y:S02]  /*7840*/  I2FP.F32.S32 R2, R2 ;  /* 0x0000000200027245 */ /* 0x000fe40000201400 */
[----:B------:R-:W-:Y:S01]  /*7850*/  FSEL R26, R5, -INF , !P6 ;  /* 0xff800000051a7808 */ /* 0x000fe20007000000 */
[----:B------:R-:W-:Y:S01]  /*7860*/  FFMA.FTZ R4, R3, -UR19, R193 ;  /* 0x8000001303047c23 */ /* 0x000fe200080100c1 */
[----:B------:R-:W-:Y:S01]  /*7870*/  ISETP.GE.AND P6, PT, R0, R240, PT ;  /* 0x000000f00000720c */ /* 0x000fe20003fc6270 */
[----:B------:R-:W-:Y:S01]  /*7880*/  FFMA.FTZ R5, R2, -UR19, R143 ;  /* 0x8000001302057c23 */ /* 0x000fe2000801008f */
[C---:B------:R-:W-:Y:S01]  /*7890*/  VIADD R2, R0.reuse, 0x8 ;  /* 0x0000000800027836 */ /* 0x040fe20000000000 */
[----:B------:R-:W-:Y:S01]  /*78a0*/  I2FP.F32.S32 R6, R6 ;  /* 0x0000000600067245 */ /* 0x000fe20000201400 */
[C---:B------:R-:W-:Y:S01]  /*78b0*/  VIADD R3, R0.reuse, 0x9 ;  /* 0x0000000900037836 */ /* 0x040fe20000000000 */
[----:B------:R-:W-:Y:S02]  /*78c0*/  ISETP.LT.OR P6, PT, R0, R233, P6 ;  /* 0x000000e90000720c */ /* 0x000fe400037c1670 */
[----:B------:R-:W-:Y:S01]  /*78d0*/  FSEL R21, R7, -INF , !P5 ;  /* 0xff80000007157808 */ /* 0x000fe20006800000 */
[----:B------:R-:W-:Y:S01]  /*78e0*/  FFMA.FTZ R9, R6, -UR19, R195 ;  /* 0x8000001306097c23 */ /* 0x000fe200080100c3 */
[----:B------:R-:W-:Y:S01]  /*78f0*/  FSEL R28, R8, -INF , !P6 ;  /* 0xff800000081c7808 */ /* 0x000fe20007000000 */
[--C-:B------:R-:W-:Y:S01]  /*7900*/  IMAD.IADD R7, R232, 0x1, -R2.reuse ;  /* 0x00000001e8077824 */ /* 0x100fe200078e0a02 */
[----:B------:R-:W-:Y:S01]  /*7910*/  FSEL R24, R5, -INF , !P4 ;  /* 0xff80000005187808 */ /* 0x000fe20006000000 */
[--C-:B------:R-:W-:Y:S01]  /*7920*/  IMAD.IADD R6, R237, 0x1, -R2.reuse ;  /* 0x00000001ed067824 */ /* 0x100fe200078e0a02 */
[----:B------:R-:W-:Y:S01]  /*7930*/  FSEL R27, R4, -INF , !P1 ;  /* 0xff800000041b7808 */ /* 0x000fe20004800000 */
[----:B------:R-:W-:Y:S01]  /*7940*/  IMAD.IADD R5, R238, 0x1, -R2 ;  /* 0x00000001ee057824 */ /* 0x000fe200078e0a02 */
[----:B------:R-:W-:Y:S01]  /*7950*/  ISETP.GE.AND P6, PT, R2, R243, PT ;  /* 0x000000f30200720c */ /* 0x000fe20003fc6270 */
[----:B------:R-:W-:Y:S01]  /*7960*/  IMAD.IADD R4, R232, 0x1, -R3 ;  /* 0x00000001e8047824 */ /* 0x000fe200078e0a03 */
[----:B------:R-:W-:-:S02]  /*7970*/  ISETP.GE.AND P5, PT, R2, R242, PT ;  /* 0x000000f20200720c */ /* 0x000fc40003fa6270 */
[C---:B------:R-:W-:Y:S02]  /*7980*/  ISETP.GE.AND P4, PT, R2.reuse, R241, PT ;  /* 0x000000f10200720c */ /* 0x040fe40003f86270 */
[C---:B------:R-:W-:Y:S02]  /*7990*/  ISETP.GE.AND P1, PT, R2.reuse, R240, PT ;  /* 0x000000f00200720c */ /* 0x040fe40003f26270 */
[C---:B------:R-:W-:Y:S02]  /*79a0*/  ISETP.LT.OR P6, PT, R2.reuse, R236, P6 ;  /* 0x000000ec0200720c */ /* 0x040fe400037c1670 */
[C---:B------:R-:W-:Y:S02]  /*79b0*/  ISETP.LT.OR P5, PT, R2.reuse, R235, P5 ;  /* 0x000000eb0200720c */ /* 0x040fe40002fa1670 */
[C---:B------:R-:W-:Y:S02]  /*79c0*/  ISETP.LT.OR P4, PT, R2.reuse, R234, P4 ;  /* 0x000000ea0200720c */ /* 0x040fe40002781670 */
[----:B------:R-:W-:Y:S01]  /*79d0*/  ISETP.LT.OR P1, PT, R2, R233, P1 ;  /* 0x000000e90200720c */ /* 0x000fe20000f21670 */
[----:B------:R-:W-:Y:S01]  /*79e0*/  IMAD.IADD R2, R239, 0x1, -R2 ;  /* 0x00000001ef027824 */ /* 0x000fe200078e0a02 */
[----:B------:R-:W-:-:S02]  /*79f0*/  IABS R11, R7 ;  /* 0x00000007000b7213 */ /* 0x000fc40000000000 */
[----:B------:R-:W-:Y:S02]  /*7a00*/  IABS R10, R6 ;  /* 0x00000006000a7213 */ /* 0x000fe40000000000 */
[----:B------:R-:W-:Y:S01]  /*7a10*/  IABS R8, R5 ;  /* 0x0000000500087213 */ /* 0x000fe20000000000 */
[----:B------:R-:W-:Y:S01]  /*7a20*/  IMAD.MOV.U32 R6, RZ, RZ, R11 ;  /* 0x000000ffff067224 */ /* 0x000fe200078e000b */
[----:B------:R-:W-:Y:S01]  /*7a30*/  IABS R7, R2 ;  /* 0x0000000200077213 */ /* 0x000fe20000000000 */
[----:B------:R-:W-:Y:S01]  /*7a40*/  IMAD.MOV.U32 R5, RZ, RZ, R10 ;  /* 0x000000ffff057224 */ /* 0x000fe200078e000a */
[----:B------:R-:W-:Y:S01]  /*7a50*/  IABS R2, R4 ;  /* 0x0000000400027213 */ /* 0x000fe20000000000 */
[----:B------:R-:W-:Y:S01]  /*7a60*/  IMAD.MOV.U32 R4, RZ, RZ, R8 ;  /* 0x000000ffff047224 */ /* 0x000fe200078e0008 */
[----:B------:R-:W-:Y:S02]  /*7a70*/  I2FP.F32.S32 R6, R6 ;  /* 0x0000000600067245 */ /* 0x000fe40000201400 */
[----:B------:R-:W-:-:S02]  /*7a80*/  I2FP.F32.S32 R5, R5 ;  /* 0x0000000500057245 */ /* 0x000fc40000201400 */
        /* <DEDUP_REMOVED lines=9> */
[----:B------:R-:W-:Y:S01]  /*7b20*/  IMAD.IADD R7, R237, 0x1, -R3 ;  /* 0x00000001ed077824 */ /* 0x000fe200078e0a03 */
[----:B------:R-:W-:Y:S01]  /*7b30*/  FSEL R19, R5, -INF , !P5 ;  /* 0xff80000005137808 */ /* 0x000fe20006800000 */
[----:B------:R-:W-:Y:S01]  /*7b40*/  FFMA.FTZ R8, R2, -UR19, R33 ;  /* 0x8000001302087c23 */ /* 0x000fe20008010021 */
[----:B------:R-:W-:Y:S01]  /*7b50*/  FSEL R22, R4, -INF , !P4 ;  /* 0xff80000004167808 */ /* 0x000fe20006000000 */
[----:B------:R-:W-:Y:S01]  /*7b60*/  IMAD.IADD R5, R238, 0x1, -R3 ;  /* 0x00000001ee057824 */ /* 0x000fe200078e0a03 */
[C---:B------:R-:W-:Y:S01]  /*7b70*/  ISETP.GE.AND P0, PT, R3.reuse, R243, PT ;  /* 0x000000f30300720c */ /* 0x040fe20003f06270 */
[----:B------:R-:W-:Y:S01]  /*7b80*/  VIADD R2, R0, 0x10 ;  /* 0x0000001000027836 */ /* 0x000fe20000000000 */
[----:B------:R-:W-:-:S02]  /*7b90*/  ISETP.GE.AND P6, PT, R3, R242, PT ;  /* 0x000000f20300720c */ /* 0x000fc40003fc6270 */
[----:B------:R-:W-:Y:S01]  /*7ba0*/  ISETP.GE.AND P5, PT, R3, R241, PT ;  /* 0x000000f10300720c */ /* 0x000fe20003fa6270 */
[--C-:B------:R-:W-:Y:S01]  /*7bb0*/  IMAD.IADD R6, R237, 0x1, -R2.reuse ;  /* 0x00000001ed067824 */ /* 0x100fe200078e0a02 */
[C---:B------:R-:W-:Y:S01]  /*7bc0*/  ISETP.GE.AND P4, PT, R3.reuse, R240, PT ;  /* 0x000000f00300720c */ /* 0x040fe20003f86270 */
[----:B------:R-:W-:Y:S01]  /*7bd0*/  IMAD.IADD R4, R232, 0x1, -R2 ;  /* 0x00000001e8047824 */ /* 0x000fe200078e0a02 */
        /* <DEDUP_REMOVED lines=9> */
[----:B------:R-:W-:Y:S02]  /*7c70*/  IABS R3, R6 ;  /* 0x0000000600037213 */ /* 0x000fe40000000000 */
        /* <DEDUP_REMOVED lines=14> */
[----:B------:R-:W-:Y:S01]  /*7d60*/  FSEL R15, R5, -INF , !P6 ;  /* 0xff800000050f7808 */ /* 0x000fe20007000000 */
[----:B------:R-:W-:Y:S01]  /*7d70*/  VIADD R3, R0, 0x11 ;  /* 0x0000001100037836 */ /* 0x000fe20000000000 */
[----:B------:R-:W-:Y:S01]  /*7d80*/  FSEL R16, R4, -INF , !P5 ;  /* 0xff80000004107808 */ /* 0x000fe20006800000 */
[----:B------:R-:W-:Y:S01]  /*7d90*/  IMAD.IADD R5, R238, 0x1, -R2 ;  /* 0x00000001ee057824 */ /* 0x000fe200078e0a02 */
[----:B------:R-:W-:Y:S01]  /*7da0*/  ISETP.GE.AND P1, PT, R2, R243, PT ;  /* 0x000000f30200720c */ /* 0x000fe20003f26270 */
[--C-:B------:R-:W-:Y:S01]  /*7db0*/  IMAD.IADD R4, R232, 0x1, -R3.reuse ;  /* 0x00000001e8047824 */ /* 0x100fe200078e0a03 */
[C---:B------:R-:W-:Y:S01]  /*7dc0*/  ISETP.GE.AND P0, PT, R2.reuse, R242, PT ;  /* 0x000000f20200720c */ /* 0x040fe20003f06270 */
[--C-:B------:R-:W-:Y:S01]  /*7dd0*/  IMAD.IADD R6, R237, 0x1, -R3.reuse ;  /* 0x00000001ed067824 */ /* 0x100fe200078e0a03 */
[----:B------:R-:W-:Y:S01]  /*7de0*/  ISETP.GE.AND P6, PT, R2, R241, PT ;  /* 0x000000f10200720c */ /* 0x000fe20003fc6270 */
[----:B------:R-:W-:Y:S01]  /*7df0*/  IMAD.IADD R7, R238, 0x1, -R3 ;  /* 0x00000001ee077824 */ /* 0x000fe200078e0a03 */
[----:B------:R-:W-:-:S02]  /*7e00*/  ISETP.GE.AND P5, PT, R2, R240, PT ;  /* 0x000000f00200720c */ /* 0x000fc40003fa6270 */
[C---:B------:R-:W-:Y:S02]  /*7e10*/  ISETP.LT.OR P1, PT, R2.reuse, R236, P1 ;  /* 0x000000ec0200720c */ /* 0x040fe40000f21670 */
[C---:B------:R-:W-:Y:S02]  /*7e20*/  ISETP.LT.OR P0, PT, R2.reuse, R235, P0 ;  /* 0x000000eb0200720c */ /* 0x040fe40000701670 */
[C---:B------:R-:W-:Y:S02]  /*7e30*/  ISETP.LT.OR P6, PT, R2.reuse, R234, P6 ;  /* 0x000000ea0200720c */ /* 0x040fe400037c1670 */
[----:B------:R-:W-:Y:S01]  /*7e40*/  ISETP.LT.OR P5, PT, R2, R233, P5 ;  /* 0x000000e90200720c */ /* 0x000fe20002fa1670 */
        /* <DEDUP_REMOVED lines=23> */
[C---:B------:R-:W-:Y:S01]  /*7fc0*/  ISETP.GE.AND P4, PT, R3.reuse, R243, PT ;  /* 0x000000f30300720c */ /* 0x040fe20003f86270 */
[C---:B------:R-:W-:Y:S01]  /*7fd0*/  VIADD R2, R0.reuse, 0x18 ;  /* 0x0000001800027836 */ /* 0x040fe20000000000 */
[----:B------:R-:W-:Y:S01]  /*7fe0*/  ISETP.GE.AND P1, PT, R3, R242, PT ;  /* 0x000000f20300720c */ /* 0x000fe20003f26270 */
[----:B------:R-:W-:Y:S01]  /*7ff0*/  IMAD.IADD R6, R239, 0x1, -R3 ;  /* 0x00000001ef067824 */ /* 0x000fe200078e0a03 */
[C---:B------:R-:W-:Y:S01]  /*8000*/  ISETP.GE.AND P0, PT, R3.reuse, R241, PT ;  /* 0x000000f10300720c */ /* 0x040fe20003f06270 */
[----:B------:R-:W-:Y:S01]  /*8010*/  VIADD R0, R0, 0x19 ;  /* 0x0000001900007836 */ /* 0x000fe20000000000 */
[----:B------:R-:W-:-:S02]  /*8020*/  ISETP.LT.OR P4, PT, R3, R236, P4 ;  /* 0x000000ec0300720c */ /* 0x000fc40002781670 */
[C---:B------:R-:W-:Y:S02]  /*8030*/  ISETP.LT.OR P1, PT, R3.reuse, R235, P1 ;  /* 0x000000eb0300720c */ /* 0x040fe40000f21670 */
[----:B------:R-:W-:Y:S02]  /*8040*/  ISETP.LT.OR P0, PT, R3, R234, P0 ;  /* 0x000000ea0300720c */ /* 0x000fe40000701670 */
[----:B------:R-:W-:Y:S02]  /*8050*/  FSEL R143, R7, -INF , !P6 ;  /* 0xff800000078f7808 */ /* 0x000fe40007000000 */
[----:B------:R-:W-:Y:S02]  /*8060*/  ISETP.GE.AND P6, PT, R3, R240, PT ;  /* 0x000000f00300720c */ /* 0x000fe40003fc6270 */
[----:B------:R-:W-:Y:S02]  /*8070*/  FSEL R179, R9, -INF , !P5 ;  /* 0xff80000009b37808 */ /* 0x000fe40006800000 */
[----:B------:R-:W-:-:S02]  /*8080*/  FSEL R189, R8, -INF , !P4 ;  /* 0xff80000008bd7808 */ /* 0x000fc40006000000 */
[----:B------:R-:W-:Y:S01]  /*8090*/  FSEL R200, R5, -INF , !P1 ;  /* 0xff80000005c87808 */ /* 0x000fe20004800000 */
[--C-:B------:R-:W-:Y:S01]  /*80a0*/  IMAD.IADD R5, R232, 0x1, -R2.reuse ;  /* 0x00000001e8057824 */ /* 0x100fe200078e0a02 */
[----:B------:R-:W-:Y:S01]  /*80b0*/  FSEL R142, R4, -INF , !P0 ;  /* 0xff800000048e7808 */ /* 0x000fe20004000000 */
[----:B------:R-:W-:Y:S01]  /*80c0*/  IMAD.IADD R4, R237, 0x1, -R2 ;  /* 0x00000001ed047824 */ /* 0x000fe200078e0a02 */
[C---:B------:R-:W-:Y:S02]  /*80d0*/  ISETP.GE.AND P5, PT, R2.reuse, R243, PT ;  /* 0x000000f30200720c */ /* 0x040fe40003fa6270 */
[C---:B------:R-:W-:Y:S02]  /*80e0*/  ISETP.GE.AND P4, PT, R2.reuse, R242, PT ;  /* 0x000000f20200720c */ /* 0x040fe40003f86270 */
[C---:B------:R-:W-:Y:S02]  /*80f0*/  ISETP.GE.AND P1, PT, R2.reuse, R241, PT ;  /* 0x000000f10200720c */ /* 0x040fe40003f26270 */
[----:B------:R-:W-:-:S02]  /*8100*/  ISETP.GE.AND P0, PT, R2, R240, PT ;  /* 0x000000f00200720c */ /* 0x000fc40003f06270 */
[----:B------:R-:W-:Y:S01]  /*8110*/  ISETP.LT.OR P6, PT, R3, R233, P6 ;  /* 0x000000e90300720c */ /* 0x000fe200037c1670 */
[--C-:B------:R-:W-:Y:S01]  /*8120*/  IMAD.IADD R3, R238, 0x1, -R2.reuse ;  /* 0x00000001ee037824 */ /* 0x100fe200078e0a02 */
        /* <DEDUP_REMOVED lines=27> */
[----:B------:R-:W-:Y:S01]  /*82e0*/  FSEL R141, R2, -INF , !P1 ;  /* 0xff800000028d7808 */ /* 0x000fe20004800000 */
[--C-:B------:R-:W-:Y:S01]  /*82f0*/  IMAD.IADD R3, R237, 0x1, -R0.reuse ;  /* 0x00000001ed037824 */ /* 0x100fe200078e0a00 */
        /* <DEDUP_REMOVED lines=10> */
[----:B------:R-:W-:-:S02]  /*83a0*/  FSEL R177, R6, -INF , !P0 ;  /* 0xff80000006b17808 */ /* 0x000fc40004000000 */
[----:B------:R-:W-:Y:S02]  /*83b0*/  PLOP3.LUT P0, PT, PT, PT, UP0, 0x80, 0x0 ;  /* 0x000000000000781c */ /* 0x000fe40003f0f008 */
[----:B------:R-:W-:Y:S02]  /*83c0*/  IABS R4, R4 ;  /* 0x0000000400047213 */ /* 0x000fe40000000000 */
[----:B------:R-:W-:Y:S02]  /*83d0*/  IABS R3, R3 ;  /* 0x0000000300037213 */ /* 0x000fe40000000000 */
[----:B------:R-:W-:Y:S02]  /*83e0*/  IABS R2, R2 ;  /* 0x0000000200027213 */ /* 0x000fe40000000000 */
[----:B------:R-:W-:Y:S02]  /*83f0*/  IABS R0, R0 ;  /* 0x0000000000007213 */ /* 0x000fe40000000000 */
[----:B------:R-:W-:-:S02]  /*8400*/  I2FP.F32.S32 R4, R4 ;  /* 0x0000000400047245 */ /* 0x000fc40000201400 */
[----:B------:R-:W-:Y:S02]  /*8410*/  I2FP.F32.S32 R3, R3 ;  /* 0x0000000300037245 */ /* 0x000fe40000201400 */
[----:B------:R-:W-:Y:S01]  /*8420*/  I2FP.F32.S32 R2, R2 ;  /* 0x0000000200027245 */ /* 0x000fe20000201400 */
[----:B------:R-:W-:Y:S01]  /*8430*/  FFMA.FTZ R4, R4, -UR19, R181 ;  /* 0x8000001304047c23 */ /* 0x000fe200080100b5 */
[----:B------:R-:W-:Y:S01]  /*8440*/  I2FP.F32.S32 R0, R0 ;  /* 0x0000000000007245 */ /* 0x000fe20000201400 */
[----:B------:R-:W-:Y:S02]  /*8450*/  FFMA.FTZ R3, R3, -UR19, R183 ;  /* 0x8000001303037c23 */ /* 0x000fe400080100b7 */
[----:B------:R-:W-:Y:S01]  /*8460*/  FFMA.FTZ R2, R2, -UR19, R197 ;  /* 0x8000001302027c23 */ /* 0x000fe200080100c5 */
[----:B------:R-:W-:Y:S01]  /*8470*/  FSEL R180, R4, -INF , !P6 ;  /* 0xff80000004b47808 */ /* 0x000fe20007000000 */
[----:B------:R-:W-:Y:S01]  /*8480*/  FFMA.FTZ R0, R0, -UR19, R199 ;  /* 0x8000001300007c23 */ /* 0x000fe200080100c7 */
[----:B------:R-:W-:-:S02]  /*8490*/  FSEL R181, R3, -INF , !P5 ;  /* 0xff80000003b57808 */ /* 0x000fc40006800000 */
        /* <DEDUP_REMOVED lines=52> */
.L_x_1494:
[----:B------:R-:W-:Y:S05]  /*87e0*/  BSYNC B0 ;  /* 0x0000000000007941 */ /* 0x000fea0003800000 */
.L_x_1493:
[----:B------:R-:W0:Y:S02]  /*87f0*/  LDGDEPBAR ;  /* 0x00000000000079af */ /* 0x000e240000000000 */
.L_x_1492:
        /* <DEDUP_REMOVED lines=45> */
[----:B------:R-:W-:Y:S01]  /*8ad0*/  FSEL R12, R12, RZ, P6 ;  /* 0x000000ff0c0c7208 */ /* 0x000fe20003000000 */
[----:B------:R-:W1:Y:S01]  /*8ae0*/  SHFL.BFLY PT, R7, R3, 0x1, 0x1f ;  /* 0x0c201f0003077f89 */ /* 0x000e6200000e0000 */
[----:B------:R-:W-:-:S02]  /*8af0*/  FMNMX.FTZ R0, R176, R0, !PT ;  /* 0x00000000b0007209 */ /* 0x000fc40007810000 */
[----:B---3--:R-:W-:Y:S01]  /*8b00*/  FMNMX.FTZ R215, R2, R6, !PT ;  /* 0x0000000602d77209 */ /* 0x008fe20007810000 */
[--C-:B------:R-:W-:Y:S01]  /*8b10*/  FFMA.FTZ R4, R20, UR10, -R12.reuse ;  /* 0x0000000a14047c23 */ /* 0x100fe2000801080c */
[----:B------:R-:W-:Y:S01]  /*8b20*/  FFMA.FTZ R2, R17, UR10, -R12 ;  /* 0x0000000a11027c23 */ /* 0x000fe2000801080c */
[----:B------:R-:W2:Y:S01]  /*8b30*/  SHFL.BFLY PT, R5, R0, 0x2, 0x1f ;  /* 0x0c401f0000057f89 */ /* 0x000ea200000e0000 */
[C---:B------:R-:W-:Y:S01]  /*8b40*/  FSETP.NEU.FTZ.AND P5, PT, R215.reuse, -INF , PT ;  /* 0xff800000d700780b */ /* 0x040fe20003fbd000 */
[----:B------:R3:W-:Y:S01]  /*8b50*/  MUFU.EX2 R250, R4 ;  /* 0x0000000400fa7308 */ /* 0x0007e20000000800 */
[----:B------:R-:W-:-:S05]  /*8b60*/  FMUL.FTZ R11, R215, UR10 ;  /* 0x0000000ad70b7c20 */ /* 0x000fca0008410000 */
[----:B------:R-:W-:Y:S02]  /*8b70*/  FSEL R11, R11, RZ, P5 ;  /* 0x000000ff0b0b7208 */ /* 0x000fe40002800000 */
[----:B------:R4:W-:Y:S01]  /*8b80*/  MUFU.EX2 R248, R2 ;  /* 0x0000000200f87308 */ /* 0x0009e20000000800 */
[----:B-1----:R-:W-:Y:S01]  /*8b90*/  FMNMX.FTZ R213, R3, R7, !PT ;  /* 0x0000000703d57209 */ /* 0x002fe20007810000 */
[----:B---3--:R-:W-:-:S03]  /*8ba0*/  FFMA.FTZ R4, R21, UR10, -R12 ;  /* 0x0000000a15047c23 */ /* 0x008fc6000801080c */
[----:B------:R-:W-:-:S03]  /*8bb0*/  FSETP.NEU.FTZ.AND P4, PT, R213, -INF , PT ;  /* 0xff800000d500780b */ /* 0x000fc60003f9d000 */
[----:B------:R1:W-:Y:S01]  /*8bc0*/  MUFU.EX2 R249, R4 ;  /* 0x0000000400f97308 */ /* 0x0003e20000000800 */
[----:B--2---:R-:W-:Y:S01]  /*8bd0*/  FMNMX.FTZ R0, R0, R5, !PT ;  /* 0x0000000500007209 */ /* 0x004fe20007810000 */
[----:B------:R-:W-:Y:S01]  /*8be0*/  FMUL.FTZ R10, R213, UR10 ;  /* 0x0000000ad50a7c20 */ /* 0x000fe20008410000 */
[----:B----4-:R-:W-:-:S04]  /*8bf0*/  FFMA.FTZ R2, R13, UR10, -R12 ;  /* 0x0000000a0d027c23 */ /* 0x010fc8000801080c */
[----:B------:R-:W-:Y:S01]  /*8c00*/  FSEL R10, R10, RZ, P4 ;  /* 0x000000ff0a0a7208 */ /* 0x000fe20002000000 */
[----:B------:R2:W-:Y:S04]  /*8c10*/  MUFU.EX2 R251, R2 ;  /* 0x0000000200fb7308 */ /* 0x0005e80000000800 */
[----:B------:R-:W-:-:S04]  /*8c20*/  FFMA.FTZ R13, R143, UR10, -R10 ;  /* 0x0000000a8f0d7c23 */ /* 0x000fc8000801080a */
[----:B------:R3:W-:Y:S01]  /*8c30*/  MUFU.EX2 R201, R13 ;  /* 0x0000000d00c97308 */ /* 0x0007e20000000800 */
[----:B-1----:R-:W1:Y:S01]  /*8c40*/  SHFL.BFLY PT, R4, R0, 0x1, 0x1f ;  /* 0x0c201f0000047f89 */ /* 0x002e6200000e0000 */
[----:B--2---:R-:W-:-:S06]  /*8c50*/  FFMA.FTZ R2, R23, UR10, -R11 ;  /* 0x0000000a17027c23 */ /* 0x004fcc000801080b */
[----:B------:R2:W-:Y:S01]  /*8c60*/  MUFU.EX2 R245, R2 ;  /* 0x0000000200f57308 */ /* 0x0005e20000000800 */
[----:B---3--:R-:W-:-:S07]  /*8c70*/  FFMA.FTZ R13, R142, UR10, -R10 ;  /* 0x0000000a8e0d7c23 */ /* 0x008fce000801080a */
[----:B------:R3:W-:Y:S01]  /*8c80*/  MUFU.EX2 R202, R13 ;  /* 0x0000000d00ca7308 */ /* 0x0007e20000000800 */
[----:B-1----:R-:W-:Y:S01]  /*8c90*/  FMNMX.FTZ R212, R0, R4, !PT ;  /* 0x0000000400d47209 */ /* 0x002fe20007810000 */
[----:B------:R-:W-:-:S03]  /*8ca0*/  FFMA.FTZ R0, R27, UR10, -R10 ;  /* 0x0000000a1b007c23 */ /* 0x000fc6000801080a */
[----:B------:R-:W-:Y:S01]  /*8cb0*/  FSETP.NEU.FTZ.AND P1, PT, R212, -INF , PT ;  /* 0xff800000d400780b */ /* 0x000fe20003f3d000 */
[----:B--2---:R-:W-:Y:S02]  /*8cc0*/  FFMA.FTZ R2, R24, UR10, -R11 ;  /* 0x0000000a18027c23 */ /* 0x004fe4000801080b */
[----:B------:R1:W-:Y:S01]  /*8cd0*/  MUFU.EX2 R208, R0 ;  /* 0x0000000000d07308 */ /* 0x0003e20000000800 */
[----:B---3--:R-:W-:-:S07]  /*8ce0*/  FFMA.FTZ R13, R141, UR10, -R10 ;  /* 0x0000000a8d0d7c23 */ /* 0x008fce000801080a */
[----:B------:R2:W-:Y:S08]  /*8cf0*/  MUFU.EX2 R244, R2 ;  /* 0x0000000200f47308 */ /* 0x0005f00000000800 */
[----:B------:R-:W-:Y:S01]  /*8d00*/  MUFU.EX2 R203, R13 ;  /* 0x0000000d00cb7308 */ /* 0x000fe20000000800 */
[----:B-1----:R-:W-:Y:S02]  /*8d10*/  FFMA.FTZ R0, R22, UR10, -R10 ;  /* 0x0000000a16007c23 */ /* 0x002fe4000801080a */
[----:B------:R-:W-:Y:S05]  /*8d20*/  LDSM.16.MT88.4 R20, [R217+0xb000] ;  /* 0x00b00000d914783b */ /* 0x000fea0000004200 */
[----:B------:R1:W-:Y:S01]  /*8d30*/  MUFU.EX2 R210, R0 ;  /* 0x0000000000d27308 */ /* 0x0003e20000000800 */
[----:B--2---:R-:W-:-:S07]  /*8d40*/  FFMA.FTZ R2, R19, UR10, -R11 ;  /* 0x0000000a13027c23 */ /* 0x004fce000801080b */
[----:B------:R2:W-:Y:S01]  /*8d50*/  MUFU.EX2 R246, R2 ;  /* 0x0000000200f67308 */ /* 0x0005e20000000800 */
[----:B-1----:R-:W-:-:S07]  /*8d60*/  FFMA.FTZ R0, R16, UR10, -R10 ;  /* 0x0000000a10007c23 */ /* 0x002fce000801080a */
[----:B------:R1:W3:Y:S01]  /*8d70*/  MUFU.EX2 R211, R0 ;  /* 0x0000000000d37308 */ /* 0x0002e20000000800 */
[----:B--2---:R-:W-:Y:S01]  /*8d80*/  FFMA.FTZ R2, R15, UR10, -R11 ;  /* 0x0000000a0f027c23 */ /* 0x004fe2000801080b */
[----:B------:R-:W-:Y:S01]  /*8d90*/  MOV R15, R9 ;  /* 0x00000009000f7202 */ /* 0x000fe20000000f00 */
[----:B------:R-:W-:-:S05]  /*8da0*/  FMUL.FTZ R9, R212, UR10 ;  /* 0x0000000ad4097c20 */ /* 0x000fca0008410000 */
[----:B------:R2:W-:Y:S01]  /*8db0*/  MUFU.EX2 R247, R2 ;  /* 0x0000000200f77308 */ /* 0x0005e20000000800 */
[----:B------:R-:W-:-:S05]  /*8dc0*/  FSEL R9, R9, RZ, P1 ;  /* 0x000000ff09097208 */ /* 0x000fca0000800000 */
[----:B-1----:R-:W-:Y:S01]  /*8dd0*/  FFMA.FTZ R0, R28, UR10, -R9 ;  /* 0x0000000a1c007c23 */ /* 0x002fe20008010809 */
[----:B---3--:R-:W-:Y:S01]  /*8de0*/  F2FP.BF16.F32.PACK_AB R6, R211, R210 ;  /* 0x000000d2d306723e */ /* 0x008fe200000010ff */
[----:B------:R-:W-:Y:S02]  /*8df0*/  LDSM.16.MT88.4 R28, [R219+0xa000] ;  /* 0x00a00000db1c783b */ /* 0x000fe40000004200 */
[----:B------:R1:W-:Y:S01]  /*8e00*/  MUFU.EX2 R204, R0 ;  /* 0x0000000000cc7308 */ /* 0x0003e20000000800 */
[--C-:B--2---:R-:W-:Y:S01]  /*8e10*/  FFMA.FTZ R2, R26, UR10, -R10.reuse ;  /* 0x0000000a1a027c23 */ /* 0x104fe2000801080a */
[----:B------:R-:W-:-:S06]  /*8e20*/  FFMA.FTZ R10, R140, UR10, -R10 ;  /* 0x0000000a8c0a7c23 */ /* 0x000fcc000801080a */
[----:B------:R2:W3:Y:S01]  /*8e30*/  MUFU.EX2 R209, R2 ;  /* 0x0000000200d17308 */ /* 0x0004e20000000800 */
[----:B-1----:R-:W-:Y:S02]  /*8e40*/  FFMA.FTZ R0, R25, UR10, -R9 ;  /* 0x0000000a19007c23 */ /* 0x002fe40008010809 */
[----:B------:R-:W-:Y:S05]  /*8e50*/  LDSM.16.MT88.4 R24, [R219+0xb000] ;  /* 0x00b00000db18783b */ /* 0x000fea0000004200 */
[----:B------:R1:W4:Y:S01]  /*8e60*/  MUFU.EX2 R205, R0 ;  /* 0x0000000000cd7308 */ /* 0x0003220000000800 */
[----:B--2---:R-:W-:Y:S02]  /*8e70*/  FSEL R2, R214, RZ, P6 ;  /* 0x000000ffd6027208 */ /* 0x004fe40003000000 */
[----:B---3--:R-:W-:-:S03]  /*8e80*/  F2FP.BF16.F32.PACK_AB R4, R208, R209 ;  /* 0x000000d1d004723e */ /* 0x008fc600000010ff */
[----:B------:R-:W-:-:S04]  /*8e90*/  FADD.FTZ R2, R136, -R2 ;  /* 0x8000000288027221 */ /* 0x000fc80000010000 */
[----:B------:R-:W-:Y:S01]  /*8ea0*/  FMUL.FTZ R8, R2, UR10 ;  /* 0x0000000a02087c20 */ /* 0x000fe20008410000 */
[--C-:B-1----:R-:W-:Y:S01]  /*8eb0*/  FFMA.FTZ R0, R18, UR10, -R9.reuse ;  /* 0x0000000a12007c23 */ /* 0x102fe20008010809 */
[----:B----4-:R-:W-:Y:S01]  /*8ec0*/  F2FP.BF16.F32.PACK_AB R5, R205, R204 ;  /* 0x000000cccd05723e */ /* 0x010fe200000010ff */
[----:B------:R-:W-:Y:S03]  /*8ed0*/  LDSM.16.MT88.4 R16, [R217+0xa000] ;  /* 0x00a00000d910783b */ /* 0x000fe60000004200 */
[----:B------:R-:W1:Y:S08]  /*8ee0*/  MUFU.EX2 R8, R8 ;  /* 0x0000000800087308 */ /* 0x000e700000000800 */
[----:B------:R2:W-:Y:S01]  /*8ef0*/  MUFU.EX2 R207, R0 ;  /* 0x0000000000cf7308 */ /* 0x0005e20000000800 */
[-C--:B-1----:R-:W-:Y:S01]  /*8f00*/  FMUL.FTZ R148, R148, R8.reuse ;  /* 0x0000000894947220 */ /* 0x082fe20000410000 */
[-C--:B------:R-:W-:Y:S01]  /*8f10*/  FMUL.FTZ R149, R149, R8.reuse ;  /* 0x0000000895957220 */ /* 0x080fe20000410000 */
[-C--:B------:R-:W-:Y:S01]  /*8f20*/  FMUL.FTZ R156, R156, R8.reuse ;  /* 0x000000089c9c7220 */ /* 0x080fe20000410000 */
[-C--:B------:R-:W-:Y:S01]  /*8f30*/  FMUL.FTZ R157, R157, R8.reuse ;  /* 0x000000089d9d7220 */ /* 0x080fe20000410000 */
[-C--:B------:R-:W-:Y:S01]  /*8f40*/  FMUL.FTZ R160, R160, R8.reuse ;  /* 0x00000008a0a07220 */ /* 0x080fe20000410000 */
[-C--:B------:R-:W-:Y:S01]  /*8f50*/  FMUL.FTZ R161, R161, R8.reuse ;  /* 0x00000008a1a17220 */ /* 0x080fe20000410000 */
[-C--:B------:R-:W-:Y:S01]  /*8f60*/  FMUL.FTZ R36, R36, R8.reuse ;  /* 0x0000000824247220 */ /* 0x080fe20000410000 */
[----:B------:R-:W-:Y:S01]  /*8f70*/  FMUL.FTZ R37, R37, R8 ;  /* 0x0000000825257220 */ /* 0x000fe20000410000 */
[----:B--2---:R-:W-:Y:S01]  /*8f80*/  FFMA.FTZ R0, R14, UR10, -R9 ;  /* 0x0000000a0e007c23 */ /* 0x004fe20008010809 */
[----:B------:R-:W-:Y:S01]  /*8f90*/  MOV R14, R138 ;  /* 0x0000008a000e7202 */ /* 0x000fe20000000f00 */
[-C--:B------:R-:W-:Y:S01]  /*8fa0*/  FMUL.FTZ R52, R52, R8.reuse ;  /* 0x0000000834347220 */ /* 0x080fe20000410000 */
[-C--:B------:R-:W-:Y:S01]  /*8fb0*/  FMUL.FTZ R53, R53, R8.reuse ;  /* 0x0000000835357220 */ /* 0x080fe20000410000 */
[----:B------:R1:W2:Y:S01]  /*8fc0*/  MUFU.EX2 R206, R0 ;  /* 0x0000000000ce7308 */ /* 0x0002a20000000800 */
        /* <DEDUP_REMOVED lines=16> */
[----:B-1----:R-:W-:Y:S01]  /*90d0*/  FSEL R0, R213, RZ, P4 ;  /* 0x000000ffd5007208 */ /* 0x002fe20002000000 */
[-C--:B------:R-:W-:Y:S01]  /*90e0*/  FMUL.FTZ R112, R112, R8.reuse ;  /* 0x0000000870707220 */ /* 0x080fe20000410000 */
[----:B--2---:R-:W-:Y:S01]  /*90f0*/  F2FP.BF16.F32.PACK_AB R7, R206, R207 ;  /* 0x000000cfce07723e */ /* 0x004fe200000010ff */
[-C--:B------:R-:W-:Y:S01]  /*9100*/  FMUL.FTZ R113, R113, R8.reuse ;  /* 0x0000000871717220 */ /* 0x080fe20000410000 */
[-C--:B------:R-:W-:Y:S01]  /*9110*/  FMUL.FTZ R116, R116, R8.reuse ;  /* 0x0000000874747220 */ /* 0x080fe20000410000 */
[----:B------:R-:W-:Y:S01]  /*9120*/  FADD.FTZ R2, R134, -R0 ;  /* 0x8000000086027221 */ /* 0x000fe20000010000 */
[----:B------:R-:W-:Y:S01]  /*9130*/  FSEL R0, R212, RZ, P1 ;  /* 0x000000ffd4007208 */ /* 0x000fe20000800000 */
[-C--:B------:R-:W-:Y:S01]  /*9140*/  FMUL.FTZ R117, R117, R8.reuse ;  /* 0x0000000875757220 */ /* 0x080fe20000410000 */
[-C--:B------:R-:W-:Y:S01]  /*9150*/  FMUL.FTZ R128, R128, R8.reuse ;  /* 0x0000000880807220 */ /* 0x080fe20000410000 */
[----:B------:R-:W-:Y:S01]  /*9160*/  FMUL.FTZ R2, R2, UR10 ;  /* 0x0000000a02027c20 */ /* 0x000fe20008410000 */
[----:B------:R-:W-:Y:S01]  /*9170*/  FMUL.FTZ R129, R129, R8 ;  /* 0x0000000881817220 */ /* 0x000fe20000410000 */
[----:B------:R-:W-:-:S02]  /*9180*/  FADD.FTZ R0, R137, -R0 ;  /* 0x8000000089007221 */ /* 0x000fc40000010000 */
[----:B------:R1:W2:Y:S01]  /*9190*/  MUFU.EX2 R3, R2 ;  /* 0x0000000200037308 */ /* 0x0002a20000000800 */
[----:B------:R-:W-:Y:S01]  /*91a0*/  LDSM.16.MT88.4 R136, [R221+0xa000] ;  /* 0x00a00000dd88783b */ /* 0x000fe20000004200 */
[----:B------:R-:W-:-:S06]  /*91b0*/  FMUL.FTZ R0, R0, UR10 ;  /* 0x0000000a00007c20 */ /* 0x000fcc0008410000 */
[----:B------:R-:W3:Y:S01]  /*91c0*/  MUFU.EX2 R0, R0 ;  /* 0x0000000000007308 */ /* 0x000ee20000000800 */
[----:B-1----:R-:W-:Y:S01]  /*91d0*/  FSEL R2, R215, RZ, P5 ;  /* 0x000000ffd7027208 */ /* 0x002fe20002800000 */
[-C--:B--2---:R-:W-:Y:S01]  /*91e0*/  FMUL.FTZ R40, R40, R3.reuse ;  /* 0x0000000328287220 */ /* 0x084fe20000410000 */
[-C--:B------:R-:W-:Y:S01]  /*91f0*/  FMUL.FTZ R41, R41, R3.reuse ;  /* 0x0000000329297220 */ /* 0x080fe20000410000 */
[-C--:B------:R-:W-:Y:S01]  /*9200*/  FMUL.FTZ R124, R124, R3.reuse ;  /* 0x000000037c7c7220 */ /* 0x080fe20000410000 */
[-C--:B------:R-:W-:Y:S01]  /*9210*/  FMUL.FTZ R125, R125, R3.reuse ;  /* 0x000000037d7d7220 */ /* 0x080fe20000410000 */
[----:B------:R-:W-:Y:S01]  /*9220*/  FADD.FTZ R2, R135, -R2 ;  /* 0x8000000287027221 */ /* 0x000fe20000010000 */
[-C--:B------:R-:W-:Y:S01]  /*9230*/  FMUL.FTZ R144, R144, R3.reuse ;  /* 0x0000000390907220 */ /* 0x080fe20000410000 */
[----:B------:R-:W1:Y:S01]  /*9240*/  LDSM.16.MT88.4 R132, [R222+0xa000] ;  /* 0x00a00000de84783b */ /* 0x000e620000004200 */
[-C--:B---3--:R-:W-:Y:S01]  /*9250*/  FMUL.FTZ R42, R42, R0.reuse ;  /* 0x000000002a2a7220 */ /* 0x088fe20000410000 */
[-C--:B------:R-:W-:Y:S01]  /*9260*/  FMUL.FTZ R43, R43, R0.reuse ;  /* 0x000000002b2b7220 */ /* 0x080fe20000410000 */
[----:B------:R-:W-:Y:S01]  /*9270*/  FMUL.FTZ R2, R2, UR10 ;  /* 0x0000000a02027c20 */ /* 0x000fe20008410000 */
[-C--:B------:R-:W-:Y:S01]  /*9280*/  FMUL.FTZ R126, R126, R0.reuse ;  /* 0x000000007e7e7220 */ /* 0x080fe20000410000 */
[-C--:B------:R-:W-:Y:S01]  /*9290*/  FMUL.FTZ R127, R127, R0.reuse ;  /* 0x000000007f7f7220 */ /* 0x080fe20000410000 */
[-C--:B------:R-:W-:Y:S01]  /*92a0*/  FMUL.FTZ R145, R145, R3.reuse ;  /* 0x0000000391917220 */ /* 0x080fe20000410000 */
[-C--:B------:R-:W-:Y:S01]  /*92b0*/  FMUL.FTZ R152, R152, R3.reuse ;  /* 0x0000000398987220 */ /* 0x080fe20000410000 */
[-C--:B------:R-:W-:Y:S01]  /*92c0*/  FMUL.FTZ R153, R153, R3.reuse ;  /* 0x0000000399997220 */ /* 0x080fe20000410000 */
[----:B------:R-:W2:Y:S01]  /*92d0*/  MUFU.EX2 R2, R2 ;  /* 0x0000000200027308 */ /* 0x000ea20000000800 */
        /* <DEDUP_REMOVED lines=30> */
[C---:B-1----:R-:W-:Y:S01]  /*94c0*/  HMMA.16816.F32.BF16 R196, R4.reuse, R132, R40 ;  /* 0x0000008404c4723c */ /* 0x042fe20000041828 */
        /* <DEDUP_REMOVED lines=41> */
[C---:B-1----:R-:W-:Y:S01]  /*9760*/  HMMA.16816.F32.BF16 R192, R4.reuse, R42, R124 ;  /* 0x0000002a04c0723c */ /* 0x042fe2000004187c */
[-C--:B------:R-:W-:Y:S01]  /*9770*/  FMUL.FTZ R103, R103, R2.reuse ;  /* 0x0000000267677220 */ /* 0x080fe20000410000 */
[-C--:B------:R-:W-:Y:S01]  /*9780*/  FMUL.FTZ R174, R174, R2.reuse ;  /* 0x00000002aeae7220 */ /* 0x080fe20000410000 */
[-C--:B------:R-:W-:Y:S01]  /*9790*/  FMUL.FTZ R175, R175, R2.reuse ;  /* 0x00000002afaf7220 */ /* 0x080fe20000410000 */
[-C--:B------:R-:W-:Y:S01]  /*97a0*/  FMUL.FTZ R50, R50, R2.reuse ;  /* 0x0000000232327220 */ /* 0x080fe20000410000 */
[-C--:B------:R-:W-:Y:S01]  /*97b0*/  FMUL.FTZ R51, R51, R2.reuse ;  /* 0x0000000233337220 */ /* 0x080fe20000410000 */
[C---:B------:R-:W-:Y:S01]  /*97c0*/  HMMA.16816.F32.BF16 R168, R4.reuse, R30, R168 ;  /* 0x0000001e04a8723c */ /* 0x040fe200000418a8 */
[----:B------:R-:W-:Y:S01]  /*97d0*/  MOV R127, R183 ;  /* 0x000000b7007f7202 */ /* 0x000fe20000000f00 */
[-C--:B------:R-:W-:Y:S01]  /*97e0*/  FMUL.FTZ R66, R66, R2.reuse ;  /* 0x0000000242427220 */ /* 0x080fe20000410000 */
[----:B------:R1:W2:Y:S01]  /*97f0*/  MUFU.EX2 R183, R10 ;  /* 0x0000000a00b77308 */ /* 0x0002a20000000800 */
        /* <DEDUP_REMOVED lines=13> */
[----:B------:R-:W-:Y:S01]  /*98d0*/  FFMA.FTZ R0, R252, R0, R204 ;  /* 0x00000000fc007223 */ /* 0x000fe200000100cc */
[----:B------:R-:W-:Y:S01]  /*98e0*/  HMMA.16816.F32.BF16 R60, R4, R138, R60 ;  /* 0x0000008a043c723c */ /* 0x000fe2000004183c */
[----:B------:R-:W-:Y:S01]  /*98f0*/  F2FP.BF16.F32.PACK_AB R124, R202, R201 ;  /* 0x000000c9ca7c723e */ /* 0x000fe200000010ff */
[----:B-1----:R-:W-:Y:S01]  /*9900*/  FFMA.FTZ R10, R179, UR10, -R9 ;  /* 0x0000000ab30a7c23 */ /* 0x002fe20008010809 */
[----:B------:R-:W-:Y:S01]  /*9910*/  FADD.FTZ R0, R205, R0 ;  /* 0x00000000cd007221 */ /* 0x000fe20000010000 */
[----:B--2---:R-:W-:-:S02]  /*9920*/  F2FP.BF16.F32.PACK_AB R126, R183, R203 ;  /* 0x000000cbb77e723e */ /* 0x004fc400000010ff */
[----:B------:R-:W-:Y:S01]  /*9930*/  HMMA.16816.F32.BF16 R72, R4, R20, R72 ;  /* 0x000000140448723c */ /* 0x000fe20000041848 */
[----:B------:R1:W2:Y:S01]  /*9940*/  MUFU.EX2 R179, R10 ;  /* 0x0000000a00b37308 */ /* 0x0002a20000000800 */
[----:B------:R-:W-:-:S04]  /*9950*/  FADD.FTZ R0, R207, R0 ;  /* 0x00000000cf007221 */ /* 0x000fc80000010000 */
[----:B------:R-:W-:Y:S01]  /*9960*/  HMMA.16816.F32.BF16 R76, R4, R22, R76 ;  /* 0x00000016044c723c */ /* 0x000fe2000004184c */
[----:B------:R-:W-:-:S05]  /*9970*/  FADD.FTZ R0, R206, R0 ;  /* 0x00000000ce007221 */ /* 0x000fca0000010000 */
[C---:B------:R-:W-:Y:S06]  /*9980*/  HMMA.16816.F32.BF16 R88, R4.reuse, R24, R88 ;  /* 0x000000180458723c */ /* 0x040fec0000041858 */
[----:B------:R-:W-:Y:S01]  /*9990*/  HMMA.16816.F32.BF16 R92, R4, R26, R92 ;  /* 0x0000001a045c723c */ /* 0x000fe2000004185c */
[----:B-1----:R-:W-:Y:S01]  /*99a0*/  FFMA.FTZ R10, R178, UR10, -R9 ;  /* 0x0000000ab20a7c23 */ /* 0x002fe20008010809 */
[----:B--2---:R-:W-:-:S03]  /*99b0*/  FADD.FTZ R0, R179, R0 ;  /* 0x00000000b3007221 */ /* 0x004fc60000010000 */
[----:B------:R1:W2:Y:S01]  /*99c0*/  MUFU.EX2 R178, R10 ;  /* 0x0000000a00b27308 */ /* 0x0002a20000000800 */
[C---:B------:R-:W-:Y:S06]  /*99d0*/  HMMA.16816.F32.BF16 R104, R4.reuse, R32, R104 ;  /* 0x000000200468723c */ /* 0x040fec0000041868 */
[C---:B------:R-:W-:Y:S06]  /*99e0*/  HMMA.16816.F32.BF16 R108, R4.reuse, R34, R108 ;  /* 0x00000022046c723c */ /* 0x040fec000004186c */
[----:B------:R-:W-:Y:S01]  /*99f0*/  HMMA.16816.F32.BF16 R120, R4, R40, R120 ;  /* 0x000000280478723c */ /* 0x000fe20000041878 */
[--C-:B-1----:R-:W-:Y:S01]  /*9a00*/  FFMA.FTZ R10, R177, UR10, -R9.reuse ;  /* 0x0000000ab10a7c23 */ /* 0x102fe20008010809 */
[----:B------:R-:W-:Y:S01]  /*9a10*/  FFMA.FTZ R9, R176, UR10, -R9 ;  /* 0x0000000ab0097c23 */ /* 0x000fe20008010809 */
[----:B--2---:R-:W-:-:S04]  /*9a20*/  FADD.FTZ R0, R178, R0 ;  /* 0x00000000b2007221 */ /* 0x004fc80000010000 */
[----:B------:R-:W-:Y:S01]  /*9a30*/  F2FP.BF16.F32.PACK_AB R4, R249, R250 ;  /* 0x000000faf904723e */ /* 0x000fe200000010ff */
[----:B------:R1:W2:Y:S01]  /*9a40*/  MUFU.EX2 R177, R10 ;  /* 0x0000000a00b17308 */ /* 0x0002a20000000800 */
[----:B------:R-:W-:Y:S02]  /*9a50*/  F2FP.BF16.F32.PACK_AB R5, R244, R245 ;  /* 0x000000f5f405723e */ /* 0x000fe400000010ff */
[----:B------:R-:W-:Y:S02]  /*9a60*/  F2FP.BF16.F32.PACK_AB R6, R251, R248 ;  /* 0x000000f8fb06723e */ /* 0x000fe400000010ff */
[----:B------:R-:W-:Y:S02]  /*9a70*/  F2FP.BF16.F32.PACK_AB R7, R247, R246 ;  /* 0x000000f6f707723e */ /* 0x000fe400000010ff */
[----:B------:R-:W-:Y:S01]  /*9a80*/  F2FP.BF16.F32.PACK_AB R125, R178, R179 ;  /* 0x000000b3b27d723e */ /* 0x000fe200000010ff */
[----:B------:R3:W4:Y:S04]  /*9a90*/  MUFU.EX2 R176, R9 ;  /* 0x0000000900b07308 */ /* 0x0007280000000800 */
[----:B------:R-:W-:Y:S01]  /*9aa0*/  HMMA.16816.F32.BF16 R148, R4, R16, R148 ;  /* 0x000000100494723c */ /* 0x000fe20000041894 */
[----:B-1----:R-:W-:-:S05]  /*9ab0*/  FFMA.FTZ R10, R188, UR10, -R12 ;  /* 0x0000000abc0a7c23 */ /* 0x002fca000801080c */
[C---:B------:R-:W-:Y:S01]  /*9ac0*/  HMMA.16816.F32.BF16 R184, R4.reuse, R18, R156 ;  /* 0x0000001204b8723c */ /* 0x040fe2000004189c */
[----:B------:R-:W-:Y:S01]  /*9ad0*/  MOV R188, R127 ;  /* 0x0000007f00bc7202 */ /* 0x000fe20000000f00 */
[----:B------:R-:W1:Y:S01]  /*9ae0*/  LDSM.16.MT88.4 R156, [R217+0xa800] ;  /* 0x00a80000d99c783b */ /* 0x000e620000004200 */
[----:B------:R-:W-:Y:S01]  /*9af0*/  MUFU.EX2 R143, R10 ;  /* 0x0000000a008f7308 */ /* 0x000fe20000000800 */
[----:B--2---:R-:W-:Y:S02]  /*9b00*/  FADD.FTZ R0, R177, R0 ;  /* 0x00000000b1007221 */ /* 0x004fe40000010000 */
[C---:B------:R-:W-:Y:S01]  /*9b10*/  HMMA.16816.F32.BF16 R160, R4.reuse, R28, R160 ;  /* 0x0000001c04a0723c */ /* 0x040fe200000418a0 */
[----:B---3--:R-:W-:Y:S01]  /*9b20*/  FFMA.FTZ R9, R189, UR10, -R12 ;  /* 0x0000000abd097c23 */ /* 0x008fe2000801080c */
[----:B------:R-:W-:Y:S01]  /*9b30*/  MOV R189, R14 ;  /* 0x0000000e00bd7202 */ /* 0x000fe20000000f00 */
[----:B------:R-:W-:Y:S01]  /*9b40*/  FFMA.FTZ R3, R188, R3, R209 ;  /* 0x00000003bc037223 */ /* 0x000fe200000100d1 */
[----:B----4-:R-:W-:Y:S01]  /*9b50*/  F2FP.BF16.F32.PACK_AB R127, R176, R177 ;  /* 0x000000b1b07f723e */ /* 0x010fe200000010ff */
[----:B------:R-:W2:Y:S01]  /*9b60*/  MUFU.EX2 R142, R9 ;  /* 0x00000009008e7308 */ /* 0x000ea20000000800 */
[----:B------:R-:W-:Y:S01]  /*9b70*/  HMMA.16816.F32.BF16 R36, R4, R132, R36 ;  /* 0x000000840424723c */ /* 0x000fe20000041824 */
[----:B------:R-:W-:-:S05]  /*9b80*/  FFMA.FTZ R2, R189, R2, R245 ;  /* 0x00000002bd027223 */ /* 0x000fca00000100f5 */
[C---:B------:R-:W-:Y:S06]  /*9b90*/  HMMA.16816.F32.BF16 R52, R4.reuse, R136, R52 ;  /* 0x000000880434723c */ /* 0x040fec0000041834 */
[C---:B------:R-:W-:Y:S06]  /*9ba0*/  HMMA.16816.F32.BF16 R68, R4.reuse, R20, R68 ;  /* 0x000000140444723c */ /* 0x040fec0000041844 */
[C---:B------:R-:W-:Y:S06]  /*9bb0*/  HMMA.16816.F32.BF16 R84, R4.reuse, R24, R84 ;  /* 0x000000180454723c */ /* 0x040fec0000041854 */
[C---:B------:R-:W-:Y:S06]  /*9bc0*/  HMMA.16816.F32.BF16 R100, R4.reuse, R32, R100 ;  /* 0x000000200464723c */ /* 0x040fec0000041864 */
[C---:B------:R-:W-:Y:S01]  /*9bd0*/  HMMA.16816.F32.BF16 R28, R4.reuse, R30, R172 ;  /* 0x0000001e041c723c */ /* 0x040fe200000418ac */
[----:B------:R-:W3:Y:S05]  /*9be0*/  LDSM.16.MT88.4 R172, [R219+0xa800] ;  /* 0x00a80000dbac783b */ /* 0x000eea0000004200 */
[C---:B------:R-:W-:Y:S01]  /*9bf0*/  HMMA.16816.F32.BF16 R132, R4.reuse, R134, R48 ;  /* 0x000000860484723c */ /* 0x040fe20000041830 */
[----:B------:R-:W4:Y:S05]  /*9c00*/  LDSM.16.MT88.4 R48, [R222+0xa800] ;  /* 0x00a80000de30783b */ /* 0x000f2a0000004200 */
[C---:B------:R-:W-:Y:S01]  /*9c10*/  HMMA.16816.F32.BF16 R136, R4.reuse, R138, R64 ;  /* 0x0000008a0488723c */ /* 0x040fe20000041840 */
[----:B------:R-:W5:Y:S05]  /*9c20*/  LDSM.16.MT88.4 R64, [R221+0xa800] ;  /* 0x00a80000dd40783b */ /* 0x000f6a0000004200 */
[C---:B------:R-:W-:Y:S01]  /*9c30*/  HMMA.16816.F32.BF16 R20, R4.reuse, R22, R80 ;  /* 0x000000160414723c */ /* 0x040fe20000041850 */
[----:B------:R-:W5:Y:S05]  /*9c40*/  LDSM.16.MT88.4 R80, [R217+0xb800] ;  /* 0x00b80000d950783b */ /* 0x000f6a0000004200 */
[C---:B------:R-:W-:Y:S01]  /*9c50*/  HMMA.16816.F32.BF16 R24, R4.reuse, R26, R96 ;  /* 0x0000001a0418723c */ /* 0x040fe20000041860 */
[----:B------:R-:W5:Y:S05]  /*9c60*/  LDSM.16.MT88.4 R96, [R219+0xb800] ;  /* 0x00b80000db60783b */ /* 0x000f6a0000004200 */
[C---:B------:R-:W-:Y:S01]  /*9c70*/  HMMA.16816.F32.BF16 R32, R4.reuse, R34, R112 ;  /* 0x000000220420723c */ /* 0x040fe20000041870 */
[----:B------:R-:W5:Y:S05]  /*9c80*/  LDSM.16.MT88.4 R112, [R222+0xb800] ;  /* 0x00b80000de70783b */ /* 0x000f6a0000004200 */
[C---:B------:R-:W-:Y:S06]  /*9c90*/  HMMA.16816.F32.BF16 R116, R4.reuse, R40, R116 ;  /* 0x000000280474723c */ /* 0x040fec0000041874 */
[----:B------:R-:W-:Y:S06]  /*9ca0*/  HMMA.16816.F32.BF16 R16, R4, R42, R128 ;  /* 0x0000002a0410723c */ /* 0x000fec0000041880 */
[C---:B-1----:R-:W-:Y:S01]  /*9cb0*/  HMMA.16816.F32.BF16 R144, R124.reuse, R156, R144 ;  /* 0x0000009c7c90723c */ /* 0x042fe20000041890 */
[--C-:B------:R-:W-:Y:S01]  /*9cc0*/  FFMA.FTZ R4, R182, UR10, -R12.reuse ;  /* 0x0000000ab6047c23 */ /* 0x100fe2000801080c */
[----:B------:R-:W-:Y:S01]  /*9cd0*/  MOV R182, R15 ;  /* 0x0000000f00b67202 */ /* 0x000fe20000000f00 */
[----:B------:R-:W-:Y:S01]  /*9ce0*/  FFMA.FTZ R5, R191, UR10, -R11 ;  /* 0x0000000abf057c23 */ /* 0x000fe2000801080b */
[----:B--2---:R-:W-:Y:S01]  /*9cf0*/  F2FP.BF16.F32.PACK_AB R128, R142, R143 ;  /* 0x0000008f8e80723e */ /* 0x004fe200000010ff */
[----:B------:R1:W-:Y:S01]  /*9d00*/  MUFU.EX2 R141, R4 ;  /* 0x00000004008d7308 */ /* 0x0003e20000000800 */
[C---:B------:R-:W-:Y:S06]  /*9d10*/  HMMA.16816.F32.BF16 R152, R124.reuse, R158, R152 ;  /* 0x0000009e7c98723c */ /* 0x040fec0000041898 */
[C---:B---3--:R-:W-:Y:S01]  /*9d20*/  HMMA.16816.F32.BF16 R164, R124.reuse, R172, R164 ;  /* 0x000000ac7ca4723c */ /* 0x048fe200000418a4 */
[----:B------:R2:W3:Y:S05]  /*9d30*/  MUFU.EX2 R10, R5 ;  /* 0x00000005000a7308 */ /* 0x0004ea0000000800 */
[----:B------:R-:W-:Y:S01]  /*9d40*/  HMMA.16816.F32.BF16 R168, R124, R174, R168 ;  /* 0x000000ae7ca8723c */ /* 0x000fe200000418a8 */
[----:B-1----:R-:W-:-:S02]  /*9d50*/  FFMA.FTZ R4, R180, UR10, -R12 ;  /* 0x0000000ab4047c23 */ /* 0x002fc4000801080c */
[----:B------:R-:W1:Y:S03]  /*9d60*/  LDSM.16.MT88.4 R12, [R221+0xb800] ;  /* 0x00b80000dd0c783b */ /* 0x000e660000004200 */
[----:B----4-:R-:W-:Y:S01]  /*9d70*/  HMMA.16816.F32.BF16 R40, R124, R48, R196 ;  /* 0x000000307c28723c */ /* 0x010fe200000418c4 */
[----:B------:R4:W4:Y:S01]  /*9d80*/  MUFU.EX2 R140, R4 ;  /* 0x00000004008c7308 */ /* 0x0009220000000800 */
[----:B--2---:R-:W-:Y:S01]  /*9d90*/  FADD.FTZ R5, R244, R2 ;  /* 0x00000002f4057221 */ /* 0x004fe20000010000 */
[----:B------:R-:W-:-:S03]  /*9da0*/  FADD.FTZ R2, R208, R3 ;  /* 0x00000003d0027221 */ /* 0x000fc60000010000 */
[----:B------:R-:W-:Y:S01]  /*9db0*/  HMMA.16816.F32.BF16 R44, R124, R50, R44 ;  /* 0x000000327c2c723c */ /* 0x000fe2000004182c */
[----:B------:R-:W-:Y:S01]  /*9dc0*/  FADD.FTZ R3, R246, R5 ;  /* 0x00000005f6037221 */ /* 0x000fe20000010000 */
[----:B------:R-:W-:-:S03]  /*9dd0*/  FADD.FTZ R2, R210, R2 ;  /* 0x00000002d2027221 */ /* 0x000fc60000010000 */
[----:B------:R-:W-:Y:S01]  /*9de0*/  FADD.FTZ R3, R247, R3 ;  /* 0x00000003f7037221 */ /* 0x000fe20000010000 */
[----:B------:R-:W-:Y:S01]  /*9df0*/  FADD.FTZ R2, R211, R2 ;  /* 0x00000002d3027221 */ /* 0x000fe20000010000 */
[C---:B-----5:R-:W-:Y:S02]  /*9e00*/  HMMA.16816.F32.BF16 R56, R124.reuse, R64, R56 ;  /* 0x000000407c38723c */ /* 0x060fe40000041838 */
[----:B---3--:R-:W-:Y:S01]  /*9e10*/  FADD.FTZ R3, R10, R3 ;  /* 0x000000030a037221 */ /* 0x008fe20000010000 */
[----:B----4-:R-:W-:Y:S01]  /*9e20*/  FFMA.FTZ R4, R200, UR10, -R11 ;  /* 0x0000000ac8047c23 */ /* 0x010fe2000801080b */
[----:B------:R-:W-:Y:S01]  /*9e30*/  FADD.FTZ R2, R201, R2 ;  /* 0x00000002c9027221 */ /* 0x000fe20000010000 */
[----:B------:R-:W-:Y:S01]  /*9e40*/  F2FP.BF16.F32.PACK_AB R130, R140, R141 ;  /* 0x0000008d8c82723e */ /* 0x000fe200000010ff */
[----:B------:R-:W-:Y:S01]  /*9e50*/  HMMA.16816.F32.BF16 R60, R124, R66, R60 ;  /* 0x000000427c3c723c */ /* 0x000fe2000004183c */
[----:B------:R2:W3:Y:S01]  /*9e60*/  MUFU.EX2 R9, R4 ;  /* 0x0000000400097308 */ /* 0x0004e20000000800 */
[----:B------:R-:W-:-:S04]  /*9e70*/  FADD.FTZ R2, R202, R2 ;  /* 0x00000002ca027221 */ /* 0x000fc80000010000 */
[----:B------:R-:W-:Y:S01]  /*9e80*/  FADD.FTZ R2, R203, R2 ;  /* 0x00000002cb027221 */ /* 0x000fe20000010000 */
[----:B------:R-:W-:Y:S03]  /*9e90*/  HMMA.16816.F32.BF16 R72, R124, R80, R72 ;  /* 0x000000507c48723c */ /* 0x000fe60000041848 */
[----:B------:R-:W-:-:S03]  /*9ea0*/  FADD.FTZ R245, R183, R2 ;  /* 0x00000002b7f57221 */ /* 0x000fc60000010000 */
[----:B------:R-:W-:Y:S01]  /*9eb0*/  HMMA.16816.F32.BF16 R76, R124, R82, R76 ;  /* 0x000000527c4c723c */ /* 0x000fe2000004184c */
[----:B--2---:R-:W-:Y:S01]  /*9ec0*/  FFMA.FTZ R4, R190, UR10, -R11 ;  /* 0x0000000abe047c23 */ /* 0x004fe2000801080b */
[C---:B---3--:R-:W-:Y:S01]  /*9ed0*/  FADD.FTZ R3, R9.reuse, R3 ;  /* 0x0000000309037221 */ /* 0x048fe20000010000 */
[----:B------:R-:W-:-:S03]  /*9ee0*/  F2FP.BF16.F32.PACK_AB R129, R9, R10 ;  /* 0x0000000a0981723e */ /* 0x000fc600000010ff */
[C---:B------:R-:W-:Y:S01]  /*9ef0*/  HMMA.16816.F32.BF16 R88, R124.reuse, R96, R88 ;  /* 0x000000607c58723c */ /* 0x040fe20000041858 */
[----:B------:R2:W3:Y:S05]  /*9f00*/  MUFU.EX2 R7, R4 ;  /* 0x0000000400077308 */ /* 0x0004ea0000000800 */
[C---:B------:R-:W-:Y:S06]  /*9f10*/  HMMA.16816.F32.BF16 R92, R124.reuse, R98, R92 ;  /* 0x000000627c5c723c */ /* 0x040fec000004185c */
[----:B------:R-:W-:Y:S01]  /*9f20*/  HMMA.16816.F32.BF16 R104, R124, R112, R104 ;  /* 0x000000707c68723c */ /* 0x000fe20000041868 */
[----:B--2---:R-:W-:Y:S01]  /*9f30*/  FFMA.FTZ R4, R181, UR10, -R11 ;  /* 0x0000000ab5047c23 */ /* 0x004fe2000801080b */
[----:B---3--:R-:W-:-:S04]  /*9f40*/  FADD.FTZ R3, R7, R3 ;  /* 0x0000000307037221 */ /* 0x008fc80000010000 */
[C---:B------:R-:W-:Y:S01]  /*9f50*/  HMMA.16816.F32.BF16 R108, R124.reuse, R114, R108 ;  /* 0x000000727c6c723c */ /* 0x040fe2000004186c */
[----:B------:R2:W3:Y:S05]  /*9f60*/  MUFU.EX2 R6, R4 ;  /* 0x0000000400067308 */ /* 0x0004ea0000000800 */
[C---:B-1----:R-:W-:Y:S06]  /*9f70*/  HMMA.16816.F32.BF16 R120, R124.reuse, R12, R120 ;  /* 0x0000000c7c78723c */ /* 0x042fec0000041878 */
[----:B------:R-:W-:Y:S01]  /*9f80*/  HMMA.16816.F32.BF16 R124, R124, R14, R192 ;  /* 0x0000000e7c7c723c */ /* 0x000fe200000418c0 */
[----:B--2---:R-:W-:Y:S01]  /*9f90*/  FFMA.FTZ R4, R182, R8, R250 ;  /* 0x00000008b6047223 */ /* 0x004fe200000100fa */
[C---:B---3--:R-:W-:Y:S01]  /*9fa0*/  FADD.FTZ R252, R6.reuse, R3 ;  /* 0x0000000306fc7221 */ /* 0x048fe20000010000 */
[----:B------:R-:W-:-:S02]  /*9fb0*/  F2FP.BF16.F32.PACK_AB R131, R6, R7 ;  /* 0x000000070683723e */ /* 0x000fc400000010ff */
[----:B------:R-:W-:Y:S01]  /*9fc0*/  FADD.FTZ R4, R249, R4 ;  /* 0x00000004f9047221 */ /* 0x000fe20000010000 */
[----:B------:R-:W-:-:S03]  /*9fd0*/  FADD.FTZ R249, R176, R0 ;  /* 0x00000000b0f97221 */ /* 0x000fc60000010000 */
[----:B------:R-:W-:Y:S01]  /*9fe0*/  FADD.FTZ R4, R248, R4 ;  /* 0x00000004f8047221 */ /* 0x000fe20000010000 */
[----:B------:R-:W-:Y:S03]  /*9ff0*/  HMMA.16816.F32.BF16 R148, R128, R156, R148 ;  /* 0x0000009c8094723c */ /* 0x000fe60000041894 */
[----:B------:R-:W-:-:S03]  /*a000*/  FADD.FTZ R4, R251, R4 ;  /* 0x00000004fb047221 */ /* 0x000fc60000010000 */
[----:B------:R-:W-:Y:S01]  /*a010*/  HMMA.16816.F32.BF16 R160, R128, R172, R160 ;  /* 0x000000ac80a0723c */ /* 0x000fe200000418a0 */
[----:B------:R-:W-:-:S04]  /*a020*/  FADD.FTZ R4, R143, R4 ;  /* 0x000000048f047221 */ /* 0x000fc80000010000 */
[----:B------:R-:W-:Y:S01]  /*a030*/  FADD.FTZ R4, R142, R4 ;  /* 0x000000048e047221 */ /* 0x000fe20000010000 */
[----:B------:R-:W-:Y:S03]  /*a040*/  HMMA.16816.F32.BF16 R36, R128, R48, R36 ;  /* 0x000000308024723c */ /* 0x000fe60000041824 */
[----:B------:R-:W-:-:S03]  /*a050*/  FADD.FTZ R4, R141, R4 ;  /* 0x000000048d047221 */ /* 0x000fc60000010000 */
[----:B------:R-:W-:Y:S01]  /*a060*/  HMMA.16816.F32.BF16 R52, R128, R64, R52 ;  /* 0x000000408034723c */ /* 0x000fe20000041834 */
[----:B------:R-:W-:-:S05]  /*a070*/  FADD.FTZ R250, R140, R4 ;  /* 0x000000048cfa7221 */ /* 0x000fca0000010000 */
[----:B------:R1:W-:Y:S01]  /*a080*/  STL [R1+0xc], R250 ;  /* 0x00000cfa01007387 */ /* 0x0003e20000100800 */
[C---:B------:R-:W-:Y:S03]  /*a090*/  HMMA.16816.F32.BF16 R68, R128.reuse, R80, R68 ;  /* 0x000000508044723c */ /* 0x040fe60000041844 */
[----:B------:R1:W-:Y:S03]  /*a0a0*/  STL [R1+0x8], R252 ;  /* 0x000008fc01007387 */ /* 0x0003e60000100800 */
[C---:B------:R-:W-:Y:S01]  /*a0b0*/  HMMA.16816.F32.BF16 R84, R128.reuse, R96, R84 ;  /* 0x000000608054723c */ /* 0x040fe20000041854 */
[----:B------:R1:W-:Y:S04]  /*a0c0*/  STL [R1], R249 ;  /* 0x000000f901007387 */ /* 0x0003e80000100800 */
[----:B------:R1:W-:Y:S01]  /*a0d0*/  STL [R1+0x4], R245 ;  /* 0x000004f501007387 */ /* 0x0003e20000100800 */
        /* <DEDUP_REMOVED lines=28> */
[----:B------:R-:W-:Y:S01]  /*a2a0*/  IMAD.U32 R0, RZ, RZ, UR20 ;  /* 0x00000014ff007e24 */ /* 0x000fe2000f8e00ff */
[----:B------:R-:W5:Y:S01]  /*a2b0*/  S2R R244, SR_TID.X ;  /* 0x0000000000f47919 */ /* 0x000f620000002100 */
[----:B------:R-:W-:Y:S01]  /*a2c0*/  IMAD.U32 R4, RZ, RZ, UR20 ;  /* 0x00000014ff047e24 */ /* 0x000fe2000f8e00ff */
[----:B------:R-:W-:-:S03]  /*a2d0*/  UIADD3 UR4, UR21, UR4, URZ ;  /* 0x0000000415047290 */ /* 0x000fc6000fffe03f */
[----:B------:R-:W4:Y:S03]  /*a2e0*/  @!P3 LDC.64 R8, c[0x0][0x220] ;  /* 0x00008800ff08bb82 */ /* 0x000f260000000a00 */
[----:B------:R-:W-:-:S05]  /*a2f0*/  IMAD.U32 R3, RZ, RZ, UR4 ;  /* 0x00000004ff037e24 */ /* 0x000fca000f8e00ff */
[----:B------:R-:W4:Y:S01]  /*a300*/  @!P2 LDC.64 R12, c[0x0][0x220] ;  /* 0x00008800ff0cab82 */ /* 0x000f220000000a00 */
[----:B------:R-:W-:Y:S01]  /*a310*/  @P3 STS.128 [R231+0xa000], RZ ;  /* 0x00a000ffe7003388 */ /* 0x000fe20000000c00 */
[----:B-----5:R-:W-:-:S05]  /*a320*/  IMAD.SHL.U32 R244, R244, 0x2, RZ ;  /* 0x00000002f4f47824 */ /* 0x020fca00078e00ff */
[----:B------:R-:W-:Y:S02]  /*a330*/  LOP3.LUT R244, R244, 0x6, RZ, 0xc0, !PT ;  /* 0x00000006f4f47812 */ /* 0x000fe400078ec0ff */
[----:B--2---:R-:W-:-:S04]  /*a340*/  LEA R0, P1, R0, R198, 0x5 ;  /* 0x000000c600007211 */ /* 0x004fc800078228ff */
[----:B------:R-:W-:Y:S02]  /*a350*/  IADD3 R2, P0, R0, UR24, RZ ;  /* 0x0000001800027c10 */ /* 0x000fe4000ff1e0ff */
[----:B---3--:R-:W-:Y:S02]  /*a360*/  LEA.HI.X R3, R4, R189, R3, 0x5, P1 ;  /* 0x000000bd04037211 */ /* 0x008fe400008f2c03 */
[C---:B-1----:R-:W-:Y:S02]  /*a370*/  @!P3 LEA R10, P5, R0.reuse, R10, 0x1 ;  /* 0x0000000a000ab211 */ /* 0x042fe400078a08ff */
[----:B----4-:R-:W-:Y:S02]  /*a380*/  @!P2 LEA R6, P1, R0, R6, 0x1 ;  /* 0x000000060006a211 */ /* 0x010fe400078208ff */
[----:B------:R-:W-:Y:S02]  /*a390*/  @!P3 LEA R8, P4, R2, R8, 0x1 ;  /* 0x000000080208b211 */ /* 0x000fe400078808ff */
        /* <DEDUP_REMOVED lines=8> */
[C-C-:B------:R-:W-:Y:S01]  /*a420*/  @!P3 LEA.HI.X R9, R2.reuse, R9, R5.reuse, 0x1, P4 ;  /* 0x000000090209b211 */ /* 0x140fe200020f0c05 */
[----:B------:R-:W-:Y:S01]  /*a430*/  IMAD.U32 R0, RZ, RZ, UR29 ;  /* 0x0000001dff007e24 */ /* 0x000fe2000f8e00ff */
[----:B------:R-:W-:Y:S01]  /*a440*/  @!P2 LEA.HI.X R5, R2, R13, R5, 0x1, P0 ;  /* 0x0000000d0205a211 */ /* 0x000fe200000f0c05 */
[----:B------:R-:W-:Y:S02]  /*a450*/  @P2 STS.128 [R231+0xb000], RZ ;  /* 0x00b000ffe7002388 */ /* 0x000fe40000000c00 */
[----:B------:R-:W-:-:S02]  /*a460*/  IMAD R0, R0, 0x20, R244 ;  /* 0x0000002000007824 */ /* 0x000fc400078e02f4 */
[----:B------:R-:W-:Y:S01]  /*a470*/  @!PT LDS RZ, [RZ] ;  /* 0x00000000fffff984 */ /* 0x000fe20000000800 */
[----:B------:R-:W-:Y:S01]  /*a480*/  @!PT LDS RZ, [RZ] ;  /* 0x00000000fffff984 */ /* 0x000fe20000000800 */
[----:B------:R-:W-:Y:S01]  /*a490*/  @!PT LDS RZ, [RZ] ;  /* 0x00000000fffff984 */ /* 0x000fe20000000800 */
[----:B------:R-:W-:Y:S02]  /*a4a0*/  @!P2 LDGSTS.E.BYPASS.LTC128B.128 [R231+0xb000], desc[UR26][R6.64+0x80] ;  /* 0x0b00008006e7afae */ /* 0x000fe4000b901d5a */
[----:B------:R-:W-:Y:S01]  /*a4b0*/  IMAD.IADD R3, R237, 0x1, -R0 ;  /* 0x00000001ed037824 */ /* 0x000fe200078e0a00 */
[CC--:B------:R-:W-:Y:S01]  /*a4c0*/  ISETP.GE.AND P0, PT, R0.reuse, R243.reuse, PT ;  /* 0x000000f30000720c */ /* 0x0c0fe20003f06270 */
[----:B------:R-:W-:Y:S01]  /*a4d0*/  @P3 STS.128 [R231+0xa800], RZ ;  /* 0x00a800ffe7003388 */ /* 0x000fe20000000c00 */
[C---:B------:R-:W-:Y:S01]  /*a4e0*/  VIADD R2, R0.reuse, 0x1 ;  /* 0x0000000100027836 */ /* 0x040fe20000000000 */
[C---:B------:R-:W-:Y:S02]  /*a4f0*/  ISETP.GE.AND P6, PT, R0.reuse, R242, PT ;  /* 0x000000f20000720c */ /* 0x040fe40003fc6270 */
[----:B------:R-:W-:Y:S01]  /*a500*/  @!PT LDS RZ, [RZ] ;  /* 0x00000000fffff984 */ /* 0x000fe20000000800 */
[----:B------:R-:W-:Y:S01]  /*a510*/  @!PT LDS RZ, [RZ] ;  /* 0x00000000fffff984 */ /* 0x000fe20000000800 */
[----:B------:R-:W-:Y:S01]  /*a520*/  @!PT LDS RZ, [RZ] ;  /* 0x00000000fffff984 */ /* 0x000fe20000000800 */
[----:B------:R1:W-:Y:S01]  /*a530*/  @!P3 LDGSTS.E.BYPASS.LTC128B.128 [R231+0xa800], desc[UR26][R8.64] ;  /* 0x0a80000008e7bfae */ /* 0x0003e2000b901d5a */
[----:B------:R-:W-:Y:S02]  /*a540*/  ISETP.LT.OR P0, PT, R0, R236, P0 ;  /* 0x000000ec0000720c */ /* 0x000fe40000701670 */
[C---:B------:R-:W-:Y:S01]  /*a550*/  ISETP.GE.AND P5, PT, R2.reuse, R243, PT ;  /* 0x000000f30200720c */ /* 0x040fe20003fa6270 */
[----:B------:R-:W-:Y:S01]  /*a560*/  @P2 STS.128 [R231+0xb800], RZ ;  /* 0x00b800ffe7002388 */ /* 0x000fe20000000c00 */
[----:B------:R-:W-:-:S02]  /*a570*/  ISETP.GE.AND P4, PT, R2, R242, PT ;  /* 0x000000f20200720c */ /* 0x000fc40003f86270 */
[----:B------:R-:W-:Y:S01]  /*a580*/  ISETP.GE.AND P1, PT, R2, R241, PT ;  /* 0x000000f10200720c */ /* 0x000fe20003f26270 */
[----:B------:R-:W-:Y:S01]  /*a590*/  @!PT LDS RZ, [RZ] ;  /* 0x00000000fffff984 */ /* 0x000fe20000000800 */
[----:B------:R-:W-:Y:S01]  /*a5a0*/  @!PT LDS RZ, [RZ] ;  /* 0x00000000fffff984 */ /* 0x000fe20000000800 */
[----:B------:R-:W-:Y:S01]  /*a5b0*/  @!PT LDS RZ, [RZ] ;  /* 0x00000000fffff984 */ /* 0x000fe20000000800 */
[----:B------:R2:W-:Y:S01]  /*a5c0*/  @!P2 LDGSTS.E.BYPASS.LTC128B.128 [R231+0xb800], desc[UR26][R4.64+0x80] ;  /* 0x0b80008004e7afae */ /* 0x0005e2000b901d5a */
[-C--:B------:R-:W-:Y:S02]  /*a5d0*/  ISETP.LT.OR P6, PT, R0, R235.reuse, P6 ;  /* 0x000000eb0000720c */ /* 0x080fe400037c1670 */
[C---:B------:R-:W-:Y:S01]  /*a5e0*/  ISETP.LT.OR P5, PT, R2.reuse, R236, P5 ;  /* 0x000000ec0200720c */ /* 0x040fe20002fa1670 */
[----:B------:R-:W-:Y:S01]  /*a5f0*/  LDSM.16.M88.4 R24, [R216+0x8000] ;  /* 0x00800000d818783b */ /* 0x000fe20000000200 */
[C---:B------:R-:W-:Y:S02]  /*a600*/  ISETP.LT.OR P4, PT, R2.reuse, R235, P4 ;  /* 0x000000eb0200720c */ /* 0x040fe40002781670 */
[----:B------:R-:W-:Y:S01]  /*a610*/  ISETP.LT.OR P1, PT, R2, R234, P1 ;  /* 0x000000ea0200720c */ /* 0x000fe20000f21670 */
        /* <DEDUP_REMOVED lines=87> */
[----:B--2---:R-:W-:Y:S06]  /*ab90*/  HMMA.16816.F32.BF16 R132, R16, R20, R132 ;  /* 0x000000141084723c */ /* 0x004fec0000041884 */
[----:B------:R-:W-:Y:S06]  /*aba0*/  HMMA.16816.F32.BF16 R32, R12, R34, R192 ;  /* 0x000000220c20723c */ /* 0x000fec00000418c0 */
        /* <DEDUP_REMOVED lines=9> */
[C---:B------:R-:W-:Y:S01]  /*ac40*/  HMMA.16816.F32.BF16 R136, R16.reuse, R24, R8 ;  /* 0x000000181088723c */ /* 0x040fe20000041808 */
        /* <DEDUP_REMOVED lines=12> */
[----:B------:R-:W-:Y:S01]  /*ad10*/  HMMA.16816.F32.BF16 R140, R16, R26, R12 ;  /* 0x0000001a108c723c */ /* 0x000fe2000004180c */
[----:B------:R-:W-:Y:S01]  /*ad20*/  I2FP.F32.S32 R3, R3 ;  /* 0x0000000300037245 */ /* 0x000fe20000201400 */
[----:B------:R-:W-:Y:S01]  /*ad30*/  FFMA.FTZ R9, R5, -UR19, R134 ;  /* 0x8000001305097c23 */ /* 0x000fe20008010086 */
[----:B------:R-:W-:Y:S01]  /*ad40*/  I2FP.F32.S32 R4, R4 ;  /* 0x0000000400047245 */ /* 0x000fe20000201400 */
[----:B------:R-:W-:-:S02]  /*ad50*/  FFMA.FTZ R5, R7, -UR19, R184 ;  /* 0x8000001307057c23 */ /* 0x000fc400080100b8 */
[----:B------:R-:W-:Y:S01]  /*ad60*/  FFMA.FTZ R7, R3, -UR19, R133 ;  /* 0x8000001303077c23 */ /* 0x000fe20008010085 */
[----:B------:R-:W-:Y:S01]  /*ad70*/  FSEL R19, R6, -INF , !P0 ;  /* 0xff80000006137808 */ /* 0x000fe20004000000 */
[----:B------:R-:W-:Y:S01]  /*ad80*/  FFMA.FTZ R8, R4, -UR19, R186 ;  /* 0x8000001304087c23 */ /* 0x000fe200080100ba */
[----:B------:R-:W-:Y:S01]  /*ad90*/  BAR.SYNC.DEFER_BLOCKING 0x0 ;  /* 0x0000000000007b1d */ /* 0x000fe20000010000 */
[----:B------:R-:W-:Y:S01]  /*ada0*/  ISETP.GE.AND P0, PT, R2, R240, PT ;  /* 0x000000f00200720c */ /* 0x000fe20003f06270 */
[--C-:B------:R-:W-:Y:S01]  /*adb0*/  IMAD.IADD R4, R237, 0x1, -R2.reuse ;  /* 0x00000001ed047824 */ /* 0x100fe200078e0a02 */
[----:B------:R-:W-:Y:S01]  /*adc0*/  FSEL R23, R9, -INF , !P6 ;  /* 0xff80000009177808 */ /* 0x000fe20007000000 */
[--C-:B------:R-:W-:Y:S01]  /*add0*/  IMAD.IADD R3, R238, 0x1, -R2.reuse ;  /* 0x00000001ee037824 */ /* 0x100fe200078e0a02 */
[----:B------:R-:W-:Y:S01]  /*ade0*/  ISETP.LT.OR P0, PT, R2, R233, P0 ;  /* 0x000000e90200720c */ /* 0x000fe20000701670 */
[----:B------:R-:W-:Y:S01]  /*adf0*/  IMAD.IADD R2, R239, 0x1, -R2 ;  /* 0x00000001ef027824 */ /* 0x000fe200078e0a02 */
[----:B------:R-:W-:-:S02]  /*ae00*/  IABS R4, R4 ;  /* 0x0000000400047213 */ /* 0x000fc40000000000 */
[C---:B------:R-:W-:Y:S02]  /*ae10*/  ISETP.GE.AND P6, PT, R0.reuse, R241, PT ;  /* 0x000000f10000720c */ /* 0x040fe40003fc6270 */
[----:B------:R-:W-:Y:S01]  /*ae20*/  IABS R6, R2 ;  /* 0x0000000200067213 */ /* 0x000fe20000000000 */
[----:B------:R-:W-:Y:S01]  /*ae30*/  IMAD.MOV.U32 R2, RZ, RZ, R4 ;  /* 0x000000ffff027224 */ /* 0x000fe200078e0004 */
[----:B------:R-:W-:Y:S02]  /*ae40*/  IABS R3, R3 ;  /* 0x0000000300037213 */ /* 0x000fe40000000000 */
[----:B------:R-:W-:Y:S02]  /*ae50*/  ISETP.LT.OR P6, PT, R0, R234, P6 ;  /* 0x000000ea0000720c */ /* 0x000fe400037c1670 */
[----:B------:R-:W-:Y:S02]  /*ae60*/  I2FP.F32.S32 R2, R2 ;  /* 0x0000000200027245 */ /* 0x000fe40000201400 */
[----:B------:R-:W-:-:S02]  /*ae70*/  I2FP.F32.S32 R3, R3 ;  /* 0x0000000300037245 */ /* 0x000fc40000201400 */
[----:B------:R-:W-:Y:S01]  /*ae80*/  FSEL R25, R5, -INF , !P6 ;  /* 0xff80000005197808 */ /* 0x000fe20007000000 */
[----:B------:R-:W-:Y:S01]  /*ae90*/  FFMA.FTZ R5, R2, -UR19, R135 ;  /* 0x8000001302057c23 */ /* 0x000fe20008010087 */
[C---:B------:R-:W-:Y:S01]  /*aea0*/  ISETP.GE.AND P6, PT, R0.reuse, R240, PT ;  /* 0x000000f00000720c */ /* 0x040fe20003fc6270 */
        /* <DEDUP_REMOVED lines=246> */
.L_x_1497:
[----:B------:R-:W-:Y:S05]  /*be10*/  BSYNC B0 ;  /* 0x0000000000007941 */ /* 0x000fea0003800000 */
.L_x_1496:
[----:B------:R-:W0:Y:S02]  /*be20*/  LDGDEPBAR ;  /* 0x00000000000079af */ /* 0x000e240000000000 */
.L_x_1495:
        /* <DEDUP_REMOVED lines=31> */
[----:B-1----:R-:W-:Y:S01]  /*c020*/  FMNMX.FTZ R136, R136, R4, !PT ;  /* 0x0000000488887209 */ /* 0x002fe20007810000 */
[----:B------:R-:W1:Y:S01]  /*c030*/  SHFL.BFLY PT, R6, R134, 0x2, 0x1f ;  /* 0x0c401f0086067f89 */ /* 0x000e6200000e0000 */
[----:B------:R-:W-:-:S02]  /*c040*/  FMNMX.FTZ R2, R179, R2, !PT ;  /* 0x00000002b3027209 */ /* 0x000fc40007810000 */
[----:B------:R-:W-:Y:S01]  /*c050*/  MOV R7, R249 ;  /* 0x000000f900077202 */ /* 0x000fe20000000f00 */
[----:B------:R-:W2:Y:S01]  /*c060*/  SHFL.BFLY PT, R4, R0, 0x2, 0x1f ;  /* 0x0c401f0000047f89 */ /* 0x000ea200000e0000 */
[----:B------:R-:W-:Y:S02]  /*c070*/  FMNMX.FTZ R2, R178, R2, !PT ;  /* 0x00000002b2027209 */ /* 0x000fe40007810000 */
[----:B------:R-:W-:Y:S01]  /*c080*/  MOV R30, R250 ;  /* 0x000000fa001e7202 */ /* 0x000fe20000000f00 */
[----:B------:R-:W3:Y:S01]  /*c090*/  SHFL.BFLY PT, R5, R136, 0x1, 0x1f ;  /* 0x0c201f0088057f89 */ /* 0x000ee200000e0000 */
[----:B------:R-:W-:Y:S02]  /*c0a0*/  FMNMX.FTZ R2, R177, R2, !PT ;  /* 0x00000002b1027209 */ /* 0x000fe40007810000 */
[----:B------:R-:W-:Y:S02]  /*c0b0*/  MOV R31, R245 ;  /* 0x000000f5001f7202 */ /* 0x000fe40000000f00 */
[----:B------:R-:W-:-:S02]  /*c0c0*/  FMNMX.FTZ R137, R176, R2, !PT ;  /* 0x00000002b0897209 */ /* 0x000fc40007810000 */
[----:B------:R-:W-:Y:S02]  /*c0d0*/  MOV R188, R7 ;  /* 0x0000000700bc7202 */ /* 0x000fe40000000f00 */
[----:B------:R-:W-:Y:S01]  /*c0e0*/  MOV R181, R31 ;  /* 0x0000001f00b57202 */ /* 0x000fe20000000f00 */
[----:B------:R-:W4:Y:S01]  /*c0f0*/  SHFL.BFLY PT, R3, R137, 0x2, 0x1f ;  /* 0x0c401f0089037f89 */ /* 0x000f2200000e0000 */
[----:B------:R-:W-:Y:S02]  /*c100*/  MOV R182, R30 ;  /* 0x0000001e00b67202 */ /* 0x000fe40000000f00 */
[----:B------:R-:W-:Y:S02]  /*c110*/  MOV R183, R29 ;  /* 0x0000001d00b77202 */ /* 0x000fe40000000f00 */
[----:B-1----:R-:W-:Y:S02]  /*c120*/  FMNMX.FTZ R134, R134, R6, !PT ;  /* 0x0000000686867209 */ /* 0x002fe40007810000 */
[----:B--2---:R-:W-:-:S03]  /*c130*/  FMNMX.FTZ R0, R0, R4, !PT ;  /* 0x0000000400007209 */ /* 0x004fc60007810000 */
[----:B------:R-:W1:Y:S01]  /*c140*/  SHFL.BFLY PT, R4, R134, 0x1, 0x1f ;  /* 0x0c201f0086047f89 */ /* 0x000e6200000e0000 */
[----:B---3--:R-:W-:-:S03]  /*c150*/  FMNMX.FTZ R136, R136, R5, !PT ;  /* 0x0000000588887209 */ /* 0x008fc60007810000 */
[----:B------:R-:W2:Y:S01]  /*c160*/  SHFL.BFLY PT, R135, R0, 0x1, 0x1f ;  /* 0x0c201f0000877f89 */ /* 0x000ea200000e0000 */
[C---:B------:R-:W-:Y:S01]  /*c170*/  FSETP.NEU.FTZ.AND P6, PT, R136.reuse, -INF , PT ;  /* 0xff8000008800780b */ /* 0x040fe20003fdd000 */
[----:B------:R-:W-:-:S05]  /*c180*/  FMUL.FTZ R12, R136, UR10 ;  /* 0x0000000a880c7c20 */ /* 0x000fca0008410000 */
[----:B------:R-:W-:Y:S02]  /*c190*/  FSEL R12, R12, RZ, P6 ;  /* 0x000000ff0c0c7208 */ /* 0x000fe40003000000 */
[----:B----4-:R-:W-:-:S03]  /*c1a0*/  FMNMX.FTZ R137, R137, R3, !PT ;  /* 0x0000000389897209 */ /* 0x010fc60007810000 */
[----:B------:R-:W-:-:S04]  /*c1b0*/  FFMA.FTZ R2, R19, UR10, -R12 ;  /* 0x0000000a13027c23 */ /* 0x000fc8000801080c */
[----:B------:R3:W-:Y:S01]  /*c1c0*/  MUFU.EX2 R189, R2 ;  /* 0x0000000200bd7308 */ /* 0x0007e20000000800 */
[----:B-1----:R-:W-:Y:S02]  /*c1d0*/  FMNMX.FTZ R134, R134, R4, !PT ;  /* 0x0000000486867209 */ /* 0x002fe40007810000 */
[----:B--2---:R-:W-:Y:S01]  /*c1e0*/  FMNMX.FTZ R135, R0, R135, !PT ;  /* 0x0000008700877209 */ /* 0x004fe20007810000 */
[--C-:B------:R-:W-:Y:S02]  /*c1f0*/  FFMA.FTZ R0, R16, UR10, -R12.reuse ;  /* 0x0000000a10007c23 */ /* 0x100fe4000801080c */
[C---:B------:R-:W-:Y:S01]  /*c200*/  FMUL.FTZ R10, R134.reuse, UR10 ;  /* 0x0000000a860a7c20 */ /* 0x040fe20008410000 */
[----:B------:R-:W-:Y:S01]  /*c210*/  FSETP.NEU.FTZ.AND P4, PT, R134, -INF , PT ;  /* 0xff8000008600780b */ /* 0x000fe20003f9d000 */
[C---:B------:R-:W-:Y:S01]  /*c220*/  FMUL.FTZ R11, R135.reuse, UR10 ;  /* 0x0000000a870b7c20 */ /* 0x040fe20008410000 */
[----:B------:R-:W-:Y:S01]  /*c230*/  FSETP.NEU.FTZ.AND P5, PT, R135, -INF , PT ;  /* 0xff8000008700780b */ /* 0x000fe20003fbd000 */
[----:B------:R1:W-:Y:S01]  /*c240*/  MUFU.EX2 R180, R0 ;  /* 0x0000000000b47308 */ /* 0x0003e20000000800 */
[----:B------:R-:W-:Y:S01]  /*c250*/  FSEL R10, R10, RZ, P4 ;  /* 0x000000ff0a0a7208 */ /* 0x000fe20002000000 */
[----:B---3--:R-:W-:Y:S01]  /*c260*/  FFMA.FTZ R2, R21, UR10, -R12 ;  /* 0x0000000a15027c23 */ /* 0x008fe2000801080c */
[----:B------:R-:W-:-:S02]  /*c270*/  FSEL R11, R11, RZ, P5 ;  /* 0x000000ff0b0b7208 */ /* 0x000fc40002800000 */
[----:B------:R-:W-:-:S03]  /*c280*/  FSEL R3, R135, RZ, P5 ;  /* 0x000000ff87037208 */ /* 0x000fc60002800000 */
[----:B------:R2:W-:Y:S02]  /*c290*/  MUFU.EX2 R190, R2 ;  /* 0x0000000200be7308 */ /* 0x0005e40000000800 */
[----:B------:R-:W-:-:S04]  /*c2a0*/  FADD.FTZ R3, R215, -R3 ;  /* 0x80000003d7037221 */ /* 0x000fc80000010000 */
[----:B------:R-:W-:Y:S01]  /*c2b0*/  FMUL.FTZ R3, R3, UR10 ;  /* 0x0000000a03037c20 */ /* 0x000fe20008410000 */
[----:B-1----:R-:W-:Y:S01]  /*c2c0*/  FFMA.FTZ R0, R13, UR10, -R12 ;  /* 0x0000000a0d007c23 */ /* 0x002fe2000801080c */
[----:B------:R-:W-:-:S03]  /*c2d0*/  FFMA.FTZ R13, R139, UR10, -R10 ;  /* 0x0000000a8b0d7c23 */ /* 0x000fc6000801080a */
[----:B------:R1:W-:Y:S01]  /*c2e0*/  MUFU.EX2 R33, R0 ;  /* 0x0000000000217308 */ /* 0x0003e20000000800 */
[----:B--2---:R-:W2:Y:S07]  /*c2f0*/  SHFL.BFLY PT, R2, R137, 0x1, 0x1f ;  /* 0x0c201f0089027f89 */ /* 0x004eae00000e0000 */
[----:B------:R-:W3:Y:S08]  /*c300*/  MUFU.EX2 R3, R3 ;  /* 0x0000000300037308 */ /* 0x000ef00000000800 */
[----:B------:R4:W-:Y:S01]  /*c310*/  MUFU.EX2 R209, R13 ;  /* 0x0000000d00d17308 */ /* 0x0009e20000000800 */
[----:B-1----:R-:W-:-:S07]  /*c320*/  FFMA.FTZ R0, R23, UR10, -R11 ;  /* 0x0000000a17007c23 */ /* 0x002fce000801080b */
[----:B------:R1:W-:Y:S01]  /*c330*/  MUFU.EX2 R252, R0 ;  /* 0x0000000000fc7308 */ /* 0x0003e20000000800 */
[-C--:B---3--:R-:W-:Y:S01]  /*c340*/  FMUL.FTZ R150, R150, R3.reuse ;  /* 0x0000000396967220 */ /* 0x088fe20000410000 */
[-C--:B------:R-:W-:Y:S01]  /*c350*/  FMUL.FTZ R151, R151, R3.reuse ;  /* 0x0000000397977220 */ /* 0x080fe20000410000 */
[-C--:B------:R-:W-:Y:S01]  /*c360*/  FMUL.FTZ R162, R162, R3.reuse ;  /* 0x00000003a2a27220 */ /* 0x080fe20000410000 */
[----:B--2---:R-:W-:Y:S01]  /*c370*/  FMNMX.FTZ R137, R137, R2, !PT ;  /* 0x0000000289897209 */ /* 0x004fe20007810000 */
[-C--:B------:R-:W-:Y:S01]  /*c380*/  FMUL.FTZ R163, R163, R3.reuse ;  /* 0x00000003a3a37220 */ /* 0x080fe20000410000 */
[----:B------:R-:W-:Y:S01]  /*c390*/  FSEL R2, R136, RZ, P6 ;  /* 0x000000ff88027208 */ /* 0x000fe20003000000 */
[-C--:B------:R-:W-:Y:S01]  /*c3a0*/  FMUL.FTZ R174, R174, R3.reuse ;  /* 0x00000003aeae7220 */ /* 0x080fe20000410000 */
[C---:B------:R-:W-:Y:S01]  /*c3b0*/  FSETP.NEU.FTZ.AND P1, PT, R137.reuse, -INF , PT ;  /* 0xff8000008900780b */ /* 0x040fe20003f3d000 */
[----:B------:R-:W-:Y:S01]  /*c3c0*/  FMUL.FTZ R9, R137, UR10 ;  /* 0x0000000a89097c20 */ /* 0x000fe20008410000 */
[----:B----4-:R-:W-:Y:S01]  /*c3d0*/  FFMA.FTZ R13, R138, UR10, -R10 ;  /* 0x0000000a8a0d7c23 */ /* 0x010fe2000801080a */
[----:B------:R-:W-:Y:S01]  /*c3e0*/  FADD.FTZ R2, R214, -R2 ;  /* 0x80000002d6027221 */ /* 0x000fe20000010000 */
[-C--:B------:R-:W-:Y:S01]  /*c3f0*/  FMUL.FTZ R175, R175, R3.reuse ;  /* 0x00000003afaf7220 */ /* 0x080fe20000410000 */
[-C--:B------:R-:W-:Y:S01]  /*c400*/  FMUL.FTZ R158, R158, R3.reuse ;  /* 0x000000039e9e7220 */ /* 0x080fe20000410000 */
[----:B------:R-:W-:Y:S01]  /*c410*/  FSEL R9, R9, RZ, P1 ;  /* 0x000000ff09097208 */ /* 0x000fe20000800000 */
[----:B------:R-:W-:Y:S01]  /*c420*/  FMUL.FTZ R8, R2, UR10 ;  /* 0x0000000a02087c20 */ /* 0x000fe20008410000 */
[----:B------:R2:W-:Y:S01]  /*c430*/  MUFU.EX2 R210, R13 ;  /* 0x0000000d00d27308 */ /* 0x0005e20000000800 */
[--C-:B-1----:R-:W-:Y:S01]  /*c440*/  FFMA.FTZ R0, R24, UR10, -R11.reuse ;  /* 0x0000000a18007c23 */ /* 0x102fe2000801080b */
[-C--:B------:R-:W-:Y:S01]  /*c450*/  FMUL.FTZ R159, R159, R3.reuse ;  /* 0x000000039f9f7220 */ /* 0x080fe20000410000 */
[-C--:B------:R-:W-:Y:S01]  /*c460*/  FMUL.FTZ R38, R38, R3.reuse ;  /* 0x0000000326267220 */ /* 0x080fe20000410000 */
[-C--:B------:R-:W-:Y:S01]  /*c470*/  FMUL.FTZ R39, R39, R3.reuse ;  /* 0x0000000327277220 */ /* 0x080fe20000410000 */
[-C--:B------:R-:W-:Y:S01]  /*c480*/  FMUL.FTZ R54, R54, R3.reuse ;  /* 0x0000000336367220 */ /* 0x080fe20000410000 */
        /* <DEDUP_REMOVED lines=10> */
[----:B------:R-:W3:Y:S01]  /*c530*/  MUFU.EX2 R8, R8 ;  /* 0x0000000800087308 */ /* 0x000ee20000000800 */
[--C-:B--2---:R-:W-:Y:S01]  /*c540*/  FFMA.FTZ R13, R133, UR10, -R10.reuse ;  /* 0x0000000a850d7c23 */ /* 0x104fe2000801080a */
[-C--:B------:R-:W-:Y:S01]  /*c550*/  FMUL.FTZ R66, R66, R3.reuse ;  /* 0x0000000342427220 */ /* 0x080fe20000410000 */
[-C--:B------:R-:W-:Y:S01]  /*c560*/  FMUL.FTZ R67, R67, R3.reuse ;  /* 0x0000000343437220 */ /* 0x080fe20000410000 */
[-C--:B------:R-:W-:Y:S01]  /*c570*/  FMUL.FTZ R98, R98, R3.reuse ;  /* 0x0000000362627220 */ /* 0x080fe20000410000 */
[-C--:B------:R-:W-:Y:S01]  /*c580*/  FMUL.FTZ R99, R99, R3.reuse ;  /* 0x0000000363637220 */ /* 0x080fe20000410000 */
[-C--:B------:R-:W-:Y:S01]  /*c590*/  FMUL.FTZ R102, R102, R3.reuse ;  /* 0x0000000366667220 */ /* 0x080fe20000410000 */
[-C--:B------:R-:W-:Y:S01]  /*c5a0*/  FMUL.FTZ R103, R103, R3.reuse ;  /* 0x0000000367677220 */ /* 0x080fe20000410000 */
[-C--:B------:R-:W-:Y:S01]  /*c5b0*/  FMUL.FTZ R114, R114, R3.reuse ;  /* 0x0000000372727220 */ /* 0x080fe20000410000 */
[--C-:B-1----:R-:W-:Y:S01]  /*c5c0*/  FFMA.FTZ R0, R20, UR10, -R11.reuse ;  /* 0x0000000a14007c23 */ /* 0x102fe2000801080b */
[-C--:B------:R-:W-:Y:S01]  /*c5d0*/  FMUL.FTZ R115, R115, R3.reuse ;  /* 0x0000000373737220 */ /* 0x080fe20000410000 */
[-C--:B------:R-:W-:Y:S01]  /*c5e0*/  FMUL.FTZ R118, R118, R3.reuse ;  /* 0x0000000376767220 */ /* 0x080fe20000410000 */
[-C--:B------:R-:W-:Y:S01]  /*c5f0*/  FMUL.FTZ R119, R119, R3.reuse ;  /* 0x0000000377777220 */ /* 0x080fe20000410000 */
[----:B------:R1:W2:Y:S01]  /*c600*/  MUFU.EX2 R32, R0 ;  /* 0x0000000000207308 */ /* 0x0002a20000000800 */
        /* <DEDUP_REMOVED lines=16> */
[----:B--2---:R-:W-:Y:S01]  /*c710*/  MOV R215, R32 ;  /* 0x0000002000d77202 */ /* 0x004fe20000000f00 */
        /* <DEDUP_REMOVED lines=20> */
[----:B------:R-:W-:Y:S01]  /*c860*/  FMUL.FTZ R129, R129, R8 ;  /* 0x0000000881817220 */ /* 0x000fe20000410000 */
[----:B------:R-:W-:Y:S01]  /*c870*/  MOV R15, R182 ;  /* 0x000000b6000f7202 */ /* 0x000fe20000000f00 */
[----:B------:R-:W-:Y:S08]  /*c880*/  MUFU.EX2 R211, R13 ;  /* 0x0000000d00d37308 */ /* 0x000ff00000000800 */
[----:B------:R1:W-:Y:S02]  /*c890*/  MUFU.EX2 R248, R0 ;  /* 0x0000000000f87308 */ /* 0x0003e40000000800 */
[----:B-1----:R-:W-:-:S06]  /*c8a0*/  FFMA.FTZ R0, R27, UR10, -R10 ;  /* 0x0000000a1b007c23 */ /* 0x002fcc000801080a */
[----:B------:R1:W2:Y:S02]  /*c8b0*/  MUFU.EX2 R247, R0 ;  /* 0x0000000000f77308 */ /* 0x0002a40000000800 */
[--C-:B-1----:R-:W-:Y:S01]  /*c8c0*/  FFMA.FTZ R0, R22, UR10, -R10.reuse ;  /* 0x0000000a16007c23 */ /* 0x102fe2000801080a */
[----:B--2---:R-:W-:Y:S01]  /*c8d0*/  F2FP.BF16.F32.PACK_AB R4, R247, R248 ;  /* 0x000000f8f704723e */ /* 0x004fe200000010ff */
[----:B------:R-:W-:Y:S04]  /*c8e0*/  LDSM.16.MT88.4 R20, [R217+0xb000] ;  /* 0x00b00000d914783b */ /* 0x000fe80000004200 */
[----:B------:R1:W-:Y:S02]  /*c8f0*/  MUFU.EX2 R249, R0 ;  /* 0x0000000000f97308 */ /* 0x0003e40000000800 */
[--C-:B-1----:R-:W-:Y:S01]  /*c900*/  FFMA.FTZ R0, R17, UR10, -R10.reuse ;  /* 0x0000000a11007c23 */ /* 0x102fe2000801080a */
[----:B------:R-:W-:-:S05]  /*c910*/  FFMA.FTZ R10, R132, UR10, -R10 ;  /* 0x0000000a840a7c23 */ /* 0x000fca000801080a */
[----:B------:R1:W2:Y:S08]  /*c920*/  MUFU.EX2 R250, R0 ;  /* 0x0000000000fa7308 */ /* 0x0002b00000000800 */
[----:B------:R3:W-:Y:S01]  /*c930*/  MUFU.EX2 R208, R10 ;  /* 0x0000000a00d07308 */ /* 0x0007e20000000800 */
[--C-:B-1----:R-:W-:Y:S01]  /*c940*/  FFMA.FTZ R0, R28, UR10, -R9.reuse ;  /* 0x0000000a1c007c23 */ /* 0x102fe20008010809 */
[----:B--2---:R-:W-:Y:S01]  /*c950*/  F2FP.BF16.F32.PACK_AB R6, R250, R249 ;  /* 0x000000f9fa06723e */ /* 0x004fe200000010ff */
[----:B------:R-:W-:Y:S05]  /*c960*/  LDSM.16.MT88.4 R28, [R219+0xb000] ;  /* 0x00b00000db1c783b */ /* 0x000fea0000004200 */
[----:B------:R1:W-:Y:S01]  /*c970*/  MUFU.EX2 R244, R0 ;  /* 0x0000000000f47308 */ /* 0x0003e20000000800 */
[----:B---3--:R-:W-:-:S07]  /*c980*/  FFMA.FTZ R10, R179, UR10, -R9 ;  /* 0x0000000ab30a7c23 */ /* 0x008fce0008010809 */
[----:B------:R2:W-:Y:S01]  /*c990*/  MUFU.EX2 R179, R10 ;  /* 0x0000000a00b37308 */ /* 0x0005e20000000800 */
[--C-:B-1----:R-:W-:Y:S02]  /*c9a0*/  FFMA.FTZ R0, R26, UR10, -R9.reuse ;  /* 0x0000000a1a007c23 */ /* 0x102fe40008010809 */
[----:B------:R-:W-:Y:S05]  /*c9b0*/  LDSM.16.MT88.4 R24, [R219+0xa000] ;  /* 0x00a00000db18783b */ /* 0x000fea0000004200 */
[----:B------:R1:W3:Y:S01]  /*c9c0*/  MUFU.EX2 R245, R0 ;  /* 0x0000000000f57308 */ /* 0x0002e20000000800 */
[----:B--2---:R-:W-:-:S07]  /*c9d0*/  FFMA.FTZ R10, R178, UR10, -R9 ;  /* 0x0000000ab20a7c23 */ /* 0x004fce0008010809 */
[----:B------:R2:W-:Y:S01]  /*c9e0*/  MUFU.EX2 R178, R10 ;  /* 0x0000000a00b27308 */ /* 0x0005e20000000800 */
[--C-:B-1----:R-:W-:Y:S01]  /*c9f0*/  FFMA.FTZ R0, R18, UR10, -R9.reuse ;  /* 0x0000000a12007c23 */ /* 0x102fe20008010809 */
[----:B---3--:R-:W-:Y:S01]  /*ca00*/  F2FP.BF16.F32.PACK_AB R5, R245, R244 ;  /* 0x000000f4f505723e */ /* 0x008fe200000010ff */
[----:B------:R-:W-:Y:S05]  /*ca10*/  LDSM.16.MT88.4 R16, [R217+0xa000] ;  /* 0x00a00000d910783b */ /* 0x000fea0000004200 */
[----:B------:R1:W-:Y:S01]  /*ca20*/  MUFU.EX2 R246, R0 ;  /* 0x0000000000f67308 */ /* 0x0003e20000000800 */
[----:B--2---:R-:W-:-:S07]  /*ca30*/  FFMA.FTZ R10, R177, UR10, -R9 ;  /* 0x0000000ab10a7c23 */ /* 0x004fce0008010809 */
[----:B------:R2:W-:Y:S01]  /*ca40*/  MUFU.EX2 R177, R10 ;  /* 0x0000000a00b17308 */ /* 0x0005e20000000800 */
[--C-:B-1----:R-:W-:Y:S01]  /*ca50*/  FFMA.FTZ R0, R14, UR10, -R9.reuse ;  /* 0x0000000a0e007c23 */ /* 0x102fe20008010809 */
[----:B------:R-:W-:Y:S01]  /*ca60*/  MOV R14, R183 ;  /* 0x000000b7000e7202 */ /* 0x000fe20000000f00 */
[----:B------:R-:W-:-:S05]  /*ca70*/  FFMA.FTZ R9, R176, UR10, -R9 ;  /* 0x0000000ab0097c23 */ /* 0x000fca0008010809 */
[----:B------:R1:W3:Y:S01]  /*ca80*/  MUFU.EX2 R214, R0 ;  /* 0x0000000000d67308 */ /* 0x0002e20000000800 */
[----:B--2---:R-:W-:-:S07]  /*ca90*/  FFMA.FTZ R10, R186, UR10, -R12 ;  /* 0x0000000aba0a7c23 */ /* 0x004fce000801080c */
[----:B------:R-:W-:Y:S08]  /*caa0*/  MUFU.EX2 R138, R10 ;  /* 0x0000000a008a7308 */ /* 0x000ff00000000800 */
[----:B------:R2:W-:Y:S01]  /*cab0*/  MUFU.EX2 R139, R9 ;  /* 0x00000009008b7308 */ /* 0x0005e20000000800 */
[----:B-1----:R-:W-:Y:S02]  /*cac0*/  FSEL R0, R134, RZ, P4 ;  /* 0x000000ff86007208 */ /* 0x002fe40002000000 */
[----:B---3--:R-:W-:-:S03]  /*cad0*/  F2FP.BF16.F32.PACK_AB R7, R214, R246 ;  /* 0x000000f6d607723e */ /* 0x008fc600000010ff */
[----:B------:R-:W-:Y:S01]  /*cae0*/  FADD.FTZ R2, R213, -R0 ;  /* 0x80000000d5027221 */ /* 0x000fe20000010000 */
[----:B------:R-:W-:Y:S02]  /*caf0*/  FSEL R0, R137, RZ, P1 ;  /* 0x000000ff89007208 */ /* 0x000fe40000800000 */
[----:B------:R-:W-:Y:S01]  /*cb00*/  MOV R213, R34 ;  /* 0x0000002200d57202 */ /* 0x000fe20000000f00 */
[----:B------:R-:W-:Y:S02]  /*cb10*/  FMUL.FTZ R2, R2, UR10 ;  /* 0x0000000a02027c20 */ /* 0x000fe40008410000 */
[----:B------:R-:W-:Y:S01]  /*cb20*/  FADD.FTZ R0, R212, -R0 ;  /* 0x80000000d4007221 */ /* 0x000fe20000010000 */
[----:B------:R-:W-:Y:S02]  /*cb30*/  MOV R212, R33 ;  /* 0x0000002100d47202 */ /* 0x000fe40000000f00 */
[----:B------:R-:W1:Y:S01]  /*cb40*/  LDSM.16.MT88.4 R32, [R222+0xa000] ;  /* 0x00a00000de20783b */ /* 0x000e620000004200 */
[----:B------:R-:W-:Y:S01]  /*cb50*/  FMUL.FTZ R0, R0, UR10 ;  /* 0x0000000a00007c20 */ /* 0x000fe20008410000 */
[----:B------:R-:W3:Y:S01]  /*cb60*/  MUFU.EX2 R2, R2 ;  /* 0x0000000200027308 */ /* 0x000ee20000000800 */
[----:B--2---:R-:W-:-:S07]  /*cb70*/  FFMA.FTZ R9, R192, UR10, -R12 ;  /* 0x0000000ac0097c23 */ /* 0x004fce000801080c */
[----:B------:R-:W2:Y:S08]  /*cb80*/  MUFU.EX2 R0, R0 ;  /* 0x0000000000007308 */ /* 0x000eb00000000800 */
[----:B------:R-:W4:Y:S01]  /*cb90*/  MUFU.EX2 R133, R9 ;  /* 0x0000000900857308 */ /* 0x000f220000000800 */
        /* <DEDUP_REMOVED lines=21> */
[C---:B-1----:R-:W-:Y:S01]  /*ccf0*/  HMMA.16816.F32.BF16 R204, R4.reuse, R34, R44 ;  /* 0x0000002204cc723c */ /* 0x042fe2000004182c */
[----:B------:R-:W1:Y:S01]  /*cd00*/  LDSM.16.MT88.4 R44, [R221+0xb000] ;  /* 0x00b00000dd2c783b */ /* 0x000e620000004200 */
[----:B------:R-:W-:Y:S01]  /*cd10*/  FMUL.FTZ R169, R169, R2 ;  /* 0x00000002a9a97220 */ /* 0x000fe20000410000 */
[-C--:B------:R-:W-:Y:S01]  /*cd20*/  FMUL.FTZ R154, R154, R0.reuse ;  /* 0x000000009a9a7220 */ /* 0x080fe20000410000 */
[----:B------:R-:W-:Y:S01]  /*cd30*/  FMUL.FTZ R155, R155, R0 ;  /* 0x000000009b9b7220 */ /* 0x000fe20000410000 */
[----:B------:R-:W-:Y:S01]  /*cd40*/  FMUL.FTZ R56, R56, R2 ;  /* 0x0000000238387220 */ /* 0x000fe20000410000 */
[C---:B------:R-:W-:Y:S01]  /*cd50*/  HMMA.16816.F32.BF16 R200, R4.reuse, R32, R40 ;  /* 0x0000002004c8723c */ /* 0x040fe20000041828 */
[----:B------:R-:W2:Y:S01]  /*cd60*/  LDSM.16.MT88.4 R40, [R222+0xb000] ;  /* 0x00b00000de28783b */ /* 0x000ea20000004200 */
        /* <DEDUP_REMOVED lines=39> */
[C---:B-1----:R-:W-:Y:S06]  /*cfe0*/  HMMA.16816.F32.BF16 R196, R4.reuse, R46, R124 ;  /* 0x0000002e04c4723c */ /* 0x042fec000004187c */
[----:B------:R-:W-:Y:S01]  /*cff0*/  HMMA.16816.F32.BF16 R144, R4, R16, R144 ;  /* 0x000000100490723c */ /* 0x000fe20000041890 */
[----:B------:R-:W-:-:S02]  /*d000*/  MOV R125, R190 ;  /* 0x000000be007d7202 */ /* 0x000fc40000000f00 */
[----:B------:R-:W-:Y:S02]  /*d010*/  MOV R127, R189 ;  /* 0x000000bd007f7202 */ /* 0x000fe40000000f00 */
[----:B------:R-:W-:Y:S01]  /*d020*/  MOV R124, R181 ;  /* 0x000000b5007c7202 */ /* 0x000fe20000000f00 */
[C---:B------:R-:W-:Y:S01]  /*d030*/  HMMA.16816.F32.BF16 R152, R4.reuse, R18, R152 ;  /* 0x000000120498723c */ /* 0x040fe20000041898 */
[----:B------:R-:W-:Y:S02]  /*d040*/  MOV R126, R188 ;  /* 0x000000bc007e7202 */ /* 0x000fe40000000f00 */
[----:B------:R-:W-:Y:S02]  /*d050*/  MOV R13, R124 ;  /* 0x0000007c000d7202 */ /* 0x000fe40000000f00 */
[----:B------:R-:W-:Y:S01]  /*d060*/  MOV R192, R126 ;  /* 0x0000007e00c07202 */ /* 0x000fe20000000f00 */
[----:B------:R-:W-:Y:S01]  /*d070*/  HMMA.16816.F32.BF16 R164, R4, R24, R164 ;  /* 0x0000001804a4723c */ /* 0x000fe200000418a4 */
[----:B------:R-:W-:-:S02]  /*d080*/  MOV R186, R125 ;  /* 0x0000007d00ba7202 */ /* 0x000fc40000000f00 */
[----:B------:R-:W-:Y:S01]  /*d090*/  F2FP.BF16.F32.PACK_AB R124, R210, R209 ;  /* 0x000000d1d27c723e */ /* 0x000fe200000010ff */
[----:B------:R-:W-:Y:S01]  /*d0a0*/  FFMA.FTZ R0, R192, R0, R244 ;  /* 0x00000000c0007223 */ /* 0x000fe200000100f4 */
[----:B------:R-:W-:Y:S01]  /*d0b0*/  F2FP.BF16.F32.PACK_AB R126, R208, R211 ;  /* 0x000000d3d07e723e */ /* 0x000fe200000010ff */
[----:B------:R-:W-:Y:S02]  /*d0c0*/  HMMA.16816.F32.BF16 R168, R4, R26, R168 ;  /* 0x0000001a04a8723c */ /* 0x000fe400000418a8 */
[----:B------:R-:W-:-:S04]  /*d0d0*/  FADD.FTZ R0, R245, R0 ;  /* 0x00000000f5007221 */ /* 0x000fc80000010000 */
[----:B------:R-:W-:Y:S01]  /*d0e0*/  HMMA.16816.F32.BF16 R56, R4, R140, R56 ;  /* 0x0000008c0438723c */ /* 0x000fe20000041838 */
[----:B------:R-:W-:-:S04]  /*d0f0*/  FADD.FTZ R0, R246, R0 ;  /* 0x00000000f6007221 */ /* 0x000fc80000010000 */
[----:B------:R-:W-:Y:S01]  /*d100*/  FADD.FTZ R0, R214, R0 ;  /* 0x00000000d6007221 */ /* 0x000fe20000010000 */
[----:B------:R-:W-:Y:S03]  /*d110*/  HMMA.16816.F32.BF16 R60, R4, R142, R60 ;  /* 0x0000008e043c723c */ /* 0x000fe6000004183c */
[----:B------:R-:W-:-:S03]  /*d120*/  FADD.FTZ R0, R179, R0 ;  /* 0x00000000b3007221 */ /* 0x000fc60000010000 */
[----:B------:R-:W-:Y:S01]  /*d130*/  HMMA.16816.F32.BF16 R72, R4, R20, R72 ;  /* 0x000000140448723c */ /* 0x000fe20000041848 */
[----:B------:R-:W-:-:S04]  /*d140*/  FADD.FTZ R0, R178, R0 ;  /* 0x00000000b2007221 */ /* 0x000fc80000010000 */
[----:B------:R-:W-:Y:S01]  /*d150*/  FADD.FTZ R0, R177, R0 ;  /* 0x00000000b1007221 */ /* 0x000fe20000010000 */
[C---:B------:R-:W-:Y:S06]  /*d160*/  HMMA.16816.F32.BF16 R76, R4.reuse, R22, R76 ;  /* 0x00000016044c723c */ /* 0x040fec000004184c */
[C---:B------:R-:W-:Y:S06]  /*d170*/  HMMA.16816.F32.BF16 R88, R4.reuse, R28, R88 ;  /* 0x0000001c0458723c */ /* 0x040fec0000041858 */
[C---:B------:R-:W-:Y:S06]  /*d180*/  HMMA.16816.F32.BF16 R92, R4.reuse, R30, R92 ;  /* 0x0000001e045c723c */ /* 0x040fec000004185c */
[C---:B--2---:R-:W-:Y:S06]  /*d190*/  HMMA.16816.F32.BF16 R104, R4.reuse, R40, R104 ;  /* 0x000000280468723c */ /* 0x044fec0000041868 */
[C---:B------:R-:W-:Y:S06]  /*d1a0*/  HMMA.16816.F32.BF16 R108, R4.reuse, R42, R108 ;  /* 0x0000002a046c723c */ /* 0x040fec000004186c */
[----:B------:R-:W-:Y:S07]  /*d1b0*/  HMMA.16816.F32.BF16 R120, R4, R44, R120 ;  /* 0x0000002c0478723c */ /* 0x000fee0000041878 */
[----:B------:R-:W-:-:S02]  /*d1c0*/  F2FP.BF16.F32.PACK_AB R4, R125, R127 ;  /* 0x0000007f7d04723e */ /* 0x000fc400000010ff */
[----:B------:R-:W-:Y:S02]  /*d1d0*/  F2FP.BF16.F32.PACK_AB R5, R251, R252 ;  /* 0x000000fcfb05723e */ /* 0x000fe400000010ff */
[----:B------:R-:W-:Y:S02]  /*d1e0*/  F2FP.BF16.F32.PACK_AB R6, R212, R180 ;  /* 0x000000b4d406723e */ /* 0x000fe400000010ff */
[----:B------:R-:W-:Y:S02]  /*d1f0*/  F2FP.BF16.F32.PACK_AB R7, R213, R215 ;  /* 0x000000d7d507723e */ /* 0x000fe400000010ff */
[----:B------:R-:W-:-:S05]  /*d200*/  F2FP.BF16.F32.PACK_AB R125, R178, R179 ;  /* 0x000000b3b27d723e */ /* 0x000fca00000010ff */
[C---:B------:R-:W-:Y:S06]  /*d210*/  HMMA.16816.F32.BF16 R148, R4.reuse, R16, R148 ;  /* 0x000000100494723c */ /* 0x040fec0000041894 */
[----:B------:R-:W-:Y:S01]  /*d220*/  HMMA.16816.F32.BF16 R160, R4, R24, R160 ;  /* 0x0000001804a0723c */ /* 0x000fe200000418a0 */
[----:B------:R-:W-:-:S04]  /*d230*/  MOV R17, R180 ;  /* 0x000000b400117202 */ /* 0x000fc80000000f00 */
[----:B------:R-:W-:Y:S01]  /*d240*/  MOV R176, R17 ;  /* 0x0000001100b07202 */ /* 0x000fe20000000f00 */
[C---:B------:R-:W-:Y:S01]  /*d250*/  HMMA.16816.F32.BF16 R180, R4.reuse, R26, R172 ;  /* 0x0000001a04b4723c */ /* 0x040fe200000418ac */
[----:B------:R-:W-:Y:S05]  /*d260*/  LDSM.16.MT88.4 R172, [R219+0xa800] ;  /* 0x00a80000dbac783b */ /* 0x000fea0000004200 */
[C---:B------:R-:W-:Y:S01]  /*d270*/  HMMA.16816.F32.BF16 R188, R4.reuse, R18, R156 ;  /* 0x0000001204bc723c */ /* 0x040fe2000004189c */
[----:B------:R-:W1:Y:S05]  /*d280*/  LDSM.16.MT88.4 R156, [R217+0xa800] ;  /* 0x00a80000d99c783b */ /* 0x000e6a0000004200 */
[C---:B------:R-:W-:Y:S06]  /*d290*/  HMMA.16816.F32.BF16 R36, R4.reuse, R32, R36 ;  /* 0x000000200424723c */ /* 0x040fec0000041824 */
[C---:B------:R-:W-:Y:S06]  /*d2a0*/  HMMA.16816.F32.BF16 R52, R4.reuse, R140, R52 ;  /* 0x0000008c0434723c */ /* 0x040fec0000041834 */
[C---:B------:R-:W-:Y:S06]  /*d2b0*/  HMMA.16816.F32.BF16 R68, R4.reuse, R20, R68 ;  /* 0x000000140444723c */ /* 0x040fec0000041844 */
[C---:B------:R-:W-:Y:S01]  /*d2c0*/  HMMA.16816.F32.BF16 R24, R4.reuse, R22, R80 ;  /* 0x000000160418723c */ /* 0x040fe20000041850 */
[----:B------:R-:W-:Y:S05]  /*d2d0*/  LDSM.16.MT88.4 R80, [R217+0xb800] ;  /* 0x00b80000d950783b */ /* 0x000fea0000004200 */
[C---:B------:R-:W-:Y:S06]  /*d2e0*/  HMMA.16816.F32.BF16 R84, R4.reuse, R28, R84 ;  /* 0x0000001c0454723c */ /* 0x040fec0000041854 */
[C---:B------:R-:W-:Y:S01]  /*d2f0*/  HMMA.16816.F32.BF16 R32, R4.reuse, R34, R48 ;  /* 0x000000220420723c */ /* 0x040fe20000041830 */
[----:B------:R-:W2:Y:S05]  /*d300*/  LDSM.16.MT88.4 R48, [R222+0xa800] ;  /* 0x00a80000de30783b */ /* 0x000eaa0000004200 */
[C---:B------:R-:W-:Y:S01]  /*d310*/  HMMA.16816.F32.BF16 R140, R4.reuse, R142, R64 ;  /* 0x0000008e048c723c */ /* 0x040fe20000041840 */
[----:B------:R-:W3:Y:S05]  /*d320*/  LDSM.16.MT88.4 R64, [R221+0xa800] ;  /* 0x00a80000dd40783b */ /* 0x000eea0000004200 */
[C---:B------:R-:W-:Y:S01]  /*d330*/  HMMA.16816.F32.BF16 R28, R4.reuse, R30, R96 ;  /* 0x0000001e041c723c */ /* 0x040fe20000041860 */
[----:B------:R-:W5:Y:S05]  /*d340*/  LDSM.16.MT88.4 R96, [R219+0xb800] ;  /* 0x00b80000db60783b */ /* 0x000f6a0000004200 */
[C---:B------:R-:W-:Y:S06]  /*d350*/  HMMA.16816.F32.BF16 R100, R4.reuse, R40, R100 ;  /* 0x000000280464723c */ /* 0x040fec0000041864 */
[----:B------:R-:W-:Y:S01]  /*d360*/  HMMA.16816.F32.BF16 R20, R4, R42, R112 ;  /* 0x0000002a0414723c */ /* 0x000fe20000041870 */
[----:B------:R-:W-:Y:S01]  /*d370*/  MOV R41, R127 ;  /* 0x0000007f00297202 */ /* 0x000fe20000000f00 */
[----:B------:R-:W5:Y:S01]  /*d380*/  LDSM.16.MT88.4 R112, [R222+0xb800] ;  /* 0x00b80000de70783b */ /* 0x000f620000004200 */
[----:B------:R-:W-:-:S03]  /*d390*/  F2FP.BF16.F32.PACK_AB R127, R139, R177 ;  /* 0x000000b18b7f723e */ /* 0x000fc600000010ff */
[C---:B------:R-:W-:Y:S06]  /*d3a0*/  HMMA.16816.F32.BF16 R116, R4.reuse, R44, R116 ;  /* 0x0000002c0474723c */ /* 0x040fec0000041874 */
[----:B------:R-:W-:Y:S06]  /*d3b0*/  HMMA.16816.F32.BF16 R16, R4, R46, R128 ;  /* 0x0000002e0410723c */ /* 0x000fec0000041880 */
[----:B-1----:R-:W-:Y:S01]  /*d3c0*/  HMMA.16816.F32.BF16 R144, R124, R156, R144 ;  /* 0x0000009c7c90723c */ /* 0x002fe20000041890 */
[----:B------:R-:W-:Y:S01]  /*d3d0*/  FFMA.FTZ R4, R185, UR10, -R12 ;  /* 0x0000000ab9047c23 */ /* 0x000fe2000801080c */
[----:B------:R-:W-:Y:S01]  /*d3e0*/  FFMA.FTZ R5, R194, UR10, -R11 ;  /* 0x0000000ac2057c23 */ /* 0x000fe2000801080b */
[----:B------:R-:W-:-:S02]  /*d3f0*/  MOV R194, R15 ;  /* 0x0000000f00c27202 */ /* 0x000fc40000000f00 */
[----:B------:R1:W-:Y:S01]  /*d400*/  MUFU.EX2 R132, R4 ;  /* 0x0000000400847308 */ /* 0x0003e20000000800 */
[----:B------:R-:W-:Y:S01]  /*d410*/  MOV R185, R13 ;  /* 0x0000000d00b97202 */ /* 0x000fe20000000f00 */
[----:B------:R-:W-:Y:S01]  /*d420*/  HMMA.16816.F32.BF16 R152, R124, R158, R152 ;  /* 0x0000009e7c98723c */ /* 0x000fe20000041898 */
[----:B----4-:R-:W-:-:S03]  /*d430*/  F2FP.BF16.F32.PACK_AB R128, R133, R138 ;  /* 0x0000008a8580723e */ /* 0x010fc600000010ff */
[----:B------:R-:W-:Y:S02]  /*d440*/  FFMA.FTZ R2, R185, R2, R248 ;  /* 0x00000002b9027223 */ /* 0x000fe400000100f8 */
[----:B------:R-:W4:Y:S01]  /*d450*/  MUFU.EX2 R9, R5 ;  /* 0x0000000500097308 */ /* 0x000f220000000800 */
[----:B------:R-:W-:Y:S01]  /*d460*/  HMMA.16816.F32.BF16 R164, R124, R172, R164 ;  /* 0x000000ac7ca4723c */ /* 0x000fe200000418a4 */
[----:B------:R-:W-:-:S04]  /*d470*/  FADD.FTZ R2, R247, R2 ;  /* 0x00000002f7027221 */ /* 0x000fc80000010000 */
[----:B------:R-:W-:Y:S01]  /*d480*/  FADD.FTZ R2, R249, R2 ;  /* 0x00000002f9027221 */ /* 0x000fe20000010000 */
[C---:B------:R-:W-:Y:S01]  /*d490*/  HMMA.16816.F32.BF16 R168, R124.reuse, R174, R168 ;  /* 0x000000ae7ca8723c */ /* 0x040fe200000418a8 */
[----:B-1----:R-:W-:Y:S01]  /*d4a0*/  FFMA.FTZ R4, R184, UR10, -R12 ;  /* 0x0000000ab8047c23 */ /* 0x002fe2000801080c */
[----:B------:R-:W-:Y:S01]  /*d4b0*/  MOV R184, R14 ;  /* 0x0000000e00b87202 */ /* 0x000fe20000000f00 */
[----:B------:R-:W-:Y:S01]  /*d4c0*/  FADD.FTZ R2, R250, R2 ;  /* 0x00000002fa027221 */ /* 0x000fe20000010000 */
[----:B------:R-:W1:Y:S01]  /*d4d0*/  LDSM.16.MT88.4 R12, [R221+0xb800] ;  /* 0x00b80000dd0c783b */ /* 0x000e620000004200 */
[----:B------:R5:W4:Y:S01]  /*d4e0*/  MUFU.EX2 R10, R4 ;  /* 0x00000004000a7308 */ /* 0x000b220000000800 */
[----:B--2---:R-:W-:Y:S01]  /*d4f0*/  HMMA.16816.F32.BF16 R44, R124, R50, R204 ;  /* 0x000000327c2c723c */ /* 0x004fe200000418cc */
[----:B------:R-:W-:Y:S01]  /*d500*/  FFMA.FTZ R3, R184, R3, R252 ;  /* 0x00000003b8037223 */ /* 0x000fe200000100fc */
[----:B------:R-:W-:Y:S01]  /*d510*/  FADD.FTZ R2, R209, R2 ;  /* 0x00000002d1027221 */ /* 0x000fe20000010000 */
[----:B------:R-:W-:-:S02]  /*d520*/  FADD.FTZ R252, R139, R0 ;  /* 0x000000008bfc7221 */ /* 0x000fc40000010000 */
[----:B------:R-:W-:Y:S01]  /*d530*/  FADD.FTZ R3, R251, R3 ;  /* 0x00000003fb037221 */ /* 0x000fe20000010000 */
[----:B------:R-:W-:Y:S01]  /*d540*/  FADD.FTZ R2, R210, R2 ;  /* 0x00000002d2027221 */ /* 0x000fe20000010000 */
[----:B---3--:R-:W-:Y:S02]  /*d550*/  HMMA.16816.F32.BF16 R56, R124, R64, R56 ;  /* 0x000000407c38723c */ /* 0x008fe40000041838 */
[----:B------:R-:W-:Y:S01]  /*d560*/  FADD.FTZ R3, R215, R3 ;  /* 0x00000003d7037221 */ /* 0x000fe20000010000 */
[----:B------:R-:W-:-:S03]  /*d570*/  FADD.FTZ R2, R211, R2 ;  /* 0x00000002d3027221 */ /* 0x000fc60000010000 */
[----:B------:R-:W-:Y:S01]  /*d580*/  FADD.FTZ R3, R213, R3 ;  /* 0x00000003d5037221 */ /* 0x000fe20000010000 */
[C---:B------:R-:W-:Y:S01]  /*d590*/  HMMA.16816.F32.BF16 R60, R124.reuse, R66, R60 ;  /* 0x000000427c3c723c */ /* 0x040fe2000004183c */
[----:B-----5:R-:W-:Y:S01]  /*d5a0*/  FFMA.FTZ R4, R195, UR10, -R11 ;  /* 0x0000000ac3047c23 */ /* 0x020fe2000801080b */
[----:B------:R-:W-:Y:S01]  /*d5b0*/  MOV R195, R41 ;  /* 0x0000002900c37202 */ /* 0x000fe20000000f00 */
[----:B----4-:R-:W-:Y:S01]  /*d5c0*/  FADD.FTZ R3, R9, R3 ;  /* 0x0000000309037221 */ /* 0x010fe20000010000 */
[----:B------:R-:W-:Y:S01]  /*d5d0*/  F2FP.BF16.F32.PACK_AB R130, R10, R132 ;  /* 0x000000840a82723e */ /* 0x000fe200000010ff */
[----:B------:R2:W3:Y:S01]  /*d5e0*/  MUFU.EX2 R7, R4 ;  /* 0x0000000400077308 */ /* 0x0004e20000000800 */
[C---:B------:R-:W-:Y:S06]  /*d5f0*/  HMMA.16816.F32.BF16 R40, R124.reuse, R48, R200 ;  /* 0x000000307c28723c */ /* 0x040fec00000418c8 */
[C---:B------:R-:W-:Y:S06]  /*d600*/  HMMA.16816.F32.BF16 R72, R124.reuse, R80, R72 ;  /* 0x000000507c48723c */ /* 0x040fec0000041848 */
        /* <DEDUP_REMOVED lines=15> */
[----:B---3--:R-:W-:-:S03]  /*d700*/  F2FP.BF16.F32.PACK_AB R131, R5, R6 ;  /* 0x000000060583723e */ /* 0x008fc600000010ff */
[----:B------:R-:W-:-:S04]  /*d710*/  FADD.FTZ R4, R186, R4 ;  /* 0x00000004ba047221 */ /* 0x000fc80000010000 */
[----:B------:R-:W-:Y:S01]  /*d720*/  FADD.FTZ R4, R176, R4 ;  /* 0x00000004b0047221 */ /* 0x000fe20000010000 */
[----:B------:R-:W-:Y:S03]  /*d730*/  HMMA.16816.F32.BF16 R148, R128, R156, R148 ;  /* 0x0000009c8094723c */ /* 0x000fe60000041894 */
[----:B------:R-:W-:-:S03]  /*d740*/  FADD.FTZ R4, R212, R4 ;  /* 0x00000004d4047221 */ /* 0x000fc60000010000 */
[----:B------:R-:W-:Y:S01]  /*d750*/  HMMA.16816.F32.BF16 R160, R128, R172, R160 ;  /* 0x000000ac80a0723c */ /* 0x000fe200000418a0 */
[----:B------:R-:W-:Y:S01]  /*d760*/  FADD.FTZ R4, R138, R4 ;  /* 0x000000048a047221 */ /* 0x000fe20000010000 */
[----:B------:R-:W-:-:S03]  /*d770*/  FADD.FTZ R138, R208, R2 ;  /* 0x00000002d08a7221 */ /* 0x000fc60000010000 */
[----:B------:R-:W-:Y:S01]  /*d780*/  FADD.FTZ R4, R133, R4 ;  /* 0x0000000485047221 */ /* 0x000fe20000010000 */
[----:B------:R-:W-:Y:S01]  /*d790*/  FADD.FTZ R133, R5, R3 ;  /* 0x0000000305857221 */ /* 0x000fe20000010000 */
[----:B------:R-:W-:Y:S02]  /*d7a0*/  HMMA.16816.F32.BF16 R36, R128, R48, R36 ;  /* 0x000000308024723c */ /* 0x000fe40000041824 */
[----:B------:R-:W-:-:S04]  /*d7b0*/  FADD.FTZ R4, R132, R4 ;  /* 0x0000000484047221 */ /* 0x000fc80000010000 */
[----:B------:R-:W-:Y:S01]  /*d7c0*/  FADD.FTZ R132, R10, R4 ;  /* 0x000000040a847221 */ /* 0x000fe20000010000 */
[C---:B------:R-:W-:Y:S04]  /*d7d0*/  HMMA.16816.F32.BF16 R52, R128.reuse, R64, R52 ;  /* 0x000000408034723c */ /* 0x040fe80000041834 */
[----:B------:R1:W-:Y:S02]  /*d7e0*/  STL [R1+0xc], R132 ;  /* 0x00000c8401007387 */ /* 0x0003e40000100800 */
[C---:B------:R-:W-:Y:S02]  /*d7f0*/  HMMA.16816.F32.BF16 R68, R128.reuse, R80, R68 ;  /* 0x000000508044723c */ /* 0x040fe40000041844 */
        /* <DEDUP_REMOVED lines=467> */
.L_x_1500:
[----:B------:R-:W-:Y:S05]  /*f530*/  BSYNC B0 ;  /* 0x0000000000007941 */ /* 0x000fea0003800000 */
.L_x_1499:
[----:B------:R-:W0:Y:S02]  /*f540*/  LDGDEPBAR ;  /* 0x00000000000079af */ /* 0x000e240000000000 */
.L_x_1498:
        /* <DEDUP_REMOVED lines=28> */
[----:B-1----:R-:W-:Y:S02]  /*f710*/  FMNMX.FTZ R0, R0, R5, !PT ;  /* 0x0000000500007209 */ /* 0x002fe40007810000 */
[----:B------:R-:W-:Y:S02]  /*f720*/  FMNMX.FTZ R5, R141, R4, !PT ;  /* 0x000000048d057209 */ /* 0x000fe40007810000 */
[----:B------:R-:W-:Y:S01]  /*f730*/  FMNMX.FTZ R4, R18, R3, !PT ;  /* 0x0000000312047209 */ /* 0x000fe20007810000 */
[----:B------:R-:W1:Y:S01]  /*f740*/  SHFL.BFLY PT, R7, R0, 0x1, 0x1f ;  /* 0x0c201f0000077f89 */ /* 0x000e6200000e0000 */
[----:B------:R-:W-:Y:S02]  /*f750*/  FMNMX.FTZ R3, R140, R5, !PT ;  /* 0x000000058c037209 */ /* 0x000fe40007810000 */
[----:B------:R-:W-:-:S02]  /*f760*/  FMNMX.FTZ R4, R14, R4, !PT ;  /* 0x000000040e047209 */ /* 0x000fc40007810000 */
[----:B--2---:R-:W-:Y:S01]  /*f770*/  FMNMX.FTZ R2, R2, R6, !PT ;  /* 0x0000000602027209 */ /* 0x004fe20007810000 */
[----:B------:R-:W2:Y:S04]  /*f780*/  SHFL.BFLY PT, R8, R3, 0x2, 0x1f ;  /* 0x0c401f0003087f89 */ /* 0x000ea800000e0000 */
[----:B------:R-:W3:Y:S01]  /*f790*/  SHFL.BFLY PT, R6, R2, 0x1, 0x1f ;  /* 0x0c201f0002067f89 */ /* 0x000ee200000e0000 */
[----:B-1----:R-:W-:Y:S02]  /*f7a0*/  FMNMX.FTZ R214, R0, R7, !PT ;  /* 0x0000000700d67209 */ /* 0x002fe40007810000 */
[----:B------:R-:W-:Y:S02]  /*f7b0*/  FMNMX.FTZ R0, R179, R4, !PT ;  /* 0x00000004b3007209 */ /* 0x000fe40007810000 */
[C---:B------:R-:W-:Y:S01]  /*f7c0*/  FSETP.NEU.FTZ.AND P6, PT, R214.reuse, -INF , PT ;  /* 0xff800000d600780b */ /* 0x040fe20003fdd000 */
[----:B------:R-:W-:Y:S01]  /*f7d0*/  FMUL.FTZ R12, R214, UR10 ;  /* 0x0000000ad60c7c20 */ /* 0x000fe20008410000 */
[----:B------:R-:W-:-:S02]  /*f7e0*/  FMNMX.FTZ R0, R178, R0, !PT ;  /* 0x00000000b2007209 */ /* 0x000fc40007810000 */
[----:B--2---:R-:W-:Y:S02]  /*f7f0*/  FMNMX.FTZ R3, R3, R8, !PT ;  /* 0x0000000803037209 */ /* 0x004fe40007810000 */
[----:B------:R-:W-:Y:S02]  /*f800*/  FMNMX.FTZ R0, R177, R0, !PT ;  /* 0x00000000b1007209 */ /* 0x000fe40007810000 */
[----:B------:R-:W-:Y:S01]  /*f810*/  FSEL R12, R12, RZ, P6 ;  /* 0x000000ff0c0c7208 */ /* 0x000fe20003000000 */
[----:B------:R-:W1:Y:S01]  /*f820*/  SHFL.BFLY PT, R7, R3, 0x1, 0x1f ;  /* 0x0c201f0003077f89 */ /* 0x000e6200000e0000 */
[----:B------:R-:W-:Y:S02]  /*f830*/  FMNMX.FTZ R0, R176, R0, !PT ;  /* 0x00000000b0007209 */ /* 0x000fe40007810000 */
        /* <DEDUP_REMOVED lines=27> */
[----:B------:R-:W-:-:S03]  /*f9f0*/  FSETP.NEU.FTZ.AND P1, PT, R212, -INF , PT ;  /* 0xff800000d400780b */ /* 0x000fc60003f3d000 */
[----:B------:R1:W-:Y:S01]  /*fa00*/  MUFU.EX2 R208, R0 ;  /* 0x0000000000d07308 */ /* 0x0003e20000000800 */
[----:B------:R-:W-:Y:S01]  /*fa10*/  FMUL.FTZ R9, R212, UR10 ;  /* 0x0000000ad4097c20 */ /* 0x000fe20008410000 */
[----:B--2---:R-:W-:-:S04]  /*fa20*/  FFMA.FTZ R2, R24, UR10, -R11 ;  /* 0x0000000a18027c23 */ /* 0x004fc8000801080b */
[----:B------:R-:W-:Y:S02]  /*fa30*/  FSEL R9, R9, RZ, P1 ;  /* 0x000000ff09097208 */ /* 0x000fe40000800000 */
[----:B------:R2:W-:Y:S01]  /*fa40*/  MUFU.EX2 R244, R2 ;  /* 0x0000000200f47308 */ /* 0x0005e20000000800 */
[----:B---3--:R-:W-:-:S07]  /*fa50*/  FFMA.FTZ R13, R141, UR10, -R10 ;  /* 0x0000000a8d0d7c23 */ /* 0x008fce000801080a */
        /* <DEDUP_REMOVED lines=9> */
[----:B------:R-:W-:-:S06]  /*faf0*/  MOV R15, R132 ;  /* 0x00000084000f7202 */ /* 0x000fcc0000000f00 */
[----:B------:R2:W-:Y:S01]  /*fb00*/  MUFU.EX2 R247, R2 ;  /* 0x0000000200f77308 */ /* 0x0005e20000000800 */
[----:B-1----:R-:W-:Y:S01]  /*fb10*/  FFMA.FTZ R0, R28, UR10, -R9 ;  /* 0x0000000a1c007c23 */ /* 0x002fe20008010809 */
[----:B---3--:R-:W-:Y:S01]  /*fb20*/  F2FP.BF16.F32.PACK_AB R6, R211, R210 ;  /* 0x000000d2d306723e */ /* 0x008fe200000010ff */
[----:B------:R-:W-:Y:S05]  /*fb30*/  LDSM.16.MT88.4 R28, [R219+0xa000] ;  /* 0x00a00000db1c783b */ /* 0x000fea0000004200 */
        /* <DEDUP_REMOVED lines=769> */
.L_x_1503:
[----:B------:R-:W-:Y:S05]  /*12b50*/  BSYNC B0 ;  /* 0x0000000000007941 */ /* 0x000fea0003800000 */
.L_x_1502:
[----:B------:R-:W0:Y:S02]  /*12b60*/  LDGDEPBAR ;  /* 0x00000000000079af */ /* 0x000e240000000000 */
.L_x_1501:
        /* <DEDUP_REMOVED lines=367> */
[----:B------:R-:W-:-:S03]  /*14260*/  FADD.FTZ R2, R209, R2 ;  /* 0x00000002d1027221 */ /* 0x000fc60000010000 */
[----:B------:R-:W-:Y:S01]  /*14270*/  FADD.FTZ R3, R251, R3 ;  /* 0x00000003fb037221 */ /* 0x000fe20000010000 */
[----:B------:R-:W-:Y:S01]  /*14280*/  FADD.FTZ R2, R210, R2 ;  /* 0x00000002d2027221 */ /* 0x000fe20000010000 */
[----:B---3--:R-:W-:Y:S02]  /*14290*/  HMMA.16816.F32.BF16 R56, R124, R64, R56 ;  /* 0x000000407c38723c */ /* 0x008fe40000041838 */
[----:B------:R-:W-:Y:S01]  /*142a0*/  FADD.FTZ R3, R215, R3 ;  /* 0x00000003d7037221 */ /* 0x000fe20000010000 */
[----:B------:R-:W-:-:S03]  /*142b0*/  FADD.FTZ R2, R211, R2 ;  /* 0x00000002d3027221 */ /* 0x000fc60000010000 */
[----:B------:R-:W-:Y:S01]  /*142c0*/  FADD.FTZ R3, R213, R3 ;  /* 0x00000003d5037221 */ /* 0x000fe20000010000 */
        /* <DEDUP_REMOVED lines=24> */
[C---:B---3--:R-:W-:Y:S01]  /*14450*/  F2FP.BF16.F32.PACK_AB R131, R5.reuse, R6 ;  /* 0x000000060583723e */ /* 0x048fe200000010ff */
[----:B------:R-:W-:-:S02]  /*14460*/  FADD.FTZ R3, R5, R3 ;  /* 0x0000000305037221 */ /* 0x000fc40000010000 */
        /* <DEDUP_REMOVED lines=15> */
[----:B------:R1:W-:Y:S04]  /*14560*/  STL [R1+0x4], R2 ;  /* 0x0000040201007387 */ /* 0x0003e80000100800 */
[----:B------:R1:W-:Y:S01]  /*14570*/  STL [R1], R0 ;  /* 0x0000000001007387 */ /* 0x0003e20000100800 */
        /* <DEDUP_REMOVED lines=11> */
.L_x_1491:
        /* <DEDUP_REMOVED lines=27> */
.L_x_1507:
        /* <DEDUP_REMOVED lines=49> */
.L_x_1505:
[----:B--2---:R-:W2:Y:S01]  /*14af0*/  LDL R0, [R1+0x10] ;  /* 0x0000100001007983 */ /* 0x004ea20000100800 */
[----:B------:R-:W-:Y:S04]  /*14b00*/  DEPBAR.LE SB0, 0x0 ;  /* 0x000080000000791a */ /* 0x000fe80000000000 */
[----:B------:R-:W3:Y:S01]  /*14b10*/  LDL.64 R12, [R1+0x18] ;  /* 0x00001800010c7983 */ /* 0x000ee20000100a00 */
[----:B------:R-:W-:Y:S03]  /*14b20*/  UIADD3 UR8, UR29, -0x1, URZ ;  /* 0xffffffff1d087890 */ /* 0x000fe6000fffe03f */
[----:B------:R-:W4:Y:S01]  /*14b30*/  LDL R11, [R1+0x28] ;  /* 0x00002800010b7983 */ /* 0x000f220000100800 */
[----:B------:R-:W-:Y:S02]  /*14b40*/  USHF.R.S32.HI UR10, URZ, 0x1f, UR8 ;  /* 0x0000001f3f0a7899 */ /* 0x000fe40008011408 */
[----:B------:R-:W-:Y:S01]  /*14b50*/  UIMAD UR9, UR12, UR8, URZ ;  /* 0x000000080c0972a4 */ /* 0x000fe2000f8e023f */
[----:B------:R-:W5:Y:S01]  /*14b60*/  LDL R15, [R1+0x2c] ;  /* 0x00002c00010f7983 */ /* 0x000f620000100800 */
[----:B-1----:R-:W-:Y:S01]  /*14b70*/  IMAD.U32 R4, RZ, RZ, UR8 ;  /* 0x00000008ff047e24 */ /* 0x002fe2000f8e00ff */
[----:B------:R-:W-:Y:S02]  /*14b80*/  UISETP.GT.AND UP0, UPT, UR8, UR15, UPT ;  /* 0x0000000f0800728c */ /* 0x000fe4000bf04270 */
[----:B------:R-:W5:Y:S01]  /*14b90*/  LDL R10, [R1+0x20] ;  /* 0x00002000010a7983 */ /* 0x000f620000100800 */
[----:B------:R-:W-:Y:S03]  /*14ba0*/  UIMAD UR9, UR10, UR13, UR9 ;  /* 0x0000000d0a0972a4 */ /* 0x000fe6000f8e0209 */
        /* <DEDUP_REMOVED lines=17> */
[--C-:B------:R-:W-:Y:S01]  /*14cc0*/  @!P4 LEA.HI.X R11, R0, R14, R5.reuse, 0x1, P3 ;  /* 0x0000000e000bc211 */ /* 0x100fe200018f0c05 */
        /* <DEDUP_REMOVED lines=10> */
[----:B------:R-:W-:Y:S01]  /*14d70*/  IMAD.U32 R0, RZ, RZ, UR8 ;  /* 0x00000008ff007e24 */ /* 0x000fe2000f8e00ff */
[----:B------:R-:W-:Y:S01]  /*14d80*/  @P4 STS.128 [R231+0xa800], RZ ;  /* 0x00a800ffe7004388 */ /* 0x000fe20000000c00 */
[----:B------:R-:W-:Y:S03]  /*14d90*/  PLOP3.LUT P0, PT, PT, PT, UP0, 0x80, 0x0 ;  /* 0x000000000000781c */ /* 0x000fe60003f0f008 */
        /* <DEDUP_REMOVED lines=10> */
[----:B------:R-:W2:Y:S04]  /*14e40*/  LDSM.16.M88.4 R16, [R216+0x8000] ;  /* 0x00800000d810783b */ /* 0x000ea80000000200 */
[----:B------:R-:W3:Y:S01]  /*14e50*/  LDSM.16.M88.4 R28, [R218+0x2000] ;  /* 0x00200000da1c783b */ /* 0x000ee20000000200 */
[----:B-1----:R-:W-:Y:S03]  /*14e60*/  IMAD.SHL.U32 R2, R2, 0x2, RZ ;  /* 0x0000000202027824 */ /* 0x002fe600078e00ff */
[----:B------:R-:W1:Y:S02]  /*14e70*/  LDSM.16.M88.4 R140, [R216+0x8800] ;  /* 0x00880000d88c783b */ /* 0x000e640000000200 */
[----:B------:R-:W-:Y:S02]  /*14e80*/  LOP3.LUT R2, R2, 0x6, RZ, 0xc0, !PT ;  /* 0x0000000602027812 */ /* 0x000fe400078ec0ff */
[----:B------:R-:W0:Y:S03]  /*14e90*/  LDGDEPBAR ;  /* 0x00000000000079af */ /* 0x000e260000000000 */
[----:B------:R-:W-:Y:S01]  /*14ea0*/  IMAD R0, R0, 0x20, R2 ;  /* 0x0000002000007824 */ /* 0x000fe200078e0202 */
[----:B------:R-:W-:Y:S03]  /*14eb0*/  LDSM.16.M88.4 R176, [R220] ;  /* 0x00000000dcb0783b */ /* 0x000fe60000000200 */
[C-C-:B------:R-:W-:Y:S01]  /*14ec0*/  IMAD.IADD R133, R237.reuse, 0x1, -R0.reuse ;  /* 0x00000001ed857824 */ /* 0x140fe200078e0a00 */
[----:B------:R-:W4:Y:S01]  /*14ed0*/  LDSM.16.M88.4 R180, [R227] ;  /* 0x00000000e3b4783b */ /* 0x000f220000000200 */
[----:B------:R-:W-:Y:S02]  /*14ee0*/  VIADD R2, R0, 0x1 ;  /* 0x0000000100027836 */ /* 0x000fe40000000000 */
[C---:B------:R-:W-:Y:S01]  /*14ef0*/  IMAD.IADD R134, R232.reuse, 0x1, -R0 ;  /* 0x00000001e8867824 */ /* 0x040fe200078e0a00 */
[----:B------:R-:W5:Y:S01]  /*14f00*/  LDSM.16.M88.4 R184, [R220+0x2000] ;  /* 0x00200000dcb8783b */ /* 0x000f620000000200 */
[--C-:B------:R-:W-:Y:S01]  /*14f10*/  IMAD.IADD R137, R237, 0x1, -R2.reuse ;  /* 0x00000001ed897824 */ /* 0x100fe200078e0a02 */
[----:B------:R-:W-:Y:S01]  /*14f20*/  IABS R133, R133 ;  /* 0x0000008500857213 */ /* 0x000fe20000000000 */
[----:B------:R-:W-:Y:S01]  /*14f30*/  IMAD.IADD R135, R232, 0x1, -R2 ;  /* 0x00000001e8877824 */ /* 0x000fe200078e0a02 */
[----:B------:R-:W5:Y:S01]  /*14f40*/  LDSM.16.M88.4 R188, [R230] ;  /* 0x00000000e6bc783b */ /* 0x000f620000000200 */
[----:B------:R-:W-:Y:S02]  /*14f50*/  IABS R136, R134 ;  /* 0x0000008600887213 */ /* 0x000fe40000000000 */
[----:B------:R-:W-:Y:S01]  /*14f60*/  I2FP.F32.S32 R133, R133 ;  /* 0x0000008500857245 */ /* 0x000fe20000201400 */
[----:B------:R-:W-:Y:S01]  /*14f70*/  LDSM.16.M88.4 R192, [R226] ;  /* 0x00000000e2c0783b */ /* 0x000fe20000000200 */
[----:B------:R-:W-:Y:S02]  /*14f80*/  IABS R134, R137 ;  /* 0x0000008900867213 */ /* 0x000fe40000000000 */
[----:B------:R-:W-:Y:S01]  /*14f90*/  IABS R135, R135 ;  /* 0x0000008700877213 */ /* 0x000fe20000000000 */
[----:B------:R-:W5:Y:S01]  /*14fa0*/  LDSM.16.M88.4 R196, [R224+0x8000] ;  /* 0x00800000e0c4783b */ /* 0x000f620000000200 */
[----:B------:R-:W-:Y:S02]  /*14fb0*/  I2FP.F32.S32 R134, R134 ;  /* 0x0000008600867245 */ /* 0x000fe40000201400 */
[----:B------:R-:W-:Y:S01]  /*14fc0*/  I2FP.F32.S32 R136, R136 ;  /* 0x0000008800887245 */ /* 0x000fe20000201400 */
[-C--:B--2---:R-:W-:Y:S01]  /*14fd0*/  HMMA.16816.F32.BF16 R4, R32, R16.reuse, RZ ;  /* 0x000000102004723c */ /* 0x084fe200000418ff */
[----:B------:R-:W2:Y:S02]  /*14fe0*/  LDSM.16.M88.4 R200, [R226+0x2000] ;  /* 0x00200000e2c8783b */ /* 0x000ea40000000200 */
[----:B------:R-:W-:Y:S02]  /*14ff0*/  I2FP.F32.S32 R135, R135 ;  /* 0x0000008700877245 */ /* 0x000fe40000201400 */
[----:B------:R-:W-:Y:S01]  /*15000*/  LDSM.16.M88.4 R204, [R225] ;  /* 0x00000000e1cc783b */ /* 0x000fe20000000200 */
[C---:B---3--:R-:W-:Y:S02]  /*15010*/  HMMA.16816.F32.BF16 R8, R28.reuse, R16, RZ ;  /* 0x000000101c08723c */ /* 0x048fe400000418ff */
[C---:B------:R-:W-:Y:S01]  /*15020*/  ISETP.GE.AND P6, PT, R2.reuse, R236, PT ;  /* 0x000000ec0200720c */ /* 0x040fe20003fc6270 */
[----:B------:R-:W-:Y:S01]  /*15030*/  LDSM.16.M88.4 R208, [R223] ;  /* 0x00000000dfd0783b */ /* 0x000fe20000000200 */
[C---:B------:R-:W-:Y:S02]  /*15040*/  ISETP.GE.AND P5, PT, R2.reuse, R235, PT ;  /* 0x000000eb0200720c */ /* 0x040fe40003fa6270 */
[-C--:B------:R-:W-:Y:S01]  /*15050*/  HMMA.16816.F32.BF16 R12, R28, R18.reuse, RZ ;  /* 0x000000121c0c723c */ /* 0x080fe200000418ff */
[----:B------:R-:W-:Y:S01]  /*15060*/  LDSM.16.M88.4 R212, [R225+0x2000] ;  /* 0x00200000e1d4783b */ /* 0x000fe20000000200 */
[C---:B------:R-:W-:Y:S02]  /*15070*/  ISETP.GE.AND P3, PT, R2.reuse, R234, PT ;  /* 0x000000ea0200720c */ /* 0x040fe40003f66270 */
[C---:B------:R-:W-:Y:S02]  /*15080*/  ISETP.GE.AND P2, PT, R2.reuse, R233, PT ;  /* 0x000000e90200720c */ /* 0x040fe40003f46270 */
[C---:B------:R-:W-:Y:S02]  /*15090*/  HMMA.16816.F32.BF16 R16, R32.reuse, R18, RZ ;  /* 0x000000122010723c */ /* 0x040fe400000418ff */
[C---:B------:R-:W-:Y:S02]  /*150a0*/  ISETP.GE.OR P6, PT, R2.reuse, R243, !P6 ;  /* 0x000000f30200720c */ /* 0x040fe400077c6670 */
[C---:B------:R-:W-:Y:S02]  /*150b0*/  ISETP.GE.OR P5, PT, R2.reuse, R242, !P5 ;  /* 0x000000f20200720c */ /* 0x040fe40006fa6670 */
[-C--:B-1----:R-:W-:Y:S01]  /*150c0*/  HMMA.16816.F32.BF16 R20, R32, R140.reuse, RZ ;  /* 0x0000008c2014723c */ /* 0x082fe200000418ff */
[C---:B------:R-:W-:Y:S02]  /*150d0*/  ISETP.GE.OR P3, PT, R2.reuse, R241, !P3 ;  /* 0x000000f10200720c */ /* 0x040fe40005f66670 */
[----:B------:R-:W-:Y:S03]  /*150e0*/  ISETP.GE.OR P2, PT, R2, R240, !P2 ;  /* 0x000000f00200720c */ /* 0x000fe60005746670 */
[C---:B------:R-:W-:Y:S06]  /*150f0*/  HMMA.16816.F32.BF16 R24, R28.reuse, R140, RZ ;  /* 0x0000008c1c18723c */ /* 0x040fec00000418ff */
[-C--:B------:R-:W-:Y:S06]  /*15100*/  HMMA.16816.F32.BF16 R28, R28, R142.reuse, RZ ;  /* 0x0000008e1c1c723c */ /* 0x080fec00000418ff */
[----:B------:R-:W-:Y:S01]  /*15110*/  HMMA.16816.F32.BF16 R32, R32, R142, RZ ;  /* 0x0000008e2020723c */ /* 0x000fe200000418ff */
[----:B------:R-:W1:Y:S05]  /*15120*/  LDSM.16.M88.4 R140, [R224+0x8800] ;  /* 0x00880000e08c783b */ /* 0x000e6a0000000200 */
[-C--:B----4-:R-:W-:Y:S06]  /*15130*/  HMMA.16816.F32.BF16 R4, R176, R180.reuse, R4 ;  /* 0x000000b4b004723c */ /* 0x090fec0000041804 */
[C---:B-----5:R-:W-:Y:S06]  /*15140*/  HMMA.16816.F32.BF16 R8, R184.reuse, R180, R8 ;  /* 0x000000b4b808723c */ /* 0x060fec0000041808 */
[-C--:B------:R-:W-:Y:S06]  /*15150*/  HMMA.16816.F32.BF16 R12, R184, R182.reuse, R12 ;  /* 0x000000b6b80c723c */ /* 0x080fec000004180c */
[C---:B------:R-:W-:Y:S01]  /*15160*/  HMMA.16816.F32.BF16 R16, R176.reuse, R182, R16 ;  /* 0x000000b6b010723c */ /* 0x040fe20000041810 */
[----:B------:R-:W-:Y:S05]  /*15170*/  LDSM.16.M88.4 R180, [R218+0x4000] ;  /* 0x00400000dab4783b */ /* 0x000fea0000000200 */
[-C--:B------:R-:W-:Y:S06]  /*15180*/  HMMA.16816.F32.BF16 R20, R176, R188.reuse, R20 ;  /* 0x000000bcb014723c */ /* 0x080fec0000041814 */
[C---:B------:R-:W-:Y:S06]  /*15190*/  HMMA.16816.F32.BF16 R24, R184.reuse, R188, R24 ;  /* 0x000000bcb818723c */ /* 0x040fec0000041818 */
[-C--:B------:R-:W-:Y:S01]  /*151a0*/  HMMA.16816.F32.BF16 R28, R184, R190.reuse, R28 ;  /* 0x000000beb81c723c */ /* 0x080fe2000004181c */
[----:B------:R-:W-:Y:S05]  /*151b0*/  LDSM.16.M88.4 R184, [R216+0x9000] ;  /* 0x00900000d8b8783b */ /* 0x000fea0000000200 */
[----:B------:R-:W-:Y:S01]  /*151c0*/  HMMA.16816.F32.BF16 R32, R176, R190, R32 ;  /* 0x000000beb020723c */ /* 0x000fe20000041820 */
[----:B------:R-:W3:Y:S04]  /*151d0*/  LDSM.16.M88.4 R176, [R223+0x800] ;  /* 0x00080000dfb0783b */ /* 0x000ee80000000200 */
[----:B------:R-:W4:Y:S01]  /*151e0*/  LDSM.16.M88.4 R188, [R218+0x6000] ;  /* 0x00600000dabc783b */ /* 0x000f220000000200 */
[-C--:B------:R-:W-:Y:S06]  /*151f0*/  HMMA.16816.F32.BF16 R4, R192, R196.reuse, R4 ;  /* 0x000000c4c004723c */ /* 0x080fec0000041804 */
[C---:B--2---:R-:W-:Y:S06]  /*15200*/  HMMA.16816.F32.BF16 R8, R200.reuse, R196, R8 ;  /* 0x000000c4c808723c */ /* 0x044fec0000041808 */
[-C--:B------:R-:W-:Y:S06]  /*15210*/  HMMA.16816.F32.BF16 R12, R200, R198.reuse, R12 ;  /* 0x000000c6c80c723c */ /* 0x080fec000004180c */
[C---:B------:R-:W-:Y:S01]  /*15220*/  HMMA.16816.F32.BF16 R16, R192.reuse, R198, R16 ;  /* 0x000000c6c010723c */ /* 0x040fe20000041810 */
[----:B------:R-:W-:Y:S05]  /*15230*/  LDSM.16.M88.4 R196, [R229] ;  /* 0x00000000e5c4783b */ /* 0x000fea0000000200 */
[-C--:B-1----:R-:W-:Y:S06]  /*15240*/  HMMA.16816.F32.BF16 R20, R192, R140.reuse, R20 ;  /* 0x0000008cc014723c */ /* 0x082fec0000041814 */
[C---:B------:R-:W-:Y:S06]  /*15250*/  HMMA.16816.F32.BF16 R24, R200.reuse, R140, R24 ;  /* 0x0000008cc818723c */ /* 0x040fec0000041818 */
[-C--:B------:R-:W-:Y:S01]  /*15260*/  HMMA.16816.F32.BF16 R28, R200, R142.reuse, R28 ;  /* 0x0000008ec81c723c */ /* 0x080fe2000004181c */
[----:B------:R-:W-:Y:S05]  /*15270*/  LDSM.16.M88.4 R200, [R220+0x6000] ;  /* 0x00600000dcc8783b */ /* 0x000fea0000000200 */
[----:B------:R-:W-:Y:S01]  /*15280*/  HMMA.16816.F32.BF16 R32, R192, R142, R32 ;  /* 0x0000008ec020723c */ /* 0x000fe20000041820 */
[----:B------:R-:W1:Y:S04]  /*15290*/  LDSM.16.M88.4 R140, [R216+0x9800] ;  /* 0x00980000d88c783b */ /* 0x000e680000000200 */
[----:B------:R-:W2:Y:S01]  /*152a0*/  LDSM.16.M88.4 R192, [R220+0x4000] ;  /* 0x00400000dcc0783b */ /* 0x000ea20000000200 */
[-C--:B------:R-:W-:Y:S06]  /*152b0*/  HMMA.16816.F32.BF16 R4, R204, R208.reuse, R4 ;  /* 0x000000d0cc04723c */ /* 0x080fec0000041804 */
[C---:B------:R-:W-:Y:S06]  /*152c0*/  HMMA.16816.F32.BF16 R8, R212.reuse, R208, R8 ;  /* 0x000000d0d408723c */ /* 0x040fec0000041808 */
[-C--:B------:R-:W-:Y:S06]  /*152d0*/  HMMA.16816.F32.BF16 R12, R212, R210.reuse, R12 ;  /* 0x000000d2d40c723c */ /* 0x080fec000004180c */
[C---:B------:R-:W-:Y:S01]  /*152e0*/  HMMA.16816.F32.BF16 R16, R204.reuse, R210, R16 ;  /* 0x000000d2cc10723c */ /* 0x040fe20000041810 */
[----:B------:R-:W-:Y:S05]  /*152f0*/  LDSM.16.M88.4 R208, [R224+0x9000] ;  /* 0x00900000e0d0783b */ /* 0x000fea0000000200 */
[-C--:B---3--:R-:W-:Y:S06]  /*15300*/  HMMA.16816.F32.BF16 R20, R204, R176.reuse, R20 ;  /* 0x000000b0cc14723c */ /* 0x088fec0000041814 */
[C---:B------:R-:W-:Y:S06]  /*15310*/  HMMA.16816.F32.BF16 R24, R212.reuse, R176, R24 ;  /* 0x000000b0d418723c */ /* 0x040fec0000041818 */
[-C--:B------:R-:W-:Y:S01]  /*15320*/  HMMA.16816.F32.BF16 R28, R212, R178.reuse, R28 ;  /* 0x000000b2d41c723c */ /* 0x080fe2000004181c */
[----:B------:R-:W-:Y:S05]  /*15330*/  LDSM.16.M88.4 R212, [R226+0x6000] ;  /* 0x00600000e2d4783b */ /* 0x000fea0000000200 */
[----:B------:R-:W-:Y:S01]  /*15340*/  HMMA.16816.F32.BF16 R32, R204, R178, R32 ;  /* 0x000000b2cc20723c */ /* 0x000fe20000041820 */
[----:B------:R-:W3:Y:S04]  /*15350*/  LDSM.16.M88.4 R176, [R228] ;  /* 0x00000000e4b0783b */ /* 0x000ee80000000200 */
[----:B------:R-:W5:Y:S01]  /*15360*/  LDSM.16.M88.4 R204, [R226+0x4000] ;  /* 0x00400000e2cc783b */ /* 0x000f620000000200 */
[-C--:B------:R-:W-:Y:S06]  /*15370*/  HMMA.16816.F32.BF16 R4, R180, R184.reuse, R4 ;  /* 0x000000b8b404723c */ /* 0x080fec0000041804 */
[C---:B----4-:R-:W-:Y:S06]  /*15380*/  HMMA.16816.F32.BF16 R8, R188.reuse, R184, R8 ;  /* 0x000000b8bc08723c */ /* 0x050fec0000041808 */
        /* <DEDUP_REMOVED lines=8> */
[----:B------:R-:W1:Y:S04]  /*15410*/  LDSM.16.M88.4 R140, [R224+0x9800] ;  /* 0x00980000e08c783b */ /* 0x000e680000000200 */
[----:B------:R-:W4:Y:S01]  /*15420*/  LDSM.16.M88.4 R180, [R225+0x4000] ;  /* 0x00400000e1b4783b */ /* 0x000f220000000200 */
[-C--:B--2---:R-:W-:Y:S06]  /*15430*/  HMMA.16816.F32.BF16 R4, R192, R196.reuse, R4 ;  /* 0x000000c4c004723c */ /* 0x084fec0000041804 */
[C---:B------:R-:W-:Y:S06]  /*15440*/  HMMA.16816.F32.BF16 R8, R200.reuse, R196, R8 ;  /* 0x000000c4c808723c */ /* 0x040fec0000041808 */
[-C--:B------:R-:W-:Y:S06]  /*15450*/  HMMA.16816.F32.BF16 R12, R200, R198.reuse, R12 ;  /* 0x000000c6c80c723c */ /* 0x080fec000004180c */
[C---:B------:R-:W-:Y:S06]  /*15460*/  HMMA.16816.F32.BF16 R16, R192.reuse, R198, R16 ;  /* 0x000000c6c010723c */ /* 0x040fec0000041810 */
[-C--:B---3--:R-:W-:Y:S06]  /*15470*/  HMMA.16816.F32.BF16 R20, R192, R176.reuse, R20 ;  /* 0x000000b0c014723c */ /* 0x088fec0000041814 */
[C---:B------:R-:W-:Y:S06]  /*15480*/  HMMA.16816.F32.BF16 R24, R200.reuse, R176, R24 ;  /* 0x000000b0c818723c */ /* 0x040fec0000041818 */
[-C--:B------:R-:W-:Y:S06]  /*15490*/  HMMA.16816.F32.BF16 R28, R200, R178.reuse, R28 ;  /* 0x000000b2c81c723c */ /* 0x080fec000004181c */
[----:B------:R-:W-:Y:S01]  /*154a0*/  HMMA.16816.F32.BF16 R32, R192, R178, R32 ;  /* 0x000000b2c020723c */ /* 0x000fe20000041820 */
[----:B------:R-:W2:Y:S01]  /*154b0*/  LDSM.16.M88.4 R176, [R223+0x1800] ;  /* 0x00180000dfb0783b */ /* 0x000ea20000000200 */
[----:B------:R-:W-:Y:S04]  /*154c0*/  DEPBAR.LE SB0, 0x0 ;  /* 0x000080000000791a */ /* 0x000fe80000000000 */
[-C--:B-----5:R-:W-:Y:S01]  /*154d0*/  HMMA.16816.F32.BF16 R4, R204, R208.reuse, R4 ;  /* 0x000000d0cc04723c */ /* 0x0a0fe20000041804 */
[----:B------:R-:W-:Y:S05]  /*154e0*/  BAR.SYNC.DEFER_BLOCKING 0x0 ;  /* 0x0000000000007b1d */ /* 0x000fea0000010000 */
[C---:B------:R-:W-:Y:S06]  /*154f0*/  HMMA.16816.F32.BF16 R8, R212.reuse, R208, R8 ;  /* 0x000000d0d408723c */ /* 0x040fec0000041808 */
[-C--:B------:R-:W-:Y:S06]  /*15500*/  HMMA.16816.F32.BF16 R12, R212, R210.reuse, R12 ;  /* 0x000000d2d40c723c */ /* 0x080fec000004180c */
[C---:B------:R-:W-:Y:S06]  /*15510*/  HMMA.16816.F32.BF16 R16, R204.reuse, R210, R16 ;  /* 0x000000d2cc10723c */ /* 0x040fec0000041810 */
[-C--:B-1----:R-:W-:Y:S06]  /*15520*/  HMMA.16816.F32.BF16 R20, R204, R140.reuse, R20 ;  /* 0x0000008ccc14723c */ /* 0x082fec0000041814 */
[C---:B------:R-:W-:Y:S06]  /*15530*/  HMMA.16816.F32.BF16 R24, R212.reuse, R140, R24 ;  /* 0x0000008cd418723c */ /* 0x040fec0000041818 */
[-C--:B------:R-:W-:Y:S06]  /*15540*/  HMMA.16816.F32.BF16 R28, R212, R142.reuse, R28 ;  /* 0x0000008ed41c723c */ /* 0x080fec000004181c */
[----:B------:R-:W-:Y:S06]  /*15550*/  HMMA.16816.F32.BF16 R32, R204, R142, R32 ;  /* 0x0000008ecc20723c */ /* 0x000fec0000041820 */
[-C--:B----4-:R-:W-:Y:S06]  /*15560*/  HMMA.16816.F32.BF16 R4, R180, R184.reuse, R4 ;  /* 0x000000b8b404723c */ /* 0x090fec0000041804 */
[C---:B------:R-:W-:Y:S06]  /*15570*/  HMMA.16816.F32.BF16 R8, R188.reuse, R184, R8 ;  /* 0x000000b8bc08723c */ /* 0x040fec0000041808 */
[-C--:B------:R-:W-:Y:S06]  /*15580*/  HMMA.16816.F32.BF16 R12, R188, R186.reuse, R12 ;  /* 0x000000babc0c723c */ /* 0x080fec000004180c */
[C---:B------:R-:W-:Y:S06]  /*15590*/  HMMA.16816.F32.BF16 R16, R180.reuse, R186, R16 ;  /* 0x000000bab410723c */ /* 0x040fec0000041810 */
[-C--:B--2---:R-:W-:Y:S05]  /*155a0*/  HMMA.16816.F32.BF16 R20, R180, R176.reuse, R20 ;  /* 0x000000b0b414723c */ /* 0x084fea0000041814 */
[----:B------:R-:W-:Y:S01]  /*155b0*/  FFMA.FTZ R6, R133, -UR19, R6 ;  /* 0x8000001385067c23 */ /* 0x000fe20008010006 */
[----:B------:R-:W-:Y:S02]  /*155c0*/  IMAD.IADD R133, R238, 0x1, -R0 ;  /* 0x00000001ee857824 */ /* 0x000fe400078e0a00 */
[----:B------:R-:W-:Y:S01]  /*155d0*/  FFMA.FTZ R7, R134, -UR19, R7 ;  /* 0x8000001386077c23 */ /* 0x000fe20008010007 */
[C---:B------:R-:W-:Y:S04]  /*155e0*/  HMMA.16816.F32.BF16 R24, R188.reuse, R176, R24 ;  /* 0x000000b0bc18723c */ /* 0x040fe80000041818 */
[----:B------:R-:W-:Y:S01]  /*155f0*/  IABS R134, R133 ;  /* 0x0000008500867213 */ /* 0x000fe20000000000 */
[----:B------:R-:W-:Y:S02]  /*15600*/  IMAD.IADD R133, R238, 0x1, -R2 ;  /* 0x00000001ee857824 */ /* 0x000fe400078e0a02 */
[----:B------:R-:W-:Y:S01]  /*15610*/  FFMA.FTZ R4, R136, -UR19, R4 ;  /* 0x8000001388047c23 */ /* 0x000fe20008010004 */
[----:B------:R-:W-:Y:S01]  /*15620*/  IMAD.IADD R136, R239, 0x1, -R0 ;  /* 0x00000001ef887824 */ /* 0x000fe200078e0a00 */
[-C--:B------:R-:W-:Y:S03]  /*15630*/  HMMA.16816.F32.BF16 R28, R188, R178.reuse, R28 ;  /* 0x000000b2bc1c723c */ /* 0x080fe6000004181c */
[----:B------:R-:W-:Y:S01]  /*15640*/  IABS R137, R133 ;  /* 0x0000008500897213 */ /* 0x000fe20000000000 */
[----:B------:R-:W-:Y:S02]  /*15650*/  IMAD.MOV.U32 R133, RZ, RZ, R134 ;  /* 0x000000ffff857224 */ /* 0x000fe400078e0086 */
[----:B------:R-:W-:Y:S01]  /*15660*/  FFMA.FTZ R5, R135, -UR19, R5 ;  /* 0x8000001387057c23 */ /* 0x000fe20008010005 */
[----:B------:R-:W-:Y:S01]  /*15670*/  IMAD.IADD R135, R239, 0x1, -R2 ;  /* 0x00000001ef877824 */ /* 0x000fe200078e0a02 */
[----:B------:R-:W-:Y:S03]  /*15680*/  IABS R2, R136 ;  /* 0x0000008800027213 */ /* 0x000fe60000000000 */
[----:B------:R-:W-:Y:S01]  /*15690*/  IMAD.MOV.U32 R134, RZ, RZ, R137 ;  /* 0x000000ffff867224 */ /* 0x000fe200078e0089 */
[----:B------:R-:W-:Y:S04]  /*156a0*/  HMMA.16816.F32.BF16 R32, R180, R178, R32 ;  /* 0x000000b2b420723c */ /* 0x000fe80000041820 */
[----:B------:R-:W-:Y:S02]  /*156b0*/  I2FP.F32.S32 R133, R133 ;  /* 0x0000008500857245 */ /* 0x000fe40000201400 */
[----:B------:R-:W-:Y:S02]  /*156c0*/  IABS R135, R135 ;  /* 0x0000008700877213 */ /* 0x000fe40000000000 */
[----:B------:R-:W-:Y:S03]  /*156d0*/  I2FP.F32.S32 R134, R134 ;  /* 0x0000008600867245 */ /* 0x000fe60000201400 */
[----:B------:R-:W-:Y:S01]  /*156e0*/  I2FP.F32.S32 R2, R2 ;  /* 0x0000000200027245 */ /* 0x000fe20000201400 */
[----:B------:R-:W-:Y:S01]  /*156f0*/  FFMA.FTZ R8, R133, -UR19, R8 ;  /* 0x8000001385087c23 */ /* 0x000fe20008010008 */
[----:B------:R-:W-:Y:S01]  /*15700*/  I2FP.F32.S32 R135, R135 ;  /* 0x0000008700877245 */ /* 0x000fe20000201400 */
[----:B------:R-:W-:Y:S02]  /*15710*/  VIADD R133, R0, 0x8 ;  /* 0x0000000800857836 */ /* 0x000fe40000000000 */
[----:B------:R-:W-:Y:S01]  /*15720*/  FFMA.FTZ R9, R134, -UR19, R9 ;  /* 0x8000001386097c23 */ /* 0x000fe20008010009 */
[----:B------:R-:W-:Y:S01]  /*15730*/  FFMA.FTZ R10, R2, -UR19, R10 ;  /* 0x80000013020a7c23 */ /* 0x000fe2000801000a */
[----:B------:R-:W-:Y:S02]  /*15740*/  VIADD R2, R0, 0x9 ;  /* 0x0000000900027836 */ /* 0x000fe40000000000 */
[----:B------:R-:W-:Y:S01]  /*15750*/  FFMA.FTZ R11, R135, -UR19, R11 ;  /* 0x80000013870b7c23 */ /* 0x000fe2000801000b */
[C-C-:B------:R-:W-:Y:S02]  /*15760*/  IMAD.IADD R134, R238.reuse, 0x1, -R133.reuse ;  /* 0x00000001ee867824 */ /* 0x140fe400078e0a85 */
[----:B------:R-:W-:Y:S02]  /*15770*/  IMAD.IADD R136, R238, 0x1, -R2 ;  /* 0x00000001ee887824 */ /* 0x000fe400078e0a02 */
[----:B------:R-:W-:Y:S01]  /*15780*/  IMAD.IADD R135, R239, 0x1, -R133 ;  /* 0x00000001ef877824 */ /* 0x000fe200078e0a85 */
[----:B------:R-:W-:Y:S02]  /*15790*/  IABS R134, R134 ;  /* 0x0000008600867213 */ /* 0x000fe40000000000 */
[----:B------:R-:W-:Y:S02]  /*157a0*/  IABS R180, R136 ;  /* 0x0000008800b47213 */ /* 0x000fe40000000000 */
[----:B------:R-:W-:Y:S02]  /*157b0*/  IABS R179, R135 ;  /* 0x0000008700b37213 */ /* 0x000fe40000000000 */
[----:B------:R-:W-:Y:S01]  /*157c0*/  I2FP.F32.S32 R178, R134 ;  /* 0x0000008600b27245 */ /* 0x000fe20000201400 */
[----:B------:R-:W-:Y:S06]  /*157d0*/  @P0 BRA `(.L_x_1507) ;  /* 0xfffffff000000947 */ /* 0x000fec000383ffff */
.L_x_1506:
[C---:B------:R-:W-:Y:S01]  /*157e0*/  ISETP.GE.AND P1, PT, R0.reuse, R236, PT ;  /* 0x000000ec0000720c */ /* 0x040fe20003f26270 */
[----:B------:R-:W-:Y:S01]  /*157f0*/  LDSM.16.MT88.4 R184, [R219+0xa000] ;  /* 0x00a00000dbb8783b */ /* 0x000fe20000004200 */
[----:B------:R-:W-:Y:S01]  /*15800*/  ISETP.GE.AND P0, PT, R0, R235, PT ;  /* 0x000000eb0000720c */ /* 0x000fe20003f06270 */
[----:B------:R-:W-:Y:S01]  /*15810*/  FFMA.FTZ R12, R178, -UR19, R12 ;  /* 0x80000013b20c7c23 */ /* 0x000fe2000801000c */
[C---:B------:R-:W-:Y:S01]  /*15820*/  ISETP.GE.OR P1, PT, R0.reuse, R243, !P1 ;  /* 0x000000f30000720c */ /* 0x040fe20004f26670 */
[----:B------:R-:W-:Y:S01]  /*15830*/  UISETP.GT.AND UP0, UPT, UR8, UR15, UPT ;  /* 0x0000000f0800728c */ /* 0x000fe2000bf04270 */
[----:B------:R-:W-:Y:S01]  /*15840*/  ISETP.GE.OR P0, PT, R0, R242, !P0 ;  /* 0x000000f20000720c */ /* 0x000fe20004706670 */
[----:B------:R-:W-:Y:S01]  /*15850*/  UMOV UR29, UR8 ;  /* 0x00000008001d7c82 */ /* 0x000fe20008000000 */
[----:B-1----:R-:W-:Y:S02]  /*15860*/  FSEL R137, R4, -INF , !P1 ;  /* 0xff80000004897808 */ /* 0x002fe40004800000 */
[C---:B------:R-:W-:Y:S02]  /*15870*/  ISETP.GE.AND P1, PT, R0.reuse, R234, PT ;  /* 0x000000ea0000720c */ /* 0x040fe40003f26270 */
[----:B------:R-:W-:Y:S02]  /*15880*/  IADD3 R4, R239, -R2, RZ ;  /* 0x80000002ef047210 */ /* 0x000fe40007ffe0ff */
[----:B------:R-:W-:Y:S02]  /*15890*/  ISETP.GE.OR P1, PT, R0, R241, !P1 ;  /* 0x000000f10000720c */ /* 0x000fe40004f26670 */
[----:B------:R-:W-:Y:S01]  /*158a0*/  FSEL R176, R5, -INF , !P6 ;  /* 0xff80000005b07808 */ /* 0x000fe20007000000 */
[----:B------:R-:W-:Y:S01]  /*158b0*/  IMAD.IADD R5, R232, 0x1, -R133 ;  /* 0x00000001e8057824 */ /* 0x000fe200078e0a85 */
[----:B------:R-:W-:Y:S02]  /*158c0*/  FSEL R143, R6, -INF , !P0 ;  /* 0xff800000068f7808 */ /* 0x000fe40004000000 */
[----:B------:R-:W-:Y:S02]  /*158d0*/  FSEL R177, R7, -INF , !P5 ;  /* 0xff80000007b17808 */ /* 0x000fe40006800000 */
[----:B------:R-:W-:Y:S02]  /*158e0*/  FSEL R178, R8, -INF , !P1 ;  /* 0xff80000008b27808 */ /* 0x000fe40004800000 */
[----:B------:R-:W-:Y:S02]  /*158f0*/  MOV R135, R180 ;  /* 0x000000b400877202 */ /* 0x000fe40000000f00 */
[C---:B------:R-:W-:Y:S02]  /*15900*/  ISETP.GE.AND P0, PT, R133.reuse, R234, PT ;  /* 0x000000ea8500720c */ /* 0x040fe40003f06270 */
[C---:B------:R-:W-:Y:S02]  /*15910*/  ISETP.GE.AND P6, PT, R133.reuse, R236, PT ;  /* 0x000000ec8500720c */ /* 0x040fe40003fc6270 */
[C---:B------:R-:W-:Y:S02]  /*15920*/  ISETP.GE.AND P5, PT, R133.reuse, R235, PT ;  /* 0x000000eb8500720c */ /* 0x040fe40003fa6270 */
[-C--:B------:R-:W-:Y:S02]  /*15930*/  ISETP.GE.AND P1, PT, R133, R233.reuse, PT ;  /* 0x000000e98500720c */ /* 0x080fe40003f26270 */
[----:B------:R-:W-:Y:S02]  /*15940*/  IABS R4, R4 ;  /* 0x0000000400047213 */ /* 0x000fe40000000000 */
[----:B------:R-:W-:Y:S02]  /*15950*/  FSEL R180, R9, -INF , !P3 ;  /* 0xff80000009b47808 */ /* 0x000fe40005800000 */
[C---:B------:R-:W-:Y:S02]  /*15960*/  ISETP.GE.AND P3, PT, R0.reuse, R233, PT ;  /* 0x000000e90000720c */ /* 0x040fe40003f66270 */
[C---:B------:R-:W-:Y:S02]  /*15970*/  ISETP.GE.OR P0, PT, R133.reuse, R241, !P0 ;  /* 0x000000f18500720c */ /* 0x040fe40004706670 */
[C---:B------:R-:W-:Y:S02]  /*15980*/  ISETP.GE.OR P6, PT, R133.reuse, R243, !P6 ;  /* 0x000000f38500720c */ /* 0x040fe400077c6670 */
[C---:B------:R-:W-:Y:S02]  /*15990*/  ISETP.GE.OR P5, PT, R133.reuse, R242, !P5 ;  /* 0x000000f28500720c */ /* 0x040fe40006fa6670 */
[----:B------:R-:W-:Y:S02]  /*159a0*/  ISETP.GE.OR P1, PT, R133, R240, !P1 ;  /* 0x000000f08500720c */ /* 0x000fe40004f26670 */
[----:B------:R-:W-:Y:S02]  /*159b0*/  IABS R8, R5 ;  /* 0x0000000500087213 */ /* 0x000fe40000000000 */
[----:B------:R-:W-:Y:S02]  /*159c0*/  IADD3 R133, R237, -R133, RZ ;  /* 0x80000085ed857210 */ /* 0x000fe40007ffe0ff */
[----:B------:R-:W-:Y:S02]  /*159d0*/  MOV R5, R4 ;  /* 0x0000000400057202 */ /* 0x000fe40000000f00 */
[----:B------:R-:W-:Y:S02]  /*159e0*/  ISETP.GE.OR P3, PT, R0, R240, !P3 ;  /* 0x000000f00000720c */ /* 0x000fe40005f66670 */
[----:B------:R-:W-:Y:S02]  /*159f0*/  I2FP.F32.S32 R135, R135 ;  /* 0x0000008700877245 */ /* 0x000fe40000201400 */
[----:B------:R-:W-:Y:S02]  /*15a00*/  IABS R7, R133 ;  /* 0x0000008500077213 */ /* 0x000fe40000000000 */
[----:B------:R-:W-:Y:S01]  /*15a10*/  I2FP.F32.S32 R5, R5 ;  /* 0x0000000500057245 */ /* 0x000fe20000201400 */
[----:B------:R-:W-:Y:S01]  /*15a20*/  FFMA.FTZ R13, R135, -UR19, R13 ;  /* 0x80000013870d7c23 */ /* 0x000fe2000801000d */
[----:B------:R-:W-:Y:S02]  /*15a30*/  IADD3 R6, R232, -R2, RZ ;  /* 0x80000002e8067210 */ /* 0x000fe40007ffe0ff */
[----:B------:R-:W-:Y:S01]  /*15a40*/  FSEL R133, R10, -INF , !P3 ;  /* 0xff8000000a857808 */ /* 0x000fe20005800000 */
[----:B------:R-:W-:Y:S01]  /*15a50*/  FFMA.FTZ R15, R5, -UR19, R15 ;  /* 0x80000013050f7c23 */ /* 0x000fe2000801000f */
[C---:B------:R-:W-:Y:S02]  /*15a60*/  ISETP.GE.AND P3, PT, R2.reuse, R234, PT ;  /* 0x000000ea0200720c */ /* 0x040fe40003f66270 */
[----:B------:R-:W-:Y:S01]  /*15a70*/  IABS R4, R6 ;  /* 0x0000000600047213 */ /* 0x000fe20000000000 */
[----:B------:R-:W-:Y:S01]  /*15a80*/  IMAD.MOV.U32 R6, RZ, RZ, R8 ;  /* 0x000000ffff067224 */ /* 0x000fe200078e0008 */
[----:B------:R-:W-:Y:S02]  /*15a90*/  I2FP.F32.S32 R5, R7 ;  /* 0x0000000700057245 */ /* 0x000fe40000201400 */
[----:B------:R-:W-:Y:S02]  /*15aa0*/  ISETP.GE.OR P3, PT, R2, R241, !P3 ;  /* 0x000000f10200720c */ /* 0x000fe40005f66670 */
[----:B------:R-:W-:Y:S01]  /*15ab0*/  MOV R134, R179 ;  /* 0x000000b300867202 */ /* 0x000fe20000000f00 */
[----:B------:R-:W-:Y:S01]  /*15ac0*/  FFMA.FTZ R18, R5, -UR19, R18 ;  /* 0x8000001305127c23 */ /* 0x000fe20008010012 */
[----:B------:R-:W-:Y:S02]  /*15ad0*/  I2FP.F32.S32 R4, R4 ;  /* 0x0000000400047245 */ /* 0x000fe40000201400 */
[----:B------:R-:W-:Y:S02]  /*15ae0*/  FSEL R179, R11, -INF , !P2 ;  /* 0xff8000000bb37808 */ /* 0x000fe40005000000 */
[----:B------:R-:W-:Y:S01]  /*15af0*/  FSEL R181, R12, -INF , !P0 ;  /* 0xff8000000cb57808 */ /* 0x000fe20004000000 */
[----:B------:R-:W-:Y:S01]  /*15b00*/  FFMA.FTZ R17, R4, -UR19, R17 ;  /* 0x8000001304117c23 */ /* 0x000fe20008010011 */
[----:B------:R-:W-:Y:S02]  /*15b10*/  FSEL R13, R13, -INF , !P3 ;  /* 0xff8000000d0d7808 */ /* 0x000fe40005800000 */
[----:B------:R-:W-:Y:S02]  /*15b20*/  I2FP.F32.S32 R6, R6 ;  /* 0x0000000600067245 */ /* 0x000fe40000201400 */
[C---:B------:R-:W-:Y:S02]  /*15b30*/  ISETP.GE.AND P2, PT, R2.reuse, R236, PT ;  /* 0x000000ec0200720c */ /* 0x040fe40003f46270 */
[----:B------:R-:W-:Y:S01]  /*15b40*/  ISETP.GE.AND P0, PT, R2, R235, PT ;  /* 0x000000eb0200720c */ /* 0x000fe20003f06270 */
[----:B------:R-:W-:Y:S01]  /*15b50*/  FFMA.FTZ R16, R6, -UR19, R16 ;  /* 0x8000001306107c23 */ /* 0x000fe20008010010 */
[----:B------:R-:W-:Y:S02]  /*15b60*/  ISETP.GE.AND P3, PT, R2, R233, PT ;  /* 0x000000e90200720c */ /* 0x000fe40003f66270 */
[----:B------:R-:W-:Y:S02]  /*15b70*/  IADD3 R5, R0, 0x10, RZ ;  /* 0x0000001000057810 */ /* 0x000fe40007ffe0ff */
[C---:B------:R-:W-:Y:S02]  /*15b80*/  ISETP.GE.OR P0, PT, R2.reuse, R242, !P0 ;  /* 0x000000f20200720c */ /* 0x040fe40004706670 */
[----:B------:R-:W-:Y:S01]  /*15b90*/  ISETP.GE.OR P2, PT, R2, R243, !P2 ;  /* 0x000000f30200720c */ /* 0x000fe20005746670 */
[----:B------:R-:W-:Y:S01]  /*15ba0*/  IMAD.IADD R6, R232, 0x1, -R5 ;  /* 0x00000001e8067824 */ /* 0x000fe200078e0a05 */
[----:B------:R-:W-:Y:S02]  /*15bb0*/  ISETP.GE.OR P3, PT, R2, R240, !P3 ;  /* 0x000000f00200720c */ /* 0x000fe40005f66670 */
[----:B------:R-:W-:Y:S02]  /*15bc0*/  IADD3 R4, R0, 0x11, RZ ;  /* 0x0000001100047810 */ /* 0x000fe40007ffe0ff */
[C---:B------:R-:W-:Y:S02]  /*15bd0*/  IADD3 R2, R237.reuse, -R2, RZ ;  /* 0x80000002ed027210 */ /* 0x040fe40007ffe0ff */
[C---:B------:R-:W-:Y:S02]  /*15be0*/  IADD3 R7, R237.reuse, -R5, RZ ;  /* 0x80000005ed077210 */ /* 0x040fe40007ffe0ff */
[----:B------:R-:W-:Y:S02]  /*15bf0*/  IADD3 R10, R237, -R4, RZ ;  /* 0x80000004ed0a7210 */ /* 0x000fe40007ffe0ff */
[----:B------:R-:W-:Y:S02]  /*15c00*/  IABS R11, R2 ;  /* 0x00000002000b7213 */ /* 0x000fe40000000000 */
[----:B------:R-:W-:Y:S02]  /*15c10*/  IADD3 R9, R232, -R4, RZ ;  /* 0x80000004e8097210 */ /* 0x000fe40007ffe0ff */
[----:B------:R-:W-:Y:S02]  /*15c20*/  IABS R8, R6 ;  /* 0x0000000600087213 */ /* 0x000fe40000000000 */
[----:B------:R-:W-:Y:S02]  /*15c30*/  IABS R2, R7 ;  /* 0x0000000700027213 */ /* 0x000fe40000000000 */
[----:B------:R-:W-:Y:S01]  /*15c40*/  IABS R6, R10 ;  /* 0x0000000a00067213 */ /* 0x000fe20000000000 */
[----:B------:R-:W-:Y:S01]  /*15c50*/  IMAD.MOV.U32 R10, RZ, RZ, R11 ;  /* 0x000000ffff0a7224 */ /* 0x000fe200078e000b */
[----:B------:R-:W-:Y:S02]  /*15c60*/  IABS R7, R9 ;  /* 0x0000000900077213 */ /* 0x000fe40000000000 */
[C---:B------:R-:W-:Y:S02]  /*15c70*/  IADD3 R11, R0.reuse, 0x18, RZ ;  /* 0x00000018000b7810 */ /* 0x040fe40007ffe0ff */
[----:B------:R-:W-:Y:S02]  /*15c80*/  I2FP.F32.S32 R9, R8 ;  /* 0x0000000800097245 */ /* 0x000fe40000201400 */
[----:B------:R-:W-:Y:S02]  /*15c90*/  I2FP.F32.S32 R8, R2 ;  /* 0x0000000200087245 */ /* 0x000fe40000201400 */
[----:B------:R-:W-:Y:S01]  /*15ca0*/  IADD3 R12, R0, 0x19, RZ ;  /* 0x00000019000c7810 */ /* 0x000fe20007ffe0ff */
[----:B------:R-:W-:Y:S01]  /*15cb0*/  FFMA.FTZ R20, R9, -UR19, R20 ;  /* 0x8000001309147c23 */ /* 0x000fe20008010014 */
[----:B------:R-:W-:Y:S01]  /*15cc0*/  I2FP.F32.S32 R2, R6 ;  /* 0x0000000600027245 */ /* 0x000fe20000201400 */
[----:B------:R-:W-:Y:S01]  /*15cd0*/  FFMA.FTZ R22, R8, -UR19, R22 ;  /* 0x8000001308167c23 */ /* 0x000fe20008010016 */
[----:B------:R-:W-:Y:S02]  /*15ce0*/  IADD3 R0, R238, -R5, RZ ;  /* 0x80000005ee007210 */ /* 0x000fe40007ffe0ff */
[C---:B------:R-:W-:Y:S01]  /*15cf0*/  IADD3 R6, R237.reuse, -R11, RZ ;  /* 0x8000000bed067210 */ /* 0x040fe20007ffe0ff */
[----:B------:R-:W-:Y:S01]  /*15d00*/  FFMA.FTZ R23, R2, -UR19, R23 ;  /* 0x8000001302177c23 */ /* 0x000fe20008010017 */
[----:B------:R-:W-:Y:S01]  /*15d10*/  IABS R8, R0 ;  /* 0x0000000000087213 */ /* 0x000fe20000000000 */
[----:B------:R-:W-:Y:S01]  /*15d20*/  IMAD.IADD R2, R232, 0x1, -R11 ;  /* 0x00000001e8027824 */ /* 0x000fe200078e0a0b */
[----:B------:R-:W-:Y:S02]  /*15d30*/  I2FP.F32.S32 R10, R10 ;  /* 0x0000000a000a7245 */ /* 0x000fe40000201400 */
[----:B------:R-:W-:Y:S02]  /*15d40*/  IABS R0, R6 ;  /* 0x0000000600007213 */ /* 0x000fe40000000000 */
[----:B------:R-:W-:Y:S01]  /*15d50*/  I2FP.F32.S32 R7, R7 ;  /* 0x0000000700077245 */ /* 0x000fe20000201400 */
[----:B------:R-:W-:Y:S01]  /*15d60*/  FFMA.FTZ R19, R10, -UR19, R19 ;  /* 0x800000130a137c23 */ /* 0x000fe20008010013 */
[----:B------:R-:W-:Y:S02]  /*15d70*/  I2FP.F32.S32 R0, R0 ;  /* 0x0000000000007245 */ /* 0x000fe40000201400 */
[----:B------:R-:W-:Y:S01]  /*15d80*/  IADD3 R10, R237, -R12, RZ ;  /* 0x8000000ced0a7210 */ /* 0x000fe20007ffe0ff */
[----:B------:R-:W-:Y:S01]  /*15d90*/  FFMA.FTZ R21, R7, -UR19, R21 ;  /* 0x8000001307157c23 */ /* 0x000fe20008010015 */
[----:B------:R-:W-:Y:S01]  /*15da0*/  IABS R7, R2 ;  /* 0x0000000200077213 */ /* 0x000fe20000000000 */
[----:B------:R-:W-:Y:S01]  /*15db0*/  FFMA.FTZ R34, R0, -UR19, R34 ;  /* 0x8000001300227c23 */ /* 0x000fe20008010022 */
[----:B------:R-:W-:Y:S02]  /*15dc0*/  IABS R2, R10 ;  /* 0x0000000a00027213 */ /* 0x000fe40000000000 */
[----:B------:R-:W-:Y:S02]  /*15dd0*/  FMNMX.FTZ R0, R143, R132, !PT ;  /* 0x000000848f007209 */ /* 0x000fe40007810000 */
[----:B------:R-:W-:Y:S02]  /*15de0*/  FSEL R18, R18, -INF , !P5 ;  /* 0xff80000012127808 */ /* 0x000fe40006800000 */
[-C--:B------:R-:W-:Y:S02]  /*15df0*/  ISETP.GE.AND P5, PT, R5, R235.reuse, PT ;  /* 0x000000eb0500720c */ /* 0x080fe40003fa6270 */
[----:B------:R-:W-:Y:S02]  /*15e00*/  I2FP.F32.S32 R2, R2 ;  /* 0x0000000200027245 */ /* 0x000fe40000201400 */
[----:B------:R-:W-:Y:S02]  /*15e10*/  FMNMX.FTZ R0, R177, R0, !PT ;  /* 0x00000000b1007209 */ /* 0x000fe40007810000 */
[----:B------:R-:W-:Y:S01]  /*15e20*/  FSEL R19, R19, -INF , !P0 ;  /* 0xff80000013137808 */ /* 0x000fe20004000000 */
[----:B------:R-:W-:Y:S01]  /*15e30*/  FFMA.FTZ R35, R2, -UR19, R35 ;  /* 0x8000001302237c23 */ /* 0x000fe20008010023 */
[----:B------:R-:W-:Y:S02]  /*15e40*/  ISETP.GE.OR P5, PT, R5, R242, !P5 ;  /* 0x000000f20500720c */ /* 0x000fe40006fa6670 */
[----:B------:R-:W-:Y:S02]  /*15e50*/  ISETP.GE.AND P0, PT, R4, R235, PT ;  /* 0x000000eb0400720c */ /* 0x000fe40003f06270 */
[----:B------:R-:W-:Y:S02]  /*15e60*/  FMNMX.FTZ R0, R18, R0, !PT ;  /* 0x0000000012007209 */ /* 0x000fe40007810000 */
[----:B------:R-:W-:Y:S02]  /*15e70*/  FSEL R16, R16, -INF , !P6 ;  /* 0xff80000010107808 */ /* 0x000fe40007000000 */
[----:B------:R-:W-:Y:S02]  /*15e80*/  FMNMX.FTZ R2, R137, R3, !PT ;  /* 0x0000000389027209 */ /* 0x000fe40007810000 */
[----:B------:R-:W-:Y:S02]  /*15e90*/  FSEL R191, R22, -INF , !P5 ;  /* 0xff80000016bf7808 */ /* 0x000fe40006800000 */
[----:B------:R-:W-:Y:S02]  /*15ea0*/  IADD3 R9, R232, -R12, RZ ;  /* 0x8000000ce8097210 */ /* 0x000fe40007ffe0ff */
[C---:B------:R-:W-:Y:S02]  /*15eb0*/  ISETP.GE.OR P0, PT, R4.reuse, R242, !P0 ;  /* 0x000000f20400720c */ /* 0x040fe40004706670 */
[----:B------:R-:W-:Y:S02]  /*15ec0*/  ISETP.GE.AND P6, PT, R5, R236, PT ;  /* 0x000000ec0500720c */ /* 0x000fe40003fc6270 */
[----:B------:R-:W-:Y:S02]  /*15ed0*/  FSEL R17, R17, -INF , !P2 ;  /* 0xff80000011117808 */ /* 0x000fe40005000000 */
[----:B------:R-:W-:Y:S02]  /*15ee0*/  ISETP.GE.AND P5, PT, R11, R235, PT ;  /* 0x000000eb0b00720c */ /* 0x000fe40003fa6270 */
[----:B------:R-:W-:Y:S02]  /*15ef0*/  FMNMX.FTZ R0, R19, R0, !PT ;  /* 0x0000000013007209 */ /* 0x000fe40007810000 */
[----:B------:R-:W-:Y:S02]  /*15f00*/  ISETP.GE.AND P2, PT, R4, R236, PT ;  /* 0x000000ec0400720c */ /* 0x000fe40003f46270 */
[----:B------:R-:W-:Y:S02]  /*15f10*/  FMNMX.FTZ R2, R176, R2, !PT ;  /* 0x00000002b0027209 */ /* 0x000fe40007810000 */
[----:B------:R-:W-:Y:S02]  /*15f20*/  FSEL R192, R23, -INF , !P0 ;  /* 0xff80000017c07808 */ /* 0x000fe40004000000 */
[----:B------:R-:W-:Y:S02]  /*15f30*/  ISETP.GE.OR P6, PT, R5, R243, !P6 ;  /* 0x000000f30500720c */ /* 0x000fe400077c6670 */
[----:B------:R-:W-:Y:S02]  /*15f40*/  IABS R6, R9 ;  /* 0x0000000900067213 */ /* 0x000fe40000000000 */
[----:B------:R-:W-:Y:S02]  /*15f50*/  FMNMX.FTZ R0, R191, R0, !PT ;  /* 0x00000000bf007209 */ /* 0x000fe40007810000 */
[----:B------:R-:W-:Y:S02]  /*15f60*/  ISETP.GE.OR P2, PT, R4, R243, !P2 ;  /* 0x000000f30400720c */ /* 0x000fe40005746670 */
[----:B------:R-:W-:Y:S02]  /*15f70*/  ISETP.GE.AND P0, PT, R12, R235, PT ;  /* 0x000000eb0c00720c */ /* 0x000fe40003f06270 */
[----:B------:R-:W-:Y:S02]  /*15f80*/  ISETP.GE.OR P5, PT, R11, R242, !P5 ;  /* 0x000000f20b00720c */ /* 0x000fe40006fa6670 */
[----:B------:R-:W-:Y:S02]  /*15f90*/  I2FP.F32.S32 R7, R7 ;  /* 0x0000000700077245 */ /* 0x000fe40000201400 */
[----:B------:R-:W-:Y:S02]  /*15fa0*/  FMNMX.FTZ R136, R16, R2, !PT ;  /* 0x0000000210887209 */ /* 0x000fe40007810000 */
[----:B------:R-:W-:Y:S01]  /*15fb0*/  FSEL R189, R20, -INF , !P6 ;  /* 0xff80000014bd7808 */ /* 0x000fe20007000000 */
[----:B------:R-:W-:Y:S01]  /*15fc0*/  FFMA.FTZ R32, R7, -UR19, R32 ;  /* 0x8000001307207c23 */ /* 0x000fe20008010020 */
[----:B------:R-:W-:Y:S02]  /*15fd0*/  I2FP.F32.S32 R6, R6 ;  /* 0x0000000600067245 */ /* 0x000fe40000201400 */
[----:B------:R-:W-:Y:S02]  /*15fe0*/  FSEL R190, R21, -INF , !P2 ;  /* 0xff80000015be7808 */ /* 0x000fe40005000000 */
[----:B------:R-:W-:Y:S01]  /*15ff0*/  FSEL R195, R34, -INF , !P5 ;  /* 0xff80000022c37808 */ /* 0x000fe20006800000 */
[----:B------:R-:W-:Y:S01]  /*16000*/  FFMA.FTZ R33, R6, -UR19, R33 ;  /* 0x8000001306217c23 */ /* 0x000fe20008010021 */
[----:B------:R-:W-:Y:S01]  /*16010*/  FMNMX.FTZ R0, R192, R0, !PT ;  /* 0x00000000c0007209 */ /* 0x000fe20007810000 */
[----:B------:R-:W-:Y:S01]  /*16020*/  IMAD.IADD R6, R239, 0x1, -R5 ;  /* 0x00000001ef067824 */ /* 0x000fe200078e0a05 */
[----:B------:R-:W-:Y:S02]  /*16030*/  ISETP.GE.AND P6, PT, R11, R236, PT ;  /* 0x000000ec0b00720c */ /* 0x000fe40003fc6270 */
[C---:B------:R-:W-:Y:S02]  /*16040*/  ISETP.GE.OR P0, PT, R12.reuse, R242, !P0 ;  /* 0x000000f20c00720c */ /* 0x040fe40004706670 */
[C---:B------:R-:W-:Y:S02]  /*16050*/  ISETP.GE.AND P2, PT, R12.reuse, R236, PT ;  /* 0x000000ec0c00720c */ /* 0x040fe40003f46270 */
[----:B------:R-:W-:Y:S02]  /*16060*/  FMNMX.FTZ R136, R17, R136, !PT ;  /* 0x0000008811887209 */ /* 0x000fe40007810000 */
[----:B------:R-:W-:Y:S02]  /*16070*/  FSEL R196, R35, -INF , !P0 ;  /* 0xff80000023c47808 */ /* 0x000fe40004000000 */
[----:B------:R-:W-:Y:S02]  /*16080*/  FMNMX.FTZ R0, R195, R0, !PT ;  /* 0x00000000c3007209 */ /* 0x000fe40007810000 */
[-C--:B------:R-:W-:Y:S02]  /*16090*/  ISETP.GE.OR P6, PT, R11, R243.reuse, !P6 ;  /* 0x000000f30b00720c */ /* 0x080fe400077c6670 */
[----:B------:R-:W-:Y:S02]  /*160a0*/  ISETP.GE.OR P2, PT, R12, R243, !P2 ;  /* 0x000000f30c00720c */ /* 0x000fe40005746670 */
[----:B------:R-:W-:Y:S02]  /*160b0*/  FMNMX.FTZ R136, R189, R136, !PT ;  /* 0x00000088bd887209 */ /* 0x000fe40007810000 */
[----:B------:R-:W-:Y:S02]  /*160c0*/  FSEL R193, R32, -INF , !P6 ;  /* 0xff80000020c17808 */ /* 0x000fe40007000000 */
[----:B------:R-:W-:Y:S02]  /*160d0*/  FMNMX.FTZ R135, R196, R0, !PT ;  /* 0x00000000c4877209 */ /* 0x000fe40007810000 */
[----:B------:R-:W-:Y:S02]  /*160e0*/  FSEL R194, R33, -INF , !P2 ;  /* 0xff80000021c27808 */ /* 0x000fe40005000000 */
[C---:B------:R-:W-:Y:S01]  /*160f0*/  ISETP.GE.AND P6, PT, R5.reuse, R234, PT ;  /* 0x000000ea0500720c */ /* 0x040fe20003fc6270 */
[----:B------:R-:W1:Y:S01]  /*16100*/  SHFL.BFLY PT, R7, R135, 0x2, 0x1f ;  /* 0x0c401f0087077f89 */ /* 0x000e6200000e0000 */
[CC--:B------:R-:W-:Y:S02]  /*16110*/  ISETP.GE.AND P5, PT, R5.reuse, R233.reuse, PT ;  /* 0x000000e90500720c */ /* 0x0c0fe40003fa6270 */
[----:B------:R-:W-:Y:S02]  /*16120*/  FMNMX.FTZ R136, R190, R136, !PT ;  /* 0x00000088be887209 */ /* 0x000fe40007810000 */
[C---:B------:R-:W-:Y:S02]  /*16130*/  ISETP.GE.AND P2, PT, R4.reuse, R234, PT ;  /* 0x000000ea0400720c */ /* 0x040fe40003f46270 */
[----:B------:R-:W-:Y:S02]  /*16140*/  ISETP.GE.AND P0, PT, R4, R233, PT ;  /* 0x000000e90400720c */ /* 0x000fe40003f06270 */
[----:B------:R-:W-:Y:S02]  /*16150*/  I2FP.F32.S32 R8, R8 ;  /* 0x0000000800087245 */ /* 0x000fe40000201400 */
[CC--:B------:R-:W-:Y:S02]  /*16160*/  ISETP.GE.OR P6, PT, R5.reuse, R241.reuse, !P6 ;  /* 0x000000f10500720c */ /* 0x0c0fe400077c6670 */
[----:B------:R-:W-:Y:S01]  /*16170*/  ISETP.GE.OR P5, PT, R5, R240, !P5 ;  /* 0x000000f00500720c */ /* 0x000fe20006fa6670 */
[----:B------:R-:W-:Y:S01]  /*16180*/  FFMA.FTZ R24, R8, -UR19, R24 ;  /* 0x8000001308187c23 */ /* 0x000fe20008010018 */
[----:B------:R-:W-:Y:S02]  /*16190*/  FMNMX.FTZ R136, R193, R136, !PT ;  /* 0x00000088c1887209 */ /* 0x000fe40007810000 */
[C---:B------:R-:W-:Y:S02]  /*161a0*/  ISETP.GE.OR P2, PT, R4.reuse, R241, !P2 ;  /* 0x000000f10400720c */ /* 0x040fe40005746670 */
[----:B------:R-:W-:Y:S02]  /*161b0*/  ISETP.GE.OR P0, PT, R4, R240, !P0 ;  /* 0x000000f00400720c */ /* 0x000fe40004706670 */
[CC--:B------:R-:W-:Y:S02]  /*161c0*/  IADD3 R5, R238.reuse, -R4.reuse, RZ ;  /* 0x80000004ee057210 */ /* 0x0c0fe40007ffe0ff */
[C---:B------:R-:W-:Y:S01]  /*161d0*/  IADD3 R2, R239.reuse, -R4, RZ ;  /* 0x80000004ef027210 */ /* 0x040fe20007ffe0ff */
[C---:B------:R-:W-:Y:S01]  /*161e0*/  IMAD.IADD R4, R238.reuse, 0x1, -R12 ;  /* 0x00000001ee047824 */ /* 0x040fe200078e0a0c */
[----:B------:R-:W-:Y:S02]  /*161f0*/  IADD3 R0, R238, -R11, RZ ;  /* 0x8000000bee007210 */ /* 0x000fe40007ffe0ff */
[----:B------:R-:W-:Y:S02]  /*16200*/  FMNMX.FTZ R136, R194, R136, !PT ;  /* 0x00000088c2887209 */ /* 0x000fe40007810000 */
[----:B------:R-:W-:Y:S02]  /*16210*/  IABS R8, R2 ;  /* 0x0000000200087213 */ /* 0x000fe40000000000 */
[----:B------:R-:W-:Y:S02]  /*16220*/  IABS R2, R0 ;  /* 0x0000000000027213 */ /* 0x000fe40000000000 */
[----:B------:R-:W-:Y:S02]  /*16230*/  IABS R0, R4 ;  /* 0x0000000400007213 */ /* 0x000fe40000000000 */
[----:B------:R-:W-:Y:S02]  /*16240*/  IABS R9, R5 ;  /* 0x0000000500097213 */ /* 0x000fe40000000000 */
[----:B------:R-:W2:Y:S01]  /*16250*/  SHFL.BFLY PT, R5, R136, 0x2, 0x1f ;  /* 0x0c401f0088057f89 */ /* 0x000ea200000e0000 */
[----:B------:R-:W-:Y:S02]  /*16260*/  I2FP.F32.S32 R0, R0 ;  /* 0x0000000000007245 */ /* 0x000fe40000201400 */
[----:B------:R-:W-:Y:S02]  /*16270*/  I2FP.F32.S32 R2, R2 ;  /* 0x0000000200027245 */ /* 0x000fe40000201400 */
[----:B------:R-:W-:Y:S01]  /*16280*/  I2FP.F32.S32 R134, R134 ;  /* 0x0000008600867245 */ /* 0x000fe20000201400 */
[----:B------:R-:W-:Y:S01]  /*16290*/  FFMA.FTZ R29, R0, -UR19, R29 ;  /* 0x80000013001d7c23 */ /* 0x000fe2000801001d */
[C---:B------:R-:W-:Y:S01]  /*162a0*/  IADD3 R0, R239.reuse, -R12, RZ ;  /* 0x8000000cef007210 */ /* 0x040fe20007ffe0ff */
[----:B------:R-:W-:Y:S01]  /*162b0*/  FFMA.FTZ R28, R2, -UR19, R28 ;  /* 0x80000013021c7c23 */ /* 0x000fe2000801001c */
[----:B------:R-:W-:Y:S01]  /*162c0*/  IADD3 R2, R239, -R11, RZ ;  /* 0x8000000bef027210 */ /* 0x000fe20007ffe0ff */
[----:B------:R-:W-:Y:S01]  /*162d0*/  FFMA.FTZ R14, R134, -UR19, R14 ;  /* 0x80000013860e7c23 */ /* 0x000fe2000801000e */
[----:B------:R-:W-:Y:S02]  /*162e0*/  IABS R0, R0 ;  /* 0x0000000000007213 */ /* 0x000fe40000000000 */
[----:B------:R-:W-:Y:S02]  /*162f0*/  FSEL R197, R24, -INF , !P6 ;  /* 0xff80000018c57808 */ /* 0x000fe40007000000 */
[----:B------:R-:W-:Y:S02]  /*16300*/  MOV R4, R9 ;  /* 0x0000000900047202 */ /* 0x000fe40000000f00 */
[----:B------:R-:W-:Y:S02]  /*16310*/  ISETP.GE.AND P6, PT, R11, R234, PT ;  /* 0x000000ea0b00720c */ /* 0x000fe40003fc6270 */
[----:B------:R-:W-:Y:S02]  /*16320*/  IABS R6, R6 ;  /* 0x0000000600067213 */ /* 0x000fe40000000000 */
[----:B------:R-:W-:Y:S02]  /*16330*/  I2FP.F32.S32 R4, R4 ;  /* 0x0000000400047245 */ /* 0x000fe40000201400 */
[----:B------:R-:W-:Y:S02]  /*16340*/  I2FP.F32.S32 R6, R6 ;  /* 0x0000000600067245 */ /* 0x000fe40000201400 */
[----:B-1----:R-:W-:Y:S01]  /*16350*/  FMNMX.FTZ R135, R135, R7, !PT ;  /* 0x0000000787877209 */ /* 0x002fe20007810000 */
[----:B------:R-:W-:Y:S01]  /*16360*/  FFMA.FTZ R25, R4, -UR19, R25 ;  /* 0x8000001304197c23 */ /* 0x000fe20008010019 */
[----:B------:R-:W-:Y:S01]  /*16370*/  IABS R7, R2 ;  /* 0x0000000200077213 */ /* 0x000fe20000000000 */
[----:B------:R-:W-:Y:S01]  /*16380*/  IMAD.MOV.U32 R2, RZ, RZ, R0 ;  /* 0x000000ffff027224 */ /* 0x000fe200078e0000 */
[----:B------:R-:W-:Y:S01]  /*16390*/  FMNMX.FTZ R0, R133, R139, !PT ;  /* 0x0000008b85007209 */ /* 0x000fe20007810000 */
[----:B------:R-:W-:Y:S01]  /*163a0*/  FFMA.FTZ R26, R6, -UR19, R26 ;  /* 0x80000013061a7c23 */ /* 0x000fe2000801001a */
[----:B------:R-:W-:Y:S01]  /*163b0*/  ISETP.GE.OR P6, PT, R11, R241, !P6 ;  /* 0x000000f10b00720c */ /* 0x000fe200077c6670 */
[----:B------:R-:W-:Y:S01]  /*163c0*/  SHFL.BFLY PT, R6, R135, 0x1, 0x1f ;  /* 0x0c201f0087067f89 */ /* 0x000fe200000e0000 */
[----:B------:R-:W-:Y:S02]  /*163d0*/  FMNMX.FTZ R134, R178, R138, !PT ;  /* 0x0000008ab2867209 */ /* 0x000fe40007810000 */
[----:B------:R-:W-:Y:S02]  /*163e0*/  FSEL R14, R14, -INF , !P1 ;  /* 0xff8000000e0e7808 */ /* 0x000fe40004800000 */
[----:B------:R-:W-:Y:S02]  /*163f0*/  FMNMX.FTZ R0, R179, R0, !PT ;  /* 0x00000000b3007209 */ /* 0x000fe40007810000 */
[----:B------:R-:W-:Y:S02]  /*16400*/  FSEL R198, R28, -INF , !P6 ;  /* 0xff8000001cc67808 */ /* 0x000fe40007000000 */
[----:B------:R-:W-:Y:S02]  /*16410*/  I2FP.F32.S32 R8, R8 ;  /* 0x0000000800087245 */ /* 0x000fe40000201400 */
[----:B------:R-:W-:Y:S02]  /*16420*/  FMNMX.FTZ R134, R180, R134, !PT ;  /* 0x00000086b4867209 */ /* 0x000fe40007810000 */
[----:B------:R-:W-:Y:S01]  /*16430*/  ISETP.GE.AND P6, PT, R12, R234, PT ;  /* 0x000000ea0c00720c */ /* 0x000fe20003fc6270 */
[----:B------:R-:W-:Y:S01]  /*16440*/  FFMA.FTZ R27, R8, -UR19, R27 ;  /* 0x80000013081b7c23 */ /* 0x000fe2000801001b */
[----:B--2---:R-:W-:Y:S02]  /*16450*/  FMNMX.FTZ R136, R136, R5, !PT ;  /* 0x0000000588887209 */ /* 0x004fe40007810000 */
[----:B------:R-:W-:Y:S02]  /*16460*/  FMNMX.FTZ R0, R14, R0, !PT ;  /* 0x000000000e007209 */ /* 0x000fe40007810000 */
[----:B------:R-:W-:Y:S01]  /*16470*/  FSEL R15, R15, -INF , !P3 ;  /* 0xff8000000f0f7808 */ /* 0x000fe20005800000 */
[----:B------:R-:W1:Y:S01]  /*16480*/  SHFL.BFLY PT, R4, R136, 0x1, 0x1f ;  /* 0x0c201f0088047f89 */ /* 0x000e6200000e0000 */
[----:B------:R-:W-:Y:S02]  /*16490*/  I2FP.F32.S32 R7, R7 ;  /* 0x0000000700077245 */ /* 0x000fe40000201400 */
[----:B------:R-:W-:Y:S02]  /*164a0*/  FSEL R200, R25, -INF , !P2 ;  /* 0xff80000019c87808 */ /* 0x000fe40005000000 */
[----:B------:R-:W-:Y:S01]  /*164b0*/  FMNMX.FTZ R134, R181, R134, !PT ;  /* 0x00000086b5867209 */ /* 0x000fe20007810000 */
[----:B------:R-:W-:Y:S01]  /*164c0*/  FFMA.FTZ R30, R7, -UR19, R30 ;  /* 0x80000013071e7c23 */ /* 0x000fe2000801001e */
[----:B------:R-:W-:Y:S02]  /*164d0*/  ISETP.GE.OR P6, PT, R12, R241, !P6 ;  /* 0x000000f10c00720c */ /* 0x000fe400077c6670 */
[----:B------:R-:W-:Y:S02]  /*164e0*/  FSEL R201, R26, -INF , !P5 ;  /* 0xff8000001ac97808 */ /* 0x000fe40006800000 */
[-C--:B------:R-:W-:Y:S02]  /*164f0*/  ISETP.GE.AND P2, PT, R11, R233.reuse, PT ;  /* 0x000000e90b00720c */ /* 0x080fe40003f46270 */
[----:B------:R-:W-:Y:S02]  /*16500*/  FMNMX.FTZ R0, R15, R0, !PT ;  /* 0x000000000f007209 */ /* 0x000fe40007810000 */
[----:B------:R-:W-:Y:S02]  /*16510*/  I2FP.F32.S32 R2, R2 ;  /* 0x0000000200027245 */ /* 0x000fe40000201400 */
[----:B------:R-:W-:Y:S02]  /*16520*/  FSEL R199, R29, -INF , !P6 ;  /* 0xff8000001dc77808 */ /* 0x000fe40007000000 */
[----:B------:R-:W-:Y:S01]  /*16530*/  FMNMX.FTZ R134, R13, R134, !PT ;  /* 0x000000860d867209 */ /* 0x000fe20007810000 */
[----:B------:R-:W-:Y:S01]  /*16540*/  FFMA.FTZ R31, R2, -UR19, R31 ;  /* 0x80000013021f7c23 */ /* 0x000fe2000801001f */
[----:B------:R-:W-:Y:S02]  /*16550*/  FSEL R202, R27, -INF , !P0 ;  /* 0xff8000001bca7808 */ /* 0x000fe40004000000 */
[----:B------:R-:W-:Y:S01]  /*16560*/  ISETP.GE.OR P2, PT, R11, R240, !P2 ;  /* 0x000000f00b00720c */ /* 0x000fe20005746670 */
[----:B------:R-:W-:Y:S01]  /*16570*/  LDSM.16.MT88.4 R24, [R217+0xa000] ;  /* 0x00a00000d918783b */ /* 0x000fe20000004200 */
[C---:B------:R-:W-:Y:S02]  /*16580*/  ISETP.GE.AND P6, PT, R12.reuse, R233, PT ;  /* 0x000000e90c00720c */ /* 0x040fe40003fc6270 */
[----:B------:R-:W-:Y:S02]  /*16590*/  FMNMX.FTZ R0, R201, R0, !PT ;  /* 0x00000000c9007209 */ /* 0x000fe40007810000 */
[----:B------:R-:W-:Y:S02]  /*165a0*/  FMNMX.FTZ R134, R197, R134, !PT ;  /* 0x00000086c5867209 */ /* 0x000fe40007810000 */
[----:B------:R-:W-:Y:S02]  /*165b0*/  ISETP.GE.OR P6, PT, R12, R240, !P6 ;  /* 0x000000f00c00720c */ /* 0x000fe400077c6670 */
[----:B------:R-:W-:Y:S02]  /*165c0*/  FSEL R203, R30, -INF , !P2 ;  /* 0xff8000001ecb7808 */ /* 0x000fe40005000000 */
[----:B------:R-:W-:Y:S02]  /*165d0*/  FMNMX.FTZ R0, R202, R0, !PT ;  /* 0x00000000ca007209 */ /* 0x000fe40007810000 */
[----:B------:R-:W-:Y:S02]  /*165e0*/  FMNMX.FTZ R134, R200, R134, !PT ;  /* 0x00000086c8867209 */ /* 0x000fe40007810000 */
[----:B------:R-:W-:Y:S02]  /*165f0*/  FSEL R140, R31, -INF , !P6 ;  /* 0xff8000001f8c7808 */ /* 0x000fe40007000000 */
[----:B------:R-:W-:Y:S02]  /*16600*/  FMNMX.FTZ R0, R203, R0, !PT ;  /* 0x00000000cb007209 */ /* 0x000fe40007810000 */
[----:B------:R-:W-:Y:S02]  /*16610*/  FMNMX.FTZ R134, R198, R134, !PT ;  /* 0x00000086c6867209 */ /* 0x000fe40007810000 */
[----:B------:R-:W-:Y:S02]  /*16620*/  FMNMX.FTZ R0, R140, R0, !PT ;  /* 0x000000008c007209 */ /* 0x000fe40007810000 */
[----:B------:R-:W-:Y:S02]  /*16630*/  FMNMX.FTZ R134, R199, R134, !PT ;  /* 0x00000086c7867209 */ /* 0x000fe40007810000 */
[----:B-1----:R-:W-:Y:S01]  /*16640*/  FMNMX.FTZ R136, R136, R4, !PT ;  /* 0x0000000488887209 */ /* 0x002fe20007810000 */
[----:B------:R-:W1:Y:S01]  /*16650*/  SHFL.BFLY PT, R2, R0, 0x2, 0x1f ;  /* 0x0c401f0000027f89 */ /* 0x000e6200000e0000 */
[----:B------:R-:W-:Y:S02]  /*16660*/  FMNMX.FTZ R135, R135, R6, !PT ;  /* 0x0000000687877209 */ /* 0x000fe40007810000 */
[C---:B------:R-:W-:Y:S05]  /*16670*/  FSETP.NEU.FTZ.AND P3, PT, R136.reuse, -INF , PT ;  /* 0xff8000008800780b */ /* 0x040fea0003f7d000 */
[----:B------:R-:W2:Y:S01]  /*16680*/  SHFL.BFLY PT, R5, R134, 0x2, 0x1f ;  /* 0x0c401f0086057f89 */ /* 0x000ea200000e0000 */
[----:B------:R-:W-:Y:S01]  /*16690*/  FMUL.FTZ R141, R136, UR4 ;  /* 0x00000004888d7c20 */ /* 0x000fe20008410000 */
[C---:B------:R-:W-:Y:S01]  /*166a0*/  FMUL.FTZ R142, R135.reuse, UR4 ;  /* 0x00000004878e7c20 */ /* 0x040fe20008410000 */
[----:B------:R-:W-:Y:S03]  /*166b0*/  FSETP.NEU.FTZ.AND P2, PT, R135, -INF , PT ;  /* 0xff8000008700780b */ /* 0x000fe60003f5d000 */
[----:B------:R-:W-:Y:S02]  /*166c0*/  FSEL R141, R141, RZ, P3 ;  /* 0x000000ff8d8d7208 */ /* 0x000fe40001800000 */
[----:B------:R-:W-:Y:S03]  /*166d0*/  FSEL R142, R142, RZ, P2 ;  /* 0x000000ff8e8e7208 */ /* 0x000fe60001000000 */
[--C-:B------:R-:W-:Y:S01]  /*166e0*/  FFMA.FTZ R4, R137, UR4, -R141.reuse ;  /* 0x0000000489047c23 */ /* 0x100fe2000801088d */
[--C-:B------:R-:W-:Y:S03]  /*166f0*/  FFMA.FTZ R17, R17, UR4, -R141.reuse ;  /* 0x0000000411117c23 */ /* 0x100fe6000801088d */
[----:B------:R3:W-:Y:S01]  /*16700*/  MUFU.EX2 R205, R4 ;  /* 0x0000000400cd7308 */ /* 0x0007e20000000800 */
[----:B-1----:R-:W-:Y:S01]  /*16710*/  FMNMX.FTZ R0, R0, R2, !PT ;  /* 0x0000000200007209 */ /* 0x002fe20007810000 */
[--C-:B------:R-:W-:Y:S08]  /*16720*/  FFMA.FTZ R2, R16, UR4, -R141.reuse ;  /* 0x0000000410027c23 */ /* 0x100ff0000801088d */
[----:B------:R-:W-:Y:S01]  /*16730*/  MUFU.EX2 R182, R17 ;  /* 0x0000001100b67308 */ /* 0x000fe20000000800 */
[----:B--2---:R-:W-:Y:S05]  /*16740*/  FMNMX.FTZ R134, R134, R5, !PT ;  /* 0x0000000586867209 */ /* 0x004fea0007810000 */
[----:B------:R-:W1:Y:S04]  /*16750*/  SHFL.BFLY PT, R5, R134, 0x1, 0x1f ;  /* 0x0c201f0086057f89 */ /* 0x000e6800000e0000 */
[----:B------:R2:W-:Y:S01]  /*16760*/  MUFU.EX2 R207, R2 ;  /* 0x0000000200cf7308 */ /* 0x0005e20000000800 */
[----:B---3--:R-:W-:Y:S09]  /*16770*/  FFMA.FTZ R4, R176, UR4, -R141 ;  /* 0x00000004b0047c23 */ /* 0x008ff2000801088d */
[----:B------:R3:W4:Y:S01]  /*16780*/  MUFU.EX2 R204, R4 ;  /* 0x0000000400cc7308 */ /* 0x0007220000000800 */
[----:B--2---:R-:W2:Y:S01]  /*16790*/  SHFL.BFLY PT, R2, R0, 0x1, 0x1f ;  /* 0x0c201f0000027f89 */ /* 0x004ea200000e0000 */
[----:B-1----:R-:W-:Y:S01]  /*167a0*/  FMNMX.FTZ R134, R134, R5, !PT ;  /* 0x0000000586867209 */ /* 0x002fe20007810000 */
[--C-:B---3--:R-:W-:Y:S03]  /*167b0*/  FFMA.FTZ R4, R143, UR4, -R142.reuse ;  /* 0x000000048f047c23 */ /* 0x108fe6000801088e */
[C---:B------:R-:W-:Y:S01]  /*167c0*/  FSETP.NEU.FTZ.AND P1, PT, R134.reuse, -INF , PT ;  /* 0xff8000008600780b */ /* 0x040fe20003f3d000 */
[----:B------:R-:W-:Y:S01]  /*167d0*/  FMUL.FTZ R143, R134, UR4 ;  /* 0x00000004868f7c20 */ /* 0x000fe20008410000 */
[----:B----4-:R-:W-:Y:S02]  /*167e0*/  F2FP.BF16.F32.PACK_AB R176, R204, R205 ;  /* 0x000000cdccb0723e */ /* 0x010fe400000010ff */
[----:B------:R1:W-:Y:S02]  /*167f0*/  MUFU.EX2 R252, R4 ;  /* 0x0000000400fc7308 */ /* 0x0003e40000000800 */
[----:B------:R-:W-:Y:S02]  /*16800*/  FSEL R143, R143, RZ, P1 ;  /* 0x000000ff8f8f7208 */ /* 0x000fe40000800000 */
[----:B--2---:R-:W-:Y:S03]  /*16810*/  FMNMX.FTZ R137, R0, R2, !PT ;  /* 0x0000000200897209 */ /* 0x004fe60007810000 */
[--C-:B------:R-:W-:Y:S01]  /*16820*/  FFMA.FTZ R0, R180, UR4, -R143.reuse ;  /* 0x00000004b4007c23 */ /* 0x100fe2000801088f */
[--C-:B------:R-:W-:Y:S01]  /*16830*/  FFMA.FTZ R2, R181, UR4, -R143.reuse ;  /* 0x00000004b5027c23 */ /* 0x100fe2000801088f */
[C---:B------:R-:W-:Y:S02]  /*16840*/  FSETP.NEU.FTZ.AND P0, PT, R137.reuse, -INF , PT ;  /* 0xff8000008900780b */ /* 0x040fe40003f1d000 */
[----:B------:R2:W-:Y:S01]  /*16850*/  MUFU.EX2 R246, R0 ;  /* 0x0000000000f67308 */ /* 0x0005e20000000800 */
[----:B------:R-:W-:Y:S01]  /*16860*/  FMUL.FTZ R188, R137, UR4 ;  /* 0x0000000489bc7c20 */ /* 0x000fe20008410000 */
[----:B-1----:R-:W-:Y:S04]  /*16870*/  FFMA.FTZ R4, R177, UR4, -R142 ;  /* 0x00000004b1047c23 */ /* 0x002fe8000801088e */
[----:B------:R-:W-:Y:S04]  /*16880*/  FSEL R188, R188, RZ, P0 ;  /* 0x000000ffbcbc7208 */ /* 0x000fe80000000000 */
[----:B------:R-:W-:Y:S01]  /*16890*/  MUFU.EX2 R248, R2 ;  /* 0x0000000200f87308 */ /* 0x000fe20000000800 */
[----:B------:R-:W-:Y:S09]  /*168a0*/  FFMA.FTZ R15, R15, UR4, -R188 ;  /* 0x000000040f0f7c23 */ /* 0x000ff200080108bc */
[----:B------:R1:W3:Y:S01]  /*168b0*/  MUFU.EX2 R206, R4 ;  /* 0x0000000400ce7308 */ /* 0x0002e20000000800 */
[--C-:B--2---:R-:W-:Y:S09]  /*168c0*/  FFMA.FTZ R0, R13, UR4, -R143.reuse ;  /* 0x000000040d007c23 */ /* 0x104ff2000801088f */
[----:B------:R2:W-:Y:S10]  /*168d0*/  MUFU.EX2 R249, R0 ;  /* 0x0000000000f97308 */ /* 0x0005f40000000800 */
[----:B------:R-:W-:Y:S01]  /*168e0*/  MUFU.EX2 R244, R15 ;  /* 0x0000000f00f47308 */ /* 0x000fe20000000800 */
[----:B-1----:R-:W-:Y:S01]  /*168f0*/  FFMA.FTZ R4, R18, UR4, -R142 ;  /* 0x0000000412047c23 */ /* 0x002fe2000801088e */
[----:B---3--:R-:W-:Y:S08]  /*16900*/  F2FP.BF16.F32.PACK_AB R177, R206, R252 ;  /* 0x000000fcceb1723e */ /* 0x008ff000000010ff */
[----:B------:R1:W-:Y:S01]  /*16910*/  MUFU.EX2 R250, R4 ;  /* 0x0000000400fa7308 */ /* 0x0003e20000000800 */
[----:B--2---:R-:W-:Y:S09]  /*16920*/  FFMA.FTZ R0, R133, UR4, -R188 ;  /* 0x0000000485007c23 */ /* 0x004ff200080108bc */
[----:B------:R2:W-:Y:S01]  /*16930*/  MUFU.EX2 R214, R0 ;  /* 0x0000000000d67308 */ /* 0x0005e20000000800 */
[----:B-1----:R-:W-:Y:S09]  /*16940*/  FFMA.FTZ R4, R19, UR4, -R142 ;  /* 0x0000000413047c23 */ /* 0x002ff2000801088e */
[----:B------:R1:W3:Y:S01]  /*16950*/  MUFU.EX2 R251, R4 ;  /* 0x0000000400fb7308 */ /* 0x0002e20000000800 */
[--C-:B--2---:R-:W-:Y:S09]  /*16960*/  FFMA.FTZ R0, R179, UR4, -R188.reuse ;  /* 0x00000004b3007c23 */ /* 0x104ff200080108bc */
[----:B------:R2:W4:Y:S01]  /*16970*/  MUFU.EX2 R215, R0 ;  /* 0x0000000000d77308 */ /* 0x0005220000000800 */
[----:B-1----:R-:W-:Y:S01]  /*16980*/  FFMA.FTZ R4, R178, UR4, -R143 ;  /* 0x00000004b2047c23 */ /* 0x002fe2000801088f */
[----:B---3--:R-:W-:Y:S08]  /*16990*/  F2FP.BF16.F32.PACK_AB R179, R251, R250 ;  /* 0x000000fafbb3723e */ /* 0x008ff000000010ff */
[----:B------:R-:W1:Y:S01]  /*169a0*/  MUFU.EX2 R247, R4 ;  /* 0x0000000400f77308 */ /* 0x000e620000000800 */
[----:B--2---:R-:W-:Y:S01]  /*169b0*/  FFMA.FTZ R0, R14, UR4, -R188 ;  /* 0x000000040e007c23 */ /* 0x004fe200080108bc */
[----:B----4-:R-:W-:Y:S08]  /*169c0*/  F2FP.BF16.F32.PACK_AB R181, R215, R214 ;  /* 0x000000d6d7b5723e */ /* 0x010ff000000010ff */
[----:B------:R2:W3:Y:S01]  /*169d0*/  MUFU.EX2 R245, R0 ;  /* 0x0000000000f57308 */ /* 0x0004e20000000800 */
[----:B-1----:R-:W-:Y:S02]  /*169e0*/  F2FP.BF16.F32.PACK_AB R180, R246, R247 ;  /* 0x000000f7f6b4723e */ /* 0x002fe400000010ff */
[----:B--2---:R-:W-:Y:S02]  /*169f0*/  FSEL R0, R136, RZ, P3 ;  /* 0x000000ff88007208 */ /* 0x004fe40001800000 */
[----:B---3--:R-:W-:Y:S03]  /*16a00*/  F2FP.BF16.F32.PACK_AB R183, R244, R245 ;  /* 0x000000f5f4b7723e */ /* 0x008fe600000010ff */
[----:B------:R-:W-:Y:S01]  /*16a10*/  FADD.FTZ R2, -R0, R3 ;  /* 0x0000000300027221 */ /* 0x000fe20000010100 */
[----:B------:R-:W-:Y:S02]  /*16a20*/  FSEL R0, R135, RZ, P2 ;  /* 0x000000ff87007208 */ /* 0x000fe40001000000 */
[----:B------:R-:W-:Y:S01]  /*16a30*/  FSEL R3, R134, RZ, P1 ;  /* 0x000000ff86037208 */ /* 0x000fe20000800000 */
[----:B------:R-:W-:Y:S02]  /*16a40*/  FMUL.FTZ R2, R2, UR4 ;  /* 0x0000000402027c20 */ /* 0x000fe40008410000 */
[----:B------:R-:W-:Y:S02]  /*16a50*/  FADD.FTZ R0, -R0, R132 ;  /* 0x0000008400007221 */ /* 0x000fe40000010100 */
[----:B------:R1:W2:Y:S01]  /*16a60*/  MUFU.EX2 R133, R2 ;  /* 0x0000000200857308 */ /* 0x0002a20000000800 */
[----:B------:R-:W-:Y:S01]  /*16a70*/  FADD.FTZ R3, -R3, R138 ;  /* 0x0000008a03037221 */ /* 0x000fe20000010100 */
[----:B------:R-:W-:Y:S08]  /*16a80*/  FFMA.FTZ R138, R193, UR4, -R141 ;  /* 0x00000004c18a7c23 */ /* 0x000ff0000801088d */
[----:B------:R-:W-:Y:S01]  /*16a90*/  MUFU.EX2 R209, R138 ;  /* 0x0000008a00d17308 */ /* 0x000fe20000000800 */
[----:B-1----:R-:W-:Y:S01]  /*16aa0*/  FMUL.FTZ R2, R0, UR4 ;  /* 0x0000000400027c20 */ /* 0x002fe20008410000 */
[----:B------:R-:W-:Y:S01]  /*16ab0*/  FSEL R0, R137, RZ, P0 ;  /* 0x000000ff89007208 */ /* 0x000fe20000000000 */
[C---:B--2---:R-:W-:Y:S01]  /*16ac0*/  FMUL.FTZ R4, R133.reuse, R148 ;  /* 0x0000009485047220 */ /* 0x044fe20000410000 */
[C---:B------:R-:W-:Y:S06]  /*16ad0*/  FMUL.FTZ R5, R133.reuse, R149 ;  /* 0x0000009585057220 */ /* 0x040fec0000410000 */
[----:B------:R1:W2:Y:S01]  /*16ae0*/  MUFU.EX2 R132, R2 ;  /* 0x0000000200847308 */ /* 0x0002a20000000800 */
[C---:B------:R-:W-:Y:S01]  /*16af0*/  FMUL.FTZ R17, R133.reuse, R157 ;  /* 0x0000009d85117220 */ /* 0x040fe20000410000 */
[----:B------:R-:W-:Y:S01]  /*16b00*/  FADD.FTZ R0, -R0, R139 ;  /* 0x0000008b00007221 */ /* 0x000fe20000010100 */
[----:B------:R-:W-:Y:S01]  /*16b10*/  MOV R139, R182 ;  /* 0x000000b6008b7202 */ /* 0x000fe20000000f00 */
[----:B------:R-:W-:Y:S01]  /*16b20*/  FMUL.FTZ R16, R133, R156 ;  /* 0x0000009c85107220 */ /* 0x000fe20000410000 */
[----:B------:R-:W-:Y:S01]  /*16b30*/  F2FP.BF16.F32.PACK_AB R182, R249, R248 ;  /* 0x000000f8f9b6723e */ /* 0x000fe200000010ff */
[----:B------:R-:W-:Y:S01]  /*16b40*/  FMUL.FTZ R0, R0, UR4 ;  /* 0x0000000400007c20 */ /* 0x000fe20008410000 */
[----:B------:R-:W-:Y:S01]  /*16b50*/  F2FP.BF16.F32.PACK_AB R178, R139, R207 ;  /* 0x000000cf8bb2723e */ /* 0x000fe200000010ff */
[C---:B------:R-:W-:Y:S01]  /*16b60*/  FMUL.FTZ R20, R133.reuse, R160 ;  /* 0x000000a085147220 */ /* 0x040fe20000410000 */
[C---:B------:R-:W-:Y:S01]  /*16b70*/  FMUL.FTZ R21, R133.reuse, R161 ;  /* 0x000000a185157220 */ /* 0x040fe20000410000 */
[C---:B------:R-:W-:Y:S01]  /*16b80*/  FMUL.FTZ R32, R133.reuse, R172 ;  /* 0x000000ac85207220 */ /* 0x040fe20000410000 */
[C---:B------:R-:W-:Y:S01]  /*16b90*/  FMUL.FTZ R33, R133.reuse, R173 ;  /* 0x000000ad85217220 */ /* 0x040fe20000410000 */
[----:B------:R-:W3:Y:S01]  /*16ba0*/  MUFU.EX2 R0, R0 ;  /* 0x0000000000007308 */ /* 0x000ee20000000800 */
[C---:B------:R-:W-:Y:S01]  /*16bb0*/  FMUL.FTZ R36, R133.reuse, R36 ;  /* 0x0000002485247220 */ /* 0x040fe20000410000 */
[C---:B------:R-:W-:Y:S01]  /*16bc0*/  FMUL.FTZ R37, R133.reuse, R37 ;  /* 0x0000002585257220 */ /* 0x040fe20000410000 */
[C---:B------:R-:W-:Y:S01]  /*16bd0*/  FMUL.FTZ R48, R133.reuse, R48 ;  /* 0x0000003085307220 */ /* 0x040fe20000410000 */
[----:B------:R-:W-:Y:S01]  /*16be0*/  FMUL.FTZ R49, R133, R49 ;  /* 0x0000003185317220 */ /* 0x000fe20000410000 */
[----:B-1----:R-:W-:Y:S01]  /*16bf0*/  FMUL.FTZ R2, R3, UR4 ;  /* 0x0000000403027c20 */ /* 0x002fe20008410000 */
[--C-:B------:R-:W-:Y:S01]  /*16c00*/  FFMA.FTZ R3, R189, UR4, -R141.reuse ;  /* 0x00000004bd037c23 */ /* 0x100fe2000801088d */
[C---:B--2---:R-:W-:Y:S01]  /*16c10*/  FMUL.FTZ R6, R132.reuse, R150 ;  /* 0x0000009684067220 */ /* 0x044fe20000410000 */
[C---:B------:R-:W-:Y:S01]  /*16c20*/  FMUL.FTZ R7, R132.reuse, R151 ;  /* 0x0000009784077220 */ /* 0x040fe20000410000 */
[C---:B------:R-:W-:Y:S01]  /*16c30*/  FMUL.FTZ R18, R132.reuse, R158 ;  /* 0x0000009e84127220 */ /* 0x040fe20000410000 */
[----:B------:R1:W-:Y:S01]  /*16c40*/  MUFU.EX2 R213, R3 ;  /* 0x0000000300d57308 */ /* 0x0003e20000000800 */
[----:B------:R-:W-:Y:S01]  /*16c50*/  LDSM.16.MT88.4 R148, [R221+0xa000] ;  /* 0x00a00000dd94783b */ /* 0x000fe20000004200 */
[C---:B------:R-:W-:Y:S01]  /*16c60*/  FMUL.FTZ R19, R132.reuse, R159 ;  /* 0x0000009f84137220 */ /* 0x040fe20000410000 */
[C---:B------:R-:W-:Y:S01]  /*16c70*/  FMUL.FTZ R34, R132.reuse, R174 ;  /* 0x000000ae84227220 */ /* 0x040fe20000410000 */
[----:B------:R-:W-:Y:S01]  /*16c80*/  FMUL.FTZ R35, R132, R175 ;  /* 0x000000af84237220 */ /* 0x000fe20000410000 */
[-C--:B------:R-:W-:Y:S01]  /*16c90*/  HMMA.16816.F32.BF16 R4, R176, R24.reuse, R4 ;  /* 0x00000018b004723c */ /* 0x080fe20000041804 */
[----:B------:R-:W-:Y:S04]  /*16ca0*/  PLOP3.LUT P0, PT, PT, PT, UP0, 0x80, 0x0 ;  /* 0x000000000000781c */ /* 0x000fe80003f0f008 */
[----:B------:R-:W2:Y:S01]  /*16cb0*/  MUFU.EX2 R2, R2 ;  /* 0x0000000200027308 */ /* 0x000ea20000000800 */
[----:B------:R-:W-:Y:S01]  /*16cc0*/  LDSM.16.MT88.4 R172, [R219+0xa800] ;  /* 0x00a80000dbac783b */ /* 0x000fe20000004200 */
[C---:B---3--:R-:W-:Y:S01]  /*16cd0*/  FMUL.FTZ R10, R0.reuse, R146 ;  /* 0x00000092000a7220 */ /* 0x048fe20000410000 */
[C---:B------:R-:W-:Y:S03]  /*16ce0*/  FMUL.FTZ R11, R0.reuse, R147 ;  /* 0x00000093000b7220 */ /* 0x040fe60000410000 */
[C---:B------:R-:W-:Y:S01]  /*16cf0*/  FMUL.FTZ R14, R0.reuse, R154 ;  /* 0x0000009a000e7220 */ /* 0x040fe20000410000 */
[----:B------:R-:W-:Y:S01]  /*16d00*/  FMUL.FTZ R15, R0, R155 ;  /* 0x0000009b000f7220 */ /* 0x000fe20000410000 */
[----:B------:R-:W-:Y:S01]  /*16d10*/  FMUL.FTZ R22, R132, R162 ;  /* 0x000000a284167220 */ /* 0x000fe20000410000 */
[--C-:B-1----:R-:W-:Y:S01]  /*16d20*/  FFMA.FTZ R3, R190, UR4, -R141.reuse ;  /* 0x00000004be037c23 */ /* 0x102fe2000801088d */
[----:B------:R-:W-:Y:S01]  /*16d30*/  FMUL.FTZ R23, R132, R163 ;  /* 0x000000a384177220 */ /* 0x000fe20000410000 */
[C---:B------:R-:W-:Y:S01]  /*16d40*/  FMUL.FTZ R30, R0.reuse, R170 ;  /* 0x000000aa001e7220 */ /* 0x040fe20000410000 */
[----:B------:R-:W-:Y:S01]  /*16d50*/  FMUL.FTZ R31, R0, R171 ;  /* 0x000000ab001f7220 */ /* 0x000fe20000410000 */
[----:B------:R1:W3:Y:S01]  /*16d60*/  MUFU.EX2 R212, R3 ;  /* 0x0000000300d47308 */ /* 0x0002e20000000800 */
[C---:B------:R-:W-:Y:S01]  /*16d70*/  FMUL.FTZ R38, R132.reuse, R38 ;  /* 0x0000002684267220 */ /* 0x040fe20000410000 */
[----:B------:R-:W-:Y:S01]  /*16d80*/  FMUL.FTZ R39, R132, R39 ;  /* 0x0000002784277220 */ /* 0x000fe20000410000 */
[----:B------:R-:W-:Y:S01]  /*16d90*/  FMUL.FTZ R42, R0, R42 ;  /* 0x0000002a002a7220 */ /* 0x000fe20000410000 */
[C---:B--2---:R-:W-:Y:S01]  /*16da0*/  FMUL.FTZ R8, R2.reuse, R144 ;  /* 0x0000009002087220 */ /* 0x044fe20000410000 */
[C---:B------:R-:W-:Y:S01]  /*16db0*/  FMUL.FTZ R9, R2.reuse, R145 ;  /* 0x0000009102097220 */ /* 0x040fe20000410000 */
[C---:B------:R-:W-:Y:S01]  /*16dc0*/  FMUL.FTZ R12, R2.reuse, R152 ;  /* 0x00000098020c7220 */ /* 0x040fe20000410000 */
[----:B------:R-:W-:Y:S01]  /*16dd0*/  FMUL.FTZ R13, R2, R153 ;  /* 0x00000099020d7220 */ /* 0x000fe20000410000 */
[----:B------:R-:W2:Y:S01]  /*16de0*/  LDSM.16.MT88.4 R144, [R222+0xa000] ;  /* 0x00a00000de90783b */ /* 0x000ea20000004200 */
[----:B------:R-:W-:Y:S01]  /*16df0*/  MOV R156, R202 ;  /* 0x000000ca009c7202 */ /* 0x000fe20000000f00 */
[----:B------:R-:W-:Y:S01]  /*16e00*/  FFMA.FTZ R141, R194, UR4, -R141 ;  /* 0x00000004c28d7c23 */ /* 0x000fe2000801088d */
[C---:B------:R-:W-:Y:S01]  /*16e10*/  FMUL.FTZ R28, R2.reuse, R168 ;  /* 0x000000a8021c7220 */ /* 0x040fe20000410000 */
[C---:B------:R-:W-:Y:S02]  /*16e20*/  HMMA.16816.F32.BF16 R8, R180.reuse, R24, R8 ;  /* 0x00000018b408723c */ /* 0x040fe40000041808 */
[----:B------:R-:W-:Y:S02]  /*16e30*/  MUFU.EX2 R208, R141 ;  /* 0x0000008d00d07308 */ /* 0x000fe40000000800 */
[----:B------:R-:W-:Y:S01]  /*16e40*/  LDSM.16.MT88.4 R152, [R219+0xb000] ;  /* 0x00b00000db98783b */ /* 0x000fe20000004200 */
[--C-:B-1----:R-:W-:Y:S01]  /*16e50*/  FFMA.FTZ R3, R191, UR4, -R142.reuse ;  /* 0x00000004bf037c23 */ /* 0x102fe2000801088e */
[-C--:B------:R-:W-:Y:S06]  /*16e60*/  HMMA.16816.F32.BF16 R12, R180, R26.reuse, R12 ;  /* 0x0000001ab40c723c */ /* 0x080fec000004180c */
[----:B------:R1:W-:Y:S01]  /*16e70*/  MUFU.EX2 R211, R3 ;  /* 0x0000000300d37308 */ /* 0x0003e20000000800 */
[C---:B------:R-:W-:Y:S01]  /*16e80*/  FMUL.FTZ R24, R2.reuse, R164 ;  /* 0x000000a402187220 */ /* 0x040fe20000410000 */
[C---:B------:R-:W-:Y:S04]  /*16e90*/  HMMA.16816.F32.BF16 R16, R176.reuse, R26, R16 ;  /* 0x0000001ab010723c */ /* 0x040fe80000041810 */
[----:B------:R-:W-:Y:S02]  /*16ea0*/  FMUL.FTZ R25, R2, R165 ;  /* 0x000000a502197220 */ /* 0x000fe40000410000 */
[-C--:B------:R-:W-:Y:S05]  /*16eb0*/  HMMA.16816.F32.BF16 R20, R176, R184.reuse, R20 ;  /* 0x000000b8b014723c */ /* 0x080fea0000041814 */
[C---:B------:R-:W-:Y:S01]  /*16ec0*/  FMUL.FTZ R26, R0.reuse, R166 ;  /* 0x000000a6001a7220 */ /* 0x040fe20000410000 */
[----:B------:R-:W-:Y:S01]  /*16ed0*/  FMUL.FTZ R27, R0, R167 ;  /* 0x000000a7001b7220 */ /* 0x000fe20000410000 */
[C---:B------:R-:W-:Y:S01]  /*16ee0*/  FMUL.FTZ R29, R2.reuse, R169 ;  /* 0x000000a9021d7220 */ /* 0x040fe20000410000 */
[----:B------:R-:W-:Y:S03]  /*16ef0*/  FMUL.FTZ R40, R2, R40 ;  /* 0x0000002802287220 */ /* 0x000fe60000410000 */
[--C-:B-1----:R-:W-:Y:S01]  /*16f00*/  FFMA.FTZ R3, R192, UR4, -R142.reuse ;  /* 0x00000004c0037c23 */ /* 0x102fe2000801088e */
[----:B------:R-:W-:Y:S01]  /*16f10*/  FMUL.FTZ R41, R2, R41 ;  /* 0x0000002902297220 */ /* 0x000fe20000410000 */
[C---:B------:R-:W-:Y:S02]  /*16f20*/  HMMA.16816.F32.BF16 R24, R180.reuse, R184, R24 ;  /* 0x000000b8b418723c */ /* 0x040fe40000041818 */
[----:B------:R1:W4:Y:S02]  /*16f30*/  MUFU.EX2 R210, R3 ;  /* 0x0000000300d27308 */ /* 0x0003240000000800 */
[----:B------:R-:W-:Y:S01]  /*16f40*/  FMUL.FTZ R43, R0, R43 ;  /* 0x0000002b002b7220 */ /* 0x000fe20000410000 */
[C---:B------:R-:W-:Y:S01]  /*16f50*/  FMUL.FTZ R44, R2.reuse, R44 ;  /* 0x0000002c022c7220 */ /* 0x040fe20000410000 */
[-C--:B------:R-:W-:Y:S05]  /*16f60*/  HMMA.16816.F32.BF16 R28, R180, R186.reuse, R28 ;  /* 0x000000bab41c723c */ /* 0x080fea000004181c */
[----:B------:R-:W-:Y:S01]  /*16f70*/  FMUL.FTZ R45, R2, R45 ;  /* 0x0000002d022d7220 */ /* 0x000fe20000410000 */
[C---:B------:R-:W-:Y:S01]  /*16f80*/  HMMA.16816.F32.BF16 R32, R176.reuse, R186, R32 ;  /* 0x000000bab020723c */ /* 0x040fe20000041820 */
[----:B------:R-:W-:Y:S04]  /*16f90*/  LDSM.16.MT88.4 R184, [R222+0xa800] ;  /* 0x00a80000deb8783b */ /* 0x000fe80000004200 */
[C---:B------:R-:W-:Y:S01]  /*16fa0*/  FMUL.FTZ R46, R0.reuse, R46 ;  /* 0x0000002e002e7220 */ /* 0x040fe20000410000 */
[-C--:B--2---:R-:W-:Y:S05]  /*16fb0*/  HMMA.16816.F32.BF16 R36, R176, R144.reuse, R36 ;  /* 0x00000090b024723c */ /* 0x084fea0000041824 */
[----:B------:R-:W-:Y:S01]  /*16fc0*/  FMUL.FTZ R47, R0, R47 ;  /* 0x0000002f002f7220 */ /* 0x000fe20000410000 */
[C---:B------:R-:W-:Y:S05]  /*16fd0*/  HMMA.16816.F32.BF16 R40, R180.reuse, R144, R40 ;  /* 0x00000090b428723c */ /* 0x040fea0000041828 */
[--C-:B-1----:R-:W-:Y:S01]  /*16fe0*/  FFMA.FTZ R3, R195, UR4, -R142.reuse ;  /* 0x00000004c3037c23 */ /* 0x102fe2000801088e */
[-C--:B------:R-:W-:Y:S01]  /*16ff0*/  HMMA.16816.F32.BF16 R44, R180, R146.reuse, R44 ;  /* 0x00000092b42c723c */ /* 0x080fe2000004182c */
[----:B------:R-:W-:Y:S04]  /*17000*/  LDSM.16.MT88.4 R192, [R219+0xb800] ;  /* 0x00b80000dbc0783b */ /* 0x000fe80000004200 */
[----:B------:R-:W-:Y:S01]  /*17010*/  MOV R163, R207 ;  /* 0x000000cf00a37202 */ /* 0x000fe20000000f00 */
[C---:B------:R-:W-:Y:S01]  /*17020*/  FMUL.FTZ R50, R132.reuse, R50 ;  /* 0x0000003284327220 */ /* 0x040fe20000410000 */
[----:B------:R-:W-:Y:S01]  /*17030*/  FMUL.FTZ R51, R132, R51 ;  /* 0x0000003384337220 */ /* 0x000fe20000410000 */
[----:B------:R1:W-:Y:S03]  /*17040*/  MUFU.EX2 R207, R3 ;  /* 0x0000000300cf7308 */ /* 0x0003e60000000800 */
[----:B------:R-:W-:Y:S01]  /*17050*/  FFMA.FTZ R142, R196, UR4, -R142 ;  /* 0x00000004c48e7c23 */ /* 0x000fe2000801088e */
[C---:B------:R-:W-:Y:S01]  /*17060*/  FMUL.FTZ R52, R133.reuse, R52 ;  /* 0x0000003485347220 */ /* 0x040fe20000410000 */
[----:B------:R-:W-:Y:S01]  /*17070*/  FMUL.FTZ R53, R133, R53 ;  /* 0x0000003585357220 */ /* 0x000fe20000410000 */
[C---:B------:R-:W-:Y:S01]  /*17080*/  HMMA.16816.F32.BF16 R48, R176.reuse, R146, R48 ;  /* 0x00000092b030723c */ /* 0x040fe20000041830 */
[----:B------:R-:W2:Y:S03]  /*17090*/  LDSM.16.MT88.4 R144, [R217+0xb000] ;  /* 0x00b00000d990783b */ /* 0x000ea60000004200 */
[C---:B------:R-:W-:Y:S01]  /*170a0*/  FMUL.FTZ R54, R132.reuse, R54 ;  /* 0x0000003684367220 */ /* 0x040fe20000410000 */
[----:B------:R-:W-:Y:S01]  /*170b0*/  FMUL.FTZ R55, R132, R55 ;  /* 0x0000003784377220 */ /* 0x000fe20000410000 */
[----:B------:R-:W-:Y:S02]  /*170c0*/  IMAD.MOV.U32 R161, RZ, RZ, R205 ;  /* 0x000000ffffa17224 */ /* 0x000fe400078e00cd */
[C---:B------:R-:W-:Y:S03]  /*170d0*/  FMUL.FTZ R56, R2.reuse, R56 ;  /* 0x0000003802387220 */ /* 0x040fe60000410000 */
[----:B------:R-:W-:Y:S01]  /*170e0*/  FMUL.FTZ R57, R2, R57 ;  /* 0x0000003902397220 */ /* 0x000fe20000410000 */
[--C-:B-1----:R-:W-:Y:S01]  /*170f0*/  FFMA.FTZ R3, R197, UR4, -R143.reuse ;  /* 0x00000004c5037c23 */ /* 0x102fe2000801088f */
[-C--:B------:R-:W-:Y:S03]  /*17100*/  HMMA.16816.F32.BF16 R52, R176, R148.reuse, R52 ;  /* 0x00000094b034723c */ /* 0x080fe60000041834 */
[----:B------:R1:W-:Y:S01]  /*17110*/  MUFU.EX2 R205, R3 ;  /* 0x0000000300cd7308 */ /* 0x0003e20000000800 */
[C---:B------:R-:W-:Y:S01]  /*17120*/  FMUL.FTZ R58, R0.reuse, R58 ;  /* 0x0000003a003a7220 */ /* 0x040fe20000410000 */
[----:B------:R-:W-:Y:S01]  /*17130*/  FMUL.FTZ R59, R0, R59 ;  /* 0x0000003b003b7220 */ /* 0x000fe20000410000 */
[C---:B------:R-:W-:Y:S01]  /*17140*/  FMUL.FTZ R60, R2.reuse, R60 ;  /* 0x0000003c023c7220 */ /* 0x040fe20000410000 */
[----:B------:R-:W-:Y:S01]  /*17150*/  FMUL.FTZ R61, R2, R61 ;  /* 0x0000003d023d7220 */ /* 0x000fe20000410000 */
[C---:B------:R-:W-:Y:S03]  /*17160*/  FMUL.FTZ R62, R0.reuse, R62 ;  /* 0x0000003e003e7220 */ /* 0x040fe60000410000 */
[----:B------:R-:W-:Y:S01]  /*17170*/  FMUL.FTZ R63, R0, R63 ;  /* 0x0000003f003f7220 */ /* 0x000fe20000410000 */
[C---:B------:R-:W-:Y:S04]  /*17180*/  HMMA.16816.F32.BF16 R56, R180.reuse, R148, R56 ;  /* 0x00000094b438723c */ /* 0x040fe80000041838 */
[C---:B------:R-:W-:Y:S01]  /*17190*/  FMUL.FTZ R64, R133.reuse, R64 ;  /* 0x0000004085407220 */ /* 0x040fe20000410000 */
[C---:B------:R-:W-:Y:S01]  /*171a0*/  FMUL.FTZ R65, R133.reuse, R65 ;  /* 0x0000004185417220 */ /* 0x040fe20000410000 */
[-C--:B------:R-:W-:Y:S05]  /*171b0*/  HMMA.16816.F32.BF16 R60, R180, R150.reuse, R60 ;  /* 0x00000096b43c723c */ /* 0x080fea000004183c */
[C---:B------:R-:W-:Y:S01]  /*171c0*/  FMUL.FTZ R66, R132.reuse, R66 ;  /* 0x0000004284427220 */ /* 0x040fe20000410000 */
[----:B------:R-:W-:Y:S01]  /*171d0*/  FMUL.FTZ R67, R132, R67 ;  /* 0x0000004384437220 */ /* 0x000fe20000410000 */
[--C-:B-1----:R-:W-:Y:S01]  /*171e0*/  FFMA.FTZ R3, R200, UR4, -R143.reuse ;  /* 0x00000004c8037c23 */ /* 0x102fe2000801088f */
[C---:B------:R-:W-:Y:S03]  /*171f0*/  FMUL.FTZ R68, R133.reuse, R68 ;  /* 0x0000004485447220 */ /* 0x040fe60000410000 */
[C---:B------:R-:W-:Y:S01]  /*17200*/  FMUL.FTZ R69, R133.reuse, R69 ;  /* 0x0000004585457220 */ /* 0x040fe20000410000 */
[C---:B------:R-:W-:Y:S01]  /*17210*/  FMUL.FTZ R70, R132.reuse, R70 ;  /* 0x0000004684467220 */ /* 0x040fe20000410000 */
[C---:B------:R-:W-:Y:S01]  /*17220*/  HMMA.16816.F32.BF16 R64, R176.reuse, R150, R64 ;  /* 0x00000096b040723c */ /* 0x040fe20000041840 */
[----:B------:R-:W1:Y:S03]  /*17230*/  LDSM.16.MT88.4 R148, [R222+0xb000] ;  /* 0x00b00000de94783b */ /* 0x000e660000004200 */
[----:B------:R-:W-:Y:S01]  /*17240*/  FMUL.FTZ R71, R132, R71 ;  /* 0x0000004784477220 */ /* 0x000fe20000410000 */
[----:B------:R-:W-:Y:S01]  /*17250*/  MOV R160, R204 ;  /* 0x000000cc00a07202 */ /* 0x000fe20000000f00 */
[C---:B------:R-:W-:Y:S01]  /*17260*/  FMUL.FTZ R72, R2.reuse, R72 ;  /* 0x0000004802487220 */ /* 0x040fe20000410000 */
[----:B------:R5:W-:Y:S01]  /*17270*/  MUFU.EX2 R204, R3 ;  /* 0x0000000300cc7308 */ /* 0x000be20000000800 */
[----:B------:R-:W-:Y:S03]  /*17280*/  FMUL.FTZ R73, R2, R73 ;  /* 0x0000004902497220 */ /* 0x000fe60000410000 */
[-C--:B--2---:R-:W-:Y:S03]  /*17290*/  HMMA.16816.F32.BF16 R68, R176, R144.reuse, R68 ;  /* 0x00000090b044723c */ /* 0x084fe60000041844 */
[C---:B------:R-:W-:Y:S01]  /*172a0*/  FMUL.FTZ R74, R0.reuse, R74 ;  /* 0x0000004a004a7220 */ /* 0x040fe20000410000 */
[----:B------:R-:W-:Y:S01]  /*172b0*/  FMUL.FTZ R75, R0, R75 ;  /* 0x0000004b004b7220 */ /* 0x000fe20000410000 */
[C---:B------:R-:W-:Y:S01]  /*172c0*/  FMUL.FTZ R76, R2.reuse, R76 ;  /* 0x0000004c024c7220 */ /* 0x040fe20000410000 */
[----:B------:R-:W-:Y:S01]  /*172d0*/  FMUL.FTZ R77, R2, R77 ;  /* 0x0000004d024d7220 */ /* 0x000fe20000410000 */
[C---:B------:R-:W-:Y:S01]  /*172e0*/  FMUL.FTZ R78, R0.reuse, R78 ;  /* 0x0000004e004e7220 */ /* 0x040fe20000410000 */
[----:B------:R-:W-:Y:S03]  /*172f0*/  FMUL.FTZ R79, R0, R79 ;  /* 0x0000004f004f7220 */ /* 0x000fe60000410000 */
[C---:B------:R-:W-:Y:S04]  /*17300*/  HMMA.16816.F32.BF16 R72, R180.reuse, R144, R72 ;  /* 0x00000090b448723c */ /* 0x040fe80000041848 */
[C---:B------:R-:W-:Y:S01]  /*17310*/  FMUL.FTZ R80, R133.reuse, R80 ;  /* 0x0000005085507220 */ /* 0x040fe20000410000 */
[C---:B------:R-:W-:Y:S01]  /*17320*/  FMUL.FTZ R81, R133.reuse, R81 ;  /* 0x0000005185517220 */ /* 0x040fe20000410000 */
[-C--:B------:R-:W-:Y:S05]  /*17330*/  HMMA.16816.F32.BF16 R76, R180, R146.reuse, R76 ;  /* 0x00000092b44c723c */ /* 0x080fea000004184c */
[C---:B------:R-:W-:Y:S01]  /*17340*/  FMUL.FTZ R82, R132.reuse, R82 ;  /* 0x0000005284527220 */ /* 0x040fe20000410000 */
[----:B------:R-:W-:Y:S01]  /*17350*/  FMUL.FTZ R83, R132, R83 ;  /* 0x0000005384537220 */ /* 0x000fe20000410000 */
[--C-:B-----5:R-:W-:Y:S01]  /*17360*/  FFMA.FTZ R3, R198, UR4, -R143.reuse ;  /* 0x00000004c6037c23 */ /* 0x120fe2000801088f */
[----:B------:R-:W-:Y:S03]  /*17370*/  MOV R164, R203 ;  /* 0x000000cb00a47202 */ /* 0x000fe60000000f00 */
[----:B------:R2:W-:Y:S01]  /*17380*/  MUFU.EX2 R203, R3 ;  /* 0x0000000300cb7308 */ /* 0x0005e20000000800 */
[C---:B------:R-:W-:Y:S01]  /*17390*/  FMUL.FTZ R84, R133.reuse, R84 ;  /* 0x0000005485547220 */ /* 0x040fe20000410000 */
[C---:B------:R-:W-:Y:S01]  /*173a0*/  HMMA.16816.F32.BF16 R80, R176.reuse, R146, R80 ;  /* 0x00000092b050723c */ /* 0x040fe20000041850 */
[----:B------:R-:W5:Y:S03]  /*173b0*/  LDSM.16.MT88.4 R144, [R221+0xb000] ;  /* 0x00b00000dd90783b */ /* 0x000f660000004200 */
[----:B------:R-:W-:Y:S01]  /*173c0*/  FMUL.FTZ R85, R133, R85 ;  /* 0x0000005585557220 */ /* 0x000fe20000410000 */
[C---:B------:R-:W-:Y:S01]  /*173d0*/  FMUL.FTZ R86, R132.reuse, R86 ;  /* 0x0000005684567220 */ /* 0x040fe20000410000 */
[----:B------:R-:W-:Y:S01]  /*173e0*/  FMUL.FTZ R87, R132, R87 ;  /* 0x0000005784577220 */ /* 0x000fe20000410000 */
[C---:B------:R-:W-:Y:S01]  /*173f0*/  FMUL.FTZ R88, R2.reuse, R88 ;  /* 0x0000005802587220 */ /* 0x040fe20000410000 */
[----:B------:R-:W-:Y:S03]  /*17400*/  FMUL.FTZ R89, R2, R89 ;  /* 0x0000005902597220 */ /* 0x000fe60000410000 */
[C---:B------:R-:W-:Y:S01]  /*17410*/  FMUL.FTZ R90, R0.reuse, R90 ;  /* 0x0000005a005a7220 */ /* 0x040fe20000410000 */
[----:B------:R-:W-:Y:S01]  /*17420*/  FMUL.FTZ R91, R0, R91 ;  /* 0x0000005b005b7220 */ /* 0x000fe20000410000 */
[-C--:B------:R-:W-:Y:S03]  /*17430*/  HMMA.16816.F32.BF16 R84, R176, R152.reuse, R84 ;  /* 0x00000098b054723c */ /* 0x080fe60000041854 */
[C---:B------:R-:W-:Y:S01]  /*17440*/  FMUL.FTZ R92, R2.reuse, R92 ;  /* 0x0000005c025c7220 */ /* 0x040fe20000410000 */
[----:B------:R-:W-:Y:S01]  /*17450*/  FMUL.FTZ R93, R2, R93 ;  /* 0x0000005d025d7220 */ /* 0x000fe20000410000 */
[C---:B------:R-:W-:Y:S01]  /*17460*/  FMUL.FTZ R94, R0.reuse, R94 ;  /* 0x0000005e005e7220 */ /* 0x040fe20000410000 */
[C---:B------:R-:W-:Y:S05]  /*17470*/  HMMA.16816.F32.BF16 R88, R180.reuse, R152, R88 ;  /* 0x00000098b458723c */ /* 0x040fea0000041858 */
[----:B------:R-:W-:Y:S01]  /*17480*/  FMUL.FTZ R95, R0, R95 ;  /* 0x0000005f005f7220 */ /* 0x000fe20000410000 */
[--C-:B--2---:R-:W-:Y:S01]  /*17490*/  FFMA.FTZ R3, R201, UR4, -R188.reuse ;  /* 0x00000004c9037c23 */ /* 0x104fe200080108bc */
[C---:B------:R-:W-:Y:S01]  /*174a0*/  FMUL.FTZ R96, R133.reuse, R96 ;  /* 0x0000006085607220 */ /* 0x040fe20000410000 */
[C---:B------:R-:W-:Y:S02]  /*174b0*/  FMUL.FTZ R97, R133.reuse, R97 ;  /* 0x0000006185617220 */ /* 0x040fe40000410000 */
[----:B------:R2:W-:Y:S01]  /*174c0*/  MUFU.EX2 R201, R3 ;  /* 0x0000000300c97308 */ /* 0x0005e20000000800 */
[C---:B------:R-:W-:Y:S01]  /*174d0*/  FMUL.FTZ R98, R132.reuse, R98 ;  /* 0x0000006284627220 */ /* 0x040fe20000410000 */
[-C--:B------:R-:W-:Y:S03]  /*174e0*/  HMMA.16816.F32.BF16 R92, R180, R154.reuse, R92 ;  /* 0x0000009ab45c723c */ /* 0x080fe6000004185c */
[C---:B------:R-:W-:Y:S01]  /*174f0*/  FMUL.FTZ R99, R132.reuse, R99 ;  /* 0x0000006384637220 */ /* 0x040fe20000410000 */
[C---:B------:R-:W-:Y:S01]  /*17500*/  FMUL.FTZ R100, R133.reuse, R100 ;  /* 0x0000006485647220 */ /* 0x040fe20000410000 */
[----:B------:R-:W-:Y:S01]  /*17510*/  FMUL.FTZ R101, R133, R101 ;  /* 0x0000006585657220 */ /* 0x000fe20000410000 */
[C---:B------:R-:W-:Y:S01]  /*17520*/  FMUL.FTZ R102, R132.reuse, R102 ;  /* 0x0000006684667220 */ /* 0x040fe20000410000 */
[----:B------:R-:W-:Y:S01]  /*17530*/  FMUL.FTZ R103, R132, R103 ;  /* 0x0000006784677220 */ /* 0x000fe20000410000 */
[----:B------:R-:W-:Y:S02]  /*17540*/  FFMA.FTZ R143, R199, UR4, -R143 ;  /* 0x00000004c78f7c23 */ /* 0x000fe4000801088f */
[C---:B------:R-:W-:Y:S01]  /*17550*/  HMMA.16816.F32.BF16 R96, R176.reuse, R154, R96 ;  /* 0x0000009ab060723c */ /* 0x040fe20000041860 */
[----:B------:R-:W-:Y:S01]  /*17560*/  LDSM.16.MT88.4 R196, [R222+0xb800] ;  /* 0x00b80000dec4783b */ /* 0x000fe20000004200 */
[----:B------:R-:W-:Y:S02]  /*17570*/  MUFU.EX2 R202, R143 ;  /* 0x0000008f00ca7308 */ /* 0x000fe40000000800 */
[C---:B------:R-:W-:Y:S01]  /*17580*/  FMUL.FTZ R104, R2.reuse, R104 ;  /* 0x0000006802687220 */ /* 0x040fe20000410000 */
[----:B------:R-:W-:Y:S01]  /*17590*/  FMUL.FTZ R105, R2, R105 ;  /* 0x0000006902697220 */ /* 0x000fe20000410000 */
[-C--:B-1----:R-:W-:Y:S05]  /*175a0*/  HMMA.16816.F32.BF16 R100, R176, R148.reuse, R100 ;  /* 0x00000094b064723c */ /* 0x082fea0000041864 */
[C---:B------:R-:W-:Y:S01]  /*175b0*/  FMUL.FTZ R106, R0.reuse, R106 ;  /* 0x0000006a006a7220 */ /* 0x040fe20000410000 */
[----:B------:R-:W-:Y:S01]  /*175c0*/  FMUL.FTZ R107, R0, R107 ;  /* 0x0000006b006b7220 */ /* 0x000fe20000410000 */
[C---:B------:R-:W-:Y:S01]  /*175d0*/  FMUL.FTZ R108, R2.reuse, R108 ;  /* 0x0000006c026c7220 */ /* 0x040fe20000410000 */
[----:B------:R-:W-:Y:S03]  /*175e0*/  FMUL.FTZ R109, R2, R109 ;  /* 0x0000006d026d7220 */ /* 0x000fe60000410000 */
[C---:B------:R-:W-:Y:S01]  /*175f0*/  FMUL.FTZ R110, R0.reuse, R110 ;  /* 0x0000006e006e7220 */ /* 0x040fe20000410000 */
[----:B------:R-:W-:Y:S01]  /*17600*/  FMUL.FTZ R111, R0, R111 ;  /* 0x0000006f006f7220 */ /* 0x000fe20000410000 */
[C---:B------:R-:W-:Y:S04]  /*17610*/  HMMA.16816.F32.BF16 R104, R180.reuse, R148, R104 ;  /* 0x00000094b468723c */ /* 0x040fe80000041868 */
[--C-:B--2---:R-:W-:Y:S01]  /*17620*/  FFMA.FTZ R3, R156, UR4, -R188.reuse ;  /* 0x000000049c037c23 */ /* 0x104fe200080108bc */
[C---:B------:R-:W-:Y:S01]  /*17630*/  FMUL.FTZ R112, R133.reuse, R112 ;  /* 0x0000007085707220 */ /* 0x040fe20000410000 */
[-C--:B------:R-:W-:Y:S01]  /*17640*/  HMMA.16816.F32.BF16 R108, R180, R150.reuse, R108 ;  /* 0x00000096b46c723c */ /* 0x080fe2000004186c */
[----:B------:R-:W1:Y:S01]  /*17650*/  LDSM.16.MT88.4 R156, [R217+0xa800] ;  /* 0x00a80000d99c783b */ /* 0x000e620000004200 */
[----:B------:R2:W-:Y:S03]  /*17660*/  MUFU.EX2 R200, R3 ;  /* 0x0000000300c87308 */ /* 0x0005e60000000800 */
[C---:B------:R-:W-:Y:S01]  /*17670*/  FMUL.FTZ R113, R133.reuse, R113 ;  /* 0x0000007185717220 */ /* 0x040fe20000410000 */
[C---:B------:R-:W-:Y:S01]  /*17680*/  FMUL.FTZ R114, R132.reuse, R114 ;  /* 0x0000007284727220 */ /* 0x040fe20000410000 */
[C---:B------:R-:W-:Y:S01]  /*17690*/  FMUL.FTZ R115, R132.reuse, R115 ;  /* 0x0000007384737220 */ /* 0x040fe20000410000 */
[C---:B------:R-:W-:Y:S03]  /*176a0*/  FMUL.FTZ R116, R133.reuse, R116 ;  /* 0x0000007485747220 */ /* 0x040fe60000410000 */
[C---:B------:R-:W-:Y:S01]  /*176b0*/  FMUL.FTZ R117, R133.reuse, R117 ;  /* 0x0000007585757220 */ /* 0x040fe20000410000 */
[C---:B------:R-:W-:Y:S01]  /*176c0*/  FMUL.FTZ R118, R132.reuse, R118 ;  /* 0x0000007684767220 */ /* 0x040fe20000410000 */
[----:B------:R-:W-:Y:S01]  /*176d0*/  FMUL.FTZ R119, R132, R119 ;  /* 0x0000007784777220 */ /* 0x000fe20000410000 */
[C---:B------:R-:W-:Y:S04]  /*176e0*/  HMMA.16816.F32.BF16 R112, R176.reuse, R150, R112 ;  /* 0x00000096b070723c */ /* 0x040fe80000041870 */
[C---:B------:R-:W-:Y:S01]  /*176f0*/  FMUL.FTZ R120, R2.reuse, R120 ;  /* 0x0000007802787220 */ /* 0x040fe20000410000 */
[----:B------:R-:W-:Y:S01]  /*17700*/  FMUL.FTZ R121, R2, R121 ;  /* 0x0000007902797220 */ /* 0x000fe20000410000 */
[-C--:B-----5:R-:W-:Y:S05]  /*17710*/  HMMA.16816.F32.BF16 R116, R176, R144.reuse, R116 ;  /* 0x00000090b074723c */ /* 0x0a0fea0000041874 */
[C---:B------:R-:W-:Y:S01]  /*17720*/  FMUL.FTZ R122, R0.reuse, R122 ;  /* 0x0000007a007a7220 */ /* 0x040fe20000410000 */
[----:B------:R-:W-:Y:S01]  /*17730*/  FMUL.FTZ R123, R0, R123 ;  /* 0x0000007b007b7220 */ /* 0x000fe20000410000 */
[----:B------:R-:W-:Y:S01]  /*17740*/  MOV R162, R206 ;  /* 0x000000ce00a27202 */ /* 0x000fe20000000f00 */
[--C-:B--2---:R-:W-:Y:S01]  /*17750*/  FFMA.FTZ R3, R164, UR4, -R188.reuse ;  /* 0x00000004a4037c23 */ /* 0x104fe200080108bc */
[----:B------:R2:W5:Y:S02]  /*17760*/  MUFU.EX2 R206, R142 ;  /* 0x0000008e00ce7308 */ /* 0x0005640000000800 */
[----:B------:R-:W-:Y:S01]  /*17770*/  FFMA.FTZ R188, R140, UR4, -R188 ;  /* 0x000000048cbc7c23 */ /* 0x000fe200080108bc */
[C---:B------:R-:W-:Y:S01]  /*17780*/  FMUL.FTZ R124, R2.reuse, R124 ;  /* 0x0000007c027c7220 */ /* 0x040fe20000410000 */
[C---:B------:R-:W-:Y:S04]  /*17790*/  HMMA.16816.F32.BF16 R120, R180.reuse, R144, R120 ;  /* 0x00000090b478723c */ /* 0x040fe80000041878 */
[----:B------:R-:W-:Y:S01]  /*177a0*/  FMUL.FTZ R125, R2, R125 ;  /* 0x0000007d027d7220 */ /* 0x000fe20000410000 */
[C---:B------:R-:W-:Y:S01]  /*177b0*/  FMUL.FTZ R126, R0.reuse, R126 ;  /* 0x0000007e007e7220 */ /* 0x040fe20000410000 */
[----:B------:R-:W-:Y:S01]  /*177c0*/  FMUL.FTZ R127, R0, R127 ;  /* 0x0000007f007f7220 */ /* 0x000fe20000410000 */
[----:B------:R-:W-:Y:S01]  /*177d0*/  IMAD.MOV.U32 R164, RZ, RZ, R139 ;  /* 0x000000ffffa47224 */ /* 0x000fe200078e008b */
[----:B------:R1:W-:Y:S03]  /*177e0*/  MUFU.EX2 R138, R188 ;  /* 0x000000bc008a7308 */ /* 0x0003e60000000800 */
[C---:B------:R-:W-:Y:S01]  /*177f0*/  FMUL.FTZ R128, R133.reuse, R128 ;  /* 0x0000008085807220 */ /* 0x040fe20000410000 */
[C---:B------:R-:W-:Y:S01]  /*17800*/  FMUL.FTZ R129, R133.reuse, R129 ;  /* 0x0000008185817220 */ /* 0x040fe20000410000 */
[-C--:B------:R-:W-:Y:S01]  /*17810*/  HMMA.16816.F32.BF16 R124, R180, R146.reuse, R124 ;  /* 0x00000092b47c723c */ /* 0x080fe2000004187c */
[----:B------:R-:W5:Y:S04]  /*17820*/  LDSM.16.MT88.4 R180, [R221+0xa800] ;  /* 0x00a80000ddb4783b */ /* 0x000f680000004200 */
[----:B------:R-:W5:Y:S01]  /*17830*/  MUFU.EX2 R139, R3 ;  /* 0x00000003008b7308 */ /* 0x000f620000000800 */
[C---:B------:R-:W-:Y:S01]  /*17840*/  FMUL.FTZ R130, R132.reuse, R130 ;  /* 0x0000008284827220 */ /* 0x040fe20000410000 */
[----:B------:R-:W-:Y:S01]  /*17850*/  FMUL.FTZ R131, R132, R131 ;  /* 0x0000008384837220 */ /* 0x000fe20000410000 */
[----:B---3--:R-:W-:Y:S03]  /*17860*/  F2FP.BF16.F32.PACK_AB R140, R212, R213 ;  /* 0x000000d5d48c723e */ /* 0x008fe600000010ff */
[----:B----4-:R-:W-:Y:S02]  /*17870*/  F2FP.BF16.F32.PACK_AB R141, R210, R211 ;  /* 0x000000d3d28d723e */ /* 0x010fe400000010ff */
[----:B--2---:R-:W-:Y:S01]  /*17880*/  F2FP.BF16.F32.PACK_AB R142, R208, R209 ;  /* 0x000000d1d08e723e */ /* 0x004fe200000010ff */
[----:B------:R-:W-:Y:S01]  /*17890*/  HMMA.16816.F32.BF16 R128, R176, R146, R128 ;  /* 0x00000092b080723c */ /* 0x000fe20000041880 */
[----:B-1----:R-:W1:Y:S03]  /*178a0*/  LDSM.16.MT88.4 R188, [R217+0xb800] ;  /* 0x00b80000d9bc783b */ /* 0x002e660000004200 */
[----:B-----5:R-:W-:Y:S03]  /*178b0*/  F2FP.BF16.F32.PACK_AB R143, R206, R207 ;  /* 0x000000cfce8f723e */ /* 0x020fe600000010ff */
[----:B------:R-:W-:Y:S04]  /*178c0*/  F2FP.BF16.F32.PACK_AB R176, R204, R205 ;  /* 0x000000cdccb0723e */ /* 0x000fe800000010ff */
[-C--:B------:R-:W-:Y:S01]  /*178d0*/  HMMA.16816.F32.BF16 R148, R140, R156.reuse, R4 ;  /* 0x0000009c8c94723c */ /* 0x080fe20000041804 */
[----:B------:R-:W2:Y:S04]  /*178e0*/  LDSM.16.MT88.4 R4, [R221+0xb800] ;  /* 0x00b80000dd04783b */ /* 0x000ea80000004200 */
[----:B------:R-:W-:Y:S02]  /*178f0*/  F2FP.BF16.F32.PACK_AB R178, R202, R203 ;  /* 0x000000cbcab2723e */ /* 0x000fe400000010ff */
[----:B------:R-:W-:Y:S04]  /*17900*/  F2FP.BF16.F32.PACK_AB R177, R200, R201 ;  /* 0x000000c9c8b1723e */ /* 0x000fe800000010ff */
[----:B------:R-:W-:Y:S07]  /*17910*/  F2FP.BF16.F32.PACK_AB R179, R138, R139 ;  /* 0x0000008b8ab3723e */ /* 0x000fee00000010ff */
[C---:B------:R-:W-:Y:S01]  /*17920*/  HMMA.16816.F32.BF16 R144, R176.reuse, R156, R8 ;  /* 0x0000009cb090723c */ /* 0x040fe20000041808 */
[----:B------:R-:W3:Y:S04]  /*17930*/  LDL.LU R8, [R1+0xc] ;  /* 0x00000c0001087983 */ /* 0x000ee80000300800 */
[----:B------:R-:W4:Y:S01]  /*17940*/  LDL.LU R3, [R1+0x8] ;  /* 0x0000080001037983 */ /* 0x000f220000300800 */
[-C--:B------:R-:W-:Y:S03]  /*17950*/  HMMA.16816.F32.BF16 R152, R176, R158.reuse, R12 ;  /* 0x0000009eb098723c */ /* 0x080fe6000004180c */
[----:B------:R-:W5:Y:S02]  /*17960*/  LDL.LU R13, [R1+0x4] ;  /* 0x00000400010d7983 */ /* 0x000f640000300800 */
[----:B------:R-:W-:Y:S01]  /*17970*/  MOV R11, R164 ;  /* 0x000000a4000b7202 */ /* 0x000fe20000000f00 */
[C---:B------:R-:W-:Y:S01]  /*17980*/  HMMA.16816.F32.BF16 R156, R140.reuse, R158, R16 ;  /* 0x0000009e8c9c723c */ /* 0x040fe20000041810 */
[----:B------:R-:W5:Y:S04]  /*17990*/  LDL.LU R12, [R1] ;  /* 0x00000000010c7983 */ /* 0x000f680000300800 */
[----:B------:R-:W-:Y:S01]  /*179a0*/  MOV R10, R163 ;  /* 0x000000a3000a7202 */ /* 0x000fe20000000f00 */
[----:B------:R-:W-:Y:S01]  /*179b0*/  IMAD.MOV.U32 R15, RZ, RZ, R160 ;  /* 0x000000ffff0f7224 */ /* 0x000fe200078e00a0 */
[----:B------:R-:W-:Y:S04]  /*179c0*/  MOV R9, R162 ;  /* 0x000000a200097202 */ /* 0x000fe80000000f00 */
        /* <DEDUP_REMOVED lines=27> */
[-C--:B------:R-:W-:Y:S06]  /*17b80*/  HMMA.16816.F32.BF16 R124, R176, R6.reuse, R124 ;  /* 0x00000006b07c723c */ /* 0x080fec000004187c */
[----:B------:R-:W-:Y:S05]  /*17b90*/  HMMA.16816.F32.BF16 R128, R140, R6, R128 ;  /* 0x000000068c80723c */ /* 0x000fea0000041880 */
[----:B---3--:R-:W-:Y:S06]  /*17ba0*/  FFMA.FTZ R8, R133, R8, R14 ;  /* 0x0000000885087223 */ /* 0x008fec000001000e */
[----:B------:R-:W-:Y:S01]  /*17bb0*/  FADD.FTZ R8, R15, R8 ;  /* 0x000000080f087221 */ /* 0x000fe20000010000 */
[----:B----4-:R-:W-:Y:S01]  /*17bc0*/  FFMA.FTZ R3, R132, R3, R252 ;  /* 0x0000000384037223 */ /* 0x010fe200000100fc */
[----:B------:R-:W-:Y:S02]  /*17bd0*/  MOV R132, R135 ;  /* 0x0000008700847202 */ /* 0x000fe40000000f00 */
[----:B------:R-:W-:Y:S01]  /*17be0*/  FADD.FTZ R10, R10, R8 ;  /* 0x000000080a0a7221 */ /* 0x000fe20000010000 */
[----:B------:R-:W-:Y:S01]  /*17bf0*/  FADD.FTZ R3, R9, R3 ;  /* 0x0000000309037221 */ /* 0x000fe20000010000 */
[----:B-----5:R-:W-:Y:S01]  /*17c00*/  FFMA.FTZ R2, R2, R13, R247 ;  /* 0x0000000d02027223 */ /* 0x020fe200000100f7 */
[----:B------:R-:W-:Y:S02]  /*17c10*/  FFMA.FTZ R0, R0, R12, R214 ;  /* 0x0000000c00007223 */ /* 0x000fe400000100d6 */
[----:B------:R-:W-:Y:S01]  /*17c20*/  FADD.FTZ R9, R250, R3 ;  /* 0x00000003fa097221 */ /* 0x000fe20000010000 */
[----:B------:R-:W-:Y:S01]  /*17c30*/  FADD.FTZ R2, R246, R2 ;  /* 0x00000002f6027221 */ /* 0x000fe20000010000 */
[----:B------:R-:W-:Y:S03]  /*17c40*/  FADD.FTZ R0, R215, R0 ;  /* 0x00000000d7007221 */ /* 0x000fe60000010000 */
[----:B------:R-:W-:Y:S01]  /*17c50*/  FADD.FTZ R8, R248, R2 ;  /* 0x00000002f8087221 */ /* 0x000fe20000010000 */
[----:B------:R-:W-:Y:S01]  /*17c60*/  FADD.FTZ R2, R251, R9 ;  /* 0x00000009fb027221 */ /* 0x000fe20000010000 */
        /* <DEDUP_REMOVED lines=28> */
.L_x_1504:
        /* <DEDUP_REMOVED lines=98> */
[----:B------:R-:W-:Y:S01]  /*18450*/  MOV R68, 0x40 ;  /* 0x0000004000447802 */ /* 0x000fe20000000f00 */
[C---:B------:R-:W-:Y:S01]  /*18460*/  FMUL.FTZ R151, R3.reuse, R151 ;  /* 0x0000009703977220 */ /* 0x040fe20000410000 */
[----:B------:R-:W-:Y:S01]  /*18470*/  LEA R20, R20, UR4, 0x1 ;  /* 0x0000000414147c11 */ /* 0x000fe2000f8e08ff */
[C---:B------:R-:W-:Y:S01]  /*18480*/  FMUL.FTZ R158, R3.reuse, R158 ;  /* 0x0000009e039e7220 */ /* 0x040fe20000410000 */
        /* <DEDUP_REMOVED lines=16> */
.L_x_1508:
        /* <DEDUP_REMOVED lines=24> */
.L_x_1509:
        /* <DEDUP_REMOVED lines=123> */
[----:B------:R-:W-:Y:S02]  /*18ec0*/  F2FP.BF16.F32.PACK_AB R15, R51, R50 ;  /* 0x00000032330f723e */ /* 0x000fe400000010ff */
[----:B-1----:R-:W-:-:S02]  /*18ed0*/  IADD3 R0, R20, R84, RZ ;  /* 0x0000005414007210 */ /* 0x002fc40007ffe0ff */
[-C--:B------:R-:W-:Y:S02]  /*18ee0*/  IADD3 R4, R68, R19.reuse, RZ ;  /* 0x0000001344047210 */ /* 0x080fe40007ffe0ff */
[----:B--2---:R-:W-:Y:S01]  /*18ef0*/  IADD3 R13, R84, R19, RZ ;  /* 0x00000013540d7210 */ /* 0x004fe20007ffe0ff */
[----:B------:R-:W-:Y:S01]  /*18f00*/  STS [R0], R10 ;  /* 0x0000000a00007388 */ /* 0x000fe20000000800 */
[----:B------:R-:W-:Y:S01]  /*18f10*/  F2FP.BF16.F32.PACK_AB R24, R43, R24 ;  /* 0x000000182b18723e */ /* 0x000fe200000010ff */
[----:B----4-:R-:W-:Y:S02]  /*18f20*/  IMAD.IADD R3, R20, 0x1, R68 ;  /* 0x0000000114037824 */ /* 0x010fe400078e0244 */
[----:B------:R-:W-:Y:S01]  /*18f30*/  STS [R0+0x400], R9 ;  /* 0x0004000900007388 */ /* 0x000fe20000000800 */
[----:B------:R-:W-:Y:S02]  /*18f40*/  F2FP.BF16.F32.PACK_AB R30, R30, R25 ;  /* 0x000000191e1e723e */ /* 0x000fe400000010ff */
[----:B------:R-:W-:Y:S01]  /*18f50*/  F2FP.BF16.F32.PACK_AB R29, R47, R29 ;  /* 0x0000001d2f1d723e */ /* 0x000fe200000010ff */
[----:B------:R1:W-:Y:S01]  /*18f60*/  STS [R13], R7 ;  /* 0x000000070d007388 */ /* 0x0003e20000000800 */
[----:B------:R-:W-:Y:S01]  /*18f70*/  F2FP.BF16.F32.PACK_AB R28, R35, R139 ;  /* 0x0000008b231c723e */ /* 0x000fe200000010ff */
[----:B-----5:R-:W-:Y:S01]  /*18f80*/  @P6 MUFU.LG2 R12, R133 ;  /* 0x00000085000c6308 */ /* 0x020fe20000000c00 */
[----:B------:R-:W-:Y:S01]  /*18f90*/  F2FP.BF16.F32.PACK_AB R27, R27, R26 ;  /* 0x0000001a1b1b723e */ /* 0x000fe200000010ff */
[----:B------:R2:W-:Y:S01]  /*18fa0*/  STS [R13+0x400], R6 ;  /* 0x000400060d007388 */ /* 0x0005e20000000800 */
[----:B------:R-:W-:Y:S01]  /*18fb0*/  IADD3 R2, R0, R68, RZ ;  /* 0x0000004400027210 */ /* 0x000fe20007ffe0ff */
[----:B---3--:R-:W3:Y:S01]  /*18fc0*/  @P0 LDC R11, c[0x0][0x2e8] ;  /* 0x0000ba00ff0b0b82 */ /* 0x008ee20000000800 */
        /* <DEDUP_REMOVED lines=13> */
[----:B------:R5:W-:Y:S01]  /*190a0*/  STS [R3], R21 ;  /* 0x0000001503007388 */ /* 0x000be20000000800 */
[----:B------:R-:W-:Y:S01]  /*190b0*/  F2FP.BF16.F32.PACK_AB R47, R173, R176 ;  /* 0x000000b0ad2f723e */ /* 0x000fe200000010ff */
[----:B-1----:R-:W1:Y:S01]  /*190c0*/  @P0 MUFU.LG2 R7, R132 ;  /* 0x0000008400070308 */ /* 0x002e620000000c00 */
[----:B------:R-:W-:Y:S01]  /*190d0*/  F2FP.BF16.F32.PACK_AB R46, R83, R82 ;  /* 0x00000052532e723e */ /* 0x000fe200000010ff */
[----:B------:R1:W-:Y:S01]  /*190e0*/  STS [R3+0x400], R18 ;  /* 0x0004001203007388 */ /* 0x0003e20000000800 */
[----:B--2---:R-:W2:Y:S01]  /*190f0*/  @!P1 LDC R6, c[0x0][0x2c4] ;  /* 0x0000b100ff069b82 */ /* 0x004ea20000000800 */
[----:B------:R-:W-:Y:S02]  /*19100*/  F2FP.BF16.F32.PACK_AB R49, R49, R72 ;  /* 0x000000483131723e */ /* 0x000fe400000010ff */
[----:B------:R-:W-:Y:S01]  /*19110*/  STS [R4], R16 ;  /* 0x0000001004007388 */ /* 0x000fe20000000800 */
[----:B------:R-:W-:-:S02]  /*19120*/  F2FP.BF16.F32.PACK_AB R48, R75, R48 ;  /* 0x000000304b30723e */ /* 0x000fc400000010ff */
[----:B------:R-:W-:Y:S01]  /*19130*/  F2FP.BF16.F32.PACK_AB R45, R45, R76 ;  /* 0x0000004c2d2d723e */ /* 0x000fe200000010ff */
[----:B------:R-:W-:Y:S01]  /*19140*/  STS [R4+0x400], R15 ;  /* 0x0004000f04007388 */ /* 0x000fe20000000800 */
[----:B------:R-:W-:Y:S01]  /*19150*/  F2FP.BF16.F32.PACK_AB R44, R79, R44 ;  /* 0x0000002c4f2c723e */ /* 0x000fe200000010ff */
[----:B----4-:R-:W4:Y:S01]  /*19160*/  @P1 LDC.64 R8, c[0x0][0x2c0] ;  /* 0x0000b000ff081b82 */ /* 0x010f220000000a00 */
[----:B------:R-:W-:Y:S01]  /*19170*/  F2FP.BF16.F32.PACK_AB R43, R177, R178 ;  /* 0x000000b2b12b723e */ /* 0x000fe200000010ff */
[----:B------:R-:W-:Y:S01]  /*19180*/  STS [R3+0x2000], R17 ;  /* 0x0020001103007388 */ /* 0x000fe20000000800 */
[----:B------:R-:W-:Y:S02]  /*19190*/  F2FP.BF16.F32.PACK_AB R42, R87, R86 ;  /* 0x00000056572a723e */ /* 0x000fe400000010ff */
        /* <DEDUP_REMOVED lines=9> */
[----:B--2---:R-:W2:Y:S01]  /*19230*/  @P3 LDC R6, c[0x0][0x2e4] ;  /* 0x0000b900ff063b82 */ /* 0x004ea20000000800 */
        /* <DEDUP_REMOVED lines=24> */
[----:B------:R-:W-:Y:S01]  /*193c0*/  SHF.R.S32.HI R10, RZ, 0x3, R179 ;  /* 0x00000003ff0a7819 */ /* 0x000fe200000114b3 */
[----:B------:R-:W-:Y:S01]  /*193d0*/  STS [R20+0x4000], R51 ;  /* 0x0040003314007388 */ /* 0x000fe20000000800 */
[----:B-----5:R-:W-:Y:S02]  /*193e0*/  MOV R21, 0x7f800000 ;  /* 0x7f80000000157802 */ /* 0x020fe40000000f00 */
[----:B-1----:R-:W-:Y:S01]  /*193f0*/  MOV R18, 0x7f800000 ;  /* 0x7f80000000127802 */ /* 0x002fe20000000f00 */
[----:B------:R-:W-:Y:S01]  /*19400*/  STS [R20+0x4400], R50 ;  /* 0x0044003214007388 */ /* 0x000fe20000000800 */
[----:B---3--:R-:W-:-:S03]  /*19410*/  SHF.L.U32 R24, R180, 0x3, RZ ;  /* 0x00000003b4187819 */ /* 0x008fc600000006ff */
        /* <DEDUP_REMOVED lines=19> */
[----:B---3--:R-:W2:Y:S03]  /*19550*/  @!P1 LDC R0, c[0x0][0x270] ;  /* 0x00009c00ff009b82 */ /* 0x008ea60000000800 */
        /* <DEDUP_REMOVED lines=9> */
[----:B---3--:R-:W-:-:S03]  /*195f0*/  VIADD R3, R10, 0x10 ;  /* 0x000000100a037836 */ /* 0x008fc60000000000 */
[----:B------:R-:W-:Y:S02]  /*19600*/  STS [R2+0x6000], R59 ;  /* 0x0060003b02007388 */ /* 0x000fe40000000800 */
[----:B------:R-:W-:Y:S02]  /*19610*/  ISETP.GE.AND P3, PT, R3, UR14, PT ;  /* 0x0000000e03007c0c */ /* 0x000fe4000bf66270 */
[----:B------:R3:W-:Y:S01]  /*19620*/  STS [R2+0x6400], R58 ;  /* 0x0064003a02007388 */ /* 0x0007e20000000800 */
[----:B-----5:R-:W5:Y:S01]  /*19630*/  @P1 LDC R4, c[0x0][0x2c0] ;  /* 0x0000b000ff041b82 */ /* 0x020f620000000800 */
[----:B------:R-:W-:Y:S02]  /*19640*/  IADD3 R3, R10, 0x20, RZ ;  /* 0x000000200a037810 */ /* 0x000fe40007ffe0ff */
[----:B------:R-:W-:Y:S04]  /*19650*/  STS [R5+0x6000], R65 ;  /* 0x0060004105007388 */ /* 0x000fe80000000800 */
[----:B------:R1:W-:Y:S01]  /*19660*/  STS [R5+0x6400], R66 ;  /* 0x0064004205007388 */ /* 0x0003e20000000800 */
[----:B------:R-:W-:Y:S06]  /*19670*/  BAR.SYNC.DEFER_BLOCKING 0x0 ;  /* 0x0000000000007b1d */ /* 0x000fec0000010000 */
[----:B------:R-:W1:Y:S01]  /*19680*/  S2R R14, SR_CTAID.Y ;  /* 0x00000000000e7919 */ /* 0x000e620000002600 */
[----:B------:R-:W5:Y:S01]  /*19690*/  S2R R23, SR_CTAID.Z ;  /* 0x0000000000177919 */ /* 0x000f620000002700 */
[----:B---3--:R-:W-:Y:S01]  /*196a0*/  @P1 MOV R2, 0x1 ;  /* 0x0000000100021802 */ /* 0x008fe20000000f00 */
[----:B--2---:R-:W-:-:S02]  /*196b0*/  @!P1 IMAD R2, R6, R0, RZ ;  /* 0x0000000006029224 */ /* 0x004fc400078e02ff */
[----:B----4-:R-:W-:Y:S01]  /*196c0*/  @P1 IMAD R0, R9, R8, RZ ;  /* 0x0000000809001224 */ /* 0x010fe200078e02ff */
[----:B------:R-:W-:Y:S01]  /*196d0*/  @!P1 MOV R0, R6 ;  /* 0x0000000600009202 */ /* 0x000fe20000000f00 */
[----:B------:R-:W2:Y:S01]  /*196e0*/  @P6 LDC R9, c[0x0][0x2e8] ;  /* 0x0000ba00ff096b82 */ /* 0x000ea20000000800 */
[----:B------:R-:W3:Y:S01]  /*196f0*/  @P5 MUFU.LG2 R8, R138 ;  /* 0x0000008a00085308 */ /* 0x000ee20000000c00 */
[----:B------:R-:W-:Y:S02]  /*19700*/  @!P1 IMAD.MOV.U32 R4, RZ, RZ, 0x1 ;  /* 0x00000001ff049424 */ /* 0x000fe400078e00ff */
[----:B------:R-:W-:Y:S01]  /*19710*/  @P0 FMUL.FTZ R6, R7, 0.69314718246459960938 ;  /* 0x3f31721807060820 */ /* 0x000fe20000410000 */
[----:B------:R4:W4:Y:S03]  /*19720*/  LDS.128 R28, [R231+0x3800] ;  /* 0x00380000e71c7984 */ /* 0x0009260000000c00 */
[----:B------:R-:W-:Y:S01]  /*19730*/  @P0 FFMA.FTZ R21, R135, R11, R6 ;  /* 0x0000000b87150223 */ /* 0x000fe20000010006 */
[----:B---3--:R-:W-:Y:S01]  /*19740*/  @P5 FMUL.FTZ R6, R8, 0.69314718246459960938 ;  /* 0x3f31721808065820 */ /* 0x008fe20000410000 */
[----:B-1----:R-:W-:Y:S01]  /*19750*/  IMAD R5, R14, R2, RZ ;  /* 0x000000020e057224 */ /* 0x002fe200078e02ff */
[----:B------:R-:W-:-:S02]  /*19760*/  IADD3 R2, R10, 0x30, RZ ;  /* 0x000000300a027810 */ /* 0x000fc40007ffe0ff */
[----:B------:R-:W-:Y:S02]  /*19770*/  @P5 FFMA.FTZ R19, R137, R13, R6 ;  /* 0x0000000d89135223 */ /* 0x000fe40000010006 */
[----:B------:R-:W-:Y:S02]  /*19780*/  SEL R5, R5, RZ, !P2 ;  /* 0x000000ff05057207 */ /* 0x000fe40005000000 */
[----:B------:R-:W-:Y:S01]  /*19790*/  ISETP.GE.AND P2, PT, R3, UR14, PT ;  /* 0x0000000e03007c0c */ /* 0x000fe2000bf46270 */
[----:B-----5:R-:W-:Y:S01]  /*197a0*/  IMAD R3, R4, UR4, RZ ;  /* 0x0000000404037c24 */ /* 0x020fe2000f8e02ff */
[----:B------:R-:W-:Y:S01]  /*197b0*/  ISETP.GE.AND P1, PT, R2, UR14, PT ;  /* 0x0000000e02007c0c */ /* 0x000fe2000bf26270 */
[----:B------:R-:W-:Y:S02]  /*197c0*/  IMAD R0, R23, R0, R5 ;  /* 0x0000000017007224 */ /* 0x000fe400078e0205 */
[----:B------:R-:W-:Y:S01]  /*197d0*/  @P6 FMUL.FTZ R5, R12, 0.69314718246459960938 ;  /* 0x3f3172180c056820 */ /* 0x000fe20000410000 */
[----:B------:R-:W-:-:S02]  /*197e0*/  IADD3 R2, R10, 0x40, RZ ;  /* 0x000000400a027810 */ /* 0x000fc40007ffe0ff */
[----:B------:R-:W-:Y:S01]  /*197f0*/  SHF.L.U32 R3, R3, 0x7, RZ ;  /* 0x0000000703037819 */ /* 0x000fe200000006ff */
[----:B--2---:R-:W-:Y:S01]  /*19800*/  @P6 FFMA.FTZ R18, R134, R9, R5 ;  /* 0x0000000986126223 */ /* 0x004fe20000010005 */
        /* <DEDUP_REMOVED lines=59> */
.L_x_1511:
[----:B------:R-:W-:Y:S05]  /*19bc0*/  BSYNC B0 ;  /* 0x0000000000007941 */ /* 0x000fea0003800000 */
.L_x_1510:
        /* <DEDUP_REMOVED lines=35> */
.L_x_1513:
[----:B------:R-:W-:Y:S05]  /*19e00*/  BSYNC B0 ;  /* 0x0000000000007941 */ /* 0x000fea0003800000 */
.L_x_1512:
[----:B---3--:R3:W1:Y:S01]  /*19e10*/  LDS.128 R20, [R231+0x800] ;  /* 0x00080000e7147984 */ /* 0x0086620000000c00 */
[----:B------:R-:W-:Y:S01]  /*19e20*/  BSSY B0, `(.L_x_1514) ;  /* 0x0000016000007945 */ /* 0x000fe20003800000 */
[----:B------:R-:W-:Y:S02]  /*19e30*/  ISETP.GE.AND P4, PT, R14, UR14, PT ;  /* 0x0000000e0e007c0c */ /* 0x000fe4000bf86270 */
[----:B--2---:R3:W2:Y:S01]  /*19e40*/  LDS.128 R16, [R231+0x4800] ;  /* 0x00480000e7107984 */ /* 0x0046a20000000c00 */
        /* <DEDUP_REMOVED lines=18> */
[----:B--2---:R1:W-:Y:S02]  /*19f70*/  @!P3 STG.E.128 desc[UR26][R2.64+0x80], R16 ;  /* 0x000080100200b986 */ /* 0x0043e4000c101d1a */
.L_x_1515:
[----:B------:R-:W-:Y:S05]  /*19f80*/  BSYNC B0 ;  /* 0x0000000000007941 */ /* 0x000fea0003800000 */
.L_x_1514:
[----:B-1----:R1:W1:Y:S01]  /*19f90*/  LDS.128 R20, [R231+0x1000] ;  /* 0x00100000e7147984 */ /* 0x0022620000000c00 */
[----:B------:R-:W-:Y:S01]  /*19fa0*/  BSSY B0, `(.L_x_1516) ;  /* 0x0000015000007945 */ /* 0x000fe20003800000 */
[----:B------:R-:W-:Y:S02]  /*19fb0*/  ISETP.GE.AND P3, PT, R10, UR14, PT ;  /* 0x0000000e0a007c0c */ /* 0x000fe4000bf66270 */
[----:B--2---:R2:W1:Y:S01]  /*19fc0*/  LDS.128 R16, [R231+0x5000] ;  /* 0x00500000e7107984 */ /* 0x0044620000000c00 */
        /* <DEDUP_REMOVED lines=18> */
.L_x_1517:
[----:B------:R-:W-:Y:S05]  /*1a0f0*/  BSYNC B0 ;  /* 0x0000000000007941 */ /* 0x000fea0003800000 */
.L_x_1516:
        /* <DEDUP_REMOVED lines=21> */
.L_x_1519:
[----:B------:R-:W-:Y:S05]  /*1a250*/  BSYNC B0 ;  /* 0x0000000000007941 */ /* 0x000fea0003800000 */
.L_x_1518:
        /* <DEDUP_REMOVED lines=21> */
.L_x_1521:
[----:B------:R-:W-:Y:S05]  /*1a3b0*/  BSYNC B0 ;  /* 0x0000000000007941 */ /* 0x000fea0003800000 */
.L_x_1520:
        /* <DEDUP_REMOVED lines=21> */
.L_x_1523:
[----:B------:R-:W-:Y:S05]  /*1a510*/  BSYNC B0 ;  /* 0x0000000000007941 */ /* 0x000fea0003800000 */
.L_x_1522:
        /* <DEDUP_REMOVED lines=21> */
.L_x_1525:
[----:B------:R-:W-:Y:S05]  /*1a670*/  BSYNC B0 ;  /* 0x0000000000007941 */ /* 0x000fea0003800000 */
.L_x_1524:
        /* <DEDUP_REMOVED lines=19> */
[----:B-1----:R-:W-:Y:S01]  /*1a7b0*/  STG.E.128 desc[UR26][R2.64+0x80], R16 ;  /* 0x0000801002007986 */ /* 0x002fe2000c101d1a */
[----:B------:R-:W-:Y:S05]  /*1a7c0*/  EXIT ;  /* 0x000000000000794d */ /* 0x000fea0003800000 */
.L_x_1526:
        /* <DEDUP_REMOVED lines=11> */
.L_x_2935:


//--------------------- .text._ZN5flash16flash_fwd_kernelI23Flash_fwd_kernel_traitsILi128ELi128ELi32ELi4ELb0ELb0EN7cutlass10bfloat16_tE19Flash_kernel_traitsILi128ELi128ELi32ELi4ES3_EELb1ELb0ELb0ELb0ELb0ELb1ELb0ELb0EEEvNS_16Flash_fwd_paramsE --------------------------
	.section	.text._ZN5flash16flash_fwd_kernelI23Flash_fwd_kernel_traitsILi128ELi128ELi32ELi4ELb0ELb0EN7cutlass10bfloat16_tE19Flash_kernel_traitsILi128ELi128ELi32ELi4ES3_EELb1ELb0ELb0ELb0ELb0ELb1ELb0ELb0EEEvNS_16Flash_fwd_paramsE,"ax",@progbits
	.align	128
        .global         _ZN5flash16flash_fwd_kernelI23Flash_fwd_kernel_traitsILi128ELi128ELi32ELi4ELb0ELb0EN7cutlass10bfloat16_tE19Flash_kernel_traitsILi128ELi128ELi32ELi4ES3_EELb1ELb0ELb0ELb0ELb0ELb1ELb0ELb0EEEvNS_16Flash_fwd_paramsE
        .type           _ZN5flash16flash_fwd_kernelI23Flash_fwd_kernel_traitsILi128ELi128ELi32ELi4ELb0ELb0EN7cutlass10bfloat16_tE19Flash_kernel_traitsILi128ELi128ELi32ELi4ES3_EELb1ELb0ELb0ELb0ELb0ELb1ELb0ELb0EEEvNS_16Flash_fwd_paramsE,@function
        .size           _ZN5flash16flash_fwd_kernelI23Flash_fwd_kernel_traitsILi128ELi128ELi32ELi4ELb0ELb0EN7cutlass10bfloat16_tE19Flash_kernel_traitsILi128ELi128ELi32ELi4ES3_EELb1ELb0ELb0ELb0ELb0ELb1ELb0ELb0EEEvNS_16Flash_fwd_paramsE,(.L_x_2936 - _ZN5flash16flash_fwd_kernelI23Flash_fwd_kernel_traitsILi128ELi128ELi32ELi4ELb0ELb0EN7cutlass10bfloat16_tE19Flash_kernel_traitsILi128ELi128ELi32ELi4ES3_EELb1ELb0ELb0ELb0ELb0ELb1ELb0ELb0EEEvNS_16Flash_fwd_paramsE)
        .other          _ZN5flash16flash_fwd_kernelI23Flash_fwd_kernel_traitsILi128ELi128ELi32ELi4ELb0ELb0EN7cutlass10bfloat16_tE19Flash_kernel_traitsILi128ELi128ELi32ELi4ES3_EELb1ELb0ELb0ELb0ELb0ELb1ELb0ELb0EEEvNS_16Flash_fwd_paramsE,@"STO_CUDA_ENTRY STV_DEFAULT"
_ZN5flash16flash_fwd_kernelI23Flash_fwd_kernel_traitsILi128ELi128ELi32ELi4ELb0ELb0EN7cutlass10bfloat16_tE19Flash_kernel_traitsILi128ELi128ELi32ELi4ES3_EELb1ELb0ELb0ELb0ELb0ELb1ELb0ELb0EEEvNS_16Flash_fwd_paramsE:
.text._ZN5flash16flash_fwd_kernelI23Flash_fwd_kernel_traitsILi128ELi128ELi32ELi4ELb0ELb0EN7cutlass10bfloat16_tE19Flash_kernel_traitsILi128ELi128ELi32ELi4ES3_EELb1ELb0ELb0ELb0ELb0ELb1ELb0ELb0EEEvNS_16Flash_fwd_paramsE:
[----:B------:R-:W1:Y:S08]  /*0000*/  LDC R1, c[0x0][0x28] ;  /* 0x00000a00ff017b82 */ /* 0x000e700000000800 */
[----:B------:R-:W2:Y:S01]  /*0010*/  LDC R6, c[0x0][0x3a8] ;  /* 0x0000ea00ff067b82 */ /* 0x000ea20000000800 */
[----:B------:R-:W-:Y:S01]  /*0020*/  ULDC.U8 UR4, c[0x0][0x3b4] ;  /* 0x0000ed0000047ab9 */ /* 0x000fe20000000000 */
[----:B------:R-:W-:Y:S01]  /*0030*/  ULDC.64 UR34, c[0x0][0x3a0] ;  /* 0x0000e80000227ab9 */ /* 0x000fe20000000a00 */
[----:B------:R-:W-:Y:S01]  /*0040*/  ISETP.NE.AND P2, PT, RZ, UR4, PT ;  /* 0x00000004ff007c0c */ /* 0x000fe2000bf45270 */
[----:B------:R-:W-:Y:S01]  /*0050*/  IMAD.U32 R2, RZ, RZ, UR34 ;  /* 0x00000022ff027e24 */ /* 0x000fe2000f8e00ff */
[----:B------:R-:W-:Y:S01]  /*0060*/  ULDC.64 UR32, c[0x0][0x208] ;  /* 0x0000820000207ab9 */ /* 0x000fe20000000a00 */
[----:B------:R-:W-:-:S02]  /*0070*/  IMAD.U32 R3, RZ, RZ, UR35 ;  /* 0x00000023ff037e24 */ /* 0x000fc4000f8e00ff */
[----:B------:R-:W3:Y:S01]  /*0080*/  LDC R7, c[0x0][0x3ac] ;  /* 0x0000eb00ff077b82 */ /* 0x000ee20000000800 */
[----:B------:R-:W4:Y:S01]  /*0090*/  S2R R91, SR_TID.X ;  /* 0x00000000005b7919 */ /* 0x000f220000002100 */
[----:B------:R-:W-:Y:S01]  /*00a0*/  ULDC.64 UR6, c[0x0][0x2f0] ;  /* 0x0000bc0000067ab9 */ /* 0x000fe20000000a00 */
[----:B------:R-:W-:Y:S01]  /*00b0*/  ULDC.64 UR10, c[0x0][0x2f0] ;  /* 0x0000bc00000a7ab9 */ /* 0x000fe20000000a00 */
[----:B-1----:R-:W-:-:S04]  /*00c0*/  VIADD R1, R1, 0xffffffe0 ;  /* 0xffffffe001017836 */ /* 0x002fc80000000000 */
[----:B------:R2:W5:Y:S01]  /*00d0*/  @P2 LDG.E.64 R4, desc[UR32][R2.64] ;  /* 0x0000002002042981 */ /* 0x000562000c1e1b00 */
[----:B------:R-:W-:Y:S08]  /*00e0*/  S2UR UR28, SR_CTAID.X ;  /* 0x00000000001c79c3 */ /* 0x000ff00000002500 */
[----:B------:R-:W1:Y:S08]  /*00f0*/  S2UR UR14, SR_CTAID.Y ;  /* 0x00000000000e79c3 */ /* 0x000e700000002600 */
[----:B------:R-:W4:Y:S01]  /*0100*/  S2UR UR9, SR_CTAID.Z ;  /* 0x00000000000979c3 */ /* 0x000f220000002700 */
[----:B--2---:R-:W-:-:S07]  /*0110*/  @P2 IMAD.MOV.U32 R2, RZ, RZ, R6 ;  /* 0x000000ffff022224 */ /* 0x004fce00078e0006 */
[----:B------:R-:W2:Y:S01]  /*0120*/  @P2 LDC R0, c[0x0][0x3b0] ;  /* 0x0000ec00ff002b82 */ /* 0x000ea20000000800 */
[----:B---3--:R-:W-:-:S06]  /*0130*/  @P2 IMAD.MOV.U32 R3, RZ, RZ, R7 ;  /* 0x000000ffff032224 */ /* 0x008fcc00078e0007 */
[----:B------:R-:W2:Y:S01]  /*0140*/  @P2 LDG.E.64 R2, desc[UR32][R2.64] ;  /* 0x0000002002022981 */ /* 0x000ea2000c1e1b00 */
[----:B------:R-:W-:Y:S02]  /*0150*/  UISETP.NE.U32.AND UP2, UPT, UR6, URZ, UPT ;  /* 0x0000003f0600728c */ /* 0x000fe4000bf45070 */
[----:B-1----:R-:W-:Y:S02]  /*0160*/  UIMAD.WIDE UR10, UR14, 0x4, UR10 ;  /* 0x000000040e0a78a5 */ /* 0x002fe4000f8e020a */
[----:B------:R-:W-:Y:S01]  /*0170*/  UISETP.NE.AND.EX UP2, UPT, UR7, URZ, UPT, UP2 ;  /* 0x0000003f0700728c */ /* 0x000fe2000bf45320 */
[----:B------:R-:W-:Y:S01]  /*0180*/  ULDC.U8 UR6, c[0x0][0x3c2] ;  /* 0x0000f08000067ab9 */ /* 0x000fe20000000000 */
[----:B----4-:R-:W-:Y:S02]  /*0190*/  ULOP3.LUT UR4, UR9, UR28, UR14, 0xfe, !UPT ;  /* 0x0000001c09047292 */ /* 0x010fe4000f8efe0e */
[----:B------:R-:W-:Y:S02]  /*01a0*/  UISETP.NE.AND UP3, UPT, UR6, URZ, UPT ;  /* 0x0000003f0600728c */ /* 0x000fe4000bf65270 */
[----:B------:R-:W-:Y:S01]  /*01b0*/  PLOP3.LUT P0, PT, PT, PT, UP2, 0x80, 0x0 ;  /* 0x000000000000781c */ /* 0x000fe20003f0f028 */
[----:B------:R-:W-:Y:S01]  /*01c0*/  ULDC.64 UR6, c[0x0][0x2f8] ;  /* 0x0000be0000067ab9 */ /* 0x000fe20000000a00 */
[----:B------:R-:W-:Y:S01]  /*01d0*/  LOP3.LUT P1, RZ, R91, UR4, RZ, 0xfc, !PT ;  /* 0x000000045bff7c12 */ /* 0x000fe2000f82fcff */
[----:B------:R-:W-:-:S02]  /*01e0*/  ULDC.64 UR4, c[0x0][0x300] ;  /* 0x0000c00000047ab9 */ /* 0x000fc40000000a00 */
[----:B------:R-:W-:-:S04]  /*01f0*/  UISETP.NE.U32.AND UP1, UPT, UR4, URZ, UPT ;  /* 0x0000003f0400728c */ /* 0x000fc8000bf25070 */
[----:B------:R-:W-:-:S03]  /*0200*/  UISETP.NE.AND.EX UP1, UPT, UR5, URZ, UPT, UP1 ;  /* 0x0000003f0500728c */ /* 0x000fc6000bf25310 */
[----:B------:R-:W-:Y:S02]  /*0210*/  ULDC.64 UR4, c[0x0][0x2f8] ;  /* 0x0000be0000047ab9 */ /* 0x000fe40000000a00 */
[----:B------:R-:W-:Y:S01]  /*0220*/  UISETP.EQ.U32.AND UP0, UPT, UR4, URZ, UPT ;  /* 0x0000003f0400728c */ /* 0x000fe2000bf02070 */
[----:B------:R-:W1:Y:S03]  /*0230*/  @!P1 LDC.64 R8, c[0x0][0x3b8] ;  /* 0x0000ee00ff089b82 */ /* 0x000e660000000a00 */
[----:B------:R-:W-:Y:S02]  /*0240*/  UISETP.EQ.OR.EX UP0, UPT, UR5, URZ, !UP3, UP0 ;  /* 0x0000003f0500728c */ /* 0x000fe4000df02700 */
[----:B------:R-:W-:Y:S01]  /*0250*/  UIMAD.WIDE UR6, UR14, 0x4, UR6 ;  /* 0x000000040e0678a5 */ /* 0x000fe2000f8e0206 */
[----:B-----5:R-:W-:Y:S02]  /*0260*/  @P2 R2UR UR34, R4 ;  /* 0x00000000042222ca */ /* 0x020fe400000e0000 */
[----:B------:R-:W-:-:S11]  /*0270*/  @P2 R2UR UR35, R5 ;  /* 0x00000000052322ca */ /* 0x000fd600000e0000 */
[----:B------:R-:W-:Y:S02]  /*0280*/  IMAD.U32 R4, RZ, RZ, UR34 ;  /* 0x00000022ff047e24 */ /* 0x000fe4000f8e00ff */
[----:B------:R-:W-:-:S05]  /*0290*/  IMAD.U32 R5, RZ, RZ, UR35 ;  /* 0x00000023ff057e24 */ /* 0x000fca000f8e00ff */
[----:B-1----:R1:W-:Y:S01]  /*02a0*/  @!P1 STG.E.64 desc[UR32][R8.64], R4 ;  /* 0x0000000408009986 */ /* 0x0023e2000c101b20 */
[----:B--2---:R-:W-:Y:S01]  /*02b0*/  @P2 IADD3 R6, P3, R2, R0, RZ ;  /* 0x0000000002062210 */ /* 0x004fe20007f7e0ff */
[----:B------:R-:W-:-:S04]  /*02c0*/  IMAD.U32 R2, RZ, RZ, UR10 ;  /* 0x0000000aff027e24 */ /* 0x000fc8000f8e00ff */
[----:B------:R-:W-:Y:S01]  /*02d0*/  @P2 IMAD.X R7, RZ, RZ, R3, P3 ;  /* 0x000000ffff072224 */ /* 0x000fe200018e0603 */
[----:B------:R-:W-:Y:S01]  /*02e0*/  PLOP3.LUT P2, PT, PT, PT, UP1, 0x80, 0x0 ;  /* 0x000000000000781c */ /* 0x000fe20003f4f018 */
[----:B------:R-:W-:Y:S01]  /*02f0*/  IMAD.U32 R3, RZ, RZ, UR11 ;  /* 0x0000000bff037e24 */ /* 0x000fe2000f8e00ff */
[----:B------:R-:W-:Y:S02]  /*0300*/  @UP1 ULDC.64 UR10, c[0x0][0x300] ;  /* 0x0000c000000a1ab9 */ /* 0x000fe40000000a00 */
[----:B------:R-:W-:Y:S01]  /*0310*/  @UP1 UIMAD.WIDE UR10, UR14, 0x4, UR10 ;  /* 0x000000040e0a18a5 */ /* 0x000fe2000f8e020a */
[----:B-1----:R-:W-:Y:S02]  /*0320*/  @!P1 IMAD.MOV.U32 R4, RZ, RZ, R6 ;  /* 0x000000ffff049224 */ /* 0x002fe400078e0006 */
[----:B------:R-:W-:-:S05]  /*0330*/  @!P1 IMAD.MOV.U32 R5, RZ, RZ, R7 ;  /* 0x000000ffff059224 */ /* 0x000fca00078e0007 */
[----:B------:R1:W-:Y:S01]  /*0340*/  @!P1 STG.E.64 desc[UR32][R8.64+0x8], R4 ;  /* 0x0000080408009986 */ /* 0x0003e2000c101b20 */
[----:B------:R-:W-:-:S03]  /*0350*/  PLOP3.LUT P1, PT, PT, PT, UP0, 0x80, 0x0 ;  /* 0x000000000000781c */ /* 0x000fc60003f2f008 */
[----:B-1----:R-:W2:Y:S04]  /*0360*/  @P0 LDG.E R8, desc[UR32][R2.64] ;  /* 0x0000002002080981 */ /* 0x002ea8000c1e1900 */
[----:B------:R1:W3:Y:S02]  /*0370*/  @P0 LDG.E R4, desc[UR32][R2.64+0x4] ;  /* 0x0000042002040981 */ /* 0x0002e4000c1e1900 */
[----:B-1----:R-:W-:Y:S02]  /*0380*/  IMAD.U32 R2, RZ, RZ, UR10 ;  /* 0x0000000aff027e24 */ /* 0x002fe4000f8e00ff */
[----:B------:R-:W-:-:S05]  /*0390*/  IMAD.U32 R3, RZ, RZ, UR11 ;  /* 0x0000000bff037e24 */ /* 0x000fca000f8e00ff */
[----:B------:R1:W4:Y:S02]  /*03a0*/  @P2 LDG.E R0, desc[UR32][R2.64] ;  /* 0x0000002002002981 */ /* 0x000324000c1e1900 */
[----:B-1----:R-:W-:Y:S01]  /*03b0*/  IMAD.U32 R2, RZ, RZ, UR6 ;  /* 0x00000006ff027e24 */ /* 0x002fe2000f8e00ff */
[----:B------:R-:W-:Y:S01]  /*03c0*/  SHF.R.S32.HI R34, RZ, 0x1f, R91 ;  /* 0x0000001fff227819 */ /* 0x000fe2000001145b */
[----:B------:R-:W-:Y:S01]  /*03d0*/  IMAD.U32 R3, RZ, RZ, UR7 ;  /* 0x00000007ff037e24 */ /* 0x000fe2000f8e00ff */
[----:B------:R-:W-:Y:S01]  /*03e0*/  UMOV UR27, 0xffffffff ;  /* 0xffffffff001b7882 */ /* 0x000fe20000000000 */
[----:B------:R-:W-:-:S03]  /*03f0*/  ULDC UR6, c[0x0][0x270] ;  /* 0x00009c0000067ab9 */ /* 0x000fc60000000800 */
[----:B------:R-:W5:Y:S01]  /*0400*/  @!P1 LDG.E R5, desc[UR32][R2.64] ;  /* 0x0000002002059981 */ /* 0x000f62000c1e1900 */
[----:B------:R-:W-:Y:S01]  /*0410*/  LEA.HI R38, R34, R91, RZ, 0x5 ;  /* 0x0000005b22267211 */ /* 0x000fe200078f28ff */
[----:B------:R-:W-:Y:S01]  /*0420*/  UMOV UR15, URZ ;  /* 0x0000003f000f7c82 */ /* 0x000fe20008000000 */
[----:B------:R-:W-:Y:S01]  /*0430*/  UIMAD UR7, UR14, UR6, UR9 ;  /* 0x000000060e0772a4 */ /* 0x000fe2000f8e0209 */
[----:B------:R-:W-:Y:S01]  /*0440*/  UMOV UR8, 0xffffffff ;  /* 0xffffffff00087882 */ /* 0x000fe20000000000 */
[----:B--2---:R-:W-:Y:S02]  /*0450*/  @P0 R2UR UR27, R8 ;  /* 0x00000000081b02ca */ /* 0x004fe400000e0000 */
[----:B---3--:R-:W-:Y:S02]  /*0460*/  @P0 R2UR UR23, R4 ;  /* 0x00000000041702ca */ /* 0x008fe400000e0000 */
[----:B------:R-:W-:Y:S01]  /*0470*/  ISETP.NE.U32.AND P0, PT, RZ, UR4, PT ;  /* 0x00000004ff007c0c */ /* 0x000fe2000bf05070 */
[----:B------:R-:W-:-:S10]  /*0480*/  USHF.L.U32 UR4, UR7, 0x5, URZ ;  /* 0x0000000507047899 */ /* 0x000fd4000800063f */
[----:B------:R-:W-:-:S07]  /*0490*/  @UP2 UIADD3 UR23, UR23, -UR27, URZ ;  /* 0x8000001b17172290 */ /* 0x000fce000fffe03f */
[----:B------:R-:W-:Y:S01]  /*04a0*/  @!UP2 ULDC UR23, c[0x0][0x2c4] ;  /* 0x0000b1000017aab9 */ /* 0x000fe20000000800 */
[----:B----4-:R-:W-:Y:S02]  /*04b0*/  @P2 R2UR UR15, R0 ;  /* 0x00000000000f22ca */ /* 0x010fe400000e0000 */
[----:B------:R-:W-:Y:S02]  /*04c0*/  LOP3.LUT R0, R38, 0xffffffe0, RZ, 0xc0, !PT ;  /* 0xffffffe026007812 */ /* 0x000fe400078ec0ff */
[----:B------:R-:W-:Y:S01]  /*04d0*/  ISETP.NE.AND.EX P2, PT, RZ, UR5, PT, P0 ;  /* 0x00000005ff007c0c */ /* 0x000fe2000bf45300 */
[----:B------:R-:W-:Y:S02]  /*04e0*/  USHF.R.S32.HI UR5, URZ, 0x1f, UR4 ;  /* 0x0000001f3f057899 */ /* 0x000fe40008011404 */
[----:B------:R-:W-:Y:S01]  /*04f0*/  IMAD.IADD R0, R91, 0x1, -R0 ;  /* 0x000000015b007824 */ /* 0x000fe200078e0a00 */
[----:B-----5:R-:W-:-:S04]  /*0500*/  @!P1 R2UR UR8, R5 ;  /* 0x00000000050892ca */ /* 0x020fc800000e0000 */
[--C-:B------:R-:W-:Y:S02]  /*0510*/  IADD3 R248, P1, P0, R6, UR4, R0.reuse ;  /* 0x0000000406f87c10 */ /* 0x100fe4000f83e000 */
[----:B------:R-:W-:-:S04]  /*0520*/  SHF.R.S32.HI R0, RZ, 0x1f, R0 ;  /* 0x0000001fff007819 */ /* 0x000fc80000011400 */
[----:B------:R-:W-:Y:S01]  /*0530*/  IADD3.X R174, R7, UR5, R0, P1, P0 ;  /* 0x0000000507ae7c10 */ /* 0x000fe20008fe0400 */
[----:B------:R-:W-:Y:S06]  /*0540*/  @!P2 BRA `(.L_x_1527) ;  /* 0x00000000001ca947 */ /* 0x000fec0003800000 */
[----:B------:R-:W-:-:S13]  /*0550*/  PLOP3.LUT P0, PT, PT, PT, UP3, 0x80, 0x0 ;  /* 0x000000000000781c */ /* 0x000fda0003f0f038 */
[----:B------:R-:W2:Y:S04]  /*0560*/  @P0 LDG.E R0, desc[UR32][R2.64+0x4] ;  /* 0x0000042002000981 */ /* 0x000ea8000c1e1900 */
[----:B------:R-:W3:Y:S01]  /*0570*/  @!P0 LDG.E R2, desc[UR32][R2.64] ;  /* 0x0000002002028981 */ /* 0x000ee2000c1e1900 */
[----:B--2---:R-:W-:-:S13]  /*0580*/  @P0 R2UR UR10, R0 ;  /* 0x00000000000a02ca */ /* 0x004fda00000e0000 */
[----:B------:R-:W-:-:S07]  /*0590*/  @UP3 UIADD3 UR10, UR10, -UR8, URZ ;  /* 0x800000080a0a3290 */ /* 0x000fce000fffe03f */
[----:B---3--:R-:W-:Y:S01]  /*05a0*/  @!P0 R2UR UR10, R2 ;  /* 0x00000000020a82ca */ /* 0x008fe200000e0000 */
[----:B------:R-:W-:-:S14]  /*05b0*/  BRA `(.L_x_1528) ;  /* 0x0000000000047947 */ /* 0x000fdc0003800000 */
.L_x_1527:
[----:B------:R-:W-:-:S05]  /*05c0*/  ULDC UR10, c[0x0][0x2c8] ;  /* 0x0000b200000a7ab9 */ /* 0x000fca0000000800 */
.L_x_1528:
        /* <DEDUP_REMOVED lines=29> */
[----:B------:R-:W-:Y:S01]  /*07a0*/  UISETP.NE.AND UP0, UPT, UR27, -0x1, UPT ;  /* 0xffffffff1b00788c */ /* 0x000fe2000bf05270 */
[CC--:B------:R-:W-:Y:S01]  /*07b0*/  LEA.HI R7, R34.reuse, R91.reuse, RZ, 0x3 ;  /* 0x0000005b22077211 */ /* 0x0c0fe200078f18ff */
[----:B------:R-:W-:Y:S01]  /*07c0*/  UIADD3 UR23, -UR7, UR23, URZ ;  /* 0x0000001707177290 */ /* 0x000fe2000fffe13f */
[CC--:B------:R-:W-:Y:S02]  /*07d0*/  LEA.HI R17, R34.reuse, R91.reuse, RZ, 0x6 ;  /* 0x0000005b22117211 */ /* 0x0c0fe400078f30ff */
[----:B------:R-:W-:-:S03]  /*07e0*/  LEA.HI R34, R34, R91, RZ, 0x4 ;  /* 0x0000005b22227211 */ /* 0x000fc600078f20ff */
[----:B------:R-:W-:-:S03]  /*07f0*/  IMAD.SHL.U32 R17, R17, 0x8, RZ ;  /* 0x0000000811117824 */ /* 0x000fc600078e00ff */
[----:B------:R-:W-:Y:S01]  /*0800*/  @UP0 ULDC.64 UR6, c[0x0][0x240] ;  /* 0x0000900000060ab9 */ /* 0x000fe20000000a00 */
[----:B------:R-:W-:Y:S02]  /*0810*/  @!UP0 USHF.R.S32.HI UR10, URZ, 0x1f, UR14 ;  /* 0x0000001f3f0a8899 */ /* 0x000fe4000801140e */
[----:B------:R-:W-:-:S04]  /*0820*/  @UP0 UIMAD.WIDE.U32 UR12, UR27, UR6, URZ ;  /* 0x000000061b0c02a5 */ /* 0x000fc8000f8e003f */
[----:B------:R-:W-:Y:S02]  /*0830*/  @UP0 UIMAD UR4, UR27, UR7, UR13 ;  /* 0x000000071b0402a4 */ /* 0x000fe4000f8e020d */
[----:B------:R-:W-:Y:S01]  /*0840*/  ULEA.HI.SX32 UR13, UR39, 0xffffffff, 0x1b ;  /* 0xffffffff270d7891 */ /* 0x000fe2000f8fda3f */
        /* <DEDUP_REMOVED lines=12> */
[----:B------:R-:W-:Y:S02]  /*0910*/  UISETP.NE.AND UP0, UPT, UR8, -0x1, UPT ;  /* 0xffffffff0800788c */ /* 0x000fe4000bf05270 */
[----:B------:R-:W-:-:S04]  /*0920*/  UIMAD UR10, UR10, UR6, URZ ;  /* 0x000000060a0a72a4 */ /* 0x000fc8000f8e023f */
        /* <DEDUP_REMOVED lines=12> */
[----:B------:R-:W-:Y:S02]  /*09f0*/  SHF.R.S32.HI R2, RZ, 0x3, R7 ;  /* 0x00000003ff027819 */ /* 0x000fe40000011407 */
[----:B------:R-:W-:Y:S01]  /*0a00*/  LOP3.LUT R7, R7, 0xfffffff8, RZ, 0xc0, !PT ;  /* 0xfffffff807077812 */ /* 0x000fe200078ec0ff */
[----:B------:R-:W-:Y:S01]  /*0a10*/  IMAD.MOV R0, RZ, RZ, -R6 ;  /* 0x000000ffff007224 */ /* 0x000fe200078e0a06 */
[C---:B------:R-:W-:Y:S01]  /*0a20*/  ISETP.GE.AND P3, PT, R2.reuse, UR23, PT ;  /* 0x0000001702007c0c */ /* 0x040fe2000bf66270 */
[----:B------:R-:W-:Y:S02]  /*0a30*/  VIADD R33, R2, 0x10 ;  /* 0x0000001002217836 */ /* 0x000fe40000000000 */
[----:B------:R-:W-:Y:S02]  /*0a40*/  IMAD R0, R8, R0, R3 ;  /* 0x0000000008007224 */ /* 0x000fe400078e0203 */
[----:B------:R-:W-:Y:S01]  /*0a50*/  IMAD.IADD R37, R91, 0x1, -R7 ;  /* 0x000000015b257824 */ /* 0x000fe200078e0a07 */
[----:B------:R-:W-:Y:S01]  /*0a60*/  LOP3.LUT R7, R13, UR9, RZ, 0x3c, !PT ;  /* 0x000000090d077c12 */ /* 0x000fe2000f8e3cff */
[----:B------:R-:W-:Y:S01]  /*0a70*/  VIADD R4, R2, 0x20 ;  /* 0x0000002002047836 */ /* 0x000fe20000000000 */
[----:B------:R-:W-:Y:S01]  /*0a80*/  ISETP.GT.U32.AND P4, PT, R8, R0, PT ;  /* 0x000000000800720c */ /* 0x000fe20003f84070 */
[----:B------:R-:W-:Y:S01]  /*0a90*/  IMAD.SHL.U32 R20, R37, 0x8, RZ ;  /* 0x0000000825147824 */ /* 0x000fe200078e00ff */
[----:B------:R-:W-:Y:S01]  /*0aa0*/  ISETP.GE.AND P5, PT, R7, RZ, PT ;  /* 0x000000ff0700720c */ /* 0x000fe20003fa6270 */
[----:B------:R-:W-:Y:S01]  /*0ab0*/  VIADD R3, R2, 0x30 ;  /* 0x0000003002037836 */ /* 0x000fe20000000000 */
[----:B------:R-:W-:Y:S01]  /*0ac0*/  ISETP.GE.AND P1, PT, R4, UR23, PT ;  /* 0x0000001704007c0c */ /* 0x000fe2000bf26270 */
[----:B------:R-:W1:Y:S01]  /*0ad0*/  @!P3 LDC.64 R14, c[0x0][0x240] ;  /* 0x00009000ff0ebb82 */ /* 0x000e620000000a00 */
[----:B------:R-:W-:Y:S01]  /*0ae0*/  SHF.R.S32.HI R21, RZ, 0x1f, R20 ;  /* 0x0000001fff157819 */ /* 0x000fe20000011414 */
[----:B------:R-:W-:Y:S01]  /*0af0*/  IMAD.U32 R4, RZ, RZ, UR28 ;  /* 0x0000001cff047e24 */ /* 0x000fe2000f8e00ff */
[----:B------:R-:W-:Y:S01]  /*0b00*/  ISETP.GE.AND P0, PT, R3, UR23, PT ;  /* 0x0000001703007c0c */ /* 0x000fe2000bf06270 */
[----:B------:R-:W-:Y:S01]  /*0b10*/  VIADD R11, R2, 0x40 ;  /* 0x00000040020b7836 */ /* 0x000fe20000000000 */
[----:B------:R-:W-:-:S03]  /*0b20*/  SHF.R.S32.HI R3, RZ, 0x1f, R2 ;  /* 0x0000001fff037819 */ /* 0x000fc60000011402 */
[----:B------:R-:W-:Y:S01]  /*0b30*/  @!P4 IMAD.IADD R0, R0, 0x1, -R8 ;  /* 0x000000010000c824 */ /* 0x000fe200078e0a08 */
[----:B------:R-:W2:Y:S01]  /*0b40*/  @!P3 LDC.64 R18, c[0x0][0x210] ;  /* 0x00008400ff12bb82 */ /* 0x000ea20000000a00 */
[----:B------:R-:W-:Y:S01]  /*0b50*/  @!P4 VIADD R6, R6, 0x1 ;  /* 0x000000010606c836 */ /* 0x000fe20000000000 */
[----:B------:R-:W-:Y:S01]  /*0b60*/  ISETP.GE.AND P4, PT, R11, UR23, PT ;  /* 0x000000170b007c0c */ /* 0x000fe2000bf86270 */
[----:B------:R-:W3:Y:S01]  /*0b70*/  @!P1 S2R R27, SR_CgaCtaId ;  /* 0x00000000001b9919 */ /* 0x000ee20000008800 */
[----:B------:R-:W-:Y:S01]  /*0b80*/  ISETP.GE.U32.AND P6, PT, R0, R8, PT ;  /* 0x000000080000720c */ /* 0x000fe20003fc6070 */
[----:B------:R-:W-:Y:S01]  /*0b90*/  IMAD.U32 R0, RZ, RZ, UR6 ;  /* 0x00000006ff007e24 */ /* 0x000fe2000f8e00ff */
[----:B------:R-:W-:Y:S01]  /*0ba0*/  IADD3 R8, P2, R20, UR12, RZ ;  /* 0x0000000c14087c10 */ /* 0x000fe2000ff5e0ff */
[----:B------:R-:W-:Y:S01]  /*0bb0*/  IMAD.WIDE R4, R4, 0x80, R2 ;  /* 0x0000008004047825 */ /* 0x000fe200078e0202 */
[----:B------:R-:W4:Y:S01]  /*0bc0*/  @!P1 LDC.64 R24, c[0x0][0x240] ;  /* 0x00009000ff189b82 */ /* 0x000f220000000a00 */
[----:B------:R-:W-:Y:S01]  /*0bd0*/  UMOV UR6, 0x400 ;  /* 0x0000040000067882 */ /* 0x000fe20000000000 */
[----:B------:R-:W-:Y:S01]  /*0be0*/  IADD3.X R9, R21, UR4, RZ, P2, !PT ;  /* 0x0000000415097c10 */ /* 0x000fe200097fe4ff */
[----:B------:R-:W-:Y:S01]  /*0bf0*/  UIMAD UR12, UR13, -0x20, UR5 ;  /* 0xffffffe00d0c78a4 */ /* 0x000fe2000f8e0205 */
[----:B------:R-:W-:Y:S01]  /*0c00*/  ISETP.GE.AND P2, PT, R33, UR23, PT ;  /* 0x0000001721007c0c */ /* 0x000fe2000bf46270 */
[----:B------:R-:W-:Y:S01]  /*0c10*/  IMAD.WIDE.U32 R8, R0, UR9, R8 ;  /* 0x0000000900087c25 */ /* 0x000fe2000f8e0008 */
[----:B------:R-:W-:-:S02]  /*0c20*/  SHF.L.U32 R0, R2, 0x6, RZ ;  /* 0x0000000602007819 */ /* 0x000fc400000006ff */
[----:B------:R-:W5:Y:S01]  /*0c30*/  S2UR UR4, SR_CgaCtaId ;  /* 0x00000000000479c3 */ /* 0x000f620000008800 */
[----:B------:R-:W-:Y:S01]  /*0c40*/  @UP0 ULDC.64 UR8, c[0x0][0x248] ;  /* 0x0000920000080ab9 */ /* 0x000fe20000000a00 */
[----:B------:R-:W-:Y:S01]  /*0c50*/  @P6 VIADD R6, R6, 0x1 ;  /* 0x0000000106066836 */ /* 0x000fe20000000000 */
[----:B------:R-:W-:Y:S01]  /*0c60*/  LOP3.LUT R0, R0, 0x1c0, RZ, 0xc0, !PT ;  /* 0x000001c000007812 */ /* 0x000fe200078ec0ff */
[----:B------:R-:W-:Y:S01]  /*0c70*/  VIADD R7, R9, UR7 ;  /* 0x0000000709077c36 */ /* 0x000fe20008000000 */
[----:B------:R-:W-:Y:S01]  /*0c80*/  ISETP.NE.AND P6, PT, R13, RZ, PT ;  /* 0x000000ff0d00720c */ /* 0x000fe20003fc5270 */
[----:B------:R-:W-:Y:S01]  /*0c90*/  IMAD.MOV.U32 R26, RZ, RZ, R6 ;  /* 0x000000ffff1a7224 */ /* 0x000fe200078e0006 */
[----:B------:R-:W-:Y:S02]  /*0ca0*/  LOP3.LUT R12, R0, 0x38, R20, 0xf8, !PT ;  /* 0x00000038000c7812 */ /* 0x000fe400078ef814 */
[----:B------:R-:W3:Y:S01]  /*0cb0*/  @!P2 LDC.64 R22, c[0x0][0x240] ;  /* 0x00009000ff16ab82 */ /* 0x000ee20000000a00 */
[----:B------:R-:W4:Y:S01]  /*0cc0*/  @!P2 S2R R32, SR_CgaCtaId ;  /* 0x000000000020a919 */ /* 0x000f220000008800 */
[----:B------:R-:W-:Y:S01]  /*0cd0*/  SHF.R.U32.HI R10, RZ, 0x3, R0 ;  /* 0x00000003ff0a7819 */ /* 0x000fe20000011600 */
[----:B-1----:R-:W-:Y:S01]  /*0ce0*/  @!P3 IMAD R0, R5, R14, RZ ;  /* 0x0000000e0500b224 */ /* 0x002fe200078e02ff */
[----:B------:R-:W-:Y:S01]  /*0cf0*/  @UP0 UIMAD.WIDE.U32 UR18, UR16, UR8, URZ ;  /* 0x00000008101202a5 */ /* 0x000fe2000f8e003f */
[----:B------:R-:W-:Y:S01]  /*0d00*/  @!P3 IMAD.MOV.U32 R6, RZ, RZ, R8 ;  /* 0x000000ffff06b224 */ /* 0x000fe200078e0008 */
[----:B------:R-:W-:Y:S01]  /*0d10*/  LOP3.LUT R16, R12, R10, RZ, 0x3c, !PT ;  /* 0x0000000a0c107212 */ /* 0x000fe200078e3cff */
[----:B------:R-:W-:Y:S01]  /*0d20*/  @!P5 IMAD.MOV R26, RZ, RZ, -R26 ;  /* 0x000000ffff1ad224 */ /* 0x000fe200078e0a1a */
[----:B------:R-:W1:Y:S01]  /*0d30*/  @!P2 LDC.64 R30, c[0x0][0x210] ;  /* 0x00008400ff1eab82 */ /* 0x000e620000000a00 */
[C---:B------:R-:W-:Y:S01]  /*0d40*/  @!P3 IMAD R12, R4.reuse, R15, R0 ;  /* 0x0000000f040cb224 */ /* 0x040fe200078e0200 */
[C---:B------:R-:W-:Y:S01]  /*0d50*/  @!P2 IADD3 R0, P5, R4.reuse, 0x10, RZ ;  /* 0x000000100400a810 */ /* 0x040fe20007fbe0ff */
[----:B------:R-:W-:Y:S01]  /*0d60*/  @!P3 IMAD.WIDE.U32 R10, R4, R14, R6 ;  /* 0x0000000e040ab225 */ /* 0x000fe200078e0006 */
[----:B------:R-:W-:Y:S01]  /*0d70*/  @!P6 LOP3.LUT R26, RZ, R13, RZ, 0x33, !PT ;  /* 0x0000000dff1ae212 */ /* 0x000fe200078e33ff */
[----:B------:R-:W-:Y:S01]  /*0d80*/  @UP0 UIMAD UR16, UR16, UR9, URZ ;  /* 0x00000009101002a4 */ /* 0x000fe2000f8e023f */
[----:B------:R-:W-:Y:S01]  /*0d90*/  LOP3.LUT R17, R16, 0xfffffe00, R17, 0xf8, !PT ;  /* 0xfffffe0010117812 */ /* 0x000fe200078ef811 */
[----:B------:R-:W-:Y:S01]  /*0da0*/  VIADD R14, R2, 0x50 ;  /* 0x00000050020e7836 */ /* 0x000fe20000000000 */
[----:B------:R-:W-:Y:S01]  /*0db0*/  @!P3 IADD3 R11, R11, R12, RZ ;  /* 0x0000000c0b0bb210 */ /* 0x000fe20007ffe0ff */
[----:B------:R-:W-:Y:S01]  /*0dc0*/  @!P2 IMAD.X R13, RZ, RZ, R5, P5 ;  /* 0x000000ffff0da224 */ /* 0x000fe200028e0605 */
[----:B--2---:R-:W-:Y:S01]  /*0dd0*/  @!P3 LEA R12, P6, R10, R18, 0x1 ;  /* 0x000000120a0cb211 */ /* 0x004fe200078c08ff */
[----:B------:R-:W2:Y:S01]  /*0de0*/  @!P1 LDC.64 R28, c[0x0][0x210] ;  /* 0x00008400ff1c9b82 */ /* 0x000ea20000000a00 */
[----:B------:R-:W-:Y:S01]  /*0df0*/  ISETP.GE.AND P5, PT, R14, UR23, PT ;  /* 0x000000170e007c0c */ /* 0x000fe2000bfa6270 */
[----:B-----5:R-:W-:-:S02]  /*0e00*/  ULEA UR4, UR4, UR6, 0x18 ;  /* 0x0000000604047291 */ /* 0x020fc4000f8ec03f */
[----:B------:R-:W-:Y:S01]  /*0e10*/  @UP0 UIADD3 UR16, UR19, UR16, URZ ;  /* 0x0000001013100290 */ /* 0x000fe2000fffe03f */
[-C--:B---3--:R-:W-:Y:S01]  /*0e20*/  @!P2 IMAD R14, R13, R22.reuse, RZ ;  /* 0x000000160d0ea224 */ /* 0x088fe200078e02ff */
[----:B------:R-:W-:Y:S01]  /*0e30*/  @!P3 LEA.HI.X R13, R10, R19, R11, 0x1, P6 ;  /* 0x000000130a0db211 */ /* 0x000fe200030f0c0b */
[----:B------:R-:W-:Y:S01]  /*0e40*/  @!P2 IMAD.MOV.U32 R10, RZ, RZ, R8 ;  /* 0x000000ffff0aa224 */ /* 0x000fe200078e0008 */
[----:B------:R-:W-:Y:S01]  /*0e50*/  @!P1 IADD3 R16, P6, R4, 0x20, RZ ;  /* 0x0000002004109810 */ /* 0x000fe20007fde0ff */
[----:B------:R-:W-:Y:S01]  /*0e60*/  @!P2 IMAD.MOV.U32 R11, RZ, RZ, R7 ;  /* 0x000000ffff0ba224 */ /* 0x000fe200078e0007 */
[----:B------:R-:W-:Y:S01]  /*0e70*/  @!P2 MOV R19, 0x400 ;  /* 0x000004000013a802 */ /* 0x000fe20000000f00 */
[C---:B------:R-:W-:Y:S01]  /*0e80*/  @!P2 IMAD R18, R0.reuse, R23, R14 ;  /* 0x000000170012a224 */ /* 0x040fe200078e020e */
[----:B------:R-:W-:Y:S01]  /*0e90*/  @!P1 MOV R14, 0x400 ;  /* 0x00000400000e9802 */ /* 0x000fe20000000f00 */
[----:B------:R-:W-:Y:S01]  /*0ea0*/  @!P2 IMAD.WIDE.U32 R10, R0, R22, R10 ;  /* 0x00000016000aa225 */ /* 0x000fe200078e000a */
[----:B----4-:R-:W-:Y:S01]  /*0eb0*/  @!P2 LEA R22, R32, R19, 0x18 ;  /* 0x000000132016a211 */ /* 0x010fe200078ec0ff */
[----:B------:R-:W-:Y:S01]  /*0ec0*/  @UP0 ULDC.64 UR6, c[0x0][0x250] ;  /* 0x0000940000060ab9 */ /* 0x000fe20000000a00 */
[----:B------:R-:W-:Y:S01]  /*0ed0*/  @!P1 LEA R27, R27, R14, 0x18 ;  /* 0x0000000e1b1b9211 */ /* 0x000fe200078ec0ff */
[----:B------:R-:W-:Y:S01]  /*0ee0*/  @!P1 IMAD.X R15, RZ, RZ, R5, P6 ;  /* 0x000000ffff0f9224 */ /* 0x000fe200030e0605 */
[----:B------:R-:W-:Y:S01]  /*0ef0*/  LEA R227, R17, UR4, 0x1 ;  /* 0x0000000411e37c11 */ /* 0x000fe2000f8e08ff */
[----:B------:R-:W-:Y:S01]  /*0f00*/  @!P2 IMAD.IADD R11, R11, 0x1, R18 ;  /* 0x000000010b0ba824 */ /* 0x000fe200078e0212 */
[C---:B-1----:R-:W-:Y:S01]  /*0f10*/  @!P2 LEA R14, P6, R10.reuse, R30, 0x1 ;  /* 0x0000001e0a0ea211 */ /* 0x042fe200078c08ff */
[----:B------:R-:W1:Y:S01]  /*0f20*/  @!P0 LDC.64 R18, c[0x0][0x240] ;  /* 0x00009000ff128b82 */ /* 0x000e620000000a00 */
[-C--:B------:R-:W-:Y:S01]  /*0f30*/  @!P1 IMAD R0, R15, R24.reuse, RZ ;  /* 0x000000180f009224 */ /* 0x080fe200078e02ff */
[----:B------:R-:W-:Y:S01]  /*0f40*/  @!PT LDS RZ, [RZ] ;  /* 0x00000000fffff984 */ /* 0x000fe20000000800 */
[----:B------:R-:W-:Y:S01]  /*0f50*/  @!PT LDS RZ, [RZ] ;  /* 0x00000000fffff984 */ /* 0x000fe20000000800 */
[----:B------:R-:W-:Y:S01]  /*0f60*/  @!PT LDS RZ, [RZ] ;  /* 0x00000000fffff984 */ /* 0x000fe20000000800 */
[----:B------:R-:W-:Y:S01]  /*0f70*/  @!P3 LDGSTS.E.BYPASS.LTC128B.128 [R227], desc[UR32][R12.64] ;  /* 0x000000000ce3bfae */ /* 0x000fe2000b901d60 */
[----:B------:R-:W-:Y:S01]  /*0f80*/  @!P2 LEA.HI.X R15, R10, R31, R11, 0x1, P6 ;  /* 0x0000001f0a0fa211 */ /* 0x000fe200030f0c0b */
[----:B------:R-:W-:Y:S01]  /*0f90*/  @!P1 IMAD.MOV.U32 R10, RZ, RZ, R8 ;  /* 0x000000ffff0a9224 */ /* 0x000fe200078e0008 */
[----:B------:R-:W-:Y:S01]  /*0fa0*/  ISETP.GE.AND P6, PT, R2, UR12, PT ;  /* 0x0000000c02007c0c */ /* 0x000fe2000bfc6270 */
[----:B------:R-:W-:Y:S01]  /*0fb0*/  @!P1 IMAD.MOV.U32 R11, RZ, RZ, R7 ;  /* 0x000000ffff0b9224 */ /* 0x000fe200078e0007 */
[----:B------:R3:W-:Y:S01]  /*0fc0*/  @!P3 LDGSTS.E.BYPASS.LTC128B.128 [R227+0x4000], desc[UR32][R12.64+0x80] ;  /* 0x040000800ce3bfae */ /* 0x0007e2000b901d60 */
[----:B------:R-:W-:Y:S01]  /*0fd0*/  @UP0 UIMAD.WIDE.U32 UR20, UR10, UR6, URZ ;  /* 0x000000060a1402a5 */ /* 0x000fe2000f8e003f */
[----:B------:R-:W-:Y:S01]  /*0fe0*/  @!P1 IMAD.WIDE.U32 R10, R16, R24, R10 ;  /* 0x00000018100a9225 */ /* 0x000fe200078e000a */
[----:B------:R-:W4:Y:S01]  /*0ff0*/  @!P4 S2R R30, SR_CgaCtaId ;  /* 0x00000000001ec919 */ /* 0x000f220000008800 */
[----:B------:R-:W-:Y:S01]  /*1000*/  @UP0 UIMAD UR10, UR10, UR7, URZ ;  /* 0x000000070a0a02a4 */ /* 0x000fe2000f8e023f */
[----:B------:R-:W5:Y:S03]  /*1010*/  @!P0 S2R R31, SR_CgaCtaId ;  /* 0x00000000001f8919 */ /* 0x000f660000008800 */
[----:B------:R-:W-:-:S03]  /*1020*/  @UP0 UIADD3 UR17, UR21, UR10, URZ ;  /* 0x0000000a15110290 */ /* 0x000fc6000fffe03f */
[----:B------:R-:W1:Y:S01]  /*1030*/  @!P6 S2R R32, SR_CgaCtaId ;  /* 0x000000000020e919 */ /* 0x000e620000008800 */
[----:B---3--:R-:W-:Y:S01]  /*1040*/  @!P1 IMAD R12, R16, R25, R0 ;  /* 0x00000019100c9224 */ /* 0x008fe200078e0200 */
[----:B------:R-:W-:Y:S01]  /*1050*/  @!P0 MOV R16, 0x400 ;  /* 0x0000040000108802 */ /* 0x000fe20000000f00 */
[----:B------:R-:W-:Y:S01]  /*1060*/  @!P2 IMAD R0, R17, 0x2, R22 ;  /* 0x000000021100a824 */ /* 0x000fe200078e0216 */
[----:B------:R-:W3:Y:S01]  /*1070*/  @!P0 LDC.64 R24, c[0x0][0x210] ;  /* 0x00008400ff188b82 */ /* 0x000ee20000000a00 */
[----:B------:R-:W-:Y:S01]  /*1080*/  @!P1 IMAD.IADD R11, R11, 0x1, R12 ;  /* 0x000000010b0b9824 */ /* 0x000fe200078e020c */
[C---:B--2---:R-:W-:Y:S02]  /*1090*/  @!P1 LEA R12, P3, R10.reuse, R28, 0x1 ;  /* 0x0000001c0a0c9211 */ /* 0x044fe400078608ff */
[----:B------:R-:W-:Y:S02]  /*10a0*/  @!P2 LDGSTS.E.BYPASS.LTC128B.128 [R0+0x800], desc[UR32][R14.64] ;  /* 0x008000000e00afae */ /* 0x000fe4000b901d60 */
[----:B------:R-:W-:Y:S01]  /*10b0*/  @!P1 LEA.HI.X R13, R10, R29, R11, 0x1, P3 ;  /* 0x0000001d0a0d9211 */ /* 0x000fe200018f0c0b */
[----:B------:R-:W-:Y:S01]  /*10c0*/  VIADD R11, R2, 0x70 ;  /* 0x00000070020b7836 */ /* 0x000fe20000000000 */
[----:B------:R2:W-:Y:S01]  /*10d0*/  @!P2 LDGSTS.E.BYPASS.LTC128B.128 [R0+0x4800], desc[UR32][R14.64+0x80] ;  /* 0x048000800e00afae */ /* 0x0005e2000b901d60 */
[----:B------:R-:W3:Y:S01]  /*10e0*/  @!P4 LDC.64 R22, c[0x0][0x240] ;  /* 0x00009000ff16cb82 */ /* 0x000ee20000000a00 */
[----:B-----5:R-:W-:-:S02]  /*10f0*/  @!P0 LEA R16, R31, R16, 0x18 ;  /* 0x000000101f108211 */ /* 0x020fc400078ec0ff */
[----:B------:R-:W-:Y:S01]  /*1100*/  ISETP.GE.AND P3, PT, R11, UR23, PT ;  /* 0x000000170b007c0c */ /* 0x000fe2000bf66270 */
[----:B------:R-:W-:-:S04]  /*1110*/  @!P0 IMAD.MOV.U32 R11, RZ, RZ, R7 ;  /* 0x000000ffff0b8224 */ /* 0x000fc800078e0007 */
[----:B------:R-:W5:Y:S01]  /*1120*/  @!P4 LDC.64 R28, c[0x0][0x210] ;  /* 0x00008400ff1ccb82 */ /* 0x000f620000000a00 */
[----:B--2---:R-:W-:Y:S01]  /*1130*/  @!P0 IADD3 R14, P2, R4, 0x30, RZ ;  /* 0x00000030040e8810 */ /* 0x004fe20007f5e0ff */
[----:B------:R-:W-:Y:S01]  /*1140*/  VIADD R0, R2, 0x60 ;  /* 0x0000006002007836 */ /* 0x000fe20000000000 */
[----:B------:R-:W-:Y:S02]  /*1150*/  @!P4 MOV R15, 0x400 ;  /* 0x00000400000fc802 */ /* 0x000fe40000000f00 */
[----:B------:R-:W-:Y:S02]  /*1160*/  @!P0 IADD3.X R10, RZ, R5, RZ, P2, !PT ;  /* 0x00000005ff0a8210 */ /* 0x000fe400017fe4ff */
[----:B------:R-:W-:Y:S01]  /*1170*/  ISETP.GE.AND P2, PT, R0, UR23, PT ;  /* 0x0000001700007c0c */ /* 0x000fe2000bf46270 */
[----:B------:R-:W-:Y:S01]  /*1180*/  @!P1 IMAD R0, R17, 0x2, R27 ;  /* 0x0000000211009824 */ /* 0x000fe200078e021b */
[----:B----4-:R-:W-:Y:S01]  /*1190*/  @!P4 LEA R27, R30, R15, 0x18 ;  /* 0x0000000f1e1bc211 */ /* 0x010fe200078ec0ff */
[----:B-1----:R-:W-:-:S03]  /*11a0*/  @!P0 IMAD R10, R10, R18, RZ ;  /* 0x000000120a0a8224 */ /* 0x002fc600078e02ff */
[----:B------:R-:W-:Y:S04]  /*11b0*/  @!P1 LDGSTS.E.BYPASS.LTC128B.128 [R0+0x1000], desc[UR32][R12.64] ;  /* 0x010000000c009fae */ /* 0x000fe8000b901d60 */
[----:B------:R1:W-:Y:S03]  /*11c0*/  @!P1 LDGSTS.E.BYPASS.LTC128B.128 [R0+0x5000], desc[UR32][R12.64+0x80] ;  /* 0x050000800c009fae */ /* 0x0003e6000b901d60 */
[----:B------:R-:W2:Y:S01]  /*11d0*/  @!P2 LDC.64 R30, c[0x0][0x210] ;  /* 0x00008400ff1eab82 */ /* 0x000ea20000000a00 */
[----:B-1----:R-:W-:Y:S01]  /*11e0*/  @!P0 IMAD R12, R14, R19, R10 ;  /* 0x000000130e0c8224 */ /* 0x002fe200078e020a */
[----:B------:R-:W-:Y:S01]  /*11f0*/  @!P4 IADD3 R0, P1, R4, 0x40, RZ ;  /* 0x000000400400c810 */ /* 0x000fe20007f3e0ff */
[----:B------:R-:W-:-:S04]  /*1200*/  @!P0 IMAD.MOV.U32 R10, RZ, RZ, R8 ;  /* 0x000000ffff0a8224 */ /* 0x000fc800078e0008 */
[----:B------:R-:W-:Y:S02]  /*1210*/  @!P0 IMAD.WIDE.U32 R10, R14, R18, R10 ;  /* 0x000000120e0a8225 */ /* 0x000fe400078e000a */
[----:B------:R-:W1:Y:S02]  /*1220*/  @!P5 LDC.64 R18, c[0x0][0x240] ;  /* 0x00009000ff12db82 */ /* 0x000e640000000a00 */
[----:B------:R-:W-:Y:S01]  /*1230*/  @!P4 IMAD.X R13, RZ, RZ, R5, P1 ;  /* 0x000000ffff0dc224 */ /* 0x000fe200008e0605 */
[----:B---3--:R-:W-:Y:S01]  /*1240*/  @!P0 LEA R14, P1, R10, R24, 0x1 ;  /* 0x000000180a0e8211 */ /* 0x008fe200078208ff */
[----:B------:R-:W-:Y:S01]  /*1250*/  @!P0 IMAD.IADD R12, R11, 0x1, R12 ;  /* 0x000000010b0c8824 */ /* 0x000fe200078e020c */
[----:B------:R-:W3:Y:S01]  /*1260*/  @!P5 S2R R24, SR_CgaCtaId ;  /* 0x000000000018d919 */ /* 0x000ee20000008800 */
[----:B------:R-:W-:-:S03]  /*1270*/  @!P4 IMAD R11, R13, R22, RZ ;  /* 0x000000160d0bc224 */ /* 0x000fc600078e02ff */
[----:B------:R-:W-:Y:S01]  /*1280*/  @!P0 LEA.HI.X R15, R10, R25, R12, 0x1, P1 ;  /* 0x000000190a0f8211 */ /* 0x000fe200008f0c0c */
[C---:B------:R-:W-:Y:S01]  /*1290*/  @!P4 IMAD R12, R0.reuse, R23, R11 ;  /* 0x00000017000cc224 */ /* 0x040fe200078e020b */
[----:B------:R-:W4:Y:S01]  /*12a0*/  @!P3 S2R R25, SR_CgaCtaId ;  /* 0x000000000019b919 */ /* 0x000f220000008800 */
[----:B------:R-:W-:Y:S02]  /*12b0*/  @!P4 IMAD.MOV.U32 R10, RZ, RZ, R8 ;  /* 0x000000ffff0ac224 */ /* 0x000fe400078e0008 */
[----:B------:R-:W-:Y:S02]  /*12c0*/  @!P4 IMAD.MOV.U32 R11, RZ, RZ, R7 ;  /* 0x000000ffff0bc224 */ /* 0x000fe400078e0007 */
[----:B------:R-:W-:Y:S02]  /*12d0*/  @!P4 IMAD.WIDE.U32 R10, R0, R22, R10 ;  /* 0x00000016000ac225 */ /* 0x000fe400078e000a */
[----:B------:R-:W2:Y:S02]  /*12e0*/  @!P2 LDC.64 R22, c[0x0][0x240] ;  /* 0x00009000ff16ab82 */ /* 0x000ea40000000a00 */
[----:B------:R-:W-:-:S02]  /*12f0*/  @!P0 IMAD R0, R17, 0x2, R16 ;  /* 0x0000000211008824 */ /* 0x000fc400078e0210 */
[----:B------:R-:W3:Y:S01]  /*1300*/  @!P2 S2R R16, SR_CgaCtaId ;  /* 0x000000000010a919 */ /* 0x000ee20000008800 */
[----:B------:R-:W-:Y:S01]  /*1310*/  @!P4 IMAD.IADD R11, R11, 0x1, R12 ;  /* 0x000000010b0bc824 */ /* 0x000fe200078e020c */
[C---:B-----5:R-:W-:Y:S01]  /*1320*/  @!P4 LEA R12, P1, R10.reuse, R28, 0x1 ;  /* 0x0000001c0a0cc211 */ /* 0x060fe200078208ff */
[----:B------:R-:W-:Y:S03]  /*1330*/  @!P0 LDGSTS.E.BYPASS.LTC128B.128 [R0+0x1800], desc[UR32][R14.64] ;  /* 0x018000000e008fae */ /* 0x000fe6000b901d60 */
[----:B------:R-:W-:Y:S01]  /*1340*/  @!P4 LEA.HI.X R13, R10, R29, R11, 0x1, P1 ;  /* 0x0000001d0a0dc211 */ /* 0x000fe200008f0c0b */
[----:B------:R5:W-:Y:S01]  /*1350*/  @!P0 LDGSTS.E.BYPASS.LTC128B.128 [R0+0x5800], desc[UR32][R14.64+0x80] ;  /* 0x058000800e008fae */ /* 0x000be2000b901d60 */
[C---:B------:R-:W-:Y:S01]  /*1360*/  ISETP.GE.AND P0, PT, R33.reuse, UR12, PT ;  /* 0x0000000c21007c0c */ /* 0x040fe2000bf06270 */
[----:B------:R-:W4:Y:S01]  /*1370*/  @!P5 LDC.64 R28, c[0x0][0x210] ;  /* 0x00008400ff1cdb82 */ /* 0x000f220000000a00 */
[----:B------:R-:W-:-:S02]  /*1380*/  ISETP.GE.AND P1, PT, R33, UR12, PT ;  /* 0x0000000c21007c0c */ /* 0x000fc4000bf26270 */
[----:B------:R-:W-:Y:S02]  /*1390*/  P2R R33, PR, RZ, 0x1 ;  /* 0x00000001ff217803 */ /* 0x000fe40000000000 */
[----:B------:R-:W-:-:S04]  /*13a0*/  @!P6 MOV R10, 0x400 ;  /* 0x00000400000ae802 */ /* 0x000fc80000000f00 */
[----:B------:R-:W-:Y:S02]  /*13b0*/  @!P6 LEA R35, R32, R10, 0x18 ;  /* 0x0000000a2023e211 */ /* 0x000fe400078ec0ff */
[----:B-----5:R-:W-:Y:S01]  /*13c0*/  SHF.R.S32.HI R14, RZ, 0x4, R34 ;  /* 0x00000004ff0e7819 */ /* 0x020fe20000011422 */
[----:B------:R-:W-:-:S03]  /*13d0*/  @!P4 IMAD R0, R17, 0x2, R27 ;  /* 0x000000021100c824 */ /* 0x000fc600078e021b */
[----:B------:R-:W-:Y:S02]  /*13e0*/  LEA.HI R11, R34, R14, RZ, 0x1 ;  /* 0x0000000e220b7211 */ /* 0x000fe400078f08ff */
[----:B------:R-:W-:Y:S02]  /*13f0*/  @!P4 LDGSTS.E.BYPASS.LTC128B.128 [R0+0x2000], desc[UR32][R12.64] ;  /* 0x020000000c00cfae */ /* 0x000fe4000b901d60 */
[----:B------:R-:W-:Y:S02]  /*1400*/  LOP3.LUT R11, R11, 0xfffffffe, RZ, 0xc0, !PT ;  /* 0xfffffffe0b0b7812 */ /* 0x000fe400078ec0ff */
[----:B------:R5:W-:Y:S02]  /*1410*/  @!P4 LDGSTS.E.BYPASS.LTC128B.128 [R0+0x6000], desc[UR32][R12.64+0x80] ;  /* 0x060000800c00cfae */ /* 0x000be4000b901d60 */
[----:B------:R-:W-:Y:S02]  /*1420*/  IADD3 R36, R14, -R11, RZ ;  /* 0x8000000b0e247210 */ /* 0x000fe40007ffe0ff */
[----:B------:R-:W-:-:S04]  /*1430*/  @!P2 MOV R11, 0x400 ;  /* 0x00000400000ba802 */ /* 0x000fc80000000f00 */
[----:B---3--:R-:W-:Y:S02]  /*1440*/  @!P2 LEA R27, R16, R11, 0x18 ;  /* 0x0000000b101ba211 */ /* 0x008fe400078ec0ff */
[----:B-----5:R-:W-:Y:S02]  /*1450*/  @!P5 IADD3 R0, P0, R4, 0x50, RZ ;  /* 0x000000500400d810 */ /* 0x020fe40007f1e0ff */
[----:B------:R-:W-:-:S03]  /*1460*/  @!P5 MOV R12, 0x400 ;  /* 0x00000400000cd802 */ /* 0x000fc60000000f00 */
[--C-:B------:R-:W-:Y:S01]  /*1470*/  @!P5 IMAD.X R10, RZ, RZ, R5.reuse, P0 ;  /* 0x000000ffff0ad224 */ /* 0x100fe200000e0605 */
[----:B------:R-:W-:Y:S02]  /*1480*/  @!P2 IADD3 R14, P0, R4, 0x60, RZ ;  /* 0x00000060040ea810 */ /* 0x000fe40007f1e0ff */
[----:B------:R-:W-:Y:S01]  /*1490*/  @!P5 LEA R32, R24, R12, 0x18 ;  /* 0x0000000c1820d211 */ /* 0x000fe200078ec0ff */
[----:B-1----:R-:W-:Y:S02]  /*14a0*/  @!P5 IMAD R10, R10, R18, RZ ;  /* 0x000000120a0ad224 */ /* 0x002fe400078e02ff */
[----:B------:R-:W-:Y:S02]  /*14b0*/  @!P2 IMAD.X R13, RZ, RZ, R5, P0 ;  /* 0x000000ffff0da224 */ /* 0x000fe400000e0605 */
[----:B------:R-:W-:Y:S02]  /*14c0*/  @!P5 IMAD.MOV.U32 R12, RZ, RZ, R8 ;  /* 0x000000ffff0cd224 */ /* 0x000fe400078e0008 */
[----:B--2---:R-:W-:-:S02]  /*14d0*/  @!P2 IMAD R11, R13, R22, RZ ;  /* 0x000000160d0ba224 */ /* 0x004fc400078e02ff */
[----:B------:R-:W-:Y:S02]  /*14e0*/  @!P5 IMAD.MOV.U32 R13, RZ, RZ, R7 ;  /* 0x000000ffff0dd224 */ /* 0x000fe400078e0007 */
[----:B------:R-:W-:Y:S02]  /*14f0*/  @!P5 IMAD R19, R0, R19, R10 ;  /* 0x000000130013d224 */ /* 0x000fe400078e020a */
[----:B------:R-:W-:Y:S02]  /*1500*/  @!P2 IMAD R16, R14, R23, R11 ;  /* 0x000000170e10a224 */ /* 0x000fe400078e020b */
[----:B------:R-:W-:Y:S02]  /*1510*/  @!P5 IMAD.WIDE.U32 R12, R0, R18, R12 ;  /* 0x00000012000cd225 */ /* 0x000fe400078e000c */
[----:B------:R-:W1:Y:S02]  /*1520*/  @!P1 S2R R18, SR_CgaCtaId ;  /* 0x0000000000129919 */ /* 0x000e640000008800 */
[----:B------:R-:W-:-:S02]  /*1530*/  @!P2 IMAD.MOV.U32 R10, RZ, RZ, R8 ;  /* 0x000000ffff0aa224 */ /* 0x000fc400078e0008 */
[----:B------:R-:W-:Y:S02]  /*1540*/  @!P2 IMAD.MOV.U32 R11, RZ, RZ, R7 ;  /* 0x000000ffff0ba224 */ /* 0x000fe400078e0007 */
[----:B------:R-:W-:Y:S02]  /*1550*/  @!P5 IMAD.IADD R0, R13, 0x1, R19 ;  /* 0x000000010d00d824 */ /* 0x000fe400078e0213 */
[----:B------:R-:W-:Y:S01]  /*1560*/  @!P2 IMAD.WIDE.U32 R10, R14, R22, R10 ;  /* 0x000000160e0aa225 */ /* 0x000fe200078e000a */
[----:B----4-:R-:W-:-:S04]  /*1570*/  @!P5 LEA R14, P0, R12, R28, 0x1 ;  /* 0x0000001c0c0ed211 */ /* 0x010fc800078008ff */
[----:B------:R-:W-:Y:S01]  /*1580*/  @!P5 LEA.HI.X R15, R12, R29, R0, 0x1, P0 ;  /* 0x0000001d0c0fd211 */ /* 0x000fe200000f0c00 */
[----:B------:R-:W-:Y:S01]  /*1590*/  @!P2 IMAD.IADD R0, R11, 0x1, R16 ;  /* 0x000000010b00a824 */ /* 0x000fe200078e0210 */
[----:B------:R-:W2:Y:S01]  /*15a0*/  @!P3 LDC.64 R28, c[0x0][0x240] ;  /* 0x00009000ff1cbb82 */ /* 0x000ea20000000a00 */
[----:B------:R-:W-:Y:S02]  /*15b0*/  @!P2 LEA R12, P0, R10, R30, 0x1 ;  /* 0x0000001e0a0ca211 */ /* 0x000fe400078008ff */
[----:B------:R-:W-:Y:S02]  /*15c0*/  LOP3.LUT R11, R34, 0xfffffff0, RZ, 0xc0, !PT ;  /* 0xfffffff0220b7812 */ /* 0x000fe400078ec0ff */
[----:B------:R-:W-:Y:S02]  /*15d0*/  @!P2 LEA.HI.X R13, R10, R31, R0, 0x1, P0 ;  /* 0x0000001f0a0da211 */ /* 0x000fe400000f0c00 */
[----:B------:R-:W-:Y:S01]  /*15e0*/  PLOP3.LUT P0, PT, PT, PT, UP0, 0x80, 0x0 ;  /* 0x000000000000781c */ /* 0x000fe20003f0f008 */
[----:B------:R-:W-:Y:S01]  /*15f0*/  IMAD.IADD R0, R91, 0x1, -R11 ;  /* 0x000000015b007824 */ /* 0x000fe200078e0a0b */
[----:B------:R-:W-:-:S02]  /*1600*/  @!P3 MOV R10, 0x400 ;  /* 0x00000400000ab802 */ /* 0x000fc40000000f00 */
[----:B------:R-:W-:Y:S02]  /*1610*/  @!P1 MOV R16, 0x400 ;  /* 0x0000040000109802 */ /* 0x000fe40000000f00 */
[----:B------:R-:W-:Y:S02]  /*1620*/  SHF.R.S32.HI R11, RZ, 0x1f, R0 ;  /* 0x0000001fff0b7819 */ /* 0x000fe40000011400 */
[----:B------:R-:W-:Y:S02]  /*1630*/  @!P3 LEA R23, R25, R10, 0x18 ;  /* 0x0000000a1917b211 */ /* 0x000fe400078ec0ff */
[----:B------:R-:W-:-:S03]  /*1640*/  LEA.HI R25, R11, R0, RZ, 0x3 ;  /* 0x000000000b197211 */ /* 0x000fc600078f18ff */
[----:B-1----:R-:W-:Y:S05]  /*1650*/  @P0 BRA `(.L_x_1530) ;  /* 0x0000000000340947 */ /* 0x002fea0003800000 */
        /* <DEDUP_REMOVED lines=12> */
[----:B------:R-:W-:Y:S02]  /*1720*/  UIADD3 UR16, UR19, UR16, URZ ;  /* 0x0000001013107290 */ /* 0x000fe4000fffe03f */
.L_x_1530:
[----:B------:R-:W-:Y:S01]  /*1730*/  @!P3 IADD3 R22, P4, R4, 0x70, RZ ;  /* 0x000000700416b810 */ /* 0x000fe20007f9e0ff */
[----:B------:R-:W-:-:S12]  /*1740*/  @P0 BRA `(.L_x_1531) ;  /* 0x0000000000300947 */ /* 0x000fd80003800000 */
        /* <DEDUP_REMOVED lines=12> */
.L_x_1531:
[----:B------:R-:W-:Y:S01]  /*1810*/  IMAD R4, R3, UR8, RZ ;  /* 0x0000000803047c24 */ /* 0x000fe2000f8e02ff */
[----:B------:R-:W-:Y:S01]  /*1820*/  LOP3.LUT R9, R25, 0xfffffff8, RZ, 0xc0, !PT ;  /* 0xfffffff819097812 */ /* 0x000fe200078ec0ff */
[----:B------:R-:W-:Y:S01]  /*1830*/  IMAD.WIDE.U32 R10, R2, UR8, R20 ;  /* 0x00000008020a7c25 */ /* 0x000fe2000f8e0014 */
[----:B------:R-:W-:Y:S01]  /*1840*/  @!P1 LEA R18, R18, R16, 0x18 ;  /* 0x0000001012129211 */ /* 0x000fe200078ec0ff */
[----:B------:R-:W-:Y:S01]  /*1850*/  ULDC.64 UR10, c[0x0][0x260] ;  /* 0x00009800000a7ab9 */ /* 0x000fe20000000a00 */
[----:B------:R-:W-:Y:S01]  /*1860*/  USHF.L.U64.HI UR25, UR8, 0x5, UR9 ;  /* 0x0000000508197899 */ /* 0x000fe20008010209 */
[----:B------:R-:W-:Y:S01]  /*1870*/  @!P3 IMAD.X R24, RZ, RZ, R5, P4 ;  /* 0x000000ffff18b224 */ /* 0x000fe200020e0605 */
[----:B------:R-:W-:Y:S01]  /*1880*/  IADD3 R10, P0, R10, UR18, RZ ;  /* 0x000000120a0a7c10 */ /* 0x000fe2000ff1e0ff */
[----:B------:R-:W-:Y:S01]  /*1890*/  IMAD R6, R2, UR9, R4 ;  /* 0x0000000902067c24 */ /* 0x000fe2000f8e0204 */
[----:B------:R-:W-:Y:S01]  /*18a0*/  USHF.L.U32 UR26, UR8, 0x5, URZ ;  /* 0x00000005081a7899 */ /* 0x000fe2000800063f */
[----:B------:R-:W-:Y:S01]  /*18b0*/  IMAD.IADD R30, R0, 0x1, -R9 ;  /* 0x00000001001e7824 */ /* 0x000fe200078e0a09 */
[----:B------:R-:W-:Y:S01]  /*18c0*/  USHF.R.S32.HI UR14, URZ, 0x1f, UR13 ;  /* 0x0000001f3f0e7899 */ /* 0x000fe2000801140d */
[----:B------:R-:W-:Y:S01]  /*18d0*/  IMAD.WIDE.U32 R4, R2, UR6, R20 ;  /* 0x0000000602047c25 */ /* 0x000fe2000f8e0014 */
[----:B------:R-:W-:Y:S01]  /*18e0*/  IADD3.X R11, R11, UR16, R6, P0, !PT ;  /* 0x000000100b0b7c10 */ /* 0x000fe200087fe406 */
[----:B------:R-:W-:Y:S01]  /*18f0*/  USHF.L.U64.HI UR15, UR8, 0x4, UR9 ;  /* 0x00000004080f7899 */ /* 0x000fe20008010209 */
[----:B------:R-:W-:Y:S01]  /*1900*/  ISETP.NE.AND P4, PT, R33, RZ, PT ;  /* 0x000000ff2100720c */ /* 0x000fe20003f85270 */
[C---:B------:R-:W-:Y:S01]  /*1910*/  @!P5 IMAD R0, R17.reuse, 0x2, R32 ;  /* 0x000000021100d824 */ /* 0x040fe200078e0220 */
[----:B------:R-:W-:Y:S01]  /*1920*/  IADD3 R16, P0, R4, UR20, RZ ;  /* 0x0000001404107c10 */ /* 0x000fe2000ff1e0ff */
[----:B------:R-:W-:Y:S01]  /*1930*/  @!P1 IMAD R20, R17, 0x2, R18 ;  /* 0x0000000211149824 */ /* 0x000fe200078e0212 */
[----:B------:R-:W-:Y:S01]  /*1940*/  SHF.R.S32.HI R139, RZ, 0x5, R38 ;  /* 0x00000005ff8b7819 */ /* 0x000fe20000011426 */
[----:B------:R-:W-:Y:S01]  /*1950*/  IMAD R9, R3, UR6, RZ ;  /* 0x0000000603097c24 */ /* 0x000fe2000f8e02ff */
[----:B------:R-:W1:Y:S01]  /*1960*/  @!P3 LDC.64 R18, c[0x0][0x210] ;  /* 0x00008400ff12bb82 */ /* 0x000e620000000a00 */
[C---:B------:R-:W-:Y:S01]  /*1970*/  @!P2 IMAD R3, R17.reuse, 0x2, R27 ;  /* 0x000000021103a824 */ /* 0x040fe200078e021b */
[----:B------:R-:W-:Y:S01]  /*1980*/  @!PT LDS RZ, [RZ] ;  /* 0x00000000fffff984 */ /* 0x000fe20000000800 */
[----:B------:R-:W-:Y:S01]  /*1990*/  @!PT LDS RZ, [RZ] ;  /* 0x00000000fffff984 */ /* 0x000fe20000000800 */
[----:B------:R-:W-:Y:S01]  /*19a0*/  @!PT LDS RZ, [RZ] ;  /* 0x00000000fffff984 */ /* 0x000fe20000000800 */
[----:B------:R-:W-:Y:S01]  /*19b0*/  @!P5 LDGSTS.E.BYPASS.LTC128B.128 [R0+0x2800], desc[UR32][R14.64] ;  /* 0x028000000e00dfae */ /* 0x000fe2000b901d60 */
[----:B------:R-:W-:Y:S01]  /*19c0*/  @!P3 IMAD.MOV.U32 R4, RZ, RZ, R8 ;  /* 0x000000ffff04b224 */ /* 0x000fe200078e0008 */
[----:B------:R-:W-:Y:S01]  /*19d0*/  SHF.R.S32.HI R8, RZ, 0x1f, R26 ;  /* 0x0000001fff087819 */ /* 0x000fe2000001141a */
[----:B------:R-:W-:Y:S01]  /*19e0*/  IMAD R6, R2, UR7, R9 ;  /* 0x0000000702067c24 */ /* 0x000fe2000f8e0209 */
[----:B------:R3:W-:Y:S01]  /*19f0*/  @!P5 LDGSTS.E.BYPASS.LTC128B.128 [R0+0x6800], desc[UR32][R14.64+0x80] ;  /* 0x068000800e00dfae */ /* 0x0007e2000b901d60 */
[C---:B------:R-:W-:Y:S01]  /*1a00*/  @!P3 IMAD R23, R17.reuse, 0x2, R23 ;  /* 0x000000021117b824 */ /* 0x040fe200078e0217 */
[----:B------:R-:W-:Y:S01]  /*1a10*/  UISETP.GE.AND UP0, UPT, UR5, 0x21, UPT ;  /* 0x000000210500788c */ /* 0x000fe2000bf06270 */
[----:B------:R-:W-:Y:S01]  /*1a20*/  @!P6 IMAD R21, R17, 0x2, R35 ;  /* 0x000000021115e824 */ /* 0x000fe200078e0223 */
[----:B------:R-:W-:Y:S01]  /*1a30*/  @!P2 LDGSTS.E.BYPASS.LTC128B.128 [R3+0x3000], desc[UR32][R12.64] ;  /* 0x030000000c03afae */ /* 0x000fe2000b901d60 */
[----:B------:R-:W-:Y:S01]  /*1a40*/  IADD3.X R17, R5, UR17, R6, P0, !PT ;  /* 0x0000001105117c10 */ /* 0x000fe200087fe406 */
[----:B------:R-:W-:Y:S01]  /*1a50*/  @!P3 IMAD.MOV.U32 R5, RZ, RZ, R7 ;  /* 0x000000ffff05b224 */ /* 0x000fe200078e0007 */
[----:B------:R-:W-:Y:S01]  /*1a60*/  UIMAD.WIDE.U32 UR16, UR13, UR6, URZ ;  /* 0x000000060d1072a5 */ /* 0x000fe2000f8e003f */
[----:B------:R4:W-:Y:S01]  /*1a70*/  @!P2 LDGSTS.E.BYPASS.LTC128B.128 [R3+0x7000], desc[UR32][R12.64+0x80] ;  /* 0x070000800c03afae */ /* 0x0009e2000b901d60 */
[----:B------:R-:W-:-:S04]  /*1a80*/  IMAD.WIDE.U32 R40, R26, UR10, R10 ;  /* 0x0000000a1a287c25 */ /* 0x000fc8000f8e000a */
[----:B--2---:R-:W-:Y:S01]  /*1a90*/  @!P3 IMAD.WIDE.U32 R4, R22, R28, R4 ;  /* 0x0000001c1604b225 */ /* 0x004fe200078e0004 */
[----:B------:R-:W-:Y:S03]  /*1aa0*/  STL.64 [R1+0x18], R40 ;  /* 0x0000182801007387 */ /* 0x000fe60000100a00 */
[----:B------:R-:W-:Y:S01]  /*1ab0*/  IMAD.U32 R88, RZ, RZ, UR13 ;  /* 0x0000000dff587e24 */ /* 0x000fe2000f8e00ff */
[----:B-1----:R-:W-:Y:S01]  /*1ac0*/  @!P3 LEA R10, P0, R4, R18, 0x1 ;  /* 0x00000012040ab211 */ /* 0x002fe200078008ff */
[----:B------:R-:W-:Y:S02]  /*1ad0*/  IMAD.MOV.U32 R92, RZ, RZ, R40 ;  /* 0x000000ffff5c7224 */ /* 0x000fe400078e0028 */
[----:B---3--:R-:W-:Y:S01]  /*1ae0*/  @!P3 IMAD R0, R24, R28, RZ ;  /* 0x0000001c1800b224 */ /* 0x008fe200078e02ff */
[----:B------:R-:W1:Y:S03]  /*1af0*/  @!P1 LDC.64 R14, c[0x0][0x218] ;  /* 0x00008600ff0e9b82 */ /* 0x000e660000000a00 */
[----:B----4-:R-:W-:-:S05]  /*1b00*/  @!P3 IMAD R3, R22, R29, R0 ;  /* 0x0000001d1603b224 */ /* 0x010fca00078e0200 */
[----:B------:R-:W2:Y:S01]  /*1b10*/  @!P6 LDC.64 R12, c[0x0][0x218] ;  /* 0x00008600ff0ceb82 */ /* 0x000ea20000000a00 */
[----:B------:R-:W-:Y:S01]  /*1b20*/  IMAD R0, R8, UR10, RZ ;  /* 0x0000000a08007c24 */ /* 0x000fe2000f8e02ff */
[----:B------:R-:W-:-:S03]  /*1b30*/  USHF.L.U32 UR10, UR8, 0x4, URZ ;  /* 0x00000004080a7899 */ /* 0x000fc6000800063f */
[----:B------:R-:W-:Y:S01]  /*1b40*/  IMAD R0, R26, UR11, R0 ;  /* 0x0000000b1a007c24 */ /* 0x000fe2000f8e0200 */
[----:B------:R-:W-:Y:S01]  /*1b50*/  UIMAD UR11, UR25, UR13, URZ ;  /* 0x0000000d190b72a4 */ /* 0x000fe2000f8e023f */
[----:B------:R-:W-:Y:S02]  /*1b60*/  ULDC.64 UR8, c[0x0][0x268] ;  /* 0x00009a0000087ab9 */ /* 0x000fe40000000a00 */
[----:B------:R-:W-:Y:S01]  /*1b70*/  IMAD.IADD R93, R41, 0x1, R0 ;  /* 0x00000001295d7824 */ /* 0x000fe200078e0200 */
[----:B------:R-:W-:Y:S01]  /*1b80*/  UIMAD UR11, UR14, UR26, UR11 ;  /* 0x0000001a0e0b72a4 */ /* 0x000fe2000f8e020b */
[----:B------:R-:W-:Y:S02]  /*1b90*/  @!P3 IMAD.IADD R0, R5, 0x1, R3 ;  /* 0x000000010500b824 */ /* 0x000fe400078e0203 */
[----:B------:R-:W-:Y:S01]  /*1ba0*/  IMAD.WIDE.U32 R6, R88, UR26, R92 ;  /* 0x0000001a58067c25 */ /* 0x000fe2000f8e005c */
[----:B------:R-:W-:Y:S02]  /*1bb0*/  STL.64 [R1+0x8], R92 ;  /* 0x0000085c01007387 */ /* 0x000fe40000100a00 */
[----:B------:R-:W-:Y:S01]  /*1bc0*/  @!P3 LEA.HI.X R11, R4, R19, R0, 0x1, P0 ;  /* 0x00000013040bb211 */ /* 0x000fe200000f0c00 */
[----:B------:R-:W-:Y:S01]  /*1bd0*/  IMAD R5, R8, UR8, RZ ;  /* 0x0000000808057c24 */ /* 0x000fe2000f8e02ff */
[----:B------:R-:W-:Y:S01]  /*1be0*/  IADD3 R0, R7, UR11, RZ ;  /* 0x0000000b07007c10 */ /* 0x000fe2000fffe0ff */
[----:B------:R-:W-:Y:S01]  /*1bf0*/  IMAD.WIDE.U32 R16, R26, UR8, R16 ;  /* 0x000000081a107c25 */ /* 0x000fe2000f8e0010 */
[C---:B------:R-:W-:Y:S01]  /*1c00*/  @!P1 IADD3 R3, P0, R6.reuse, UR10, RZ ;  /* 0x0000000a06039c10 */ /* 0x040fe2000ff1e0ff */
[----:B------:R-:W-:Y:S01]  /*1c10*/  @!P3 LDGSTS.E.BYPASS.LTC128B.128 [R23+0x3800], desc[UR32][R10.64] ;  /* 0x038000000a17bfae */ /* 0x000fe2000b901d60 */
[----:B------:R-:W-:Y:S01]  /*1c20*/  UIMAD UR8, UR14, UR6, URZ ;  /* 0x000000060e0872a4 */ /* 0x000fe2000f8e023f */
[----:B--2---:R-:W-:-:S02]  /*1c30*/  @!P6 LEA R8, P2, R6, R12, 0x1 ;  /* 0x0000000c0608e211 */ /* 0x004fc400078408ff */
[----:B------:R2:W-:Y:S01]  /*1c40*/  @!P3 LDGSTS.E.BYPASS.LTC128B.128 [R23+0x7800], desc[UR32][R10.64+0x80] ;  /* 0x078000800a17bfae */ /* 0x0005e2000b901d60 */
[----:B------:R-:W-:Y:S01]  /*1c50*/  @!P1 IADD3.X R7, R0, UR15, RZ, P0, !PT ;  /* 0x0000000f00079c10 */ /* 0x000fe200087fe4ff */
[----:B------:R-:W-:Y:S01]  /*1c60*/  UIMAD UR8, UR13, UR7, UR8 ;  /* 0x000000070d0872a4 */ /* 0x000fe2000f8e0208 */
[----:B-1----:R-:W-:Y:S01]  /*1c70*/  @!P1 LEA R4, P0, R3, R14, 0x1 ;  /* 0x0000000e03049211 */ /* 0x002fe200078008ff */
[----:B------:R-:W-:Y:S01]  /*1c80*/  IMAD R14, R26, UR9, R5 ;  /* 0x000000091a0e7c24 */ /* 0x000fe2000f8e0205 */
[----:B------:R-:W-:Y:S01]  /*1c90*/  @!P6 LEA.HI.X R9, R6, R13, R0, 0x1, P2 ;  /* 0x0000000d0609e211 */ /* 0x000fe200010f0c00 */
[----:B------:R-:W-:Y:S01]  /*1ca0*/  IMAD.SHL.U32 R0, R37, 0x40, RZ ;  /* 0x0000004025007824 */ /* 0x000fe200078e00ff */
[----:B------:R-:W-:Y:S01]  /*1cb0*/  @!P1 LEA.HI.X R5, R3, R15, R7, 0x1, P0 ;  /* 0x0000000f03059211 */ /* 0x000fe200000f0c07 */
[C---:B------:R-:W-:Y:S01]  /*1cc0*/  IMAD.SHL.U32 R3, R2.reuse, 0x8, RZ ;  /* 0x0000000802037824 */ /* 0x040fe200078e00ff */
[----:B------:R-:W-:Y:S01]  /*1cd0*/  ISETP.GE.AND P2, PT, R2, UR12, PT ;  /* 0x0000000c02007c0c */ /* 0x000fe2000bf46270 */
[----:B------:R-:W-:Y:S01]  /*1ce0*/  @!P6 LDGSTS.E.BYPASS.LTC128B.128 [R21+0x8000], desc[UR32][R8.64] ;  /* 0x080000000815efae */ /* 0x000fe2000b901d60 */
[----:B------:R-:W-:Y:S01]  /*1cf0*/  IMAD.SHL.U32 R2, R30, 0x40, RZ ;  /* 0x000000401e027824 */ /* 0x000fe200078e00ff */
[----:B------:R-:W-:Y:S01]  /*1d00*/  UIADD3 UR8, UR17, UR8, URZ ;  /* 0x0000000811087290 */ /* 0x000fe2000fffe03f */
[----:B------:R-:W-:Y:S01]  /*1d10*/  LOP3.LUT R0, R0, 0x1c0, RZ, 0xc0, !PT ;  /* 0x000001c000007812 */ /* 0x000fe200078ec0ff */
[----:B------:R1:W-:Y:S01]  /*1d20*/  @!P6 LDGSTS.E.BYPASS.LTC128B.128 [R21+0x9000], desc[UR32][R8.64+0x80] ;  /* 0x090000800815efae */ /* 0x0003e2000b901d60 */
[----:B------:R-:W3:Y:S01]  /*1d30*/  @!P4 LDC.64 R12, c[0x0][0x220] ;  /* 0x00008800ff0ccb82 */ /* 0x000ee20000000a00 */
[----:B------:R-:W-:Y:S01]  /*1d40*/  IMAD.IADD R249, R17, 0x1, R14 ;  /* 0x0000000111f97824 */ /* 0x000fe200078e020e */
[----:B------:R-:W-:Y:S01]  /*1d50*/  LOP3.LUT R7, R0, 0x8, R3, 0xf8, !PT ;  /* 0x0000000800077812 */ /* 0x000fe200078ef803 */
[----:B------:R-:W-:Y:S01]  /*1d60*/  @!P1 LDGSTS.E.BYPASS.LTC128B.128 [R20+0x8800], desc[UR32][R4.64] ;  /* 0x0880000004149fae */ /* 0x000fe2000b901d60 */
[----:B------:R-:W-:Y:S01]  /*1d70*/  SHF.R.U32.HI R6, RZ, 0x3, R0 ;  /* 0x00000003ff067819 */ /* 0x000fe20000011600 */
[----:B------:R-:W-:-:S02]  /*1d80*/  IMAD.U32 R3, RZ, RZ, UR17 ;  /* 0x00000011ff037e24 */ /* 0x000fc4000f8e00ff */
[----:B------:R4:W-:Y:S01]  /*1d90*/  @!P1 LDGSTS.E.BYPASS.LTC128B.128 [R20+0x9800], desc[UR32][R4.64+0x80] ;  /* 0x0980008004149fae */ /* 0x0009e2000b901d60 */
[----:B------:R-:W-:-:S03]  /*1da0*/  IMAD.U32 R0, RZ, RZ, UR8 ;  /* 0x00000008ff007e24 */ /* 0x000fc6000f8e00ff */
[----:B------:R-:W0:Y:S01]  /*1db0*/  LDGDEPBAR ;  /* 0x00000000000079af */ /* 0x000e220000000000 */
[----:B--2---:R-:W2:Y:S03]  /*1dc0*/  @!P2 LDC.64 R10, c[0x0][0x220] ;  /* 0x00008800ff0aab82 */ /* 0x004ea60000000a00 */
[----:B------:R-:W-:Y:S01]  /*1dd0*/  STL.64 [R1+0x10], R16 ;  /* 0x0000101001007387 */ /* 0x000fe20000100a00 */
[----:B-1----:R-:W-:Y:S02]  /*1de0*/  SHF.L.U32 R8, R25, 0x6, RZ ;  /* 0x0000000619087819 */ /* 0x002fe400000006ff */
[----:B------:R-:W-:Y:S01]  /*1df0*/  LOP3.LUT R9, R7, R6, RZ, 0x3c, !PT ;  /* 0x0000000607097212 */ /* 0x000fe200078e3cff */
[----:B------:R-:W-:Y:S01]  /*1e00*/  IMAD.U32 R6, RZ, RZ, UR6 ;  /* 0x00000006ff067e24 */ /* 0x000fe2000f8e00ff */
[----:B------:R-:W-:Y:S02]  /*1e10*/  LOP3.LUT R89, R8, 0xfffffe00, RZ, 0xc0, !PT ;  /* 0xfffffe0008597812 */ /* 0x000fe400078ec0ff */
[----:B----4-:R-:W-:Y:S01]  /*1e20*/  LOP3.LUT R4, R2, 0x1c0, RZ, 0xc0, !PT ;  /* 0x000001c002047812 */ /* 0x010fe200078ec0ff */
[----:B------:R-:W-:Y:S01]  /*1e30*/  IMAD.U32 R2, RZ, RZ, UR16 ;  /* 0x00000010ff027e24 */ /* 0x000fe2000f8e00ff */
[----:B------:R-:W-:-:S04]  /*1e40*/  DEPBAR.LE SB0, 0x0 ;  /* 0x000080000000791a */ /* 0x000fc80000000000 */
[----:B------:R-:W-:Y:S01]  /*1e50*/  IMAD.SHL.U32 R5, R36, 0x8, RZ ;  /* 0x0000000824057824 */ /* 0x000fe200078e00ff */
[----:B------:R-:W-:Y:S01]  /*1e60*/  BAR.SYNC.DEFER_BLOCKING 0x0 ;  /* 0x0000000000007b1d */ /* 0x000fe20000010000 */
[----:B------:R-:W-:-:S03]  /*1e70*/  LEA R3, P0, R2, R16, 0x5 ;  /* 0x0000001002037211 */ /* 0x000fc600078028ff */
[----:B------:R-:W-:Y:S02]  /*1e80*/  LOP3.LUT R5, R4, 0x8, R5, 0xf8, !PT ;  /* 0x0000000804057812 */ /* 0x000fe400078ef805 */
[----:B------:R-:W-:Y:S02]  /*1e90*/  SHF.R.U32.HI R4, RZ, 0x3, R4 ;  /* 0x00000003ff047819 */ /* 0x000fe40000011604 */
[----:B------:R-:W-:Y:S01]  /*1ea0*/  LEA.HI.X R2, R2, R249, R0, 0x5, P0 ;  /* 0x000000f902027211 */ /* 0x000fe200000f2c00 */
[----:B------:R-:W-:Y:S01]  /*1eb0*/  IMAD.U32 R0, RZ, RZ, UR6 ;  /* 0x00000006ff007e24 */ /* 0x000fe2000f8e00ff */
[----:B------:R-:W-:Y:S01]  /*1ec0*/  LOP3.LUT R90, R5, R4, RZ, 0x3c, !PT ;  /* 0x00000004055a7212 */ /* 0x000fe200078e3cff */
[----:B------:R-:W-:Y:S01]  /*1ed0*/  IMAD.U32 R5, RZ, RZ, UR7 ;  /* 0x00000007ff057e24 */ /* 0x000fe2000f8e00ff */
[----:B--2---:R-:W-:Y:S02]  /*1ee0*/  @!P2 LEA R4, P1, R3, R10, 0x1 ;  /* 0x0000000a0304a211 */ /* 0x004fe400078208ff */
[----:B------:R-:W-:Y:S01]  /*1ef0*/  @!P4 LEA R7, P0, R0, R3, 0x4 ;  /* 0x000000030007c211 */ /* 0x000fe200078020ff */
[----:B------:R-:W-:-:S03]  /*1f00*/  IMAD R0, R36, 0x200, R9 ;  /* 0x0000020024007824 */ /* 0x000fc600078e0209 */
[----:B------:R-:W-:Y:S02]  /*1f10*/  @!P4 LEA.HI.X R8, R6, R2, R5, 0x4, P0 ;  /* 0x000000020608c211 */ /* 0x000fe400000f2405 */
[----:B------:R-:W-:Y:S01]  /*1f20*/  @!P2 LEA.HI.X R5, R3, R11, R2, 0x1, P1 ;  /* 0x0000000b0305a211 */ /* 0x000fe200008f0c02 */
[----:B------:R-:W-:Y:S01]  /*1f30*/  IMAD R2, R139, 0x400, R89 ;  /* 0x000004008b027824 */ /* 0x000fe200078e0259 */
[C---:B---3--:R-:W-:Y:S01]  /*1f40*/  @!P4 LEA R6, P0, R7.reuse, R12, 0x1 ;  /* 0x0000000c0706c211 */ /* 0x048fe200078008ff */
[----:B------:R-:W-:Y:S01]  /*1f50*/  IMAD.MOV.U32 R3, RZ, RZ, 0x10 ;  /* 0x00000010ff037424 */ /* 0x000fe200078e00ff */
[----:B------:R-:W-:Y:S01]  /*1f60*/  @P2 STS.128 [R227+0xa000], RZ ;  /* 0x00a000ffe3002388 */ /* 0x000fe20000000c00 */
[----:B------:R-:W-:Y:S01]  /*1f70*/  IMAD.IADD R2, R90, 0x1, R2 ;  /* 0x000000015a027824 */ /* 0x000fe200078e0202 */
[----:B------:R-:W-:Y:S02]  /*1f80*/  @!P4 LEA.HI.X R7, R7, R13, R8, 0x1, P0 ;  /* 0x0000000d0707c211 */ /* 0x000fe400000f0c08 */
[----:B------:R-:W-:Y:S01]  /*1f90*/  @P2 STS.128 [R227+0xb000], RZ ;  /* 0x00b000ffe3002388 */ /* 0x000fe20000000c00 */
[----:B------:R-:W-:Y:S01]  /*1fa0*/  LEA R212, R0, UR4, 0x1 ;  /* 0x0000000400d47c11 */ /* 0x000fe2000f8e08ff */
[----:B------:R-:W-:Y:S01]  /*1fb0*/  IMAD.MOV.U32 R0, RZ, RZ, -0x20 ;  /* 0xffffffe0ff007424 */ /* 0x000fe200078e00ff */
[----:B------:R-:W-:Y:S01]  /*1fc0*/  LEA R214, R2, UR4, 0x1 ;  /* 0x0000000402d67c11 */ /* 0x000fe2000f8e08ff */
[----:B------:R-:W-:Y:S01]  /*1fd0*/  @!PT LDS RZ, [RZ] ;  /* 0x00000000fffff984 */ /* 0x000fe20000000800 */
[----:B------:R-:W-:Y:S01]  /*1fe0*/  @!PT LDS RZ, [RZ] ;  /* 0x00000000fffff984 */ /* 0x000fe20000000800 */
[----:B------:R-:W-:Y:S01]  /*1ff0*/  @!PT LDS RZ, [RZ] ;  /* 0x00000000fffff984 */ /* 0x000fe20000000800 */
[----:B------:R-:W-:Y:S02]  /*2000*/  @!P2 LDGSTS.E.BYPASS.LTC128B.128 [R227+0xa000], desc[UR32][R4.64] ;  /* 0x0a00000004e3afae */ /* 0x000fe4000b901d60 */
[----:B------:R-:W-:-:S02]  /*2010*/  VIADD R2, R212, 0x8000 ;  /* 0x00008000d4027836 */ /* 0x000fc40000000000 */
[----:B------:R-:W-:Y:S01]  /*2020*/  @!P2 LDGSTS.E.BYPASS.LTC128B.128 [R227+0xb000], desc[UR32][R4.64+0x80] ;  /* 0x0b00008004e3afae */ /* 0x000fe2000b901d60 */
[----:B------:R-:W-:Y:S01]  /*2030*/  R2P PR, R30, 0x6 ;  /* 0x000000061e007804 */ /* 0x000fe20000000000 */
[----:B------:R-:W-:Y:S02]  /*2040*/  VIADD R223, R212, 0x8020 ;  /* 0x00008020d4df7836 */ /* 0x000fe40000000000 */
[----:B------:R-:W-:Y:S02]  /*2050*/  @P4 STS.128 [R227+0xa800], RZ ;  /* 0x00a800ffe3004388 */ /* 0x000fe40000000c00 */
[----:B------:R-:W-:Y:S02]  /*2060*/  SEL R3, R3, 0xfffffff0, !P1 ;  /* 0xfffffff003037807 */ /* 0x000fe40004800000 */
[----:B------:R-:W-:Y:S01]  /*2070*/  @P4 STS.128 [R227+0xb800], RZ ;  /* 0x00b800ffe3004388 */ /* 0x000fe20000000c00 */
[----:B------:R-:W-:Y:S02]  /*2080*/  SEL R0, R0, 0x20, P2 ;  /* 0x0000002000007807 */ /* 0x000fe40001000000 */
[----:B------:R-:W-:Y:S01]  /*2090*/  R2P PR, R37, 0x6 ;  /* 0x0000000625007804 */ /* 0x000fe20000000000 */
[----:B------:R-:W-:Y:S01]  /*20a0*/  @!PT LDS RZ, [RZ] ;  /* 0x00000000fffff984 */ /* 0x000fe20000000800 */
[----:B------:R-:W-:Y:S01]  /*20b0*/  @!PT LDS RZ, [RZ] ;  /* 0x00000000fffff984 */ /* 0x000fe20000000800 */
[----:B------:R-:W-:Y:S01]  /*20c0*/  @!PT LDS RZ, [RZ] ;  /* 0x00000000fffff984 */ /* 0x000fe20000000800 */
[----:B------:R-:W-:Y:S01]  /*20d0*/  @!P4 LDGSTS.E.BYPASS.LTC128B.128 [R227+0xa800], desc[UR32][R6.64] ;  /* 0x0a80000006e3cfae */ /* 0x000fe2000b901d60 */
[----:B------:R-:W-:-:S02]  /*20e0*/  IMAD R216, R3, 0x2, R214 ;  /* 0x0000000203d87824 */ /* 0x000fc400078e02d6 */
[C---:B------:R-:W-:Y:S01]  /*20f0*/  IMAD R222, R0.reuse, 0x2, R214 ;  /* 0x0000000200de7824 */ /* 0x040fe200078e02d6 */
[----:B------:R1:W-:Y:S01]  /*2100*/  @!P4 LDGSTS.E.BYPASS.LTC128B.128 [R227+0xb800], desc[UR32][R6.64+0x80] ;  /* 0x0b80008006e3cfae */ /* 0x0003e2000b901d60 */
[----:B------:R-:W-:-:S03]  /*2110*/  IMAD R221, R0, 0x2, R216 ;  /* 0x0000000200dd7824 */ /* 0x000fc600078e02d8 */
[----:B------:R-:W-:Y:S04]  /*2120*/  LDSM.16.M88.4 R24, [R212+0x8000] ;  /* 0x00800000d418783b */ /* 0x000fe80000000200 */
[----:B------:R-:W-:Y:S01]  /*2130*/  LDSM.16.M88.4 R32, [R212+0x8800] ;  /* 0x00880000d420783b */ /* 0x000fe20000000200 */
[----:B------:R-:W-:Y:S01]  /*2140*/  @P1 IADD3 R223, R2, -0x20, RZ ;  /* 0xffffffe002df1810 */ /* 0x000fe20007ffe0ff */
[----:B------:R-:W-:Y:S02]  /*2150*/  IMAD.MOV.U32 R2, RZ, RZ, 0x40 ;  /* 0x00000040ff027424 */ /* 0x000fe400078e00ff */
[----:B------:R-:W2:Y:S03]  /*2160*/  LDSM.16.M88.4 R12, [R214] ;  /* 0x00000000d60c783b */ /* 0x000ea60000000200 */
[----:B------:R-:W-:Y:S01]  /*2170*/  SEL R2, R2, 0xffffffc0, !P2 ;  /* 0xffffffc002027807 */ /* 0x000fe20005000000 */
[----:B------:R-:W-:Y:S04]  /*2180*/  LDSM.16.M88.4 R36, [R223] ;  /* 0x00000000df24783b */ /* 0x000fe80000000200 */
[----:B------:R-:W-:Y:S01]  /*2190*/  LDSM.16.M88.4 R8, [R216+0x2000] ;  /* 0x00200000d808783b */ /* 0x000fe20000000200 */
[----:B------:R-:W-:-:S02]  /*21a0*/  IMAD.IADD R220, R212, 0x1, R2 ;  /* 0x00000001d4dc7824 */ /* 0x000fc400078e0202 */
[----:B------:R-:W-:Y:S01]  /*21b0*/  IMAD.IADD R219, R2, 0x1, R223 ;  /* 0x0000000102db7824 */ /* 0x000fe200078e02df */
[----:B------:R-:W-:Y:S01]  /*21c0*/  LDSM.16.M88.4 R40, [R223+0x800] ;  /* 0x00080000df28783b */ /* 0x000fe20000000200 */
[----:B------:R-:W-:-:S03]  /*21d0*/  IMAD.U32 R2, RZ, RZ, UR13 ;  /* 0x0000000dff027e24 */ /* 0x000fc6000f8e00ff */
        /* <DEDUP_REMOVED lines=16> */
[C---:B------:R-:W-:Y:S06]  /*22e0*/  HMMA.16816.F32.BF16 R72, R8.reuse, R36, R56 ;  /* 0x000000240848723c */ /* 0x040fec0000041838 */
[C---:B------:R-:W-:Y:S01]  /*22f0*/  HMMA.16816.F32.BF16 R56, R8.reuse, R40, R48 ;  /* 0x000000280838723c */ /* 0x040fe20000041830 */
[----:B------:R-:W-:Y:S05]  /*2300*/  LDSM.16.M88.4 R48, [R219+0x800] ;  /* 0x00080000db30783b */ /* 0x000fea0000000200 */
[C---:B------:R-:W-:Y:S06]  /*2310*/  HMMA.16816.F32.BF16 R52, R8.reuse, R38, R52 ;  /* 0x000000260834723c */ /* 0x040fec0000041834 */
[----:B------:R-:W-:Y:S01]  /*2320*/  HMMA.16816.F32.BF16 R12, R8, R42, R4 ;  /* 0x0000002a080c723c */ /* 0x000fe20000041804 */
[----:B------:R-:W1:Y:S05]  /*2330*/  LDSM.16.M88.4 R4, [R221+0x2000] ;  /* 0x00200000dd04783b */ /* 0x000e6a0000000200 */
[C---:B---3--:R-:W-:Y:S06]  /*2340*/  HMMA.16816.F32.BF16 R8, R20.reuse, R36, R60 ;  /* 0x000000241408723c */ /* 0x048fec000004183c */
[C---:B------:R-:W-:Y:S01]  /*2350*/  HMMA.16816.F32.BF16 R36, R20.reuse, R38, R24 ;  /* 0x000000261424723c */ /* 0x040fe20000041818 */
[----:B------:R-:W2:Y:S05]  /*2360*/  LDSM.16.M88.4 R24, [R221] ;  /* 0x00000000dd18783b */ /* 0x000eaa0000000200 */
[C---:B------:R-:W-:Y:S06]  /*2370*/  HMMA.16816.F32.BF16 R80, R20.reuse, R40, R80 ;  /* 0x000000281450723c */ /* 0x040fec0000041850 */
[----:B------:R-:W-:Y:S01]  /*2380*/  HMMA.16816.F32.BF16 R60, R20, R42, R68 ;  /* 0x0000002a143c723c */ /* 0x000fe20000041844 */
[----:B------:R-:W-:Y:S05]  /*2390*/  LDSM.16.M88.4 R40, [R212+0x9000] ;  /* 0x00900000d428783b */ /* 0x000fea0000000200 */
[C---:B----4-:R-:W-:Y:S06]  /*23a0*/  HMMA.16816.F32.BF16 R72, R16.reuse, R44, R72 ;  /* 0x0000002c1048723c */ /* 0x050fec0000041848 */
[C---:B-----5:R-:W-:Y:S06]  /*23b0*/  HMMA.16816.F32.BF16 R76, R16.reuse, R64, R56 ;  /* 0x00000040104c723c */ /* 0x060fec0000041838 */
[C---:B------:R-:W-:Y:S06]  /*23c0*/  HMMA.16816.F32.BF16 R68, R16.reuse, R46, R52 ;  /* 0x0000002e1044723c */ /* 0x040fec0000041834 */
[----:B------:R-:W-:Y:S01]  /*23d0*/  HMMA.16816.F32.BF16 R56, R16, R66, R12 ;  /* 0x000000421038723c */ /* 0x000fe2000004180c */
[----:B------:R-:W-:Y:S05]  /*23e0*/  LDSM.16.M88.4 R12, [R214+0x4000] ;  /* 0x00400000d60c783b */ /* 0x000fea0000000200 */
[C---:B------:R-:W-:Y:S01]  /*23f0*/  HMMA.16816.F32.BF16 R16, R28.reuse, R44, R8 ;  /* 0x0000002c1c10723c */ /* 0x040fe20000041808 */
[----:B------:R-:W3:Y:S05]  /*2400*/  LDSM.16.M88.4 R8, [R214+0x6000] ;  /* 0x00600000d608783b */ /* 0x000eea0000000200 */
[C---:B------:R-:W-:Y:S01]  /*2410*/  HMMA.16816.F32.BF16 R20, R28.reuse, R46, R36 ;  /* 0x0000002e1c14723c */ /* 0x040fe20000041824 */
[----:B------:R-:W4:Y:S05]  /*2420*/  LDSM.16.M88.4 R36, [R212+0x9800] ;  /* 0x00980000d424783b */ /* 0x000f2a0000000200 */
[C---:B------:R-:W-:Y:S06]  /*2430*/  HMMA.16816.F32.BF16 R80, R28.reuse, R64, R80 ;  /* 0x000000401c50723c */ /* 0x040fec0000041850 */
[----:B------:R-:W-:Y:S01]  /*2440*/  HMMA.16816.F32.BF16 R44, R28, R66, R60 ;  /* 0x000000421c2c723c */ /* 0x000fe2000004183c */
[----:B------:R-:W-:Y:S04]  /*2450*/  LDSM.16.M88.4 R28, [R223+0x1000] ;  /* 0x00100000df1c783b */ /* 0x000fe80000000200 */
[----:B------:R-:W-:Y:S01]  /*2460*/  LDSM.16.M88.4 R64, [R223+0x1800] ;  /* 0x00180000df40783b */ /* 0x000fe20000000200 */
[C---:B-1----:R-:W-:Y:S06]  /*2470*/  HMMA.16816.F32.BF16 R52, R4.reuse, R32, R72 ;  /* 0x000000200434723c */ /* 0x042fec0000041848 */
[C---:B------:R-:W-:Y:S06]  /*2480*/  HMMA.16816.F32.BF16 R68, R4.reuse, R34, R68 ;  /* 0x000000220444723c */ /* 0x040fec0000041844 */
[C---:B------:R-:W-:Y:S06]  /*2490*/  HMMA.16816.F32.BF16 R72, R4.reuse, R48, R76 ;  /* 0x000000300448723c */ /* 0x040fec000004184c */
[----:B------:R-:W-:Y:S01]  /*24a0*/  HMMA.16816.F32.BF16 R60, R4, R50, R56 ;  /* 0x00000032043c723c */ /* 0x000fe20000041838 */
[----:B------:R-:W1:Y:S05]  /*24b0*/  LDSM.16.M88.4 R4, [R216+0x6000] ;  /* 0x00600000d804783b */ /* 0x000e6a0000000200 */
[C---:B--2---:R-:W-:Y:S01]  /*24c0*/  HMMA.16816.F32.BF16 R84, R24.reuse, R32, R16 ;  /* 0x000000201854723c */ /* 0x044fe20000041810 */
[----:B------:R-:W-:Y:S05]  /*24d0*/  LDSM.16.M88.4 R16, [R222+0x6000] ;  /* 0x00600000de10783b */ /* 0x000fea0000000200 */
[C---:B------:R-:W-:Y:S01]  /*24e0*/  HMMA.16816.F32.BF16 R76, R24.reuse, R34, R20 ;  /* 0x00000022184c723c */ /* 0x040fe20000041814 */
[----:B------:R-:W2:Y:S05]  /*24f0*/  LDSM.16.M88.4 R20, [R216+0x4000] ;  /* 0x00400000d814783b */ /* 0x000eaa0000000200 */
[C---:B------:R-:W-:Y:S06]  /*2500*/  HMMA.16816.F32.BF16 R80, R24.reuse, R48, R80 ;  /* 0x000000301850723c */ /* 0x040fec0000041850 */
[----:B------:R-:W-:Y:S01]  /*2510*/  HMMA.16816.F32.BF16 R48, R24, R50, R44 ;  /* 0x000000321830723c */ /* 0x000fe2000004182c */
[----:B------:R-:W5:Y:S05]  /*2520*/  LDSM.16.M88.4 R44, [R220+0x9000] ;  /* 0x00900000dc2c783b */ /* 0x000f6a0000000200 */
[C---:B---3--:R-:W-:Y:S06]  /*2530*/  HMMA.16816.F32.BF16 R32, R8.reuse, R40, R52 ;  /* 0x000000280820723c */ /* 0x048fec0000041834 */
[C---:B------:R-:W-:Y:S06]  /*2540*/  HMMA.16816.F32.BF16 R56, R8.reuse, R42, R68 ;  /* 0x0000002a0838723c */ /* 0x040fec0000041844 */
[C---:B----4-:R-:W-:Y:S06]  /*2550*/  HMMA.16816.F32.BF16 R52, R8.reuse, R36, R72 ;  /* 0x000000240834723c */ /* 0x050fec0000041848 */
[----:B------:R-:W-:Y:S01]  /*2560*/  HMMA.16816.F32.BF16 R24, R8, R38, R60 ;  /* 0x000000260818723c */ /* 0x000fe2000004183c */
[----:B------:R-:W3:Y:S05]  /*2570*/  LDSM.16.M88.4 R60, [R220+0x9800] ;  /* 0x00980000dc3c783b */ /* 0x000eea0000000200 */
[C---:B------:R-:W-:Y:S06]  /*2580*/  HMMA.16816.F32.BF16 R8, R12.reuse, R40, R84 ;  /* 0x000000280c08723c */ /* 0x040fec0000041854 */
[C---:B------:R-:W-:Y:S06]  /*2590*/  HMMA.16816.F32.BF16 R76, R12.reuse, R42, R76 ;  /* 0x0000002a0c4c723c */ /* 0x040fec000004184c */
[C---:B------:R-:W-:Y:S06]  /*25a0*/  HMMA.16816.F32.BF16 R84, R12.reuse, R36, R80 ;  /* 0x000000240c54723c */ /* 0x040fec0000041850 */
[----:B------:R-:W-:Y:S01]  /*25b0*/  HMMA.16816.F32.BF16 R72, R12, R38, R48 ;  /* 0x000000260c48723c */ /* 0x000fe20000041830 */
[----:B------:R-:W4:Y:S05]  /*25c0*/  LDSM.16.M88.4 R12, [R222+0x4000] ;  /* 0x00400000de0c783b */ /* 0x000f2a0000000200 */
[C---:B-1----:R-:W-:Y:S06]  /*25d0*/  HMMA.16816.F32.BF16 R68, R4.reuse, R28, R32 ;  /* 0x0000001c0444723c */ /* 0x042fec0000041820 */
[C---:B------:R-:W-:Y:S06]  /*25e0*/  HMMA.16816.F32.BF16 R56, R4.reuse, R30, R56 ;  /* 0x0000001e0438723c */ /* 0x040fec0000041838 */
[C---:B------:R-:W-:Y:S06]  /*25f0*/  HMMA.16816.F32.BF16 R80, R4.reuse, R64, R52 ;  /* 0x000000400450723c */ /* 0x040fec0000041834 */
[----:B------:R-:W-:Y:S01]  /*2600*/  HMMA.16816.F32.BF16 R40, R4, R66, R24 ;  /* 0x000000420428723c */ /* 0x000fe20000041818 */
[----:B------:R-:W-:Y:S04]  /*2610*/  LDSM.16.M88.4 R4, [R221+0x6000] ;  /* 0x00600000dd04783b */ /* 0x000fe80000000200 */
[----:B------:R-:W1:Y:S01]  /*2620*/  LDSM.16.M88.4 R24, [R219+0x1000] ;  /* 0x00100000db18783b */ /* 0x000e620000000200 */
[C---:B--2---:R-:W-:Y:S03]  /*2630*/  HMMA.16816.F32.BF16 R32, R20.reuse, R28, R8 ;  /* 0x0000001c1420723c */ /* 0x044fe60000041808 */
[----:B------:R-:W-:Y:S03]  /*2640*/  LDSM.16.M88.4 R8, [R221+0x4000] ;  /* 0x00400000dd08783b */ /* 0x000fe60000000200 */
[----:B------:R-:W-:Y:S01]  /*2650*/  HMMA.16816.F32.BF16 R36, R20, R30, R76 ;  /* 0x0000001e1424723c */ /* 0x000fe2000004184c */
[----:B------:R-:W2:Y:S01]  /*2660*/  LDSM.16.M88.4 R28, [R219+0x1800] ;  /* 0x00180000db1c783b */ /* 0x000ea20000000200 */
[----:B------:R-:W-:-:S04]  /*2670*/  DEPBAR.LE SB0, 0x0 ;  /* 0x000080000000791a */ /* 0x000fc80000000000 */
[C---:B------:R-:W-:Y:S06]  /*2680*/  HMMA.16816.F32.BF16 R48, R20.reuse, R64, R84 ;  /* 0x000000401430723c */ /* 0x040fec0000041854 */
[----:B------:R-:W-:Y:S06]  /*2690*/  HMMA.16816.F32.BF16 R20, R20, R66, R72 ;  /* 0x000000421414723c */ /* 0x000fec0000041848 */
[C---:B-----5:R-:W-:Y:S06]  /*26a0*/  HMMA.16816.F32.BF16 R52, R16.reuse, R44, R68 ;  /* 0x0000002c1034723c */ /* 0x060fec0000041844 */
[C---:B------:R-:W-:Y:S06]  /*26b0*/  HMMA.16816.F32.BF16 R56, R16.reuse, R46, R56 ;  /* 0x0000002e1038723c */ /* 0x040fec0000041838 */
[C---:B---3--:R-:W-:Y:S06]  /*26c0*/  HMMA.16816.F32.BF16 R64, R16.reuse, R60, R80 ;  /* 0x0000003c1040723c */ /* 0x048fec0000041850 */
[----:B------:R-:W-:Y:S06]  /*26d0*/  HMMA.16816.F32.BF16 R40, R16, R62, R40 ;  /* 0x0000003e1028723c */ /* 0x000fec0000041828 */
[C---:B----4-:R-:W-:Y:S06]  /*26e0*/  HMMA.16816.F32.BF16 R16, R12.reuse, R44, R32 ;  /* 0x0000002c0c10723c */ /* 0x050fec0000041820 */
[C---:B------:R-:W-:Y:S06]  /*26f0*/  HMMA.16816.F32.BF16 R32, R12.reuse, R60, R48 ;  /* 0x0000003c0c20723c */ /* 0x040fec0000041830 */
[----:B------:R-:W-:Y:S01]  /*2700*/  HMMA.16816.F32.BF16 R36, R12, R46, R36 ;  /* 0x0000002e0c24723c */ /* 0x000fe20000041824 */
[----:B------:R-:W-:-:S05]  /*2710*/  IMAD.SHL.U32 R48, R91, 0x2, RZ ;  /* 0x000000025b307824 */ /* 0x000fca00078e00ff */
[----:B------:R-:W-:Y:S01]  /*2720*/  HMMA.16816.F32.BF16 R20, R12, R62, R20 ;  /* 0x0000003e0c14723c */ /* 0x000fe20000041814 */
[----:B------:R-:W-:-:S05]  /*2730*/  LOP3.LUT R48, R48, 0x6, RZ, 0xc0, !PT ;  /* 0x0000000630307812 */ /* 0x000fca00078ec0ff */
[----:B-1----:R-:W-:Y:S01]  /*2740*/  HMMA.16816.F32.BF16 R12, R4, R24, R52 ;  /* 0x00000018040c723c */ /* 0x002fe20000041834 */
[----:B------:R-:W-:Y:S01]  /*2750*/  IMAD R2, R2, 0x20, R48 ;  /* 0x0000002002027824 */ /* 0x000fe200078e0230 */
[----:B------:R-:W-:-:S04]  /*2760*/  MOV R48, UR28 ;  /* 0x0000001c00307c02 */ /* 0x000fc80008000f00 */
[----:B------:R-:W-:Y:S01]  /*2770*/  HMMA.16816.F32.BF16 R44, R4, R26, R56 ;  /* 0x0000001a042c723c */ /* 0x000fe20000041838 */
[----:B------:R-:W-:Y:S01]  /*2780*/  BAR.SYNC.DEFER_BLOCKING 0x0 ;  /* 0x0000000000007b1d */ /* 0x000fe20000010000 */
[----:B------:R-:W-:Y:S01]  /*2790*/  ISETP.GE.AND P1, PT, R2, UR5, PT ;  /* 0x0000000502007c0c */ /* 0x000fe2000bf26270 */
[----:B------:R-:W-:-:S03]  /*27a0*/  IMAD R139, R48, 0x8, R139 ;  /* 0x00000008308b7824 */ /* 0x000fc600078e028b */
[C---:B--2---:R-:W-:Y:S06]  /*27b0*/  HMMA.16816.F32.BF16 R64, R4.reuse, R28, R64 ;  /* 0x0000001c0440723c */ /* 0x044fec0000041840 */
[----:B------:R-:W-:Y:S06]  /*27c0*/  HMMA.16816.F32.BF16 R40, R4, R30, R40 ;  /* 0x0000001e0428723c */ /* 0x000fec0000041828 */
[C---:B------:R-:W-:Y:S06]  /*27d0*/  HMMA.16816.F32.BF16 R4, R8.reuse, R24, R16 ;  /* 0x000000180804723c */ /* 0x040fec0000041810 */
[----:B------:R-:W-:Y:S01]  /*27e0*/  HMMA.16816.F32.BF16 R68, R8, R28, R32 ;  /* 0x0000001c0844723c */ /* 0x000fe20000041820 */
[----:B------:R-:W-:-:S02]  /*27f0*/  VIADD R18, R2, 0x1 ;  /* 0x0000000102127836 */ /* 0x000fc40000000000 */
[C---:B------:R-:W-:Y:S02]  /*2800*/  VIADD R17, R2.reuse, 0x8 ;  /* 0x0000000802117836 */ /* 0x040fe40000000000 */
[----:B------:R-:W-:Y:S01]  /*2810*/  VIADD R16, R2, 0x9 ;  /* 0x0000000902107836 */ /* 0x000fe20000000000 */
[----:B------:R-:W-:Y:S01]  /*2820*/  ISETP.GE.AND P0, PT, R18, UR5, PT ;  /* 0x0000000512007c0c */ /* 0x000fe2000bf06270 */
[C---:B------:R-:W-:Y:S01]  /*2830*/  VIADD R18, R2.reuse, 0x10 ;  /* 0x0000001002127836 */ /* 0x040fe20000000000 */
[C---:B------:R-:W-:Y:S01]  /*2840*/  HMMA.16816.F32.BF16 R32, R8.reuse, R30, R20 ;  /* 0x0000001e0820723c */ /* 0x040fe20000041814 */
[----:B------:R-:W-:Y:S01]  /*2850*/  ISETP.GE.AND P6, PT, R17, UR5, PT ;  /* 0x0000000511007c0c */ /* 0x000fe2000bfc6270 */
[----:B------:R-:W-:Y:S01]  /*2860*/  VIADD R17, R2, 0x11 ;  /* 0x0000001102117836 */ /* 0x000fe20000000000 */
[----:B------:R-:W-:Y:S01]  /*2870*/  ISETP.GE.AND P5, PT, R16, UR5, PT ;  /* 0x0000000510007c0c */ /* 0x000fe2000bfa6270 */
[----:B------:R-:W-:Y:S01]  /*2880*/  VIADD R16, R2, 0x18 ;  /* 0x0000001802107836 */ /* 0x000fe20000000000 */
[----:B------:R-:W-:Y:S01]  /*2890*/  ISETP.GE.AND P4, PT, R18, UR5, PT ;  /* 0x0000000512007c0c */ /* 0x000fe2000bf86270 */
[----:B------:R-:W-:Y:S01]  /*28a0*/  HMMA.16816.F32.BF16 R36, R8, R26, R36 ;  /* 0x0000001a0824723c */ /* 0x000fe20000041824 */
[----:B------:R-:W-:-:S02]  /*28b0*/  FSEL R23, R14, -INF , !P1 ;  /* 0xff8000000e177808 */ /* 0x000fc40004800000 */
[----:B------:R-:W-:Y:S02]  /*28c0*/  FSEL R18, R12, -INF , !P1 ;  /* 0xff8000000c127808 */ /* 0x000fe40004800000 */
[----:B------:R-:W-:Y:S02]  /*28d0*/  FSEL R72, R6, -INF , !P1 ;  /* 0xff80000006487808 */ /* 0x000fe40004800000 */
[----:B------:R-:W-:Y:S01]  /*28e0*/  FSEL R54, R4, -INF , !P1 ;  /* 0xff80000004367808 */ /* 0x000fe20004800000 */
[----:B------:R-:W-:Y:S01]  /*28f0*/  VIADD R9, R2, 0x19 ;  /* 0x0000001902097836 */ /* 0x000fe20000000000 */
[----:B------:R-:W-:Y:S02]  /*2900*/  PLOP3.LUT P1, PT, PT, PT, UP0, 0x80, 0x0 ;  /* 0x000000000000781c */ /* 0x000fe40003f2f008 */
[----:B------:R-:W-:Y:S02]  /*2910*/  FSEL R22, R13, -INF , !P0 ;  /* 0xff8000000d167808 */ /* 0x000fe40004000000 */
[----:B------:R-:W-:-:S02]  /*2920*/  ISETP.GE.AND P3, PT, R17, UR5, PT ;  /* 0x0000000511007c0c */ /* 0x000fc4000bf66270 */
[----:B------:R-:W-:Y:S02]  /*2930*/  ISETP.GE.AND P2, PT, R16, UR5, PT ;  /* 0x0000000510007c0c */ /* 0x000fe4000bf46270 */
[----:B------:R-:W-:Y:S02]  /*2940*/  FSEL R28, R15, -INF , !P0 ;  /* 0xff8000000f1c7808 */ /* 0x000fe40004000000 */
[----:B------:R-:W-:Y:S02]  /*2950*/  FSEL R73, R7, -INF , !P0 ;  /* 0xff80000007497808 */ /* 0x000fe40004000000 */
[----:B------:R-:W-:Y:S02]  /*2960*/  FSEL R57, R5, -INF , !P0 ;  /* 0xff80000005397808 */ /* 0x000fe40004000000 */
[----:B------:R-:W-:Y:S02]  /*2970*/  FSEL R21, R44, -INF , !P6 ;  /* 0xff8000002c157808 */ /* 0x000fe40007000000 */
[----:B------:R-:W-:-:S02]  /*2980*/  P2R R16, PR, RZ, 0x2 ;  /* 0x00000002ff107803 */ /* 0x000fc40000000000 */
[----:B------:R-:W-:Y:S01]  /*2990*/  FMNMX.FTZ R8, R18, R22, !PT ;  /* 0x0000001612087209 */ /* 0x000fe20007810000 */
[----:B------:R-:W-:Y:S06]  /*29a0*/  @!P1 BRA `(.L_x_1532) ;  /* 0x0000000000589947 */ /* 0x000fec0003800000 */
[----:B------:R-:W-:-:S04]  /*29b0*/  ULEA.HI.SX32 UR9, UR39, 0xfffffffe, 0x1b ;  /* 0xfffffffe27097891 */ /* 0x000fc8000f8fda3f */
[----:B------:R-:W-:Y:S02]  /*29c0*/  USHF.R.S32.HI UR8, URZ, 0x1f, UR9 ;  /* 0x0000001f3f087899 */ /* 0x000fe40008011409 */
[----:B------:R-:W-:Y:S01]  /*29d0*/  UIMAD UR11, UR25, UR9, URZ ;  /* 0x00000009190b72a4 */ /* 0x000fe2000f8e023f */
[----:B------:R-:W-:-:S03]  /*29e0*/  IMAD.U32 R2, RZ, RZ, UR9 ;  /* 0x00000009ff027e24 */ /* 0x000fc6000f8e00ff */
[----:B------:R-:W-:Y:S01]  /*29f0*/  UIMAD UR11, UR8, UR26, UR11 ;  /* 0x0000001a080b72a4 */ /* 0x000fe2000f8e020b */
[----:B------:R-:W-:Y:S01]  /*2a00*/  IMAD.WIDE.U32 R6, R2, UR26, R92 ;  /* 0x0000001a02067c25 */ /* 0x000fe2000f8e005c */
[----:B------:R-:W-:Y:S01]  /*2a10*/  MOV R2, UR10 ;  /* 0x0000000a00027c02 */ /* 0x000fe20008000f00 */
[----:B------:R-:W-:-:S03]  /*2a20*/  ULDC.64 UR8, c[0x0][0x218] ;  /* 0x0000860000087ab9 */ /* 0x000fc60000000a00 */
[----:B------:R-:W-:Y:S01]  /*2a30*/  VIADD R5, R7, UR11 ;  /* 0x0000000b07057c36 */ /* 0x000fe20008000000 */
[----:B------:R-:W-:Y:S01]  /*2a40*/  LEA R4, P0, R6, UR8, 0x1 ;  /* 0x0000000806047c11 */ /* 0x000fe2000f8008ff */
[----:B------:R-:W-:-:S03]  /*2a50*/  IMAD.U32 R7, RZ, RZ, UR15 ;  /* 0x0000000fff077e24 */ /* 0x000fc6000f8e00ff */
        /* <DEDUP_REMOVED lines=11> */
.L_x_1532:
[----:B------:R-:W-:Y:S01]  /*2b10*/  FSEL R17, R45, -INF , !P5 ;  /* 0xff8000002d117808 */ /* 0x000fe20006800000 */
[----:B------:R-:W-:Y:S01]  /*2b20*/  IMAD.WIDE.U32 R14, R248, -0x2daee0ad, RZ ;  /* 0xd2511f53f80e7825 */ /* 0x000fe200078e00ff */
[----:B------:R-:W-:Y:S01]  /*2b30*/  FMNMX.FTZ R2, R21, R8, !PT ;  /* 0x0000000815027209 */ /* 0x000fe20007810000 */
[----:B------:R-:W-:Y:S01]  /*2b40*/  UIADD3 UR21, UR34, -0x61c88647, URZ ;  /* 0x9e3779b922157890 */ /* 0x000fe2000fffe03f */
[----:B------:R-:W-:Y:S01]  /*2b50*/  FSEL R78, R64, -INF , !P4 ;  /* 0xff800000404e7808 */ /* 0x000fe20006000000 */
[----:B-1----:R-:W-:Y:S01]  /*2b60*/  VIADD R5, R139, 0x4 ;  /* 0x000000048b057836 */ /* 0x002fe20000000000 */
[----:B------:R-:W-:Y:S01]  /*2b70*/  FMNMX.FTZ R2, R17, R2, !PT ;  /* 0x0000000211027209 */ /* 0x000fe20007810000 */
[----:B------:R-:W-:Y:S01]  /*2b80*/  UIADD3 UR20, UR35, -0x4498517b, URZ ;  /* 0xbb67ae8523147890 */ /* 0x000fe2000fffe03f */
[----:B------:R-:W-:Y:S01]  /*2b90*/  FSEL R77, R65, -INF , !P3 ;  /* 0xff800000414d7808 */ /* 0x000fe20005800000 */
[----:B------:R-:W-:Y:S01]  /*2ba0*/  IMAD.WIDE.U32 R6, R5, -0x326172a9, RZ ;  /* 0xcd9e8d5705067825 */ /* 0x000fe200078e00ff */
[----:B------:R-:W-:Y:S01]  /*2bb0*/  FMNMX.FTZ R2, R78, R2, !PT ;  /* 0x000000024e027209 */ /* 0x000fe20007810000 */
[----:B------:R-:W-:Y:S01]  /*2bc0*/  UIADD3 UR19, UR34, 0x3c6ef372, URZ ;  /* 0x3c6ef37222137890 */ /* 0x000fe2000fffe03f */
[----:B------:R-:W-:Y:S01]  /*2bd0*/  LOP3.LUT R4, R15, UR35, R88, 0x96, !PT ;  /* 0x000000230f047c12 */ /* 0x000fe2000f8e9658 */
[----:B------:R-:W-:Y:S01]  /*2be0*/  IMAD.WIDE.U32 R24, R139, -0x326172a9, RZ ;  /* 0xcd9e8d578b187825 */ /* 0x000fe200078e00ff */
[----:B------:R-:W-:Y:S01]  /*2bf0*/  ISETP.GE.AND P0, PT, R9, UR5, PT ;  /* 0x0000000509007c0c */ /* 0x000fe2000bf06270 */
[----:B------:R-:W-:Y:S01]  /*2c00*/  UIADD3 UR18, UR35, 0x76cf5d0a, URZ ;  /* 0x76cf5d0a23127890 */ /* 0x000fe2000fffe03f */
[----:B------:R-:W-:Y:S01]  /*2c10*/  LOP3.LUT R174, R174, UR34, RZ, 0x3c, !PT ;  /* 0x00000022aeae7c12 */ /* 0x000fe2000f8e3cff */
[----:B------:R-:W-:Y:S01]  /*2c20*/  IMAD.WIDE.U32 R4, R4, -0x326172a9, RZ ;  /* 0xcd9e8d5704047825 */ /* 0x000fe200078e00ff */
[----:B------:R-:W-:Y:S01]  /*2c30*/  FSEL R75, R40, -INF , !P2 ;  /* 0xff800000284b7808 */ /* 0x000fe20005000000 */
[----:B------:R-:W-:Y:S01]  /*2c40*/  UIADD3 UR16, UR35, 0x32370b8f, URZ ;  /* 0x32370b8f23107890 */ /* 0x000fe2000fffe03f */
[----:B------:R-:W-:Y:S01]  /*2c50*/  FMNMX.FTZ R2, R77, R2, !PT ;  /* 0x000000024d027209 */ /* 0x000fe20007810000 */
[----:B------:R-:W-:Y:S01]  /*2c60*/  UIADD3 UR17, UR34, -0x255992d5, URZ ;  /* 0xdaa66d2b22117890 */ /* 0x000fe2000fffe03f */
[----:B------:R-:W-:Y:S01]  /*2c70*/  LOP3.LUT R7, R7, R174, RZ, 0x3c, !PT ;  /* 0x000000ae07077212 */ /* 0x000fe200078e3cff */
[----:B------:R-:W-:Y:S01]  /*2c80*/  UIADD3 UR15, UR34, 0x78dde6e4, URZ ;  /* 0x78dde6e4220f7890 */ /* 0x000fe2000fffe03f */
[----:B------:R-:W-:Y:S01]  /*2c90*/  FSEL R74, R41, -INF , !P0 ;  /* 0xff800000294a7808 */ /* 0x000fe20004000000 */
[----:B------:R-:W-:Y:S01]  /*2ca0*/  UIADD3 UR14, UR35, -0x126145ec, URZ ;  /* 0xed9eba14230e7890 */ /* 0x000fe2000fffe03f */
[----:B------:R-:W-:Y:S01]  /*2cb0*/  FMNMX.FTZ R2, R75, R2, !PT ;  /* 0x000000024b027209 */ /* 0x000fe20007810000 */
[----:B------:R-:W-:Y:S01]  /*2cc0*/  IMAD.WIDE.U32 R8, R7, -0x2daee0ad, RZ ;  /* 0xd2511f5307087825 */ /* 0x000fe200078e00ff */
[----:B------:R-:W-:Y:S01]  /*2cd0*/  LOP3.LUT R10, R5, UR21, R6, 0x96, !PT ;  /* 0x00000015050a7c12 */ /* 0x000fe2000f8e9606 */
[----:B------:R-:W-:Y:S01]  /*2ce0*/  UIADD3 UR5, UR35, -0x56f99767, URZ ;  /* 0xa906689923057890 */ /* 0x000fe2000fffe03f */
[----:B------:R-:W-:Y:S01]  /*2cf0*/  FMNMX.FTZ R2, R74, R2, !PT ;  /* 0x000000024a027209 */ /* 0x000fe20007810000 */
[----:B------:R-:W-:Y:S01]  /*2d00*/  UIADD3 UR22, UR34, -0x4ab325aa, URZ ;  /* 0xb54cda5622167890 */ /* 0x000fe2000fffe03f */
[----:B------:R-:W-:Y:S01]  /*2d10*/  FSEL R19, R46, -INF , !P6 ;  /* 0xff8000002e137808 */ /* 0x000fe20007000000 */
[----:B------:R-:W-:Y:S01]  /*2d20*/  IMAD.WIDE.U32 R12, R10, -0x2daee0ad, RZ ;  /* 0xd2511f530a0c7825 */ /* 0x000fe200078e00ff */
[----:B------:R-:W-:Y:S01]  /*2d30*/  FMNMX.FTZ R6, R23, R28, !PT ;  /* 0x0000001c17067209 */ /* 0x000fe20007810000 */
[----:B------:R-:W1:Y:S01]  /*2d40*/  SHFL.BFLY PT, R15, R2, 0x2, 0x1f ;  /* 0x0c401f00020f7f89 */ /* 0x000e6200000e0000 */
[----:B------:R-:W-:Y:S01]  /*2d50*/  FSEL R20, R47, -INF , !P5 ;  /* 0xff8000002f147808 */ /* 0x000fe20006800000 */
[----:B------:R-:W-:Y:S01]  /*2d60*/  ULDC UR8, c[0x0][0x2ec] ;  /* 0x0000bb0000087ab9 */ /* 0x000fe20000000800 */
[----:B------:R-:W-:Y:S01]  /*2d70*/  LOP3.LUT R7, R9, UR20, R14, 0x96, !PT ;  /* 0x0000001409077c12 */ /* 0x000fe2000f8e960e */
[----:B------:R-:W-:Y:S01]  /*2d80*/  ULDC.U8 UR24, c[0x0][0x388] ;  /* 0x0000e20000187ab9 */ /* 0x000fe20000000000 */
[----:B------:R-:W-:Y:S01]  /*2d90*/  FMNMX.FTZ R6, R19, R6, !PT ;  /* 0x0000000613067209 */ /* 0x000fe20007810000 */
[----:B------:R-:W-:Y:S01]  /*2da0*/  UIADD3 UR29, UR34, 0x1715609d, URZ ;  /* 0x1715609d221d7890 */ /* 0x000fe2000fffe03f */
[----:B------:R-:W-:Y:S01]  /*2db0*/  FSEL R66, R66, -INF , !P4 ;  /* 0xff80000042427808 */ /* 0x000fe20006000000 */
[----:B------:R-:W-:Y:S01]  /*2dc0*/  UIADD3 UR30, UR35, 0x646e171e, URZ ;  /* 0x646e171e231e7890 */ /* 0x000fe2000fffe03f */
[----:B------:R-:W-:Y:S01]  /*2dd0*/  FMNMX.FTZ R9, R20, R6, !PT ;  /* 0x0000000614097209 */ /* 0x000fe20007810000 */
[----:B------:R-:W-:Y:S01]  /*2de0*/  IMAD.WIDE.U32 R6, R7, -0x326172a9, RZ ;  /* 0xcd9e8d5707067825 */ /* 0x000fe200078e00ff */
[----:B------:R-:W-:-:S02]  /*2df0*/  FSEL R67, R67, -INF , !P3 ;  /* 0xff80000043437808 */ /* 0x000fc40005800000 */
[----:B------:R-:W-:Y:S02]  /*2e00*/  FMNMX.FTZ R9, R66, R9, !PT ;  /* 0x0000000942097209 */ /* 0x000fe40007810000 */
[----:B------:R-:W-:Y:S02]  /*2e10*/  LOP3.LUT R7, R7, UR19, R4, 0x96, !PT ;  /* 0x0000001307077c12 */ /* 0x000fe4000f8e9604 */
[----:B------:R-:W-:Y:S02]  /*2e20*/  FSEL R76, R42, -INF , !P2 ;  /* 0xff8000002a4c7808 */ /* 0x000fe40005000000 */
[----:B------:R-:W-:Y:S01]  /*2e30*/  FMNMX.FTZ R9, R67, R9, !PT ;  /* 0x0000000943097209 */ /* 0x000fe20007810000 */
[----:B------:R-:W-:Y:S01]  /*2e40*/  IMAD.WIDE.U32 R10, R7, -0x2daee0ad, RZ ;  /* 0xd2511f53070a7825 */ /* 0x000fe200078e00ff */
[----:B------:R-:W-:Y:S02]  /*2e50*/  FSEL R79, R43, -INF , !P0 ;  /* 0xff8000002b4f7808 */ /* 0x000fe40004000000 */
[----:B------:R-:W-:-:S02]  /*2e60*/  FMNMX.FTZ R7, R76, R9, !PT ;  /* 0x000000094c077209 */ /* 0x000fc40007810000 */
[----:B------:R-:W-:Y:S02]  /*2e70*/  LOP3.LUT R9, R25, R174, RZ, 0x3c, !PT ;  /* 0x000000ae19097212 */ /* 0x000fe400078e3cff */
[----:B------:R-:W-:Y:S02]  /*2e80*/  LOP3.LUT R8, R13, UR18, R8, 0x96, !PT ;  /* 0x000000120d087c12 */ /* 0x000fe4000f8e9608 */
[----:B------:R-:W-:Y:S01]  /*2e90*/  FMNMX.FTZ R13, R79, R7, !PT ;  /* 0x000000074f0d7209 */ /* 0x000fe20007810000 */
[----:B------:R-:W-:Y:S01]  /*2ea0*/  IMAD.WIDE.U32 R52, R9, -0x2daee0ad, RZ ;  /* 0xd2511f5309347825 */ /* 0x000fe200078e00ff */
[----:B------:R-:W-:Y:S02]  /*2eb0*/  LOP3.LUT R7, R11, UR16, R12, 0x96, !PT ;  /* 0x000000100b077c12 */ /* 0x000fe4000f8e960c */
[----:B-1----:R-:W-:Y:S01]  /*2ec0*/  FMNMX.FTZ R11, R2, R15, !PT ;  /* 0x0000000f020b7209 */ /* 0x002fe20007810000 */
[----:B------:R-:W-:Y:S01]  /*2ed0*/  IMAD.WIDE.U32 R8, R8, -0x326172a9, RZ ;  /* 0xcd9e8d5708087825 */ /* 0x000fe200078e00ff */
[----:B------:R-:W-:Y:S01]  /*2ee0*/  SHFL.BFLY PT, R12, R13, 0x2, 0x1f ;  /* 0x0c401f000d0c7f89 */ /* 0x000fe200000e0000 */
[----:B------:R-:W-:-:S02]  /*2ef0*/  LOP3.LUT R48, R5, UR21, R24, 0x96, !PT ;  /* 0x0000001505307c12 */ /* 0x000fc4000f8e9618 */
[----:B------:R-:W-:Y:S01]  /*2f00*/  IMAD.WIDE.U32 R64, R7, -0x326172a9, RZ ;  /* 0xcd9e8d5707407825 */ /* 0x000fe200078e00ff */
[----:B------:R-:W-:Y:S02]  /*2f10*/  LOP3.LUT R7, R53, UR20, R14, 0x96, !PT ;  /* 0x0000001435077c12 */ /* 0x000fe4000f8e960e */
[----:B------:R-:W1:Y:S01]  /*2f20*/  SHFL.BFLY PT, R14, R11, 0x1, 0x1f ;  /* 0x0c201f000b0e7f89 */ /* 0x000e6200000e0000 */
[----:B------:R-:W-:Y:S02]  /*2f30*/  LOP3.LUT R6, R9, UR17, R6, 0x96, !PT ;  /* 0x0000001109067c12 */ /* 0x000fe4000f8e9606 */
[----:B------:R-:W-:Y:S01]  /*2f40*/  LOP3.LUT R2, R65, UR15, R8, 0x96, !PT ;  /* 0x0000000f41027c12 */ /* 0x000fe2000f8e9608 */
[----:B------:R-:W-:Y:S01]  /*2f50*/  IMAD.WIDE.U32 R46, R7, -0x326172a9, RZ ;  /* 0xcd9e8d57072e7825 */ /* 0x000fe200078e00ff */
[----:B------:R-:W-:Y:S02]  /*2f60*/  FSEL R44, R36, -INF , !P6 ;  /* 0xff800000242c7808 */ /* 0x000fe40007000000 */
[----:B------:R-:W-:Y:S01]  /*2f70*/  FMNMX.FTZ R5, R54, R57, !PT ;  /* 0x0000003936057209 */ /* 0x000fe20007810000 */
[----:B------:R-:W-:Y:S01]  /*2f80*/  IMAD.WIDE.U32 R6, R6, -0x2daee0ad, RZ ;  /* 0xd2511f5306067825 */ /* 0x000fe200078e00ff */
[----:B------:R-:W-:-:S02]  /*2f90*/  LOP3.LUT R53, R47, UR19, R4, 0x96, !PT ;  /* 0x000000132f357c12 */ /* 0x000fc4000f8e9604 */
[----:B------:R-:W-:Y:S01]  /*2fa0*/  FSEL R45, R37, -INF , !P5 ;  /* 0xff800000252d7808 */ /* 0x000fe20006800000 */
[----:B------:R-:W-:Y:S01]  /*2fb0*/  IMAD.WIDE.U32 R62, R2, -0x2daee0ad, RZ ;  /* 0xd2511f53023e7825 */ /* 0x000fe200078e00ff */
[----:B------:R-:W-:Y:S02]  /*2fc0*/  LOP3.LUT R7, R7, UR14, R10, 0x96, !PT ;  /* 0x0000000e07077c12 */ /* 0x000fe4000f8e960a */
[----:B------:R-:W-:Y:S01]  /*2fd0*/  FSEL R47, R38, -INF , !P6 ;  /* 0xff800000262f7808 */ /* 0x000fe20007000000 */
[----:B------:R-:W-:Y:S01]  /*2fe0*/  IMAD.IADD R2, R89, 0x1, R90 ;  /* 0x0000000159027824 */ /* 0x000fe200078e025a */
[----:B------:R-:W-:Y:S01]  /*2ff0*/  LOP3.LUT R4, R63, UR5, R6, 0x96, !PT ;  /* 0x000000053f047c12 */ /* 0x000fe2000f8e9606 */
[----:B------:R-:W-:Y:S01]  /*3000*/  IMAD.WIDE.U32 R58, R7, -0x326172a9, RZ ;  /* 0xcd9e8d57073a7825 */ /* 0x000fe200078e00ff */
[----:B------:R-:W-:Y:S02]  /*3010*/  FMNMX.FTZ R7, R44, R5, !PT ;  /* 0x000000052c077209 */ /* 0x000fe40007810000 */
[----:B------:R-:W-:Y:S01]  /*3020*/  FSEL R63, R68, -INF , !P4 ;  /* 0xff800000443f7808 */ /* 0x000fe20006000000 */
[----:B------:R-:W-:Y:S01]  /*3030*/  IMAD.WIDE.U32 R4, R4, -0x326172a9, RZ ;  /* 0xcd9e8d5704047825 */ /* 0x000fe200078e00ff */
[----:B------:R-:W-:-:S02]  /*3040*/  FMNMX.FTZ R7, R45, R7, !PT ;  /* 0x000000072d077209 */ /* 0x000fc40007810000 */
[----:B-1----:R-:W-:Y:S02]  /*3050*/  FMNMX.FTZ R134, R11, R14, !PT ;  /* 0x0000000e0b867209 */ /* 0x002fe40007810000 */
[----:B------:R-:W-:Y:S02]  /*3060*/  LOP3.LUT R6, R5, UR22, R58, 0x96, !PT ;  /* 0x0000001605067c12 */ /* 0x000fe4000f8e963a */
[----:B------:R-:W-:Y:S02]  /*3070*/  FSEL R58, R69, -INF , !P3 ;  /* 0xff800000453a7808 */ /* 0x000fe40005800000 */
[----:B------:R-:W-:Y:S01]  /*3080*/  FMNMX.FTZ R8, R63, R7, !PT ;  /* 0x000000073f087209 */ /* 0x000fe20007810000 */
[C---:B------:R-:W-:Y:S01]  /*3090*/  FMUL.FTZ R7, R134.reuse, UR8 ;  /* 0x0000000886077c20 */ /* 0x040fe20008410000 */
[----:B------:R-:W-:Y:S02]  /*30a0*/  FMNMX.FTZ R9, R13, R12, !PT ;  /* 0x0000000c0d097209 */ /* 0x000fe40007810000 */
[----:B------:R-:W-:-:S02]  /*30b0*/  FSETP.NEU.FTZ.AND P1, PT, R134, -INF , PT ;  /* 0xff8000008600780b */ /* 0x000fc40003f3d000 */
[----:B------:R-:W-:Y:S01]  /*30c0*/  FSEL R68, R32, -INF , !P2 ;  /* 0xff80000020447808 */ /* 0x000fe20005000000 */
[----:B------:R-:W1:Y:S01]  /*30d0*/  SHFL.BFLY PT, R11, R9, 0x1, 0x1f ;  /* 0x0c201f00090b7f89 */ /* 0x000e6200000e0000 */
[----:B------:R-:W-:Y:S02]  /*30e0*/  FMNMX.FTZ R8, R58, R8, !PT ;  /* 0x000000083a087209 */ /* 0x000fe40007810000 */
[----:B------:R-:W-:Y:S02]  /*30f0*/  FSEL R13, R7, RZ, P1 ;  /* 0x000000ff070d7208 */ /* 0x000fe40000800000 */
[----:B------:R-:W-:Y:S02]  /*3100*/  FSEL R69, R33, -INF , !P0 ;  /* 0xff80000021457808 */ /* 0x000fe40004000000 */
[----:B------:R-:W-:Y:S01]  /*3110*/  FMNMX.FTZ R7, R68, R8, !PT ;  /* 0x0000000844077209 */ /* 0x000fe20007810000 */
[----:B------:R-:W-:Y:S01]  /*3120*/  FFMA.FTZ R8, R18, UR8, -R13 ;  /* 0x0000000812087c23 */ /* 0x000fe2000801080d */
[----:B------:R-:W-:-:S02]  /*3130*/  LOP3.LUT R12, R4, 0xffff, RZ, 0xc0, !PT ;  /* 0x0000ffff040c7812 */ /* 0x000fc400078ec0ff */
[----:B------:R-:W-:Y:S01]  /*3140*/  FMNMX.FTZ R7, R69, R7, !PT ;  /* 0x0000000745077209 */ /* 0x000fe20007810000 */
[----:B------:R2:W-:Y:S01]  /*3150*/  MUFU.EX2 R82, R8 ;  /* 0x0000000800527308 */ /* 0x0005e20000000800 */
[----:B------:R-:W-:Y:S02]  /*3160*/  FMNMX.FTZ R5, R72, R73, !PT ;  /* 0x0000004948057209 */ /* 0x000fe40007810000 */
[----:B------:R-:W-:Y:S01]  /*3170*/  FSEL R56, R39, -INF , !P5 ;  /* 0xff80000027387808 */ /* 0x000fe20006800000 */
[----:B------:R-:W3:Y:S01]  /*3180*/  SHFL.BFLY PT, R15, R7, 0x2, 0x1f ;  /* 0x0c401f00070f7f89 */ /* 0x000ee200000e0000 */
[----:B------:R-:W-:Y:S02]  /*3190*/  FMNMX.FTZ R5, R47, R5, !PT ;  /* 0x000000052f057209 */ /* 0x000fe40007810000 */
[----:B------:R-:W-:Y:S02]  /*31a0*/  ISETP.NE.AND P6, PT, R16, RZ, PT ;  /* 0x000000ff1000720c */ /* 0x000fe40003fc5270 */
[----:B------:R-:W-:-:S02]  /*31b0*/  LOP3.LUT R16, R4, 0xff, RZ, 0xc0, !PT ;  /* 0x000000ff04107812 */ /* 0x000fc400078ec0ff */
[--C-:B------:R-:W-:Y:S02]  /*31c0*/  SHF.R.U32.HI R10, RZ, 0x10, R4.reuse ;  /* 0x00000010ff0a7819 */ /* 0x100fe40000011604 */
[----:B------:R-:W-:Y:S01]  /*31d0*/  SHF.R.U32.HI R14, RZ, 0x18, R4 ;  /* 0x00000018ff0e7819 */ /* 0x000fe20000011604 */
[----:B------:R-:W-:Y:S01]  /*31e0*/  FFMA.FTZ R4, R22, UR8, -R13 ;  /* 0x0000000816047c23 */ /* 0x000fe2000801080d */
[----:B------:R-:W-:Y:S02]  /*31f0*/  FSEL R70, R70, -INF , !P4 ;  /* 0xff80000046467808 */ /* 0x000fe40006000000 */
[----:B------:R-:W-:Y:S01]  /*3200*/  FMNMX.FTZ R5, R56, R5, !PT ;  /* 0x0000000538057209 */ /* 0x000fe20007810000 */
[----:B------:R4:W-:Y:S01]  /*3210*/  MUFU.EX2 R252, R4 ;  /* 0x0000000400fc7308 */ /* 0x0009e20000000800 */
[----:B-1----:R-:W-:Y:S02]  /*3220*/  FMNMX.FTZ R133, R9, R11, !PT ;  /* 0x0000000b09857209 */ /* 0x002fe40007810000 */
[----:B------:R-:W-:-:S02]  /*3230*/  FSEL R85, R71, -INF , !P3 ;  /* 0xff80000047557808 */ /* 0x000fc40005800000 */
[----:B--2---:R-:W-:Y:S01]  /*3240*/  SHF.R.U32.HI R8, RZ, 0x8, R12 ;  /* 0x00000008ff087819 */ /* 0x004fe2000001160c */
[----:B------:R-:W-:Y:S01]  /*3250*/  FMUL.FTZ R12, R133, UR8 ;  /* 0x00000008850c7c20 */ /* 0x000fe20008410000 */
[----:B------:R-:W-:Y:S02]  /*3260*/  FSEL R71, R34, -INF , !P2 ;  /* 0xff80000022477808 */ /* 0x000fe40005000000 */
[----:B------:R-:W-:Y:S02]  /*3270*/  FSEL R84, R35, -INF , !P0 ;  /* 0xff80000023547808 */ /* 0x000fe40004000000 */
[----:B------:R-:W-:Y:S02]  /*3280*/  LOP3.LUT R9, R10, 0xff, RZ, 0xc0, !PT ;  /* 0x000000ff0a097812 */ /* 0x000fe400078ec0ff */
[----:B------:R-:W-:Y:S02]  /*3290*/  FSETP.NEU.FTZ.AND P0, PT, R133, -INF , PT ;  /* 0xff8000008500780b */ /* 0x000fe40003f1d000 */
[----:B------:R-:W-:-:S02]  /*32a0*/  LEA R213, R2, UR4, 0x1 ;  /* 0x0000000402d57c11 */ /* 0x000fc4000f8e08ff */
[----:B----4-:R-:W-:Y:S01]  /*32b0*/  FMNMX.FTZ R4, R70, R5, !PT ;  /* 0x0000000546047209 */ /* 0x010fe20007810000 */
[----:B------:R-:W-:Y:S01]  /*32c0*/  FFMA.FTZ R5, R21, UR8, -R13 ;  /* 0x0000000815057c23 */ /* 0x000fe2000801080d */
[----:B------:R-:W-:Y:S01]  /*32d0*/  FSEL R12, R12, RZ, P0 ;  /* 0x000000ff0c0c7208 */ /* 0x000fe20000000000 */
[--C-:B------:R-:W-:Y:S01]  /*32e0*/  IMAD R215, R3, 0x2, R213.reuse ;  /* 0x0000000203d77824 */ /* 0x100fe200078e02d5 */
[----:B------:R-:W-:Y:S01]  /*32f0*/  FMNMX.FTZ R4, R85, R4, !PT ;  /* 0x0000000455047209 */ /* 0x000fe20007810000 */
[----:B------:R1:W-:Y:S01]  /*3300*/  MUFU.EX2 R251, R5 ;  /* 0x0000000500fb7308 */ /* 0x0003e20000000800 */
[----:B------:R-:W-:Y:S01]  /*3310*/  LOP3.LUT R2, R6, 0xffff, RZ, 0xc0, !PT ;  /* 0x0000ffff06027812 */ /* 0x000fe200078ec0ff */
[----:B------:R-:W-:Y:S01]  /*3320*/  FFMA.FTZ R3, R23, UR8, -R12 ;  /* 0x0000000817037c23 */ /* 0x000fe2000801080c */
[----:B------:R-:W-:Y:S01]  /*3330*/  FMNMX.FTZ R4, R71, R4, !PT ;  /* 0x0000000447047209 */ /* 0x000fe20007810000 */
[----:B------:R-:W-:Y:S01]  /*3340*/  IMAD R218, R0, 0x2, R213 ;  /* 0x0000000200da7824 */ /* 0x000fe200078e02d5 */
[----:B------:R-:W-:Y:S01]  /*3350*/  PRMT R18, R16, 0x5410, R8 ;  /* 0x0000541010127816 */ /* 0x000fe20000000008 */
[----:B------:R-:W-:Y:S01]  /*3360*/  IMAD R217, R0, 0x2, R215 ;  /* 0x0000000200d97824 */ /* 0x000fe200078e02d7 */
[----:B------:R-:W-:Y:S01]  /*3370*/  FMNMX.FTZ R4, R84, R4, !PT ;  /* 0x0000000454047209 */ /* 0x000fe20007810000 */
[----:B------:R2:W-:Y:S01]  /*3380*/  MUFU.EX2 R250, R3 ;  /* 0x0000000300fa7308 */ /* 0x0005e20000000800 */
[----:B------:R-:W-:Y:S01]  /*3390*/  LOP3.LUT R10, R6, 0xff, RZ, 0xc0, !PT ;  /* 0x000000ff060a7812 */ /* 0x000fe200078ec0ff */
[----:B------:R-:W-:Y:S01]  /*33a0*/  LDSM.16.MT88.4 R36, [R213+0xa000] ;  /* 0x00a00000d524783b */ /* 0x000fe20000004200 */
[----:B------:R-:W-:-:S03]  /*33b0*/  SHF.R.U32.HI R8, RZ, 0x18, R6 ;  /* 0x00000018ff087819 */ /* 0x000fc60000011606 */
[----:B------:R-:W4:Y:S01]  /*33c0*/  SHFL.BFLY PT, R11, R4, 0x2, 0x1f ;  /* 0x0c401f00040b7f89 */ /* 0x000f2200000e0000 */
[----:B-1----:R-:W-:Y:S01]  /*33d0*/  FFMA.FTZ R5, R17, UR8, -R13 ;  /* 0x0000000811057c23 */ /* 0x002fe2000801080d */
[----:B------:R-:W-:Y:S01]  /*33e0*/  PRMT R17, R9, 0x5410, R14 ;  /* 0x0000541009117816 */ /* 0x000fe2000000000e */
[----:B------:R-:W-:Y:S01]  /*33f0*/  IMAD.U32 R14, RZ, RZ, UR24 ;  /* 0x00000018ff0e7e24 */ /* 0x000fe2000f8e00ff */
[----:B---3--:R-:W-:Y:S01]  /*3400*/  FMNMX.FTZ R9, R7, R15, !PT ;  /* 0x0000000f07097209 */ /* 0x008fe20007810000 */
[----:B------:R1:W-:Y:S01]  /*3410*/  MUFU.EX2 R205, R5 ;  /* 0x0000000500cd7308 */ /* 0x0003e20000000800 */
[----:B------:R-:W-:Y:S01]  /*3420*/  FFMA.FTZ R7, R20, UR8, -R12 ;  /* 0x0000000814077c23 */ /* 0x000fe2000801080c */
[----:B------:R-:W-:Y:S01]  /*3430*/  LDSM.16.MT88.4 R24, [R215+0xa000] ;  /* 0x00a00000d718783b */ /* 0x000fe20000004200 */
[----:B------:R-:W-:-:S03]  /*3440*/  LEA R14, R14, UR24, 0x10 ;  /* 0x000000180e0e7c11 */ /* 0x000fc6000f8e80ff */
[----:B------:R-:W3:Y:S02]  /*3450*/  SHFL.BFLY PT, R15, R9, 0x1, 0x1f ;  /* 0x0c201f00090f7f89 */ /* 0x000ee400000e0000 */
[----:B------:R-:W-:Y:S01]  /*3460*/  MUFU.EX2 R179, R7 ;  /* 0x0000000700b37308 */ /* 0x000fe20000000800 */
[--C-:B--2---:R-:W-:Y:S01]  /*3470*/  HSET2.LE.AND R3, R17, R14.reuse, PT ;  /* 0x0000000e11037233 */ /* 0x104fe20003803000 */
[----:B------:R-:W-:Y:S01]  /*3480*/  LDSM.16.MT88.4 R20, [R218+0xa000] ;  /* 0x00a00000da14783b */ /* 0x000fe20000004200 */
[----:B------:R-:W-:-:S03]  /*3490*/  HSET2.LE.AND R0, R18, R14, PT ;  /* 0x0000000e12007233 */ /* 0x000fc60003803000 */
[----:B------:R-:W-:Y:S01]  /*34a0*/  LDSM.16.MT88.4 R32, [R217+0xa000] ;  /* 0x00a00000d920783b */ /* 0x000fe20000004200 */
[----:B-1----:R-:W-:Y:S01]  /*34b0*/  FFMA.FTZ R5, R19, UR8, -R12 ;  /* 0x0000000813057c23 */ /* 0x002fe2000801080c */
[----:B----4-:R-:W-:Y:S02]  /*34c0*/  FMNMX.FTZ R16, R4, R11, !PT ;  /* 0x0000000b04107209 */ /* 0x010fe40007810000 */
[----:B------:R-:W-:Y:S01]  /*34d0*/  LDSM.16.MT88.4 R40, [R215+0xb000] ;  /* 0x00b00000d728783b */ /* 0x000fe20000004200 */
[----:B------:R1:W2:Y:S03]  /*34e0*/  MUFU.EX2 R204, R5 ;  /* 0x0000000500cc7308 */ /* 0x0002a60000000800 */
[----:B------:R-:W4:Y:S04]  /*34f0*/  SHFL.BFLY PT, R17, R16, 0x1, 0x1f ;  /* 0x0c201f0010117f89 */ /* 0x000f2800000e0000 */
[----:B------:R-:W-:Y:S01]  /*3500*/  LDSM.16.MT88.4 R116, [R218+0xb800] ;  /* 0x00b80000da74783b */ /* 0x000fe20000004200 */
[----:B---3--:R-:W-:-:S03]  /*3510*/  FMNMX.FTZ R136, R9, R15, !PT ;  /* 0x0000000f09887209 */ /* 0x008fc60007810000 */
[----:B------:R-:W-:Y:S01]  /*3520*/  LDSM.16.MT88.4 R152, [R213+0xa800] ;  /* 0x00a80000d598783b */ /* 0x000fe20000004200 */
[----:B------:R-:W-:Y:S02]  /*3530*/  FSETP.NEU.FTZ.AND P0, PT, R136, -INF , PT ;  /* 0xff8000008800780b */ /* 0x000fe40003f1d000 */
[----:B-1----:R-:W-:Y:S02]  /*3540*/  SHF.R.U32.HI R5, RZ, 0x10, R6 ;  /* 0x00000010ff057819 */ /* 0x002fe40000011606 */
[----:B------:R-:W-:Y:S02]  /*3550*/  SHF.R.U32.HI R6, RZ, 0x8, R2 ;  /* 0x00000008ff067819 */ /* 0x000fe40000011602 */
[----:B------:R-:W-:Y:S02]  /*3560*/  LOP3.LUT R2, R5, 0xff, RZ, 0xc0, !PT ;  /* 0x000000ff05027812 */ /* 0x000fe400078ec0ff */
[----:B--2---:R-:W-:Y:S02]  /*3570*/  F2FP.BF16.F32.PACK_AB R7, R179, R204 ;  /* 0x000000ccb307723e */ /* 0x004fe400000010ff */
[----:B------:R-:W-:Y:S01]  /*3580*/  PRMT R8, R2, 0x5410, R8 ;  /* 0x0000541002087816 */ /* 0x000fe20000000008 */
[----:B------:R-:W-:Y:S01]  /*3590*/  FFMA.FTZ R2, R28, UR8, -R12 ;  /* 0x000000081c027c23 */ /* 0x000fe2000801080c */
[----:B------:R-:W-:Y:S01]  /*35a0*/  PRMT R6, R10, 0x5410, R6 ;  /* 0x000054100a067816 */ /* 0x000fe20000000006 */
[----:B------:R-:W-:Y:S01]  /*35b0*/  IMAD.WIDE.U32 R10, R48, -0x2daee0ad, RZ ;  /* 0xd2511f53300a7825 */ /* 0x000fe200078e00ff */
[----:B------:R-:W-:Y:S01]  /*35c0*/  LOP3.LUT R7, R3, R7, RZ, 0xc0, !PT ;  /* 0x0000000703077212 */ /* 0x000fe200078ec0ff */
[----:B------:R1:W2:Y:S02]  /*35d0*/  MUFU.EX2 R226, R2 ;  /* 0x0000000200e27308 */ /* 0x0002a40000000800 */
[----:B------:R-:W-:Y:S01]  /*35e0*/  FMUL.FTZ R3, R136, UR8 ;  /* 0x0000000888037c20 */ /* 0x000fe20008410000 */
[----:B------:R-:W-:Y:S01]  /*35f0*/  HSET2.LE.AND R4, R6, R14, PT ;  /* 0x0000000e06047233 */ /* 0x000fe20003803000 */
[----:B------:R-:W3:Y:S01]  /*3600*/  LDSM.16.MT88.4 R28, [R213+0xb000] ;  /* 0x00b00000d51c783b */ /* 0x000ee20000004200 */
[----:B------:R-:W-:-:S02]  /*3610*/  F2FP.BF16.F32.PACK_AB R5, R252, R82 ;  /* 0x00000052fc05723e */ /* 0x000fc400000010ff */
[----:B------:R-:W-:Y:S01]  /*3620*/  FSEL R15, R3, RZ, P0 ;  /* 0x000000ff030f7208 */ /* 0x000fe20000000000 */
[----:B------:R-:W5:Y:S01]  /*3630*/  LDSM.16.MT88.4 R48, [R218+0xb000] ;  /* 0x00b00000da30783b */ /* 0x000f620000004200 */
[----:B------:R-:W-:Y:S02]  /*3640*/  LOP3.LUT R4, R4, R5, RZ, 0xc0, !PT ;  /* 0x0000000504047212 */ /* 0x000fe400078ec0ff */
[----:B----4-:R-:W-:-:S04]  /*3650*/  FMNMX.FTZ R135, R16, R17, !PT ;  /* 0x0000001110877209 */ /* 0x010fc80007810000 */
[----:B------:R-:W-:Y:S02]  /*3660*/  FSETP.NEU.FTZ.AND P0, PT, R135, -INF , PT ;  /* 0xff8000008700780b */ /* 0x000fe40003f1d000 */
[----:B-1----:R-:W-:-:S04]  /*3670*/  F2FP.BF16.F32.PACK_AB R2, R205, R251 ;  /* 0x000000fbcd02723e */ /* 0x002fc800000010ff */
[----:B------:R-:W-:Y:S02]  /*3680*/  LOP3.LUT R6, R0, R2, RZ, 0xc0, !PT ;  /* 0x0000000200067212 */ /* 0x000fe400078ec0ff */
[----:B------:R-:W-:Y:S01]  /*3690*/  HSET2.LE.AND R0, R8, R14, PT ;  /* 0x0000000e08007233 */ /* 0x000fe20003803000 */
[----:B------:R-:W-:Y:S01]  /*36a0*/  IMAD.WIDE.U32 R8, R53, -0x2daee0ad, RZ ;  /* 0xd2511f5335087825 */ /* 0x000fe200078e00ff */
[----:B--2---:R-:W-:-:S04]  /*36b0*/  F2FP.BF16.F32.PACK_AB R2, R226, R250 ;  /* 0x000000fae202723e */ /* 0x004fc800000010ff */
[----:B------:R-:W-:Y:S01]  /*36c0*/  LOP3.LUT R5, R0, R2, RZ, 0xc0, !PT ;  /* 0x0000000200057212 */ /* 0x000fe200078ec0ff */
[----:B------:R-:W-:Y:S01]  /*36d0*/  FFMA.FTZ R0, R54, UR8, -R15 ;  /* 0x0000000836007c23 */ /* 0x000fe2000801080f */
[----:B------:R-:W-:Y:S02]  /*36e0*/  LOP3.LUT R2, R11, UR18, R52, 0x96, !PT ;  /* 0x000000120b027c12 */ /* 0x000fe4000f8e9634 */
[----:B------:R-:W1:Y:S01]  /*36f0*/  LDSM.16.MT88.4 R52, [R217+0xb000] ;  /* 0x00b00000d934783b */ /* 0x000e620000004200 */
[----:B------:R2:W-:Y:S02]  /*3700*/  MUFU.EX2 R225, R0 ;  /* 0x0000000000e17308 */ /* 0x0005e40000000800 */
[----:B------:R-:W-:Y:S01]  /*3710*/  IMAD.WIDE.U32 R2, R2, -0x326172a9, RZ ;  /* 0xcd9e8d5702027825 */ /* 0x000fe200078e00ff */
[----:B------:R-:W-:Y:S04]  /*3720*/  HMMA.16816.F32.BF16 R140, R4, R36, RZ ;  /* 0x00000024048c723c */ /* 0x000fe800000418ff */
[----:B------:R-:W-:-:S02]  /*3730*/  LOP3.LUT R3, R3, UR17, R46, 0x96, !PT ;  /* 0x0000001103037c12 */ /* 0x000fc4000f8e962e */
[C---:B------:R-:W-:Y:S06]  /*3740*/  HMMA.16816.F32.BF16 R92, R4.reuse, R24, RZ ;  /* 0x00000018045c723c */ /* 0x040fec00000418ff */
[----:B------:R-:W-:Y:S01]  /*3750*/  HMMA.16816.F32.BF16 R88, R4, R20, RZ ;  /* 0x000000140458723c */ /* 0x000fe200000418ff */
[----:B--2---:R-:W-:Y:S01]  /*3760*/  LOP3.LUT R0, R9, UR16, R10, 0x96, !PT ;  /* 0x0000001009007c12 */ /* 0x004fe2000f8e960a */
[--C-:B------:R-:W-:Y:S01]  /*3770*/  FFMA.FTZ R9, R57, UR8, -R15.reuse ;  /* 0x0000000839097c23 */ /* 0x100fe2000801080f */
[----:B------:R-:W-:-:S03]  /*3780*/  FFMA.FTZ R10, R45, UR8, -R15 ;  /* 0x000000082d0a7c23 */ /* 0x000fc6000801080f */
[C---:B------:R-:W-:Y:S01]  /*3790*/  HMMA.16816.F32.BF16 R100, R4.reuse, R32, RZ ;  /* 0x000000200464723c */ /* 0x040fe200000418ff */
[----:B------:R-:W-:Y:S01]  /*37a0*/  IMAD.WIDE.U32 R60, R0, -0x326172a9, RZ ;  /* 0xcd9e8d57003c7825 */ /* 0x000fe200078e00ff */
[----:B------:R2:W-:Y:S03]  /*37b0*/  MUFU.EX2 R224, R9 ;  /* 0x0000000900e07308 */ /* 0x0005e60000000800 */
[----:B------:R-:W-:Y:S01]  /*37c0*/  FFMA.FTZ R0, R44, UR8, -R15 ;  /* 0x000000082c007c23 */ /* 0x000fe2000801080f */
[C---:B---3--:R-:W-:Y:S04]  /*37d0*/  HMMA.16816.F32.BF16 R104, R4.reuse, R28, RZ ;  /* 0x0000001c0468723c */ /* 0x048fe800000418ff */
[----:B------:R3:W-:Y:S02]  /*37e0*/  MUFU.EX2 R177, R0 ;  /* 0x0000000000b17308 */ /* 0x0007e40000000800 */
[C---:B------:R-:W-:Y:S06]  /*37f0*/  HMMA.16816.F32.BF16 R112, R4.reuse, R40, RZ ;  /* 0x000000280470723c */ /* 0x040fec00000418ff */
[----:B------:R4:W4:Y:S01]  /*3800*/  MUFU.EX2 R178, R10 ;  /* 0x0000000a00b27308 */ /* 0x0009220000000800 */
[----:B--2---:R-:W-:Y:S01]  /*3810*/  LOP3.LUT R9, R61, UR15, R2, 0x96, !PT ;  /* 0x0000000f3d097c12 */ /* 0x004fe2000f8e9602 */
[----:B------:R-:W-:Y:S01]  /*3820*/  IMAD.WIDE.U32 R2, R3, -0x2daee0ad, RZ ;  /* 0xd2511f5303027825 */ /* 0x000fe200078e00ff */
[----:B-----5:R-:W-:Y:S03]  /*3830*/  HMMA.16816.F32.BF16 R120, R4, R48, RZ ;  /* 0x000000300478723c */ /* 0x020fe600000418ff */
[----:B------:R-:W-:-:S04]  /*3840*/  IMAD.WIDE.U32 R44, R9, -0x2daee0ad, RZ ;  /* 0xd2511f53092c7825 */ /* 0x000fc800078e00ff */
[----:B---3--:R-:W-:Y:S01]  /*3850*/  FMUL.FTZ R0, R135, UR8 ;  /* 0x0000000887007c20 */ /* 0x008fe20008410000 */
[----:B-1----:R-:W-:Y:S01]  /*3860*/  HMMA.16816.F32.BF16 R128, R4, R52, RZ ;  /* 0x000000340480723c */ /* 0x002fe200000418ff */
[----:B------:R-:W-:-:S03]  /*3870*/  LOP3.LUT R2, R45, UR5, R2, 0x96, !PT ;  /* 0x000000052d027c12 */ /* 0x000fc6000f8e9602 */
[----:B------:R-:W-:Y:S02]  /*3880*/  FSEL R16, R0, RZ, P0 ;  /* 0x000000ff00107208 */ /* 0x000fe40000000000 */
[----:B------:R-:W-:Y:S01]  /*3890*/  LOP3.LUT R0, R3, UR14, R8, 0x96, !PT ;  /* 0x0000000e03007c12 */ /* 0x000fe2000f8e9608 */
[----:B------:R-:W-:Y:S01]  /*38a0*/  IMAD.WIDE.U32 R2, R2, -0x326172a9, RZ ;  /* 0xcd9e8d5702027825 */ /* 0x000fe200078e00ff */
[C---:B------:R-:W-:Y:S03]  /*38b0*/  HMMA.16816.F32.BF16 R148, R4.reuse, R38, RZ ;  /* 0x000000260494723c */ /* 0x040fe600000418ff */
[--C-:B------:R-:W-:Y:S01]  /*38c0*/  FFMA.FTZ R8, R47, UR8, -R16.reuse ;  /* 0x000000082f087c23 */ /* 0x100fe20008010810 */
[--C-:B------:R-:W-:Y:S01]  /*38d0*/  FFMA.FTZ R9, R72, UR8, -R16.reuse ;  /* 0x0000000848097c23 */ /* 0x100fe20008010810 */
[----:B------:R-:W-:Y:S01]  /*38e0*/  IMAD.WIDE.U32 R18, R0, -0x326172a9, RZ ;  /* 0xcd9e8d5700127825 */ /* 0x000fe200078e00ff */
[C---:B------:R-:W-:Y:S01]  /*38f0*/  LOP3.LUT R0, R2.reuse, 0xffff, RZ, 0xc0, !PT ;  /* 0x0000ffff02007812 */ /* 0x040fe200078ec0ff */
[----:B------:R1:W-:Y:S01]  /*3900*/  MUFU.EX2 R175, R8 ;  /* 0x0000000800af7308 */ /* 0x0003e20000000800 */
[----:B------:R-:W-:Y:S01]  /*3910*/  LOP3.LUT R11, R2, 0xff, RZ, 0xc0, !PT ;  /* 0x000000ff020b7812 */ /* 0x000fe200078ec0ff */
[----:B----4-:R-:W-:Y:S01]  /*3920*/  FFMA.FTZ R10, R56, UR8, -R16 ;  /* 0x00000008380a7c23 */ /* 0x010fe20008010810 */
[--C-:B------:R-:W-:Y:S01]  /*3930*/  SHF.R.U32.HI R17, RZ, 0x18, R2.reuse ;  /* 0x00000018ff117819 */ /* 0x100fe20000011602 */
[C---:B------:R-:W-:Y:S04]  /*3940*/  HMMA.16816.F32.BF16 R144, R4.reuse, R26, RZ ;  /* 0x0000001a0490723c */ /* 0x040fe800000418ff */
[----:B------:R2:W-:Y:S02]  /*3950*/  MUFU.EX2 R207, R9 ;  /* 0x0000000900cf7308 */ /* 0x0005e40000000800 */
[C---:B------:R-:W-:Y:S06]  /*3960*/  HMMA.16816.F32.BF16 R156, R4.reuse, R22, RZ ;  /* 0x00000016049c723c */ /* 0x040fec00000418ff */
[----:B------:R3:W4:Y:S01]  /*3970*/  MUFU.EX2 R176, R10 ;  /* 0x0000000a00b07308 */ /* 0x0007220000000800 */
[----:B-1----:R-:W-:Y:S01]  /*3980*/  SHF.R.U32.HI R8, RZ, 0x10, R2 ;  /* 0x00000010ff087819 */ /* 0x002fe20000011602 */
[----:B------:R-:W-:Y:S01]  /*3990*/  HMMA.16816.F32.BF16 R164, R4, R34, RZ ;  /* 0x0000002204a4723c */ /* 0x000fe200000418ff */
[----:B------:R-:W-:Y:S01]  /*39a0*/  LOP3.LUT R2, R3, UR22, R18, 0x96, !PT ;  /* 0x0000001603027c12 */ /* 0x000fe2000f8e9612 */
[----:B------:R-:W-:-:S04]  /*39b0*/  FFMA.FTZ R3, R73, UR8, -R16 ;  /* 0x0000000849037c23 */ /* 0x000fc80008010810 */
[----:B------:R1:W5:Y:S01]  /*39c0*/  MUFU.EX2 R206, R3 ;  /* 0x0000000300ce7308 */ /* 0x0003620000000800 */
[----:B--2---:R-:W-:Y:S01]  /*39d0*/  SHF.R.U32.HI R9, RZ, 0x8, R0 ;  /* 0x00000008ff097819 */ /* 0x004fe20000011600 */
[C---:B------:R-:W-:Y:S01]  /*39e0*/  HMMA.16816.F32.BF16 R208, R4.reuse, R30, RZ ;  /* 0x0000001e04d0723c */ /* 0x040fe200000418ff */
[----:B------:R-:W-:Y:S02]  /*39f0*/  LOP3.LUT R0, R8, 0xff, RZ, 0xc0, !PT ;  /* 0x000000ff08007812 */ /* 0x000fe400078ec0ff */
[----:B------:R-:W-:Y:S02]  /*3a00*/  PRMT R11, R11, 0x5410, R9 ;  /* 0x000054100b0b7816 */ /* 0x000fe40000000009 */
[----:B------:R-:W-:Y:S01]  /*3a10*/  PRMT R18, R0, 0x5410, R17 ;  /* 0x0000541000127816 */ /* 0x000fe20000000011 */
[----:B------:R-:W-:Y:S01]  /*3a20*/  HMMA.16816.F32.BF16 R232, R4, R42, RZ ;  /* 0x0000002a04e8723c */ /* 0x000fe200000418ff */
[----:B------:R-:W-:Y:S02]  /*3a30*/  LOP3.LUT R0, R2, 0xffff, RZ, 0xc0, !PT ;  /* 0x0000ffff02007812 */ /* 0x000fe400078ec0ff */
[----:B------:R-:W-:-:S02]  /*3a40*/  SHF.R.U32.HI R9, RZ, 0x10, R2 ;  /* 0x00000010ff097819 */ /* 0x000fc40000011602 */
[----:B------:R-:W-:Y:S01]  /*3a50*/  LOP3.LUT R17, R2, 0xff, RZ, 0xc0, !PT ;  /* 0x000000ff02117812 */ /* 0x000fe200078ec0ff */
[C---:B------:R-:W-:Y:S01]  /*3a60*/  HMMA.16816.F32.BF16 R240, R4.reuse, R50, RZ ;  /* 0x0000003204f0723c */ /* 0x040fe200000418ff */
[----:B---3--:R-:W-:Y:S02]  /*3a70*/  SHF.R.U32.HI R10, RZ, 0x8, R0 ;  /* 0x00000008ff0a7819 */ /* 0x008fe40000011600 */
[----:B------:R-:W-:Y:S02]  /*3a80*/  SHF.R.U32.HI R8, RZ, 0x18, R2 ;  /* 0x00000018ff087819 */ /* 0x000fe40000011602 */
[----:B-1----:R-:W-:Y:S01]  /*3a90*/  LOP3.LUT R3, R9, 0xff, RZ, 0xc0, !PT ;  /* 0x000000ff09037812 */ /* 0x002fe200078ec0ff */
[----:B------:R-:W-:Y:S01]  /*3aa0*/  HMMA.16816.F32.BF16 R236, R4, R54, RZ ;  /* 0x0000003604ec723c */ /* 0x000fe200000418ff */
[----:B------:R-:W-:Y:S02]  /*3ab0*/  HSET2.LE.AND R0, R11, R14, PT ;  /* 0x0000000e0b007233 */ /* 0x000fe40003803000 */
[----:B------:R-:W-:-:S02]  /*3ac0*/  PRMT R9, R17, 0x5410, R10 ;  /* 0x0000541011097816 */ /* 0x000fc4000000000a */
[----:B------:R-:W-:Y:S02]  /*3ad0*/  F2FP.BF16.F32.PACK_AB R2, R178, R177 ;  /* 0x000000b1b202723e */ /* 0x000fe400000010ff */
[----:B------:R-:W-:Y:S02]  /*3ae0*/  PRMT R11, R3, 0x5410, R8 ;  /* 0x00005410030b7816 */ /* 0x000fe40000000008 */
[----:B------:R-:W-:Y:S02]  /*3af0*/  LOP3.LUT R10, R0, R2, RZ, 0xc0, !PT ;  /* 0x00000002000a7212 */ /* 0x000fe400078ec0ff */
[--C-:B------:R-:W-:Y:S02]  /*3b00*/  HSET2.LE.AND R3, R9, R14.reuse, PT ;  /* 0x0000000e09037233 */ /* 0x100fe40003803000 */
[--C-:B------:R-:W-:Y:S02]  /*3b10*/  HSET2.LE.AND R0, R18, R14.reuse, PT ;  /* 0x0000000e12007233 */ /* 0x100fe40003803000 */
[----:B------:R-:W-:-:S02]  /*3b20*/  HSET2.LE.AND R9, R11, R14, PT ;  /* 0x0000000e0b097233 */ /* 0x000fc40003803000 */
[----:B----4-:R-:W-:Y:S02]  /*3b30*/  F2FP.BF16.F32.PACK_AB R2, R176, R175 ;  /* 0x000000afb002723e */ /* 0x010fe400000010ff */
[----:B------:R-:W-:Y:S02]  /*3b40*/  F2FP.BF16.F32.PACK_AB R8, R224, R225 ;  /* 0x000000e1e008723e */ /* 0x000fe400000010ff */
[----:B-----5:R-:W-:Y:S02]  /*3b50*/  F2FP.BF16.F32.PACK_AB R17, R206, R207 ;  /* 0x000000cfce11723e */ /* 0x020fe400000010ff */
[----:B------:R-:W-:Y:S01]  /*3b60*/  LOP3.LUT R11, R0, R2, RZ, 0xc0, !PT ;  /* 0x00000002000b7212 */ /* 0x000fe200078ec0ff */
[----:B------:R-:W-:Y:S01]  /*3b70*/  FFMA.FTZ R0, R78, UR8, -R13 ;  /* 0x000000084e007c23 */ /* 0x000fe2000801080d */
[----:B------:R-:W-:Y:S02]  /*3b80*/  LOP3.LUT R8, R3, R8, RZ, 0xc0, !PT ;  /* 0x0000000803087212 */ /* 0x000fe400078ec0ff */
[----:B------:R-:W-:Y:S01]  /*3b90*/  LOP3.LUT R9, R9, R17, RZ, 0xc0, !PT ;  /* 0x0000001109097212 */ /* 0x000fe200078ec0ff */
[----:B------:R1:W-:Y:S01]  /*3ba0*/  MUFU.EX2 R173, R0 ;  /* 0x0000000000ad7308 */ /* 0x0003e20000000800 */
[----:B------:R-:W-:-:S05]  /*3bb0*/  LOP3.LUT R2, R59, UR29, R64, 0x96, !PT ;  /* 0x0000001d3b027c12 */ /* 0x000fca000f8e9640 */
[----:B------:R-:W-:Y:S01]  /*3bc0*/  HMMA.16816.F32.BF16 R4, R8, R38, RZ ;  /* 0x000000260804723c */ /* 0x000fe200000418ff */
[----:B------:R-:W-:-:S05]  /*3bd0*/  IMAD.WIDE.U32 R2, R2, -0x2daee0ad, RZ ;  /* 0xd2511f5302027825 */ /* 0x000fca00078e00ff */
[----:B------:R-:W-:Y:S01]  /*3be0*/  HMMA.16816.F32.BF16 R96, R8, R36, RZ ;  /* 0x000000240860723c */ /* 0x000fe200000418ff */
[----:B------:R-:W-:Y:S01]  /*3bf0*/  SHF.R.U32.HI R18, RZ, 0x10, R2 ;  /* 0x00000010ff127819 */ /* 0x000fe20000011602 */
[----:B-1----:R-:W-:-:S04]  /*3c00*/  FFMA.FTZ R0, R77, UR8, -R13 ;  /* 0x000000084d007c23 */ /* 0x002fc8000801080d */
[C---:B------:R-:W-:Y:S01]  /*3c10*/  HMMA.16816.F32.BF16 R196, R8.reuse, R20, RZ ;  /* 0x0000001408c4723c */ /* 0x040fe200000418ff */
[----:B------:R1:W-:Y:S05]  /*3c20*/  MUFU.EX2 R172, R0 ;  /* 0x0000000000ac7308 */ /* 0x0003ea0000000800 */
[C---:B------:R-:W-:Y:S06]  /*3c30*/  HMMA.16816.F32.BF16 R36, R8.reuse, R24, RZ ;  /* 0x000000180824723c */ /* 0x040fec00000418ff */
[----:B------:R-:W-:Y:S01]  /*3c40*/  IMAD.MOV.U32 R57, RZ, RZ, R5 ;  /* 0x000000ffff397224 */ /* 0x000fe200078e0005 */
[----:B------:R-:W-:Y:S01]  /*3c50*/  HMMA.16816.F32.BF16 R188, R8, R32, RZ ;  /* 0x0000002008bc723c */ /* 0x000fe200000418ff */
[----:B------:R-:W-:-:S02]  /*3c60*/  IMAD.MOV.U32 R56, RZ, RZ, R4 ;  /* 0x000000ffff387224 */ /* 0x000fc400078e0004 */
[----:B------:R-:W-:Y:S02]  /*3c70*/  IMAD.MOV.U32 R87, RZ, RZ, R6 ;  /* 0x000000ffff577224 */ /* 0x000fe400078e0006 */
[----:B------:R-:W-:Y:S01]  /*3c80*/  IMAD.MOV.U32 R86, RZ, RZ, R7 ;  /* 0x000000ffff567224 */ /* 0x000fe200078e0007 */
[C---:B------:R-:W-:Y:S01]  /*3c90*/  HMMA.16816.F32.BF16 R184, R8.reuse, R28, RZ ;  /* 0x0000001c08b8723c */ /* 0x040fe200000418ff */
[----:B-1----:R-:W-:Y:S01]  /*3ca0*/  FFMA.FTZ R0, R75, UR8, -R13 ;  /* 0x000000084b007c23 */ /* 0x002fe2000801080d */
[----:B------:R-:W-:Y:S02]  /*3cb0*/  IMAD.MOV.U32 R81, RZ, RZ, R97 ;  /* 0x000000ffff517224 */ /* 0x000fe400078e0061 */
[----:B------:R-:W-:Y:S01]  /*3cc0*/  IMAD.MOV.U32 R80, RZ, RZ, R98 ;  /* 0x000000ffff507224 */ /* 0x000fe200078e0062 */
[----:B------:R1:W-:Y:S01]  /*3cd0*/  MUFU.EX2 R138, R0 ;  /* 0x00000000008a7308 */ /* 0x0003e20000000800 */
[----:B------:R-:W-:Y:S01]  /*3ce0*/  HMMA.16816.F32.BF16 R4, R8, R26, RZ ;  /* 0x0000001a0804723c */ /* 0x000fe200000418ff */
[----:B------:R-:W-:-:S02]  /*3cf0*/  IMAD.MOV.U32 R59, RZ, RZ, R81 ;  /* 0x000000ffff3b7224 */ /* 0x000fc400078e0051 */
[----:B------:R-:W-:Y:S02]  /*3d00*/  IMAD.MOV.U32 R75, RZ, RZ, R80 ;  /* 0x000000ffff4b7224 */ /* 0x000fe400078e0050 */
[----:B------:R-:W-:Y:S01]  /*3d10*/  IMAD.MOV.U32 R17, RZ, RZ, R96 ;  /* 0x000000ffff117224 */ /* 0x000fe200078e0060 */
[C---:B------:R-:W-:Y:S01]  /*3d20*/  HMMA.16816.F32.BF16 R24, R8.reuse, R34, RZ ;  /* 0x000000220818723c */ /* 0x040fe200000418ff */
[----:B------:R-:W-:Y:S02]  /*3d30*/  IMAD.MOV.U32 R73, RZ, RZ, R99 ;  /* 0x000000ffff497224 */ /* 0x000fe400078e0063 */
[----:B------:R-:W-:Y:S03]  /*3d40*/  LDSM.16.MT88.4 R96, [R213+0xb800] ;  /* 0x00b80000d560783b */ /* 0x000fe60000004200 */
[----:B------:R-:W-:Y:S01]  /*3d50*/  HMMA.16816.F32.BF16 R244, R8, R30, RZ ;  /* 0x0000001e08f4723c */ /* 0x000fe200000418ff */
[----:B------:R-:W-:-:S02]  /*3d60*/  IMAD.MOV.U32 R35, RZ, RZ, R82 ;  /* 0x000000ffff237224 */ /* 0x000fc400078e0052 */
[----:B------:R-:W-:Y:S01]  /*3d70*/  LDSM.16.MT88.4 R80, [R217+0xa800] ;  /* 0x00a80000d950783b */ /* 0x000fe20000004200 */
[----:B-1----:R-:W-:Y:S01]  /*3d80*/  FFMA.FTZ R0, R74, UR8, -R13 ;  /* 0x000000084a007c23 */ /* 0x002fe2000801080d */
[----:B------:R-:W-:Y:S01]  /*3d90*/  SHF.R.U32.HI R13, RZ, 0x18, R2 ;  /* 0x00000018ff0d7819 */ /* 0x000fe20000011602 */
[----:B------:R-:W-:Y:S01]  /*3da0*/  HMMA.16816.F32.BF16 R160, R8, R48, RZ ;  /* 0x0000003008a0723c */ /* 0x000fe200000418ff */
[----:B------:R-:W-:Y:S01]  /*3db0*/  IMAD.MOV.U32 R34, RZ, RZ, R57 ;  /* 0x000000ffff227224 */ /* 0x000fe200078e0039 */
[----:B------:R1:W-:Y:S01]  /*3dc0*/  MUFU.EX2 R137, R0 ;  /* 0x0000000000897308 */ /* 0x0003e20000000800 */
[----:B------:R-:W-:-:S03]  /*3dd0*/  IMAD.MOV.U32 R31, RZ, RZ, R56 ;  /* 0x000000ffff1f7224 */ /* 0x000fc600078e0038 */
[----:B------:R-:W-:Y:S01]  /*3de0*/  IMAD.MOV.U32 R111, RZ, RZ, R4 ;  /* 0x000000ffff6f7224 */ /* 0x000fe200078e0004 */
[C---:B------:R-:W-:Y:S01]  /*3df0*/  HMMA.16816.F32.BF16 R200, R8.reuse, R50, RZ ;  /* 0x0000003208c8723c */ /* 0x040fe200000418ff */
[----:B------:R-:W-:Y:S02]  /*3e00*/  IMAD.MOV.U32 R110, RZ, RZ, R5 ;  /* 0x000000ffff6e7224 */ /* 0x000fe400078e0005 */
[----:B------:R-:W-:Y:S02]  /*3e10*/  IMAD.MOV.U32 R109, RZ, RZ, R6 ;  /* 0x000000ffff6d7224 */ /* 0x000fe400078e0006 */
[----:B------:R-:W-:Y:S01]  /*3e20*/  IMAD.MOV.U32 R108, RZ, RZ, R7 ;  /* 0x000000ffff6c7224 */ /* 0x000fe200078e0007 */
[----:B------:R-:W-:Y:S01]  /*3e30*/  HMMA.16816.F32.BF16 R168, R8, R52, RZ ;  /* 0x0000003408a8723c */ /* 0x000fe200000418ff */
[----:B------:R-:W-:Y:S02]  /*3e40*/  IMAD.MOV.U32 R48, RZ, RZ, R111 ;  /* 0x000000ffff307224 */ /* 0x000fe400078e006f */
[----:B------:R-:W-:-:S02]  /*3e50*/  IMAD.MOV.U32 R49, RZ, RZ, R110 ;  /* 0x000000ffff317224 */ /* 0x000fc400078e006e */
[----:B------:R-:W-:Y:S01]  /*3e60*/  IMAD.MOV.U32 R50, RZ, RZ, R109 ;  /* 0x000000ffff327224 */ /* 0x000fe200078e006d */
[C---:B------:R-:W-:Y:S01]  /*3e70*/  HMMA.16816.F32.BF16 R4, R8.reuse, R22, RZ ;  /* 0x000000160804723c */ /* 0x040fe200000418ff */
[----:B-1----:R-:W-:Y:S01]  /*3e80*/  LOP3.LUT R0, R3, UR30, R62, 0x96, !PT ;  /* 0x0000001e03007c12 */ /* 0x002fe2000f8e963e */
[----:B------:R-:W-:Y:S02]  /*3e90*/  IMAD.MOV.U32 R51, RZ, RZ, R108 ;  /* 0x000000ffff337224 */ /* 0x000fe400078e006c */
[----:B------:R-:W-:Y:S01]  /*3ea0*/  LDSM.16.MT88.4 R108, [R215+0xb800] ;  /* 0x00b80000d76c783b */ /* 0x000fe20000004200 */
[----:B------:R-:W-:Y:S01]  /*3eb0*/  IMAD.MOV.U32 R77, RZ, RZ, R27 ;  /* 0x000000ffff4d7224 */ /* 0x000fe200078e001b */
[----:B------:R-:W-:Y:S01]  /*3ec0*/  HMMA.16816.F32.BF16 R192, R8, R54, RZ ;  /* 0x0000003608c0723c */ /* 0x000fe200000418ff */
[----:B------:R-:W-:Y:S02]  /*3ed0*/  IMAD.MOV.U32 R62, RZ, RZ, R26 ;  /* 0x000000ffff3e7224 */ /* 0x000fe400078e001a */
[----:B------:R-:W-:-:S02]  /*3ee0*/  IMAD.MOV.U32 R47, RZ, RZ, R25 ;  /* 0x000000ffff2f7224 */ /* 0x000fc400078e0019 */
[----:B------:R-:W-:Y:S01]  /*3ef0*/  IMAD.MOV.U32 R46, RZ, RZ, R24 ;  /* 0x000000ffff2e7224 */ /* 0x000fe200078e0018 */
[C---:B------:R-:W-:Y:S01]  /*3f00*/  HMMA.16816.F32.BF16 R180, R8.reuse, R40, RZ ;  /* 0x0000002808b4723c */ /* 0x040fe200000418ff */
[----:B------:R-:W-:Y:S01]  /*3f10*/  IMAD.MOV.U32 R54, RZ, RZ, R75 ;  /* 0x000000ffff367224 */ /* 0x000fe200078e004b */
[----:B------:R-:W1:Y:S01]  /*3f20*/  LDSM.16.MT88.4 R24, [R215+0xa800] ;  /* 0x00a80000d718783b */ /* 0x000e620000004200 */
[----:B------:R-:W-:Y:S02]  /*3f30*/  IMAD.MOV.U32 R55, RZ, RZ, R73 ;  /* 0x000000ffff377224 */ /* 0x000fe400078e0049 */
[----:B------:R-:W-:Y:S01]  /*3f40*/  IMAD.MOV.U32 R53, RZ, RZ, R59 ;  /* 0x000000ffff357224 */ /* 0x000fe200078e003b */
[----:B------:R-:W-:Y:S06]  /*3f50*/  HMMA.16816.F32.BF16 R228, R8, R42, RZ ;  /* 0x0000002a08e4723c */ /* 0x000fec00000418ff */
[----:B------:R-:W-:-:S02]  /*3f60*/  IMAD.MOV.U32 R78, RZ, RZ, R4 ;  /* 0x000000ffff4e7224 */ /* 0x000fc400078e0004 */
[--C-:B------:R-:W-:Y:S01]  /*3f70*/  FFMA.FTZ R4, R66, UR8, -R12.reuse ;  /* 0x0000000842047c23 */ /* 0x100fe2000801080c */
[----:B------:R-:W-:Y:S01]  /*3f80*/  IMAD.MOV.U32 R20, RZ, RZ, R5 ;  /* 0x000000ffff147224 */ /* 0x000fe200078e0005 */
[C---:B------:R-:W-:Y:S01]  /*3f90*/  LOP3.LUT R5, R2.reuse, 0xffff, RZ, 0xc0, !PT ;  /* 0x0000ffff02057812 */ /* 0x040fe200078ec0ff */
[----:B------:R-:W-:Y:S01]  /*3fa0*/  IMAD.MOV.U32 R72, RZ, RZ, R7 ;  /* 0x000000ffff487224 */ /* 0x000fe200078e0007 */
[----:B------:R2:W-:Y:S01]  /*3fb0*/  MUFU.EX2 R132, R4 ;  /* 0x0000000400847308 */ /* 0x0005e20000000800 */
[----:B------:R-:W-:Y:S01]  /*3fc0*/  LOP3.LUT R7, R2, 0xff, RZ, 0xc0, !PT ;  /* 0x000000ff02077812 */ /* 0x000fe200078ec0ff */
[----:B------:R-:W-:Y:S01]  /*3fd0*/  FFMA.FTZ R2, R76, UR8, -R12 ;  /* 0x000000084c027c23 */ /* 0x000fe2000801080c */
[C---:B------:R-:W-:Y:S01]  /*3fe0*/  LOP3.LUT R3, R0.reuse, 0xffff, RZ, 0xc0, !PT ;  /* 0x0000ffff00037812 */ /* 0x040fe200078ec0ff */
[----:B------:R-:W-:Y:S01]  /*3ff0*/  IMAD.MOV.U32 R21, RZ, RZ, R6 ;  /* 0x000000ffff157224 */ /* 0x000fe200078e0006 */
[----:B------:R-:W-:Y:S01]  /*4000*/  LOP3.LUT R6, R0, 0xff, RZ, 0xc0, !PT ;  /* 0x000000ff00067812 */ /* 0x000fe200078ec0ff */
[----:B------:R-:W-:Y:S01]  /*4010*/  IMAD.MOV.U32 R76, RZ, RZ, R20 ;  /* 0x000000ffff4c7224 */ /* 0x000fe200078e0014 */
[----:B------:R-:W-:Y:S01]  /*4020*/  SHF.R.U32.HI R3, RZ, 0x8, R3 ;  /* 0x00000008ff037819 */ /* 0x000fe20000011603 */
[----:B------:R3:W-:Y:S01]  /*4030*/  MUFU.EX2 R32, R2 ;  /* 0x0000000200207308 */ /* 0x0007e20000000800 */
[----:B------:R-:W-:Y:S01]  /*4040*/  SHF.R.U32.HI R5, RZ, 0x8, R5 ;  /* 0x00000008ff057819 */ /* 0x000fe20000011605 */
[----:B------:R-:W-:Y:S01]  /*4050*/  IMAD.MOV.U32 R29, RZ, RZ, R21 ;  /* 0x000000ffff1d7224 */ /* 0x000fe200078e0015 */
[----:B------:R-:W-:Y:S01]  /*4060*/  PRMT R6, R6, 0x5410, R3 ;  /* 0x0000541006067816 */ /* 0x000fe20000000003 */
[----:B------:R-:W-:Y:S01]  /*4070*/  IMAD.MOV.U32 R21, RZ, RZ, R17 ;  /* 0x000000ffff157224 */ /* 0x000fe200078e0011 */
[----:B------:R-:W-:Y:S01]  /*4080*/  PRMT R17, R7, 0x5410, R5 ;  /* 0x0000541007117816 */ /* 0x000fe20000000005 */
[----:B------:R-:W-:Y:S01]  /*4090*/  FFMA.FTZ R3, R79, UR8, -R12 ;  /* 0x000000084f037c23 */ /* 0x000fe2000801080c */
[----:B------:R-:W-:Y:S01]  /*40a0*/  SHF.R.U32.HI R7, RZ, 0x18, R0 ;  /* 0x00000018ff077819 */ /* 0x000fe20000011600 */
[----:B------:R-:W-:-:S02]  /*40b0*/  IMAD.MOV.U32 R52, RZ, RZ, R21 ;  /* 0x000000ffff347224 */ /* 0x000fc400078e0015 */
[----:B--2---:R-:W-:Y:S01]  /*40c0*/  FFMA.FTZ R4, R67, UR8, -R12 ;  /* 0x0000000843047c23 */ /* 0x004fe2000801080c */
[----:B------:R2:W4:Y:S01]  /*40d0*/  MUFU.EX2 R30, R3 ;  /* 0x00000003001e7308 */ /* 0x0005220000000800 */
[----:B------:R-:W-:Y:S01]  /*40e0*/  LOP3.LUT R5, R18, 0xff, RZ, 0xc0, !PT ;  /* 0x000000ff12057812 */ /* 0x000fe200078ec0ff */
[----:B------:R-:W5:Y:S03]  /*40f0*/  LDSM.16.MT88.4 R64, [R218+0xa800] ;  /* 0x00a80000da40783b */ /* 0x000f660000004200 */
[----:B------:R-:W-:Y:S01]  /*4100*/  PRMT R5, R5, 0x5410, R13 ;  /* 0x0000541005057816 */ /* 0x000fe2000000000d */
[----:B------:R-:W5:Y:S01]  /*4110*/  LDSM.16.MT88.4 R20, [R217+0xb800] ;  /* 0x00b80000d914783b */ /* 0x000f620000004200 */
[----:B---3--:R-:W-:Y:S01]  /*4120*/  SHF.R.U32.HI R2, RZ, 0x10, R0 ;  /* 0x00000010ff027819 */ /* 0x008fe20000011600 */
[----:B------:R3:W1:Y:S01]  /*4130*/  MUFU.EX2 R33, R4 ;  /* 0x0000000400217308 */ /* 0x0006620000000800 */
[----:B------:R-:W-:-:S02]  /*4140*/  HSET2.LE.AND R0, R6, R14, PT ;  /* 0x0000000e06007233 */ /* 0x000fc40003803000 */
[--C-:B------:R-:W-:Y:S02]  /*4150*/  HSET2.LE.AND R5, R5, R14.reuse, PT ;  /* 0x0000000e05057233 */ /* 0x100fe40003803000 */
[----:B--2---:R-:W-:Y:S02]  /*4160*/  HSET2.LE.AND R3, R17, R14, PT ;  /* 0x0000000e11037233 */ /* 0x004fe40003803000 */
[----:B----4-:R-:W-:-:S04]  /*4170*/  F2FP.BF16.F32.PACK_AB R6, R30, R32 ;  /* 0x000000201e06723e */ /* 0x010fc800000010ff */
[----:B------:R-:W-:Y:S02]  /*4180*/  LOP3.LUT R127, R5, R6, RZ, 0xc0, !PT ;  /* 0x00000006057f7212 */ /* 0x000fe400078ec0ff */
[----:B---3--:R-:W-:Y:S02]  /*4190*/  LOP3.LUT R4, R2, 0xff, RZ, 0xc0, !PT ;  /* 0x000000ff02047812 */ /* 0x008fe400078ec0ff */
[----:B------:R-:W-:Y:S02]  /*41a0*/  F2FP.BF16.F32.PACK_AB R2, R172, R173 ;  /* 0x000000adac02723e */ /* 0x000fe400000010ff */
[----:B------:R-:W-:Y:S02]  /*41b0*/  PRMT R4, R4, 0x5410, R7 ;  /* 0x0000541004047816 */ /* 0x000fe40000000007 */
[----:B------:R-:W-:Y:S02]  /*41c0*/  LOP3.LUT R124, R0, R2, RZ, 0xc0, !PT ;  /* 0x00000002007c7212 */ /* 0x000fe400078ec0ff */
[----:B-1----:R-:W-:-:S02]  /*41d0*/  F2FP.BF16.F32.PACK_AB R2, R33, R132 ;  /* 0x000000842102723e */ /* 0x002fc400000010ff */
[----:B------:R-:W-:Y:S02]  /*41e0*/  HSET2.LE.AND R0, R4, R14, PT ;  /* 0x0000000e04007233 */ /* 0x000fe40003803000 */
[----:B------:R-:W-:-:S03]  /*41f0*/  F2FP.BF16.F32.PACK_AB R4, R137, R138 ;  /* 0x0000008a8904723e */ /* 0x000fc600000010ff */
[----:B------:R-:W-:Y:S01]  /*4200*/  LOP3.LUT R125, R0, R2, RZ, 0xc0, !PT ;  /* 0x00000002007d7212 */ /* 0x000fe200078ec0ff */
[----:B------:R-:W-:Y:S01]  /*4210*/  FFMA.FTZ R0, R63, UR8, -R15 ;  /* 0x000000083f007c23 */ /* 0x000fe2000801080f */
[----:B------:R-:W-:Y:S01]  /*4220*/  LOP3.LUT R126, R3, R4, RZ, 0xc0, !PT ;  /* 0x00000004037e7212 */ /* 0x000fe200078ec0ff */
[----:B------:R-:W-:Y:S01]  /*4230*/  FFMA.FTZ R4, R71, UR8, -R16 ;  /* 0x0000000847047c23 */ /* 0x000fe20008010810 */
[----:B------:R-:W-:Y:S01]  /*4240*/  LOP3.LUT R2, R19, UR29, R60, 0x96, !PT ;  /* 0x0000001d13027c12 */ /* 0x000fe2000f8e963c */
[----:B------:R1:W-:Y:S01]  /*4250*/  MUFU.EX2 R17, R0 ;  /* 0x0000000000117308 */ /* 0x0003e20000000800 */
[----:B------:R-:W-:-:S03]  /*4260*/  IMAD.MOV.U32 R19, RZ, RZ, R47 ;  /* 0x000000ffff137224 */ /* 0x000fc600078e002f */
[----:B------:R-:W-:Y:S01]  /*4270*/  IMAD.WIDE.U32 R2, R2, -0x2daee0ad, RZ ;  /* 0xd2511f5302027825 */ /* 0x000fe200078e00ff */
[C---:B------:R-:W-:Y:S03]  /*4280*/  HMMA.16816.F32.BF16 R140, R124.reuse, R152, R140 ;  /* 0x000000987c8c723c */ /* 0x040fe6000004188c */
[----:B------:R2:W-:Y:S01]  /*4290*/  MUFU.EX2 R13, R4 ;  /* 0x00000004000d7308 */ /* 0x0005e20000000800 */
[C---:B------:R-:W-:Y:S02]  /*42a0*/  LOP3.LUT R5, R2.reuse, 0xffff, RZ, 0xc0, !PT ;  /* 0x0000ffff02057812 */ /* 0x040fe400078ec0ff */
[----:B------:R-:W-:Y:S01]  /*42b0*/  LOP3.LUT R10, R2, 0xff, RZ, 0xc0, !PT ;  /* 0x000000ff020a7812 */ /* 0x000fe200078ec0ff */
[----:B------:R-:W-:Y:S01]  /*42c0*/  HMMA.16816.F32.BF16 R148, R124, R154, R148 ;  /* 0x0000009a7c94723c */ /* 0x000fe20000041894 */
[----:B------:R-:W-:Y:S02]  /*42d0*/  SHF.R.U32.HI R9, RZ, 0x18, R2 ;  /* 0x00000018ff097819 */ /* 0x000fe40000011602 */
[----:B------:R-:W-:Y:S01]  /*42e0*/  SHF.R.U32.HI R8, RZ, 0x8, R5 ;  /* 0x00000008ff087819 */ /* 0x000fe20000011605 */
[----:B-1----:R-:W-:-:S02]  /*42f0*/  FFMA.FTZ R0, R58, UR8, -R15 ;  /* 0x000000083a007c23 */ /* 0x002fc4000801080f */
[C---:B------:R-:W-:Y:S02]  /*4300*/  HMMA.16816.F32.BF16 R40, R124.reuse, R24, R92 ;  /* 0x000000187c28723c */ /* 0x040fe4000004185c */
[----:B------:R1:W3:Y:S04]  /*4310*/  MUFU.EX2 R18, R0 ;  /* 0x0000000000127308 */ /* 0x0002e80000000800 */
[----:B-----5:R-:W-:Y:S01]  /*4320*/  HMMA.16816.F32.BF16 R56, R124, R64, R88 ;  /* 0x000000407c38723c */ /* 0x020fe20000041858 */
[----:B--2---:R-:W-:-:S04]  /*4330*/  FFMA.FTZ R4, R85, UR8, -R16 ;  /* 0x0000000855047c23 */ /* 0x004fc80008010810 */
[----:B------:R-:W-:Y:S01]  /*4340*/  MUFU.EX2 R11, R4 ;  /* 0x00000004000b7308 */ /* 0x000fe20000000800 */
[C---:B------:R-:W-:Y:S06]  /*4350*/  HMMA.16816.F32.BF16 R88, R124.reuse, R96, R104 ;  /* 0x000000607c58723c */ /* 0x040fec0000041868 */
[----:B------:R-:W-:Y:S01]  /*4360*/  HMMA.16816.F32.BF16 R104, R124, R108, R112 ;  /* 0x0000006c7c68723c */ /* 0x000fe20000041870 */
[----:B-1----:R-:W-:Y:S01]  /*4370*/  FFMA.FTZ R0, R68, UR8, -R15 ;  /* 0x0000000844007c23 */ /* 0x002fe2000801080f */
[----:B------:R-:W-:-:S03]  /*4380*/  IMAD.MOV.U32 R68, RZ, RZ, R72 ;  /* 0x000000ffff447224 */ /* 0x000fc600078e0048 */
[----:B------:R1:W-:Y:S01]  /*4390*/  MUFU.EX2 R28, R0 ;  /* 0x00000000001c7308 */ /* 0x0003e20000000800 */
[C---:B------:R-:W-:Y:S06]  /*43a0*/  HMMA.16816.F32.BF16 R72, R124.reuse, R80, R100 ;  /* 0x000000507c48723c */ /* 0x040fec0000041864 */
[----:B------:R-:W-:Y:S01]  /*43b0*/  HMMA.16816.F32.BF16 R112, R124, R116, R120 ;  /* 0x000000747c70723c */ /* 0x000fe20000041878 */
[----:B------:R-:W-:Y:S02]  /*43c0*/  IMAD.MOV.U32 R103, RZ, RZ, R29 ;  /* 0x000000ffff677224 */ /* 0x000fe400078e001d */
[----:B------:R-:W-:-:S02]  /*43d0*/  IMAD.MOV.U32 R102, RZ, RZ, R76 ;  /* 0x000000ffff667224 */ /* 0x000fc400078e004c */
[----:B------:R-:W-:Y:S01]  /*43e0*/  IMAD.MOV.U32 R101, RZ, RZ, R78 ;  /* 0x000000ffff657224 */ /* 0x000fe200078e004e */
[C---:B------:R-:W-:Y:S01]  /*43f0*/  HMMA.16816.F32.BF16 R120, R124.reuse, R20, R128 ;  /* 0x000000147c78723c */ /* 0x040fe20000041880 */
[----:B------:R-:W-:Y:S02]  /*4400*/  IMAD.MOV.U32 R100, RZ, RZ, R77 ;  /* 0x000000ffff647224 */ /* 0x000fe400078e004d */
[----:B-1----:R-:W-:Y:S01]  /*4410*/  FFMA.FTZ R0, R69, UR8, -R15 ;  /* 0x0000000845007c23 */ /* 0x002fe2000801080f */
[----:B------:R-:W-:Y:S02]  /*4420*/  IMAD.MOV.U32 R69, RZ, RZ, R62 ;  /* 0x000000ffff457224 */ /* 0x000fe400078e003e */
[C---:B------:R-:W-:Y:S01]  /*4430*/  HMMA.16816.F32.BF16 R92, R124.reuse, R98, R208 ;  /* 0x000000627c5c723c */ /* 0x040fe200000418d0 */
[----:B------:R1:W2:Y:S05]  /*4440*/  MUFU.EX2 R29, R0 ;  /* 0x00000000001d7308 */ /* 0x0002aa0000000800 */
[----:B------:R-:W-:Y:S01]  /*4450*/  HMMA.16816.F32.BF16 R60, R124, R66, R156 ;  /* 0x000000427c3c723c */ /* 0x000fe2000004189c */
[----:B------:R-:W-:-:S02]  /*4460*/  IMAD.MOV.U32 R209, RZ, RZ, R19 ;  /* 0x000000ffffd17224 */ /* 0x000fc400078e0013 */
[----:B------:R-:W-:Y:S02]  /*4470*/  IMAD.MOV.U32 R210, RZ, RZ, R69 ;  /* 0x000000ffffd27224 */ /* 0x000fe400078e0045 */
[----:B------:R-:W-:Y:S01]  /*4480*/  IMAD.MOV.U32 R211, RZ, RZ, R100 ;  /* 0x000000ffffd37224 */ /* 0x000fe200078e0064 */
[C---:B------:R-:W-:Y:S06]  /*4490*/  HMMA.16816.F32.BF16 R156, R124.reuse, R110, R232 ;  /* 0x0000006e7c9c723c */ /* 0x040fec00000418e8 */
[----:B------:R-:W-:Y:S01]  /*44a0*/  HMMA.16816.F32.BF16 R76, R124, R82, R164 ;  /* 0x000000527c4c723c */ /* 0x000fe200000418a4 */
[----:B-1----:R-:W-:Y:S01]  /*44b0*/  FFMA.FTZ R0, R70, UR8, -R16 ;  /* 0x0000000846007c23 */ /* 0x002fe20008010810 */
[----:B------:R-:W-:-:S02]  /*44c0*/  IMAD.MOV.U32 R70, RZ, RZ, R46 ;  /* 0x000000ffff467224 */ /* 0x000fc400078e002e */
[----:B------:R-:W-:Y:S01]  /*44d0*/  IMAD.MOV.U32 R232, RZ, RZ, R101 ;  /* 0x000000ffffe87224 */ /* 0x000fe200078e0065 */
[----:B------:R1:W-:Y:S01]  /*44e0*/  MUFU.EX2 R15, R0 ;  /* 0x00000000000f7308 */ /* 0x0003e20000000800 */
[----:B------:R-:W-:Y:S01]  /*44f0*/  IMAD.MOV.U32 R233, RZ, RZ, R102 ;  /* 0x000000ffffe97224 */ /* 0x000fe200078e0066 */
[C---:B------:R-:W-:Y:S01]  /*4500*/  HMMA.16816.F32.BF16 R164, R124.reuse, R118, R240 ;  /* 0x000000767ca4723c */ /* 0x040fe200000418f0 */
[----:B------:R-:W-:Y:S02]  /*4510*/  IMAD.MOV.U32 R234, RZ, RZ, R103 ;  /* 0x000000ffffea7224 */ /* 0x000fe400078e0067 */
[----:B------:R-:W-:Y:S02]  /*4520*/  IMAD.MOV.U32 R235, RZ, RZ, R68 ;  /* 0x000000ffffeb7224 */ /* 0x000fe400078e0044 */
[----:B------:R-:W-:Y:S01]  /*4530*/  IMAD.MOV.U32 R208, RZ, RZ, R70 ;  /* 0x000000ffffd07224 */ /* 0x000fe200078e0046 */
[----:B-1----:R-:W-:Y:S02]  /*4540*/  LOP3.LUT R0, R3, UR30, R44, 0x96, !PT ;  /* 0x0000001e03007c12 */ /* 0x002fe4000f8e962c */
[----:B------:R-:W-:Y:S01]  /*4550*/  SHF.R.U32.HI R3, RZ, 0x10, R2 ;  /* 0x00000010ff037819 */ /* 0x000fe20000011602 */
[----:B------:R-:W-:Y:S01]  /*4560*/  FFMA.FTZ R2, R84, UR8, -R16 ;  /* 0x0000000854027c23 */ /* 0x000fe20008010810 */
[----:B------:R-:W-:Y:S01]  /*4570*/  LOP3.LUT R7, R0, 0xff, RZ, 0xc0, !PT ;  /* 0x000000ff00077812 */ /* 0x000fe200078ec0ff */
[----:B------:R-:W-:Y:S01]  /*4580*/  HMMA.16816.F32.BF16 R44, R124, R26, R144 ;  /* 0x0000001a7c2c723c */ /* 0x000fe20000041890 */
[----:B------:R-:W-:Y:S01]  /*4590*/  LOP3.LUT R6, R3, 0xff, RZ, 0xc0, !PT ;  /* 0x000000ff03067812 */ /* 0x000fe200078ec0ff */
[----:B------:R1:W4:Y:S01]  /*45a0*/  MUFU.EX2 R12, R2 ;  /* 0x00000002000c7308 */ /* 0x0003220000000800 */
[----:B------:R-:W-:-:S02]  /*45b0*/  SHF.R.U32.HI R3, RZ, 0x10, R0 ;  /* 0x00000010ff037819 */ /* 0x000fc40000011600 */
[----:B------:R-:W-:Y:S01]  /*45c0*/  SHF.R.U32.HI R5, RZ, 0x18, R0 ;  /* 0x00000018ff057819 */ /* 0x000fe20000011600 */
[----:B------:R-:W-:Y:S01]  /*45d0*/  HMMA.16816.F32.BF16 R124, R124, R22, R236 ;  /* 0x000000167c7c723c */ /* 0x000fe200000418ec */
[----:B------:R-:W-:Y:S02]  /*45e0*/  LOP3.LUT R3, R3, 0xff, RZ, 0xc0, !PT ;  /* 0x000000ff03037812 */ /* 0x000fe400078ec0ff */
[----:B------:R-:W-:Y:S02]  /*45f0*/  PRMT R4, R6, 0x5410, R9 ;  /* 0x0000541006047816 */ /* 0x000fe40000000009 */
[----:B------:R-:W-:Y:S02]  /*4600*/  PRMT R3, R3, 0x5410, R5 ;  /* 0x0000541003037816 */ /* 0x000fe40000000005 */
[----:B---3--:R-:W-:Y:S02]  /*4610*/  F2FP.BF16.F32.PACK_AB R5, R18, R17 ;  /* 0x000000111205723e */ /* 0x008fe400000010ff */
[----:B------:R-:W-:-:S02]  /*4620*/  HSET2.LE.AND R4, R4, R14, PT ;  /* 0x0000000e04047233 */ /* 0x000fc40003803000 */
[----:B-1----:R-:W-:-:S04]  /*4630*/  LOP3.LUT R2, R0, 0xffff, RZ, 0xc0, !PT ;  /* 0x0000ffff00027812 */ /* 0x002fc800078ec0ff */
[----:B------:R-:W-:Y:S02]  /*4640*/  SHF.R.U32.HI R0, RZ, 0x8, R2 ;  /* 0x00000008ff007819 */ /* 0x000fe40000011602 */
[----:B------:R-:W-:Y:S02]  /*4650*/  PRMT R2, R10, 0x5410, R8 ;  /* 0x000054100a027816 */ /* 0x000fe40000000008 */
[----:B------:R-:W-:Y:S02]  /*4660*/  PRMT R0, R7, 0x5410, R0 ;  /* 0x0000541007007816 */ /* 0x000fe40000000000 */
[--C-:B------:R-:W-:Y:S02]  /*4670*/  HSET2.LE.AND R7, R3, R14.reuse, PT ;  /* 0x0000000e03077233 */ /* 0x100fe40003803000 */
[--C-:B------:R-:W-:Y:S02]  /*4680*/  HSET2.LE.AND R2, R2, R14.reuse, PT ;  /* 0x0000000e02027233 */ /* 0x100fe40003803000 */
[----:B------:R-:W-:-:S02]  /*4690*/  HSET2.LE.AND R6, R0, R14, PT ;  /* 0x0000000e00067233 */ /* 0x000fc40003803000 */
[----:B--2---:R-:W-:Y:S02]  /*46a0*/  F2FP.BF16.F32.PACK_AB R0, R29, R28 ;  /* 0x0000001c1d00723e */ /* 0x004fe400000010ff */
[----:B----4-:R-:W-:Y:S02]  /*46b0*/  F2FP.BF16.F32.PACK_AB R3, R12, R13 ;  /* 0x0000000d0c03723e */ /* 0x010fe400000010ff */
[----:B------:R-:W-:Y:S01]  /*46c0*/  LOP3.LUT R130, R2, R0, RZ, 0xc0, !PT ;  /* 0x0000000002827212 */ /* 0x000fe200078ec0ff */
[----:B------:R-:W-:Y:S01]  /*46d0*/  FADD.FTZ R2, R207, R206 ;  /* 0x000000cecf027221 */ /* 0x000fe20000010000 */
[----:B------:R-:W-:Y:S02]  /*46e0*/  F2FP.BF16.F32.PACK_AB R0, R11, R15 ;  /* 0x0000000f0b00723e */ /* 0x000fe400000010ff */
[----:B------:R-:W-:Y:S01]  /*46f0*/  LOP3.LUT R131, R4, R3, RZ, 0xc0, !PT ;  /* 0x0000000304837212 */ /* 0x000fe200078ec0ff */
[----:B------:R-:W-:Y:S01]  /*4700*/  IMAD.MOV.U32 R4, RZ, RZ, R31 ;  /* 0x000000ffff047224 */ /* 0x000fe200078e001f */
[----:B------:R-:W-:Y:S01]  /*4710*/  LOP3.LUT R128, R6, R5, RZ, 0xc0, !PT ;  /* 0x0000000506807212 */ /* 0x000fe200078ec0ff */
[----:B------:R-:W-:Y:S01]  /*4720*/  IMAD.MOV.U32 R5, RZ, RZ, R34 ;  /* 0x000000ffff057224 */ /* 0x000fe200078e0022 */
[----:B------:R-:W-:Y:S01]  /*4730*/  LOP3.LUT R129, R7, R0, RZ, 0xc0, !PT ;  /* 0x0000000007817212 */ /* 0x000fe200078ec0ff */
[----:B------:R-:W-:-:S02]  /*4740*/  IMAD.MOV.U32 R6, RZ, RZ, R87 ;  /* 0x000000ffff067224 */ /* 0x000fc400078e0057 */
[----:B------:R-:W-:Y:S01]  /*4750*/  FADD.FTZ R3, R225, R224 ;  /* 0x000000e0e1037221 */ /* 0x000fe20000010000 */
[----:B------:R-:W-:Y:S02]  /*4760*/  IMAD.MOV.U32 R7, RZ, RZ, R86 ;  /* 0x000000ffff077224 */ /* 0x000fe400078e0056 */
[----:B------:R-:W-:Y:S01]  /*4770*/  FADD.FTZ R0, R35, R252 ;  /* 0x000000fc23007221 */ /* 0x000fe20000010000 */
[----:B------:R-:W-:Y:S01]  /*4780*/  FADD.FTZ R2, R175, R2 ;  /* 0x00000002af027221 */ /* 0x000fe20000010000 */
[----:B------:R-:W-:Y:S01]  /*4790*/  FADD.FTZ R3, R177, R3 ;  /* 0x00000003b1037221 */ /* 0x000fe20000010000 */
[C---:B------:R-:W-:Y:S01]  /*47a0*/  HMMA.16816.F32.BF16 R144, R128.reuse, R152, R52 ;  /* 0x000000988090723c */ /* 0x040fe20000041834 */
[C---:B------:R-:W-:Y:S02]  /*47b0*/  VIADD R225, R223.reuse, 0x1000 ;  /* 0x00001000dfe17836 */ /* 0x040fe40000000000 */
[----:B------:R-:W-:Y:S01]  /*47c0*/  FADD.FTZ R2, R176, R2 ;  /* 0x00000002b0027221 */ /* 0x000fe20000010000 */
[----:B------:R-:W-:Y:S01]  /*47d0*/  FADD.FTZ R3, R178, R3 ;  /* 0x00000003b2037221 */ /* 0x000fe20000010000 */
[----:B------:R-:W-:Y:S01]  /*47e0*/  VIADD R224, R223, 0x1800 ;  /* 0x00001800dfe07836 */ /* 0x000fe20000000000 */
[----:B------:R-:W-:Y:S01]  /*47f0*/  HMMA.16816.F32.BF16 R152, R128, R154, R4 ;  /* 0x0000009a8098723c */ /* 0x000fe20000041804 */
[----:B------:R-:W-:-:S04]  /*4800*/  FADD.FTZ R15, R15, R2 ;  /* 0x000000020f0f7221 */ /* 0x000fc80000010000 */
[----:B------:R-:W-:Y:S01]  /*4810*/  FADD.FTZ R15, R11, R15 ;  /* 0x0000000f0b0f7221 */ /* 0x000fe20000010000 */
[C---:B------:R-:W-:Y:S01]  /*4820*/  HMMA.16816.F32.BF16 R52, R128.reuse, R64, R196 ;  /* 0x000000408034723c */ /* 0x040fe200000418c4 */
[----:B------:R-:W-:Y:S01]  /*4830*/  FADD.FTZ R4, R250, R226 ;  /* 0x000000e2fa047221 */ /* 0x000fe20000010000 */
[----:B------:R-:W-:Y:S01]  /*4840*/  FADD.FTZ R5, R251, R0 ;  /* 0x00000000fb057221 */ /* 0x000fe20000010000 */
[----:B------:R-:W-:Y:S01]  /*4850*/  FADD.FTZ R15, R13, R15 ;  /* 0x0000000f0d0f7221 */ /* 0x000fe20000010000 */
[----:B------:R-:W-:Y:S02]  /*4860*/  VIADD R226, R223, 0x800 ;  /* 0x00000800dfe27836 */ /* 0x000fe40000000000 */
[----:B------:R-:W-:Y:S01]  /*4870*/  FADD.FTZ R0, R204, R4 ;  /* 0x00000004cc007221 */ /* 0x000fe20000010000 */
[----:B------:R-:W-:Y:S01]  /*4880*/  FADD.FTZ R5, R205, R5 ;  /* 0x00000005cd057221 */ /* 0x000fe20000010000 */
[----:B------:R-:W-:Y:S02]  /*4890*/  HMMA.16816.F32.BF16 R64, R128, R66, R232 ;  /* 0x000000428040723c */ /* 0x000fe400000418e8 */
[----:B------:R-:W-:Y:S01]  /*48a0*/  FADD.FTZ R4, R179, R0 ;  /* 0x00000000b3047221 */ /* 0x000fe20000010000 */
[----:B------:R-:W-:Y:S01]  /*48b0*/  FADD.FTZ R0, R17, R3 ;  /* 0x0000000311007221 */ /* 0x000fe20000010000 */
[----:B------:R-:W-:-:S02]  /*48c0*/  FADD.FTZ R2, R173, R5 ;  /* 0x00000005ad027221 */ /* 0x000fc40000010000 */
        /* <DEDUP_REMOVED lines=23> */
[----:B------:R-:W-:-:S08]  /*4a40*/  NOP ;  /* 0x0000000000007918 */ /* 0x000fd00000000000 */
[----:B------:R-:W-:-:S15]  /*4a50*/  @!P6 BRA `(.L_x_1533) ;  /* 0x0000002c0040e947 */ /* 0x000fde0003800000 */
[C---:B------:R-:W-:Y:S01]  /*4a60*/  IMAD.WIDE.U32 R2, R139.reuse, -0x326172a9, RZ ;  /* 0xcd9e8d578b027825 */ /* 0x040fe200078e00ff */
[----:B------:R-:W-:Y:S01]  /*4a70*/  IADD3 R35, R139, 0x4, RZ ;  /* 0x000000048b237810 */ /* 0x000fe20007ffe0ff */
[----:B------:R-:W-:Y:S01]  /*4a80*/  USHF.L.U64.HI UR31, UR6, 0x5, UR7 ;  /* 0x00000005061f7899 */ /* 0x000fe20008010207 */
[----:B------:R-:W-:Y:S01]  /*4a90*/  MOV R132, R135 ;  /* 0x0000008700847202 */ /* 0x000fe20000000f00 */
[----:B------:R-:W-:Y:S01]  /*4aa0*/  IMAD.WIDE.U32 R228, R248, -0x2daee0ad, RZ ;  /* 0xd2511f53f8e47825 */ /* 0x000fe200078e00ff */
[----:B------:R1:W-:Y:S01]  /*4ab0*/  STL.64 [R1], R2 ;  /* 0x0000000201007387 */ /* 0x0003e20000100a00 */
[----:B------:R-:W-:Y:S01]  /*4ac0*/  LOP3.LUT R240, R3, R174, RZ, 0x3c, !PT ;  /* 0x000000ae03f07212 */ /* 0x000fe200078e3cff */
[----:B------:R-:W-:Y:S01]  /*4ad0*/  USHF.L.U32 UR37, UR6, 0x5, URZ ;  /* 0x0000000506257899 */ /* 0x000fe2000800063f */
[----:B------:R-:W-:Y:S01]  /*4ae0*/  IMAD.WIDE.U32 R250, R35, -0x326172a9, RZ ;  /* 0xcd9e8d5723fa7825 */ /* 0x000fe200078e00ff */
[----:B------:R-:W-:Y:S01]  /*4af0*/  MOV R0, R136 ;  /* 0x0000008800007202 */ /* 0x000fe20000000f00 */
[----:B------:R-:W-:Y:S01]  /*4b00*/  ULEA.HI.SX32 UR39, UR39, 0xfffffffe, 0x1b ;  /* 0xfffffffe27277891 */ /* 0x000fe2000f8fda3f */
[----:B------:R-:W-:Y:S01]  /*4b10*/  MOV R138, R133 ;  /* 0x00000085008a7202 */ /* 0x000fe20000000f00 */
[----:B------:R-:W-:Y:S01]  /*4b20*/  IMAD.WIDE.U32 R240, R240, -0x2daee0ad, RZ ;  /* 0xd2511f53f0f07825 */ /* 0x000fe200078e00ff */
[----:B------:R-:W-:Y:S01]  /*4b30*/  LOP3.LUT R238, R251, R174, RZ, 0x3c, !PT ;  /* 0x000000aefbee7212 */ /* 0x000fe200078e3cff */
[----:B------:R-:W-:Y:S01]  /*4b40*/  ULDC UR4, c[0x0][0x2ec] ;  /* 0x0000bb0000047ab9 */ /* 0x000fe20000000800 */
[----:B------:R-:W-:Y:S01]  /*4b50*/  MOV R137, R134 ;  /* 0x0000008600897202 */ /* 0x000fe20000000f00 */
[----:B------:R-:W-:Y:S01]  /*4b60*/  ULDC.64 UR12, c[0x0][0x250] ;  /* 0x00009400000c7ab9 */ /* 0x000fe20000000a00 */
[----:B------:R-:W-:Y:S01]  /*4b70*/  MOV R252, 0x7054 ;  /* 0x0000705400fc7802 */ /* 0x000fe20000000f00 */
[----:B------:R-:W-:Y:S01]  /*4b80*/  IMAD.WIDE.U32 R238, R238, -0x2daee0ad, RZ ;  /* 0xd2511f53eeee7825 */ /* 0x000fe200078e00ff */
[----:B------:R-:W-:Y:S01]  /*4b90*/  ULDC.64 UR6, c[0x0][0x218] ;  /* 0x0000860000067ab9 */ /* 0x000fe20000000a00 */
[----:B------:R-:W-:Y:S01]  /*4ba0*/  ULDC.64 UR8, c[0x0][0x248] ;  /* 0x0000920000087ab9 */ /* 0x000fe20000000a00 */
[----:B------:R-:W-:Y:S01]  /*4bb0*/  ULDC.64 UR10, c[0x0][0x220] ;  /* 0x00008800000a7ab9 */ /* 0x000fe20000000a00 */
[----:B------:R-:W-:Y:S05]  /*4bc0*/  BRA `(.L_x_1534) ;  /* 0x0000000000687947 */ /* 0x000fea0003800000 */
.L_x_1536:
        /* <DEDUP_REMOVED lines=15> */
[----:B------:R-:W-:Y:S04]  /*4cc0*/  LEA.HI.X R3, R3, UR7, R135, 0x1, P1 ;  /* 0x0000000703037c11 */ /* 0x000fe800088f0c87 */
        /* <DEDUP_REMOVED lines=8> */
[----:B------:R-:W0:Y:S01]  /*4d50*/  LDGDEPBAR ;  /* 0x00000000000079af */ /* 0x000e220000000000 */
[----:B------:R-:W-:Y:S05]  /*4d60*/  BRA `(.L_x_1535) ;  /* 0x0000000800347947 */ /* 0x000fea0003800000 */
.L_x_1534:
[----:B------:R-:W2:Y:S01]  /*4d70*/  LDL.64 R6, [R1+0x10] ;  /* 0x0000100001067983 */ /* 0x000ea20000100a00 */
[----:B------:R-:W-:Y:S01]  /*4d80*/  USHF.R.S32.HI UR36, URZ, 0x1f, UR39 ;  /* 0x0000001f3f247899 */ /* 0x000fe20008011427 */
[----:B------:R-:W-:Y:S04]  /*4d90*/  DEPBAR.LE SB0, 0x0 ;  /* 0x000080000000791a */ /* 0x000fe80000000000 */
[----:B------:R-:W-:Y:S01]  /*4da0*/  UIMAD UR36, UR36, UR12, URZ ;  /* 0x0000000c242472a4 */ /* 0x000fe2000f8e023f */
[----:B------:R-:W-:Y:S01]  /*4db0*/  BAR.SYNC.DEFER_BLOCKING 0x0 ;  /* 0x0000000000007b1d */ /* 0x000fe20000010000 */
[----:B------:R-:W-:Y:S01]  /*4dc0*/  UIMAD.WIDE.U32 UR40, UR39, UR12, URZ ;  /* 0x0000000c272872a5 */ /* 0x000fe2000f8e003f */
[----:B------:R-:W-:Y:S01]  /*4dd0*/  ISETP.LT.AND P2, PT, RZ, UR39, PT ;  /* 0x00000027ff007c0c */ /* 0x000fe2000bf41270 */
[----:B------:R-:W-:Y:S04]  /*4de0*/  UIMAD UR36, UR39, UR13, UR36 ;  /* 0x0000000d272472a4 */ /* 0x000fe8000f8e0224 */
[----:B------:R-:W-:Y:S01]  /*4df0*/  UIADD3 UR36, UR41, UR36, URZ ;  /* 0x0000002429247290 */ /* 0x000fe2000fffe03f */
[----:B-1----:R-:W-:Y:S02]  /*4e00*/  IMAD.U32 R3, RZ, RZ, UR40 ;  /* 0x00000028ff037e24 */ /* 0x002fe4000f8e00ff */
[----:B------:R-:W-:Y:S03]  /*4e10*/  IMAD.U32 R4, RZ, RZ, UR40 ;  /* 0x00000028ff047e24 */ /* 0x000fe6000f8e00ff */
[----:B------:R-:W-:Y:S01]  /*4e20*/  IMAD.U32 R5, RZ, RZ, UR36 ;  /* 0x00000024ff057e24 */ /* 0x000fe2000f8e00ff */
[----:B--2---:R-:W-:Y:S04]  /*4e30*/  LEA R3, P0, R3, R6, 0x5 ;  /* 0x0000000603037211 */ /* 0x004fe800078028ff */
[C---:B------:R-:W-:Y:S02]  /*4e40*/  LEA R2, P1, R3.reuse, UR10, 0x1 ;  /* 0x0000000a03027c11 */ /* 0x040fe4000f8208ff */
[----:B------:R-:W-:Y:S02]  /*4e50*/  LEA.HI.X R5, R4, R249, R5, 0x5, P0 ;  /* 0x000000f904057211 */ /* 0x000fe400000f2c05 */
[----:B------:R-:W-:Y:S02]  /*4e60*/  IADD3 R4, P0, R2, UR37, RZ ;  /* 0x0000002502047c10 */ /* 0x000fe4000ff1e0ff */
[----:B------:R-:W-:Y:S04]  /*4e70*/  LEA.HI.X R3, R3, UR11, R5, 0x1, P1 ;  /* 0x0000000b03037c11 */ /* 0x000fe800088f0c05 */
[----:B------:R-:W-:Y:S01]  /*4e80*/  IADD3.X R5, R3, UR31, RZ, P0, !PT ;  /* 0x0000001f03057c10 */ /* 0x000fe200087fe4ff */
[----:B------:R-:W-:Y:S01]  /*4e90*/  @!PT LDS RZ, [RZ] ;  /* 0x00000000fffff984 */ /* 0x000fe20000000800 */
[----:B------:R-:W-:Y:S01]  /*4ea0*/  @!PT LDS RZ, [RZ] ;  /* 0x00000000fffff984 */ /* 0x000fe20000000800 */
[----:B------:R-:W-:Y:S01]  /*4eb0*/  @!PT LDS RZ, [RZ] ;  /* 0x00000000fffff984 */ /* 0x000fe20000000800 */
[----:B------:R-:W-:Y:S04]  /*4ec0*/  LDGSTS.E.BYPASS.LTC128B.128 [R227+0xa000], desc[UR32][R2.64] ;  /* 0x0a00000002e37fae */ /* 0x000fe8000b901d60 */
[----:B------:R-:W-:Y:S04]  /*4ed0*/  LDGSTS.E.BYPASS.LTC128B.128 [R227+0xb000], desc[UR32][R2.64+0x80] ;  /* 0x0b00008002e37fae */ /* 0x000fe8000b901d60 */
[----:B------:R-:W-:Y:S04]  /*4ee0*/  LDGSTS.E.BYPASS.LTC128B.128 [R227+0xa800], desc[UR32][R4.64] ;  /* 0x0a80000004e37fae */ /* 0x000fe8000b901d60 */
[----:B------:R1:W-:Y:S04]  /*4ef0*/  LDGSTS.E.BYPASS.LTC128B.128 [R227+0xb800], desc[UR32][R4.64+0x80] ;  /* 0x0b80008004e37fae */ /* 0x0003e8000b901d60 */
        /* <DEDUP_REMOVED lines=110> */
[----:B------:R-:W-:Y:S05]  /*55e0*/  FMNMX.FTZ R2, R23, R2, !PT ;  /* 0x0000000217027209 */ /* 0x000fea0007810000 */
[----:B------:R-:W-:Y:S02]  /*55f0*/  FMNMX.FTZ R136, R32, R136, !PT ;  /* 0x0000008820887209 */ /* 0x000fe40007810000 */
[----:B------:R-:W-:Y:S02]  /*5600*/  FMNMX.FTZ R2, R34, R2, !PT ;  /* 0x0000000222027209 */ /* 0x000fe40007810000 */
[----:B------:R-:W-:Y:S02]  /*5610*/  FMNMX.FTZ R136, R33, R136, !PT ;  /* 0x0000008821887209 */ /* 0x000fe40007810000 */
[----:B------:R-:W-:Y:S01]  /*5620*/  FMNMX.FTZ R133, R35, R2, !PT ;  /* 0x0000000223857209 */ /* 0x000fe20007810000 */
[----:B------:R-:W-:Y:S06]  /*5630*/  @P2 BRA `(.L_x_1536) ;  /* 0xfffffff400642947 */ /* 0x000fec000383ffff */
.L_x_1535:
[----:B------:R-:W2:Y:S01]  /*5640*/  LDL.64 R180, [R1] ;  /* 0x0000000001b47983 */ /* 0x000ea20000100a00 */
[----:B------:R-:W-:Y:S02]  /*5650*/  MOV R139, UR35 ;  /* 0x00000023008b7c02 */ /* 0x000fe40008000f00 */
[--C-:B------:R-:W-:Y:S02]  /*5660*/  LOP3.LUT R174, R241, UR20, R228.reuse, 0x96, !PT ;  /* 0x00000014f1ae7c12 */ /* 0x100fe4000f8e96e4 */
[----:B------:R-:W-:Y:S01]  /*5670*/  LOP3.LUT R172, R239, UR20, R228, 0x96, !PT ;  /* 0x00000014efac7c12 */ /* 0x000fe2000f8e96e4 */
[----:B-1----:R-:W1:Y:S01]  /*5680*/  SHFL.BFLY PT, R2, R136, 0x2, 0x1f ;  /* 0x0c401f0088027f89 */ /* 0x002e6200000e0000 */
[----:B------:R-:W-:Y:S01]  /*5690*/  MOV R188, UR24 ;  /* 0x0000001800bc7c02 */ /* 0x000fe20008000f00 */
[----:B------:R-:W-:Y:S06]  /*56a0*/  IMAD.WIDE.U32 R174, R174, -0x326172a9, RZ ;  /* 0xcd9e8d57aeae7825 */ /* 0x000fec00078e00ff */
[----:B------:R-:W3:Y:S01]  /*56b0*/  SHFL.BFLY PT, R135, R133, 0x2, 0x1f ;  /* 0x0c401f0085877f89 */ /* 0x000ee200000e0000 */
[----:B------:R-:W-:Y:S01]  /*56c0*/  PRMT R188, R188, R252, UR24 ;  /* 0x00000018bcbc7e16 */ /* 0x000fe200080000fc */
[----:B------:R-:W-:Y:S06]  /*56d0*/  IMAD.WIDE.U32 R172, R172, -0x326172a9, RZ ;  /* 0xcd9e8d57acac7825 */ /* 0x000fec00078e00ff */
[----:B------:R-:W-:Y:S01]  /*56e0*/  LDSM.16.MT88.4 R184, [R215+0xa000] ;  /* 0x00a00000d7b8783b */ /* 0x000fe20000004200 */
[----:B-1----:R-:W-:Y:S02]  /*56f0*/  FMNMX.FTZ R136, R136, R2, !PT ;  /* 0x0000000288887209 */ /* 0x002fe40007810000 */
[----:B------:R-:W-:Y:S02]  /*5700*/  FMNMX.FTZ R2, R8, R137, !PT ;  /* 0x0000008908027209 */ /* 0x000fe40007810000 */
[----:B---3--:R-:W-:Y:S03]  /*5710*/  FMNMX.FTZ R135, R133, R135, !PT ;  /* 0x0000008785877209 */ /* 0x008fe60007810000 */
[----:B------:R-:W1:Y:S01]  /*5720*/  SHFL.BFLY PT, R133, R136, 0x1, 0x1f ;  /* 0x0c201f0088857f89 */ /* 0x000e6200000e0000 */
[----:B------:R-:W-:Y:S02]  /*5730*/  FMNMX.FTZ R3, R9, R2, !PT ;  /* 0x0000000209037209 */ /* 0x000fe40007810000 */
[----:B------:R-:W-:Y:S05]  /*5740*/  FMNMX.FTZ R2, R10, R138, !PT ;  /* 0x0000008a0a027209 */ /* 0x000fea0007810000 */
[----:B------:R-:W3:Y:S01]  /*5750*/  SHFL.BFLY PT, R134, R135, 0x1, 0x1f ;  /* 0x0c201f0087867f89 */ /* 0x000ee200000e0000 */
[----:B------:R-:W-:Y:S02]  /*5760*/  FMNMX.FTZ R3, R12, R3, !PT ;  /* 0x000000030c037209 */ /* 0x000fe40007810000 */
[----:B------:R-:W-:Y:S02]  /*5770*/  FMNMX.FTZ R2, R11, R2, !PT ;  /* 0x000000020b027209 */ /* 0x000fe40007810000 */
[----:B------:R-:W-:Y:S02]  /*5780*/  FMNMX.FTZ R3, R13, R3, !PT ;  /* 0x000000030d037209 */ /* 0x000fe40007810000 */
[----:B------:R-:W-:Y:S02]  /*5790*/  FMNMX.FTZ R2, R14, R2, !PT ;  /* 0x000000020e027209 */ /* 0x000fe40007810000 */
[----:B------:R-:W-:Y:S02]  /*57a0*/  FMNMX.FTZ R3, R24, R3, !PT ;  /* 0x0000000318037209 */ /* 0x000fe40007810000 */
[----:B------:R-:W-:Y:S04]  /*57b0*/  FMNMX.FTZ R2, R15, R2, !PT ;  /* 0x000000020f027209 */ /* 0x000fe80007810000 */
[----:B------:R-:W-:Y:S04]  /*57c0*/  FMNMX.FTZ R2, R26, R2, !PT ;  /* 0x000000021a027209 */ /* 0x000fe80007810000 */
[----:B------:R-:W-:Y:S02]  /*57d0*/  FMNMX.FTZ R2, R27, R2, !PT ;  /* 0x000000021b027209 */ /* 0x000fe40007810000 */
[----:B-1----:R-:W-:Y:S02]  /*57e0*/  FMNMX.FTZ R136, R136, R133, !PT ;  /* 0x0000008588887209 */ /* 0x002fe40007810000 */
[----:B------:R-:W-:Y:S02]  /*57f0*/  FMNMX.FTZ R133, R25, R3, !PT ;  /* 0x0000000319857209 */ /* 0x000fe40007810000 */
[----:B---3--:R-:W-:Y:S01]  /*5800*/  FMNMX.FTZ R135, R135, R134, !PT ;  /* 0x0000008687877209 */ /* 0x008fe20007810000 */
[----:B------:R-:W-:Y:S01]  /*5810*/  FADD.FTZ R0, -R136, R0 ;  /* 0x0000000088007221 */ /* 0x000fe20000010100 */
[----:B------:R-:W-:Y:S01]  /*5820*/  FMNMX.FTZ R133, R28, R133, !PT ;  /* 0x000000851c857209 */ /* 0x000fe20007810000 */
[C---:B------:R-:W-:Y:S01]  /*5830*/  FMUL.FTZ R189, R136.reuse, UR4 ;  /* 0x0000000488bd7c20 */ /* 0x040fe20008410000 */
[----:B------:R-:W-:Y:S01]  /*5840*/  FSETP.NEU.FTZ.AND P0, PT, R136, -INF , PT ;  /* 0xff8000008800780b */ /* 0x000fe20003f1d000 */
[----:B------:R-:W-:Y:S01]  /*5850*/  FMUL.FTZ R3, R0, UR4 ;  /* 0x0000000400037c20 */ /* 0x000fe20008410000 */
[----:B------:R-:W-:Y:S01]  /*5860*/  FADD.FTZ R0, -R135, R132 ;  /* 0x0000008487007221 */ /* 0x000fe20000010100 */
[----:B------:R-:W-:Y:S01]  /*5870*/  FMNMX.FTZ R134, R29, R133, !PT ;  /* 0x000000851d867209 */ /* 0x000fe20007810000 */
[----:B------:R-:W-:Y:S01]  /*5880*/  FMUL.FTZ R190, R135, UR4 ;  /* 0x0000000487be7c20 */ /* 0x000fe20008410000 */
[----:B------:R1:W3:Y:S01]  /*5890*/  MUFU.EX2 R132, R3 ;  /* 0x0000000300847308 */ /* 0x0002e20000000800 */
[----:B------:R-:W-:Y:S02]  /*58a0*/  FSEL R189, R189, RZ, P0 ;  /* 0x000000ffbdbd7208 */ /* 0x000fe40000000000 */
[----:B------:R-:W4:Y:S01]  /*58b0*/  SHFL.BFLY PT, R176, R134, 0x2, 0x1f ;  /* 0x0c401f0086b07f89 */ /* 0x000f2200000e0000 */
[----:B------:R-:W-:Y:S02]  /*58c0*/  FSETP.NEU.FTZ.AND P0, PT, R135, -INF , PT ;  /* 0xff8000008700780b */ /* 0x000fe40003f1d000 */
[--C-:B------:R-:W-:Y:S01]  /*58d0*/  FFMA.FTZ R16, R16, UR4, -R189.reuse ;  /* 0x0000000410107c23 */ /* 0x100fe200080108bd */
[--C-:B------:R-:W-:Y:S01]  /*58e0*/  FFMA.FTZ R17, R17, UR4, -R189.reuse ;  /* 0x0000000411117c23 */ /* 0x100fe200080108bd */
[----:B------:R-:W-:Y:S01]  /*58f0*/  FSEL R190, R190, RZ, P0 ;  /* 0x000000ffbebe7208 */ /* 0x000fe20000000000 */
[--C-:B------:R-:W-:Y:S01]  /*5900*/  FFMA.FTZ R4, R4, UR4, -R189.reuse ;  /* 0x0000000404047c23 */ /* 0x100fe200080108bd */
[----:B------:R5:W-:Y:S01]  /*5910*/  MUFU.EX2 R248, R16 ;  /* 0x0000001000f87308 */ /* 0x000be20000000800 */
[--C-:B------:R-:W-:Y:S01]  /*5920*/  FFMA.FTZ R5, R5, UR4, -R189.reuse ;  /* 0x0000000405057c23 */ /* 0x100fe200080108bd */
[--C-:B------:R-:W-:Y:S01]  /*5930*/  FFMA.FTZ R33, R33, UR4, -R189.reuse ;  /* 0x0000000421217c23 */ /* 0x100fe200080108bd */
[--C-:B------:R-:W-:Y:S01]  /*5940*/  FFMA.FTZ R18, R18, UR4, -R190.reuse ;  /* 0x0000000412127c23 */ /* 0x100fe200080108be */
[----:B------:R-:W-:Y:S01]  /*5950*/  FFMA.FTZ R32, R32, UR4, -R189 ;  /* 0x0000000420207c23 */ /* 0x000fe200080108bd */
[--C-:B------:R-:W-:Y:S01]  /*5960*/  FFMA.FTZ R34, R34, UR4, -R190.reuse ;  /* 0x0000000422227c23 */ /* 0x100fe200080108be */
[--C-:B------:R-:W-:Y:S01]  /*5970*/  FFMA.FTZ R35, R35, UR4, -R190.reuse ;  /* 0x0000000423237c23 */ /* 0x100fe200080108be */
[----:B-1----:R-:W-:Y:S01]  /*5980*/  FMUL.FTZ R3, R0, UR4 ;  /* 0x0000000400037c20 */ /* 0x002fe20008410000 */
[----:B------:R-:W-:Y:S02]  /*5990*/  FMNMX.FTZ R0, R30, R2, !PT ;  /* 0x000000021e007209 */ /* 0x000fe40007810000 */
[----:B------:R1:W-:Y:S01]  /*59a0*/  MUFU.EX2 R247, R17 ;  /* 0x0000001100f77308 */ /* 0x0003e20000000800 */
[----:B------:R-:W-:Y:S01]  /*59b0*/  LOP3.LUT R2, R229, UR39, R139, 0x96, !PT ;  /* 0x00000027e5027c12 */ /* 0x000fe2000f8e968b */
[----:B------:R-:W-:Y:S01]  /*59c0*/  FFMA.FTZ R139, R19, UR4, -R190 ;  /* 0x00000004138b7c23 */ /* 0x000fe200080108be */
[----:B------:R-:W-:Y:S01]  /*59d0*/  FMNMX.FTZ R0, R31, R0, !PT ;  /* 0x000000001f007209 */ /* 0x000fe20007810000 */
[C---:B---3--:R-:W-:Y:S01]  /*59e0*/  FMUL.FTZ R36, R132.reuse, R36 ;  /* 0x0000002484247220 */ /* 0x048fe20000410000 */
[----:B------:R-:W-:Y:S01]  /*59f0*/  FMUL.FTZ R37, R132, R37 ;  /* 0x0000002584257220 */ /* 0x000fe20000410000 */
[----:B------:R-:W-:Y:S04]  /*5a00*/  IMAD.WIDE.U32 R178, R2, -0x326172a9, RZ ;  /* 0xcd9e8d5702b27825 */ /* 0x000fe800078e00ff */
[----:B------:R-:W-:Y:S01]  /*5a10*/  FMUL.FTZ R48, R132, R48 ;  /* 0x0000003084307220 */ /* 0x000fe20000410000 */
[----:B------:R-:W3:Y:S01]  /*5a20*/  SHFL.BFLY PT, R2, R0, 0x2, 0x1f ;  /* 0x0c401f0000027f89 */ /* 0x000ee200000e0000 */
[----:B------:R3:W-:Y:S01]  /*5a30*/  MUFU.EX2 R246, R18 ;  /* 0x0000001200f67308 */ /* 0x0007e20000000800 */
[----:B----4-:R-:W-:Y:S01]  /*5a40*/  FMNMX.FTZ R134, R134, R176, !PT ;  /* 0x000000b086867209 */ /* 0x010fe20007810000 */
[C---:B------:R-:W-:Y:S01]  /*5a50*/  FMUL.FTZ R49, R132.reuse, R49 ;  /* 0x0000003184317220 */ /* 0x040fe20000410000 */
[----:B-----5:R-:W-:Y:S01]  /*5a60*/  LOP3.LUT R16, R175, UR19, R178, 0x96, !PT ;  /* 0x00000013af107c12 */ /* 0x020fe2000f8e96b2 */
[----:B------:R-:W-:Y:S01]  /*5a70*/  FMUL.FTZ R52, R132, R52 ;  /* 0x0000003484347220 */ /* 0x000fe20000410000 */
[----:B------:R-:W-:Y:S02]  /*5a80*/  LOP3.LUT R175, R179, UR21, R250, 0x96, !PT ;  /* 0x00000015b3af7c12 */ /* 0x000fe4000f8e96fa */
[----:B------:R-:W4:Y:S01]  /*5a90*/  SHFL.BFLY PT, R176, R134, 0x1, 0x1f ;  /* 0x0c201f0086b07f89 */ /* 0x000f2200000e0000 */
[----:B------:R-:W-:Y:S02]  /*5aa0*/  LOP3.LUT R173, R173, UR19, R178, 0x96, !PT ;  /* 0x00000013adad7c12 */ /* 0x000fe4000f8e96b2 */
[----:B------:R-:W-:Y:S01]  /*5ab0*/  MUFU.EX2 R244, R4 ;  /* 0x0000000400f47308 */ /* 0x000fe20000000800 */
[----:B-1----:R-:W-:Y:S04]  /*5ac0*/  IMAD.WIDE.U32 R16, R16, -0x2daee0ad, RZ ;  /* 0xd2511f5310107825 */ /* 0x002fe800078e00ff */
[C---:B------:R-:W-:Y:S01]  /*5ad0*/  FMUL.FTZ R53, R132.reuse, R53 ;  /* 0x0000003584357220 */ /* 0x040fe20000410000 */
[----:B------:R-:W-:Y:S01]  /*5ae0*/  UIADD3 UR39, UR39, -0x1, URZ ;  /* 0xffffffff27277890 */ /* 0x000fe2000fffe03f */
[C---:B------:R-:W-:Y:S01]  /*5af0*/  FMUL.FTZ R64, R132.reuse, R64 ;  /* 0x0000004084407220 */ /* 0x040fe20000410000 */
[C---:B------:R-:W-:Y:S01]  /*5b00*/  FMUL.FTZ R65, R132.reuse, R65 ;  /* 0x0000004184417220 */ /* 0x040fe20000410000 */
[C---:B------:R-:W-:Y:S01]  /*5b10*/  FMUL.FTZ R68, R132.reuse, R68 ;  /* 0x0000004484447220 */ /* 0x040fe20000410000 */
[C---:B------:R-:W-:Y:S01]  /*5b20*/  FMUL.FTZ R69, R132.reuse, R69 ;  /* 0x0000004584457220 */ /* 0x040fe20000410000 */
[----:B------:R-:W-:Y:S01]  /*5b30*/  MUFU.EX2 R243, R5 ;  /* 0x0000000500f37308 */ /* 0x000fe20000000800 */
[----:B---3--:R-:W-:Y:S04]  /*5b40*/  IMAD.WIDE.U32 R18, R173, -0x2daee0ad, RZ ;  /* 0xd2511f53ad127825 */ /* 0x008fe800078e00ff */
[C---:B------:R-:W-:Y:S01]  /*5b50*/  FMUL.FTZ R80, R132.reuse, R80 ;  /* 0x0000005084507220 */ /* 0x040fe20000410000 */
[C---:B------:R-:W-:Y:S01]  /*5b60*/  FMUL.FTZ R81, R132.reuse, R81 ;  /* 0x0000005184517220 */ /* 0x040fe20000410000 */
[C---:B------:R-:W-:Y:S01]  /*5b70*/  FMUL.FTZ R84, R132.reuse, R84 ;  /* 0x0000005484547220 */ /* 0x040fe20000410000 */
[----:B------:R-:W-:Y:S01]  /*5b80*/  FMUL.FTZ R85, R132, R85 ;  /* 0x0000005584557220 */ /* 0x000fe20000410000 */
[----:B------:R-:W-:Y:S01]  /*5b90*/  FMNMX.FTZ R0, R0, R2, !PT ;  /* 0x0000000200007209 */ /* 0x000fe20007810000 */
[----:B------:R-:W-:Y:S01]  /*5ba0*/  MUFU.EX2 R245, R139 ;  /* 0x0000008b00f57308 */ /* 0x000fe20000000800 */
[C---:B------:R-:W-:Y:S01]  /*5bb0*/  FMUL.FTZ R96, R132.reuse, R96 ;  /* 0x0000006084607220 */ /* 0x040fe20000410000 */
[C---:B------:R-:W-:Y:S01]  /*5bc0*/  FMUL.FTZ R97, R132.reuse, R97 ;  /* 0x0000006184617220 */ /* 0x040fe20000410000 */
[C---:B------:R-:W-:Y:S01]  /*5bd0*/  FMUL.FTZ R100, R132.reuse, R100 ;  /* 0x0000006484647220 */ /* 0x040fe20000410000 */
[----:B------:R-:W1:Y:S01]  /*5be0*/  SHFL.BFLY PT, R2, R0, 0x1, 0x1f ;  /* 0x0c201f0000027f89 */ /* 0x000e6200000e0000 */
[----:B------:R-:W-:Y:S01]  /*5bf0*/  FMUL.FTZ R101, R132, R101 ;  /* 0x0000006584657220 */ /* 0x000fe20000410000 */
[----:B----4-:R-:W-:Y:S01]  /*5c00*/  FMNMX.FTZ R134, R134, R176, !PT ;  /* 0x000000b086867209 */ /* 0x010fe20007810000 */
[----:B------:R-:W-:Y:S03]  /*5c10*/  FFMA.FTZ R22, R22, UR4, -R190 ;  /* 0x0000000416167c23 */ /* 0x000fe600080108be */
[----:B------:R-:W3:Y:S01]  /*5c20*/  MUFU.EX2 R3, R3 ;  /* 0x0000000300037308 */ /* 0x000ee20000000800 */
[----:B------:R-:W-:Y:S01]  /*5c30*/  FMUL.FTZ R108, R132, R108 ;  /* 0x0000006c846c7220 */ /* 0x000fe20000410000 */
[----:B------:R-:W-:Y:S01]  /*5c40*/  FSETP.NEU.FTZ.AND P0, PT, R134, -INF , PT ;  /* 0xff8000008600780b */ /* 0x000fe20003f1d000 */
[C---:B------:R-:W-:Y:S01]  /*5c50*/  FMUL.FTZ R109, R132.reuse, R109 ;  /* 0x0000006d846d7220 */ /* 0x040fe20000410000 */
[C---:B------:R-:W-:Y:S01]  /*5c60*/  FMUL.FTZ R116, R132.reuse, R116 ;  /* 0x0000007484747220 */ /* 0x040fe20000410000 */
[C---:B------:R-:W-:Y:S01]  /*5c70*/  FMUL.FTZ R117, R132.reuse, R117 ;  /* 0x0000007584757220 */ /* 0x040fe20000410000 */
[C---:B------:R-:W-:Y:S01]  /*5c80*/  FMUL.FTZ R128, R132.reuse, R128 ;  /* 0x0000008084807220 */ /* 0x040fe20000410000 */
[----:B------:R-:W-:Y:S03]  /*5c90*/  FMUL.FTZ R129, R132, R129 ;  /* 0x0000008184817220 */ /* 0x000fe60000410000 */
[----:B------:R-:W-:Y:S10]  /*5ca0*/  MUFU.EX2 R204, R34 ;  /* 0x0000002200cc7308 */ /* 0x000ff40000000800 */
[----:B------:R4:W-:Y:S01]  /*5cb0*/  MUFU.EX2 R205, R33 ;  /* 0x0000002100cd7308 */ /* 0x0009e20000000800 */
        /* <DEDUP_REMOVED lines=16> */
[--C-:B----4-:R-:W-:Y:S01]  /*5dc0*/  FFMA.FTZ R33, R20, UR4, -R189.reuse ;  /* 0x0000000414217c23 */ /* 0x110fe200080108bd */
[----:B------:R-:W-:Y:S01]  /*5dd0*/  FFMA.FTZ R189, R21, UR4, -R189 ;  /* 0x0000000415bd7c23 */ /* 0x000fe200080108bd */
        /* <DEDUP_REMOVED lines=8> */
[----:B------:R-:W-:Y:S01]  /*5e60*/  MUFU.EX2 R206, R32 ;  /* 0x0000002000ce7308 */ /* 0x000fe20000000800 */
[----:B--2---:R-:W-:Y:S01]  /*5e70*/  LOP3.LUT R133, R179, UR21, R180, 0x96, !PT ;  /* 0x00000015b3857c12 */ /* 0x004fe2000f8e96b4 */
[----:B------:R-:W-:Y:S04]  /*5e80*/  IMAD.WIDE.U32 R178, R175, -0x2daee0ad, RZ ;  /* 0xd2511f53afb27825 */ /* 0x000fe800078e00ff */
[----:B------:R-:W-:Y:S01]  /*5e90*/  IMAD.WIDE.U32 R180, R133, -0x2daee0ad, RZ ;  /* 0xd2511f5385b47825 */ /* 0x000fe200078e00ff */
[----:B------:R-:W-:Y:S02]  /*5ea0*/  LOP3.LUT R19, R19, UR16, R178, 0x96, !PT ;  /* 0x0000001013137c12 */ /* 0x000fe4000f8e96b2 */
[----:B------:R-:W-:Y:S03]  /*5eb0*/  LOP3.LUT R173, R17, UR16, R180, 0x96, !PT ;  /* 0x0000001011ad7c12 */ /* 0x000fe6000f8e96b4 */
[----:B------:R-:W-:Y:S01]  /*5ec0*/  IMAD.WIDE.U32 R196, R19, -0x326172a9, RZ ;  /* 0xcd9e8d5713c47825 */ /* 0x000fe200078e00ff */
[----:B------:R-:W-:Y:S02]  /*5ed0*/  LOP3.LUT R17, R179, UR18, R238, 0x96, !PT ;  /* 0x00000012b3117c12 */ /* 0x000fe4000f8e96ee */
[----:B------:R-:W-:Y:S01]  /*5ee0*/  LOP3.LUT R133, R181, UR18, R240, 0x96, !PT ;  /* 0x00000012b5857c12 */ /* 0x000fe2000f8e96f0 */
[----:B------:R-:W-:Y:S04]  /*5ef0*/  IMAD.WIDE.U32 R192, R173, -0x326172a9, RZ ;  /* 0xcd9e8d57adc07825 */ /* 0x000fe800078e00ff */
[----:B------:R-:W-:Y:S04]  /*5f00*/  IMAD.WIDE.U32 R178, R17, -0x326172a9, RZ ;  /* 0xcd9e8d5711b27825 */ /* 0x000fe800078e00ff */
[----:B------:R-:W-:Y:S01]  /*5f10*/  IMAD.WIDE.U32 R180, R133, -0x326172a9, RZ ;  /* 0xcd9e8d5785b47825 */ /* 0x000fe200078e00ff */
[----:B------:R-:W-:Y:S02]  /*5f20*/  LOP3.LUT R4, R179, UR17, R172, 0x96, !PT ;  /* 0x00000011b3047c12 */ /* 0x000fe4000f8e96ac */
[----:B------:R-:W-:Y:S02]  /*5f30*/  LOP3.LUT R19, R197, UR15, R178, 0x96, !PT ;  /* 0x0000000fc5137c12 */ /* 0x000fe4000f8e96b2 */
[----:B------:R-:W-:Y:S01]  /*5f40*/  LOP3.LUT R174, R181, UR17, R174, 0x96, !PT ;  /* 0x00000011b5ae7c12 */ /* 0x000fe2000f8e96ae */
[----:B------:R-:W-:Y:S01]  /*5f50*/  IMAD.WIDE.U32 R4, R4, -0x2daee0ad, RZ ;  /* 0xd2511f5304047825 */ /* 0x000fe200078e00ff */
[----:B------:R-:W-:Y:S01]  /*5f60*/  LOP3.LUT R17, R193, UR15, R180, 0x96, !PT ;  /* 0x0000000fc1117c12 */ /* 0x000fe2000f8e96b4 */
[----:B------:R-:W2:Y:S02]  /*5f70*/  LDSM.16.MT88.4 R176, [R213+0xa000] ;  /* 0x00a00000d5b0783b */ /* 0x000ea40000004200 */
[----:B------:R-:W-:Y:S01]  /*5f80*/  FMUL.FTZ R193, R134, UR4 ;  /* 0x0000000486c17c20 */ /* 0x000fe20008410000 */
[----:B------:R-:W-:Y:S01]  /*5f90*/  IMAD.WIDE.U32 R198, R19, -0x2daee0ad, RZ ;  /* 0xd2511f5313c67825 */ /* 0x000fe200078e00ff */
[----:B-1----:R-:W-:Y:S02]  /*5fa0*/  FMNMX.FTZ R133, R0, R2, !PT ;  /* 0x0000000200857209 */ /* 0x002fe40007810000 */
[----:B------:R-:W-:Y:S01]  /*5fb0*/  LOP3.LUT R19, R5, UR14, R18, 0x96, !PT ;  /* 0x0000000e05137c12 */ /* 0x000fe2000f8e9612 */
[----:B------:R-:W-:Y:S01]  /*5fc0*/  FFMA.FTZ R5, R7, UR4, -R190 ;  /* 0x0000000407057c23 */ /* 0x000fe200080108be */
[----:B------:R-:W-:Y:S01]  /*5fd0*/  IMAD.WIDE.U32 R174, R174, -0x2daee0ad, RZ ;  /* 0xd2511f53aeae7825 */ /* 0x000fe200078e00ff */
[----:B------:R-:W-:Y:S03]  /*5fe0*/  FSEL R193, R193, RZ, P0 ;  /* 0x000000ffc1c17208 */ /* 0x000fe60000000000 */
[C---:B------:R-:W-:Y:S01]  /*5ff0*/  FMUL.FTZ R191, R133.reuse, UR4 ;  /* 0x0000000485bf7c20 */ /* 0x040fe20008410000 */
[----:B------:R1:W-:Y:S01]  /*6000*/  MUFU.EX2 R237, R5 ;  /* 0x0000000500ed7308 */ /* 0x0003e20000000800 */
[----:B------:R-:W-:Y:S01]  /*6010*/  FSETP.NEU.FTZ.AND P0, PT, R133, -INF , PT ;  /* 0xff8000008500780b */ /* 0x000fe20003f1d000 */
[----:B------:R-:W-:Y:S01]  /*6020*/  IMAD.WIDE.U32 R194, R17, -0x2daee0ad, RZ ;  /* 0xd2511f5311c27825 */ /* 0x000fe200078e00ff */
[----:B------:R-:W-:Y:S03]  /*6030*/  LOP3.LUT R17, R175, UR14, R16, 0x96, !PT ;  /* 0x0000000eaf117c12 */ /* 0x000fe6000f8e9610 */
[----:B------:R-:W-:Y:S01]  /*6040*/  FFMA.FTZ R16, R6, UR4, -R190 ;  /* 0x0000000406107c23 */ /* 0x000fe200080108be */
[----:B------:R-:W-:Y:S01]  /*6050*/  FSEL R191, R191, RZ, P0 ;  /* 0x000000ffbfbf7208 */ /* 0x000fe20000000000 */
[--C-:B------:R-:W-:Y:S01]  /*6060*/  FFMA.FTZ R9, R9, UR4, -R193.reuse ;  /* 0x0000000409097c23 */ /* 0x100fe200080108c1 */
[----:B------:R-:W-:Y:S01]  /*6070*/  FFMA.FTZ R8, R8, UR4, -R193 ;  /* 0x0000000408087c23 */ /* 0x000fe200080108c1 */
[----:B------:R3:W4:Y:S01]  /*6080*/  MUFU.EX2 R242, R16 ;  /* 0x0000001000f27308 */ /* 0x0007220000000800 */
[----:B------:R-:W-:Y:S01]  /*6090*/  LOP3.LUT R4, R199, UR5, R4, 0x96, !PT ;  /* 0x00000005c7047c12 */ /* 0x000fe2000f8e9604 */
[--C-:B------:R-:W-:Y:S01]  /*60a0*/  FFMA.FTZ R10, R10, UR4, -R191.reuse ;  /* 0x000000040a0a7c23 */ /* 0x100fe200080108bf */
[----:B------:R-:W-:Y:S01]  /*60b0*/  LOP3.LUT R6, R195, UR5, R174, 0x96, !PT ;  /* 0x00000005c3067c12 */ /* 0x000fe2000f8e96ae */
[----:B------:R-:W-:Y:S04]  /*60c0*/  IMAD.WIDE.U32 R200, R17, -0x326172a9, RZ ;  /* 0xcd9e8d5711c87825 */ /* 0x000fe800078e00ff */
[----:B------:R-:W-:Y:S01]  /*60d0*/  FFMA.FTZ R11, R11, UR4, -R191 ;  /* 0x000000040b0b7c23 */ /* 0x000fe200080108bf */
[--C-:B------:R-:W-:Y:S01]  /*60e0*/  FFMA.FTZ R12, R12, UR4, -R193.reuse ;  /* 0x000000040c0c7c23 */ /* 0x100fe200080108c1 */
[----:B------:R5:W-:Y:S01]  /*60f0*/  MUFU.EX2 R235, R9 ;  /* 0x0000000900eb7308 */ /* 0x000be20000000800 */
[----:B-1----:R-:W-:Y:S04]  /*6100*/  IMAD.WIDE.U32 R4, R4, -0x326172a9, RZ ;  /* 0xcd9e8d5704047825 */ /* 0x002fe800078e00ff */
[----:B------:R-:W-:Y:S01]  /*6110*/  FFMA.FTZ R13, R13, UR4, -R193 ;  /* 0x000000040d0d7c23 */ /* 0x000fe200080108c1 */
[--C-:B------:R-:W-:Y:S01]  /*6120*/  FFMA.FTZ R14, R14, UR4, -R191.reuse ;  /* 0x000000040e0e7c23 */ /* 0x100fe200080108bf */
[----:B------:R-:W-:Y:S01]  /*6130*/  IMAD.WIDE.U32 R6, R6, -0x326172a9, RZ ;  /* 0xcd9e8d5706067825 */ /* 0x000fe200078e00ff */
[----:B------:R-:W-:Y:S02]  /*6140*/  LOP3.LUT R0, R4, 0xffff, RZ, 0xc0, !PT ;  /* 0x0000ffff04007812 */ /* 0x000fe400078ec0ff */
[----:B------:R1:W-:Y:S01]  /*6150*/  MUFU.EX2 R236, R8 ;  /* 0x0000000800ec7308 */ /* 0x0003e20000000800 */
[----:B------:R-:W-:Y:S01]  /*6160*/  IMAD.WIDE.U32 R202, R19, -0x326172a9, RZ ;  /* 0xcd9e8d5713ca7825 */ /* 0x000fe200078e00ff */
[C---:B------:R-:W-:Y:S02]  /*6170*/  LOP3.LUT R2, R6.reuse, 0xffff, RZ, 0xc0, !PT ;  /* 0x0000ffff06027812 */ /* 0x040fe400078ec0ff */
[----:B---3--:R-:W-:Y:S01]  /*6180*/  SHF.R.U32.HI R16, RZ, 0x10, R6 ;  /* 0x00000010ff107819 */ /* 0x008fe20000011606 */
[----:B------:R-:W-:Y:S01]  /*6190*/  FFMA.FTZ R15, R15, UR4, -R191 ;  /* 0x000000040f0f7c23 */ /* 0x000fe200080108bf */
[----:B------:R-:W-:Y:S01]  /*61a0*/  LOP3.LUT R18, R6, 0xff, RZ, 0xc0, !PT ;  /* 0x000000ff06127812 */ /* 0x000fe200078ec0ff */
[----:B------:R-:W-:Y:S03]  /*61b0*/  FFMA.FTZ R190, R23, UR4, -R190 ;  /* 0x0000000417be7c23 */ /* 0x000fe600080108be */
[----:B------:R3:W-:Y:S01]  /*61c0*/  MUFU.EX2 R234, R10 ;  /* 0x0000000a00ea7308 */ /* 0x0007e20000000800 */
[----:B------:R-:W-:Y:S01]  /*61d0*/  SHF.R.U32.HI R17, RZ, 0x18, R6 ;  /* 0x00000018ff117819 */ /* 0x000fe20000011606 */
[----:B------:R-:W-:Y:S01]  /*61e0*/  FMUL.FTZ R23, R3, R163 ;  /* 0x000000a303177220 */ /* 0x000fe20000410000 */
[----:B-----5:R-:W-:Y:S01]  /*61f0*/  LOP3.LUT R9, R4, 0xff, RZ, 0xc0, !PT ;  /* 0x000000ff04097812 */ /* 0x020fe200078ec0ff */
[--C-:B------:R-:W-:Y:S01]  /*6200*/  FFMA.FTZ R24, R24, UR4, -R193.reuse ;  /* 0x0000000418187c23 */ /* 0x100fe200080108c1 */
[----:B------:R-:W-:Y:S01]  /*6210*/  SHF.R.U32.HI R0, RZ, 0x8, R0 ;  /* 0x00000008ff007819 */ /* 0x000fe20000011600 */
[----:B------:R-:W-:Y:S01]  /*6220*/  FFMA.FTZ R25, R25, UR4, -R193 ;  /* 0x0000000419197c23 */ /* 0x000fe200080108c1 */
[----:B------:R-:W-:Y:S03]  /*6230*/  LOP3.LUT R6, R7, UR22, R200, 0x96, !PT ;  /* 0x0000001607067c12 */ /* 0x000fe6000f8e96c8 */
[----:B------:R-:W-:Y:S01]  /*6240*/  MUFU.EX2 R211, R11 ;  /* 0x0000000b00d37308 */ /* 0x000fe20000000800 */
[----:B------:R-:W-:Y:S01]  /*6250*/  SHF.R.U32.HI R2, RZ, 0x8, R2 ;  /* 0x00000008ff027819 */ /* 0x000fe20000011602 */
[----:B------:R-:W-:Y:S01]  /*6260*/  FFMA.FTZ R26, R26, UR4, -R191 ;  /* 0x000000041a1a7c23 */ /* 0x000fe200080108bf */
[----:B------:R-:W-:Y:S01]  /*6270*/  LOP3.LUT R7, R16, 0xff, RZ, 0xc0, !PT ;  /* 0x000000ff10077812 */ /* 0x000fe200078ec0ff */
[----:B------:R-:W-:Y:S01]  /*6280*/  FMUL.FTZ R16, R132, R152 ;  /* 0x0000009884107220 */ /* 0x000fe20000410000 */
[----:B-1----:R-:W-:Y:S01]  /*6290*/  SHF.R.U32.HI R8, RZ, 0x10, R4 ;  /* 0x00000010ff087819 */ /* 0x002fe20000011604 */
[--C-:B------:R-:W-:Y:S01]  /*62a0*/  FFMA.FTZ R28, R28, UR4, -R193.reuse ;  /* 0x000000041c1c7c23 */ /* 0x100fe200080108c1 */
[----:B------:R-:W-:Y:S03]  /*62b0*/  PRMT R18, R18, 0x5410, R2 ;  /* 0x0000541012127816 */ /* 0x000fe60000000002 */
[----:B------:R-:W-:Y:S01]  /*62c0*/  MUFU.EX2 R210, R12 ;  /* 0x0000000c00d27308 */ /* 0x000fe20000000800 */
[----:B---3--:R-:W-:Y:S01]  /*62d0*/  PRMT R10, R9, 0x5410, R0 ;  /* 0x00005410090a7816 */ /* 0x008fe20000000000 */
[----:B------:R-:W-:Y:S01]  /*62e0*/  FFMA.FTZ R193, R29, UR4, -R193 ;  /* 0x000000041dc17c23 */ /* 0x000fe200080108c1 */
[----:B------:R-:W-:Y:S01]  /*62f0*/  SHF.R.U32.HI R0, RZ, 0x10, R6 ;  /* 0x00000010ff007819 */ /* 0x000fe20000011606 */
[----:B------:R-:W-:Y:S01]  /*6300*/  FMUL.FTZ R29, R132, R169 ;  /* 0x000000a9841d7220 */ /* 0x000fe20000410000 */
[----:B------:R-:W-:Y:S02]  /*6310*/  SHF.R.U32.HI R19, RZ, 0x18, R4 ;  /* 0x00000018ff137819 */ /* 0x000fe40000011604 */
[----:B------:R-:W-:Y:S03]  /*6320*/  LOP3.LUT R2, R6, 0xffff, RZ, 0xc0, !PT ;  /* 0x0000ffff06027812 */ /* 0x000fe600078ec0ff */
[----:B------:R-:W-:Y:S01]  /*6330*/  MUFU.EX2 R209, R13 ;  /* 0x0000000d00d17308 */ /* 0x000fe20000000800 */
[----:B------:R-:W-:Y:S02]  /*6340*/  PRMT R17, R7, 0x5410, R17 ;  /* 0x0000541007117816 */ /* 0x000fe40000000011 */
[----:B------:R-:W-:Y:S02]  /*6350*/  LOP3.LUT R4, R5, UR22, R202, 0x96, !PT ;  /* 0x0000001605047c12 */ /* 0x000fe4000f8e96ca */
[----:B------:R-:W-:Y:S02]  /*6360*/  LOP3.LUT R7, R8, 0xff, RZ, 0xc0, !PT ;  /* 0x000000ff08077812 */ /* 0x000fe400078ec0ff */
[----:B------:R-:W-:Y:S03]  /*6370*/  LOP3.LUT R5, R6, 0xff, RZ, 0xc0, !PT ;  /* 0x000000ff06057812 */ /* 0x000fe600078ec0ff */
[----:B------:R-:W-:Y:S01]  /*6380*/  MUFU.EX2 R208, R14 ;  /* 0x0000000e00d07308 */ /* 0x000fe20000000800 */
[----:B------:R-:W-:Y:S02]  /*6390*/  SHF.R.U32.HI R6, RZ, 0x18, R6 ;  /* 0x00000018ff067819 */ /* 0x000fe40000011606 */
[----:B------:R-:W-:Y:S02]  /*63a0*/  LOP3.LUT R0, R0, 0xff, RZ, 0xc0, !PT ;  /* 0x000000ff00007812 */ /* 0x000fe400078ec0ff */
[----:B------:R-:W-:Y:S02]  /*63b0*/  SHF.R.U32.HI R2, RZ, 0x8, R2 ;  /* 0x00000008ff027819 */ /* 0x000fe40000011602 */
[----:B------:R-:W-:Y:S03]  /*63c0*/  PRMT R19, R7, 0x5410, R19 ;  /* 0x0000541007137816 */ /* 0x000fe60000000013 */
[----:B------:R-:W-:Y:S01]  /*63d0*/  MUFU.EX2 R207, R15 ;  /* 0x0000000f00cf7308 */ /* 0x000fe20000000800 */
[----:B------:R-:W-:Y:S02]  /*63e0*/  PRMT R7, R0, 0x5410, R6 ;  /* 0x0000541000077816 */ /* 0x000fe40000000006 */
[----:B------:R-:W-:Y:S02]  /*63f0*/  PRMT R8, R5, 0x5410, R2 ;  /* 0x0000541005087816 */ /* 0x000fe40000000002 */
[C---:B------:R-:W-:Y:S02]  /*6400*/  LOP3.LUT R0, R4.reuse, 0xffff, RZ, 0xc0, !PT ;  /* 0x0000ffff04007812 */ /* 0x040fe400078ec0ff */
[--C-:B------:R-:W-:Y:S03]  /*6410*/  SHF.R.U32.HI R2, RZ, 0x10, R4.reuse ;  /* 0x00000010ff027819 */ /* 0x100fe60000011604 */
[----:B------:R-:W-:Y:S01]  /*6420*/  MUFU.EX2 R199, R190 ;  /* 0x000000be00c77308 */ /* 0x000fe20000000800 */
[----:B------:R-:W-:Y:S02]  /*6430*/  LOP3.LUT R6, R4, 0xff, RZ, 0xc0, !PT ;  /* 0x000000ff04067812 */ /* 0x000fe400078ec0ff */
[----:B------:R-:W-:Y:S02]  /*6440*/  SHF.R.U32.HI R5, RZ, 0x18, R4 ;  /* 0x00000018ff057819 */ /* 0x000fe40000011604 */
[--C-:B------:R-:W-:Y:S01]  /*6450*/  HSET2.LE.AND R174, R18, R188.reuse, PT ;  /* 0x000000bc12ae7233 */ /* 0x100fe20003803000 */
[----:B------:R-:W-:Y:S01]  /*6460*/  FMUL.FTZ R18, R3, R154 ;  /* 0x0000009a03127220 */ /* 0x000fe20000410000 */
[----:B------:R-:W-:Y:S03]  /*6470*/  SHF.R.U32.HI R4, RZ, 0x8, R0 ;  /* 0x00000008ff047819 */ /* 0x000fe60000011600 */
[----:B------:R-:W-:Y:S01]  /*6480*/  MUFU.EX2 R202, R33 ;  /* 0x0000002100ca7308 */ /* 0x000fe20000000800 */
[----:B------:R-:W-:Y:S02]  /*6490*/  F2FP.BF16.F32.PACK_AB R0, R247, R248 ;  /* 0x000000f8f700723e */ /* 0x000fe400000010ff */
[----:B------:R-:W-:Y:S02]  /*64a0*/  LOP3.LUT R2, R2, 0xff, RZ, 0xc0, !PT ;  /* 0x000000ff02027812 */ /* 0x000fe400078ec0ff */
[----:B------:R-:W-:Y:S01]  /*64b0*/  LOP3.LUT R174, R174, R0, RZ, 0xc0, !PT ;  /* 0x00000000aeae7212 */ /* 0x000fe200078ec0ff */
[----:B------:R-:W-:Y:S01]  /*64c0*/  FADD.FTZ R0, -R133, R138 ;  /* 0x0000008a85007221 */ /* 0x000fe20000010100 */
[----:B------:R-:W-:Y:S01]  /*64d0*/  PRMT R181, R2, 0x5410, R5 ;  /* 0x0000541002b57816 */ /* 0x000fe20000000005 */
[----:B------:R-:W-:Y:S01]  /*64e0*/  FADD.FTZ R2, -R134, R137 ;  /* 0x0000008986027221 */ /* 0x000fe20000010100 */
[----:B------:R-:W-:Y:S01]  /*64f0*/  PRMT R9, R6, 0x5410, R4 ;  /* 0x0000541006097816 */ /* 0x000fe20000000004 */
[----:B------:R-:W-:Y:S01]  /*6500*/  FMUL.FTZ R0, R0, UR4 ;  /* 0x0000000400007c20 */ /* 0x000fe20008410000 */
[--C-:B------:R-:W-:Y:S01]  /*6510*/  HSET2.LE.AND R4, R17, R188.reuse, PT ;  /* 0x000000bc11047233 */ /* 0x100fe20003803000 */
[----:B------:R-:W-:Y:S01]  /*6520*/  FMUL.FTZ R2, R2, UR4 ;  /* 0x0000000402027c20 */ /* 0x000fe20008410000 */
[--C-:B------:R-:W-:Y:S01]  /*6530*/  HSET2.LE.AND R6, R7, R188.reuse, PT ;  /* 0x000000bc07067233 */ /* 0x100fe20003803000 */
[----:B------:R-:W-:Y:S01]  /*6540*/  FMUL.FTZ R17, R132, R153 ;  /* 0x0000009984117220 */ /* 0x000fe20000410000 */
[--C-:B------:R-:W-:Y:S01]  /*6550*/  HSET2.LE.AND R5, R8, R188.reuse, PT ;  /* 0x000000bc08057233 */ /* 0x100fe20003803000 */
[----:B------:R-:W1:Y:S01]  /*6560*/  MUFU.EX2 R0, R0 ;  /* 0x0000000000007308 */ /* 0x000e620000000800 */
[----:B------:R-:W-:Y:S02]  /*6570*/  F2FP.BF16.F32.PACK_AB R175, R245, R246 ;  /* 0x000000f6f5af723e */ /* 0x000fe400000010ff */
[----:B----4-:R-:W-:Y:S02]  /*6580*/  F2FP.BF16.F32.PACK_AB R173, R237, R242 ;  /* 0x000000f2edad723e */ /* 0x010fe400000010ff */
[----:B------:R-:W-:Y:S02]  /*6590*/  F2FP.BF16.F32.PACK_AB R172, R243, R244 ;  /* 0x000000f4f3ac723e */ /* 0x000fe400000010ff */
[----:B------:R-:W-:Y:S03]  /*65a0*/  LOP3.LUT R175, R4, R175, RZ, 0xc0, !PT ;  /* 0x000000af04af7212 */ /* 0x000fe600078ec0ff */
[----:B------:R-:W3:Y:S01]  /*65b0*/  MUFU.EX2 R2, R2 ;  /* 0x0000000200027308 */ /* 0x000ee20000000800 */
[----:B------:R-:W-:Y:S02]  /*65c0*/  LOP3.LUT R173, R6, R173, RZ, 0xc0, !PT ;  /* 0x000000ad06ad7212 */ /* 0x000fe400078ec0ff */
[----:B------:R-:W-:Y:S02]  /*65d0*/  LOP3.LUT R172, R5, R172, RZ, 0xc0, !PT ;  /* 0x000000ac05ac7212 */ /* 0x000fe400078ec0ff */
[--C-:B------:R-:W-:Y:S02]  /*65e0*/  HSET2.LE.AND R6, R10, R188.reuse, PT ;  /* 0x000000bc0a067233 */ /* 0x100fe40003803000 */
[--C-:B------:R-:W-:Y:S01]  /*65f0*/  HSET2.LE.AND R7, R19, R188.reuse, PT ;  /* 0x000000bc13077233 */ /* 0x100fe20003803000 */
[----:B------:R-:W-:Y:S01]  /*6600*/  FMUL.FTZ R19, R3, R155 ;  /* 0x0000009b03137220 */ /* 0x000fe20000410000 */
[--C-:B------:R-:W-:Y:S01]  /*6610*/  HSET2.LE.AND R4, R9, R188.reuse, PT ;  /* 0x000000bc09047233 */ /* 0x100fe20003803000 */
[C---:B-1----:R-:W-:Y:S01]  /*6620*/  FMUL.FTZ R10, R0.reuse, R142 ;  /* 0x0000008e000a7220 */ /* 0x042fe20000410000 */
[--C-:B------:R-:W-:Y:S01]  /*6630*/  HSET2.LE.AND R181, R181, R188.reuse, PT ;  /* 0x000000bcb5b57233 */ /* 0x100fe20003803000 */
[C---:B------:R-:W-:Y:S01]  /*6640*/  FMUL.FTZ R11, R0.reuse, R143 ;  /* 0x0000008f000b7220 */ /* 0x040fe20000410000 */
[----:B------:R-:W-:Y:S01]  /*6650*/  F2FP.BF16.F32.PACK_AB R180, R235, R236 ;  /* 0x000000ecebb4723e */ /* 0x000fe200000010ff */
[C---:B------:R-:W-:Y:S01]  /*6660*/  FMUL.FTZ R14, R0.reuse, R150 ;  /* 0x00000096000e7220 */ /* 0x040fe20000410000 */
[----:B------:R-:W-:Y:S01]  /*6670*/  F2FP.BF16.F32.PACK_AB R5, R211, R234 ;  /* 0x000000ead305723e */ /* 0x000fe200000010ff */
[----:B------:R-:W-:Y:S01]  /*6680*/  FMUL.FTZ R15, R0, R151 ;  /* 0x00000097000f7220 */ /* 0x000fe20000410000 */
[----:B------:R-:W-:Y:S01]  /*6690*/  F2FP.BF16.F32.PACK_AB R182, R209, R210 ;  /* 0x000000d2d1b6723e */ /* 0x000fe200000010ff */
[C---:B---3--:R-:W-:Y:S01]  /*66a0*/  FMUL.FTZ R8, R2.reuse, R140 ;  /* 0x0000008c02087220 */ /* 0x048fe20000410000 */
[----:B------:R-:W-:Y:S01]  /*66b0*/  F2FP.BF16.F32.PACK_AB R183, R207, R208 ;  /* 0x000000d0cfb7723e */ /* 0x000fe200000010ff */
[----:B------:R-:W-:Y:S01]  /*66c0*/  FMUL.FTZ R9, R2, R141 ;  /* 0x0000008d02097220 */ /* 0x000fe20000410000 */
[----:B------:R-:W-:Y:S01]  /*66d0*/  LOP3.LUT R180, R4, R180, RZ, 0xc0, !PT ;  /* 0x000000b404b47212 */ /* 0x000fe200078ec0ff */
[C---:B------:R-:W-:Y:S01]  /*66e0*/  FMUL.FTZ R4, R132.reuse, R144 ;  /* 0x0000009084047220 */ /* 0x040fe20000410000 */
[----:B------:R-:W-:Y:S01]  /*66f0*/  LOP3.LUT R181, R181, R5, RZ, 0xc0, !PT ;  /* 0x00000005b5b57212 */ /* 0x000fe200078ec0ff */
[----:B------:R-:W-:Y:S01]  /*6700*/  FMUL.FTZ R5, R132, R145 ;  /* 0x0000009184057220 */ /* 0x000fe20000410000 */
[----:B------:R-:W-:Y:S01]  /*6710*/  LOP3.LUT R182, R6, R182, RZ, 0xc0, !PT ;  /* 0x000000b606b67212 */ /* 0x000fe200078ec0ff */
[----:B------:R-:W-:Y:S01]  /*6720*/  FMUL.FTZ R6, R3, R146 ;  /* 0x0000009203067220 */ /* 0x000fe20000410000 */
[----:B------:R-:W-:Y:S01]  /*6730*/  LOP3.LUT R183, R7, R183, RZ, 0xc0, !PT ;  /* 0x000000b707b77212 */ /* 0x000fe200078ec0ff */
[C---:B------:R-:W-:Y:S01]  /*6740*/  FMUL.FTZ R7, R3.reuse, R147 ;  /* 0x0000009303077220 */ /* 0x040fe20000410000 */
[----:B------:R-:W1:Y:S01]  /*6750*/  LDSM.16.MT88.4 R140, [R218+0xa000] ;  /* 0x00a00000da8c783b */ /* 0x000e620000004200 */
[C---:B------:R-:W-:Y:S01]  /*6760*/  FMUL.FTZ R12, R2.reuse, R148 ;  /* 0x00000094020c7220 */ /* 0x040fe20000410000 */
[C---:B------:R-:W-:Y:S01]  /*6770*/  FMUL.FTZ R13, R2.reuse, R149 ;  /* 0x00000095020d7220 */ /* 0x040fe20000410000 */
[----:B------:R-:W-:Y:S01]  /*6780*/  FMUL.FTZ R33, R2, R157 ;  /* 0x0000009d02217220 */ /* 0x000fe20000410000 */
[----:B------:R-:W-:Y:S01]  /*6790*/  FMUL.FTZ R34, R0, R158 ;  /* 0x0000009e00227220 */ /* 0x000fe20000410000 */
[C---:B------:R-:W-:Y:S01]  /*67a0*/  FMUL.FTZ R40, R2.reuse, R40 ;  /* 0x0000002802287220 */ /* 0x040fe20000410000 */
[-C--:B--2---:R-:W-:Y:S01]  /*67b0*/  HMMA.16816.F32.BF16 R4, R172, R176.reuse, R4 ;  /* 0x000000b0ac04723c */ /* 0x084fe20000041804 */
[----:B------:R2:W-:Y:S01]  /*67c0*/  MUFU.EX2 R200, R22 ;  /* 0x0000001600c87308 */ /* 0x0005e20000000800 */
[----:B------:R-:W3:Y:S03]  /*67d0*/  LDSM.16.MT88.4 R144, [R217+0xa000] ;  /* 0x00a00000d990783b */ /* 0x000ee60000004200 */
[----:B------:R-:W-:Y:S01]  /*67e0*/  FMUL.FTZ R41, R2, R41 ;  /* 0x0000002902297220 */ /* 0x000fe20000410000 */
[C---:B------:R-:W-:Y:S05]  /*67f0*/  HMMA.16816.F32.BF16 R8, R180.reuse, R176, R8 ;  /* 0x000000b0b408723c */ /* 0x040fea0000041808 */
[----:B------:R4:W-:Y:S01]  /*6800*/  MUFU.EX2 R197, R25 ;  /* 0x0000001900c57308 */ /* 0x0009e20000000800 */
[----:B------:R-:W5:Y:S01]  /*6810*/  LDSM.16.MT88.4 R148, [R213+0xb000] ;  /* 0x00b00000d594783b */ /* 0x000f620000004200 */
[C---:B------:R-:W-:Y:S01]  /*6820*/  FMUL.FTZ R42, R0.reuse, R42 ;  /* 0x0000002a002a7220 */ /* 0x040fe20000410000 */
[-C--:B------:R-:W-:Y:S03]  /*6830*/  HMMA.16816.F32.BF16 R12, R180, R178.reuse, R12 ;  /* 0x000000b2b40c723c */ /* 0x080fe6000004180c */
[----:B------:R-:W-:Y:S03]  /*6840*/  FMUL.FTZ R43, R0, R43 ;  /* 0x0000002b002b7220 */ /* 0x000fe60000410000 */
[C---:B------:R-:W-:Y:S01]  /*6850*/  HMMA.16816.F32.BF16 R16, R172.reuse, R178, R16 ;  /* 0x000000b2ac10723c */ /* 0x040fe20000041810 */
[----:B------:R1:W-:Y:S04]  /*6860*/  MUFU.EX2 R195, R26 ;  /* 0x0000001a00c37308 */ /* 0x0003e80000000800 */
[----:B--2---:R-:W-:Y:S01]  /*6870*/  FMUL.FTZ R22, R3, R162 ;  /* 0x000000a203167220 */ /* 0x004fe20000410000 */
[-C--:B------:R-:W-:Y:S05]  /*6880*/  HMMA.16816.F32.BF16 R36, R172, R184.reuse, R36 ;  /* 0x000000b8ac24723c */ /* 0x080fea0000041824 */
[----:B------:R-:W-:Y:S01]  /*6890*/  MUFU.EX2 R193, R193 ;  /* 0x000000c100c17308 */ /* 0x000fe20000000800 */
[C---:B------:R-:W-:Y:S01]  /*68a0*/  FMUL.FTZ R44, R2.reuse, R44 ;  /* 0x0000002c022c7220 */ /* 0x040fe20000410000 */
[C---:B------:R-:W-:Y:S04]  /*68b0*/  HMMA.16816.F32.BF16 R40, R180.reuse, R184, R40 ;  /* 0x000000b8b428723c */ /* 0x040fe80000041828 */
[----:B------:R-:W-:Y:S01]  /*68c0*/  FMUL.FTZ R45, R2, R45 ;  /* 0x0000002d022d7220 */ /* 0x000fe20000410000 */
[C---:B------:R-:W-:Y:S01]  /*68d0*/  FMUL.FTZ R46, R0.reuse, R46 ;  /* 0x0000002e002e7220 */ /* 0x040fe20000410000 */
[----:B------:R-:W-:Y:S01]  /*68e0*/  FMUL.FTZ R47, R0, R47 ;  /* 0x0000002f002f7220 */ /* 0x000fe20000410000 */
[----:B----4-:R-:W-:Y:S01]  /*68f0*/  FMUL.FTZ R25, R2, R165 ;  /* 0x000000a502197220 */ /* 0x010fe20000410000 */
[----:B-1----:R-:W-:Y:S03]  /*6900*/  FMUL.FTZ R26, R0, R166 ;  /* 0x000000a6001a7220 */ /* 0x002fe60000410000 */
        /* <DEDUP_REMOVED lines=8> */
[-C--:B------:R-:W-:Y:S05]  /*6990*/  HMMA.16816.F32.BF16 R52, R172, R140.reuse, R52 ;  /* 0x0000008cac34723c */ /* 0x080fea0000041834 */
[C---:B------:R-:W-:Y:S01]  /*69a0*/  FMUL.FTZ R62, R0.reuse, R62 ;  /* 0x0000003e003e7220 */ /* 0x040fe20000410000 */
[C---:B------:R-:W-:Y:S05]  /*69b0*/  HMMA.16816.F32.BF16 R56, R180.reuse, R140, R56 ;  /* 0x0000008cb438723c */ /* 0x040fea0000041838 */
[----:B------:R-:W-:Y:S01]  /*69c0*/  FMUL.FTZ R63, R0, R63 ;  /* 0x0000003f003f7220 */ /* 0x000fe20000410000 */
[C---:B------:R-:W-:Y:S01]  /*69d0*/  FMUL.FTZ R72, R2.reuse, R72 ;  /* 0x0000004802487220 */ /* 0x040fe20000410000 */
[----:B------:R-:W-:Y:S01]  /*69e0*/  FMUL.FTZ R73, R2, R73 ;  /* 0x0000004902497220 */ /* 0x000fe20000410000 */
[C---:B------:R-:W-:Y:S03]  /*69f0*/  FMUL.FTZ R74, R0.reuse, R74 ;  /* 0x0000004a004a7220 */ /* 0x040fe60000410000 */
[----:B------:R-:W-:Y:S01]  /*6a00*/  FMUL.FTZ R75, R0, R75 ;  /* 0x0000004b004b7220 */ /* 0x000fe20000410000 */
[-C--:B------:R-:W-:Y:S03]  /*6a10*/  HMMA.16816.F32.BF16 R60, R180, R142.reuse, R60 ;  /* 0x0000008eb43c723c */ /* 0x080fe6000004183c */
[C---:B------:R-:W-:Y:S01]  /*6a20*/  FMUL.FTZ R76, R2.reuse, R76 ;  /* 0x0000004c024c7220 */ /* 0x040fe20000410000 */
[----:B------:R-:W-:Y:S01]  /*6a30*/  FMUL.FTZ R77, R2, R77 ;  /* 0x0000004d024d7220 */ /* 0x000fe20000410000 */
[C---:B------:R-:W-:Y:S01]  /*6a40*/  FMUL.FTZ R78, R0.reuse, R78 ;  /* 0x0000004e004e7220 */ /* 0x040fe20000410000 */
[C---:B------:R-:W-:Y:S01]  /*6a50*/  HMMA.16816.F32.BF16 R64, R172.reuse, R142, R64 ;  /* 0x0000008eac40723c */ /* 0x040fe20000041840 */
[----:B------:R-:W1:Y:S04]  /*6a60*/  LDSM.16.MT88.4 R140, [R215+0xb000] ;  /* 0x00b00000d78c783b */ /* 0x000e680000004200 */
[----:B------:R-:W-:Y:S01]  /*6a70*/  FMUL.FTZ R79, R0, R79 ;  /* 0x0000004f004f7220 */ /* 0x000fe20000410000 */
[-C--:B---3--:R-:W-:Y:S05]  /*6a80*/  HMMA.16816.F32.BF16 R68, R172, R144.reuse, R68 ;  /* 0x00000090ac44723c */ /* 0x088fea0000041844 */
[----:B------:R-:W-:Y:S01]  /*6a90*/  LOP3.LUT R138, R201, UR29, R192, 0x96, !PT ;  /* 0x0000001dc98a7c12 */ /* 0x000fe2000f8e96c0 */
[C---:B------:R-:W-:Y:S01]  /*6aa0*/  HMMA.16816.F32.BF16 R72, R180.reuse, R144, R72 ;  /* 0x00000090b448723c */ /* 0x040fe20000041848 */
[----:B------:R-:W-:Y:S04]  /*6ab0*/  MUFU.EX2 R201, R189 ;  /* 0x000000bd00c97308 */ /* 0x000fe80000000800 */
[C---:B------:R-:W-:Y:S01]  /*6ac0*/  FMUL.FTZ R88, R2.reuse, R88 ;  /* 0x0000005802587220 */ /* 0x040fe20000410000 */
[-C--:B------:R-:W-:Y:S05]  /*6ad0*/  HMMA.16816.F32.BF16 R76, R180, R146.reuse, R76 ;  /* 0x00000092b44c723c */ /* 0x080fea000004184c */
[----:B------:R-:W-:Y:S01]  /*6ae0*/  LOP3.LUT R144, R203, UR29, R196, 0x96, !PT ;  /* 0x0000001dcb907c12 */ /* 0x000fe2000f8e96c4 */
[C---:B------:R-:W-:Y:S01]  /*6af0*/  HMMA.16816.F32.BF16 R80, R172.reuse, R146, R80 ;  /* 0x00000092ac50723c */ /* 0x040fe20000041850 */
[----:B------:R2:W3:Y:S04]  /*6b00*/  MUFU.EX2 R203, R35 ;  /* 0x0000002300cb7308 */ /* 0x0004e80000000800 */
[----:B------:R-:W-:Y:S01]  /*6b10*/  FMUL.FTZ R89, R2, R89 ;  /* 0x0000005902597220 */ /* 0x000fe20000410000 */
[-C--:B-----5:R-:W-:Y:S05]  /*6b20*/  HMMA.16816.F32.BF16 R84, R172, R148.reuse, R84 ;  /* 0x00000094ac54723c */ /* 0x0a0fea0000041854 */
[C---:B------:R-:W-:Y:S01]  /*6b30*/  FMUL.FTZ R90, R0.reuse, R90 ;  /* 0x0000005a005a7220 */ /* 0x040fe20000410000 */
[----:B------:R-:W-:Y:S01]  /*6b40*/  FMUL.FTZ R91, R0, R91 ;  /* 0x0000005b005b7220 */ /* 0x000fe20000410000 */
[C---:B------:R-:W-:Y:S01]  /*6b50*/  FMUL.FTZ R92, R2.reuse, R92 ;  /* 0x0000005c025c7220 */ /* 0x040fe20000410000 */
[----:B------:R-:W-:Y:S03]  /*6b60*/  FMUL.FTZ R93, R2, R93 ;  /* 0x0000005d025d7220 */ /* 0x000fe60000410000 */
[----:B------:R-:W-:Y:S04]  /*6b70*/  IMAD.WIDE.U32 R138, R138, -0x2daee0ad, RZ ;  /* 0xd2511f538a8a7825 */ /* 0x000fe800078e00ff */
[----:B------:R-:W-:Y:S01]  /*6b80*/  FMUL.FTZ R94, R0, R94 ;  /* 0x0000005e005e7220 */ /* 0x000fe20000410000 */
[C---:B------:R-:W-:Y:S04]  /*6b90*/  HMMA.16816.F32.BF16 R88, R180.reuse, R148, R88 ;  /* 0x00000094b458723c */ /* 0x040fe80000041858 */
[----:B------:R-:W-:Y:S04]  /*6ba0*/  IMAD.WIDE.U32 R144, R144, -0x2daee0ad, RZ ;  /* 0xd2511f5390907825 */ /* 0x000fe800078e00ff */
[----:B------:R-:W-:Y:S03]  /*6bb0*/  FMUL.FTZ R95, R0, R95 ;  /* 0x0000005f005f7220 */ /* 0x000fe60000410000 */
[----:B------:R-:W-:Y:S01]  /*6bc0*/  LOP3.LUT R146, R138, 0xffff, RZ, 0xc0, !PT ;  /* 0x0000ffff8a927812 */ /* 0x000fe200078ec0ff */
[----:B--2---:R-:W-:Y:S01]  /*6bd0*/  FMUL.FTZ R35, R0, R159 ;  /* 0x0000009f00237220 */ /* 0x004fe20000410000 */
[----:B------:R-:W-:Y:S02]  /*6be0*/  LOP3.LUT R152, R139, UR30, R194, 0x96, !PT ;  /* 0x0000001e8b987c12 */ /* 0x000fe4000f8e96c2 */
[-C--:B------:R-:W-:Y:S01]  /*6bf0*/  HMMA.16816.F32.BF16 R92, R180, R150.reuse, R92 ;  /* 0x00000096b45c723c */ /* 0x080fe2000004185c */
[----:B------:R2:W-:Y:S02]  /*6c00*/  MUFU.EX2 R194, R28 ;  /* 0x0000001c00c27308 */ /* 0x0005e40000000800 */
[--C-:B------:R-:W-:Y:S01]  /*6c10*/  SHF.R.U32.HI R139, RZ, 0x10, R138.reuse ;  /* 0x00000010ff8b7819 */ /* 0x100fe2000001168a */
[----:B------:R-:W-:Y:S01]  /*6c20*/  FMUL.FTZ R104, R2, R104 ;  /* 0x0000006802687220 */ /* 0x000fe20000410000 */
[----:B------:R-:W-:Y:S01]  /*6c30*/  LOP3.LUT R154, R138, 0xff, RZ, 0xc0, !PT ;  /* 0x000000ff8a9a7812 */ /* 0x000fe200078ec0ff */
[C---:B------:R-:W-:Y:S05]  /*6c40*/  HMMA.16816.F32.BF16 R96, R172.reuse, R150, R96 ;  /* 0x00000096ac60723c */ /* 0x040fea0000041860 */
[----:B------:R-:W-:Y:S01]  /*6c50*/  SHF.R.U32.HI R153, RZ, 0x18, R138 ;  /* 0x00000018ff997819 */ /* 0x000fe2000001168a */
[-C--:B-1----:R-:W-:Y:S05]  /*6c60*/  HMMA.16816.F32.BF16 R100, R172, R140.reuse, R100 ;  /* 0x0000008cac64723c */ /* 0x082fea0000041864 */
[----:B------:R-:W-:Y:S01]  /*6c70*/  LOP3.LUT R138, R144, 0xffff, RZ, 0xc0, !PT ;  /* 0x0000ffff908a7812 */ /* 0x000fe200078ec0ff */
[----:B------:R-:W-:Y:S01]  /*6c80*/  FMUL.FTZ R105, R2, R105 ;  /* 0x0000006902697220 */ /* 0x000fe20000410000 */
[----:B------:R-:W-:Y:S01]  /*6c90*/  LOP3.LUT R137, R145, UR30, R198, 0x96, !PT ;  /* 0x0000001e91897c12 */ /* 0x000fe2000f8e96c6 */
[C---:B------:R-:W-:Y:S01]  /*6ca0*/  FMUL.FTZ R106, R0.reuse, R106 ;  /* 0x0000006a006a7220 */ /* 0x040fe20000410000 */
[----:B------:R1:W4:Y:S02]  /*6cb0*/  MUFU.EX2 R198, R24 ;  /* 0x0000001800c67308 */ /* 0x0003240000000800 */
[----:B------:R-:W-:Y:S01]  /*6cc0*/  SHF.R.U32.HI R145, RZ, 0x8, R146 ;  /* 0x00000008ff917819 */ /* 0x000fe20000011692 */
[----:B------:R-:W-:Y:S01]  /*6cd0*/  FMUL.FTZ R107, R0, R107 ;  /* 0x0000006b006b7220 */ /* 0x000fe20000410000 */
[----:B------:R-:W-:Y:S01]  /*6ce0*/  LOP3.LUT R139, R139, 0xff, RZ, 0xc0, !PT ;  /* 0x000000ff8b8b7812 */ /* 0x000fe200078ec0ff */
[----:B--2---:R-:W-:Y:S01]  /*6cf0*/  FMUL.FTZ R28, R132, R168 ;  /* 0x000000a8841c7220 */ /* 0x004fe20000410000 */
[----:B------:R-:W-:Y:S01]  /*6d00*/  LOP3.LUT R147, R144, 0xff, RZ, 0xc0, !PT ;  /* 0x000000ff90937812 */ /* 0x000fe200078ec0ff */
[C---:B------:R-:W-:Y:S01]  /*6d10*/  FMUL.FTZ R112, R2.reuse, R112 ;  /* 0x0000007002707220 */ /* 0x040fe20000410000 */
[----:B------:R-:W-:Y:S01]  /*6d20*/  SHF.R.U32.HI R138, RZ, 0x8, R138 ;  /* 0x00000008ff8a7819 */ /* 0x000fe2000001168a */
[----:B------:R-:W-:Y:S01]  /*6d30*/  FMUL.FTZ R113, R2, R113 ;  /* 0x0000007102717220 */ /* 0x000fe20000410000 */
[C---:B------:R-:W-:Y:S04]  /*6d40*/  HMMA.16816.F32.BF16 R104, R180.reuse, R140, R104 ;  /* 0x0000008cb468723c */ /* 0x040fe80000041868 */
[--C-:B------:R-:W-:Y:S01]  /*6d50*/  SHF.R.U32.HI R148, RZ, 0x10, R144.reuse ;  /* 0x00000010ff947819 */ /* 0x100fe20000011690 */
[----:B------:R-:W-:Y:S01]  /*6d60*/  FMUL.FTZ R114, R0, R114 ;  /* 0x0000007200727220 */ /* 0x000fe20000410000 */
[----:B------:R-:W-:Y:S01]  /*6d70*/  PRMT R155, R154, 0x5410, R145 ;  /* 0x000054109a9b7816 */ /* 0x000fe20000000091 */
[----:B------:R-:W-:Y:S01]  /*6d80*/  FMUL.FTZ R115, R0, R115 ;  /* 0x0000007300737220 */ /* 0x000fe20000410000 */
[----:B------:R-:W-:Y:S03]  /*6d90*/  LOP3.LUT R32, R152, 0xffff, RZ, 0xc0, !PT ;  /* 0x0000ffff98207812 */ /* 0x000fe600078ec0ff */
[----:B------:R-:W-:Y:S01]  /*6da0*/  PRMT R154, R139, 0x5410, R153 ;  /* 0x000054108b9a7816 */ /* 0x000fe20000000099 */
[C---:B-1----:R-:W-:Y:S01]  /*6db0*/  FMUL.FTZ R24, R2.reuse, R164 ;  /* 0x000000a402187220 */ /* 0x042fe20000410000 */
[----:B------:R-:W-:Y:S01]  /*6dc0*/  SHF.R.U32.HI R192, RZ, 0x18, R144 ;  /* 0x00000018ffc07819 */ /* 0x000fe20000011690 */
[C---:B------:R-:W-:Y:S01]  /*6dd0*/  FMUL.FTZ R120, R2.reuse, R120 ;  /* 0x0000007802787220 */ /* 0x040fe20000410000 */
[----:B------:R-:W-:Y:S01]  /*6de0*/  PRMT R153, R147, 0x5410, R138 ;  /* 0x0000541093997816 */ /* 0x000fe2000000008a */
[----:B------:R-:W-:Y:S01]  /*6df0*/  FMUL.FTZ R121, R2, R121 ;  /* 0x0000007902797220 */ /* 0x000fe20000410000 */
[----:B------:R-:W-:Y:S01]  /*6e00*/  LOP3.LUT R139, R148, 0xff, RZ, 0xc0, !PT ;  /* 0x000000ff948b7812 */ /* 0x000fe200078ec0ff */
[----:B------:R-:W1:Y:S01]  /*6e10*/  LDSM.16.MT88.4 R144, [R218+0xb000] ;  /* 0x00b00000da90783b */ /* 0x000e620000004200 */
[----:B------:R-:W-:Y:S01]  /*6e20*/  LOP3.LUT R138, R152, 0xff, RZ, 0xc0, !PT ;  /* 0x000000ff988a7812 */ /* 0x000fe200078ec0ff */
[C---:B------:R-:W-:Y:S01]  /*6e30*/  FMUL.FTZ R122, R0.reuse, R122 ;  /* 0x0000007a007a7220 */ /* 0x040fe20000410000 */
[----:B------:R-:W-:Y:S01]  /*6e40*/  SHF.R.U32.HI R32, RZ, 0x8, R32 ;  /* 0x00000008ff207819 */ /* 0x000fe20000011620 */
[----:B------:R-:W-:Y:S01]  /*6e50*/  FMUL.FTZ R123, R0, R123 ;  /* 0x0000007b007b7220 */ /* 0x000fe20000410000 */
[----:B------:R-:W-:Y:S01]  /*6e60*/  PRMT R192, R139, 0x5410, R192 ;  /* 0x000054108bc07816 */ /* 0x000fe200000000c0 */
[----:B------:R-:W-:Y:S01]  /*6e70*/  FMUL.FTZ R124, R2, R124 ;  /* 0x0000007c027c7220 */ /* 0x000fe20000410000 */
[----:B------:R-:W-:Y:S01]  /*6e80*/  PRMT R139, R138, 0x5410, R32 ;  /* 0x000054108a8b7816 */ /* 0x000fe20000000020 */
[----:B------:R-:W-:Y:S01]  /*6e90*/  FMUL.FTZ R125, R2, R125 ;  /* 0x0000007d027d7220 */ /* 0x000fe20000410000 */
[----:B------:R-:W-:Y:S01]  /*6ea0*/  SHF.R.U32.HI R20, RZ, 0x10, R152 ;  /* 0x00000010ff147819 */ /* 0x000fe20000011698 */
[C---:B------:R-:W-:Y:S01]  /*6eb0*/  FMUL.FTZ R126, R0.reuse, R126 ;  /* 0x0000007e007e7220 */ /* 0x040fe20000410000 */
[----:B------:R-:W-:Y:S01]  /*6ec0*/  SHF.R.U32.HI R32, RZ, 0x10, R137 ;  /* 0x00000010ff207819 */ /* 0x000fe20000011689 */
[----:B------:R-:W-:Y:S01]  /*6ed0*/  FMUL.FTZ R127, R0, R127 ;  /* 0x0000007f007f7220 */ /* 0x000fe20000410000 */
[----:B------:R-:W-:Y:S02]  /*6ee0*/  LOP3.LUT R150, R20, 0xff, RZ, 0xc0, !PT ;  /* 0x000000ff14967812 */ /* 0x000fe400078ec0ff */
[----:B------:R-:W-:Y:S01]  /*6ef0*/  LOP3.LUT R20, R32, 0xff, RZ, 0xc0, !PT ;  /* 0x000000ff20147812 */ /* 0x000fe200078ec0ff */
[C---:B------:R-:W-:Y:S01]  /*6f00*/  FMUL.FTZ R32, R2.reuse, R156 ;  /* 0x0000009c02207220 */ /* 0x040fe20000410000 */
[--C-:B------:R-:W-:Y:S01]  /*6f10*/  HSET2.LE.AND R151, R153, R188.reuse, PT ;  /* 0x000000bc99977233 */ /* 0x100fe20003803000 */
[----:B------:R-:W-:Y:S01]  /*6f20*/  LDSM.16.MT88.4 R156, [R215+0xa800] ;  /* 0x00a80000d79c783b */ /* 0x000fe20000004200 */
[--C-:B------:R-:W-:Y:S01]  /*6f30*/  HSET2.LE.AND R139, R139, R188.reuse, PT ;  /* 0x000000bc8b8b7233 */ /* 0x100fe20003803000 */
[----:B------:R-:W-:Y:S01]  /*6f40*/  FFMA.FTZ R2, R2, R231, R236 ;  /* 0x000000e702027223 */ /* 0x000fe200000100ec */
[--C-:B------:R-:W-:Y:S02]  /*6f50*/  HSET2.LE.AND R192, R192, R188.reuse, PT ;  /* 0x000000bcc0c07233 */ /* 0x100fe40003803000 */
[-C--:B------:R-:W-:Y:S03]  /*6f60*/  HMMA.16816.F32.BF16 R32, R180, R142.reuse, R32 ;  /* 0x0000008eb420723c */ /* 0x080fe60000041820 */
[----:B------:R-:W-:Y:S02]  /*6f70*/  SHF.R.U32.HI R152, RZ, 0x18, R152 ;  /* 0x00000018ff987819 */ /* 0x000fe40000011698 */
[C---:B------:R-:W-:Y:S01]  /*6f80*/  LOP3.LUT R138, R137.reuse, 0xff, RZ, 0xc0, !PT ;  /* 0x000000ff898a7812 */ /* 0x040fe200078ec0ff */
[C---:B------:R-:W-:Y:S01]  /*6f90*/  HMMA.16816.F32.BF16 R108, R172.reuse, R142, R108 ;  /* 0x0000008eac6c723c */ /* 0x040fe2000004186c */
[----:B------:R-:W2:Y:S04]  /*6fa0*/  LDSM.16.MT88.4 R140, [R217+0xb000] ;  /* 0x00b00000d98c783b */ /* 0x000ea80000004200 */
[----:B------:R-:W-:Y:S02]  /*6fb0*/  LOP3.LUT R21, R137, 0xffff, RZ, 0xc0, !PT ;  /* 0x0000ffff89157812 */ /* 0x000fe400078ec0ff */
[----:B------:R-:W-:Y:S01]  /*6fc0*/  PRMT R150, R150, 0x5410, R152 ;  /* 0x0000541096967816 */ /* 0x000fe20000000098 */
[----:B------:R-:W-:Y:S03]  /*6fd0*/  FFMA.FTZ R152, R27, UR4, -R191 ;  /* 0x000000041b987c23 */ /* 0x000fe600080108bf */
[----:B------:R-:W-:Y:S01]  /*6fe0*/  SHF.R.U32.HI R137, RZ, 0x18, R137 ;  /* 0x00000018ff897819 */ /* 0x000fe20000011689 */
[----:B------:R5:W4:Y:S01]  /*6ff0*/  MUFU.EX2 R196, R152 ;  /* 0x0000009800c47308 */ /* 0x000b220000000800 */
[----:B------:R-:W-:Y:S01]  /*7000*/  SHF.R.U32.HI R21, RZ, 0x8, R21 ;  /* 0x00000008ff157819 */ /* 0x000fe20000011615 */
[----:B------:R-:W-:Y:S01]  /*7010*/  FMUL.FTZ R27, R0, R167 ;  /* 0x000000a7001b7220 */ /* 0x000fe20000410000 */
[----:B------:R-:W-:Y:S01]  /*7020*/  PRMT R149, R20, 0x5410, R137 ;  /* 0x0000541014957816 */ /* 0x000fe20000000089 */
[----:B------:R-:W-:Y:S01]  /*7030*/  FMUL.FTZ R20, R132, R160 ;  /* 0x000000a084147220 */ /* 0x000fe20000410000 */
[----:B------:R-:W-:Y:S01]  /*7040*/  PRMT R148, R138, 0x5410, R21 ;  /* 0x000054108a947816 */ /* 0x000fe20000000015 */
[C---:B------:R-:W-:Y:S01]  /*7050*/  FMUL.FTZ R21, R132.reuse, R161 ;  /* 0x000000a184157220 */ /* 0x040fe20000410000 */
[----:B------:R-:W-:Y:S01]  /*7060*/  LDSM.16.MT88.4 R164, [R217+0xa800] ;  /* 0x00a80000d9a4783b */ /* 0x000fe20000004200 */
[--C-:B------:R-:W-:Y:S01]  /*7070*/  HSET2.LE.AND R137, R155, R188.reuse, PT ;  /* 0x000000bc9b897233 */ /* 0x100fe20003803000 */
[----:B------:R-:W-:Y:S01]  /*7080*/  FFMA.FTZ R132, R132, R233, R244 ;  /* 0x000000e984847223 */ /* 0x000fe200000100f4 */
[--C-:B------:R-:W-:Y:S01]  /*7090*/  HSET2.LE.AND R138, R154, R188.reuse, PT ;  /* 0x000000bc9a8a7233 */ /* 0x100fe20003803000 */
[----:B------:R-:W-:Y:S01]  /*70a0*/  FFMA.FTZ R0, R0, R230, R234 ;  /* 0x000000e600007223 */ /* 0x000fe200000100ea */
[--C-:B------:R-:W-:Y:S01]  /*70b0*/  HSET2.LE.AND R150, R150, R188.reuse, PT ;  /* 0x000000bc96967233 */ /* 0x100fe20003803000 */
[-C--:B-1----:R-:W-:Y:S02]  /*70c0*/  HMMA.16816.F32.BF16 R20, R172, R144.reuse, R20 ;  /* 0x00000090ac14723c */ /* 0x082fe40000041814 */
[----:B------:R-:W-:Y:S01]  /*70d0*/  LDSM.16.MT88.4 R160, [R218+0xa800] ;  /* 0x00a80000daa0783b */ /* 0x000fe20000004200 */
[--C-:B------:R-:W-:Y:S01]  /*70e0*/  HSET2.LE.AND R148, R148, R188.reuse, PT ;  /* 0x000000bc94947233 */ /* 0x100fe20003803000 */
[----:B------:R-:W-:Y:S01]  /*70f0*/  FADD.FTZ R132, R243, R132 ;  /* 0x00000084f3847221 */ /* 0x000fe20000010000 */
[----:B------:R-:W-:Y:S01]  /*7100*/  HSET2.LE.AND R149, R149, R188, PT ;  /* 0x000000bc95957233 */ /* 0x000fe20003803000 */
[C---:B------:R-:W-:Y:S04]  /*7110*/  HMMA.16816.F32.BF16 R112, R180.reuse, R144, R112 ;  /* 0x00000090b470723c */ /* 0x040fe80000041870 */
[----:B-----5:R-:W1:Y:S01]  /*7120*/  LDSM.16.MT88.4 R152, [R213+0xa800] ;  /* 0x00a80000d598783b */ /* 0x020e620000004200 */
[----:B------:R-:W-:Y:S01]  /*7130*/  F2FP.BF16.F32.PACK_AB R178, R205, R206 ;  /* 0x000000cecdb2723e */ /* 0x000fe200000010ff */
[-C--:B------:R-:W-:Y:S05]  /*7140*/  HMMA.16816.F32.BF16 R24, R180, R146.reuse, R24 ;  /* 0x00000092b418723c */ /* 0x080fea0000041818 */
[--C-:B------:R-:W-:Y:S01]  /*7150*/  FFMA.FTZ R144, R30, UR4, -R191.reuse ;  /* 0x000000041e907c23 */ /* 0x100fe200080108bf */
[C---:B------:R-:W-:Y:S05]  /*7160*/  HMMA.16816.F32.BF16 R116, R172.reuse, R146, R116 ;  /* 0x00000092ac74723c */ /* 0x040fea0000041874 */
[----:B------:R-:W-:Y:S01]  /*7170*/  FFMA.FTZ R191, R31, UR4, -R191 ;  /* 0x000000041fbf7c23 */ /* 0x000fe200080108bf */
[C---:B------:R-:W-:Y:S01]  /*7180*/  FMUL.FTZ R30, R3.reuse, R170 ;  /* 0x000000aa031e7220 */ /* 0x040fe20000410000 */
[----:B------:R-:W-:Y:S01]  /*7190*/  FMUL.FTZ R31, R3, R171 ;  /* 0x000000ab031f7220 */ /* 0x000fe20000410000 */
[----:B---3--:R-:W-:Y:S01]  /*71a0*/  F2FP.BF16.F32.PACK_AB R179, R203, R204 ;  /* 0x000000cccbb3723e */ /* 0x008fe200000010ff */
[----:B------:R-:W3:Y:S02]  /*71b0*/  LDSM.16.MT88.4 R168, [R213+0xb800] ;  /* 0x00b80000d5a8783b */ /* 0x000ee40000004200 */
[----:B------:R-:W-:Y:S01]  /*71c0*/  LOP3.LUT R178, R137, R178, RZ, 0xc0, !PT ;  /* 0x000000b289b27212 */ /* 0x000fe200078ec0ff */
[----:B------:R-:W-:Y:S01]  /*71d0*/  FFMA.FTZ R3, R3, R232, R242 ;  /* 0x000000e803037223 */ /* 0x000fe200000100f2 */
[----:B------:R5:W-:Y:S01]  /*71e0*/  MUFU.EX2 R137, R191 ;  /* 0x000000bf00897308 */ /* 0x000be20000000800 */
[-C--:B--2---:R-:W-:Y:S03]  /*71f0*/  HMMA.16816.F32.BF16 R28, R172, R140.reuse, R28 ;  /* 0x0000008cac1c723c */ /* 0x084fe6000004181c */
[----:B------:R-:W-:Y:S01]  /*7200*/  LOP3.LUT R179, R138, R179, RZ, 0xc0, !PT ;  /* 0x000000b38ab37212 */ /* 0x000fe200078ec0ff */
[----:B------:R-:W-:Y:S01]  /*7210*/  FADD.FTZ R3, R237, R3 ;  /* 0x00000003ed037221 */ /* 0x000fe20000010000 */
[----:B------:R-:W-:Y:S01]  /*7220*/  F2FP.BF16.F32.PACK_AB R176, R201, R202 ;  /* 0x000000cac9b0723e */ /* 0x000fe200000010ff */
[C---:B------:R-:W-:Y:S03]  /*7230*/  HMMA.16816.F32.BF16 R120, R180.reuse, R140, R120 ;  /* 0x0000008cb478723c */ /* 0x040fe60000041878 */
[----:B------:R1:W2:Y:S02]  /*7240*/  MUFU.EX2 R138, R144 ;  /* 0x00000090008a7308 */ /* 0x0002a40000000800 */
[----:B------:R-:W-:Y:S01]  /*7250*/  F2FP.BF16.F32.PACK_AB R177, R199, R200 ;  /* 0x000000c8c7b1723e */ /* 0x000fe200000010ff */
[-C--:B------:R-:W-:Y:S01]  /*7260*/  HMMA.16816.F32.BF16 R124, R180, R142.reuse, R124 ;  /* 0x0000008eb47c723c */ /* 0x080fe2000004187c */
[----:B------:R-:W-:Y:S04]  /*7270*/  LDSM.16.MT88.4 R180, [R218+0xb800] ;  /* 0x00b80000dab4783b */ /* 0x000fe80000004200 */
[----:B------:R-:W-:Y:S01]  /*7280*/  LOP3.LUT R176, R139, R176, RZ, 0xc0, !PT ;  /* 0x000000b08bb07212 */ /* 0x000fe200078ec0ff */
[----:B------:R-:W-:Y:S03]  /*7290*/  HMMA.16816.F32.BF16 R128, R172, R142, R128 ;  /* 0x0000008eac80723c */ /* 0x000fe60000041880 */
[----:B-----5:R-:W5:Y:S02]  /*72a0*/  LDSM.16.MT88.4 R188, [R215+0xb800] ;  /* 0x00b80000d7bc783b */ /* 0x020f640000004200 */
[----:B------:R-:W-:Y:S01]  /*72b0*/  LOP3.LUT R177, R150, R177, RZ, 0xc0, !PT ;  /* 0x000000b196b17212 */ /* 0x000fe200078ec0ff */
[----:B------:R-:W-:Y:S01]  /*72c0*/  FADD.FTZ R0, R211, R0 ;  /* 0x00000000d3007221 */ /* 0x000fe20000010000 */
[----:B----4-:R-:W-:Y:S01]  /*72d0*/  F2FP.BF16.F32.PACK_AB R184, R197, R198 ;  /* 0x000000c6c5b8723e */ /* 0x010fe200000010ff */
[----:B------:R-:W-:Y:S03]  /*72e0*/  FADD.FTZ R3, R246, R3 ;  /* 0x00000003f6037221 */ /* 0x000fe60000010000 */
[----:B------:R-:W-:Y:S01]  /*72f0*/  F2FP.BF16.F32.PACK_AB R185, R196, R195 ;  /* 0x000000c3c4b9723e */ /* 0x000fe200000010ff */
[-C--:B-1----:R-:W-:Y:S01]  /*7300*/  HMMA.16816.F32.BF16 R144, R176, R152.reuse, R4 ;  /* 0x00000098b090723c */ /* 0x082fe20000041804 */
[----:B------:R-:W1:Y:S04]  /*7310*/  LDSM.16.MT88.4 R172, [R217+0xb800] ;  /* 0x00b80000d9ac783b */ /* 0x000e680000004200 */
[----:B------:R-:W-:Y:S01]  /*7320*/  F2FP.BF16.F32.PACK_AB R186, R193, R194 ;  /* 0x000000c2c1ba723e */ /* 0x000fe200000010ff */
[----:B------:R-:W-:Y:S01]  /*7330*/  FADD.FTZ R0, R208, R0 ;  /* 0x00000000d0007221 */ /* 0x000fe20000010000 */
[----:B--2---:R-:W-:Y:S01]  /*7340*/  F2FP.BF16.F32.PACK_AB R187, R137, R138 ;  /* 0x0000008a89bb723e */ /* 0x004fe200000010ff */
[----:B------:R-:W-:Y:S03]  /*7350*/  FADD.FTZ R5, R235, R2 ;  /* 0x00000002eb057221 */ /* 0x000fe60000010000 */
[----:B------:R-:W-:Y:S01]  /*7360*/  LOP3.LUT R184, R148, R184, RZ, 0xc0, !PT ;  /* 0x000000b894b87212 */ /* 0x000fe200078ec0ff */
[----:B------:R-:W-:Y:S01]  /*7370*/  FADD.FTZ R2, R248, R132 ;  /* 0x00000084f8027221 */ /* 0x000fe20000010000 */
[----:B------:R-:W-:Y:S01]  /*7380*/  LOP3.LUT R185, R149, R185, RZ, 0xc0, !PT ;  /* 0x000000b995b97212 */ /* 0x000fe200078ec0ff */
[----:B------:R-:W-:Y:S01]  /*7390*/  FADD.FTZ R5, R210, R5 ;  /* 0x00000005d2057221 */ /* 0x000fe20000010000 */
[----:B------:R-:W-:Y:S01]  /*73a0*/  LOP3.LUT R186, R151, R186, RZ, 0xc0, !PT ;  /* 0x000000ba97ba7212 */ /* 0x000fe200078ec0ff */
[----:B------:R-:W-:Y:S01]  /*73b0*/  FADD.FTZ R2, R247, R2 ;  /* 0x00000002f7027221 */ /* 0x000fe20000010000 */
[----:B------:R-:W-:Y:S01]  /*73c0*/  LOP3.LUT R187, R192, R187, RZ, 0xc0, !PT ;  /* 0x000000bbc0bb7212 */ /* 0x000fe200078ec0ff */
[----:B------:R-:W-:Y:S01]  /*73d0*/  FADD.FTZ R3, R245, R3 ;  /* 0x00000003f5037221 */ /* 0x000fe20000010000 */
[----:B------:R-:W-:Y:S01]  /*73e0*/  FADD.FTZ R5, R209, R5 ;  /* 0x00000005d1057221 */ /* 0x000fe20000010000 */
[----:B------:R-:W-:Y:S01]  /*73f0*/  FADD.FTZ R4, R207, R0 ;  /* 0x00000000cf047221 */ /* 0x000fe20000010000 */
[----:B------:R-:W-:Y:S01]  /*7400*/  FADD.FTZ R0, R202, R2 ;  /* 0x00000002ca007221 */ /* 0x000fe20000010000 */
[----:B------:R-:W-:Y:S01]  /*7410*/  FADD.FTZ R2, R200, R3 ;  /* 0x00000003c8027221 */ /* 0x000fe20000010000 */
        /* <DEDUP_REMOVED lines=32> */
[-C--:B---3--:R-:W-:Y:S05]  /*7620*/  HMMA.16816.F32.BF16 R84, R176, R168.reuse, R84 ;  /* 0x000000a8b054723c */ /* 0x088fea0000041854 */
[----:B------:R-:W-:Y:S01]  /*7630*/  MOV R137, R134 ;  /* 0x0000008600897202 */ /* 0x000fe20000000f00 */
[C---:B------:R-:W-:Y:S06]  /*7640*/  HMMA.16816.F32.BF16 R88, R184.reuse, R168, R88 ;  /* 0x000000a8b858723c */ /* 0x040fec0000041858 */
[-C--:B------:R-:W-:Y:S06]  /*7650*/  HMMA.16816.F32.BF16 R92, R184, R170.reuse, R92 ;  /* 0x000000aab85c723c */ /* 0x080fec000004185c */
[C---:B------:R-:W-:Y:S06]  /*7660*/  HMMA.16816.F32.BF16 R96, R176.reuse, R170, R96 ;  /* 0x000000aab060723c */ /* 0x040fec0000041860 */
[-C--:B-----5:R-:W-:Y:S06]  /*7670*/  HMMA.16816.F32.BF16 R100, R176, R188.reuse, R100 ;  /* 0x000000bcb064723c */ /* 0x0a0fec0000041864 */
        /* <DEDUP_REMOVED lines=10> */
[----:B------:R-:W-:Y:S01]  /*7720*/  HMMA.16816.F32.BF16 R128, R176, R174, R128 ;  /* 0x000000aeb080723c */ /* 0x000fe20000041880 */
[----:B------:R-:W-:Y:S11]  /*7730*/  @!UPT UIADD3 URZ, URZ, URZ, URZ ;  /* 0x0000003f3f3ff290 */ /* 0x000ff6000fffe03f */
[----:B------:R-:W-:Y:S01]  /*7740*/  @!UPT UIADD3 URZ, URZ, URZ, URZ ;  /* 0x0000003f3f3ff290 */ /* 0x000fe2000fffe03f */
[----:B------:R-:W-:Y:S11]  /*7750*/  @P2 BRA `(.L_x_1534) ;  /* 0xffffffd400842947 */ /* 0x000ff6000383ffff */
.L_x_1533:
[----:B------:R-:W1:Y:S01]  /*7760*/  SHFL.BFLY PT, R0, R233, 0x2, 0x1f ;  /* 0x0c401f00e9007f89 */ /* 0x000e6200000e0000 */
[----:B------:R-:W-:Y:S01]  /*7770*/  ULDC UR4, c[0x0][0x38c] ;  /* 0x0000e30000047ab9 */ /* 0x000fe20000000800 */
[----:B------:R-:W-:Y:S01]  /*7780*/  MOV R9, 0x3f800000 ;  /* 0x3f80000000097802 */ /* 0x000fe20000000f00 */
[----:B------:R-:W-:Y:S01]  /*7790*/  UMOV UR5, 0x400 ;  /* 0x0000040000057882 */ /* 0x000fe20000000000 */
[----:B------:R-:W2:Y:S01]  /*77a0*/  SHFL.BFLY PT, R2, R232, 0x2, 0x1f ;  /* 0x0c401f00e8027f89 */ /* 0x000ea200000e0000 */
[----:B------:R-:W-:Y:S01]  /*77b0*/  UISETP.NE.AND UP0, UPT, UR27, -0x1, UPT ;  /* 0xffffffff1b00788c */ /* 0x000fe2000bf05270 */
[----:B------:R-:W3:Y:S01]  /*77c0*/  S2R R138, SR_TID.X ;  /* 0x00000000008a7919 */ /* 0x000ee20000002100 */
[----:B-1----:R-:W-:Y:S02]  /*77d0*/  FADD.FTZ R233, R0, R233 ;  /* 0x000000e900e97221 */ /* 0x002fe40000010000 */
[----:B------:R-:W1:Y:S01]  /*77e0*/  SHFL.BFLY PT, R0, R231, 0x2, 0x1f ;  /* 0x0c401f00e7007f89 */ /* 0x000e6200000e0000 */
[----:B--2---:R-:W-:-:S03]  /*77f0*/  FADD.FTZ R232, R2, R232 ;  /* 0x000000e802e87221 */ /* 0x004fc60000010000 */
[----:B------:R-:W2:Y:S04]  /*7800*/  SHFL.BFLY PT, R4, R233, 0x1, 0x1f ;  /* 0x0c201f00e9047f89 */ /* 0x000ea800000e0000 */
[----:B------:R-:W4:Y:S04]  /*7810*/  SHFL.BFLY PT, R2, R230, 0x2, 0x1f ;  /* 0x0c401f00e6027f89 */ /* 0x000f2800000e0000 */
[----:B------:R-:W5:Y:S01]  /*7820*/  SHFL.BFLY PT, R3, R232, 0x1, 0x1f ;  /* 0x0c201f00e8037f89 */ /* 0x000f6200000e0000 */
[----:B---3--:R-:W-:-:S04]  /*7830*/  SHF.R.S32.HI R137, RZ, 0x1f, R138 ;  /* 0x0000001fff897819 */ /* 0x008fc8000001148a */
[CC--:B------:R-:W-:Y:S02]  /*7840*/  LEA.HI R6, R137.reuse, R138.reuse, RZ, 0x2 ;  /* 0x0000008a89067211 */ /* 0x0c0fe400078f10ff */
[----:B------:R-:W-:Y:S02]  /*7850*/  LEA.HI R137, R137, R138, RZ, 0x5 ;  /* 0x0000008a89897211 */ /* 0x000fe400078f28ff */
[--C-:B------:R-:W-:Y:S01]  /*7860*/  SHF.R.S32.HI R5, RZ, 0x2, R6.reuse ;  /* 0x00000002ff057819 */ /* 0x100fe20000011406 */
[----:B-1----:R-:W-:Y:S01]  /*7870*/  FADD.FTZ R231, R0, R231 ;  /* 0x000000e700e77221 */ /* 0x002fe20000010000 */
[----:B------:R-:W-:Y:S02]  /*7880*/  MOV R0, 0x3f800000 ;  /* 0x3f80000000007802 */ /* 0x000fe40000000f00 */
[----:B------:R-:W-:Y:S01]  /*7890*/  SHF.R.S32.HI R26, RZ, 0x1f, R6 ;  /* 0x0000001fff1a7819 */ /* 0x000fe20000011406 */
[----:B--2---:R-:W-:-:S03]  /*78a0*/  FADD.FTZ R233, R233, R4 ;  /* 0x00000004e9e97221 */ /* 0x004fc60000010000 */
[----:B------:R-:W-:Y:S01]  /*78b0*/  LEA.HI R26, R26, R5, RZ, 0x3 ;  /* 0x000000051a1a7211 */ /* 0x000fe200078f18ff */
[----:B----4-:R-:W-:Y:S01]  /*78c0*/  FADD.FTZ R230, R2, R230 ;  /* 0x000000e602e67221 */ /* 0x010fe20000010000 */
[----:B------:R-:W-:Y:S02]  /*78d0*/  FSETP.NE.FTZ.AND P5, PT, R233, RZ, PT ;  /* 0x000000ffe900720b */ /* 0x000fe40003fb5000 */
[----:B------:R-:W-:Y:S01]  /*78e0*/  LOP3.LUT R26, R26, 0xfffffff8, RZ, 0xc0, !PT ;  /* 0xfffffff81a1a7812 */ /* 0x000fe200078ec0ff */
[----:B-----5:R-:W-:Y:S01]  /*78f0*/  FADD.FTZ R232, R232, R3 ;  /* 0x00000003e8e87221 */ /* 0x020fe20000010000 */
[----:B------:R-:W1:Y:S01]  /*7900*/  SHFL.BFLY PT, R4, R230, 0x1, 0x1f ;  /* 0x0c201f00e6047f89 */ /* 0x000e6200000e0000 */
[----:B------:R-:W-:Y:S02]  /*7910*/  MOV R2, 0x3f800000 ;  /* 0x3f80000000027802 */ /* 0x000fe40000000f00 */
[----:B------:R-:W-:Y:S01]  /*7920*/  IADD3 R26, R5, -R26, RZ ;  /* 0x8000001a051a7210 */ /* 0x000fe20007ffe0ff */
[----:B------:R-:W2:Y:S01]  /*7930*/  SHFL.BFLY PT, R3, R231, 0x1, 0x1f ;  /* 0x0c201f00e7037f89 */ /* 0x000ea200000e0000 */
[----:B------:R-:W-:-:S04]  /*7940*/  FSETP.NE.FTZ.AND P4, PT, R232, RZ, PT ;  /* 0x000000ffe800720b */ /* 0x000fc80003f95000 */
[----:B------:R-:W3:Y:S09]  /*7950*/  @P5 MUFU.RCP R0, R233 ;  /* 0x000000e900005308 */ /* 0x000ef20000001000 */
[----:B------:R-:W4:Y:S01]  /*7960*/  @P4 MUFU.RCP R2, R232 ;  /* 0x000000e800024308 */ /* 0x000f220000001000 */
[----:B-1----:R-:W-:Y:S01]  /*7970*/  FADD.FTZ R132, R230, R4 ;  /* 0x00000004e6847221 */ /* 0x002fe20000010000 */
[----:B---3--:R-:W-:Y:S01]  /*7980*/  FMUL.FTZ R0, R0, UR4 ;  /* 0x0000000400007c20 */ /* 0x008fe20008410000 */
[----:B--2---:R-:W-:-:S03]  /*7990*/  FADD.FTZ R231, R231, R3 ;  /* 0x00000003e7e77221 */ /* 0x004fc60000010000 */
[----:B------:R-:W-:Y:S01]  /*79a0*/  FSETP.NE.FTZ.AND P6, PT, R132, RZ, PT ;  /* 0x000000ff8400720b */ /* 0x000fe20003fd5000 */
[----:B------:R-:W-:Y:S01]  /*79b0*/  FMUL.FTZ R12, R0, R37 ;  /* 0x00000025000c7220 */ /* 0x000fe20000410000 */
[----:B------:R-:W-:Y:S01]  /*79c0*/  LOP3.LUT R3, R6, 0x3ffffffc, RZ, 0xc0, !PT ;  /* 0x3ffffffc06037812 */ /* 0x000fe200078ec0ff */
[C---:B------:R-:W-:Y:S01]  /*79d0*/  FMUL.FTZ R144, R0.reuse, R144 ;  /* 0x0000009000907220 */ /* 0x040fe20000410000 */
[----:B------:R-:W-:Y:S01]  /*79e0*/  FSETP.NE.FTZ.AND P3, PT, R231, RZ, PT ;  /* 0x000000ffe700720b */ /* 0x000fe20003f75000 */
[C---:B------:R-:W-:Y:S01]  /*79f0*/  FMUL.FTZ R5, R0.reuse, R145 ;  /* 0x0000009100057220 */ /* 0x040fe20000410000 */
        /* <DEDUP_REMOVED lines=31> */
[----:B------:R-:W1:Y:S01]  /*7bf0*/  @P6 MUFU.RCP R9, R132 ;  /* 0x0000008400096308 */ /* 0x000e620000001000 */
[----:B----4-:R-:W-:Y:S01]  /*7c00*/  FMUL.FTZ R2, R2, UR4 ;  /* 0x0000000402027c20 */ /* 0x010fe20008410000 */
[----:B------:R-:W-:-:S02]  /*7c10*/  R2P PR, R26, 0x6 ;  /* 0x000000061a007804 */ /* 0x000fc40000000000 */
[----:B------:R-:W-:Y:S01]  /*7c20*/  F2FP.BF16.F32.PACK_AB R5, R5, R144 ;  /* 0x000000900505723e */ /* 0x000fe200000010ff */
        /* <DEDUP_REMOVED lines=12> */
[----:B-1----:R-:W-:Y:S01]  /*7cf0*/  FMUL.FTZ R9, R9, UR4 ;  /* 0x0000000409097c20 */ /* 0x002fe20008410000 */
[C---:B------:R-:W-:Y:S01]  /*7d00*/  FMUL.FTZ R67, R2.reuse, R67 ;  /* 0x0000004302437220 */ /* 0x040fe20000410000 */
[C---:B------:R-:W-:Y:S01]  /*7d10*/  FMUL.FTZ R70, R2.reuse, R70 ;  /* 0x0000004602467220 */ /* 0x040fe20000410000 */
[C---:B------:R-:W-:Y:S01]  /*7d20*/  FMUL.FTZ R52, R2.reuse, R71 ;  /* 0x0000004702347220 */ /* 0x040fe20000410000 */
[C---:B------:R-:W-:Y:S01]  /*7d30*/  FMUL.FTZ R82, R2.reuse, R82 ;  /* 0x0000005202527220 */ /* 0x040fe20000410000 */
[C---:B------:R-:W-:Y:S01]  /*7d40*/  FMUL.FTZ R48, R2.reuse, R83 ;  /* 0x0000005302307220 */ /* 0x040fe20000410000 */
[C---:B------:R-:W-:Y:S01]  /*7d50*/  FMUL.FTZ R86, R2.reuse, R86 ;  /* 0x0000005602567220 */ /* 0x040fe20000410000 */
[----:B------:R-:W-:Y:S01]  /*7d60*/  FMUL.FTZ R87, R2, R87 ;  /* 0x0000005702577220 */ /* 0x000fe20000410000 */
[----:B--2---:R-:W-:Y:S01]  /*7d70*/  FMUL.FTZ R0, R0, UR4 ;  /* 0x0000000400007c20 */ /* 0x004fe20008410000 */
[----:B------:R-:W1:Y:S01]  /*7d80*/  S2UR UR4, SR_CgaCtaId ;  /* 0x00000000000479c3 */ /* 0x000e620000008800 */
        /* <DEDUP_REMOVED lines=35> */
[----:B------:R-:W-:Y:S01]  /*7fc0*/  FMUL.FTZ R102, R2, R102 ;  /* 0x0000006602667220 */ /* 0x000fe20000410000 */
[----:B------:R-:W-:Y:S01]  /*7fd0*/  F2FP.BF16.F32.PACK_AB R20, R20, R56 ;  /* 0x000000381414723e */ /* 0x000fe200000010ff */
[C---:B------:R-:W-:Y:S01]  /*7fe0*/  FMUL.FTZ R36, R2.reuse, R103 ;  /* 0x0000006702247220 */ /* 0x040fe20000410000 */
[----:B------:R-:W-:Y:S01]  /*7ff0*/  SHF.R.S32.HI R56, RZ, 0x5, R137 ;  /* 0x00000005ff387819 */ /* 0x000fe20000011489 */
[----:B------:R-:W-:Y:S01]  /*8000*/  FMUL.FTZ R110, R2, R110 ;  /* 0x0000006e026e7220 */ /* 0x000fe20000410000 */
[----:B------:R-:W-:Y:S01]  /*8010*/  LOP3.LUT R0, R0, 0x1c0, RZ, 0xc0, !PT ;  /* 0x000001c000007812 */ /* 0x000fe200078ec0ff */
        /* <DEDUP_REMOVED lines=11> */
[----:B-1----:R-:W-:Y:S01]  /*80d0*/  ULEA UR4, UR4, UR5, 0x18 ;  /* 0x0000000504047291 */ /* 0x002fe2000f8ec03f */
[----:B------:R-:W-:Y:S01]  /*80e0*/  LEA.HI R0, R0, R0, RZ, 0x1d ;  /* 0x0000000000007211 */ /* 0x000fe200078fe8ff */
[C---:B------:R-:W-:Y:S01]  /*80f0*/  FMUL.FTZ R142, R9.reuse, R142 ;  /* 0x0000008e098e7220 */ /* 0x040fe20000410000 */
[----:B------:R-:W-:Y:S01]  /*8100*/  ISETP.NE.U32.AND P0, PT, R26, 0x1, PT ;  /* 0x000000011a00780c */ /* 0x000fe20003f05070 */
[C---:B------:R-:W-:Y:S01]  /*8110*/  FMUL.FTZ R7, R9.reuse, R143 ;  /* 0x0000008f09077220 */ /* 0x040fe20000410000 */
[----:B------:R-:W-:Y:S01]  /*8120*/  LEA R0, R2, R0, 0x1 ;  /* 0x0000000002007211 */ /* 0x000fe200078e08ff */
[C---:B------:R-:W-:Y:S01]  /*8130*/  FMUL.FTZ R150, R9.reuse, R150 ;  /* 0x0000009609967220 */ /* 0x040fe20000410000 */
[----:B------:R-:W-:Y:S01]  /*8140*/  F2FP.BF16.F32.PACK_AB R4, R4, R146 ;  /* 0x000000920404723e */ /* 0x000fe200000010ff */
[C---:B------:R-:W-:Y:S01]  /*8150*/  FMUL.FTZ R13, R9.reuse, R151 ;  /* 0x00000097090d7220 */ /* 0x040fe20000410000 */
[----:B------:R-:W-:Y:S01]  /*8160*/  LEA R0, R0, UR4, 0x1 ;  /* 0x0000000400007c11 */ /* 0x000fe2000f8e08ff */
[----:B------:R-:W-:Y:S01]  /*8170*/  FMUL.FTZ R42, R9, R42 ;  /* 0x0000002a092a7220 */ /* 0x000fe20000410000 */
[----:B------:R-:W-:Y:S01]  /*8180*/  F2FP.BF16.F32.PACK_AB R3, R3, R152 ;  /* 0x000000980303723e */ /* 0x000fe200000010ff */
[C---:B------:R-:W-:Y:S01]  /*8190*/  FMUL.FTZ R17, R9.reuse, R43 ;  /* 0x0000002b09117220 */ /* 0x040fe20000410000 */
[C---:B------:R-:W-:Y:S01]  /*81a0*/  IADD3 R2, R0.reuse, -0x10, RZ ;  /* 0xfffffff000027810 */ /* 0x040fe20007ffe0ff */
[----:B------:R1:W-:Y:S01]  /*81b0*/  STS [R0], R5 ;  /* 0x0000000500007388 */ /* 0x0003e20000000800 */
[----:B------:R-:W-:Y:S01]  /*81c0*/  MOV R57, 0xffffffe0 ;  /* 0xffffffe000397802 */ /* 0x000fe20000000f00 */
[C---:B------:R-:W-:Y:S01]  /*81d0*/  FMUL.FTZ R46, R9.reuse, R46 ;  /* 0x0000002e092e7220 */ /* 0x040fe20000410000 */
[----:B------:R-:W-:Y:S01]  /*81e0*/  @P0 IADD3 R2, R0, 0x10, RZ ;  /* 0x0000001000020810 */ /* 0x000fe20007ffe0ff */
[----:B------:R-:W-:Y:S01]  /*81f0*/  STS [R0+0x400], R4 ;  /* 0x0004000400007388 */ /* 0x000fe20000000800 */
[----:B------:R-:W-:Y:S01]  /*8200*/  F2FP.BF16.F32.PACK_AB R6, R6, R154 ;  /* 0x0000009a0606723e */ /* 0x000fe200000010ff */
[----:B------:R-:W-:Y:S01]  /*8210*/  FMUL.FTZ R23, R9, R47 ;  /* 0x0000002f09177220 */ /* 0x000fe20000410000 */
[----:B------:R-:W-:Y:S01]  /*8220*/  F2FP.BF16.F32.PACK_AB R8, R8, R140 ;  /* 0x0000008c0808723e */ /* 0x000fe200000010ff */
[----:B------:R2:W-:Y:S01]  /*8230*/  STS [R2], R3 ;  /* 0x0000000302007388 */ /* 0x0005e20000000800 */
[----:B------:R-:W-:Y:S01]  /*8240*/  F2FP.BF16.F32.PACK_AB R7, R7, R142 ;  /* 0x0000008e0707723e */ /* 0x000fe200000010ff */
[C---:B------:R-:W-:Y:S01]  /*8250*/  FMUL.FTZ R58, R9.reuse, R58 ;  /* 0x0000003a093a7220 */ /* 0x040fe20000410000 */
[----:B------:R-:W-:Y:S01]  /*8260*/  F2FP.BF16.F32.PACK_AB R10, R10, R148 ;  /* 0x000000940a0a723e */ /* 0x000fe200000010ff */
[----:B------:R-:W-:Y:S01]  /*8270*/  FMUL.FTZ R25, R9, R59 ;  /* 0x0000003b09197220 */ /* 0x000fe20000410000 */
[----:B------:R-:W-:Y:S01]  /*8280*/  F2FP.BF16.F32.PACK_AB R13, R13, R150 ;  /* 0x000000960d0d723e */ /* 0x000fe200000010ff */
[C---:B------:R-:W-:Y:S01]  /*8290*/  FMUL.FTZ R62, R9.reuse, R62 ;  /* 0x0000003e093e7220 */ /* 0x040fe20000410000 */
[----:B------:R-:W-:Y:S01]  /*82a0*/  F2FP.BF16.F32.PACK_AB R12, R12, R15 ;  /* 0x0000000f0c0c723e */ /* 0x000fe200000010ff */
[----:B------:R-:W-:Y:S01]  /*82b0*/  FMUL.FTZ R54, R9, R63 ;  /* 0x0000003f09367220 */ /* 0x000fe20000410000 */
[----:B------:R-:W-:Y:S01]  /*82c0*/  F2FP.BF16.F32.PACK_AB R11, R11, R14 ;  /* 0x0000000e0b0b723e */ /* 0x000fe200000010ff */
[----:B------:R-:W-:Y:S01]  /*82d0*/  STS [R2+0x400], R6 ;  /* 0x0004000602007388 */ /* 0x000fe20000000800 */
[----:B------:R-:W-:Y:S01]  /*82e0*/  F2FP.BF16.F32.PACK_AB R15, R49, R22 ;  /* 0x00000016310f723e */ /* 0x000fe200000010ff */
[C---:B------:R-:W-:Y:S01]  /*82f0*/  FMUL.FTZ R74, R9.reuse, R74 ;  /* 0x0000004a094a7220 */ /* 0x040fe20000410000 */
[----:B------:R-:W-:Y:S01]  /*8300*/  F2FP.BF16.F32.PACK_AB R14, R18, R19 ;  /* 0x00000013120e723e */ /* 0x000fe200000010ff */
[----:B------:R3:W-:Y:S01]  /*8310*/  STS [R0+0x2000], R8 ;  /* 0x0020000800007388 */ /* 0x0007e20000000800 */
[----:B------:R-:W-:Y:S01]  /*8320*/  F2FP.BF16.F32.PACK_AB R16, R16, R40 ;  /* 0x000000281010723e */ /* 0x000fe200000010ff */
[----:B------:R-:W-:Y:S01]  /*8330*/  FMUL.FTZ R50, R9, R75 ;  /* 0x0000004b09327220 */ /* 0x000fe20000410000 */
[----:B-1----:R-:W-:Y:S01]  /*8340*/  MOV R5, 0x40 ;  /* 0x0000004000057802 */ /* 0x002fe20000000f00 */
[----:B------:R1:W-:Y:S01]  /*8350*/  STS [R0+0x2400], R7 ;  /* 0x0024000700007388 */ /* 0x0003e20000000800 */
[----:B------:R-:W-:Y:S01]  /*8360*/  F2FP.BF16.F32.PACK_AB R17, R17, R42 ;  /* 0x0000002a1111723e */ /* 0x000fe200000010ff */
[----:B------:R-:W-:Y:S01]  /*8370*/  FMUL.FTZ R78, R9, R78 ;  /* 0x0000004e094e7220 */ /* 0x000fe20000410000 */
[----:B------:R-:W-:Y:S01]  /*8380*/  SEL R5, R5, 0xffffffc0, !P2 ;  /* 0xffffffc005057807 */ /* 0x000fe20005000000 */
[----:B------:R-:W-:Y:S01]  /*8390*/  STS [R2+0x2000], R10 ;  /* 0x0020000a02007388 */ /* 0x000fe20000000800 */
[----:B------:R-:W-:Y:S01]  /*83a0*/  F2FP.BF16.F32.PACK_AB R24, R24, R44 ;  /* 0x0000002c1818723e */ /* 0x000fe200000010ff */
[----:B------:R-:W-:Y:S01]  /*83b0*/  FMUL.FTZ R79, R9, R79 ;  /* 0x0000004f094f7220 */ /* 0x000fe20000410000 */
[----:B--2---:R-:W-:Y:S01]  /*83c0*/  SEL R3, R57, 0x20, P1 ;  /* 0x0000002039037807 */ /* 0x004fe20000800000 */
[----:B------:R-:W-:Y:S01]  /*83d0*/  STS [R2+0x2400], R13 ;  /* 0x0024000d02007388 */ /* 0x000fe20000000800 */
[----:B------:R-:W-:Y:S01]  /*83e0*/  F2FP.BF16.F32.PACK_AB R23, R23, R46 ;  /* 0x0000002e1717723e */ /* 0x000fe200000010ff */
[C---:B------:R-:W-:Y:S01]  /*83f0*/  FMUL.FTZ R90, R9.reuse, R90 ;  /* 0x0000005a095a7220 */ /* 0x040fe20000410000 */
[C---:B------:R-:W-:Y:S01]  /*8400*/  IADD3 R4, R0.reuse, R3, RZ ;  /* 0x0000000300047210 */ /* 0x040fe20007ffe0ff */
[----:B------:R-:W-:Y:S01]  /*8410*/  FMUL.FTZ R91, R9, R91 ;  /* 0x0000005b095b7220 */ /* 0x000fe20000410000 */
[----:B------:R-:W-:Y:S01]  /*8420*/  IADD3 R3, R3, R2, RZ ;  /* 0x0000000203037210 */ /* 0x000fe20007ffe0ff */
[----:B------:R-:W-:Y:S01]  /*8430*/  FMUL.FTZ R94, R9, R94 ;  /* 0x0000005e095e7220 */ /* 0x000fe20000410000 */
[----:B------:R-:W-:Y:S01]  /*8440*/  F2FP.BF16.F32.PACK_AB R22, R53, R29 ;  /* 0x0000001d3516723e */ /* 0x000fe200000010ff */
[----:B------:R-:W-:Y:S01]  /*8450*/  STS [R4], R12 ;  /* 0x0000000c04007388 */ /* 0x000fe20000000800 */
[----:B------:R-:W-:Y:S01]  /*8460*/  F2FP.BF16.F32.PACK_AB R21, R21, R27 ;  /* 0x0000001b1515723e */ /* 0x000fe200000010ff */
[----:B------:R-:W-:Y:S01]  /*8470*/  FMUL.FTZ R38, R9, R95 ;  /* 0x0000005f09267220 */ /* 0x000fe20000410000 */
[----:B------:R-:W-:Y:S01]  /*8480*/  F2FP.BF16.F32.PACK_AB R19, R65, R64 ;  /* 0x000000404113723e */ /* 0x000fe200000010ff */
[----:B------:R-:W-:Y:S01]  /*8490*/  STS [R4+0x400], R11 ;  /* 0x0004000b04007388 */ /* 0x000fe20000000800 */
[----:B---3--:R-:W-:Y:S01]  /*84a0*/  IADD3 R8, R0, R5, RZ ;  /* 0x0000000500087210 */ /* 0x008fe20007ffe0ff */
[----:B------:R-:W-:Y:S01]  /*84b0*/  FMUL.FTZ R106, R9, R106 ;  /* 0x0000006a096a7220 */ /* 0x000fe20000410000 */
[----:B------:R-:W-:Y:S01]  /*84c0*/  F2FP.BF16.F32.PACK_AB R18, R67, R66 ;  /* 0x000000424312723e */ /* 0x000fe200000010ff */
[----:B------:R2:W-:Y:S01]  /*84d0*/  STS [R3], R15 ;  /* 0x0000000f03007388 */ /* 0x0005e20000000800 */
[----:B-1----:R-:W-:Y:S01]  /*84e0*/  IADD3 R7, R5, R2, RZ ;  /* 0x0000000205077210 */ /* 0x002fe20007ffe0ff */
[----:B------:R-:W-:Y:S01]  /*84f0*/  FMUL.FTZ R34, R9, R107 ;  /* 0x0000006b09227220 */ /* 0x000fe20000410000 */
[----:B------:R-:W-:Y:S01]  /*8500*/  F2FP.BF16.F32.PACK_AB R25, R25, R58 ;  /* 0x0000003a1919723e */ /* 0x000fe200000010ff */
[----:B------:R1:W-:Y:S01]  /*8510*/  STS [R3+0x400], R14 ;  /* 0x0004000e03007388 */ /* 0x0003e20000000800 */
[----:B------:R-:W-:Y:S01]  /*8520*/  F2FP.BF16.F32.PACK_AB R55, R55, R60 ;  /* 0x0000003c3737723e */ /* 0x000fe200000010ff */
[----:B------:R-:W-:Y:S01]  /*8530*/  FMUL.FTZ R158, R9, R158 ;  /* 0x0000009e099e7220 */ /* 0x000fe20000410000 */
[----:B------:R-:W-:Y:S01]  /*8540*/  F2FP.BF16.F32.PACK_AB R54, R54, R62 ;  /* 0x0000003e3636723e */ /* 0x000fe200000010ff */
[----:B------:R3:W-:Y:S01]  /*8550*/  STS [R4+0x2000], R16 ;  /* 0x0020001004007388 */ /* 0x0007e20000000800 */
[----:B------:R-:W-:Y:S01]  /*8560*/  F2FP.BF16.F32.PACK_AB R53, R69, R68 ;  /* 0x000000444535723e */ /* 0x000fe200000010ff */
[----:B------:R-:W-:Y:S01]  /*8570*/  FMUL.FTZ R30, R9, R159 ;  /* 0x0000009f091e7220 */ /* 0x000fe20000410000 */
[----:B------:R-:W-:Y:S01]  /*8580*/  F2FP.BF16.F32.PACK_AB R52, R52, R70 ;  /* 0x000000463434723e */ /* 0x000fe200000010ff */
[----:B------:R-:W-:Y:S01]  /*8590*/  STS [R4+0x2400], R17 ;  /* 0x0024001104007388 */ /* 0x000fe20000000800 */
[-C--:B------:R-:W-:Y:S01]  /*85a0*/  IADD3 R6, R4, R5.reuse, RZ ;  /* 0x0000000504067210 */ /* 0x080fe20007ffe0ff */
[----:B------:R-:W-:Y:S01]  /*85b0*/  @UP0 ULDC.64 UR4, c[0x0][0x298] ;  /* 0x0000a60000040ab9 */ /* 0x000fe20000000a00 */
[----:B------:R-:W-:Y:S01]  /*85c0*/  F2FP.BF16.F32.PACK_AB R49, R81, R80 ;  /* 0x000000505131723e */ /* 0x000fe200000010ff */
[----:B------:R-:W-:Y:S01]  /*85d0*/  STS [R3+0x2000], R24 ;  /* 0x0020001803007388 */ /* 0x000fe20000000800 */
[----:B------:R-:W-:Y:S01]  /*85e0*/  F2FP.BF16.F32.PACK_AB R48, R48, R82 ;  /* 0x000000523030723e */ /* 0x000fe200000010ff */
[----:B------:R-:W-:Y:S01]  /*85f0*/  @UP0 UIMAD.WIDE.U32 UR8, UR27, UR4, URZ ;  /* 0x000000041b0802a5 */ /* 0x000fe2000f8e003f */
[----:B------:R-:W-:Y:S01]  /*8600*/  IADD3 R5, R3, R5, RZ ;  /* 0x0000000503057210 */ /* 0x000fe20007ffe0ff */
[----:B------:R-:W-:Y:S01]  /*8610*/  STS [R3+0x2400], R23 ;  /* 0x0024001703007388 */ /* 0x000fe20000000800 */
[----:B------:R-:W-:Y:S01]  /*8620*/  F2FP.BF16.F32.PACK_AB R51, R51, R72 ;  /* 0x000000483333723e */ /* 0x000fe200000010ff */
[----:B------:R-:W-:Y:S01]  /*8630*/  FMUL.FTZ R114, R9, R114 ;  /* 0x0000007209727220 */ /* 0x000fe20000410000 */
[----:B------:R-:W-:Y:S01]  /*8640*/  F2FP.BF16.F32.PACK_AB R50, R50, R74 ;  /* 0x0000004a3232723e */ /* 0x000fe200000010ff */
[----:B------:R-:W-:Y:S01]  /*8650*/  STS [R8], R22 ;  /* 0x0000001608007388 */ /* 0x000fe20000000800 */
[----:B------:R-:W-:Y:S01]  /*8660*/  F2FP.BF16.F32.PACK_AB R47, R77, R76 ;  /* 0x0000004c4d2f723e */ /* 0x000fe200000010ff */
[----:B------:R-:W-:Y:S01]  /*8670*/  FMUL.FTZ R115, R9, R115 ;  /* 0x0000007309737220 */ /* 0x000fe20000410000 */
[----:B------:R-:W-:Y:S01]  /*8680*/  F2FP.BF16.F32.PACK_AB R46, R79, R78 ;  /* 0x0000004e4f2e723e */ /* 0x000fe200000010ff */
        /* <DEDUP_REMOVED lines=22> */
[----:B--2---:R-:W-:Y:S01]  /*87f0*/  FMUL.FTZ R15, R9, R127 ;  /* 0x0000007f090f7220 */ /* 0x004fe20000410000 */
[----:B------:R-:W-:Y:S01]  /*8800*/  F2FP.BF16.F32.PACK_AB R32, R32, R110 ;  /* 0x0000006e2020723e */ /* 0x000fe200000010ff */
[----:B------:R-:W-:Y:S01]  /*8810*/  STS [R7+0x2400], R54 ;  /* 0x0024003607007388 */ /* 0x000fe20000000800 */
[----:B------:R-:W-:Y:S01]  /*8820*/  F2FP.BF16.F32.PACK_AB R35, R35, R104 ;  /* 0x000000682323723e */ /* 0x000fe200000010ff */
[----:B------:R-:W-:Y:S01]  /*8830*/  @UP0 UIMAD UR6, UR27, UR5, UR9 ;  /* 0x000000051b0602a4 */ /* 0x000fe2000f8e0209 */
        /* <DEDUP_REMOVED lines=11> */
[----:B------:R-:W-:-:S02]  /*88f0*/  PLOP3.LUT P0, PT, PT, PT, UP0, 0x80, 0x0 ;  /* 0x000000000000781c */ /* 0x000fc40003f0f008 */
[----:B-1----:R-:W-:Y:S01]  /*8900*/  F2FP.BF16.F32.PACK_AB R14, R113, R112 ;  /* 0x00000070710e723e */ /* 0x002fe200000010ff */
        /* <DEDUP_REMOVED lines=8> */
[----:B---3--:R-:W-:Y:S01]  /*8990*/  F2FP.BF16.F32.PACK_AB R16, R125, R124 ;  /* 0x0000007c7d10723e */ /* 0x008fe200000010ff */
[----:B------:R-:W-:Y:S01]  /*89a0*/  STS [R5+0x2400], R46 ;  /* 0x0024002e05007388 */ /* 0x000fe20000000800 */
[----:B------:R-:W-:-:S03]  /*89b0*/  F2FP.BF16.F32.PACK_AB R15, R15, R126 ;  /* 0x0000007e0f0f723e */ /* 0x000fc600000010ff */
        /* <DEDUP_REMOVED lines=9> */
[----:B------:R3:W-:Y:S04]  /*8a50*/  STS [R4+0x4400], R36 ;  /* 0x0044002404007388 */ /* 0x0007e80000000800 */
[----:B------:R-:W-:Y:S04]  /*8a60*/  STS [R3+0x4000], R33 ;  /* 0x0040002103007388 */ /* 0x000fe80000000800 */
[----:B------:R-:W-:Y:S01]  /*8a70*/  STS [R3+0x4400], R32 ;  /* 0x0044002003007388 */ /* 0x000fe20000000800 */
[----:B-1----:R-:W-:-:S03]  /*8a80*/  F2FP.BF16.F32.PACK_AB R0, R131, R130 ;  /* 0x000000828300723e */ /* 0x002fc600000010ff */
[----:B------:R-:W-:Y:S04]  /*8a90*/  STS [R4+0x6000], R35 ;  /* 0x0060002304007388 */ /* 0x000fe80000000800 */
[----:B------:R1:W-:Y:S01]  /*8aa0*/  STS [R4+0x6400], R34 ;  /* 0x0064002204007388 */ /* 0x0003e20000000800 */
[----:B--2---:R-:W-:-:S03]  /*8ab0*/  F2FP.BF16.F32.PACK_AB R2, R129, R128 ;  /* 0x000000808102723e */ /* 0x004fc600000010ff */
[----:B------:R-:W-:Y:S04]  /*8ac0*/  STS [R3+0x6000], R31 ;  /* 0x0060001f03007388 */ /* 0x000fe80000000800 */
[----:B------:R2:W-:Y:S04]  /*8ad0*/  STS [R3+0x6400], R30 ;  /* 0x0064001e03007388 */ /* 0x0005e80000000800 */
[----:B------:R4:W-:Y:S04]  /*8ae0*/  STS [R8+0x4000], R29 ;  /* 0x0040001d08007388 */ /* 0x0009e80000000800 */
[----:B------:R4:W-:Y:S01]  /*8af0*/  STS [R8+0x4400], R28 ;  /* 0x0044001c08007388 */ /* 0x0009e20000000800 */
[----:B---3--:R-:W3:Y:S03]  /*8b00*/  S2R R36, SR_TID.X ;  /* 0x0000000000247919 */ /* 0x008ee60000002100 */
[----:B------:R4:W-:Y:S01]  /*8b10*/  STS [R7+0x4000], R27 ;  /* 0x0040001b07007388 */ /* 0x0009e20000000800 */
[----:B-1----:R-:W-:-:S03]  /*8b20*/  F2FP.BF16.F32.PACK_AB R4, R121, R120 ;  /* 0x000000787904723e */ /* 0x002fc600000010ff */
[----:B------:R4:W-:Y:S01]  /*8b30*/  STS [R7+0x4400], R26 ;  /* 0x0044001a07007388 */ /* 0x0009e20000000800 */
[----:B--2---:R-:W-:Y:S01]  /*8b40*/  F2FP.BF16.F32.PACK_AB R3, R123, R122 ;  /* 0x0000007a7b03723e */ /* 0x004fe200000010ff */
        /* <DEDUP_REMOVED lines=8> */
.L_x_1537:
[----:B------:R-:W-:Y:S01]  /*8bd0*/  ULDC.U8 UR4, c[0x0][0x3d9] ;  /* 0x0000f64000047ab9 */ /* 0x000fe20000000000 */
[----:B------:R-:W-:Y:S01]  /*8be0*/  STS [R8+0x6000], R14 ;  /* 0x0060000e08007388 */ /* 0x000fe20000000800 */
[----:B------:R-:W-:Y:S01]  /*8bf0*/  ISETP.NE.AND P2, PT, RZ, UR4, PT ;  /* 0x00000004ff007c0c */ /* 0x000fe2000bf45270 */
[----:B------:R-:W-:Y:S01]  /*8c00*/  ULDC.U8 UR7, c[0x0][0x3d8] ;  /* 0x0000f60000077ab9 */ /* 0x000fe20000000000 */
[----:B---3--:R-:W-:Y:S01]  /*8c10*/  SHF.R.S32.HI R18, RZ, 0x1f, R36 ;  /* 0x0000001fff127819 */ /* 0x008fe20000011424 */
[----:B------:R-:W-:Y:S01]  /*8c20*/  STS [R8+0x6400], R13 ;  /* 0x0064000d08007388 */ /* 0x000fe20000000800 */
[----:B------:R-:W-:Y:S02]  /*8c30*/  ISETP.NE.AND P0, PT, RZ, UR7, PT ;  /* 0x00000007ff007c0c */ /* 0x000fe4000bf05270 */
[----:B------:R-:W-:Y:S01]  /*8c40*/  LEA.HI R17, R18, R36, RZ, 0x3 ;  /* 0x0000002412117211 */ /* 0x000fe200078f18ff */
[----:B------:R-:W-:Y:S01]  /*8c50*/  STS [R7+0x6000], R12 ;  /* 0x0060000c07007388 */ /* 0x000fe20000000800 */
[----:B------:R-:W-:-:S03]  /*8c60*/  ISETP.EQ.AND P0, PT, RZ, UR4, P0 ;  /* 0x00000004ff007c0c */ /* 0x000fc60008702270 */
[----:B------:R1:W-:Y:S04]  /*8c70*/  STS [R7+0x6400], R11 ;  /* 0x0064000b07007388 */ /* 0x0003e80000000800 */
[----:B------:R2:W-:Y:S04]  /*8c80*/  STS [R6+0x4000], R10 ;  /* 0x0040000a06007388 */ /* 0x0005e80000000800 */
[----:B------:R3:W-:Y:S04]  /*8c90*/  STS [R6+0x4400], R9 ;  /* 0x0044000906007388 */ /* 0x0007e80000000800 */
[----:B------:R-:W-:Y:S04]  /*8ca0*/  STS [R5+0x4000], R2 ;  /* 0x0040000205007388 */ /* 0x000fe80000000800 */
[----:B------:R5:W-:Y:S04]  /*8cb0*/  STS [R5+0x4400], R0 ;  /* 0x0044000005007388 */ /* 0x000be80000000800 */
[----:B------:R5:W-:Y:S04]  /*8cc0*/  STS [R6+0x6400], R3 ;  /* 0x0064000306007388 */ /* 0x000be80000000800 */
[----:B------:R5:W-:Y:S01]  /*8cd0*/  STS [R6+0x6000], R4 ;  /* 0x0060000406007388 */ /* 0x000be20000000800 */
[----:B-1----:R-:W1:Y:S01]  /*8ce0*/  @P5 LDC R11, c[0x0][0x2e8] ;  /* 0x0000ba00ff0b5b82 */ /* 0x002e620000000800 */
[----:B----4-:R-:W4:Y:S01]  /*8cf0*/  S2R R7, SR_CTAID.Y ;  /* 0x0000000000077919 */ /* 0x010f220000002600 */
[----:B--2---:R-:W-:Y:S01]  /*8d00*/  SHF.R.S32.HI R10, RZ, 0x3, R17 ;  /* 0x00000003ff0a7819 */ /* 0x004fe20000011411 */
[----:B------:R-:W2:Y:S01]  /*8d10*/  S2R R26, SR_CTAID.Z ;  /* 0x00000000001a7919 */ /* 0x000ea20000002700 */
[----:B---3--:R3:W1:Y:S01]  /*8d20*/  @P5 MUFU.LG2 R9, R233 ;  /* 0x000000e900095308 */ /* 0x0086620000000c00 */
[----:B------:R-:W1:Y:S01]  /*8d30*/  S2R R27, SR_CTAID.X ;  /* 0x00000000001b7919 */ /* 0x000e620000002500 */
[----:B------:R-:W-:Y:S01]  /*8d40*/  STS [R5+0x6400], R15 ;  /* 0x0064000f05007388 */ /* 0x000fe20000000800 */
[----:B-----5:R-:W-:-:S03]  /*8d50*/  VIADD R0, R10, 0x10 ;  /* 0x000000100a007836 */ /* 0x020fc60000000000 */
[----:B------:R5:W-:Y:S01]  /*8d60*/  STS [R5+0x6000], R16 ;  /* 0x0060001005007388 */ /* 0x000be20000000800 */
[----:B------:R-:W3:Y:S01]  /*8d70*/  @P2 LDC.64 R2, c[0x0][0x2c0] ;  /* 0x0000b000ff022b82 */ /* 0x000ee20000000a00 */
[----:B------:R-:W-:Y:S01]  /*8d80*/  ISETP.GE.AND P1, PT, R0, UR23, PT ;  /* 0x0000001700007c0c */ /* 0x000fe2000bf26270 */
[----:B------:R-:W-:-:S03]  /*8d90*/  @P2 IMAD.MOV.U32 R4, RZ, RZ, 0x1 ;  /* 0x00000001ff042424 */ /* 0x000fc600078e00ff */
[----:B------:R-:W-:Y:S02]  /*8da0*/  P2R R22, PR, RZ, 0x2 ;  /* 0x00000002ff167803 */ /* 0x000fe40000000000 */
[----:B------:R-:W-:Y:S01]  /*8db0*/  @!P0 PLOP3.LUT P1, PT, PT, PT, PT, 0x8, 0x0 ;  /* 0x000000000000881c */ /* 0x000fe20003f2e170 */
[----:B------:R-:W1:Y:S01]  /*8dc0*/  @P2 LDC R6, c[0x0][0x2c0] ;  /* 0x0000b000ff062b82 */ /* 0x000e620000000800 */
[----:B-----5:R1:W1:Y:S01]  /*8dd0*/  @P4 MUFU.LG2 R16, R232 ;  /* 0x000000e800104308 */ /* 0x0202620000000c00 */
[----:B---3--:R-:W-:Y:S01]  /*8de0*/  @P2 IMAD R0, R3, R2, RZ ;  /* 0x0000000203002224 */ /* 0x008fe200078e02ff */
[----:B------:R-:W-:Y:S01]  /*8df0*/  @!P0 CS2R R2, SRZ ;  /* 0x0000000000028805 */ /* 0x000fe2000001ff00 */
[----:B--2-4-:R-:W-:Y:S08]  /*8e00*/  @!P0 BRA `(.L_x_1538) ;  /* 0x0000000000208947 */ /* 0x014ff00003800000 */
[----:B------:R-:W2:Y:S01]  /*8e10*/  S2UR UR4, SR_CTAID.Y ;  /* 0x00000000000479c3 */ /* 0x000ea20000002600 */
[----:B------:R-:W-:Y:S01]  /*8e20*/  ULDC UR5, c[0x0][0x2c4] ;  /* 0x0000b10000057ab9 */ /* 0x000fe20000000800 */
[----:B------:R-:W-:Y:S01]  /*8e30*/  PLOP3.LUT P1, PT, PT, PT, PT, 0x80, 0x0 ;  /* 0x000000000000781c */ /* 0x000fe20003f2f070 */
[----:B--2---:R-:W-:-:S04]  /*8e40*/  UIMAD UR4, UR4, UR5, URZ ;  /* 0x00000005040472a4 */ /* 0x004fc8000f8e023f */
[----:B------:R-:W-:-:S04]  /*8e50*/  USEL UR27, UR4, UR27, !UP0 ;  /* 0x0000001b041b7287 */ /* 0x000fc8000c000000 */
[----:B------:R-:W-:Y:S02]  /*8e60*/  USHF.R.S32.HI UR4, URZ, 0x1f, UR27 ;  /* 0x0000001f3f047899 */ /* 0x000fe4000801141b */
[----:B------:R-:W-:-:S04]  /*8e70*/  IMAD.U32 R2, RZ, RZ, UR27 ;  /* 0x0000001bff027e24 */ /* 0x000fc8000f8e00ff */
[----:B------:R-:W-:Y:S02]  /*8e80*/  MOV R3, UR4 ;  /* 0x0000000400037c02 */ /* 0x000fe40008000f00 */
.L_x_1538:
[----:B------:R-:W-:Y:S05]  /*8e90*/  @P2 BRA `(.L_x_1539) ;  /* 0x0000000000182947 */ /* 0x000fea0003800000 */
[----:B------:R-:W2:Y:S01]  /*8ea0*/  LDC R0, c[0x0][0x2c4] ;  /* 0x0000b100ff007b82 */ /* 0x000ea20000000800 */
[----:B------:R-:W-:Y:S02]  /*8eb0*/  ISETP.NE.AND P0, PT, RZ, UR7, PT ;  /* 0x00000007ff007c0c */ /* 0x000fe4000bf05270 */
[----:B-1----:R-:W-:-:S05]  /*8ec0*/  MOV R6, 0x1 ;  /* 0x0000000100067802 */ /* 0x002fca0000000f00 */
[----:B------:R-:W1:Y:S08]  /*8ed0*/  LDC R4, c[0x0][0x270] ;  /* 0x00009c00ff047b82 */ /* 0x000e700000000800 */
[----:B--2---:R-:W1:Y:S02]  /*8ee0*/  @P0 LDC R0, c[0x0][0x2e4] ;  /* 0x0000b900ff000b82 */ /* 0x004e640000000800 */
[----:B-1----:R-:W-:-:S07]  /*8ef0*/  IMAD R4, R0, R4, RZ ;  /* 0x0000000400047224 */ /* 0x002fce00078e02ff */
.L_x_1539:
[----:B------:R-:W-:Y:S01]  /*8f00*/  BAR.SYNC.DEFER_BLOCKING 0x0 ;  /* 0x0000000000007b1d */ /* 0x000fe20000010000 */
[----:B------:R-:W-:Y:S01]  /*8f10*/  IMAD R4, R7, R4, RZ ;  /* 0x0000000407047224 */ /* 0x000fe200078e02ff */
[C---:B------:R-:W-:Y:S01]  /*8f20*/  IADD3 R7, R10.reuse, 0x30, RZ ;  /* 0x000000300a077810 */ /* 0x040fe20007ffe0ff */
[C---:B------:R-:W-:Y:S02]  /*8f30*/  VIADD R8, R10.reuse, 0x20 ;  /* 0x000000200a087836 */ /* 0x040fe40000000000 */
[----:B-1----:R-:W-:Y:S01]  /*8f40*/  @P5 FMUL.FTZ R9, R9, 0.69314718246459960938 ;  /* 0x3f31721809095820 */ /* 0x002fe20000410000 */
[----:B------:R-:W-:Y:S02]  /*8f50*/  VIADD R5, R10, 0x40 ;  /* 0x000000400a057836 */ /* 0x000fe40000000000 */
[----:B------:R-:W1:Y:S01]  /*8f60*/  @P4 LDC R15, c[0x0][0x2e8] ;  /* 0x0000ba00ff0f4b82 */ /* 0x000e620000000800 */
[----:B------:R-:W2:Y:S01]  /*8f70*/  @P3 MUFU.LG2 R13, R231 ;  /* 0x000000e7000d3308 */ /* 0x000ea20000000c00 */
[----:B------:R-:W-:Y:S01]  /*8f80*/  SEL R4, R4, RZ, !P1 ;  /* 0x000000ff04047207 */ /* 0x000fe20004800000 */
[----:B------:R-:W-:Y:S01]  /*8f90*/  IMAD.MOV.U32 R21, RZ, RZ, 0x7f800000 ;  /* 0x7f800000ff157424 */ /* 0x000fe200078e00ff */
[----:B------:R-:W-:Y:S01]  /*8fa0*/  ISETP.GE.AND P0, PT, R8, UR23, PT ;  /* 0x0000001708007c0c */ /* 0x000fe2000bf06270 */
[----:B------:R-:W-:Y:S01]  /*8fb0*/  @P5 FFMA.FTZ R21, R136, R11, R9 ;  /* 0x0000000b88155223 */ /* 0x000fe20000010009 */
[----:B------:R-:W-:Y:S01]  /*8fc0*/  ISETP.GE.AND P1, PT, R7, UR23, PT ;  /* 0x0000001707007c0c */ /* 0x000fe2000bf26270 */
[----:B------:R-:W-:Y:S01]  /*8fd0*/  IMAD R0, R26, R0, R4 ;  /* 0x000000001a007224 */ /* 0x000fe200078e0204 */
[----:B------:R-:W3:Y:S01]  /*8fe0*/  @P3 LDC R14, c[0x0][0x2e8] ;  /* 0x0000ba00ff0e3b82 */ /* 0x000ee20000000800 */
[----:B------:R-:W-:Y:S01]  /*8ff0*/  P2R R23, PR, RZ, 0x1 ;  /* 0x00000001ff177803 */ /* 0x000fe20000000000 */
[----:B------:R-:W-:Y:S01]  /*9000*/  IMAD R4, R27, R6, RZ ;  /* 0x000000061b047224 */ /* 0x000fe200078e02ff */
[----:B------:R-:W-:Y:S01]  /*9010*/  ISETP.GE.AND P0, PT, R5, UR23, PT ;  /* 0x0000001705007c0c */ /* 0x000fe2000bf06270 */
[----:B------:R-:W-:Y:S01]  /*9020*/  @P4 FMUL.FTZ R7, R16, 0.69314718246459960938 ;  /* 0x3f31721810074820 */ /* 0x000fe20000410000 */
[----:B------:R-:W-:Y:S01]  /*9030*/  IMAD.MOV.U32 R20, RZ, RZ, 0x7f800000 ;  /* 0x7f800000ff147424 */ /* 0x000fe200078e00ff */
[----:B------:R-:W-:Y:S01]  /*9040*/  MOV R19, 0x7f800000 ;  /* 0x7f80000000137802 */ /* 0x000fe20000000f00 */
[----:B------:R-:W-:Y:S01]  /*9050*/  IMAD.SHL.U32 R8, R4, 0x80, RZ ;  /* 0x0000008004087824 */ /* 0x000fe200078e00ff */
[----:B------:R-:W4:Y:S01]  /*9060*/  @P6 LDC R12, c[0x0][0x2e8] ;  /* 0x0000ba00ff0c6b82 */ /* 0x000f220000000800 */
[----:B------:R-:W-:Y:S01]  /*9070*/  P2R R24, PR, RZ, 0x2 ;  /* 0x00000002ff187803 */ /* 0x000fe20000000000 */
[----:B------:R1:W4:Y:S01]  /*9080*/  LDS.128 R32, [R227+0x3800] ;  /* 0x00380000e3207984 */ /* 0x0003220000000c00 */
[----:B--2---:R-:W-:Y:S01]  /*9090*/  @P3 FMUL.FTZ R5, R13, 0.69314718246459960938 ;  /* 0x3f3172180d053820 */ /* 0x004fe20000410000 */
[----:B------:R-:W-:Y:S01]  /*90a0*/  LEA.HI R13, R18, R36, RZ, 0x5 ;  /* 0x00000024120d7211 */ /* 0x000fe200078f28ff */
[----:B------:R-:W2:Y:S01]  /*90b0*/  @P6 MUFU.LG2 R9, R132 ;  /* 0x0000008400096308 */ /* 0x000ea20000000c00 */
[----:B------:R1:W2:Y:S01]  /*90c0*/  LDS.128 R28, [R227+0x7800] ;  /* 0x00780000e31c7984 */ /* 0x0002a20000000c00 */
[----:B------:R-:W-:Y:S01]  /*90d0*/  P2R R25, PR, RZ, 0x1 ;  /* 0x00000001ff197803 */ /* 0x000fe20000000000 */
[----:B-1----:R-:W-:Y:S01]  /*90e0*/  @P4 FFMA.FTZ R20, R135, R15, R7 ;  /* 0x0000000f87144223 */ /* 0x002fe20000010007 */
[----:B------:R-:W-:Y:S01]  /*90f0*/  LOP3.LUT R4, R13, 0xffffffe0, RZ, 0xc0, !PT ;  /* 0xffffffe00d047812 */ /* 0x000fe200078ec0ff */
[----:B------:R-:W-:Y:S01]  /*9100*/  BSSY B0, `(.L_x_1540) ;  /* 0x000003c000007945 */ /* 0x000fe20003800000 */
[----:B------:R-:W-:Y:S01]  /*9110*/  SHF.R.S32.HI R13, RZ, 0x1f, R8 ;  /* 0x0000001fff0d7819 */ /* 0x000fe20000011408 */
[----:B------:R-:W-:Y:S01]  /*9120*/  IMAD.MOV.U32 R18, RZ, RZ, 0x7f800000 ;  /* 0x7f800000ff127424 */ /* 0x000fe200078e00ff */
[--C-:B------:R-:W-:Y:S01]  /*9130*/  IADD3 R7, P1, P0, R8, R2, R0.reuse ;  /* 0x0000000208077210 */ /* 0x100fe2000783e000 */
[----:B------:R-:W-:Y:S01]  /*9140*/  VIADD R2, R10, 0x50 ;  /* 0x000000500a027836 */ /* 0x000fe20000000000 */
[----:B------:R-:W-:Y:S01]  /*9150*/  LOP3.LUT R8, R17, 0xfffffff8, RZ, 0xc0, !PT ;  /* 0xfffffff811087812 */ /* 0x000fe200078ec0ff */
[----:B---3--:R-:W-:Y:S01]  /*9160*/  @P3 FFMA.FTZ R19, R134, R14, R5 ;  /* 0x0000000e86133223 */ /* 0x008fe20000010005 */
[----:B------:R-:W-:-:S02]  /*9170*/  SHF.R.S32.HI R5, RZ, 0x1f, R0 ;  /* 0x0000001fff057819 */ /* 0x000fc40000011400 */
[----:B------:R-:W-:Y:S02]  /*9180*/  IADD3 R0, -R4, R36, RZ ;  /* 0x0000002404007210 */ /* 0x000fe40007ffe1ff */
[----:B------:R-:W-:Y:S01]  /*9190*/  IADD3.X R4, R13, R3, R5, P1, P0 ;  /* 0x000000030d047210 */ /* 0x000fe20000fe0405 */
[----:B--2---:R-:W-:Y:S01]  /*91a0*/  @P6 FMUL.FTZ R3, R9, 0.69314718246459960938 ;  /* 0x3f31721809036820 */ /* 0x004fe20000410000 */
[----:B------:R-:W-:Y:S02]  /*91b0*/  LOP3.LUT P0, RZ, R0, 0x3, RZ, 0xc0, !PT ;  /* 0x0000000300ff7812 */ /* 0x000fe4000780c0ff */
[----:B------:R-:W-:Y:S01]  /*91c0*/  ISETP.GE.AND P5, PT, R2, UR23, PT ;  /* 0x0000001702007c0c */ /* 0x000fe2000bfa6270 */
[----:B----4-:R-:W-:Y:S01]  /*91d0*/  @P6 FFMA.FTZ R18, R133, R12, R3 ;  /* 0x0000000c85126223 */ /* 0x010fe20000010003 */
[----:B------:R-:W-:-:S04]  /*91e0*/  IADD3 R2, -R8, R36, RZ ;  /* 0x0000002408027210 */ /* 0x000fc80007ffe1ff */
[----:B------:R-:W-:-:S05]  /*91f0*/  SHF.L.U32 R17, R2, 0x3, RZ ;  /* 0x0000000302117819 */ /* 0x000fca00000006ff */
[----:B------:R-:W-:Y:S05]  /*9200*/  @P0 BRA `(.L_x_1541) ;  /* 0x0000000000ac0947 */ /* 0x000fea0003800000 */
        /* <DEDUP_REMOVED lines=14> */
[----:B------:R-:W-:Y:S02]  /*92f0*/  @!P3 LEA.HI.X.SX32 R9, R2, R4, 0x1, P0 ;  /* 0x000000040209b211 */ /* 0x000fe400000f0eff */
[----:B------:R-:W-:-:S04]  /*9300*/  @!P2 IADD3 R12, P0, R0, R7, RZ ;  /* 0x00000007000ca210 */ /* 0x000fc80007f1e0ff */
[----:B------:R-:W-:Y:S01]  /*9310*/  @!P2 LEA.HI.X.SX32 R15, R0, R4, 0x1, P0 ;  /* 0x00000004000fa211 */ /* 0x000fe200000f0eff */
[----:B------:R-:W-:-:S05]  /*9320*/  VIADD R0, R3, 0x40 ;  /* 0x0000004003007836 */ /* 0x000fca0000000000 */
[----:B------:R-:W-:-:S13]  /*9330*/  ISETP.GE.AND P1, PT, R0, UR23, PT ;  /* 0x0000001700007c0c */ /* 0x000fda000bf26270 */
        /* <DEDUP_REMOVED lines=22> */
[----:B------:R-:W-:-:S05]  /*94a0*/  @!P0 LEA.HI.X R3, R13, R3, R0, 0x2, P4 ;  /* 0x000000030d038211 */ /* 0x000fca00020f1400 */
[----:B------:R2:W-:Y:S04]  /*94b0*/  @!P0 STG.E desc[UR32][R2.64], R18 ;  /* 0x0000001202008986 */ /* 0x0005e8000c101920 */
.L_x_1541:
[----:B------:R-:W-:Y:S05]  /*94c0*/  BSYNC B0 ;  /* 0x0000000000007941 */ /* 0x000fea0003800000 */
.L_x_1540:
        /* <DEDUP_REMOVED lines=31> */
.L_x_1543:
[----:B------:R-:W-:Y:S05]  /*96c0*/  BSYNC B0 ;  /* 0x0000000000007941 */ /* 0x000fea0003800000 */
.L_x_1542:
[----:B--2-4-:R2:W4:Y:S01]  /*96d0*/  LDS.128 R12, [R227+0x800] ;  /* 0x00080000e30c7984 */ /* 0x0145220000000c00 */
[----:B------:R-:W-:Y:S01]  /*96e0*/  ISETP.NE.AND P0, PT, R22, RZ, PT ;  /* 0x000000ff1600720c */ /* 0x000fe20003f05270 */
[----:B------:R-:W-:Y:S01]  /*96f0*/  BSSY B0, `(.L_x_1544) ;  /* 0x0000012000007945 */ /* 0x000fe20003800000 */
[----:B------:R-:W-:Y:S01]  /*9700*/  ISETP.GE.AND P1, PT, R20, UR23, PT ;  /* 0x0000001714007c0c */ /* 0x000fe2000bf26270 */
[----:B---3--:R2:W3:Y:S10]  /*9710*/  LDS.128 R8, [R227+0x4800] ;  /* 0x00480000e3087984 */ /* 0x0084f40000000c00 */
        /* <DEDUP_REMOVED lines=15> */
.L_x_1545:
[----:B------:R-:W-:Y:S05]  /*9810*/  BSYNC B0 ;  /* 0x0000000000007941 */ /* 0x000fea0003800000 */
.L_x_1544:
[----:B----4-:R4:W1:Y:S01]  /*9820*/  LDS.128 R12, [R227+0x1000] ;  /* 0x00100000e30c7984 */ /* 0x0108620000000c00 */
[----:B------:R-:W-:Y:S01]  /*9830*/  ISETP.NE.AND P0, PT, R23, RZ, PT ;  /* 0x000000ff1700720c */ /* 0x000fe20003f05270 */
[----:B------:R-:W-:Y:S02]  /*9840*/  BSSY B0, `(.L_x_1546) ;  /* 0x0000011000007945 */ /* 0x000fe40003800000 */
        /* <DEDUP_REMOVED lines=16> */
.L_x_1547:
[----:B------:R-:W-:Y:S05]  /*9950*/  BSYNC B0 ;  /* 0x0000000000007941 */ /* 0x000fea0003800000 */
.L_x_1546:
[----:B-1----:R1:W1:Y:S01]  /*9960*/  LDS.128 R12, [R227+0x1800] ;  /* 0x00180000e30c7984 */ /* 0x0022620000000c00 */
[----:B------:R-:W-:Y:S01]  /*9970*/  ISETP.NE.AND P0, PT, R24, RZ, PT ;  /* 0x000000ff1800720c */ /* 0x000fe20003f05270 */
[----:B------:R-:W-:Y:S02]  /*9980*/  BSSY B0, `(.L_x_1548) ;  /* 0x0000011000007945 */ /* 0x000fe40003800000 */
[----:B---3--:R3:W1:Y:S10]  /*9990*/  LDS.128 R8, [R227+0x5800] ;  /* 0x00580000e3087984 */ /* 0x0086740000000c00 */
        /* <DEDUP_REMOVED lines=15> */
.L_x_1549:
[----:B------:R-:W-:Y:S05]  /*9a90*/  BSYNC B0 ;  /* 0x0000000000007941 */ /* 0x000fea0003800000 */
.L_x_1548:
[----:B-1----:R1:W1:Y:S01]  /*9aa0*/  LDS.128 R12, [R227+0x2000] ;  /* 0x00200000e30c7984 */ /* 0x0022620000000c00 */
[----:B------:R-:W-:Y:S01]  /*9ab0*/  ISETP.NE.AND P0, PT, R25, RZ, PT ;  /* 0x000000ff1900720c */ /* 0x000fe20003f05270 */
[----:B------:R-:W-:Y:S02]  /*9ac0*/  BSSY B0, `(.L_x_1550) ;  /* 0x0000011000007945 */ /* 0x000fe40003800000 */
[----:B------:R1:W1:Y:S10]  /*9ad0*/  LDS.128 R8, [R227+0x6000] ;  /* 0x00600000e3087984 */ /* 0x0002740000000c00 */
        /* <DEDUP_REMOVED lines=15> */
.L_x_1551:
[----:B------:R-:W-:Y:S05]  /*9bd0*/  BSYNC B0 ;  /* 0x0000000000007941 */ /* 0x000fea0003800000 */
.L_x_1550:
        /* <DEDUP_REMOVED lines=18> */
.L_x_1553:
[----:B------:R-:W-:Y:S05]  /*9d00*/  BSYNC B0 ;  /* 0x0000000000007941 */ /* 0x000fea0003800000 */
.L_x_1552:
        /* <DEDUP_REMOVED lines=18> */
.L_x_1555:
[----:B------:R-:W-:Y:S05]  /*9e30*/  BSYNC B0 ;  /* 0x0000000000007941 */ /* 0x000fea0003800000 */
.L_x_1554:
        /* <DEDUP_REMOVED lines=16> */
.L_x_1529:
[----:B------:R-:W-:Y:S01]  /*9f40*/  ULDC.U8 UR8, c[0x0][0x3d9] ;  /* 0x0000f64000087ab9 */ /* 0x000fe20000000000 */
[----:B------:R-:W-:Y:S01]  /*9f50*/  UISETP.NE.AND UP0, UPT, UR27, -0x1, UPT ;  /* 0xffffffff1b00788c */ /* 0x000fe2000bf05270 */
[----:B------:R-:W-:Y:S01]  /*9f60*/  LEA.HI R8, R34, R91, RZ, 0x3 ;  /* 0x0000005b22087211 */ /* 0x000fe200078f18ff */
[----:B------:R-:W-:Y:S01]  /*9f70*/  UISETP.NE.AND UP3, UPT, UR8, URZ, UPT ;  /* 0x0000003f0800728c */ /* 0x000fe2000bf65270 */
[C---:B------:R-:W-:Y:S01]  /*9f80*/  LOP3.LUT P1, RZ, R91.reuse, 0x7, RZ, 0xc0, !PT ;  /* 0x000000075bff7812 */ /* 0x040fe2000782c0ff */
[----:B------:R-:W-:Y:S01]  /*9f90*/  ULDC.U8 UR13, c[0x0][0x3d8] ;  /* 0x0000f600000d7ab9 */ /* 0x000fe20000000000 */
[----:B------:R-:W-:Y:S01]  /*9fa0*/  LOP3.LUT R0, R8, 0x1ffffff8, RZ, 0xc0, !PT ;  /* 0x1ffffff808007812 */ /* 0x000fe200078ec0ff */
[----:B------:R-:W-:Y:S01]  /*9fb0*/  UISETP.NE.AND UP2, UPT, UR13, URZ, UPT ;  /* 0x0000003f0d00728c */ /* 0x000fe2000bf45270 */
[----:B------:R-:W-:Y:S01]  /*9fc0*/  SHF.R.S32.HI R8, RZ, 0x3, R8 ;  /* 0x00000003ff087819 */ /* 0x000fe20000011408 */
[----:B------:R-:W-:Y:S01]  /*9fd0*/  UIADD3 UR23, -UR7, UR23, URZ ;  /* 0x0000001707177290 */ /* 0x000fe2000fffe13f */
[----:B------:R-:W-:Y:S01]  /*9fe0*/  IMAD.U32 R6, RZ, RZ, UR28 ;  /* 0x0000001cff067e24 */ /* 0x000fe2000f8e00ff */
[----:B------:R-:W-:Y:S01]  /*9ff0*/  UISETP.EQ.AND UP2, UPT, UR8, URZ, UP2 ;  /* 0x0000003f0800728c */ /* 0x000fe20009742270 */
[----:B------:R-:W-:Y:S01]  /*a000*/  IMAD.IADD R0, R91, 0x1, -R0 ;  /* 0x000000015b007824 */ /* 0x000fe200078e0a00 */
[----:B------:R-:W-:Y:S01]  /*a010*/  @!UP0 USHF.R.S32.HI UR15, URZ, 0x1f, UR14 ;  /* 0x0000001f3f0f8899 */ /* 0x000fe2000801140e */
[----:B------:R-:W-:Y:S01]  /*a020*/  SHF.R.S32.HI R9, RZ, 0x1f, R8 ;  /* 0x0000001fff097819 */ /* 0x000fe20000011408 */
[----:B------:R-:W-:Y:S01]  /*a030*/  @UP3 ULDC.64 UR4, c[0x0][0x2c0] ;  /* 0x0000b00000043ab9 */ /* 0x000fe20000000a00 */
[----:B------:R-:W-:Y:S01]  /*a040*/  @UP0 ULDC.64 UR10, c[0x0][0x298] ;  /* 0x0000a600000a0ab9 */ /* 0x000fe20000000a00 */
[----:B------:R-:W-:Y:S01]  /*a050*/  @UP3 UIMAD UR12, UR5, UR4, URZ ;  /* 0x00000004050c32a4 */ /* 0x000fe2000f8e023f */
[----:B------:R-:W-:Y:S01]  /*a060*/  IMAD.SHL.U32 R0, R0, 0x8, RZ ;  /* 0x0000000800007824 */ /* 0x000fe200078e00ff */
[----:B------:R-:W-:Y:S01]  /*a070*/  @UP0 UIMAD.WIDE.U32 UR16, UR27, UR10, URZ ;  /* 0x0000000a1b1002a5 */ /* 0x000fe2000f8e003f */
[C---:B------:R-:W-:Y:S01]  /*a080*/  ISETP.GE.OR P1, PT, R8.reuse, UR23, P1 ;  /* 0x0000001708007c0c */ /* 0x040fe20008f26670 */
[----:B------:R-:W-:Y:S01]  /*a090*/  @!UP0 ULDC.64 UR4, c[0x0][0x290] ;  /* 0x0000a40000048ab9 */ /* 0x000fe20000000a00 */
[----:B------:R-:W-:Y:S01]  /*a0a0*/  USHF.R.S32.HI UR10, URZ, 0x1f, UR9 ;  /* 0x0000001f3f0a7899 */ /* 0x000fe20008011409 */
[C---:B------:R-:W-:Y:S01]  /*a0b0*/  VIADD R14, R8.reuse, 0x10 ;  /* 0x00000010080e7836 */ /* 0x040fe20000000000 */
[----:B------:R-:W-:Y:S01]  /*a0c0*/  @!UP0 UIMAD UR15, UR15, UR4, URZ ;  /* 0x000000040f0f82a4 */ /* 0x000fe2000f8e023f */
[C---:B------:R-:W-:Y:S01]  /*a0d0*/  VIADD R15, R8.reuse, 0x20 ;  /* 0x00000020080f7836 */ /* 0x040fe20000000000 */
[----:B------:R-:W-:Y:S01]  /*a0e0*/  @!UP0 UIMAD.WIDE.U32 UR18, UR14, UR4, URZ ;  /* 0x000000040e1282a5 */ /* 0x000fe2000f8e003f */
[C---:B------:R-:W-:Y:S01]  /*a0f0*/  VIADD R16, R8.reuse, 0x30 ;  /* 0x0000003008107836 */ /* 0x040fe20000000000 */
[----:B------:R-:W-:Y:S01]  /*a100*/  @!UP0 UIMAD UR15, UR14, UR5, UR15 ;  /* 0x000000050e0f82a4 */ /* 0x000fe2000f8e020f */
[----:B------:R-:W-:Y:S01]  /*a110*/  VIADD R18, R8, 0x40 ;  /* 0x0000004008127836 */ /* 0x000fe20000000000 */
[----:B------:R-:W-:Y:S01]  /*a120*/  @UP0 UIMAD UR11, UR27, UR11, UR17 ;  /* 0x0000000b1b0b02a4 */ /* 0x000fe2000f8e0211 */
[----:B------:R-:W-:Y:S01]  /*a130*/  BSSY B0, `(.L_x_1556) ;  /* 0x0000036000007945 */ /* 0x000fe20003800000 */
[----:B------:R-:W-:Y:S01]  /*a140*/  @!UP0 UIADD3 UR11, UR19, UR15, URZ ;  /* 0x0000000f130b8290 */ /* 0x000fe2000fffe03f */
[----:B------:R-:W-:Y:S01]  /*a150*/  P2R R22, PR, RZ, 0x2 ;  /* 0x00000002ff167803 */ /* 0x000fe20000000000 */
[----:B------:R-:W-:Y:S01]  /*a160*/  @!UP0 UMOV UR16, UR18 ;  /* 0x0000001200108c82 */ /* 0x000fe20008000000 */
[----:B------:R-:W-:Y:S01]  /*a170*/  UISETP.NE.AND UP0, UPT, UR13, URZ, !UP3 ;  /* 0x0000003f0d00728c */ /* 0x000fe2000df05270 */
[C---:B------:R-:W-:Y:S01]  /*a180*/  IADD3 R2, P0, R0.reuse, UR16, RZ ;  /* 0x0000001000027c10 */ /* 0x040fe2000ff1e0ff */
[----:B------:R-:W-:Y:S01]  /*a190*/  ULDC.64 UR4, c[0x0][0x2a0] ;  /* 0x0000a80000047ab9 */ /* 0x000fe20000000a00 */
[----:B------:R-:W-:Y:S01]  /*a1a0*/  @!UP3 ULDC UR8, c[0x0][0x2c4] ;  /* 0x0000b1000008bab9 */ /* 0x000fe20000000800 */
[----:B------:R-:W-:Y:S01]  /*a1b0*/  UIMAD UR10, UR10, UR4, URZ ;  /* 0x000000040a0a72a4 */ /* 0x000fe2000f8e023f */
[----:B------:R-:W-:Y:S01]  /*a1c0*/  LEA.HI.X.SX32 R3, R0, UR11, 0x1, P0 ;  /* 0x0000000b00037c11 */ /* 0x000fe200080f0eff */
[----:B------:R-:W-:Y:S01]  /*a1d0*/  UISETP.NE.OR UP1, UPT, UR27, -0x1, !UP2 ;  /* 0xffffffff1b00788c */ /* 0x000fe2000d725670 */
[----:B------:R-:W-:Y:S01]  /*a1e0*/  IMAD.U32 R0, RZ, RZ, UR4 ;  /* 0x00000004ff007e24 */ /* 0x000fe2000f8e00ff */
[----:B------:R-:W-:Y:S01]  /*a1f0*/  UIMAD UR5, UR9, UR5, UR10 ;  /* 0x00000005090572a4 */ /* 0x000fe2000f8e020a */
[----:B------:R-:W-:Y:S01]  /*a200*/  ISETP.GE.AND P0, PT, R8, UR23, PT ;  /* 0x0000001708007c0c */ /* 0x000fe2000bf06270 */
[----:B------:R-:W-:Y:S01]  /*a210*/  @UP2 ULDC UR11, c[0x0][0x2c4] ;  /* 0x0000b100000b2ab9 */ /* 0x000fe20000000800 */
[----:B------:R-:W-:Y:S01]  /*a220*/  @UP0 ULDC UR8, c[0x0][0x2e4] ;  /* 0x0000b90000080ab9 */ /* 0x000fe20000000800 */
[----:B------:R-:W-:Y:S01]  /*a230*/  @UP3 UMOV UR10, 0x1 ;  /* 0x00000001000a3882 */ /* 0x000fe20000000000 */
[----:B------:R-:W-:Y:S01]  /*a240*/  @!UP3 UIMAD UR10, UR8, UR6, URZ ;  /* 0x00000006080ab2a4 */ /* 0x000fe2000f8e023f */
[----:B------:R-:W-:Y:S01]  /*a250*/  IMAD.WIDE.U32 R12, R0, UR9, R2 ;  /* 0x00000009000c7c25 */ /* 0x000fe2000f8e0002 */
[----:B------:R-:W-:Y:S01]  /*a260*/  @UP3 ULDC UR4, c[0x0][0x2c0] ;  /* 0x0000b00000043ab9 */ /* 0x000fe20000000800 */
[----:B------:R-:W-:Y:S01]  /*a270*/  @!UP3 UMOV UR12, UR8 ;  /* 0x00000008000cbc82 */ /* 0x000fe20008000000 */
[----:B------:R-:W-:Y:S01]  /*a280*/  UIMAD UR10, UR14, UR10, URZ ;  /* 0x0000000a0e0a72a4 */ /* 0x000fe2000f8e023f */
[----:B------:R-:W-:Y:S01]  /*a290*/  VIADD R11, R13, UR5 ;  /* 0x000000050d0b7c36 */ /* 0x000fe20008000000 */
[----:B------:R-:W-:Y:S01]  /*a2a0*/  @!UP1 UIMAD UR27, UR14, UR11, URZ ;  /* 0x0000000b0e1b92a4 */ /* 0x000fe2000f8e023f */
[----:B------:R-:W-:Y:S01]  /*a2b0*/  ISETP.GE.AND P1, PT, R14, UR23, PT ;  /* 0x000000170e007c0c */ /* 0x000fe2000bf26270 */
[----:B------:R-:W-:Y:S01]  /*a2c0*/  USEL UR10, UR10, URZ, !UP2 ;  /* 0x0000003f0a0a7287 */ /* 0x000fe2000d000000 */
[----:B------:R-:W-:Y:S01]  /*a2d0*/  ISETP.GE.AND P2, PT, R15, UR23, PT ;  /* 0x000000170f007c0c */ /* 0x000fe2000bf46270 */
[----:B------:R-:W-:Y:S01]  /*a2e0*/  @!UP3 UMOV UR4, 0x1 ;  /* 0x000000010004b882 */ /* 0x000fe20000000000 */
[----:B------:R-:W-:Y:S01]  /*a2f0*/  @!UP2 UMOV UR16, URZ ;  /* 0x0000003f0010ac82 */ /* 0x000fe20008000000 */
[----:B------:R-:W-:Y:S01]  /*a300*/  UIMAD UR9, UR9, UR12, UR10 ;  /* 0x0000000c090972a4 */ /* 0x000fe2000f8e020a */
[----:B------:R-:W-:Y:S01]  /*a310*/  ISETP.GE.AND P3, PT, R16, UR23, PT ;  /* 0x0000001710007c0c */ /* 0x000fe2000bf66270 */
[----:B------:R-:W-:Y:S01]  /*a320*/  UIMAD UR7, UR7, UR4, URZ ;  /* 0x00000004070772a4 */ /* 0x000fe2000f8e023f */
[----:B------:R-:W-:Y:S01]  /*a330*/  ISETP.GE.AND P6, PT, R18, UR23, PT ;  /* 0x0000001712007c0c */ /* 0x000fe2000bfc6270 */
[----:B------:R-:W-:Y:S01]  /*a340*/  @UP2 UMOV UR16, UR27 ;  /* 0x0000001b00102c82 */ /* 0x000fe20008000000 */
[----:B------:R-:W-:Y:S01]  /*a350*/  @!UP2 UMOV UR17, URZ ;  /* 0x0000003f0011ac82 */ /* 0x000fe20008000000 */
[----:B------:R-:W-:Y:S01]  /*a360*/  USHF.R.S32.HI UR6, URZ, 0x1f, UR9 ;  /* 0x0000001f3f067899 */ /* 0x000fe20008011409 */
[----:B------:R-:W-:Y:S01]  /*a370*/  IMAD.WIDE R6, R6, 0x80, R8 ;  /* 0x0000008006067825 */ /* 0x000fe200078e0208 */
[----:B------:R-:W-:-:S02]  /*a380*/  @UP2 USHF.R.S32.HI UR17, URZ, 0x1f, UR27 ;  /* 0x0000001f3f112899 */ /* 0x000fc4000801141b */
[----:B------:R-:W-:Y:S01]  /*a390*/  USHF.R.S32.HI UR8, URZ, 0x1f, UR7 ;  /* 0x0000001f3f087899 */ /* 0x000fe20008011407 */
[----:B------:R-:W-:Y:S01]  /*a3a0*/  VIADD R20, R8, 0x50 ;  /* 0x0000005008147836 */ /* 0x000fe20000000000 */
        /* <DEDUP_REMOVED lines=14> */
.L_x_1557:
[----:B------:R-:W-:Y:S05]  /*a490*/  BSYNC B0 ;  /* 0x0000000000007941 */ /* 0x000fea0003800000 */
.L_x_1556:
        /* <DEDUP_REMOVED lines=18> */
.L_x_1559:
[----:B------:R-:W-:Y:S05]  /*a5c0*/  BSYNC B0 ;  /* 0x0000000000007941 */ /* 0x000fea0003800000 */
.L_x_1558:
        /* <DEDUP_REMOVED lines=18> */
.L_x_1561:
[----:B------:R-:W-:Y:S05]  /*a6f0*/  BSYNC B0 ;  /* 0x0000000000007941 */ /* 0x000fea0003800000 */
.L_x_1560:
        /* <DEDUP_REMOVED lines=17> */
.L_x_1563:
[----:B------:R-:W-:Y:S05]  /*a810*/  BSYNC B0 ;  /* 0x0000000000007941 */ /* 0x000fea0003800000 */
.L_x_1562:
[----:B------:R-:W-:Y:S01]  /*a820*/  LOP3.LUT P2, RZ, R91, 0x7, RZ, 0xc0, !PT ;  /* 0x000000075bff7812 */ /* 0x000fe2000784c0ff */
[----:B------:R-:W-:Y:S03]  /*a830*/  BSSY B0, `(.L_x_1564) ;  /* 0x0000012000007945 */ /* 0x000fe60003800000 */
[----:B------:R-:W-:-:S04]  /*a840*/  ISETP.GE.OR P0, PT, R14, UR23, P2 ;  /* 0x000000170e007c0c */ /* 0x000fc80009706670 */
[----:B------:R-:W-:Y:S01]  /*a850*/  P2R R21, PR, RZ, 0x1 ;  /* 0x00000001ff157803 */ /* 0x000fe20000000000 */
[----:B------:R-:W-:Y:S08]  /*a860*/  @P6 BRA `(.L_x_1565) ;  /* 0x0000000000386947 */ /* 0x000ff00003800000 */
        /* <DEDUP_REMOVED lines=14> */
.L_x_1565:
[----:B------:R-:W-:Y:S05]  /*a950*/  BSYNC B0 ;  /* 0x0000000000007941 */ /* 0x000fea0003800000 */
.L_x_1564:
        /* <DEDUP_REMOVED lines=17> */
.L_x_1567:
[----:B------:R-:W-:Y:S05]  /*aa70*/  BSYNC B0 ;  /* 0x0000000000007941 */ /* 0x000fea0003800000 */
.L_x_1566:
        /* <DEDUP_REMOVED lines=16> */
.L_x_1569:
[----:B------:R-:W-:Y:S05]  /*ab80*/  BSYNC B0 ;  /* 0x0000000000007941 */ /* 0x000fea0003800000 */
.L_x_1568:
        /* <DEDUP_REMOVED lines=16> */
.L_x_1571:
[----:B------:R-:W-:Y:S05]  /*ac90*/  BSYNC B0 ;  /* 0x0000000000007941 */ /* 0x000fea0003800000 */
.L_x_1570:
[----:B------:R-:W-:Y:S01]  /*aca0*/  ISETP.NE.AND P0, PT, R22, RZ, PT ;  /* 0x000000ff1600720c */ /* 0x000fe20003f05270 */
[----:B------:R-:W-:-:S12]  /*acb0*/  BSSY B0, `(.L_x_1572) ;  /* 0x000000a000007945 */ /* 0x000fd80003800000 */
        /* <DEDUP_REMOVED lines=9> */
.L_x_1573:
[----:B------:R-:W-:Y:S05]  /*ad50*/  BSYNC B0 ;  /* 0x0000000000007941 */ /* 0x000fea0003800000 */
.L_x_1572:
[----:B------:R-:W-:Y:S01]  /*ad60*/  ISETP.NE.AND P0, PT, R21, RZ, PT ;  /* 0x000000ff1500720c */ /* 0x000fe20003f05270 */
[----:B------:R-:W-:Y:S01]  /*ad70*/  BSSY B0, `(.L_x_1574) ;  /* 0x0000010000007945 */ /* 0x000fe20003800000 */
[----:B------:R-:W-:-:S04]  /*ad80*/  LOP3.LUT P5, RZ, R91, 0x7, RZ, 0xc0, !PT ;  /* 0x000000075bff7812 */ /* 0x000fc800078ac0ff */
        /* <DEDUP_REMOVED lines=14> */
.L_x_1575:
[----:B------:R-:W-:Y:S05]  /*ae70*/  BSYNC B0 ;  /* 0x0000000000007941 */ /* 0x000fea0003800000 */
.L_x_1574:
        /* <DEDUP_REMOVED lines=10> */
.L_x_1577:
[----:B------:R-:W-:Y:S05]  /*af20*/  BSYNC B0 ;  /* 0x0000000000007941 */ /* 0x000fea0003800000 */
.L_x_1576:
        /* <DEDUP_REMOVED lines=10> */
.L_x_1579:
[----:B------:R-:W-:Y:S05]  /*afd0*/  BSYNC B0 ;  /* 0x0000000000007941 */ /* 0x000fea0003800000 */
.L_x_1578:
        /* <DEDUP_REMOVED lines=10> */
.L_x_1581:
[----:B------:R-:W-:Y:S05]  /*b080*/  BSYNC B0 ;  /* 0x0000000000007941 */ /* 0x000fea0003800000 */
.L_x_1580:
        /* <DEDUP_REMOVED lines=10> */
.L_x_1583:
[----:B------:R-:W-:Y:S05]  /*b130*/  BSYNC B0 ;  /* 0x0000000000007941 */ /* 0x000fea0003800000 */
.L_x_1582:
        /* <DEDUP_REMOVED lines=10> */
.L_x_1585:
[----:B------:R-:W-:Y:S05]  /*b1e0*/  BSYNC B0 ;  /* 0x0000000000007941 */ /* 0x000fea0003800000 */
.L_x_1584:
        /* <DEDUP_REMOVED lines=10> */
.L_x_1586:
        /* <DEDUP_REMOVED lines=15> */
.L_x_2936:


//--------------------- .text._ZN5flash16flash_fwd_kernelI23Flash_fwd_kernel_traitsILi128ELi128ELi32ELi4ELb0ELb0EN7cutlass10bfloat16_tE19Flash_kernel_traitsILi128ELi128ELi32ELi4ES3_EELb0ELb0ELb0ELb0ELb0ELb1ELb1ELb0EEEvNS_16Flash_fwd_paramsE --------------------------
	.section	.text._ZN5flash16flash_fwd_kernelI23Flash_fwd_kernel_traitsILi128ELi128ELi32ELi4ELb0ELb0EN7cutlass10bfloat16_tE19Flash_kernel_traitsILi128ELi128ELi32ELi4ES3_EELb0ELb0ELb0ELb0ELb0ELb1ELb1ELb0EEEvNS_16Flash_fwd_paramsE,"ax",@progbits
	.align	128
        .global         _ZN5flash16flash_fwd_kernelI23Flash_fwd_kernel_traitsILi128ELi128ELi32ELi4ELb0ELb0EN7cutlass10bfloat16_tE19Flash_kernel_traitsILi128ELi128ELi32ELi4ES3_EELb0ELb0ELb0ELb0ELb0ELb1ELb1ELb0EEEvNS_16Flash_fwd_paramsE
        .type           _ZN5flash16flash_fwd_kernelI23Flash_fwd_kernel_traitsILi128ELi128ELi32ELi4ELb0ELb0EN7cutlass10bfloat16_tE19Flash_kernel_traitsILi128ELi128ELi32ELi4ES3_EELb0ELb0ELb0ELb0ELb0ELb1ELb1ELb0EEEvNS_16Flash_fwd_paramsE,@function
        .size           _ZN5flash16flash_fwd_kernelI23Flash_fwd_kernel_traitsILi128ELi128ELi32ELi4ELb0ELb0EN7cutlass10bfloat16_tE19Flash_kernel_traitsILi128ELi128ELi32ELi4ES3_EELb0ELb0ELb0ELb0ELb0ELb1ELb1ELb0EEEvNS_16Flash_fwd_paramsE,(.L_x_2937 - _ZN5flash16flash_fwd_kernelI23Flash_fwd_kernel_traitsILi128ELi128ELi32ELi4ELb0ELb0EN7cutlass10bfloat16_tE19Flash_kernel_traitsILi128ELi128ELi32ELi4ES3_EELb0ELb0ELb0ELb0ELb0ELb1ELb1ELb0EEEvNS_16Flash_fwd_paramsE)
        .other          _ZN5flash16flash_fwd_kernelI23Flash_fwd_kernel_traitsILi128ELi128ELi32ELi4ELb0ELb0EN7cutlass10bfloat16_tE19Flash_kernel_traitsILi128ELi128ELi32ELi4ES3_EELb0ELb0ELb0ELb0ELb0ELb1ELb1ELb0EEEvNS_16Flash_fwd_paramsE,@"STO_CUDA_ENTRY STV_DEFAULT"
_ZN5flash16flash_fwd_kernelI23Flash_fwd_kernel_traitsILi128ELi128ELi32ELi4ELb0ELb0EN7cutlass10bfloat16_tE19Flash_kernel_traitsILi128ELi128ELi32ELi4ES3_EELb0ELb0ELb0ELb0ELb0ELb1ELb1ELb0EEEvNS_16Flash_fwd_paramsE:
.text._ZN5flash16flash_fwd_kernelI23Flash_fwd_kernel_traitsILi128ELi128ELi32ELi4ELb0ELb0EN7cutlass10bfloat16_tE19Flash_kernel_traitsILi128ELi128ELi32ELi4ES3_EELb0ELb0ELb0ELb0ELb0ELb1ELb1ELb0EEEvNS_16Flash_fwd_paramsE:
        /* <DEDUP_REMOVED lines=41> */
.L_x_1587:
[----:B-1----:R-:W1:Y:S02]  /*0290*/  LDC R4, c[0x0][0x2c8] ;  /* 0x0000b200ff047b82 */ /* 0x002e640000000800 */
.L_x_1588:
        /* <DEDUP_REMOVED lines=94> */
[----:B------:R-:W2:Y:S01]  /*0880*/  @!P1 LDC.64 R12, c[0x0][0x240] ;  /* 0x00009000ff0c9b82 */ /* 0x000ea20000000a00 */
[----:B------:R1:W-:Y:S01]  /*0890*/  STL.64 [R1+0x8], R42 ;  /* 0x0000082a01007387 */ /* 0x0003e20000100a00 */
        /* <DEDUP_REMOVED lines=119> */
[----:B------:R-:W-:-:S03]  /*1010*/  ISETP.NE.AND P5, PT, R33, RZ, PT ;  /* 0x000000ff2100720c */ /* 0x000fc60003fa5270 */
        /* <DEDUP_REMOVED lines=14> */
[----:B------:R-:W-:Y:S01]  /*1100*/  @!P2 IMAD.IADD R3, R3, 0x1, R6 ;  /* 0x000000010303a824 */ /* 0x000fe200078e0206 */
[C---:B---3--:R-:W-:Y:S01]  /*1110*/  @!P2 LEA R20, P3, R2.reuse, R20, 0x1 ;  /* 0x000000140214a211 */ /* 0x048fe200078608ff */
[----:B------:R-:W-:Y:S03]  /*1120*/  @!P0 LDGSTS.E.BYPASS.LTC128B.128 [R0+0x2800], desc[UR14][R4.64] ;  /* 0x0280000004008fae */ /* 0x000fe6000b901d4e */
[----:B------:R-:W-:Y:S01]  /*1130*/  @!P2 LEA.HI.X R21, R2, R21, R3, 0x1, P3 ;  /* 0x000000150215a211 */ /* 0x000fe200018f0c03 */
[----:B------:R3:W-:Y:S01]  /*1140*/  @!P0 LDGSTS.E.BYPASS.LTC128B.128 [R0+0x6800], desc[UR14][R4.64+0x80] ;  /* 0x0680008004008fae */ /* 0x0007e2000b901d4e */
[----:B------:R-:W-:-:S02]  /*1150*/  LOP3.LUT R3, R8, 0xfffffff0, RZ, 0xc0, !PT ;  /* 0xfffffff008037812 */ /* 0x000fc400078ec0ff */
[-C--:B------:R-:W-:Y:S02]  /*1160*/  ISETP.GE.AND P0, PT, R35, R18.reuse, PT ;  /* 0x000000122300720c */ /* 0x080fe40003f06270 */
[----:B------:R-:W1:Y:S01]  /*1170*/  @!P1 LDC.64 R34, c[0x0][0x240] ;  /* 0x00009000ff229b82 */ /* 0x000e620000000a00 */
[----:B------:R-:W-:Y:S01]  /*1180*/  IMAD.IADD R6, R120, 0x1, -R3 ;  /* 0x0000000178067824 */ /* 0x000fe200078e0a03 */
[----:B------:R-:W-:Y:S02]  /*1190*/  @!P2 MOV R3, 0x400 ;  /* 0x000004000003a802 */ /* 0x000fe40000000f00 */
[----:B------:R-:W-:Y:S02]  /*11a0*/  ISETP.GE.AND P3, PT, R10, R18, PT ;  /* 0x000000120a00720c */ /* 0x000fe40003f66270 */
[----:B----4-:R-:W-:Y:S02]  /*11b0*/  @!P2 LEA R27, R25, R3, 0x18 ;  /* 0x00000003191ba211 */ /* 0x010fe400078ec0ff */
[----:B---3--:R-:W-:-:S02]  /*11c0*/  LEA.HI R4, R8, R7, RZ, 0x1 ;  /* 0x0000000708047211 */ /* 0x008fc400078f08ff */
        /* <DEDUP_REMOVED lines=36> */
.L_x_1590:
        /* <DEDUP_REMOVED lines=15> */
.L_x_1591:
[----:B------:R-:W-:Y:S01]  /*1500*/  @!P1 IMAD.X R7, RZ, RZ, R43, P5 ;  /* 0x000000ffff079224 */ /* 0x000fe200028e062b */
[----:B------:R-:W-:Y:S01]  /*1510*/  ISETP.NE.AND P5, PT, R33, RZ, PT ;  /* 0x000000ff2100720c */ /* 0x000fe20003fa5270 */
[----:B------:R-:W-:Y:S01]  /*1520*/  IMAD R0, R11, R12, RZ ;  /* 0x0000000c0b007224 */ /* 0x000fe200078e02ff */
[----:B------:R-:W-:Y:S01]  /*1530*/  @!P1 MOV R4, R16 ;  /* 0x0000001000049202 */ /* 0x000fe20000000f00 */
[----:B------:R-:W-:Y:S01]  /*1540*/  IMAD.WIDE.U32 R2, R10, R12, R28 ;  /* 0x0000000c0a027225 */ /* 0x000fe200078e001c */
[C---:B------:R-:W-:Y:S01]  /*1550*/  @!P1 LEA R23, R19.reuse, R23, 0x1 ;  /* 0x0000001713179211 */ /* 0x040fe200078e08ff */
[----:B------:R-:W-:Y:S01]  /*1560*/  ULDC.64 UR6, c[0x0][0x260] ;  /* 0x0000980000067ab9 */ /* 0x000fe20000000a00 */
[----:B------:R-:W-:Y:S01]  /*1570*/  SHF.R.S32.HI R14, RZ, 0x1f, R32 ;  /* 0x0000001fff0e7819 */ /* 0x000fe20000011420 */
[C---:B------:R-:W-:Y:S01]  /*1580*/  @!P2 IMAD R6, R19.reuse, 0x2, R27 ;  /* 0x000000021306a824 */ /* 0x040fe200078e021b */
[----:B------:R-:W-:Y:S01]  /*1590*/  IADD3 R2, P4, R8, R2, RZ ;  /* 0x0000000208027210 */ /* 0x000fe20007f9e0ff */
[----:B------:R-:W-:Y:S01]  /*15a0*/  IMAD R0, R10, R13, R0 ;  /* 0x0000000d0a007224 */ /* 0x000fe200078e0200 */
[C---:B------:R-:W-:Y:S01]  /*15b0*/  SHF.L.U64.HI R124, R12.reuse, 0x5, R13 ;  /* 0x000000050c7c7819 */ /* 0x040fe2000001020d */
        /* <DEDUP_REMOVED lines=9> */
[-C--:B------:R-:W-:Y:S01]  /*1650*/  @!P1 IMAD R0, R7, R34.reuse, RZ ;  /* 0x0000002207009224 */ /* 0x080fe200078e02ff */
[----:B------:R-:W-:Y:S01]  /*1660*/  SHF.R.S32.HI R16, RZ, 0x1f, R77 ;  /* 0x0000001fff107819 */ /* 0x000fe2000001144d */
[----:B------:R-:W-:Y:S01]  /*1670*/  @!P5 IMAD R22, R19, 0x2, R31 ;  /* 0x000000021316d824 */ /* 0x000fe200078e021f */
[----:B------:R-:W-:Y:S01]  /*1680*/  SHF.L.U32 R119, R12, 0x4, RZ ;  /* 0x000000040c777819 */ /* 0x000fe200000006ff */
[----:B------:R-:W-:Y:S01]  /*1690*/  @!P1 IMAD R9, R18, R35, R0 ;  /* 0x0000002312099224 */ /* 0x000fe200078e0200 */
[----:B------:R-:W-:Y:S01]  /*16a0*/  SHF.L.U64.HI R116, R12, 0x4, R13 ;  /* 0x000000040c747819 */ /* 0x000fe2000001020d */
[----:B------:R-:W-:Y:S01]  /*16b0*/  @!P1 IMAD.WIDE.U32 R4, R18, R34, R4 ;  /* 0x0000002212049225 */ /* 0x000fe200078e0004 */
[----:B------:R-:W-:Y:S01]  /*16c0*/  ULDC UR5, c[0x0][0x39c] ;  /* 0x0000e70000057ab9 */ /* 0x000fe20000000800 */
[----:B------:R-:W3:Y:S02]  /*16d0*/  @!P5 LDC.64 R18, c[0x0][0x218] ;  /* 0x00008600ff12db82 */ /* 0x000ee40000000a00 */
[----:B------:R-:W-:-:S04]  /*16e0*/  IMAD.WIDE.U32 R42, R32, UR6, R2 ;  /* 0x00000006202a7c25 */ /* 0x000fc8000f8e0002 */
[-C--:B------:R-:W-:Y:S01]  /*16f0*/  IMAD.WIDE.U32 R2, R10, R138.reuse, R28 ;  /* 0x0000008a0a027225 */ /* 0x080fe200078e001c */
[----:B------:R-:W-:Y:S03]  /*1700*/  STL.64 [R1+0x30], R42 ;  /* 0x0000302a01007387 */ /* 0x000fe60000100a00 */
[----:B------:R-:W-:Y:S01]  /*1710*/  IMAD R0, R11, R138, RZ ;  /* 0x0000008a0b007224 */ /* 0x000fe200078e02ff */
[----:B------:R-:W-:Y:S01]  /*1720*/  IADD3 R8, P2, R25, R2, RZ ;  /* 0x0000000219087210 */ /* 0x000fe20007f5e0ff */
[----:B------:R-:W-:Y:S01]  /*1730*/  IMAD.SHL.U32 R121, R12, 0x20, RZ ;  /* 0x000000200c797824 */ /* 0x000fe200078e00ff */
[----:B------:R-:W-:Y:S01]  /*1740*/  @!P1 IADD3 R2, R5, R9, RZ ;  /* 0x0000000905029210 */ /* 0x000fe20007ffe0ff */
[----:B------:R-:W-:Y:S01]  /*1750*/  IMAD R7, R10, R139, R0 ;  /* 0x0000008b0a077224 */ /* 0x000fe200078e0200 */
[----:B------:R-:W4:Y:S01]  /*1760*/  @!P3 LDC.64 R12, c[0x0][0x220] ;  /* 0x00008800ff0cbb82 */ /* 0x000f220000000a00 */
[----:B------:R-:W-:Y:S01]  /*1770*/  IMAD R0, R124, R77, RZ ;  /* 0x0000004d7c007224 */ /* 0x000fe200078e02ff */
[----:B------:R-:W-:Y:S01]  /*1780*/  STL [R1+0x24], R124 ;  /* 0x0000247c01007387 */ /* 0x000fe20000100800 */
[----:B--2---:R-:W-:Y:S01]  /*1790*/  IMAD R6, R14, UR6, RZ ;  /* 0x000000060e067c24 */ /* 0x004fe2000f8e02ff */
[----:B------:R-:W-:Y:S01]  /*17a0*/  IADD3.X R9, R30, R3, R7, P2, !PT ;  /* 0x000000031e097210 */ /* 0x000fe200017fe407 */
[----:B------:R-:W-:Y:S01]  /*17b0*/  IMAD.MOV.U32 R122, RZ, RZ, R42 ;  /* 0x000000ffff7a7224 */ /* 0x000fe200078e002a */
[----:B------:R-:W-:Y:S01]  /*17c0*/  STL [R1+0x20], R121 ;  /* 0x0000207901007387 */ /* 0x000fe20000100800 */
[----:B------:R-:W-:Y:S01]  /*17d0*/  IMAD R15, R32, UR7, R6 ;  /* 0x00000007200f7c24 */ /* 0x000fe2000f8e0206 */
[----:B------:R-:W2:Y:S01]  /*17e0*/  @!P6 LDC.64 R20, c[0x0][0x218] ;  /* 0x00008600ff14eb82 */ /* 0x000ea20000000a00 */
[----:B-1----:R-:W-:Y:S01]  /*17f0*/  @!P1 LEA R6, P4, R4, R26, 0x1 ;  /* 0x0000001a04069211 */ /* 0x002fe200078808ff */
[----:B------:R-:W-:Y:S01]  /*1800*/  IMAD R0, R16, R121, R0 ;  /* 0x0000007910007224 */ /* 0x000fe200078e0200 */
[----:B------:R-:W-:Y:S01]  /*1810*/  ULDC.64 UR6, c[0x0][0x268] ;  /* 0x00009a0000067ab9 */ /* 0x000fe20000000a00 */
[----:B------:R-:W-:Y:S01]  /*1820*/  IMAD.IADD R123, R43, 0x1, R15 ;  /* 0x000000012b7b7824 */ /* 0x000fe200078e020f */
[----:B------:R-:W-:Y:S01]  /*1830*/  @!P1 LEA.HI.X R7, R4, R27, R2, 0x1, P4 ;  /* 0x0000001b04079211 */ /* 0x000fe200020f0c02 */
[----:B------:R-:W-:-:S02]  /*1840*/  IMAD R5, R14, UR6, RZ ;  /* 0x000000060e057c24 */ /* 0x000fc4000f8e02ff */
[----:B------:R-:W-:Y:S01]  /*1850*/  IMAD.WIDE.U32 R2, R77, R121, R122 ;  /* 0x000000794d027225 */ /* 0x000fe200078e007a */
[----:B------:R-:W-:Y:S03]  /*1860*/  STL.64 [R1+0x18], R122 ;  /* 0x0000187a01007387 */ /* 0x000fe60000100a00 */
[----:B------:R-:W-:Y:S01]  /*1870*/  IMAD.IADD R0, R3, 0x1, R0 ;  /* 0x0000000103007824 */ /* 0x000fe200078e0200 */
[----:B---3--:R-:W-:Y:S01]  /*1880*/  @!P5 LEA R4, P4, R2, R18, 0x1 ;  /* 0x000000120204d211 */ /* 0x008fe200078808ff */
[----:B------:R-:W-:Y:S01]  /*1890*/  IMAD R14, R32, UR7, R5 ;  /* 0x00000007200e7c24 */ /* 0x000fe2000f8e0205 */
[----:B------:R-:W-:Y:S01]  /*18a0*/  @!P6 IADD3 R3, P2, R119, R2, RZ ;  /* 0x000000027703e210 */ /* 0x000fe20007f5e0ff */
[----:B------:R-:W-:Y:S01]  /*18b0*/  @!P1 LDGSTS.E.BYPASS.LTC128B.128 [R23+0x3800], desc[UR14][R6.64] ;  /* 0x0380000006179fae */ /* 0x000fe2000b901d4e */
[----:B------:R-:W-:Y:S01]  /*18c0*/  @!P5 LEA.HI.X R5, R2, R19, R0, 0x1, P4 ;  /* 0x000000130205d211 */ /* 0x000fe200020f0c00 */
[----:B------:R-:W-:-:S02]  /*18d0*/  IMAD.WIDE.U32 R24, R32, UR6, R8 ;  /* 0x0000000620187c25 */ /* 0x000fc4000f8e0008 */
[----:B------:R1:W-:Y:S02]  /*18e0*/  @!P1 LDGSTS.E.BYPASS.LTC128B.128 [R23+0x7800], desc[UR14][R6.64+0x80] ;  /* 0x0780008006179fae */ /* 0x0003e4000b901d4e */
[----:B------:R-:W-:Y:S01]  /*18f0*/  @!P6 IMAD.X R0, R116, 0x1, R0, P2 ;  /* 0x000000017400e824 */ /* 0x000fe200010e0600 */
[C---:B--2---:R-:W-:Y:S01]  /*1900*/  @!P6 LEA R2, P2, R3.reuse, R20, 0x1 ;  /* 0x000000140302e211 */ /* 0x044fe200078408ff */
[----:B------:R-:W-:Y:S03]  /*1910*/  @!P5 LDGSTS.E.BYPASS.LTC128B.128 [R22+0x8000], desc[UR14][R4.64] ;  /* 0x080000000416dfae */ /* 0x000fe6000b901d4e */
[----:B------:R-:W-:Y:S01]  /*1920*/  @!P6 LEA.HI.X R3, R3, R21, R0, 0x1, P2 ;  /* 0x000000150303e211 */ /* 0x000fe200010f0c00 */
[----:B------:R2:W-:Y:S01]  /*1930*/  @!P5 LDGSTS.E.BYPASS.LTC128B.128 [R22+0x9000], desc[UR14][R4.64+0x80] ;  /* 0x090000800416dfae */ /* 0x0005e2000b901d4e */
[----:B------:R-:W-:-:S03]  /*1940*/  SHF.L.U32 R0, R39, 0x6, RZ ;  /* 0x0000000627007819 */ /* 0x000fc600000006ff */
[----:B------:R-:W-:Y:S01]  /*1950*/  @!P6 LDGSTS.E.BYPASS.LTC128B.128 [R17+0x8800], desc[UR14][R2.64] ;  /* 0x088000000211efae */ /* 0x000fe2000b901d4e */
[----:B------:R-:W-:-:S03]  /*1960*/  LOP3.LUT R0, R0, 0x1c0, RZ, 0xc0, !PT ;  /* 0x000001c000007812 */ /* 0x000fc600078ec0ff */
[----:B------:R3:W-:Y:S04]  /*1970*/  @!P6 LDGSTS.E.BYPASS.LTC128B.128 [R17+0x9800], desc[UR14][R2.64+0x80] ;  /* 0x098000800211efae */ /* 0x0007e8000b901d4e */
[----:B------:R-:W0:Y:S04]  /*1980*/  LDGDEPBAR ;  /* 0x00000000000079af */ /* 0x000e280000000000 */
[----:B------:R-:W-:Y:S01]  /*1990*/  STL.64 [R1+0x28], R24 ;  /* 0x0000281801007387 */ /* 0x000fe20000100a00 */
[----:B-1----:R-:W-:Y:S01]  /*19a0*/  IMAD.SHL.U32 R6, R10, 0x8, RZ ;  /* 0x000000080a067824 */ /* 0x002fe200078e00ff */
[----:B------:R-:W-:Y:S01]  /*19b0*/  SHF.L.U32 R7, R38, 0x3, RZ ;  /* 0x0000000326077819 */ /* 0x000fe200000006ff */
[----:B------:R-:W1:Y:S03]  /*19c0*/  @!P0 LDC.64 R10, c[0x0][0x220] ;  /* 0x00008800ff0a8b82 */ /* 0x000e660000000a00 */
[----:B------:R-:W-:-:S02]  /*19d0*/  LOP3.LUT R8, R0, 0x8, R6, 0xf8, !PT ;  /* 0x0000000800087812 */ /* 0x000fc400078ef806 */
[----:B------:R-:W-:Y:S01]  /*19e0*/  SHF.R.U32.HI R6, RZ, 0x3, R0 ;  /* 0x00000003ff067819 */ /* 0x000fe20000011600 */
[----:B--2---:R-:W-:Y:S02]  /*19f0*/  IMAD R5, R16, R138, RZ ;  /* 0x0000008a10057224 */ /* 0x004fe400078e02ff */
[----:B------:R-:W-:Y:S01]  /*1a00*/  IMAD.SHL.U32 R4, R37, 0x40, RZ ;  /* 0x0000004025047824 */ /* 0x000fe200078e00ff */
[----:B------:R-:W-:Y:S01]  /*1a10*/  LOP3.LUT R9, R8, R6, RZ, 0x3c, !PT ;  /* 0x0000000608097212 */ /* 0x000fe200078e3cff */
[----:B------:R-:W-:Y:S01]  /*1a20*/  IMAD R5, R77, R139, R5 ;  /* 0x0000008b4d057224 */ /* 0x000fe200078e0205 */
[----:B------:R-:W-:Y:S02]  /*1a30*/  LEA.HI R8, R41, R120, RZ, 0x5 ;  /* 0x0000007829087211 */ /* 0x000fe400078f28ff */
[----:B------:R-:W-:Y:S01]  /*1a40*/  LOP3.LUT R4, R4, 0x1c0, RZ, 0xc0, !PT ;  /* 0x000001c004047812 */ /* 0x000fe200078ec0ff */
[----:B---3--:R-:W-:Y:S01]  /*1a50*/  IMAD.WIDE.U32 R2, R77, R138, RZ ;  /* 0x0000008a4d027225 */ /* 0x008fe200078e00ff */
[----:B------:R-:W-:-:S04]  /*1a60*/  DEPBAR.LE SB0, 0x0 ;  /* 0x000080000000791a */ /* 0x000fc80000000000 */
[----:B------:R-:W-:Y:S01]  /*1a70*/  IMAD.IADD R3, R3, 0x1, R5 ;  /* 0x0000000103037824 */ /* 0x000fe200078e0205 */
[----:B------:R-:W-:Y:S01]  /*1a80*/  BAR.SYNC.DEFER_BLOCKING 0x0 ;  /* 0x0000000000007b1d */ /* 0x000fe20000010000 */
[----:B------:R-:W-:Y:S01]  /*1a90*/  IMAD.IADD R5, R25, 0x1, R14 ;  /* 0x0000000119057824 */ /* 0x000fe200078e020e */
[----:B------:R-:W-:Y:S02]  /*1aa0*/  LEA R0, P1, R2, R24, 0x5 ;  /* 0x0000001802007211 */ /* 0x000fe400078228ff */
[----:B------:R-:W-:Y:S02]  /*1ab0*/  LOP3.LUT R7, R4, 0x8, R7, 0xf8, !PT ;  /* 0x0000000804077812 */ /* 0x000fe400078ef807 */
[----:B------:R-:W-:Y:S01]  /*1ac0*/  SHF.R.U32.HI R4, RZ, 0x3, R4 ;  /* 0x00000003ff047819 */ /* 0x000fe20000011604 */
[----:B------:R2:W-:Y:S01]  /*1ad0*/  STL [R1+0x38], R5 ;  /* 0x0000380501007387 */ /* 0x0005e20000100800 */
[----:B------:R-:W-:Y:S02]  /*1ae0*/  LEA.HI.X R2, R2, R5, R3, 0x5, P1 ;  /* 0x0000000502027211 */ /* 0x000fe400008f2c03 */
[----:B------:R-:W-:-:S02]  /*1af0*/  LOP3.LUT R118, R7, R4, RZ, 0x3c, !PT ;  /* 0x0000000407767212 */ /* 0x000fc400078e3cff */
[----:B----4-:R-:W-:Y:S02]  /*1b00*/  @!P3 LEA R4, P2, R0, R12, 0x1 ;  /* 0x0000000c0004b211 */ /* 0x010fe400078408ff */
[----:B------:R-:W-:Y:S02]  /*1b10*/  SHF.R.S32.HI R8, RZ, 0x5, R8 ;  /* 0x00000005ff087819 */ /* 0x000fe40000011408 */
[----:B------:R-:W-:Y:S02]  /*1b20*/  @!P0 LEA R3, P1, R138, R0, 0x4 ;  /* 0x000000008a038211 */ /* 0x000fe400078220ff */
[----:B------:R-:W-:Y:S02]  /*1b30*/  SHF.L.U32 R120, R120, 0x1, RZ ;  /* 0x0000000178787819 */ /* 0x000fe400000006ff */
[----:B-1----:R-:W-:Y:S01]  /*1b40*/  @!P0 LEA R6, P4, R3, R10, 0x1 ;  /* 0x0000000a03068211 */ /* 0x002fe200078808ff */
[----:B------:R-:W-:Y:S04]  /*1b50*/  @P3 STS.128 [R228+0xa000], RZ ;  /* 0x00a000ffe4003388 */ /* 0x000fe80000000c00 */
[----:B------:R-:W-:Y:S01]  /*1b60*/  @P3 STS.128 [R228+0xb000], RZ ;  /* 0x00b000ffe4003388 */ /* 0x000fe20000000c00 */
[----:B--2---:R-:W-:-:S04]  /*1b70*/  SHF.L.U32 R5, R36, 0x6, RZ ;  /* 0x0000000624057819 */ /* 0x004fc800000006ff */
[----:B------:R-:W-:Y:S02]  /*1b80*/  LOP3.LUT R117, R5, 0xfffffe00, RZ, 0xc0, !PT ;  /* 0xfffffe0005757812 */ /* 0x000fe400078ec0ff */
[----:B------:R-:W-:Y:S01]  /*1b90*/  @!P3 LEA.HI.X R5, R0, R13, R2, 0x1, P2 ;  /* 0x0000000d0005b211 */ /* 0x000fe200010f0c02 */
[----:B------:R-:W-:Y:S01]  /*1ba0*/  IMAD R0, R38, 0x200, R9 ;  /* 0x0000020026007824 */ /* 0x000fe200078e0209 */
[----:B------:R-:W-:Y:S01]  /*1bb0*/  @!P0 LEA.HI.X R2, R138, R2, R139, 0x4, P1 ;  /* 0x000000028a028211 */ /* 0x000fe200008f248b */
[----:B------:R-:W-:Y:S01]  /*1bc0*/  IMAD R8, R8, 0x400, R117 ;  /* 0x0000040008087824 */ /* 0x000fe200078e0275 */
[----:B------:R-:W-:Y:S01]  /*1bd0*/  R2P PR, R37, 0x6 ;  /* 0x0000000625007804 */ /* 0x000fe20000000000 */
[----:B------:R-:W-:Y:S01]  /*1be0*/  @!PT LDS RZ, [RZ] ;  /* 0x00000000fffff984 */ /* 0x000fe20000000800 */
[----:B------:R-:W-:Y:S01]  /*1bf0*/  @!PT LDS RZ, [RZ] ;  /* 0x00000000fffff984 */ /* 0x000fe20000000800 */
[----:B------:R-:W-:Y:S01]  /*1c00*/  @!PT LDS RZ, [RZ] ;  /* 0x00000000fffff984 */ /* 0x000fe20000000800 */
[----:B------:R-:W-:Y:S01]  /*1c10*/  @!P3 LDGSTS.E.BYPASS.LTC128B.128 [R228+0xa000], desc[UR14][R4.64] ;  /* 0x0a00000004e4bfae */ /* 0x000fe2000b901d4e */
[----:B------:R-:W-:Y:S01]  /*1c20*/  @!P0 LEA.HI.X R7, R3, R11, R2, 0x1, P4 ;  /* 0x0000000b03078211 */ /* 0x000fe200020f0c02 */
[----:B------:R-:W-:Y:S01]  /*1c30*/  IMAD.MOV.U32 R3, RZ, RZ, 0x10 ;  /* 0x00000010ff037424 */ /* 0x000fe200078e00ff */
[----:B------:R-:W-:Y:S01]  /*1c40*/  IADD3 R2, R118, R8, RZ ;  /* 0x0000000876027210 */ /* 0x000fe20007ffe0ff */
[----:B------:R-:W-:Y:S01]  /*1c50*/  @!P3 LDGSTS.E.BYPASS.LTC128B.128 [R228+0xb000], desc[UR14][R4.64+0x80] ;  /* 0x0b00008004e4bfae */ /* 0x000fe2000b901d4e */
[----:B------:R-:W-:-:S02]  /*1c60*/  LEA R212, R0, UR4, 0x1 ;  /* 0x0000000400d47c11 */ /* 0x000fc4000f8e08ff */
[----:B------:R-:W-:Y:S01]  /*1c70*/  LEA R214, R2, UR4, 0x1 ;  /* 0x0000000402d67c11 */ /* 0x000fe2000f8e08ff */
[----:B------:R-:W-:Y:S01]  /*1c80*/  @P0 STS.128 [R228+0xa800], RZ ;  /* 0x00a800ffe4000388 */ /* 0x000fe20000000c00 */
[----:B------:R-:W-:Y:S01]  /*1c90*/  IMAD.MOV.U32 R2, RZ, RZ, -0x20 ;  /* 0xffffffe0ff027424 */ /* 0x000fe200078e00ff */
[----:B------:R-:W-:Y:S01]  /*1ca0*/  SEL R3, R3, 0xfffffff0, !P1 ;  /* 0xfffffff003037807 */ /* 0x000fe20004800000 */
[C---:B------:R-:W-:Y:S01]  /*1cb0*/  VIADD R223, R212.reuse, 0x8020 ;  /* 0x00008020d4df7836 */ /* 0x040fe20000000000 */
[----:B------:R-:W-:Y:S01]  /*1cc0*/  @P0 STS.128 [R228+0xb800], RZ ;  /* 0x00b800ffe4000388 */ /* 0x000fe20000000c00 */
[----:B------:R-:W-:Y:S02]  /*1cd0*/  IADD3 R0, R212, 0x8000, RZ ;  /* 0x00008000d4007810 */ /* 0x000fe40007ffe0ff */
[----:B------:R-:W-:Y:S01]  /*1ce0*/  SEL R2, R2, 0x20, P2 ;  /* 0x0000002002027807 */ /* 0x000fe20001000000 */
[----:B------:R-:W-:Y:S01]  /*1cf0*/  @!PT LDS RZ, [RZ] ;  /* 0x00000000fffff984 */ /* 0x000fe20000000800 */
[----:B------:R-:W-:Y:S01]  /*1d00*/  @!PT LDS RZ, [RZ] ;  /* 0x00000000fffff984 */ /* 0x000fe20000000800 */
[----:B------:R-:W-:Y:S01]  /*1d10*/  @!PT LDS RZ, [RZ] ;  /* 0x00000000fffff984 */ /* 0x000fe20000000800 */
[----:B------:R-:W-:Y:S01]  /*1d20*/  @!P0 LDGSTS.E.BYPASS.LTC128B.128 [R228+0xa800], desc[UR14][R6.64] ;  /* 0x0a80000006e48fae */ /* 0x000fe2000b901d4e */
[----:B------:R-:W-:Y:S01]  /*1d30*/  R2P PR, R39, 0x6 ;  /* 0x0000000627007804 */ /* 0x000fe20000000000 */
[----:B------:R-:W-:Y:S01]  /*1d40*/  IMAD R216, R3, 0x2, R214 ;  /* 0x0000000203d87824 */ /* 0x000fe200078e02d6 */
[C---:B------:R-:W-:Y:S01]  /*1d50*/  LEA R222, R2.reuse, R214, 0x1 ;  /* 0x000000d602de7211 */ /* 0x040fe200078e08ff */
[----:B------:R1:W-:Y:S02]  /*1d60*/  @!P0 LDGSTS.E.BYPASS.LTC128B.128 [R228+0xb800], desc[UR14][R6.64+0x80] ;  /* 0x0b80008006e48fae */ /* 0x0003e4000b901d4e */
[----:B------:R-:W-:-:S02]  /*1d70*/  IMAD R220, R2, 0x2, R216 ;  /* 0x0000000202dc7824 */ /* 0x000fc400078e02d8 */
[----:B------:R-:W-:Y:S04]  /*1d80*/  LDSM.16.M88.4 R16, [R214] ;  /* 0x00000000d610783b */ /* 0x000fe80000000200 */
[----:B------:R-:W2:Y:S02]  /*1d90*/  LDSM.16.M88.4 R20, [R212+0x8000] ;  /* 0x00800000d414783b */ /* 0x000ea40000000200 */
[----:B------:R-:W-:Y:S01]  /*1da0*/  @P1 IADD3 R223, R0, -0x20, RZ ;  /* 0xffffffe000df1810 */ /* 0x000fe20007ffe0ff */
[----:B------:R-:W-:Y:S01]  /*1db0*/  IMAD.MOV.U32 R0, RZ, RZ, 0x40 ;  /* 0x00000040ff007424 */ /* 0x000fe200078e00ff */
[----:B------:R-:W3:Y:S04]  /*1dc0*/  LDSM.16.M88.4 R12, [R214+0x2000] ;  /* 0x00200000d60c783b */ /* 0x000ee80000000200 */
[----:B------:R-:W-:Y:S01]  /*1dd0*/  LDSM.16.M88.4 R8, [R216] ;  /* 0x00000000d808783b */ /* 0x000fe20000000200 */
[----:B------:R-:W-:-:S03]  /*1de0*/  SEL R0, R0, 0xffffffc0, !P2 ;  /* 0xffffffc000007807 */ /* 0x000fc60005000000 */
[----:B------:R-:W4:Y:S02]  /*1df0*/  LDSM.16.M88.4 R28, [R223] ;  /* 0x00000000df1c783b */ /* 0x000f240000000200 */
[----:B------:R-:W-:Y:S02]  /*1e00*/  IMAD.IADD R221, R212, 0x1, R0 ;  /* 0x00000001d4dd7824 */ /* 0x000fe400078e0200 */
[----:B------:R-:W-:Y:S01]  /*1e10*/  LDSM.16.M88.4 R40, [R222] ;  /* 0x00000000de28783b */ /* 0x000fe20000000200 */
[----:B------:R-:W-:-:S03]  /*1e20*/  IMAD.IADD R219, R0, 0x1, R223 ;  /* 0x0000000100db7824 */ /* 0x000fc600078e02df */
[----:B-1----:R-:W1:Y:S04]  /*1e30*/  LDSM.16.M88.4 R4, [R216+0x2000] ;  /* 0x00200000d804783b */ /* 0x002e680000000200 */
[----:B------:R-:W-:Y:S04]  /*1e40*/  LDSM.16.M88.4 R52, [R221+0x8000] ;  /* 0x00800000dd34783b */ /* 0x000fe80000000200 */
[----:B------:R-:W5:Y:S04]  /*1e50*/  LDSM.16.M88.4 R56, [R212+0x8800] ;  /* 0x00880000d438783b */ /* 0x000f680000000200 */
[----:B------:R-:W5:Y:S04]  /*1e60*/  LDSM.16.M88.4 R24, [R222+0x2000] ;  /* 0x00200000de18783b */ /* 0x000f680000000200 */
[----:B------:R-:W-:Y:S01]  /*1e70*/  LDSM.16.M88.4 R64, [R219] ;  /* 0x00000000db40783b */ /* 0x000fe20000000200 */
[-C--:B--2---:R-:W-:Y:S03]  /*1e80*/  HMMA.16816.F32.BF16 R36, R16, R20.reuse, RZ ;  /* 0x000000141024723c */ /* 0x084fe600000418ff */
[----:B------:R-:W2:Y:S04]  /*1e90*/  LDSM.16.M88.4 R48, [R220] ;  /* 0x00000000dc30783b */ /* 0x000ea80000000200 */
[----:B------:R-:W2:Y:S01]  /*1ea0*/  LDSM.16.M88.4 R60, [R223+0x800] ;  /* 0x00080000df3c783b */ /* 0x000ea20000000200 */
[C---:B---3--:R-:W-:Y:S03]  /*1eb0*/  HMMA.16816.F32.BF16 R32, R12.reuse, R20, RZ ;  /* 0x000000140c20723c */ /* 0x048fe600000418ff */
[----:B------:R-:W-:Y:S03]  /*1ec0*/  LDSM.16.M88.4 R100, [R212+0x9000] ;  /* 0x00900000d464783b */ /* 0x000fe60000000200 */
[-C--:B------:R-:W-:Y:S01]  /*1ed0*/  HMMA.16816.F32.BF16 R68, R12, R22.reuse, RZ ;  /* 0x000000160c44723c */ /* 0x080fe200000418ff */
[----:B------:R-:W-:Y:S04]  /*1ee0*/  LDSM.16.M88.4 R108, [R223+0x1000] ;  /* 0x00100000df6c783b */ /* 0x000fe80000000200 */
[----:B------:R-:W0:Y:S01]  /*1ef0*/  LDGDEPBAR ;  /* 0x00000000000079af */ /* 0x000e220000000000 */
[----:B------:R-:W-:Y:S06]  /*1f00*/  HMMA.16816.F32.BF16 R80, R16, R22, RZ ;  /* 0x000000161050723c */ /* 0x000fec00000418ff */
[-C--:B----4-:R-:W-:Y:S01]  /*1f10*/  HMMA.16816.F32.BF16 R44, R8, R28.reuse, R36 ;  /* 0x0000001c082c723c */ /* 0x090fe20000041824 */
[----:B------:R-:W3:Y:S05]  /*1f20*/  LDSM.16.M88.4 R36, [R220+0x2000] ;  /* 0x00200000dc24783b */ /* 0x000eea0000000200 */
[----:B-1----:R-:W-:Y:S06]  /*1f30*/  HMMA.16816.F32.BF16 R32, R4, R28, R32 ;  /* 0x0000001c0420723c */ /* 0x002fec0000041820 */
[C---:B-----5:R-:W-:Y:S06]  /*1f40*/  HMMA.16816.F32.BF16 R92, R12.reuse, R56, RZ ;  /* 0x000000380c5c723c */ /* 0x060fec00000418ff */
[----:B------:R-:W-:Y:S06]  /*1f50*/  HMMA.16816.F32.BF16 R84, R12, R58, RZ ;  /* 0x0000003a0c54723c */ /* 0x000fec00000418ff */
[-C--:B------:R-:W-:Y:S01]  /*1f60*/  HMMA.16816.F32.BF16 R88, R40, R52.reuse, R44 ;  /* 0x000000342858723c */ /* 0x080fe2000004182c */
[----:B------:R-:W1:Y:S05]  /*1f70*/  LDSM.16.M88.4 R44, [R214+0x4000] ;  /* 0x00400000d62c783b */ /* 0x000e6a0000000200 */
[----:B------:R-:W-:Y:S01]  /*1f80*/  HMMA.16816.F32.BF16 R96, R24, R52, R32 ;  /* 0x000000341860723c */ /* 0x000fe20000041820 */
[----:B------:R-:W-:Y:S05]  /*1f90*/  LDSM.16.M88.4 R32, [R214+0x6000] ;  /* 0x00600000d620783b */ /* 0x000fea0000000200 */
[----:B------:R-:W-:Y:S06]  /*1fa0*/  HMMA.16816.F32.BF16 R72, R16, R56, RZ ;  /* 0x000000381048723c */ /* 0x000fec00000418ff */
[-C--:B------:R-:W-:Y:S01]  /*1fb0*/  HMMA.16816.F32.BF16 R20, R4, R30.reuse, R68 ;  /* 0x0000001e0414723c */ /* 0x080fe20000041844 */
[----:B------:R-:W4:Y:S05]  /*1fc0*/  LDSM.16.M88.4 R68, [R221+0x8800] ;  /* 0x00880000dd44783b */ /* 0x000f2a0000000200 */
[----:B------:R-:W-:Y:S01]  /*1fd0*/  HMMA.16816.F32.BF16 R12, R8, R30, R80 ;  /* 0x0000001e080c723c */ /* 0x000fe20000041850 */
[----:B------:R-:W5:Y:S05]  /*1fe0*/  LDSM.16.M88.4 R28, [R216+0x4000] ;  /* 0x00400000d81c783b */ /* 0x000f6a0000000200 */
[----:B--2---:R-:W-:Y:S06]  /*1ff0*/  HMMA.16816.F32.BF16 R88, R48, R64, R88 ;  /* 0x000000403058723c */ /* 0x004fec0000041858 */
[----:B------:R-:W-:Y:S01]  /*2000*/  HMMA.16816.F32.BF16 R16, R16, R58, RZ ;  /* 0x0000003a1010723c */ /* 0x000fe200000418ff */
[----:B------:R-:W2:Y:S05]  /*2010*/  LDSM.16.M88.4 R56, [R219+0x800] ;  /* 0x00080000db38783b */ /* 0x000eaa0000000200 */
[C---:B------:R-:W-:Y:S06]  /*2020*/  HMMA.16816.F32.BF16 R92, R4.reuse, R60, R92 ;  /* 0x0000003c045c723c */ /* 0x040fec000004185c */
[----:B------:R-:W-:Y:S06]  /*2030*/  HMMA.16816.F32.BF16 R84, R4, R62, R84 ;  /* 0x0000003e0454723c */ /* 0x000fec0000041854 */
[----:B---3--:R-:W-:Y:S06]  /*2040*/  HMMA.16816.F32.BF16 R80, R36, R64, R96 ;  /* 0x000000402450723c */ /* 0x008fec0000041860 */
[----:B------:R-:W-:Y:S06]  /*2050*/  HMMA.16816.F32.BF16 R112, R8, R60, R72 ;  /* 0x0000003c0870723c */ /* 0x000fec0000041848 */
[-C--:B------:R-:W-:Y:S01]  /*2060*/  HMMA.16816.F32.BF16 R72, R24, R54.reuse, R20 ;  /* 0x000000361848723c */ /* 0x080fe20000041814 */
[----:B------:R-:W3:Y:S05]  /*2070*/  LDSM.16.M88.4 R20, [R216+0x6000] ;  /* 0x00600000d814783b */ /* 0x000eea0000000200 */
[----:B------:R-:W-:Y:S01]  /*2080*/  HMMA.16816.F32.BF16 R4, R40, R54, R12 ;  /* 0x000000362804723c */ /* 0x000fe2000004180c */
[----:B------:R-:W-:Y:S05]  /*2090*/  LDSM.16.M88.4 R52, [R221+0x9000] ;  /* 0x00900000dd34783b */ /* 0x000fea0000000200 */
[----:B-1----:R-:W-:Y:S06]  /*20a0*/  HMMA.16816.F32.BF16 R12, R44, R100, R88 ;  /* 0x000000642c0c723c */ /* 0x002fec0000041858 */
[----:B------:R-:W-:Y:S01]  /*20b0*/  HMMA.16816.F32.BF16 R88, R8, R62, R16 ;  /* 0x0000003e0858723c */ /* 0x000fe20000041810 */
[----:B------:R-:W1:Y:S04]  /*20c0*/  LDSM.16.M88.4 R16, [R222+0x4000] ;  /* 0x00400000de10783b */ /* 0x000e680000000200 */
[----:B------:R-:W-:Y:S01]  /*20d0*/  LDSM.16.M88.4 R60, [R219+0x1000] ;  /* 0x00100000db3c783b */ /* 0x000fe20000000200 */
[C---:B----4-:R-:W-:Y:S03]  /*20e0*/  HMMA.16816.F32.BF16 R96, R24.reuse, R68, R92 ;  /* 0x000000441860723c */ /* 0x050fe6000004185c */
[----:B------:R-:W-:Y:S03]  /*20f0*/  LDSM.16.M88.4 R8, [R220+0x4000] ;  /* 0x00400000dc08783b */ /* 0x000fe60000000200 */
[----:B------:R-:W-:Y:S01]  /*2100*/  HMMA.16816.F32.BF16 R84, R24, R70, R84 ;  /* 0x000000461854723c */ /* 0x000fe20000041854 */
[----:B------:R-:W4:Y:S05]  /*2110*/  LDSM.16.M88.4 R24, [R212+0x9800] ;  /* 0x00980000d418783b */ /* 0x000f2a0000000200 */
[----:B------:R-:W-:Y:S06]  /*2120*/  HMMA.16816.F32.BF16 R80, R32, R100, R80 ;  /* 0x000000642050723c */ /* 0x000fec0000041850 */
[-C--:B------:R-:W-:Y:S06]  /*2130*/  HMMA.16816.F32.BF16 R104, R36, R66.reuse, R72 ;  /* 0x000000422468723c */ /* 0x080fec0000041848 */
[----:B------:R-:W-:Y:S06]  /*2140*/  HMMA.16816.F32.BF16 R64, R48, R66, R4 ;  /* 0x000000423040723c */ /* 0x000fec0000041804 */
[----:B-----5:R-:W-:Y:S01]  /*2150*/  HMMA.16816.F32.BF16 R4, R28, R108, R12 ;  /* 0x0000006c1c04723c */ /* 0x020fe2000004180c */
[----:B------:R-:W5:Y:S05]  /*2160*/  LDSM.16.M88.4 R12, [R222+0x6000] ;  /* 0x00600000de0c783b */ /* 0x000f6a0000000200 */
[C---:B------:R-:W-:Y:S06]  /*2170*/  HMMA.16816.F32.BF16 R92, R40.reuse, R68, R112 ;  /* 0x00000044285c723c */ /* 0x040fec0000041870 */
[----:B------:R-:W-:Y:S06]  /*2180*/  HMMA.16816.F32.BF16 R72, R40, R70, R88 ;  /* 0x000000462848723c */ /* 0x000fec0000041858 */
[C---:B--2---:R-:W-:Y:S06]  /*2190*/  HMMA.16816.F32.BF16 R88, R36.reuse, R56, R96 ;  /* 0x000000382458723c */ /* 0x044fec0000041860 */
[----:B------:R-:W-:Y:S06]  /*21a0*/  HMMA.16816.F32.BF16 R40, R36, R58, R84 ;  /* 0x0000003a2428723c */ /* 0x000fec0000041854 */
[----:B---3--:R-:W-:Y:S06]  /*21b0*/  HMMA.16816.F32.BF16 R36, R20, R108, R80 ;  /* 0x0000006c1424723c */ /* 0x008fec0000041850 */
[----:B------:R-:W-:Y:S06]  /*21c0*/  HMMA.16816.F32.BF16 R64, R44, R102, R64 ;  /* 0x000000662c40723c */ /* 0x000fec0000041840 */
[----:B------:R-:W-:Y:S06]  /*21d0*/  HMMA.16816.F32.BF16 R84, R48, R56, R92 ;  /* 0x000000383054723c */ /* 0x000fec000004185c */
[----:B-1----:R-:W-:Y:S01]  /*21e0*/  HMMA.16816.F32.BF16 R68, R16, R52, R4 ;  /* 0x000000341044723c */ /* 0x002fe20000041804 */
[----:B------:R-:W1:Y:S05]  /*21f0*/  LDSM.16.M88.4 R4, [R220+0x6000] ;  /* 0x00600000dc04783b */ /* 0x000e6a0000000200 */
[C---:B------:R-:W-:Y:S06]  /*2200*/  HMMA.16816.F32.BF16 R80, R32.reuse, R102, R104 ;  /* 0x000000662050723c */ /* 0x040fec0000041868 */
[C---:B----4-:R-:W-:Y:S06]  /*2210*/  HMMA.16816.F32.BF16 R88, R32.reuse, R24, R88 ;  /* 0x000000182058723c */ /* 0x050fec0000041858 */
[----:B------:R-:W-:Y:S06]  /*2220*/  HMMA.16816.F32.BF16 R92, R32, R26, R40 ;  /* 0x0000001a205c723c */ /* 0x000fec0000041828 */
[----:B------:R-:W-:Y:S06]  /*2230*/  HMMA.16816.F32.BF16 R72, R48, R58, R72 ;  /* 0x0000003a3048723c */ /* 0x000fec0000041848 */
[----:B-----5:R-:W-:Y:S01]  /*2240*/  HMMA.16816.F32.BF16 R32, R12, R52, R36 ;  /* 0x000000340c20723c */ /* 0x020fe20000041824 */
[----:B------:R-:W2:Y:S05]  /*2250*/  LDSM.16.M88.4 R36, [R223+0x1800] ;  /* 0x00180000df24783b */ /* 0x000eaa0000000200 */
[----:B------:R-:W-:Y:S06]  /*2260*/  HMMA.16816.F32.BF16 R40, R28, R110, R64 ;  /* 0x0000006e1c28723c */ /* 0x000fec0000041840 */
[----:B------:R-:W-:Y:S06]  /*2270*/  HMMA.16816.F32.BF16 R56, R44, R24, R84 ;  /* 0x000000182c38723c */ /* 0x000fec0000041854 */
[----:B------:R-:W-:Y:S06]  /*2280*/  HMMA.16816.F32.BF16 R64, R8, R60, R68 ;  /* 0x0000003c0840723c */ /* 0x000fec0000041844 */
[----:B------:R-:W-:Y:S06]  /*2290*/  HMMA.16816.F32.BF16 R48, R20, R110, R80 ;  /* 0x0000006e1430723c */ /* 0x000fec0000041850 */
[----:B------:R-:W-:Y:S01]  /*22a0*/  HMMA.16816.F32.BF16 R72, R44, R26, R72 ;  /* 0x0000001a2c48723c */ /* 0x000fe20000041848 */
[----:B------:R-:W3:Y:S05]  /*22b0*/  LDSM.16.M88.4 R24, [R221+0x9800] ;  /* 0x00980000dd18783b */ /* 0x000eea0000000200 */
[----:B------:R-:W-:Y:S06]  /*22c0*/  HMMA.16816.F32.BF16 R44, R16, R54, R40 ;  /* 0x00000036102c723c */ /* 0x000fec0000041828 */
[----:B-1----:R-:W-:Y:S01]  /*22d0*/  HMMA.16816.F32.BF16 R68, R4, R60, R32 ;  /* 0x0000003c0444723c */ /* 0x002fe20000041820 */
[----:B------:R-:W-:Y:S01]  /*22e0*/  FMUL.FTZ R0, R64, UR5 ;  /* 0x0000000540007c20 */ /* 0x000fe20008410000 */
[----:B------:R-:W1:Y:S01]  /*22f0*/  LDSM.16.M88.4 R32, [R219+0x1800] ;  /* 0x00180000db20783b */ /* 0x000e620000000200 */
[----:B------:R-:W-:-:S04]  /*2300*/  DEPBAR.LE SB0, 0x0 ;  /* 0x000080000000791a */ /* 0x000fc80000000000 */
[----:B--2---:R-:W-:Y:S01]  /*2310*/  HMMA.16816.F32.BF16 R40, R28, R36, R56 ;  /* 0x000000241c28723c */ /* 0x004fe20000041838 */
[----:B------:R2:W-:Y:S05]  /*2320*/  MUFU.TANH R85, R0 ;  /* 0x0000000000557308 */ /* 0x0005ea0000002400 */
[----:B------:R-:W-:Y:S06]  /*2330*/  HMMA.16816.F32.BF16 R52, R12, R54, R48 ;  /* 0x000000360c34723c */ /* 0x000fec0000041830 */
[----:B------:R-:W-:Y:S01]  /*2340*/  HMMA.16816.F32.BF16 R56, R20, R36, R88 ;  /* 0x000000241438723c */ /* 0x000fe20000041858 */
[----:B--2---:R-:W-:-:S05]  /*2350*/  FMUL.FTZ R0, R65, UR5 ;  /* 0x0000000541007c20 */ /* 0x004fca0008410000 */
[----:B------:R-:W-:Y:S01]  /*2360*/  HMMA.16816.F32.BF16 R80, R8, R62, R44 ;  /* 0x0000003e0850723c */ /* 0x000fe2000004182c */
[----:B------:R2:W-:Y:S05]  /*2370*/  MUFU.TANH R84, R0 ;  /* 0x0000000000547308 */ /* 0x0005ea0000002400 */
[----:B------:R-:W-:Y:S06]  /*2380*/  HMMA.16816.F32.BF16 R44, R28, R38, R72 ;  /* 0x000000261c2c723c */ /* 0x000fec0000041848 */
[----:B---3--:R-:W-:Y:S06]  /*2390*/  HMMA.16816.F32.BF16 R48, R16, R24, R40 ;  /* 0x000000181030723c */ /* 0x008fec0000041828 */
[----:B------:R-:W-:Y:S01]  /*23a0*/  HMMA.16816.F32.BF16 R20, R20, R38, R92 ;  /* 0x000000261414723c */ /* 0x000fe2000004185c */
[----:B--2---:R-:W-:-:S04]  /*23b0*/  FMUL.FTZ R0, R66, UR5 ;  /* 0x0000000542007c20 */ /* 0x004fc80008410000 */
[----:B------:R2:W-:Y:S01]  /*23c0*/  MUFU.TANH R79, R0 ;  /* 0x00000000004f7308 */ /* 0x0005e20000002400 */
[----:B------:R-:W-:Y:S06]  /*23d0*/  HMMA.16816.F32.BF16 R52, R4, R62, R52 ;  /* 0x0000003e0434723c */ /* 0x000fec0000041834 */
[----:B------:R-:W-:Y:S06]  /*23e0*/  HMMA.16816.F32.BF16 R40, R12, R24, R56 ;  /* 0x000000180c28723c */ /* 0x000fec0000041838 */
[----:B------:R-:W-:Y:S01]  /*23f0*/  HMMA.16816.F32.BF16 R16, R16, R26, R44 ;  /* 0x0000001a1010723c */ /* 0x000fe2000004182c */
[----:B--2---:R-:W-:-:S05]  /*2400*/  FMUL.FTZ R0, R67, UR5 ;  /* 0x0000000543007c20 */ /* 0x004fca0008410000 */
[----:B-1----:R-:W-:Y:S01]  /*2410*/  HMMA.16816.F32.BF16 R64, R8, R32, R48 ;  /* 0x000000200840723c */ /* 0x002fe20000041830 */
[----:B------:R1:W-:Y:S05]  /*2420*/  MUFU.TANH R78, R0 ;  /* 0x00000000004e7308 */ /* 0x0003ea0000002400 */
[----:B------:R-:W-:Y:S06]  /*2430*/  HMMA.16816.F32.BF16 R12, R12, R26, R20 ;  /* 0x0000001a0c0c723c */ /* 0x000fec0000041814 */
[----:B------:R-:W-:Y:S06]  /*2440*/  HMMA.16816.F32.BF16 R28, R4, R32, R40 ;  /* 0x00000020041c723c */ /* 0x000fec0000041828 */
[----:B------:R-:W-:Y:S01]  /*2450*/  HMMA.16816.F32.BF16 R24, R8, R34, R16 ;  /* 0x000000220818723c */ /* 0x000fe20000041810 */
[----:B-1----:R-:W-:-:S04]  /*2460*/  FMUL.FTZ R0, R68, UR5 ;  /* 0x0000000544007c20 */ /* 0x002fc80008410000 */
[----:B------:R1:W-:Y:S07]  /*2470*/  MUFU.TANH R68, R0 ;  /* 0x0000000000447308 */ /* 0x0003ee0000002400 */
[----:B------:R-:W-:Y:S06]  /*2480*/  HMMA.16816.F32.BF16 R4, R4, R34, R12 ;  /* 0x000000220404723c */ /* 0x000fec000004180c */
[----:B------:R-:W-:Y:S01]  /*2490*/  FMUL.FTZ R28, R28, UR5 ;  /* 0x000000051c1c7c20 */ /* 0x000fe20008410000 */
[----:B------:R-:W-:Y:S01]  /*24a0*/  FMUL.FTZ R8, R31, UR5 ;  /* 0x000000051f087c20 */ /* 0x000fe20008410000 */
[----:B------:R-:W-:Y:S01]  /*24b0*/  FMUL.FTZ R30, R30, UR5 ;  /* 0x000000051e1e7c20 */ /* 0x000fe20008410000 */
[----:B-1----:R-:W-:Y:S01]  /*24c0*/  FMUL.FTZ R0, R69, UR5 ;  /* 0x0000000545007c20 */ /* 0x002fe20008410000 */
[----:B------:R-:W-:Y:S02]  /*24d0*/  MUFU.TANH R32, R28 ;  /* 0x0000001c00207308 */ /* 0x000fe40000002400 */
[----:B------:R-:W-:-:S06]  /*24e0*/  FMUL.FTZ R9, R24, UR5 ;  /* 0x0000000518097c20 */ /* 0x000fcc0008410000 */
[----:B------:R1:W-:Y:S06]  /*24f0*/  MUFU.TANH R61, R0 ;  /* 0x00000000003d7308 */ /* 0x0003ec0000002400 */
[----:B------:R-:W-:Y:S01]  /*2500*/  FMUL.FTZ R4, R4, UR5 ;  /* 0x0000000504047c20 */ /* 0x000fe20008410000 */
[----:B------:R-:W-:Y:S01]  /*2510*/  FMUL.FTZ R6, R6, UR5 ;  /* 0x0000000506067c20 */ /* 0x000fe20008410000 */
[----:B------:R-:W-:Y:S08]  /*2520*/  MUFU.TANH R13, R9 ;  /* 0x00000009000d7308 */ /* 0x000ff00000002400 */
[----:B------:R-:W-:Y:S01]  /*2530*/  MUFU.TANH R12, R4 ;  /* 0x00000004000c7308 */ /* 0x000fe20000002400 */
[----:B-1----:R-:W-:-:S07]  /*2540*/  FMUL.FTZ R0, R70, UR5 ;  /* 0x0000000546007c20 */ /* 0x002fce0008410000 */
[----:B------:R1:W2:Y:S08]  /*2550*/  MUFU.TANH R60, R0 ;  /* 0x00000000003c7308 */ /* 0x0002b00000002400 */
[----:B------:R-:W-:Y:S08]  /*2560*/  MUFU.TANH R28, R8 ;  /* 0x00000008001c7308 */ /* 0x000ff00000002400 */
[----:B------:R-:W-:Y:S01]  /*2570*/  MUFU.TANH R30, R30 ;  /* 0x0000001e001e7308 */ /* 0x000fe20000002400 */
[----:B-1----:R-:W-:-:S07]  /*2580*/  FMUL.FTZ R0, R71, UR5 ;  /* 0x0000000547007c20 */ /* 0x002fce0008410000 */
[----:B------:R1:W3:Y:S08]  /*2590*/  MUFU.TANH R58, R0 ;  /* 0x00000000003a7308 */ /* 0x0002f00000002400 */
[----:B------:R-:W4:Y:S01]  /*25a0*/  MUFU.TANH R21, R6 ;  /* 0x0000000600157308 */ /* 0x000f220000002400 */
[----:B-1----:R-:W-:-:S07]  /*25b0*/  FMUL.FTZ R0, R80, UR5 ;  /* 0x0000000550007c20 */ /* 0x002fce0008410000 */
        /* <DEDUP_REMOVED lines=17> */
[----:B-1----:R-:W-:-:S05]  /*26d0*/  LOP3.LUT R0, R120, 0x6, RZ, 0xc0, !PT ;  /* 0x0000000678007812 */ /* 0x002fca00078ec0ff */
[----:B------:R-:W-:-:S04]  /*26e0*/  IMAD R0, R77, 0x20, R0 ;  /* 0x000000204d007824 */ /* 0x000fc800078e0200 */
[C---:B------:R-:W-:Y:S01]  /*26f0*/  VIADD R10, R0.reuse, 0x8 ;  /* 0x00000008000a7836 */ /* 0x040fe20000000000 */
[C---:B------:R-:W-:Y:S01]  /*2700*/  IADD3 R9, R0.reuse, 0x9, RZ ;  /* 0x0000000900097810 */ /* 0x040fe20007ffe0ff */
[C---:B------:R-:W-:Y:S01]  /*2710*/  VIADD R4, R0.reuse, 0x18 ;  /* 0x0000001800047836 */ /* 0x040fe20000000000 */
[----:B------:R-:W-:Y:S01]  /*2720*/  IADD3 R8, R0, 0x1, RZ ;  /* 0x0000000100087810 */ /* 0x000fe20007ffe0ff */
[----:B------:R-:W-:Y:S01]  /*2730*/  BAR.SYNC.DEFER_BLOCKING 0x0 ;  /* 0x0000000000007b1d */ /* 0x000fe20000010000 */
[-C--:B------:R-:W-:Y:S01]  /*2740*/  ISETP.GE.AND P0, PT, R10, R76.reuse, PT ;  /* 0x0000004c0a00720c */ /* 0x080fe20003f06270 */
[----:B------:R-:W-:Y:S01]  /*2750*/  FMUL.FTZ R10, R7, UR5 ;  /* 0x00000005070a7c20 */ /* 0x000fe20008410000 */
[-C--:B------:R-:W-:Y:S02]  /*2760*/  ISETP.GE.AND P6, PT, R9, R76.reuse, PT ;  /* 0x0000004c0900720c */ /* 0x080fe40003fc6270 */
[----:B------:R-:W-:Y:S02]  /*2770*/  P2R R9, PR, RZ, 0x1 ;  /* 0x00000001ff097803 */ /* 0x000fe40000000000 */
[----:B------:R-:W-:-:S02]  /*2780*/  ISETP.GE.AND P0, PT, R0, R76, PT ;  /* 0x0000004c0000720c */ /* 0x000fc40003f06270 */
[-C--:B------:R-:W-:Y:S01]  /*2790*/  ISETP.GE.AND P3, PT, R4, R76.reuse, PT ;  /* 0x0000004c0400720c */ /* 0x080fe20003f66270 */
[----:B------:R-:W-:Y:S01]  /*27a0*/  FMUL.FTZ R4, R25, UR5 ;  /* 0x0000000519047c20 */ /* 0x000fe20008410000 */
[----:B--2---:R-:W-:Y:S02]  /*27b0*/  FSEL R22, R60, -INF , !P0 ;  /* 0xff8000003c167808 */ /* 0x004fe40004000000 */
[----:B------:R-:W-:Y:S01]  /*27c0*/  FSEL R20, R68, -INF , !P0 ;  /* 0xff80000044147808 */ /* 0x000fe20004000000 */
[----:B------:R1:W2:Y:S01]  /*27d0*/  MUFU.TANH R11, R4 ;  /* 0x00000004000b7308 */ /* 0x0002a20000002400 */
[----:B------:R-:W-:Y:S02]  /*27e0*/  FSEL R64, R79, -INF , !P0 ;  /* 0xff8000004f407808 */ /* 0x000fe40004000000 */
[----:B------:R-:W-:Y:S02]  /*27f0*/  FSEL R18, R85, -INF , !P0 ;  /* 0xff80000055127808 */ /* 0x000fe40004000000 */
[----:B------:R-:W-:Y:S01]  /*2800*/  ISETP.GE.AND P1, PT, R8, R76, PT ;  /* 0x0000004c0800720c */ /* 0x000fe20003f26270 */
[----:B------:R-:W-:Y:S01]  /*2810*/  VIADD R8, R0, 0x10 ;  /* 0x0000001000087836 */ /* 0x000fe20000000000 */
[----:B------:R-:W-:-:S02]  /*2820*/  ISETP.GE.AND P0, PT, R76, 0x21, PT ;  /* 0x000000214c00780c */ /* 0x000fc40003f06270 */
[----:B---3--:R-:W-:Y:S02]  /*2830*/  FSEL R23, R58, -INF , !P1 ;  /* 0xff8000003a177808 */ /* 0x008fe40004800000 */
[-C--:B------:R-:W-:Y:S02]  /*2840*/  ISETP.GE.AND P5, PT, R8, R76.reuse, PT ;  /* 0x0000004c0800720c */ /* 0x080fe40003fa6270 */
[C---:B------:R-:W-:Y:S02]  /*2850*/  IADD3 R8, R0.reuse, 0x11, RZ ;  /* 0x0000001100087810 */ /* 0x040fe40007ffe0ff */
[----:B------:R-:W-:Y:S02]  /*2860*/  IADD3 R0, R0, 0x19, RZ ;  /* 0x0000001900007810 */ /* 0x000fe40007ffe0ff */
[----:B------:R-:W-:Y:S01]  /*2870*/  ISETP.GE.AND P4, PT, R8, R76, PT ;  /* 0x0000004c0800720c */ /* 0x000fe20003f86270 */
[----:B------:R-:W-:Y:S01]  /*2880*/  FMUL.FTZ R8, R5, UR5 ;  /* 0x0000000505087c20 */ /* 0x000fe20008410000 */
[----:B------:R-:W-:-:S02]  /*2890*/  FSEL R19, R61, -INF , !P1 ;  /* 0xff8000003d137808 */ /* 0x000fc40004800000 */
[----:B------:R-:W-:Y:S02]  /*28a0*/  FSEL R63, R78, -INF , !P1 ;  /* 0xff8000004e3f7808 */ /* 0x000fe40004800000 */
[----:B------:R-:W-:Y:S02]  /*28b0*/  FSEL R24, R84, -INF , !P1 ;  /* 0xff80000054187808 */ /* 0x000fe40004800000 */
[----:B------:R-:W-:Y:S01]  /*28c0*/  ISETP.GE.AND P2, PT, R0, R76, PT ;  /* 0x0000004c0000720c */ /* 0x000fe20003f46270 */
[----:B-12-4-:R-:W-:-:S12]  /*28d0*/  @!P0 BRA `(.L_x_1592) ;  /* 0x00000000004c8947 */ /* 0x016fd80003800000 */
        /* <DEDUP_REMOVED lines=19> */
.L_x_1592:
[----:B------:R-:W-:Y:S01]  /*2a10*/  ISETP.NE.AND P1, PT, R9, RZ, PT ;  /* 0x000000ff0900720c */ /* 0x000fe20003f25270 */
[----:B-1----:R-:W1:Y:S01]  /*2a20*/  MUFU.TANH R5, R8 ;  /* 0x0000000800057308 */ /* 0x002e620000002400 */
[----:B------:R-:W-:Y:S02]  /*2a30*/  FMNMX.FTZ R0, R20, R19, !PT ;  /* 0x0000001314007209 */ /* 0x000fe40007810000 */
[----:B------:R-:W-:Y:S02]  /*2a40*/  FSEL R15, R37, -INF , !P1 ;  /* 0xff800000250f7808 */ /* 0x000fe40004800000 */
[----:B------:R-:W-:Y:S02]  /*2a50*/  FSEL R16, R36, -INF , !P6 ;  /* 0xff80000024107808 */ /* 0x000fe40007000000 */
[----:B------:R-:W-:Y:S01]  /*2a60*/  FMNMX.FTZ R0, R15, R0, !PT ;  /* 0x000000000f007209 */ /* 0x000fe20007810000 */
[----:B------:R2:W3:Y:S01]  /*2a70*/  MUFU.TANH R6, R10 ;  /* 0x0000000a00067308 */ /* 0x0004e20000002400 */
        /* <DEDUP_REMOVED lines=14> */
[----:B-1----:R-:W-:Y:S01]  /*2b60*/  FSEL R55, R5, -INF , !P2 ;  /* 0xff80000005377808 */ /* 0x002fe20005000000 */
[----:B------:R-:W-:Y:S01]  /*2b70*/  FMUL.FTZ R5, R82, UR5 ;  /* 0x0000000552057c20 */ /* 0x000fe20008410000 */
[----:B------:R-:W-:Y:S02]  /*2b80*/  FMNMX.FTZ R0, R57, R0, !PT ;  /* 0x0000000039007209 */ /* 0x000fe40007810000 */
[----:B------:R-:W-:Y:S02]  /*2b90*/  FSEL R68, R13, -INF , !P3 ;  /* 0xff8000000d447808 */ /* 0x000fe40005800000 */
[----:B------:R-:W-:Y:S01]  /*2ba0*/  FMNMX.FTZ R4, R65, R4, !PT ;  /* 0x0000000441047209 */ /* 0x000fe20007810000 */
[----:B------:R1:W-:Y:S01]  /*2bb0*/  MUFU.TANH R13, R5 ;  /* 0x00000005000d7308 */ /* 0x0003e20000002400 */
[----:B------:R-:W-:-:S02]  /*2bc0*/  FMNMX.FTZ R134, R55, R0, !PT ;  /* 0x0000000037867209 */ /* 0x000fc40007810000 */
[----:B--2---:R-:W-:Y:S02]  /*2bd0*/  FSEL R10, R39, -INF , !P1 ;  /* 0xff800000270a7808 */ /* 0x004fe40004800000 */
[----:B------:R-:W-:Y:S01]  /*2be0*/  FMNMX.FTZ R0, R22, R23, !PT ;  /* 0x0000001716007209 */ /* 0x000fe20007810000 */
[----:B------:R-:W2:Y:S01]  /*2bf0*/  SHFL.BFLY PT, R7, R134, 0x2, 0x1f ;  /* 0x0c401f0086077f89 */ /* 0x000ea200000e0000 */
[----:B------:R-:W-:Y:S02]  /*2c00*/  FSEL R69, R11, -INF , !P2 ;  /* 0xff8000000b457808 */ /* 0x000fe40005000000 */
[----:B------:R-:W-:Y:S02]  /*2c10*/  FMNMX.FTZ R4, R68, R4, !PT ;  /* 0x0000000444047209 */ /* 0x000fe40007810000 */
[----:B------:R-:W-:Y:S02]  /*2c20*/  FSEL R17, R38, -INF , !P6 ;  /* 0xff80000026117808 */ /* 0x000fe40007000000 */
[----:B------:R-:W-:-:S02]  /*2c30*/  FMNMX.FTZ R0, R10, R0, !PT ;  /* 0x000000000a007209 */ /* 0x000fc40007810000 */
[----:B------:R-:W-:Y:S02]  /*2c40*/  FMNMX.FTZ R4, R69, R4, !PT ;  /* 0x0000000445047209 */ /* 0x000fe40007810000 */
[----:B------:R-:W-:Y:S01]  /*2c50*/  FSEL R51, R30, -INF , !P5 ;  /* 0xff8000001e337808 */ /* 0x000fe20006800000 */
[----:B-1----:R-:W-:Y:S01]  /*2c60*/  FMUL.FTZ R5, R83, UR5 ;  /* 0x0000000553057c20 */ /* 0x002fe20008410000 */
[----:B------:R-:W-:Y:S01]  /*2c70*/  FMNMX.FTZ R0, R17, R0, !PT ;  /* 0x0000000011007209 */ /* 0x000fe20007810000 */
[----:B------:R-:W1:Y:S01]  /*2c80*/  SHFL.BFLY PT, R136, R4, 0x2, 0x1f ;  /* 0x0c401f0004887f89 */ /* 0x000e6200000e0000 */
[----:B------:R-:W-:Y:S01]  /*2c90*/  FSEL R50, R28, -INF , !P4 ;  /* 0xff8000001c327808 */ /* 0x000fe20006000000 */
[----:B------:R4:W5:Y:S01]  /*2ca0*/  MUFU.TANH R48, R5 ;  /* 0x0000000500307308 */ /* 0x0009620000002400 */
[----:B------:R-:W-:Y:S02]  /*2cb0*/  FMNMX.FTZ R0, R51, R0, !PT ;  /* 0x0000000033007209 */ /* 0x000fe40007810000 */
[----:B------:R-:W-:-:S02]  /*2cc0*/  FSEL R52, R21, -INF , !P3 ;  /* 0xff80000015347808 */ /* 0x000fc40005800000 */
[----:B------:R-:W-:Y:S02]  /*2cd0*/  FMNMX.FTZ R0, R50, R0, !PT ;  /* 0x0000000032007209 */ /* 0x000fe40007810000 */
[----:B---3--:R-:W-:Y:S02]  /*2ce0*/  FSEL R53, R6, -INF , !P2 ;  /* 0xff80000006357808 */ /* 0x008fe40005000000 */
[----:B------:R-:W-:Y:S02]  /*2cf0*/  FMNMX.FTZ R0, R52, R0, !PT ;  /* 0x0000000034007209 */ /* 0x000fe40007810000 */
[----:B--2---:R-:W-:Y:S02]  /*2d00*/  FMNMX.FTZ R134, R134, R7, !PT ;  /* 0x0000000786867209 */ /* 0x004fe40007810000 */
[----:B------:R-:W-:-:S03]  /*2d10*/  FMNMX.FTZ R0, R53, R0, !PT ;  /* 0x0000000035007209 */ /* 0x000fc60007810000 */
[----:B------:R-:W2:Y:S01]  /*2d20*/  SHFL.BFLY PT, R8, R134, 0x1, 0x1f ;  /* 0x0c201f0086087f89 */ /* 0x000ea200000e0000 */
[----:B----4-:R-:W-:Y:S01]  /*2d30*/  FMUL.FTZ R5, R27, UR5 ;  /* 0x000000051b057c20 */ /* 0x010fe20008410000 */
[----:B-----5:R-:W-:Y:S02]  /*2d40*/  FSEL R48, R48, -INF , !P6 ;  /* 0xff80000030307808 */ /* 0x020fe40007000000 */
[----:B------:R-:W3:Y:S01]  /*2d50*/  SHFL.BFLY PT, R6, R0, 0x2, 0x1f ;  /* 0x0c401f0000067f89 */ /* 0x000ee200000e0000 */
[----:B-1----:R-:W-:Y:S01]  /*2d60*/  FMNMX.FTZ R136, R4, R136, !PT ;  /* 0x0000008804887209 */ /* 0x002fe20007810000 */
[----:B------:R-:W-:Y:S01]  /*2d70*/  FMUL.FTZ R4, R66, UR5 ;  /* 0x0000000542047c20 */ /* 0x000fe20008410000 */
[----:B------:R-:W-:Y:S01]  /*2d80*/  FSEL R66, R13, -INF , !P1 ;  /* 0xff8000000d427808 */ /* 0x000fe20004800000 */
[----:B------:R-:W1:Y:S02]  /*2d90*/  MUFU.TANH R5, R5 ;  /* 0x0000000500057308 */ /* 0x000e640000002400 */
[----:B------:R-:W4:Y:S06]  /*2da0*/  SHFL.BFLY PT, R7, R136, 0x1, 0x1f ;  /* 0x0c201f0088077f89 */ /* 0x000f2c00000e0000 */
[----:B------:R5:W4:Y:S01]  /*2db0*/  MUFU.TANH R12, R4 ;  /* 0x00000004000c7308 */ /* 0x000b220000002400 */
[----:B--2---:R-:W-:-:S02]  /*2dc0*/  FMNMX.FTZ R134, R134, R8, !PT ;  /* 0x0000000886867209 */ /* 0x004fc40007810000 */
[----:B-1----:R-:W-:Y:S02]  /*2dd0*/  FSEL R62, R5, -INF , !P2 ;  /* 0xff800000053e7808 */ /* 0x002fe40005000000 */
[----:B---3--:R-:W-:Y:S02]  /*2de0*/  FMNMX.FTZ R6, R0, R6, !PT ;  /* 0x0000000600067209 */ /* 0x008fe40007810000 */
[----:B------:R-:W-:-:S03]  /*2df0*/  FSETP.NEU.FTZ.AND P1, PT, R134, -INF , PT ;  /* 0xff8000008600780b */ /* 0x000fc60003f3d000 */
[----:B------:R-:W1:Y:S01]  /*2e00*/  SHFL.BFLY PT, R133, R6, 0x1, 0x1f ;  /* 0x0c201f0006857f89 */ /* 0x000e6200000e0000 */
[----:B-----5:R-:W-:Y:S01]  /*2e10*/  FMUL.FTZ R4, R67, UR5 ;  /* 0x0000000543047c20 */ /* 0x020fe20008410000 */
[----:B----4-:R-:W-:Y:S02]  /*2e20*/  FSEL R49, R12, -INF , !P5 ;  /* 0xff8000000c317808 */ /* 0x010fe40006800000 */
[----:B------:R-:W-:Y:S01]  /*2e30*/  FMNMX.FTZ R136, R136, R7, !PT ;  /* 0x0000000788887209 */ /* 0x000fe20007810000 */
[----:B------:R2:W3:Y:S02]  /*2e40*/  MUFU.TANH R11, R4 ;  /* 0x00000004000b7308 */ /* 0x0004e40000002400 */
[----:B--2---:R-:W-:Y:S01]  /*2e50*/  FMUL.FTZ R4, R26, UR5 ;  /* 0x000000051a047c20 */ /* 0x004fe20008410000 */
[----:B---3--:R-:W-:Y:S01]  /*2e60*/  FSEL R54, R11, -INF , !P4 ;  /* 0xff8000000b367808 */ /* 0x008fe20006000000 */
[----:B------:R-:W-:Y:S01]  /*2e70*/  ULDC UR5, c[0x0][0x2ec] ;  /* 0x0000bb0000057ab9 */ /* 0x000fe20000000800 */
[----:B-1----:R-:W-:-:S03]  /*2e80*/  FMNMX.FTZ R133, R6, R133, !PT ;  /* 0x0000008506857209 */ /* 0x002fc60007810000 */
[----:B------:R1:W2:Y:S01]  /*2e90*/  MUFU.TANH R9, R4 ;  /* 0x0000000400097308 */ /* 0x0002a20000002400 */
[----:B------:R-:W-:Y:S01]  /*2ea0*/  FMUL.FTZ R14, R136, UR5 ;  /* 0x00000005880e7c20 */ /* 0x000fe20008410000 */
[----:B------:R-:W-:Y:S01]  /*2eb0*/  FMUL.FTZ R13, R134, UR5 ;  /* 0x00000005860d7c20 */ /* 0x000fe20008410000 */
[----:B------:R-:W-:-:S04]  /*2ec0*/  FMUL.FTZ R12, R133, UR5 ;  /* 0x00000005850c7c20 */ /* 0x000fc80008410000 */
[----:B------:R-:W-:Y:S02]  /*2ed0*/  FSEL R13, R13, RZ, P1 ;  /* 0x000000ff0d0d7208 */ /* 0x000fe40000800000 */
[----:B------:R-:W-:-:S04]  /*2ee0*/  FSETP.NEU.FTZ.AND P1, PT, R133, -INF , PT ;  /* 0xff8000008500780b */ /* 0x000fc80003f3d000 */
[----:B------:R-:W-:Y:S02]  /*2ef0*/  FSEL R12, R12, RZ, P1 ;  /* 0x000000ff0c0c7208 */ /* 0x000fe40000800000 */
[----:B-1----:R-:W-:Y:S02]  /*2f00*/  FMNMX.FTZ R4, R64, R63, !PT ;  /* 0x0000003f40047209 */ /* 0x002fe40007810000 */
[----:B--2---:R-:W-:Y:S02]  /*2f10*/  FSEL R61, R9, -INF , !P3 ;  /* 0xff800000093d7808 */ /* 0x004fe40005800000 */
[----:B------:R-:W-:Y:S02]  /*2f20*/  FMNMX.FTZ R0, R66, R4, !PT ;  /* 0x0000000442007209 */ /* 0x000fe40007810000 */
[----:B------:R-:W-:Y:S02]  /*2f30*/  FSETP.NEU.FTZ.AND P3, PT, R136, -INF , PT ;  /* 0xff8000008800780b */ /* 0x000fe40003f7d000 */
[----:B------:R-:W-:-:S02]  /*2f40*/  FMNMX.FTZ R0, R48, R0, !PT ;  /* 0x0000000030007209 */ /* 0x000fc40007810000 */
[----:B------:R-:W-:Y:S02]  /*2f50*/  FSEL R14, R14, RZ, P3 ;  /* 0x000000ff0e0e7208 */ /* 0x000fe40001800000 */
[----:B------:R-:W-:-:S04]  /*2f60*/  FMNMX.FTZ R0, R49, R0, !PT ;  /* 0x0000000031007209 */ /* 0x000fc80007810000 */
[----:B------:R-:W-:-:S04]  /*2f70*/  FMNMX.FTZ R0, R54, R0, !PT ;  /* 0x0000000036007209 */ /* 0x000fc80007810000 */
[----:B------:R-:W-:Y:S01]  /*2f80*/  FMNMX.FTZ R4, R61, R0, !PT ;  /* 0x000000003d047209 */ /* 0x000fe20007810000 */
[----:B------:R-:W-:-:S03]  /*2f90*/  FFMA.FTZ R0, R18, UR5, -R14 ;  /* 0x0000000512007c23 */ /* 0x000fc6000801080e */
[----:B------:R-:W-:Y:S01]  /*2fa0*/  FMNMX.FTZ R4, R62, R4, !PT ;  /* 0x000000043e047209 */ /* 0x000fe20007810000 */
[----:B------:R1:W-:Y:S04]  /*2fb0*/  MUFU.EX2 R70, R0 ;  /* 0x0000000000467308 */ /* 0x0003e80000000800 */
[----:B------:R-:W2:Y:S01]  /*2fc0*/  SHFL.BFLY PT, R5, R4, 0x2, 0x1f ;  /* 0x0c401f0004057f89 */ /* 0x000ea200000e0000 */
[----:B-1----:R-:W-:-:S04]  /*2fd0*/  FFMA.FTZ R0, R20, UR5, -R13 ;  /* 0x0000000514007c23 */ /* 0x002fc8000801080d */
[----:B------:R1:W-:Y:S01]  /*2fe0*/  MUFU.EX2 R80, R0 ;  /* 0x0000000000507308 */ /* 0x0003e20000000800 */
[----:B--2---:R-:W-:Y:S01]  /*2ff0*/  FMNMX.FTZ R4, R4, R5, !PT ;  /* 0x0000000504047209 */ /* 0x004fe20007810000 */
[----:B------:R-:W-:-:S04]  /*3000*/  FFMA.FTZ R5, R22, UR5, -R12 ;  /* 0x0000000516057c23 */ /* 0x000fc8000801080c */
[----:B------:R-:W2:Y:S02]  /*3010*/  SHFL.BFLY PT, R135, R4, 0x1, 0x1f ;  /* 0x0c201f0004877f89 */ /* 0x000ea400000e0000 */
[----:B------:R-:W-:Y:S01]  /*3020*/  MUFU.EX2 R252, R5 ;  /* 0x0000000500fc7308 */ /* 0x000fe20000000800 */
[----:B-1----:R-:W-:-:S07]  /*3030*/  FFMA.FTZ R0, R19, UR5, -R13 ;  /* 0x0000000513007c23 */ /* 0x002fce000801080d */
[----:B------:R1:W3:Y:S01]  /*3040*/  MUFU.EX2 R71, R0 ;  /* 0x0000000000477308 */ /* 0x0002e20000000800 */
[----:B--2---:R-:W-:Y:S01]  /*3050*/  FMNMX.FTZ R135, R4, R135, !PT ;  /* 0x0000008704877209 */ /* 0x004fe20007810000 */
[----:B-1----:R-:W-:Y:S01]  /*3060*/  FFMA.FTZ R0, R15, UR5, -R13 ;  /* 0x000000050f007c23 */ /* 0x002fe2000801080d */
[----:B---3--:R-:W-:Y:S02]  /*3070*/  F2FP.BF16.F32.PACK_AB R4, R71, R80 ;  /* 0x000000504704723e */ /* 0x008fe400000010ff */
[----:B------:R-:W-:-:S03]  /*3080*/  FSETP.NEU.FTZ.AND P1, PT, R135, -INF , PT ;  /* 0xff8000008700780b */ /* 0x000fc60003f3d000 */
        /* <DEDUP_REMOVED lines=9> */
[----:B------:R-:W-:Y:S01]  /*3120*/  LDSM.16.MT88.4 R36, [R213+0xa000] ;  /* 0x00a00000d524783b */ /* 0x000fe20000004200 */
[----:B------:R-:W-:Y:S02]  /*3130*/  IMAD R218, R2, 0x2, R213 ;  /* 0x0000000202da7824 */ /* 0x000fe400078e02d5 */
[----:B------:R-:W-:Y:S01]  /*3140*/  FFMA.FTZ R3, R56, UR5, -R14 ;  /* 0x0000000538037c23 */ /* 0x000fe2000801080e */
[----:B------:R-:W-:Y:S02]  /*3150*/  IMAD R217, R2, 0x2, R215 ;  /* 0x0000000202d97824 */ /* 0x000fe400078e02d7 */
[----:B------:R-:W-:Y:S01]  /*3160*/  FMUL.FTZ R2, R135, UR5 ;  /* 0x0000000587027c20 */ /* 0x000fe20008410000 */
[----:B------:R-:W3:Y:S01]  /*3170*/  LDSM.16.MT88.4 R32, [R215+0xa000] ;  /* 0x00a00000d720783b */ /* 0x000ee20000004200 */
[----:B------:R-:W-:Y:S03]  /*3180*/  MUFU.EX2 R141, R3 ;  /* 0x00000003008d7308 */ /* 0x000fe60000000800 */
[----:B------:R-:W4:Y:S04]  /*3190*/  LDSM.16.MT88.4 R28, [R218+0xa000] ;  /* 0x00a00000da1c783b */ /* 0x000f280000004200 */
[----:B------:R-:W5:Y:S01]  /*31a0*/  LDSM.16.MT88.4 R20, [R213+0xb000] ;  /* 0x00b00000d514783b */ /* 0x000f620000004200 */
[----:B-1----:R-:W-:Y:S01]  /*31b0*/  FFMA.FTZ R0, R10, UR5, -R12 ;  /* 0x000000050a007c23 */ /* 0x002fe2000801080c */
[----:B--2---:R-:W-:-:S02]  /*31c0*/  F2FP.BF16.F32.PACK_AB R5, R231, R252 ;  /* 0x000000fce705723e */ /* 0x004fc400000010ff */
[----:B------:R-:W-:Y:S01]  /*31d0*/  LDSM.16.MT88.4 R40, [R218+0xb000] ;  /* 0x00b00000da28783b */ /* 0x000fe20000004200 */
[----:B------:R1:W-:Y:S03]  /*31e0*/  MUFU.EX2 R142, R0 ;  /* 0x00000000008e7308 */ /* 0x0003e60000000800 */
[----:B------:R-:W-:Y:S04]  /*31f0*/  LDSM.16.MT88.4 R96, [R215+0xb800] ;  /* 0x00b80000d760783b */ /* 0x000fe80000004200 */
[----:B------:R-:W-:Y:S04]  /*3200*/  LDSM.16.MT88.4 R156, [R213+0xa800] ;  /* 0x00a80000d59c783b */ /* 0x000fe80000004200 */
[----:B------:R-:W-:Y:S04]  /*3210*/  LDSM.16.MT88.4 R172, [R215+0xa800] ;  /* 0x00a80000d7ac783b */ /* 0x000fe80000004200 */
[----:B------:R-:W-:Y:S01]  /*3220*/  LDSM.16.MT88.4 R112, [R218+0xb800] ;  /* 0x00b80000da70783b */ /* 0x000fe20000004200 */
[----:B-1----:R-:W-:-:S03]  /*3230*/  FFMA.FTZ R0, R17, UR5, -R12 ;  /* 0x0000000511007c23 */ /* 0x002fc6000801080c */
[----:B------:R-:W-:Y:S01]  /*3240*/  LDSM.16.MT88.4 R16, [R215+0xb000] ;  /* 0x00b00000d710783b */ /* 0x000fe20000004200 */
[----:B------:R1:W2:Y:S02]  /*3250*/  MUFU.EX2 R143, R0 ;  /* 0x00000000008f7308 */ /* 0x0002a40000000800 */
[--C-:B-1----:R-:W-:Y:S01]  /*3260*/  FFMA.FTZ R0, R24, UR5, -R14.reuse ;  /* 0x0000000518007c23 */ /* 0x102fe2000801080e */
[----:B--2---:R-:W-:Y:S01]  /*3270*/  F2FP.BF16.F32.PACK_AB R7, R143, R142 ;  /* 0x0000008e8f07723e */ /* 0x004fe200000010ff */
[----:B------:R-:W1:Y:S04]  /*3280*/  LDSM.16.MT88.4 R24, [R217+0xa000] ;  /* 0x00a00000d918783b */ /* 0x000e680000004200 */
[----:B------:R2:W4:Y:S02]  /*3290*/  MUFU.EX2 R230, R0 ;  /* 0x0000000000e67308 */ /* 0x0005240000000800 */
[C---:B---3--:R-:W-:Y:S06]  /*32a0*/  HMMA.16816.F32.BF16 R160, R4.reuse, R32, RZ ;  /* 0x0000002004a0723c */ /* 0x048fec00000418ff */
[C---:B------:R-:W-:Y:S06]  /*32b0*/  HMMA.16816.F32.BF16 R144, R4.reuse, R36, RZ ;  /* 0x000000240490723c */ /* 0x040fec00000418ff */
[C---:B------:R-:W-:Y:S01]  /*32c0*/  HMMA.16816.F32.BF16 R152, R4.reuse, R38, RZ ;  /* 0x000000260498723c */ /* 0x040fe200000418ff */
[----:B--2---:R-:W-:Y:S01]  /*32d0*/  FFMA.FTZ R0, R44, UR5, -R14 ;  /* 0x000000052c007c23 */ /* 0x004fe2000801080e */
[----:B----4-:R-:W-:Y:S01]  /*32e0*/  F2FP.BF16.F32.PACK_AB R8, R230, R70 ;  /* 0x00000046e608723e */ /* 0x010fe200000010ff */
[----:B------:R-:W2:Y:S02]  /*32f0*/  LDSM.16.MT88.4 R44, [R217+0xb000] ;  /* 0x00b00000d92c783b */ /* 0x000ea40000004200 */
[----:B------:R3:W4:Y:S01]  /*3300*/  MUFU.EX2 R140, R0 ;  /* 0x00000000008c7308 */ /* 0x0007220000000800 */
[C---:B------:R-:W-:Y:S06]  /*3310*/  HMMA.16816.F32.BF16 R72, R4.reuse, R28, RZ ;  /* 0x0000001c0448723c */ /* 0x040fec00000418ff */
[C---:B-----5:R-:W-:Y:S06]  /*3320*/  HMMA.16816.F32.BF16 R84, R4.reuse, R20, RZ ;  /* 0x000000140454723c */ /* 0x060fec00000418ff */
[----:B------:R-:W-:Y:S01]  /*3330*/  HMMA.16816.F32.BF16 R168, R4, R34, RZ ;  /* 0x0000002204a8723c */ /* 0x000fe200000418ff */
[----:B---3--:R-:W-:-:S02]  /*3340*/  FSEL R0, R2, RZ, P1 ;  /* 0x000000ff02007208 */ /* 0x008fc40000800000 */
[----:B----4-:R-:W-:-:S03]  /*3350*/  F2FP.BF16.F32.PACK_AB R10, R141, R140 ;  /* 0x0000008c8d0a723e */ /* 0x010fc600000010ff */
[----:B-1----:R-:W-:Y:S01]  /*3360*/  HMMA.16816.F32.BF16 R76, R4, R24, RZ ;  /* 0x00000018044c723c */ /* 0x002fe200000418ff */
[----:B------:R-:W-:-:S04]  /*3370*/  FFMA.FTZ R2, R64, UR5, -R0 ;  /* 0x0000000540027c23 */ /* 0x000fc80008010800 */
[----:B------:R1:W-:Y:S01]  /*3380*/  MUFU.EX2 R229, R2 ;  /* 0x0000000200e57308 */ /* 0x0003e20000000800 */
[C---:B------:R-:W-:Y:S06]  /*3390*/  HMMA.16816.F32.BF16 R88, R4.reuse, R16, RZ ;  /* 0x000000100458723c */ /* 0x040fec00000418ff */
[C---:B------:R-:W-:Y:S06]  /*33a0*/  HMMA.16816.F32.BF16 R104, R4.reuse, R40, RZ ;  /* 0x000000280468723c */ /* 0x040fec00000418ff */
[----:B--2---:R-:W-:Y:S01]  /*33b0*/  HMMA.16816.F32.BF16 R120, R4, R44, RZ ;  /* 0x0000002c0478723c */ /* 0x004fe200000418ff */
[----:B-1----:R-:W-:-:S05]  /*33c0*/  FFMA.FTZ R2, R63, UR5, -R0 ;  /* 0x000000053f027c23 */ /* 0x002fca0008010800 */
        /* <DEDUP_REMOVED lines=10> */
[----:B------:R-:W2:Y:S01]  /*3470*/  LDSM.16.MT88.4 R4, [R218+0xa800] ;  /* 0x00a80000da04783b */ /* 0x000ea20000004200 */
[----:B-1----:R-:W-:-:S04]  /*3480*/  FFMA.FTZ R2, R48, UR5, -R0 ;  /* 0x0000000530027c23 */ /* 0x002fc80008010800 */
[----:B------:R-:W1:Y:S02]  /*3490*/  MUFU.EX2 R137, R2 ;  /* 0x0000000200897308 */ /* 0x000e640000000800 */
[----:B-1----:R-:W-:Y:S01]  /*34a0*/  F2FP.BF16.F32.PACK_AB R11, R137, R132 ;  /* 0x00000084890b723e */ /* 0x002fe200000010ff */
[----:B------:R-:W-:-:S06]  /*34b0*/  FFMA.FTZ R2, R59, UR5, -R14 ;  /* 0x000000053b027c23 */ /* 0x000fcc000801080e */
[C---:B------:R-:W-:Y:S01]  /*34c0*/  HMMA.16816.F32.BF16 R196, R8.reuse, R32, RZ ;  /* 0x0000002008c4723c */ /* 0x040fe200000418ff */
[----:B------:R1:W-:Y:S05]  /*34d0*/  MUFU.EX2 R33, R2 ;  /* 0x0000000200217308 */ /* 0x0003ea0000000800 */
[C---:B------:R-:W-:Y:S06]  /*34e0*/  HMMA.16816.F32.BF16 R200, R8.reuse, R36, RZ ;  /* 0x0000002408c8723c */ /* 0x040fec00000418ff */
[----:B------:R-:W-:Y:S01]  /*34f0*/  HMMA.16816.F32.BF16 R248, R8, R38, RZ ;  /* 0x0000002608f8723c */ /* 0x000fe200000418ff */
[----:B-1----:R-:W-:-:S05]  /*3500*/  FFMA.FTZ R2, R60, UR5, -R13 ;  /* 0x000000053c027c23 */ /* 0x002fca000801080d */
[C---:B------:R-:W-:Y:S01]  /*3510*/  HMMA.16816.F32.BF16 R36, R8.reuse, R28, RZ ;  /* 0x0000001c0824723c */ /* 0x040fe200000418ff */
[----:B------:R1:W-:Y:S05]  /*3520*/  MUFU.EX2 R32, R2 ;  /* 0x0000000200207308 */ /* 0x0003ea0000000800 */
[C---:B------:R-:W-:Y:S06]  /*3530*/  HMMA.16816.F32.BF16 R188, R8.reuse, R24, RZ ;  /* 0x0000001808bc723c */ /* 0x040fec00000418ff */
[C---:B------:R-:W-:Y:S06]  /*3540*/  HMMA.16816.F32.BF16 R184, R8.reuse, R20, RZ ;  /* 0x0000001408b8723c */ /* 0x040fec00000418ff */
[----:B------:R-:W-:Y:S01]  /*3550*/  HMMA.16816.F32.BF16 R244, R8, R34, RZ ;  /* 0x0000002208f4723c */ /* 0x000fe200000418ff */
[----:B-1----:R-:W-:-:S04]  /*3560*/  FFMA.FTZ R2, R58, UR5, -R13 ;  /* 0x000000053a027c23 */ /* 0x002fc8000801080d */
[----:B------:R1:W3:Y:S02]  /*3570*/  MUFU.EX2 R29, R2 ;  /* 0x00000002001d7308 */ /* 0x0002e40000000800 */
[----:B------:R-:W-:Y:S01]  /*3580*/  IMAD.MOV.U32 R35, RZ, RZ, R80 ;  /* 0x000000ffff237224 */ /* 0x000fe200078e0050 */
[----:B------:R-:W-:Y:S01]  /*3590*/  HMMA.16816.F32.BF16 R240, R8, R30, RZ ;  /* 0x0000001e08f0723c */ /* 0x000fe200000418ff */
[----:B------:R-:W-:Y:S01]  /*35a0*/  LDSM.16.MT88.4 R80, [R213+0xb800] ;  /* 0x00b80000d550783b */ /* 0x000fe20000004200 */
[----:B------:R-:W-:-:S04]  /*35b0*/  IMAD.MOV.U32 R34, RZ, RZ, R71 ;  /* 0x000000ffff227224 */ /* 0x000fc800078e0047 */
[----:B------:R-:W-:Y:S01]  /*35c0*/  HMMA.16816.F32.BF16 R236, R8, R26, RZ ;  /* 0x0000001a08ec723c */ /* 0x000fe200000418ff */
[----:B------:R-:W-:-:S05]  /*35d0*/  IMAD.MOV.U32 R31, RZ, RZ, R70 ;  /* 0x000000ffff1f7224 */ /* 0x000fca00078e0046 */
[----:B------:R-:W-:Y:S01]  /*35e0*/  HMMA.16816.F32.BF16 R232, R8, R22, RZ ;  /* 0x0000001608e8723c */ /* 0x000fe200000418ff */
[----:B-1----:R-:W-:Y:S01]  /*35f0*/  FFMA.FTZ R2, R57, UR5, -R13 ;  /* 0x0000000539027c23 */ /* 0x002fe2000801080d */
[----:B---3--:R-:W-:-:S04]  /*3600*/  F2FP.BF16.F32.PACK_AB R124, R29, R32 ;  /* 0x000000201d7c723e */ /* 0x008fc800000010ff */
[C---:B------:R-:W-:Y:S01]  /*3610*/  HMMA.16816.F32.BF16 R180, R8.reuse, R16, RZ ;  /* 0x0000001008b4723c */ /* 0x040fe200000418ff */
[----:B------:R1:W-:Y:S05]  /*3620*/  MUFU.EX2 R28, R2 ;  /* 0x00000002001c7308 */ /* 0x0003ea0000000800 */
[C---:B------:R-:W-:Y:S01]  /*3630*/  HMMA.16816.F32.BF16 R224, R8.reuse, R18, RZ ;  /* 0x0000001208e0723c */ /* 0x040fe200000418ff */
[----:B------:R-:W-:Y:S05]  /*3640*/  LDSM.16.MT88.4 R16, [R217+0xb800] ;  /* 0x00b80000d910783b */ /* 0x000fea0000004200 */
[----:B------:R-:W-:Y:S01]  /*3650*/  HMMA.16816.F32.BF16 R100, R8, R40, RZ ;  /* 0x000000280864723c */ /* 0x000fe200000418ff */
[----:B-1----:R-:W-:-:S05]  /*3660*/  FFMA.FTZ R2, R55, UR5, -R13 ;  /* 0x0000000537027c23 */ /* 0x002fca000801080d */
[C---:B------:R-:W-:Y:S01]  /*3670*/  HMMA.16816.F32.BF16 R208, R8.reuse, R42, RZ ;  /* 0x0000002a08d0723c */ /* 0x040fe200000418ff */
[----:B------:R1:W3:Y:S05]  /*3680*/  MUFU.EX2 R25, R2 ;  /* 0x0000000200197308 */ /* 0x0002ea0000000800 */
[C---:B------:R-:W-:Y:S06]  /*3690*/  HMMA.16816.F32.BF16 R116, R8.reuse, R44, RZ ;  /* 0x0000002c0874723c */ /* 0x040fec00000418ff */
[----:B------:R-:W-:Y:S01]  /*36a0*/  HMMA.16816.F32.BF16 R204, R8, R46, RZ ;  /* 0x0000002e08cc723c */ /* 0x000fe200000418ff */
        /* <DEDUP_REMOVED lines=10> */
[--C-:B-1----:R-:W-:Y:S01]  /*3750*/  FFMA.FTZ R2, R65, UR5, -R14.reuse ;  /* 0x0000000541027c23 */ /* 0x102fe2000801080e */
[----:B---3--:R-:W-:Y:S01]  /*3760*/  F2FP.BF16.F32.PACK_AB R127, R15, R20 ;  /* 0x000000140f7f723e */ /* 0x008fe200000010ff */
[----:B------:R-:W1:Y:S04]  /*3770*/  LDSM.16.MT88.4 R64, [R217+0xa800] ;  /* 0x00a80000d940783b */ /* 0x000e680000004200 */
[----:B------:R3:W4:Y:S02]  /*3780*/  MUFU.EX2 R13, R2 ;  /* 0x00000002000d7308 */ /* 0x0007240000000800 */
[C---:B--2---:R-:W-:Y:S06]  /*3790*/  HMMA.16816.F32.BF16 R40, R124.reuse, R4, R72 ;  /* 0x000000047c28723c */ /* 0x044fec0000041848 */
[C---:B------:R-:W-:Y:S06]  /*37a0*/  HMMA.16816.F32.BF16 R44, R124.reuse, R6, R92 ;  /* 0x000000067c2c723c */ /* 0x040fec000004185c */
[----:B------:R-:W-:Y:S01]  /*37b0*/  HMMA.16816.F32.BF16 R92, R124, R98, R148 ;  /* 0x000000627c5c723c */ /* 0x000fe20000041894 */
[----:B---3--:R-:W-:-:S04]  /*37c0*/  FFMA.FTZ R2, R68, UR5, -R14 ;  /* 0x0000000544027c23 */ /* 0x008fc8000801080e */
[----:B------:R2:W-:Y:S01]  /*37d0*/  MUFU.EX2 R12, R2 ;  /* 0x00000002000c7308 */ /* 0x0005e20000000800 */
[C---:B------:R-:W-:Y:S06]  /*37e0*/  HMMA.16816.F32.BF16 R144, R124.reuse, R156, R144 ;  /* 0x0000009c7c90723c */ /* 0x040fec0000041890 */
[C---:B------:R-:W-:Y:S06]  /*37f0*/  HMMA.16816.F32.BF16 R152, R124.reuse, R158, R152 ;  /* 0x0000009e7c98723c */ /* 0x040fec0000041898 */
[----:B------:R-:W-:Y:S01]  /*3800*/  HMMA.16816.F32.BF16 R160, R124, R172, R160 ;  /* 0x000000ac7ca0723c */ /* 0x000fe200000418a0 */
[----:B--2---:R-:W-:-:S05]  /*3810*/  FFMA.FTZ R2, R69, UR5, -R14 ;  /* 0x0000000545027c23 */ /* 0x004fca000801080e */
[C---:B-1----:R-:W-:Y:S01]  /*3820*/  HMMA.16816.F32.BF16 R56, R124.reuse, R64, R76 ;  /* 0x000000407c38723c */ /* 0x042fe2000004184c */
[----:B------:R1:W2:Y:S05]  /*3830*/  MUFU.EX2 R9, R2 ;  /* 0x0000000200097308 */ /* 0x0002aa0000000800 */
[C---:B------:R-:W-:Y:S06]  /*3840*/  HMMA.16816.F32.BF16 R76, R124.reuse, R82, R128 ;  /* 0x000000527c4c723c */ /* 0x040fec0000041880 */
[----:B------:R-:W-:Y:S01]  /*3850*/  HMMA.16816.F32.BF16 R72, R124, R80, R84 ;  /* 0x000000507c48723c */ /* 0x000fe20000041854 */
[----:B----4-:R-:W-:-:S05]  /*3860*/  F2FP.BF16.F32.PACK_AB R128, R13, R33 ;  /* 0x000000210d80723e */ /* 0x010fca00000010ff */
        /* <DEDUP_REMOVED lines=17> */
[----:B-1----:R-:W-:-:S07]  /*3980*/  F2FP.BF16.F32.PACK_AB R131, R0, R2 ;  /* 0x000000020083723e */ /* 0x002fce00000010ff */
[C---:B------:R-:W-:Y:S06]  /*3990*/  HMMA.16816.F32.BF16 R36, R128.reuse, R4, R36 ;  /* 0x000000048024723c */ /* 0x040fec0000041824 */
[----:B------:R-:W-:Y:S01]  /*39a0*/  HMMA.16816.F32.BF16 R48, R128, R6, R240 ;  /* 0x000000068030723c */ /* 0x000fe200000418f0 */
[----:B------:R-:W-:Y:S01]  /*39b0*/  FADD.FTZ R5, R31, R230 ;  /* 0x000000e61f057221 */ /* 0x000fe20000010000 */
[----:B------:R-:W-:-:S03]  /*39c0*/  FADD.FTZ R4, R229, R179 ;  /* 0x000000b3e5047221 */ /* 0x000fc60000010000 */
        /* <DEDUP_REMOVED lines=22> */
[----:B------:R-:W-:Y:S01]  /*3b30*/  HMMA.16816.F32.BF16 R164, R128, R172, R196 ;  /* 0x000000ac80a4723c */ /* 0x000fe200000418c4 */
[----:B------:R1:W-:Y:S01]  /*3b40*/  STL [R1+0x4], R3 ;  /* 0x0000040301007387 */ /* 0x0003e20000100800 */
[----:B------:R-:W-:Y:S01]  /*3b50*/  FADD.FTZ R251, R143, R7 ;  /* 0x000000078ffb7221 */ /* 0x000fe20000010000 */
[----:B------:R-:W-:-:S02]  /*3b60*/  FADD.FTZ R252, R25, R252 ;  /* 0x000000fc19fc7221 */ /* 0x000fc40000010000 */
[----:B------:R1:W-:Y:S01]  /*3b70*/  STL [R1], R0 ;  /* 0x0000000001007387 */ /* 0x0003e20000100800 */
        /* <DEDUP_REMOVED lines=14> */
[----:B------:R-:W-:-:S02]  /*3c60*/  VIADD R226, R223, 0x800 ;  /* 0x00000800dfe27836 */ /* 0x000fc40000000000 */
[C---:B------:R-:W-:Y:S02]  /*3c70*/  VIADD R225, R223.reuse, 0x1000 ;  /* 0x00001000dfe17836 */ /* 0x040fe40000000000 */
[----:B------:R-:W-:Y:S01]  /*3c80*/  VIADD R224, R223, 0x1800 ;  /* 0x00001800dfe07836 */ /* 0x000fe20000000000 */
[----:B------:R-:W-:Y:S01]  /*3c90*/  HMMA.16816.F32.BF16 R128, R128, R18, R204 ;  /* 0x000000128080723c */ /* 0x000fe200000418cc */
[----:B------:R-:W-:-:S08]  /*3ca0*/  NOP ;  /* 0x0000000000007918 */ /* 0x000fd00000000000 */
[----:B-1----:R-:W-:-:S15]  /*3cb0*/  @!P0 BRA `(.L_x_1593) ;  /* 0x0000002400e08947 */ /* 0x002fde0003800000 */
[C---:B------:R-:W-:Y:S01]  /*3cc0*/  SHF.L.U64.HI R2, R138.reuse, 0x5, R139 ;  /* 0x000000058a027819 */ /* 0x040fe2000001028b */
[----:B------:R-:W-:Y:S01]  /*3cd0*/  IMAD.SHL.U32 R0, R138, 0x20, RZ ;  /* 0x000000208a007824 */ /* 0x000fe200078e00ff */
[----:B------:R-:W-:Y:S01]  /*3ce0*/  LEA.HI.SX32 R227, R178, 0xfffffffe, 0x1b ;  /* 0xfffffffeb2e37811 */ /* 0x000fe200078fdaff */
[----:B------:R-:W-:Y:S01]  /*3cf0*/  IMAD.MOV.U32 R3, RZ, RZ, R136 ;  /* 0x000000ffff037224 */ /* 0x000fe200078e0088 */
[----:B------:R-:W-:Y:S01]  /*3d00*/  MOV R132, R135 ;  /* 0x0000008700847202 */ /* 0x000fe20000000f00 */
[----:B------:R1:W-:Y:S01]  /*3d10*/  STL [R1+0x10], R2 ;  /* 0x0000100201007387 */ /* 0x0003e20000100800 */
[----:B------:R-:W-:Y:S01]  /*3d20*/  MOV R138, R133 ;  /* 0x00000085008a7202 */ /* 0x000fe20000000f00 */
[----:B------:R-:W-:Y:S01]  /*3d30*/  IMAD.MOV.U32 R137, RZ, RZ, R134 ;  /* 0x000000ffff897224 */ /* 0x000fe200078e0086 */
[----:B------:R-:W-:Y:S01]  /*3d40*/  ULDC UR5, c[0x0][0x39c] ;  /* 0x0000e70000057ab9 */ /* 0x000fe20000000800 */
[----:B------:R1:W-:Y:S01]  /*3d50*/  STL [R1+0x14], R0 ;  /* 0x0000140001007387 */ /* 0x0003e20000100800 */
[----:B------:R-:W-:Y:S01]  /*3d60*/  ULDC UR4, c[0x0][0x2ec] ;  /* 0x0000bb0000047ab9 */ /* 0x000fe20000000800 */
[----:B------:R-:W-:Y:S01]  /*3d70*/  ULDC.64 UR12, c[0x0][0x250] ;  /* 0x00009400000c7ab9 */ /* 0x000fe20000000a00 */
[----:B------:R-:W-:Y:S01]  /*3d80*/  ULDC.64 UR6, c[0x0][0x218] ;  /* 0x0000860000067ab9 */ /* 0x000fe20000000a00 */
[----:B------:R-:W-:Y:S01]  /*3d90*/  ULDC.64 UR8, c[0x0][0x248] ;  /* 0x0000920000087ab9 */ /* 0x000fe20000000a00 */
[----:B------:R-:W-:Y:S01]  /*3da0*/  ULDC.64 UR10, c[0x0][0x220] ;  /* 0x00008800000a7ab9 */ /* 0x000fe20000000a00 */
[----:B------:R-:W-:Y:S05]  /*3db0*/  BRA `(.L_x_1594) ;  /* 0x0000000000647947 */ /* 0x000fea0003800000 */
.L_x_1596:
[----:B------:R-:W2:Y:S01]  /*3dc0*/  LDL.64 R232, [R1+0x30] ;  /* 0x0000300001e87983 */ /* 0x000ea20000100a00 */
[----:B------:R-:W-:Y:S03]  /*3dd0*/  VIADD R0, R227, 0xffffffff ;  /* 0xffffffffe3007836 */ /* 0x000fe60000000000 */
[----:B------:R-:W5:Y:S01]  /*3de0*/  LDL.64 R230, [R1+0x18] ;  /* 0x0000180001e67983 */ /* 0x000f620000100a00 */
[----:B------:R-:W-:Y:S01]  /*3df0*/  IMAD.WIDE.U32 R6, R0, UR8, RZ ;  /* 0x0000000800067c25 */ /* 0x000fe2000f8e00ff */
[----:B------:R-:W-:Y:S02]  /*3e00*/  SHF.R.S32.HI R2, RZ, 0x1f, R0 ;  /* 0x0000001fff027819 */ /* 0x000fe40000011400 */
[----:B------:R-:W3:Y:S03]  /*3e10*/  LDL R134, [R1+0x20] ;  /* 0x0000200001867983 */ /* 0x000ee60000100800 */
[----:B------:R-:W-:Y:S01]  /*3e20*/  IMAD R2, R2, UR8, RZ ;  /* 0x0000000802027c24 */ /* 0x000fe2000f8e02ff */
[----:B------:R-:W4:Y:S03]  /*3e30*/  LDL R133, [R1+0x24] ;  /* 0x0000240001857983 */ /* 0x000f260000100800 */
[----:B------:R-:W-:Y:S04]  /*3e40*/  IMAD R2, R0, UR9, R2 ;  /* 0x0000000900027c24 */ /* 0x000fe8000f8e0202 */
[----:B------:R-:W-:Y:S01]  /*3e50*/  IMAD.IADD R2, R7, 0x1, R2 ;  /* 0x0000000107027824 */ /* 0x000fe200078e0202 */
[----:B--2---:R-:W-:Y:S04]  /*3e60*/  LEA R0, P1, R6, R232, 0x5 ;  /* 0x000000e806007211 */ /* 0x004fe800078228ff */
[----:B------:R-:W-:Y:S02]  /*3e70*/  LEA R4, P2, R0, UR6, 0x1 ;  /* 0x0000000600047c11 */ /* 0x000fe4000f8408ff */
[----:B-----5:R-:W-:Y:S02]  /*3e80*/  LEA.HI.X R2, R6, R231, R2, 0x5, P1 ;  /* 0x000000e706027211 */ /* 0x020fe400008f2c02 */
[----:B---3--:R-:W-:Y:S02]  /*3e90*/  IADD3 R6, P1, R134, R4, RZ ;  /* 0x0000000486067210 */ /* 0x008fe40007f3e0ff */
[----:B------:R-:W-:Y:S05]  /*3ea0*/  LEA.HI.X R5, R0, UR7, R2, 0x1, P2 ;  /* 0x0000000700057c11 */ /* 0x000fea00090f0c02 */
[----:B------:R-:W-:Y:S01]  /*3eb0*/  @!PT LDS RZ, [RZ] ;  /* 0x00000000fffff984 */ /* 0x000fe20000000800 */
[----:B------:R-:W-:Y:S01]  /*3ec0*/  @!PT LDS RZ, [RZ] ;  /* 0x00000000fffff984 */ /* 0x000fe20000000800 */
[----:B------:R-:W-:Y:S01]  /*3ed0*/  @!PT LDS RZ, [RZ] ;  /* 0x00000000fffff984 */ /* 0x000fe20000000800 */
[----:B------:R1:W-:Y:S01]  /*3ee0*/  LDGSTS.E.BYPASS.LTC128B.128 [R228+0x8000], desc[UR14][R4.64] ;  /* 0x0800000004e47fae */ /* 0x0003e2000b901d4e */
[----:B----4-:R-:W-:Y:S03]  /*3ef0*/  IMAD.X R7, R133, 0x1, R5, P1 ;  /* 0x0000000185077824 */ /* 0x010fe600008e0605 */
[----:B------:R1:W-:Y:S04]  /*3f00*/  LDGSTS.E.BYPASS.LTC128B.128 [R228+0x9000], desc[UR14][R4.64+0x80] ;  /* 0x0900008004e47fae */ /* 0x0003e8000b901d4e */
[----:B------:R1:W-:Y:S04]  /*3f10*/  LDGSTS.E.BYPASS.LTC128B.128 [R228+0x8800], desc[UR14][R6.64] ;  /* 0x0880000006e47fae */ /* 0x0003e8000b901d4e */
[----:B------:R1:W-:Y:S04]  /*3f20*/  LDGSTS.E.BYPASS.LTC128B.128 [R228+0x9800], desc[UR14][R6.64+0x80] ;  /* 0x0980008006e47fae */ /* 0x0003e8000b901d4e */
[----:B------:R-:W0:Y:S01]  /*3f30*/  LDGDEPBAR ;  /* 0x00000000000079af */ /* 0x000e220000000000 */
[----:B------:R-:W-:Y:S05]  /*3f40*/  BRA `(.L_x_1595) ;  /* 0x0000000c00547947 */ /* 0x000fea0003800000 */
.L_x_1594:
[----:B------:R-:W2:Y:S01]  /*3f50*/  LDL.64 R12, [R1+0x28] ;  /* 0x00002800010c7983 */ /* 0x000ea20000100a00 */
[----:B-1----:R-:W-:Y:S01]  /*3f60*/  SHF.R.S32.HI R0, RZ, 0x1f, R227 ;  /* 0x0000001fff007819 */ /* 0x002fe200000114e3 */
[----:B------:R-:W-:Y:S04]  /*3f70*/  DEPBAR.LE SB0, 0x0 ;  /* 0x000080000000791a */ /* 0x000fe80000000000 */
[----:B------:R-:W3:Y:S01]  /*3f80*/  LDL R10, [R1+0x38] ;  /* 0x00003800010a7983 */ /* 0x000ee20000100800 */
[----:B------:R-:W-:Y:S02]  /*3f90*/  IMAD R0, R0, UR12, RZ ;  /* 0x0000000c00007c24 */ /* 0x000fe4000f8e02ff */
[C---:B------:R-:W-:Y:S03]  /*3fa0*/  IMAD.WIDE.U32 R6, R227.reuse, UR12, RZ ;  /* 0x0000000ce3067c25 */ /* 0x040fe6000f8e00ff */
[----:B------:R-:W4:Y:S01]  /*3fb0*/  LDL R9, [R1+0x14] ;  /* 0x0000140001097983 */ /* 0x000f220000100800 */
[----:B------:R-:W-:Y:S05]  /*3fc0*/  IMAD R2, R227, UR13, R0 ;  /* 0x0000000de3027c24 */ /* 0x000fea000f8e0200 */
[----:B------:R-:W5:Y:S01]  /*3fd0*/  LDL R8, [R1+0x10] ;  /* 0x0000100001087983 */ /* 0x000f620000100800 */
[----:B------:R-:W-:Y:S01]  /*3fe0*/  BAR.SYNC.DEFER_BLOCKING 0x0 ;  /* 0x0000000000007b1d */ /* 0x000fe20000010000 */
[----:B------:R-:W-:Y:S02]  /*3ff0*/  IADD3 R2, R7, R2, RZ ;  /* 0x0000000207027210 */ /* 0x000fe40007ffe0ff */
[----:B--2---:R-:W-:Y:S04]  /*4000*/  LEA R0, P0, R6, R12, 0x5 ;  /* 0x0000000c06007211 */ /* 0x004fe800078028ff */
[----:B------:R-:W-:Y:S02]  /*4010*/  LEA R4, P1, R0, UR10, 0x1 ;  /* 0x0000000a00047c11 */ /* 0x000fe4000f8208ff */
[----:B---3--:R-:W-:Y:S04]  /*4020*/  LEA.HI.X R7, R6, R10, R2, 0x5, P0 ;  /* 0x0000000a06077211 */ /* 0x008fe800000f2c02 */
[----:B------:R-:W-:Y:S02]  /*4030*/  LEA.HI.X R5, R0, UR11, R7, 0x1, P1 ;  /* 0x0000000b00057c11 */ /* 0x000fe400088f0c07 */
[----:B----4-:R-:W-:Y:S03]  /*4040*/  IADD3 R6, P0, R4, R9, RZ ;  /* 0x0000000904067210 */ /* 0x010fe60007f1e0ff */
[----:B------:R-:W-:Y:S01]  /*4050*/  @!PT LDS RZ, [RZ] ;  /* 0x00000000fffff984 */ /* 0x000fe20000000800 */
[----:B------:R-:W-:Y:S01]  /*4060*/  @!PT LDS RZ, [RZ] ;  /* 0x00000000fffff984 */ /* 0x000fe20000000800 */
[----:B------:R-:W-:Y:S01]  /*4070*/  @!PT LDS RZ, [RZ] ;  /* 0x00000000fffff984 */ /* 0x000fe20000000800 */
[----:B------:R-:W-:Y:S01]  /*4080*/  LDGSTS.E.BYPASS.LTC128B.128 [R228+0xa000], desc[UR14][R4.64] ;  /* 0x0a00000004e47fae */ /* 0x000fe2000b901d4e */
[----:B-----5:R-:W-:Y:S02]  /*4090*/  IADD3.X R7, R5, R8, RZ, P0, !PT ;  /* 0x0000000805077210 */ /* 0x020fe400007fe4ff */
[----:B------:R-:W-:Y:S03]  /*40a0*/  ISETP.GT.AND P0, PT, R227, RZ, PT ;  /* 0x000000ffe300720c */ /* 0x000fe60003f04270 */
[----:B------:R-:W-:Y:S06]  /*40b0*/  LDGSTS.E.BYPASS.LTC128B.128 [R228+0xb000], desc[UR14][R4.64+0x80] ;  /* 0x0b00008004e47fae */ /* 0x000fec000b901d4e */
[----:B------:R-:W-:Y:S06]  /*40c0*/  LDGSTS.E.BYPASS.LTC128B.128 [R228+0xa800], desc[UR14][R6.64] ;  /* 0x0a80000006e47fae */ /* 0x000fec000b901d4e */
[----:B------:R1:W-:Y:S06]  /*40d0*/  LDGSTS.E.BYPASS.LTC128B.128 [R228+0xb800], desc[UR14][R6.64+0x80] ;  /* 0x0b80008006e47fae */ /* 0x0003ec000b901d4e */
[----:B------:R-:W-:Y:S06]  /*40e0*/  LDSM.16.M88.4 R32, [R214] ;  /* 0x00000000d620783b */ /* 0x000fec0000000200 */
[----:B------:R-:W1:Y:S06]  /*40f0*/  LDSM.16.M88.4 R16, [R212+0x8000] ;  /* 0x00800000d410783b */ /* 0x000e6c0000000200 */
[----:B------:R-:W2:Y:S06]  /*4100*/  LDSM.16.M88.4 R28, [R214+0x2000] ;  /* 0x00200000d61c783b */ /* 0x000eac0000000200 */
        /* <DEDUP_REMOVED lines=12> */
[----:B------:R-:W-:Y:S01]  /*41d0*/  LDSM.16.M88.4 R200, [R221+0x8800] ;  /* 0x00880000ddc8783b */ /* 0x000fe20000000200 */
[-C--:B---3--:R-:W-:Y:S05]  /*41e0*/  HMMA.16816.F32.BF16 R20, R32, R140.reuse, RZ ;  /* 0x0000008c2014723c */ /* 0x088fea00000418ff */
[----:B------:R-:W-:Y:S01]  /*41f0*/  LDSM.16.M88.4 R204, [R220] ;  /* 0x00000000dccc783b */ /* 0x000fe20000000200 */
[C---:B------:R-:W-:Y:S05]  /*4200*/  HMMA.16816.F32.BF16 R24, R28.reuse, R140, RZ ;  /* 0x0000008c1c18723c */ /* 0x040fea00000418ff */
[----:B------:R-:W-:Y:S01]  /*4210*/  LDSM.16.M88.4 R208, [R219] ;  /* 0x00000000dbd0783b */ /* 0x000fe20000000200 */
[-C--:B------:R-:W-:Y:S06]  /*4220*/  HMMA.16816.F32.BF16 R28, R28, R142.reuse, RZ ;  /* 0x0000008e1c1c723c */ /* 0x080fec00000418ff */
[----:B------:R-:W-:Y:S01]  /*4230*/  HMMA.16816.F32.BF16 R32, R32, R142, RZ ;  /* 0x0000008e2020723c */ /* 0x000fe200000418ff */
[----:B------:R-:W3:Y:S05]  /*4240*/  LDSM.16.M88.4 R140, [R222+0x2000] ;  /* 0x00200000de8c783b */ /* 0x000eea0000000200 */
        /* <DEDUP_REMOVED lines=17> */
[-C--:B------:R-:W-:Y:S06]  /*4360*/  HMMA.16816.F32.BF16 R20, R192, R200.reuse, R20 ;  /* 0x000000c8c014723c */ /* 0x080fec0000041814 */
[C---:B------:R-:W-:Y:S06]  /*4370*/  HMMA.16816.F32.BF16 R24, R140.reuse, R200, R24 ;  /* 0x000000c88c18723c */ /* 0x040fec0000041818 */
[-C--:B------:R-:W-:Y:S01]  /*4380*/  HMMA.16816.F32.BF16 R28, R140, R202.reuse, R28 ;  /* 0x000000ca8c1c723c */ /* 0x080fe2000004181c */
[----:B------:R-:W3:Y:S05]  /*4390*/  LDSM.16.M88.4 R140, [R214+0x6000] ;  /* 0x00600000d68c783b */ /* 0x000eea0000000200 */
[----:B------:R-:W-:Y:S01]  /*43a0*/  HMMA.16816.F32.BF16 R32, R192, R202, R32 ;  /* 0x000000cac020723c */ /* 0x000fe20000041820 */
[----:B------:R-:W4:Y:S05]  /*43b0*/  LDSM.16.M88.4 R192, [R212+0x9800] ;  /* 0x00980000d4c0783b */ /* 0x000f2a0000000200 */
[-C--:B------:R-:W-:Y:S01]  /*43c0*/  HMMA.16816.F32.BF16 R4, R204, R208.reuse, R4 ;  /* 0x000000d0cc04723c */ /* 0x080fe20000041804 */
[----:B------:R-:W5:Y:S05]  /*43d0*/  LDSM.16.M88.4 R200, [R225] ;  /* 0x00000000e1c8783b */ /* 0x000f6a0000000200 */
[C---:B-1----:R-:W-:Y:S06]  /*43e0*/  HMMA.16816.F32.BF16 R8, R176.reuse, R208, R8 ;  /* 0x000000d0b008723c */ /* 0x042fec0000041808 */
[-C--:B------:R-:W-:Y:S06]  /*43f0*/  HMMA.16816.F32.BF16 R12, R176, R210.reuse, R12 ;  /* 0x000000d2b00c723c */ /* 0x080fec000004180c */
[C---:B------:R-:W-:Y:S01]  /*4400*/  HMMA.16816.F32.BF16 R16, R204.reuse, R210, R16 ;  /* 0x000000d2cc10723c */ /* 0x040fe20000041810 */
[----:B------:R-:W-:Y:S05]  /*4410*/  LDSM.16.M88.4 R208, [R221+0x9000] ;  /* 0x00900000ddd0783b */ /* 0x000fea0000000200 */
[-C--:B------:R-:W-:Y:S06]  /*4420*/  HMMA.16816.F32.BF16 R20, R204, R180.reuse, R20 ;  /* 0x000000b4cc14723c */ /* 0x080fec0000041814 */
[C---:B------:R-:W-:Y:S06]  /*4430*/  HMMA.16816.F32.BF16 R24, R176.reuse, R180, R24 ;  /* 0x000000b4b018723c */ /* 0x040fec0000041818 */
[-C--:B------:R-:W-:Y:S01]  /*4440*/  HMMA.16816.F32.BF16 R28, R176, R182.reuse, R28 ;  /* 0x000000b6b01c723c */ /* 0x080fe2000004181c */
[----:B------:R-:W1:Y:S05]  /*4450*/  LDSM.16.M88.4 R176, [R216+0x6000] ;  /* 0x00600000d8b0783b */ /* 0x000e6a0000000200 */
[----:B------:R-:W-:Y:S01]  /*4460*/  HMMA.16816.F32.BF16 R32, R204, R182, R32 ;  /* 0x000000b6cc20723c */ /* 0x000fe20000041820 */
[----:B------:R-:W1:Y:S05]  /*4470*/  LDSM.16.M88.4 R180, [R224] ;  /* 0x00000000e0b4783b */ /* 0x000e6a0000000200 */
[-C--:B--2---:R-:W-:Y:S01]  /*4480*/  HMMA.16816.F32.BF16 R4, R184, R188.reuse, R4 ;  /* 0x000000bcb804723c */ /* 0x084fe20000041804 */
[----:B------:R-:W2:Y:S05]  /*4490*/  LDSM.16.M88.4 R204, [R222+0x4000] ;  /* 0x00400000decc783b */ /* 0x000eaa0000000200 */
[C---:B---3--:R-:W-:Y:S06]  /*44a0*/  HMMA.16816.F32.BF16 R8, R140.reuse, R188, R8 ;  /* 0x000000bc8c08723c */ /* 0x048fec0000041808 */
[-C--:B------:R-:W-:Y:S06]  /*44b0*/  HMMA.16816.F32.BF16 R12, R140, R190.reuse, R12 ;  /* 0x000000be8c0c723c */ /* 0x080fec000004180c */
[C---:B------:R-:W-:Y:S01]  /*44c0*/  HMMA.16816.F32.BF16 R16, R184.reuse, R190, R16 ;  /* 0x000000beb810723c */ /* 0x040fe20000041810 */
[----:B------:R-:W-:Y:S05]  /*44d0*/  LDSM.16.M88.4 R188, [R220+0x4000] ;  /* 0x00400000dcbc783b */ /* 0x000fea0000000200 */
[-C--:B----4-:R-:W-:Y:S06]  /*44e0*/  HMMA.16816.F32.BF16 R20, R184, R192.reuse, R20 ;  /* 0x000000c0b814723c */ /* 0x090fec0000041814 */
[C---:B------:R-:W-:Y:S06]  /*44f0*/  HMMA.16816.F32.BF16 R24, R140.reuse, R192, R24 ;  /* 0x000000c08c18723c */ /* 0x040fec0000041818 */
[-C--:B------:R-:W-:Y:S01]  /*4500*/  HMMA.16816.F32.BF16 R28, R140, R194.reuse, R28 ;  /* 0x000000c28c1c723c */ /* 0x080fe2000004181c */
[----:B------:R-:W3:Y:S05]  /*4510*/  LDSM.16.M88.4 R140, [R222+0x6000] ;  /* 0x00600000de8c783b */ /* 0x000eea0000000200 */
[----:B------:R-:W-:Y:S01]  /*4520*/  HMMA.16816.F32.BF16 R32, R184, R194, R32 ;  /* 0x000000c2b820723c */ /* 0x000fe20000041820 */
[----:B------:R-:W4:Y:S05]  /*4530*/  LDSM.16.M88.4 R184, [R221+0x9800] ;  /* 0x00980000ddb8783b */ /* 0x000f2a0000000200 */
[-C--:B-----5:R-:W-:Y:S01]  /*4540*/  HMMA.16816.F32.BF16 R4, R196, R200.reuse, R4 ;  /* 0x000000c8c404723c */ /* 0x0a0fe20000041804 */
[----:B------:R-:W5:Y:S05]  /*4550*/  LDSM.16.M88.4 R192, [R219+0x1000] ;  /* 0x00100000dbc0783b */ /* 0x000f6a0000000200 */
[C---:B-1----:R-:W-:Y:S06]  /*4560*/  HMMA.16816.F32.BF16 R8, R176.reuse, R200, R8 ;  /* 0x000000c8b008723c */ /* 0x042fec0000041808 */
[-C--:B------:R-:W-:Y:S06]  /*4570*/  HMMA.16816.F32.BF16 R12, R176, R202.reuse, R12 ;  /* 0x000000cab00c723c */ /* 0x080fec000004180c */
[C---:B------:R-:W-:Y:S06]  /*4580*/  HMMA.16816.F32.BF16 R16, R196.reuse, R202, R16 ;  /* 0x000000cac410723c */ /* 0x040fec0000041810 */
[-C--:B------:R-:W-:Y:S06]  /*4590*/  HMMA.16816.F32.BF16 R20, R196, R180.reuse, R20 ;  /* 0x000000b4c414723c */ /* 0x080fec0000041814 */
[C---:B------:R-:W-:Y:S06]  /*45a0*/  HMMA.16816.F32.BF16 R24, R176.reuse, R180, R24 ;  /* 0x000000b4b018723c */ /* 0x040fec0000041818 */
[-C--:B------:R-:W-:Y:S01]  /*45b0*/  HMMA.16816.F32.BF16 R28, R176, R182.reuse, R28 ;  /* 0x000000b6b01c723c */ /* 0x080fe2000004181c */
[----:B------:R-:W1:Y:S05]  /*45c0*/  LDSM.16.M88.4 R176, [R220+0x6000] ;  /* 0x00600000dcb0783b */ /* 0x000e6a0000000200 */
[----:B------:R-:W-:Y:S06]  /*45d0*/  HMMA.16816.F32.BF16 R32, R196, R182, R32 ;  /* 0x000000b6c420723c */ /* 0x000fec0000041820 */
[-C--:B--2---:R-:W-:Y:S06]  /*45e0*/  HMMA.16816.F32.BF16 R4, R204, R208.reuse, R4 ;  /* 0x000000d0cc04723c */ /* 0x084fec0000041804 */
[C---:B---3--:R-:W-:Y:S06]  /*45f0*/  HMMA.16816.F32.BF16 R8, R140.reuse, R208, R8 ;  /* 0x000000d08c08723c */ /* 0x048fec0000041808 */
[-C--:B------:R-:W-:Y:S06]  /*4600*/  HMMA.16816.F32.BF16 R12, R140, R210.reuse, R12 ;  /* 0x000000d28c0c723c */ /* 0x080fec000004180c */
[C---:B------:R-:W-:Y:S06]  /*4610*/  HMMA.16816.F32.BF16 R16, R204.reuse, R210, R16 ;  /* 0x000000d2cc10723c */ /* 0x040fec0000041810 */
[-C--:B----4-:R-:W-:Y:S06]  /*4620*/  HMMA.16816.F32.BF16 R20, R204, R184.reuse, R20 ;  /* 0x000000b8cc14723c */ /* 0x090fec0000041814 */
[C---:B------:R-:W-:Y:S06]  /*4630*/  HMMA.16816.F32.BF16 R24, R140.reuse, R184, R24 ;  /* 0x000000b88c18723c */ /* 0x040fec0000041818 */
[-C--:B------:R-:W-:Y:S06]  /*4640*/  HMMA.16816.F32.BF16 R28, R140, R186.reuse, R28 ;  /* 0x000000ba8c1c723c */ /* 0x080fec000004181c */
[----:B------:R-:W-:Y:S06]  /*4650*/  HMMA.16816.F32.BF16 R32, R204, R186, R32 ;  /* 0x000000bacc20723c */ /* 0x000fec0000041820 */
[-C--:B-----5:R-:W-:Y:S06]  /*4660*/  HMMA.16816.F32.BF16 R4, R188, R192.reuse, R4 ;  /* 0x000000c0bc04723c */ /* 0x0a0fec0000041804 */
[C---:B-1----:R-:W-:Y:S06]  /*4670*/  HMMA.16816.F32.BF16 R8, R176.reuse, R192, R8 ;  /* 0x000000c0b008723c */ /* 0x042fec0000041808 */
        /* <DEDUP_REMOVED lines=15> */
[----:B------:R-:W-:Y:S06]  /*4770*/  FMUL.FTZ R15, R15, UR5 ;  /* 0x000000050f0f7c20 */ /* 0x000fec0008410000 */
[----:B------:R-:W2:Y:S01]  /*4780*/  MUFU.TANH R182, R5 ;  /* 0x0000000500b67308 */ /* 0x000ea20000002400 */
[----:B-1----:R-:W-:Y:S09]  /*4790*/  FMNMX.FTZ R2, R141, R3, !PT ;  /* 0x000000038d027209 */ /* 0x002ff20007810000 */
[----:B------:R1:W-:Y:S10]  /*47a0*/  MUFU.TANH R183, R7 ;  /* 0x0000000700b77308 */ /* 0x0003f40000002400 */
[----:B------:R3:W-:Y:S01]  /*47b0*/  MUFU.TANH R180, R12 ;  /* 0x0000000c00b47308 */ /* 0x0007e20000002400 */
[----:B--2---:R-:W-:Y:S09]  /*47c0*/  FMNMX.FTZ R2, R182, R2, !PT ;  /* 0x00000002b6027209 */ /* 0x004ff20007810000 */
[----:B------:R2:W-:Y:S01]  /*47d0*/  MUFU.TANH R187, R11 ;  /* 0x0000000b00bb7308 */ /* 0x0005e20000002400 */
[----:B-1----:R-:W1:Y:S01]  /*47e0*/  LDSM.16.M88.4 R4, [R219+0x1800] ;  /* 0x00180000db04783b */ /* 0x002e620000000200 */
[----:B------:R-:W-:Y:S08]  /*47f0*/  DEPBAR.LE SB0, 0x0 ;  /* 0x000080000000791a */ /* 0x000ff00000000000 */
[----:B------:R4:W-:Y:S01]  /*4800*/  MUFU.TANH R185, R14 ;  /* 0x0000000e00b97308 */ /* 0x0009e20000002400 */
[----:B------:R-:W-:Y:S01]  /*4810*/  BAR.SYNC.DEFER_BLOCKING 0x0 ;  /* 0x0000000000007b1d */ /* 0x000fe20000010000 */
[----:B---3--:R-:W-:Y:S08]  /*4820*/  FMUL.FTZ R12, R16, UR5 ;  /* 0x00000005100c7c20 */ /* 0x008ff00008410000 */
[----:B------:R3:W-:Y:S01]  /*4830*/  MUFU.TANH R184, R13 ;  /* 0x0000000d00b87308 */ /* 0x0007e20000002400 */
[----:B--2---:R-:W-:Y:S09]  /*4840*/  FMUL.FTZ R11, R17, UR5 ;  /* 0x00000005110b7c20 */ /* 0x004ff20008410000 */
[----:B------:R-:W2:Y:S01]  /*4850*/  MUFU.TANH R12, R12 ;  /* 0x0000000c000c7308 */ /* 0x000ea20000002400 */
[----:B----4-:R-:W-:Y:S09]  /*4860*/  FMUL.FTZ R14, R18, UR5 ;  /* 0x00000005120e7c20 */ /* 0x010ff20008410000 */
[----:B------:R-:W4:Y:S01]  /*4870*/  MUFU.TANH R181, R10 ;  /* 0x0000000a00b57308 */ /* 0x000f220000002400 */
[----:B---3--:R-:W-:Y:S09]  /*4880*/  FMUL.FTZ R13, R19, UR5 ;  /* 0x00000005130d7c20 */ /* 0x008ff20008410000 */
[----:B------:R-:W3:Y:S01]  /*4890*/  MUFU.TANH R143, R8 ;  /* 0x00000008008f7308 */ /* 0x000ee20000002400 */
[-C--:B-1----:R-:W-:Y:S05]  /*48a0*/  HMMA.16816.F32.BF16 R20, R188, R4.reuse, R20 ;  /* 0x00000004bc14723c */ /* 0x082fea0000041814 */
[----:B--2---:R-:W-:Y:S01]  /*48b0*/  FMNMX.FTZ R2, R12, R2, !PT ;  /* 0x000000020c027209 */ /* 0x004fe20007810000 */
[C---:B------:R-:W-:Y:S03]  /*48c0*/  HMMA.16816.F32.BF16 R24, R176.reuse, R4, R24 ;  /* 0x00000004b018723c */ /* 0x040fe60000041818 */
[----:B------:R-:W-:Y:S03]  /*48d0*/  MUFU.TANH R14, R14 ;  /* 0x0000000e000e7308 */ /* 0x000fe60000002400 */
[-C--:B------:R-:W-:Y:S07]  /*48e0*/  HMMA.16816.F32.BF16 R28, R176, R6.reuse, R28 ;  /* 0x00000006b01c723c */ /* 0x080fee000004181c */
[----:B------:R-:W1:Y:S01]  /*48f0*/  MUFU.TANH R11, R11 ;  /* 0x0000000b000b7308 */ /* 0x000e620000002400 */
[----:B----4-:R-:W-:Y:S01]  /*4900*/  FMNMX.FTZ R4, R181, R138, !PT ;  /* 0x0000008ab5047209 */ /* 0x010fe20007810000 */
[----:B------:R-:W-:Y:S08]  /*4910*/  HMMA.16816.F32.BF16 R32, R188, R6, R32 ;  /* 0x00000006bc20723c */ /* 0x000ff00000041820 */
[----:B------:R-:W2:Y:S03]  /*4920*/  MUFU.TANH R186, R9 ;  /* 0x0000000900ba7308 */ /* 0x000ea60000002400 */
        /* <DEDUP_REMOVED lines=9> */
[----:B---3--:R-:W-:Y:S01]  /*49c0*/  FMNMX.FTZ R5, R143, R137, !PT ;  /* 0x000000898f057209 */ /* 0x008fe20007810000 */
[----:B------:R-:W-:Y:S01]  /*49d0*/  FMUL.FTZ R0, R31, UR5 ;  /* 0x000000051f007c20 */ /* 0x000fe20008410000 */
[----:B------:R-:W-:Y:S01]  /*49e0*/  FMUL.FTZ R28, R28, UR5 ;  /* 0x000000051c1c7c20 */ /* 0x000fe20008410000 */
[----:B------:R-:W-:Y:S03]  /*49f0*/  FMUL.FTZ R29, R29, UR5 ;  /* 0x000000051d1d7c20 */ /* 0x000fe60008410000 */
[----:B------:R-:W3:Y:S01]  /*4a00*/  MUFU.TANH R193, R20 ;  /* 0x0000001400c17308 */ /* 0x000ee20000002400 */
[----:B------:R-:W-:Y:S01]  /*4a10*/  FMUL.FTZ R30, R30, UR5 ;  /* 0x000000051e1e7c20 */ /* 0x000fe20008410000 */
[----:B-1----:R-:W-:Y:S01]  /*4a20*/  FMNMX.FTZ R2, R11, R2, !PT ;  /* 0x000000020b027209 */ /* 0x002fe20007810000 */
[----:B------:R-:W-:Y:S01]  /*4a30*/  FMUL.FTZ R32, R32, UR5 ;  /* 0x0000000520207c20 */ /* 0x000fe20008410000 */
[----:B------:R-:W-:Y:S01]  /*4a40*/  FMUL.FTZ R34, R34, UR5 ;  /* 0x0000000522227c20 */ /* 0x000fe20008410000 */
[----:B------:R-:W-:Y:S01]  /*4a50*/  FMUL.FTZ R33, R33, UR5 ;  /* 0x0000000521217c20 */ /* 0x000fe20008410000 */
[----:B------:R-:W-:Y:S01]  /*4a60*/  FMUL.FTZ R35, R35, UR5 ;  /* 0x0000000523237c20 */ /* 0x000fe20008410000 */
[----:B------:R-:W-:Y:S03]  /*4a70*/  FMNMX.FTZ R6, R187, R4, !PT ;  /* 0x00000004bb067209 */ /* 0x000fe60007810000 */
[----:B------:R1:W-:Y:S01]  /*4a80*/  MUFU.TANH R139, R0 ;  /* 0x00000000008b7308 */ /* 0x0003e20000002400 */
[----:B--2---:R-:W-:Y:S09]  /*4a90*/  FMNMX.FTZ R5, R186, R5, !PT ;  /* 0x00000005ba057209 */ /* 0x004ff20007810000 */
[----:B------:R-:W2:Y:S01]  /*4aa0*/  MUFU.TANH R194, R22 ;  /* 0x0000001600c27308 */ /* 0x000ea20000002400 */
[----:B---3--:R-:W-:Y:S02]  /*4ab0*/  FMNMX.FTZ R4, R193, R2, !PT ;  /* 0x00000002c1047209 */ /* 0x008fe40007810000 */
[----:B------:R-:W-:Y:S02]  /*4ac0*/  FMNMX.FTZ R2, R180, R5, !PT ;  /* 0x00000005b4027209 */ /* 0x000fe40007810000 */
[----:B------:R-:W-:Y:S02]  /*4ad0*/  FMNMX.FTZ R5, R185, R6, !PT ;  /* 0x00000006b9057209 */ /* 0x000fe40007810000 */
[----:B------:R-:W-:Y:S03]  /*4ae0*/  FMNMX.FTZ R2, R184, R2, !PT ;  /* 0x00000002b8027209 */ /* 0x000fe60007810000 */
[----:B------:R-:W3:Y:S01]  /*4af0*/  MUFU.TANH R192, R21 ;  /* 0x0000001500c07308 */ /* 0x000ee20000002400 */
[----:B-1----:R-:W-:Y:S04]  /*4b00*/  FMNMX.FTZ R0, R142, R132, !PT ;  /* 0x000000848e007209 */ /* 0x002fe80007810000 */
[----:B------:R-:W-:Y:S05]  /*4b10*/  FMNMX.FTZ R0, R183, R0, !PT ;  /* 0x00000000b7007209 */ /* 0x000fea0007810000 */
[----:B------:R-:W1:Y:S01]  /*4b20*/  MUFU.TANH R195, R23 ;  /* 0x0000001700c37308 */ /* 0x000e620000002400 */
[----:B------:R-:W-:Y:S04]  /*4b30*/  FMNMX.FTZ R0, R14, R0, !PT ;  /* 0x000000000e007209 */ /* 0x000fe80007810000 */
[----:B------:R-:W-:Y:S05]  /*4b40*/  FMNMX.FTZ R0, R13, R0, !PT ;  /* 0x000000000d007209 */ /* 0x000fea0007810000 */
[----:B------:R-:W4:Y:S01]  /*4b50*/  MUFU.TANH R189, R32 ;  /* 0x0000002000bd7308 */ /* 0x000f220000002400 */
[----:B--2---:R-:W-:Y:S02]  /*4b60*/  FMNMX.FTZ R0, R194, R0, !PT ;  /* 0x00000000c2007209 */ /* 0x004fe40007810000 */
[----:B---3--:R-:W-:Y:S07]  /*4b70*/  FMNMX.FTZ R4, R192, R4, !PT ;  /* 0x00000004c0047209 */ /* 0x008fee0007810000 */
[----:B------:R-:W2:Y:S01]  /*4b80*/  MUFU.TANH R15, R15 ;  /* 0x0000000f000f7308 */ /* 0x000ea20000002400 */
[----:B-1----:R-:W-:Y:S09]  /*4b90*/  FMNMX.FTZ R0, R195, R0, !PT ;  /* 0x00000000c3007209 */ /* 0x002ff20007810000 */
[----:B------:R-:W1:Y:S01]  /*4ba0*/  MUFU.TANH R196, R24 ;  /* 0x0000001800c47308 */ /* 0x000e620000002400 */
[----:B----4-:R-:W-:Y:S09]  /*4bb0*/  FMNMX.FTZ R136, R189, R4, !PT ;  /* 0x00000004bd887209 */ /* 0x010ff20007810000 */
[----:B------:R-:W-:Y:S01]  /*4bc0*/  MUFU.TANH R198, R25 ;  /* 0x0000001900c67308 */ /* 0x000fe20000002400 */
[----:B--2---:R-:W-:Y:S09]  /*4bd0*/  FMNMX.FTZ R10, R15, R5, !PT ;  /* 0x000000050f0a7209 */ /* 0x004ff20007810000 */
[----:B------:R-:W-:Y:S01]  /*4be0*/  MUFU.TANH R197, R26 ;  /* 0x0000001a00c57308 */ /* 0x000fe20000002400 */
[----:B-1----:R-:W-:Y:S09]  /*4bf0*/  FMNMX.FTZ R8, R196, R2, !PT ;  /* 0x00000002c4087209 */ /* 0x002ff20007810000 */
[----:B------:R-:W-:Y:S10]  /*4c00*/  MUFU.TANH R201, R27 ;  /* 0x0000001b00c97308 */ /* 0x000ff40000002400 */
[----:B------:R-:W-:Y:S10]  /*4c10*/  MUFU.TANH R199, R28 ;  /* 0x0000001c00c77308 */ /* 0x000ff40000002400 */
[----:B------:R-:W-:Y:S10]  /*4c20*/  MUFU.TANH R200, R29 ;  /* 0x0000001d00c87308 */ /* 0x000ff40000002400 */
[----:B------:R-:W-:Y:S10]  /*4c30*/  MUFU.TANH R140, R30 ;  /* 0x0000001e008c7308 */ /* 0x000ff40000002400 */
[----:B------:R-:W1:Y:S10]  /*4c40*/  MUFU.TANH R190, R34 ;  /* 0x0000002200be7308 */ /* 0x000e740000002400 */
[----:B------:R-:W2:Y:S10]  /*4c50*/  MUFU.TANH R188, R33 ;  /* 0x0000002100bc7308 */ /* 0x000eb40000002400 */
[----:B------:R3:W4:Y:S01]  /*4c60*/  MUFU.TANH R191, R35 ;  /* 0x0000002300bf7308 */ /* 0x0007220000002400 */
[----:B-1----:R-:W-:Y:S02]  /*4c70*/  FMNMX.FTZ R9, R190, R0, !PT ;  /* 0x00000000be097209 */ /* 0x002fe40007810000 */
[----:B--2---:R-:W-:Y:S01]  /*4c80*/  FMNMX.FTZ R136, R188, R136, !PT ;  /* 0x00000088bc887209 */ /* 0x004fe20007810000 */
[----:B------:R-:W-:Y:S06]  /*4c90*/  @P0 BRA `(.L_x_1596) ;  /* 0xfffffff000480947 */ /* 0x000fec000383ffff */
.L_x_1595:
[----:B-1----:R-:W1:Y:S01]  /*4ca0*/  SHFL.BFLY PT, R6, R136, 0x2, 0x1f ;  /* 0x0c401f0088067f89 */ /* 0x002e6200000e0000 */
[----:B----4-:R-:W-:Y:S02]  /*4cb0*/  FMNMX.FTZ R5, R191, R9, !PT ;  /* 0x00000009bf057209 */ /* 0x010fe40007810000 */
        /* <DEDUP_REMOVED lines=9> */
[----:B------:R-:W4:Y:S01]  /*4d50*/  SHFL.BFLY PT, R134, R4, 0x2, 0x1f ;  /* 0x0c401f0004867f89 */ /* 0x000f2200000e0000 */
[----:B------:R-:W-:Y:S07]  /*4d60*/  FMNMX.FTZ R0, R139, R0, !PT ;  /* 0x000000008b007209 */ /* 0x000fee0007810000 */
[----:B------:R-:W-:Y:S08]  /*4d70*/  LDSM.16.MT88.4 R176, [R215+0xa000] ;  /* 0x00a00000d7b0783b */ /* 0x000ff00000004200 */
[----:B------:R-:W5:Y:S01]  /*4d80*/  SHFL.BFLY PT, R2, R0, 0x2, 0x1f ;  /* 0x0c401f0000027f89 */ /* 0x000f6200000e0000 */
[----:B-1----:R-:W-:Y:S07]  /*4d90*/  FMNMX.FTZ R136, R136, R6, !PT ;  /* 0x0000000688887209 */ /* 0x002fee0007810000 */
[----:B------:R-:W1:Y:S01]  /*4da0*/  SHFL.BFLY PT, R6, R136, 0x1, 0x1f ;  /* 0x0c201f0088067f89 */ /* 0x000e6200000e0000 */
[----:B--2---:R-:W-:Y:S02]  /*4db0*/  FMNMX.FTZ R5, R5, R7, !PT ;  /* 0x0000000705057209 */ /* 0x004fe40007810000 */
[----:B----4-:R-:W-:Y:S05]  /*4dc0*/  FMNMX.FTZ R134, R4, R134, !PT ;  /* 0x0000008604867209 */ /* 0x010fea0007810000 */
[----:B------:R-:W2:Y:S08]  /*4dd0*/  SHFL.BFLY PT, R135, R5, 0x1, 0x1f ;  /* 0x0c201f0005877f89 */ /* 0x000eb000000e0000 */
[----:B------:R-:W4:Y:S01]  /*4de0*/  SHFL.BFLY PT, R7, R134, 0x1, 0x1f ;  /* 0x0c201f0086077f89 */ /* 0x000f2200000e0000 */
[----:B-----5:R-:W-:Y:S07]  /*4df0*/  FMNMX.FTZ R2, R0, R2, !PT ;  /* 0x0000000200027209 */ /* 0x020fee0007810000 */
[----:B------:R-:W5:Y:S01]  /*4e00*/  SHFL.BFLY PT, R4, R2, 0x1, 0x1f ;  /* 0x0c201f0002047f89 */ /* 0x000f6200000e0000 */
[----:B-1----:R-:W-:Y:S04]  /*4e10*/  FMNMX.FTZ R136, R136, R6, !PT ;  /* 0x0000000688887209 */ /* 0x002fe80007810000 */
[C---:B------:R-:W-:Y:S01]  /*4e20*/  FSETP.NEU.FTZ.AND P1, PT, R136.reuse, -INF , PT ;  /* 0xff8000008800780b */ /* 0x040fe20003f3d000 */
[----:B------:R-:W-:Y:S01]  /*4e30*/  FADD.FTZ R0, -R136, R3 ;  /* 0x0000000388007221 */ /* 0x000fe20000010100 */
[----:B--2---:R-:W-:Y:S03]  /*4e40*/  FMNMX.FTZ R135, R5, R135, !PT ;  /* 0x0000008705877209 */ /* 0x004fe60007810000 */
[----:B------:R-:W-:Y:S01]  /*4e50*/  FMUL.FTZ R3, R0, UR4 ;  /* 0x0000000400037c20 */ /* 0x000fe20008410000 */
[----:B----4-:R-:W-:Y:S01]  /*4e60*/  FMNMX.FTZ R134, R134, R7, !PT ;  /* 0x0000000786867209 */ /* 0x010fe20007810000 */
[----:B------:R-:W-:Y:S02]  /*4e70*/  FADD.FTZ R0, -R135, R132 ;  /* 0x0000008487007221 */ /* 0x000fe40000010100 */
[----:B------:R1:W2:Y:S01]  /*4e80*/  MUFU.EX2 R132, R3 ;  /* 0x0000000300847308 */ /* 0x0002a20000000800 */
[----:B-----5:R-:W-:Y:S01]  /*4e90*/  FMNMX.FTZ R133, R2, R4, !PT ;  /* 0x0000000402857209 */ /* 0x020fe20007810000 */
        /* <DEDUP_REMOVED lines=12> */
[----:B------:R-:W-:Y:S01]  /*4f60*/  FFMA.FTZ R4, R141, UR4, -R137 ;  /* 0x000000048d047c23 */ /* 0x000fe20008010889 */
[----:B------:R-:W-:Y:S01]  /*4f70*/  FSEL R138, R138, RZ, P1 ;  /* 0x000000ff8a8a7208 */ /* 0x000fe20000800000 */
[C---:B------:R-:W-:Y:S01]  /*4f80*/  FMUL.FTZ R141, R134.reuse, UR4 ;  /* 0x00000004868d7c20 */ /* 0x040fe20008410000 */
[----:B------:R-:W-:Y:S01]  /*4f90*/  FSETP.NEU.FTZ.AND P1, PT, R134, -INF , PT ;  /* 0xff8000008600780b */ /* 0x000fe20003f3d000 */
[C---:B------:R-:W-:Y:S01]  /*4fa0*/  FMUL.FTZ R32, R132.reuse, R172 ;  /* 0x000000ac84207220 */ /* 0x040fe20000410000 */
[C---:B------:R-:W-:Y:S01]  /*4fb0*/  FMUL.FTZ R33, R132.reuse, R173 ;  /* 0x000000ad84217220 */ /* 0x040fe20000410000 */
[--C-:B------:R-:W-:Y:S03]  /*4fc0*/  FFMA.FTZ R5, R13, UR4, -R138.reuse ;  /* 0x000000040d057c23 */ /* 0x100fe6000801088a */
[----:B------:R2:W-:Y:S01]  /*4fd0*/  MUFU.EX2 R248, R4 ;  /* 0x0000000400f87308 */ /* 0x0005e20000000800 */
[----:B------:R-:W-:Y:S01]  /*4fe0*/  FSEL R141, R141, RZ, P1 ;  /* 0x000000ff8d8d7208 */ /* 0x000fe20000800000 */
[C---:B------:R-:W-:Y:S01]  /*4ff0*/  FMUL.FTZ R36, R132.reuse, R36 ;  /* 0x0000002484247220 */ /* 0x040fe20000410000 */
[C---:B------:R-:W-:Y:S01]  /*5000*/  FSETP.NEU.FTZ.AND P1, PT, R133.reuse, -INF , PT ;  /* 0xff8000008500780b */ /* 0x040fe20003f3d000 */
[C---:B------:R-:W-:Y:S01]  /*5010*/  FMUL.FTZ R37, R132.reuse, R37 ;  /* 0x0000002584257220 */ /* 0x040fe20000410000 */
[----:B------:R-:W-:Y:S01]  /*5020*/  FMUL.FTZ R48, R132, R48 ;  /* 0x0000003084307220 */ /* 0x000fe20000410000 */
[--C-:B------:R-:W-:Y:S01]  /*5030*/  FFMA.FTZ R9, R184, UR4, -R141.reuse ;  /* 0x00000004b8097c23 */ /* 0x100fe2000801088d */
[----:B------:R-:W-:Y:S03]  /*5040*/  FFMA.FTZ R7, R180, UR4, -R141 ;  /* 0x00000004b4077c23 */ /* 0x000fe6000801088d */
[----:B------:R-:W4:Y:S01]  /*5050*/  MUFU.EX2 R0, R0 ;  /* 0x0000000000007308 */ /* 0x000f220000000800 */
[C---:B-1----:R-:W-:Y:S01]  /*5060*/  FMUL.FTZ R8, R2.reuse, R144 ;  /* 0x0000009002087220 */ /* 0x042fe20000410000 */
[C---:B------:R-:W-:Y:S01]  /*5070*/  FMUL.FTZ R13, R2.reuse, R153 ;  /* 0x00000099020d7220 */ /* 0x040fe20000410000 */
[C---:B------:R-:W-:Y:S01]  /*5080*/  FMUL.FTZ R24, R2.reuse, R160 ;  /* 0x000000a002187220 */ /* 0x040fe20000410000 */
[C---:B------:R-:W-:Y:S01]  /*5090*/  FMUL.FTZ R25, R2.reuse, R161 ;  /* 0x000000a102197220 */ /* 0x040fe20000410000 */
[C---:B------:R-:W-:Y:S01]  /*50a0*/  FMUL.FTZ R28, R2.reuse, R168 ;  /* 0x000000a8021c7220 */ /* 0x040fe20000410000 */
[C---:B------:R-:W-:Y:S01]  /*50b0*/  FMUL.FTZ R29, R2.reuse, R169 ;  /* 0x000000a9021d7220 */ /* 0x040fe20000410000 */
[----:B------:R-:W-:Y:S03]  /*50c0*/  FMUL.FTZ R40, R2, R40 ;  /* 0x0000002802287220 */ /* 0x000fe60000410000 */
[----:B------:R1:W-:Y:S01]  /*50d0*/  MUFU.EX2 R241, R9 ;  /* 0x0000000900f17308 */ /* 0x0003e20000000800 */
[--C-:B--2---:R-:W-:Y:S01]  /*50e0*/  FFMA.FTZ R4, R182, UR4, -R137.reuse ;  /* 0x00000004b6047c23 */ /* 0x104fe20008010889 */
[C---:B------:R-:W-:Y:S01]  /*50f0*/  FMUL.FTZ R41, R2.reuse, R41 ;  /* 0x0000002902297220 */ /* 0x040fe20000410000 */
[C---:B------:R-:W-:Y:S01]  /*5100*/  FMUL.FTZ R44, R2.reuse, R44 ;  /* 0x0000002c022c7220 */ /* 0x040fe20000410000 */
[----:B------:R-:W-:Y:S01]  /*5110*/  FMUL.FTZ R45, R2, R45 ;  /* 0x0000002d022d7220 */ /* 0x000fe20000410000 */
[C---:B------:R-:W-:Y:S01]  /*5120*/  FMUL.FTZ R49, R132.reuse, R49 ;  /* 0x0000003184317220 */ /* 0x040fe20000410000 */
[C---:B------:R-:W-:Y:S01]  /*5130*/  FMUL.FTZ R52, R132.reuse, R52 ;  /* 0x0000003484347220 */ /* 0x040fe20000410000 */
[----:B------:R-:W-:Y:S03]  /*5140*/  FMUL.FTZ R53, R132, R53 ;  /* 0x0000003584357220 */ /* 0x000fe60000410000 */
[----:B------:R2:W5:Y:S01]  /*5150*/  MUFU.EX2 R250, R4 ;  /* 0x0000000400fa7308 */ /* 0x0005620000000800 */
[C---:B----4-:R-:W-:Y:S01]  /*5160*/  FMUL.FTZ R10, R0.reuse, R146 ;  /* 0x00000092000a7220 */ /* 0x050fe20000410000 */
[C---:B------:R-:W-:Y:S01]  /*5170*/  FMUL.FTZ R26, R0.reuse, R162 ;  /* 0x000000a2001a7220 */ /* 0x040fe20000410000 */
[C---:B------:R-:W-:Y:S01]  /*5180*/  FMUL.FTZ R27, R0.reuse, R163 ;  /* 0x000000a3001b7220 */ /* 0x040fe20000410000 */
[C---:B------:R-:W-:Y:S01]  /*5190*/  FMUL.FTZ R30, R0.reuse, R170 ;  /* 0x000000aa001e7220 */ /* 0x040fe20000410000 */
[C---:B------:R-:W-:Y:S01]  /*51a0*/  FMUL.FTZ R31, R0.reuse, R171 ;  /* 0x000000ab001f7220 */ /* 0x040fe20000410000 */
[C---:B------:R-:W-:Y:S01]  /*51b0*/  FMUL.FTZ R42, R0.reuse, R42 ;  /* 0x0000002a002a7220 */ /* 0x040fe20000410000 */
[----:B------:R-:W-:Y:S03]  /*51c0*/  FMUL.FTZ R43, R0, R43 ;  /* 0x0000002b002b7220 */ /* 0x000fe60000410000 */
[----:B------:R-:W4:Y:S01]  /*51d0*/  MUFU.EX2 R3, R3 ;  /* 0x0000000300037308 */ /* 0x000f220000000800 */
[----:B-1----:R-:W-:Y:S01]  /*51e0*/  FMUL.FTZ R9, R2, R145 ;  /* 0x0000009102097220 */ /* 0x002fe20000410000 */
[C---:B------:R-:W-:Y:S01]  /*51f0*/  FMUL.FTZ R46, R0.reuse, R46 ;  /* 0x0000002e002e7220 */ /* 0x040fe20000410000 */
[----:B------:R-:W-:Y:S01]  /*5200*/  FMUL.FTZ R47, R0, R47 ;  /* 0x0000002f002f7220 */ /* 0x000fe20000410000 */
[----:B------:R-:W-:Y:S01]  /*5210*/  LDSM.16.MT88.4 R160, [R213+0xb000] ;  /* 0x00b00000d5a0783b */ /* 0x000fe20000004200 */
[C---:B------:R-:W-:Y:S01]  /*5220*/  FMUL.FTZ R56, R2.reuse, R56 ;  /* 0x0000003802387220 */ /* 0x040fe20000410000 */
[----:B------:R-:W-:Y:S01]  /*5230*/  FMUL.FTZ R57, R2, R57 ;  /* 0x0000003902397220 */ /* 0x000fe20000410000 */
[----:B------:R-:W-:Y:S03]  /*5240*/  FMUL.FTZ R58, R0, R58 ;  /* 0x0000003a003a7220 */ /* 0x000fe60000410000 */
[----:B------:R1:W-:Y:S01]  /*5250*/  MUFU.EX2 R245, R5 ;  /* 0x0000000500f57308 */ /* 0x0003e20000000800 */
[--C-:B--2---:R-:W-:Y:S01]  /*5260*/  FFMA.FTZ R4, R142, UR4, -R138.reuse ;  /* 0x000000048e047c23 */ /* 0x104fe2000801088a */
[----:B------:R-:W-:Y:S01]  /*5270*/  FMUL.FTZ R142, R133, UR4 ;  /* 0x00000004858e7c20 */ /* 0x000fe20008410000 */
[----:B-----5:R-:W-:Y:S01]  /*5280*/  F2FP.BF16.F32.PACK_AB R144, R250, R248 ;  /* 0x000000f8fa90723e */ /* 0x020fe200000010ff */
[----:B------:R-:W-:Y:S01]  /*5290*/  FMUL.FTZ R59, R0, R59 ;  /* 0x0000003b003b7220 */ /* 0x000fe20000410000 */
[C---:B------:R-:W-:Y:S01]  /*52a0*/  FMUL.FTZ R60, R2.reuse, R60 ;  /* 0x0000003c023c7220 */ /* 0x040fe20000410000 */
[----:B------:R-:W-:Y:S01]  /*52b0*/  FMUL.FTZ R61, R2, R61 ;  /* 0x0000003d023d7220 */ /* 0x000fe20000410000 */
[----:B------:R-:W-:Y:S03]  /*52c0*/  FSEL R142, R142, RZ, P1 ;  /* 0x000000ff8e8e7208 */ /* 0x000fe60000800000 */
[----:B------:R2:W-:Y:S01]  /*52d0*/  MUFU.EX2 R244, R4 ;  /* 0x0000000400f47308 */ /* 0x0005e20000000800 */
[C---:B----4-:R-:W-:Y:S01]  /*52e0*/  FMUL.FTZ R6, R3.reuse, R150 ;  /* 0x0000009603067220 */ /* 0x050fe20000410000 */
[C---:B------:R-:W-:Y:S01]  /*52f0*/  FMUL.FTZ R18, R3.reuse, R158 ;  /* 0x0000009e03127220 */ /* 0x040fe20000410000 */
[C---:B------:R-:W-:Y:S01]  /*5300*/  FMUL.FTZ R19, R3.reuse, R159 ;  /* 0x0000009f03137220 */ /* 0x040fe20000410000 */
[C---:B------:R-:W-:Y:S01]  /*5310*/  FMUL.FTZ R34, R3.reuse, R174 ;  /* 0x000000ae03227220 */ /* 0x040fe20000410000 */
[----:B------:R-:W-:Y:S01]  /*5320*/  LDSM.16.MT88.4 R156, [R217+0xa000] ;  /* 0x00a00000d99c783b */ /* 0x000fe20000004200 */
[C---:B---3--:R-:W-:Y:S01]  /*5330*/  FMUL.FTZ R35, R3.reuse, R175 ;  /* 0x000000af03237220 */ /* 0x048fe20000410000 */
[C---:B------:R-:W-:Y:S03]  /*5340*/  FMUL.FTZ R38, R3.reuse, R38 ;  /* 0x0000002603267220 */ /* 0x040fe60000410000 */
[----:B------:R3:W4:Y:S01]  /*5350*/  MUFU.EX2 R239, R7 ;  /* 0x0000000700ef7308 */ /* 0x0007220000000800 */
[----:B-1----:R-:W-:Y:S01]  /*5360*/  FMUL.FTZ R5, R132, R149 ;  /* 0x0000009584057220 */ /* 0x002fe20000410000 */
[C---:B------:R-:W-:Y:S01]  /*5370*/  FMUL.FTZ R39, R3.reuse, R39 ;  /* 0x0000002703277220 */ /* 0x040fe20000410000 */
[C---:B------:R-:W-:Y:S01]  /*5380*/  FMUL.FTZ R50, R3.reuse, R50 ;  /* 0x0000003203327220 */ /* 0x040fe20000410000 */
[C---:B------:R-:W-:Y:S01]  /*5390*/  FMUL.FTZ R51, R3.reuse, R51 ;  /* 0x0000003303337220 */ /* 0x040fe20000410000 */
[C---:B------:R-:W-:Y:S01]  /*53a0*/  FMUL.FTZ R54, R3.reuse, R54 ;  /* 0x0000003603367220 */ /* 0x040fe20000410000 */
[----:B------:R-:W-:Y:S01]  /*53b0*/  FMUL.FTZ R55, R3, R55 ;  /* 0x0000003703377220 */ /* 0x000fe20000410000 */
[C---:B------:R-:W-:Y:S01]  /*53c0*/  FMUL.FTZ R62, R0.reuse, R62 ;  /* 0x0000003e003e7220 */ /* 0x040fe20000410000 */
[----:B------:R-:W-:Y:S01]  /*53d0*/  FMUL.FTZ R63, R0, R63 ;  /* 0x0000003f003f7220 */ /* 0x000fe20000410000 */
[--C-:B--2---:R-:W-:Y:S01]  /*53e0*/  FFMA.FTZ R4, R183, UR4, -R138.reuse ;  /* 0x00000004b7047c23 */ /* 0x104fe2000801088a */
[C---:B------:R-:W-:Y:S01]  /*53f0*/  FMUL.FTZ R64, R132.reuse, R64 ;  /* 0x0000004084407220 */ /* 0x040fe20000410000 */
[C---:B------:R-:W-:Y:S01]  /*5400*/  FMUL.FTZ R65, R132.reuse, R65 ;  /* 0x0000004184417220 */ /* 0x040fe20000410000 */
[C---:B------:R-:W-:Y:S01]  /*5410*/  FMUL.FTZ R66, R3.reuse, R66 ;  /* 0x0000004203427220 */ /* 0x040fe20000410000 */
[----:B------:R1:W2:Y:S01]  /*5420*/  MUFU.EX2 R246, R4 ;  /* 0x0000000400f67308 */ /* 0x0002a20000000800 */
[C---:B------:R-:W-:Y:S01]  /*5430*/  FMUL.FTZ R67, R3.reuse, R67 ;  /* 0x0000004303437220 */ /* 0x040fe20000410000 */
[C---:B------:R-:W-:Y:S01]  /*5440*/  FMUL.FTZ R68, R132.reuse, R68 ;  /* 0x0000004484447220 */ /* 0x040fe20000410000 */
[----:B------:R-:W-:Y:S01]  /*5450*/  FMUL.FTZ R69, R132, R69 ;  /* 0x0000004584457220 */ /* 0x000fe20000410000 */
[----:B---3--:R-:W-:Y:S01]  /*5460*/  FMUL.FTZ R7, R3, R151 ;  /* 0x0000009703077220 */ /* 0x008fe20000410000 */
[----:B----4-:R-:W-:Y:S01]  /*5470*/  F2FP.BF16.F32.PACK_AB R150, R241, R239 ;  /* 0x000000eff196723e */ /* 0x010fe200000010ff */
        /* <DEDUP_REMOVED lines=10> */
[----:B------:R-:W-:Y:S01]  /*5520*/  FMUL.FTZ R80, R132, R80 ;  /* 0x0000005084507220 */ /* 0x000fe20000410000 */
[--C-:B-1----:R-:W-:Y:S01]  /*5530*/  FFMA.FTZ R4, R12, UR4, -R137.reuse ;  /* 0x000000040c047c23 */ /* 0x102fe20008010889 */
[----:B--2---:R-:W-:Y:S01]  /*5540*/  F2FP.BF16.F32.PACK_AB R145, R246, R244 ;  /* 0x000000f4f691723e */ /* 0x004fe200000010ff */
[----:B------:R-:W-:Y:S01]  /*5550*/  FMUL.FTZ R12, R2, R152 ;  /* 0x00000098020c7220 */ /* 0x000fe20000410000 */
[C---:B------:R-:W-:Y:S01]  /*5560*/  FMUL.FTZ R81, R132.reuse, R81 ;  /* 0x0000005184517220 */ /* 0x040fe20000410000 */
[----:B------:R1:W-:Y:S01]  /*5570*/  MUFU.EX2 R247, R4 ;  /* 0x0000000400f77308 */ /* 0x0003e20000000800 */
        /* <DEDUP_REMOVED lines=16> */
[----:B-1----:R-:W-:Y:S01]  /*5680*/  FFMA.FTZ R4, R11, UR4, -R137 ;  /* 0x000000040b047c23 */ /* 0x002fe20008010889 */
[----:B------:R-:W-:Y:S01]  /*5690*/  FMUL.FTZ R11, R0, R147 ;  /* 0x00000093000b7220 */ /* 0x000fe20000410000 */
[C---:B------:R-:W-:Y:S01]  /*56a0*/  FMUL.FTZ R98, R3.reuse, R98 ;  /* 0x0000006203627220 */ /* 0x040fe20000410000 */
[C---:B------:R-:W-:Y:S01]  /*56b0*/  FMUL.FTZ R99, R3.reuse, R99 ;  /* 0x0000006303637220 */ /* 0x040fe20000410000 */
[----:B------:R1:W2:Y:S01]  /*56c0*/  MUFU.EX2 R249, R4 ;  /* 0x0000000400f97308 */ /* 0x0002a20000000800 */
        /* <DEDUP_REMOVED lines=17> */
[----:B--2---:R-:W-:Y:S01]  /*57e0*/  F2FP.BF16.F32.PACK_AB R146, R249, R247 ;  /* 0x000000f7f992723e */ /* 0x004fe200000010ff */
[----:B------:R-:W-:Y:S01]  /*57f0*/  FMUL.FTZ R14, R0, R154 ;  /* 0x0000009a000e7220 */ /* 0x000fe20000410000 */
[C---:B------:R-:W-:Y:S01]  /*5800*/  FMUL.FTZ R116, R132.reuse, R116 ;  /* 0x0000007484747220 */ /* 0x040fe20000410000 */
[----:B------:R1:W2:Y:S01]  /*5810*/  MUFU.EX2 R243, R4 ;  /* 0x0000000400f37308 */ /* 0x0002a20000000800 */
[----:B------:R-:W-:Y:S01]  /*5820*/  FMUL.FTZ R117, R132, R117 ;  /* 0x0000007584757220 */ /* 0x000fe20000410000 */
[C---:B------:R-:W-:Y:S01]  /*5830*/  FMUL.FTZ R118, R3.reuse, R118 ;  /* 0x0000007603767220 */ /* 0x040fe20000410000 */
[C---:B------:R-:W-:Y:S01]  /*5840*/  FMUL.FTZ R119, R3.reuse, R119 ;  /* 0x0000007703777220 */ /* 0x040fe20000410000 */
[----:B------:R-:W-:Y:S01]  /*5850*/  FFMA.FTZ R140, R140, UR4, -R142 ;  /* 0x000000048c8c7c23 */ /* 0x000fe2000801088e */
        /* <DEDUP_REMOVED lines=8> */
[----:B------:R-:W-:Y:S01]  /*58e0*/  LDSM.16.MT88.4 R172, [R215+0xa800] ;  /* 0x00a80000d7ac783b */ /* 0x000fe20000004200 */
[C---:B------:R-:W-:Y:S01]  /*58f0*/  FMUL.FTZ R128, R132.reuse, R128 ;  /* 0x0000008084807220 */ /* 0x040fe20000410000 */
[----:B------:R-:W-:Y:S01]  /*5900*/  FMUL.FTZ R129, R132, R129 ;  /* 0x0000008184817220 */ /* 0x000fe20000410000 */
[----:B------:R-:W-:Y:S01]  /*5910*/  FMUL.FTZ R130, R3, R130 ;  /* 0x0000008203827220 */ /* 0x000fe20000410000 */
[----:B-1----:R-:W-:Y:S01]  /*5920*/  FFMA.FTZ R4, R143, UR4, -R141 ;  /* 0x000000048f047c23 */ /* 0x002fe2000801088d */
[----:B--2---:R-:W-:Y:S01]  /*5930*/  F2FP.BF16.F32.PACK_AB R147, R245, R243 ;  /* 0x000000f3f593723e */ /* 0x004fe200000010ff */
[----:B------:R-:W-:Y:S01]  /*5940*/  FFMA.FTZ R143, R193, UR4, -R137 ;  /* 0x00000004c18f7c23 */ /* 0x000fe20008010889 */
[----:B------:R-:W-:Y:S01]  /*5950*/  FMUL.FTZ R131, R3, R131 ;  /* 0x0000008303837220 */ /* 0x000fe20000410000 */
[----:B------:R1:W2:Y:S10]  /*5960*/  MUFU.EX2 R240, R4 ;  /* 0x0000000400f07308 */ /* 0x0002b40000000800 */
[----:B------:R3:W-:Y:S01]  /*5970*/  MUFU.EX2 R233, R143 ;  /* 0x0000008f00e97308 */ /* 0x0007e20000000800 */
[----:B-1----:R-:W-:Y:S01]  /*5980*/  FFMA.FTZ R4, R186, UR4, -R141 ;  /* 0x00000004ba047c23 */ /* 0x002fe2000801088d */
[----:B--2---:R-:W-:Y:S08]  /*5990*/  FFMA.FTZ R2, R2, R252, R240 ;  /* 0x000000fc02027223 */ /* 0x004ff000000100f0 */
[----:B------:R1:W-:Y:S01]  /*59a0*/  MUFU.EX2 R242, R4 ;  /* 0x0000000400f27308 */ /* 0x0003e20000000800 */
[----:B---3--:R-:W-:Y:S09]  /*59b0*/  FFMA.FTZ R143, R194, UR4, -R138 ;  /* 0x00000004c28f7c23 */ /* 0x008ff2000801088a */
[----:B------:R2:W-:Y:S01]  /*59c0*/  MUFU.EX2 R230, R143 ;  /* 0x0000008f00e67308 */ /* 0x0005e20000000800 */
[----:B-1----:R-:W-:Y:S02]  /*59d0*/  FFMA.FTZ R4, R181, UR4, -R142 ;  /* 0x00000004b5047c23 */ /* 0x002fe4000801088e */
[----:B------:R-:W-:Y:S07]  /*59e0*/  LDSM.16.MT88.4 R180, [R218+0xa800] ;  /* 0x00a80000dab4783b */ /* 0x000fee0000004200 */
[----:B------:R1:W-:Y:S01]  /*59f0*/  MUFU.EX2 R236, R4 ;  /* 0x0000000400ec7308 */ /* 0x0003e20000000800 */
[----:B--2---:R-:W-:Y:S09]  /*5a00*/  FFMA.FTZ R143, R190, UR4, -R138 ;  /* 0x00000004be8f7c23 */ /* 0x004ff2000801088a */
[----:B------:R-:W-:Y:S01]  /*5a10*/  MUFU.EX2 R211, R143 ;  /* 0x0000008f00d37308 */ /* 0x000fe20000000800 */
[--C-:B-1----:R-:W-:Y:S09]  /*5a20*/  FFMA.FTZ R4, R187, UR4, -R142.reuse ;  /* 0x00000004bb047c23 */ /* 0x102ff2000801088e */
[----:B------:R1:W2:Y:S02]  /*5a30*/  MUFU.EX2 R238, R4 ;  /* 0x0000000400ee7308 */ /* 0x0002a40000000800 */
[--C-:B-1----:R-:W-:Y:S01]  /*5a40*/  FFMA.FTZ R4, R185, UR4, -R142.reuse ;  /* 0x00000004b9047c23 */ /* 0x102fe2000801088e */
[----:B--2---:R-:W-:Y:S01]  /*5a50*/  F2FP.BF16.F32.PACK_AB R149, R238, R236 ;  /* 0x000000ecee95723e */ /* 0x004fe200000010ff */
[----:B------:R-:W-:Y:S06]  /*5a60*/  LDSM.16.MT88.4 R184, [R217+0xa800] ;  /* 0x00a80000d9b8783b */ /* 0x000fec0000004200 */
[----:B------:R1:W2:Y:S02]  /*5a70*/  MUFU.EX2 R235, R4 ;  /* 0x0000000400eb7308 */ /* 0x0002a40000000800 */
[----:B-1----:R-:W-:Y:S01]  /*5a80*/  FFMA.FTZ R4, R15, UR4, -R142 ;  /* 0x000000040f047c23 */ /* 0x002fe2000801088e */
[C---:B------:R-:W-:Y:S01]  /*5a90*/  FMUL.FTZ R15, R0.reuse, R155 ;  /* 0x0000009b000f7220 */ /* 0x040fe20000410000 */
[----:B------:R-:W-:Y:S01]  /*5aa0*/  FFMA.FTZ R0, R0, R251, R236 ;  /* 0x000000fb00007223 */ /* 0x000fe200000100ec */
[----:B------:R-:W1:Y:S05]  /*5ab0*/  LDSM.16.MT88.4 R152, [R218+0xa000] ;  /* 0x00a00000da98783b */ /* 0x000e6a0000004200 */
[----:B------:R3:W4:Y:S01]  /*5ac0*/  MUFU.EX2 R237, R4 ;  /* 0x0000000400ed7308 */ /* 0x0007220000000800 */
[----:B------:R-:W-:Y:S04]  /*5ad0*/  FADD.FTZ R0, R238, R0 ;  /* 0x00000000ee007221 */ /* 0x000fe80000010000 */
[----:B--2---:R-:W-:Y:S01]  /*5ae0*/  FADD.FTZ R0, R235, R0 ;  /* 0x00000000eb007221 */ /* 0x004fe20000010000 */
[----:B---3--:R-:W-:Y:S01]  /*5af0*/  FMUL.FTZ R4, R132, R148 ;  /* 0x0000009484047220 */ /* 0x008fe20000410000 */
[----:B------:R-:W-:Y:S02]  /*5b00*/  F2FP.BF16.F32.PACK_AB R148, R242, R240 ;  /* 0x000000f0f294723e */ /* 0x000fe400000010ff */
[----:B----4-:R-:W-:Y:S04]  /*5b10*/  F2FP.BF16.F32.PACK_AB R151, R237, R235 ;  /* 0x000000ebed97723e */ /* 0x010fe800000010ff */
[-C--:B------:R-:W-:Y:S06]  /*5b20*/  HMMA.16816.F32.BF16 R4, R144, R20.reuse, R4 ;  /* 0x000000149004723c */ /* 0x080fec0000041804 */
[C---:B------:R-:W-:Y:S06]  /*5b30*/  HMMA.16816.F32.BF16 R8, R148.reuse, R20, R8 ;  /* 0x000000149408723c */ /* 0x040fec0000041808 */
[-C--:B------:R-:W-:Y:S05]  /*5b40*/  HMMA.16816.F32.BF16 R12, R148, R22.reuse, R12 ;  /* 0x00000016940c723c */ /* 0x080fea000004180c */
[C---:B------:R-:W-:Y:S01]  /*5b50*/  FMUL.FTZ R20, R132.reuse, R164 ;  /* 0x000000a484147220 */ /* 0x040fe20000410000 */
[C---:B------:R-:W-:Y:S05]  /*5b60*/  HMMA.16816.F32.BF16 R16, R144.reuse, R22, R16 ;  /* 0x000000169010723c */ /* 0x040fea0000041810 */
[----:B------:R-:W-:Y:S01]  /*5b70*/  FMUL.FTZ R21, R132, R165 ;  /* 0x000000a584157220 */ /* 0x000fe20000410000 */
[--C-:B------:R-:W-:Y:S01]  /*5b80*/  FFMA.FTZ R164, R189, UR4, -R137.reuse ;  /* 0x00000004bda47c23 */ /* 0x100fe20008010889 */
[C---:B------:R-:W-:Y:S01]  /*5b90*/  FMUL.FTZ R22, R3.reuse, R166 ;  /* 0x000000a603167220 */ /* 0x040fe20000410000 */
[----:B------:R-:W-:Y:S02]  /*5ba0*/  FMUL.FTZ R23, R3, R167 ;  /* 0x000000a703177220 */ /* 0x000fe40000410000 */
[----:B------:R-:W-:Y:S05]  /*5bb0*/  MUFU.EX2 R231, R164 ;  /* 0x000000a400e77308 */ /* 0x000fea0000000800 */
[-C--:B------:R-:W-:Y:S06]  /*5bc0*/  HMMA.16816.F32.BF16 R20, R144, R176.reuse, R20 ;  /* 0x000000b09014723c */ /* 0x080fec0000041814 */
[C---:B------:R-:W-:Y:S06]  /*5bd0*/  HMMA.16816.F32.BF16 R24, R148.reuse, R176, R24 ;  /* 0x000000b09418723c */ /* 0x040fec0000041818 */
[-C--:B------:R-:W-:Y:S06]  /*5be0*/  HMMA.16816.F32.BF16 R28, R148, R178.reuse, R28 ;  /* 0x000000b2941c723c */ /* 0x080fec000004181c */
[C---:B------:R-:W-:Y:S06]  /*5bf0*/  HMMA.16816.F32.BF16 R32, R144.reuse, R178, R32 ;  /* 0x000000b29020723c */ /* 0x040fec0000041820 */
[-C--:B-1----:R-:W-:Y:S06]  /*5c00*/  HMMA.16816.F32.BF16 R36, R144, R152.reuse, R36 ;  /* 0x000000989024723c */ /* 0x082fec0000041824 */
[C---:B------:R-:W-:Y:S06]  /*5c10*/  HMMA.16816.F32.BF16 R40, R148.reuse, R152, R40 ;  /* 0x000000989428723c */ /* 0x040fec0000041828 */
[-C--:B------:R-:W-:Y:S06]  /*5c20*/  HMMA.16816.F32.BF16 R44, R148, R154.reuse, R44 ;  /* 0x0000009a942c723c */ /* 0x080fec000004182c */
[C---:B------:R-:W-:Y:S01]  /*5c30*/  HMMA.16816.F32.BF16 R48, R144.reuse, R154, R48 ;  /* 0x0000009a9030723c */ /* 0x040fe20000041830 */
[----:B------:R-:W1:Y:S05]  /*5c40*/  LDSM.16.MT88.4 R152, [R215+0xb000] ;  /* 0x00b00000d798783b */ /* 0x000e6a0000004200 */
[-C--:B------:R-:W-:Y:S06]  /*5c50*/  HMMA.16816.F32.BF16 R52, R144, R156.reuse, R52 ;  /* 0x0000009c9034723c */ /* 0x080fec0000041834 */
[C---:B------:R-:W-:Y:S06]  /*5c60*/  HMMA.16816.F32.BF16 R56, R148.reuse, R156, R56 ;  /* 0x0000009c9438723c */ /* 0x040fec0000041838 */
[-C--:B------:R-:W-:Y:S05]  /*5c70*/  HMMA.16816.F32.BF16 R60, R148, R158.reuse, R60 ;  /* 0x0000009e943c723c */ /* 0x080fea000004183c */
[--C-:B------:R-:W-:Y:S01]  /*5c80*/  FFMA.FTZ R156, R192, UR4, -R137.reuse ;  /* 0x00000004c09c7c23 */ /* 0x100fe20008010889 */
[C---:B------:R-:W-:Y:S03]  /*5c90*/  HMMA.16816.F32.BF16 R64, R144.reuse, R158, R64 ;  /* 0x0000009e9040723c */ /* 0x040fe60000041840 */
[----:B------:R2:W-:Y:S02]  /*5ca0*/  MUFU.EX2 R234, R156 ;  /* 0x0000009c00ea7308 */ /* 0x0005e40000000800 */
[----:B------:R-:W-:Y:S01]  /*5cb0*/  FFMA.FTZ R137, R188, UR4, -R137 ;  /* 0x00000004bc897c23 */ /* 0x000fe20008010889 */
[-C--:B------:R-:W-:Y:S07]  /*5cc0*/  HMMA.16816.F32.BF16 R68, R144, R160.reuse, R68 ;  /* 0x000000a09044723c */ /* 0x080fee0000041844 */
[----:B------:R3:W-:Y:S01]  /*5cd0*/  MUFU.EX2 R229, R137 ;  /* 0x0000008900e57308 */ /* 0x0007e20000000800 */
[C---:B------:R-:W-:Y:S06]  /*5ce0*/  HMMA.16816.F32.BF16 R72, R148.reuse, R160, R72 ;  /* 0x000000a09448723c */ /* 0x040fec0000041848 */
[-C--:B------:R-:W-:Y:S01]  /*5cf0*/  HMMA.16816.F32.BF16 R76, R148, R162.reuse, R76 ;  /* 0x000000a2944c723c */ /* 0x080fe2000004184c */
[----:B--2---:R-:W2:Y:S04]  /*5d00*/  LDSM.16.MT88.4 R156, [R218+0xb000] ;  /* 0x00b00000da9c783b */ /* 0x004ea80000004200 */
[--C-:B------:R-:W-:Y:S01]  /*5d10*/  FFMA.FTZ R160, R195, UR4, -R138.reuse ;  /* 0x00000004c3a07c23 */ /* 0x100fe2000801088a */
[C---:B------:R-:W-:Y:S03]  /*5d20*/  HMMA.16816.F32.BF16 R80, R144.reuse, R162, R80 ;  /* 0x000000a29050723c */ /* 0x040fe60000041850 */
[----:B------:R-:W-:Y:S01]  /*5d30*/  MUFU.EX2 R232, R160 ;  /* 0x000000a000e87308 */ /* 0x000fe20000000800 */
[----:B------:R-:W-:Y:S01]  /*5d40*/  LDSM.16.MT88.4 R192, [R215+0xb800] ;  /* 0x00b80000d7c0783b */ /* 0x000fe20000004200 */
[--C-:B---3--:R-:W-:Y:S01]  /*5d50*/  FFMA.FTZ R137, R196, UR4, -R141.reuse ;  /* 0x00000004c4897c23 */ /* 0x108fe2000801088d */
[-C--:B-1----:R-:W-:Y:S07]  /*5d60*/  HMMA.16816.F32.BF16 R84, R144, R152.reuse, R84 ;  /* 0x000000989054723c */ /* 0x082fee0000041854 */
[----:B------:R1:W-:Y:S01]  /*5d70*/  MUFU.EX2 R209, R137 ;  /* 0x0000008900d17308 */ /* 0x0003e20000000800 */
[C---:B------:R-:W-:Y:S04]  /*5d80*/  HMMA.16816.F32.BF16 R88, R148.reuse, R152, R88 ;  /* 0x000000989458723c */ /* 0x040fe80000041858 */
[----:B------:R-:W-:Y:S02]  /*5d90*/  FFMA.FTZ R138, R191, UR4, -R138 ;  /* 0x00000004bf8a7c23 */ /* 0x000fe4000801088a */
[-C--:B------:R-:W-:Y:S01]  /*5da0*/  HMMA.16816.F32.BF16 R92, R148, R154.reuse, R92 ;  /* 0x0000009a945c723c */ /* 0x080fe2000004185c */
[----:B------:R-:W-:Y:S02]  /*5db0*/  LDSM.16.MT88.4 R188, [R213+0xb800] ;  /* 0x00b80000d5bc783b */ /* 0x000fe40000004200 */
[----:B------:R3:W4:Y:S03]  /*5dc0*/  MUFU.EX2 R210, R138 ;  /* 0x0000008a00d27308 */ /* 0x0007260000000800 */
[C---:B------:R-:W-:Y:S03]  /*5dd0*/  HMMA.16816.F32.BF16 R96, R144.reuse, R154, R96 ;  /* 0x0000009a9060723c */ /* 0x040fe60000041860 */
[----:B------:R-:W5:Y:S02]  /*5de0*/  LDSM.16.MT88.4 R152, [R217+0xb000] ;  /* 0x00b00000d998783b */ /* 0x000f640000004200 */
[--C-:B-1----:R-:W-:Y:S04]  /*5df0*/  FFMA.FTZ R137, R198, UR4, -R141.reuse ;  /* 0x00000004c6897c23 */ /* 0x102fe8000801088d */
[----:B------:R1:W1:Y:S01]  /*5e00*/  MUFU.EX2 R208, R137 ;  /* 0x0000008900d07308 */ /* 0x0002620000000800 */
[-C--:B--2---:R-:W-:Y:S03]  /*5e10*/  HMMA.16816.F32.BF16 R100, R144, R156.reuse, R100 ;  /* 0x0000009c9064723c */ /* 0x084fe60000041864 */
[--C-:B---3--:R-:W-:Y:S01]  /*5e20*/  FFMA.FTZ R138, R197, UR4, -R142.reuse ;  /* 0x00000004c58a7c23 */ /* 0x108fe2000801088e */
[----:B----4-:R-:W-:Y:S02]  /*5e30*/  F2FP.BF16.F32.PACK_AB R143, R210, R211 ;  /* 0x000000d3d28f723e */ /* 0x010fe400000010ff */
[C---:B------:R-:W-:Y:S03]  /*5e40*/  HMMA.16816.F32.BF16 R104, R148.reuse, R156, R104 ;  /* 0x0000009c9468723c */ /* 0x040fe60000041868 */
[----:B------:R-:W-:Y:S03]  /*5e50*/  MUFU.EX2 R207, R138 ;  /* 0x0000008a00cf7308 */ /* 0x000fe60000000800 */
[-C--:B------:R-:W-:Y:S07]  /*5e60*/  HMMA.16816.F32.BF16 R108, R148, R158.reuse, R108 ;  /* 0x0000009e946c723c */ /* 0x080fee000004186c */
[----:B------:R2:W-:Y:S01]  /*5e70*/  MUFU.EX2 R138, R140 ;  /* 0x0000008c008a7308 */ /* 0x0005e20000000800 */
[--C-:B-1----:R-:W-:Y:S01]  /*5e80*/  FFMA.FTZ R137, R201, UR4, -R142.reuse ;  /* 0x00000004c9897c23 */ /* 0x102fe2000801088e */
[C---:B------:R-:W-:Y:S01]  /*5e90*/  HMMA.16816.F32.BF16 R112, R144.reuse, R158, R112 ;  /* 0x0000009e9070723c */ /* 0x040fe20000041870 */
[----:B------:R-:W1:Y:S07]  /*5ea0*/  LDSM.16.MT88.4 R156, [R213+0xa800] ;  /* 0x00a80000d59c783b */ /* 0x000e6e0000004200 */
[----:B------:R3:W4:Y:S03]  /*5eb0*/  MUFU.EX2 R206, R137 ;  /* 0x0000008900ce7308 */ /* 0x0007260000000800 */
[----:B------:R-:W-:Y:S01]  /*5ec0*/  FFMA.FTZ R142, R139, UR4, -R142 ;  /* 0x000000048b8e7c23 */ /* 0x000fe2000801088e */
[----:B------:R-:W-:Y:S01]  /*5ed0*/  F2FP.BF16.F32.PACK_AB R176, R208, R209 ;  /* 0x000000d1d0b0723e */ /* 0x000fe200000010ff */
[----:B------:R-:W4:Y:S01]  /*5ee0*/  LDL.LU R139, [R1] ;  /* 0x00000000018b7983 */ /* 0x000f220000300800 */
[-C--:B-----5:R-:W-:Y:S03]  /*5ef0*/  HMMA.16816.F32.BF16 R116, R144, R152.reuse, R116 ;  /* 0x000000989074723c */ /* 0x0a0fe60000041874 */
[----:B--2---:R-:W-:Y:S03]  /*5f00*/  F2FP.BF16.F32.PACK_AB R140, R234, R233 ;  /* 0x000000e9ea8c723e */ /* 0x004fe600000010ff */
[C---:B------:R-:W-:Y:S05]  /*5f10*/  HMMA.16816.F32.BF16 R120, R148.reuse, R152, R120 ;  /* 0x000000989478723c */ /* 0x040fea0000041878 */
[--C-:B---3--:R-:W-:Y:S01]  /*5f20*/  FFMA.FTZ R137, R199, UR4, -R141.reuse ;  /* 0x00000004c7897c23 */ /* 0x108fe2000801088d */
[-C--:B------:R-:W-:Y:S01]  /*5f30*/  HMMA.16816.F32.BF16 R124, R148, R154.reuse, R124 ;  /* 0x0000009a947c723c */ /* 0x080fe2000004187c */
[----:B------:R-:W2:Y:S02]  /*5f40*/  LDSM.16.MT88.4 R196, [R218+0xb800] ;  /* 0x00b80000dac4783b */ /* 0x000ea40000004200 */
[----:B------:R-:W-:Y:S02]  /*5f50*/  MUFU.EX2 R205, R137 ;  /* 0x0000008900cd7308 */ /* 0x000fe40000000800 */
[----:B------:R-:W-:Y:S01]  /*5f60*/  FFMA.FTZ R141, R200, UR4, -R141 ;  /* 0x00000004c88d7c23 */ /* 0x000fe2000801088d */
[----:B------:R-:W-:Y:S03]  /*5f70*/  HMMA.16816.F32.BF16 R128, R144, R154, R128 ;  /* 0x0000009a9080723c */ /* 0x000fe60000041880 */
[----:B------:R-:W3:Y:S04]  /*5f80*/  LDSM.16.MT88.4 R200, [R217+0xb800] ;  /* 0x00b80000d9c8783b */ /* 0x000ee80000004200 */
[----:B------:R5:W1:Y:S01]  /*5f90*/  MUFU.EX2 R204, R141 ;  /* 0x0000008d00cc7308 */ /* 0x000a620000000800 */
[----:B----4-:R-:W-:Y:S09]  /*5fa0*/  F2FP.BF16.F32.PACK_AB R177, R206, R207 ;  /* 0x000000cfceb1723e */ /* 0x010ff200000010ff */
[----:B------:R4:W2:Y:S01]  /*5fb0*/  MUFU.EX2 R137, R142 ;  /* 0x0000008e00897308 */ /* 0x0008a20000000800 */
[----:B-----5:R-:W-:Y:S02]  /*5fc0*/  F2FP.BF16.F32.PACK_AB R141, R232, R230 ;  /* 0x000000e6e88d723e */ /* 0x020fe400000010ff */
[----:B-1----:R-:W-:Y:S02]  /*5fd0*/  F2FP.BF16.F32.PACK_AB R178, R204, R205 ;  /* 0x000000cdccb2723e */ /* 0x002fe400000010ff */
[----:B----4-:R-:W-:Y:S02]  /*5fe0*/  F2FP.BF16.F32.PACK_AB R142, R229, R231 ;  /* 0x000000e7e58e723e */ /* 0x010fe400000010ff */
[----:B--2---:R-:W-:Y:S05]  /*5ff0*/  F2FP.BF16.F32.PACK_AB R179, R137, R138 ;  /* 0x0000008a89b3723e */ /* 0x004fea00000010ff */
[-C--:B------:R-:W-:Y:S01]  /*6000*/  HMMA.16816.F32.BF16 R148, R140, R156.reuse, R4 ;  /* 0x0000009c8c94723c */ /* 0x080fe20000041804 */
[----:B------:R-:W2:Y:S05]  /*6010*/  LDL.LU R7, [R1+0x4] ;  /* 0x0000040001077983 */ /* 0x000eaa0000300800 */
        /* <DEDUP_REMOVED lines=32> */
[-C--:B---3--:R-:W-:Y:S06]  /*6220*/  HMMA.16816.F32.BF16 R116, R140, R200.reuse, R116 ;  /* 0x000000c88c74723c */ /* 0x088fec0000041874 */
[C---:B------:R-:W-:Y:S06]  /*6230*/  HMMA.16816.F32.BF16 R120, R176.reuse, R200, R120 ;  /* 0x000000c8b078723c */ /* 0x040fec0000041878 */
[-C--:B------:R-:W-:Y:S06]  /*6240*/  HMMA.16816.F32.BF16 R124, R176, R202.reuse, R124 ;  /* 0x000000cab07c723c */ /* 0x080fec000004187c */
[----:B------:R-:W-:Y:S05]  /*6250*/  HMMA.16816.F32.BF16 R128, R140, R202, R128 ;  /* 0x000000ca8c80723c */ /* 0x000fea0000041880 */
[----:B------:R-:W-:Y:S06]  /*6260*/  FFMA.FTZ R3, R3, R139, R244 ;  /* 0x0000008b03037223 */ /* 0x000fec00000100f4 */
[----:B------:R-:W-:Y:S04]  /*6270*/  FADD.FTZ R3, R246, R3 ;  /* 0x00000003f6037221 */ /* 0x000fe80000010000 */
[----:B------:R-:W-:Y:S04]  /*6280*/  FADD.FTZ R3, R243, R3 ;  /* 0x00000003f3037221 */ /* 0x000fe80000010000 */
[----:B------:R-:W-:Y:S01]  /*6290*/  FADD.FTZ R3, R245, R3 ;  /* 0x00000003f5037221 */ /* 0x000fe20000010000 */
[----:B--2---:R-:W-:Y:S04]  /*62a0*/  FFMA.FTZ R132, R132, R7, R248 ;  /* 0x0000000784847223 */ /* 0x004fe800000100f8 */
[----:B------:R-:W-:Y:S04]  /*62b0*/  FADD.FTZ R132, R250, R132 ;  /* 0x00000084fa847221 */ /* 0x000fe80000010000 */
[----:B------:R-:W-:Y:S01]  /*62c0*/  FADD.FTZ R2, R247, R132 ;  /* 0x00000084f7027221 */ /* 0x000fe20000010000 */
[----:B------:R-:W-:Y:S03]  /*62d0*/  MOV R132, R135 ;  /* 0x0000008700847202 */ /* 0x000fe60000000f00 */
[----:B------:R-:W-:Y:S04]  /*62e0*/  FADD.FTZ R2, R249, R2 ;  /* 0x00000002f9027221 */ /* 0x000fe80000010000 */
        /* <DEDUP_REMOVED lines=18> */
[----:B------:R1:W-:Y:S02]  /*6410*/  STL [R1], R3 ;  /* 0x0000000301007387 */ /* 0x0003e40000100800 */
[----:B-1----:R-:W-:Y:S01]  /*6420*/  MOV R3, R136 ;  /* 0x0000008800037202 */ /* 0x002fe20000000f00 */
[----:B------:R-:W-:Y:S06]  /*6430*/  @P0 BRA `(.L_x_1594) ;  /* 0xffffffd800c40947 */ /* 0x000fec000383ffff */
.L_x_1593:
[----:B------:R-:W2:Y:S04]  /*6440*/  LDL.LU R4, [R1+0x4] ;  /* 0x0000040001047983 */ /* 0x000ea80000300800 */
[----:B------:R-:W3:Y:S04]  /*6450*/  LDL.LU R6, [R1] ;  /* 0x0000000001067983 */ /* 0x000ee80000300800 */
[----:B------:R-:W4:Y:S01]  /*6460*/  LDL R12, [R1+0x40] ;  /* 0x00004000010c7983 */ /* 0x000f220000100800 */
[----:B------:R-:W1:Y:S01]  /*6470*/  S2UR UR4, SR_CgaCtaId ;  /* 0x00000000000479c3 */ /* 0x000e620000008800 */
[----:B------:R-:W-:-:S02]  /*6480*/  UMOV UR5, 0x400 ;  /* 0x0000040000057882 */ /* 0x000fc40000000000 */
[----:B------:R-:W5:Y:S01]  /*6490*/  SHFL.BFLY PT, R3, R252, 0x2, 0x1f ;  /* 0x0c401f00fc037f89 */ /* 0x000f6200000e0000 */
[----:B------:R-:W5:Y:S01]  /*64a0*/  S2R R9, SR_TID.X ;  /* 0x0000000000097919 */ /* 0x000f620000002100 */
[----:B-1----:R-:W-:Y:S01]  /*64b0*/  ULEA UR4, UR4, UR5, 0x18 ;  /* 0x0000000504047291 */ /* 0x002fe2000f8ec03f */
[----:B-----5:R-:W-:-:S05]  /*64c0*/  FADD.FTZ R252, R3, R252 ;  /* 0x000000fc03fc7221 */ /* 0x020fca0000010000 */
[----:B------:R-:W1:Y:S01]  /*64d0*/  SHFL.BFLY PT, R3, R252, 0x1, 0x1f ;  /* 0x0c201f00fc037f89 */ /* 0x000e6200000e0000 */
[----:B------:R-:W-:-:S04]  /*64e0*/  SHF.R.S32.HI R8, RZ, 0x1f, R9 ;  /* 0x0000001fff087819 */ /* 0x000fc80000011409 */
[----:B------:R-:W-:Y:S01]  /*64f0*/  LEA.HI R7, R8, R9, RZ, 0x2 ;  /* 0x0000000908077211 */ /* 0x000fe200078f10ff */
[----:B-1----:R-:W-:-:S03]  /*6500*/  FADD.FTZ R252, R252, R3 ;  /* 0x00000003fcfc7221 */ /* 0x002fc60000010000 */
[----:B------:R-:W-:Y:S01]  /*6510*/  LOP3.LUT R3, R7, 0x3ffffffc, RZ, 0xc0, !PT ;  /* 0x3ffffffc07037812 */ /* 0x000fe200078ec0ff */
[----:B--2---:R-:W1:Y:S04]  /*6520*/  SHFL.BFLY PT, R0, R4, 0x2, 0x1f ;  /* 0x0c401f0004007f89 */ /* 0x004e6800000e0000 */
[----:B---3--:R-:W2:Y:S01]  /*6530*/  SHFL.BFLY PT, R2, R6, 0x2, 0x1f ;  /* 0x0c401f0006027f89 */ /* 0x008ea200000e0000 */
[----:B----4-:R-:W-:Y:S01]  /*6540*/  ISETP.NE.AND P0, PT, R12, -0x1, PT ;  /* 0xffffffff0c00780c */ /* 0x010fe20003f05270 */
[----:B-1----:R-:W-:Y:S02]  /*6550*/  FADD.FTZ R0, R0, R4 ;  /* 0x0000000400007221 */ /* 0x002fe40000010000 */
[----:B------:R-:W1:Y:S01]  /*6560*/  SHFL.BFLY PT, R4, R251, 0x2, 0x1f ;  /* 0x0c401f00fb047f89 */ /* 0x000e6200000e0000 */
[----:B--2---:R-:W-:-:S03]  /*6570*/  FADD.FTZ R2, R2, R6 ;  /* 0x0000000602027221 */ /* 0x004fc60000010000 */
[----:B------:R-:W2:Y:S04]  /*6580*/  SHFL.BFLY PT, R5, R0, 0x1, 0x1f ;  /* 0x0c201f0000057f89 */ /* 0x000ea800000e0000 */
[----:B------:R-:W3:Y:S01]  /*6590*/  SHFL.BFLY PT, R6, R2, 0x1, 0x1f ;  /* 0x0c201f0002067f89 */ /* 0x000ee200000e0000 */
[----:B-1----:R-:W-:Y:S01]  /*65a0*/  FADD.FTZ R251, R4, R251 ;  /* 0x000000fb04fb7221 */ /* 0x002fe20000010000 */
[----:B------:R-:W-:Y:S01]  /*65b0*/  SHF.R.S32.HI R4, RZ, 0x1f, R7 ;  /* 0x0000001fff047819 */ /* 0x000fe20000011407 */
[----:B--2---:R-:W-:Y:S01]  /*65c0*/  FADD.FTZ R132, R0, R5 ;  /* 0x0000000500847221 */ /* 0x004fe20000010000 */
[----:B------:R-:W-:Y:S02]  /*65d0*/  MOV R0, 0x3f800000 ;  /* 0x3f80000000007802 */ /* 0x000fe40000000f00 */
[----:B------:R-:W1:Y:S01]  /*65e0*/  SHFL.BFLY PT, R5, R251, 0x1, 0x1f ;  /* 0x0c201f00fb057f89 */ /* 0x000e6200000e0000 */
[----:B---3--:R-:W-:Y:S01]  /*65f0*/  FADD.FTZ R137, R2, R6 ;  /* 0x0000000602897221 */ /* 0x008fe20000010000 */
[----:B------:R-:W-:-:S02]  /*6600*/  FSETP.NE.FTZ.AND P4, PT, R132, RZ, PT ;  /* 0x000000ff8400720b */ /* 0x000fc40003f95000 */
[----:B------:R-:W-:Y:S02]  /*6610*/  SHF.R.S32.HI R2, RZ, 0x2, R7 ;  /* 0x00000002ff027819 */ /* 0x000fe40000011407 */
[----:B------:R-:W-:Y:S02]  /*6620*/  FSETP.NE.FTZ.AND P3, PT, R137, RZ, PT ;  /* 0x000000ff8900720b */ /* 0x000fe40003f75000 */
[----:B------:R-:W-:Y:S02]  /*6630*/  LEA.HI R4, R4, R2, RZ, 0x3 ;  /* 0x0000000204047211 */ /* 0x000fe400078f18ff */
[----:B------:R-:W-:Y:S02]  /*6640*/  IADD3 R6, -R3, R9, RZ ;  /* 0x0000000903067210 */ /* 0x000fe40007ffe1ff */
[----:B------:R-:W-:Y:S02]  /*6650*/  LOP3.LUT R4, R4, 0xfffffff8, RZ, 0xc0, !PT ;  /* 0xfffffff804047812 */ /* 0x000fe400078ec0ff */
[----:B------:R-:W-:Y:S01]  /*6660*/  MOV R3, 0x3f800000 ;  /* 0x3f80000000037802 */ /* 0x000fe20000000f00 */
[----:B------:R-:W2:Y:S01]  /*6670*/  @P4 MUFU.RCP R0, R132 ;  /* 0x0000008400004308 */ /* 0x000ea20000001000 */
[----:B------:R-:W-:-:S04]  /*6680*/  IADD3 R2, R2, -R4, RZ ;  /* 0x8000000402027210 */ /* 0x000fc80007ffe0ff */
[C---:B------:R-:W-:Y:S02]  /*6690*/  SHF.L.U32 R21, R2.reuse, 0x6, RZ ;  /* 0x0000000602157819 */ /* 0x040fe400000006ff */
[----:B------:R-:W-:Y:S01]  /*66a0*/  R2P PR, R2, 0x6 ;  /* 0x0000000602007804 */ /* 0x000fe20000000000 */
[----:B-1----:R-:W-:Y:S01]  /*66b0*/  FADD.FTZ R138, R251, R5 ;  /* 0x00000005fb8a7221 */ /* 0x002fe20000010000 */
[----:B------:R-:W-:Y:S01]  /*66c0*/  LEA.HI R5, R8, R9, RZ, 0x5 ;  /* 0x0000000908057211 */ /* 0x000fe200078f28ff */
[----:B------:R-:W1:Y:S01]  /*66d0*/  @P3 MUFU.RCP R3, R137 ;  /* 0x0000008900033308 */ /* 0x000e620000001000 */
[----:B------:R-:W3:Y:S01]  /*66e0*/  @P0 LDC.64 R8, c[0x0][0x298] ;  /* 0x0000a600ff080b82 */ /* 0x000ee20000000a00 */
[----:B------:R-:W-:-:S04]  /*66f0*/  LOP3.LUT R21, R21, 0x1c0, RZ, 0xc0, !PT ;  /* 0x000001c015157812 */ /* 0x000fc800078ec0ff */
[----:B------:R-:W-:Y:S01]  /*6700*/  LEA.HI R21, R21, R21, RZ, 0x1d ;  /* 0x0000001515157211 */ /* 0x000fe200078fe8ff */
[C---:B--2---:R-:W-:Y:S01]  /*6710*/  FMUL.FTZ R11, R0.reuse, R165 ;  /* 0x000000a5000b7220 */ /* 0x044fe20000410000 */
[C---:B------:R-:W-:Y:S01]  /*6720*/  FMUL.FTZ R165, R0.reuse, R81 ;  /* 0x0000005100a57220 */ /* 0x040fe20000410000 */
[----:B------:R-:W-:Y:S01]  /*6730*/  SHF.R.S32.HI R81, RZ, 0x5, R5 ;  /* 0x00000005ff517819 */ /* 0x000fe20000011405 */
        /* <DEDUP_REMOVED lines=31> */
[----:B---3--:R-:W-:Y:S01]  /*6930*/  @P0 IMAD.WIDE.U32 R4, R12, R8, RZ ;  /* 0x000000080c040225 */ /* 0x008fe200078e00ff */
[----:B------:R-:W-:-:S03]  /*6940*/  MOV R84, 0xffffffe0 ;  /* 0xffffffe000547802 */ /* 0x000fc60000000f00 */
[C---:B-1----:R-:W-:Y:S01]  /*6950*/  FMUL.FTZ R150, R3.reuse, R150 ;  /* 0x0000009603967220 */ /* 0x042fe20000410000 */
[----:B------:R-:W-:Y:S01]  /*6960*/  LEA R21, R0, R21, 0x1 ;  /* 0x0000001500157211 */ /* 0x000fe200078e08ff */
[C---:B------:R-:W-:Y:S01]  /*6970*/  FMUL.FTZ R151, R3.reuse, R151 ;  /* 0x0000009703977220 */ /* 0x040fe20000410000 */
[----:B------:R-:W-:Y:S01]  /*6980*/  MOV R80, 0x40 ;  /* 0x0000004000507802 */ /* 0x000fe20000000f00 */
[----:B------:R-:W-:Y:S01]  /*6990*/  FMUL.FTZ R158, R3, R158 ;  /* 0x0000009e039e7220 */ /* 0x000fe20000410000 */
[----:B------:R-:W-:Y:S01]  /*69a0*/  LEA R21, R21, UR4, 0x1 ;  /* 0x0000000415157c11 */ /* 0x000fe2000f8e08ff */
[C---:B------:R-:W-:Y:S01]  /*69b0*/  FMUL.FTZ R159, R3.reuse, R159 ;  /* 0x0000009f039f7220 */ /* 0x040fe20000410000 */
[----:B------:R-:W-:Y:S01]  /*69c0*/  @P0 IMAD R96, R12, R9, R5 ;  /* 0x000000090c600224 */ /* 0x000fe200078e0205 */
[----:B------:R-:W-:Y:S01]  /*69d0*/  @P0 MOV R85, R4 ;  /* 0x0000000400550202 */ /* 0x000fe20000000f00 */
[----:B------:R-:W-:Y:S01]  /*69e0*/  FMUL.FTZ R166, R3, R166 ;  /* 0x000000a603a67220 */ /* 0x000fe20000410000 */
[----:B------:R-:W-:-:S02]  /*69f0*/  SEL R84, R84, 0x20, P1 ;  /* 0x0000002054547807 */ /* 0x000fc40000800000 */
[----:B------:R-:W-:Y:S01]  /*6a00*/  SEL R80, R80, 0xffffffc0, !P2 ;  /* 0xffffffc050507807 */ /* 0x000fe20005000000 */
        /* <DEDUP_REMOVED lines=9> */
.L_x_1597:
        /* <DEDUP_REMOVED lines=23> */
.L_x_1598:
        /* <DEDUP_REMOVED lines=8> */
[C---:B------:R-:W-:Y:S01]  /*6c90*/  FMUL.FTZ R66, R3.reuse, R66 ;  /* 0x0000004203427220 */ /* 0x040fe20000410000 */
[----:B------:R-:W-:Y:S01]  /*6ca0*/  FSETP.NE.FTZ.AND P6, PT, R252, RZ, PT ;  /* 0x000000fffc00720b */ /* 0x000fe20003fd5000 */
[C---:B------:R-:W-:Y:S01]  /*6cb0*/  FMUL.FTZ R67, R3.reuse, R67 ;  /* 0x0000004303437220 */ /* 0x040fe20000410000 */
[----:B------:R-:W-:Y:S01]  /*6cc0*/  MOV R2, 0x3f800000 ;  /* 0x3f80000000027802 */ /* 0x000fe20000000f00 */
[C---:B------:R-:W-:Y:S01]  /*6cd0*/  FMUL.FTZ R70, R3.reuse, R70 ;  /* 0x0000004603467220 */ /* 0x040fe20000410000 */
        /* <DEDUP_REMOVED lines=325> */
.L_x_1600:
[----:B------:R-:W-:Y:S05]  /*8130*/  BSYNC B0 ;  /* 0x0000000000007941 */ /* 0x000fea0003800000 */
.L_x_1599:
[----:B--2---:R1:W5:Y:S01]  /*8140*/  LDL.64 R22, [R1+0x8] ;  /* 0x0000080001167983 */ /* 0x0043620000100a00 */
[----:B------:R-:W-:Y:S01]  /*8150*/  IADD3 R2, P1, R20, R85, RZ ;  /* 0x0000005514027210 */ /* 0x000fe20007f3e0ff */
        /* <DEDUP_REMOVED lines=21> */
[----:B-----5:R-:W-:-:S04]  /*82b0*/  IMAD R0, R23, UR4, RZ ;  /* 0x0000000417007c24 */ /* 0x020fc8000f8e02ff */
        /* <DEDUP_REMOVED lines=8> */
.L_x_1602:
[----:B------:R-:W-:Y:S05]  /*8340*/  BSYNC B0 ;  /* 0x0000000000007941 */ /* 0x000fea0003800000 */
.L_x_1601:
[----:B--2-4-:R2:W4:Y:S01]  /*8350*/  LDS.128 R12, [R228+0x800] ;  /* 0x00080000e40c7984 */ /* 0x0145220000000c00 */
[----:B------:R-:W-:Y:S01]  /*8360*/  BSSY B0, `(.L_x_1603) ;  /* 0x0000012000007945 */ /* 0x000fe20003800000 */
[----:B------:R-:W-:Y:S02]  /*8370*/  ISETP.GE.AND P1, PT, R18, R167, PT ;  /* 0x000000a71200720c */ /* 0x000fe40003f26270 */
[----:B---3--:R2:W3:Y:S01]  /*8380*/  LDS.128 R8, [R228+0x4800] ;  /* 0x00480000e4087984 */ /* 0x0084e20000000c00 */
[----:B------:R-:W-:Y:S05]  /*8390*/  @P4 BRA `(.L_x_1604) ;  /* 0x0000000000384947 */ /* 0x000fea0003800000 */
[----:B-----5:R-:W-:Y:S01]  /*83a0*/  IADD3 R0, P4, R22, 0x10, RZ ;  /* 0x0000001016007810 */ /* 0x020fe20007f9e0ff */
        /* <DEDUP_REMOVED lines=13> */
.L_x_1604:
[----:B------:R-:W-:Y:S05]  /*8480*/  BSYNC B0 ;  /* 0x0000000000007941 */ /* 0x000fea0003800000 */
.L_x_1603:
[----:B----4-:R4:W1:Y:S01]  /*8490*/  LDS.128 R12, [R228+0x1000] ;  /* 0x00100000e40c7984 */ /* 0x0108620000000c00 */
[----:B------:R-:W-:Y:S03]  /*84a0*/  BSSY B0, `(.L_x_1605) ;  /* 0x0000011000007945 */ /* 0x000fe60003800000 */
        /* <DEDUP_REMOVED lines=16> */
.L_x_1606:
[----:B------:R-:W-:Y:S05]  /*85b0*/  BSYNC B0 ;  /* 0x0000000000007941 */ /* 0x000fea0003800000 */
.L_x_1605:
[----:B-1----:R1:W1:Y:S01]  /*85c0*/  LDS.128 R12, [R228+0x1800] ;  /* 0x00180000e40c7984 */ /* 0x0022620000000c00 */
[----:B------:R-:W-:Y:S03]  /*85d0*/  BSSY B0, `(.L_x_1607) ;  /* 0x0000011000007945 */ /* 0x000fe60003800000 */
[----:B---3--:R3:W1:Y:S01]  /*85e0*/  LDS.128 R8, [R228+0x5800] ;  /* 0x00580000e4087984 */ /* 0x0086620000000c00 */
        /* <DEDUP_REMOVED lines=15> */
.L_x_1608:
[----:B------:R-:W-:Y:S05]  /*86e0*/  BSYNC B0 ;  /* 0x0000000000007941 */ /* 0x000fea0003800000 */
.L_x_1607:
[----:B-1----:R1:W1:Y:S01]  /*86f0*/  LDS.128 R12, [R228+0x2000] ;  /* 0x00200000e40c7984 */ /* 0x0022620000000c00 */
[----:B------:R-:W-:Y:S03]  /*8700*/  BSSY B0, `(.L_x_1609) ;  /* 0x0000011000007945 */ /* 0x000fe60003800000 */
[----:B------:R1:W1:Y:S01]  /*8710*/  LDS.128 R8, [R228+0x6000] ;  /* 0x00600000e4087984 */ /* 0x0002620000000c00 */
        /* <DEDUP_REMOVED lines=15> */
.L_x_1610:
[----:B------:R-:W-:Y:S05]  /*8810*/  BSYNC B0 ;  /* 0x0000000000007941 */ /* 0x000fea0003800000 */
.L_x_1609:
        /* <DEDUP_REMOVED lines=18> */
.L_x_1612:
[----:B------:R-:W-:Y:S05]  /*8940*/  BSYNC B0 ;  /* 0x0000000000007941 */ /* 0x000fea0003800000 */
.L_x_1611:
        /* <DEDUP_REMOVED lines=18> */
.L_x_1614:
[----:B------:R-:W-:Y:S05]  /*8a70*/  BSYNC B0 ;  /* 0x0000000000007941 */ /* 0x000fea0003800000 */
.L_x_1613:
[----:B------:R-:W-:Y:S05]  /*8a80*/  @P1 EXIT ;  /* 0x000000000000194d */ /* 0x000fea0003800000 */
[----:B-----5:R-:W-:Y:S01]  /*8a90*/  IADD3 R6, P0, R22, 0x70, RZ ;  /* 0x0000007016067810 */ /* 0x020fe20007f1e0ff */
        /* <DEDUP_REMOVED lines=14> */
.L_x_1589:
        /* <DEDUP_REMOVED lines=79> */
.L_x_1616:
[----:B------:R-:W-:Y:S05]  /*9070*/  BSYNC B0 ;  /* 0x0000000000007941 */ /* 0x000fea0003800000 */
.L_x_1615:
        /* <DEDUP_REMOVED lines=18> */
.L_x_1618:
[----:B------:R-:W-:Y:S05]  /*91a0*/  BSYNC B0 ;  /* 0x0000000000007941 */ /* 0x000fea0003800000 */
.L_x_1617:
        /* <DEDUP_REMOVED lines=18> */
.L_x_1620:
[----:B------:R-:W-:Y:S05]  /*92d0*/  BSYNC B0 ;  /* 0x0000000000007941 */ /* 0x000fea0003800000 */
.L_x_1619:
        /* <DEDUP_REMOVED lines=17> */
.L_x_1622:
[----:B------:R-:W-:Y:S05]  /*93f0*/  BSYNC B0 ;  /* 0x0000000000007941 */ /* 0x000fea0003800000 */
.L_x_1621:
        /* <DEDUP_REMOVED lines=17> */
.L_x_1624:
[----:B------:R-:W-:Y:S05]  /*9510*/  BSYNC B0 ;  /* 0x0000000000007941 */ /* 0x000fea0003800000 */
.L_x_1623:
        /* <DEDUP_REMOVED lines=19> */
.L_x_1626:
[----:B------:R-:W-:Y:S05]  /*9650*/  BSYNC B0 ;  /* 0x0000000000007941 */ /* 0x000fea0003800000 */
.L_x_1625:
        /* <DEDUP_REMOVED lines=16> */
.L_x_1628:
[----:B------:R-:W-:Y:S05]  /*9760*/  BSYNC B0 ;  /* 0x0000000000007941 */ /* 0x000fea0003800000 */
.L_x_1627:
        /* <DEDUP_REMOVED lines=19> */
.L_x_1630:
[----:B------:R-:W-:Y:S05]  /*98a0*/  BSYNC B0 ;  /* 0x0000000000007941 */ /* 0x000fea0003800000 */
.L_x_1629:
        /* <DEDUP_REMOVED lines=11> */
.L_x_1632:
[----:B------:R-:W-:Y:S05]  /*9960*/  BSYNC B0 ;  /* 0x0000000000007941 */ /* 0x000fea0003800000 */
.L_x_1631:
        /* <DEDUP_REMOVED lines=15> */
.L_x_1634:
[----:B------:R-:W-:Y:S05]  /*9a60*/  BSYNC B0 ;  /* 0x0000000000007941 */ /* 0x000fea0003800000 */
.L_x_1633:
        /* <DEDUP_REMOVED lines=10> */
.L_x_1636:
[----:B------:R-:W-:Y:S05]  /*9b10*/  BSYNC B0 ;  /* 0x0000000000007941 */ /* 0x000fea0003800000 */
.L_x_1635:
        /* <DEDUP_REMOVED lines=10> */
.L_x_1638:
[----:B------:R-:W-:Y:S05]  /*9bc0*/  BSYNC B0 ;  /* 0x0000000000007941 */ /* 0x000fea0003800000 */
.L_x_1637:
        /* <DEDUP_REMOVED lines=10> */
.L_x_1640:
[----:B------:R-:W-:Y:S05]  /*9c70*/  BSYNC B0 ;  /* 0x0000000000007941 */ /* 0x000fea0003800000 */
.L_x_1639:
        /* <DEDUP_REMOVED lines=10> */
.L_x_1642:
[----:B------:R-:W-:Y:S05]  /*9d20*/  BSYNC B0 ;  /* 0x0000000000007941 */ /* 0x000fea0003800000 */
.L_x_1641:
        /* <DEDUP_REMOVED lines=10> */
.L_x_1644:
[----:B------:R-:W-:Y:S05]  /*9dd0*/  BSYNC B0 ;  /* 0x0000000000007941 */ /* 0x000fea0003800000 */
.L_x_1643:
        /* <DEDUP_REMOVED lines=10> */
.L_x_1645:
        /* <DEDUP_REMOVED lines=16> */
.L_x_2937:


//--------------------- .text._ZN5flash16flash_fwd_kernelI23Flash_fwd_kernel_traitsILi128ELi128ELi32ELi4ELb0ELb0EN7cutlass10bfloat16_tE19Flash_kernel_traitsILi128ELi128ELi32ELi4ES3_EELb1ELb0ELb0ELb0ELb0ELb0ELb0ELb0EEEvNS_16Flash_fwd_paramsE --------------------------
	.section	.text._ZN5flash16flash_fwd_kernelI23Flash_fwd_kernel_traitsILi128ELi128ELi32ELi4ELb0ELb0EN7cutlass10bfloat16_tE19Flash_kernel_traitsILi128ELi128ELi32ELi4ES3_EELb1ELb0ELb0ELb0ELb0ELb0ELb0ELb0EEEvNS_16Flash_fwd_paramsE,"ax",@progbits
	.align	128
        .global         _ZN5flash16flash_fwd_kernelI23Flash_fwd_kernel_traitsILi128ELi128ELi32ELi4ELb0ELb0EN7cutlass10bfloat16_tE19Flash_kernel_traitsILi128ELi128ELi32ELi4ES3_EELb1ELb0ELb0ELb0ELb0ELb0ELb0ELb0EEEvNS_16Flash_fwd_paramsE
        .type           _ZN5flash16flash_fwd_kernelI23Flash_fwd_kernel_traitsILi128ELi128ELi32ELi4ELb0ELb0EN7cutlass10bfloat16_tE19Flash_kernel_traitsILi128ELi128ELi32ELi4ES3_EELb1ELb0ELb0ELb0ELb0ELb0ELb0ELb0EEEvNS_16Flash_fwd_paramsE,@function
        .size           _ZN5flash16flash_fwd_kernelI23Flash_fwd_kernel_traitsILi128ELi128ELi32ELi4ELb0ELb0EN7cutlass10bfloat16_tE19Flash_kernel_traitsILi128ELi128ELi32ELi4ES3_EELb1ELb0ELb0ELb0ELb0ELb0ELb0ELb0EEEvNS_16Flash_fwd_paramsE,(.L_x_2938 - _ZN5flash16flash_fwd_kernelI23Flash_fwd_kernel_traitsILi128ELi128ELi32ELi4ELb0ELb0EN7cutlass10bfloat16_tE19Flash_kernel_traitsILi128ELi128ELi32ELi4ES3_EELb1ELb0ELb0ELb0ELb0ELb0ELb0ELb0EEEvNS_16Flash_fwd_paramsE)
        .other          _ZN5flash16flash_fwd_kernelI23Flash_fwd_kernel_traitsILi128ELi128ELi32ELi4ELb0ELb0EN7cutlass10bfloat16_tE19Flash_kernel_traitsILi128ELi128ELi32ELi4ES3_EELb1ELb0ELb0ELb0ELb0ELb0ELb0ELb0EEEvNS_16Flash_fwd_paramsE,@"STO_CUDA_ENTRY STV_DEFAULT"
_ZN5flash16flash_fwd_kernelI23Flash_fwd_kernel_traitsILi128ELi128ELi32ELi4ELb0ELb0EN7cutlass10bfloat16_tE19Flash_kernel_traitsILi128ELi128ELi32ELi4ES3_EELb1ELb0ELb0ELb0ELb0ELb0ELb0ELb0EEEvNS_16Flash_fwd_paramsE:
.text._ZN5flash16flash_fwd_kernelI23Flash_fwd_kernel_traitsILi128ELi128ELi32ELi4ELb0ELb0EN7cutlass10bfloat16_tE19Flash_kernel_traitsILi128ELi128ELi32ELi4ES3_EELb1ELb0ELb0ELb0ELb0ELb0ELb0ELb0EEEvNS_16Flash_fwd_paramsE:
[----:B------:R-:W1:Y:S08]  /*0000*/  LDC R1, c[0x0][0x28] ;  /* 0x00000a00ff017b82 */ /* 0x000e700000000800 */
[----:B------:R-:W2:Y:S01]  /*0010*/  LDC R83, c[0x0][0x3ac] ;  /* 0x0000eb00ff537b82 */ /* 0x000ea20000000800 */
[----:B------:R-:W-:Y:S01]  /*0020*/  ULDC.U8 UR4, c[0x0][0x3b4] ;  /* 0x0000ed0000047ab9 */ /* 0x000fe20000000000 */
[----:B------:R-:W-:Y:S01]  /*0030*/  ULDC.64 UR8, c[0x0][0x208] ;  /* 0x0000820000087ab9 */ /* 0x000fe20000000a00 */
[----:B------:R-:W-:Y:S01]  /*0040*/  ISETP.NE.AND P3, PT, RZ, UR4, PT ;  /* 0x00000004ff007c0c */ /* 0x000fe2000bf65270 */
[----:B-1----:R-:W-:-:S04]  /*0050*/  VIADD R1, R1, 0xffffffe0 ;  /* 0xffffffe001017836 */ /* 0x002fc80000000000 */
[----:B------:R-:W1:Y:S01]  /*0060*/  LDC R172, c[0x0][0x3a8] ;  /* 0x0000ea00ffac7b82 */ /* 0x000e620000000800 */
[----:B------:R-:W-:Y:S02]  /*0070*/  ULDC.64 UR4, c[0x0][0x3a0] ;  /* 0x0000e80000047ab9 */ /* 0x000fe40000000a00 */
[----:B------:R-:W-:Y:S01]  /*0080*/  IMAD.U32 R240, RZ, RZ, UR4 ;  /* 0x00000004fff07e24 */ /* 0x000fe2000f8e00ff */
[----:B------:R-:W3:Y:S01]  /*0090*/  S2R R230, SR_CTAID.X ;  /* 0x0000000000e67919 */ /* 0x000ee20000002500 */
[----:B------:R-:W3:Y:S03]  /*00a0*/  S2R R16, SR_CTAID.Y ;  /* 0x0000000000107919 */ /* 0x000ee60000002600 */
[----:B------:R-:W4:Y:S01]  /*00b0*/  LDC.64 R2, c[0x0][0x300] ;  /* 0x0000c000ff027b82 */ /* 0x000f220000000a00 */
[----:B--2---:R-:W-:Y:S01]  /*00c0*/  @P3 IMAD.MOV.U32 R173, RZ, RZ, R83 ;  /* 0x000000ffffad3224 */ /* 0x004fe200078e0053 */
[----:B------:R-:W3:Y:S06]  /*00d0*/  S2R R19, SR_CTAID.Z ;  /* 0x0000000000137919 */ /* 0x000eec0000002700 */
[----:B------:R-:W2:Y:S01]  /*00e0*/  @P3 LDC R0, c[0x0][0x3b0] ;  /* 0x0000ec00ff003b82 */ /* 0x000ea20000000800 */
[----:B-1----:R-:W2:Y:S01]  /*00f0*/  @P3 LDG.E.64 R6, desc[UR8][R172.64] ;  /* 0x00000008ac063981 */ /* 0x002ea2000c1e1b00 */
[----:B------:R-:W-:Y:S01]  /*0100*/  IMAD.U32 R241, RZ, RZ, UR5 ;  /* 0x00000005fff17e24 */ /* 0x000fe2000f8e00ff */
[----:B------:R-:W-:Y:S01]  /*0110*/  ULDC.64 UR4, c[0x0][0x2f0] ;  /* 0x0000bc0000047ab9 */ /* 0x000fe20000000a00 */
[----:B------:R-:W1:Y:S01]  /*0120*/  S2R R82, SR_TID.X ;  /* 0x0000000000527919 */ /* 0x000e620000002100 */
[----:B------:R-:W-:-:S03]  /*0130*/  IMAD.MOV.U32 R229, RZ, RZ, -0x1 ;  /* 0xffffffffffe57424 */ /* 0x000fc600078e00ff */
[----:B------:R-:W2:Y:S01]  /*0140*/  LDC.64 R8, c[0x0][0x2f8] ;  /* 0x0000be00ff087b82 */ /* 0x000ea20000000a00 */
[----:B------:R-:W2:Y:S01]  /*0150*/  @P3 LDG.E.64 R240, desc[UR8][R240.64] ;  /* 0x00000008f0f03981 */ /* 0x000ea2000c1e1b00 */
[----:B----4-:R-:W-:Y:S02]  /*0160*/  ISETP.NE.U32.AND P0, PT, R2, RZ, PT ;  /* 0x000000ff0200720c */ /* 0x010fe40003f05070 */
[----:B------:R-:W-:Y:S02]  /*0170*/  ISETP.NE.U32.AND P4, PT, RZ, UR4, PT ;  /* 0x00000004ff007c0c */ /* 0x000fe4000bf85070 */
[----:B------:R-:W-:Y:S02]  /*0180*/  ISETP.NE.AND.EX P1, PT, R3, RZ, PT, P0 ;  /* 0x000000ff0300720c */ /* 0x000fe40003f25300 */
[----:B------:R-:W-:Y:S01]  /*0190*/  ISETP.NE.AND.EX P0, PT, RZ, UR5, PT, P4 ;  /* 0x00000005ff007c0c */ /* 0x000fe2000bf05340 */
[----:B------:R-:W4:Y:S01]  /*01a0*/  LDC.64 R2, c[0x0][0x2f8] ;  /* 0x0000be00ff027b82 */ /* 0x000f220000000a00 */
[----:B---3--:R-:W-:-:S04]  /*01b0*/  LOP3.LUT R5, R19, R230, R16, 0xfe, !PT ;  /* 0x000000e613057212 */ /* 0x008fc800078efe10 */
[----:B-1----:R-:W-:-:S03]  /*01c0*/  LOP3.LUT P2, RZ, R5, R82, RZ, 0xfc, !PT ;  /* 0x0000005205ff7212 */ /* 0x002fc6000784fcff */
[----:B------:R-:W1:Y:S10]  /*01d0*/  LDC.64 R4, c[0x0][0x2f0] ;  /* 0x0000bc00ff047b82 */ /* 0x000e740000000a00 */
[----:B------:R-:W3:Y:S01]  /*01e0*/  @!P2 LDC.64 R14, c[0x0][0x3b8] ;  /* 0x0000ee00ff0eab82 */ /* 0x000ee20000000a00 */
[----:B-1----:R-:W-:-:S07]  /*01f0*/  IMAD.WIDE R20, R16, 0x4, R4 ;  /* 0x0000000410147825 */ /* 0x002fce00078e0204 */
[----:B------:R-:W1:Y:S01]  /*0200*/  @P1 LDC.64 R4, c[0x0][0x300] ;  /* 0x0000c000ff041b82 */ /* 0x000e620000000a00 */
[----:B--2---:R-:W-:-:S07]  /*0210*/  @P3 IADD3 R172, P5, R6, R0, RZ ;  /* 0x0000000006ac3210 */ /* 0x004fce0007fbe0ff */
[----:B------:R-:W2:Y:S01]  /*0220*/  LDC.U8 R0, c[0x0][0x3c2] ;  /* 0x0000f080ff007b82 */ /* 0x000ea20000000000 */
[----:B------:R-:W-:Y:S01]  /*0230*/  @P3 IMAD.X R83, RZ, RZ, R7, P5 ;  /* 0x000000ffff533224 */ /* 0x000fe200028e0607 */
[----:B---3--:R-:W-:Y:S03]  /*0240*/  @!P2 STG.E.64 desc[UR8][R14.64], R240 ;  /* 0x000000f00e00a986 */ /* 0x008fe6000c101b08 */
[----:B------:R-:W-:-:S05]  /*0250*/  @!P2 IMAD.MOV.U32 R173, RZ, RZ, R83 ;  /* 0x000000ffffada224 */ /* 0x000fca00078e0053 */
[----:B------:R3:W-:Y:S04]  /*0260*/  @!P2 STG.E.64 desc[UR8][R14.64+0x8], R172 ;  /* 0x000008ac0e00a986 */ /* 0x0007e8000c101b08 */
[----:B------:R-:W3:Y:S04]  /*0270*/  @P0 LDG.E R229, desc[UR8][R20.64] ;  /* 0x0000000814e50981 */ /* 0x000ee8000c1e1900 */
[----:B------:R-:W3:Y:S01]  /*0280*/  @P0 LDG.E R6, desc[UR8][R20.64+0x4] ;  /* 0x0000040814060981 */ /* 0x000ee2000c1e1900 */
[----:B----4-:R-:W-:Y:S01]  /*0290*/  ISETP.EQ.U32.AND P2, PT, R2, RZ, PT ;  /* 0x000000ff0200720c */ /* 0x010fe20003f42070 */
[----:B------:R-:W-:Y:S01]  /*02a0*/  IMAD.MOV.U32 R18, RZ, RZ, -0x1 ;  /* 0xffffffffff127424 */ /* 0x000fe200078e00ff */
[----:B--2---:R-:W-:Y:S01]  /*02b0*/  ISETP.NE.AND P3, PT, R0, RZ, PT ;  /* 0x000000ff0000720c */ /* 0x004fe20003f65270 */
[C---:B-1----:R-:W-:Y:S01]  /*02c0*/  @P1 IMAD.WIDE R10, R16.reuse, 0x4, R4 ;  /* 0x00000004100a1825 */ /* 0x042fe200078e0204 */
[----:B------:R-:W1:Y:S02]  /*02d0*/  LDC R0, c[0x0][0x270] ;  /* 0x00009c00ff007b82 */ /* 0x000e640000000800 */
[----:B------:R-:W-:Y:S01]  /*02e0*/  ISETP.EQ.OR.EX P2, PT, R3, RZ, !P3, P2 ;  /* 0x000000ff0300720c */ /* 0x000fe20005f42720 */
[----:B------:R-:W-:Y:S01]  /*02f0*/  IMAD.WIDE R4, R16, 0x4, R8 ;  /* 0x0000000410047825 */ /* 0x000fe200078e0208 */
[----:B------:R-:W-:-:S03]  /*0300*/  SHF.R.S32.HI R17, RZ, 0x1f, R82 ;  /* 0x0000001fff117819 */ /* 0x000fc60000011452 */
[----:B------:R-:W-:Y:S01]  /*0310*/  IMAD.MOV.U32 R13, RZ, RZ, RZ ;  /* 0x000000ffff0d7224 */ /* 0x000fe200078e00ff */
[----:B------:R-:W-:-:S04]  /*0320*/  LEA.HI R80, R17, R82, RZ, 0x5 ;  /* 0x0000005211507211 */ /* 0x000fc800078f28ff */
[----:B------:R-:W-:Y:S01]  /*0330*/  LOP3.LUT R9, R80, 0xffffffe0, RZ, 0xc0, !PT ;  /* 0xffffffe050097812 */ /* 0x000fe200078ec0ff */
[----:B------:R2:W5:Y:S04]  /*0340*/  @P1 LDG.E R13, desc[UR8][R10.64] ;  /* 0x000000080a0d1981 */ /* 0x000568000c1e1900 */
[----:B------:R2:W5:Y:S01]  /*0350*/  @!P2 LDG.E R18, desc[UR8][R4.64] ;  /* 0x000000080412a981 */ /* 0x000562000c1e1900 */
[----:B------:R-:W-:Y:S02]  /*0360*/  IMAD.IADD R9, R82, 0x1, -R9 ;  /* 0x0000000152097824 */ /* 0x000fe400078e0a09 */
[----:B-1----:R-:W-:-:S04]  /*0370*/  IMAD R7, R16, R0, R19 ;  /* 0x0000000010077224 */ /* 0x002fc800078e0213 */
[----:B------:R-:W-:Y:S02]  /*0380*/  IMAD.SHL.U32 R7, R7, 0x20, RZ ;  /* 0x0000002007077824 */ /* 0x000fe400078e00ff */
[----:B---3--:R-:W-:-:S06]  /*0390*/  @P0 IMAD.IADD R219, R6, 0x1, -R229 ;  /* 0x0000000106db0824 */ /* 0x008fcc00078e0ae5 */
[----:B------:R-:W1:Y:S01]  /*03a0*/  @!P0 LDC R219, c[0x0][0x2c4] ;  /* 0x0000b100ffdb8b82 */ /* 0x000e620000000800 */
[----:B------:R-:W-:Y:S02]  /*03b0*/  ISETP.NE.U32.AND P0, PT, R2, RZ, PT ;  /* 0x000000ff0200720c */ /* 0x000fe40003f05070 */
[----:B------:R-:W-:Y:S02]  /*03c0*/  SHF.R.S32.HI R2, RZ, 0x1f, R7 ;  /* 0x0000001fff027819 */ /* 0x000fe40000011407 */
[----:B------:R-:W-:Y:S02]  /*03d0*/  ISETP.NE.AND.EX P2, PT, R3, RZ, PT, P0 ;  /* 0x000000ff0300720c */ /* 0x000fe40003f45300 */
[--C-:B------:R-:W-:Y:S02]  /*03e0*/  IADD3 R172, P1, P0, R7, R172, R9.reuse ;  /* 0x000000ac07ac7210 */ /* 0x100fe4000783e009 */
[----:B------:R-:W-:-:S04]  /*03f0*/  SHF.R.S32.HI R9, RZ, 0x1f, R9 ;  /* 0x0000001fff097819 */ /* 0x000fc80000011409 */
[----:B------:R-:W-:-:S05]  /*0400*/  IADD3.X R83, R2, R83, R9, P1, P0 ;  /* 0x0000005302537210 */ /* 0x000fca0000fe0409 */
[----:B--2---:R-:W-:Y:S05]  /*0410*/  @!P2 BRA `(.L_x_1646) ;  /* 0x000000000010a947 */ /* 0x004fea0003800000 */
[----:B------:R-:W2:Y:S02]  /*0420*/  @P3 LDG.E R3, desc[UR8][R4.64+0x4] ;  /* 0x0000040804033981 */ /* 0x000ea4000c1e1900 */
[----:B--2--5:R-:W-:-:S06]  /*0430*/  @P3 IADD3 R6, R3, -R18, RZ ;  /* 0x8000001203063210 */ /* 0x024fcc0007ffe0ff */
[----:B------:R3:W5:Y:S01]  /*0440*/  @!P3 LDG.E R6, desc[UR8][R4.64] ;  /* 0x000000080406b981 */ /* 0x000762000c1e1900 */
[----:B------:R-:W-:Y:S05]  /*0450*/  BRA `(.L_x_1647) ;  /* 0x0000000000047947 */ /* 0x000fea0003800000 */
.L_x_1646:
[----:B------:R-:W2:Y:S02]  /*0460*/  LDC R6, c[0x0][0x2c8] ;  /* 0x0000b200ff067b82 */ /* 0x000ea40000000800 */
.L_x_1647:
[----:B------:R-:W4:Y:S02]  /*0470*/  LDC.64 R2, c[0x0][0x308] ;  /* 0x0000c200ff027b82 */ /* 0x000f240000000a00 */
[----:B----4-:R-:W-:-:S04]  /*0480*/  ISETP.NE.U32.AND P0, PT, R2, RZ, PT ;  /* 0x000000ff0200720c */ /* 0x010fc80003f05070 */
[----:B------:R-:W-:-:S13]  /*0490*/  ISETP.NE.AND.EX P0, PT, R3, RZ, PT, P0 ;  /* 0x000000ff0300720c */ /* 0x000fda0003f05300 */
[----:B------:R-:W4:Y:S08]  /*04a0*/  @P0 LDC.64 R2, c[0x0][0x308] ;  /* 0x0000c200ff020b82 */ /* 0x000f300000000a00 */
[----:B---3--:R-:W3:Y:S01]  /*04b0*/  @!P0 LDC R5, c[0x0][0x2cc] ;  /* 0x0000b300ff058b82 */ /* 0x008ee20000000800 */
[----:B----4-:R-:W-:-:S07]  /*04c0*/  @P0 IMAD.WIDE R8, R16, 0x4, R2 ;  /* 0x0000000410080825 */ /* 0x010fce00078e0202 */
[----:B------:R-:W4:Y:S01]  /*04d0*/  @!P0 LDC.64 R2, c[0x0][0x318] ;  /* 0x0000c600ff028b82 */ /* 0x000f220000000a00 */
[----:B------:R-:W2:Y:S01]  /*04e0*/  @P0 LDG.E R84, desc[UR8][R8.64] ;  /* 0x0000000808540981 */ /* 0x000ea2000c1e1900 */
[----:B------:R-:W-:Y:S01]  /*04f0*/  IMAD.SHL.U32 R4, R230, 0x80, RZ ;  /* 0x00000080e6047824 */ /* 0x000fe200078e00ff */
[----:B----4-:R-:W-:-:S04]  /*0500*/  @!P0 ISETP.NE.U32.AND P1, PT, R2, RZ, PT ;  /* 0x000000ff0200820c */ /* 0x010fc80003f25070 */
[----:B------:R-:W-:Y:S02]  /*0510*/  @!P0 ISETP.NE.AND.EX P2, PT, R3, RZ, PT, P1 ;  /* 0x000000ff0300820c */ /* 0x000fe40003f45310 */
[----:B-1----:R-:W-:Y:S02]  /*0520*/  ISETP.GT.AND P1, PT, R219, R4, PT ;  /* 0x00000004db00720c */ /* 0x002fe40003f24270 */
[----:B---3--:R-:W-:Y:S01]  /*0530*/  @!P0 SEL R5, R5, RZ, P2 ;  /* 0x000000ff05058207 */ /* 0x008fe20001000000 */
[----:B--2--5:R-:W-:-:S03]  /*0540*/  @P0 IMAD.IADD R84, R84, 0x1, -R13 ;  /* 0x0000000154540824 */ /* 0x024fc600078e0a0d */
[----:B------:R-:W-:-:S07]  /*0550*/  @!P0 IADD3 R84, R5, R6, -R13 ;  /* 0x0000000605548210 */ /* 0x000fce0007ffe80d */
[----:B------:R-:W-:Y:S05]  /*0560*/  @!P1 EXIT ;  /* 0x000000000000994d */ /* 0x000fea0003800000 */
        /* <DEDUP_REMOVED lines=8> */
[-C--:B------:R-:W-:Y:S02]  /*05f0*/  LEA.HI R11, R17, R82.reuse, RZ, 0x3 ;  /* 0x00000052110b7211 */ /* 0x080fe400078f18ff */
[----:B------:R-:W-:Y:S02]  /*0600*/  IABS R8, R19 ;  /* 0x0000001300087213 */ /* 0x000fe40000000000 */
[----:B------:R-:W-:Y:S02]  /*0610*/  SHF.R.S32.HI R20, RZ, 0x3, R11 ;  /* 0x00000003ff147819 */ /* 0x000fe4000001140b */
[----:B------:R-:W-:Y:S02]  /*0620*/  ISETP.NE.AND P0, PT, R18, -0x1, PT ;  /* 0xffffffff1200780c */ /* 0x000fe40003f05270 */
[----:B------:R-:W-:Y:S01]  /*0630*/  LOP3.LUT R11, R11, 0xfffffff8, RZ, 0xc0, !PT ;  /* 0xfffffff80b0b7812 */ /* 0x000fe200078ec0ff */
[----:B------:R-:W-:Y:S01]  /*0640*/  IMAD.SHL.U32 R231, R20, 0x40, RZ ;  /* 0x0000004014e77824 */ /* 0x000fe200078e00ff */
[----:B------:R-:W-:Y:S01]  /*0650*/  LEA.HI R10, R17, R82, RZ, 0x4 ;  /* 0x00000052110a7211 */ /* 0x000fe200078f20ff */
[----:B------:R-:W2:Y:S01]  /*0660*/  @!P1 LDC.64 R6, c[0x0][0x228] ;  /* 0x00008a00ff069b82 */ /* 0x000ea20000000a00 */
[----:B------:R-:W-:-:S02]  /*0670*/  @!P1 SHF.R.S32.HI R9, RZ, 0x1f, R16 ;  /* 0x0000001fff099819 */ /* 0x000fc40000011410 */
[----:B------:R-:W-:Y:S02]  /*0680*/  LOP3.LUT R231, R231, 0x1c0, RZ, 0xc0, !PT ;  /* 0x000001c0e7e77812 */ /* 0x000fe400078ec0ff */
[----:B------:R-:W-:-:S03]  /*0690*/  LEA.HI R17, R17, R82, RZ, 0x6 ;  /* 0x0000005211117211 */ /* 0x000fc600078f30ff */
[----:B------:R-:W3:Y:S01]  /*06a0*/  @P1 LDC.64 R4, c[0x0][0x240] ;  /* 0x00009000ff041b82 */ /* 0x000ee20000000a00 */
[----:B-1----:R-:W-:-:S04]  /*06b0*/  IABS R14, R12 ;  /* 0x0000000c000e7213 */ /* 0x002fc80000000000 */
[----:B------:R-:W1:Y:S03]  /*06c0*/  I2F.RP R0, R14 ;  /* 0x0000000e00007306 */ /* 0x000e660000209400 */
[----:B------:R-:W4:Y:S01]  /*06d0*/  @P0 LDC.64 R226, c[0x0][0x248] ;  /* 0x00009200ffe20b82 */ /* 0x000f220000000a00 */
[----:B--2---:R-:W-:-:S04]  /*06e0*/  @!P1 IMAD.WIDE.U32 R24, R16, R6, RZ ;  /* 0x0000000610189225 */ /* 0x004fc800078e00ff */
[----:B-1----:R-:W1:Y:S01]  /*06f0*/  MUFU.RCP R22, R0 ;  /* 0x0000000000167308 */ /* 0x002e620000001000 */
[----:B---3--:R-:W-:-:S04]  /*0700*/  @P1 IMAD.WIDE.U32 R26, R229, R4, RZ ;  /* 0x00000004e51a1225 */ /* 0x008fc800078e00ff */
[----:B------:R-:W-:Y:S01]  /*0710*/  @P1 IMAD R5, R229, R5, R27 ;  /* 0x00000005e5051224 */ /* 0x000fe200078e021b */
[----:B------:R-:W-:Y:S01]  /*0720*/  @P1 MOV R15, R26 ;  /* 0x0000001a000f1202 */ /* 0x000fe20000000f00 */
[----:B------:R-:W-:Y:S02]  /*0730*/  @!P1 IMAD.MOV.U32 R15, RZ, RZ, R24 ;  /* 0x000000ffff0f9224 */ /* 0x000fe400078e0018 */
[----:B------:R-:W-:Y:S02]  /*0740*/  @P0 IMAD.IADD R24, R13, 0x1, R18 ;  /* 0x000000010d180824 */ /* 0x000fe400078e0212 */
[----:B-1----:R-:W-:Y:S01]  /*0750*/  VIADD R22, R22, 0xffffffe ;  /* 0x0ffffffe16167836 */ /* 0x002fe20000000000 */
[----:B------:R-:W-:-:S03]  /*0760*/  IADD3 R0, R20, 0x20, RZ ;  /* 0x0000002014007810 */ /* 0x000fc60007ffe0ff */
[----:B------:R-:W1:Y:S01]  /*0770*/  F2I.FTZ.U32.TRUNC.NTZ R23, R22 ;  /* 0x0000001600177305 */ /* 0x000e62000021f000 */
[----:B------:R-:W-:Y:S01]  /*0780*/  ISETP.GE.AND P4, PT, R0, R219, PT ;  /* 0x000000db0000720c */ /* 0x000fe20003f86270 */
[----:B------:R-:W-:-:S05]  /*0790*/  VIADD R0, R20, 0x30 ;  /* 0x0000003014007836 */ /* 0x000fca0000000000 */
[----:B------:R-:W-:Y:S01]  /*07a0*/  ISETP.GE.AND P6, PT, R0, R219, PT ;  /* 0x000000db0000720c */ /* 0x000fe20003fc6270 */
[----:B------:R-:W-:-:S05]  /*07b0*/  VIADD R0, R20, 0x40 ;  /* 0x0000004014007836 */ /* 0x000fca0000000000 */
[----:B------:R-:W-:Y:S01]  /*07c0*/  ISETP.GE.AND P2, PT, R0, R219, PT ;  /* 0x000000db0000720c */ /* 0x000fe20003f46270 */
[----:B------:R-:W-:Y:S02]  /*07d0*/  IMAD.IADD R0, R82, 0x1, -R11 ;  /* 0x0000000152007824 */ /* 0x000fe400078e0a0b */
[--C-:B-1----:R-:W-:Y:S01]  /*07e0*/  IMAD.MOV R3, RZ, RZ, -R23.reuse ;  /* 0x000000ffff037224 */ /* 0x102fe200078e0a17 */
[----:B------:R-:W-:Y:S01]  /*07f0*/  P2R R11, PR, RZ, 0x4 ;  /* 0x00000004ff0b7803 */ /* 0x000fe20000000000 */
[----:B------:R-:W-:Y:S02]  /*0800*/  IMAD.MOV.U32 R22, RZ, RZ, RZ ;  /* 0x000000ffff167224 */ /* 0x000fe400078e00ff */
[----:B------:R-:W-:Y:S02]  /*0810*/  IMAD R3, R3, R14, RZ ;  /* 0x0000000e03037224 */ /* 0x000fe400078e02ff */
[----:B------:R-:W-:Y:S02]  /*0820*/  IMAD.SHL.U32 R174, R0, 0x8, RZ ;  /* 0x0000000800ae7824 */ /* 0x000fe400078e00ff */
[----:B------:R-:W-:Y:S01]  /*0830*/  IMAD.HI.U32 R3, R23, R3, R22 ;  /* 0x0000000317037227 */ /* 0x000fe200078e0016 */
[----:B------:R-:W-:-:S02]  /*0840*/  LOP3.LUT R23, R10, 0xfffffff0, RZ, 0xc0, !PT ;  /* 0xfffffff00a177812 */ /* 0x000fc400078ec0ff */
[----:B------:R-:W-:Y:S01]  /*0850*/  LOP3.LUT R4, R231, 0x38, R174, 0xf8, !PT ;  /* 0x00000038e7047812 */ /* 0x000fe200078ef8ae */
[----:B------:R-:W-:Y:S01]  /*0860*/  @!P1 IMAD R22, R9, R6, RZ ;  /* 0x0000000609169224 */ /* 0x000fe200078e02ff */
[----:B------:R-:W-:Y:S01]  /*0870*/  SHF.R.U32.HI R231, RZ, 0x3, R231 ;  /* 0x00000003ffe77819 */ /* 0x000fe200000116e7 */
[----:B------:R-:W-:-:S03]  /*0880*/  IMAD.HI.U32 R3, R3, R8, RZ ;  /* 0x0000000803037227 */ /* 0x000fc600078e00ff */
[----:B------:R-:W-:Y:S01]  /*0890*/  LOP3.LUT R231, R4, R231, RZ, 0x3c, !PT ;  /* 0x000000e704e77212 */ /* 0x000fe200078e3cff */
[----:B------:R-:W-:Y:S01]  /*08a0*/  @!P1 IMAD R22, R16, R7, R22 ;  /* 0x0000000710169224 */ /* 0x000fe200078e0216 */
[----:B------:R-:W-:Y:S01]  /*08b0*/  IADD3 R9, -R3, RZ, RZ ;  /* 0x000000ff03097210 */ /* 0x000fe20007ffe1ff */
[----:B------:R-:W-:Y:S01]  /*08c0*/  IMAD.IADD R23, R82, 0x1, -R23 ;  /* 0x0000000152177824 */ /* 0x000fe200078e0a17 */
[----:B------:R-:W-:Y:S01]  /*08d0*/  LOP3.LUT R4, R19, R12, RZ, 0x3c, !PT ;  /* 0x0000000c13047212 */ /* 0x000fe200078e3cff */
[----:B------:R-:W-:Y:S02]  /*08e0*/  @!P1 IMAD.IADD R5, R25, 0x1, R22 ;  /* 0x0000000119059824 */ /* 0x000fe400078e0216 */
[----:B------:R-:W-:Y:S01]  /*08f0*/  IMAD R7, R14, R9, R8 ;  /* 0x000000090e077224 */ /* 0x000fe200078e0208 */
[----:B------:R-:W-:Y:S01]  /*0900*/  ISETP.GE.AND P1, PT, R4, RZ, PT ;  /* 0x000000ff0400720c */ /* 0x000fe20003f26270 */
[----:B------:R-:W1:Y:S01]  /*0910*/  @P0 LDC.64 R8, c[0x0][0x250] ;  /* 0x00009400ff080b82 */ /* 0x000e620000000a00 */
[----:B------:R-:W-:Y:S01]  /*0920*/  SHF.R.S32.HI R4, RZ, 0x1f, R23 ;  /* 0x0000001fff047819 */ /* 0x000fe20000011417 */
[----:B------:R-:W-:Y:S01]  /*0930*/  @P0 IMAD.IADD R6, R13, 0x1, R18 ;  /* 0x000000010d060824 */ /* 0x000fe200078e0212 */
[----:B------:R-:W-:-:S02]  /*0940*/  ISETP.GT.U32.AND P2, PT, R14, R7, PT ;  /* 0x000000070e00720c */ /* 0x000fc40003f44070 */
[----:B------:R-:W-:Y:S02]  /*0950*/  LEA.HI R4, R4, R23, RZ, 0x3 ;  /* 0x0000001704047211 */ /* 0x000fe400078f18ff */
[----:B------:R-:W-:Y:S01]  /*0960*/  SHF.L.U32 R18, R17, 0x3, RZ ;  /* 0x0000000311127819 */ /* 0x000fe200000006ff */
[----:B----4-:R-:W-:-:S03]  /*0970*/  @P0 IMAD R17, R6, R227, RZ ;  /* 0x000000e306110224 */ /* 0x010fc600078e02ff */
[----:B------:R-:W-:-:S05]  /*0980*/  LOP3.LUT R231, R231, 0xfffffe00, R18, 0xf8, !PT ;  /* 0xfffffe00e7e77812 */ /* 0x000fca00078ef812 */
[----:B------:R-:W-:-:S04]  /*0990*/  @!P2 IADD3 R7, R7, -R14, RZ ;  /* 0x8000000e0707a210 */ /* 0x000fc80007ffe0ff */
[----:B------:R-:W-:Y:S01]  /*09a0*/  ISETP.GE.U32.AND P3, PT, R7, R14, PT ;  /* 0x0000000e0700720c */ /* 0x000fe20003f66070 */
[----:B------:R-:W-:Y:S01]  /*09b0*/  @P0 IMAD.WIDE.U32 R6, R6, R226, RZ ;  /* 0x000000e206060225 */ /* 0x000fe200078e00ff */
[----:B------:R-:W-:-:S03]  /*09c0*/  LOP3.LUT R14, R4, 0xfffffff8, RZ, 0xc0, !PT ;  /* 0xfffffff8040e7812 */ /* 0x000fc600078ec0ff */
[C---:B-1----:R-:W-:Y:S01]  /*09d0*/  @P0 IMAD R22, R24.reuse, R9, RZ ;  /* 0x0000000918160224 */ /* 0x042fe200078e02ff */
[----:B------:R-:W-:Y:S01]  /*09e0*/  @P0 IADD3 R17, R7, R17, RZ ;  /* 0x0000001107110210 */ /* 0x000fe20007ffe0ff */
[----:B------:R-:W-:-:S04]  /*09f0*/  @P0 IMAD.WIDE.U32 R24, R24, R8, RZ ;  /* 0x0000000818180225 */ /* 0x000fc800078e00ff */
[----:B------:R-:W-:Y:S02]  /*0a00*/  IMAD.IADD R14, R23, 0x1, -R14 ;  /* 0x00000001170e7824 */ /* 0x000fe400078e0a0e */
[----:B------:R-:W-:Y:S02]  /*0a10*/  @P0 IMAD.IADD R22, R25, 0x1, R22 ;  /* 0x0000000119160824 */ /* 0x000fe400078e0216 */
[----:B------:R-:W-:Y:S01]  /*0a20*/  @P0 IMAD.MOV.U32 R18, RZ, RZ, R6 ;  /* 0x000000ffff120224 */ /* 0x000fe200078e0006 */
[----:B------:R-:W-:Y:S06]  /*0a30*/  @P0 BRA `(.L_x_1649) ;  /* 0x0000000000340947 */ /* 0x000fec0003800000 */
[----:B------:R-:W1:Y:S01]  /*0a40*/  LDC.64 R226, c[0x0][0x248] ;  /* 0x00009200ffe27b82 */ /* 0x000e620000000a00 */
[----:B------:R-:W-:-:S07]  /*0a50*/  SHF.R.S32.HI R17, RZ, 0x1f, R13 ;  /* 0x0000001fff117819 */ /* 0x000fce000001140d */
[----:B------:R-:W2:Y:S01]  /*0a60*/  LDC.64 R6, c[0x0][0x230] ;  /* 0x00008c00ff067b82 */ /* 0x000ea20000000a00 */
[-C--:B-1----:R-:W-:Y:S01]  /*0a70*/  IMAD R18, R17, R226.reuse, RZ ;  /* 0x000000e211127224 */ /* 0x082fe200078e02ff */
[----:B------:R-:W-:Y:S01]  /*0a80*/  SHF.R.S32.HI R17, RZ, 0x1f, R16 ;  /* 0x0000001fff117819 */ /* 0x000fe20000011410 */
        /* <DEDUP_REMOVED lines=8> */
.L_x_1649:
[----:B------:R-:W-:Y:S05]  /*0b10*/  @P0 BRA `(.L_x_1650) ;  /* 0x0000000000300947 */ /* 0x000fea0003800000 */
        /* <DEDUP_REMOVED lines=11> */
[----:B------:R-:W-:-:S07]  /*0bd0*/  IADD3 R22, R25, R7, RZ ;  /* 0x0000000719167210 */ /* 0x000fce0007ffe0ff */
.L_x_1650:
[----:B------:R-:W-:Y:S01]  /*0be0*/  @!P2 VIADD R3, R3, 0x1 ;  /* 0x000000010303a836 */ /* 0x000fe20000000000 */
[----:B------:R-:W-:Y:S01]  /*0bf0*/  ISETP.NE.AND P2, PT, R12, RZ, PT ;  /* 0x000000ff0c00720c */ /* 0x000fe20003f45270 */
[----:B------:R-:W1:Y:S01]  /*0c00*/  S2UR UR10, SR_CgaCtaId ;  /* 0x00000000000a79c3 */ /* 0x000e620000008800 */
[----:B------:R-:W-:Y:S01]  /*0c10*/  SHF.R.S32.HI R175, RZ, 0x1f, R174 ;  /* 0x0000001fffaf7819 */ /* 0x000fe200000114ae */
[----:B------:R-:W-:Y:S01]  /*0c20*/  ULDC.64 UR4, c[0x0][0x258] ;  /* 0x0000960000047ab9 */ /* 0x000fe20000000a00 */
[----:B------:R-:W-:Y:S01]  /*0c30*/  SHF.R.S32.HI R21, RZ, 0x1f, R20 ;  /* 0x0000001fff157819 */ /* 0x000fe20000011414 */
[----:B------:R-:W-:Y:S01]  /*0c40*/  ULDC.64 UR6, c[0x0][0x260] ;  /* 0x0000980000067ab9 */ /* 0x000fe20000000a00 */
[----:B------:R-:W-:Y:S01]  /*0c50*/  @P3 IADD3 R3, R3, 0x1, RZ ;  /* 0x0000000103033810 */ /* 0x000fe20007ffe0ff */
[-C--:B------:R-:W-:Y:S01]  /*0c60*/  IMAD.WIDE.U32 R30, R20, R226.reuse, R174 ;  /* 0x000000e2141e7225 */ /* 0x080fe200078e00ae */
[C---:B------:R-:W-:Y:S01]  /*0c70*/  IADD3 R26, P0, R174.reuse, R15, RZ ;  /* 0x0000000fae1a7210 */ /* 0x040fe20007f1e0ff */
[----:B------:R-:W-:Y:S01]  /*0c80*/  BSSY B0, `(.L_x_1651) ;  /* 0x0000043000007945 */ /* 0x000fe20003800000 */
[----:B------:R-:W-:Y:S01]  /*0c90*/  SHF.R.S32.HI R7, RZ, 0x1f, R19 ;  /* 0x0000001fff077819 */ /* 0x000fe20000011413 */
[----:B------:R-:W-:Y:S01]  /*0ca0*/  IMAD R6, R21, R226, RZ ;  /* 0x000000e215067224 */ /* 0x000fe200078e02ff */
[----:B------:R-:W-:Y:S01]  /*0cb0*/  IADD3 R232, R174, 0x40, RZ ;  /* 0x00000040aee87810 */ /* 0x000fe20007ffe0ff */
[----:B------:R-:W-:Y:S01]  /*0cc0*/  @!P1 IMAD.MOV R3, RZ, RZ, -R3 ;  /* 0x000000ffff039224 */ /* 0x000fe200078e0a03 */
[----:B------:R-:W-:Y:S01]  /*0cd0*/  IADD3 R236, P1, R18, R30, RZ ;  /* 0x0000001e12ec7210 */ /* 0x000fe20007f3e0ff */
[----:B------:R-:W-:Y:S01]  /*0ce0*/  IMAD R6, R20, R227, R6 ;  /* 0x000000e314067224 */ /* 0x000fe200078e0206 */
[----:B------:R-:W-:Y:S01]  /*0cf0*/  @!P2 LOP3.LUT R3, RZ, R12, RZ, 0x33, !PT ;  /* 0x0000000cff03a212 */ /* 0x000fe200078e33ff */
[----:B------:R-:W-:-:S02]  /*0d00*/  IMAD.X R27, R175, 0x1, R5, P0 ;  /* 0x00000001af1b7824 */ /* 0x000fc400000e0605 */
[-C--:B------:R-:W-:Y:S01]  /*0d10*/  IMAD.WIDE.U32 R28, R20, R8.reuse, R174 ;  /* 0x00000008141c7225 */ /* 0x080fe200078e00ae */
[----:B------:R-:W-:Y:S02]  /*0d20*/  IADD3.X R237, R17, R31, R6, P1, !PT ;  /* 0x0000001f11ed7210 */ /* 0x000fe40000ffe406 */
[----:B------:R-:W-:Y:S01]  /*0d30*/  SHF.R.S32.HI R6, RZ, 0x1f, R3 ;  /* 0x0000001fff067819 */ /* 0x000fe20000011403 */
[----:B------:R-:W-:Y:S01]  /*0d40*/  IMAD R5, R21, R8, RZ ;  /* 0x0000000815057224 */ /* 0x000fe200078e02ff */
[----:B------:R-:W-:Y:S01]  /*0d50*/  IADD3 R234, P0, R24, R28, RZ ;  /* 0x0000001c18ea7210 */ /* 0x000fe20007f1e0ff */
[----:B------:R-:W-:Y:S02]  /*0d60*/  IMAD R12, R7, UR4, RZ ;  /* 0x00000004070c7c24 */ /* 0x000fe4000f8e02ff */
[----:B------:R-:W-:Y:S02]  /*0d70*/  IMAD R5, R20, R9, R5 ;  /* 0x0000000914057224 */ /* 0x000fe400078e0205 */
[----:B------:R-:W-:-:S03]  /*0d80*/  IMAD.WIDE.U32 R16, R19, UR4, R26 ;  /* 0x0000000413107c25 */ /* 0x000fc6000f8e001a */
[----:B------:R-:W-:Y:S01]  /*0d90*/  IADD3.X R235, R22, R29, R5, P0, !PT ;  /* 0x0000001d16eb7210 */ /* 0x000fe200007fe405 */
[----:B------:R-:W-:Y:S01]  /*0da0*/  IMAD R19, R19, UR5, R12 ;  /* 0x0000000513137c24 */ /* 0x000fe2000f8e020c */
[----:B------:R-:W-:Y:S01]  /*0db0*/  ISETP.GE.AND P0, PT, R20, R219, PT ;  /* 0x000000db1400720c */ /* 0x000fe20003f06270 */
[----:B------:R-:W-:Y:S01]  /*0dc0*/  IMAD R12, R6, UR6, RZ ;  /* 0x00000006060c7c24 */ /* 0x000fe2000f8e02ff */
[----:B------:R-:W-:Y:S01]  /*0dd0*/  ULDC.64 UR4, c[0x0][0x268] ;  /* 0x00009a0000047ab9 */ /* 0x000fe20000000a00 */
[----:B------:R-:W-:Y:S01]  /*0de0*/  IMAD.WIDE.U32 R236, R3, UR6, R236 ;  /* 0x0000000603ec7c25 */ /* 0x000fe2000f8e00ec */
[----:B------:R-:W-:Y:S02]  /*0df0*/  MOV R5, 0x10 ;  /* 0x0000001000057802 */ /* 0x000fe40000000f00 */
[----:B------:R-:W-:Y:S01]  /*0e00*/  IADD3 R19, R17, R19, RZ ;  /* 0x0000001311137210 */ /* 0x000fe20007ffe0ff */
[----:B------:R-:W-:Y:S02]  /*0e10*/  IMAD R239, R3, UR7, R12 ;  /* 0x0000000703ef7c24 */ /* 0x000fe4000f8e020c */
[----:B------:R-:W-:-:S02]  /*0e20*/  VIADD R12, R20, 0x10 ;  /* 0x00000010140c7836 */ /* 0x000fc40000000000 */
[----:B------:R-:W-:Y:S02]  /*0e30*/  IMAD R6, R6, UR4, RZ ;  /* 0x0000000406067c24 */ /* 0x000fe4000f8e02ff */
[C---:B------:R-:W-:Y:S01]  /*0e40*/  IMAD.WIDE.U32 R234, R3.reuse, UR4, R234 ;  /* 0x0000000403ea7c25 */ /* 0x040fe2000f8e00ea */
[----:B------:R-:W-:Y:S01]  /*0e50*/  ISETP.GE.AND P3, PT, R12, R219, PT ;  /* 0x000000db0c00720c */ /* 0x000fe20003f66270 */
[----:B------:R-:W-:Y:S02]  /*0e60*/  UMOV UR4, 0x400 ;  /* 0x0000040000047882 */ /* 0x000fe40000000000 */
[----:B-1----:R-:W-:Y:S01]  /*0e70*/  ULEA UR4, UR10, UR4, 0x18 ;  /* 0x000000040a047291 */ /* 0x002fe2000f8ec03f */
[----:B------:R-:W-:Y:S01]  /*0e80*/  IMAD R13, R3, UR5, R6 ;  /* 0x00000005030d7c24 */ /* 0x000fe2000f8e0206 */
[----:B------:R-:W-:Y:S01]  /*0e90*/  R2P PR, R14, 0x6 ;  /* 0x000000060e007804 */ /* 0x000fe20000000000 */
[----:B------:R-:W-:Y:S01]  /*0ea0*/  VIADD R26, R20, 0x50 ;  /* 0x00000050141a7836 */ /* 0x000fe20000000000 */
[----:B------:R-:W-:Y:S01]  /*0eb0*/  MOV R3, 0x20 ;  /* 0x0000002000037802 */ /* 0x000fe20000000f00 */
[----:B------:R-:W-:Y:S01]  /*0ec0*/  IMAD.WIDE R22, R230, 0x80, R20 ;  /* 0x00000080e6167825 */ /* 0x000fe200078e0214 */
[----:B------:R-:W-:-:S02]  /*0ed0*/  LEA R231, R231, UR4, 0x1 ;  /* 0x00000004e7e77c11 */ /* 0x000fc4000f8e08ff */
        /* <DEDUP_REMOVED lines=29> */
.L_x_1652:
[----:B------:R-:W-:Y:S05]  /*10b0*/  BSYNC B0 ;  /* 0x0000000000007941 */ /* 0x000fea0003800000 */
.L_x_1651:
[----:B------:R-:W-:Y:S01]  /*10c0*/  ISETP.GE.AND P0, PT, R26, R219, PT ;  /* 0x000000db1a00720c */ /* 0x000fe20003f06270 */
[----:B------:R-:W-:Y:S01]  /*10d0*/  BSSY B0, `(.L_x_1653) ;  /* 0x0000021000007945 */ /* 0x000fe20003800000 */
[----:B------:R-:W-:Y:S02]  /*10e0*/  VIADD R28, R20, 0x60 ;  /* 0x00000060141c7836 */ /* 0x000fe40000000000 */
[----:B------:R-:W-:Y:S01]  /*10f0*/  P2R R24, PR, RZ, 0x1 ;  /* 0x00000001ff187803 */ /* 0x000fe20000000000 */
[----:B------:R-:W-:Y:S08]  /*1100*/  @P3 BRA `(.L_x_1654) ;  /* 0x0000000000743947 */ /* 0x000ff00003800000 */
        /* <DEDUP_REMOVED lines=10> */
[----:B-12---:R-:W1:Y:S01]  /*11b0*/  @!P0 LDC.64 R6, c[0x0][0x210] ;  /* 0x00008400ff068b82 */ /* 0x006e620000000a00 */
[----:B------:R-:W-:Y:S01]  /*11c0*/  IMAD R15, R26, UR7, R15 ;  /* 0x000000071a0f7c24 */ /* 0x000fe2000f8e020f */
[----:B------:R3:W-:Y:S01]  /*11d0*/  @P0 STS.128 [R231+0x800], RZ ;  /* 0x000800ffe7000388 */ /* 0x0007e20000000c00 */
[----:B-1----:R-:W-:Y:S02]  /*11e0*/  @!P0 LEA R26, P2, R30, R6, 0x1 ;  /* 0x000000061e1a8211 */ /* 0x002fe400078408ff */
[----:B------:R-:W-:-:S05]  /*11f0*/  IMAD.IADD R6, R31, 0x1, R15 ;  /* 0x000000011f067824 */ /* 0x000fca00078e020f */
        /* <DEDUP_REMOVED lines=14> */
.L_x_1654:
[----:B------:R-:W-:Y:S05]  /*12e0*/  BSYNC B0 ;  /* 0x0000000000007941 */ /* 0x000fea0003800000 */
.L_x_1653:
[----:B------:R-:W-:Y:S01]  /*12f0*/  BSSY B0, `(.L_x_1655) ;  /* 0x0000021000007945 */ /* 0x000fe20003800000 */
[----:B------:R-:W-:Y:S02]  /*1300*/  ISETP.GE.AND P3, PT, R28, R219, PT ;  /* 0x000000db1c00720c */ /* 0x000fe40003f66270 */
[----:B------:R-:W-:Y:S01]  /*1310*/  IADD3 R28, R20, 0x70, RZ ;  /* 0x00000070141c7810 */ /* 0x000fe20007ffe0ff */
[----:B------:R-:W-:Y:S05]  /*1320*/  @P4 BRA `(.L_x_1656) ;  /* 0x0000000000744947 */ /* 0x000fea0003800000 */
[----:B------:R-:W-:Y:S01]  /*1330*/  ULDC UR5, c[0x0][0x2d0] ;  /* 0x0000b40000057ab9 */ /* 0x000fe20000000800 */
[----:B---34-:R-:W-:Y:S01]  /*1340*/  IADD3 R26, P1, R22, 0x20, RZ ;  /* 0x00000020161a7810 */ /* 0x018fe20007f3e0ff */
        /* <DEDUP_REMOVED lines=27> */
.L_x_1656:
[----:B------:R-:W-:Y:S05]  /*1500*/  BSYNC B0 ;  /* 0x0000000000007941 */ /* 0x000fea0003800000 */
.L_x_1655:
[----:B------:R-:W-:Y:S01]  /*1510*/  LEA.HI.SX32 R81, R2, 0xffffffff, 0x1b ;  /* 0xffffffff02517811 */ /* 0x000fe200078fdaff */
[----:B------:R-:W-:Y:S01]  /*1520*/  BSSY B0, `(.L_x_1657) ;  /* 0x0000021000007945 */ /* 0x000fe20003800000 */
[----:B------:R-:W-:-:S03]  /*1530*/  ISETP.GE.AND P5, PT, R28, R219, PT ;  /* 0x000000db1c00720c */ /* 0x000fc60003fa6270 */
[----:B------:R-:W-:Y:S01]  /*1540*/  IMAD R15, R81, -0x20, R84 ;  /* 0xffffffe0510f7824 */ /* 0x000fe200078e0254 */
[----:B------:R-:W-:Y:S09]  /*1550*/  @P6 BRA `(.L_x_1658) ;  /* 0x0000000000746947 */ /* 0x000ff20003800000 */
[----:B------:R-:W-:Y:S01]  /*1560*/  ULDC UR5, c[0x0][0x2d0] ;  /* 0x0000b40000057ab9 */ /* 0x000fe20000000800 */
[----:B-1234-:R-:W-:Y:S01]  /*1570*/  IADD3 R26, P1, R22, 0x30, RZ ;  /* 0x00000030161a7810 */ /* 0x01efe20007f3e0ff */
        /* <DEDUP_REMOVED lines=8> */
[----:B------:R-:W1:Y:S01]  /*1600*/  @!P0 LDC.64 R6, c[0x0][0x210] ;  /* 0x00008400ff068b82 */ /* 0x000e620000000a00 */
        /* <DEDUP_REMOVED lines=18> */
.L_x_1658:
[----:B------:R-:W-:Y:S05]  /*1730*/  BSYNC B0 ;  /* 0x0000000000007941 */ /* 0x000fea0003800000 */
.L_x_1657:
[----:B------:R-:W-:Y:S01]  /*1740*/  ISETP.NE.AND P0, PT, R11, RZ, PT ;  /* 0x000000ff0b00720c */ /* 0x000fe20003f05270 */
[----:B------:R-:W-:Y:S01]  /*1750*/  BSSY B0, `(.L_x_1659) ;  /* 0x0000022000007945 */ /* 0x000fe20003800000 */
[----:B------:R-:W-:Y:S02]  /*1760*/  SHF.R.S32.HI R217, RZ, 0x4, R10 ;  /* 0x00000004ffd97819 */ /* 0x000fe4000001140a */
[----:B------:R-:W-:Y:S02]  /*1770*/  ISETP.GE.AND P6, PT, R20, R15, PT ;  /* 0x0000000f1400720c */ /* 0x000fe40003fc6270 */
[----:B------:R-:W-:-:S07]  /*1780*/  LEA.HI R25, R10, R217, RZ, 0x1 ;  /* 0x000000d90a197211 */ /* 0x000fce00078f08ff */
[----:B------:R-:W-:Y:S05]  /*1790*/  @P0 BRA `(.L_x_1660) ;  /* 0x0000000000740947 */ /* 0x000fea0003800000 */
[----:B------:R-:W-:Y:S01]  /*17a0*/  ULDC UR5, c[0x0][0x2d0] ;  /* 0x0000b40000057ab9 */ /* 0x000fe20000000800 */
[----:B------:R-:W-:Y:S01]  /*17b0*/  IADD3 R11, P1, R22, 0x40, RZ ;  /* 0x00000040160b7810 */ /* 0x000fe20007f3e0ff */
[----:B------:R-:W-:Y:S01]  /*17c0*/  ULDC.64 UR6, c[0x0][0x240] ;  /* 0x0000900000067ab9 */ /* 0x000fe20000000a00 */
[----:B------:R-:W-:Y:S01]  /*17d0*/  ISETP.GE.AND P0, PT, R174, UR5, PT ;  /* 0x00000005ae007c0c */ /* 0x000fe2000bf06270 */
[----:B-1234-:R-:W-:Y:S01]  /*17e0*/  IMAD.MOV.U32 R26, RZ, RZ, R16 ;  /* 0x000000ffff1a7224 */ /* 0x01efe200078e0010 */
[----:B------:R-:W-:Y:S01]  /*17f0*/  MOV R27, R19 ;  /* 0x00000013001b7202 */ /* 0x000fe20000000f00 */
[----:B------:R-:W-:Y:S01]  /*1800*/  IMAD.X R10, RZ, RZ, R23, P1 ;  /* 0x000000ffff0a7224 */ /* 0x000fe200008e0617 */
[----:B------:R-:W-:-:S03]  /*1810*/  ISETP.GE.AND P1, PT, R232, UR5, PT ;  /* 0x00000005e8007c0c */ /* 0x000fc6000bf26270 */
[----:B------:R-:W-:Y:S02]  /*1820*/  IMAD R10, R10, UR6, RZ ;  /* 0x000000060a0a7c24 */ /* 0x000fe4000f8e02ff */
[----:B------:R-:W-:-:S04]  /*1830*/  IMAD.WIDE.U32 R26, R11, UR6, R26 ;  /* 0x000000060b1a7c25 */ /* 0x000fc8000f8e001a */
        /* <DEDUP_REMOVED lines=19> */
.L_x_1660:
[----:B------:R-:W-:Y:S05]  /*1970*/  BSYNC B0 ;  /* 0x0000000000007941 */ /* 0x000fea0003800000 */
.L_x_1659:
[----:B------:R-:W-:Y:S01]  /*1980*/  ISETP.NE.AND P0, PT, R24, RZ, PT ;  /* 0x000000ff1800720c */ /* 0x000fe20003f05270 */
[----:B------:R-:W-:Y:S01]  /*1990*/  BSSY B0, `(.L_x_1661) ;  /* 0x0000022000007945 */ /* 0x000fe20003800000 */
[----:B-12---:R-:W-:Y:S02]  /*19a0*/  LOP3.LUT R6, R25, 0xfffffffe, RZ, 0xc0, !PT ;  /* 0xfffffffe19067812 */ /* 0x006fe400078ec0ff */
[----:B------:R-:W-:-:S03]  /*19b0*/  ISETP.GE.AND P4, PT, R20, R15, PT ;  /* 0x0000000f1400720c */ /* 0x000fc60003f86270 */
[----:B------:R-:W-:-:S06]  /*19c0*/  IMAD.IADD R217, R217, 0x1, -R6 ;  /* 0x00000001d9d97824 */ /* 0x000fcc00078e0a06 */
        /* <DEDUP_REMOVED lines=30> */
.L_x_1662:
[----:B------:R-:W-:Y:S05]  /*1bb0*/  BSYNC B0 ;  /* 0x0000000000007941 */ /* 0x000fea0003800000 */
.L_x_1661:
        /* <DEDUP_REMOVED lines=31> */
.L_x_1664:
[----:B------:R-:W-:Y:S05]  /*1db0*/  BSYNC B0 ;  /* 0x0000000000007941 */ /* 0x000fea0003800000 */
.L_x_1663:
[C---:B-12---:R-:W-:Y:S01]  /*1dc0*/  SHF.L.U64.HI R6, R226.reuse, 0x5, R227 ;  /* 0x00000005e2067819 */ /* 0x046fe200000102e3 */
        /* <DEDUP_REMOVED lines=8> */
[----:B---34-:R-:W-:-:S04]  /*1e50*/  IMAD.WIDE.U32 R26, R81, R85, R238 ;  /* 0x00000055511a7225 */ /* 0x018fc800078e00ee */
[----:B------:R-:W-:Y:S01]  /*1e60*/  IMAD R24, R7, R85, R24 ;  /* 0x0000005507187224 */ /* 0x000fe200078e0218 */
[----:B------:R-:W-:Y:S05]  /*1e70*/  @P5 BRA `(.L_x_1666) ;  /* 0x0000000000745947 */ /* 0x000fea0003800000 */
[----:B------:R-:W-:Y:S01]  /*1e80*/  ULDC UR5, c[0x0][0x2d0] ;  /* 0x0000b40000057ab9 */ /* 0x000fe20000000800 */
[----:B------:R-:W-:Y:S01]  /*1e90*/  IADD3 R17, P1, R22, 0x70, RZ ;  /* 0x0000007016117810 */ /* 0x000fe20007f3e0ff */
[----:B------:R-:W-:Y:S01]  /*1ea0*/  ULDC.64 UR6, c[0x0][0x240] ;  /* 0x0000900000067ab9 */ /* 0x000fe20000000a00 */
[----:B------:R-:W-:Y:S01]  /*1eb0*/  ISETP.GE.AND P0, PT, R174, UR5, PT ;  /* 0x00000005ae007c0c */ /* 0x000fe2000bf06270 */
[----:B------:R-:W-:Y:S02]  /*1ec0*/  IMAD.MOV.U32 R22, RZ, RZ, R16 ;  /* 0x000000ffff167224 */ /* 0x000fe400078e0010 */
[----:B------:R-:W-:Y:S01]  /*1ed0*/  IMAD.X R18, RZ, RZ, R23, P1 ;  /* 0x000000ffff127224 */ /* 0x000fe200008e0617 */
[----:B------:R-:W-:Y:S02]  /*1ee0*/  MOV R23, R19 ;  /* 0x0000001300177202 */ /* 0x000fe40000000f00 */
[----:B------:R-:W-:Y:S01]  /*1ef0*/  ISETP.GE.AND P1, PT, R232, UR5, PT ;  /* 0x00000005e8007c0c */ /* 0x000fe2000bf26270 */
[----:B------:R-:W-:-:S02]  /*1f00*/  IMAD R18, R18, UR6, RZ ;  /* 0x0000000612127c24 */ /* 0x000fc4000f8e02ff */
        /* <DEDUP_REMOVED lines=20> */
.L_x_1666:
[----:B------:R-:W-:Y:S05]  /*2050*/  BSYNC B0 ;  /* 0x0000000000007941 */ /* 0x000fea0003800000 */
.L_x_1665:
[----:B------:R-:W-:Y:S01]  /*2060*/  BSSY B0, `(.L_x_1667) ;  /* 0x0000019000007945 */ /* 0x000fe20003800000 */
[----:B------:R-:W-:Y:S01]  /*2070*/  IMAD.SHL.U32 R20, R20, 0x8, RZ ;  /* 0x0000000814147824 */ /* 0x000fe200078e00ff */
[----:B------:R-:W-:Y:S02]  /*2080*/  LOP3.LUT R25, R25, 0x1c0, RZ, 0xc0, !PT ;  /* 0x000001c019197812 */ /* 0x000fe400078ec0ff */
[----:B------:R-:W-:Y:S01]  /*2090*/  IADD3 R24, R27, R24, RZ ;  /* 0x000000181b187210 */ /* 0x000fe20007ffe0ff */
[----:B------:R-:W-:Y:S06]  /*20a0*/  @P6 BRA `(.L_x_1668) ;  /* 0x0000000000506947 */ /* 0x000fec0003800000 */
[----:B------:R-:W-:Y:S02]  /*20b0*/  ULDC UR5, c[0x0][0x2d0] ;  /* 0x0000b40000057ab9 */ /* 0x000fe40000000800 */
[----:B------:R-:W-:Y:S02]  /*20c0*/  ISETP.GE.AND P0, PT, R174, UR5, PT ;  /* 0x00000005ae007c0c */ /* 0x000fe4000bf06270 */
[----:B------:R-:W-:-:S11]  /*20d0*/  ISETP.GE.AND P1, PT, R232, UR5, PT ;  /* 0x00000005e8007c0c */ /* 0x000fd6000bf26270 */
        /* <DEDUP_REMOVED lines=17> */
.L_x_1668:
[----:B------:R-:W-:Y:S05]  /*21f0*/  BSYNC B0 ;  /* 0x0000000000007941 */ /* 0x000fea0003800000 */
.L_x_1667:
        /* <DEDUP_REMOVED lines=9> */
[----:B-1234-:R-:W1:Y:S01]  /*2290*/  @!P0 LDC.64 R10, c[0x0][0x218] ;  /* 0x00008600ff0a8b82 */ /* 0x01ee620000000a00 */
        /* <DEDUP_REMOVED lines=16> */
.L_x_1670:
[----:B------:R-:W-:Y:S05]  /*23a0*/  BSYNC B0 ;  /* 0x0000000000007941 */ /* 0x000fea0003800000 */
.L_x_1669:
[----:B------:R-:W0:Y:S01]  /*23b0*/  LDGDEPBAR ;  /* 0x00000000000079af */ /* 0x000e220000000000 */
[----:B------:R-:W-:Y:S01]  /*23c0*/  IMAD.SHL.U32 R17, R14, 0x40, RZ ;  /* 0x000000400e117824 */ /* 0x000fe200078e00ff */
[----:B-1234-:R-:W-:Y:S01]  /*23d0*/  LOP3.LUT R10, R25, 0x8, R20, 0xf8, !PT ;  /* 0x00000008190a7812 */ /* 0x01efe200078ef814 */
[----:B------:R-:W-:Y:S01]  /*23e0*/  IMAD.SHL.U32 R14, R217, 0x8, RZ ;  /* 0x00000008d90e7824 */ /* 0x000fe200078e00ff */
[----:B------:R-:W-:Y:S01]  /*23f0*/  SHF.R.U32.HI R25, RZ, 0x3, R25 ;  /* 0x00000003ff197819 */ /* 0x000fe20000011619 */
[----:B------:R-:W-:Y:S01]  /*2400*/  IMAD.SHL.U32 R11, R4, 0x40, RZ ;  /* 0x00000040040b7824 */ /* 0x000fe200078e00ff */
[----:B------:R-:W-:Y:S01]  /*2410*/  LOP3.LUT R17, R17, 0x1c0, RZ, 0xc0, !PT ;  /* 0x000001c011117812 */ /* 0x000fe200078ec0ff */
[-C--:B------:R-:W-:Y:S01]  /*2420*/  IMAD.WIDE.U32 R18, R81, R8.reuse, RZ ;  /* 0x0000000851127225 */ /* 0x080fe200078e00ff */
[----:B------:R-:W-:Y:S01]  /*2430*/  SHF.R.S32.HI R80, RZ, 0x5, R80 ;  /* 0x00000005ff507819 */ /* 0x000fe20000011450 */
[----:B------:R-:W-:Y:S01]  /*2440*/  BSSY B0, `(.L_x_1671) ;  /* 0x000002b000007945 */ /* 0x000fe20003800000 */
[----:B------:R-:W-:Y:S01]  /*2450*/  LOP3.LUT R4, R17, 0x8, R14, 0xf8, !PT ;  /* 0x0000000811047812 */ /* 0x000fe200078ef80e */
[----:B------:R-:W-:Y:S01]  /*2460*/  IMAD R14, R7, R8, RZ ;  /* 0x00000008070e7224 */ /* 0x000fe200078e02ff */
[----:B------:R-:W-:Y:S01]  /*2470*/  SHF.R.U32.HI R17, RZ, 0x3, R17 ;  /* 0x00000003ff117819 */ /* 0x000fe20000011611 */
[----:B------:R-:W-:Y:S01]  /*2480*/  IMAD.IADD R226, R235, 0x1, R13 ;  /* 0x00000001ebe27824 */ /* 0x000fe200078e020d */
[----:B------:R-:W-:Y:S01]  /*2490*/  LOP3.LUT R7, R11, 0xfffffe00, RZ, 0xc0, !PT ;  /* 0xfffffe000b077812 */ /* 0x000fe200078ec0ff */
[----:B------:R-:W-:Y:S01]  /*24a0*/  IMAD R11, R81, R9, R14 ;  /* 0x00000009510b7224 */ /* 0x000fe200078e020e */
[----:B------:R-:W-:-:S02]  /*24b0*/  LOP3.LUT R10, R10, R25, RZ, 0x3c, !PT ;  /* 0x000000190a0a7212 */ /* 0x000fc400078e3cff */
[----:B------:R-:W-:Y:S01]  /*24c0*/  LOP3.LUT R4, R4, R17, RZ, 0x3c, !PT ;  /* 0x0000001104047212 */ /* 0x000fe200078e3cff */
[----:B------:R-:W-:Y:S01]  /*24d0*/  IMAD R17, R80, 0x400, R7 ;  /* 0x0000040050117824 */ /* 0x000fe200078e0207 */
[----:B------:R-:W-:Y:S01]  /*24e0*/  LEA R13, P0, R18, R234, 0x5 ;  /* 0x000000ea120d7211 */ /* 0x000fe200078028ff */
[----:B------:R-:W-:Y:S01]  /*24f0*/  IMAD.IADD R11, R19, 0x1, R11 ;  /* 0x00000001130b7824 */ /* 0x000fe200078e020b */
[----:B------:R-:W-:Y:S01]  /*2500*/  ISETP.GE.AND P2, PT, R12, R15, PT ;  /* 0x0000000f0c00720c */ /* 0x000fe20003f46270 */
[----:B------:R-:W-:Y:S01]  /*2510*/  IMAD R217, R217, 0x200, R10 ;  /* 0x00000200d9d97824 */ /* 0x000fe200078e020a */
[----:B------:R-:W-:-:S04]  /*2520*/  DEPBAR.LE SB0, 0x0 ;  /* 0x000080000000791a */ /* 0x000fc80000000000 */
[----:B------:R-:W-:Y:S01]  /*2530*/  BAR.SYNC.DEFER_BLOCKING 0x0 ;  /* 0x0000000000007b1d */ /* 0x000fe20000010000 */
        /* <DEDUP_REMOVED lines=10> */
[----:B------:R-:W2:Y:S01]  /*25e0*/  @!P0 LDC.64 R10, c[0x0][0x220] ;  /* 0x00008800ff0a8b82 */ /* 0x000ea20000000a00 */
[----:B------:R3:W-:Y:S01]  /*25f0*/  @P0 STS.128 [R231+0xa000], RZ ;  /* 0x00a000ffe7000388 */ /* 0x0007e20000000c00 */
[----:B--2---:R-:W-:-:S04]  /*2600*/  @!P0 LEA R10, P3, R13, R10, 0x1 ;  /* 0x0000000a0d0a8211 */ /* 0x004fc800078608ff */
        /* <DEDUP_REMOVED lines=14> */
.L_x_1672:
[----:B------:R-:W-:Y:S05]  /*26f0*/  BSYNC B0 ;  /* 0x0000000000007941 */ /* 0x000fea0003800000 */
.L_x_1671:
[----:B------:R4:W-:Y:S01]  /*2700*/  @P2 STS.128 [R231+0xa800], RZ ;  /* 0x00a800ffe7002388 */ /* 0x0009e20000000c00 */
[----:B------:R-:W-:Y:S03]  /*2710*/  BSSY B0, `(.L_x_1673) ;  /* 0x000001b000007945 */ /* 0x000fe60003800000 */
[----:B------:R4:W-:Y:S01]  /*2720*/  @P2 STS.128 [R231+0xb800], RZ ;  /* 0x00b800ffe7002388 */ /* 0x0009e20000000c00 */
[----:B------:R-:W-:Y:S05]  /*2730*/  @P2 BRA `(.L_x_1674) ;  /* 0x0000000000602947 */ /* 0x000fea0003800000 */
[----:B------:R-:W-:Y:S01]  /*2740*/  ULDC UR5, c[0x0][0x2d0] ;  /* 0x0000b40000057ab9 */ /* 0x000fe20000000800 */
[----:B------:R-:W-:Y:S01]  /*2750*/  IMAD.WIDE.U32 R14, R8, 0x10, RZ ;  /* 0x00000010080e7825 */ /* 0x000fe200078e00ff */
[----:B------:R-:W-:Y:S02]  /*2760*/  ISETP.GE.AND P0, PT, R174, UR5, PT ;  /* 0x00000005ae007c0c */ /* 0x000fe4000bf06270 */
[----:B------:R-:W-:Y:S01]  /*2770*/  ISETP.GE.AND P1, PT, R232, UR5, PT ;  /* 0x00000005e8007c0c */ /* 0x000fe2000bf26270 */
[----:B------:R-:W-:Y:S01]  /*2780*/  IMAD.SHL.U32 R9, R9, 0x10, RZ ;  /* 0x0000001009097824 */ /* 0x000fe200078e00ff */
[----:B------:R-:W-:-:S04]  /*2790*/  IADD3 R13, P2, R13, R14, RZ ;  /* 0x0000000e0d0d7210 */ /* 0x000fc80007f5e0ff */
[----:B------:R-:W-:-:S05]  /*27a0*/  IADD3.X R12, R12, R15, R9, P2, !PT ;  /* 0x0000000f0c0c7210 */ /* 0x000fca00017fe409 */
[----:B--23--:R-:W2:Y:S01]  /*27b0*/  @!P0 LDC.64 R10, c[0x0][0x220] ;  /* 0x00008800ff0a8b82 */ /* 0x00cea20000000a00 */
        /* <DEDUP_REMOVED lines=16> */
.L_x_1674:
[----:B------:R-:W-:Y:S05]  /*28c0*/  BSYNC B0 ;  /* 0x0000000000007941 */ /* 0x000fea0003800000 */
.L_x_1673:
[----:B------:R-:W-:Y:S01]  /*28d0*/  LDSM.16.M88.4 R76, [R217+0x8000] ;  /* 0x00800000d94c783b */ /* 0x000fe20000000200 */
[----:B------:R-:W-:Y:S01]  /*28e0*/  R2P PR, R0, 0x6 ;  /* 0x0000000600007804 */ /* 0x000fe20000000000 */
[C---:B------:R-:W-:Y:S01]  /*28f0*/  VIADD R0, R217.reuse, 0x8000 ;  /* 0x00008000d9007836 */ /* 0x040fe20000000000 */
[----:B------:R-:W1:Y:S01]  /*2900*/  LDC.U8 R176, c[0x0][0x388] ;  /* 0x0000e200ffb07b82 */ /* 0x000e620000000000 */
[----:B--23--:R-:W2:Y:S01]  /*2910*/  LDSM.16.M88.4 R8, [R218+0x2000] ;  /* 0x00200000da08783b */ /* 0x00cea20000000200 */
[----:B------:R-:W-:Y:S02]  /*2920*/  VIADD R215, R217, 0x8020 ;  /* 0x00008020d9d77836 */ /* 0x000fe40000000000 */
[--C-:B------:R-:W-:Y:S01]  /*2930*/  IMAD R216, R5, 0x2, R218.reuse ;  /* 0x0000000205d87824 */ /* 0x100fe200078e02da */
[----:B------:R-:W3:Y:S01]  /*2940*/  LDSM.16.M88.4 R44, [R218] ;  /* 0x00000000da2c783b */ /* 0x000ee20000000200 */
[C---:B------:R-:W-:Y:S02]  /*2950*/  IMAD R214, R3.reuse, 0x2, R218 ;  /* 0x0000000203d67824 */ /* 0x040fe400078e02da */
[----:B------:R-:W-:Y:S01]  /*2960*/  IMAD R213, R3, 0x2, R216 ;  /* 0x0000000203d57824 */ /* 0x000fe200078e02d8 */
[----:B------:R-:W5:Y:S01]  /*2970*/  LDSM.16.M88.4 R68, [R217+0x8800] ;  /* 0x00880000d944783b */ /* 0x000f620000000200 */
[----:B------:R-:W-:-:S02]  /*2980*/  IMAD.SHL.U32 R82, R82, 0x2, RZ ;  /* 0x0000000252527824 */ /* 0x000fc400078e00ff */
[----:B------:R-:W-:Y:S01]  /*2990*/  @P1 VIADD R215, R0, 0xffffffe0 ;  /* 0xffffffe000d71836 */ /* 0x000fe20000000000 */
[----:B------:R-:W-:Y:S01]  /*29a0*/  LDSM.16.M88.4 R64, [R216+0x2000] ;  /* 0x00200000d840783b */ /* 0x000fe20000000200 */
[----:B------:R-:W-:Y:S01]  /*29b0*/  IMAD.MOV.U32 R0, RZ, RZ, 0x40 ;  /* 0x00000040ff007424 */ /* 0x000fe200078e00ff */
[----:B------:R-:W-:Y:S01]  /*29c0*/  LOP3.LUT R82, R82, 0x6, RZ, 0xc0, !PT ;  /* 0x0000000652527812 */ /* 0x000fe200078ec0ff */
[C---:B------:R-:W-:Y:S01]  /*29d0*/  VIADD R207, R215.reuse, 0x800 ;  /* 0x00000800d7cf7836 */ /* 0x040fe20000000000 */
[----:B------:R-:W4:Y:S01]  /*29e0*/  LDSM.16.M88.4 R60, [R215] ;  /* 0x00000000d73c783b */ /* 0x000f220000000200 */
[C---:B------:R-:W-:Y:S01]  /*29f0*/  VIADD R205, R215.reuse, 0x1000 ;  /* 0x00001000d7cd7836 */ /* 0x040fe20000000000 */
[----:B------:R-:W-:Y:S01]  /*2a00*/  SEL R0, R0, 0xffffffc0, !P2 ;  /* 0xffffffc000007807 */ /* 0x000fe20005000000 */
[----:B------:R-:W-:Y:S01]  /*2a10*/  VIADD R204, R215, 0x1800 ;  /* 0x00001800d7cc7836 */ /* 0x000fe20000000000 */
[----:B------:R-:W1:Y:S03]  /*2a20*/  LDSM.16.M88.4 R56, [R216] ;  /* 0x00000000d838783b */ /* 0x000e660000000200 */
[----:B------:R-:W-:Y:S01]  /*2a30*/  IMAD.IADD R211, R217, 0x1, R0 ;  /* 0x00000001d9d37824 */ /* 0x000fe200078e0200 */
[----:B------:R-:W1:Y:S01]  /*2a40*/  LDSM.16.M88.4 R52, [R215+0x800] ;  /* 0x00080000d734783b */ /* 0x000e620000000200 */
[----:B------:R-:W-:-:S03]  /*2a50*/  IMAD.IADD R206, R0, 0x1, R215 ;  /* 0x0000000100ce7824 */ /* 0x000fc600078e02d7 */
[----:B------:R-:W-:Y:S04]  /*2a60*/  LDSM.16.M88.4 R36, [R214+0x2000] ;  /* 0x00200000d624783b */ /* 0x000fe80000000200 */
[----:B------:R-:W1:Y:S04]  /*2a70*/  LDSM.16.M88.4 R32, [R211+0x8000] ;  /* 0x00800000d320783b */ /* 0x000e680000000200 */
[----:B------:R-:W1:Y:S01]  /*2a80*/  LDSM.16.M88.4 R40, [R214] ;  /* 0x00000000d628783b */ /* 0x000e620000000200 */
[-C--:B--2---:R-:W-:Y:S03]  /*2a90*/  HMMA.16816.F32.BF16 R20, R8, R76.reuse, RZ ;  /* 0x0000004c0814723c */ /* 0x084fe600000418ff */
[----:B------:R-:W2:Y:S04]  /*2aa0*/  LDSM.16.M88.4 R28, [R211+0x8800] ;  /* 0x00880000d31c783b */ /* 0x000ea80000000200 */
[----:B------:R-:W-:Y:S01]  /*2ab0*/  LDSM.16.M88.4 R72, [R213] ;  /* 0x00000000d548783b */ /* 0x000fe20000000200 */
[----:B---3--:R-:W-:Y:S03]  /*2ac0*/  HMMA.16816.F32.BF16 R24, R44, R76, RZ ;  /* 0x0000004c2c18723c */ /* 0x008fe600000418ff */
[----:B------:R-:W0:Y:S03]  /*2ad0*/  LDGDEPBAR ;  /* 0x00000000000079af */ /* 0x000e260000000000 */
[C---:B-----5:R-:W-:Y:S06]  /*2ae0*/  HMMA.16816.F32.BF16 R12, R8.reuse, R68, RZ ;  /* 0x00000044080c723c */ /* 0x060fec00000418ff */
[C---:B------:R-:W-:Y:S06]  /*2af0*/  HMMA.16816.F32.BF16 R16, R8.reuse, R78, RZ ;  /* 0x0000004e0810723c */ /* 0x040fec00000418ff */
[----:B------:R-:W-:Y:S06]  /*2b00*/  HMMA.16816.F32.BF16 R8, R8, R70, RZ ;  /* 0x000000460808723c */ /* 0x000fec00000418ff */
[C---:B------:R-:W-:Y:S06]  /*2b10*/  HMMA.16816.F32.BF16 R76, R44.reuse, R78, RZ ;  /* 0x0000004e2c4c723c */ /* 0x040fec00000418ff */
[----:B------:R-:W-:Y:S06]  /*2b20*/  HMMA.16816.F32.BF16 R48, R44, R68, RZ ;  /* 0x000000442c30723c */ /* 0x000fec00000418ff */
[----:B----4-:R-:W-:Y:S06]  /*2b30*/  HMMA.16816.F32.BF16 R20, R64, R60, R20 ;  /* 0x0000003c4014723c */ /* 0x010fec0000041814 */
[----:B------:R-:W-:Y:S01]  /*2b40*/  HMMA.16816.F32.BF16 R44, R44, R70, RZ ;  /* 0x000000462c2c723c */ /* 0x000fe200000418ff */
[----:B------:R-:W-:Y:S05]  /*2b50*/  LDSM.16.M88.4 R68, [R213+0x2000] ;  /* 0x00200000d544783b */ /* 0x000fea0000000200 */
[----:B-1----:R-:W-:Y:S06]  /*2b60*/  HMMA.16816.F32.BF16 R24, R56, R60, R24 ;  /* 0x0000003c3818723c */ /* 0x002fec0000041818 */
[C---:B------:R-:W-:Y:S06]  /*2b70*/  HMMA.16816.F32.BF16 R12, R64.reuse, R52, R12 ;  /* 0x00000034400c723c */ /* 0x040fec000004180c */
[C---:B------:R-:W-:Y:S06]  /*2b80*/  HMMA.16816.F32.BF16 R16, R64.reuse, R62, R16 ;  /* 0x0000003e4010723c */ /* 0x040fec0000041810 */
[----:B------:R-:W-:Y:S01]  /*2b90*/  HMMA.16816.F32.BF16 R8, R64, R54, R8 ;  /* 0x000000364008723c */ /* 0x000fe20000041808 */
[----:B------:R-:W1:Y:S05]  /*2ba0*/  LDSM.16.M88.4 R64, [R206] ;  /* 0x00000000ce40783b */ /* 0x000e6a0000000200 */
[C---:B------:R-:W-:Y:S01]  /*2bb0*/  HMMA.16816.F32.BF16 R76, R56.reuse, R62, R76 ;  /* 0x0000003e384c723c */ /* 0x040fe2000004184c */
[----:B------:R-:W3:Y:S05]  /*2bc0*/  LDSM.16.M88.4 R60, [R206+0x800] ;  /* 0x00080000ce3c783b */ /* 0x000eea0000000200 */
[----:B------:R-:W-:Y:S06]  /*2bd0*/  HMMA.16816.F32.BF16 R48, R56, R52, R48 ;  /* 0x000000343830723c */ /* 0x000fec0000041830 */
[----:B------:R-:W-:Y:S06]  /*2be0*/  HMMA.16816.F32.BF16 R20, R36, R32, R20 ;  /* 0x000000202414723c */ /* 0x000fec0000041814 */
[----:B------:R-:W-:Y:S01]  /*2bf0*/  HMMA.16816.F32.BF16 R44, R56, R54, R44 ;  /* 0x00000036382c723c */ /* 0x000fe2000004182c */
[----:B------:R-:W-:Y:S05]  /*2c00*/  LDSM.16.M88.4 R52, [R218+0x4000] ;  /* 0x00400000da34783b */ /* 0x000fea0000000200 */
[----:B------:R-:W-:Y:S06]  /*2c10*/  HMMA.16816.F32.BF16 R24, R40, R32, R24 ;  /* 0x000000202818723c */ /* 0x000fec0000041818 */
[C---:B--2---:R-:W-:Y:S06]  /*2c20*/  HMMA.16816.F32.BF16 R12, R36.reuse, R28, R12 ;  /* 0x0000001c240c723c */ /* 0x044fec000004180c */
[C---:B------:R-:W-:Y:S06]  /*2c30*/  HMMA.16816.F32.BF16 R16, R36.reuse, R34, R16 ;  /* 0x000000222410723c */ /* 0x040fec0000041810 */
[----:B------:R-:W-:Y:S01]  /*2c40*/  HMMA.16816.F32.BF16 R8, R36, R30, R8 ;  /* 0x0000001e2408723c */ /* 0x000fe20000041808 */
[----:B------:R-:W-:Y:S05]  /*2c50*/  LDSM.16.M88.4 R36, [R218+0x6000] ;  /* 0x00600000da24783b */ /* 0x000fea0000000200 */
[C---:B------:R-:W-:Y:S01]  /*2c60*/  HMMA.16816.F32.BF16 R76, R40.reuse, R34, R76 ;  /* 0x00000022284c723c */ /* 0x040fe2000004184c */
[----:B------:R-:W2:Y:S05]  /*2c70*/  LDSM.16.M88.4 R32, [R217+0x9000] ;  /* 0x00900000d920783b */ /* 0x000eaa0000000200 */
[----:B------:R-:W-:Y:S01]  /*2c80*/  HMMA.16816.F32.BF16 R56, R40, R28, R48 ;  /* 0x0000001c2838723c */ /* 0x000fe20000041830 */
[----:B------:R-:W4:Y:S05]  /*2c90*/  LDSM.16.M88.4 R48, [R217+0x9800] ;  /* 0x00980000d930783b */ /* 0x000f2a0000000200 */
[----:B-1----:R-:W-:Y:S06]  /*2ca0*/  HMMA.16816.F32.BF16 R20, R68, R64, R20 ;  /* 0x000000404414723c */ /* 0x002fec0000041814 */
[----:B------:R-:W-:Y:S01]  /*2cb0*/  HMMA.16816.F32.BF16 R44, R40, R30, R44 ;  /* 0x0000001e282c723c */ /* 0x000fe2000004182c */
[----:B------:R-:W-:Y:S04]  /*2cc0*/  LDSM.16.M88.4 R40, [R216+0x6000] ;  /* 0x00600000d828783b */ /* 0x000fe80000000200 */
[----:B------:R-:W1:Y:S01]  /*2cd0*/  LDSM.16.M88.4 R28, [R215+0x1000] ;  /* 0x00100000d71c783b */ /* 0x000e620000000200 */
[----:B------:R-:W-:Y:S06]  /*2ce0*/  HMMA.16816.F32.BF16 R24, R72, R64, R24 ;  /* 0x000000404818723c */ /* 0x000fec0000041818 */
[C---:B------:R-:W-:Y:S06]  /*2cf0*/  HMMA.16816.F32.BF16 R16, R68.reuse, R66, R16 ;  /* 0x000000424410723c */ /* 0x040fec0000041810 */
[C---:B---3--:R-:W-:Y:S06]  /*2d00*/  HMMA.16816.F32.BF16 R12, R68.reuse, R60, R12 ;  /* 0x0000003c440c723c */ /* 0x048fec000004180c */
[----:B------:R-:W-:Y:S06]  /*2d10*/  HMMA.16816.F32.BF16 R8, R68, R62, R8 ;  /* 0x0000003e4408723c */ /* 0x000fec0000041808 */
[C---:B------:R-:W-:Y:S01]  /*2d20*/  HMMA.16816.F32.BF16 R76, R72.reuse, R66, R76 ;  /* 0x00000042484c723c */ /* 0x040fe2000004184c */
[----:B------:R-:W3:Y:S05]  /*2d30*/  LDSM.16.M88.4 R64, [R216+0x4000] ;  /* 0x00400000d840783b */ /* 0x000eea0000000200 */
[----:B------:R-:W-:Y:S01]  /*2d40*/  HMMA.16816.F32.BF16 R68, R72, R60, R56 ;  /* 0x0000003c4844723c */ /* 0x000fe20000041838 */
[----:B------:R-:W5:Y:S05]  /*2d50*/  LDSM.16.M88.4 R56, [R215+0x1800] ;  /* 0x00180000d738783b */ /* 0x000f6a0000000200 */
[----:B--2---:R-:W-:Y:S06]  /*2d60*/  HMMA.16816.F32.BF16 R20, R36, R32, R20 ;  /* 0x000000202414723c */ /* 0x004fec0000041814 */
[----:B------:R-:W-:Y:S06]  /*2d70*/  HMMA.16816.F32.BF16 R44, R72, R62, R44 ;  /* 0x0000003e482c723c */ /* 0x000fec000004182c */
[----:B------:R-:W-:Y:S06]  /*2d80*/  HMMA.16816.F32.BF16 R24, R52, R32, R24 ;  /* 0x000000203418723c */ /* 0x000fec0000041818 */
[C---:B------:R-:W-:Y:S06]  /*2d90*/  HMMA.16816.F32.BF16 R16, R36.reuse, R34, R16 ;  /* 0x000000222410723c */ /* 0x040fec0000041810 */
[C---:B----4-:R-:W-:Y:S06]  /*2da0*/  HMMA.16816.F32.BF16 R12, R36.reuse, R48, R12 ;  /* 0x00000030240c723c */ /* 0x050fec000004180c */
[----:B------:R-:W-:Y:S01]  /*2db0*/  HMMA.16816.F32.BF16 R60, R36, R50, R8 ;  /* 0x00000032243c723c */ /* 0x000fe20000041808 */
[----:B------:R-:W-:Y:S04]  /*2dc0*/  LDSM.16.M88.4 R36, [R214+0x6000] ;  /* 0x00600000d624783b */ /* 0x000fe80000000200 */
[----:B------:R-:W2:Y:S01]  /*2dd0*/  LDSM.16.M88.4 R8, [R211+0x9000] ;  /* 0x00900000d308783b */ /* 0x000ea20000000200 */
[C---:B------:R-:W-:Y:S03]  /*2de0*/  HMMA.16816.F32.BF16 R76, R52.reuse, R34, R76 ;  /* 0x00000022344c723c */ /* 0x040fe6000004184c */
[----:B------:R-:W4:Y:S03]  /*2df0*/  LDSM.16.M88.4 R32, [R214+0x4000] ;  /* 0x00400000d620783b */ /* 0x000f260000000200 */
[----:B------:R-:W-:Y:S06]  /*2e00*/  HMMA.16816.F32.BF16 R68, R52, R48, R68 ;  /* 0x000000303444723c */ /* 0x000fec0000041844 */
[----:B-1----:R-:W-:Y:S06]  /*2e10*/  HMMA.16816.F32.BF16 R20, R40, R28, R20 ;  /* 0x0000001c2814723c */ /* 0x002fec0000041814 */
[----:B------:R-:W-:Y:S01]  /*2e20*/  HMMA.16816.F32.BF16 R52, R52, R50, R44 ;  /* 0x000000323434723c */ /* 0x000fe2000004182c */
[----:B------:R-:W-:Y:S04]  /*2e30*/  LDSM.16.M88.4 R48, [R213+0x6000] ;  /* 0x00600000d530783b */ /* 0x000fe80000000200 */
[----:B------:R-:W-:Y:S01]  /*2e40*/  LDSM.16.M88.4 R44, [R211+0x9800] ;  /* 0x00980000d32c783b */ /* 0x000fe20000000200 */
[----:B---3--:R-:W-:Y:S06]  /*2e50*/  HMMA.16816.F32.BF16 R24, R64, R28, R24 ;  /* 0x0000001c4018723c */ /* 0x008fec0000041818 */
[C---:B------:R-:W-:Y:S06]  /*2e60*/  HMMA.16816.F32.BF16 R16, R40.reuse, R30, R16 ;  /* 0x0000001e2810723c */ /* 0x040fec0000041810 */
[C---:B-----5:R-:W-:Y:S06]  /*2e70*/  HMMA.16816.F32.BF16 R12, R40.reuse, R56, R12 ;  /* 0x00000038280c723c */ /* 0x060fec000004180c */
[----:B------:R-:W-:Y:S01]  /*2e80*/  HMMA.16816.F32.BF16 R60, R40, R58, R60 ;  /* 0x0000003a283c723c */ /* 0x000fe2000004183c */
[----:B------:R-:W1:Y:S05]  /*2e90*/  LDSM.16.M88.4 R40, [R206+0x1000] ;  /* 0x00100000ce28783b */ /* 0x000e6a0000000200 */
[C---:B------:R-:W-:Y:S01]  /*2ea0*/  HMMA.16816.F32.BF16 R76, R64.reuse, R30, R76 ;  /* 0x0000001e404c723c */ /* 0x040fe2000004184c */
[----:B------:R-:W3:Y:S05]  /*2eb0*/  LDSM.16.M88.4 R28, [R213+0x4000] ;  /* 0x00400000d51c783b */ /* 0x000eea0000000200 */
[----:B------:R-:W-:Y:S06]  /*2ec0*/  HMMA.16816.F32.BF16 R68, R64, R56, R68 ;  /* 0x000000384044723c */ /* 0x000fec0000041844 */
[----:B--2---:R-:W-:Y:S06]  /*2ed0*/  HMMA.16816.F32.BF16 R20, R36, R8, R20 ;  /* 0x000000082414723c */ /* 0x004fec0000041814 */
[----:B------:R-:W-:Y:S01]  /*2ee0*/  HMMA.16816.F32.BF16 R64, R64, R58, R52 ;  /* 0x0000003a4040723c */ /* 0x000fe20000041834 */
[----:B------:R-:W2:Y:S01]  /*2ef0*/  LDSM.16.M88.4 R52, [R206+0x1800] ;  /* 0x00180000ce34783b */ /* 0x000ea20000000200 */
[----:B------:R-:W-:-:S04]  /*2f00*/  DEPBAR.LE SB0, 0x0 ;  /* 0x000080000000791a */ /* 0x000fc80000000000 */
[----:B----4-:R-:W-:Y:S06]  /*2f10*/  HMMA.16816.F32.BF16 R24, R32, R8, R24 ;  /* 0x000000082018723c */ /* 0x010fec0000041818 */
[----:B------:R-:W-:Y:S01]  /*2f20*/  HMMA.16816.F32.BF16 R16, R36, R10, R16 ;  /* 0x0000000a2410723c */ /* 0x000fe20000041810 */
[----:B------:R-:W-:-:S05]  /*2f30*/  IMAD R9, R81, 0x20, R82 ;  /* 0x0000002051097824 */ /* 0x000fca00078e0252 */
[----:B------:R-:W-:Y:S01]  /*2f40*/  HMMA.16816.F32.BF16 R76, R32, R10, R76 ;  /* 0x0000000a204c723c */ /* 0x000fe2000004184c */
[----:B------:R-:W-:-:S05]  /*2f50*/  ISETP.GE.AND P1, PT, R9, R84, PT ;  /* 0x000000540900720c */ /* 0x000fca0003f26270 */
[----:B-1----:R-:W-:Y:S01]  /*2f60*/  HMMA.16816.F32.BF16 R20, R48, R40, R20 ;  /* 0x000000283014723c */ /* 0x002fe20000041814 */
[----:B------:R-:W-:-:S05]  /*2f70*/  VIADD R11, R9, 0x9 ;  /* 0x00000009090b7836 */ /* 0x000fca0000000000 */
[----:B------:R-:W-:Y:S01]  /*2f80*/  HMMA.16816.F32.BF16 R12, R36, R44, R12 ;  /* 0x0000002c240c723c */ /* 0x000fe2000004180c */
[----:B------:R-:W-:Y:S01]  /*2f90*/  ISETP.GE.AND P5, PT, R11, R84, PT ;  /* 0x000000540b00720c */ /* 0x000fe20003fa6270 */
[----:B------:R-:W-:-:S04]  /*2fa0*/  VIADD R11, R9, 0x11 ;  /* 0x00000011090b7836 */ /* 0x000fc80000000000 */
[----:B------:R-:W-:Y:S01]  /*2fb0*/  HMMA.16816.F32.BF16 R60, R36, R46, R60 ;  /* 0x0000002e243c723c */ /* 0x000fe2000004183c */
[----:B------:R-:W-:-:S05]  /*2fc0*/  ISETP.GE.AND P3, PT, R11, R84, PT ;  /* 0x000000540b00720c */ /* 0x000fca0003f66270 */
[C---:B------:R-:W-:Y:S06]  /*2fd0*/  HMMA.16816.F32.BF16 R68, R32.reuse, R44, R68 ;  /* 0x0000002c2044723c */ /* 0x040fec0000041844 */
[----:B------:R-:W-:Y:S01]  /*2fe0*/  HMMA.16816.F32.BF16 R64, R32, R46, R64 ;  /* 0x0000002e2040723c */ /* 0x000fe20000041840 */
[----:B------:R-:W-:Y:S02]  /*2ff0*/  FSEL R59, R22, -INF , !P1 ;  /* 0xff800000163b7808 */ /* 0x000fe40004800000 */
[----:B------:R-:W-:-:S03]  /*3000*/  FSEL R10, R20, -INF , !P1 ;  /* 0xff800000140a7808 */ /* 0x000fc60004800000 */
[----:B---3--:R-:W-:Y:S01]  /*3010*/  HMMA.16816.F32.BF16 R24, R28, R40, R24 ;  /* 0x000000281c18723c */ /* 0x008fe20000041818 */
[C---:B------:R-:W-:Y:S02]  /*3020*/  VIADD R33, R9.reuse, 0x8 ;  /* 0x0000000809217836 */ /* 0x040fe40000000000 */
[----:B------:R-:W-:-:S03]  /*3030*/  VIADD R35, R9, 0x1 ;  /* 0x0000000109237836 */ /* 0x000fc60000000000 */
[-C--:B------:R-:W-:Y:S01]  /*3040*/  HMMA.16816.F32.BF16 R16, R48, R42.reuse, R16 ;  /* 0x0000002a3010723c */ /* 0x080fe20000041810 */
[-C--:B------:R-:W-:Y:S01]  /*3050*/  ISETP.GE.AND P6, PT, R33, R84.reuse, PT ;  /* 0x000000542100720c */ /* 0x080fe20003fc6270 */
[----:B------:R-:W-:Y:S01]  /*3060*/  VIADD R33, R9, 0x10 ;  /* 0x0000001009217836 */ /* 0x000fe20000000000 */
[-C--:B------:R-:W-:Y:S01]  /*3070*/  ISETP.GE.AND P0, PT, R35, R84.reuse, PT ;  /* 0x000000542300720c */ /* 0x080fe20003f06270 */
[----:B------:R-:W-:Y:S02]  /*3080*/  VIADD R35, R9, 0x18 ;  /* 0x0000001809237836 */ /* 0x000fe40000000000 */
[----:B------:R-:W-:Y:S01]  /*3090*/  HMMA.16816.F32.BF16 R76, R28, R42, R76 ;  /* 0x0000002a1c4c723c */ /* 0x000fe2000004184c */
[-C--:B------:R-:W-:Y:S01]  /*30a0*/  ISETP.GE.AND P4, PT, R33, R84.reuse, PT ;  /* 0x000000542100720c */ /* 0x080fe20003f86270 */
[----:B------:R-:W-:Y:S01]  /*30b0*/  VIADD R9, R9, 0x19 ;  /* 0x0000001909097836 */ /* 0x000fe20000000000 */
[----:B------:R-:W-:Y:S02]  /*30c0*/  FSEL R57, R23, -INF , !P0 ;  /* 0xff80000017397808 */ /* 0x000fe40004000000 */
[----:B------:R-:W-:Y:S01]  /*30d0*/  FSEL R8, R21, -INF , !P0 ;  /* 0xff80000015087808 */ /* 0x000fe20004000000 */
[----:B--2---:R-:W-:Y:S01]  /*30e0*/  HMMA.16816.F32.BF16 R12, R48, R52, R12 ;  /* 0x00000034300c723c */ /* 0x004fe2000004180c */
[----:B------:R-:W-:-:S05]  /*30f0*/  ISETP.GE.AND P2, PT, R35, R84, PT ;  /* 0x000000542300720c */ /* 0x000fca0003f46270 */
[----:B------:R-:W-:Y:S01]  /*3100*/  HMMA.16816.F32.BF16 R60, R48, R54, R60 ;  /* 0x00000036303c723c */ /* 0x000fe2000004183c */
[----:B------:R-:W-:Y:S02]  /*3110*/  FSEL R23, R26, -INF , !P1 ;  /* 0xff8000001a177808 */ /* 0x000fe40004800000 */
[----:B------:R-:W-:Y:S02]  /*3120*/  FSEL R33, R24, -INF , !P1 ;  /* 0xff80000018217808 */ /* 0x000fe40004800000 */
[----:B------:R-:W-:Y:S01]  /*3130*/  ISETP.GE.AND P1, PT, R84, 0x21, PT ;  /* 0x000000215400780c */ /* 0x000fe20003f26270 */
[C---:B------:R-:W-:Y:S01]  /*3140*/  HMMA.16816.F32.BF16 R68, R28.reuse, R52, R68 ;  /* 0x000000341c44723c */ /* 0x040fe20000041844 */
[----:B------:R-:W-:Y:S02]  /*3150*/  FSEL R75, R18, -INF , !P6 ;  /* 0xff800000124b7808 */ /* 0x000fe40007000000 */
[----:B------:R-:W-:Y:S02]  /*3160*/  P2R R0, PR, RZ, 0x2 ;  /* 0x00000002ff007803 */ /* 0x000fe40000000000 */
[----:B------:R-:W-:Y:S01]  /*3170*/  FSEL R72, R16, -INF , !P6 ;  /* 0xff80000010487808 */ /* 0x000fe20007000000 */
[----:B------:R-:W-:Y:S01]  /*3180*/  HMMA.16816.F32.BF16 R64, R28, R54, R64 ;  /* 0x000000361c40723c */ /* 0x000fe20000041840 */
[----:B------:R-:W-:-:S02]  /*3190*/  FSEL R27, R27, -INF , !P0 ;  /* 0xff8000001b1b7808 */ /* 0x000fc40004000000 */
[----:B------:R-:W-:Y:S02]  /*31a0*/  FSEL R25, R25, -INF , !P0 ;  /* 0xff80000019197808 */ /* 0x000fe40004000000 */
[----:B------:R-:W-:Y:S02]  /*31b0*/  ISETP.GE.AND P0, PT, R9, R84, PT ;  /* 0x000000540900720c */ /* 0x000fe40003f06270 */
[----:B------:R-:W-:Y:S02]  /*31c0*/  FSEL R29, R78, -INF , !P6 ;  /* 0xff8000004e1d7808 */ /* 0x000fe40007000000 */
[----:B------:R-:W-:Y:S02]  /*31d0*/  FSEL R31, R76, -INF , !P6 ;  /* 0xff8000004c1f7808 */ /* 0x000fe40007000000 */
[----:B------:R-:W-:Y:S02]  /*31e0*/  ISETP.NE.AND P6, PT, R0, RZ, PT ;  /* 0x000000ff0000720c */ /* 0x000fe40003fc5270 */
        /* <DEDUP_REMOVED lines=67> */
.L_x_1677:
[----:B------:R-:W-:Y:S05]  /*3620*/  BSYNC B0 ;  /* 0x0000000000007941 */ /* 0x000fea0003800000 */
.L_x_1676:
[----:B------:R-:W0:Y:S02]  /*3630*/  LDGDEPBAR ;  /* 0x00000000000079af */ /* 0x000e240000000000 */
.L_x_1675:
[----:B-12---:R-:W-:Y:S01]  /*3640*/  FMNMX.FTZ R12, R33, R25, !PT ;  /* 0x00000019210c7209 */ /* 0x006fe20007810000 */
[----:B------:R-:W-:Y:S01]  /*3650*/  IMAD.WIDE.U32 R102, R172, -0x2daee0ad, RZ ;  /* 0xd2511f53ac667825 */ /* 0x000fe200078e00ff */
[----:B------:R-:W-:Y:S01]  /*3660*/  FMNMX.FTZ R0, R23, R27, !PT ;  /* 0x0000001b17007209 */ /* 0x000fe20007810000 */
[----:B------:R-:W-:Y:S01]  /*3670*/  ULDC UR5, c[0x0][0x2ec] ;  /* 0x0000bb0000057ab9 */ /* 0x000fe20000000800 */
[----:B------:R-:W-:Y:S01]  /*3680*/  FMNMX.FTZ R12, R31, R12, !PT ;  /* 0x0000000c1f0c7209 */ /* 0x000fe20007810000 */
[C---:B------:R-:W-:Y:S01]  /*3690*/  VIADD R124, R240.reuse, 0x9e3779b9 ;  /* 0x9e3779b9f07c7836 */ /* 0x040fe20000000000 */
[----:B------:R-:W-:Y:S01]  /*36a0*/  FMNMX.FTZ R0, R29, R0, !PT ;  /* 0x000000001d007209 */ /* 0x000fe20007810000 */
[----:B------:R-:W-:Y:S01]  /*36b0*/  VIADD R88, R241, 0x76cf5d0a ;  /* 0x76cf5d0af1587836 */ /* 0x000fe20000000000 */
[----:B------:R-:W-:Y:S01]  /*36c0*/  FMNMX.FTZ R12, R77, R12, !PT ;  /* 0x0000000c4d0c7209 */ /* 0x000fe20007810000 */
[----:B------:R-:W-:Y:S01]  /*36d0*/  VIADD R89, R241, 0x32370b8f ;  /* 0x32370b8ff1597836 */ /* 0x000fe20000000000 */
[----:B------:R-:W-:Y:S01]  /*36e0*/  FMNMX.FTZ R0, R79, R0, !PT ;  /* 0x000000004f007209 */ /* 0x000fe20007810000 */
[C---:B------:R-:W-:Y:S01]  /*36f0*/  VIADD R74, R240.reuse, 0xdaa66d2b ;  /* 0xdaa66d2bf04a7836 */ /* 0x040fe20000000000 */
[----:B------:R-:W-:Y:S01]  /*3700*/  FMNMX.FTZ R12, R17, R12, !PT ;  /* 0x0000000c110c7209 */ /* 0x000fe20007810000 */
[----:B------:R-:W-:Y:S01]  /*3710*/  VIADD R91, R240, 0x78dde6e4 ;  /* 0x78dde6e4f05b7836 */ /* 0x000fe20000000000 */
[----:B------:R-:W-:Y:S01]  /*3720*/  FMNMX.FTZ R11, R179, R0, !PT ;  /* 0x00000000b30b7209 */ /* 0x000fe20007810000 */
[----:B------:R-:W-:Y:S01]  /*3730*/  IMAD R0, R230, 0x8, R80 ;  /* 0x00000008e6007824 */ /* 0x000fe200078e0250 */
[----:B------:R-:W-:Y:S01]  /*3740*/  FMNMX.FTZ R12, R69, R12, !PT ;  /* 0x0000000c450c7209 */ /* 0x000fe20007810000 */
[----:B------:R-:W-:Y:S01]  /*3750*/  VIADD R233, R241, 0xa9066899 ;  /* 0xa9066899f1e97836 */ /* 0x000fe20000000000 */
[----:B------:R-:W-:Y:S01]  /*3760*/  FMNMX.FTZ R6, R178, R11, !PT ;  /* 0x0000000bb2067209 */ /* 0x000fe20007810000 */
[----:B------:R-:W-:Y:S01]  /*3770*/  IMAD.WIDE.U32 R18, R0, -0x326172a9, RZ ;  /* 0xcd9e8d5700127825 */ /* 0x000fe200078e00ff */
[----:B------:R-:W-:-:S02]  /*3780*/  FMNMX.FTZ R12, R9, R12, !PT ;  /* 0x0000000c090c7209 */ /* 0x000fc40007810000 */
[----:B------:R-:W-:Y:S01]  /*3790*/  FMNMX.FTZ R6, R167, R6, !PT ;  /* 0x00000006a7067209 */ /* 0x000fe20007810000 */
[----:B------:R-:W-:Y:S01]  /*37a0*/  IMAD.IADD R212, R7, 0x1, R4 ;  /* 0x0000000107d47824 */ /* 0x000fe200078e0204 */
[----:B------:R-:W-:Y:S01]  /*37b0*/  FMNMX.FTZ R12, R65, R12, !PT ;  /* 0x0000000c410c7209 */ /* 0x000fe20007810000 */
[----:B------:R-:W-:Y:S01]  /*37c0*/  IMAD R224, R176, 0x10000, R176 ;  /* 0x00010000b0e07824 */ /* 0x000fe200078e02b0 */
[----:B------:R-:W-:Y:S01]  /*37d0*/  FMNMX.FTZ R6, R67, R6, !PT ;  /* 0x0000000643067209 */ /* 0x000fe20007810000 */
[----:B------:R-:W-:Y:S01]  /*37e0*/  VIADD R58, R241, 0xed9eba14 ;  /* 0xed9eba14f13a7836 */ /* 0x000fe20000000000 */
[----:B------:R-:W-:Y:S01]  /*37f0*/  LOP3.LUT R173, R83, R240, RZ, 0x3c, !PT ;  /* 0x000000f053ad7212 */ /* 0x000fe200078e3cff */
[----:B------:R-:W1:Y:S01]  /*3800*/  SHFL.BFLY PT, R13, R12, 0x2, 0x1f ;  /* 0x0c401f000c0d7f89 */ /* 0x000e6200000e0000 */
[----:B------:R-:W-:Y:S01]  /*3810*/  FMNMX.FTZ R21, R10, R8, !PT ;  /* 0x000000080a157209 */ /* 0x000fe20007810000 */
[----:B------:R-:W-:Y:S01]  /*3820*/  VIADD R177, R0, 0x4 ;  /* 0x0000000400b17836 */ /* 0x000fe20000000000 */
[----:B------:R-:W-:Y:S01]  /*3830*/  LOP3.LUT R14, R19, R173, RZ, 0x3c, !PT ;  /* 0x000000ad130e7212 */ /* 0x000fe200078e3cff */
[----:B------:R-:W2:Y:S01]  /*3840*/  SHFL.BFLY PT, R11, R6, 0x2, 0x1f ;  /* 0x0c401f00060b7f89 */ /* 0x000ea200000e0000 */
[----:B------:R-:W-:Y:S01]  /*3850*/  VIADD R19, R241, 0xbb67ae85 ;  /* 0xbb67ae85f1137836 */ /* 0x000fe20000000000 */
[----:B------:R-:W-:Y:S01]  /*3860*/  FMNMX.FTZ R21, R72, R21, !PT ;  /* 0x0000001548157209 */ /* 0x000fe20007810000 */
[----:B------:R-:W-:Y:S01]  /*3870*/  VIADD R101, R240, 0xb54cda56 ;  /* 0xb54cda56f0657836 */ /* 0x000fe20000000000 */
[----:B------:R-:W-:Y:S01]  /*3880*/  LOP3.LUT R120, R103, R81, R241, 0x96, !PT ;  /* 0x0000005167787212 */ /* 0x000fe200078e96f1 */
[----:B------:R-:W-:Y:S01]  /*3890*/  IMAD.WIDE.U32 R14, R14, -0x2daee0ad, RZ ;  /* 0xd2511f530e0e7825 */ /* 0x000fe200078e00ff */
[----:B------:R-:W-:-:S02]  /*38a0*/  FMNMX.FTZ R21, R56, R21, !PT ;  /* 0x0000001538157209 */ /* 0x000fc40007810000 */
[----:B------:R-:W-:Y:S01]  /*38b0*/  LEA R212, R212, UR4, 0x1 ;  /* 0x00000004d4d47c11 */ /* 0x000fe2000f8e08ff */
[----:B------:R-:W-:Y:S01]  /*38c0*/  IMAD.WIDE.U32 R120, R120, -0x326172a9, RZ ;  /* 0xcd9e8d5778787825 */ /* 0x000fe200078e00ff */
[----:B------:R-:W-:Y:S02]  /*38d0*/  LOP3.LUT R34, R15, R102, R19, 0x96, !PT ;  /* 0x000000660f227212 */ /* 0x000fe400078e9613 */
[----:B------:R-:W-:Y:S01]  /*38e0*/  FMNMX.FTZ R21, R222, R21, !PT ;  /* 0x00000015de157209 */ /* 0x000fe20007810000 */
[--C-:B------:R-:W-:Y:S01]  /*38f0*/  IMAD R210, R5, 0x2, R212.reuse ;  /* 0x0000000205d27824 */ /* 0x100fe200078e02d4 */
[----:B------:R-:W-:Y:S01]  /*3900*/  LDSM.16.MT88.4 R152, [R212+0xa000] ;  /* 0x00a00000d498783b */ /* 0x000fe20000004200 */
[----:B------:R-:W-:Y:S01]  /*3910*/  IMAD.WIDE.U32 R34, R34, -0x326172a9, RZ ;  /* 0xcd9e8d5722227825 */ /* 0x000fe200078e00ff */
[----:B------:R-:W-:Y:S02]  /*3920*/  FMNMX.FTZ R21, R220, R21, !PT ;  /* 0x00000015dc157209 */ /* 0x000fe40007810000 */
[----:B------:R-:W-:Y:S01]  /*3930*/  LDSM.16.MT88.4 R44, [R210+0xa000] ;  /* 0x00a00000d22c783b */ /* 0x000fe20000004200 */
[C---:B------:R-:W-:Y:S01]  /*3940*/  IMAD R209, R3.reuse, 0x2, R212 ;  /* 0x0000000203d17824 */ /* 0x040fe200078e02d4 */
[----:B-1----:R-:W-:Y:S01]  /*3950*/  FMNMX.FTZ R13, R12, R13, !PT ;  /* 0x0000000d0c0d7209 */ /* 0x002fe20007810000 */
[----:B------:R-:W-:Y:S01]  /*3960*/  IMAD R208, R3, 0x2, R210 ;  /* 0x0000000203d07824 */ /* 0x000fe200078e02d2 */
[----:B------:R-:W-:Y:S01]  /*3970*/  LOP3.LUT R12, R121, R18, R124, 0x96, !PT ;  /* 0x00000012790c7212 */ /* 0x000fe200078e967c */
[----:B------:R-:W-:Y:S01]  /*3980*/  VIADD R100, R241, 0x646e171e ;  /* 0x646e171ef1647836 */ /* 0x000fe20000000000 */
[----:B--2---:R-:W-:Y:S01]  /*3990*/  FMNMX.FTZ R6, R6, R11, !PT ;  /* 0x0000000b06067209 */ /* 0x004fe20007810000 */
[----:B------:R-:W1:Y:S01]  /*39a0*/  SHFL.BFLY PT, R166, R13, 0x1, 0x1f ;  /* 0x0c201f000da67f89 */ /* 0x000e6200000e0000 */
[----:B------:R-:W-:Y:S01]  /*39b0*/  VIADD R11, R240, 0x3c6ef372 ;  /* 0x3c6ef372f00b7836 */ /* 0x000fe20000000000 */
[----:B------:R-:W-:Y:S01]  /*39c0*/  FMNMX.FTZ R15, R202, R21, !PT ;  /* 0x00000015ca0f7209 */ /* 0x000fe20007810000 */
[----:B------:R-:W-:Y:S01]  /*39d0*/  IMAD.WIDE.U32 R20, R12, -0x2daee0ad, RZ ;  /* 0xd2511f530c147825 */ /* 0x000fe200078e00ff */
[----:B------:R-:W2:Y:S02]  /*39e0*/  SHFL.BFLY PT, R165, R6, 0x1, 0x1f ;  /* 0x0c201f0006a57f89 */ /* 0x000ea400000e0000 */
[----:B------:R-:W-:-:S02]  /*39f0*/  LOP3.LUT R242, R35, R120, R11, 0x96, !PT ;  /* 0x0000007823f27212 */ /* 0x000fc400078e960b */
[----:B------:R-:W-:Y:S01]  /*3a00*/  LOP3.LUT R14, R21, R14, R88, 0x96, !PT ;  /* 0x0000000e150e7212 */ /* 0x000fe200078e9658 */
[----:B------:R-:W-:Y:S02]  /*3a10*/  LDSM.16.MT88.4 R60, [R209+0xa000] ;  /* 0x00a00000d13c783b */ /* 0x000fe40000004200 */
[----:B------:R-:W-:Y:S02]  /*3a20*/  IMAD.WIDE.U32 R242, R242, -0x2daee0ad, RZ ;  /* 0xd2511f53f2f27825 */ /* 0x000fe400078e00ff */
[----:B------:R-:W-:Y:S03]  /*3a30*/  LDSM.16.MT88.4 R144, [R212+0xb000] ;  /* 0x00b00000d490783b */ /* 0x000fe60000004200 */
[----:B------:R-:W-:Y:S01]  /*3a40*/  LOP3.LUT R20, R243, R20, R89, 0x96, !PT ;  /* 0x00000014f3147212 */ /* 0x000fe200078e9659 */
[----:B------:R-:W-:Y:S04]  /*3a50*/  LDSM.16.MT88.4 R140, [R210+0xb000] ;  /* 0x00b00000d28c783b */ /* 0x000fe80000004200 */
[----:B------:R-:W-:Y:S01]  /*3a60*/  IMAD.WIDE.U32 R20, R20, -0x326172a9, RZ ;  /* 0xcd9e8d5714147825 */ /* 0x000fe200078e00ff */
[----:B------:R-:W-:Y:S01]  /*3a70*/  LDSM.16.MT88.4 R108, [R209+0xb000] ;  /* 0x00b00000d16c783b */ /* 0x000fe20000004200 */
[----:B-1----:R-:W-:-:S02]  /*3a80*/  FMNMX.FTZ R166, R13, R166, !PT ;  /* 0x000000a60da67209 */ /* 0x002fc40007810000 */
[----:B------:R-:W-:Y:S01]  /*3a90*/  FMNMX.FTZ R13, R200, R15, !PT ;  /* 0x0000000fc80d7209 */ /* 0x000fe20007810000 */
[----:B------:R-:W-:Y:S01]  /*3aa0*/  IMAD.WIDE.U32 R14, R14, -0x326172a9, RZ ;  /* 0xcd9e8d570e0e7825 */ /* 0x000fe200078e00ff */
[----:B------:R-:W-:-:S03]  /*3ab0*/  FSETP.NEU.FTZ.AND P0, PT, R166, -INF , PT ;  /* 0xff800000a600780b */ /* 0x000fc60003f1d000 */
[----:B------:R-:W-:Y:S01]  /*3ac0*/  FMUL.FTZ R12, R166, UR5 ;  /* 0x00000005a60c7c20 */ /* 0x000fe20008410000 */
[----:B--2---:R-:W-:Y:S01]  /*3ad0*/  FMNMX.FTZ R165, R6, R165, !PT ;  /* 0x000000a506a57209 */ /* 0x004fe20007810000 */
[----:B------:R-:W1:Y:S01]  /*3ae0*/  SHFL.BFLY PT, R164, R13, 0x2, 0x1f ;  /* 0x0c401f000da47f89 */ /* 0x000e6200000e0000 */
[----:B------:R-:W-:Y:S02]  /*3af0*/  LOP3.LUT R15, R15, R34, R74, 0x96, !PT ;  /* 0x000000220f0f7212 */ /* 0x000fe400078e964a */
[----:B------:R-:W-:Y:S01]  /*3b00*/  FSEL R12, R12, RZ, P0 ;  /* 0x000000ff0c0c7208 */ /* 0x000fe20000000000 */
[----:B------:R-:W-:Y:S01]  /*3b10*/  FMUL.FTZ R244, R165, UR5 ;  /* 0x00000005a5f47c20 */ /* 0x000fe20008410000 */
[----:B------:R-:W-:Y:S01]  /*3b20*/  LOP3.LUT R14, R21, R14, R91, 0x96, !PT ;  /* 0x0000000e150e7212 */ /* 0x000fe200078e965b */
[----:B------:R-:W-:Y:S01]  /*3b30*/  LDSM.16.MT88.4 R168, [R212+0xa800] ;  /* 0x00a80000d4a8783b */ /* 0x000fe20000004200 */
[----:B------:R-:W-:Y:S01]  /*3b40*/  FSETP.NEU.FTZ.AND P0, PT, R165, -INF , PT ;  /* 0xff800000a500780b */ /* 0x000fe20003f1d000 */
[----:B------:R-:W-:Y:S01]  /*3b50*/  FFMA.FTZ R190, R25, UR5, -R12 ;  /* 0x0000000519be7c23 */ /* 0x000fe2000801080c */
[----:B------:R-:W-:-:S04]  /*3b60*/  IMAD.WIDE.U32 R24, R15, -0x2daee0ad, RZ ;  /* 0xd2511f530f187825 */ /* 0x000fc800078e00ff */
[--C-:B------:R-:W-:Y:S01]  /*3b70*/  FFMA.FTZ R186, R31, UR5, -R12.reuse ;  /* 0x000000051fba7c23 */ /* 0x100fe2000801080c */
[----:B------:R-:W-:Y:S01]  /*3b80*/  FFMA.FTZ R185, R77, UR5, -R12 ;  /* 0x000000054db97c23 */ /* 0x000fe2000801080c */
[----:B------:R-:W-:Y:S01]  /*3b90*/  FSEL R244, R244, RZ, P0 ;  /* 0x000000fff4f47208 */ /* 0x000fe20000000000 */
[----:B------:R-:W-:Y:S01]  /*3ba0*/  IMAD.WIDE.U32 R14, R14, -0x2daee0ad, RZ ;  /* 0xd2511f530e0e7825 */ /* 0x000fe200078e00ff */
[----:B------:R-:W-:-:S03]  /*3bb0*/  LOP3.LUT R242, R25, R242, R58, 0x96, !PT ;  /* 0x000000f219f27212 */ /* 0x000fc600078e963a */
[----:B------:R-:W-:Y:S01]  /*3bc0*/  FFMA.FTZ R181, R9, UR5, -R12 ;  /* 0x0000000509b57c23 */ /* 0x000fe2000801080c */
[----:B------:R-:W-:Y:S01]  /*3bd0*/  MUFU.EX2 R186, R186 ;  /* 0x000000ba00ba7308 */ /* 0x000fe20000000800 */
[----:B------:R-:W-:Y:S01]  /*3be0*/  FFMA.FTZ R188, R23, UR5, -R244 ;  /* 0x0000000517bc7c23 */ /* 0x000fe200080108f4 */
[----:B------:R-:W-:Y:S01]  /*3bf0*/  LOP3.LUT R6, R15, R24, R233, 0x96, !PT ;  /* 0x000000180f067212 */ /* 0x000fe200078e96e9 */
[----:B------:R-:W-:-:S04]  /*3c00*/  IMAD.WIDE.U32 R242, R242, -0x326172a9, RZ ;  /* 0xcd9e8d57f2f27825 */ /* 0x000fc800078e00ff */
[----:B------:R-:W-:Y:S01]  /*3c10*/  FFMA.FTZ R180, R65, UR5, -R12 ;  /* 0x0000000541b47c23 */ /* 0x000fe2000801080c */
[--C-:B------:R-:W-:Y:S01]  /*3c20*/  FFMA.FTZ R187, R29, UR5, -R244.reuse ;  /* 0x000000051dbb7c23 */ /* 0x100fe200080108f4 */
[--C-:B------:R-:W-:Y:S01]  /*3c30*/  FFMA.FTZ R184, R79, UR5, -R244.reuse ;  /* 0x000000054fb87c23 */ /* 0x100fe200080108f4 */
[----:B------:R-:W-:Y:S01]  /*3c40*/  IMAD.WIDE.U32 R6, R6, -0x326172a9, RZ ;  /* 0xcd9e8d5706067825 */ /* 0x000fe200078e00ff */
[----:B------:R-:W2:Y:S01]  /*3c50*/  MUFU.EX2 R185, R185 ;  /* 0x000000b900b97308 */ /* 0x000ea20000000800 */
[----:B-1----:R-:W-:Y:S02]  /*3c60*/  FMNMX.FTZ R164, R13, R164, !PT ;  /* 0x000000a40da47209 */ /* 0x002fe40007810000 */
[----:B------:R-:W-:Y:S01]  /*3c70*/  FFMA.FTZ R191, R27, UR5, -R244 ;  /* 0x000000051bbf7c23 */ /* 0x000fe200080108f4 */
[----:B------:R-:W-:Y:S01]  /*3c80*/  IMAD.WIDE.U32 R22, R177, -0x326172a9, RZ ;  /* 0xcd9e8d57b1167825 */ /* 0x000fe200078e00ff */
[----:B------:R-:W-:-:S03]  /*3c90*/  LOP3.LUT R4, R6, 0xffff, RZ, 0xc0, !PT ;  /* 0x0000ffff06047812 */ /* 0x000fc600078ec0ff */
[--C-:B------:R-:W-:Y:S01]  /*3ca0*/  FFMA.FTZ R193, R33, UR5, -R12.reuse ;  /* 0x0000000521c17c23 */ /* 0x100fe2000801080c */
[----:B------:R-:W-:Y:S01]  /*3cb0*/  LOP3.LUT R13, R6, 0xff, RZ, 0xc0, !PT ;  /* 0x000000ff060d7812 */ /* 0x000fe200078ec0ff */
[----:B------:R-:W-:Y:S01]  /*3cc0*/  FFMA.FTZ R183, R17, UR5, -R12 ;  /* 0x0000000511b77c23 */ /* 0x000fe2000801080c */
[--C-:B------:R-:W-:Y:S01]  /*3cd0*/  SHF.R.U32.HI R131, RZ, 0x10, R6.reuse ;  /* 0x00000010ff837819 */ /* 0x100fe20000011606 */
[----:B------:R-:W-:Y:S01]  /*3ce0*/  MUFU.EX2 R181, R181 ;  /* 0x000000b500b57308 */ /* 0x000fe20000000800 */
[----:B------:R-:W-:Y:S01]  /*3cf0*/  SHF.R.U32.HI R18, RZ, 0x18, R6 ;  /* 0x00000018ff127819 */ /* 0x000fe20000011606 */
[----:B------:R-:W-:Y:S01]  /*3d00*/  FFMA.FTZ R182, R69, UR5, -R12 ;  /* 0x0000000545b67c23 */ /* 0x000fe2000801080c */
[----:B------:R-:W-:Y:S01]  /*3d10*/  FMNMX.FTZ R6, R59, R57, !PT ;  /* 0x000000393b067209 */ /* 0x000fe20007810000 */
[----:B------:R-:W-:Y:S01]  /*3d20*/  FFMA.FTZ R167, R167, UR5, -R244 ;  /* 0x00000005a7a77c23 */ /* 0x000fe200080108f4 */
[----:B------:R-:W-:Y:S01]  /*3d30*/  SHF.R.U32.HI R4, RZ, 0x8, R4 ;  /* 0x00000008ff047819 */ /* 0x000fe20000011604 */
[----:B------:R-:W-:Y:S01]  /*3d40*/  FFMA.FTZ R179, R179, UR5, -R244 ;  /* 0x00000005b3b37c23 */ /* 0x000fe200080108f4 */
[----:B------:R-:W-:Y:S01]  /*3d50*/  FMNMX.FTZ R6, R75, R6, !PT ;  /* 0x000000064b067209 */ /* 0x000fe20007810000 */
[----:B------:R-:W1:Y:S01]  /*3d60*/  MUFU.EX2 R180, R180 ;  /* 0x000000b400b47308 */ /* 0x000e620000000800 */
[----:B------:R-:W-:Y:S01]  /*3d70*/  PRMT R13, R13, 0x5410, R4 ;  /* 0x000054100d0d7816 */ /* 0x000fe20000000004 */
[--C-:B------:R-:W-:Y:S01]  /*3d80*/  FFMA.FTZ R178, R178, UR5, -R244.reuse ;  /* 0x00000005b2b27c23 */ /* 0x100fe200080108f4 */
[----:B------:R-:W-:Y:S01]  /*3d90*/  FMNMX.FTZ R6, R73, R6, !PT ;  /* 0x0000000649067209 */ /* 0x000fe20007810000 */
[----:B------:R-:W-:Y:S01]  /*3da0*/  FFMA.FTZ R244, R67, UR5, -R244 ;  /* 0x0000000543f47c23 */ /* 0x000fe200080108f4 */
[----:B--2---:R-:W-:Y:S01]  /*3db0*/  F2FP.BF16.F32.PACK_AB R3, R185, R186 ;  /* 0x000000bab903723e */ /* 0x004fe200000010ff */
[----:B------:R-:W-:Y:S01]  /*3dc0*/  LDSM.16.MT88.4 R76, [R208+0xa000] ;  /* 0x00a00000d04c783b */ /* 0x000fe20000004200 */
[----:B------:R-:W-:Y:S01]  /*3dd0*/  HSET2.LE.AND R130, R13, R224, PT ;  /* 0x000000e00d827233 */ /* 0x000fe20003803000 */
[----:B------:R-:W-:Y:S01]  /*3de0*/  MUFU.EX2 R187, R187 ;  /* 0x000000bb00bb7308 */ /* 0x000fe20000000800 */
[----:B------:R-:W-:Y:S01]  /*3df0*/  FMNMX.FTZ R6, R223, R6, !PT ;  /* 0x00000006df067209 */ /* 0x000fe20007810000 */
[----:B------:R-:W-:Y:S01]  /*3e00*/  LDSM.16.MT88.4 R32, [R210+0xa800] ;  /* 0x00a80000d220783b */ /* 0x000fe20000004200 */
[----:B------:R-:W-:Y:S01]  /*3e10*/  LOP3.LUT R16, R7, R242, R101, 0x96, !PT ;  /* 0x000000f207107212 */ /* 0x000fe200078e9665 */
[----:B------:R-:W-:Y:S01]  /*3e20*/  VIADD R242, R240, 0x1715609d ;  /* 0x1715609df0f27836 */ /* 0x000fe20000000000 */
[----:B------:R-:W-:Y:S01]  /*3e30*/  LOP3.LUT R130, R130, R3, RZ, 0xc0, !PT ;  /* 0x0000000382827212 */ /* 0x000fe200078ec0ff */
[----:B------:R-:W-:Y:S01]  /*3e40*/  LDSM.16.MT88.4 R28, [R209+0xa800] ;  /* 0x00a80000d11c783b */ /* 0x000fe20000004200 */
[----:B------:R-:W-:Y:S01]  /*3e50*/  FMNMX.FTZ R6, R221, R6, !PT ;  /* 0x00000006dd067209 */ /* 0x000fe20007810000 */
[----:B------:R-:W2:Y:S01]  /*3e60*/  MUFU.EX2 R184, R184 ;  /* 0x000000b800b87308 */ /* 0x000ea20000000800 */
[----:B------:R-:W-:Y:S01]  /*3e70*/  LOP3.LUT R122, R23, R173, RZ, 0x3c, !PT ;  /* 0x000000ad177a7212 */ /* 0x000fe200078e3cff */
[----:B------:R-:W3:Y:S01]  /*3e80*/  SHFL.BFLY PT, R3, R164, 0x1, 0x1f ;  /* 0x0c201f00a4037f89 */ /* 0x000ee200000e0000 */
[----:B------:R-:W-:-:S02]  /*3e90*/  FMNMX.FTZ R6, R203, R6, !PT ;  /* 0x00000006cb067209 */ /* 0x000fc40007810000 */
[----:B------:R-:W-:Y:S01]  /*3ea0*/  LOP3.LUT R131, R131, 0xff, RZ, 0xc0, !PT ;  /* 0x000000ff83837812 */ /* 0x000fe200078ec0ff */
[----:B------:R-:W-:Y:S01]  /*3eb0*/  IMAD.WIDE.U32 R122, R122, -0x2daee0ad, RZ ;  /* 0xd2511f537a7a7825 */ /* 0x000fe200078e00ff */
[----:B------:R-:W-:Y:S01]  /*3ec0*/  FMNMX.FTZ R13, R201, R6, !PT ;  /* 0x00000006c90d7209 */ /* 0x000fe20007810000 */
[----:B------:R-:W-:Y:S01]  /*3ed0*/  MUFU.EX2 R188, R188 ;  /* 0x000000bc00bc7308 */ /* 0x000fe20000000800 */
[----:B------:R-:W-:Y:S01]  /*3ee0*/  PRMT R131, R131, 0x5410, R18 ;  /* 0x0000541083837816 */ /* 0x000fe20000000012 */
[----:B------:R-:W-:Y:S01]  /*3ef0*/  LDSM.16.MT88.4 R24, [R208+0xa800] ;  /* 0x00a80000d018783b */ /* 0x000fe20000004200 */
[----:B------:R-:W-:Y:S02]  /*3f00*/  LOP3.LUT R18, R243, R20, R242, 0x96, !PT ;  /* 0x00000014f3127212 */ /* 0x000fe400078e96f2 */
[----:B------:R-:W-:Y:S01]  /*3f10*/  SHF.R.U32.HI R129, RZ, 0x10, R16 ;  /* 0x00000010ff817819 */ /* 0x000fe20000011610 */
[----:B------:R-:W4:Y:S01]  /*3f20*/  SHFL.BFLY PT, R90, R13, 0x2, 0x1f ;  /* 0x0c401f000d5a7f89 */ /* 0x000f2200000e0000 */
[C---:B------:R-:W-:Y:S01]  /*3f30*/  LOP3.LUT R4, R16.reuse, 0xffff, RZ, 0xc0, !PT ;  /* 0x0000ffff10047812 */ /* 0x040fe200078ec0ff */
[----:B------:R-:W5:Y:S01]  /*3f40*/  MUFU.EX2 R191, R191 ;  /* 0x000000bf00bf7308 */ /* 0x000f620000000800 */
[----:B------:R-:W-:-:S02]  /*3f50*/  LOP3.LUT R7, R16, 0xff, RZ, 0xc0, !PT ;  /* 0x000000ff10077812 */ /* 0x000fc400078ec0ff */
[----:B------:R-:W-:Y:S01]  /*3f60*/  LOP3.LUT R102, R123, R102, R19, 0x96, !PT ;  /* 0x000000667b667212 */ /* 0x000fe200078e9613 */
[----:B------:R-:W-:Y:S01]  /*3f70*/  IMAD.WIDE.U32 R18, R18, -0x2daee0ad, RZ ;  /* 0xd2511f5312127825 */ /* 0x000fe200078e00ff */
[----:B------:R-:W-:Y:S02]  /*3f80*/  SHF.R.U32.HI R16, RZ, 0x18, R16 ;  /* 0x00000018ff107819 */ /* 0x000fe40000011610 */
[----:B------:R-:W-:Y:S01]  /*3f90*/  LOP3.LUT R129, R129, 0xff, RZ, 0xc0, !PT ;  /* 0x000000ff81817812 */ /* 0x000fe200078ec0ff */
[----:B------:R-:W-:Y:S01]  /*3fa0*/  MUFU.EX2 R193, R193 ;  /* 0x000000c100c17308 */ /* 0x000fe20000000800 */
[----:B------:R-:W-:Y:S01]  /*3fb0*/  SHF.R.U32.HI R4, RZ, 0x8, R4 ;  /* 0x00000008ff047819 */ /* 0x000fe20000011604 */
[----:B------:R-:W-:Y:S01]  /*3fc0*/  IMAD.WIDE.U32 R102, R102, -0x326172a9, RZ ;  /* 0xcd9e8d5766667825 */ /* 0x000fe200078e00ff */
[----:B------:R-:W-:Y:S02]  /*3fd0*/  PRMT R129, R129, 0x5410, R16 ;  /* 0x0000541081817816 */ /* 0x000fe40000000010 */
[----:B------:R-:W-:-:S02]  /*3fe0*/  LOP3.LUT R16, R18, 0xffff, RZ, 0xc0, !PT ;  /* 0x0000ffff12107812 */ /* 0x000fc400078ec0ff */
[----:B---3--:R-:W-:Y:S01]  /*3ff0*/  FMNMX.FTZ R164, R164, R3, !PT ;  /* 0x00000003a4a47209 */ /* 0x008fe20007810000 */
[----:B------:R-:W3:Y:S01]  /*4000*/  MUFU.EX2 R190, R190 ;  /* 0x000000be00be7308 */ /* 0x000ee20000000800 */
[----:B------:R-:W-:Y:S02]  /*4010*/  LOP3.LUT R3, R18, 0xff, RZ, 0xc0, !PT ;  /* 0x000000ff12037812 */ /* 0x000fe400078ec0ff */
[----:B------:R-:W-:Y:S01]  /*4020*/  SHF.R.U32.HI R16, RZ, 0x8, R16 ;  /* 0x00000008ff107819 */ /* 0x000fe20000011610 */
[----:B------:R-:W-:Y:S01]  /*4030*/  FMUL.FTZ R225, R164, UR5 ;  /* 0x00000005a4e17c20 */ /* 0x000fe20008410000 */
[----:B------:R-:W-:Y:S02]  /*4040*/  PRMT R7, R7, 0x5410, R4 ;  /* 0x0000541007077816 */ /* 0x000fe40000000004 */
[----:B------:R-:W-:Y:S01]  /*4050*/  PRMT R3, R3, 0x5410, R16 ;  /* 0x0000541003037816 */ /* 0x000fe20000000010 */
[----:B------:R-:W-:Y:S01]  /*4060*/  MUFU.EX2 R183, R183 ;  /* 0x000000b700b77308 */ /* 0x000fe20000000800 */
[----:B----4-:R-:W-:-:S02]  /*4070*/  FMNMX.FTZ R90, R13, R90, !PT ;  /* 0x0000005a0d5a7209 */ /* 0x010fc40007810000 */
[--C-:B------:R-:W-:Y:S02]  /*4080*/  HSET2.LE.AND R131, R131, R224.reuse, PT ;  /* 0x000000e083837233 */ /* 0x100fe40003803000 */
[----:B------:R-:W-:Y:S02]  /*4090*/  HSET2.LE.AND R42, R3, R224, PT ;  /* 0x000000e0032a7233 */ /* 0x000fe40003803000 */
[----:B-1----:R-:W-:Y:S01]  /*40a0*/  F2FP.BF16.F32.PACK_AB R3, R180, R181 ;  /* 0x000000b5b403723e */ /* 0x002fe200000010ff */
[----:B------:R-:W-:Y:S01]  /*40b0*/  MUFU.EX2 R182, R182 ;  /* 0x000000b600b67308 */ /* 0x000fe20000000800 */
[----:B--2---:R-:W-:Y:S02]  /*40c0*/  F2FP.BF16.F32.PACK_AB R4, R184, R187 ;  /* 0x000000bbb804723e */ /* 0x004fe400000010ff */
[----:B------:R-:W-:Y:S02]  /*40d0*/  LOP3.LUT R42, R42, R3, RZ, 0xc0, !PT ;  /* 0x000000032a2a7212 */ /* 0x000fe400078ec0ff */
[----:B------:R-:W1:Y:S01]  /*40e0*/  SHFL.BFLY PT, R3, R90, 0x1, 0x1f ;  /* 0x0c201f005a037f89 */ /* 0x000e6200000e0000 */
[----:B------:R-:W-:-:S02]  /*40f0*/  LOP3.LUT R124, R121, R22, R124, 0x96, !PT ;  /* 0x00000016797c7212 */ /* 0x000fc400078e967c */
[----:B------:R-:W-:Y:S01]  /*4100*/  LOP3.LUT R120, R103, R120, R11, 0x96, !PT ;  /* 0x0000007867787212 */ /* 0x000fe200078e960b */
[----:B------:R-:W-:Y:S01]  /*4110*/  MUFU.EX2 R167, R167 ;  /* 0x000000a700a77308 */ /* 0x000fe20000000800 */
[----:B------:R-:W-:Y:S01]  /*4120*/  LOP3.LUT R131, R131, R4, RZ, 0xc0, !PT ;  /* 0x0000000483837212 */ /* 0x000fe200078ec0ff */
[----:B------:R-:W-:Y:S01]  /*4130*/  IMAD.WIDE.U32 R124, R124, -0x2daee0ad, RZ ;  /* 0xd2511f537c7c7825 */ /* 0x000fe200078e00ff */
[--C-:B------:R-:W-:Y:S01]  /*4140*/  HSET2.LE.AND R7, R7, R224.reuse, PT ;  /* 0x000000e007077233 */ /* 0x100fe20003803000 */
[----:B------:R-:W-:Y:S01]  /*4150*/  LDSM.16.MT88.4 R20, [R212+0xb800] ;  /* 0x00b80000d414783b */ /* 0x000fe20000004200 */
[----:B------:R-:W-:Y:S01]  /*4160*/  HSET2.LE.AND R129, R129, R224, PT ;  /* 0x000000e081817233 */ /* 0x000fe20003803000 */
[----:B------:R-:W-:Y:S01]  /*4170*/  IMAD.WIDE.U32 R120, R120, -0x2daee0ad, RZ ;  /* 0xd2511f5378787825 */ /* 0x000fe200078e00ff */
[----:B-----5:R-:W-:Y:S01]  /*4180*/  F2FP.BF16.F32.PACK_AB R4, R191, R188 ;  /* 0x000000bcbf04723e */ /* 0x020fe200000010ff */
[----:B------:R-:W2:Y:S01]  /*4190*/  MUFU.EX2 R244, R244 ;  /* 0x000000f400f47308 */ /* 0x000ea20000000800 */
[----:B---3--:R-:W-:Y:S01]  /*41a0*/  F2FP.BF16.F32.PACK_AB R128, R190, R193 ;  /* 0x000000c1be80723e */ /* 0x008fe200000010ff */
[----:B------:R-:W-:Y:S01]  /*41b0*/  FADD.FTZ R193, R193, R190 ;  /* 0x000000bec1c17221 */ /* 0x000fe20000010000 */
[----:B------:R-:W-:Y:S01]  /*41c0*/  LOP3.LUT R12, R19, R14, R100, 0x96, !PT ;  /* 0x0000000e130c7212 */ /* 0x000fe200078e9664 */
[----:B------:R-:W-:Y:S01]  /*41d0*/  FADD.FTZ R188, R188, R191 ;  /* 0x000000bfbcbc7221 */ /* 0x000fe20000010000 */
[----:B------:R-:W-:Y:S01]  /*41e0*/  SHF.R.U32.HI R14, RZ, 0x10, R18 ;  /* 0x00000010ff0e7819 */ /* 0x000fe20000011612 */
[----:B------:R-:W-:Y:S01]  /*41f0*/  FADD.FTZ R186, R186, R193 ;  /* 0x000000c1baba7221 */ /* 0x000fe20000010000 */
[----:B------:R-:W-:Y:S01]  /*4200*/  LOP3.LUT R128, R7, R128, RZ, 0xc0, !PT ;  /* 0x0000008007807212 */ /* 0x000fe200078ec0ff */
[----:B------:R-:W-:Y:S01]  /*4210*/  MUFU.EX2 R179, R179 ;  /* 0x000000b300b37308 */ /* 0x000fe20000000800 */
[----:B------:R-:W-:Y:S01]  /*4220*/  LOP3.LUT R129, R129, R4, RZ, 0xc0, !PT ;  /* 0x0000000481817212 */ /* 0x000fe200078ec0ff */
[----:B------:R-:W-:Y:S01]  /*4230*/  FADD.FTZ R187, R187, R188 ;  /* 0x000000bcbbbb7221 */ /* 0x000fe20000010000 */
[----:B------:R-:W-:Y:S01]  /*4240*/  LOP3.LUT R88, R125, R122, R88, 0x96, !PT ;  /* 0x0000007a7d587212 */ /* 0x000fe200078e9658 */
[----:B------:R-:W3:Y:S01]  /*4250*/  LDSM.16.MT88.4 R4, [R208+0xb000] ;  /* 0x00b00000d004783b */ /* 0x000ee20000004200 */
[----:B------:R-:W-:Y:S01]  /*4260*/  LOP3.LUT R89, R121, R124, R89, 0x96, !PT ;  /* 0x0000007c79597212 */ /* 0x000fe200078e9659 */
[----:B------:R-:W-:Y:S01]  /*4270*/  FADD.FTZ R186, R185, R186 ;  /* 0x000000bab9ba7221 */ /* 0x000fe20000010000 */
[----:B------:R-:W-:Y:S01]  /*4280*/  SHF.R.U32.HI R43, RZ, 0x18, R18 ;  /* 0x00000018ff2b7819 */ /* 0x000fe20000011612 */
[----:B------:R-:W4:Y:S01]  /*4290*/  MUFU.EX2 R178, R178 ;  /* 0x000000b200b27308 */ /* 0x000f220000000800 */
[----:B------:R-:W-:Y:S01]  /*42a0*/  LOP3.LUT R14, R14, 0xff, RZ, 0xc0, !PT ;  /* 0x000000ff0e0e7812 */ /* 0x000fe200078ec0ff */
[----:B------:R-:W-:Y:S01]  /*42b0*/  IMAD.WIDE.U32 R122, R88, -0x326172a9, RZ ;  /* 0xcd9e8d57587a7825 */ /* 0x000fe200078e00ff */
[----:B------:R-:W-:Y:S01]  /*42c0*/  SHF.R.U32.HI R41, RZ, 0x10, R12 ;  /* 0x00000010ff297819 */ /* 0x000fe2000001160c */
[----:B------:R-:W5:Y:S01]  /*42d0*/  LDSM.16.MT88.4 R16, [R210+0xb800] ;  /* 0x00b80000d210783b */ /* 0x000f620000004200 */
[----:B------:R-:W-:Y:S01]  /*42e0*/  PRMT R43, R14, 0x5410, R43 ;  /* 0x000054100e2b7816 */ /* 0x000fe2000000002b */
[----:B------:R-:W-:Y:S01]  /*42f0*/  IMAD.WIDE.U32 R88, R89, -0x326172a9, RZ ;  /* 0xcd9e8d5759587825 */ /* 0x000fe200078e00ff */
[C---:B------:R-:W-:Y:S01]  /*4300*/  LOP3.LUT R14, R12.reuse, 0xffff, RZ, 0xc0, !PT ;  /* 0x0000ffff0c0e7812 */ /* 0x040fe200078ec0ff */
[----:B------:R-:W-:Y:S01]  /*4310*/  HMMA.16816.F32.BF16 R160, R128, R152, RZ ;  /* 0x0000009880a0723c */ /* 0x000fe200000418ff */
[----:B------:R-:W-:Y:S01]  /*4320*/  LOP3.LUT R11, R12, 0xff, RZ, 0xc0, !PT ;  /* 0x000000ff0c0b7812 */ /* 0x000fe200078ec0ff */
[----:B------:R-:W-:Y:S01]  /*4330*/  FADD.FTZ R184, R184, R187 ;  /* 0x000000bbb8b87221 */ /* 0x000fe20000010000 */
[----:B------:R-:W-:-:S02]  /*4340*/  FSETP.NEU.FTZ.AND P0, PT, R164, -INF , PT ;  /* 0xff800000a400780b */ /* 0x000fc40003f1d000 */
[----:B-1----:R-:W-:Y:S01]  /*4350*/  FMNMX.FTZ R3, R90, R3, !PT ;  /* 0x000000035a037209 */ /* 0x002fe20007810000 */
[C---:B------:R-:W-:Y:S01]  /*4360*/  HMMA.16816.F32.BF16 R36, R128.reuse, R44, RZ ;  /* 0x0000002c8024723c */ /* 0x040fe200000418ff */
[----:B------:R-:W-:Y:S02]  /*4370*/  LOP3.LUT R74, R123, R102, R74, 0x96, !PT ;  /* 0x000000667b4a7212 */ /* 0x000fe400078e964a */
[----:B------:R-:W-:Y:S01]  /*4380*/  SHF.R.U32.HI R12, RZ, 0x18, R12 ;  /* 0x00000018ff0c7819 */ /* 0x000fe2000001160c */
[----:B------:R-:W-:Y:S01]  /*4390*/  FMUL.FTZ R246, R3, UR5 ;  /* 0x0000000503f67c20 */ /* 0x000fe20008410000 */
[----:B------:R-:W-:Y:S01]  /*43a0*/  SHF.R.U32.HI R14, RZ, 0x8, R14 ;  /* 0x00000008ff0e7819 */ /* 0x000fe2000001160e */
[C---:B------:R-:W-:Y:S01]  /*43b0*/  HMMA.16816.F32.BF16 R52, R128.reuse, R60, RZ ;  /* 0x0000003c8034723c */ /* 0x040fe200000418ff */
[----:B------:R-:W-:Y:S02]  /*43c0*/  LOP3.LUT R41, R41, 0xff, RZ, 0xc0, !PT ;  /* 0x000000ff29297812 */ /* 0x000fe400078ec0ff */
[----:B------:R-:W-:Y:S01]  /*43d0*/  LOP3.LUT R102, R89, R122, R91, 0x96, !PT ;  /* 0x0000007a59667212 */ /* 0x000fe200078e965b */
[----:B------:R-:W-:Y:S01]  /*43e0*/  IMAD.WIDE.U32 R90, R74, -0x2daee0ad, RZ ;  /* 0xd2511f534a5a7825 */ /* 0x000fe200078e00ff */
[----:B------:R-:W-:Y:S01]  /*43f0*/  FSEL R225, R225, RZ, P0 ;  /* 0x000000ffe1e17208 */ /* 0x000fe20000000000 */
[----:B------:R-:W-:Y:S01]  /*4400*/  HMMA.16816.F32.BF16 R68, R128, R76, RZ ;  /* 0x0000004c8044723c */ /* 0x000fe200000418ff */
[----:B------:R-:W-:Y:S01]  /*4410*/  PRMT R11, R11, 0x5410, R14 ;  /* 0x000054100b0b7816 */ /* 0x000fe2000000000e */
[----:B------:R-:W-:Y:S01]  /*4420*/  IMAD.WIDE.U32 R102, R102, -0x2daee0ad, RZ ;  /* 0xd2511f5366667825 */ /* 0x000fe200078e00ff */
[----:B------:R-:W-:-:S03]  /*4430*/  PRMT R41, R41, 0x5410, R12 ;  /* 0x0000541029297816 */ /* 0x000fc6000000000c */
[--C-:B------:R-:W-:Y:S01]  /*4440*/  FFMA.FTZ R189, R10, UR5, -R225.reuse ;  /* 0x000000050abd7c23 */ /* 0x100fe200080108e1 */
[----:B------:R-:W-:Y:S01]  /*4450*/  FSETP.NEU.FTZ.AND P0, PT, R3, -INF , PT ;  /* 0xff8000000300780b */ /* 0x000fe20003f1d000 */
[--C-:B------:R-:W-:Y:S01]  /*4460*/  FFMA.FTZ R194, R8, UR5, -R225.reuse ;  /* 0x0000000508c27c23 */ /* 0x100fe200080108e1 */
[--C-:B------:R-:W-:Y:S01]  /*4470*/  HSET2.LE.AND R43, R43, R224.reuse, PT ;  /* 0x000000e02b2b7233 */ /* 0x100fe20003803000 */
[--C-:B------:R-:W-:Y:S01]  /*4480*/  FFMA.FTZ R195, R56, UR5, -R225.reuse ;  /* 0x0000000538c37c23 */ /* 0x100fe200080108e1 */
[----:B--2---:R-:W-:Y:S01]  /*4490*/  F2FP.BF16.F32.PACK_AB R12, R244, R167 ;  /* 0x000000a7f40c723e */ /* 0x004fe200000010ff */
[--C-:B------:R-:W-:Y:S01]  /*44a0*/  FFMA.FTZ R192, R72, UR5, -R225.reuse ;  /* 0x0000000548c07c23 */ /* 0x100fe200080108e1 */
[----:B------:R-:W-:Y:S01]  /*44b0*/  F2FP.BF16.F32.PACK_AB R9, R182, R183 ;  /* 0x000000b7b609723e */ /* 0x000fe200000010ff */
[----:B------:R-:W-:Y:S01]  /*44c0*/  MUFU.EX2 R189, R189 ;  /* 0x000000bd00bd7308 */ /* 0x000fe20000000800 */
[--C-:B------:R-:W-:Y:S01]  /*44d0*/  HSET2.LE.AND R40, R11, R224.reuse, PT ;  /* 0x000000e00b287233 */ /* 0x100fe20003803000 */
[C---:B------:R-:W-:Y:S01]  /*44e0*/  HMMA.16816.F32.BF16 R84, R128.reuse, R144, RZ ;  /* 0x000000908054723c */ /* 0x040fe200000418ff */
[----:B------:R-:W-:Y:S01]  /*44f0*/  HSET2.LE.AND R41, R41, R224, PT ;  /* 0x000000e029297233 */ /* 0x000fe20003803000 */
[--C-:B------:R-:W-:Y:S01]  /*4500*/  FFMA.FTZ R249, R200, UR5, -R225.reuse ;  /* 0x00000005c8f97c23 */ /* 0x100fe200080108e1 */
[----:B----4-:R-:W-:Y:S01]  /*4510*/  F2FP.BF16.F32.PACK_AB R10, R178, R179 ;  /* 0x000000b3b20a723e */ /* 0x010fe200000010ff */
[----:B------:R-:W-:Y:S01]  /*4520*/  FFMA.FTZ R202, R202, UR5, -R225 ;  /* 0x00000005caca7c23 */ /* 0x000fe200080108e1 */
[----:B------:R-:W-:Y:S01]  /*4530*/  FSEL R246, R246, RZ, P0 ;  /* 0x000000fff6f67208 */ /* 0x000fe20000000000 */
[----:B------:R-:W-:Y:S01]  /*4540*/  MUFU.EX2 R194, R194 ;  /* 0x000000c200c27308 */ /* 0x000fe20000000800 */
[----:B------:R-:W-:Y:S01]  /*4550*/  LOP3.LUT R74, R103, R90, R233, 0x96, !PT ;  /* 0x0000005a674a7212 */ /* 0x000fe200078e96e9 */
[----:B------:R-:W-:Y:S01]  /*4560*/  HMMA.16816.F32.BF16 R96, R128, R140, RZ ;  /* 0x0000008c8060723c */ /* 0x000fe200000418ff */
[----:B------:R-:W-:Y:S01]  /*4570*/  LOP3.LUT R43, R43, R12, RZ, 0xc0, !PT ;  /* 0x0000000c2b2b7212 */ /* 0x000fe200078ec0ff */
[----:B------:R-:W-:Y:S01]  /*4580*/  FFMA.FTZ R196, R75, UR5, -R246 ;  /* 0x000000054bc47c23 */ /* 0x000fe200080108f6 */
[----:B------:R-:W-:Y:S01]  /*4590*/  LOP3.LUT R40, R40, R9, RZ, 0xc0, !PT ;  /* 0x0000000928287212 */ /* 0x000fe200078ec0ff */
[----:B------:R-:W1:Y:S01]  /*45a0*/  LDSM.16.MT88.4 R12, [R209+0xb800] ;  /* 0x00b80000d10c783b */ /* 0x000e620000004200 */
[----:B------:R-:W-:Y:S01]  /*45b0*/  LOP3.LUT R41, R41, R10, RZ, 0xc0, !PT ;  /* 0x0000000a29297212 */ /* 0x000fe200078ec0ff */
[----:B------:R-:W-:Y:S01]  /*45c0*/  IMAD.WIDE.U32 R74, R74, -0x326172a9, RZ ;  /* 0xcd9e8d574a4a7825 */ /* 0x000fe200078e00ff */
[----:B------:R-:W-:Y:S01]  /*45d0*/  LOP3.LUT R90, R91, R120, R58, 0x96, !PT ;  /* 0x000000785b5a7212 */ /* 0x000fe200078e963a */
[----:B------:R-:W2:Y:S02]  /*45e0*/  LDSM.16.MT88.4 R8, [R208+0xb800] ;  /* 0x00b80000d008783b */ /* 0x000ea40000004200 */
[--C-:B------:R-:W-:Y:S01]  /*45f0*/  FFMA.FTZ R197, R59, UR5, -R246.reuse ;  /* 0x000000053bc57c23 */ /* 0x100fe200080108f6 */
[----:B------:R-:W-:Y:S01]  /*4600*/  FFMA.FTZ R199, R73, UR5, -R246 ;  /* 0x0000000549c77c23 */ /* 0x000fe200080108f6 */
[----:B------:R-:W-:Y:S01]  /*4610*/  LOP3.LUT R58, R74, 0xffff, RZ, 0xc0, !PT ;  /* 0x0000ffff4a3a7812 */ /* 0x000fe200078ec0ff */
[----:B------:R-:W-:Y:S01]  /*4620*/  IMAD.WIDE.U32 R90, R90, -0x326172a9, RZ ;  /* 0xcd9e8d575a5a7825 */ /* 0x000fe200078e00ff */
[----:B------:R-:W-:-:S03]  /*4630*/  SHF.R.U32.HI R56, RZ, 0x10, R74 ;  /* 0x00000010ff387819 */ /* 0x000fc6000001164a */
[----:B------:R-:W-:Y:S01]  /*4640*/  FFMA.FTZ R198, R57, UR5, -R246 ;  /* 0x0000000539c67c23 */ /* 0x000fe200080108f6 */
[----:B------:R-:W-:Y:S01]  /*4650*/  LOP3.LUT R59, R74, 0xff, RZ, 0xc0, !PT ;  /* 0x000000ff4a3b7812 */ /* 0x000fe200078ec0ff */
[----:B------:R-:W-:Y:S01]  /*4660*/  MUFU.EX2 R192, R192 ;  /* 0x000000c000c07308 */ /* 0x000fe20000000800 */
[----:B------:R-:W-:Y:S01]  /*4670*/  SHF.R.U32.HI R58, RZ, 0x8, R58 ;  /* 0x00000008ff3a7819 */ /* 0x000fe2000001163a */
[C---:B------:R-:W-:Y:S01]  /*4680*/  HMMA.16816.F32.BF16 R136, R128.reuse, R108, RZ ;  /* 0x0000006c8088723c */ /* 0x040fe200000418ff */
[----:B------:R-:W-:Y:S01]  /*4690*/  SHF.R.U32.HI R73, RZ, 0x18, R74 ;  /* 0x00000018ff497819 */ /* 0x000fe2000001164a */
[--C-:B------:R-:W-:Y:S01]  /*46a0*/  FFMA.FTZ R200, R203, UR5, -R246.reuse ;  /* 0x00000005cbc87c23 */ /* 0x100fe200080108f6 */
[----:B------:R-:W-:Y:S01]  /*46b0*/  LOP3.LUT R56, R56, 0xff, RZ, 0xc0, !PT ;  /* 0x000000ff38387812 */ /* 0x000fe200078ec0ff */
[----:B------:R-:W-:Y:S01]  /*46c0*/  FFMA.FTZ R247, R201, UR5, -R246 ;  /* 0x00000005c9f77c23 */ /* 0x000fe200080108f6 */
[----:B------:R-:W-:Y:S01]  /*46d0*/  LOP3.LUT R101, R75, R90, R101, 0x96, !PT ;  /* 0x0000005a4b657212 */ /* 0x000fe200078e9665 */
[----:B------:R-:W4:Y:S01]  /*46e0*/  MUFU.EX2 R195, R195 ;  /* 0x000000c300c37308 */ /* 0x000f220000000800 */
[----:B------:R-:W-:Y:S01]  /*46f0*/  PRMT R59, R59, 0x5410, R58 ;  /* 0x000054103b3b7816 */ /* 0x000fe2000000003a */
[C---:B---3--:R-:W-:Y:S01]  /*4700*/  HMMA.16816.F32.BF16 R116, R128.reuse, R4, RZ ;  /* 0x000000048074723c */ /* 0x048fe200000418ff */
[----:B------:R-:W-:Y:S01]  /*4710*/  PRMT R57, R56, 0x5410, R73 ;  /* 0x0000541038397816 */ /* 0x000fe20000000049 */
[----:B------:R-:W-:Y:S01]  /*4720*/  FFMA.FTZ R243, R220, UR5, -R225 ;  /* 0x00000005dcf37c23 */ /* 0x000fe200080108e1 */
[----:B------:R-:W-:Y:S01]  /*4730*/  LOP3.LUT R73, R101, 0xffff, RZ, 0xc0, !PT ;  /* 0x0000ffff65497812 */ /* 0x000fe200078ec0ff */
[--C-:B------:R-:W-:Y:S01]  /*4740*/  FFMA.FTZ R220, R221, UR5, -R246.reuse ;  /* 0x00000005dddc7c23 */ /* 0x100fe200080108f6 */
[----:B------:R-:W-:Y:S01]  /*4750*/  SHF.R.U32.HI R58, RZ, 0x10, R101 ;  /* 0x00000010ff3a7819 */ /* 0x000fe20000011665 */
[----:B------:R-:W-:Y:S01]  /*4760*/  MUFU.EX2 R197, R197 ;  /* 0x000000c500c57308 */ /* 0x000fe20000000800 */
[C---:B------:R-:W-:Y:S01]  /*4770*/  HMMA.16816.F32.BF16 R148, R128.reuse, R154, RZ ;  /* 0x0000009a8094723c */ /* 0x040fe200000418ff */
[----:B------:R-:W-:Y:S01]  /*4780*/  LOP3.LUT R56, R101, 0xff, RZ, 0xc0, !PT ;  /* 0x000000ff65387812 */ /* 0x000fe200078ec0ff */
[----:B------:R-:W-:Y:S01]  /*4790*/  FFMA.FTZ R222, R222, UR5, -R225 ;  /* 0x00000005dede7c23 */ /* 0x000fe200080108e1 */
[----:B------:R-:W-:Y:S01]  /*47a0*/  SHF.R.U32.HI R73, RZ, 0x8, R73 ;  /* 0x00000008ff497819 */ /* 0x000fe20000011649 */
[----:B------:R-:W-:Y:S01]  /*47b0*/  FFMA.FTZ R223, R223, UR5, -R246 ;  /* 0x00000005dfdf7c23 */ /* 0x000fe200080108f6 */
[----:B------:R-:W-:Y:S01]  /*47c0*/  SHF.R.U32.HI R101, RZ, 0x18, R101 ;  /* 0x00000018ff657819 */ /* 0x000fe20000011665 */
[C---:B------:R-:W-:Y:S01]  /*47d0*/  HMMA.16816.F32.BF16 R48, R128.reuse, R46, RZ ;  /* 0x0000002e8030723c */ /* 0x040fe200000418ff */
[----:B------:R-:W-:Y:S01]  /*47e0*/  MUFU.EX2 R196, R196 ;  /* 0x000000c400c47308 */ /* 0x000fe20000000800 */
[----:B------:R-:W-:Y:S01]  /*47f0*/  LOP3.LUT R58, R58, 0xff, RZ, 0xc0, !PT ;  /* 0x000000ff3a3a7812 */ /* 0x000fe200078ec0ff */
[----:B------:R-:W-:Y:S01]  /*4800*/  FADD.FTZ R183, R183, R186 ;  /* 0x000000bab7b77221 */ /* 0x000fe20000010000 */
[----:B------:R-:W-:Y:S01]  /*4810*/  PRMT R73, R56, 0x5410, R73 ;  /* 0x0000541038497816 */ /* 0x000fe20000000049 */
[----:B------:R-:W-:Y:S01]  /*4820*/  FADD.FTZ R179, R179, R184 ;  /* 0x000000b8b3b37221 */ /* 0x000fe20000010000 */
[C---:B------:R-:W-:Y:S01]  /*4830*/  HMMA.16816.F32.BF16 R64, R128.reuse, R62, RZ ;  /* 0x0000003e8040723c */ /* 0x040fe200000418ff */
[----:B------:R-:W-:Y:S01]  /*4840*/  PRMT R101, R58, 0x5410, R101 ;  /* 0x000054103a657816 */ /* 0x000fe20000000065 */
[----:B------:R-:W-:Y:S01]  /*4850*/  FADD.FTZ R182, R182, R183 ;  /* 0x000000b7b6b67221 */ /* 0x000fe20000010000 */
[----:B------:R-:W3:Y:S01]  /*4860*/  MUFU.EX2 R199, R199 ;  /* 0x000000c700c77308 */ /* 0x000ee20000000800 */
[--C-:B------:R-:W-:Y:S01]  /*4870*/  HSET2.LE.AND R59, R59, R224.reuse, PT ;  /* 0x000000e03b3b7233 */ /* 0x100fe20003803000 */
[----:B------:R-:W-:Y:S01]  /*4880*/  FADD.FTZ R178, R178, R179 ;  /* 0x000000b3b2b27221 */ /* 0x000fe20000010000 */
[----:B------:R-:W-:Y:S01]  /*4890*/  HMMA.16816.F32.BF16 R80, R128, R78, RZ ;  /* 0x0000004e8050723c */ /* 0x000fe200000418ff */
[----:B------:R-:W-:-:S02]  /*48a0*/  HSET2.LE.AND R56, R57, R224, PT ;  /* 0x000000e039387233 */ /* 0x000fc40003803000 */
[--C-:B------:R-:W-:Y:S01]  /*48b0*/  HSET2.LE.AND R73, R73, R224.reuse, PT ;  /* 0x000000e049497233 */ /* 0x100fe20003803000 */
[----:B------:R-:W-:Y:S01]  /*48c0*/  FADD.FTZ R167, R167, R178 ;  /* 0x000000b2a7a77221 */ /* 0x000fe20000010000 */
[----:B------:R-:W5:Y:S01]  /*48d0*/  MUFU.EX2 R198, R198 ;  /* 0x000000c600c67308 */ /* 0x000f620000000800 */
[C---:B------:R-:W-:Y:S01]  /*48e0*/  HMMA.16816.F32.BF16 R92, R128.reuse, R146, RZ ;  /* 0x00000092805c723c */ /* 0x040fe200000418ff */
[----:B------:R-:W-:Y:S01]  /*48f0*/  HSET2.LE.AND R101, R101, R224, PT ;  /* 0x000000e065657233 */ /* 0x000fe20003803000 */
[----:B------:R-:W-:Y:S01]  /*4900*/  FADD.FTZ R244, R244, R167 ;  /* 0x000000a7f4f47221 */ /* 0x000fe20000010000 */
[----:B----4-:R-:W-:Y:S02]  /*4910*/  F2FP.BF16.F32.PACK_AB R126, R195, R192 ;  /* 0x000000c0c37e723e */ /* 0x010fe400000010ff */
[----:B------:R-:W-:Y:S01]  /*4920*/  F2FP.BF16.F32.PACK_AB R124, R194, R189 ;  /* 0x000000bdc27c723e */ /* 0x000fe200000010ff */
[C---:B------:R-:W-:Y:S01]  /*4930*/  HMMA.16816.F32.BF16 R104, R128.reuse, R142, RZ ;  /* 0x0000008e8068723c */ /* 0x040fe200000418ff */
[----:B------:R-:W-:Y:S01]  /*4940*/  LOP3.LUT R250, R91, R88, R242, 0x96, !PT ;  /* 0x000000585bfa7212 */ /* 0x000fe200078e96f2 */
[----:B------:R-:W-:Y:S01]  /*4950*/  MUFU.EX2 R202, R202 ;  /* 0x000000ca00ca7308 */ /* 0x000fe20000000800 */
[----:B---3--:R-:W-:Y:S01]  /*4960*/  F2FP.BF16.F32.PACK_AB R127, R199, R196 ;  /* 0x000000c4c77f723e */ /* 0x008fe200000010ff */
[----:B------:R-:W-:Y:S01]  /*4970*/  FADD.FTZ R189, R189, R194 ;  /* 0x000000c2bdbd7221 */ /* 0x000fe20000010000 */
[----:B------:R-:W-:Y:S01]  /*4980*/  LOP3.LUT R126, R59, R126, RZ, 0xc0, !PT ;  /* 0x0000007e3b7e7212 */ /* 0x000fe200078ec0ff */
[C---:B------:R-:W-:Y:S01]  /*4990*/  HMMA.16816.F32.BF16 R112, R128.reuse, R110, RZ ;  /* 0x0000006e8070723c */ /* 0x040fe200000418ff */
[----:B------:R-:W-:Y:S01]  /*49a0*/  LOP3.LUT R127, R56, R127, RZ, 0xc0, !PT ;  /* 0x0000007f387f7212 */ /* 0x000fe200078ec0ff */
[----:B------:R-:W-:Y:S01]  /*49b0*/  IMAD.WIDE.U32 R250, R250, -0x2daee0ad, RZ ;  /* 0xd2511f53fafa7825 */ /* 0x000fe200078e00ff */
[----:B------:R-:W-:Y:S01]  /*49c0*/  LOP3.LUT R124, R73, R124, RZ, 0xc0, !PT ;  /* 0x0000007c497c7212 */ /* 0x000fe200078ec0ff */
[----:B------:R-:W3:Y:S01]  /*49d0*/  MUFU.EX2 R249, R249 ;  /* 0x000000f900f97308 */ /* 0x000ee20000000800 */
[----:B-----5:R-:W-:Y:S01]  /*49e0*/  F2FP.BF16.F32.PACK_AB R58, R198, R197 ;  /* 0x000000c5c63a723e */ /* 0x020fe200000010ff */
[----:B------:R-:W-:Y:S01]  /*49f0*/  HMMA.16816.F32.BF16 R128, R128, R6, RZ ;  /* 0x000000068080723c */ /* 0x000fe200000418ff */
[----:B------:R-:W-:Y:S01]  /*4a00*/  LOP3.LUT R245, R251, R102, R100, 0x96, !PT ;  /* 0x00000066fbf57212 */ /* 0x000fe200078e9664 */
[----:B------:R-:W-:Y:S01]  /*4a10*/  FADD.FTZ R197, R197, R198 ;  /* 0x000000c6c5c57221 */ /* 0x000fe20000010000 */
[----:B------:R-:W-:Y:S01]  /*4a20*/  LOP3.LUT R125, R101, R58, RZ, 0xc0, !PT ;  /* 0x0000003a657d7212 */ /* 0x000fe200078ec0ff */
[----:B------:R-:W-:Y:S01]  /*4a30*/  FADD.FTZ R192, R192, R189 ;  /* 0x000000bdc0c07221 */ /* 0x000fe20000010000 */
[----:B------:R-:W-:Y:S01]  /*4a40*/  LOP3.LUT R221, R250, 0xff, RZ, 0xc0, !PT ;  /* 0x000000fffadd7812 */ /* 0x000fe200078ec0ff */
[----:B------:R-:W-:Y:S01]  /*4a50*/  HMMA.16816.F32.BF16 R160, R40, R168, R160 ;  /* 0x000000a828a0723c */ /* 0x000fe200000418a0 */
[----:B------:R-:W-:Y:S01]  /*4a60*/  MUFU.EX2 R200, R200 ;  /* 0x000000c800c87308 */ /* 0x000fe20000000800 */
[----:B------:R-:W-:Y:S01]  /*4a70*/  LOP3.LUT R203, R245, 0xff, RZ, 0xc0, !PT ;  /* 0x000000fff5cb7812 */ /* 0x000fe200078ec0ff */
[----:B------:R-:W-:Y:S01]  /*4a80*/  FADD.FTZ R196, R196, R197 ;  /* 0x000000c5c4c47221 */ /* 0x000fe20000010000 */
[----:B------:R-:W-:-:S02]  /*4a90*/  FADD.FTZ R195, R195, R192 ;  /* 0x000000c0c3c37221 */ /* 0x000fc40000010000 */
[----:B------:R-:W-:Y:S01]  /*4aa0*/  HMMA.16816.F32.BF16 R120, R124, R4, RZ ;  /* 0x000000047c78723c */ /* 0x000fe200000418ff */
[----:B------:R-:W-:Y:S02]  /*4ab0*/  FADD.FTZ R196, R199, R196 ;  /* 0x000000c4c7c47221 */ /* 0x000fe40000010000 */
[----:B------:R-:W4:Y:S03]  /*4ac0*/  MUFU.EX2 R247, R247 ;  /* 0x000000f700f77308 */ /* 0x000f260000000800 */
[C---:B------:R-:W-:Y:S01]  /*4ad0*/  HMMA.16816.F32.BF16 R36, R40.reuse, R32, R36 ;  /* 0x000000202824723c */ /* 0x040fe20000041824 */
[----:B------:R-:W-:Y:S02]  /*4ae0*/  LOP3.LUT R4, R250, 0xffff, RZ, 0xc0, !PT ;  /* 0x0000fffffa047812 */ /* 0x000fe400078ec0ff */
[----:B------:R-:W-:Y:S02]  /*4af0*/  SHF.R.U32.HI R5, RZ, 0x10, R250 ;  /* 0x00000010ff057819 */ /* 0x000fe400000116fa */
[----:B------:R-:W-:Y:S01]  /*4b00*/  MUFU.EX2 R222, R222 ;  /* 0x000000de00de7308 */ /* 0x000fe20000000800 */
[C---:B------:R-:W-:Y:S06]  /*4b10*/  HMMA.16816.F32.BF16 R52, R40.reuse, R28, R52 ;  /* 0x0000001c2834723c */ /* 0x040fec0000041834 */
[C---:B------:R-:W-:Y:S01]  /*4b20*/  HMMA.16816.F32.BF16 R68, R40.reuse, R24, R68 ;  /* 0x000000182844723c */ /* 0x040fe20000041844 */
[----:B------:R-:W5:Y:S05]  /*4b30*/  MUFU.EX2 R243, R243 ;  /* 0x000000f300f37308 */ /* 0x000f6a0000000800 */
[C---:B------:R-:W-:Y:S03]  /*4b40*/  HMMA.16816.F32.BF16 R84, R40.reuse, R20, R84 ;  /* 0x000000142854723c */ /* 0x040fe60000041854 */
[----:B------:R-:W-:Y:S03]  /*4b50*/  MUFU.EX2 R201, R223 ;  /* 0x000000df00c97308 */ /* 0x000fe60000000800 */
[C---:B------:R-:W-:Y:S05]  /*4b60*/  HMMA.16816.F32.BF16 R96, R40.reuse, R16, R96 ;  /* 0x000000102860723c */ /* 0x040fea0000041860 */
[----:B------:R-:W5:Y:S01]  /*4b70*/  MUFU.EX2 R220, R220 ;  /* 0x000000dc00dc7308 */ /* 0x000f620000000800 */
[C---:B-1----:R-:W-:Y:S06]  /*4b80*/  HMMA.16816.F32.BF16 R136, R40.reuse, R12, R136 ;  /* 0x0000000c2888723c */ /* 0x042fec0000041888 */
[C---:B--2---:R-:W-:Y:S06]  /*4b90*/  HMMA.16816.F32.BF16 R116, R40.reuse, R8, R116 ;  /* 0x000000082874723c */ /* 0x044fec0000041874 */
        /* <DEDUP_REMOVED lines=22> */
[----:B------:R-:W-:Y:S07]  /*4d00*/  HMMA.16816.F32.BF16 R124, R124, R6, RZ ;  /* 0x000000067c7c723c */ /* 0x000fee00000418ff */
[----:B------:R-:W-:-:S02]  /*4d10*/  SHF.R.U32.HI R6, RZ, 0x8, R4 ;  /* 0x00000008ff067819 */ /* 0x000fc40000011604 */
[----:B------:R-:W-:Y:S02]  /*4d20*/  SHF.R.U32.HI R7, RZ, 0x18, R250 ;  /* 0x00000018ff077819 */ /* 0x000fe400000116fa */
[----:B------:R-:W-:Y:S02]  /*4d30*/  LOP3.LUT R4, R5, 0xff, RZ, 0xc0, !PT ;  /* 0x000000ff05047812 */ /* 0x000fe400078ec0ff */
[----:B------:R-:W-:Y:S02]  /*4d40*/  PRMT R221, R221, 0x5410, R6 ;  /* 0x00005410dddd7816 */ /* 0x000fe40000000006 */
[----:B------:R-:W-:Y:S02]  /*4d50*/  LOP3.LUT R6, R245, 0xffff, RZ, 0xc0, !PT ;  /* 0x0000fffff5067812 */ /* 0x000fe400078ec0ff */
[----:B------:R-:W-:Y:S02]  /*4d60*/  SHF.R.U32.HI R5, RZ, 0x10, R245 ;  /* 0x00000010ff057819 */ /* 0x000fe400000116f5 */
[----:B------:R-:W-:-:S02]  /*4d70*/  PRMT R7, R4, 0x5410, R7 ;  /* 0x0000541004077816 */ /* 0x000fc40000000007 */
[----:B------:R-:W-:Y:S02]  /*4d80*/  SHF.R.U32.HI R6, RZ, 0x8, R6 ;  /* 0x00000008ff067819 */ /* 0x000fe40000011606 */
[----:B------:R-:W-:Y:S02]  /*4d90*/  SHF.R.U32.HI R4, RZ, 0x18, R245 ;  /* 0x00000018ff047819 */ /* 0x000fe400000116f5 */
[----:B------:R-:W-:Y:S02]  /*4da0*/  LOP3.LUT R5, R5, 0xff, RZ, 0xc0, !PT ;  /* 0x000000ff05057812 */ /* 0x000fe400078ec0ff */
[----:B------:R-:W-:Y:S02]  /*4db0*/  PRMT R203, R203, 0x5410, R6 ;  /* 0x00005410cbcb7816 */ /* 0x000fe40000000006 */
[----:B------:R-:W-:Y:S02]  /*4dc0*/  PRMT R5, R5, 0x5410, R4 ;  /* 0x0000541005057816 */ /* 0x000fe40000000004 */
[----:B------:R-:W-:-:S02]  /*4dd0*/  HSET2.LE.AND R6, R221, R224, PT ;  /* 0x000000e0dd067233 */ /* 0x000fc40003803000 */
[--C-:B------:R-:W-:Y:S02]  /*4de0*/  HSET2.LE.AND R7, R7, R224.reuse, PT ;  /* 0x000000e007077233 */ /* 0x100fe40003803000 */
[--C-:B------:R-:W-:Y:S02]  /*4df0*/  HSET2.LE.AND R4, R203, R224.reuse, PT ;  /* 0x000000e0cb047233 */ /* 0x100fe40003803000 */
[----:B------:R-:W-:Y:S02]  /*4e00*/  HSET2.LE.AND R5, R5, R224, PT ;  /* 0x000000e005057233 */ /* 0x000fe40003803000 */
[----:B---3--:R-:W-:Y:S02]  /*4e10*/  F2FP.BF16.F32.PACK_AB R203, R249, R202 ;  /* 0x000000caf9cb723e */ /* 0x008fe400000010ff */
[----:B----4-:R-:W-:Y:S02]  /*4e20*/  F2FP.BF16.F32.PACK_AB R224, R247, R200 ;  /* 0x000000c8f7e0723e */ /* 0x010fe400000010ff */
[----:B------:R-:W-:-:S02]  /*4e30*/  LOP3.LUT R6, R6, R203, RZ, 0xc0, !PT ;  /* 0x000000cb06067212 */ /* 0x000fc400078ec0ff */
[----:B------:R-:W-:Y:S02]  /*4e40*/  LOP3.LUT R7, R7, R224, RZ, 0xc0, !PT ;  /* 0x000000e007077212 */ /* 0x000fe400078ec0ff */
[----:B-----5:R-:W-:Y:S01]  /*4e50*/  F2FP.BF16.F32.PACK_AB R203, R243, R222 ;  /* 0x000000def3cb723e */ /* 0x020fe200000010ff */
[----:B------:R-:W-:Y:S01]  /*4e60*/  FADD.FTZ R222, R222, R195 ;  /* 0x000000c3dede7221 */ /* 0x000fe20000010000 */
[----:B------:R-:W-:Y:S01]  /*4e70*/  F2FP.BF16.F32.PACK_AB R224, R220, R201 ;  /* 0x000000c9dce0723e */ /* 0x000fe200000010ff */
[----:B------:R-:W-:Y:S01]  /*4e80*/  FADD.FTZ R201, R201, R196 ;  /* 0x000000c4c9c97221 */ /* 0x000fe20000010000 */
[----:B------:R-:W-:Y:S01]  /*4e90*/  LOP3.LUT R4, R4, R203, RZ, 0xc0, !PT ;  /* 0x000000cb04047212 */ /* 0x000fe200078ec0ff */
[----:B------:R-:W-:Y:S01]  /*4ea0*/  FADD.FTZ R243, R243, R222 ;  /* 0x000000def3f37221 */ /* 0x000fe20000010000 */
[----:B------:R-:W-:Y:S01]  /*4eb0*/  LOP3.LUT R5, R5, R224, RZ, 0xc0, !PT ;  /* 0x000000e005057212 */ /* 0x000fe200078ec0ff */
[----:B------:R-:W-:Y:S02]  /*4ec0*/  FADD.FTZ R201, R220, R201 ;  /* 0x000000c9dcc97221 */ /* 0x000fe40000010000 */
[----:B------:R-:W-:-:S02]  /*4ed0*/  FADD.FTZ R202, R202, R243 ;  /* 0x000000f3caca7221 */ /* 0x000fc40000010000 */
[----:B------:R-:W-:Y:S02]  /*4ee0*/  FADD.FTZ R200, R200, R201 ;  /* 0x000000c9c8c87221 */ /* 0x000fe40000010000 */
[----:B------:R-:W-:Y:S01]  /*4ef0*/  HMMA.16816.F32.BF16 R152, R4, R170, R152 ;  /* 0x000000aa0498723c */ /* 0x000fe20000041898 */
[----:B------:R-:W-:Y:S01]  /*4f00*/  FADD.FTZ R249, R249, R202 ;  /* 0x000000caf9f97221 */ /* 0x000fe20000010000 */
[----:B------:R-:W-:-:S04]  /*4f10*/  FADD.FTZ R247, R247, R200 ;  /* 0x000000c8f7f77221 */ /* 0x000fc80000010000 */
        /* <DEDUP_REMOVED lines=19> */
[----:B------:R-:W-:Y:S01]  /*5050*/  IMAD.WIDE.U32 R6, R0, -0x326172a9, RZ ;  /* 0xcd9e8d5700067825 */ /* 0x000fe200078e00ff */
[----:B------:R-:W-:Y:S01]  /*5060*/  ULDC UR4, c[0x0][0x2d0] ;  /* 0x0000b40000047ab9 */ /* 0x000fe20000000800 */
[----:B------:R-:W-:Y:S01]  /*5070*/  MOV R0, R3 ;  /* 0x0000000300007202 */ /* 0x000fe20000000f00 */
[----:B------:R-:W1:Y:S01]  /*5080*/  LDC.64 R224, c[0x0][0x250] ;  /* 0x00009400ffe07b82 */ /* 0x000e620000000a00 */
[----:B------:R-:W-:Y:S01]  /*5090*/  IMAD.WIDE.U32 R4, R177, -0x326172a9, RZ ;  /* 0xcd9e8d57b1047825 */ /* 0x000fe200078e00ff */
[----:B------:R-:W-:Y:S01]  /*50a0*/  ISETP.GE.AND P1, PT, R174, UR4, PT ;  /* 0x00000004ae007c0c */ /* 0x000fe2000bf26270 */
[----:B------:R-:W-:Y:S01]  /*50b0*/  STL.64 [R1+0x10], R6 ;  /* 0x0000100601007387 */ /* 0x000fe20000100a00 */
[-C--:B------:R-:W-:Y:S01]  /*50c0*/  LOP3.LUT R3, R7, R173.reuse, RZ, 0x3c, !PT ;  /* 0x000000ad07037212 */ /* 0x080fe200078e3cff */
[----:B------:R-:W-:Y:S01]  /*50d0*/  IMAD.MOV.U32 R167, RZ, RZ, R166 ;  /* 0x000000ffffa77224 */ /* 0x000fe200078e00a6 */
[----:B------:R-:W-:Y:S01]  /*50e0*/  LOP3.LUT R250, R5, R173, RZ, 0x3c, !PT ;  /* 0x000000ad05fa7212 */ /* 0x000fe200078e3cff */
[----:B------:R2:W-:Y:S01]  /*50f0*/  STL.64 [R1], R4 ;  /* 0x0000000401007387 */ /* 0x0005e20000100a00 */
[----:B------:R-:W-:Y:S01]  /*5100*/  LEA.HI.SX32 R245, R2, 0xfffffffe, 0x1b ;  /* 0xfffffffe02f57811 */ /* 0x000fe200078fdaff */
[----:B------:R-:W-:Y:S01]  /*5110*/  IMAD.MOV.U32 R2, RZ, RZ, R165 ;  /* 0x000000ffff027224 */ /* 0x000fe200078e00a5 */
[----:B------:R-:W-:Y:S01]  /*5120*/  MOV R169, R164 ;  /* 0x000000a400a97202 */ /* 0x000fe20000000f00 */
[----:B------:R-:W-:Y:S01]  /*5130*/  IMAD.WIDE.U32 R250, R250, -0x2daee0ad, RZ ;  /* 0xd2511f53fafa7825 */ /* 0x000fe200078e00ff */
[----:B------:R-:W-:Y:S01]  /*5140*/  PRMT R243, R176, 0x7054, R176 ;  /* 0x00007054b0f37816 */ /* 0x000fe200000000b0 */
[----:B------:R-:W-:Y:S01]  /*5150*/  ULDC UR5, c[0x0][0x2d0] ;  /* 0x0000b40000057ab9 */ /* 0x000fe20000000800 */
[----:B------:R-:W-:Y:S01]  /*5160*/  ULDC UR4, c[0x0][0x2ec] ;  /* 0x0000bb0000047ab9 */ /* 0x000fe20000000800 */
[----:B------:R-:W3:Y:S01]  /*5170*/  @!P1 LDC.64 R222, c[0x0][0x220] ;  /* 0x00008800ffde9b82 */ /* 0x000ee20000000a00 */
[----:B------:R-:W-:-:S07]  /*5180*/  ULDC.64 UR6, c[0x0][0x248] ;  /* 0x0000920000067ab9 */ /* 0x000fce0000000a00 */
[----:B------:R-:W4:Y:S01]  /*5190*/  @!P1 LDC.64 R220, c[0x0][0x220] ;  /* 0x00008800ffdc9b82 */ /* 0x000f220000000a00 */
[----:B--2---:R-:W-:-:S05]  /*51a0*/  IMAD.WIDE.U32 R4, R172, -0x2daee0ad, RZ ;  /* 0xd2511f53ac047825 */ /* 0x004fca00078e00ff */
[----:B------:R2:W-:Y:S02]  /*51b0*/  STL.64 [R1+0x18], R4 ;  /* 0x0000180401007387 */ /* 0x0005e40000100a00 */
[----:B--2---:R-:W-:-:S05]  /*51c0*/  IMAD.WIDE.U32 R4, R3, -0x2daee0ad, RZ ;  /* 0xd2511f5303047825 */ /* 0x004fca00078e00ff */
[----:B------:R2:W-:Y:S01]  /*51d0*/  STL.64 [R1+0x8], R4 ;  /* 0x0000080401007387 */ /* 0x0005e20000100a00 */
[----:B-1-34-:R-:W-:Y:S05]  /*51e0*/  BRA `(.L_x_1679) ;  /* 0x0000000000b07947 */ /* 0x01afea0003800000 */
.L_x_1681:
[----:B------:R1:W-:Y:S01]  /*51f0*/  @P1 STS.128 [R231+0x8000], RZ ;  /* 0x008000ffe7001388 */ /* 0x0003e20000000c00 */
[----:B------:R-:W2:Y:S01]  /*5200*/  @!P1 LDC.64 R176, c[0x0][0x218] ;  /* 0x00008600ffb09b82 */ /* 0x000ea20000000a00 */
[----:B------:R-:W-:Y:S04]  /*5210*/  VIADD R166, R245, 0xffffffff ;  /* 0xfffffffff5a67836 */ /* 0x000fe80000000000 */
[----:B------:R-:W-:Y:S01]  /*5220*/  IMAD.WIDE.U32 R182, R166, UR6, RZ ;  /* 0x00000006a6b67c25 */ /* 0x000fe2000f8e00ff */
[----:B------:R-:W-:Y:S02]  /*5230*/  SHF.R.S32.HI R181, RZ, 0x1f, R166 ;  /* 0x0000001fffb57819 */ /* 0x000fe400000114a6 */
[----:B------:R-:W3:Y:S01]  /*5240*/  @!P0 LDC.64 R174, c[0x0][0x218] ;  /* 0x00008600ffae8b82 */ /* 0x000ee20000000a00 */
[----:B------:R-:W-:Y:S02]  /*5250*/  LEA R179, P2, R182, R236, 0x5 ;  /* 0x000000ecb6b37211 */ /* 0x000fe400078428ff */
[----:B------:R-:W-:Y:S02]  /*5260*/  IMAD R181, R181, UR6, RZ ;  /* 0x00000006b5b57c24 */ /* 0x000fe4000f8e02ff */
[----:B------:R-:W-:Y:S02]  /*5270*/  IADD3 R3, P5, R228, R179, RZ ;  /* 0x000000b3e4037210 */ /* 0x000fe40007fbe0ff */
[----:B------:R-:W-:Y:S01]  /*5280*/  IMAD R181, R166, UR7, R181 ;  /* 0x00000007a6b57c24 */ /* 0x000fe2000f8e02b5 */
[----:B------:R-:W4:Y:S03]  /*5290*/  @!P1 LDC.64 R172, c[0x0][0x218] ;  /* 0x00008600ffac9b82 */ /* 0x000f260000000a00 */
[----:B------:R-:W-:Y:S05]  /*52a0*/  IMAD.IADD R181, R183, 0x1, R181 ;  /* 0x00000001b7b57824 */ /* 0x000fea00078e02b5 */
[----:B------:R-:W5:Y:S01]  /*52b0*/  @!P0 LDC.64 R164, c[0x0][0x218] ;  /* 0x00008600ffa48b82 */ /* 0x000f620000000a00 */
[----:B------:R-:W-:Y:S02]  /*52c0*/  LEA.HI.X R166, R182, R239, R181, 0x5, P2 ;  /* 0x000000efb6a67211 */ /* 0x000fe400010f2cb5 */
[----:B-----5:R-:W-:Y:S02]  /*52d0*/  @!P0 LEA R164, P2, R3, R164, 0x1 ;  /* 0x000000a403a48211 */ /* 0x020fe400078408ff */
[C---:B--2---:R-:W-:Y:S02]  /*52e0*/  @!P1 LEA R176, P6, R179.reuse, R176, 0x1 ;  /* 0x000000b0b3b09211 */ /* 0x044fe400078c08ff */
[C---:B---3--:R-:W-:Y:S02]  /*52f0*/  @!P0 LEA R174, P3, R179.reuse, R174, 0x1 ;  /* 0x000000aeb3ae8211 */ /* 0x048fe400078608ff */
[C-C-:B------:R-:W-:Y:S02]  /*5300*/  @!P1 LEA.HI.X R177, R179.reuse, R177, R166.reuse, 0x1, P6 ;  /* 0x000000b1b3b19211 */ /* 0x140fe400030f0ca6 */
[--C-:B------:R-:W-:Y:S02]  /*5310*/  @!P0 LEA.HI.X R175, R179, R175, R166.reuse, 0x1, P3 ;  /* 0x000000afb3af8211 */ /* 0x100fe400018f0ca6 */
[----:B----4-:R-:W-:Y:S01]  /*5320*/  @!P1 LEA R178, P4, R3, R172, 0x1 ;  /* 0x000000ac03b29211 */ /* 0x010fe200078808ff */
[----:B------:R-:W-:Y:S01]  /*5330*/  @!PT LDS RZ, [RZ] ;  /* 0x00000000fffff984 */ /* 0x000fe20000000800 */
[----:B------:R-:W-:Y:S01]  /*5340*/  @!PT LDS RZ, [RZ] ;  /* 0x00000000fffff984 */ /* 0x000fe20000000800 */
[----:B------:R-:W-:Y:S01]  /*5350*/  @!PT LDS RZ, [RZ] ;  /* 0x00000000fffff984 */ /* 0x000fe20000000800 */
[----:B------:R1:W-:Y:S01]  /*5360*/  @!P1 LDGSTS.E.BYPASS.LTC128B.128 [R231+0x8000], desc[UR8][R176.64] ;  /* 0x08000000b0e79fae */ /* 0x0003e2000b901d48 */
[----:B------:R-:W-:Y:S03]  /*5370*/  IMAD.X R172, R227, 0x1, R166, P5 ;  /* 0x00000001e3ac7824 */ /* 0x000fe600028e06a6 */
[----:B------:R1:W-:Y:S02]  /*5380*/  @P0 STS.128 [R231+0x9000], RZ ;  /* 0x009000ffe7000388 */ /* 0x0003e40000000c00 */
[C-C-:B------:R-:W-:Y:S02]  /*5390*/  @!P1 LEA.HI.X R179, R3.reuse, R173, R172.reuse, 0x1, P4 ;  /* 0x000000ad03b39211 */ /* 0x140fe400020f0cac */
        /* <DEDUP_REMOVED lines=17> */
.L_x_1679:
[----:B------:R-:W-:Y:S01]  /*54b0*/  ISETP.GE.AND P0, PT, R232, UR5, PT ;  /* 0x00000005e8007c0c */ /* 0x000fe2000bf06270 */
[----:B------:R-:W-:Y:S04]  /*54c0*/  DEPBAR.LE SB0, 0x0 ;  /* 0x000080000000791a */ /* 0x000fe80000000000 */
[----:B------:R-:W-:Y:S01]  /*54d0*/  BAR.SYNC.DEFER_BLOCKING 0x0 ;  /* 0x0000000000007b1d */ /* 0x000fe20000010000 */
[----:B------:R-:W-:Y:S01]  /*54e0*/  SHF.R.S32.HI R3, RZ, 0x1f, R245 ;  /* 0x0000001fff037819 */ /* 0x000fe200000114f5 */
[-C--:B------:R-:W-:Y:S04]  /*54f0*/  IMAD.WIDE.U32 R6, R245, R224.reuse, RZ ;  /* 0x000000e0f5067225 */ /* 0x080fe800078e00ff */
[----:B------:R-:W-:Y:S01]  /*5500*/  IMAD R166, R3, R224, RZ ;  /* 0x000000e003a67224 */ /* 0x000fe200078e02ff */
[----:B------:R-:W-:Y:S03]  /*5510*/  LEA R168, P2, R6, R234, 0x5 ;  /* 0x000000ea06a87211 */ /* 0x000fe600078428ff */
[----:B------:R-:W-:Y:S01]  /*5520*/  IMAD R166, R245, R225, R166 ;  /* 0x000000e1f5a67224 */ /* 0x000fe200078e02a6 */
[----:B------:R-:W-:Y:S03]  /*5530*/  LEA R3, P5, R224, R168, 0x4 ;  /* 0x000000a8e0037211 */ /* 0x000fe600078a20ff */
[----:B------:R-:W-:Y:S01]  /*5540*/  IMAD.IADD R166, R7, 0x1, R166 ;  /* 0x0000000107a67824 */ /* 0x000fe200078e02a6 */
[C---:B------:R-:W-:Y:S04]  /*5550*/  @!P1 LEA R10, P4, R3.reuse, R220, 0x1 ;  /* 0x000000dc030a9211 */ /* 0x040fe800078808ff */
[----:B------:R-:W-:Y:S02]  /*5560*/  LEA.HI.X R166, R6, R226, R166, 0x5, P2 ;  /* 0x000000e206a67211 */ /* 0x000fe400010f2ca6 */
[----:B------:R-:W-:Y:S02]  /*5570*/  @!P1 LEA R6, P6, R168, R222, 0x1 ;  /* 0x000000dea8069211 */ /* 0x000fe400078c08ff */
[----:B------:R-:W-:Y:S01]  /*5580*/  LEA.HI.X R170, R224, R166, R225, 0x4, P5 ;  /* 0x000000a6e0aa7211 */ /* 0x000fe200028f24e1 */
[----:B------:R-:W1:Y:S01]  /*5590*/  @!P0 LDC.64 R202, c[0x0][0x220] ;  /* 0x00008800ffca8b82 */ /* 0x000e620000000a00 */
[C---:B------:R-:W-:Y:S01]  /*55a0*/  @!P1 LEA.HI.X R7, R168.reuse, R223, R166, 0x1, P6 ;  /* 0x000000dfa8079211 */ /* 0x040fe200030f0ca6 */
[----:B------:R-:W-:Y:S01]  /*55b0*/  @P1 STS.128 [R231+0xa000], RZ ;  /* 0x00a000ffe7001388 */ /* 0x000fe20000000c00 */
[--C-:B------:R-:W-:Y:S02]  /*55c0*/  @!P1 LEA.HI.X R11, R3, R221, R170.reuse, 0x1, P4 ;  /* 0x000000dd030b9211 */ /* 0x100fe400020f0caa */
[----:B------:R-:W-:Y:S01]  /*55d0*/  ISETP.GT.AND P5, PT, R245, RZ, PT ;  /* 0x000000fff500720c */ /* 0x000fe20003fa4270 */
[----:B------:R-:W-:Y:S01]  /*55e0*/  @!PT LDS RZ, [RZ] ;  /* 0x00000000fffff984 */ /* 0x000fe20000000800 */
[----:B------:R-:W-:Y:S01]  /*55f0*/  @!PT LDS RZ, [RZ] ;  /* 0x00000000fffff984 */ /* 0x000fe20000000800 */
[----:B------:R-:W-:Y:S01]  /*5600*/  @!PT LDS RZ, [RZ] ;  /* 0x00000000fffff984 */ /* 0x000fe20000000800 */
[----:B------:R-:W-:Y:S02]  /*5610*/  @!P1 LDGSTS.E.BYPASS.LTC128B.128 [R231+0xa000], desc[UR8][R6.64] ;  /* 0x0a00000006e79fae */ /* 0x000fe4000b901d48 */
[----:B------:R-:W3:Y:S01]  /*5620*/  @!P0 LDC.64 R164, c[0x0][0x220] ;  /* 0x00008800ffa48b82 */ /* 0x000ee20000000a00 */
[----:B------:R-:W-:Y:S01]  /*5630*/  P2R R246, PR, RZ, 0x20 ;  /* 0x00000020fff67803 */ /* 0x000fe20000000000 */
[----:B------:R-:W-:Y:S01]  /*5640*/  @P0 STS.128 [R231+0xb000], RZ ;  /* 0x00b000ffe7000388 */ /* 0x000fe20000000c00 */
[C---:B---3--:R-:W-:Y:S02]  /*5650*/  @!P0 LEA R164, P2, R3.reuse, R164, 0x1 ;  /* 0x000000a403a48211 */ /* 0x048fe400078408ff */
[C---:B-1----:R-:W-:Y:S02]  /*5660*/  @!P0 LEA R202, P3, R168.reuse, R202, 0x1 ;  /* 0x000000caa8ca8211 */ /* 0x042fe400078608ff */
[----:B------:R-:W-:Y:S02]  /*5670*/  @!P0 LEA.HI.X R165, R3, R165, R170, 0x1, P2 ;  /* 0x000000a503a58211 */ /* 0x000fe400010f0caa */
[----:B------:R-:W-:Y:S05]  /*5680*/  @!P0 LEA.HI.X R203, R168, R203, R166, 0x1, P3 ;  /* 0x000000cba8cb8211 */ /* 0x000fea00018f0ca6 */
        /* <DEDUP_REMOVED lines=15> */
[----:B------:R-:W2:Y:S04]  /*5780*/  LDSM.16.M88.4 R176, [R217+0x8000] ;  /* 0x00800000d9b0783b */ /* 0x000ea80000000200 */
[----:B------:R-:W3:Y:S04]  /*5790*/  LDSM.16.M88.4 R180, [R218+0x2000] ;  /* 0x00200000dab4783b */ /* 0x000ee80000000200 */
[----:B------:R-:W5:Y:S04]  /*57a0*/  LDSM.16.M88.4 R184, [R217+0x8800] ;  /* 0x00880000d9b8783b */ /* 0x000f680000000200 */
[----:B------:R-:W0:Y:S04]  /*57b0*/  LDGDEPBAR ;  /* 0x00000000000079af */ /* 0x000e280000000000 */
[----:B------:R-:W-:Y:S04]  /*57c0*/  LDSM.16.M88.4 R188, [R216] ;  /* 0x00000000d8bc783b */ /* 0x000fe80000000200 */
[----:B------:R-:W4:Y:S04]  /*57d0*/  LDSM.16.M88.4 R192, [R215] ;  /* 0x00000000d7c0783b */ /* 0x000f280000000200 */
[----:B------:R-:W4:Y:S04]  /*57e0*/  LDSM.16.M88.4 R196, [R216+0x2000] ;  /* 0x00200000d8c4783b */ /* 0x000f280000000200 */
[----:B-1----:R-:W1:Y:S01]  /*57f0*/  LDSM.16.M88.4 R200, [R207] ;  /* 0x00000000cfc8783b */ /* 0x002e620000000200 */
[-C--:B--2---:R-:W-:Y:S06]  /*5800*/  HMMA.16816.F32.BF16 R4, R172, R176.reuse, RZ ;  /* 0x000000b0ac04723c */ /* 0x084fec00000418ff */
[C---:B---3--:R-:W-:Y:S06]  /*5810*/  HMMA.16816.F32.BF16 R8, R180.reuse, R176, RZ ;  /* 0x000000b0b408723c */ /* 0x048fec00000418ff */
[-C--:B------:R-:W-:Y:S06]  /*5820*/  HMMA.16816.F32.BF16 R12, R180, R178.reuse, RZ ;  /* 0x000000b2b40c723c */ /* 0x080fec00000418ff */
[C---:B------:R-:W-:Y:S01]  /*5830*/  HMMA.16816.F32.BF16 R16, R172.reuse, R178, RZ ;  /* 0x000000b2ac10723c */ /* 0x040fe200000418ff */
[----:B------:R-:W-:Y:S05]  /*5840*/  LDSM.16.M88.4 R176, [R211+0x8000] ;  /* 0x00800000d3b0783b */ /* 0x000fea0000000200 */
[-C--:B-----5:R-:W-:Y:S06]  /*5850*/  HMMA.16816.F32.BF16 R20, R172, R184.reuse, RZ ;  /* 0x000000b8ac14723c */ /* 0x0a0fec00000418ff */
[C---:B------:R-:W-:Y:S06]  /*5860*/  HMMA.16816.F32.BF16 R24, R180.reuse, R184, RZ ;  /* 0x000000b8b418723c */ /* 0x040fec00000418ff */
[-C--:B------:R-:W-:Y:S01]  /*5870*/  HMMA.16816.F32.BF16 R28, R180, R186.reuse, RZ ;  /* 0x000000bab41c723c */ /* 0x080fe200000418ff */
[----:B------:R-:W-:Y:S05]  /*5880*/  LDSM.16.M88.4 R180, [R214+0x2000] ;  /* 0x00200000d6b4783b */ /* 0x000fea0000000200 */
[----:B------:R-:W-:Y:S01]  /*5890*/  HMMA.16816.F32.BF16 R32, R172, R186, RZ ;  /* 0x000000baac20723c */ /* 0x000fe200000418ff */
[----:B------:R-:W2:Y:S04]  /*58a0*/  LDSM.16.M88.4 R172, [R214] ;  /* 0x00000000d6ac783b */ /* 0x000ea80000000200 */
[----:B------:R-:W3:Y:S01]  /*58b0*/  LDSM.16.M88.4 R184, [R211+0x8800] ;  /* 0x00880000d3b8783b */ /* 0x000ee20000000200 */
[-C--:B----4-:R-:W-:Y:S06]  /*58c0*/  HMMA.16816.F32.BF16 R4, R188, R192.reuse, R4 ;  /* 0x000000c0bc04723c */ /* 0x090fec0000041804 */
[C---:B------:R-:W-:Y:S06]  /*58d0*/  HMMA.16816.F32.BF16 R8, R196.reuse, R192, R8 ;  /* 0x000000c0c408723c */ /* 0x040fec0000041808 */
[-C--:B------:R-:W-:Y:S06]  /*58e0*/  HMMA.16816.F32.BF16 R12, R196, R194.reuse, R12 ;  /* 0x000000c2c40c723c */ /* 0x080fec000004180c */
[C---:B------:R-:W-:Y:S01]  /*58f0*/  HMMA.16816.F32.BF16 R16, R188.reuse, R194, R16 ;  /* 0x000000c2bc10723c */ /* 0x040fe20000041810 */
[----:B------:R-:W-:Y:S05]  /*5900*/  LDSM.16.M88.4 R192, [R213] ;  /* 0x00000000d5c0783b */ /* 0x000fea0000000200 */
[-C--:B-1----:R-:W-:Y:S06]  /*5910*/  HMMA.16816.F32.BF16 R20, R188, R200.reuse, R20 ;  /* 0x000000c8bc14723c */ /* 0x082fec0000041814 */
[C---:B------:R-:W-:Y:S06]  /*5920*/  HMMA.16816.F32.BF16 R24, R196.reuse, R200, R24 ;  /* 0x000000c8c418723c */ /* 0x040fec0000041818 */
[-C--:B------:R-:W-:Y:S01]  /*5930*/  HMMA.16816.F32.BF16 R28, R196, R202.reuse, R28 ;  /* 0x000000cac41c723c */ /* 0x080fe2000004181c */
[----:B------:R-:W1:Y:S05]  /*5940*/  LDSM.16.M88.4 R196, [R206] ;  /* 0x00000000cec4783b */ /* 0x000e6a0000000200 */
[----:B------:R-:W-:Y:S01]  /*5950*/  HMMA.16816.F32.BF16 R32, R188, R202, R32 ;  /* 0x000000cabc20723c */ /* 0x000fe20000041820 */
[----:B------:R-:W4:Y:S04]  /*5960*/  LDSM.16.M88.4 R188, [R213+0x2000] ;  /* 0x00200000d5bc783b */ /* 0x000f280000000200 */
[----:B------:R-:W-:Y:S01]  /*5970*/  LDSM.16.M88.4 R200, [R217+0x9000] ;  /* 0x00900000d9c8783b */ /* 0x000fe20000000200 */
[-C--:B--2---:R-:W-:Y:S06]  /*5980*/  HMMA.16816.F32.BF16 R4, R172, R176.reuse, R4 ;  /* 0x000000b0ac04723c */ /* 0x084fec0000041804 */
[C---:B------:R-:W-:Y:S06]  /*5990*/  HMMA.16816.F32.BF16 R8, R180.reuse, R176, R8 ;  /* 0x000000b0b408723c */ /* 0x040fec0000041808 */
[-C--:B------:R-:W-:Y:S06]  /*59a0*/  HMMA.16816.F32.BF16 R12, R180, R178.reuse, R12 ;  /* 0x000000b2b40c723c */ /* 0x080fec000004180c */
[C---:B------:R-:W-:Y:S01]  /*59b0*/  HMMA.16816.F32.BF16 R16, R172.reuse, R178, R16 ;  /* 0x000000b2ac10723c */ /* 0x040fe20000041810 */
[----:B------:R-:W2:Y:S05]  /*59c0*/  LDSM.16.M88.4 R176, [R206+0x800] ;  /* 0x00080000ceb0783b */ /* 0x000eaa0000000200 */
[-C--:B---3--:R-:W-:Y:S06]  /*59d0*/  HMMA.16816.F32.BF16 R20, R172, R184.reuse, R20 ;  /* 0x000000b8ac14723c */ /* 0x088fec0000041814 */
[C---:B------:R-:W-:Y:S06]  /*59e0*/  HMMA.16816.F32.BF16 R24, R180.reuse, R184, R24 ;  /* 0x000000b8b418723c */ /* 0x040fec0000041818 */
[-C--:B------:R-:W-:Y:S01]  /*59f0*/  HMMA.16816.F32.BF16 R28, R180, R186.reuse, R28 ;  /* 0x000000bab41c723c */ /* 0x080fe2000004181c */
[----:B------:R-:W3:Y:S05]  /*5a00*/  LDSM.16.M88.4 R180, [R218+0x4000] ;  /* 0x00400000dab4783b */ /* 0x000eea0000000200 */
[----:B------:R-:W-:Y:S01]  /*5a10*/  HMMA.16816.F32.BF16 R32, R172, R186, R32 ;  /* 0x000000baac20723c */ /* 0x000fe20000041820 */
[----:B------:R-:W5:Y:S04]  /*5a20*/  LDSM.16.M88.4 R172, [R218+0x6000] ;  /* 0x00600000daac783b */ /* 0x000f680000000200 */
[----:B------:R-:W5:Y:S01]  /*5a30*/  LDSM.16.M88.4 R184, [R217+0x9800] ;  /* 0x00980000d9b8783b */ /* 0x000f620000000200 */
[-C--:B-1----:R-:W-:Y:S06]  /*5a40*/  HMMA.16816.F32.BF16 R4, R192, R196.reuse, R4 ;  /* 0x000000c4c004723c */ /* 0x082fec0000041804 */
[C---:B----4-:R-:W-:Y:S06]  /*5a50*/  HMMA.16816.F32.BF16 R8, R188.reuse, R196, R8 ;  /* 0x000000c4bc08723c */ /* 0x050fec0000041808 */
[-C--:B------:R-:W-:Y:S06]  /*5a60*/  HMMA.16816.F32.BF16 R12, R188, R198.reuse, R12 ;  /* 0x000000c6bc0c723c */ /* 0x080fec000004180c */
[C---:B------:R-:W-:Y:S01]  /*5a70*/  HMMA.16816.F32.BF16 R16, R192.reuse, R198, R16 ;  /* 0x000000c6c010723c */ /* 0x040fe20000041810 */
[----:B------:R-:W-:Y:S05]  /*5a80*/  LDSM.16.M88.4 R196, [R204] ;  /* 0x00000000ccc4783b */ /* 0x000fea0000000200 */
[-C--:B--2---:R-:W-:Y:S06]  /*5a90*/  HMMA.16816.F32.BF16 R20, R192, R176.reuse, R20 ;  /* 0x000000b0c014723c */ /* 0x084fec0000041814 */
[C---:B------:R-:W-:Y:S06]  /*5aa0*/  HMMA.16816.F32.BF16 R24, R188.reuse, R176, R24 ;  /* 0x000000b0bc18723c */ /* 0x040fec0000041818 */
[-C--:B------:R-:W-:Y:S01]  /*5ab0*/  HMMA.16816.F32.BF16 R28, R188, R178.reuse, R28 ;  /* 0x000000b2bc1c723c */ /* 0x080fe2000004181c */
[----:B------:R-:W-:Y:S05]  /*5ac0*/  LDSM.16.M88.4 R188, [R205] ;  /* 0x00000000cdbc783b */ /* 0x000fea0000000200 */
[----:B------:R-:W-:Y:S01]  /*5ad0*/  HMMA.16816.F32.BF16 R32, R192, R178, R32 ;  /* 0x000000b2c020723c */ /* 0x000fe20000041820 */
[----:B------:R-:W1:Y:S04]  /*5ae0*/  LDSM.16.M88.4 R176, [R216+0x4000] ;  /* 0x00400000d8b0783b */ /* 0x000e680000000200 */
[----:B------:R-:W2:Y:S01]  /*5af0*/  LDSM.16.M88.4 R192, [R216+0x6000] ;  /* 0x00600000d8c0783b */ /* 0x000ea20000000200 */
[-C--:B---3--:R-:W-:Y:S06]  /*5b00*/  HMMA.16816.F32.BF16 R4, R180, R200.reuse, R4 ;  /* 0x000000c8b404723c */ /* 0x088fec0000041804 */
        /* <DEDUP_REMOVED lines=11> */
[-C--:B-1----:R-:W-:Y:S06]  /*5bc0*/  HMMA.16816.F32.BF16 R4, R176, R188.reuse, R4 ;  /* 0x000000bcb004723c */ /* 0x082fec0000041804 */
[C---:B--2---:R-:W-:Y:S06]  /*5bd0*/  HMMA.16816.F32.BF16 R8, R192.reuse, R188, R8 ;  /* 0x000000bcc008723c */ /* 0x044fec0000041808 */
[-C--:B------:R-:W-:Y:S06]  /*5be0*/  HMMA.16816.F32.BF16 R12, R192, R190.reuse, R12 ;  /* 0x000000bec00c723c */ /* 0x080fec000004180c */
[C---:B------:R-:W-:Y:S01]  /*5bf0*/  HMMA.16816.F32.BF16 R16, R176.reuse, R190, R16 ;  /* 0x000000beb010723c */ /* 0x040fe20000041810 */
[----:B------:R-:W1:Y:S05]  /*5c00*/  LDSM.16.M88.4 R188, [R211+0x9800] ;  /* 0x00980000d3bc783b */ /* 0x000e6a0000000200 */
[-C--:B------:R-:W-:Y:S06]  /*5c10*/  HMMA.16816.F32.BF16 R20, R176, R196.reuse, R20 ;  /* 0x000000c4b014723c */ /* 0x080fec0000041814 */
[C---:B------:R-:W-:Y:S06]  /*5c20*/  HMMA.16816.F32.BF16 R24, R192.reuse, R196, R24 ;  /* 0x000000c4c018723c */ /* 0x040fec0000041818 */
[-C--:B------:R-:W-:Y:S01]  /*5c30*/  HMMA.16816.F32.BF16 R28, R192, R198.reuse, R28 ;  /* 0x000000c6c01c723c */ /* 0x080fe2000004181c */
[----:B------:R-:W2:Y:S05]  /*5c40*/  LDSM.16.M88.4 R192, [R213+0x4000] ;  /* 0x00400000d5c0783b */ /* 0x000eaa0000000200 */
[----:B------:R-:W-:Y:S01]  /*5c50*/  HMMA.16816.F32.BF16 R32, R176, R198, R32 ;  /* 0x000000c6b020723c */ /* 0x000fe20000041820 */
[----:B------:R-:W5:Y:S04]  /*5c60*/  LDSM.16.M88.4 R176, [R213+0x6000] ;  /* 0x00600000d5b0783b */ /* 0x000f680000000200 */
[----:B------:R-:W5:Y:S01]  /*5c70*/  LDSM.16.M88.4 R196, [R206+0x1800] ;  /* 0x00180000cec4783b */ /* 0x000f620000000200 */
[-C--:B---3--:R-:W-:Y:S01]  /*5c80*/  HMMA.16816.F32.BF16 R4, R172, R180.reuse, R4 ;  /* 0x000000b4ac04723c */ /* 0x088fe20000041804 */
[----:B------:R-:W-:Y:S04]  /*5c90*/  DEPBAR.LE SB0, 0x0 ;  /* 0x000080000000791a */ /* 0x000fe80000000000 */
[----:B------:R-:W-:Y:S01]  /*5ca0*/  BAR.SYNC.DEFER_BLOCKING 0x0 ;  /* 0x0000000000007b1d */ /* 0x000fe20000010000 */
[C---:B----4-:R-:W-:Y:S06]  /*5cb0*/  HMMA.16816.F32.BF16 R8, R184.reuse, R180, R8 ;  /* 0x000000b4b808723c */ /* 0x050fec0000041808 */
[-C--:B------:R-:W-:Y:S06]  /*5cc0*/  HMMA.16816.F32.BF16 R12, R184, R182.reuse, R12 ;  /* 0x000000b6b80c723c */ /* 0x080fec000004180c */
[C---:B------:R-:W-:Y:S06]  /*5cd0*/  HMMA.16816.F32.BF16 R16, R172.reuse, R182, R16 ;  /* 0x000000b6ac10723c */ /* 0x040fec0000041810 */
[-C--:B-1----:R-:W-:Y:S06]  /*5ce0*/  HMMA.16816.F32.BF16 R20, R172, R188.reuse, R20 ;  /* 0x000000bcac14723c */ /* 0x082fec0000041814 */
[C---:B------:R-:W-:Y:S06]  /*5cf0*/  HMMA.16816.F32.BF16 R24, R184.reuse, R188, R24 ;  /* 0x000000bcb818723c */ /* 0x040fec0000041818 */
[-C--:B------:R-:W-:Y:S06]  /*5d00*/  HMMA.16816.F32.BF16 R28, R184, R190.reuse, R28 ;  /* 0x000000beb81c723c */ /* 0x080fec000004181c */
[----:B------:R-:W-:Y:S06]  /*5d10*/  HMMA.16816.F32.BF16 R32, R172, R190, R32 ;  /* 0x000000beac20723c */ /* 0x000fec0000041820 */
[-C--:B--2---:R-:W-:Y:S06]  /*5d20*/  HMMA.16816.F32.BF16 R4, R192, R200.reuse, R4 ;  /* 0x000000c8c004723c */ /* 0x084fec0000041804 */
[C---:B-----5:R-:W-:Y:S06]  /*5d30*/  HMMA.16816.F32.BF16 R8, R176.reuse, R200, R8 ;  /* 0x000000c8b008723c */ /* 0x060fec0000041808 */
[-C--:B------:R-:W-:Y:S06]  /*5d40*/  HMMA.16816.F32.BF16 R12, R176, R202.reuse, R12 ;  /* 0x000000cab00c723c */ /* 0x080fec000004180c */
[C---:B------:R-:W-:Y:S06]  /*5d50*/  HMMA.16816.F32.BF16 R16, R192.reuse, R202, R16 ;  /* 0x000000cac010723c */ /* 0x040fec0000041810 */
[----:B------:R-:W-:Y:S01]  /*5d60*/  FMNMX.FTZ R164, R4, R167, !PT ;  /* 0x000000a704a47209 */ /* 0x000fe20007810000 */
[-C--:B------:R-:W-:Y:S04]  /*5d70*/  HMMA.16816.F32.BF16 R20, R192, R196.reuse, R20 ;  /* 0x000000c4c014723c */ /* 0x080fe80000041814 */
        /* <DEDUP_REMOVED lines=19> */
.L_x_1680:
[----:B-1----:R-:W-:Y:S01]  /*5eb0*/  FMNMX.FTZ R164, R8, R169, !PT ;  /* 0x000000a908a47209 */ /* 0x002fe20007810000 */
[----:B------:R-:W2:Y:S01]  /*5ec0*/  LDL.64 R186, [R1+0x18] ;  /* 0x0000180001ba7983 */ /* 0x000ea20000100a00 */
[C---:B------:R-:W-:Y:S02]  /*5ed0*/  IADD3 R175, R240.reuse, -0x61c88647, RZ ;  /* 0x9e3779b9f0af7810 */ /* 0x040fe40007ffe0ff */
[----:B------:R-:W-:Y:S02]  /*5ee0*/  IADD3 R177, R240, 0x3c6ef372, RZ ;  /* 0x3c6ef372f0b17810 */ /* 0x000fe40007ffe0ff */
[----:B------:R-:W-:Y:S01]  /*5ef0*/  ISETP.NE.AND P2, PT, R246, RZ, PT ;  /* 0x000000fff600720c */ /* 0x000fe20003f45270 */
[----:B------:R-:W3:Y:S06]  /*5f00*/  LDL.64 R188, [R1+0x8] ;  /* 0x0000080001bc7983 */ /* 0x000eec0000100a00 */
[----:B------:R-:W4:Y:S06]  /*5f10*/  LDL.64 R184, [R1] ;  /* 0x0000000001b87983 */ /* 0x000f2c0000100a00 */
[----:B------:R-:W5:Y:S06]  /*5f20*/  LDL.64 R182, [R1+0x10] ;  /* 0x0000100001b67983 */ /* 0x000f6c0000100a00 */
[----:B------:R-:W1:Y:S08]  /*5f30*/  SHFL.BFLY PT, R165, R170, 0x2, 0x1f ;  /* 0x0c401f00aaa57f89 */ /* 0x000e7000000e0000 */
[----:B------:R-:W1:Y:S02]  /*5f40*/  SHFL.BFLY PT, R3, R168, 0x2, 0x1f ;  /* 0x0c401f00a8037f89 */ /* 0x000e6400000e0000 */
[----:B-1----:R-:W-:Y:S02]  /*5f50*/  FMNMX.FTZ R173, R170, R165, !PT ;  /* 0x000000a5aaad7209 */ /* 0x002fe40007810000 */
[----:B------:R-:W-:Y:S04]  /*5f60*/  FMNMX.FTZ R174, R168, R3, !PT ;  /* 0x00000003a8ae7209 */ /* 0x000fe80007810000 */
[----:B------:R-:W1:Y:S01]  /*5f70*/  SHFL.BFLY PT, R166, R173, 0x1, 0x1f ;  /* 0x0c201f00ada67f89 */ /* 0x000e6200000e0000 */
[----:B------:R-:W-:Y:S07]  /*5f80*/  FMNMX.FTZ R3, R9, R164, !PT ;  /* 0x000000a409037209 */ /* 0x000fee0007810000 */
[----:B------:R-:W1:Y:S01]  /*5f90*/  SHFL.BFLY PT, R165, R174, 0x1, 0x1f ;  /* 0x0c201f00aea57f89 */ /* 0x000e6200000e0000 */
[----:B------:R-:W-:Y:S02]  /*5fa0*/  FMNMX.FTZ R164, R12, R3, !PT ;  /* 0x000000030ca47209 */ /* 0x000fe40007810000 */
[----:B------:R-:W-:Y:S02]  /*5fb0*/  IADD3 R3, R241, -0x4498517b, RZ ;  /* 0xbb67ae85f1037810 */ /* 0x000fe40007ffe0ff */
[----:B------:R-:W-:Y:S02]  /*5fc0*/  FMNMX.FTZ R179, R13, R164, !PT ;  /* 0x000000a40db37209 */ /* 0x000fe40007810000 */
[----:B------:R-:W-:Y:S02]  /*5fd0*/  FMNMX.FTZ R164, R10, R0, !PT ;  /* 0x000000000aa47209 */ /* 0x000fe40007810000 */
[----:B------:R-:W-:Y:S02]  /*5fe0*/  FMNMX.FTZ R168, R24, R179, !PT ;  /* 0x000000b318a87209 */ /* 0x000fe40007810000 */
[----:B-1----:R-:W-:Y:S02]  /*5ff0*/  FMNMX.FTZ R166, R173, R166, !PT ;  /* 0x000000a6ada67209 */ /* 0x002fe40007810000 */
[----:B------:R-:W-:Y:S03]  /*6000*/  FMNMX.FTZ R165, R174, R165, !PT ;  /* 0x000000a5aea57209 */ /* 0x000fe60007810000 */
[C---:B------:R-:W-:Y:S01]  /*6010*/  FMUL.FTZ R252, R166.reuse, UR4 ;  /* 0x00000004a6fc7c20 */ /* 0x040fe20008410000 */
[----:B------:R-:W-:Y:S01]  /*6020*/  FSETP.NEU.FTZ.AND P0, PT, R166, -INF , PT ;  /* 0xff800000a600780b */ /* 0x000fe20003f1d000 */
[C---:B------:R-:W-:Y:S03]  /*6030*/  FADD.FTZ R2, -R165.reuse, R2 ;  /* 0x00000002a5027221 */ /* 0x040fe60000010100 */
[----:B------:R-:W-:Y:S01]  /*6040*/  FSEL R252, R252, RZ, P0 ;  /* 0x000000fffcfc7208 */ /* 0x000fe20000000000 */
[C---:B------:R-:W-:Y:S01]  /*6050*/  FMUL.FTZ R248, R165.reuse, UR4 ;  /* 0x00000004a5f87c20 */ /* 0x040fe20008410000 */
[----:B------:R-:W-:Y:S03]  /*6060*/  FSETP.NEU.FTZ.AND P0, PT, R165, -INF , PT ;  /* 0xff800000a500780b */ /* 0x000fe60003f1d000 */
[--C-:B------:R-:W-:Y:S01]  /*6070*/  FFMA.FTZ R199, R4, UR4, -R252.reuse ;  /* 0x0000000404c77c23 */ /* 0x100fe200080108fc */
[----:B------:R-:W-:Y:S01]  /*6080*/  FSEL R248, R248, RZ, P0 ;  /* 0x000000fff8f87208 */ /* 0x000fe20000000000 */
[----:B------:R-:W-:Y:S04]  /*6090*/  FFMA.FTZ R21, R21, UR4, -R252 ;  /* 0x0000000415157c23 */ /* 0x000fe800080108fc */
[--C-:B------:R-:W-:Y:S01]  /*60a0*/  FFMA.FTZ R198, R6, UR4, -R248.reuse ;  /* 0x0000000406c67c23 */ /* 0x100fe200080108f8 */
[----:B------:R-:W-:Y:S10]  /*60b0*/  MUFU.EX2 R199, R199 ;  /* 0x000000c700c77308 */ /* 0x000ff40000000800 */
[----:B------:R-:W-:Y:S01]  /*60c0*/  MUFU.EX2 R198, R198 ;  /* 0x000000c600c67308 */ /* 0x000fe20000000800 */
[----:B--2---:R-:W-:Y:S01]  /*60d0*/  LOP3.LUT R172, R187, R245, R241, 0x96, !PT ;  /* 0x000000f5bbac7212 */ /* 0x004fe200078e96f1 */
[--C-:B------:R-:W-:Y:S01]  /*60e0*/  FFMA.FTZ R187, R19, UR4, -R248.reuse ;  /* 0x0000000413bb7c23 */ /* 0x100fe200080108f8 */
[-CC-:B------:R-:W-:Y:S02]  /*60f0*/  LOP3.LUT R180, R251, R186.reuse, R3.reuse, 0x96, !PT ;  /* 0x000000bafbb47212 */ /* 0x180fe400078e9603 */
[----:B------:R-:W-:Y:S01]  /*6100*/  IADD3 R245, R245, -0x1, RZ ;  /* 0xfffffffff5f57810 */ /* 0x000fe20007ffe0ff */
[----:B------:R-:W-:Y:S01]  /*6110*/  IMAD.WIDE.U32 R172, R172, -0x326172a9, RZ ;  /* 0xcd9e8d57acac7825 */ /* 0x000fe200078e00ff */
[----:B---3--:R-:W-:Y:S03]  /*6120*/  LOP3.LUT R174, R189, R186, R3, 0x96, !PT ;  /* 0x000000babdae7212 */ /* 0x008fe600078e9603 */
[----:B------:R-:W-:Y:S01]  /*6130*/  MUFU.EX2 R187, R187 ;  /* 0x000000bb00bb7308 */ /* 0x000fe20000000800 */
[----:B------:R-:W-:Y:S01]  /*6140*/  FMNMX.FTZ R3, R25, R168, !PT ;  /* 0x000000a819037209 */ /* 0x000fe20007810000 */
[----:B------:R-:W-:Y:S04]  /*6150*/  IMAD.WIDE.U32 R180, R180, -0x326172a9, RZ ;  /* 0xcd9e8d57b4b47825 */ /* 0x000fe800078e00ff */
[----:B------:R-:W-:Y:S01]  /*6160*/  FFMA.FTZ R186, R18, UR4, -R248 ;  /* 0x0000000412ba7c23 */ /* 0x000fe200080108f8 */
[--C-:B----4-:R-:W-:Y:S01]  /*6170*/  LOP3.LUT R176, R173, R184, R175.reuse, 0x96, !PT ;  /* 0x000000b8adb07212 */ /* 0x110fe200078e96af */
[--C-:B------:R-:W-:Y:S01]  /*6180*/  FFMA.FTZ R185, R17, UR4, -R252.reuse ;  /* 0x0000000411b97c23 */ /* 0x100fe200080108fc */
[----:B------:R-:W-:Y:S01]  /*6190*/  FFMA.FTZ R184, R16, UR4, -R252 ;  /* 0x0000000410b87c23 */ /* 0x000fe200080108fc */
[----:B------:R-:W-:Y:S01]  /*61a0*/  FFMA.FTZ R189, R7, UR4, -R248 ;  /* 0x0000000407bd7c23 */ /* 0x000fe200080108f8 */
[----:B------:R-:W-:Y:S01]  /*61b0*/  IADD3 R7, R240, -0x4ab325aa, RZ ;  /* 0xb54cda56f0077810 */ /* 0x000fe20007ffe0ff */
[----:B------:R-:W-:Y:S01]  /*61c0*/  MUFU.EX2 R186, R186 ;  /* 0x000000ba00ba7308 */ /* 0x000fe20000000800 */
[----:B-----5:R-:W-:Y:S01]  /*61d0*/  LOP3.LUT R170, R173, R182, R175, 0x96, !PT ;  /* 0x000000b6adaa7212 */ /* 0x020fe200078e96af */
[----:B------:R-:W-:Y:S01]  /*61e0*/  IMAD.WIDE.U32 R174, R174, -0x326172a9, RZ ;  /* 0xcd9e8d57aeae7825 */ /* 0x000fe200078e00ff */
[----:B------:R-:W-:Y:S02]  /*61f0*/  FMNMX.FTZ R173, R11, R164, !PT ;  /* 0x000000a40bad7209 */ /* 0x000fe40007810000 */
[----:B------:R-:W-:Y:S01]  /*6200*/  FMNMX.FTZ R182, R28, R3, !PT ;  /* 0x000000031cb67209 */ /* 0x000fe20007810000 */
[----:B------:R-:W-:Y:S01]  /*6210*/  FADD.FTZ R3, -R166, R167 ;  /* 0x000000a7a6037221 */ /* 0x000fe20000010100 */
[----:B------:R-:W-:Y:S01]  /*6220*/  FMNMX.FTZ R178, R14, R173, !PT ;  /* 0x000000ad0eb27209 */ /* 0x000fe20007810000 */
[----:B------:R-:W-:Y:S01]  /*6230*/  FMUL.FTZ R167, R2, UR4 ;  /* 0x0000000402a77c20 */ /* 0x000fe20008410000 */
[----:B------:R-:W-:Y:S01]  /*6240*/  FMNMX.FTZ R164, R29, R182, !PT ;  /* 0x000000b61da47209 */ /* 0x000fe20007810000 */
[----:B------:R-:W-:Y:S01]  /*6250*/  FMUL.FTZ R168, R3, UR4 ;  /* 0x0000000403a87c20 */ /* 0x000fe20008410000 */
[----:B------:R-:W-:Y:S01]  /*6260*/  FMNMX.FTZ R3, R15, R178, !PT ;  /* 0x000000b20f037209 */ /* 0x000fe20007810000 */
[----:B------:R-:W-:Y:S01]  /*6270*/  IMAD.WIDE.U32 R182, R176, -0x2daee0ad, RZ ;  /* 0xd2511f53b0b67825 */ /* 0x000fe200078e00ff */
[-CC-:B------:R-:W-:Y:S01]  /*6280*/  LOP3.LUT R178, R181, R172.reuse, R177.reuse, 0x96, !PT ;  /* 0x000000acb5b27212 */ /* 0x180fe200078e96b1 */
[----:B------:R-:W1:Y:S01]  /*6290*/  SHFL.BFLY PT, R173, R164, 0x2, 0x1f ;  /* 0x0c401f00a4ad7f89 */ /* 0x000e6200000e0000 */
[----:B------:R-:W-:Y:S01]  /*62a0*/  FMNMX.FTZ R2, R26, R3, !PT ;  /* 0x000000031a027209 */ /* 0x000fe20007810000 */
[----:B------:R-:W-:Y:S01]  /*62b0*/  MUFU.EX2 R184, R184 ;  /* 0x000000b800b87308 */ /* 0x000fe20000000800 */
[----:B------:R-:W-:Y:S01]  /*62c0*/  LOP3.LUT R172, R175, R172, R177, 0x96, !PT ;  /* 0x000000acafac7212 */ /* 0x000fe200078e96b1 */
[----:B------:R-:W-:Y:S01]  /*62d0*/  IMAD.WIDE.U32 R178, R178, -0x2daee0ad, RZ ;  /* 0xd2511f53b2b27825 */ /* 0x000fe200078e00ff */
[----:B------:R-:W-:Y:S02]  /*62e0*/  FMNMX.FTZ R3, R27, R2, !PT ;  /* 0x000000021b037209 */ /* 0x000fe40007810000 */
[C---:B------:R-:W-:Y:S02]  /*62f0*/  IADD3 R177, R241.reuse, 0x32370b8f, RZ ;  /* 0x32370b8ff1b17810 */ /* 0x040fe40007ffe0ff */
[----:B------:R-:W-:Y:S03]  /*6300*/  FMNMX.FTZ R2, R30, R3, !PT ;  /* 0x000000031e027209 */ /* 0x000fe60007810000 */
[----:B------:R-:W-:Y:S01]  /*6310*/  MUFU.EX2 R185, R185 ;  /* 0x000000b900b97308 */ /* 0x000fe20000000800 */
[----:B------:R-:W-:Y:S02]  /*6320*/  IADD3 R175, R241, 0x76cf5d0a, RZ ;  /* 0x76cf5d0af1af7810 */ /* 0x000fe40007ffe0ff */
[----:B------:R-:W-:Y:S02]  /*6330*/  FMNMX.FTZ R3, R31, R2, !PT ;  /* 0x000000021f037209 */ /* 0x000fe40007810000 */
[----:B------:R-:W-:Y:S02]  /*6340*/  LOP3.LUT R176, R179, R182, R177, 0x96, !PT ;  /* 0x000000b6b3b07212 */ /* 0x000fe400078e96b1 */
[--C-:B------:R-:W-:Y:S01]  /*6350*/  LOP3.LUT R16, R183, R250, R175.reuse, 0x96, !PT ;  /* 0x000000fab7107212 */ /* 0x100fe200078e96af */
[----:B------:R-:W2:Y:S01]  /*6360*/  SHFL.BFLY PT, R2, R3, 0x2, 0x1f ;  /* 0x0c401f0003027f89 */ /* 0x000ea200000e0000 */
[----:B------:R-:W-:Y:S01]  /*6370*/  IMAD.WIDE.U32 R182, R170, -0x2daee0ad, RZ ;  /* 0xd2511f53aab67825 */ /* 0x000fe200078e00ff */
[----:B------:R-:W-:Y:S01]  /*6380*/  IADD3 R170, R240, -0x255992d5, RZ ;  /* 0xdaa66d2bf0aa7810 */ /* 0x000fe20007ffe0ff */
[----:B------:R-:W-:Y:S02]  /*6390*/  MUFU.EX2 R189, R189 ;  /* 0x000000bd00bd7308 */ /* 0x000fe40000000800 */
[----:B------:R-:W-:Y:S01]  /*63a0*/  IMAD.WIDE.U32 R202, R16, -0x326172a9, RZ ;  /* 0xcd9e8d5710ca7825 */ /* 0x000fe200078e00ff */
[----:B-1----:R-:W-:Y:S02]  /*63b0*/  FMNMX.FTZ R164, R164, R173, !PT ;  /* 0x000000ada4a47209 */ /* 0x002fe40007810000 */
[----:B------:R-:W-:Y:S01]  /*63c0*/  LOP3.LUT R175, R183, R188, R175, 0x96, !PT ;  /* 0x000000bcb7af7212 */ /* 0x000fe200078e96af */
[----:B------:R-:W-:Y:S01]  /*63d0*/  IMAD.WIDE.U32 R172, R172, -0x2daee0ad, RZ ;  /* 0xd2511f53acac7825 */ /* 0x000fe200078e00ff */
[----:B------:R-:W-:Y:S01]  /*63e0*/  LOP3.LUT R16, R203, R180, R170, 0x96, !PT ;  /* 0x000000b4cb107212 */ /* 0x000fe200078e96aa */
[----:B------:R-:W1:Y:S02]  /*63f0*/  SHFL.BFLY PT, R17, R164, 0x1, 0x1f ;  /* 0x0c201f00a4117f89 */ /* 0x000e6400000e0000 */
[----:B------:R-:W-:Y:S01]  /*6400*/  FFMA.FTZ R188, R5, UR4, -R252 ;  /* 0x0000000405bc7c23 */ /* 0x000fe200080108fc */
[----:B------:R-:W-:Y:S01]  /*6410*/  IMAD.WIDE.U32 R18, R176, -0x326172a9, RZ ;  /* 0xcd9e8d57b0127825 */ /* 0x000fe200078e00ff */
[----:B------:R-:W-:Y:S01]  /*6420*/  LOP3.LUT R177, R173, R182, R177, 0x96, !PT ;  /* 0x000000b6adb17212 */ /* 0x000fe200078e96b1 */
[----:B------:R-:W3:Y:S01]  /*6430*/  MUFU.EX2 R168, R168 ;  /* 0x000000a800a87308 */ /* 0x000ee20000000800 */
[----:B------:R-:W-:Y:S01]  /*6440*/  IADD3 R173, R240, 0x78dde6e4, RZ ;  /* 0x78dde6e4f0ad7810 */ /* 0x000fe20007ffe0ff */
[----:B------:R-:W-:Y:S03]  /*6450*/  IMAD.WIDE.U32 R200, R175, -0x326172a9, RZ ;  /* 0xcd9e8d57afc87825 */ /* 0x000fe600078e00ff */
[--C-:B------:R-:W-:Y:S01]  /*6460*/  LOP3.LUT R202, R19, R202, R173.reuse, 0x96, !PT ;  /* 0x000000ca13ca7212 */ /* 0x100fe200078e96ad */
[----:B------:R-:W-:Y:S01]  /*6470*/  IMAD.WIDE.U32 R196, R177, -0x326172a9, RZ ;  /* 0xcd9e8d57b1c47825 */ /* 0x000fe200078e00ff */
[----:B------:R-:W-:Y:S03]  /*6480*/  LOP3.LUT R4, R201, R174, R170, 0x96, !PT ;  /* 0x000000aec9047212 */ /* 0x000fe600078e96aa */
[----:B------:R-:W-:Y:S01]  /*6490*/  MUFU.EX2 R188, R188 ;  /* 0x000000bc00bc7308 */ /* 0x000fe20000000800 */
[----:B--2---:R-:W-:Y:S01]  /*64a0*/  FMNMX.FTZ R2, R3, R2, !PT ;  /* 0x0000000203027209 */ /* 0x004fe20007810000 */
[----:B------:R-:W-:Y:S01]  /*64b0*/  IMAD.WIDE.U32 R174, R16, -0x2daee0ad, RZ ;  /* 0xd2511f5310ae7825 */ /* 0x000fe200078e00ff */
[----:B------:R-:W-:Y:S02]  /*64c0*/  LOP3.LUT R200, R197, R200, R173, 0x96, !PT ;  /* 0x000000c8c5c87212 */ /* 0x000fe400078e96ad */
[----:B------:R-:W-:Y:S01]  /*64d0*/  IADD3 R16, R241, -0x126145ec, RZ ;  /* 0xed9eba14f1107810 */ /* 0x000fe20007ffe0ff */
[----:B------:R-:W2:Y:S01]  /*64e0*/  SHFL.BFLY PT, R3, R2, 0x1, 0x1f ;  /* 0x0c201f0002037f89 */ /* 0x000ea200000e0000 */
[----:B------:R-:W-:Y:S03]  /*64f0*/  IMAD.WIDE.U32 R202, R202, -0x2daee0ad, RZ ;  /* 0xd2511f53caca7825 */ /* 0x000fe600078e00ff */
[----:B------:R-:W4:Y:S01]  /*6500*/  MUFU.EX2 R167, R167 ;  /* 0x000000a700a77308 */ /* 0x000f220000000800 */
[----:B---3--:R-:W-:Y:S01]  /*6510*/  FMUL.FTZ R36, R168, R36 ;  /* 0x00000024a8247220 */ /* 0x008fe20000410000 */
[----:B------:R-:W-:Y:S01]  /*6520*/  IMAD.WIDE.U32 R176, R4, -0x2daee0ad, RZ ;  /* 0xd2511f5304b07825 */ /* 0x000fe200078e00ff */
[----:B-1----:R-:W-:Y:S02]  /*6530*/  FMNMX.FTZ R164, R164, R17, !PT ;  /* 0x00000011a4a47209 */ /* 0x002fe40007810000 */
[--C-:B------:R-:W-:Y:S01]  /*6540*/  LOP3.LUT R4, R175, R178, R16.reuse, 0x96, !PT ;  /* 0x000000b2af047212 */ /* 0x100fe200078e9610 */
[----:B------:R-:W-:Y:S01]  /*6550*/  IMAD.WIDE.U32 R200, R200, -0x2daee0ad, RZ ;  /* 0xd2511f53c8c87825 */ /* 0x000fe200078e00ff */
[--C-:B------:R-:W-:Y:S03]  /*6560*/  LOP3.LUT R5, R203, R174, R233.reuse, 0x96, !PT ;  /* 0x000000aecb057212 */ /* 0x100fe600078e96e9 */
[C---:B------:R-:W-:Y:S01]  /*6570*/  FMUL.FTZ R170, R164.reuse, UR4 ;  /* 0x00000004a4aa7c20 */ /* 0x040fe20008410000 */
[----:B------:R-:W-:Y:S01]  /*6580*/  FSETP.NEU.FTZ.AND P0, PT, R164, -INF , PT ;  /* 0xff800000a400780b */ /* 0x000fe20003f1d000 */
[----:B------:R-:W-:Y:S01]  /*6590*/  FMUL.FTZ R37, R168, R37 ;  /* 0x00000025a8257220 */ /* 0x000fe20000410000 */
[----:B------:R-:W-:Y:S01]  /*65a0*/  LOP3.LUT R16, R177, R172, R16, 0x96, !PT ;  /* 0x000000acb1107212 */ /* 0x000fe200078e9610 */
[----:B------:R-:W-:Y:S01]  /*65b0*/  IMAD.WIDE.U32 R172, R4, -0x326172a9, RZ ;  /* 0xcd9e8d5704ac7825 */ /* 0x000fe200078e00ff */
[----:B------:R-:W-:Y:S02]  /*65c0*/  LOP3.LUT R6, R201, R176, R233, 0x96, !PT ;  /* 0x000000b0c9067212 */ /* 0x000fe400078e96e9 */
[----:B------:R-:W-:Y:S01]  /*65d0*/  FSEL R170, R170, RZ, P0 ;  /* 0x000000ffaaaa7208 */ /* 0x000fe20000000000 */
[----:B------:R-:W-:Y:S01]  /*65e0*/  IMAD.WIDE.U32 R4, R5, -0x326172a9, RZ ;  /* 0xcd9e8d5705047825 */ /* 0x000fe200078e00ff */
[----:B------:R-:W1:Y:S02]  /*65f0*/  LDSM.16.MT88.4 R176, [R212+0xa000] ;  /* 0x00a00000d4b0783b */ /* 0x000e640000004200 */
[----:B------:R-:W-:Y:S01]  /*6600*/  LOP3.LUT R201, R173, R18, R242, 0x96, !PT ;  /* 0x00000012adc97212 */ /* 0x000fe200078e96f2 */
[----:B------:R-:W-:Y:S01]  /*6610*/  IMAD.WIDE.U32 R194, R16, -0x326172a9, RZ ;  /* 0xcd9e8d5710c27825 */ /* 0x000fe200078e00ff */
[----:B--2---:R-:W-:Y:S03]  /*6620*/  FMNMX.FTZ R3, R2, R3, !PT ;  /* 0x0000000302037209 */ /* 0x004fe60007810000 */
[--C-:B------:R-:W-:Y:S01]  /*6630*/  FFMA.FTZ R190, R9, UR4, -R170.reuse ;  /* 0x0000000409be7c23 */ /* 0x100fe200080108aa */
[----:B------:R-:W-:Y:S01]  /*6640*/  IMAD.WIDE.U32 R16, R6, -0x326172a9, RZ ;  /* 0xcd9e8d5706107825 */ /* 0x000fe200078e00ff */
[C---:B------:R-:W-:Y:S03]  /*6650*/  FSETP.NEU.FTZ.AND P0, PT, R3.reuse, -INF , PT ;  /* 0xff8000000300780b */ /* 0x040fe60003f1d000 */
[----:B------:R-:W-:Y:S01]  /*6660*/  FMUL.FTZ R246, R3, UR4 ;  /* 0x0000000403f67c20 */ /* 0x000fe20008410000 */
[----:B------:R-:W-:Y:S01]  /*6670*/  LOP3.LUT R9, R4, 0xffff, RZ, 0xc0, !PT ;  /* 0x0000ffff04097812 */ /* 0x000fe200078ec0ff */
[----:B------:R-:W-:Y:S01]  /*6680*/  FFMA.FTZ R191, R8, UR4, -R170 ;  /* 0x0000000408bf7c23 */ /* 0x000fe200080108aa */
[--C-:B------:R-:W-:Y:S01]  /*6690*/  LOP3.LUT R6, R5, R172, R7.reuse, 0x96, !PT ;  /* 0x000000ac05067212 */ /* 0x100fe200078e9607 */
[----:B------:R-:W-:Y:S01]  /*66a0*/  FADD.FTZ R0, -R3, R0 ;  /* 0x0000000003007221 */ /* 0x000fe20000010100 */
[----:B------:R-:W-:Y:S01]  /*66b0*/  FSEL R246, R246, RZ, P0 ;  /* 0x000000fff6f67208 */ /* 0x000fe20000000000 */
[----:B------:R-:W-:Y:S01]  /*66c0*/  MUFU.EX2 R190, R190 ;  /* 0x000000be00be7308 */ /* 0x000fe20000000800 */
[----:B------:R-:W-:Y:S01]  /*66d0*/  LOP3.LUT R7, R17, R194, R7, 0x96, !PT ;  /* 0x000000c211077212 */ /* 0x000fe200078e9607 */
[----:B----4-:R-:W-:Y:S01]  /*66e0*/  FMUL.FTZ R38, R167, R38 ;  /* 0x00000026a7267220 */ /* 0x010fe20000410000 */
[----:B------:R-:W-:Y:S01]  /*66f0*/  LOP3.LUT R182, R4, 0xff, RZ, 0xc0, !PT ;  /* 0x000000ff04b67812 */ /* 0x000fe200078ec0ff */
[--C-:B------:R-:W-:Y:S01]  /*6700*/  FFMA.FTZ R193, R10, UR4, -R246.reuse ;  /* 0x000000040ac17c23 */ /* 0x100fe200080108f6 */
[----:B------:R-:W-:Y:S01]  /*6710*/  SHF.R.U32.HI R9, RZ, 0x8, R9 ;  /* 0x00000008ff097819 */ /* 0x000fe20000011609 */
[----:B------:R-:W-:Y:S01]  /*6720*/  FFMA.FTZ R192, R11, UR4, -R246 ;  /* 0x000000040bc07c23 */ /* 0x000fe200080108f6 */
[----:B------:R-:W-:Y:S03]  /*6730*/  SHF.R.U32.HI R10, RZ, 0x10, R7 ;  /* 0x00000010ff0a7819 */ /* 0x000fe60000011607 */
[----:B------:R-:W-:Y:S01]  /*6740*/  MUFU.EX2 R191, R191 ;  /* 0x000000bf00bf7308 */ /* 0x000fe20000000800 */
[----:B------:R-:W-:Y:S01]  /*6750*/  LOP3.LUT R19, R16, 0xffff, RZ, 0xc0, !PT ;  /* 0x0000ffff10137812 */ /* 0x000fe200078ec0ff */
[----:B------:R-:W-:Y:S01]  /*6760*/  FMUL.FTZ R39, R167, R39 ;  /* 0x00000027a7277220 */ /* 0x000fe20000410000 */
[----:B------:R-:W-:Y:S01]  /*6770*/  SHF.R.U32.HI R17, RZ, 0x10, R16 ;  /* 0x00000010ff117819 */ /* 0x000fe20000011610 */
[----:B------:R-:W-:Y:S01]  /*6780*/  FMUL.FTZ R48, R168, R48 ;  /* 0x00000030a8307220 */ /* 0x000fe20000410000 */
[----:B------:R-:W-:Y:S01]  /*6790*/  PRMT R182, R182, 0x5410, R9 ;  /* 0x00005410b6b67816 */ /* 0x000fe20000000009 */
[C---:B------:R-:W-:Y:S01]  /*67a0*/  FMUL.FTZ R49, R168.reuse, R49 ;  /* 0x00000031a8317220 */ /* 0x040fe20000410000 */
[C---:B------:R-:W-:Y:S03]  /*67b0*/  LOP3.LUT R9, R7.reuse, 0xffff, RZ, 0xc0, !PT ;  /* 0x0000ffff07097812 */ /* 0x040fe600078ec0ff */
[----:B------:R-:W-:Y:S01]  /*67c0*/  MUFU.EX2 R193, R193 ;  /* 0x000000c100c17308 */ /* 0x000fe20000000800 */
[----:B------:R-:W-:Y:S01]  /*67d0*/  LOP3.LUT R172, R7, 0xff, RZ, 0xc0, !PT ;  /* 0x000000ff07ac7812 */ /* 0x000fe200078ec0ff */
[C---:B------:R-:W-:Y:S01]  /*67e0*/  FMUL.FTZ R50, R167.reuse, R50 ;  /* 0x00000032a7327220 */ /* 0x040fe20000410000 */
[----:B------:R-:W-:Y:S01]  /*67f0*/  SHF.R.U32.HI R5, RZ, 0x10, R4 ;  /* 0x00000010ff057819 */ /* 0x000fe20000011604 */
[----:B------:R-:W-:Y:S01]  /*6800*/  FMUL.FTZ R51, R167, R51 ;  /* 0x00000033a7337220 */ /* 0x000fe20000410000 */
[----:B------:R-:W-:Y:S01]  /*6810*/  SHF.R.U32.HI R7, RZ, 0x18, R7 ;  /* 0x00000018ff077819 */ /* 0x000fe20000011607 */
[----:B------:R-:W-:Y:S01]  /*6820*/  FMUL.FTZ R52, R168, R52 ;  /* 0x00000034a8347220 */ /* 0x000fe20000410000 */
[----:B------:R-:W-:Y:S03]  /*6830*/  LOP3.LUT R10, R10, 0xff, RZ, 0xc0, !PT ;  /* 0x000000ff0a0a7812 */ /* 0x000fe600078ec0ff */
[----:B------:R-:W-:Y:S01]  /*6840*/  MUFU.EX2 R192, R192 ;  /* 0x000000c000c07308 */ /* 0x000fe20000000800 */
[----:B------:R-:W-:Y:S01]  /*6850*/  SHF.R.U32.HI R2, RZ, 0x18, R16 ;  /* 0x00000018ff027819 */ /* 0x000fe20000011610 */
[----:B------:R-:W-:Y:S01]  /*6860*/  FMUL.FTZ R53, R168, R53 ;  /* 0x00000035a8357220 */ /* 0x000fe20000410000 */
[----:B------:R-:W-:Y:S01]  /*6870*/  LOP3.LUT R17, R17, 0xff, RZ, 0xc0, !PT ;  /* 0x000000ff11117812 */ /* 0x000fe200078ec0ff */
[----:B------:R-:W-:Y:S01]  /*6880*/  FMUL.FTZ R54, R167, R54 ;  /* 0x00000036a7367220 */ /* 0x000fe20000410000 */
[----:B------:R-:W-:Y:S01]  /*6890*/  SHF.R.U32.HI R8, RZ, 0x18, R4 ;  /* 0x00000018ff087819 */ /* 0x000fe20000011604 */
[----:B------:R-:W-:Y:S01]  /*68a0*/  FADD.FTZ R4, -R164, R169 ;  /* 0x000000a9a4047221 */ /* 0x000fe20000010100 */
[----:B------:R-:W-:Y:S01]  /*68b0*/  LOP3.LUT R5, R5, 0xff, RZ, 0xc0, !PT ;  /* 0x000000ff05057812 */ /* 0x000fe200078ec0ff */
[----:B------:R-:W-:Y:S01]  /*68c0*/  FMUL.FTZ R55, R167, R55 ;  /* 0x00000037a7377220 */ /* 0x000fe20000410000 */
[----:B------:R-:W-:Y:S01]  /*68d0*/  PRMT R10, R10, 0x5410, R7 ;  /* 0x000054100a0a7816 */ /* 0x000fe20000000007 */
[C---:B------:R-:W-:Y:S01]  /*68e0*/  FMUL.FTZ R64, R168.reuse, R64 ;  /* 0x00000040a8407220 */ /* 0x040fe20000410000 */
[----:B------:R-:W-:Y:S01]  /*68f0*/  SHF.R.U32.HI R7, RZ, 0x10, R6 ;  /* 0x00000010ff077819 */ /* 0x000fe20000011606 */
[----:B------:R-:W-:Y:S01]  /*6900*/  FMUL.FTZ R65, R168, R65 ;  /* 0x00000041a8417220 */ /* 0x000fe20000410000 */
[----:B------:R-:W-:Y:S01]  /*6910*/  PRMT R2, R17, 0x5410, R2 ;  /* 0x0000541011027816 */ /* 0x000fe20000000002 */
[----:B------:R-:W-:Y:S01]  /*6920*/  FMUL.FTZ R66, R167, R66 ;  /* 0x00000042a7427220 */ /* 0x000fe20000410000 */
[----:B------:R-:W-:Y:S01]  /*6930*/  PRMT R8, R5, 0x5410, R8 ;  /* 0x0000541005087816 */ /* 0x000fe20000000008 */
[----:B------:R-:W-:Y:S01]  /*6940*/  FMUL.FTZ R67, R167, R67 ;  /* 0x00000043a7437220 */ /* 0x000fe20000410000 */
[----:B------:R-:W-:Y:S01]  /*6950*/  LOP3.LUT R5, R6, 0xffff, RZ, 0xc0, !PT ;  /* 0x0000ffff06057812 */ /* 0x000fe200078ec0ff */
[----:B------:R-:W-:Y:S01]  /*6960*/  FMUL.FTZ R68, R168, R68 ;  /* 0x00000044a8447220 */ /* 0x000fe20000410000 */
[----:B------:R-:W-:Y:S01]  /*6970*/  LOP3.LUT R180, R6, 0xff, RZ, 0xc0, !PT ;  /* 0x000000ff06b47812 */ /* 0x000fe200078ec0ff */
[C---:B------:R-:W-:Y:S01]  /*6980*/  FMUL.FTZ R69, R168.reuse, R69 ;  /* 0x00000045a8457220 */ /* 0x040fe20000410000 */
[----:B------:R-:W-:Y:S01]  /*6990*/  LOP3.LUT R7, R7, 0xff, RZ, 0xc0, !PT ;  /* 0x000000ff07077812 */ /* 0x000fe200078ec0ff */
[C---:B------:R-:W-:Y:S01]  /*69a0*/  FMUL.FTZ R70, R167.reuse, R70 ;  /* 0x00000046a7467220 */ /* 0x040fe20000410000 */
[----:B------:R-:W-:Y:S01]  /*69b0*/  SHF.R.U32.HI R6, RZ, 0x18, R6 ;  /* 0x00000018ff067819 */ /* 0x000fe20000011606 */
[----:B------:R-:W-:Y:S01]  /*69c0*/  FMUL.FTZ R71, R167, R71 ;  /* 0x00000047a7477220 */ /* 0x000fe20000410000 */
[--C-:B------:R-:W-:Y:S01]  /*69d0*/  HSET2.LE.AND R175, R2, R243.reuse, PT ;  /* 0x000000f302af7233 */ /* 0x100fe20003803000 */
[C---:B------:R-:W-:Y:S01]  /*69e0*/  FMUL.FTZ R80, R168.reuse, R80 ;  /* 0x00000050a8507220 */ /* 0x040fe20000410000 */
[----:B------:R-:W-:Y:S01]  /*69f0*/  F2FP.BF16.F32.PACK_AB R2, R187, R186 ;  /* 0x000000babb02723e */ /* 0x000fe200000010ff */
[----:B------:R-:W-:Y:S01]  /*6a00*/  FMUL.FTZ R81, R168, R81 ;  /* 0x00000051a8517220 */ /* 0x000fe20000410000 */
[----:B------:R-:W-:Y:S01]  /*6a10*/  PRMT R6, R7, 0x5410, R6 ;  /* 0x0000541007067816 */ /* 0x000fe20000000006 */
[----:B------:R-:W-:Y:S01]  /*6a20*/  FMUL.FTZ R7, R167, R163 ;  /* 0x000000a3a7077220 */ /* 0x000fe20000410000 */
[----:B------:R-:W-:Y:S01]  /*6a30*/  LOP3.LUT R175, R175, R2, RZ, 0xc0, !PT ;  /* 0x00000002afaf7212 */ /* 0x000fe200078ec0ff */
[----:B------:R-:W-:Y:S01]  /*6a40*/  FMUL.FTZ R2, R4, UR4 ;  /* 0x0000000404027c20 */ /* 0x000fe20008410000 */
[----:B------:R-:W-:Y:S01]  /*6a50*/  LOP3.LUT R174, R16, 0xff, RZ, 0xc0, !PT ;  /* 0x000000ff10ae7812 */ /* 0x000fe200078ec0ff */
[C---:B------:R-:W-:Y:S01]  /*6a60*/  FMUL.FTZ R82, R167.reuse, R82 ;  /* 0x00000052a7527220 */ /* 0x040fe20000410000 */
[----:B------:R-:W-:Y:S01]  /*6a70*/  SHF.R.U32.HI R19, RZ, 0x8, R19 ;  /* 0x00000008ff137819 */ /* 0x000fe20000011613 */
[----:B------:R-:W-:Y:S01]  /*6a80*/  FMUL.FTZ R83, R167, R83 ;  /* 0x00000053a7537220 */ /* 0x000fe20000410000 */
[--C-:B------:R-:W-:Y:S01]  /*6a90*/  HSET2.LE.AND R181, R6, R243.reuse, PT ;  /* 0x000000f306b57233 */ /* 0x100fe20003803000 */
[----:B------:R-:W-:Y:S01]  /*6aa0*/  FMUL.FTZ R6, R0, UR4 ;  /* 0x0000000400067c20 */ /* 0x000fe20008410000 */
[----:B------:R-:W-:Y:S01]  /*6ab0*/  PRMT R174, R174, 0x5410, R19 ;  /* 0x00005410aeae7816 */ /* 0x000fe20000000013 */
[----:B------:R-:W2:Y:S01]  /*6ac0*/  MUFU.EX2 R2, R2 ;  /* 0x0000000200027308 */ /* 0x000ea20000000800 */
[----:B------:R-:W-:Y:S01]  /*6ad0*/  MOV R18, R196 ;  /* 0x000000c400127202 */ /* 0x000fe20000000f00 */
[--C-:B------:R-:W-:Y:S01]  /*6ae0*/  FFMA.FTZ R196, R14, UR4, -R246.reuse ;  /* 0x000000040ec47c23 */ /* 0x100fe200080108f6 */
[----:B------:R-:W-:Y:S01]  /*6af0*/  MOV R19, R197 ;  /* 0x000000c500137202 */ /* 0x000fe20000000f00 */
[----:B------:R-:W-:Y:S01]  /*6b00*/  FFMA.FTZ R197, R15, UR4, -R246 ;  /* 0x000000040fc57c23 */ /* 0x000fe200080108f6 */
[----:B------:R-:W-:Y:S01]  /*6b10*/  MOV R16, R194 ;  /* 0x000000c200107202 */ /* 0x000fe20000000f00 */
[--C-:B------:R-:W-:Y:S01]  /*6b20*/  FFMA.FTZ R194, R12, UR4, -R170.reuse ;  /* 0x000000040cc27c23 */ /* 0x100fe200080108aa */
[----:B------:R-:W-:Y:S01]  /*6b30*/  MOV R17, R195 ;  /* 0x000000c300117202 */ /* 0x000fe20000000f00 */
[----:B------:R-:W-:Y:S02]  /*6b40*/  FFMA.FTZ R195, R13, UR4, -R170 ;  /* 0x000000040dc37c23 */ /* 0x000fe400080108aa */
[----:B------:R-:W3:Y:S01]  /*6b50*/  MUFU.EX2 R0, R6 ;  /* 0x0000000600007308 */ /* 0x000ee20000000800 */
[----:B------:R-:W-:Y:S01]  /*6b60*/  SHF.R.U32.HI R9, RZ, 0x8, R9 ;  /* 0x00000008ff097819 */ /* 0x000fe20000011609 */
[C---:B------:R-:W-:Y:S01]  /*6b70*/  FMUL.FTZ R84, R168.reuse, R84 ;  /* 0x00000054a8547220 */ /* 0x040fe20000410000 */
[----:B------:R-:W-:Y:S01]  /*6b80*/  SHF.R.U32.HI R5, RZ, 0x8, R5 ;  /* 0x00000008ff057819 */ /* 0x000fe20000011605 */
[----:B------:R-:W-:Y:S01]  /*6b90*/  FMUL.FTZ R85, R168, R85 ;  /* 0x00000055a8557220 */ /* 0x000fe20000410000 */
[----:B------:R-:W-:Y:S01]  /*6ba0*/  PRMT R172, R172, 0x5410, R9 ;  /* 0x00005410acac7816 */ /* 0x000fe20000000009 */
[----:B------:R-:W-:Y:S01]  /*6bb0*/  FMUL.FTZ R86, R167, R86 ;  /* 0x00000056a7567220 */ /* 0x000fe20000410000 */
[--C-:B------:R-:W-:Y:S03]  /*6bc0*/  HSET2.LE.AND R174, R174, R243.reuse, PT ;  /* 0x000000f3aeae7233 */ /* 0x100fe60003803000 */
[----:B------:R-:W-:Y:S01]  /*6bd0*/  MUFU.EX2 R194, R194 ;  /* 0x000000c200c27308 */ /* 0x000fe20000000800 */
[----:B------:R-:W-:Y:S01]  /*6be0*/  PRMT R180, R180, 0x5410, R5 ;  /* 0x00005410b4b47816 */ /* 0x000fe20000000005 */
[C---:B--2---:R-:W-:Y:S01]  /*6bf0*/  FMUL.FTZ R9, R2.reuse, R157 ;  /* 0x0000009d02097220 */ /* 0x044fe20000410000 */
[----:B------:R-:W-:Y:S01]  /*6c00*/  F2FP.BF16.F32.PACK_AB R5, R185, R184 ;  /* 0x000000b8b905723e */ /* 0x000fe200000010ff */
[C---:B------:R-:W-:Y:S01]  /*6c10*/  FMUL.FTZ R12, R2.reuse, R152 ;  /* 0x00000098020c7220 */ /* 0x040fe20000410000 */
[--C-:B------:R-:W-:Y:S01]  /*6c20*/  HSET2.LE.AND R172, R172, R243.reuse, PT ;  /* 0x000000f3acac7233 */ /* 0x100fe20003803000 */
[----:B------:R-:W-:Y:S01]  /*6c30*/  FMUL.FTZ R13, R2, R153 ;  /* 0x00000099020d7220 */ /* 0x000fe20000410000 */
[----:B------:R-:W-:Y:S03]  /*6c40*/  LOP3.LUT R174, R174, R5, RZ, 0xc0, !PT ;  /* 0x00000005aeae7212 */ /* 0x000fe600078ec0ff */
[----:B------:R-:W2:Y:S01]  /*6c50*/  MUFU.EX2 R195, R195 ;  /* 0x000000c300c37308 */ /* 0x000ea20000000800 */
[--C-:B------:R-:W-:Y:S01]  /*6c60*/  HSET2.LE.AND R173, R10, R243.reuse, PT ;  /* 0x000000f30aad7233 */ /* 0x100fe20003803000 */
[----:B---3--:R-:W-:Y:S01]  /*6c70*/  FMUL.FTZ R10, R0, R158 ;  /* 0x0000009e000a7220 */ /* 0x008fe20000410000 */
[----:B------:R-:W-:Y:S01]  /*6c80*/  F2FP.BF16.F32.PACK_AB R5, R188, R199 ;  /* 0x000000c7bc05723e */ /* 0x000fe200000010ff */
[----:B------:R-:W-:Y:S01]  /*6c90*/  FMUL.FTZ R11, R0, R159 ;  /* 0x0000009f000b7220 */ /* 0x000fe20000410000 */
[----:B------:R-:W-:Y:S01]  /*6ca0*/  F2FP.BF16.F32.PACK_AB R4, R189, R198 ;  /* 0x000000c6bd04723e */ /* 0x000fe200000010ff */
[----:B------:R-:W-:Y:S01]  /*6cb0*/  FMUL.FTZ R6, R167, R162 ;  /* 0x000000a2a7067220 */ /* 0x000fe20000410000 */
[--C-:B------:R-:W-:Y:S03]  /*6cc0*/  HSET2.LE.AND R183, R8, R243.reuse, PT ;  /* 0x000000f308b77233 */ /* 0x100fe60003803000 */
[----:B------:R-:W-:Y:S01]  /*6cd0*/  MUFU.EX2 R196, R196 ;  /* 0x000000c400c47308 */ /* 0x000fe20000000800 */
[----:B------:R-:W-:Y:S01]  /*6ce0*/  LOP3.LUT R172, R172, R5, RZ, 0xc0, !PT ;  /* 0x00000005acac7212 */ /* 0x000fe200078ec0ff */
[----:B------:R-:W-:Y:S01]  /*6cf0*/  FMUL.FTZ R8, R2, R156 ;  /* 0x0000009c02087220 */ /* 0x000fe20000410000 */
[----:B------:R-:W-:Y:S01]  /*6d00*/  LOP3.LUT R173, R173, R4, RZ, 0xc0, !PT ;  /* 0x00000004adad7212 */ /* 0x000fe200078ec0ff */
[----:B------:R-:W3:Y:S01]  /*6d10*/  LDSM.16.MT88.4 R156, [R210+0xa000] ;  /* 0x00a00000d29c783b */ /* 0x000ee20000004200 */
[--C-:B------:R-:W-:Y:S01]  /*6d20*/  HSET2.LE.AND R180, R180, R243.reuse, PT ;  /* 0x000000f3b4b47233 */ /* 0x100fe20003803000 */
[----:B------:R-:W-:Y:S01]  /*6d30*/  FMUL.FTZ R14, R0, R154 ;  /* 0x0000009a000e7220 */ /* 0x000fe20000410000 */
[----:B------:R-:W-:Y:S03]  /*6d40*/  F2FP.BF16.F32.PACK_AB R5, R190, R191 ;  /* 0x000000bfbe05723e */ /* 0x000fe600000010ff */
[----:B------:R-:W4:Y:S01]  /*6d50*/  MUFU.EX2 R197, R197 ;  /* 0x000000c500c57308 */ /* 0x000f220000000800 */
[----:B------:R-:W-:Y:S01]  /*6d60*/  F2FP.BF16.F32.PACK_AB R4, R192, R193 ;  /* 0x000000c1c004723e */ /* 0x000fe200000010ff */
[----:B------:R-:W-:Y:S01]  /*6d70*/  FMUL.FTZ R15, R0, R155 ;  /* 0x0000009b000f7220 */ /* 0x000fe20000410000 */
[----:B------:R-:W-:Y:S01]  /*6d80*/  LOP3.LUT R180, R180, R5, RZ, 0xc0, !PT ;  /* 0x00000005b4b47212 */ /* 0x000fe200078ec0ff */
[C---:B------:R-:W-:Y:S01]  /*6d90*/  FMUL.FTZ R40, R2.reuse, R40 ;  /* 0x0000002802287220 */ /* 0x040fe20000410000 */
[----:B------:R-:W-:Y:S01]  /*6da0*/  LOP3.LUT R181, R181, R4, RZ, 0xc0, !PT ;  /* 0x00000004b5b57212 */ /* 0x000fe200078ec0ff */
[----:B------:R-:W-:Y:S01]  /*6db0*/  FMUL.FTZ R41, R2, R41 ;  /* 0x0000002902297220 */ /* 0x000fe20000410000 */
[--C-:B------:R-:W-:Y:S01]  /*6dc0*/  HSET2.LE.AND R182, R182, R243.reuse, PT ;  /* 0x000000f3b6b67233 */ /* 0x100fe20003803000 */
[C---:B------:R-:W-:Y:S01]  /*6dd0*/  FMUL.FTZ R42, R0.reuse, R42 ;  /* 0x0000002a002a7220 */ /* 0x040fe20000410000 */
[----:B--2---:R-:W-:Y:S01]  /*6de0*/  F2FP.BF16.F32.PACK_AB R5, R195, R194 ;  /* 0x000000c2c305723e */ /* 0x004fe200000010ff */
[----:B------:R-:W-:Y:S01]  /*6df0*/  FMUL.FTZ R43, R0, R43 ;  /* 0x0000002b002b7220 */ /* 0x000fe20000410000 */
[----:B------:R-:W-:Y:S01]  /*6e00*/  MOV R162, R18 ;  /* 0x0000001200a27202 */ /* 0x000fe20000000f00 */
[----:B------:R-:W-:Y:S01]  /*6e10*/  FMUL.FTZ R18, R167, R150 ;  /* 0x00000096a7127220 */ /* 0x000fe20000410000 */
[----:B------:R-:W-:Y:S01]  /*6e20*/  LOP3.LUT R182, R182, R5, RZ, 0xc0, !PT ;  /* 0x00000005b6b67212 */ /* 0x000fe200078ec0ff */
[C---:B------:R-:W-:Y:S01]  /*6e30*/  FMUL.FTZ R5, R168.reuse, R161 ;  /* 0x000000a1a8057220 */ /* 0x040fe20000410000 */
[----:B------:R-:W-:Y:S01]  /*6e40*/  MOV R161, R17 ;  /* 0x0000001100a17202 */ /* 0x000fe20000000f00 */
[----:B------:R-:W-:Y:S01]  /*6e50*/  FMUL.FTZ R17, R168, R149 ;  /* 0x00000095a8117220 */ /* 0x000fe20000410000 */
[----:B----4-:R-:W-:Y:S01]  /*6e60*/  F2FP.BF16.F32.PACK_AB R4, R197, R196 ;  /* 0x000000c4c504723e */ /* 0x010fe200000010ff */
[----:B------:R-:W-:Y:S01]  /*6e70*/  FMUL.FTZ R44, R2, R44 ;  /* 0x0000002c022c7220 */ /* 0x000fe20000410000 */
[----:B------:R-:W-:Y:S01]  /*6e80*/  MOV R163, R19 ;  /* 0x0000001300a37202 */ /* 0x000fe20000000f00 */
[----:B------:R-:W-:Y:S01]  /*6e90*/  FMUL.FTZ R19, R167, R151 ;  /* 0x00000097a7137220 */ /* 0x000fe20000410000 */
[----:B------:R-:W-:Y:S01]  /*6ea0*/  LOP3.LUT R183, R183, R4, RZ, 0xc0, !PT ;  /* 0x00000004b7b77212 */ /* 0x000fe200078ec0ff */
[C---:B------:R-:W-:Y:S01]  /*6eb0*/  FMUL.FTZ R4, R168.reuse, R160 ;  /* 0x000000a0a8047220 */ /* 0x040fe20000410000 */
[----:B------:R-:W-:Y:S01]  /*6ec0*/  LDSM.16.MT88.4 R152, [R208+0xa000] ;  /* 0x00a00000d098783b */ /* 0x000fe20000004200 */
[----:B------:R-:W-:Y:S01]  /*6ed0*/  MOV R160, R16 ;  /* 0x0000001000a07202 */ /* 0x000fe20000000f00 */
[----:B------:R-:W-:Y:S01]  /*6ee0*/  FMUL.FTZ R16, R168, R148 ;  /* 0x00000094a8107220 */ /* 0x000fe20000410000 */
[C---:B------:R-:W-:Y:S01]  /*6ef0*/  FMUL.FTZ R60, R2.reuse, R60 ;  /* 0x0000003c023c7220 */ /* 0x040fe20000410000 */
[----:B------:R-:W-:Y:S01]  /*6f00*/  FMUL.FTZ R61, R2, R61 ;  /* 0x0000003d023d7220 */ /* 0x000fe20000410000 */
[C---:B------:R-:W-:Y:S01]  /*6f10*/  FMUL.FTZ R62, R0.reuse, R62 ;  /* 0x0000003e003e7220 */ /* 0x040fe20000410000 */
[-C--:B-1----:R-:W-:Y:S01]  /*6f20*/  HMMA.16816.F32.BF16 R4, R172, R176.reuse, R4 ;  /* 0x000000b0ac04723c */ /* 0x082fe20000041804 */
[----:B------:R1:W-:Y:S01]  /*6f30*/  MUFU.EX2 R163, R21 ;  /* 0x0000001500a37308 */ /* 0x0003e20000000800 */
[----:B------:R-:W2:Y:S03]  /*6f40*/  LDSM.16.MT88.4 R148, [R209+0xa000] ;  /* 0x00a00000d194783b */ /* 0x000ea60000004200 */
[----:B------:R-:W-:Y:S01]  /*6f50*/  FMUL.FTZ R63, R0, R63 ;  /* 0x0000003f003f7220 */ /* 0x000fe20000410000 */
[C---:B------:R-:W-:Y:S05]  /*6f60*/  HMMA.16816.F32.BF16 R8, R180.reuse, R176, R8 ;  /* 0x000000b0b408723c */ /* 0x040fea0000041808 */
[C---:B------:R-:W-:Y:S01]  /*6f70*/  FMUL.FTZ R76, R2.reuse, R76 ;  /* 0x0000004c024c7220 */ /* 0x040fe20000410000 */
[-C--:B------:R-:W-:Y:S05]  /*6f80*/  HMMA.16816.F32.BF16 R12, R180, R178.reuse, R12 ;  /* 0x000000b2b40c723c */ /* 0x080fea000004180c */
[C---:B------:R-:W-:Y:S01]  /*6f90*/  FMUL.FTZ R77, R2.reuse, R77 ;  /* 0x0000004d024d7220 */ /* 0x040fe20000410000 */
[C---:B------:R-:W-:Y:S05]  /*6fa0*/  HMMA.16816.F32.BF16 R16, R172.reuse, R178, R16 ;  /* 0x000000b2ac10723c */ /* 0x040fea0000041810 */
[C---:B-1----:R-:W-:Y:S01]  /*6fb0*/  FMUL.FTZ R21, R2.reuse, R141 ;  /* 0x0000008d02157220 */ /* 0x042fe20000410000 */
[-C--:B---3--:R-:W-:Y:S05]  /*6fc0*/  HMMA.16816.F32.BF16 R36, R172, R156.reuse, R36 ;  /* 0x0000009cac24723c */ /* 0x088fea0000041824 */
[----:B------:R-:W-:Y:S01]  /*6fd0*/  FMUL.FTZ R45, R2, R45 ;  /* 0x0000002d022d7220 */ /* 0x000fe20000410000 */
[C---:B------:R-:W-:Y:S05]  /*6fe0*/  HMMA.16816.F32.BF16 R40, R180.reuse, R156, R40 ;  /* 0x0000009cb428723c */ /* 0x040fea0000041828 */
[C---:B------:R-:W-:Y:S01]  /*6ff0*/  FMUL.FTZ R46, R0.reuse, R46 ;  /* 0x0000002e002e7220 */ /* 0x040fe20000410000 */
[C---:B------:R-:W-:Y:S01]  /*7000*/  FMUL.FTZ R47, R0.reuse, R47 ;  /* 0x0000002f002f7220 */ /* 0x040fe20000410000 */
[----:B------:R-:W-:Y:S01]  /*7010*/  LOP3.LUT R156, R161, R162, R242, 0x96, !PT ;  /* 0x000000a2a19c7212 */ /* 0x000fe200078e96f2 */
[----:B------:R-:W-:Y:S03]  /*7020*/  FMUL.FTZ R78, R0, R78 ;  /* 0x0000004e004e7220 */ /* 0x000fe60000410000 */
[----:B------:R-:W-:Y:S01]  /*7030*/  IADD3 R157, R241, 0x646e171e, RZ ;  /* 0x646e171ef19d7810 */ /* 0x000fe20007ffe0ff */
[----:B------:R-:W-:Y:S01]  /*7040*/  IMAD.WIDE.U32 R160, R156, -0x2daee0ad, RZ ;  /* 0xd2511f539ca07825 */ /* 0x000fe200078e00ff */
[-C--:B------:R-:W-:Y:S03]  /*7050*/  HMMA.16816.F32.BF16 R44, R180, R158.reuse, R44 ;  /* 0x0000009eb42c723c */ /* 0x080fe6000004182c */
[----:B------:R-:W-:Y:S01]  /*7060*/  FMUL.FTZ R79, R0, R79 ;  /* 0x0000004f004f7220 */ /* 0x000fe20000410000 */
[----:B------:R-:W-:Y:S01]  /*7070*/  FMUL.FTZ R87, R167, R87 ;  /* 0x00000057a7577220 */ /* 0x000fe20000410000 */
[----:B------:R-:W-:Y:S01]  /*7080*/  FFMA.FTZ R203, R33, UR4, -R252 ;  /* 0x0000000421cb7c23 */ /* 0x000fe200080108fc */
[C---:B------:R-:W-:Y:S05]  /*7090*/  HMMA.16816.F32.BF16 R48, R172.reuse, R158, R48 ;  /* 0x0000009eac30723c */ /* 0x040fea0000041830 */
[C---:B------:R-:W-:Y:S01]  /*70a0*/  FMUL.FTZ R56, R2.reuse, R56 ;  /* 0x0000003802387220 */ /* 0x040fe20000410000 */
[-C--:B--2---:R-:W-:Y:S01]  /*70b0*/  HMMA.16816.F32.BF16 R52, R172, R148.reuse, R52 ;  /* 0x00000094ac34723c */ /* 0x084fe20000041834 */
[----:B------:R-:W-:Y:S04]  /*70c0*/  MUFU.EX2 R203, R203 ;  /* 0x000000cb00cb7308 */ /* 0x000fe80000000800 */
[----:B------:R-:W-:Y:S01]  /*70d0*/  FMUL.FTZ R57, R2, R57 ;  /* 0x0000003902397220 */ /* 0x000fe20000410000 */
[C---:B------:R-:W-:Y:S01]  /*70e0*/  FMUL.FTZ R58, R0.reuse, R58 ;  /* 0x0000003a003a7220 */ /* 0x040fe20000410000 */
[----:B------:R-:W-:Y:S01]  /*70f0*/  FMUL.FTZ R59, R0, R59 ;  /* 0x0000003b003b7220 */ /* 0x000fe20000410000 */
[----:B------:R-:W-:Y:S03]  /*7100*/  LOP3.LUT R158, R160, 0xffff, RZ, 0xc0, !PT ;  /* 0x0000ffffa09e7812 */ /* 0x000fe600078ec0ff */
[----:B------:R-:W-:Y:S01]  /*7110*/  FMUL.FTZ R33, R2, R145 ;  /* 0x0000009102217220 */ /* 0x000fe20000410000 */
[C---:B------:R-:W-:Y:S01]  /*7120*/  FMUL.FTZ R92, R168.reuse, R92 ;  /* 0x0000005ca85c7220 */ /* 0x040fe20000410000 */
[----:B------:R-:W-:Y:S01]  /*7130*/  FMUL.FTZ R93, R168, R93 ;  /* 0x0000005da85d7220 */ /* 0x000fe20000410000 */
[C---:B------:R-:W-:Y:S04]  /*7140*/  HMMA.16816.F32.BF16 R56, R180.reuse, R148, R56 ;  /* 0x00000094b438723c */ /* 0x040fe80000041838 */
[C---:B------:R-:W-:Y:S01]  /*7150*/  FMUL.FTZ R94, R167.reuse, R94 ;  /* 0x0000005ea75e7220 */ /* 0x040fe20000410000 */
[----:B------:R-:W-:Y:S01]  /*7160*/  FMUL.FTZ R95, R167, R95 ;  /* 0x0000005fa75f7220 */ /* 0x000fe20000410000 */
[-C--:B------:R-:W-:Y:S05]  /*7170*/  HMMA.16816.F32.BF16 R60, R180, R150.reuse, R60 ;  /* 0x00000096b43c723c */ /* 0x080fea000004183c */
[----:B------:R-:W-:Y:S01]  /*7180*/  IMAD.WIDE.U32 R148, R201, -0x2daee0ad, RZ ;  /* 0xd2511f53c9947825 */ /* 0x000fe200078e00ff */
[C---:B------:R-:W-:Y:S05]  /*7190*/  HMMA.16816.F32.BF16 R64, R172.reuse, R150, R64 ;  /* 0x00000096ac40723c */ /* 0x040fea0000041840 */
[C---:B------:R-:W-:Y:S01]  /*71a0*/  FMUL.FTZ R72, R2.reuse, R72 ;  /* 0x0000004802487220 */ /* 0x040fe20000410000 */
[-C--:B------:R-:W-:Y:S05]  /*71b0*/  HMMA.16816.F32.BF16 R68, R172, R152.reuse, R68 ;  /* 0x00000098ac44723c */ /* 0x080fea0000041844 */
[----:B------:R-:W-:Y:S01]  /*71c0*/  FMUL.FTZ R73, R2, R73 ;  /* 0x0000004902497220 */ /* 0x000fe20000410000 */
[C---:B------:R-:W-:Y:S01]  /*71d0*/  FMUL.FTZ R74, R0.reuse, R74 ;  /* 0x0000004a004a7220 */ /* 0x040fe20000410000 */
[----:B------:R-:W-:Y:S01]  /*71e0*/  FMUL.FTZ R75, R0, R75 ;  /* 0x0000004b004b7220 */ /* 0x000fe20000410000 */
[----:B------:R-:W-:Y:S03]  /*71f0*/  LOP3.LUT R202, R149, R202, R157, 0x96, !PT ;  /* 0x000000ca95ca7212 */ /* 0x000fe600078e969d */
[C---:B------:R-:W-:Y:S01]  /*7200*/  LOP3.LUT R162, R148.reuse, 0xffff, RZ, 0xc0, !PT ;  /* 0x0000ffff94a27812 */ /* 0x040fe200078ec0ff */
[----:B------:R-:W-:Y:S01]  /*7210*/  FFMA.FTZ R201, R35, UR4, -R248 ;  /* 0x0000000423c97c23 */ /* 0x000fe200080108f8 */
[--C-:B------:R-:W-:Y:S01]  /*7220*/  SHF.R.U32.HI R159, RZ, 0x10, R148.reuse ;  /* 0x00000010ff9f7819 */ /* 0x100fe20000011694 */
[C---:B------:R-:W-:Y:S04]  /*7230*/  HMMA.16816.F32.BF16 R72, R180.reuse, R152, R72 ;  /* 0x00000098b448723c */ /* 0x040fe80000041848 */
[----:B------:R-:W-:Y:S01]  /*7240*/  LOP3.LUT R178, R148, 0xff, RZ, 0xc0, !PT ;  /* 0x000000ff94b27812 */ /* 0x000fe200078ec0ff */
[----:B------:R-:W-:Y:S01]  /*7250*/  FMUL.FTZ R35, R0, R147 ;  /* 0x0000009300237220 */ /* 0x000fe20000410000 */
[-C--:B------:R-:W-:Y:S01]  /*7260*/  HMMA.16816.F32.BF16 R76, R180, R154.reuse, R76 ;  /* 0x0000009ab44c723c */ /* 0x080fe2000004184c */
[----:B------:R-:W-:Y:S04]  /*7270*/  MUFU.EX2 R201, R201 ;  /* 0x000000c900c97308 */ /* 0x000fe80000000800 */
[----:B------:R-:W-:Y:S01]  /*7280*/  SHF.R.U32.HI R156, RZ, 0x18, R148 ;  /* 0x00000018ff9c7819 */ /* 0x000fe20000011694 */
[C---:B------:R-:W-:Y:S01]  /*7290*/  HMMA.16816.F32.BF16 R80, R172.reuse, R154, R80 ;  /* 0x0000009aac50723c */ /* 0x040fe20000041850 */
[----:B------:R-:W1:Y:S04]  /*72a0*/  LDSM.16.MT88.4 R148, [R212+0xb000] ;  /* 0x00b00000d494783b */ /* 0x000e680000004200 */
[----:B------:R-:W-:Y:S01]  /*72b0*/  LOP3.LUT R152, R160, 0xff, RZ, 0xc0, !PT ;  /* 0x000000ffa0987812 */ /* 0x000fe200078ec0ff */
[C---:B------:R-:W-:Y:S01]  /*72c0*/  FMUL.FTZ R88, R2.reuse, R88 ;  /* 0x0000005802587220 */ /* 0x040fe20000410000 */
[----:B------:R-:W-:Y:S01]  /*72d0*/  SHF.R.U32.HI R153, RZ, 0x8, R158 ;  /* 0x00000008ff997819 */ /* 0x000fe2000001169e */
[----:B------:R-:W-:Y:S03]  /*72e0*/  FMUL.FTZ R89, R2, R89 ;  /* 0x0000005902597220 */ /* 0x000fe60000410000 */
[----:B------:R-:W-:Y:S01]  /*72f0*/  PRMT R158, R152, 0x5410, R153 ;  /* 0x00005410989e7816 */ /* 0x000fe20000000099 */
[C---:B------:R-:W-:Y:S01]  /*7300*/  FMUL.FTZ R90, R0.reuse, R90 ;  /* 0x0000005a005a7220 */ /* 0x040fe20000410000 */
[----:B------:R-:W-:Y:S01]  /*7310*/  SHF.R.U32.HI R153, RZ, 0x8, R162 ;  /* 0x00000008ff997819 */ /* 0x000fe200000116a2 */
[----:B------:R-:W-:Y:S01]  /*7320*/  FMUL.FTZ R91, R0, R91 ;  /* 0x0000005b005b7220 */ /* 0x000fe20000410000 */
[----:B------:R-:W-:Y:S01]  /*7330*/  SHF.R.U32.HI R152, RZ, 0x10, R160 ;  /* 0x00000010ff987819 */ /* 0x000fe200000116a0 */
[----:B------:R-:W-:Y:S01]  /*7340*/  FMUL.FTZ R96, R168, R96 ;  /* 0x00000060a8607220 */ /* 0x000fe20000410000 */
[----:B------:R-:W-:Y:S01]  /*7350*/  PRMT R178, R178, 0x5410, R153 ;  /* 0x00005410b2b27816 */ /* 0x000fe20000000099 */
[----:B------:R-:W-:Y:S01]  /*7360*/  FMUL.FTZ R97, R168, R97 ;  /* 0x00000061a8617220 */ /* 0x000fe20000410000 */
[C---:B------:R-:W-:Y:S01]  /*7370*/  LOP3.LUT R153, R202.reuse, 0xffff, RZ, 0xc0, !PT ;  /* 0x0000ffffca997812 */ /* 0x040fe200078ec0ff */
[C---:B------:R-:W-:Y:S01]  /*7380*/  FMUL.FTZ R98, R167.reuse, R98 ;  /* 0x00000062a7627220 */ /* 0x040fe20000410000 */
[----:B------:R-:W-:Y:S01]  /*7390*/  LOP3.LUT R176, R202, 0xff, RZ, 0xc0, !PT ;  /* 0x000000ffcab07812 */ /* 0x000fe200078ec0ff */
[----:B------:R-:W-:Y:S01]  /*73a0*/  FMUL.FTZ R99, R167, R99 ;  /* 0x00000063a7637220 */ /* 0x000fe20000410000 */
[----:B------:R-:W-:Y:S01]  /*73b0*/  SHF.R.U32.HI R153, RZ, 0x8, R153 ;  /* 0x00000008ff997819 */ /* 0x000fe20000011699 */
[----:B------:R-:W-:Y:S01]  /*73c0*/  FMUL.FTZ R104, R168, R104 ;  /* 0x00000068a8687220 */ /* 0x000fe20000410000 */
[----:B------:R-:W-:Y:S01]  /*73d0*/  LOP3.LUT R157, R161, R200, R157, 0x96, !PT ;  /* 0x000000c8a19d7212 */ /* 0x000fe200078e969d */
[----:B------:R-:W-:Y:S01]  /*73e0*/  FFMA.FTZ R200, R32, UR4, -R252 ;  /* 0x0000000420c87c23 */ /* 0x000fe200080108fc */
[----:B------:R-:W-:Y:S01]  /*73f0*/  SHF.R.U32.HI R161, RZ, 0x18, R160 ;  /* 0x00000018ffa17819 */ /* 0x000fe200000116a0 */
[----:B------:R-:W-:Y:S01]  /*7400*/  FMUL.FTZ R32, R2, R144 ;  /* 0x0000009002207220 */ /* 0x000fe20000410000 */
[----:B------:R-:W-:Y:S01]  /*7410*/  LOP3.LUT R160, R152, 0xff, RZ, 0xc0, !PT ;  /* 0x000000ff98a07812 */ /* 0x000fe200078ec0ff */
[----:B------:R-:W-:Y:S01]  /*7420*/  FFMA.FTZ R144, R20, UR4, -R252 ;  /* 0x0000000414907c23 */ /* 0x000fe200080108fc */
[----:B------:R-:W-:Y:S01]  /*7430*/  PRMT R176, R176, 0x5410, R153 ;  /* 0x00005410b0b07816 */ /* 0x000fe20000000099 */
[----:B------:R-:W-:Y:S01]  /*7440*/  FMUL.FTZ R105, R168, R105 ;  /* 0x00000069a8697220 */ /* 0x000fe20000410000 */
[----:B------:R-:W2:Y:S01]  /*7450*/  LDSM.16.MT88.4 R152, [R210+0xb000] ;  /* 0x00b00000d298783b */ /* 0x000ea20000004200 */
[----:B------:R3:W-:Y:S01]  /*7460*/  MUFU.EX2 R252, R144 ;  /* 0x0000009000fc7308 */ /* 0x0007e20000000800 */
[----:B------:R-:W-:Y:S01]  /*7470*/  PRMT R160, R160, 0x5410, R161 ;  /* 0x00005410a0a07816 */ /* 0x000fe200000000a1 */
[C---:B------:R-:W-:Y:S01]  /*7480*/  FMUL.FTZ R106, R167.reuse, R106 ;  /* 0x0000006aa76a7220 */ /* 0x040fe20000410000 */
[--C-:B------:R-:W-:Y:S01]  /*7490*/  SHF.R.U32.HI R161, RZ, 0x10, R202.reuse ;  /* 0x00000010ffa17819 */ /* 0x100fe200000116ca */
[----:B------:R-:W-:Y:S01]  /*74a0*/  FMUL.FTZ R107, R167, R107 ;  /* 0x0000006ba76b7220 */ /* 0x000fe20000410000 */
[----:B------:R-:W-:Y:S01]  /*74b0*/  SHF.R.U32.HI R162, RZ, 0x18, R202 ;  /* 0x00000018ffa27819 */ /* 0x000fe200000116ca */
[C---:B------:R-:W-:Y:S01]  /*74c0*/  FMUL.FTZ R112, R168.reuse, R112 ;  /* 0x00000070a8707220 */ /* 0x040fe20000410000 */
[-C--:B-1----:R-:W-:Y:S03]  /*74d0*/  HMMA.16816.F32.BF16 R84, R172, R148.reuse, R84 ;  /* 0x00000094ac54723c */ /* 0x082fe60000041854 */
[----:B------:R-:W1:Y:S01]  /*74e0*/  MUFU.EX2 R200, R200 ;  /* 0x000000c800c87308 */ /* 0x000e620000000800 */
[----:B------:R-:W-:Y:S01]  /*74f0*/  LOP3.LUT R159, R159, 0xff, RZ, 0xc0, !PT ;  /* 0x000000ff9f9f7812 */ /* 0x000fe200078ec0ff */
[----:B------:R-:W-:Y:S01]  /*7500*/  FMUL.FTZ R113, R168, R113 ;  /* 0x00000071a8717220 */ /* 0x000fe20000410000 */
[----:B------:R-:W-:Y:S01]  /*7510*/  LOP3.LUT R145, R161, 0xff, RZ, 0xc0, !PT ;  /* 0x000000ffa1917812 */ /* 0x000fe200078ec0ff */
[C---:B------:R-:W-:Y:S04]  /*7520*/  HMMA.16816.F32.BF16 R88, R180.reuse, R148, R88 ;  /* 0x00000094b458723c */ /* 0x040fe80000041858 */
[----:B------:R-:W-:Y:S01]  /*7530*/  PRMT R156, R159, 0x5410, R156 ;  /* 0x000054109f9c7816 */ /* 0x000fe2000000009c */
[----:B------:R-:W-:Y:S01]  /*7540*/  FFMA.FTZ R159, R34, UR4, -R248 ;  /* 0x00000004229f7c23 */ /* 0x000fe200080108f8 */
[----:B------:R-:W-:Y:S01]  /*7550*/  FMUL.FTZ R34, R0, R146 ;  /* 0x0000009200227220 */ /* 0x000fe20000410000 */
[----:B------:R-:W-:Y:S02]  /*7560*/  LOP3.LUT R149, R157, 0xffff, RZ, 0xc0, !PT ;  /* 0x0000ffff9d957812 */ /* 0x000fe400078ec0ff */
[----:B------:R4:W5:Y:S02]  /*7570*/  MUFU.EX2 R202, R159 ;  /* 0x0000009f00ca7308 */ /* 0x0009640000000800 */
[----:B------:R-:W-:Y:S01]  /*7580*/  PRMT R162, R145, 0x5410, R162 ;  /* 0x0000541091a27816 */ /* 0x000fe200000000a2 */
[C---:B------:R-:W-:Y:S01]  /*7590*/  FMUL.FTZ R116, R168.reuse, R116 ;  /* 0x00000074a8747220 */ /* 0x040fe20000410000 */
[----:B---3--:R-:W3:Y:S01]  /*75a0*/  LDSM.16.MT88.4 R144, [R209+0xb000] ;  /* 0x00b00000d190783b */ /* 0x008ee20000004200 */
[-C--:B------:R-:W-:Y:S03]  /*75b0*/  HMMA.16816.F32.BF16 R32, R180, R150.reuse, R32 ;  /* 0x00000096b420723c */ /* 0x080fe60000041820 */
[----:B------:R-:W-:Y:S01]  /*75c0*/  LOP3.LUT R148, R157, 0xff, RZ, 0xc0, !PT ;  /* 0x000000ff9d947812 */ /* 0x000fe200078ec0ff */
[----:B------:R-:W-:Y:S01]  /*75d0*/  FMUL.FTZ R117, R168, R117 ;  /* 0x00000075a8757220 */ /* 0x000fe20000410000 */
[----:B------:R-:W-:Y:S01]  /*75e0*/  SHF.R.U32.HI R149, RZ, 0x8, R149 ;  /* 0x00000008ff957819 */ /* 0x000fe20000011695 */
[C---:B------:R-:W-:Y:S05]  /*75f0*/  HMMA.16816.F32.BF16 R92, R172.reuse, R150, R92 ;  /* 0x00000096ac5c723c */ /* 0x040fea000004185c */
[----:B------:R-:W-:Y:S01]  /*7600*/  PRMT R148, R148, 0x5410, R149 ;  /* 0x0000541094947816 */ /* 0x000fe20000000095 */
[-C--:B--2---:R-:W-:Y:S05]  /*7610*/  HMMA.16816.F32.BF16 R96, R172, R152.reuse, R96 ;  /* 0x00000098ac60723c */ /* 0x084fea0000041860 */
[----:B------:R-:W-:Y:S01]  /*7620*/  FFMA.FTZ R149, R22, UR4, -R248 ;  /* 0x0000000416957c23 */ /* 0x000fe200080108f8 */
[C---:B------:R-:W-:Y:S01]  /*7630*/  FMUL.FTZ R100, R2.reuse, R100 ;  /* 0x0000006402647220 */ /* 0x040fe20000410000 */
[----:B------:R-:W-:Y:S01]  /*7640*/  FMUL.FTZ R101, R2, R101 ;  /* 0x0000006502657220 */ /* 0x000fe20000410000 */
[C---:B------:R-:W-:Y:S01]  /*7650*/  FMUL.FTZ R102, R0.reuse, R102 ;  /* 0x0000006600667220 */ /* 0x040fe20000410000 */
[----:B------:R2:W5:Y:S02]  /*7660*/  MUFU.EX2 R177, R149 ;  /* 0x0000009500b17308 */ /* 0x0005640000000800 */
[C---:B------:R-:W-:Y:S01]  /*7670*/  FMUL.FTZ R103, R0.reuse, R103 ;  /* 0x0000006700677220 */ /* 0x040fe20000410000 */
[--C-:B------:R-:W-:Y:S01]  /*7680*/  SHF.R.U32.HI R169, RZ, 0x10, R157.reuse ;  /* 0x00000010ffa97819 */ /* 0x100fe2000001169d */
[----:B------:R-:W-:Y:S01]  /*7690*/  FMUL.FTZ R22, R0, R142 ;  /* 0x0000008e00167220 */ /* 0x000fe20000410000 */
[----:B------:R-:W-:Y:S01]  /*76a0*/  SHF.R.U32.HI R20, RZ, 0x18, R157 ;  /* 0x00000018ff147819 */ /* 0x000fe2000001169d */
[----:B------:R-:W-:Y:S01]  /*76b0*/  FFMA.FTZ R150, R29, UR4, -R170 ;  /* 0x000000041d967c23 */ /* 0x000fe200080108aa */
[----:B------:R-:W-:Y:S01]  /*76c0*/  LOP3.LUT R169, R169, 0xff, RZ, 0xc0, !PT ;  /* 0x000000ffa9a97812 */ /* 0x000fe200078ec0ff */
[----:B------:R-:W-:Y:S01]  /*76d0*/  FFMA.FTZ R151, R27, UR4, -R246 ;  /* 0x000000041b977c23 */ /* 0x000fe200080108f6 */
[C---:B------:R-:W-:Y:S04]  /*76e0*/  HMMA.16816.F32.BF16 R100, R180.reuse, R152, R100 ;  /* 0x00000098b464723c */ /* 0x040fe80000041864 */
[----:B------:R-:W-:Y:S01]  /*76f0*/  PRMT R169, R169, 0x5410, R20 ;  /* 0x00005410a9a97816 */ /* 0x000fe20000000014 */
[----:B------:R-:W-:Y:S01]  /*7700*/  FFMA.FTZ R248, R23, UR4, -R248 ;  /* 0x0000000417f87c23 */ /* 0x000fe200080108f8 */
[----:B------:R-:W-:Y:S01]  /*7710*/  FMUL.FTZ R20, R2, R140 ;  /* 0x0000008c02147220 */ /* 0x000fe20000410000 */
[----:B------:R-:W-:Y:S01]  /*7720*/  FMUL.FTZ R23, R0, R143 ;  /* 0x0000008f00177220 */ /* 0x000fe20000410000 */
[--C-:B----4-:R-:W-:Y:S01]  /*7730*/  FFMA.FTZ R159, R24, UR4, -R170.reuse ;  /* 0x00000004189f7c23 */ /* 0x110fe200080108aa */
[----:B------:R-:W4:Y:S02]  /*7740*/  LDSM.16.MT88.4 R140, [R208+0xb000] ;  /* 0x00b00000d08c783b */ /* 0x000f240000004200 */
[--C-:B------:R-:W-:Y:S01]  /*7750*/  FFMA.FTZ R153, R25, UR4, -R170.reuse ;  /* 0x0000000419997c23 */ /* 0x100fe200080108aa */
[----:B--2---:R-:W-:Y:S01]  /*7760*/  FFMA.FTZ R149, R28, UR4, -R170 ;  /* 0x000000041c957c23 */ /* 0x004fe200080108aa */
[C---:B------:R-:W-:Y:S01]  /*7770*/  FMUL.FTZ R27, R167.reuse, R139 ;  /* 0x0000008ba71b7220 */ /* 0x040fe20000410000 */
[-C--:B------:R-:W-:Y:S01]  /*7780*/  HMMA.16816.F32.BF16 R20, R180, R154.reuse, R20 ;  /* 0x0000009ab414723c */ /* 0x080fe20000041814 */
[----:B------:R-:W-:Y:S02]  /*7790*/  MUFU.EX2 R179, R159 ;  /* 0x0000009f00b37308 */ /* 0x000fe40000000800 */
[--C-:B------:R-:W-:Y:S01]  /*77a0*/  FFMA.FTZ R152, R30, UR4, -R246.reuse ;  /* 0x000000041e987c23 */ /* 0x100fe200080108f6 */
[----:B------:R-:W-:Y:S01]  /*77b0*/  FMUL.FTZ R30, R0, R134 ;  /* 0x00000086001e7220 */ /* 0x000fe20000410000 */
[--C-:B------:R-:W-:Y:S01]  /*77c0*/  FFMA.FTZ R157, R26, UR4, -R246.reuse ;  /* 0x000000041a9d7c23 */ /* 0x100fe200080108f6 */
[C---:B------:R-:W-:Y:S05]  /*77d0*/  HMMA.16816.F32.BF16 R104, R172.reuse, R154, R104 ;  /* 0x0000009aac68723c */ /* 0x040fea0000041868 */
[----:B------:R-:W-:Y:S01]  /*77e0*/  MUFU.EX2 R161, R153 ;  /* 0x0000009900a17308 */ /* 0x000fe20000000800 */
[C---:B------:R-:W-:Y:S01]  /*77f0*/  FMUL.FTZ R24, R168.reuse, R136 ;  /* 0x00000088a8187220 */ /* 0x040fe20000410000 */
[----:B------:R-:W-:Y:S01]  /*7800*/  FMUL.FTZ R25, R168, R137 ;  /* 0x00000089a8197220 */ /* 0x000fe20000410000 */
[----:B------:R-:W-:Y:S03]  /*7810*/  FMUL.FTZ R26, R167, R138 ;  /* 0x0000008aa71a7220 */ /* 0x000fe60000410000 */
[----:B------:R-:W-:Y:S04]  /*7820*/  FFMA.FTZ R246, R31, UR4, -R246 ;  /* 0x000000041ff67c23 */ /* 0x000fe800080108f6 */
[----:B------:R-:W-:Y:S01]  /*7830*/  MUFU.EX2 R159, R151 ;  /* 0x00000097009f7308 */ /* 0x000fe20000000800 */
[C---:B------:R-:W-:Y:S01]  /*7840*/  FMUL.FTZ R28, R2.reuse, R132 ;  /* 0x00000084021c7220 */ /* 0x040fe20000410000 */
[----:B------:R-:W-:Y:S01]  /*7850*/  FMUL.FTZ R29, R2, R133 ;  /* 0x00000085021d7220 */ /* 0x000fe20000410000 */
[-C--:B---3--:R-:W-:Y:S03]  /*7860*/  HMMA.16816.F32.BF16 R24, R172, R144.reuse, R24 ;  /* 0x00000090ac18723c */ /* 0x088fe60000041818 */
[----:B------:R-:W-:Y:S01]  /*7870*/  FMUL.FTZ R31, R0, R135 ;  /* 0x00000087001f7220 */ /* 0x000fe20000410000 */
[C---:B------:R-:W-:Y:S03]  /*7880*/  FMUL.FTZ R128, R168.reuse, R128 ;  /* 0x00000080a8807220 */ /* 0x040fe60000410000 */
[----:B------:R-:W2:Y:S01]  /*7890*/  MUFU.EX2 R134, R149 ;  /* 0x0000009500867308 */ /* 0x000ea20000000800 */
[C---:B------:R-:W-:Y:S03]  /*78a0*/  FMUL.FTZ R129, R168.reuse, R129 ;  /* 0x00000081a8817220 */ /* 0x040fe60000410000 */
[----:B------:R-:W-:Y:S01]  /*78b0*/  FFMA.FTZ R199, R168, R171, R199 ;  /* 0x000000aba8c77223 */ /* 0x000fe200000100c7 */
[C---:B------:R-:W-:Y:S01]  /*78c0*/  FMUL.FTZ R108, R2.reuse, R108 ;  /* 0x0000006c026c7220 */ /* 0x040fe20000410000 */
[C---:B------:R-:W-:Y:S04]  /*78d0*/  HMMA.16816.F32.BF16 R28, R180.reuse, R144, R28 ;  /* 0x00000090b41c723c */ /* 0x040fe8000004181c */
[----:B------:R3:W-:Y:S01]  /*78e0*/  MUFU.EX2 R153, R150 ;  /* 0x0000009600997308 */ /* 0x0007e20000000800 */
[----:B------:R-:W-:Y:S01]  /*78f0*/  FMUL.FTZ R109, R2, R109 ;  /* 0x0000006d026d7220 */ /* 0x000fe20000410000 */
[C---:B------:R-:W-:Y:S01]  /*7900*/  FMUL.FTZ R110, R0.reuse, R110 ;  /* 0x0000006e006e7220 */ /* 0x040fe20000410000 */
[----:B------:R-:W-:Y:S01]  /*7910*/  FMUL.FTZ R111, R0, R111 ;  /* 0x0000006f006f7220 */ /* 0x000fe20000410000 */
[--C-:B------:R-:W-:Y:S03]  /*7920*/  HSET2.LE.AND R168, R148, R243.reuse, PT ;  /* 0x000000f394a87233 */ /* 0x100fe60003803000 */
[C---:B------:R-:W-:Y:S01]  /*7930*/  FMUL.FTZ R114, R167.reuse, R114 ;  /* 0x00000072a7727220 */ /* 0x040fe20000410000 */
[----:B------:R-:W-:Y:S01]  /*7940*/  FMUL.FTZ R115, R167, R115 ;  /* 0x00000073a7737220 */ /* 0x000fe20000410000 */
[----:B-1----:R-:W-:Y:S01]  /*7950*/  F2FP.BF16.F32.PACK_AB R133, R203, R200 ;  /* 0x000000c8cb85723e */ /* 0x002fe200000010ff */
[-C--:B------:R-:W-:Y:S01]  /*7960*/  HMMA.16816.F32.BF16 R108, R180, R146.reuse, R108 ;  /* 0x00000092b46c723c */ /* 0x080fe2000004186c */
[----:B------:R-:W1:Y:S02]  /*7970*/  MUFU.EX2 R248, R248 ;  /* 0x000000f800f87308 */ /* 0x000e640000000800 */
[C---:B------:R-:W-:Y:S01]  /*7980*/  FMUL.FTZ R118, R167.reuse, R118 ;  /* 0x00000076a7767220 */ /* 0x040fe20000410000 */
[----:B------:R-:W-:Y:S01]  /*7990*/  FMUL.FTZ R119, R167, R119 ;  /* 0x00000077a7777220 */ /* 0x000fe20000410000 */
[----:B-----5:R-:W-:Y:S01]  /*79a0*/  F2FP.BF16.F32.PACK_AB R132, R201, R202 ;  /* 0x000000cac984723e */ /* 0x020fe200000010ff */
[C---:B------:R-:W-:Y:S01]  /*79b0*/  HMMA.16816.F32.BF16 R112, R172.reuse, R146, R112 ;  /* 0x00000092ac70723c */ /* 0x040fe20000041870 */
[----:B---3--:R-:W3:Y:S04]  /*79c0*/  LDSM.16.MT88.4 R148, [R212+0xa800] ;  /* 0x00a80000d494783b */ /* 0x008ee80000004200 */
[----:B------:R-:W-:Y:S01]  /*79d0*/  MUFU.EX2 R246, R246 ;  /* 0x000000f600f67308 */ /* 0x000fe20000000800 */
[----:B------:R-:W-:Y:S01]  /*79e0*/  MOV R170, R177 ;  /* 0x000000b100aa7202 */ /* 0x000fe20000000f00 */
[-C--:B----4-:R-:W-:Y:S08]  /*79f0*/  HMMA.16816.F32.BF16 R116, R172, R140.reuse, R116 ;  /* 0x0000008cac74723c */ /* 0x090ff00000041874 */
[----:B------:R-:W4:Y:S03]  /*7a00*/  MUFU.EX2 R177, R157 ;  /* 0x0000009d00b17308 */ /* 0x000f260000000800 */
[C---:B------:R-:W-:Y:S01]  /*7a10*/  FMUL.FTZ R120, R2.reuse, R120 ;  /* 0x0000007802787220 */ /* 0x040fe20000410000 */
[----:B------:R-:W-:Y:S01]  /*7a20*/  FMUL.FTZ R121, R2, R121 ;  /* 0x0000007902797220 */ /* 0x000fe20000410000 */
[C---:B------:R-:W-:Y:S01]  /*7a30*/  FMUL.FTZ R122, R0.reuse, R122 ;  /* 0x0000007a007a7220 */ /* 0x040fe20000410000 */
[----:B------:R-:W-:Y:S01]  /*7a40*/  FMUL.FTZ R123, R0, R123 ;  /* 0x0000007b007b7220 */ /* 0x000fe20000410000 */
[----:B------:R-:W-:Y:S01]  /*7a50*/  MOV R145, R170 ;  /* 0x000000aa00917202 */ /* 0x000fe20000000f00 */
[C---:B------:R-:W-:Y:S01]  /*7a60*/  FMUL.FTZ R130, R167.reuse, R130 ;  /* 0x00000082a7827220 */ /* 0x040fe20000410000 */
[C---:B------:R-:W-:Y:S01]  /*7a70*/  FMUL.FTZ R131, R167.reuse, R131 ;  /* 0x00000083a7837220 */ /* 0x040fe20000410000 */
[----:B------:R-:W-:Y:S01]  /*7a80*/  FFMA.FTZ R198, R167, R244, R198 ;  /* 0x000000f4a7c67223 */ /* 0x000fe200000100c6 */
[--C-:B------:R-:W-:Y:S01]  /*7a90*/  HSET2.LE.AND R170, R158, R243.reuse, PT ;  /* 0x000000f39eaa7233 */ /* 0x100fe20003803000 */
[----:B------:R-:W5:Y:S01]  /*7aa0*/  MUFU.EX2 R167, R152 ;  /* 0x0000009800a77308 */ /* 0x000f620000000800 */
[C---:B------:R-:W-:Y:S04]  /*7ab0*/  HMMA.16816.F32.BF16 R120, R180.reuse, R140, R120 ;  /* 0x0000008cb478723c */ /* 0x040fe80000041878 */
[--C-:B------:R-:W-:Y:S01]  /*7ac0*/  HSET2.LE.AND R171, R160, R243.reuse, PT ;  /* 0x000000f3a0ab7233 */ /* 0x100fe20003803000 */
[C---:B------:R-:W-:Y:S01]  /*7ad0*/  FMUL.FTZ R124, R2.reuse, R124 ;  /* 0x0000007c027c7220 */ /* 0x040fe20000410000 */
[----:B------:R-:W-:Y:S01]  /*7ae0*/  F2FP.BF16.F32.PACK_AB R135, R163, R252 ;  /* 0x000000fca387723e */ /* 0x000fe200000010ff */
[----:B------:R-:W-:Y:S01]  /*7af0*/  FMUL.FTZ R125, R2, R125 ;  /* 0x0000007d027d7220 */ /* 0x000fe20000410000 */
[C---:B------:R-:W-:Y:S03]  /*7b00*/  FMUL.FTZ R126, R0.reuse, R126 ;  /* 0x0000007e007e7220 */ /* 0x040fe60000410000 */
[C---:B------:R-:W-:Y:S01]  /*7b10*/  FMUL.FTZ R127, R0.reuse, R127 ;  /* 0x0000007f007f7220 */ /* 0x040fe20000410000 */
[----:B--2---:R-:W-:Y:S01]  /*7b20*/  MOV R244, R134 ;  /* 0x0000008600f47202 */ /* 0x004fe20000000f00 */
[----:B------:R-:W-:Y:S01]  /*7b30*/  FFMA.FTZ R193, R0, R247, R193 ;  /* 0x000000f700c17223 */ /* 0x000fe200000100c1 */
[----:B------:R-:W-:Y:S01]  /*7b40*/  LOP3.LUT R170, R170, R133, RZ, 0xc0, !PT ;  /* 0x00000085aaaa7212 */ /* 0x000fe200078ec0ff */
[----:B------:R-:W-:Y:S01]  /*7b50*/  FFMA.FTZ R191, R2, R249, R191 ;  /* 0x000000f902bf7223 */ /* 0x000fe200000100bf */
[----:B------:R-:W-:Y:S01]  /*7b60*/  LOP3.LUT R171, R171, R132, RZ, 0xc0, !PT ;  /* 0x00000084abab7212 */ /* 0x000fe200078ec0ff */
[----:B------:R-:W-:Y:S01]  /*7b70*/  FADD.FTZ R193, R192, R193 ;  /* 0x000000c1c0c17221 */ /* 0x000fe20000010000 */
[-C--:B------:R-:W-:Y:S03]  /*7b80*/  HMMA.16816.F32.BF16 R124, R180, R142.reuse, R124 ;  /* 0x0000008eb47c723c */ /* 0x080fe6000004187c */
[----:B------:R-:W-:Y:S01]  /*7b90*/  LOP3.LUT R168, R168, R135, RZ, 0xc0, !PT ;  /* 0x00000087a8a87212 */ /* 0x000fe200078ec0ff */
[----:B------:R-:W-:Y:S01]  /*7ba0*/  FADD.FTZ R199, R188, R199 ;  /* 0x000000c7bcc77221 */ /* 0x000fe20000010000 */
[----:B------:R-:W2:Y:S01]  /*7bb0*/  LDSM.16.MT88.4 R132, [R210+0xa800] ;  /* 0x00a80000d284783b */ /* 0x000ea20000004200 */
[----:B------:R-:W-:Y:S05]  /*7bc0*/  HMMA.16816.F32.BF16 R128, R172, R142, R128 ;  /* 0x0000008eac80723c */ /* 0x000fea0000041880 */
[--C-:B------:R-:W-:Y:S01]  /*7bd0*/  HSET2.LE.AND R169, R169, R243.reuse, PT ;  /* 0x000000f3a9a97233 */ /* 0x100fe20003803000 */
[----:B------:R-:W-:Y:S01]  /*7be0*/  FADD.FTZ R189, R189, R198 ;  /* 0x000000c6bdbd7221 */ /* 0x000fe20000010000 */
[----:B-1----:R-:W-:Y:S01]  /*7bf0*/  F2FP.BF16.F32.PACK_AB R136, R248, R145 ;  /* 0x00000091f888723e */ /* 0x002fe200000010ff */
[----:B------:R-:W-:Y:S03]  /*7c00*/  LDSM.16.MT88.4 R172, [R208+0xb800] ;  /* 0x00b80000d0ac783b */ /* 0x000fe60000004200 */
[----:B------:R-:W-:Y:S01]  /*7c10*/  MOV R144, R179 ;  /* 0x000000b300907202 */ /* 0x000fe20000000f00 */
[----:B------:R-:W-:Y:S01]  /*7c20*/  FADD.FTZ R191, R190, R191 ;  /* 0x000000bfbebf7221 */ /* 0x000fe20000010000 */
[----:B----4-:R-:W-:Y:S01]  /*7c30*/  MOV R147, R177 ;  /* 0x000000b100937202 */ /* 0x010fe20000000f00 */
[----:B------:R-:W-:Y:S01]  /*7c40*/  FADD.FTZ R196, R196, R193 ;  /* 0x000000c1c4c47221 */ /* 0x000fe20000010000 */
[----:B------:R-:W-:Y:S01]  /*7c50*/  LOP3.LUT R169, R169, R136, RZ, 0xc0, !PT ;  /* 0x00000088a9a97212 */ /* 0x000fe200078ec0ff */
[----:B------:R-:W-:Y:S01]  /*7c60*/  FADD.FTZ R184, R184, R199 ;  /* 0x000000c7b8b87221 */ /* 0x000fe20000010000 */
[--C-:B------:R-:W-:Y:S01]  /*7c70*/  HSET2.LE.AND R176, R176, R243.reuse, PT ;  /* 0x000000f3b0b07233 */ /* 0x100fe20003803000 */
[----:B------:R-:W-:Y:S01]  /*7c80*/  FADD.FTZ R186, R186, R189 ;  /* 0x000000bdbaba7221 */ /* 0x000fe20000010000 */
[--C-:B------:R-:W-:Y:S01]  /*7c90*/  HSET2.LE.AND R177, R162, R243.reuse, PT ;  /* 0x000000f3a2b17233 */ /* 0x100fe20003803000 */
[----:B------:R-:W-:Y:S01]  /*7ca0*/  FADD.FTZ R194, R194, R191 ;  /* 0x000000bfc2c27221 */ /* 0x000fe20000010000 */
[--C-:B------:R-:W-:Y:S01]  /*7cb0*/  HSET2.LE.AND R179, R156, R243.reuse, PT ;  /* 0x000000f39cb37233 */ /* 0x100fe20003803000 */
[----:B------:R-:W-:Y:S01]  /*7cc0*/  FADD.FTZ R196, R197, R196 ;  /* 0x000000c4c5c47221 */ /* 0x000fe20000010000 */
[----:B------:R-:W-:Y:S01]  /*7cd0*/  HSET2.LE.AND R178, R178, R243, PT ;  /* 0x000000f3b2b27233 */ /* 0x000fe20003803000 */
[----:B------:R-:W-:Y:S01]  /*7ce0*/  FADD.FTZ R185, R185, R184 ;  /* 0x000000b8b9b97221 */ /* 0x000fe20000010000 */
[----:B------:R-:W-:Y:S01]  /*7cf0*/  F2FP.BF16.F32.PACK_AB R137, R161, R144 ;  /* 0x00000090a189723e */ /* 0x000fe200000010ff */
[----:B------:R-:W-:Y:S01]  /*7d00*/  FADD.FTZ R186, R187, R186 ;  /* 0x000000babbba7221 */ /* 0x000fe20000010000 */
[----:B------:R-:W-:Y:S01]  /*7d10*/  F2FP.BF16.F32.PACK_AB R138, R159, R147 ;  /* 0x000000939f8a723e */ /* 0x000fe200000010ff */
[----:B------:R-:W-:Y:S01]  /*7d20*/  FADD.FTZ R194, R195, R194 ;  /* 0x000000c2c3c27221 */ /* 0x000fe20000010000 */
[----:B------:R-:W-:Y:S01]  /*7d30*/  F2FP.BF16.F32.PACK_AB R141, R153, R244 ;  /* 0x000000f4998d723e */ /* 0x000fe200000010ff */
[----:B------:R-:W-:Y:S01]  /*7d40*/  FADD.FTZ R185, R252, R185 ;  /* 0x000000b9fcb97221 */ /* 0x000fe20000010000 */
[----:B-----5:R-:W-:Y:S02]  /*7d50*/  F2FP.BF16.F32.PACK_AB R140, R246, R167 ;  /* 0x000000a7f68c723e */ /* 0x020fe400000010ff */
[----:B------:R-:W-:Y:S02]  /*7d60*/  MOV R181, R161 ;  /* 0x000000a100b57202 */ /* 0x000fe40000000f00 */
[----:B------:R-:W-:Y:S02]  /*7d70*/  MOV R180, R163 ;  /* 0x000000a300b47202 */ /* 0x000fe40000000f00 */
[-C--:B---3--:R-:W-:Y:S01]  /*7d80*/  HMMA.16816.F32.BF16 R160, R168, R148.reuse, R4 ;  /* 0x00000094a8a0723c */ /* 0x088fe20000041804 */
[----:B------:R-:W-:Y:S04]  /*7d90*/  LDSM.16.MT88.4 R4, [R208+0xa800] ;  /* 0x00a80000d004783b */ /* 0x000fe80000004200 */
[----:B------:R-:W-:Y:S01]  /*7da0*/  LOP3.LUT R176, R176, R137, RZ, 0xc0, !PT ;  /* 0x00000089b0b07212 */ /* 0x000fe200078ec0ff */
[----:B------:R-:W-:Y:S01]  /*7db0*/  FADD.FTZ R185, R180, R185 ;  /* 0x000000b9b4b97221 */ /* 0x000fe20000010000 */
[----:B------:R-:W-:Y:S02]  /*7dc0*/  LOP3.LUT R177, R177, R138, RZ, 0xc0, !PT ;  /* 0x0000008ab1b17212 */ /* 0x000fe400078ec0ff */
[----:B------:R-:W1:Y:S02]  /*7dd0*/  LDSM.16.MT88.4 R136, [R209+0xa800] ;  /* 0x00a80000d188783b */ /* 0x000e640000004200 */
[----:B------:R-:W-:Y:S01]  /*7de0*/  LOP3.LUT R178, R178, R141, RZ, 0xc0, !PT ;  /* 0x0000008db2b27212 */ /* 0x000fe200078ec0ff */
[----:B------:R-:W-:Y:S01]  /*7df0*/  FADD.FTZ R200, R200, R185 ;  /* 0x000000b9c8c87221 */ /* 0x000fe20000010000 */
[----:B------:R-:W-:Y:S02]  /*7e00*/  LOP3.LUT R179, R179, R140, RZ, 0xc0, !PT ;  /* 0x0000008cb3b37212 */ /* 0x000fe400078ec0ff */
[----:B------:R-:W-:Y:S02]  /*7e10*/  MOV R182, R159 ;  /* 0x0000009f00b67202 */ /* 0x000fe40000000f00 */
[----:B------:R-:W-:Y:S02]  /*7e20*/  MOV R183, R153 ;  /* 0x0000009900b77202 */ /* 0x000fe40000000f00 */
[----:B------:R-:W-:Y:S01]  /*7e30*/  MOV R0, R3 ;  /* 0x0000000300007202 */ /* 0x000fe20000000f00 */
[C---:B------:R-:W-:Y:S01]  /*7e40*/  HMMA.16816.F32.BF16 R156, R176.reuse, R148, R8 ;  /* 0x00000094b09c723c */ /* 0x040fe20000041808 */
[----:B------:R-:W3:Y:S03]  /*7e50*/  LDSM.16.MT88.4 R8, [R212+0xb800] ;  /* 0x00b80000d408783b */ /* 0x000ee60000004200 */
[----:B------:R-:W-:Y:S02]  /*7e60*/  MOV R2, R165 ;  /* 0x000000a500027202 */ /* 0x000fe40000000f00 */
[-C--:B------:R-:W-:Y:S03]  /*7e70*/  HMMA.16816.F32.BF16 R152, R176, R150.reuse, R12 ;  /* 0x00000096b098723c */ /* 0x080fe6000004180c */
[----:B------:R-:W4:Y:S03]  /*7e80*/  LDSM.16.MT88.4 R12, [R210+0xb800] ;  /* 0x00b80000d20c783b */ /* 0x000f260000004200 */
[C---:B------:R-:W-:Y:S05]  /*7e90*/  HMMA.16816.F32.BF16 R148, R168.reuse, R150, R16 ;  /* 0x00000096a894723c */ /* 0x040fea0000041810 */
[----:B------:R-:W5:Y:S01]  /*7ea0*/  LDSM.16.MT88.4 R16, [R209+0xb800] ;  /* 0x00b80000d110783b */ /* 0x000f620000004200 */
[-C--:B--2---:R-:W-:Y:S06]  /*7eb0*/  HMMA.16816.F32.BF16 R36, R168, R132.reuse, R36 ;  /* 0x00000084a824723c */ /* 0x084fec0000041824 */
        /* <DEDUP_REMOVED lines=9> */
[-C--:B------:R-:W-:Y:S05]  /*7f50*/  HMMA.16816.F32.BF16 R76, R176, R6.reuse, R76 ;  /* 0x00000006b04c723c */ /* 0x080fea000004184c */
[----:B------:R-:W-:Y:S01]  /*7f60*/  MOV R4, R147 ;  /* 0x0000009300047202 */ /* 0x000fe20000000f00 */
[C---:B------:R-:W-:Y:S05]  /*7f70*/  HMMA.16816.F32.BF16 R80, R168.reuse, R6, R80 ;  /* 0x00000006a850723c */ /* 0x040fea0000041850 */
[----:B------:R-:W-:Y:S01]  /*7f80*/  MOV R5, R145 ;  /* 0x0000009100057202 */ /* 0x000fe20000000f00 */
[-C--:B---3--:R-:W-:Y:S05]  /*7f90*/  HMMA.16816.F32.BF16 R84, R168, R8.reuse, R84 ;  /* 0x00000008a854723c */ /* 0x088fea0000041854 */
[----:B------:R-:W-:Y:S01]  /*7fa0*/  MOV R7, R144 ;  /* 0x0000009000077202 */ /* 0x000fe20000000f00 */
[C---:B------:R-:W-:Y:S05]  /*7fb0*/  HMMA.16816.F32.BF16 R88, R176.reuse, R8, R88 ;  /* 0x00000008b058723c */ /* 0x040fea0000041858 */
[----:B------:R-:W-:Y:S01]  /*7fc0*/  FADD.FTZ R196, R4, R196 ;  /* 0x000000c404c47221 */ /* 0x000fe20000010000 */
[-C--:B------:R-:W-:Y:S05]  /*7fd0*/  HMMA.16816.F32.BF16 R144, R176, R10.reuse, R32 ;  /* 0x0000000ab090723c */ /* 0x080fea0000041820 */
[----:B------:R-:W-:Y:S01]  /*7fe0*/  FADD.FTZ R5, R5, R186 ;  /* 0x000000ba05057221 */ /* 0x000fe20000010000 */
[C---:B------:R-:W-:Y:S05]  /*7ff0*/  HMMA.16816.F32.BF16 R92, R168.reuse, R10, R92 ;  /* 0x0000000aa85c723c */ /* 0x040fea000004185c */
[----:B------:R-:W-:Y:S01]  /*8000*/  FADD.FTZ R194, R7, R194 ;  /* 0x000000c207c27221 */ /* 0x000fe20000010000 */
[-C--:B----4-:R-:W-:Y:S05]  /*8010*/  HMMA.16816.F32.BF16 R96, R168, R12.reuse, R96 ;  /* 0x0000000ca860723c */ /* 0x090fea0000041860 */
[----:B------:R-:W-:Y:S01]  /*8020*/  FADD.FTZ R196, R182, R196 ;  /* 0x000000c4b6c47221 */ /* 0x000fe20000010000 */
[C---:B------:R-:W-:Y:S05]  /*8030*/  HMMA.16816.F32.BF16 R100, R176.reuse, R12, R100 ;  /* 0x0000000cb064723c */ /* 0x040fea0000041864 */
[----:B------:R-:W-:Y:S01]  /*8040*/  FADD.FTZ R5, R248, R5 ;  /* 0x00000005f8057221 */ /* 0x000fe20000010000 */
[-C--:B------:R-:W-:Y:S05]  /*8050*/  HMMA.16816.F32.BF16 R140, R176, R14.reuse, R20 ;  /* 0x0000000eb08c723c */ /* 0x080fea0000041814 */
[----:B------:R-:W-:Y:S01]  /*8060*/  FADD.FTZ R194, R181, R194 ;  /* 0x000000c2b5c27221 */ /* 0x000fe20000010000 */
[C---:B------:R-:W-:Y:S05]  /*8070*/  HMMA.16816.F32.BF16 R104, R168.reuse, R14, R104 ;  /* 0x0000000ea868723c */ /* 0x040fea0000041868 */
[----:B------:R-:W-:Y:S01]  /*8080*/  FADD.FTZ R167, R167, R196 ;  /* 0x000000c4a7a77221 */ /* 0x000fe20000010000 */
[-C--:B-----5:R-:W-:Y:S05]  /*8090*/  HMMA.16816.F32.BF16 R136, R168, R16.reuse, R24 ;  /* 0x00000010a888723c */ /* 0x0a0fea0000041818 */
        /* <DEDUP_REMOVED lines=11> */
[-C--:B------:R-:W-:Y:S06]  /*8150*/  HMMA.16816.F32.BF16 R124, R176, R174.reuse, R124 ;  /* 0x000000aeb07c723c */ /* 0x080fec000004187c */
[----:B------:R-:W-:Y:S07]  /*8160*/  HMMA.16816.F32.BF16 R128, R168, R174, R128 ;  /* 0x000000aea880723c */ /* 0x000fee0000041880 */
[----:B------:R-:W-:Y:S01]  /*8170*/  MOV R169, R164 ;  /* 0x000000a400a97202 */ /* 0x000fe20000000f00 */
[----:B------:R-:W-:Y:S01]  /*8180*/  FADD.FTZ R171, R203, R200 ;  /* 0x000000c8cbab7221 */ /* 0x000fe20000010000 */
[----:B------:R-:W-:Y:S04]  /*8190*/  @!UPT UIADD3 URZ, URZ, URZ, URZ ;  /* 0x0000003f3f3ff290 */ /* 0x000fe8000fffe03f */
[----:B------:R-:W-:Y:S11]  /*81a0*/  @P2 BRA `(.L_x_1679) ;  /* 0xffffffd000c02947 */ /* 0x000ff6000383ffff */
.L_x_1678:
[----:B------:R-:W1:Y:S01]  /*81b0*/  SHFL.BFLY PT, R0, R171, 0x2, 0x1f ;  /* 0x0c401f00ab007f89 */ /* 0x000e6200000e0000 */
[----:B------:R-:W-:Y:S01]  /*81c0*/  MOV R10, 0x3f800000 ;  /* 0x3f800000000a7802 */ /* 0x000fe20000000f00 */
[----:B------:R-:W-:Y:S01]  /*81d0*/  ULDC UR4, c[0x0][0x38c] ;  /* 0x0000e30000047ab9 */ /* 0x000fe20000000800 */
[----:B------:R-:W-:Y:S01]  /*81e0*/  MOV R11, 0x3f800000 ;  /* 0x3f800000000b7802 */ /* 0x000fe20000000f00 */
[----:B------:R-:W2:Y:S01]  /*81f0*/  SHFL.BFLY PT, R5, R244, 0x2, 0x1f ;  /* 0x0c401f00f4057f89 */ /* 0x000ea200000e0000 */
[----:B------:R-:W-:-:S03]  /*8200*/  UMOV UR5, 0x400 ;  /* 0x0000040000057882 */ /* 0x000fc60000000000 */
[----:B------:R-:W3:Y:S04]  /*8210*/  SHFL.BFLY PT, R4, R249, 0x2, 0x1f ;  /* 0x0c401f00f9047f89 */ /* 0x000ee800000e0000 */
[----:B------:R-:W4:Y:S01]  /*8220*/  SHFL.BFLY PT, R8, R247, 0x2, 0x1f ;  /* 0x0c401f00f7087f89 */ /* 0x000f2200000e0000 */
[----:B-1----:R-:W-:Y:S02]  /*8230*/  FADD.FTZ R7, R0, R171 ;  /* 0x000000ab00077221 */ /* 0x002fe40000010000 */
[----:B------:R-:W1:Y:S01]  /*8240*/  S2R R0, SR_TID.X ;  /* 0x0000000000007919 */ /* 0x000e620000002100 */
[----:B--2---:R-:W-:Y:S02]  /*8250*/  FADD.FTZ R5, R5, R244 ;  /* 0x000000f405057221 */ /* 0x004fe40000010000 */
[----:B------:R-:W2:Y:S01]  /*8260*/  SHFL.BFLY PT, R2, R7, 0x1, 0x1f ;  /* 0x0c201f0007027f89 */ /* 0x000ea200000e0000 */
[----:B---3--:R-:W-:-:S03]  /*8270*/  FADD.FTZ R4, R4, R249 ;  /* 0x000000f904047221 */ /* 0x008fc60000010000 */
[----:B------:R-:W3:Y:S01]  /*8280*/  SHFL.BFLY PT, R6, R5, 0x1, 0x1f ;  /* 0x0c201f0005067f89 */ /* 0x000ee200000e0000 */
[----:B----4-:R-:W-:-:S03]  /*8290*/  FADD.FTZ R13, R8, R247 ;  /* 0x000000f7080d7221 */ /* 0x010fc60000010000 */
[----:B------:R-:W4:Y:S04]  /*82a0*/  SHFL.BFLY PT, R15, R4, 0x1, 0x1f ;  /* 0x0c201f00040f7f89 */ /* 0x000f2800000e0000 */
[----:B------:R-:W5:Y:S01]  /*82b0*/  SHFL.BFLY PT, R12, R13, 0x1, 0x1f ;  /* 0x0c201f000d0c7f89 */ /* 0x000f6200000e0000 */
[----:B--2---:R-:W-:Y:S01]  /*82c0*/  FADD.FTZ R2, R7, R2 ;  /* 0x0000000207027221 */ /* 0x004fe20000010000 */
[----:B---3--:R-:W-:Y:S01]  /*82d0*/  FADD.FTZ R6, R5, R6 ;  /* 0x0000000605067221 */ /* 0x008fe20000010000 */
[----:B-1----:R-:W-:-:S03]  /*82e0*/  SHF.R.S32.HI R5, RZ, 0x1f, R0 ;  /* 0x0000001fff057819 */ /* 0x002fc60000011400 */
[----:B------:R-:W-:Y:S01]  /*82f0*/  FSETP.NE.FTZ.AND P5, PT, R2, RZ, PT ;  /* 0x000000ff0200720b */ /* 0x000fe20003fb5000 */
[----:B----4-:R-:W-:Y:S01]  /*8300*/  FADD.FTZ R15, R4, R15 ;  /* 0x0000000f040f7221 */ /* 0x010fe20000010000 */
[----:B------:R-:W-:Y:S02]  /*8310*/  LEA.HI R9, R5, R0, RZ, 0x2 ;  /* 0x0000000005097211 */ /* 0x000fe400078f10ff */
[----:B------:R-:W-:Y:S01]  /*8320*/  FSETP.NE.FTZ.AND P4, PT, R6, RZ, PT ;  /* 0x000000ff0600720b */ /* 0x000fe20003f95000 */
[----:B-----5:R-:W-:Y:S01]  /*8330*/  FADD.FTZ R4, R13, R12 ;  /* 0x0000000c0d047221 */ /* 0x020fe20000010000 */
[--C-:B------:R-:W-:Y:S02]  /*8340*/  SHF.R.S32.HI R8, RZ, 0x2, R9.reuse ;  /* 0x00000002ff087819 */ /* 0x100fe40000011409 */
[----:B------:R-:W-:Y:S02]  /*8350*/  SHF.R.S32.HI R7, RZ, 0x1f, R9 ;  /* 0x0000001fff077819 */ /* 0x000fe40000011409 */
[----:B------:R-:W-:-:S02]  /*8360*/  FSETP.NE.FTZ.AND P3, PT, R15, RZ, PT ;  /* 0x000000ff0f00720b */ /* 0x000fc40003f75000 */
[----:B------:R-:W-:Y:S01]  /*8370*/  LEA.HI R7, R7, R8, RZ, 0x3 ;  /* 0x0000000807077211 */ /* 0x000fe200078f18ff */
[----:B------:R-:W1:Y:S01]  /*8380*/  @P5 MUFU.RCP R10, R2 ;  /* 0x00000002000a5308 */ /* 0x000e620000001000 */
[----:B------:R-:W-:Y:S02]  /*8390*/  FSETP.NE.FTZ.AND P6, PT, R4, RZ, PT ;  /* 0x000000ff0400720b */ /* 0x000fe40003fd5000 */
[----:B------:R-:W-:Y:S02]  /*83a0*/  LOP3.LUT R9, R9, 0x3ffffffc, RZ, 0xc0, !PT ;  /* 0x3ffffffc09097812 */ /* 0x000fe400078ec0ff */
[----:B------:R-:W-:Y:S02]  /*83b0*/  LOP3.LUT R7, R7, 0xfffffff8, RZ, 0xc0, !PT ;  /* 0xfffffff807077812 */ /* 0x000fe400078ec0ff */
[-C--:B------:R-:W-:Y:S01]  /*83c0*/  LEA.HI R5, R5, R0.reuse, RZ, 0x5 ;  /* 0x0000000005057211 */ /* 0x080fe200078f28ff */
[----:B------:R-:W2:Y:S01]  /*83d0*/  @P4 MUFU.RCP R11, R6 ;  /* 0x00000006000b4308 */ /* 0x000ea20000001000 */
[----:B------:R-:W-:-:S02]  /*83e0*/  IADD3 R9, -R9, R0, RZ ;  /* 0x0000000009097210 */ /* 0x000fc40007ffe1ff */
[----:B------:R-:W-:Y:S02]  /*83f0*/  IADD3 R7, R8, -R7, RZ ;  /* 0x8000000708077210 */ /* 0x000fe40007ffe0ff */
[----:B------:R-:W-:Y:S02]  /*8400*/  MOV R0, 0x3f800000 ;  /* 0x3f80000000007802 */ /* 0x000fe40000000f00 */
[----:B------:R-:W-:Y:S01]  /*8410*/  MOV R8, 0x3f800000 ;  /* 0x3f80000000087802 */ /* 0x000fe20000000f00 */
[----:B-1----:R-:W-:Y:S01]  /*8420*/  FMUL.FTZ R10, R10, UR4 ;  /* 0x000000040a0a7c20 */ /* 0x002fe20008410000 */
[----:B------:R-:W-:Y:S02]  /*8430*/  R2P PR, R7, 0x6 ;  /* 0x0000000607007804 */ /* 0x000fe40000000000 */
[----:B------:R-:W1:Y:S01]  /*8440*/  @P3 MUFU.RCP R0, R15 ;  /* 0x0000000f00003308 */ /* 0x000e620000001000 */
[----:B------:R-:W-:Y:S01]  /*8450*/  SHF.R.S32.HI R12, RZ, 0x5, R5 ;  /* 0x00000005ff0c7819 */ /* 0x000fe20000011405 */
[C---:B------:R-:W-:Y:S01]  /*8460*/  FMUL.FTZ R160, R10.reuse, R160 ;  /* 0x000000a00aa07220 */ /* 0x040fe20000410000 */
[C---:B------:R-:W-:Y:S01]  /*8470*/  FMUL.FTZ R161, R10.reuse, R161 ;  /* 0x000000a10aa17220 */ /* 0x040fe20000410000 */
[C---:B------:R-:W-:Y:S01]  /*8480*/  FMUL.FTZ R148, R10.reuse, R148 ;  /* 0x000000940a947220 */ /* 0x040fe20000410000 */
[C---:B------:R-:W-:Y:S01]  /*8490*/  FMUL.FTZ R149, R10.reuse, R149 ;  /* 0x000000950a957220 */ /* 0x040fe20000410000 */
[----:B--2---:R-:W-:Y:S01]  /*84a0*/  FMUL.FTZ R11, R11, UR4 ;  /* 0x000000040b0b7c20 */ /* 0x004fe20008410000 */
        /* <DEDUP_REMOVED lines=34> */
[----:B------:R-:W-:Y:S01]  /*86d0*/  LOP3.LUT R7, R7, 0x1, RZ, 0xc0, !PT ;  /* 0x0000000107077812 */ /* 0x000fe200078ec0ff */
[C---:B------:R-:W-:Y:S01]  /*86e0*/  FMUL.FTZ R163, R11.reuse, R163 ;  /* 0x000000a30ba37220 */ /* 0x040fe20000410000 */
[----:B------:R-:W-:Y:S01]  /*86f0*/  LOP3.LUT R10, R10, 0x1c0, RZ, 0xc0, !PT ;  /* 0x000001c00a0a7812 */ /* 0x000fe200078ec0ff */
[C---:B------:R-:W-:Y:S01]  /*8700*/  FMUL.FTZ R150, R11.reuse, R150 ;  /* 0x000000960b967220 */ /* 0x040fe20000410000 */
[----:B------:R-:W-:Y:S01]  /*8710*/  LEA R9, R12, R9, 0x9 ;  /* 0x000000090c097211 */ /* 0x000fe200078e48ff */
[----:B------:R-:W-:Y:S01]  /*8720*/  FMUL.FTZ R151, R11, R151 ;  /* 0x000000970b977220 */ /* 0x000fe20000410000 */
[----:B------:R-:W-:Y:S01]  /*8730*/  LEA.HI R10, R10, R10, RZ, 0x1d ;  /* 0x0000000a0a0a7211 */ /* 0x000fe200078fe8ff */
[C---:B------:R-:W-:Y:S01]  /*8740*/  FMUL.FTZ R156, R0.reuse, R156 ;  /* 0x0000009c009c7220 */ /* 0x040fe20000410000 */
[----:B------:R-:W-:Y:S01]  /*8750*/  ISETP.NE.U32.AND P0, PT, R7, 0x1, PT ;  /* 0x000000010700780c */ /* 0x000fe20003f05070 */
[----:B-1----:R-:W-:Y:S01]  /*8760*/  ULEA UR4, UR4, UR5, 0x18 ;  /* 0x0000000504047291 */ /* 0x002fe2000f8ec03f */
[----:B------:R-:W-:Y:S01]  /*8770*/  LEA R9, R9, R10, 0x1 ;  /* 0x0000000a09097211 */ /* 0x000fe200078e08ff */
[----:B------:R-:W-:Y:S01]  /*8780*/  FMUL.FTZ R157, R0, R157 ;  /* 0x0000009d009d7220 */ /* 0x000fe20000410000 */
[----:B------:R-:W-:Y:S01]  /*8790*/  MOV R7, 0x20 ;  /* 0x0000002000077802 */ /* 0x000fe20000000f00 */
[C---:B------:R-:W-:Y:S01]  /*87a0*/  FMUL.FTZ R158, R8.reuse, R158 ;  /* 0x0000009e089e7220 */ /* 0x040fe20000410000 */
[----:B------:R-:W-:Y:S01]  /*87b0*/  FMUL.FTZ R159, R8, R159 ;  /* 0x0000009f089f7220 */ /* 0x000fe20000410000 */
[----:B------:R-:W-:Y:S01]  /*87c0*/  LEA R9, R9, UR4, 0x1 ;  /* 0x0000000409097c11 */ /* 0x000fe2000f8e08ff */
[C---:B------:R-:W-:Y:S01]  /*87d0*/  FMUL.FTZ R152, R0.reuse, R152 ;  /* 0x0000009800987220 */ /* 0x040fe20000410000 */
[----:B------:R-:W-:Y:S01]  /*87e0*/  FMUL.FTZ R153, R0, R153 ;  /* 0x0000009900997220 */ /* 0x000fe20000410000 */
[C---:B------:R-:W-:Y:S01]  /*87f0*/  FMUL.FTZ R154, R8.reuse, R154 ;  /* 0x0000009a089a7220 */ /* 0x040fe20000410000 */
[----:B------:R-:W-:Y:S01]  /*8800*/  FMUL.FTZ R155, R8, R155 ;  /* 0x0000009b089b7220 */ /* 0x000fe20000410000 */
[----:B------:R-:W-:Y:S01]  /*8810*/  IADD3 R5, R9, -0x10, RZ ;  /* 0xfffffff009057810 */ /* 0x000fe20007ffe0ff */
[C---:B------:R-:W-:Y:S01]  /*8820*/  FMUL.FTZ R38, R11.reuse, R38 ;  /* 0x000000260b267220 */ /* 0x040fe20000410000 */
[----:B------:R-:W-:Y:S01]  /*8830*/  FMUL.FTZ R39, R11, R39 ;  /* 0x000000270b277220 */ /* 0x000fe20000410000 */
[----:B------:R-:W-:Y:S01]  /*8840*/  @P0 IADD3 R5, R9, 0x10, RZ ;  /* 0x0000001009050810 */ /* 0x000fe20007ffe0ff */
[----:B------:R-:W-:Y:S01]  /*8850*/  FMUL.FTZ R50, R11, R50 ;  /* 0x000000320b327220 */ /* 0x000fe20000410000 */
[----:B------:R-:W-:Y:S01]  /*8860*/  SEL R10, R7, 0xffffffe0, !P1 ;  /* 0xffffffe0070a7807 */ /* 0x000fe20004800000 */
[----:B------:R-:W-:Y:S01]  /*8870*/  FMUL.FTZ R51, R11, R51 ;  /* 0x000000330b337220 */ /* 0x000fe20000410000 */
[----:B------:R-:W-:Y:S01]  /*8880*/  F2FP.BF16.F32.PACK_AB R160, R161, R160 ;  /* 0x000000a0a1a0723e */ /* 0x000fe200000010ff */
[C---:B------:R-:W-:Y:S01]  /*8890*/  FMUL.FTZ R40, R0.reuse, R40 ;  /* 0x0000002800287220 */ /* 0x040fe20000410000 */
[----:B------:R-:W-:Y:S01]  /*88a0*/  F2FP.BF16.F32.PACK_AB R162, R163, R162 ;  /* 0x000000a2a3a2723e */ /* 0x000fe200000010ff */
[----:B------:R-:W-:Y:S01]  /*88b0*/  FMUL.FTZ R41, R0, R41 ;  /* 0x0000002900297220 */ /* 0x000fe20000410000 */
[----:B------:R-:W-:Y:S01]  /*88c0*/  MOV R13, 0x40 ;  /* 0x00000040000d7802 */ /* 0x000fe20000000f00 */
[C---:B------:R-:W-:Y:S01]  /*88d0*/  FMUL.FTZ R42, R8.reuse, R42 ;  /* 0x0000002a082a7220 */ /* 0x040fe20000410000 */
[----:B------:R-:W-:Y:S01]  /*88e0*/  FMUL.FTZ R43, R8, R43 ;  /* 0x0000002b082b7220 */ /* 0x000fe20000410000 */
[----:B------:R-:W-:Y:S01]  /*88f0*/  F2FP.BF16.F32.PACK_AB R148, R149, R148 ;  /* 0x000000949594723e */ /* 0x000fe200000010ff */
[C---:B------:R-:W-:Y:S01]  /*8900*/  FMUL.FTZ R44, R0.reuse, R44 ;  /* 0x0000002c002c7220 */ /* 0x040fe20000410000 */
[----:B------:R-:W-:Y:S01]  /*8910*/  F2FP.BF16.F32.PACK_AB R150, R151, R150 ;  /* 0x000000969796723e */ /* 0x000fe200000010ff */
[----:B------:R-:W-:Y:S01]  /*8920*/  FMUL.FTZ R45, R0, R45 ;  /* 0x0000002d002d7220 */ /* 0x000fe20000410000 */
[C---:B------:R-:W-:Y:S01]  /*8930*/  FMUL.FTZ R46, R8.reuse, R46 ;  /* 0x0000002e082e7220 */ /* 0x040fe20000410000 */
        /* <DEDUP_REMOVED lines=8> */
[----:B------:R-:W-:Y:S01]  /*89c0*/  FMUL.FTZ R67, R11, R67 ;  /* 0x000000430b437220 */ /* 0x000fe20000410000 */
[----:B------:R-:W-:Y:S01]  /*89d0*/  IADD3 R7, R9, R10, RZ ;  /* 0x0000000a09077210 */ /* 0x000fe20007ffe0ff */
[----:B------:R-:W-:Y:S01]  /*89e0*/  FMUL.FTZ R56, R0, R56 ;  /* 0x0000003800387220 */ /* 0x000fe20000410000 */
[----:B------:R-:W-:Y:S01]  /*89f0*/  IADD3 R17, R10, R5, RZ ;  /* 0x000000050a117210 */ /* 0x000fe20007ffe0ff */
[----:B------:R-:W-:Y:S01]  /*8a00*/  FMUL.FTZ R57, R0, R57 ;  /* 0x0000003900397220 */ /* 0x000fe20000410000 */
[----:B------:R-:W-:Y:S01]  /*8a10*/  F2FP.BF16.F32.PACK_AB R36, R37, R36 ;  /* 0x000000242524723e */ /* 0x000fe200000010ff */
[C---:B------:R-:W-:Y:S01]  /*8a20*/  FMUL.FTZ R58, R8.reuse, R58 ;  /* 0x0000003a083a7220 */ /* 0x040fe20000410000 */
[----:B------:R-:W-:Y:S01]  /*8a30*/  F2FP.BF16.F32.PACK_AB R38, R39, R38 ;  /* 0x000000262726723e */ /* 0x000fe200000010ff */
[----:B------:R-:W-:Y:S01]  /*8a40*/  FMUL.FTZ R59, R8, R59 ;  /* 0x0000003b083b7220 */ /* 0x000fe20000410000 */
[----:B------:R-:W-:Y:S01]  /*8a50*/  SEL R10, R13, 0xffffffc0, !P2 ;  /* 0xffffffc00d0a7807 */ /* 0x000fe20005000000 */
[----:B------:R-:W-:Y:S01]  /*8a60*/  STS [R9], R160 ;  /* 0x000000a009007388 */ /* 0x000fe20000000800 */
[----:B------:R-:W-:Y:S01]  /*8a70*/  F2FP.BF16.F32.PACK_AB R48, R49, R48 ;  /* 0x000000303130723e */ /* 0x000fe200000010ff */
[C---:B------:R-:W-:Y:S01]  /*8a80*/  FMUL.FTZ R60, R0.reuse, R60 ;  /* 0x0000003c003c7220 */ /* 0x040fe20000410000 */
[----:B------:R-:W-:Y:S01]  /*8a90*/  F2FP.BF16.F32.PACK_AB R50, R51, R50 ;  /* 0x000000323332723e */ /* 0x000fe200000010ff */
[----:B------:R-:W-:Y:S01]  /*8aa0*/  STS [R9+0x400], R162 ;  /* 0x000400a209007388 */ /* 0x000fe20000000800 */
[----:B------:R-:W-:Y:S01]  /*8ab0*/  FMUL.FTZ R61, R0, R61 ;  /* 0x0000003d003d7220 */ /* 0x000fe20000410000 */
[C---:B------:R-:W-:Y:S01]  /*8ac0*/  FMUL.FTZ R62, R8.reuse, R62 ;  /* 0x0000003e083e7220 */ /* 0x040fe20000410000 */
[----:B------:R-:W-:Y:S01]  /*8ad0*/  FMUL.FTZ R63, R8, R63 ;  /* 0x0000003f083f7220 */ /* 0x000fe20000410000 */
[----:B------:R-:W-:Y:S01]  /*8ae0*/  F2FP.BF16.F32.PACK_AB R40, R41, R40 ;  /* 0x000000282928723e */ /* 0x000fe200000010ff */
[----:B------:R-:W-:Y:S01]  /*8af0*/  STS [R5], R148 ;  /* 0x0000009405007388 */ /* 0x000fe20000000800 */
[----:B------:R-:W-:Y:S01]  /*8b00*/  F2FP.BF16.F32.PACK_AB R42, R43, R42 ;  /* 0x0000002a2b2a723e */ /* 0x000fe200000010ff */
[C---:B------:R-:W-:Y:S01]  /*8b10*/  FMUL.FTZ R70, R11.reuse, R70 ;  /* 0x000000460b467220 */ /* 0x040fe20000410000 */
[----:B------:R-:W-:Y:S01]  /*8b20*/  FMUL.FTZ R71, R11, R71 ;  /* 0x000000470b477220 */ /* 0x000fe20000410000 */
[----:B------:R-:W-:Y:S01]  /*8b30*/  STS [R5+0x400], R150 ;  /* 0x0004009605007388 */ /* 0x000fe20000000800 */
[----:B------:R-:W-:Y:S01]  /*8b40*/  F2FP.BF16.F32.PACK_AB R44, R45, R44 ;  /* 0x0000002c2d2c723e */ /* 0x000fe200000010ff */
[----:B------:R-:W-:Y:S01]  /*8b50*/  FMUL.FTZ R82, R11, R82 ;  /* 0x000000520b527220 */ /* 0x000fe20000410000 */
[----:B------:R-:W-:Y:S01]  /*8b60*/  F2FP.BF16.F32.PACK_AB R46, R47, R46 ;  /* 0x0000002e2f2e723e */ /* 0x000fe200000010ff */
[----:B------:R-:W-:Y:S01]  /*8b70*/  STS [R9+0x2000], R156 ;  /* 0x0020009c09007388 */ /* 0x000fe20000000800 */
[----:B------:R-:W-:Y:S01]  /*8b80*/  FMUL.FTZ R83, R11, R83 ;  /* 0x000000530b537220 */ /* 0x000fe20000410000 */
[----:B------:R-:W-:Y:S01]  /*8b90*/  F2FP.BF16.F32.PACK_AB R52, R53, R52 ;  /* 0x000000343534723e */ /* 0x000fe200000010ff */
[C---:B------:R-:W-:Y:S01]  /*8ba0*/  FMUL.FTZ R72, R0.reuse, R72 ;  /* 0x0000004800487220 */ /* 0x040fe20000410000 */
[----:B------:R-:W-:Y:S01]  /*8bb0*/  STS [R9+0x2400], R158 ;  /* 0x0024009e09007388 */ /* 0x000fe20000000800 */
[----:B------:R-:W-:Y:S01]  /*8bc0*/  F2FP.BF16.F32.PACK_AB R54, R55, R54 ;  /* 0x000000363736723e */ /* 0x000fe200000010ff */
[----:B------:R-:W-:Y:S01]  /*8bd0*/  FMUL.FTZ R73, R0, R73 ;  /* 0x0000004900497220 */ /* 0x000fe20000410000 */
[----:B------:R-:W-:Y:S01]  /*8be0*/  IADD3 R13, R9, R10, RZ ;  /* 0x0000000a090d7210 */ /* 0x000fe20007ffe0ff */
[----:B------:R-:W-:Y:S01]  /*8bf0*/  STS [R5+0x2000], R152 ;  /* 0x0020009805007388 */ /* 0x000fe20000000800 */
[C---:B------:R-:W-:Y:S01]  /*8c00*/  FMUL.FTZ R74, R8.reuse, R74 ;  /* 0x0000004a084a7220 */ /* 0x040fe20000410000 */
[----:B------:R-:W-:Y:S01]  /*8c10*/  FMUL.FTZ R75, R8, R75 ;  /* 0x0000004b084b7220 */ /* 0x000fe20000410000 */
[----:B------:R-:W-:Y:S01]  /*8c20*/  F2FP.BF16.F32.PACK_AB R64, R65, R64 ;  /* 0x000000404140723e */ /* 0x000fe200000010ff */
[----:B------:R-:W-:Y:S01]  /*8c30*/  STS [R5+0x2400], R154 ;  /* 0x0024009a05007388 */ /* 0x000fe20000000800 */
[----:B------:R-:W-:Y:S01]  /*8c40*/  F2FP.BF16.F32.PACK_AB R66, R67, R66 ;  /* 0x000000424342723e */ /* 0x000fe200000010ff */
[----:B------:R-:W-:Y:S01]  /*8c50*/  FMUL.FTZ R76, R0, R76 ;  /* 0x0000004c004c7220 */ /* 0x000fe20000410000 */
[----:B------:R-:W-:Y:S01]  /*8c60*/  IADD3 R19, R10, R5, RZ ;  /* 0x000000050a137210 */ /* 0x000fe20007ffe0ff */
[----:B------:R-:W-:Y:S01]  /*8c70*/  STS [R7], R36 ;  /* 0x0000002407007388 */ /* 0x000fe20000000800 */
[----:B------:R-:W-:Y:S01]  /*8c80*/  FMUL.FTZ R77, R0, R77 ;  /* 0x0000004d004d7220 */ /* 0x000fe20000410000 */
[C---:B------:R-:W-:Y:S01]  /*8c90*/  FMUL.FTZ R78, R8.reuse, R78 ;  /* 0x0000004e084e7220 */ /* 0x040fe20000410000 */
[----:B------:R-:W-:Y:S01]  /*8ca0*/  FMUL.FTZ R79, R8, R79 ;  /* 0x0000004f084f7220 */ /* 0x000fe20000410000 */
[----:B------:R-:W-:Y:S01]  /*8cb0*/  STS [R7+0x400], R38 ;  /* 0x0004002607007388 */ /* 0x000fe20000000800 */
[----:B------:R-:W-:Y:S01]  /*8cc0*/  F2FP.BF16.F32.PACK_AB R56, R57, R56 ;  /* 0x000000383938723e */ /* 0x000fe200000010ff */
[----:B------:R-:W-:Y:S01]  /*8cd0*/  FMUL.FTZ R86, R11, R86 ;  /* 0x000000560b567220 */ /* 0x000fe20000410000 */
[----:B------:R-:W-:Y:S01]  /*8ce0*/  F2FP.BF16.F32.PACK_AB R58, R59, R58 ;  /* 0x0000003a3b3a723e */ /* 0x000fe200000010ff */
[----:B------:R-:W-:Y:S01]  /*8cf0*/  STS [R17], R48 ;  /* 0x0000003011007388 */ /* 0x000fe20000000800 */
[----:B------:R-:W-:Y:S01]  /*8d00*/  FMUL.FTZ R87, R11, R87 ;  /* 0x000000570b577220 */ /* 0x000fe20000410000 */
[----:B------:R-:W-:Y:S01]  /*8d10*/  F2FP.BF16.F32.PACK_AB R60, R61, R60 ;  /* 0x0000003c3d3c723e */ /* 0x000fe200000010ff */
[----:B------:R-:W-:Y:S01]  /*8d20*/  FMUL.FTZ R94, R11, R94 ;  /* 0x0000005e0b5e7220 */ /* 0x000fe20000410000 */
[----:B------:R-:W-:Y:S01]  /*8d30*/  STS [R17+0x400], R50 ;  /* 0x0004003211007388 */ /* 0x000fe20000000800 */
[----:B------:R-:W-:Y:S01]  /*8d40*/  F2FP.BF16.F32.PACK_AB R62, R63, R62 ;  /* 0x0000003e3f3e723e */ /* 0x000fe200000010ff */
[----:B------:R-:W-:Y:S01]  /*8d50*/  FMUL.FTZ R95, R11, R95 ;  /* 0x0000005f0b5f7220 */ /* 0x000fe20000410000 */
[----:B------:R-:W-:Y:S01]  /*8d60*/  F2FP.BF16.F32.PACK_AB R68, R69, R68 ;  /* 0x000000444544723e */ /* 0x000fe200000010ff */
[----:B------:R-:W-:Y:S01]  /*8d70*/  STS [R7+0x2000], R40 ;  /* 0x0020002807007388 */ /* 0x000fe20000000800 */
[----:B------:R-:W-:Y:S01]  /*8d80*/  F2FP.BF16.F32.PACK_AB R70, R71, R70 ;  /* 0x000000464746723e */ /* 0x000fe200000010ff */
[C---:B------:R-:W-:Y:S01]  /*8d90*/  FMUL.FTZ R88, R0.reuse, R88 ;  /* 0x0000005800587220 */ /* 0x040fe20000410000 */
[----:B------:R-:W-:Y:S01]  /*8da0*/  IADD3 R23, R7, R10, RZ ;  /* 0x0000000a07177210 */ /* 0x000fe20007ffe0ff */
[----:B------:R-:W-:Y:S01]  /*8db0*/  STS [R7+0x2400], R42 ;  /* 0x0024002a07007388 */ /* 0x000fe20000000800 */
[----:B------:R-:W-:Y:S01]  /*8dc0*/  FMUL.FTZ R89, R0, R89 ;  /* 0x0000005900597220 */ /* 0x000fe20000410000 */
[C---:B------:R-:W-:Y:S01]  /*8dd0*/  FMUL.FTZ R90, R8.reuse, R90 ;  /* 0x0000005a085a7220 */ /* 0x040fe20000410000 */
[----:B------:R-:W-:Y:S01]  /*8de0*/  FMUL.FTZ R91, R8, R91 ;  /* 0x0000005b085b7220 */ /* 0x000fe20000410000 */
[----:B------:R-:W-:Y:S01]  /*8df0*/  STS [R17+0x2000], R44 ;  /* 0x0020002c11007388 */ /* 0x000fe20000000800 */
[----:B------:R-:W-:Y:S01]  /*8e00*/  F2FP.BF16.F32.PACK_AB R80, R81, R80 ;  /* 0x000000505150723e */ /* 0x000fe200000010ff */
[C---:B------:R-:W-:Y:S01]  /*8e10*/  FMUL.FTZ R144, R0.reuse, R144 ;  /* 0x0000009000907220 */ /* 0x040fe20000410000 */
[----:B------:R-:W-:Y:S01]  /*8e20*/  F2FP.BF16.F32.PACK_AB R82, R83, R82 ;  /* 0x000000525352723e */ /* 0x000fe200000010ff */
[----:B------:R-:W-:Y:S01]  /*8e30*/  STS [R17+0x2400], R46 ;  /* 0x0024002e11007388 */ /* 0x000fe20000000800 */
[----:B------:R-:W-:Y:S01]  /*8e40*/  IADD3 R25, R17, R10, RZ ;  /* 0x0000000a11197210 */ /* 0x000fe20007ffe0ff */
[----:B------:R-:W-:Y:S01]  /*8e50*/  FMUL.FTZ R145, R0, R145 ;  /* 0x0000009100917220 */ /* 0x000fe20000410000 */
[----:B------:R-:W-:Y:S01]  /*8e60*/  ISETP.NE.AND P1, PT, R229, -0x1, PT ;  /* 0xffffffffe500780c */ /* 0x000fe20003f25270 */
[----:B------:R-:W-:Y:S01]  /*8e70*/  STS [R13], R52 ;  /* 0x000000340d007388 */ /* 0x000fe20000000800 */
[C---:B------:R-:W-:Y:S01]  /*8e80*/  FMUL.FTZ R146, R8.reuse, R146 ;  /* 0x0000009208927220 */ /* 0x040fe20000410000 */
[----:B------:R-:W-:Y:S01]  /*8e90*/  FMUL.FTZ R147, R8, R147 ;  /* 0x0000009308937220 */ /* 0x000fe20000410000 */
[----:B------:R-:W-:Y:S01]  /*8ea0*/  F2FP.BF16.F32.PACK_AB R72, R73, R72 ;  /* 0x000000484948723e */ /* 0x000fe200000010ff */
[----:B------:R-:W-:Y:S01]  /*8eb0*/  STS [R13+0x400], R54 ;  /* 0x000400360d007388 */ /* 0x000fe20000000800 */
[----:B------:R-:W-:Y:S01]  /*8ec0*/  F2FP.BF16.F32.PACK_AB R74, R75, R74 ;  /* 0x0000004a4b4a723e */ /* 0x000fe200000010ff */
[C---:B------:R-:W-:Y:S01]  /*8ed0*/  FMUL.FTZ R98, R11.reuse, R98 ;  /* 0x000000620b627220 */ /* 0x040fe20000410000 */
[----:B------:R-:W-:Y:S01]  /*8ee0*/  FMUL.FTZ R99, R11, R99 ;  /* 0x000000630b637220 */ /* 0x000fe20000410000 */
[----:B------:R-:W-:Y:S01]  /*8ef0*/  STS [R19], R64 ;  /* 0x0000004013007388 */ /* 0x000fe20000000800 */
        /* <DEDUP_REMOVED lines=10> */
[C---:B------:R-:W-:Y:S01]  /*8fa0*/  FMUL.FTZ R102, R8.reuse, R102 ;  /* 0x0000006608667220 */ /* 0x040fe20000410000 */
        /* <DEDUP_REMOVED lines=11> */
[----:B------:R-:W-:Y:S01]  /*9060*/  FMUL.FTZ R138, R11, R138 ;  /* 0x0000008a0b8a7220 */ /* 0x000fe20000410000 */
[----:B------:R-:W-:Y:S01]  /*9070*/  STS [R23], R68 ;  /* 0x0000004417007388 */ /* 0x000fe20000000800 */
[----:B------:R-:W-:Y:S01]  /*9080*/  F2FP.BF16.F32.PACK_AB R90, R91, R90 ;  /* 0x0000005a5b5a723e */ /* 0x000fe200000010ff */
        /* <DEDUP_REMOVED lines=24> */
[----:B------:R-:W-:Y:S01]  /*9210*/  FMUL.FTZ R118, R11, R118 ;  /* 0x000000760b767220 */ /* 0x000fe20000410000 */
[----:B------:R-:W-:Y:S01]  /*9220*/  F2FP.BF16.F32.PACK_AB R102, R103, R102 ;  /* 0x000000666766723e */ /* 0x000fe200000010ff */
[----:B------:R-:W-:Y:S01]  /*9230*/  STS [R25+0x2400], R78 ;  /* 0x0024004e19007388 */ /* 0x000fe20000000800 */
[C---:B------:R-:W-:Y:S01]  /*9240*/  FMUL.FTZ R119, R11.reuse, R119 ;  /* 0x000000770b777220 */ /* 0x040fe20000410000 */
        /* <DEDUP_REMOVED lines=8> */
[C---:B------:R-:W-:Y:S01]  /*92d0*/  FMUL.FTZ R120, R0.reuse, R120 ;  /* 0x0000007800787220 */ /* 0x040fe20000410000 */
[----:B------:R-:W-:Y:S01]  /*92e0*/  F2FP.BF16.F32.PACK_AB R112, R113, R112 ;  /* 0x000000707170723e */ /* 0x000fe200000010ff */
[----:B------:R-:W-:Y:S01]  /*92f0*/  STS [R5+0x4000], R92 ;  /* 0x0040005c05007388 */ /* 0x000fe20000000800 */
[----:B------:R-:W-:Y:S01]  /*9300*/  F2FP.BF16.F32.PACK_AB R114, R115, R114 ;  /* 0x000000727372723e */ /* 0x000fe200000010ff */
[----:B------:R-:W-:Y:S01]  /*9310*/  FMUL.FTZ R121, R0, R121 ;  /* 0x0000007900797220 */ /* 0x000fe20000410000 */
[----:B------:R-:W-:Y:S01]  /*9320*/  F2FP.BF16.F32.PACK_AB R132, R133, R132 ;  /* 0x000000848584723e */ /* 0x000fe200000010ff */
[----:B------:R-:W-:Y:S01]  /*9330*/  STS [R5+0x4400], R94 ;  /* 0x0044005e05007388 */ /* 0x000fe20000000800 */
[----:B------:R-:W-:Y:S01]  /*9340*/  F2FP.BF16.F32.PACK_AB R134, R135, R134 ;  /* 0x000000868786723e */ /* 0x000fe200000010ff */
[----:B------:R-:W1:Y:S01]  /*9350*/  @P1 LDC.64 R20, c[0x0][0x298] ;  /* 0x0000a600ff141b82 */ /* 0x000e620000000a00 */
[----:B------:R-:W-:Y:S01]  /*9360*/  F2FP.BF16.F32.PACK_AB R108, R109, R108 ;  /* 0x0000006c6d6c723e */ /* 0x000fe200000010ff */
[----:B------:R-:W-:Y:S01]  /*9370*/  STS [R9+0x6000], R88 ;  /* 0x0060005809007388 */ /* 0x000fe20000000800 */
[----:B------:R-:W-:Y:S01]  /*9380*/  F2FP.BF16.F32.PACK_AB R110, R111, R110 ;  /* 0x0000006e6f6e723e */ /* 0x000fe200000010ff */
[C---:B------:R-:W-:Y:S01]  /*9390*/  FMUL.FTZ R10, R8.reuse, R122 ;  /* 0x0000007a080a7220 */ /* 0x040fe20000410000 */
[----:B------:R-:W-:Y:S01]  /*93a0*/  F2FP.BF16.F32.PACK_AB R116, R117, R116 ;  /* 0x000000747574723e */ /* 0x000fe200000010ff */
[----:B------:R1:W-:Y:S01]  /*93b0*/  STS [R9+0x6400], R90 ;  /* 0x0064005a09007388 */ /* 0x0003e20000000800 */
[----:B------:R-:W-:Y:S01]  /*93c0*/  F2FP.BF16.F32.PACK_AB R118, R119, R118 ;  /* 0x000000767776723e */ /* 0x000fe200000010ff */
[C---:B------:R-:W-:Y:S01]  /*93d0*/  FMUL.FTZ R123, R8.reuse, R123 ;  /* 0x0000007b087b7220 */ /* 0x040fe20000410000 */
[----:B------:R-:W-:Y:S01]  /*93e0*/  F2FP.BF16.F32.PACK_AB R128, R129, R128 ;  /* 0x000000808180723e */ /* 0x000fe200000010ff */
[----:B------:R-:W-:Y:S01]  /*93f0*/  STS [R5+0x6000], R144 ;  /* 0x0060009005007388 */ /* 0x000fe20000000800 */
[----:B------:R-:W-:Y:S01]  /*9400*/  F2FP.BF16.F32.PACK_AB R11, R11, R130 ;  /* 0x000000820b0b723e */ /* 0x000fe200000010ff */
[C---:B------:R-:W-:Y:S01]  /*9410*/  FMUL.FTZ R14, R8.reuse, R126 ;  /* 0x0000007e080e7220 */ /* 0x040fe20000410000 */
[----:B------:R-:W-:Y:S01]  /*9420*/  F2FP.BF16.F32.PACK_AB R120, R121, R120 ;  /* 0x000000787978723e */ /* 0x000fe200000010ff */
[----:B------:R2:W-:Y:S01]  /*9430*/  STS [R5+0x6400], R146 ;  /* 0x0064009205007388 */ /* 0x0005e20000000800 */
[----:B------:R-:W-:Y:S01]  /*9440*/  FMUL.FTZ R127, R8, R127 ;  /* 0x0000007f087f7220 */ /* 0x000fe20000410000 */
[C---:B------:R-:W-:Y:S01]  /*9450*/  FMUL.FTZ R124, R0.reuse, R124 ;  /* 0x0000007c007c7220 */ /* 0x040fe20000410000 */
[----:B------:R-:W-:Y:S01]  /*9460*/  FMUL.FTZ R125, R0, R125 ;  /* 0x0000007d007d7220 */ /* 0x000fe20000410000 */
[----:B------:R3:W-:Y:S01]  /*9470*/  STS [R7+0x4000], R96 ;  /* 0x0040006007007388 */ /* 0x0007e20000000800 */
[----:B------:R-:W-:-:S02]  /*9480*/  F2FP.BF16.F32.PACK_AB R10, R123, R10 ;  /* 0x0000000a7b0a723e */ /* 0x000fc400000010ff */
[----:B------:R-:W-:Y:S01]  /*9490*/  F2FP.BF16.F32.PACK_AB R14, R127, R14 ;  /* 0x0000000e7f0e723e */ /* 0x000fe200000010ff */
[----:B------:R3:W-:Y:S01]  /*94a0*/  STS [R7+0x4400], R98 ;  /* 0x0044006207007388 */ /* 0x0007e20000000800 */
[----:B------:R-:W-:-:S03]  /*94b0*/  F2FP.BF16.F32.PACK_AB R124, R125, R124 ;  /* 0x0000007c7d7c723e */ /* 0x000fc600000010ff */
[----:B------:R3:W-:Y:S04]  /*94c0*/  STS [R17+0x4000], R104 ;  /* 0x0040006811007388 */ /* 0x0007e80000000800 */
[----:B------:R3:W-:Y:S01]  /*94d0*/  STS [R17+0x4400], R106 ;  /* 0x0044006a11007388 */ /* 0x0007e20000000800 */
[----:B-1----:R-:W-:-:S03]  /*94e0*/  @P1 IMAD.WIDE.U32 R8, R229, R20, RZ ;  /* 0x00000014e5081225 */ /* 0x002fc600078e00ff */
[----:B------:R3:W-:Y:S01]  /*94f0*/  STS [R7+0x6000], R100 ;  /* 0x0060006407007388 */ /* 0x0007e20000000800 */
[----:B------:R-:W-:Y:S01]  /*9500*/  @P1 IMAD R21, R229, R21, R9 ;  /* 0x00000015e5151224 */ /* 0x000fe200078e0209 */
[----:B------:R-:W-:Y:S02]  /*9510*/  @P1 MOV R0, R8 ;  /* 0x0000000800001202 */ /* 0x000fe40000000f00 */
[----:B------:R3:W-:Y:S04]  /*9520*/  STS [R7+0x6400], R102 ;  /* 0x0064006607007388 */ /* 0x0007e80000000800 */
        /* <DEDUP_REMOVED lines=13> */
[----:B------:R3:W-:Y:S01]  /*9600*/  STS [R25+0x4400], R11 ;  /* 0x0044000b19007388 */ /* 0x0007e20000000800 */
[----:B--2---:R-:W1:Y:S03]  /*9610*/  S2R R5, SR_TID.X ;  /* 0x0000000000057919 */ /* 0x004e660000002100 */
[----:B------:R3:W-:Y:S01]  /*9620*/  STS [R23+0x6000], R120 ;  /* 0x0060007817007388 */ /* 0x0007e20000000800 */
[----:B------:R-:W-:Y:S05]  /*9630*/  @P1 BRA `(.L_x_1682) ;  /* 0x0000000000201947 */ /* 0x000fea0003800000 */
[----:B------:R-:W3:Y:S01]  /*9640*/  S2R R0, SR_CTAID.Y ;  /* 0x0000000000007919 */ /* 0x000ee20000002600 */
[----:B------:R-:W2:Y:S01]  /*9650*/  LDC.64 R8, c[0x0][0x290] ;  /* 0x0000a400ff087b82 */ /* 0x000ea20000000a00 */
[----:B---3--:R-:W-:Y:S01]  /*9660*/  SHF.R.S32.HI R7, RZ, 0x1f, R0 ;  /* 0x0000001fff077819 */ /* 0x008fe20000011400 */
[----:B--2---:R-:W-:-:S04]  /*9670*/  IMAD.WIDE.U32 R16, R0, R8, RZ ;  /* 0x0000000800107225 */ /* 0x004fc800078e00ff */
[----:B------:R-:W-:-:S04]  /*9680*/  IMAD R7, R7, R8, RZ ;  /* 0x0000000807077224 */ /* 0x000fc800078e02ff */
[----:B------:R-:W-:Y:S01]  /*9690*/  IMAD R7, R0, R9, R7 ;  /* 0x0000000900077224 */ /* 0x000fe200078e0207 */
[----:B------:R-:W-:-:S04]  /*96a0*/  MOV R0, R16 ;  /* 0x0000001000007202 */ /* 0x000fc80000000f00 */
[----:B------:R-:W-:-:S07]  /*96b0*/  IADD3 R21, R17, R7, RZ ;  /* 0x0000000711157210 */ /* 0x000fce0007ffe0ff */
.L_x_1682:
[----:B------:R2:W-:Y:S01]  /*96c0*/  STS [R23+0x6400], R10 ;  /* 0x0064000a17007388 */ /* 0x0005e20000000800 */
[----:B------:R-:W-:Y:S01]  /*96d0*/  ULDC.U8 UR5, c[0x0][0x3d8] ;  /* 0x0000f60000057ab9 */ /* 0x000fe20000000000 */
[----:B------:R-:W4:Y:S01]  /*96e0*/  @P5 LDC R27, c[0x0][0x2e8] ;  /* 0x0000ba00ff1b5b82 */ /* 0x000f220000000800 */
[----:B------:R-:W-:Y:S01]  /*96f0*/  ISETP.NE.AND P0, PT, RZ, UR5, PT ;  /* 0x00000005ff007c0c */ /* 0x000fe2000bf05270 */
[----:B------:R4:W-:Y:S01]  /*9700*/  STS [R25+0x6000], R124 ;  /* 0x0060007c19007388 */ /* 0x0009e20000000800 */
[----:B------:R-:W-:Y:S01]  /*9710*/  ULDC.U8 UR4, c[0x0][0x3d9] ;  /* 0x0000f64000047ab9 */ /* 0x000fe20000000000 */
[----:B------:R-:W2:Y:S01]  /*9720*/  @P5 MUFU.LG2 R2, R2 ;  /* 0x0000000200025308 */ /* 0x000ea20000000c00 */
[----:B------:R-:W-:Y:S01]  /*9730*/  ISETP.EQ.AND P0, PT, RZ, UR4, P0 ;  /* 0x00000004ff007c0c */ /* 0x000fe20008702270 */
[----:B---3--:R-:W3:Y:S01]  /*9740*/  S2R R17, SR_CTAID.Y ;  /* 0x0000000000117919 */ /* 0x008ee20000002600 */
[----:B------:R-:W-:Y:S01]  /*9750*/  ISETP.NE.AND P2, PT, RZ, UR4, PT ;  /* 0x00000004ff007c0c */ /* 0x000fe2000bf45270 */
[----:B------:R-:W3:Y:S01]  /*9760*/  @P4 LDC R20, c[0x0][0x2e8] ;  /* 0x0000ba00ff144b82 */ /* 0x000ee20000000800 */
[----:B-1----:R-:W-:Y:S01]  /*9770*/  SHF.R.S32.HI R22, RZ, 0x1f, R5 ;  /* 0x0000001fff167819 */ /* 0x002fe20000011405 */
[----:B------:R-:W1:Y:S02]  /*9780*/  S2R R13, SR_CTAID.Z ;  /* 0x00000000000d7919 */ /* 0x000e640000002700 */
[----:B------:R-:W1:Y:S01]  /*9790*/  @P4 MUFU.LG2 R6, R6 ;  /* 0x0000000600064308 */ /* 0x000e620000000c00 */
[CC--:B------:R-:W-:Y:S01]  /*97a0*/  LEA.HI R26, R22.reuse, R5.reuse, RZ, 0x5 ;  /* 0x00000005161a7211 */ /* 0x0c0fe200078f28ff */
[----:B------:R-:W1:Y:S01]  /*97b0*/  S2R R7, SR_CTAID.X ;  /* 0x0000000000077919 */ /* 0x000e620000002500 */
[----:B------:R-:W-:Y:S01]  /*97c0*/  LEA.HI R22, R22, R5, RZ, 0x3 ;  /* 0x0000000516167211 */ /* 0x000fe200078f18ff */
[----:B------:R-:W1:Y:S01]  /*97d0*/  @P3 LDC R19, c[0x0][0x2e8] ;  /* 0x0000ba00ff133b82 */ /* 0x000e620000000800 */
[----:B------:R1:W-:Y:S01]  /*97e0*/  STS [R25+0x6400], R14 ;  /* 0x0064000e19007388 */ /* 0x0003e20000000800 */
[----:B------:R-:W-:-:S02]  /*97f0*/  @!P0 CS2R R30, SRZ ;  /* 0x00000000001e8805 */ /* 0x000fc4000001ff00 */
[----:B--2---:R2:W1:Y:S01]  /*9800*/  @P3 MUFU.LG2 R23, R15 ;  /* 0x0000000f00173308 */ /* 0x0044620000000c00 */
[----:B------:R-:W-:-:S03]  /*9810*/  P2R R10, PR, RZ, 0x4 ;  /* 0x00000004ff0a7803 */ /* 0x000fc60000000000 */
[----:B------:R-:W1:Y:S01]  /*9820*/  @P2 LDC.64 R8, c[0x0][0x2c0] ;  /* 0x0000b000ff082b82 */ /* 0x000e620000000a00 */
[----:B------:R-:W-:Y:S01]  /*9830*/  @!P0 PLOP3.LUT P2, PT, PT, PT, PT, 0x8, 0x0 ;  /* 0x000000000000881c */ /* 0x000fe20003f4e170 */
[----:B------:R-:W-:-:S12]  /*9840*/  @!P0 BRA `(.L_x_1683) ;  /* 0x0000000000188947 */ /* 0x000fd80003800000 */
[----:B------:R-:W5:Y:S01]  /*9850*/  S2R R11, SR_CTAID.Y ;  /* 0x00000000000b7919 */ /* 0x000f620000002600 */
[----:B-1----:R-:W5:Y:S01]  /*9860*/  LDC R14, c[0x0][0x2c4] ;  /* 0x0000b100ff0e7b82 */ /* 0x002f620000000800 */
[----:B------:R-:W-:Y:S01]  /*9870*/  PLOP3.LUT P2, PT, PT, PT, PT, 0x80, 0x0 ;  /* 0x000000000000781c */ /* 0x000fe20003f4f070 */
[----:B-----5:R-:W-:-:S05]  /*9880*/  IMAD R14, R11, R14, RZ ;  /* 0x0000000e0b0e7224 */ /* 0x020fca00078e02ff */
[----:B------:R-:W-:-:S04]  /*9890*/  SEL R30, R14, R229, !P1 ;  /* 0x000000e50e1e7207 */ /* 0x000fc80004800000 */
[----:B------:R-:W-:-:S07]  /*98a0*/  SHF.R.S32.HI R31, RZ, 0x1f, R30 ;  /* 0x0000001fff1f7819 */ /* 0x000fce000001141e */
.L_x_1683:
[----:B------:R-:W-:Y:S02]  /*98b0*/  ISETP.NE.AND P0, PT, R10, RZ, PT ;  /* 0x000000ff0a00720c */ /* 0x000fe40003f05270 */
[----:B------:R-:W-:Y:S02]  /*98c0*/  SHF.R.S32.HI R16, RZ, 0x3, R22 ;  /* 0x00000003ff107819 */ /* 0x000fe40000011416 */
[----:B------:R-:W-:Y:S02]  /*98d0*/  LOP3.LUT R26, R26, 0xffffffe0, RZ, 0xc0, !PT ;  /* 0xffffffe01a1a7812 */ /* 0x000fe400078ec0ff */
[----:B------:R-:W-:Y:S01]  /*98e0*/  LOP3.LUT R22, R22, 0xfffffff8, RZ, 0xc0, !PT ;  /* 0xfffffff816167812 */ /* 0x000fe200078ec0ff */
[----:B------:R-:W-:-:S06]  /*98f0*/  VIADD R18, R16, 0x10 ;  /* 0x0000001010127836 */ /* 0x000fcc0000000000 */
[----:B-1----:R-:W1:Y:S01]  /*9900*/  @P0 LDC R14, c[0x0][0x2c0] ;  /* 0x0000b000ff0e0b82 */ /* 0x002e620000000800 */
[----:B------:R-:W-:Y:S02]  /*9910*/  @P0 IMAD R28, R9, R8, RZ ;  /* 0x00000008091c0224 */ /* 0x000fe400078e02ff */
[----:B------:R-:W-:Y:S01]  /*9920*/  @P0 IMAD.MOV.U32 R24, RZ, RZ, 0x1 ;  /* 0x00000001ff180424 */ /* 0x000fe200078e00ff */
[----:B------:R-:W-:Y:S06]  /*9930*/  @P0 BRA `(.L_x_1684) ;  /* 0x0000000000180947 */ /* 0x000fec0003800000 */
[----:B------:R-:W5:Y:S01]  /*9940*/  LDC R28, c[0x0][0x2c4] ;  /* 0x0000b100ff1c7b82 */ /* 0x000f620000000800 */
[----:B------:R-:W-:Y:S02]  /*9950*/  ISETP.NE.AND P0, PT, RZ, UR5, PT ;  /* 0x00000005ff007c0c */ /* 0x000fe4000bf05270 */
[----:B-1----:R-:W-:-:S05]  /*9960*/  MOV R14, 0x1 ;  /* 0x00000001000e7802 */ /* 0x002fca0000000f00 */
[----:B------:R-:W1:Y:S08]  /*9970*/  LDC R9, c[0x0][0x270] ;  /* 0x00009c00ff097b82 */ /* 0x000e700000000800 */
[----:B-----5:R-:W1:Y:S02]  /*9980*/  @P0 LDC R28, c[0x0][0x2e4] ;  /* 0x0000b900ff1c0b82 */ /* 0x020e640000000800 */
[----:B-1----:R-:W-:-:S07]  /*9990*/  IMAD R24, R28, R9, RZ ;  /* 0x000000091c187224 */ /* 0x002fce00078e02ff */
.L_x_1684:
[----:B------:R-:W-:Y:S01]  /*99a0*/  BAR.SYNC.DEFER_BLOCKING 0x0 ;  /* 0x0000000000007b1d */ /* 0x000fe20000010000 */
[----:B----4-:R-:W-:Y:S01]  /*99b0*/  @P5 FMUL.FTZ R25, R2, 0.69314718246459960938 ;  /* 0x3f31721802195820 */ /* 0x010fe20000410000 */
[----:B------:R-:W-:Y:S01]  /*99c0*/  ISETP.GE.AND P0, PT, R18, R219, PT ;  /* 0x000000db1200720c */ /* 0x000fe20003f06270 */
[----:B------:R-:W-:Y:S02]  /*99d0*/  IMAD.MOV.U32 R18, RZ, RZ, 0x7f800000 ;  /* 0x7f800000ff127424 */ /* 0x000fe400078e00ff */
[----:B------:R-:W-:Y:S01]  /*99e0*/  @P3 FMUL.FTZ R23, R23, 0.69314718246459960938 ;  /* 0x3f31721817173820 */ /* 0x000fe20000410000 */
[----:B------:R-:W-:Y:S02]  /*99f0*/  @P5 FFMA.FTZ R18, R166, R27, R25 ;  /* 0x0000001ba6125223 */ /* 0x000fe40000010019 */
[----:B------:R-:W4:Y:S01]  /*9a00*/  @P6 LDC R2, c[0x0][0x2e8] ;  /* 0x0000ba00ff026b82 */ /* 0x000f220000000800 */
[----:B------:R-:W-:Y:S01]  /*9a10*/  IMAD.IADD R26, R5, 0x1, -R26 ;  /* 0x00000001051a7824 */ /* 0x000fe200078e0a1a */
[----:B------:R-:W5:Y:S01]  /*9a20*/  @P6 MUFU.LG2 R4, R4 ;  /* 0x0000000400046308 */ /* 0x000f620000000c00 */
[----:B---3--:R-:W-:Y:S01]  /*9a30*/  IMAD R27, R17, R24, RZ ;  /* 0x00000018111b7224 */ /* 0x008fe200078e02ff */
[----:B--2---:R-:W-:Y:S01]  /*9a40*/  P2R R15, PR, RZ, 0x1 ;  /* 0x00000001ff0f7803 */ /* 0x004fe20000000000 */
[----:B------:R-:W-:Y:S01]  /*9a50*/  IMAD.IADD R5, R5, 0x1, -R22 ;  /* 0x0000000105057824 */ /* 0x000fe200078e0a16 */
[----:B------:R-:W-:Y:S01]  /*9a60*/  IADD3 R22, R16, 0x20, RZ ;  /* 0x0000002010167810 */ /* 0x000fe20007ffe0ff */
[----:B-1----:R-:W-:Y:S01]  /*9a70*/  IMAD R7, R7, R14, RZ ;  /* 0x0000000e07077224 */ /* 0x002fe200078e02ff */
[----:B------:R-:W-:Y:S01]  /*9a80*/  SEL R27, R27, RZ, !P2 ;  /* 0x000000ff1b1b7207 */ /* 0x000fe20005000000 */
[----:B------:R-:W-:Y:S01]  /*9a90*/  IMAD.MOV.U32 R24, RZ, RZ, 0x7f800000 ;  /* 0x7f800000ff187424 */ /* 0x000fe200078e00ff */
[----:B------:R-:W-:Y:S01]  /*9aa0*/  ISETP.GE.AND P0, PT, R22, R219, PT ;  /* 0x000000db1600720c */ /* 0x000fe20003f06270 */
[----:B------:R-:W-:Y:S01]  /*9ab0*/  @P3 FFMA.FTZ R24, R164, R19, R23 ;  /* 0x00000013a4183223 */ /* 0x000fe20000010017 */
[----:B------:R-:W-:Y:S01]  /*9ac0*/  LOP3.LUT P2, RZ, R26, 0x3, RZ, 0xc0, !PT ;  /* 0x000000031aff7812 */ /* 0x000fe2000784c0ff */
[----:B------:R-:W-:Y:S01]  /*9ad0*/  IMAD.SHL.U32 R23, R7, 0x80, RZ ;  /* 0x0000008007177824 */ /* 0x000fe200078e00ff */
[----:B------:R-:W-:Y:S01]  /*9ae0*/  IADD3 R32, R16, 0x30, RZ ;  /* 0x0000003010207810 */ /* 0x000fe20007ffe0ff */
[----:B------:R-:W-:Y:S01]  /*9af0*/  IMAD R27, R13, R28, R27 ;  /* 0x0000001c0d1b7224 */ /* 0x000fe200078e021b */
[----:B------:R-:W-:Y:S01]  /*9b00*/  P2R R22, PR, RZ, 0x1 ;  /* 0x00000001ff167803 */ /* 0x000fe20000000000 */
[----:B------:R-:W-:Y:S01]  /*9b10*/  @P4 FMUL.FTZ R6, R6, 0.69314718246459960938 ;  /* 0x3f31721806064820 */ /* 0x000fe20000410000 */
[----:B------:R1:W2:Y:S01]  /*9b20*/  LDS.128 R8, [R231+0x3800] ;  /* 0x00380000e7087984 */ /* 0x0002a20000000c00 */
[----:B------:R-:W-:Y:S01]  /*9b30*/  ISETP.GE.AND P0, PT, R32, R219, PT ;  /* 0x000000db2000720c */ /* 0x000fe20003f06270 */
[----:B-----5:R-:W-:Y:S01]  /*9b40*/  @P6 FMUL.FTZ R4, R4, 0.69314718246459960938 ;  /* 0x3f31721804046820 */ /* 0x020fe20000410000 */
[----:B------:R-:W-:Y:S01]  /*9b50*/  SHF.R.S32.HI R7, RZ, 0x1f, R23 ;  /* 0x0000001fff077819 */ /* 0x000fe20000011417 */
[----:B------:R-:W-:Y:S01]  /*9b60*/  BSSY B0, `(.L_x_1685) ;  /* 0x0000036000007945 */ /* 0x000fe20003800000 */
[----:B------:R-:W-:-:S02]  /*9b70*/  P2R R19, PR, RZ, 0x1 ;  /* 0x00000001ff137803 */ /* 0x000fc40000000000 */
[--C-:B------:R-:W-:Y:S02]  /*9b80*/  IADD3 R23, P1, P0, R23, R30, R27.reuse ;  /* 0x0000001e17177210 */ /* 0x100fe4000783e01b */
[----:B------:R-:W-:Y:S02]  /*9b90*/  SHF.R.S32.HI R30, RZ, 0x1f, R27 ;  /* 0x0000001fff1e7819 */ /* 0x000fe4000001141b */
[----:B------:R-:W-:Y:S01]  /*9ba0*/  MOV R25, 0x7f800000 ;  /* 0x7f80000000197802 */ /* 0x000fe20000000f00 */
[----:B------:R-:W-:Y:S01]  /*9bb0*/  @P4 FFMA.FTZ R25, R165, R20, R6 ;  /* 0x00000014a5194223 */ /* 0x000fe20000010006 */
[----:B------:R-:W-:Y:S01]  /*9bc0*/  MOV R20, 0x7f800000 ;  /* 0x7f80000000147802 */ /* 0x000fe20000000f00 */
[----:B----4-:R-:W-:Y:S01]  /*9bd0*/  @P6 FFMA.FTZ R20, R3, R2, R4 ;  /* 0x0000000203146223 */ /* 0x010fe20000010004 */
[----:B------:R-:W-:Y:S02]  /*9be0*/  SHF.L.U32 R27, R5, 0x3, RZ ;  /* 0x00000003051b7819 */ /* 0x000fe400000006ff */
[----:B------:R-:W-:Y:S01]  /*9bf0*/  IADD3.X R30, R7, R31, R30, P1, P0 ;  /* 0x0000001f071e7210 */ /* 0x000fe20000fe041e */
[----:B-1----:R-:W-:Y:S06]  /*9c00*/  @P2 BRA `(.L_x_1686) ;  /* 0x0000000000ac2947 */ /* 0x002fec0003800000 */
        /* <DEDUP_REMOVED lines=14> */
[CC--:B------:R-:W-:Y:S02]  /*9cf0*/  @!P3 IMAD R4, R26.reuse, R14.reuse, RZ ;  /* 0x0000000e1a04b224 */ /* 0x0c0fe400078e02ff */
[----:B------:R-:W-:Y:S02]  /*9d00*/  VIADD R26, R26, 0x48 ;  /* 0x000000481a1a7836 */ /* 0x000fe40000000000 */
[-C--:B------:R-:W-:Y:S01]  /*9d10*/  @!P2 IMAD R28, R28, R14.reuse, RZ ;  /* 0x0000000e1c1ca224 */ /* 0x080fe200078e02ff */
[----:B------:R-:W-:Y:S01]  /*9d20*/  @!P3 IADD3 R5, P0, R4, R23, RZ ;  /* 0x000000170405b210 */ /* 0x000fe20007f1e0ff */
[----:B------:R-:W-:Y:S01]  /*9d30*/  @!P1 IMAD R12, R12, R14, RZ ;  /* 0x0000000e0c0c9224 */ /* 0x000fe200078e02ff */
[----:B------:R-:W3:Y:S02]  /*9d40*/  @!P2 LDC.64 R6, c[0x0][0x2b0] ;  /* 0x0000ac00ff06ab82 */ /* 0x000ee40000000a00 */
[----:B------:R-:W-:-:S02]  /*9d50*/  @!P3 LEA.HI.X.SX32 R4, R4, R30, 0x1, P0 ;  /* 0x0000001e0404b211 */ /* 0x000fc400000f0eff */
[----:B-1----:R-:W-:-:S04]  /*9d60*/  @!P3 LEA R32, P0, R5, R2, 0x2 ;  /* 0x000000020520b211 */ /* 0x002fc800078010ff */
[----:B------:R-:W-:Y:S02]  /*9d70*/  @!P3 LEA.HI.X R33, R5, R3, R4, 0x2, P0 ;  /* 0x000000030521b211 */ /* 0x000fe400000f1404 */
[----:B------:R-:W-:Y:S01]  /*9d80*/  ISETP.GE.AND P0, PT, R26, R219, PT ;  /* 0x000000db1a00720c */ /* 0x000fe20003f06270 */
[----:B------:R-:W1:Y:S02]  /*9d90*/  @!P1 LDC.64 R4, c[0x0][0x2b0] ;  /* 0x0000ac00ff049b82 */ /* 0x000e640000000a00 */
[----:B------:R4:W-:Y:S01]  /*9da0*/  @!P3 STG.E desc[UR8][R32.64], R18 ;  /* 0x000000122000b986 */ /* 0x0009e2000c101908 */
[----:B------:R-:W-:-:S04]  /*9db0*/  @!P2 IADD3 R29, P3, R28, R23, RZ ;  /* 0x000000171c1da210 */ /* 0x000fc80007f7e0ff */
[----:B------:R-:W-:Y:S02]  /*9dc0*/  @!P2 LEA.HI.X.SX32 R28, R28, R30, 0x1, P3 ;  /* 0x0000001e1c1ca211 */ /* 0x000fe400018f0eff */
[----:B---3--:R-:W-:-:S03]  /*9dd0*/  @!P2 LEA R34, P3, R29, R6, 0x2 ;  /* 0x000000061d22a211 */ /* 0x008fc600078610ff */
[----:B------:R-:W3:Y:S01]  /*9de0*/  @!P0 LDC.64 R2, c[0x0][0x2b0] ;  /* 0x0000ac00ff028b82 */ /* 0x000ee20000000a00 */
[----:B------:R-:W-:Y:S01]  /*9df0*/  @!P2 LEA.HI.X R35, R29, R7, R28, 0x2, P3 ;  /* 0x000000071d23a211 */ /* 0x000fe200018f141c */
[----:B------:R-:W-:Y:S01]  /*9e00*/  @!P0 IMAD R14, R26, R14, RZ ;  /* 0x0000000e1a0e8224 */ /* 0x000fe200078e02ff */
[----:B------:R-:W-:-:S03]  /*9e10*/  @!P1 IADD3 R6, P3, R12, R23, RZ ;  /* 0x000000170c069210 */ /* 0x000fc60007f7e0ff */
[----:B------:R4:W-:Y:S01]  /*9e20*/  @!P2 STG.E desc[UR8][R34.64], R25 ;  /* 0x000000192200a986 */ /* 0x0009e2000c101908 */
[----:B------:R-:W-:Y:S02]  /*9e30*/  @!P1 LEA.HI.X.SX32 R12, R12, R30, 0x1, P3 ;  /* 0x0000001e0c0c9211 */ /* 0x000fe400018f0eff */
[----:B-1----:R-:W-:-:S04]  /*9e40*/  @!P1 LEA R4, P3, R6, R4, 0x2 ;  /* 0x0000000406049211 */ /* 0x002fc800078610ff */
[----:B------:R-:W-:Y:S02]  /*9e50*/  @!P1 LEA.HI.X R5, R6, R5, R12, 0x2, P3 ;  /* 0x0000000506059211 */ /* 0x000fe400018f140c */
[----:B------:R-:W-:-:S03]  /*9e60*/  @!P0 IADD3 R23, P3, R14, R23, RZ ;  /* 0x000000170e178210 */ /* 0x000fc60007f7e0ff */
[----:B------:R4:W-:Y:S01]  /*9e70*/  @!P1 STG.E desc[UR8][R4.64], R24 ;  /* 0x0000001804009986 */ /* 0x0009e2000c101908 */
[----:B------:R-:W-:Y:S02]  /*9e80*/  @!P0 LEA.HI.X.SX32 R14, R14, R30, 0x1, P3 ;  /* 0x0000001e0e0e8211 */ /* 0x000fe400018f0eff */
[----:B---3--:R-:W-:-:S04]  /*9e90*/  @!P0 LEA R2, P3, R23, R2, 0x2 ;  /* 0x0000000217028211 */ /* 0x008fc800078610ff */
[----:B------:R-:W-:-:S05]  /*9ea0*/  @!P0 LEA.HI.X R3, R23, R3, R14, 0x2, P3 ;  /* 0x0000000317038211 */ /* 0x000fca00018f140e */
[----:B------:R4:W-:Y:S04]  /*9eb0*/  @!P0 STG.E desc[UR8][R2.64], R20 ;  /* 0x0000001402008986 */ /* 0x0009e8000c101908 */
.L_x_1686:
[----:B------:R-:W-:Y:S05]  /*9ec0*/  BSYNC B0 ;  /* 0x0000000000007941 */ /* 0x000fea0003800000 */
.L_x_1685:
[----:B----4-:R-:W-:Y:S01]  /*9ed0*/  SHF.R.S32.HI R4, RZ, 0x1f, R27 ;  /* 0x0000001fff047819 */ /* 0x010fe2000001141b */
[----:B------:R1:W3:Y:S01]  /*9ee0*/  LDS.128 R28, [R231] ;  /* 0x00000000e71c7984 */ /* 0x0002e20000000c00 */
[----:B------:R-:W-:Y:S01]  /*9ef0*/  IADD3 R20, P0, R27, R0, RZ ;  /* 0x000000001b147210 */ /* 0x000fe20007f1e0ff */
[----:B------:R-:W-:Y:S01]  /*9f00*/  VIADD R0, R16, 0x50 ;  /* 0x0000005010007836 */ /* 0x000fe20000000000 */
[----:B------:R-:W-:Y:S01]  /*9f10*/  SHF.R.S32.HI R3, RZ, 0x1f, R13 ;  /* 0x0000001fff037819 */ /* 0x000fe2000001140d */
[----:B------:R-:W-:Y:S01]  /*9f20*/  ULDC.64 UR4, c[0x0][0x2a0] ;  /* 0x0000a80000047ab9 */ /* 0x000fe20000000a00 */
[----:B------:R-:W-:Y:S01]  /*9f30*/  IADD3.X R21, R4, R21, RZ, P0, !PT ;  /* 0x0000001504157210 */ /* 0x000fe200007fe4ff */
[C---:B------:R-:W-:Y:S01]  /*9f40*/  VIADD R2, R16.reuse, 0x40 ;  /* 0x0000004010027836 */ /* 0x040fe20000000000 */
[----:B------:R1:W4:Y:S01]  /*9f50*/  LDS.128 R4, [R231+0x4000] ;  /* 0x00400000e7047984 */ /* 0x0003220000000c00 */
[-C--:B------:R-:W-:Y:S01]  /*9f60*/  ISETP.GE.AND P0, PT, R16, R219.reuse, PT ;  /* 0x000000db1000720c */ /* 0x080fe20003f06270 */
[----:B------:R-:W-:Y:S01]  /*9f70*/  BSSY B0, `(.L_x_1687) ;  /* 0x0000019000007945 */ /* 0x000fe20003800000 */
[-C--:B------:R-:W-:Y:S01]  /*9f80*/  ISETP.GE.AND P6, PT, R0, R219.reuse, PT ;  /* 0x000000db0000720c */ /* 0x080fe20003fc6270 */
[----:B------:R-:W-:Y:S01]  /*9f90*/  IMAD R0, R3, UR4, RZ ;  /* 0x0000000403007c24 */ /* 0x000fe2000f8e02ff */
[----:B------:R-:W-:Y:S01]  /*9fa0*/  SHF.R.S32.HI R17, RZ, 0x1f, R16 ;  /* 0x0000001fff117819 */ /* 0x000fe20000011410 */
[----:B------:R-:W-:Y:S01]  /*9fb0*/  IMAD.WIDE.U32 R20, R13, UR4, R20 ;  /* 0x000000040d147c25 */ /* 0x000fe2000f8e0014 */
[----:B------:R-:W-:-:S03]  /*9fc0*/  ISETP.GE.AND P3, PT, R2, R219, PT ;  /* 0x000000db0200720c */ /* 0x000fc60003f66270 */
[----:B------:R-:W-:Y:S02]  /*9fd0*/  IMAD R0, R13, UR5, R0 ;  /* 0x000000050d007c24 */ /* 0x000fe4000f8e0200 */
[----:B------:R-:W-:-:S03]  /*9fe0*/  IMAD.WIDE R24, R230, 0x80, R16 ;  /* 0x00000080e6187825 */ /* 0x000fc600078e0210 */
[----:B------:R-:W-:Y:S01]  /*9ff0*/  IADD3 R33, R21, R0, RZ ;  /* 0x0000000015217210 */ /* 0x000fe20007ffe0ff */
[----:B------:R-:W-:Y:S01]  /*a000*/  VIADD R2, R16, 0x60 ;  /* 0x0000006010027836 */ /* 0x000fe20000000000 */
        /* <DEDUP_REMOVED lines=12> */
[----:B------:R-:W-:-:S09]  /*a0d0*/  ISETP.GE.AND P0, PT, R232, UR4, PT ;  /* 0x00000004e8007c0c */ /* 0x000fd2000bf06270 */
[----:B---3--:R3:W-:Y:S04]  /*a0e0*/  @!P1 STG.E.128 desc[UR8][R34.64], R28 ;  /* 0x0000001c22009986 */ /* 0x0087e8000c101d08 */
[----:B----4-:R3:W-:Y:S02]  /*a0f0*/  @!P0 STG.E.128 desc[UR8][R34.64+0x80], R4 ;  /* 0x0000800422008986 */ /* 0x0107e4000c101d08 */
.L_x_1688:
[----:B------:R-:W-:Y:S05]  /*a100*/  BSYNC B0 ;  /* 0x0000000000007941 */ /* 0x000fea0003800000 */
.L_x_1687:
[----:B------:R-:W-:Y:S01]  /*a110*/  ISETP.NE.AND P0, PT, R15, RZ, PT ;  /* 0x000000ff0f00720c */ /* 0x000fe20003f05270 */
[----:B---34-:R3:W4:Y:S01]  /*a120*/  LDS.128 R4, [R231+0x4800] ;  /* 0x00480000e7047984 */ /* 0x0187220000000c00 */
[----:B------:R-:W-:Y:S01]  /*a130*/  BSSY B0, `(.L_x_1689) ;  /* 0x0000016000007945 */ /* 0x000fe20003800000 */
[----:B------:R-:W-:Y:S01]  /*a140*/  ISETP.GE.AND P5, PT, R2, R219, PT ;  /* 0x000000db0200720c */ /* 0x000fe20003fa6270 */
[----:B------:R-:W-:Y:S01]  /*a150*/  VIADD R16, R16, 0x70 ;  /* 0x0000007010107836 */ /* 0x000fe20000000000 */
[----:B------:R3:W1:Y:S08]  /*a160*/  LDS.128 R12, [R231+0x800] ;  /* 0x00080000e70c7984 */ /* 0x0006700000000c00 */
[----:B------:R-:W-:Y:S05]  /*a170*/  @P0 BRA `(.L_x_1690) ;  /* 0x0000000000440947 */ /* 0x000fea0003800000 */
[----:B------:R-:W-:Y:S01]  /*a180*/  IADD3 R2, P0, R24, 0x10, RZ ;  /* 0x0000001018027810 */ /* 0x000fe20007f1e0ff */
[----:B------:R-:W-:Y:S01]  /*a190*/  ULDC.64 UR4, c[0x0][0x298] ;  /* 0x0000a60000047ab9 */ /* 0x000fe20000000a00 */
[----:B------:R-:W-:Y:S01]  /*a1a0*/  MOV R29, R33 ;  /* 0x00000021001d7202 */ /* 0x000fe20000000f00 */
[----:B------:R-:W-:Y:S02]  /*a1b0*/  IMAD.MOV.U32 R28, RZ, RZ, R20 ;  /* 0x000000ffff1c7224 */ /* 0x000fe400078e0014 */
[----:B------:R-:W-:Y:S02]  /*a1c0*/  IMAD.X R0, RZ, RZ, R25, P0 ;  /* 0x000000ffff007224 */ /* 0x000fe400000e0619 */
[----:B------:R-:W-:-:S04]  /*a1d0*/  IMAD.WIDE.U32 R28, R2, UR4, R28 ;  /* 0x00000004021c7c25 */ /* 0x000fc8000f8e001c */
[----:B------:R-:W-:-:S04]  /*a1e0*/  IMAD R3, R0, UR4, RZ ;  /* 0x0000000400037c24 */ /* 0x000fc8000f8e02ff */
[----:B------:R-:W-:Y:S01]  /*a1f0*/  IMAD R3, R2, UR5, R3 ;  /* 0x0000000502037c24 */ /* 0x000fe2000f8e0203 */
[----:B------:R-:W-:Y:S02]  /*a200*/  ULDC.64 UR4, c[0x0][0x280] ;  /* 0x0000a00000047ab9 */ /* 0x000fe40000000a00 */
[C---:B------:R-:W-:Y:S01]  /*a210*/  LEA R2, P0, R28.reuse, UR4, 0x1 ;  /* 0x000000041c027c11 */ /* 0x040fe2000f8008ff */
[----:B------:R-:W-:Y:S01]  /*a220*/  IMAD.IADD R3, R29, 0x1, R3 ;  /* 0x000000011d037824 */ /* 0x000fe200078e0203 */
[----:B------:R-:W-:Y:S02]  /*a230*/  ULDC UR4, c[0x0][0x2d0] ;  /* 0x0000b40000047ab9 */ /* 0x000fe40000000800 */
[----:B------:R-:W-:Y:S02]  /*a240*/  ISETP.GE.AND P1, PT, R27, UR4, PT ;  /* 0x000000041b007c0c */ /* 0x000fe4000bf26270 */
[----:B------:R-:W-:Y:S02]  /*a250*/  LEA.HI.X R3, R28, UR5, R3, 0x1, P0 ;  /* 0x000000051c037c11 */ /* 0x000fe400080f0c03 */
[----:B------:R-:W-:-:S09]  /*a260*/  ISETP.GE.AND P0, PT, R232, UR4, PT ;  /* 0x00000004e8007c0c */ /* 0x000fd2000bf06270 */
[----:B-1----:R1:W-:Y:S04]  /*a270*/  @!P1 STG.E.128 desc[UR8][R2.64], R12 ;  /* 0x0000000c02009986 */ /* 0x0023e8000c101d08 */
[----:B----4-:R1:W-:Y:S02]  /*a280*/  @!P0 STG.E.128 desc[UR8][R2.64+0x80], R4 ;  /* 0x0000800402008986 */ /* 0x0103e4000c101d08 */
.L_x_1690:
[----:B------:R-:W-:Y:S05]  /*a290*/  BSYNC B0 ;  /* 0x0000000000007941 */ /* 0x000fea0003800000 */
.L_x_1689:
[----:B-1----:R1:W1:Y:S01]  /*a2a0*/  LDS.128 R12, [R231+0x1000] ;  /* 0x00100000e70c7984 */ /* 0x0022620000000c00 */
[----:B------:R-:W-:Y:S01]  /*a2b0*/  ISETP.NE.AND P0, PT, R22, RZ, PT ;  /* 0x000000ff1600720c */ /* 0x000fe20003f05270 */
[----:B------:R-:W-:Y:S01]  /*a2c0*/  BSSY B0, `(.L_x_1691) ;  /* 0x0000015000007945 */ /* 0x000fe20003800000 */
[----:B------:R-:W-:Y:S01]  /*a2d0*/  ISETP.GE.AND P4, PT, R16, R219, PT ;  /* 0x000000db1000720c */ /* 0x000fe20003f86270 */
[----:B----4-:R4:W1:Y:S10]  /*a2e0*/  LDS.128 R4, [R231+0x5000] ;  /* 0x00500000e7047984 */ /* 0x0108740000000c00 */
        /* <DEDUP_REMOVED lines=17> */
[----:B------:R1:W-:Y:S02]  /*a400*/  @!P0 STG.E.128 desc[UR8][R2.64+0x80], R4 ;  /* 0x0000800402008986 */ /* 0x0003e4000c101d08 */
.L_x_1692:
[----:B------:R-:W-:Y:S05]  /*a410*/  BSYNC B0 ;  /* 0x0000000000007941 */ /* 0x000fea0003800000 */
.L_x_1691:
[----:B-1----:R1:W1:Y:S01]  /*a420*/  LDS.128 R12, [R231+0x1800] ;  /* 0x00180000e70c7984 */ /* 0x0022620000000c00 */
[----:B------:R-:W-:Y:S01]  /*a430*/  ISETP.NE.AND P0, PT, R19, RZ, PT ;  /* 0x000000ff1300720c */ /* 0x000fe20003f05270 */
[----:B------:R-:W-:Y:S02]  /*a440*/  BSSY B0, `(.L_x_1693) ;  /* 0x0000014000007945 */ /* 0x000fe40003800000 */
[----:B------:R1:W1:Y:S10]  /*a450*/  LDS.128 R4, [R231+0x5800] ;  /* 0x00580000e7047984 */ /* 0x0002740000000c00 */
[----:B------:R-:W-:Y:S05]  /*a460*/  @P0 BRA `(.L_x_1694) ;  /* 0x0000000000440947 */ /* 0x000fea0003800000 */
        /* <DEDUP_REMOVED lines=15> */
[----:B-1----:R1:W-:Y:S04]  /*a560*/  @!P1 STG.E.128 desc[UR8][R2.64], R12 ;  /* 0x0000000c02009986 */ /* 0x0023e8000c101d08 */
[----:B------:R1:W-:Y:S02]  /*a570*/  @!P0 STG.E.128 desc[UR8][R2.64+0x80], R4 ;  /* 0x0000800402008986 */ /* 0x0003e4000c101d08 */
.L_x_1694:
[----:B------:R-:W-:Y:S05]  /*a580*/  BSYNC B0 ;  /* 0x0000000000007941 */ /* 0x000fea0003800000 */
.L_x_1693:
[----:B-1----:R1:W1:Y:S01]  /*a590*/  LDS.128 R12, [R231+0x2000] ;  /* 0x00200000e70c7984 */ /* 0x0022620000000c00 */
[----:B------:R-:W-:Y:S03]  /*a5a0*/  BSSY B0, `(.L_x_1695) ;  /* 0x0000014000007945 */ /* 0x000fe60003800000 */
[----:B------:R1:W1:Y:S01]  /*a5b0*/  LDS.128 R4, [R231+0x6000] ;  /* 0x00600000e7047984 */ /* 0x0002620000000c00 */
        /* <DEDUP_REMOVED lines=18> */
.L_x_1696:
[----:B------:R-:W-:Y:S05]  /*a6e0*/  BSYNC B0 ;  /* 0x0000000000007941 */ /* 0x000fea0003800000 */
.L_x_1695:
        /* <DEDUP_REMOVED lines=21> */
.L_x_1698:
[----:B------:R-:W-:Y:S05]  /*a840*/  BSYNC B0 ;  /* 0x0000000000007941 */ /* 0x000fea0003800000 */
.L_x_1697:
        /* <DEDUP_REMOVED lines=21> */
.L_x_1700:
[----:B------:R-:W-:Y:S05]  /*a9a0*/  BSYNC B0 ;  /* 0x0000000000007941 */ /* 0x000fea0003800000 */
.L_x_1699:
        /* <DEDUP_REMOVED lines=17> */
[----:B--2---:R2:W-:Y:S01]  /*aac0*/  @!P1 STG.E.128 desc[UR8][R2.64], R8 ;  /* 0x0000000802009986 */ /* 0x0045e2000c101d08 */
[----:B------:R-:W-:Y:S05]  /*aad0*/  @P0 EXIT ;  /* 0x000000000000094d */ /* 0x000fea0003800000 */
[----:B-1----:R-:W-:Y:S01]  /*aae0*/  STG.E.128 desc[UR8][R2.64+0x80], R4 ;  /* 0x0000800402007986 */ /* 0x002fe2000c101d08 */
[----:B------:R-:W-:Y:S05]  /*aaf0*/  EXIT ;  /* 0x000000000000794d */ /* 0x000fea0003800000 */
.L_x_1648:
[----:B------:R-:W-:Y:S01]  /*ab00*/  ISETP.NE.AND P0, PT, R229, -0x1, PT ;  /* 0xffffffffe500780c */ /* 0x000fe20003f05270 */
[----:B------:R-:W1:Y:S01]  /*ab10*/  LDC.U8 R8, c[0x0][0x3d9] ;  /* 0x0000f640ff087b82 */ /* 0x000e620000000000 */
[----:B------:R-:W-:Y:S01]  /*ab20*/  LEA.HI R12, R17, R82, RZ, 0x3 ;  /* 0x00000052110c7211 */ /* 0x000fe200078f18ff */
[----:B------:R-:W-:Y:S01]  /*ab30*/  ULDC.64 UR4, c[0x0][0x2a0] ;  /* 0x0000a80000047ab9 */ /* 0x000fe20000000a00 */
[----:B------:R-:W-:Y:S01]  /*ab40*/  IADD3 R219, -R4, R219, RZ ;  /* 0x000000db04db7210 */ /* 0x000fe20007ffe1ff */
[----:B------:R-:W-:Y:S01]  /*ab50*/  BSSY B0, `(.L_x_1701) ;  /* 0x0000038000007945 */ /* 0x000fe20003800000 */
[----:B------:R-:W-:-:S03]  /*ab60*/  SHF.R.S32.HI R18, RZ, 0x1f, R19 ;  /* 0x0000001fff127819 */ /* 0x000fc60000011413 */
[----:B------:R-:W2:Y:S02]  /*ab70*/  LDC.U8 R9, c[0x0][0x3d8] ;  /* 0x0000f600ff097b82 */ /* 0x000ea40000000000 */
[----:B------:R-:W-:Y:S02]  /*ab80*/  IMAD R18, R18, UR4, RZ ;  /* 0x0000000412127c24 */ /* 0x000fe4000f8e02ff */
[----:B------:R-:W-:Y:S02]  /*ab90*/  @!P0 SHF.R.S32.HI R5, RZ, 0x1f, R16 ;  /* 0x0000001fff058819 */ /* 0x000fe40000011410 */
[----:B------:R-:W-:Y:S02]  /*aba0*/  IMAD R29, R19, UR5, R18 ;  /* 0x00000005131d7c24 */ /* 0x000fe4000f8e0212 */
[----:B------:R-:W3:Y:S08]  /*abb0*/  @!P0 LDC.64 R2, c[0x0][0x290] ;  /* 0x0000a400ff028b82 */ /* 0x000ef00000000a00 */
[----:B------:R-:W4:Y:S01]  /*abc0*/  @P0 LDC.64 R6, c[0x0][0x298] ;  /* 0x0000a600ff060b82 */ /* 0x000f220000000a00 */
[----:B-1----:R-:W-:-:S02]  /*abd0*/  ISETP.NE.AND P5, PT, R8, RZ, PT ;  /* 0x000000ff0800720c */ /* 0x002fc40003fa5270 */
[----:B--2---:R-:W-:-:S04]  /*abe0*/  ISETP.NE.AND P1, PT, R9, RZ, PT ;  /* 0x000000ff0900720c */ /* 0x004fc80003f25270 */
[----:B------:R-:W-:Y:S02]  /*abf0*/  ISETP.EQ.AND P2, PT, R8, RZ, P1 ;  /* 0x000000ff0800720c */ /* 0x000fe40000f42270 */
[----:B------:R-:W-:Y:S01]  /*ac00*/  ISETP.NE.AND P1, PT, R9, RZ, !P5 ;  /* 0x000000ff0900720c */ /* 0x000fe20006f25270 */
[----:B---3--:R-:W-:-:S04]  /*ac10*/  @!P0 IMAD R10, R5, R2, RZ ;  /* 0x00000002050a8224 */ /* 0x008fc800078e02ff */
[----:B------:R-:W1:Y:S01]  /*ac20*/  @!P5 LDC R5, c[0x0][0x2c4] ;  /* 0x0000b100ff05db82 */ /* 0x000e620000000800 */
[C---:B------:R-:W-:Y:S02]  /*ac30*/  @!P0 IMAD R3, R16.reuse, R3, R10 ;  /* 0x0000000310038224 */ /* 0x040fe400078e020a */
[----:B------:R-:W-:-:S04]  /*ac40*/  @!P0 IMAD.WIDE.U32 R10, R16, R2, RZ ;  /* 0x00000002100a8225 */ /* 0x000fc800078e00ff */
[C---:B----4-:R-:W-:Y:S01]  /*ac50*/  @P0 IMAD.WIDE.U32 R26, R229.reuse, R6, RZ ;  /* 0x00000006e51a0225 */ /* 0x050fe200078e00ff */
[----:B------:R-:W2:Y:S01]  /*ac60*/  @P2 LDC R9, c[0x0][0x2c4] ;  /* 0x0000b100ff092b82 */ /* 0x000ea20000000800 */
[----:B------:R-:W-:Y:S02]  /*ac70*/  P2R R6, PR, RZ, 0x4 ;  /* 0x00000004ff067803 */ /* 0x000fe40000000000 */
[----:B------:R-:W-:Y:S01]  /*ac80*/  @P0 IMAD R14, R229, R7, R27 ;  /* 0x00000007e50e0224 */ /* 0x000fe200078e021b */
[----:B------:R-:W-:Y:S01]  /*ac90*/  LOP3.LUT R7, R12, 0xfffffff8, RZ, 0xc0, !PT ;  /* 0xfffffff80c077812 */ /* 0x000fe200078ec0ff */
[----:B------:R-:W-:Y:S01]  /*aca0*/  @!P0 IMAD.MOV.U32 R26, RZ, RZ, R10 ;  /* 0x000000ffff1a8224 */ /* 0x000fe200078e000a */
[----:B------:R-:W-:Y:S01]  /*acb0*/  SHF.R.S32.HI R12, RZ, 0x3, R12 ;  /* 0x00000003ff0c7819 */ /* 0x000fe2000001140c */
[----:B------:R-:W-:Y:S02]  /*acc0*/  @!P0 IMAD.IADD R14, R11, 0x1, R3 ;  /* 0x000000010b0e8824 */ /* 0x000fe400078e0203 */
[----:B------:R-:W-:Y:S01]  /*acd0*/  IMAD.IADD R7, R82, 0x1, -R7 ;  /* 0x0000000152077824 */ /* 0x000fe200078e0a07 */
[----:B------:R-:W3:Y:S01]  /*ace0*/  @P5 LDC R11, c[0x0][0x2c0] ;  /* 0x0000b000ff0b5b82 */ /* 0x000ee20000000800 */
[C---:B------:R-:W-:Y:S01]  /*acf0*/  VIADD R10, R12.reuse, 0x10 ;  /* 0x000000100c0a7836 */ /* 0x040fe20000000000 */
[--C-:B------:R-:W-:Y:S01]  /*ad00*/  SHF.R.S32.HI R13, RZ, 0x1f, R12.reuse ;  /* 0x0000001fff0d7819 */ /* 0x100fe2000001140c */
[----:B------:R-:W-:Y:S01]  /*ad10*/  VIADD R22, R12, 0x20 ;  /* 0x000000200c167836 */ /* 0x000fe20000000000 */
[C---:B------:R-:W-:Y:S01]  /*ad20*/  ISETP.NE.AND P6, PT, R7.reuse, RZ, PT ;  /* 0x000000ff0700720c */ /* 0x040fe20003fc5270 */
[----:B------:R-:W-:Y:S01]  /*ad30*/  IMAD.SHL.U32 R7, R7, 0x8, RZ ;  /* 0x0000000807077824 */ /* 0x000fe200078e00ff */
[----:B------:R-:W-:Y:S01]  /*ad40*/  ISETP.GE.AND P3, PT, R10, R219, PT ;  /* 0x000000db0a00720c */ /* 0x000fe20003f66270 */
[----:B------:R-:W-:Y:S01]  /*ad50*/  IMAD.WIDE R230, R230, 0x80, R12 ;  /* 0x00000080e6e67825 */ /* 0x000fe200078e020c */
[----:B------:R-:W4:Y:S02]  /*ad60*/  @P5 LDC.64 R2, c[0x0][0x2c0] ;  /* 0x0000b000ff025b82 */ /* 0x000f240000000a00 */
[----:B------:R-:W-:-:S02]  /*ad70*/  IADD3 R26, P0, R7, R26, RZ ;  /* 0x0000001a071a7210 */ /* 0x000fc40007f1e0ff */
[C---:B------:R-:W-:Y:S02]  /*ad80*/  IADD3 R15, R7.reuse, 0x40, RZ ;  /* 0x00000040070f7810 */ /* 0x040fe40007ffe0ff */
[----:B------:R-:W-:Y:S02]  /*ad90*/  LEA.HI.X.SX32 R27, R7, R14, 0x1, P0 ;  /* 0x0000000e071b7211 */ /* 0x000fe400000f0eff */
[----:B-1----:R-:W1:Y:S01]  /*ada0*/  @P1 LDC R5, c[0x0][0x2e4] ;  /* 0x0000b900ff051b82 */ /* 0x002e620000000800 */
[----:B------:R-:W-:Y:S01]  /*adb0*/  ISETP.GE.AND P0, PT, R12, R219, PT ;  /* 0x000000db0c00720c */ /* 0x000fe20003f06270 */
[----:B------:R-:W-:-:S04]  /*adc0*/  IMAD.WIDE.U32 R26, R19, UR4, R26 ;  /* 0x00000004131a7c25 */ /* 0x000fc8000f8e001a */
[----:B------:R-:W-:-:S08]  /*add0*/  IMAD.IADD R29, R29, 0x1, R27 ;  /* 0x000000011d1d7824 */ /* 0x000fd000078e021b */
[----:B--2---:R-:W-:Y:S05]  /*ade0*/  @P0 BRA `(.L_x_1702) ;  /* 0x0000000000380947 */ /* 0x004fea0003800000 */
        /* <DEDUP_REMOVED lines=14> */
.L_x_1702:
[----:B------:R-:W-:Y:S05]  /*aed0*/  BSYNC B0 ;  /* 0x0000000000007941 */ /* 0x000fea0003800000 */
.L_x_1701:
[----:B------:R-:W-:Y:S01]  /*aee0*/  BSSY B0, `(.L_x_1703) ;  /* 0x0000015000007945 */ /* 0x000fe20003800000 */
[----:B------:R-:W-:Y:S02]  /*aef0*/  ISETP.GE.AND P4, PT, R22, R219, PT ;  /* 0x000000db1600720c */ /* 0x000fe40003f86270 */
[----:B------:R-:W-:Y:S01]  /*af00*/  IADD3 R20, R12, 0x30, RZ ;  /* 0x000000300c147810 */ /* 0x000fe20007ffe0ff */
[----:B------:R-:W-:Y:S05]  /*af10*/  @P3 BRA `(.L_x_1704) ;  /* 0x0000000000443947 */ /* 0x000fea0003800000 */
[----:B------:R-:W-:Y:S01]  /*af20*/  IADD3 R17, P0, R230, 0x10, RZ ;  /* 0x00000010e6117810 */ /* 0x000fe20007f1e0ff */
[----:B------:R-:W-:Y:S01]  /*af30*/  ULDC.64 UR4, c[0x0][0x298] ;  /* 0x0000a60000047ab9 */ /* 0x000fe20000000a00 */
[----:B--2---:R-:W-:Y:S01]  /*af40*/  MOV R25, R29 ;  /* 0x0000001d00197202 */ /* 0x004fe20000000f00 */
        /* <DEDUP_REMOVED lines=14> */
.L_x_1704:
[----:B------:R-:W-:Y:S05]  /*b030*/  BSYNC B0 ;  /* 0x0000000000007941 */ /* 0x000fea0003800000 */
.L_x_1703:
[----:B------:R-:W-:Y:S01]  /*b040*/  BSSY B0, `(.L_x_1705) ;  /* 0x0000014000007945 */ /* 0x000fe20003800000 */
[----:B------:R-:W-:-:S03]  /*b050*/  ISETP.GE.AND P3, PT, R20, R219, PT ;  /* 0x000000db1400720c */ /* 0x000fc60003f66270 */
[----:B------:R-:W-:Y:S10]  /*b060*/  @P4 BRA `(.L_x_1706) ;  /* 0x0000000000444947 */ /* 0x000ff40003800000 */
        /* <DEDUP_REMOVED lines=17> */
.L_x_1706:
[----:B------:R-:W-:Y:S05]  /*b180*/  BSYNC B0 ;  /* 0x0000000000007941 */ /* 0x000fea0003800000 */
.L_x_1705:
[----:B------:R-:W-:Y:S01]  /*b190*/  ISETP.NE.AND P0, PT, R6, RZ, PT ;  /* 0x000000ff0600720c */ /* 0x000fe20003f05270 */
[----:B------:R-:W-:Y:S01]  /*b1a0*/  BSSY B0, `(.L_x_1707) ;  /* 0x0000017000007945 */ /* 0x000fe20003800000 */
[C---:B------:R-:W-:Y:S01]  /*b1b0*/  VIADD R18, R12.reuse, 0x40 ;  /* 0x000000400c127836 */ /* 0x040fe20000000000 */
[----:B------:R-:W-:Y:S01]  /*b1c0*/  IADD3 R14, R12, 0x50, RZ ;  /* 0x000000500c0e7810 */ /* 0x000fe20007ffe0ff */
[----:B------:R-:W-:Y:S01]  /*b1d0*/  @P5 IMAD.MOV.U32 R21, RZ, RZ, 0x1 ;  /* 0x00000001ff155424 */ /* 0x000fe200078e00ff */
[----:B------:R-:W-:Y:S01]  /*b1e0*/  ISETP.NE.OR P4, PT, R229, -0x1, !P0 ;  /* 0xffffffffe500780c */ /* 0x000fe20004785670 */
[----:B------:R-:W-:-:S12]  /*b1f0*/  @P3 BRA `(.L_x_1708) ;  /* 0x0000000000443947 */ /* 0x000fd80003800000 */
[----:B--2---:R-:W-:Y:S01]  /*b200*/  IADD3 R24, P0, R230, 0x30, RZ ;  /* 0x00000030e6187810 */ /* 0x004fe20007f1e0ff */
        /* <DEDUP_REMOVED lines=16> */
.L_x_1708:
[----:B------:R-:W-:Y:S05]  /*b310*/  BSYNC B0 ;  /* 0x0000000000007941 */ /* 0x000fea0003800000 */
.L_x_1707:
[----:B------:R-:W-:Y:S01]  /*b320*/  ISETP.GE.AND P0, PT, R18, R219, PT ;  /* 0x000000db1200720c */ /* 0x000fe20003f06270 */
[----:B------:R-:W-:Y:S01]  /*b330*/  BSSY B0, `(.L_x_1709) ;  /* 0x000001a000007945 */ /* 0x000fe20003800000 */
[----:B------:R-:W-:Y:S01]  /*b340*/  ISETP.NE.AND P1, PT, R8, RZ, PT ;  /* 0x000000ff0800720c */ /* 0x000fe20003f25270 */
[----:B------:R-:W-:Y:S01]  /*b350*/  @!P4 IMAD R229, R16, R9, RZ ;  /* 0x0000000910e5c224 */ /* 0x000fe200078e02ff */
[----:B------:R-:W-:-:S11]  /*b360*/  ISETP.GE.AND P5, PT, R14, R219, PT ;  /* 0x000000db0e00720c */ /* 0x000fd60003fa6270 */
[----:B-1----:R-:W-:Y:S01]  /*b370*/  @!P1 IMAD R21, R5, R0, RZ ;  /* 0x0000000005159224 */ /* 0x002fe200078e02ff */
[C---:B------:R-:W-:Y:S01]  /*b380*/  IADD3 R0, R12.reuse, 0x70, RZ ;  /* 0x000000700c007810 */ /* 0x040fe20007ffe0ff */
[----:B--2-4-:R-:W-:Y:S01]  /*b390*/  @P1 IMAD R30, R3, R2, RZ ;  /* 0x00000002031e1224 */ /* 0x014fe200078e02ff */
[----:B------:R-:W-:Y:S01]  /*b3a0*/  IADD3 R2, R12, 0x60, RZ ;  /* 0x000000600c027810 */ /* 0x000fe20007ffe0ff */
[----:B------:R-:W-:Y:S06]  /*b3b0*/  @P0 BRA `(.L_x_1710) ;  /* 0x0000000000440947 */ /* 0x000fec0003800000 */
        /* <DEDUP_REMOVED lines=17> */
.L_x_1710:
[----:B------:R-:W-:Y:S05]  /*b4d0*/  BSYNC B0 ;  /* 0x0000000000007941 */ /* 0x000fea0003800000 */
.L_x_1709:
[----:B------:R-:W-:Y:S01]  /*b4e0*/  ISETP.NE.AND P1, PT, R8, RZ, PT ;  /* 0x000000ff0800720c */ /* 0x000fe20003f25270 */
[----:B------:R-:W-:Y:S01]  /*b4f0*/  IMAD R21, R16, R21, RZ ;  /* 0x0000001510157224 */ /* 0x000fe200078e02ff */
[----:B------:R-:W-:Y:S01]  /*b500*/  ISETP.NE.AND P0, PT, R6, RZ, PT ;  /* 0x000000ff0600720c */ /* 0x000fe20003f05270 */
[----:B------:R-:W-:Y:S01]  /*b510*/  BSSY B0, `(.L_x_1711) ;  /* 0x000001a000007945 */ /* 0x000fe20003800000 */
[-C--:B------:R-:W-:Y:S02]  /*b520*/  ISETP.GE.AND P3, PT, R2, R219.reuse, PT ;  /* 0x000000db0200720c */ /* 0x080fe40003f66270 */
[----:B------:R-:W-:-:S07]  /*b530*/  ISETP.GE.AND P4, PT, R0, R219, PT ;  /* 0x000000db0000720c */ /* 0x000fce0003f86270 */
[----:B------:R-:W-:Y:S01]  /*b540*/  @!P1 IMAD.MOV.U32 R30, RZ, RZ, R5 ;  /* 0x000000ffff1e9224 */ /* 0x000fe200078e0005 */
[----:B------:R-:W-:Y:S02]  /*b550*/  SEL R5, R21, RZ, !P0 ;  /* 0x000000ff15057207 */ /* 0x000fe40004000000 */
[----:B-1----:R-:W-:Y:S01]  /*b560*/  @!P0 CS2R R24, SRZ ;  /* 0x0000000000188805 */ /* 0x002fe2000001ff00 */
[----:B---3--:R-:W-:Y:S01]  /*b570*/  @!P1 IMAD.MOV.U32 R11, RZ, RZ, 0x1 ;  /* 0x00000001ff0b9424 */ /* 0x008fe200078e00ff */
[----:B------:R-:W-:Y:S01]  /*b580*/  @P0 SHF.R.S32.HI R16, RZ, 0x1f, R229 ;  /* 0x0000001fff100819 */ /* 0x000fe200000114e5 */
        /* <DEDUP_REMOVED lines=18> */
.L_x_1712:
[----:B------:R-:W-:Y:S05]  /*b6b0*/  BSYNC B0 ;  /* 0x0000000000007941 */ /* 0x000fea0003800000 */
.L_x_1711:
        /* <DEDUP_REMOVED lines=19> */
.L_x_1714:
[----:B------:R-:W-:Y:S05]  /*b7f0*/  BSYNC B0 ;  /* 0x0000000000007941 */ /* 0x000fea0003800000 */
.L_x_1713:
[----:B------:R-:W-:Y:S04]  /*b800*/  BSSY B0, `(.L_x_1715) ;  /* 0x0000012000007945 */ /* 0x000fe80003800000 */
[----:B------:R-:W-:Y:S05]  /*b810*/  @P4 BRA `(.L_x_1716) ;  /* 0x0000000000404947 */ /* 0x000fea0003800000 */
[----:B------:R-:W-:Y:S01]  /*b820*/  IADD3 R3, P0, R230, 0x70, RZ ;  /* 0x00000070e6037810 */ /* 0x000fe20007f1e0ff */
[----:B------:R-:W-:Y:S01]  /*b830*/  ULDC.64 UR4, c[0x0][0x298] ;  /* 0x0000a60000047ab9 */ /* 0x000fe20000000a00 */
[----:B------:R-:W-:Y:S01]  /*b840*/  MOV R27, R29 ;  /* 0x0000001d001b7202 */ /* 0x000fe20000000f00 */
[----:B------:R-:W-:Y:S02]  /*b850*/  ULDC UR6, c[0x0][0x2d0] ;  /* 0x0000b40000067ab9 */ /* 0x000fe40000000800 */
        /* <DEDUP_REMOVED lines=12> */
.L_x_1716:
[----:B------:R-:W-:Y:S05]  /*b920*/  BSYNC B0 ;  /* 0x0000000000007941 */ /* 0x000fea0003800000 */
.L_x_1715:
[----:B------:R-:W-:Y:S01]  /*b930*/  ISETP.NE.AND P0, PT, R6, RZ, PT ;  /* 0x000000ff0600720c */ /* 0x000fe20003f05270 */
[----:B------:R-:W-:Y:S01]  /*b940*/  IMAD R3, R4, R11, RZ ;  /* 0x0000000b04037224 */ /* 0x000fe200078e02ff */
[-C--:B------:R-:W-:Y:S01]  /*b950*/  ISETP.GE.OR P2, PT, R12, R219.reuse, P6 ;  /* 0x000000db0c00720c */ /* 0x080fe20003746670 */
[----:B------:R-:W-:Y:S01]  /*b960*/  IMAD R30, R19, R30, R5 ;  /* 0x0000001e131e7224 */ /* 0x000fe200078e0205 */
[----:B------:R-:W-:Y:S01]  /*b970*/  BSSY B0, `(.L_x_1717) ;  /* 0x0000012000007945 */ /* 0x000fe20003800000 */
[-C--:B------:R-:W-:Y:S02]  /*b980*/  ISETP.GE.OR P3, PT, R10, R219.reuse, P6 ;  /* 0x000000db0a00720c */ /* 0x080fe40003766670 */
[----:B------:R-:W-:Y:S02]  /*b990*/  SHF.R.S32.HI R5, RZ, 0x1f, R3 ;  /* 0x0000001fff057819 */ /* 0x000fe40000011403 */
[----:B------:R-:W-:-:S04]  /*b9a0*/  ISETP.GE.OR P4, PT, R22, R219, P6 ;  /* 0x000000db1600720c */ /* 0x000fc80003786670 */
[----:B------:R-:W-:Y:S02]  /*b9b0*/  @P0 IMAD.MOV.U32 R24, RZ, RZ, R229 ;  /* 0x000000ffff180224 */ /* 0x000fe400078e00e5 */
[----:B------:R-:W-:-:S03]  /*b9c0*/  @P0 IMAD.MOV.U32 R25, RZ, RZ, R16 ;  /* 0x000000ffff190224 */ /* 0x000fc600078e0010 */
[--C-:B------:R-:W-:Y:S02]  /*b9d0*/  IADD3 R3, P1, P0, R3, R24, R30.reuse ;  /* 0x0000001803037210 */ /* 0x100fe4000783e01e */
        /* <DEDUP_REMOVED lines=11> */
.L_x_1718:
[----:B------:R-:W-:Y:S05]  /*ba90*/  BSYNC B0 ;  /* 0x0000000000007941 */ /* 0x000fea0003800000 */
.L_x_1717:
[-C--:B------:R-:W-:Y:S01]  /*baa0*/  ISETP.GE.OR P0, PT, R2, R219.reuse, P6 ;  /* 0x000000db0200720c */ /* 0x080fe20003706670 */
[----:B------:R-:W-:Y:S01]  /*bab0*/  BSSY B0, `(.L_x_1719) ;  /* 0x000000f000007945 */ /* 0x000fe20003800000 */
[-C--:B------:R-:W-:Y:S02]  /*bac0*/  ISETP.GE.OR P1, PT, R20, R219.reuse, P6 ;  /* 0x000000db1400720c */ /* 0x080fe40003726670 */
[-C--:B------:R-:W-:Y:S02]  /*bad0*/  ISETP.GE.OR P2, PT, R18, R219.reuse, P6 ;  /* 0x000000db1200720c */ /* 0x080fe40003746670 */
[-C--:B------:R-:W-:Y:S02]  /*bae0*/  ISETP.GE.OR P5, PT, R14, R219.reuse, P6 ;  /* 0x000000db0e00720c */ /* 0x080fe400037a6670 */
[----:B------:R-:W-:Y:S02]  /*baf0*/  ISETP.GE.OR P6, PT, R0, R219, P6 ;  /* 0x000000db0000720c */ /* 0x000fe400037c6670 */
[----:B------:R-:W-:Y:S01]  /*bb00*/  P2R R4, PR, RZ, 0x1 ;  /* 0x00000001ff047803 */ /* 0x000fe20000000000 */
[----:B------:R-:W-:Y:S10]  /*bb10*/  @P3 BRA `(.L_x_1720) ;  /* 0x0000000000203947 */ /* 0x000ff40003800000 */
[----:B----4-:R-:W-:Y:S01]  /*bb20*/  IMAD R5, R10, R11, RZ ;  /* 0x0000000b0a057224 */ /* 0x010fe200078e02ff */
[----:B------:R-:W-:-:S04]  /*bb30*/  ULDC.64 UR4, c[0x0][0x2b0] ;  /* 0x0000ac0000047ab9 */ /* 0x000fc80000000a00 */
[----:B------:R-:W-:-:S04]  /*bb40*/  IADD3 R6, P0, R5, R3, RZ ;  /* 0x0000000305067210 */ /* 0x000fc80007f1e0ff */
[----:B------:R-:W-:Y:S02]  /*bb50*/  LEA.HI.X.SX32 R5, R5, R24, 0x1, P0 ;  /* 0x0000001805057211 */ /* 0x000fe400000f0eff */
[----:B-12---:R-:W-:-:S04]  /*bb60*/  LEA R8, P0, R6, UR4, 0x2 ;  /* 0x0000000406087c11 */ /* 0x006fc8000f8010ff */
[----:B------:R-:W-:Y:S01]  /*bb70*/  LEA.HI.X R9, R6, UR5, R5, 0x2, P0 ;  /* 0x0000000506097c11 */ /* 0x000fe200080f1405 */
[----:B------:R-:W-:-:S05]  /*bb80*/  IMAD.MOV.U32 R5, RZ, RZ, 0x7f800000 ;  /* 0x7f800000ff057424 */ /* 0x000fca00078e00ff */
[----:B------:R1:W-:Y:S03]  /*bb90*/  STG.E desc[UR8][R8.64], R5 ;  /* 0x0000000508007986 */ /* 0x0003e6000c101908 */
.L_x_1720:
[----:B------:R-:W-:Y:S05]  /*bba0*/  BSYNC B0 ;  /* 0x0000000000007941 */ /* 0x000fea0003800000 */
.L_x_1719:
[----:B------:R-:W-:Y:S04]  /*bbb0*/  BSSY B0, `(.L_x_1721) ;  /* 0x000000a000007945 */ /* 0x000fe80003800000 */
[----:B------:R-:W-:Y:S05]  /*bbc0*/  @P4 BRA `(.L_x_1722) ;  /* 0x0000000000204947 */ /* 0x000fea0003800000 */
[----:B-1--4-:R-:W-:Y:S01]  /*bbd0*/  IMAD R5, R22, R11, RZ ;  /* 0x0000000b16057224 */ /* 0x012fe200078e02ff */
[----:B------:R-:W-:-:S04]  /*bbe0*/  ULDC.64 UR4, c[0x0][0x2b0] ;  /* 0x0000ac0000047ab9 */ /* 0x000fc80000000a00 */
[----:B------:R-:W-:-:S04]  /*bbf0*/  IADD3 R6, P0, R5, R3, RZ ;  /* 0x0000000305067210 */ /* 0x000fc80007f1e0ff */
[----:B------:R-:W-:Y:S02]  /*bc00*/  LEA.HI.X.SX32 R5, R5, R24, 0x1, P0 ;  /* 0x0000001805057211 */ /* 0x000fe400000f0eff */
[----:B--2---:R-:W-:-:S04]  /*bc10*/  LEA R8, P0, R6, UR4, 0x2 ;  /* 0x0000000406087c11 */ /* 0x004fc8000f8010ff */
[----:B------:R-:W-:Y:S01]  /*bc20*/  LEA.HI.X R9, R6, UR5, R5, 0x2, P0 ;  /* 0x0000000506097c11 */ /* 0x000fe200080f1405 */
[----:B------:R-:W-:-:S05]  /*bc30*/  IMAD.MOV.U32 R5, RZ, RZ, 0x7f800000 ;  /* 0x7f800000ff057424 */ /* 0x000fca00078e00ff */
[----:B------:R1:W-:Y:S03]  /*bc40*/  STG.E desc[UR8][R8.64], R5 ;  /* 0x0000000508007986 */ /* 0x0003e6000c101908 */
.L_x_1722:
[----:B------:R-:W-:Y:S05]  /*bc50*/  BSYNC B0 ;  /* 0x0000000000007941 */ /* 0x000fea0003800000 */
.L_x_1721:
        /* <DEDUP_REMOVED lines=10> */
.L_x_1724:
[----:B------:R-:W-:Y:S05]  /*bd00*/  BSYNC B0 ;  /* 0x0000000000007941 */ /* 0x000fea0003800000 */
.L_x_1723:
        /* <DEDUP_REMOVED lines=10> */
.L_x_1726:
[----:B------:R-:W-:Y:S05]  /*bdb0*/  BSYNC B0 ;  /* 0x0000000000007941 */ /* 0x000fea0003800000 */
.L_x_1725:
        /* <DEDUP_REMOVED lines=10> */
.L_x_1728:
[----:B------:R-:W-:Y:S05]  /*be60*/  BSYNC B0 ;  /* 0x0000000000007941 */ /* 0x000fea0003800000 */
.L_x_1727:
[----:B------:R-:W-:Y:S01]  /*be70*/  ISETP.NE.AND P0, PT, R4, RZ, PT ;  /* 0x000000ff0400720c */ /* 0x000fe20003f05270 */
[----:B------:R-:W-:-:S12]  /*be80*/  BSSY B0, `(.L_x_1729) ;  /* 0x000000a000007945 */ /* 0x000fd80003800000 */
[----:B------:R-:W-:Y:S05]  /*be90*/  @P0 BRA `(.L_x_1730) ;  /* 0x0000000000200947 */ /* 0x000fea0003800000 */
[----:B------:R-:W-:Y:S01]  /*bea0*/  IMAD R2, R2, R11, RZ ;  /* 0x0000000b02027224 */ /* 0x000fe200078e02ff */
[----:B------:R-:W-:Y:S01]  /*beb0*/  ULDC.64 UR4, c[0x0][0x2b0] ;  /* 0x0000ac0000047ab9 */ /* 0x000fe20000000a00 */
[----:B----4-:R-:W-:-:S03]  /*bec0*/  IMAD.MOV.U32 R7, RZ, RZ, 0x7f800000 ;  /* 0x7f800000ff077424 */ /* 0x010fc600078e00ff */
[----:B-1----:R-:W-:-:S04]  /*bed0*/  IADD3 R5, P0, R2, R3, RZ ;  /* 0x0000000302057210 */ /* 0x002fc80007f1e0ff */
[----:B------:R-:W-:Y:S02]  /*bee0*/  LEA.HI.X.SX32 R2, R2, R24, 0x1, P0 ;  /* 0x0000001802027211 */ /* 0x000fe400000f0eff */
[----:B------:R-:W-:-:S04]  /*bef0*/  LEA R4, P0, R5, UR4, 0x2 ;  /* 0x0000000405047c11 */ /* 0x000fc8000f8010ff */
[----:B------:R-:W-:-:S05]  /*bf00*/  LEA.HI.X R5, R5, UR5, R2, 0x2, P0 ;  /* 0x0000000505057c11 */ /* 0x000fca00080f1402 */
[----:B------:R1:W-:Y:S04]  /*bf10*/  STG.E desc[UR8][R4.64], R7 ;  /* 0x0000000704007986 */ /* 0x0003e8000c101908 */
.L_x_1730:
[----:B------:R-:W-:Y:S05]  /*bf20*/  BSYNC B0 ;  /* 0x0000000000007941 */ /* 0x000fea0003800000 */
.L_x_1729:
[----:B------:R-:W-:Y:S05]  /*bf30*/  @P6 EXIT ;  /* 0x000000000000694d */ /* 0x000fea0003800000 */
[----:B------:R-:W-:Y:S01]  /*bf40*/  IMAD R0, R0, R11, RZ ;  /* 0x0000000b00007224 */ /* 0x000fe200078e02ff */
[----:B------:R-:W-:Y:S01]  /*bf50*/  ULDC.64 UR4, c[0x0][0x2b0] ;  /* 0x0000ac0000047ab9 */ /* 0x000fe20000000a00 */
[----:B-1--4-:R-:W-:-:S03]  /*bf60*/  IMAD.MOV.U32 R5, RZ, RZ, 0x7f800000 ;  /* 0x7f800000ff057424 */ /* 0x012fc600078e00ff */
[----:B------:R-:W-:-:S04]  /*bf70*/  IADD3 R3, P0, R0, R3, RZ ;  /* 0x0000000300037210 */ /* 0x000fc80007f1e0ff */
[----:B------:R-:W-:Y:S02]  /*bf80*/  LEA.HI.X.SX32 R0, R0, R24, 0x1, P0 ;  /* 0x0000001800007211 */ /* 0x000fe400000f0eff */
[----:B------:R-:W-:-:S04]  /*bf90*/  LEA R2, P0, R3, UR4, 0x2 ;  /* 0x0000000403027c11 */ /* 0x000fc8000f8010ff */
[----:B------:R-:W-:-:S05]  /*bfa0*/  LEA.HI.X R3, R3, UR5, R0, 0x2, P0 ;  /* 0x0000000503037c11 */ /* 0x000fca00080f1400 */
[----:B------:R-:W-:Y:S01]  /*bfb0*/  STG.E desc[UR8][R2.64], R5 ;  /* 0x0000000502007986 */ /* 0x000fe2000c101908 */
[----:B------:R-:W-:Y:S05]  /*bfc0*/  EXIT ;  /* 0x000000000000794d */ /* 0x000fea0003800000 */
.L_x_1731:
        /* <DEDUP_REMOVED lines=11> */
.L_x_2938:


//--------------------- .text._ZN5flash16flash_fwd_kernelI23Flash_fwd_kernel_traitsILi128ELi128ELi32ELi4ELb0ELb0EN7cutlass10bfloat16_tE19Flash_kernel_traitsILi128ELi128ELi32ELi4ES3_EELb1ELb0ELb1ELb0ELb0ELb0ELb0ELb0EEEvNS_16Flash_fwd_paramsE --------------------------
	.section	.text._ZN5flash16flash_fwd_kernelI23Flash_fwd_kernel_traitsILi128ELi128ELi32ELi4ELb0ELb0EN7cutlass10bfloat16_tE19Flash_kernel_traitsILi128ELi128ELi32ELi4ES3_EELb1ELb0ELb1ELb0ELb0ELb0ELb0ELb0EEEvNS_16Flash_fwd_paramsE,"ax",@progbits
	.align	128
        .global         _ZN5flash16flash_fwd_kernelI23Flash_fwd_kernel_traitsILi128ELi128ELi32ELi4ELb0ELb0EN7cutlass10bfloat16_tE19Flash_kernel_traitsILi128ELi128ELi32ELi4ES3_EELb1ELb0ELb1ELb0ELb0ELb0ELb0ELb0EEEvNS_16Flash_fwd_paramsE
        .type           _ZN5flash16flash_fwd_kernelI23Flash_fwd_kernel_traitsILi128ELi128ELi32ELi4ELb0ELb0EN7cutlass10bfloat16_tE19Flash_kernel_traitsILi128ELi128ELi32ELi4ES3_EELb1ELb0ELb1ELb0ELb0ELb0ELb0ELb0EEEvNS_16Flash_fwd_paramsE,@function
        .size           _ZN5flash16flash_fwd_kernelI23Flash_fwd_kernel_traitsILi128ELi128ELi32ELi4ELb0ELb0EN7cutlass10bfloat16_tE19Flash_kernel_traitsILi128ELi128ELi32ELi4ES3_EELb1ELb0ELb1ELb0ELb0ELb0ELb0ELb0EEEvNS_16Flash_fwd_paramsE,(.L_x_2939 - _ZN5flash16flash_fwd_kernelI23Flash_fwd_kernel_traitsILi128ELi128ELi32ELi4ELb0ELb0EN7cutlass10bfloat16_tE19Flash_kernel_traitsILi128ELi128ELi32ELi4ES3_EELb1ELb0ELb1ELb0ELb0ELb0ELb0ELb0EEEvNS_16Flash_fwd_paramsE)
        .other          _ZN5flash16flash_fwd_kernelI23Flash_fwd_kernel_traitsILi128ELi128ELi32ELi4ELb0ELb0EN7cutlass10bfloat16_tE19Flash_kernel_traitsILi128ELi128ELi32ELi4ES3_EELb1ELb0ELb1ELb0ELb0ELb0ELb0ELb0EEEvNS_16Flash_fwd_paramsE,@"STO_CUDA_ENTRY STV_DEFAULT"
_ZN5flash16flash_fwd_kernelI23Flash_fwd_kernel_traitsILi128ELi128ELi32ELi4ELb0ELb0EN7cutlass10bfloat16_tE19Flash_kernel_traitsILi128ELi128ELi32ELi4ES3_EELb1ELb0ELb1ELb0ELb0ELb0ELb0ELb0EEEvNS_16Flash_fwd_paramsE:
.text._ZN5flash16flash_fwd_kernelI23Flash_fwd_kernel_traitsILi128ELi128ELi32ELi4ELb0ELb0EN7cutlass10bfloat16_tE19Flash_kernel_traitsILi128ELi128ELi32ELi4ES3_EELb1ELb0ELb1ELb0ELb0ELb0ELb0ELb0EEEvNS_16Flash_fwd_paramsE:
        /* <DEDUP_REMOVED lines=51> */
[----:B------:R-:W-:Y:S01]  /*0330*/  @!P3 IMAD.MOV.U32 R5, RZ, RZ, R7 ;  /* 0x000000ffff05b224 */ /* 0x000fe200078e0007 */
[----:B------:R-:W-:-:S04]  /*0340*/  PLOP3.LUT P2, PT, PT, PT, UP0, 0x80, 0x0 ;  /* 0x000000000000781c */ /* 0x000fc80003f4f008 */
[----:B------:R1:W-:Y:S04]  /*0350*/  @!P3 STG.E.64 desc[UR22][R8.64+0x8], R4 ;  /* 0x000008040800b986 */ /* 0x0003e8000c101b16 */
[----:B-1----:R-:W2:Y:S04]  /*0360*/  @P0 LDG.E R8, desc[UR22][R2.64] ;  /* 0x0000001602080981 */ /* 0x002ea8000c1e1900 */
[----:B------:R1:W3:Y:S02]  /*0370*/  @P0 LDG.E R5, desc[UR22][R2.64+0x4] ;  /* 0x0000041602050981 */ /* 0x0002e4000c1e1900 */
[----:B-1----:R-:W-:-:S02]  /*0380*/  IMAD.U32 R2, RZ, RZ, UR8 ;  /* 0x00000008ff027e24 */ /* 0x002fc4000f8e00ff */
[----:B------:R-:W-:-:S05]  /*0390*/  IMAD.U32 R3, RZ, RZ, UR9 ;  /* 0x00000009ff037e24 */ /* 0x000fca000f8e00ff */
[----:B------:R1:W4:Y:S02]  /*03a0*/  @P1 LDG.E R0, desc[UR22][R2.64] ;  /* 0x0000001602001981 */ /* 0x000324000c1e1900 */
[----:B-1----:R-:W-:Y:S02]  /*03b0*/  IMAD.U32 R2, RZ, RZ, UR6 ;  /* 0x00000006ff027e24 */ /* 0x002fe4000f8e00ff */
[----:B------:R-:W-:Y:S01]  /*03c0*/  IMAD.U32 R3, RZ, RZ, UR7 ;  /* 0x00000007ff037e24 */ /* 0x000fe2000f8e00ff */
[----:B------:R-:W-:Y:S01]  /*03d0*/  SHF.R.S32.HI R13, RZ, 0x1f, R93 ;  /* 0x0000001fff0d7819 */ /* 0x000fe2000001145d */
[----:B------:R-:W-:-:S03]  /*03e0*/  ULDC UR7, c[0x0][0x270] ;  /* 0x00009c0000077ab9 */ /* 0x000fc60000000800 */
[----:B------:R-:W5:Y:S01]  /*03f0*/  @!P2 LDG.E R4, desc[UR22][R2.64] ;  /* 0x000000160204a981 */ /* 0x000f62000c1e1900 */
[----:B------:R-:W-:Y:S01]  /*0400*/  LEA.HI R89, R13, R93, RZ, 0x5 ;  /* 0x0000005d0d597211 */ /* 0x000fe200078f28ff */
[----:B------:R-:W-:Y:S01]  /*0410*/  UMOV UR12, URZ ;  /* 0x0000003f000c7c82 */ /* 0x000fe20008000000 */
[----:B------:R-:W-:Y:S01]  /*0420*/  UIMAD UR8, UR11, UR7, UR28 ;  /* 0x000000070b0872a4 */ /* 0x000fe2000f8e021c */
[----:B------:R-:W-:Y:S01]  /*0430*/  UMOV UR16, 0xffffffff ;  /* 0xffffffff00107882 */ /* 0x000fe20000000000 */
        /* <DEDUP_REMOVED lines=8> */
[----:B------:R-:W-:-:S05]  /*04c0*/  LOP3.LUT R0, R89, 0xffffffe0, RZ, 0xc0, !PT ;  /* 0xffffffe059007812 */ /* 0x000fca00078ec0ff */
[----:B------:R-:W-:-:S05]  /*04d0*/  IMAD.IADD R88, R93, 0x1, -R0 ;  /* 0x000000015d587824 */ /* 0x000fca00078e0a00 */
[--C-:B------:R-:W-:Y:S02]  /*04e0*/  SHF.R.S32.HI R0, RZ, 0x1f, R88.reuse ;  /* 0x0000001fff007819 */ /* 0x100fe40000011458 */
[----:B-----5:R-:W-:Y:S02]  /*04f0*/  @!P2 R2UR UR6, R4 ;  /* 0x000000000406a2ca */ /* 0x020fe400000e0000 */
[----:B------:R-:W-:Y:S01]  /*0500*/  ISETP.NE.AND.EX P2, PT, RZ, UR5, PT, P0 ;  /* 0x00000005ff007c0c */ /* 0x000fe2000bf45300 */
[----:B------:R-:W-:Y:S01]  /*0510*/  USHF.R.S32.HI UR5, URZ, 0x1f, UR4 ;  /* 0x0000001f3f057899 */ /* 0x000fe20008011404 */
[----:B------:R-:W-:-:S05]  /*0520*/  IADD3 R95, P1, P0, R6, UR4, R88 ;  /* 0x00000004065f7c10 */ /* 0x000fca000f83e058 */
[----:B------:R1:W-:Y:S01]  /*0530*/  STL [R1+0x78], R95 ;  /* 0x0000785f01007387 */ /* 0x0003e20000100800 */
[----:B------:R-:W-:-:S05]  /*0540*/  IADD3.X R94, R7, UR5, R0, P1, P0 ;  /* 0x00000005075e7c10 */ /* 0x000fca0008fe0400 */
[----:B------:R-:W-:Y:S05]  /*0550*/  @!P2 BRA `(.L_x_1732) ;  /* 0x00000000001ca947 */ /* 0x000fea0003800000 */
[----:B------:R-:W-:-:S13]  /*0560*/  PLOP3.LUT P0, PT, PT, PT, UP3, 0x80, 0x0 ;  /* 0x000000000000781c */ /* 0x000fda0003f0f038 */
[----:B------:R-:W2:Y:S04]  /*0570*/  @P0 LDG.E R0, desc[UR22][R2.64+0x4] ;  /* 0x0000041602000981 */ /* 0x000ea8000c1e1900 */
[----:B------:R-:W3:Y:S01]  /*0580*/  @!P0 LDG.E R2, desc[UR22][R2.64] ;  /* 0x0000001602028981 */ /* 0x000ee2000c1e1900 */
[----:B--2---:R-:W-:-:S13]  /*0590*/  @P0 R2UR UR8, R0 ;  /* 0x00000000000802ca */ /* 0x004fda00000e0000 */
[----:B------:R-:W-:-:S07]  /*05a0*/  @UP3 UIADD3 UR8, UR8, -UR6, URZ ;  /* 0x8000000608083290 */ /* 0x000fce000fffe03f */
[----:B---3--:R-:W-:Y:S01]  /*05b0*/  @!P0 R2UR UR8, R2 ;  /* 0x00000000020882ca */ /* 0x008fe200000e0000 */
[----:B------:R-:W-:-:S14]  /*05c0*/  BRA `(.L_x_1733) ;  /* 0x0000000000047947 */ /* 0x000fdc0003800000 */
.L_x_1732:
[----:B------:R-:W-:Y:S01]  /*05d0*/  ULDC UR8, c[0x0][0x2c8] ;  /* 0x0000b20000087ab9 */ /* 0x000fe20000000800 */
.L_x_1733:
        /* <DEDUP_REMOVED lines=20> */
[----:B------:R-:W-:Y:S02]  /*0720*/  @!UP2 UIADD3 UR24, UR4, UR8, -UR12 ;  /* 0x000000080418a290 */ /* 0x000fe4000fffe80c */
        /* <DEDUP_REMOVED lines=22> */
[----:B------:R-:W-:Y:S05]  /*0890*/  @P0 BRA `(.L_x_1734) ;  /* 0x0000001400200947 */ /* 0x000fea0003800000 */
[----:B------:R-:W-:Y:S01]  /*08a0*/  UISETP.NE.AND UP1, UPT, UR16, -0x1, UPT ;  /* 0xffffffff1000788c */ /* 0x000fe2000bf25270 */
[----:B------:R-:W-:Y:S01]  /*08b0*/  LEA.HI R8, R13, R93, RZ, 0x3 ;  /* 0x0000005d0d087211 */ /* 0x000fe200078f18ff */
[----:B------:R-:W-:Y:S01]  /*08c0*/  USHF.R.S32.HI UR10, URZ, 0x1f, UR28 ;  /* 0x0000001f3f0a7899 */ /* 0x000fe2000801141c */
[----:B------:R-:W-:Y:S01]  /*08d0*/  IMAD.U32 R6, RZ, RZ, UR17 ;  /* 0x00000011ff067e24 */ /* 0x000fe2000f8e00ff */
[----:B------:R-:W-:Y:S01]  /*08e0*/  UIADD3 UR25, -UR21, UR25, URZ ;  /* 0x0000001915197290 */ /* 0x000fe2000fffe13f */
[----:B------:R-:W-:Y:S01]  /*08f0*/  LOP3.LUT R0, R8, 0xfffffff8, RZ, 0xc0, !PT ;  /* 0xfffffff808007812 */ /* 0x000fe200078ec0ff */
[----:B------:R-:W-:Y:S01]  /*0900*/  BSSY B0, `(.L_x_1735) ;  /* 0x000004f000007945 */ /* 0x000fe20003800000 */
[----:B------:R-:W-:-:S03]  /*0910*/  SHF.R.S32.HI R8, RZ, 0x3, R8 ;  /* 0x00000003ff087819 */ /* 0x000fc60000011408 */
[----:B------:R-:W-:Y:S01]  /*0920*/  IMAD.IADD R0, R93, 0x1, -R0 ;  /* 0x000000015d007824 */ /* 0x000fe200078e0a00 */
[----:B------:R-:W-:Y:S01]  /*0930*/  @!UP1 USHF.R.S32.HI UR6, URZ, 0x1f, UR11 ;  /* 0x0000001f3f069899 */ /* 0x000fe2000801140b */
[----:B------:R-:W-:Y:S01]  /*0940*/  ISETP.GE.AND P4, PT, R8, UR25, PT ;  /* 0x0000001908007c0c */ /* 0x000fe2000bf86270 */
[----:B------:R-:W-:Y:S01]  /*0950*/  @!UP1 ULDC.64 UR4, c[0x0][0x290] ;  /* 0x0000a40000049ab9 */ /* 0x000fe20000000a00 */
[----:B------:R-:W-:Y:S01]  /*0960*/  @UP1 ULDC.64 UR8, c[0x0][0x298] ;  /* 0x0000a60000081ab9 */ /* 0x000fe20000000a00 */
[----:B------:R-:W-:Y:S01]  /*0970*/  @!UP1 UIMAD UR6, UR6, UR4, URZ ;  /* 0x00000004060692a4 */ /* 0x000fe2000f8e023f */
[----:B------:R-:W-:Y:S01]  /*0980*/  IMAD.SHL.U32 R14, R0, 0x8, RZ ;  /* 0x00000008000e7824 */ /* 0x000fe200078e00ff */
[----:B------:R-:W-:Y:S01]  /*0990*/  @UP1 UIMAD.WIDE.U32 UR18, UR16, UR8, URZ ;  /* 0x00000008101212a5 */ /* 0x000fe2000f8e003f */
[--C-:B------:R-:W-:Y:S01]  /*09a0*/  SHF.R.S32.HI R9, RZ, 0x1f, R8.reuse ;  /* 0x0000001fff097819 */ /* 0x100fe20000011408 */
[----:B------:R-:W-:Y:S01]  /*09b0*/  @!UP1 UIMAD UR14, UR11, UR5, UR6 ;  /* 0x000000050b0e92a4 */ /* 0x000fe2000f8e0206 */
[C---:B------:R-:W-:Y:S01]  /*09c0*/  VIADD R17, R8.reuse, 0x10 ;  /* 0x0000001008117836 */ /* 0x040fe20000000000 */
[----:B------:R-:W-:Y:S01]  /*09d0*/  ULDC.U8 UR8, c[0x0][0x3d8] ;  /* 0x0000f60000087ab9 */ /* 0x000fe20000000000 */
[----:B------:R-:W-:Y:S01]  /*09e0*/  ULDC.U8 UR6, c[0x0][0x3d9] ;  /* 0x0000f64000067ab9 */ /* 0x000fe20000000000 */
[----:B------:R-:W-:Y:S01]  /*09f0*/  UISETP.NE.AND UP3, UPT, UR8, URZ, UPT ;  /* 0x0000003f0800728c */ /* 0x000fe2000bf65270 */
[C---:B------:R-:W-:Y:S01]  /*0a00*/  VIADD R20, R8.reuse, 0x30 ;  /* 0x0000003008147836 */ /* 0x040fe20000000000 */
[----:B------:R-:W-:Y:S01]  /*0a10*/  UISETP.NE.AND UP2, UPT, UR6, URZ, UPT ;  /* 0x0000003f0600728c */ /* 0x000fe2000bf45270 */
[----:B------:R-:W-:Y:S01]  /*0a20*/  IADD3 R18, R8, 0x20, RZ ;  /* 0x0000002008127810 */ /* 0x000fe20007ffe0ff */
[----:B------:R-:W-:Y:S01]  /*0a30*/  @!UP1 UIMAD.WIDE.U32 UR12, UR11, UR4, URZ ;  /* 0x000000040b0c92a5 */ /* 0x000fe2000f8e003f */
[----:B------:R-:W-:Y:S01]  /*0a40*/  ISETP.NE.AND P1, PT, R0, RZ, PT ;  /* 0x000000ff0000720c */ /* 0x000fe20003f25270 */
[----:B------:R-:W-:Y:S01]  /*0a50*/  UISETP.NE.AND UP0, UPT, UR8, URZ, !UP2 ;  /* 0x0000003f0800728c */ /* 0x000fe2000d705270 */
[----:B------:R-:W-:Y:S01]  /*0a60*/  ISETP.GE.AND P3, PT, R18, UR25, PT ;  /* 0x0000001912007c0c */ /* 0x000fe2000bf66270 */
[----:B------:R-:W-:Y:S01]  /*0a70*/  UISETP.EQ.AND UP3, UPT, UR6, URZ, UP3 ;  /* 0x0000003f0600728c */ /* 0x000fe20009f62270 */
[----:B------:R-:W-:Y:S01]  /*0a80*/  ISETP.GE.AND P2, PT, R20, UR25, PT ;  /* 0x0000001914007c0c */ /* 0x000fe2000bf46270 */
[----:B------:R-:W-:Y:S01]  /*0a90*/  ULDC.64 UR4, c[0x0][0x2a0] ;  /* 0x0000a80000047ab9 */ /* 0x000fe20000000a00 */
[----:B------:R-:W-:Y:S01]  /*0aa0*/  @UP1 UIMAD UR9, UR16, UR9, UR19 ;  /* 0x00000009100912a4 */ /* 0x000fe2000f8e0213 */
[----:B------:R-:W-:Y:S01]  /*0ab0*/  IMAD.U32 R12, RZ, RZ, UR4 ;  /* 0x00000004ff0c7e24 */ /* 0x000fe2000f8e00ff */
[----:B------:R-:W-:Y:S01]  /*0ac0*/  UIMAD UR10, UR10, UR4, URZ ;  /* 0x000000040a0a72a4 */ /* 0x000fe2000f8e023f */
[----:B------:R-:W-:Y:S01]  /*0ad0*/  IMAD.WIDE R6, R6, 0x80, R8 ;  /* 0x0000008006067825 */ /* 0x000fe200078e0208 */
[----:B------:R-:W-:Y:S01]  /*0ae0*/  @!UP2 ULDC UR6, c[0x0][0x2c4] ;  /* 0x0000b1000006aab9 */ /* 0x000fe20000000800 */
[----:B------:R-:W-:Y:S01]  /*0af0*/  @UP2 UMOV UR8, 0x1 ;  /* 0x0000000100082882 */ /* 0x000fe20000000000 */
[----:B------:R-:W-:Y:S01]  /*0b00*/  UIMAD UR10, UR28, UR5, UR10 ;  /* 0x000000051c0a72a4 */ /* 0x000fe2000f8e020a */
[----:B------:R-:W-:Y:S01]  /*0b10*/  VIADD R22, R8, 0x40 ;  /* 0x0000004008167836 */ /* 0x000fe20000000000 */
[----:B------:R-:W-:Y:S01]  /*0b20*/  @UP0 ULDC UR6, c[0x0][0x2e4] ;  /* 0x0000b90000060ab9 */ /* 0x000fe20000000800 */
[----:B------:R-:W-:Y:S01]  /*0b30*/  @UP2 ULDC.64 UR4, c[0x0][0x2c0] ;  /* 0x0000b00000042ab9 */ /* 0x000fe20000000a00 */
[----:B------:R-:W-:Y:S01]  /*0b40*/  @!UP1 UIADD3 UR9, UR13, UR14, URZ ;  /* 0x0000000e0d099290 */ /* 0x000fe2000fffe03f */
[C---:B------:R-:W-:Y:S01]  /*0b50*/  IADD3 R15, R14.reuse, 0x40, RZ ;  /* 0x000000400e0f7810 */ /* 0x040fe20007ffe0ff */
[----:B------:R-:W-:Y:S01]  /*0b60*/  @!UP1 UMOV UR18, UR12 ;  /* 0x0000000c00129c82 */ /* 0x000fe20008000000 */
[----:B------:R-:W-:Y:S01]  /*0b70*/  @UP2 UIMAD UR4, UR5, UR4, URZ ;  /* 0x00000004050422a4 */ /* 0x000fe2000f8e023f */
[----:B------:R-:W-:Y:S01]  /*0b80*/  IADD3 R2, P0, R14, UR18, RZ ;  /* 0x000000120e027c10 */ /* 0x000fe2000ff1e0ff */
[----:B------:R-:W-:Y:S01]  /*0b90*/  @!UP2 UIMAD UR8, UR6, UR7, URZ ;  /* 0x000000070608a2a4 */ /* 0x000fe2000f8e023f */
[----:B------:R-:W-:-:S02]  /*0ba0*/  @UP3 ULDC UR5, c[0x0][0x2c4] ;  /* 0x0000b10000053ab9 */ /* 0x000fc40000000800 */
[----:B------:R-:W-:Y:S01]  /*0bb0*/  LEA.HI.X.SX32 R3, R14, UR9, 0x1, P0 ;  /* 0x000000090e037c11 */ /* 0x000fe200080f0eff */
[----:B------:R-:W-:Y:S01]  /*0bc0*/  @UP3 UIMAD UR5, UR11, UR5, URZ ;  /* 0x000000050b0532a4 */ /* 0x000fe2000f8e023f */
[----:B------:R-:W-:Y:S01]  /*0bd0*/  ISETP.GE.AND P0, PT, R17, UR25, PT ;  /* 0x0000001911007c0c */ /* 0x000fe2000bf06270 */
[----:B------:R-:W-:Y:S02]  /*0be0*/  UIMAD UR8, UR11, UR8, URZ ;  /* 0x000000080b0872a4 */ /* 0x000fe4000f8e023f */
[----:B------:R-:W-:Y:S01]  /*0bf0*/  @UP3 USEL UR5, UR5, UR16, !UP1 ;  /* 0x0000001005053287 */ /* 0x000fe2000c800000 */
[----:B------:R-:W-:Y:S01]  /*0c00*/  IMAD.WIDE.U32 R12, R12, UR28, R2 ;  /* 0x0000001c0c0c7c25 */ /* 0x000fe2000f8e0002 */
[----:B------:R-:W-:Y:S01]  /*0c10*/  @UP2 ULDC UR9, c[0x0][0x2c0] ;  /* 0x0000b00000092ab9 */ /* 0x000fe20000000800 */
[----:B------:R-:W-:Y:S01]  /*0c20*/  USEL UR8, UR8, URZ, !UP3 ;  /* 0x0000003f08087287 */ /* 0x000fe2000d800000 */
[----:B------:R-:W-:Y:S01]  /*0c30*/  @!UP2 UMOV UR9, 0x1 ;  /* 0x000000010009a882 */ /* 0x000fe20000000000 */
[----:B------:R-:W-:Y:S01]  /*0c40*/  @!UP2 UMOV UR4, UR6 ;  /* 0x000000060004ac82 */ /* 0x000fe20008000000 */
[----:B------:R-:W-:Y:S01]  /*0c50*/  UIMAD UR6, UR21, UR9, URZ ;  /* 0x00000009150672a4 */ /* 0x000fe2000f8e023f */
[----:B------:R-:W-:Y:S01]  /*0c60*/  VIADD R11, R13, UR10 ;  /* 0x0000000a0d0b7c36 */ /* 0x000fe20008000000 */
[----:B------:R-:W-:Y:S01]  /*0c70*/  UIMAD UR28, UR28, UR4, UR8 ;  /* 0x000000041c1c72a4 */ /* 0x000fe2000f8e0208 */
[----:B------:R-:W-:Y:S01]  /*0c80*/  @!UP3 UMOV UR12, URZ ;  /* 0x0000003f000cbc82 */ /* 0x000fe20008000000 */
[----:B------:R-:W-:Y:S01]  /*0c90*/  @UP3 UMOV UR12, UR5 ;  /* 0x00000005000c3c82 */ /* 0x000fe20008000000 */
[----:B------:R-:W-:Y:S01]  /*0ca0*/  @!UP3 UMOV UR13, URZ ;  /* 0x0000003f000dbc82 */ /* 0x000fe20008000000 */
[----:B------:R-:W-:-:S02]  /*0cb0*/  USHF.R.S32.HI UR4, URZ, 0x1f, UR6 ;  /* 0x0000001f3f047899 */ /* 0x000fc40008011406 */
[----:B------:R-:W-:Y:S02]  /*0cc0*/  @UP3 USHF.R.S32.HI UR13, URZ, 0x1f, UR5 ;  /* 0x0000001f3f0d3899 */ /* 0x000fe40008011405 */
        /* <DEDUP_REMOVED lines=18> */
.L_x_1736:
[----:B------:R-:W-:Y:S05]  /*0df0*/  BSYNC B0 ;  /* 0x0000000000007941 */ /* 0x000fea0003800000 */
.L_x_1735:
        /* <DEDUP_REMOVED lines=9> */
[----:B--2---:R-:W-:Y:S01]  /*0e90*/  IMAD.X R2, RZ, RZ, R7, P0 ;  /* 0x000000ffff027224 */ /* 0x004fe200000e0607 */
        /* <DEDUP_REMOVED lines=11> */
.L_x_1738:
[----:B------:R-:W-:Y:S05]  /*0f50*/  BSYNC B0 ;  /* 0x0000000000007941 */ /* 0x000fea0003800000 */
.L_x_1737:
        /* <DEDUP_REMOVED lines=9> */
[----:B--23--:R-:W-:Y:S01]  /*0ff0*/  IMAD.X R2, RZ, RZ, R7, P3 ;  /* 0x000000ffff027224 */ /* 0x00cfe200018e0607 */
        /* <DEDUP_REMOVED lines=11> */
.L_x_1740:
[----:B------:R-:W-:Y:S05]  /*10b0*/  BSYNC B0 ;  /* 0x0000000000007941 */ /* 0x000fea0003800000 */
.L_x_1739:
        /* <DEDUP_REMOVED lines=9> */
[----:B--234-:R-:W-:Y:S01]  /*1150*/  IMAD.X R2, RZ, RZ, R7, P2 ;  /* 0x000000ffff027224 */ /* 0x01cfe200010e0607 */
        /* <DEDUP_REMOVED lines=11> */
.L_x_1742:
[----:B------:R-:W-:Y:S05]  /*1210*/  BSYNC B0 ;  /* 0x0000000000007941 */ /* 0x000fea0003800000 */
.L_x_1741:
        /* <DEDUP_REMOVED lines=20> */
.L_x_1744:
[----:B------:R-:W-:Y:S05]  /*1360*/  BSYNC B0 ;  /* 0x0000000000007941 */ /* 0x000fea0003800000 */
.L_x_1743:
        /* <DEDUP_REMOVED lines=20> */
.L_x_1746:
[----:B------:R-:W-:Y:S05]  /*14b0*/  BSYNC B0 ;  /* 0x0000000000007941 */ /* 0x000fea0003800000 */
.L_x_1745:
        /* <DEDUP_REMOVED lines=20> */
.L_x_1748:
[----:B------:R-:W-:Y:S05]  /*1600*/  BSYNC B0 ;  /* 0x0000000000007941 */ /* 0x000fea0003800000 */
.L_x_1747:
[----:B------:R-:W-:Y:S01]  /*1610*/  BSSY B0, `(.L_x_1749) ;  /* 0x0000014000007945 */ /* 0x000fe20003800000 */
[----:B------:R-:W-:-:S03]  /*1620*/  ISETP.GE.OR P6, PT, R18, UR25, P1 ;  /* 0x0000001912007c0c */ /* 0x000fc60008fc6670 */
[----:B------:R-:W-:Y:S10]  /*1630*/  @P2 BRA `(.L_x_1750) ;  /* 0x0000000000442947 */ /* 0x000ff40003800000 */
[----:B------:R-:W-:Y:S01]  /*1640*/  IADD3 R0, P2, R6, 0x70, RZ ;  /* 0x0000007006007810 */ /* 0x000fe20007f5e0ff */
[----:B------:R-:W-:Y:S01]  /*1650*/  ULDC.64 UR4, c[0x0][0x298] ;  /* 0x0000a60000047ab9 */ /* 0x000fe20000000a00 */
[----:B--234-:R-:W-:Y:S01]  /*1660*/  MOV R3, R11 ;  /* 0x0000000b00037202 */ /* 0x01cfe20000000f00 */
        /* <DEDUP_REMOVED lines=14> */
.L_x_1750:
[----:B------:R-:W-:Y:S05]  /*1750*/  BSYNC B0 ;  /* 0x0000000000007941 */ /* 0x000fea0003800000 */
.L_x_1749:
[----:B------:R-:W-:Y:S04]  /*1760*/  BSSY B0, `(.L_x_1751) ;  /* 0x000000a000007945 */ /* 0x000fe80003800000 */
[----:B------:R-:W-:Y:S05]  /*1770*/  @P5 BRA `(.L_x_1752) ;  /* 0x0000000000205947 */ /* 0x000fea0003800000 */
[----:B------:R-:W-:Y:S01]  /*1780*/  IMAD R0, R8, UR9, RZ ;  /* 0x0000000908007c24 */ /* 0x000fe2000f8e02ff */
[----:B------:R-:W-:-:S04]  /*1790*/  ULDC.64 UR4, c[0x0][0x2b0] ;  /* 0x0000ac0000047ab9 */ /* 0x000fc80000000a00 */
[----:B--234-:R-:W-:-:S04]  /*17a0*/  IADD3 R3, P2, R0, UR6, RZ ;  /* 0x0000000600037c10 */ /* 0x01cfc8000ff5e0ff */
[----:B------:R-:W-:Y:S02]  /*17b0*/  LEA.HI.X.SX32 R0, R0, UR12, 0x1, P2 ;  /* 0x0000000c00007c11 */ /* 0x000fe400090f0eff */
[----:B------:R-:W-:-:S04]  /*17c0*/  LEA R2, P2, R3, UR4, 0x2 ;  /* 0x0000000403027c11 */ /* 0x000fc8000f8410ff */
[----:B------:R-:W-:Y:S01]  /*17d0*/  LEA.HI.X R3, R3, UR5, R0, 0x2, P2 ;  /* 0x0000000503037c11 */ /* 0x000fe200090f1400 */
[----:B------:R-:W-:-:S05]  /*17e0*/  IMAD.MOV.U32 R0, RZ, RZ, 0x7f800000 ;  /* 0x7f800000ff007424 */ /* 0x000fca00078e00ff */
[----:B------:R2:W-:Y:S03]  /*17f0*/  STG.E desc[UR22][R2.64], R0 ;  /* 0x0000000002007986 */ /* 0x0005e6000c101916 */
.L_x_1752:
[----:B------:R-:W-:Y:S05]  /*1800*/  BSYNC B0 ;  /* 0x0000000000007941 */ /* 0x000fea0003800000 */
.L_x_1751:
[----:B------:R-:W-:Y:S01]  /*1810*/  BSSY B0, `(.L_x_1753) ;  /* 0x000000f000007945 */ /* 0x000fe20003800000 */
[----:B------:R-:W-:Y:S02]  /*1820*/  ISETP.GE.OR P5, PT, R20, UR25, P1 ;  /* 0x0000001914007c0c */ /* 0x000fe40008fa6670 */
[----:B------:R-:W-:Y:S02]  /*1830*/  ISETP.GE.OR P4, PT, R22, UR25, P1 ;  /* 0x0000001916007c0c */ /* 0x000fe40008f86670 */
[----:B------:R-:W-:Y:S02]  /*1840*/  ISETP.GE.OR P3, PT, R21, UR25, P1 ;  /* 0x0000001915007c0c */ /* 0x000fe40008f66670 */
[----:B------:R-:W-:Y:S02]  /*1850*/  ISETP.GE.OR P2, PT, R19, UR25, P1 ;  /* 0x0000001913007c0c */ /* 0x000fe40008f46670 */
[----:B------:R-:W-:Y:S01]  /*1860*/  ISETP.GE.OR P1, PT, R16, UR25, P1 ;  /* 0x0000001910007c0c */ /* 0x000fe20008f26670 */
[----:B------:R-:W-:-:S12]  /*1870*/  @P0 BRA `(.L_x_1754) ;  /* 0x0000000000200947 */ /* 0x000fd80003800000 */
[----:B--2---:R-:W-:Y:S01]  /*1880*/  IMAD R0, R17, UR9, RZ ;  /* 0x0000000911007c24 */ /* 0x004fe2000f8e02ff */
[----:B------:R-:W-:-:S04]  /*1890*/  ULDC.64 UR4, c[0x0][0x2b0] ;  /* 0x0000ac0000047ab9 */ /* 0x000fc80000000a00 */
[----:B---34-:R-:W-:-:S04]  /*18a0*/  IADD3 R3, P0, R0, UR6, RZ ;  /* 0x0000000600037c10 */ /* 0x018fc8000ff1e0ff */
[----:B------:R-:W-:Y:S02]  /*18b0*/  LEA.HI.X.SX32 R0, R0, UR12, 0x1, P0 ;  /* 0x0000000c00007c11 */ /* 0x000fe400080f0eff */
[----:B------:R-:W-:-:S04]  /*18c0*/  LEA R2, P0, R3, UR4, 0x2 ;  /* 0x0000000403027c11 */ /* 0x000fc8000f8010ff */
[----:B------:R-:W-:Y:S01]  /*18d0*/  LEA.HI.X R3, R3, UR5, R0, 0x2, P0 ;  /* 0x0000000503037c11 */ /* 0x000fe200080f1400 */
[----:B------:R-:W-:-:S05]  /*18e0*/  IMAD.MOV.U32 R0, RZ, RZ, 0x7f800000 ;  /* 0x7f800000ff007424 */ /* 0x000fca00078e00ff */
[----:B------:R2:W-:Y:S03]  /*18f0*/  STG.E desc[UR22][R2.64], R0 ;  /* 0x0000000002007986 */ /* 0x0005e6000c101916 */
.L_x_1754:
[----:B------:R-:W-:Y:S05]  /*1900*/  BSYNC B0 ;  /* 0x0000000000007941 */ /* 0x000fea0003800000 */
.L_x_1753:
[----:B------:R-:W-:Y:S04]  /*1910*/  BSSY B0, `(.L_x_1755) ;  /* 0x000000a000007945 */ /* 0x000fe80003800000 */
[----:B------:R-:W-:Y:S05]  /*1920*/  @P6 BRA `(.L_x_1756) ;  /* 0x0000000000206947 */ /* 0x000fea0003800000 */
        /* <DEDUP_REMOVED lines=8> */
.L_x_1756:
[----:B------:R-:W-:Y:S05]  /*19b0*/  BSYNC B0 ;  /* 0x0000000000007941 */ /* 0x000fea0003800000 */
.L_x_1755:
        /* <DEDUP_REMOVED lines=10> */
.L_x_1758:
[----:B------:R-:W-:Y:S05]  /*1a60*/  BSYNC B0 ;  /* 0x0000000000007941 */ /* 0x000fea0003800000 */
.L_x_1757:
        /* <DEDUP_REMOVED lines=10> */
.L_x_1760:
[----:B------:R-:W-:Y:S05]  /*1b10*/  BSYNC B0 ;  /* 0x0000000000007941 */ /* 0x000fea0003800000 */
.L_x_1759:
        /* <DEDUP_REMOVED lines=10> */
.L_x_1762:
[----:B------:R-:W-:Y:S05]  /*1bc0*/  BSYNC B0 ;  /* 0x0000000000007941 */ /* 0x000fea0003800000 */
.L_x_1761:
        /* <DEDUP_REMOVED lines=10> */
.L_x_1764:
[----:B------:R-:W-:Y:S05]  /*1c70*/  BSYNC B0 ;  /* 0x0000000000007941 */ /* 0x000fea0003800000 */
.L_x_1763:
[----:B------:R-:W-:Y:S05]  /*1c80*/  @P1 EXIT ;  /* 0x000000000000194d */ /* 0x000fea0003800000 */
[----:B--2---:R-:W-:Y:S01]  /*1c90*/  IMAD R0, R16, UR9, RZ ;  /* 0x0000000910007c24 */ /* 0x004fe2000f8e02ff */
[----:B------:R-:W-:-:S04]  /*1ca0*/  ULDC.64 UR4, c[0x0][0x2b0] ;  /* 0x0000ac0000047ab9 */ /* 0x000fc80000000a00 */
[----:B---34-:R-:W-:-:S04]  /*1cb0*/  IADD3 R3, P0, R0, UR6, RZ ;  /* 0x0000000600037c10 */ /* 0x018fc8000ff1e0ff */
[----:B------:R-:W-:Y:S02]  /*1cc0*/  LEA.HI.X.SX32 R0, R0, UR12, 0x1, P0 ;  /* 0x0000000c00007c11 */ /* 0x000fe400080f0eff */
[----:B------:R-:W-:-:S04]  /*1cd0*/  LEA R2, P0, R3, UR4, 0x2 ;  /* 0x0000000403027c11 */ /* 0x000fc8000f8010ff */
[----:B------:R-:W-:Y:S01]  /*1ce0*/  LEA.HI.X R3, R3, UR5, R0, 0x2, P0 ;  /* 0x0000000503037c11 */ /* 0x000fe200080f1400 */
[----:B------:R-:W-:-:S05]  /*1cf0*/  IMAD.MOV.U32 R0, RZ, RZ, 0x7f800000 ;  /* 0x7f800000ff007424 */ /* 0x000fca00078e00ff */
[----:B------:R-:W-:Y:S01]  /*1d00*/  STG.E desc[UR22][R2.64], R0 ;  /* 0x0000000002007986 */ /* 0x000fe2000c101916 */
[----:B------:R-:W-:Y:S05]  /*1d10*/  EXIT ;  /* 0x000000000000794d */ /* 0x000fea0003800000 */
.L_x_1734:
[----:B------:R-:W2:Y:S01]  /*1d20*/  LDC R14, c[0x0][0x278] ;  /* 0x00009e00ff0e7b82 */ /* 0x000ea20000000800 */
[----:B------:R-:W3:Y:S01]  /*1d30*/  S2R R7, SR_CTAID.Z ;  /* 0x0000000000077919 */ /* 0x000ee20000002700 */
[C---:B------:R-:W-:Y:S01]  /*1d40*/  LEA.HI R5, R13.reuse, R93, RZ, 0x3 ;  /* 0x0000005d0d057211 */ /* 0x040fe200078f18ff */
[----:B------:R-:W-:Y:S01]  /*1d50*/  UIADD3 UR14, -UR21, UR25, URZ ;  /* 0x00000019150e7290 */ /* 0x000fe2000fffe13f */
[----:B------:R-:W-:Y:S01]  /*1d60*/  MOV R8, UR17 ;  /* 0x0000001100087c02 */ /* 0x000fe20008000f00 */
[----:B------:R-:W-:Y:S01]  /*1d70*/  UISETP.NE.AND UP0, UPT, UR16, -0x1, UPT ;  /* 0xffffffff1000788c */ /* 0x000fe2000bf05270 */
[----:B------:R-:W-:Y:S01]  /*1d80*/  SHF.R.S32.HI R6, RZ, 0x3, R5 ;  /* 0x00000003ff067819 */ /* 0x000fe20000011405 */
[----:B------:R-:W-:Y:S01]  /*1d90*/  UISETP.NE.AND UP1, UPT, UR6, -0x1, UPT ;  /* 0xffffffff0600788c */ /* 0x000fe2000bf25270 */
[----:B------:R-:W-:Y:S02]  /*1da0*/  MOV R101, R17 ;  /* 0x0000001100657202 */ /* 0x000fe40000000f00 */
[----:B------:R-:W-:-:S03]  /*1db0*/  LEA.HI R23, R13, R93, RZ, 0x4 ;  /* 0x0000005d0d177211 */ /* 0x000fc600078f20ff */
[----:B------:R-:W-:-:S03]  /*1dc0*/  PLOP3.LUT P1, PT, PT, PT, UP1, 0x80, 0x0 ;  /* 0x000000000000781c */ /* 0x000fc60003f2f018 */
[----:B------:R-:W-:Y:S01]  /*1dd0*/  @UP0 ULDC.64 UR4, c[0x0][0x240] ;  /* 0x0000900000040ab9 */ /* 0x000fe20000000a00 */
[----:B------:R-:W-:Y:S02]  /*1de0*/  @!UP0 USHF.R.S32.HI UR8, URZ, 0x1f, UR11 ;  /* 0x0000001f3f088899 */ /* 0x000fe4000801140b */
[----:B------:R-:W-:Y:S02]  /*1df0*/  @UP0 UIMAD.WIDE.U32 UR30, UR16, UR4, URZ ;  /* 0x00000004101e02a5 */ /* 0x000fe4000f8e003f */
[----:B------:R-:W-:Y:S02]  /*1e00*/  @UP1 UIADD3 UR7, UR12, UR6, URZ ;  /* 0x000000060c071290 */ /* 0x000fe4000fffe03f */
[----:B------:R-:W-:Y:S01]  /*1e10*/  @UP0 UIMAD UR10, UR16, UR5, UR31 ;  /* 0x00000005100a02a4 */ /* 0x000fe2000f8e021f */
[----:B--2---:R-:W-:Y:S02]  /*1e20*/  IABS R0, R14 ;  /* 0x0000000e00007213 */ /* 0x004fe40000000000 */
[----:B------:R-:W-:-:S02]  /*1e30*/  @!UP0 ULDC.64 UR4, c[0x0][0x228] ;  /* 0x00008a0000048ab9 */ /* 0x000fc40000000a00 */
[----:B------:R-:W-:Y:S01]  /*1e40*/  @!UP0 UIMAD UR8, UR8, UR4, URZ ;  /* 0x00000004080882a4 */ /* 0x000fe2000f8e023f */
[----:B------:R-:W-:Y:S01]  /*1e50*/  IMAD.MOV.U32 R11, RZ, RZ, R0 ;  /* 0x000000ffff0b7224 */ /* 0x000fe200078e0000 */
[----:B------:R-:W-:Y:S02]  /*1e60*/  @!UP0 UIMAD.WIDE.U32 UR32, UR11, UR4, URZ ;  /* 0x000000040b2082a5 */ /* 0x000fe4000f8e003f */
[----:B------:R-:W-:Y:S01]  /*1e70*/  @!UP0 UIMAD UR5, UR11, UR5, UR8 ;  /* 0x000000050b0582a4 */ /* 0x000fe2000f8e0208 */
[----:B------:R-:W2:Y:S02]  /*1e80*/  I2F.RP R2, R11 ;  /* 0x0000000b00027306 */ /* 0x000ea40000209400 */
[----:B------:R-:W-:Y:S01]  /*1e90*/  @UP1 ULDC.64 UR8, c[0x0][0x248] ;  /* 0x0000920000081ab9 */ /* 0x000fe20000000a00 */
[----:B------:R-:W-:Y:S02]  /*1ea0*/  @!UP0 UIADD3 UR10, UR33, UR5, URZ ;  /* 0x00000005210a8290 */ /* 0x000fe4000fffe03f */
[----:B------:R-:W-:-:S02]  /*1eb0*/  @UP1 UIMAD.WIDE.U32 UR34, UR7, UR8, URZ ;  /* 0x00000008072212a5 */ /* 0x000fc4000f8e003f */
[----:B------:R-:W-:Y:S01]  /*1ec0*/  @UP1 UIMAD UR7, UR7, UR9, URZ ;  /* 0x00000009070712a4 */ /* 0x000fe2000f8e023f */
[----:B------:R-:W-:-:S03]  /*1ed0*/  @!UP0 UMOV UR30, UR32 ;  /* 0x00000020001e8c82 */ /* 0x000fc60008000000 */
[----:B------:R-:W-:Y:S01]  /*1ee0*/  @UP1 UIADD3 UR31, UR35, UR7, URZ ;  /* 0x00000007231f1290 */ /* 0x000fe2000fffe03f */
[----:B--2---:R-:W2:Y:S02]  /*1ef0*/  MUFU.RCP R2, R2 ;  /* 0x0000000200027308 */ /* 0x004ea40000001000 */
[----:B--2---:R-:W-:-:S06]  /*1f00*/  VIADD R2, R2, 0xffffffe ;  /* 0x0ffffffe02027836 */ /* 0x004fcc0000000000 */
[----:B------:R-:W2:Y:S02]  /*1f10*/  F2I.FTZ.U32.TRUNC.NTZ R3, R2 ;  /* 0x0000000200037305 */ /* 0x000ea4000021f000 */
[----:B--2---:R-:W-:Y:S02]  /*1f20*/  IMAD.MOV R0, RZ, RZ, -R3 ;  /* 0x000000ffff007224 */ /* 0x004fe400078e0a03 */
[----:B------:R-:W-:Y:S02]  /*1f30*/  IMAD.MOV.U32 R2, RZ, RZ, RZ ;  /* 0x000000ffff027224 */ /* 0x000fe400078e00ff */
[----:B------:R-:W-:Y:S01]  /*1f40*/  IMAD.MOV.U32 R4, RZ, RZ, R0 ;  /* 0x000000ffff047224 */ /* 0x000fe200078e0000 */
[----:B------:R-:W-:-:S03]  /*1f50*/  IADD3 R0, R6, 0x20, RZ ;  /* 0x0000002006007810 */ /* 0x000fc60007ffe0ff */
[----:B------:R-:W-:Y:S01]  /*1f60*/  IMAD R4, R4, R11, RZ ;  /* 0x0000000b04047224 */ /* 0x000fe200078e02ff */
[----:B------:R-:W-:Y:S01]  /*1f70*/  ISETP.GE.AND P4, PT, R0, UR14, PT ;  /* 0x0000000e00007c0c */ /* 0x000fe2000bf86270 */
[----:B------:R-:W-:Y:S02]  /*1f80*/  VIADD R0, R6, 0x40 ;  /* 0x0000004006007836 */ /* 0x000fe40000000000 */
[----:B------:R-:W-:Y:S01]  /*1f90*/  IMAD.HI.U32 R3, R3, R4, R2 ;  /* 0x0000000403037227 */ /* 0x000fe200078e0002 */
[----:B---3--:R-:W-:Y:S02]  /*1fa0*/  IABS R4, R7 ;  /* 0x0000000700047213 */ /* 0x008fe40000000000 */
[----:B------:R-:W-:Y:S01]  /*1fb0*/  ISETP.GE.AND P0, PT, R0, UR14, PT ;  /* 0x0000000e00007c0c */ /* 0x000fe2000bf06270 */
[----:B------:R-:W-:Y:S01]  /*1fc0*/  VIADD R2, R6, 0x30 ;  /* 0x0000003006027836 */ /* 0x000fe20000000000 */
[----:B------:R-:W-:Y:S01]  /*1fd0*/  SHF.R.S32.HI R7, RZ, 0x1f, R6 ;  /* 0x0000001fff077819 */ /* 0x000fe20000011406 */
[----:B------:R-:W-:Y:S01]  /*1fe0*/  IMAD.HI.U32 R0, R3, R4, RZ ;  /* 0x0000000403007227 */ /* 0x000fe200078e00ff */
[----:B------:R-:W-:-:S02]  /*1ff0*/  LOP3.LUT R3, R5, 0xfffffff8, RZ, 0xc0, !PT ;  /* 0xfffffff805037812 */ /* 0x000fc400078ec0ff */
[----:B------:R-:W-:Y:S01]  /*2000*/  ISETP.GE.AND P3, PT, R2, UR14, PT ;  /* 0x0000000e02007c0c */ /* 0x000fe2000bf66270 */
[----:B------:R-:W-:Y:S01]  /*2010*/  IMAD.MOV R2, RZ, RZ, -R0 ;  /* 0x000000ffff027224 */ /* 0x000fe200078e0a00 */
[----:B------:R-:W-:Y:S01]  /*2020*/  IADD3 R21, -R3, R93, RZ ;  /* 0x0000005d03157210 */ /* 0x000fe20007ffe1ff */
[----:B------:R-:W-:-:S04]  /*2030*/  IMAD.WIDE R8, R8, 0x80, R6 ;  /* 0x0000008008087825 */ /* 0x000fc800078e0206 */
[----:B------:R-:W-:Y:S02]  /*2040*/  IMAD.SHL.U32 R16, R21, 0x8, RZ ;  /* 0x0000000815107824 */ /* 0x000fe400078e00ff */
[C---:B------:R-:W-:Y:S02]  /*2050*/  IMAD R2, R11.reuse, R2, R4 ;  /* 0x000000020b027224 */ /* 0x040fe400078e0204 */
[----:B------:R-:W-:Y:S01]  /*2060*/  IMAD.SHL.U32 R4, R6, 0x40, RZ ;  /* 0x0000004006047824 */ /* 0x000fe200078e00ff */
[----:B------:R2:W-:Y:S01]  /*2070*/  STL [R1+0x50], R16 ;  /* 0x0000501001007387 */ /* 0x0005e20000100800 */
[--C-:B------:R-:W-:Y:S01]  /*2080*/  IMAD.MOV.U32 R100, RZ, RZ, R16.reuse ;  /* 0x000000ffff647224 */ /* 0x100fe200078e0010 */
[----:B------:R-:W-:Y:S01]  /*2090*/  ISETP.GT.U32.AND P5, PT, R11, R2, PT ;  /* 0x000000020b00720c */ /* 0x000fe20003fa4070 */
[----:B------:R-:W-:Y:S01]  /*20a0*/  IMAD.MOV.U32 R100, RZ, RZ, R16 ;  /* 0x000000ffff647224 */ /* 0x000fe200078e0010 */
[----:B------:R-:W-:-:S04]  /*20b0*/  LOP3.LUT R3, R4, 0x1c0, RZ, 0xc0, !PT ;  /* 0x000001c004037812 */ /* 0x000fc800078ec0ff */
        /* <DEDUP_REMOVED lines=15> */
.L_x_1765:
[----:B------:R-:W-:Y:S01]  /*21b0*/  SHF.R.S32.HI R101, RZ, 0x1f, R100 ;  /* 0x0000001fff657819 */ /* 0x000fe20000011464 */
[----:B------:R-:W-:Y:S01]  /*21c0*/  @UP1 UIADD3 UR13, UR12, UR6, URZ ;  /* 0x000000060c0d1290 */ /* 0x000fe2000fffe03f */
[----:B------:R-:W-:Y:S01]  /*21d0*/  LOP3.LUT R5, R23, 0xfffffff0, RZ, 0xc0, !PT ;  /* 0xfffffff017057812 */ /* 0x000fe200078ec0ff */
[----:B------:R-:W-:Y:S01]  /*21e0*/  @!P5 IMAD.IADD R2, R2, 0x1, -R11 ;  /* 0x000000010202d824 */ /* 0x000fe200078e0a0b */
[----:B------:R-:W-:Y:S01]  /*21f0*/  LOP3.LUT R12, R4, R3, RZ, 0x3c, !PT ;  /* 0x00000003040c7212 */ /* 0x000fe200078e3cff */
[----:B------:R3:W-:Y:S01]  /*2200*/  STL [R1+0x54], R101 ;  /* 0x0000546501007387 */ /* 0x0007e20000100800 */
        /* <DEDUP_REMOVED lines=12> */
[----:B------:R-:W-:Y:S02]  /*22d0*/  LEA.HI R10, R13, R93, RZ, 0x6 ;  /* 0x0000005d0d0a7211 */ /* 0x000fe400078f30ff */
[----:B------:R-:W-:Y:S01]  /*22e0*/  LEA.HI R22, R2, R4, RZ, 0x3 ;  /* 0x0000000402167211 */ /* 0x000fe200078f18ff */
[----:B------:R-:W-:Y:S08]  /*22f0*/  @P1 BRA `(.L_x_1766) ;  /* 0x0000000000301947 */ /* 0x000ff00003800000 */
        /* <DEDUP_REMOVED lines=12> */
.L_x_1766:
        /* <DEDUP_REMOVED lines=15> */
[----:B------:R-:W4:Y:S01]  /*24b0*/  S2UR UR31, SR_CgaCtaId ;  /* 0x00000000001f79c3 */ /* 0x000f220000008800 */
        /* <DEDUP_REMOVED lines=23> */
[----:B----4-:R-:W-:Y:S01]  /*2630*/  ULEA UR4, UR31, UR4, 0x18 ;  /* 0x000000041f047291 */ /* 0x010fe2000f8ec03f */
        /* <DEDUP_REMOVED lines=22> */
[----:B--2---:R-:W2:Y:S01]  /*27a0*/  @!P6 LDC.64 R16, c[0x0][0x210] ;  /* 0x00008400ff10eb82 */ /* 0x004ea20000000a00 */
[----:B------:R4:W-:Y:S01]  /*27b0*/  @P6 STS.128 [R223], RZ ;  /* 0x000000ffdf006388 */ /* 0x0009e20000000c00 */
[----:B--2---:R-:W-:-:S04]  /*27c0*/  @!P6 LEA R16, P1, R12, R16, 0x1 ;  /* 0x000000100c10e211 */ /* 0x004fc800078208ff */
        /* <DEDUP_REMOVED lines=14> */
.L_x_1768:
[----:B------:R-:W-:Y:S05]  /*28b0*/  BSYNC B0 ;  /* 0x0000000000007941 */ /* 0x000fea0003800000 */
.L_x_1767:
[----:B------:R-:W-:Y:S01]  /*28c0*/  BSSY B0, `(.L_x_1769) ;  /* 0x0000021000007945 */ /* 0x000fe20003800000 */
[----:B------:R-:W-:Y:S02]  /*28d0*/  ISETP.GE.AND P1, PT, R3, UR14, PT ;  /* 0x0000000e03007c0c */ /* 0x000fe4000bf26270 */
        /* <DEDUP_REMOVED lines=12> */
[----:B--2-4-:R-:W2:Y:S01]  /*29a0*/  @!P5 LDC.64 R16, c[0x0][0x210] ;  /* 0x00008400ff10db82 */ /* 0x014ea20000000a00 */
[----:B------:R-:W-:Y:S01]  /*29b0*/  IMAD R0, R0, UR11, R3 ;  /* 0x0000000b00007c24 */ /* 0x000fe2000f8e0203 */
[----:B------:R4:W-:Y:S03]  /*29c0*/  @P5 STS.128 [R223+0x800], RZ ;  /* 0x000800ffdf005388 */ /* 0x0009e60000000c00 */
[----:B------:R-:W-:Y:S01]  /*29d0*/  IMAD.IADD R0, R13, 0x1, R0 ;  /* 0x000000010d007824 */ /* 0x000fe200078e0200 */
        /* <DEDUP_REMOVED lines=15> */
.L_x_1770:
[----:B------:R-:W-:Y:S05]  /*2ad0*/  BSYNC B0 ;  /* 0x0000000000007941 */ /* 0x000fea0003800000 */
.L_x_1769:
        /* <DEDUP_REMOVED lines=34> */
.L_x_1772:
[----:B------:R-:W-:Y:S05]  /*2d00*/  BSYNC B0 ;  /* 0x0000000000007941 */ /* 0x000fea0003800000 */
.L_x_1771:
        /* <DEDUP_REMOVED lines=33> */
.L_x_1774:
[----:B------:R-:W-:Y:S05]  /*2f20*/  BSYNC B0 ;  /* 0x0000000000007941 */ /* 0x000fea0003800000 */
.L_x_1773:
[----:B------:R-:W-:Y:S01]  /*2f30*/  SHF.R.S32.HI R18, RZ, 0x4, R23 ;  /* 0x00000004ff127819 */ /* 0x000fe20000011417 */
[----:B------:R-:W-:Y:S01]  /*2f40*/  BSSY B0, `(.L_x_1775) ;  /* 0x0000021000007945 */ /* 0x000fe20003800000 */
[----:B------:R-:W-:Y:S02]  /*2f50*/  ISETP.GE.AND P3, PT, R19, UR5, PT ;  /* 0x0000000513007c0c */ /* 0x000fe4000bf66270 */
[----:B------:R-:W-:Y:S01]  /*2f60*/  LEA.HI R5, R23, R18, RZ, 0x1 ;  /* 0x0000001217057211 */ /* 0x000fe200078f08ff */
        /* <DEDUP_REMOVED lines=30> */
.L_x_1776:
[----:B------:R-:W-:Y:S05]  /*3150*/  BSYNC B0 ;  /* 0x0000000000007941 */ /* 0x000fea0003800000 */
.L_x_1775:
[----:B------:R-:W-:Y:S01]  /*3160*/  LOP3.LUT R5, R5, 0xfffffffe, RZ, 0xc0, !PT ;  /* 0xfffffffe05057812 */ /* 0x000fe200078ec0ff */
[----:B------:R-:W-:Y:S01]  /*3170*/  BSSY B0, `(.L_x_1777) ;  /* 0x0000021000007945 */ /* 0x000fe20003800000 */
[----:B------:R-:W-:-:S03]  /*3180*/  ISETP.GE.AND P0, PT, R19, UR5, PT ;  /* 0x0000000513007c0c */ /* 0x000fc6000bf06270 */
[----:B------:R-:W-:Y:S01]  /*3190*/  IMAD.IADD R18, R18, 0x1, -R5 ;  /* 0x0000000112127824 */ /* 0x000fe200078e0a05 */
        /* <DEDUP_REMOVED lines=30> */
.L_x_1778:
[----:B------:R-:W-:Y:S05]  /*3380*/  BSYNC B0 ;  /* 0x0000000000007941 */ /* 0x000fea0003800000 */
.L_x_1777:
        /* <DEDUP_REMOVED lines=31> */
.L_x_1780:
[----:B------:R-:W-:Y:S05]  /*3580*/  BSYNC B0 ;  /* 0x0000000000007941 */ /* 0x000fea0003800000 */
.L_x_1779:
        /* <DEDUP_REMOVED lines=30> */
.L_x_1782:
[----:B------:R-:W-:Y:S05]  /*3770*/  BSYNC B0 ;  /* 0x0000000000007941 */ /* 0x000fea0003800000 */
.L_x_1781:
[----:B------:R-:W-:Y:S01]  /*3780*/  IADD3 R97, R29, R24, RZ ;  /* 0x000000181d617210 */ /* 0x000fe20007ffe0ff */
[----:B------:R-:W-:Y:S01]  /*3790*/  IMAD.MOV.U32 R96, RZ, RZ, R28 ;  /* 0x000000ffff607224 */ /* 0x000fe200078e001c */
[----:B------:R-:W-:Y:S01]  /*37a0*/  USHF.L.U32 UR31, UR8, 0x5, URZ ;  /* 0x00000005081f7899 */ /* 0x000fe2000800063f */
[----:B------:R-:W-:Y:S01]  /*37b0*/  IMAD.SHL.U32 R0, R21, 0x40, RZ ;  /* 0x0000004015007824 */ /* 0x000fe200078e00ff */
[----:B------:R-:W-:Y:S01]  /*37c0*/  USHF.L.U64.HI UR30, UR8, 0x5, UR9 ;  /* 0x00000005081e7899 */ /* 0x000fe20008010209 */
[C---:B------:R-:W-:Y:S01]  /*37d0*/  ISETP.GE.AND P1, PT, R6.reuse, UR5, PT ;  /* 0x0000000506007c0c */ /* 0x040fe2000bf26270 */
[----:B------:R1:W-:Y:S01]  /*37e0*/  STL.64 [R1+0x58], R96 ;  /* 0x0000586001007387 */ /* 0x0003e20000100a00 */
[C---:B------:R-:W-:Y:S01]  /*37f0*/  ISETP.GE.AND P5, PT, R6.reuse, UR5, PT ;  /* 0x0000000506007c0c */ /* 0x040fe2000bfa6270 */
[----:B------:R-:W-:Y:S01]  /*3800*/  IMAD.SHL.U32 R6, R6, 0x8, RZ ;  /* 0x0000000806067824 */ /* 0x000fe200078e00ff */
[----:B------:R-:W-:Y:S01]  /*3810*/  USHF.R.S32.HI UR33, URZ, 0x1f, UR12 ;  /* 0x0000001f3f217899 */ /* 0x000fe2000801140c */
[----:B------:R-:W-:Y:S01]  /*3820*/  LOP3.LUT R0, R0, 0x1c0, RZ, 0xc0, !PT ;  /* 0x000001c000007812 */ /* 0x000fe200078ec0ff */
[----:B------:R-:W-:Y:S01]  /*3830*/  UIMAD UR10, UR30, UR12, URZ ;  /* 0x0000000c1e0a72a4 */ /* 0x000fe2000f8e023f */
[----:B------:R-:W-:Y:S01]  /*3840*/  IMAD.U32 R92, RZ, RZ, UR31 ;  /* 0x0000001fff5c7e24 */ /* 0x000fe2000f8e00ff */
[----:B------:R-:W-:Y:S01]  /*3850*/  BSSY B0, `(.L_x_1783) ;  /* 0x000001e000007945 */ /* 0x000fe20003800000 */
[----:B------:R-:W-:Y:S01]  /*3860*/  LOP3.LUT R3, R0, 0x8, R6, 0xf8, !PT ;  /* 0x0000000800037812 */ /* 0x000fe200078ef806 */
[----:B------:R-:W-:Y:S01]  /*3870*/  UIMAD UR10, UR33, UR31, UR10 ;  /* 0x0000001f210a72a4 */ /* 0x000fe2000f8e020a */
[----:B------:R-:W-:Y:S01]  /*3880*/  SHF.R.U32.HI R0, RZ, 0x3, R0 ;  /* 0x00000003ff007819 */ /* 0x000fe20000011600 */
[----:B------:R-:W-:Y:S01]  /*3890*/  IMAD.WIDE.U32 R6, R92, UR12, R96 ;  /* 0x0000000c5c067c25 */ /* 0x000fe2000f8e0060 */
[----:B------:R-:W-:-:S02]  /*38a0*/  SHF.L.U32 R5, R18, 0x3, RZ ;  /* 0x0000000312057819 */ /* 0x000fc400000006ff */
[----:B------:R-:W-:Y:S01]  /*38b0*/  LOP3.LUT R12, R3, R0, RZ, 0x3c, !PT ;  /* 0x00000000030c7212 */ /* 0x000fe200078e3cff */
[----:B------:R-:W-:Y:S01]  /*38c0*/  IMAD.SHL.U32 R0, R20, 0x40, RZ ;  /* 0x0000004014007824 */ /* 0x000fe200078e00ff */
[----:B------:R-:W-:Y:S01]  /*38d0*/  IADD3 R3, R7, UR10, RZ ;  /* 0x0000000a07037c10 */ /* 0x000fe2000fffe0ff */
[----:B------:R-:W-:Y:S06]  /*38e0*/  @P1 BRA `(.L_x_1784) ;  /* 0x0000000000501947 */ /* 0x000fec0003800000 */
[----:B------:R-:W-:Y:S02]  /*38f0*/  ULDC UR10, c[0x0][0x2d0] ;  /* 0x0000b400000a7ab9 */ /* 0x000fe40000000800 */
[----:B------:R-:W-:Y:S02]  /*3900*/  ISETP.GE.AND P2, PT, R100, UR10, PT ;  /* 0x0000000a64007c0c */ /* 0x000fe4000bf46270 */
[----:B------:R-:W-:-:S11]  /*3910*/  ISETP.GE.AND P1, PT, R98, UR10, PT ;  /* 0x0000000a62007c0c */ /* 0x000fd6000bf26270 */
        /* <DEDUP_REMOVED lines=17> */
.L_x_1784:
[----:B------:R-:W-:Y:S05]  /*3a30*/  BSYNC B0 ;  /* 0x0000000000007941 */ /* 0x000fea0003800000 */
.L_x_1783:
[----:B------:R-:W-:Y:S01]  /*3a40*/  USHF.L.U64.HI UR13, UR8, 0x4, UR9 ;  /* 0x00000004080d7899 */ /* 0x000fe20008010209 */
[----:B------:R-:W-:Y:S01]  /*3a50*/  BSSY B0, `(.L_x_1785) ;  /* 0x000001a000007945 */ /* 0x000fe20003800000 */
[----:B------:R-:W-:Y:S01]  /*3a60*/  USHF.L.U32 UR28, UR8, 0x4, URZ ;  /* 0x00000004081c7899 */ /* 0x000fe2000800063f */
[----:B-1----:R-:W-:Y:S02]  /*3a70*/  LOP3.LUT R8, R0, 0x1c0, RZ, 0xc0, !PT ;  /* 0x000001c000087812 */ /* 0x002fe400078ec0ff */
[----:B------:R-:W-:Y:S09]  /*3a80*/  @P3 BRA `(.L_x_1786) ;  /* 0x0000000000583947 */ /* 0x000ff20003800000 */
[----:B------:R-:W-:Y:S01]  /*3a90*/  ULDC UR10, c[0x0][0x2d0] ;  /* 0x0000b400000a7ab9 */ /* 0x000fe20000000800 */
[----:B------:R-:W-:Y:S02]  /*3aa0*/  IADD3 R0, P3, R6, UR28, RZ ;  /* 0x0000001c06007c10 */ /* 0x000fe4000ff7e0ff */
[----:B------:R-:W-:Y:S02]  /*3ab0*/  ISETP.GE.AND P2, PT, R100, UR10, PT ;  /* 0x0000000a64007c0c */ /* 0x000fe4000bf46270 */
[----:B------:R-:W-:Y:S02]  /*3ac0*/  ISETP.GE.AND P1, PT, R98, UR10, PT ;  /* 0x0000000a62007c0c */ /* 0x000fe4000bf26270 */
[----:B------:R-:W-:-:S09]  /*3ad0*/  IADD3.X R3, R3, UR13, RZ, P3, !PT ;  /* 0x0000000d03037c10 */ /* 0x000fd20009ffe4ff */
        /* <DEDUP_REMOVED lines=17> */
.L_x_1786:
[----:B------:R-:W-:Y:S05]  /*3bf0*/  BSYNC B0 ;  /* 0x0000000000007941 */ /* 0x000fea0003800000 */
.L_x_1785:
[----:B------:R-:W0:Y:S01]  /*3c00*/  LDGDEPBAR ;  /* 0x00000000000079af */ /* 0x000e220000000000 */
[----:B------:R-:W-:Y:S01]  /*3c10*/  IMAD.IADD R11, R27, 0x1, R25 ;  /* 0x000000011b0b7824 */ /* 0x000fe200078e0219 */
[----:B------:R-:W-:Y:S01]  /*3c20*/  UIADD3 UR32, UR24, -UR20, -UR25 ;  /* 0x8000001418207290 */ /* 0x000fe2000fffe819 */
[----:B------:R-:W-:Y:S01]  /*3c30*/  IMAD.MOV.U32 R10, RZ, RZ, R26 ;  /* 0x000000ffff0a7224 */ /* 0x000fe200078e001a */
[----:B------:R-:W-:Y:S01]  /*3c40*/  USHF.L.U64.HI UR20, UR6, 0x5, UR7 ;  /* 0x0000000506147899 */ /* 0x000fe20008010207 */
[----:B-1----:R-:W-:Y:S01]  /*3c50*/  IMAD.SHL.U32 R6, R22, 0x40, RZ ;  /* 0x0000004016067824 */ /* 0x002fe200078e00ff */
[----:B------:R-:W-:Y:S01]  /*3c60*/  USHF.L.U32 UR29, UR6, 0x5, URZ ;  /* 0x00000005061d7899 */ /* 0x000fe2000800063f */
[----:B------:R-:W-:Y:S01]  /*3c70*/  LOP3.LUT R5, R8, 0x8, R5, 0xf8, !PT ;  /* 0x0000000808057812 */ /* 0x000fe200078ef805 */
[----:B------:R1:W-:Y:S01]  /*3c80*/  STL.64 [R1+0x68], R10 ;  /* 0x0000680a01007387 */ /* 0x0003e20000100a00 */
[----:B------:R-:W-:Y:S01]  /*3c90*/  UIMAD UR10, UR20, UR12, URZ ;  /* 0x0000000c140a72a4 */ /* 0x000fe2000f8e023f */
[----:B------:R-:W-:Y:S01]  /*3ca0*/  LOP3.LUT R91, R6, 0xfffffe00, RZ, 0xc0, !PT ;  /* 0xfffffe00065b7812 */ /* 0x000fe200078ec0ff */
[----:B------:R-:W-:Y:S01]  /*3cb0*/  IMAD R0, R18, 0x200, R12 ;  /* 0x0000020012007824 */ /* 0x000fe200078e020c */
[----:B------:R-:W-:Y:S01]  /*3cc0*/  MOV R6, UR12 ;  /* 0x0000000c00067c02 */ /* 0x000fe20008000f00 */
[----:B------:R-:W-:Y:S01]  /*3cd0*/  UIMAD UR10, UR33, UR29, UR10 ;  /* 0x0000001d210a72a4 */ /* 0x000fe2000f8e020a */
[----:B------:R-:W-:Y:S01]  /*3ce0*/  SHF.R.U32.HI R3, RZ, 0x3, R8 ;  /* 0x00000003ff037819 */ /* 0x000fe20000011608 */
[----:B------:R-:W-:Y:S01]  /*3cf0*/  UIADD3 UR34, UR24, 0x1, -UR25 ;  /* 0x0000000118227890 */ /* 0x000fe2000fffe819 */
[----:B------:R-:W-:Y:S01]  /*3d00*/  SHF.R.S32.HI R89, RZ, 0x5, R89 ;  /* 0x00000005ff597819 */ /* 0x000fe20000011459 */
[----:B------:R-:W-:Y:S01]  /*3d10*/  IMAD.WIDE.U32 R6, R6, UR29, R10 ;  /* 0x0000001d06067c25 */ /* 0x000fe2000f8e000a */
[----:B------:R-:W-:Y:S01]  /*3d20*/  LOP3.LUT R90, R5, R3, RZ, 0x3c, !PT ;  /* 0x00000003055a7212 */ /* 0x000fe200078e3cff */
[----:B------:R-:W-:Y:S01]  /*3d30*/  UIADD3 UR34, UR34, UR19, URZ ;  /* 0x0000001322227290 */ /* 0x000fe2000fffe03f */
[----:B------:R-:W-:Y:S01]  /*3d40*/  LEA R208, R0, UR4, 0x1 ;  /* 0x0000000400d07c11 */ /* 0x000fe2000f8e08ff */
[----:B------:R-:W-:Y:S01]  /*3d50*/  IMAD R3, R89, 0x400, R91 ;  /* 0x0000040059037824 */ /* 0x000fe200078e025b */
[----:B------:R-:W-:Y:S01]  /*3d60*/  IADD3 R0, R7, UR10, RZ ;  /* 0x0000000a07007c10 */ /* 0x000fe2000fffe0ff */
[----:B------:R-:W-:Y:S01]  /*3d70*/  BSSY B0, `(.L_x_1787) ;  /* 0x000001b000007945 */ /* 0x000fe20003800000 */
[----:B------:R-:W-:-:S04]  /*3d80*/  DEPBAR.LE SB0, 0x0 ;  /* 0x000080000000791a */ /* 0x000fc80000000000 */
[----:B------:R-:W-:Y:S01]  /*3d90*/  BAR.SYNC.DEFER_BLOCKING 0x0 ;  /* 0x0000000000007b1d */ /* 0x000fe20000010000 */
[----:B------:R-:W-:-:S05]  /*3da0*/  IADD3 R3, R90, R3, RZ ;  /* 0x000000035a037210 */ /* 0x000fca0007ffe0ff */
        /* <DEDUP_REMOVED lines=23> */
.L_x_1788:
[----:B------:R-:W-:Y:S05]  /*3f20*/  BSYNC B0 ;  /* 0x0000000000007941 */ /* 0x000fea0003800000 */
.L_x_1787:
        /* <DEDUP_REMOVED lines=29> */
.L_x_1790:
[----:B------:R-:W-:Y:S05]  /*4100*/  BSYNC B0 ;  /* 0x0000000000007941 */ /* 0x000fea0003800000 */
.L_x_1789:
[----:B------:R-:W-:Y:S01]  /*4110*/  LDSM.16.M88.4 R28, [R208+0x8000] ;  /* 0x00800000d01c783b */ /* 0x000fe20000000200 */
[----:B------:R-:W-:Y:S01]  /*4120*/  R2P PR, R21, 0x6 ;  /* 0x0000000615007804 */ /* 0x000fe20000000000 */
[C---:B------:R-:W-:Y:S01]  /*4130*/  VIADD R0, R208.reuse, 0x8000 ;  /* 0x00008000d0007836 */ /* 0x040fe20000000000 */
[----:B------:R-:W-:Y:S01]  /*4140*/  LEA R6, R89, UR21, 0x4 ;  /* 0x0000001559067c11 */ /* 0x000fe2000f8e20ff */
[----:B-1----:R-:W1:Y:S01]  /*4150*/  LDSM.16.M88.4 R8, [R210+0x2000] ;  /* 0x00200000d208783b */ /* 0x002e620000000200 */
[----:B------:R-:W-:Y:S01]  /*4160*/  VIADD R219, R208, 0x8020 ;  /* 0x00008020d0db7836 */ /* 0x000fe20000000000 */
[----:B------:R-:W5:Y:S01]  /*4170*/  LDC.U8 R249, c[0x0][0x388] ;  /* 0x0000e200fff97b82 */ /* 0x000f620000000000 */
[--C-:B------:R-:W-:Y:S01]  /*4180*/  IMAD R212, R4, 0x2, R210.reuse ;  /* 0x0000000204d47824 */ /* 0x100fe200078e02d2 */
[----:B------:R-:W3:Y:S01]  /*4190*/  LDSM.16.M88.4 R36, [R208+0x8800] ;  /* 0x00880000d024783b */ /* 0x000ee20000000200 */
[C---:B------:R-:W-:Y:S01]  /*41a0*/  IMAD R218, R2.reuse, 0x2, R210 ;  /* 0x0000000202da7824 */ /* 0x040fe200078e02d2 */
[----:B------:R-:W-:Y:S01]  /*41b0*/  UMOV UR5, UR12 ;  /* 0x0000000c00057c82 */ /* 0x000fe20008000000 */
[----:B------:R-:W-:Y:S01]  /*41c0*/  IMAD R217, R2, 0x2, R212 ;  /* 0x0000000202d97824 */ /* 0x000fe200078e02d4 */
[----:B--2-4-:R-:W2:Y:S01]  /*41d0*/  LDSM.16.M88.4 R16, [R210] ;  /* 0x00000000d210783b */ /* 0x014ea20000000200 */
[----:B------:R-:W-:Y:S01]  /*41e0*/  IMAD.U32 R7, RZ, RZ, UR34 ;  /* 0x00000022ff077e24 */ /* 0x000fe2000f8e00ff */
[----:B------:R-:W-:Y:S01]  /*41f0*/  UISETP.GT.AND UP0, UPT, UR5, UR15, UPT ;  /* 0x0000000f0500728c */ /* 0x000fe2000bf04270 */
[----:B------:R-:W-:Y:S01]  /*4200*/  @P1 VIADD R219, R0, 0xffffffe0 ;  /* 0xffffffe000db1836 */ /* 0x000fe20000000000 */
[----:B------:R-:W-:Y:S01]  /*4210*/  LDSM.16.M88.4 R12, [R212+0x2000] ;  /* 0x00200000d40c783b */ /* 0x000fe20000000200 */
[----:B------:R-:W-:Y:S01]  /*4220*/  IMAD.MOV.U32 R0, RZ, RZ, 0x40 ;  /* 0x00000040ff007424 */ /* 0x000fe200078e00ff */
[----:B------:R-:W-:Y:S01]  /*4230*/  UIADD3 UR21, UR26, -0x4ab325aa, URZ ;  /* 0xb54cda561a157890 */ /* 0x000fe2000fffe03f */
[----:B------:R-:W-:Y:S01]  /*4240*/  IMAD.SHL.U32 R93, R93, 0x2, RZ ;  /* 0x000000025d5d7824 */ /* 0x000fe200078e00ff */
[----:B------:R-:W4:Y:S01]  /*4250*/  LDSM.16.M88.4 R40, [R219] ;  /* 0x00000000db28783b */ /* 0x000f220000000200 */
[----:B------:R-:W-:Y:S01]  /*4260*/  IMAD.U32 R3, RZ, RZ, UR12 ;  /* 0x0000000cff037e24 */ /* 0x000fe2000f8e00ff */
[----:B------:R-:W-:Y:S01]  /*4270*/  SEL R0, R0, 0xffffffc0, !P2 ;  /* 0xffffffc000007807 */ /* 0x000fe20005000000 */
[----:B------:R-:W-:Y:S01]  /*4280*/  IMAD.U32 R5, RZ, RZ, UR17 ;  /* 0x00000011ff057e24 */ /* 0x000fe2000f8e00ff */
[----:B------:R-:W4:Y:S01]  /*4290*/  LDSM.16.M88.4 R48, [R219+0x800] ;  /* 0x00080000db30783b */ /* 0x000f220000000200 */
[----:B------:R-:W-:Y:S01]  /*42a0*/  LOP3.LUT R251, R93, 0x6, RZ, 0xc0, !PT ;  /* 0x000000065dfb7812 */ /* 0x000fe200078ec0ff */
[----:B------:R-:W-:Y:S01]  /*42b0*/  UIADD3 UR12, UR27, 0x646e171e, URZ ;  /* 0x646e171e1b0c7890 */ /* 0x000fe2000fffe03f */
[----:B------:R-:W-:Y:S01]  /*42c0*/  IMAD.IADD R216, R208, 0x1, R0 ;  /* 0x00000001d0d87824 */ /* 0x000fe200078e0200 */
[----:B------:R-:W4:Y:S01]  /*42d0*/  LDSM.16.M88.4 R24, [R212] ;  /* 0x00000000d418783b */ /* 0x000f220000000200 */
[----:B------:R-:W-:Y:S01]  /*42e0*/  IMAD.IADD R215, R0, 0x1, R219 ;  /* 0x0000000100d77824 */ /* 0x000fe200078e02db */
[----:B------:R-:W-:Y:S01]  /*42f0*/  SHF.R.S32.HI R0, RZ, 0x1f, R88 ;  /* 0x0000001fff007819 */ /* 0x000fe20000011458 */
[----:B------:R-:W-:Y:S01]  /*4300*/  IMAD R3, R3, 0x20, R251 ;  /* 0x0000002003037824 */ /* 0x000fe200078e02fb */
[----:B------:R-:W-:Y:S01]  /*4310*/  LDSM.16.M88.4 R20, [R218+0x2000] ;  /* 0x00200000da14783b */ /* 0x000fe20000000200 */
[----:B------:R-:W-:Y:S01]  /*4320*/  IMAD R252, R5, 0x8, R89 ;  /* 0x0000000805fc7824 */ /* 0x000fe200078e0259 */
[----:B------:R-:W-:Y:S01]  /*4330*/  LEA.HI R0, R0, R88, RZ, 0x2 ;  /* 0x0000005800007211 */ /* 0x000fe200078f10ff */
[----:B------:R-:W-:Y:S01]  /*4340*/  VIADD R5, R3, 0x1 ;  /* 0x0000000103057836 */ /* 0x000fe20000000000 */
[----:B------:R-:W4:Y:S01]  /*4350*/  LDSM.16.M88.4 R44, [R216+0x8000] ;  /* 0x00800000d82c783b */ /* 0x000f220000000200 */
[----:B-----5:R-:W-:Y:S01]  /*4360*/  IMAD R120, R249, 0x10000, R249 ;  /* 0x00010000f9787824 */ /* 0x020fe200078e02f9 */
[----:B------:R-:W-:Y:S01]  /*4370*/  SHF.R.S32.HI R0, RZ, 0x2, R0 ;  /* 0x00000002ff007819 */ /* 0x000fe20000011400 */
[C---:B------:R-:W-:Y:S01]  /*4380*/  VIADD R222, R219.reuse, 0x800 ;  /* 0x00000800dbde7836 */ /* 0x040fe20000000000 */
[----:B------:R-:W5:Y:S01]  /*4390*/  LDSM.16.M88.4 R68, [R216+0x8800] ;  /* 0x00880000d844783b */ /* 0x000f620000000200 */
[----:B------:R-:W-:-:S02]  /*43a0*/  VIADD R221, R219, 0x1000 ;  /* 0x00001000dbdd7836 */ /* 0x000fc40000000000 */
[----:B------:R-:W-:Y:S01]  /*43b0*/  IMAD.IADD R6, R0, 0x1, R6 ;  /* 0x0000000100067824 */ /* 0x000fe200078e0206 */
[C---:B-1----:R-:W-:Y:S01]  /*43c0*/  HMMA.16816.F32.BF16 R60, R8.reuse, R28, RZ ;  /* 0x0000001c083c723c */ /* 0x042fe200000418ff */
[----:B------:R-:W1:Y:S01]  /*43d0*/  LDSM.16.M88.4 R32, [R218] ;  /* 0x00000000da20783b */ /* 0x000e620000000200 */
[----:B------:R-:W-:Y:S01]  /*43e0*/  LOP3.LUT R0, R90, R91, RZ, 0xfc, !PT ;  /* 0x0000005b5a007212 */ /* 0x000fe200078efcff */
[----:B------:R-:W-:Y:S01]  /*43f0*/  VIADD R220, R219, 0x1800 ;  /* 0x00001800dbdc7836 */ /* 0x000fe20000000000 */
[----:B------:R-:W-:Y:S01]  /*4400*/  VIADDMNMX R226, R6, UR32, RZ, !PT ;  /* 0x0000002006e27c46 */ /* 0x000fe2000f8001ff */
[----:B------:R-:W0:Y:S01]  /*4410*/  LDGDEPBAR ;  /* 0x00000000000079af */ /* 0x000e220000000000 */
[C---:B---3--:R-:W-:Y:S06]  /*4420*/  HMMA.16816.F32.BF16 R52, R8.reuse, R36, RZ ;  /* 0x000000240834723c */ /* 0x048fec00000418ff */
[C---:B------:R-:W-:Y:S06]  /*4430*/  HMMA.16816.F32.BF16 R56, R8.reuse, R30, RZ ;  /* 0x0000001e0838723c */ /* 0x040fec00000418ff */
[----:B------:R-:W-:Y:S06]  /*4440*/  HMMA.16816.F32.BF16 R8, R8, R38, RZ ;  /* 0x000000260808723c */ /* 0x000fec00000418ff */
[C---:B--2---:R-:W-:Y:S06]  /*4450*/  HMMA.16816.F32.BF16 R64, R16.reuse, R28, RZ ;  /* 0x0000001c1040723c */ /* 0x044fec00000418ff */
[C---:B------:R-:W-:Y:S06]  /*4460*/  HMMA.16816.F32.BF16 R28, R16.reuse, R30, RZ ;  /* 0x0000001e101c723c */ /* 0x040fec00000418ff */
[----:B------:R-:W-:Y:S06]  /*4470*/  HMMA.16816.F32.BF16 R76, R16, R36, RZ ;  /* 0x00000024104c723c */ /* 0x000fec00000418ff */
[----:B----4-:R-:W-:Y:S06]  /*4480*/  HMMA.16816.F32.BF16 R80, R12, R40, R60 ;  /* 0x000000280c50723c */ /* 0x010fec000004183c */
[----:B------:R-:W-:Y:S06]  /*4490*/  HMMA.16816.F32.BF16 R84, R16, R38, RZ ;  /* 0x000000261054723c */ /* 0x000fec00000418ff */
[C---:B------:R-:W-:Y:S01]  /*44a0*/  HMMA.16816.F32.BF16 R72, R12.reuse, R48, R52 ;  /* 0x000000300c48723c */ /* 0x040fe20000041834 */
[----:B------:R-:W-:Y:S05]  /*44b0*/  LDSM.16.M88.4 R52, [R215+0x800] ;  /* 0x00080000d734783b */ /* 0x000fea0000000200 */
[C---:B------:R-:W-:Y:S06]  /*44c0*/  HMMA.16816.F32.BF16 R60, R12.reuse, R42, R56 ;  /* 0x0000002a0c3c723c */ /* 0x040fec0000041838 */
[----:B------:R-:W-:Y:S01]  /*44d0*/  HMMA.16816.F32.BF16 R16, R12, R50, R8 ;  /* 0x000000320c10723c */ /* 0x000fe20000041808 */
[----:B------:R-:W-:Y:S04]  /*44e0*/  LDSM.16.M88.4 R8, [R217+0x2000] ;  /* 0x00200000d908783b */ /* 0x000fe80000000200 */
[----:B------:R-:W2:Y:S01]  /*44f0*/  LDSM.16.M88.4 R12, [R215] ;  /* 0x00000000d70c783b */ /* 0x000ea20000000200 */
[C---:B------:R-:W-:Y:S06]  /*4500*/  HMMA.16816.F32.BF16 R36, R24.reuse, R40, R64 ;  /* 0x000000281824723c */ /* 0x040fec0000041840 */
[C---:B------:R-:W-:Y:S01]  /*4510*/  HMMA.16816.F32.BF16 R56, R24.reuse, R42, R28 ;  /* 0x0000002a1838723c */ /* 0x040fe2000004181c */
[----:B------:R-:W3:Y:S05]  /*4520*/  LDSM.16.M88.4 R28, [R217] ;  /* 0x00000000d91c783b */ /* 0x000eea0000000200 */
[----:B------:R-:W-:Y:S06]  /*4530*/  HMMA.16816.F32.BF16 R64, R24, R48, R76 ;  /* 0x000000301840723c */ /* 0x000fec000004184c */
[----:B------:R-:W-:Y:S06]  /*4540*/  HMMA.16816.F32.BF16 R80, R20, R44, R80 ;  /* 0x0000002c1450723c */ /* 0x000fec0000041850 */
[----:B------:R-:W-:Y:S01]  /*4550*/  HMMA.16816.F32.BF16 R76, R24, R50, R84 ;  /* 0x00000032184c723c */ /* 0x000fe20000041854 */
[----:B------:R-:W-:Y:S05]  /*4560*/  LDSM.16.M88.4 R24, [R208+0x9000] ;  /* 0x00900000d018783b */ /* 0x000fea0000000200 */
[C---:B-----5:R-:W-:Y:S06]  /*4570*/  HMMA.16816.F32.BF16 R84, R20.reuse, R68, R72 ;  /* 0x000000441454723c */ /* 0x060fec0000041848 */
[C---:B------:R-:W-:Y:S06]  /*4580*/  HMMA.16816.F32.BF16 R48, R20.reuse, R46, R60 ;  /* 0x0000002e1430723c */ /* 0x040fec000004183c */
[----:B------:R-:W-:Y:S01]  /*4590*/  HMMA.16816.F32.BF16 R40, R20, R70, R16 ;  /* 0x000000461428723c */ /* 0x000fe20000041810 */
[----:B------:R-:W4:Y:S04]  /*45a0*/  LDSM.16.M88.4 R16, [R210+0x6000] ;  /* 0x00600000d210783b */ /* 0x000f280000000200 */
[----:B------:R-:W-:Y:S01]  /*45b0*/  LDSM.16.M88.4 R20, [R210+0x4000] ;  /* 0x00400000d214783b */ /* 0x000fe20000000200 */
[C---:B-1----:R-:W-:Y:S06]  /*45c0*/  HMMA.16816.F32.BF16 R36, R32.reuse, R44, R36 ;  /* 0x0000002c2024723c */ /* 0x042fec0000041824 */
[C---:B------:R-:W-:Y:S01]  /*45d0*/  HMMA.16816.F32.BF16 R44, R32.reuse, R46, R56 ;  /* 0x0000002e202c723c */ /* 0x040fe20000041838 */
[----:B------:R-:W1:Y:S05]  /*45e0*/  LDSM.16.M88.4 R56, [R208+0x9800] ;  /* 0x00980000d038783b */ /* 0x000e6a0000000200 */
[----:B------:R-:W-:Y:S06]  /*45f0*/  HMMA.16816.F32.BF16 R60, R32, R68, R64 ;  /* 0x00000044203c723c */ /* 0x000fec0000041840 */
[----:B--2---:R-:W-:Y:S06]  /*4600*/  HMMA.16816.F32.BF16 R64, R8, R12, R80 ;  /* 0x0000000c0840723c */ /* 0x004fec0000041850 */
[----:B------:R-:W-:Y:S06]  /*4610*/  HMMA.16816.F32.BF16 R68, R32, R70, R76 ;  /* 0x000000462044723c */ /* 0x000fec000004184c */
[C---:B------:R-:W-:Y:S06]  /*4620*/  HMMA.16816.F32.BF16 R76, R8.reuse, R52, R84 ;  /* 0x00000034084c723c */ /* 0x040fec0000041854 */
[C---:B------:R-:W-:Y:S06]  /*4630*/  HMMA.16816.F32.BF16 R72, R8.reuse, R14, R48 ;  /* 0x0000000e0848723c */ /* 0x040fec0000041830 */
[----:B------:R-:W-:Y:S01]  /*4640*/  HMMA.16816.F32.BF16 R32, R8, R54, R40 ;  /* 0x000000360820723c */ /* 0x000fe20000041828 */
[----:B------:R-:W-:Y:S04]  /*4650*/  LDSM.16.M88.4 R8, [R212+0x6000] ;  /* 0x00600000d408783b */ /* 0x000fe80000000200 */
[----:B------:R-:W-:Y:S01]  /*4660*/  LDSM.16.M88.4 R40, [R219+0x1800] ;  /* 0x00180000db28783b */ /* 0x000fe20000000200 */
[C---:B---3--:R-:W-:Y:S03]  /*4670*/  HMMA.16816.F32.BF16 R48, R28.reuse, R12, R36 ;  /* 0x0000000c1c30723c */ /* 0x048fe60000041824 */
[----:B------:R-:W2:Y:S03]  /*4680*/  LDSM.16.M88.4 R36, [R219+0x1000] ;  /* 0x00100000db24783b */ /* 0x000ea60000000200 */
[C---:B------:R-:W-:Y:S01]  /*4690*/  HMMA.16816.F32.BF16 R44, R28.reuse, R14, R44 ;  /* 0x0000000e1c2c723c */ /* 0x040fe2000004182c */
[----:B------:R-:W3:Y:S05]  /*46a0*/  LDSM.16.M88.4 R12, [R212+0x4000] ;  /* 0x00400000d40c783b */ /* 0x000eea0000000200 */
[----:B------:R-:W-:Y:S06]  /*46b0*/  HMMA.16816.F32.BF16 R60, R28, R52, R60 ;  /* 0x000000341c3c723c */ /* 0x000fec000004183c */
[----:B----4-:R-:W-:Y:S06]  /*46c0*/  HMMA.16816.F32.BF16 R64, R16, R24, R64 ;  /* 0x000000181040723c */ /* 0x010fec0000041840 */
[----:B------:R-:W-:Y:S01]  /*46d0*/  HMMA.16816.F32.BF16 R52, R28, R54, R68 ;  /* 0x000000361c34723c */ /* 0x000fe20000041844 */
[----:B------:R-:W-:Y:S05]  /*46e0*/  LDSM.16.M88.4 R28, [R218+0x4000] ;  /* 0x00400000da1c783b */ /* 0x000fea0000000200 */
[C---:B-1----:R-:W-:Y:S06]  /*46f0*/  HMMA.16816.F32.BF16 R80, R16.reuse, R56, R76 ;  /* 0x000000381050723c */ /* 0x042fec000004184c */
[C---:B------:R-:W-:Y:S06]  /*4700*/  HMMA.16816.F32.BF16 R72, R16.reuse, R26, R72 ;  /* 0x0000001a1048723c */ /* 0x040fec0000041848 */
[----:B------:R-:W-:Y:S01]  /*4710*/  HMMA.16816.F32.BF16 R76, R16, R58, R32 ;  /* 0x0000003a104c723c */ /* 0x000fe20000041820 */
[----:B------:R-:W-:Y:S05]  /*4720*/  LDSM.16.M88.4 R32, [R216+0x9000] ;  /* 0x00900000d820783b */ /* 0x000fea0000000200 */
[C---:B------:R-:W-:Y:S06]  /*4730*/  HMMA.16816.F32.BF16 R48, R20.reuse, R24, R48 ;  /* 0x000000181430723c */ /* 0x040fec0000041830 */
[C---:B------:R-:W-:Y:S01]  /*4740*/  HMMA.16816.F32.BF16 R16, R20.reuse, R26, R44 ;  /* 0x0000001a1410723c */ /* 0x040fe2000004182c */
[----:B------:R-:W1:Y:S05]  /*4750*/  LDSM.16.M88.4 R24, [R218+0x6000] ;  /* 0x00600000da18783b */ /* 0x000e6a0000000200 */
[----:B------:R-:W-:Y:S06]  /*4760*/  HMMA.16816.F32.BF16 R44, R20, R56, R60 ;  /* 0x00000038142c723c */ /* 0x000fec000004183c */
[----:B--2---:R-:W-:Y:S06]  /*4770*/  HMMA.16816.F32.BF16 R64, R8, R36, R64 ;  /* 0x000000240840723c */ /* 0x004fec0000041840 */
[----:B------:R-:W-:Y:S01]  /*4780*/  HMMA.16816.F32.BF16 R68, R20, R58, R52 ;  /* 0x0000003a1444723c */ /* 0x000fe20000041834 */
[----:B------:R-:W2:Y:S04]  /*4790*/  LDSM.16.M88.4 R56, [R216+0x9800] ;  /* 0x00980000d838783b */ /* 0x000ea80000000200 */
[----:B------:R-:W-:Y:S01]  /*47a0*/  LDSM.16.M88.4 R20, [R217+0x4000] ;  /* 0x00400000d914783b */ /* 0x000fe20000000200 */
[----:B---3--:R-:W-:Y:S06]  /*47b0*/  HMMA.16816.F32.BF16 R60, R12, R36, R48 ;  /* 0x000000240c3c723c */ /* 0x008fec0000041830 */
[-C--:B------:R-:W-:Y:S06]  /*47c0*/  HMMA.16816.F32.BF16 R72, R8, R38.reuse, R72 ;  /* 0x000000260848723c */ /* 0x080fec0000041848 */
[C---:B------:R-:W-:Y:S01]  /*47d0*/  HMMA.16816.F32.BF16 R52, R12.reuse, R38, R16 ;  /* 0x000000260c34723c */ /* 0x040fe20000041810 */
[----:B------:R-:W-:Y:S04]  /*47e0*/  LDSM.16.M88.4 R16, [R217+0x6000] ;  /* 0x00600000d910783b */ /* 0x000fe80000000200 */
[----:B------:R-:W3:Y:S01]  /*47f0*/  LDSM.16.M88.4 R36, [R215+0x1000] ;  /* 0x00100000d724783b */ /* 0x000ee20000000200 */
[-C--:B------:R-:W-:Y:S06]  /*4800*/  HMMA.16816.F32.BF16 R48, R12, R40.reuse, R44 ;  /* 0x000000280c30723c */ /* 0x080fec000004182c */
[C---:B------:R-:W-:Y:S06]  /*4810*/  HMMA.16816.F32.BF16 R44, R8.reuse, R40, R80 ;  /* 0x00000028082c723c */ /* 0x040fec0000041850 */
[----:B------:R-:W-:Y:S06]  /*4820*/  HMMA.16816.F32.BF16 R76, R8, R42, R76 ;  /* 0x0000002a084c723c */ /* 0x000fec000004184c */
[----:B-1----:R-:W-:Y:S06]  /*4830*/  HMMA.16816.F32.BF16 R8, R24, R32, R64 ;  /* 0x000000201808723c */ /* 0x002fec0000041840 */
[----:B------:R-:W-:Y:S06]  /*4840*/  HMMA.16816.F32.BF16 R68, R12, R42, R68 ;  /* 0x0000002a0c44723c */ /* 0x000fec0000041844 */
[C---:B------:R-:W-:Y:S06]  /*4850*/  HMMA.16816.F32.BF16 R12, R28.reuse, R32, R60 ;  /* 0x000000201c0c723c */ /* 0x040fec000004183c */
[-C--:B--2---:R-:W-:Y:S06]  /*4860*/  HMMA.16816.F32.BF16 R60, R28, R56.reuse, R48 ;  /* 0x000000381c3c723c */ /* 0x084fec0000041830 */
[----:B------:R-:W-:Y:S06]  /*4870*/  HMMA.16816.F32.BF16 R48, R24, R56, R44 ;  /* 0x000000381830723c */ /* 0x000fec000004182c */
        /* <DEDUP_REMOVED lines=9> */
[----:B------:R-:W-:Y:S02]  /*4910*/  VIADDMNMX R227, R9, UR32, RZ, !PT ;  /* 0x0000002009e37c46 */ /* 0x000fe4000f8001ff */
[----:B------:R-:W-:Y:S02]  /*4920*/  VIADDMNMX R225, R10, UR32, RZ, !PT ;  /* 0x000000200ae17c46 */ /* 0x000fe4000f8001ff */
[----:B------:R-:W-:Y:S01]  /*4930*/  VIADDMNMX R224, R11, UR32, RZ, !PT ;  /* 0x000000200be07c46 */ /* 0x000fe2000f8001ff */
[----:B------:R-:W-:Y:S01]  /*4940*/  HMMA.16816.F32.BF16 R32, R20, R36, R12 ;  /* 0x000000241420723c */ /* 0x000fe2000004180c */
[----:B------:R-:W-:-:S02]  /*4950*/  VIMNMX R230, R8, UR24, PT ;  /* 0x0000001808e67c48 */ /* 0x000fc4000bfe0100 */
[----:B------:R-:W1:Y:S01]  /*4960*/  LDSM.16.M88.4 R8, [R215+0x1800] ;  /* 0x00180000d708783b */ /* 0x000e620000000200 */
[----:B------:R-:W-:Y:S01]  /*4970*/  ISETP.GE.AND P4, PT, R3, R231, PT ;  /* 0x000000e70300720c */ /* 0x000fe20003f86270 */
[----:B------:R-:W-:-:S04]  /*4980*/  DEPBAR.LE SB0, 0x0 ;  /* 0x000080000000791a */ /* 0x000fc80000000000 */
[----:B------:R-:W-:Y:S01]  /*4990*/  HMMA.16816.F32.BF16 R24, R24, R58, R76 ;  /* 0x0000003a1818723c */ /* 0x000fe2000004184c */
[C-C-:B------:R-:W-:Y:S02]  /*49a0*/  IADD3 R12, R7.reuse, 0x40, R6.reuse ;  /* 0x00000040070c7810 */ /* 0x140fe40007ffe006 */
[----:B------:R-:W-:Y:S01]  /*49b0*/  IADD3 R7, R7, 0x48, R6 ;  /* 0x0000004807077810 */ /* 0x000fe20007ffe006 */
[----:B------:R-:W-:Y:S01]  /*49c0*/  VIADD R6, R3, 0x9 ;  /* 0x0000000903067836 */ /* 0x000fe20000000000 */
[----:B------:R-:W-:Y:S01]  /*49d0*/  VIMNMX R229, R12, UR24, PT ;  /* 0x000000180ce57c48 */ /* 0x000fe2000bfe0100 */
[-C--:B------:R-:W-:Y:S01]  /*49e0*/  HMMA.16816.F32.BF16 R40, R16, R38.reuse, R40 ;  /* 0x000000261028723c */ /* 0x080fe20000041828 */
[----:B------:R-:W-:Y:S02]  /*49f0*/  VIMNMX R228, R7, UR24, PT ;  /* 0x0000001807e47c48 */ /* 0x000fe4000bfe0100 */
[----:B------:R-:W-:Y:S02]  /*4a00*/  ISETP.LT.OR P4, PT, R3, R226, P4 ;  /* 0x000000e20300720c */ /* 0x000fe40002781670 */
[C---:B------:R-:W-:Y:S01]  /*4a10*/  ISETP.GE.AND P6, PT, R5.reuse, R231, PT ;  /* 0x000000e70500720c */ /* 0x040fe20003fc6270 */
[----:B------:R-:W-:Y:S01]  /*4a20*/  HMMA.16816.F32.BF16 R36, R20, R38, R52 ;  /* 0x000000261424723c */ /* 0x000fe20000041834 */
[----:B------:R-:W-:-:S02]  /*4a30*/  ISETP.GE.AND P5, PT, R5, R230, PT ;  /* 0x000000e60500720c */ /* 0x000fc40003fa6270 */
[CC--:B------:R-:W-:Y:S02]  /*4a40*/  ISETP.GE.AND P2, PT, R5.reuse, R229.reuse, PT ;  /* 0x000000e50500720c */ /* 0x0c0fe40003f46270 */
[----:B------:R-:W-:Y:S01]  /*4a50*/  ISETP.GE.AND P0, PT, R5, R228, PT ;  /* 0x000000e40500720c */ /* 0x000fe20003f06270 */
[----:B------:R-:W-:Y:S01]  /*4a60*/  HMMA.16816.F32.BF16 R28, R28, R58, R68 ;  /* 0x0000003a1c1c723c */ /* 0x000fe20000041844 */
[----:B------:R-:W-:Y:S02]  /*4a70*/  FSEL R52, R32, -INF , !P4 ;  /* 0xff80000020347808 */ /* 0x000fe40006000000 */
[C---:B------:R-:W-:Y:S02]  /*4a80*/  ISETP.GE.AND P3, PT, R3.reuse, R230, PT ;  /* 0x000000e60300720c */ /* 0x040fe40003f66270 */
[C---:B------:R-:W-:Y:S02]  /*4a90*/  ISETP.GE.AND P1, PT, R3.reuse, R229, PT ;  /* 0x000000e50300720c */ /* 0x040fe40003f26270 */
[----:B------:R-:W-:-:S02]  /*4aa0*/  ISETP.GE.AND P4, PT, R3, R228, PT ;  /* 0x000000e40300720c */ /* 0x000fc40003f86270 */
[C---:B------:R-:W-:Y:S01]  /*4ab0*/  ISETP.LT.OR P6, PT, R5.reuse, R226, P6 ;  /* 0x000000e20500720c */ /* 0x040fe200037c1670 */
[----:B------:R-:W-:Y:S01]  /*4ac0*/  BAR.SYNC.DEFER_BLOCKING 0x0 ;  /* 0x0000000000007b1d */ /* 0x000fe20000010000 */
[C---:B------:R-:W-:Y:S02]  /*4ad0*/  ISETP.LT.OR P5, PT, R5.reuse, R227, P5 ;  /* 0x000000e30500720c */ /* 0x040fe40002fa1670 */
[C---:B------:R-:W-:Y:S02]  /*4ae0*/  ISETP.LT.OR P2, PT, R5.reuse, R225, P2 ;  /* 0x000000e10500720c */ /* 0x040fe40001741670 */
[----:B------:R-:W-:Y:S01]  /*4af0*/  ISETP.LT.OR P0, PT, R5, R224, P0 ;  /* 0x000000e00500720c */ /* 0x000fe20000701670 */
[C---:B------:R-:W-:Y:S01]  /*4b00*/  VIADD R5, R3.reuse, 0x8 ;  /* 0x0000000803057836 */ /* 0x040fe20000000000 */
[C---:B------:R-:W-:Y:S01]  /*4b10*/  ISETP.LT.OR P3, PT, R3.reuse, R227, P3 ;  /* 0x000000e30300720c */ /* 0x040fe20001f61670 */
[----:B-1----:R-:W-:Y:S01]  /*4b20*/  HMMA.16816.F32.BF16 R12, R16, R8, R48 ;  /* 0x00000008100c723c */ /* 0x002fe20000041830 */
[----:B------:R-:W-:-:S02]  /*4b30*/  ISETP.LT.OR P1, PT, R3, R225, P1 ;  /* 0x000000e10300720c */ /* 0x000fc40000f21670 */
[----:B------:R-:W-:Y:S02]  /*4b40*/  ISETP.LT.OR P4, PT, R3, R224, P4 ;  /* 0x000000e00300720c */ /* 0x000fe40002781670 */
[----:B------:R-:W-:Y:S01]  /*4b50*/  FSEL R53, R34, -INF , !P3 ;  /* 0xff80000022357808 */ /* 0x000fe20005800000 */
[----:B------:R-:W-:Y:S01]  /*4b60*/  HMMA.16816.F32.BF16 R16, R16, R10, R24 ;  /* 0x0000000a1010723c */ /* 0x000fe20000041818 */
[----:B------:R-:W-:Y:S02]  /*4b70*/  FSEL R54, R44, -INF , !P1 ;  /* 0xff8000002c367808 */ /* 0x000fe40004800000 */
[----:B------:R-:W-:Y:S02]  /*4b80*/  FSEL R64, R46, -INF , !P4 ;  /* 0xff8000002e407808 */ /* 0x000fe40006000000 */
[----:B------:R-:W-:Y:S02]  /*4b90*/  FSEL R55, R45, -INF , !P2 ;  /* 0xff8000002d377808 */ /* 0x000fe40005000000 */
[----:B------:R-:W-:-:S02]  /*4ba0*/  ISETP.GE.AND P3, PT, R5, R231, PT ;  /* 0x000000e70500720c */ /* 0x000fc40003f66270 */
[C---:B------:R-:W-:Y:S02]  /*4bb0*/  ISETP.GE.AND P1, PT, R5.reuse, R230, PT ;  /* 0x000000e60500720c */ /* 0x040fe40003f26270 */
[CC--:B------:R-:W-:Y:S02]  /*4bc0*/  ISETP.GE.AND P4, PT, R5.reuse, R229.reuse, PT ;  /* 0x000000e50500720c */ /* 0x0c0fe40003f86270 */
[----:B------:R-:W-:Y:S02]  /*4bd0*/  ISETP.GE.AND P2, PT, R5, R228, PT ;  /* 0x000000e40500720c */ /* 0x000fe40003f46270 */
[----:B------:R-:W-:Y:S02]  /*4be0*/  FSEL R65, R47, -INF , !P0 ;  /* 0xff8000002f417808 */ /* 0x000fe40004000000 */
[----:B------:R-:W-:Y:S02]  /*4bf0*/  ISETP.GE.AND P0, PT, R6, R229, PT ;  /* 0x000000e50600720c */ /* 0x000fe40003f06270 */
[----:B------:R-:W-:-:S02]  /*4c00*/  ISETP.LT.OR P3, PT, R5, R226, P3 ;  /* 0x000000e20500720c */ /* 0x000fc40001f61670 */
[C---:B------:R-:W-:Y:S02]  /*4c10*/  ISETP.LT.OR P1, PT, R5.reuse, R227, P1 ;  /* 0x000000e30500720c */ /* 0x040fe40000f21670 */
[CC--:B------:R-:W-:Y:S02]  /*4c20*/  ISETP.LT.OR P4, PT, R5.reuse, R225.reuse, P4 ;  /* 0x000000e10500720c */ /* 0x0c0fe40002781670 */
[----:B------:R-:W-:Y:S01]  /*4c30*/  ISETP.LT.OR P2, PT, R5, R224, P2 ;  /* 0x000000e00500720c */ /* 0x000fe20001741670 */
[----:B------:R-:W-:Y:S01]  /*4c40*/  VIADD R5, R3, 0x10 ;  /* 0x0000001003057836 */ /* 0x000fe20000000000 */
[----:B------:R-:W-:Y:S02]  /*4c50*/  ISETP.LT.OR P0, PT, R6, R225, P0 ;  /* 0x000000e10600720c */ /* 0x000fe40000701670 */
[----:B------:R-:W-:Y:S02]  /*4c60*/  FSEL R47, R42, -INF , !P2 ;  /* 0xff8000002a2f7808 */ /* 0x000fe40005000000 */
[----:B------:R-:W-:-:S02]  /*4c70*/  FSEL R38, R38, -INF , !P1 ;  /* 0xff80000026267808 */ /* 0x000fc40004800000 */
[----:B------:R-:W-:Y:S02]  /*4c80*/  FSEL R46, R40, -INF , !P4 ;  /* 0xff800000282e7808 */ /* 0x000fe40006000000 */
[----:B------:R-:W-:Y:S02]  /*4c90*/  FSEL R42, R41, -INF , !P0 ;  /* 0xff800000292a7808 */ /* 0x000fe40004000000 */
[----:B------:R-:W-:Y:S02]  /*4ca0*/  FSEL R44, R33, -INF , !P6 ;  /* 0xff800000212c7808 */ /* 0x000fe40007000000 */
[----:B------:R-:W-:Y:S02]  /*4cb0*/  FSEL R45, R35, -INF , !P5 ;  /* 0xff800000232d7808 */ /* 0x000fe40006800000 */
[C---:B------:R-:W-:Y:S01]  /*4cc0*/  ISETP.GE.AND P1, PT, R5.reuse, R231, PT ;  /* 0x000000e70500720c */ /* 0x040fe20003f26270 */
[----:B------:R-:W-:Y:S01]  /*4cd0*/  HMMA.16816.F32.BF16 R32, R20, R8, R60 ;  /* 0x000000081420723c */ /* 0x000fe2000004183c */
[----:B------:R-:W-:-:S02]  /*4ce0*/  ISETP.GE.AND P4, PT, R5, R230, PT ;  /* 0x000000e60500720c */ /* 0x000fc40003f86270 */
[C---:B------:R-:W-:Y:S02]  /*4cf0*/  ISETP.GE.AND P2, PT, R5.reuse, R229, PT ;  /* 0x000000e50500720c */ /* 0x040fe40003f46270 */
[C---:B------:R-:W-:Y:S01]  /*4d00*/  ISETP.GE.AND P0, PT, R5.reuse, R228, PT ;  /* 0x000000e40500720c */ /* 0x040fe20003f06270 */
[----:B------:R-:W-:Y:S01]  /*4d10*/  HMMA.16816.F32.BF16 R20, R20, R10, R28 ;  /* 0x0000000a1414723c */ /* 0x000fe2000004181c */
[C---:B------:R-:W-:Y:S02]  /*4d20*/  ISETP.LT.OR P1, PT, R5.reuse, R226, P1 ;  /* 0x000000e20500720c */ /* 0x040fe40000f21670 */
[C---:B------:R-:W-:Y:S02]  /*4d30*/  ISETP.LT.OR P4, PT, R5.reuse, R227, P4 ;  /* 0x000000e30500720c */ /* 0x040fe40002781670 */
[C---:B------:R-:W-:Y:S02]  /*4d40*/  ISETP.LT.OR P2, PT, R5.reuse, R225, P2 ;  /* 0x000000e10500720c */ /* 0x040fe40001741670 */
[----:B------:R-:W-:Y:S01]  /*4d50*/  ISETP.LT.OR P0, PT, R5, R224, P0 ;  /* 0x000000e00500720c */ /* 0x000fe20000701670 */
[----:B------:R-:W-:Y:S01]  /*4d60*/  VIADD R5, R3, 0x18 ;  /* 0x0000001803057836 */ /* 0x000fe20000000000 */
[----:B------:R-:W-:-:S02]  /*4d70*/  FSEL R36, R36, -INF , !P3 ;  /* 0xff80000024247808 */ /* 0x000fc40005800000 */
[C---:B------:R-:W-:Y:S02]  /*4d80*/  ISETP.GE.AND P6, PT, R6.reuse, R231, PT ;  /* 0x000000e70600720c */ /* 0x040fe40003fc6270 */
[C---:B------:R-:W-:Y:S02]  /*4d90*/  ISETP.GE.AND P5, PT, R6.reuse, R230, PT ;  /* 0x000000e60600720c */ /* 0x040fe40003fa6270 */
[----:B------:R-:W-:Y:S02]  /*4da0*/  ISETP.GE.AND P3, PT, R6, R228, PT ;  /* 0x000000e40600720c */ /* 0x000fe40003f66270 */
[----:B------:R-:W-:Y:S02]  /*4db0*/  FSEL R106, R14, -INF , !P0 ;  /* 0xff8000000e6a7808 */ /* 0x000fe40004000000 */
[----:B------:R-:W-:Y:S02]  /*4dc0*/  ISETP.GE.AND P0, PT, R5, R229, PT ;  /* 0x000000e50500720c */ /* 0x000fe40003f06270 */
[----:B------:R-:W-:-:S02]  /*4dd0*/  ISETP.LT.OR P6, PT, R6, R226, P6 ;  /* 0x000000e20600720c */ /* 0x000fc400037c1670 */
[C---:B------:R-:W-:Y:S02]  /*4de0*/  ISETP.LT.OR P5, PT, R6.reuse, R227, P5 ;  /* 0x000000e30600720c */ /* 0x040fe40002fa1670 */
[----:B------:R-:W-:Y:S01]  /*4df0*/  ISETP.LT.OR P3, PT, R6, R224, P3 ;  /* 0x000000e00600720c */ /* 0x000fe20001f61670 */
[----:B------:R-:W-:Y:S01]  /*4e00*/  VIADD R6, R3, 0x11 ;  /* 0x0000001103067836 */ /* 0x000fe20000000000 */
[----:B------:R-:W-:Y:S01]  /*4e10*/  ISETP.LT.OR P0, PT, R5, R225, P0 ;  /* 0x000000e10500720c */ /* 0x000fe20000701670 */
[----:B------:R-:W-:Y:S01]  /*4e20*/  VIADD R3, R3, 0x19 ;  /* 0x0000001903037836 */ /* 0x000fe20000000000 */
[----:B------:R-:W-:Y:S02]  /*4e30*/  FSEL R43, R43, -INF , !P3 ;  /* 0xff8000002b2b7808 */ /* 0x000fe40005800000 */
[----:B------:R-:W-:Y:S02]  /*4e40*/  FSEL R89, R16, -INF , !P0 ;  /* 0xff80000010597808 */ /* 0x000fe40004000000 */
[----:B------:R-:W-:-:S02]  /*4e50*/  ISETP.GE.AND P0, PT, R3, R228, PT ;  /* 0x000000e40300720c */ /* 0x000fc40003f06270 */
[----:B------:R-:W-:Y:S02]  /*4e60*/  FSEL R37, R37, -INF , !P6 ;  /* 0xff80000025257808 */ /* 0x000fe40007000000 */
[----:B------:R-:W-:Y:S02]  /*4e70*/  ISETP.LT.OR P0, PT, R3, R224, P0 ;  /* 0x000000e00300720c */ /* 0x000fe40000701670 */
[----:B------:R-:W-:Y:S02]  /*4e80*/  FSEL R39, R39, -INF , !P5 ;  /* 0xff80000027277808 */ /* 0x000fe40006800000 */
[----:B------:R-:W-:Y:S02]  /*4e90*/  FSEL R32, R32, -INF , !P1 ;  /* 0xff80000020207808 */ /* 0x000fe40004800000 */
[C---:B------:R-:W-:Y:S02]  /*4ea0*/  ISETP.GE.AND P5, PT, R6.reuse, R231, PT ;  /* 0x000000e70600720c */ /* 0x040fe40003fa6270 */
[----:B------:R-:W-:-:S02]  /*4eb0*/  ISETP.GE.AND P6, PT, R6, R230, PT ;  /* 0x000000e60600720c */ /* 0x000fc40003fc6270 */
[C---:B------:R-:W-:Y:S02]  /*4ec0*/  ISETP.GE.AND P3, PT, R6.reuse, R229, PT ;  /* 0x000000e50600720c */ /* 0x040fe40003f66270 */
[C---:B------:R-:W-:Y:S02]  /*4ed0*/  ISETP.GE.AND P1, PT, R6.reuse, R228, PT ;  /* 0x000000e40600720c */ /* 0x040fe40003f26270 */
[----:B------:R-:W-:Y:S02]  /*4ee0*/  FSEL R107, R19, -INF , !P0 ;  /* 0xff800000136b7808 */ /* 0x000fe40004000000 */
[----:B------:R-:W-:Y:S02]  /*4ef0*/  PLOP3.LUT P0, PT, PT, PT, UP0, 0x80, 0x0 ;  /* 0x000000000000781c */ /* 0x000fe40003f0f008 */
[C---:B------:R-:W-:Y:S02]  /*4f00*/  ISETP.LT.OR P5, PT, R6.reuse, R226, P5 ;  /* 0x000000e20600720c */ /* 0x040fe40002fa1670 */
[----:B------:R-:W-:-:S02]  /*4f10*/  ISETP.LT.OR P6, PT, R6, R227, P6 ;  /* 0x000000e30600720c */ /* 0x000fc400037c1670 */
[C---:B------:R-:W-:Y:S02]  /*4f20*/  ISETP.LT.OR P3, PT, R6.reuse, R225, P3 ;  /* 0x000000e10600720c */ /* 0x040fe40001f61670 */
[----:B------:R-:W-:Y:S02]  /*4f30*/  ISETP.LT.OR P1, PT, R6, R224, P1 ;  /* 0x000000e00600720c */ /* 0x000fe40000f21670 */
[----:B------:R-:W-:Y:S02]  /*4f40*/  FSEL R34, R34, -INF , !P4 ;  /* 0xff80000022227808 */ /* 0x000fe40006000000 */
[----:B------:R-:W-:Y:S02]  /*4f50*/  FSEL R90, R12, -INF , !P2 ;  /* 0xff8000000c5a7808 */ /* 0x000fe40005000000 */
[----:B------:R-:W-:Y:S02]  /*4f60*/  FSEL R33, R33, -INF , !P5 ;  /* 0xff80000021217808 */ /* 0x000fe40006800000 */
[----:B------:R-:W-:-:S02]  /*4f70*/  FSEL R35, R35, -INF , !P6 ;  /* 0xff80000023237808 */ /* 0x000fc40007000000 */
[----:B------:R-:W-:Y:S02]  /*4f80*/  FSEL R88, R13, -INF , !P3 ;  /* 0xff8000000d587808 */ /* 0x000fe40005800000 */
[----:B------:R-:W-:Y:S02]  /*4f90*/  FSEL R104, R15, -INF , !P1 ;  /* 0xff8000000f687808 */ /* 0x000fe40004800000 */
[CC--:B------:R-:W-:Y:S02]  /*4fa0*/  ISETP.GE.AND P4, PT, R5.reuse, R231.reuse, PT ;  /* 0x000000e70500720c */ /* 0x0c0fe40003f86270 */
[C---:B------:R-:W-:Y:S02]  /*4fb0*/  ISETP.GE.AND P2, PT, R5.reuse, R230, PT ;  /* 0x000000e60500720c */ /* 0x040fe40003f46270 */
[----:B------:R-:W-:Y:S02]  /*4fc0*/  ISETP.GE.AND P5, PT, R5, R228, PT ;  /* 0x000000e40500720c */ /* 0x000fe40003fa6270 */
[----:B------:R-:W-:-:S02]  /*4fd0*/  ISETP.GE.AND P3, PT, R3, R231, PT ;  /* 0x000000e70300720c */ /* 0x000fc40003f66270 */
[C---:B------:R-:W-:Y:S02]  /*4fe0*/  ISETP.GE.AND P1, PT, R3.reuse, R230, PT ;  /* 0x000000e60300720c */ /* 0x040fe40003f26270 */
[----:B------:R-:W-:Y:S02]  /*4ff0*/  ISETP.GE.AND P6, PT, R3, R229, PT ;  /* 0x000000e50300720c */ /* 0x000fe40003fc6270 */
[C---:B------:R-:W-:Y:S02]  /*5000*/  ISETP.LT.OR P4, PT, R5.reuse, R226, P4 ;  /* 0x000000e20500720c */ /* 0x040fe40002781670 */
[C---:B------:R-:W-:Y:S02]  /*5010*/  ISETP.LT.OR P2, PT, R5.reuse, R227, P2 ;  /* 0x000000e30500720c */ /* 0x040fe40001741670 */
[----:B------:R-:W-:Y:S02]  /*5020*/  ISETP.LT.OR P5, PT, R5, R224, P5 ;  /* 0x000000e00500720c */ /* 0x000fe40002fa1670 */
        /* <DEDUP_REMOVED lines=55> */
.L_x_1793:
[----:B------:R-:W-:Y:S05]  /*53a0*/  BSYNC B0 ;  /* 0x0000000000007941 */ /* 0x000fea0003800000 */
.L_x_1792:
[----:B------:R-:W0:Y:S02]  /*53b0*/  LDGDEPBAR ;  /* 0x00000000000079af */ /* 0x000e240000000000 */
.L_x_1791:
[----:B------:R-:W-:Y:S01]  /*53c0*/  FMNMX.FTZ R3, R52, R44, !PT ;  /* 0x0000002c34037209 */ /* 0x000fe20007810000 */
[----:B--2---:R-:W-:Y:S01]  /*53d0*/  IMAD.U32 R8, RZ, RZ, UR27 ;  /* 0x0000001bff087e24 */ /* 0x004fe2000f8e00ff */
[----:B-1----:R-:W-:Y:S01]  /*53e0*/  FMNMX.FTZ R6, R64, R65, !PT ;  /* 0x0000004140067209 */ /* 0x002fe20007810000 */
[----:B------:R-:W-:Y:S01]  /*53f0*/  IMAD.WIDE.U32 R240, R95, -0x2daee0ad, RZ ;  /* 0xd2511f535ff07825 */ /* 0x000fe200078e00ff */
[----:B------:R-:W-:Y:S01]  /*5400*/  FMNMX.FTZ R3, R36, R3, !PT ;  /* 0x0000000324037209 */ /* 0x000fe20007810000 */
[----:B------:R-:W-:Y:S01]  /*5410*/  UIADD3 UR37, UR26, -0x61c88647, URZ ;  /* 0x9e3779b91a257890 */ /* 0x000fe2000fffe03f */
[----:B------:R-:W-:Y:S01]  /*5420*/  LOP3.LUT R250, R94, UR26, RZ, 0x3c, !PT ;  /* 0x0000001a5efa7c12 */ /* 0x000fe2000f8e3cff */
[C---:B------:R-:W-:Y:S01]  /*5430*/  VIADD R248, R252.reuse, 0x4 ;  /* 0x00000004fcf87836 */ /* 0x040fe20000000000 */
[----:B------:R-:W-:Y:S01]  /*5440*/  FMNMX.FTZ R3, R37, R3, !PT ;  /* 0x0000000325037209 */ /* 0x000fe20007810000 */
[----:B------:R-:W-:Y:S01]  /*5450*/  IMAD.WIDE.U32 R12, R252, -0x326172a9, RZ ;  /* 0xcd9e8d57fc0c7825 */ /* 0x000fe200078e00ff */
[----:B------:R-:W-:Y:S01]  /*5460*/  LOP3.LUT R8, R241, UR5, R8, 0x96, !PT ;  /* 0x00000005f1087c12 */ /* 0x000fe2000f8e9608 */
[----:B------:R-:W-:Y:S01]  /*5470*/  UIADD3 UR36, UR27, -0x4498517b, URZ ;  /* 0xbb67ae851b247890 */ /* 0x000fe2000fffe03f */
[----:B------:R-:W-:Y:S01]  /*5480*/  FMNMX.FTZ R3, R32, R3, !PT ;  /* 0x0000000320037209 */ /* 0x000fe20007810000 */
[----:B------:R-:W-:Y:S01]  /*5490*/  ULDC UR32, c[0x0][0x2ec] ;  /* 0x0000bb0000207ab9 */ /* 0x000fe20000000800 */
[----:B------:R-:W-:Y:S01]  /*54a0*/  LOP3.LUT R10, R13, R250, RZ, 0x3c, !PT ;  /* 0x000000fa0d0a7212 */ /* 0x000fe200078e3cff */
[----:B------:R-:W-:Y:S01]  /*54b0*/  IMAD.WIDE.U32 R18, R8, -0x326172a9, RZ ;  /* 0xcd9e8d5708127825 */ /* 0x000fe200078e00ff */
[----:B------:R-:W-:Y:S01]  /*54c0*/  FMNMX.FTZ R3, R33, R3, !PT ;  /* 0x0000000321037209 */ /* 0x000fe20007810000 */
[----:B------:R-:W-:Y:S01]  /*54d0*/  UIADD3 UR34, UR27, 0x76cf5d0a, URZ ;  /* 0x76cf5d0a1b227890 */ /* 0x000fe2000fffe03f */
[----:B------:R-:W-:Y:S01]  /*54e0*/  LEA R209, R0, UR4, 0x1 ;  /* 0x0000000400d17c11 */ /* 0x000fe2000f8e08ff */
[----:B------:R-:W-:Y:S01]  /*54f0*/  IMAD.WIDE.U32 R10, R10, -0x2daee0ad, RZ ;  /* 0xd2511f530a0a7825 */ /* 0x000fe200078e00ff */
[----:B------:R-:W-:Y:S01]  /*5500*/  FMNMX.FTZ R3, R26, R3, !PT ;  /* 0x000000031a037209 */ /* 0x000fe20007810000 */
[----:B------:R-:W-:Y:S01]  /*5510*/  UIADD3 UR35, UR26, 0x3c6ef372, URZ ;  /* 0x3c6ef3721a237890 */ /* 0x000fe2000fffe03f */
[----:B------:R-:W-:Y:S01]  /*5520*/  LOP3.LUT R13, R19, UR37, R12, 0x96, !PT ;  /* 0x00000025130d7c12 */ /* 0x000fe2000f8e960c */
[----:B------:R-:W-:Y:S01]  /*5530*/  UIADD3 UR33, UR26, -0x255992d5, URZ ;  /* 0xdaa66d2b1a217890 */ /* 0x000fe2000fffe03f */
[----:B------:R-:W-:Y:S01]  /*5540*/  FMNMX.FTZ R3, R27, R3, !PT ;  /* 0x000000031b037209 */ /* 0x000fe20007810000 */
[----:B------:R-:W-:Y:S01]  /*5550*/  UIADD3 UR31, UR27, 0x32370b8f, URZ ;  /* 0x32370b8f1b1f7890 */ /* 0x000fe2000fffe03f */
[----:B------:R-:W-:Y:S01]  /*5560*/  IMAD R211, R4, 0x2, R209 ;  /* 0x0000000204d37824 */ /* 0x000fe200078e02d1 */
[----:B------:R-:W-:Y:S01]  /*5570*/  UIADD3 UR24, UR27, -0x126145ec, URZ ;  /* 0xed9eba141b187890 */ /* 0x000fe2000fffe03f */
[----:B------:R-:W-:Y:S01]  /*5580*/  IMAD.WIDE.U32 R20, R13, -0x2daee0ad, RZ ;  /* 0xd2511f530d147825 */ /* 0x000fe200078e00ff */
[----:B------:R-:W1:Y:S01]  /*5590*/  SHFL.BFLY PT, R5, R3, 0x2, 0x1f ;  /* 0x0c401f0003057f89 */ /* 0x000e6200000e0000 */
[----:B------:R-:W-:-:S02]  /*55a0*/  UIADD3 UR30, UR26, 0x78dde6e4, URZ ;  /* 0x78dde6e41a1e7890 */ /* 0x000fc4000fffe03f */
[----:B------:R-:W-:Y:S01]  /*55b0*/  UIADD3 UR10, UR27, -0x56f99767, URZ ;  /* 0xa90668991b0a7890 */ /* 0x000fe2000fffe03f */
[C---:B------:R-:W-:Y:S01]  /*55c0*/  IMAD R214, R2.reuse, 0x2, R209 ;  /* 0x0000000202d67824 */ /* 0x040fe200078e02d1 */
[----:B------:R-:W-:Y:S01]  /*55d0*/  UIADD3 UR11, UR26, 0x1715609d, URZ ;  /* 0x1715609d1a0b7890 */ /* 0x000fe2000fffe03f */
[----:B------:R-:W-:Y:S01]  /*55e0*/  IMAD R213, R2, 0x2, R211 ;  /* 0x0000000202d57824 */ /* 0x000fe200078e02d3 */
[----:B------:R-:W-:Y:S04]  /*55f0*/  LDSM.16.MT88.4 R172, [R211+0xa000] ;  /* 0x00a00000d3ac783b */ /* 0x000fe80000004200 */
[----:B------:R-:W-:Y:S04]  /*5600*/  LDSM.16.MT88.4 R56, [R214+0xa000] ;  /* 0x00a00000d638783b */ /* 0x000fe80000004200 */
[----:B------:R-:W-:Y:S04]  /*5610*/  LDSM.16.MT88.4 R72, [R213+0xa000] ;  /* 0x00a00000d548783b */ /* 0x000fe80000004200 */
[----:B------:R-:W-:Y:S04]  /*5620*/  LDSM.16.MT88.4 R184, [R209+0xb000] ;  /* 0x00b00000d1b8783b */ /* 0x000fe80000004200 */
[----:B------:R-:W-:Y:S01]  /*5630*/  LDSM.16.MT88.4 R176, [R211+0xb000] ;  /* 0x00b00000d3b0783b */ /* 0x000fe20000004200 */
[----:B-1----:R-:W-:-:S02]  /*5640*/  FMNMX.FTZ R136, R3, R5, !PT ;  /* 0x0000000503887209 */ /* 0x002fc40007810000 */
[----:B------:R-:W-:Y:S01]  /*5650*/  FMNMX.FTZ R5, R53, R45, !PT ;  /* 0x0000002d35057209 */ /* 0x000fe20007810000 */
[----:B------:R-:W-:Y:S01]  /*5660*/  LDSM.16.MT88.4 R180, [R214+0xb000] ;  /* 0x00b00000d6b4783b */ /* 0x000fe20000004200 */
[----:B------:R-:W-:Y:S02]  /*5670*/  FMNMX.FTZ R3, R54, R55, !PT ;  /* 0x0000003736037209 */ /* 0x000fe40007810000 */
[----:B------:R-:W-:Y:S01]  /*5680*/  FMNMX.FTZ R7, R38, R5, !PT ;  /* 0x0000000526077209 */ /* 0x000fe20007810000 */
[----:B------:R-:W1:Y:S01]  /*5690*/  SHFL.BFLY PT, R9, R136, 0x1, 0x1f ;  /* 0x0c201f0088097f89 */ /* 0x000e6200000e0000 */
[----:B------:R-:W-:Y:S02]  /*56a0*/  FMNMX.FTZ R5, R46, R3, !PT ;  /* 0x000000032e057209 */ /* 0x000fe40007810000 */
[----:B------:R-:W-:Y:S01]  /*56b0*/  FMNMX.FTZ R3, R47, R6, !PT ;  /* 0x000000062f037209 */ /* 0x000fe20007810000 */
[----:B------:R-:W-:Y:S01]  /*56c0*/  LDSM.16.MT88.4 R188, [R213+0xb000] ;  /* 0x00b00000d5bc783b */ /* 0x000fe20000004200 */
[----:B------:R-:W-:-:S02]  /*56d0*/  FMNMX.FTZ R6, R39, R7, !PT ;  /* 0x0000000727067209 */ /* 0x000fc40007810000 */
        /* <DEDUP_REMOVED lines=8> */
[----:B------:R-:W-:Y:S01]  /*5760*/  FMNMX.FTZ R8, R35, R6, !PT ;  /* 0x0000000623087209 */ /* 0x000fe20007810000 */
[----:B------:R-:W-:Y:S01]  /*5770*/  IMAD.WIDE.U32 R6, R248, -0x326172a9, RZ ;  /* 0xcd9e8d57f8067825 */ /* 0x000fe200078e00ff */
        /* <DEDUP_REMOVED lines=10> */
[----:B------:R-:W-:Y:S01]  /*5820*/  STL [R1+0x4c], R250 ;  /* 0x00004cfa01007387 */ /* 0x000fe20000100800 */
[----:B------:R-:W-:-:S02]  /*5830*/  FMNMX.FTZ R137, R107, R137, !PT ;  /* 0x000000896b897209 */ /* 0x000fc40007810000 */
[----:B------:R-:W-:Y:S01]  /*5840*/  LOP3.LUT R8, R7, R250, RZ, 0x3c, !PT ;  /* 0x000000fa07087212 */ /* 0x000fe200078e3cff */
[----:B------:R-:W2:Y:S01]  /*5850*/  SHFL.BFLY PT, R14, R3, 0x2, 0x1f ;  /* 0x0c401f00030e7f89 */ /* 0x000ea200000e0000 */
[----:B-1----:R-:W-:Y:S02]  /*5860*/  FMNMX.FTZ R136, R136, R9, !PT ;  /* 0x0000000988887209 */ /* 0x002fe40007810000 */
[----:B------:R-:W-:Y:S01]  /*5870*/  LOP3.LUT R12, R19, UR37, R6, 0x96, !PT ;  /* 0x00000025130c7c12 */ /* 0x000fe2000f8e9606 */
[----:B------:R-:W1:Y:S01]  /*5880*/  SHFL.BFLY PT, R15, R134, 0x2, 0x1f ;  /* 0x0c401f00860f7f89 */ /* 0x000e6200000e0000 */
[----:B------:R-:W-:Y:S01]  /*5890*/  IMAD.WIDE.U32 R8, R8, -0x2daee0ad, RZ ;  /* 0xd2511f5308087825 */ /* 0x000fe200078e00ff */
[----:B------:R-:W-:-:S03]  /*58a0*/  LOP3.LUT R7, R11, UR36, R240, 0x96, !PT ;  /* 0x000000240b077c12 */ /* 0x000fc6000f8e96f0 */
[C---:B------:R-:W-:Y:S01]  /*58b0*/  FMUL.FTZ R5, R136.reuse, UR32 ;  /* 0x0000002088057c20 */ /* 0x040fe20008410000 */
[----:B------:R-:W3:Y:S01]  /*58c0*/  SHFL.BFLY PT, R16, R137, 0x2, 0x1f ;  /* 0x0c401f0089107f89 */ /* 0x000ee200000e0000 */
[----:B------:R-:W-:Y:S01]  /*58d0*/  FSETP.NEU.FTZ.AND P1, PT, R136, -INF , PT ;  /* 0xff8000008800780b */ /* 0x000fe20003f3d000 */
[----:B------:R-:W-:Y:S01]  /*58e0*/  IMAD.WIDE.U32 R24, R12, -0x2daee0ad, RZ ;  /* 0xd2511f530c187825 */ /* 0x000fe200078e00ff */
[----:B------:R-:W-:Y:S02]  /*58f0*/  LOP3.LUT R6, R9, UR36, R240, 0x96, !PT ;  /* 0x0000002409067c12 */ /* 0x000fe4000f8e96f0 */
[----:B------:R-:W-:Y:S01]  /*5900*/  FSEL R5, R5, RZ, P1 ;  /* 0x000000ff05057208 */ /* 0x000fe20000800000 */
[----:B------:R-:W-:Y:S01]  /*5910*/  IMAD.WIDE.U32 R242, R7, -0x326172a9, RZ ;  /* 0xcd9e8d5707f27825 */ /* 0x000fe200078e00ff */
[----:B------:R-:W-:Y:S02]  /*5920*/  LOP3.LUT R11, R21, UR34, R10, 0x96, !PT ;  /* 0x00000022150b7c12 */ /* 0x000fe4000f8e960a */
[----:B------:R-:W-:Y:S01]  /*5930*/  LOP3.LUT R10, R25, UR34, R8, 0x96, !PT ;  /* 0x00000022190a7c12 */ /* 0x000fe2000f8e9608 */
[----:B------:R-:W-:Y:S01]  /*5940*/  IMAD.WIDE.U32 R6, R6, -0x326172a9, RZ ;  /* 0xcd9e8d5706067825 */ /* 0x000fe200078e00ff */
[----:B------:R-:W-:-:S03]  /*5950*/  LOP3.LUT R9, R243, UR35, R18, 0x96, !PT ;  /* 0x00000023f3097c12 */ /* 0x000fc6000f8e9612 */
[--C-:B------:R-:W-:Y:S01]  /*5960*/  FFMA.FTZ R8, R52, UR32, -R5.reuse ;  /* 0x0000002034087c23 */ /* 0x100fe20008010805 */
[----:B------:R-:W-:Y:S01]  /*5970*/  LOP3.LUT R13, R7, UR35, R18, 0x96, !PT ;  /* 0x00000023070d7c12 */ /* 0x000fe2000f8e9612 */
[----:B------:R-:W-:Y:S01]  /*5980*/  FFMA.FTZ R7, R44, UR32, -R5 ;  /* 0x000000202c077c23 */ /* 0x000fe20008010805 */
[----:B--2---:R-:W-:Y:S01]  /*5990*/  FMNMX.FTZ R3, R3, R14, !PT ;  /* 0x0000000e03037209 */ /* 0x004fe20007810000 */
[----:B------:R-:W-:Y:S01]  /*59a0*/  IMAD.WIDE.U32 R18, R10, -0x326172a9, RZ ;  /* 0xcd9e8d570a127825 */ /* 0x000fe200078e00ff */
[----:B------:R2:W-:Y:S01]  /*59b0*/  MUFU.EX2 R247, R8 ;  /* 0x0000000800f77308 */ /* 0x0005e20000000800 */
[----:B-1----:R-:W-:Y:S02]  /*59c0*/  FMNMX.FTZ R134, R134, R15, !PT ;  /* 0x0000000f86867209 */ /* 0x002fe40007810000 */
[----:B------:R-:W1:Y:S01]  /*59d0*/  SHFL.BFLY PT, R135, R3, 0x1, 0x1f ;  /* 0x0c201f0003877f89 */ /* 0x000e6200000e0000 */
[----:B------:R-:W-:Y:S01]  /*59e0*/  IMAD.WIDE.U32 R14, R11, -0x326172a9, RZ ;  /* 0xcd9e8d570b0e7825 */ /* 0x000fe200078e00ff */
[----:B---3--:R-:W-:-:S03]  /*59f0*/  FMNMX.FTZ R137, R137, R16, !PT ;  /* 0x0000001089897209 */ /* 0x008fc60007810000 */
[----:B------:R-:W-:Y:S01]  /*5a00*/  FFMA.FTZ R11, R37, UR32, -R5 ;  /* 0x00000020250b7c23 */ /* 0x000fe20008010805 */
[----:B------:R-:W3:Y:S01]  /*5a10*/  SHFL.BFLY PT, R16, R134, 0x1, 0x1f ;  /* 0x0c201f0086107f89 */ /* 0x000ee200000e0000 */
[----:B------:R4:W-:Y:S01]  /*5a20*/  MUFU.EX2 R244, R7 ;  /* 0x0000000700f47308 */ /* 0x0009e20000000800 */
[----:B------:R-:W-:Y:S01]  /*5a30*/  IMAD.WIDE.U32 R22, R9, -0x2daee0ad, RZ ;  /* 0xd2511f5309167825 */ /* 0x000fe200078e00ff */
[----:B------:R-:W-:Y:S01]  /*5a40*/  LOP3.LUT R10, R19, UR33, R6, 0x96, !PT ;  /* 0x00000021130a7c12 */ /* 0x000fe2000f8e9606 */
[----:B------:R-:W5:Y:S03]  /*5a50*/  SHFL.BFLY PT, R17, R137, 0x1, 0x1f ;  /* 0x0c201f0089117f89 */ /* 0x000f6600000e0000 */
[----:B------:R-:W-:Y:S02]  /*5a60*/  LOP3.LUT R12, R23, UR31, R20, 0x96, !PT ;  /* 0x0000001f170c7c12 */ /* 0x000fe4000f8e9614 */
[----:B------:R3:W-:Y:S01]  /*5a70*/  MUFU.EX2 R246, R11 ;  /* 0x0000000b00f67308 */ /* 0x0007e20000000800 */
[----:B--2---:R-:W-:-:S02]  /*5a80*/  LOP3.LUT R8, R15, UR33, R242, 0x96, !PT ;  /* 0x000000210f087c12 */ /* 0x004fc4000f8e96f2 */
[----:B------:R-:W-:-:S04]  /*5a90*/  IMAD.WIDE.U32 R20, R12, -0x326172a9, RZ ;  /* 0xcd9e8d570c147825 */ /* 0x000fc800078e00ff */
[----:B------:R-:W-:-:S04]  /*5aa0*/  IMAD.WIDE.U32 R8, R8, -0x2daee0ad, RZ ;  /* 0xd2511f5308087825 */ /* 0x000fc800078e00ff */
[--C-:B----4-:R-:W-:Y:S01]  /*5ab0*/  FFMA.FTZ R7, R36, UR32, -R5.reuse ;  /* 0x0000002024077c23 */ /* 0x110fe20008010805 */
[----:B-1----:R-:W-:Y:S01]  /*5ac0*/  FMNMX.FTZ R135, R3, R135, !PT ;  /* 0x0000008703877209 */ /* 0x002fe20007810000 */
[----:B------:R-:W-:Y:S02]  /*5ad0*/  FFMA.FTZ R3, R33, UR32, -R5 ;  /* 0x0000002021037c23 */ /* 0x000fe40008010805 */
[----:B------:R1:W2:Y:S01]  /*5ae0*/  MUFU.EX2 R245, R7 ;  /* 0x0000000700f57308 */ /* 0x0002a20000000800 */
[----:B---3--:R-:W-:Y:S02]  /*5af0*/  FMNMX.FTZ R134, R134, R16, !PT ;  /* 0x0000001086867209 */ /* 0x008fe40007810000 */
[----:B------:R-:W-:Y:S02]  /*5b00*/  LOP3.LUT R11, R21, UR30, R14, 0x96, !PT ;  /* 0x0000001e150b7c12 */ /* 0x000fe4000f8e960e */
[----:B-----5:R-:W-:-:S03]  /*5b10*/  FMNMX.FTZ R137, R137, R17, !PT ;  /* 0x0000001189897209 */ /* 0x020fc60007810000 */
[----:B------:R3:W-:Y:S01]  /*5b20*/  MUFU.EX2 R238, R3 ;  /* 0x0000000300ee7308 */ /* 0x0007e20000000800 */
[----:B------:R-:W-:Y:S01]  /*5b30*/  IMAD.WIDE.U32 R16, R11, -0x2daee0ad, RZ ;  /* 0xd2511f530b107825 */ /* 0x000fe200078e00ff */
[----:B------:R-:W-:-:S04]  /*5b40*/  FSETP.NEU.FTZ.AND P1, PT, R135, -INF , PT ;  /* 0xff8000008700780b */ /* 0x000fc80003f3d000 */
[----:B------:R-:W-:Y:S01]  /*5b50*/  LOP3.LUT R8, R17, UR10, R8, 0x96, !PT ;  /* 0x0000000a11087c12 */ /* 0x000fe2000f8e9608 */
[----:B-1----:R-:W-:-:S04]  /*5b60*/  IMAD.WIDE.U32 R6, R13, -0x2daee0ad, RZ ;  /* 0xd2511f530d067825 */ /* 0x002fc800078e00ff */
[----:B------:R-:W-:Y:S01]  /*5b70*/  IMAD.WIDE.U32 R12, R10, -0x2daee0ad, RZ ;  /* 0xd2511f530a0c7825 */ /* 0x000fe200078e00ff */
[----:B------:R-:W-:Y:S02]  /*5b80*/  LOP3.LUT R7, R7, UR31, R24, 0x96, !PT ;  /* 0x0000001f07077c12 */ /* 0x000fe4000f8e9618 */
[----:B------:R-:W-:Y:S01]  /*5b90*/  LOP3.LUT R10, R9, UR24, R22, 0x96, !PT ;  /* 0x00000018090a7c12 */ /* 0x000fe2000f8e9616 */
[----:B------:R-:W-:Y:S01]  /*5ba0*/  FFMA.FTZ R9, R32, UR32, -R5 ;  /* 0x0000002020097c23 */ /* 0x000fe20008010805 */
[----:B---3--:R-:W-:Y:S01]  /*5bb0*/  FMUL.FTZ R3, R135, UR32 ;  /* 0x0000002087037c20 */ /* 0x008fe20008410000 */
[----:B------:R-:W-:Y:S01]  /*5bc0*/  IMAD.WIDE.U32 R40, R7, -0x326172a9, RZ ;  /* 0xcd9e8d5707287825 */ /* 0x000fe200078e00ff */
[----:B------:R-:W-:Y:S01]  /*5bd0*/  LOP3.LUT R23, R13, UR24, R6, 0x96, !PT ;  /* 0x000000180d177c12 */ /* 0x000fe2000f8e9606 */
[----:B------:R1:W-:Y:S02]  /*5be0*/  MUFU.EX2 R239, R9 ;  /* 0x0000000900ef7308 */ /* 0x0003e40000000800 */
[----:B------:R-:W-:-:S04]  /*5bf0*/  IMAD.WIDE.U32 R6, R10, -0x326172a9, RZ ;  /* 0xcd9e8d570a067825 */ /* 0x000fc800078e00ff */
[----:B------:R-:W-:Y:S01]  /*5c00*/  FFMA.FTZ R10, R26, UR32, -R5 ;  /* 0x000000201a0a7c23 */ /* 0x000fe20008010805 */
[----:B------:R-:W-:Y:S01]  /*5c10*/  FSEL R3, R3, RZ, P1 ;  /* 0x000000ff03037208 */ /* 0x000fe20000800000 */
[----:B------:R-:W-:Y:S01]  /*5c20*/  IMAD.WIDE.U32 R24, R23, -0x326172a9, RZ ;  /* 0xcd9e8d5717187825 */ /* 0x000fe200078e00ff */
[----:B------:R-:W-:Y:S01]  /*5c30*/  FSETP.NEU.FTZ.AND P1, PT, R134, -INF , PT ;  /* 0xff8000008600780b */ /* 0x000fe20003f3d000 */
[----:B------:R3:W-:Y:S02]  /*5c40*/  MUFU.EX2 R237, R10 ;  /* 0x0000000a00ed7308 */ /* 0x0007e40000000800 */
[--C-:B------:R-:W-:Y:S01]  /*5c50*/  FFMA.FTZ R11, R38, UR32, -R3.reuse ;  /* 0x00000020260b7c23 */ /* 0x100fe20008010803 */
[--C-:B------:R-:W-:Y:S01]  /*5c60*/  FFMA.FTZ R14, R45, UR32, -R3.reuse ;  /* 0x000000202d0e7c23 */ /* 0x100fe20008010803 */
[--C-:B------:R-:W-:Y:S01]  /*5c70*/  FFMA.FTZ R15, R34, UR32, -R3.reuse ;  /* 0x00000020220f7c23 */ /* 0x100fe20008010803 */
[--C-:B------:R-:W-:Y:S01]  /*5c80*/  FFMA.FTZ R26, R35, UR32, -R3.reuse ;  /* 0x00000020231a7c23 */ /* 0x100fe20008010803 */
[----:B------:R-:W-:-:S02]  /*5c90*/  FFMA.FTZ R17, R29, UR32, -R3 ;  /* 0x000000201d117c23 */ /* 0x000fc40008010803 */
[----:B------:R-:W-:Y:S01]  /*5ca0*/  MUFU.EX2 R234, R11 ;  /* 0x0000000b00ea7308 */ /* 0x000fe20000000800 */
[----:B-1----:R-:W-:-:S05]  /*5cb0*/  LOP3.LUT R9, R41, UR30, R18, 0x96, !PT ;  /* 0x0000001e29097c12 */ /* 0x002fca000f8e9612 */
[----:B------:R-:W-:Y:S02]  /*5cc0*/  IMAD.WIDE.U32 R32, R9, -0x2daee0ad, RZ ;  /* 0xd2511f5309207825 */ /* 0x000fe400078e00ff */
[----:B------:R-:W-:Y:S01]  /*5cd0*/  MUFU.EX2 R205, R14 ;  /* 0x0000000e00cd7308 */ /* 0x000fe20000000800 */
[----:B---3--:R-:W-:Y:S01]  /*5ce0*/  LOP3.LUT R10, R7, UR11, R20, 0x96, !PT ;  /* 0x0000000b070a7c12 */ /* 0x008fe2000f8e9614 */
[----:B------:R-:W-:Y:S01]  /*5cf0*/  IMAD.WIDE.U32 R8, R8, -0x326172a9, RZ ;  /* 0xcd9e8d5708087825 */ /* 0x000fe200078e00ff */
[----:B------:R-:W-:-:S03]  /*5d00*/  LOP3.LUT R21, R33, UR10, R12, 0x96, !PT ;  /* 0x0000000a21157c12 */ /* 0x000fc6000f8e960c */
[----:B------:R-:W-:Y:S01]  /*5d10*/  FFMA.FTZ R7, R27, UR32, -R5 ;  /* 0x000000201b077c23 */ /* 0x000fe20008010805 */
[--C-:B------:R-:W-:Y:S01]  /*5d20*/  FFMA.FTZ R12, R39, UR32, -R3.reuse ;  /* 0x00000020270c7c23 */ /* 0x100fe20008010803 */
[--C-:B------:R-:W-:Y:S01]  /*5d30*/  FFMA.FTZ R5, R53, UR32, -R3.reuse ;  /* 0x0000002035057c23 */ /* 0x100fe20008010803 */
[----:B------:R-:W-:Y:S01]  /*5d40*/  FFMA.FTZ R20, R28, UR32, -R3 ;  /* 0x000000201c147c23 */ /* 0x000fe20008010803 */
[----:B------:R1:W-:Y:S01]  /*5d50*/  MUFU.EX2 R236, R7 ;  /* 0x0000000700ec7308 */ /* 0x0003e20000000800 */
[----:B------:R-:W-:Y:S01]  /*5d60*/  LOP3.LUT R3, R9, UR21, R6, 0x96, !PT ;  /* 0x0000001509037c12 */ /* 0x000fe2000f8e9606 */
[----:B------:R-:W3:Y:S01]  /*5d70*/  LDSM.16.MT88.4 R28, [R209+0xa000] ;  /* 0x00a00000d11c783b */ /* 0x000ee20000004200 */
[----:B------:R-:W-:Y:S02]  /*5d80*/  LOP3.LUT R13, R8, 0xff, RZ, 0xc0, !PT ;  /* 0x000000ff080d7812 */ /* 0x000fe400078ec0ff */
[----:B------:R-:W-:Y:S02]  /*5d90*/  LOP3.LUT R0, R3, 0xffff, RZ, 0xc0, !PT ;  /* 0x0000ffff03007812 */ /* 0x000fe400078ec0ff */
[----:B------:R-:W-:Y:S01]  /*5da0*/  SHF.R.U32.HI R2, RZ, 0x10, R3 ;  /* 0x00000010ff027819 */ /* 0x000fe20000011603 */
[----:B------:R-:W4:Y:S03]  /*5db0*/  MUFU.EX2 R233, R12 ;  /* 0x0000000c00e97308 */ /* 0x000f260000000800 */
[----:B------:R-:W-:-:S02]  /*5dc0*/  LOP3.LUT R4, R2, 0xff, RZ, 0xc0, !PT ;  /* 0x000000ff02047812 */ /* 0x000fc400078ec0ff */
[----:B--2---:R-:W-:-:S03]  /*5dd0*/  F2FP.BF16.F32.PACK_AB R2, R246, R245 ;  /* 0x000000f5f602723e */ /* 0x004fc600000010ff */
[----:B------:R2:W5:Y:S01]  /*5de0*/  MUFU.EX2 R235, R5 ;  /* 0x0000000500eb7308 */ /* 0x0005620000000800 */
[----:B-1----:R-:W-:Y:S01]  /*5df0*/  IMAD.WIDE.U32 R6, R10, -0x2daee0ad, RZ ;  /* 0xd2511f530a067825 */ /* 0x002fe200078e00ff */
[----:B------:R-:W-:Y:S02]  /*5e00*/  SHF.R.U32.HI R10, RZ, 0x10, R8 ;  /* 0x00000010ff0a7819 */ /* 0x000fe40000011608 */
[C---:B------:R-:W-:Y:S02]  /*5e10*/  LOP3.LUT R18, R6.reuse, 0xffff, RZ, 0xc0, !PT ;  /* 0x0000ffff06127812 */ /* 0x040fe400078ec0ff */
[----:B------:R-:W-:Y:S02]  /*5e20*/  LOP3.LUT R22, R6, 0xff, RZ, 0xc0, !PT ;  /* 0x000000ff06167812 */ /* 0x000fe400078ec0ff */
[----:B------:R1:W-:Y:S01]  /*5e30*/  MUFU.EX2 R207, R15 ;  /* 0x0000000f00cf7308 */ /* 0x0003e20000000800 */
[--C-:B------:R-:W-:Y:S02]  /*5e40*/  SHF.R.U32.HI R11, RZ, 0x10, R6.reuse ;  /* 0x00000010ff0b7819 */ /* 0x100fe40000011606 */
[----:B------:R-:W-:-:S02]  /*5e50*/  SHF.R.U32.HI R19, RZ, 0x18, R6 ;  /* 0x00000018ff137819 */ /* 0x000fc40000011606 */
[----:B------:R-:W-:Y:S02]  /*5e60*/  LOP3.LUT R6, R10, 0xff, RZ, 0xc0, !PT ;  /* 0x000000ff0a067812 */ /* 0x000fe400078ec0ff */
[----:B------:R-:W-:Y:S01]  /*5e70*/  LOP3.LUT R10, R3, 0xff, RZ, 0xc0, !PT ;  /* 0x000000ff030a7812 */ /* 0x000fe200078ec0ff */
[----:B------:R1:W-:Y:S01]  /*5e80*/  MUFU.EX2 R206, R20 ;  /* 0x0000001400ce7308 */ /* 0x0003e20000000800 */
[----:B--2---:R-:W-:Y:S02]  /*5e90*/  LOP3.LUT R5, R8, 0xffff, RZ, 0xc0, !PT ;  /* 0x0000ffff08057812 */ /* 0x004fe400078ec0ff */
[----:B------:R-:W-:Y:S02]  /*5ea0*/  LOP3.LUT R9, R7, UR12, R16, 0x96, !PT ;  /* 0x0000000c07097c12 */ /* 0x000fe4000f8e9610 */
[----:B------:R-:W-:Y:S02]  /*5eb0*/  SHF.R.U32.HI R8, RZ, 0x18, R8 ;  /* 0x00000018ff087819 */ /* 0x000fe40000011608 */
[----:B------:R-:W-:Y:S01]  /*5ec0*/  SHF.R.U32.HI R7, RZ, 0x8, R5 ;  /* 0x00000008ff077819 */ /* 0x000fe20000011605 */
[----:B------:R-:W2:Y:S01]  /*5ed0*/  MUFU.EX2 R232, R17 ;  /* 0x0000001100e87308 */ /* 0x000ea20000000800 */
[----:B------:R-:W-:-:S02]  /*5ee0*/  PRMT R6, R6, 0x5410, R8 ;  /* 0x0000541006067816 */ /* 0x000fc40000000008 */
[----:B------:R-:W-:Y:S02]  /*5ef0*/  PRMT R7, R13, 0x5410, R7 ;  /* 0x000054100d077816 */ /* 0x000fe40000000007 */
[----:B------:R-:W-:Y:S02]  /*5f00*/  SHF.R.U32.HI R8, RZ, 0x18, R3 ;  /* 0x00000018ff087819 */ /* 0x000fe40000011603 */
[----:B------:R-:W-:Y:S01]  /*5f10*/  SHF.R.U32.HI R5, RZ, 0x8, R0 ;  /* 0x00000008ff057819 */ /* 0x000fe20000011600 */
[----:B------:R-:W-:Y:S01]  /*5f20*/  MUFU.EX2 R197, R26 ;  /* 0x0000001a00c57308 */ /* 0x000fe20000000800 */
[--C-:B------:R-:W-:Y:S02]  /*5f30*/  HSET2.LE.AND R0, R7, R120.reuse, PT ;  /* 0x0000007807007233 */ /* 0x100fe40003803000 */
[----:B------:R-:W-:Y:S02]  /*5f40*/  HSET2.LE.AND R3, R6, R120, PT ;  /* 0x0000007806037233 */ /* 0x000fe40003803000 */
[----:B----4-:R-:W-:-:S02]  /*5f50*/  F2FP.BF16.F32.PACK_AB R7, R233, R234 ;  /* 0x000000eae907723e */ /* 0x010fc400000010ff */
[----:B------:R-:W-:Y:S02]  /*5f60*/  PRMT R5, R10, 0x5410, R5 ;  /* 0x000054100a057816 */ /* 0x000fe40000000005 */
[----:B------:R-:W-:Y:S02]  /*5f70*/  PRMT R4, R4, 0x5410, R8 ;  /* 0x0000541004047816 */ /* 0x000fe40000000008 */
[----:B------:R-:W-:Y:S02]  /*5f80*/  LOP3.LUT R6, R0, R2, RZ, 0xc0, !PT ;  /* 0x0000000200067212 */ /* 0x000fe400078ec0ff */
[----:B------:R-:W-:Y:S02]  /*5f90*/  LOP3.LUT R7, R3, R7, RZ, 0xc0, !PT ;  /* 0x0000000703077212 */ /* 0x000fe400078ec0ff */
[--C-:B------:R-:W-:Y:S02]  /*5fa0*/  HSET2.LE.AND R0, R5, R120.reuse, PT ;  /* 0x0000007805007233 */ /* 0x100fe40003803000 */
[----:B------:R-:W-:-:S02]  /*5fb0*/  HSET2.LE.AND R3, R4, R120, PT ;  /* 0x0000007804037233 */ /* 0x000fc40003803000 */
[----:B------:R-:W-:Y:S02]  /*5fc0*/  F2FP.BF16.F32.PACK_AB R2, R244, R247 ;  /* 0x000000f7f402723e */ /* 0x000fe400000010ff */
[----:B-----5:R-:W-:Y:S02]  /*5fd0*/  F2FP.BF16.F32.PACK_AB R5, R205, R235 ;  /* 0x000000ebcd05723e */ /* 0x020fe400000010ff */
[----:B------:R-:W-:Y:S01]  /*5fe0*/  LOP3.LUT R4, R0, R2, RZ, 0xc0, !PT ;  /* 0x0000000200047212 */ /* 0x000fe200078ec0ff */
[----:B------:R-:W-:Y:S01]  /*5ff0*/  FMUL.FTZ R0, R134, UR32 ;  /* 0x0000002086007c20 */ /* 0x000fe20008410000 */
[----:B------:R-:W-:Y:S01]  /*6000*/  LOP3.LUT R5, R3, R5, RZ, 0xc0, !PT ;  /* 0x0000000503057212 */ /* 0x000fe200078ec0ff */
[----:B------:R-:W-:-:S03]  /*6010*/  IMAD.WIDE.U32 R2, R21, -0x326172a9, RZ ;  /* 0xcd9e8d5715027825 */ /* 0x000fc600078e00ff */
[----:B------:R-:W-:Y:S02]  /*6020*/  FSEL R0, R0, RZ, P1 ;  /* 0x000000ff00007208 */ /* 0x000fe40000800000 */
[C---:B------:R-:W-:Y:S01]  /*6030*/  LOP3.LUT R13, R2.reuse, 0xffff, RZ, 0xc0, !PT ;  /* 0x0000ffff020d7812 */ /* 0x040fe200078ec0ff */
[C---:B---3--:R-:W-:Y:S01]  /*6040*/  HMMA.16816.F32.BF16 R148, R4.reuse, R28, RZ ;  /* 0x0000001c0494723c */ /* 0x048fe200000418ff */
[----:B------:R-:W-:Y:S01]  /*6050*/  LOP3.LUT R14, R2, 0xff, RZ, 0xc0, !PT ;  /* 0x000000ff020e7812 */ /* 0x000fe200078ec0ff */
[----:B------:R-:W-:Y:S01]  /*6060*/  FFMA.FTZ R10, R54, UR32, -R0 ;  /* 0x00000020360a7c23 */ /* 0x000fe20008010800 */
[----:B-1----:R-:W-:Y:S01]  /*6070*/  SHF.R.U32.HI R15, RZ, 0x10, R2 ;  /* 0x00000010ff0f7819 */ /* 0x002fe20000011602 */
[----:B------:R-:W-:Y:S01]  /*6080*/  FFMA.FTZ R12, R55, UR32, -R0 ;  /* 0x00000020370c7c23 */ /* 0x000fe20008010800 */
[----:B------:R-:W-:Y:S01]  /*6090*/  SHF.R.U32.HI R16, RZ, 0x18, R2 ;  /* 0x00000018ff107819 */ /* 0x000fe20000011602 */
[----:B------:R1:W-:Y:S01]  /*60a0*/  MUFU.EX2 R204, R10 ;  /* 0x0000000a00cc7308 */ /* 0x0003e20000000800 */
[----:B------:R-:W-:Y:S01]  /*60b0*/  LOP3.LUT R2, R9, 0xffff, RZ, 0xc0, !PT ;  /* 0x0000ffff09027812 */ /* 0x000fe200078ec0ff */
[----:B------:R-:W-:Y:S01]  /*60c0*/  HMMA.16816.F32.BF16 R160, R4, R172, RZ ;  /* 0x000000ac04a0723c */ /* 0x000fe200000418ff */
[----:B------:R-:W-:-:S02]  /*60d0*/  LOP3.LUT R8, R3, UR21, R24, 0x96, !PT ;  /* 0x0000001503087c12 */ /* 0x000fc4000f8e9618 */
[----:B------:R-:W-:Y:S02]  /*60e0*/  LOP3.LUT R3, R11, 0xff, RZ, 0xc0, !PT ;  /* 0x000000ff0b037812 */ /* 0x000fe400078ec0ff */
[----:B------:R-:W-:Y:S01]  /*60f0*/  LOP3.LUT R11, R9, 0xff, RZ, 0xc0, !PT ;  /* 0x000000ff090b7812 */ /* 0x000fe200078ec0ff */
[----:B------:R3:W-:Y:S01]  /*6100*/  MUFU.EX2 R203, R12 ;  /* 0x0000000c00cb7308 */ /* 0x0007e20000000800 */
[----:B------:R-:W-:Y:S01]  /*6110*/  SHF.R.U32.HI R2, RZ, 0x8, R2 ;  /* 0x00000008ff027819 */ /* 0x000fe20000011602 */
[C---:B------:R-:W-:Y:S01]  /*6120*/  HMMA.16816.F32.BF16 R36, R4.reuse, R56, RZ ;  /* 0x000000380424723c */ /* 0x040fe200000418ff */
[----:B------:R-:W-:Y:S02]  /*6130*/  PRMT R20, R3, 0x5410, R19 ;  /* 0x0000541003147816 */ /* 0x000fe40000000013 */
[----:B------:R-:W-:Y:S01]  /*6140*/  PRMT R19, R11, 0x5410, R2 ;  /* 0x000054100b137816 */ /* 0x000fe20000000002 */
[----:B------:R-:W-:Y:S01]  /*6150*/  FFMA.FTZ R2, R46, UR32, -R0 ;  /* 0x000000202e027c23 */ /* 0x000fe20008010800 */
[C---:B------:R-:W-:Y:S01]  /*6160*/  FMUL.FTZ R11, R137.reuse, UR32 ;  /* 0x00000020890b7c20 */ /* 0x040fe20008410000 */
[----:B------:R-:W-:Y:S01]  /*6170*/  FSETP.NEU.FTZ.AND P1, PT, R137, -INF , PT ;  /* 0xff8000008900780b */ /* 0x000fe20003f3d000 */
[----:B------:R-:W-:Y:S01]  /*6180*/  HMMA.16816.F32.BF16 R52, R4, R72, RZ ;  /* 0x000000480434723c */ /* 0x000fe200000418ff */
[----:B-1----:R-:W-:Y:S01]  /*6190*/  SHF.R.U32.HI R10, RZ, 0x8, R18 ;  /* 0x00000008ff0a7819 */ /* 0x002fe20000011612 */
[----:B------:R1:W-:Y:S01]  /*61a0*/  MUFU.EX2 R202, R2 ;  /* 0x0000000200ca7308 */ /* 0x0003e20000000800 */
[----:B------:R-:W-:-:S02]  /*61b0*/  SHF.R.U32.HI R3, RZ, 0x8, R13 ;  /* 0x00000008ff037819 */ /* 0x000fc4000001160d */
[----:B------:R-:W-:Y:S01]  /*61c0*/  PRMT R18, R22, 0x5410, R10 ;  /* 0x0000541016127816 */ /* 0x000fe2000000000a */
[C---:B------:R-:W-:Y:S01]  /*61d0*/  HMMA.16816.F32.BF16 R68, R4.reuse, R184, RZ ;  /* 0x000000b80444723c */ /* 0x040fe200000418ff */
[----:B------:R-:W-:Y:S01]  /*61e0*/  SHF.R.U32.HI R10, RZ, 0x18, R9 ;  /* 0x00000018ff0a7819 */ /* 0x000fe20000011609 */
[----:B---3--:R-:W-:Y:S01]  /*61f0*/  FFMA.FTZ R12, R42, UR32, -R0 ;  /* 0x000000202a0c7c23 */ /* 0x008fe20008010800 */
[----:B------:R-:W-:Y:S02]  /*6200*/  PRMT R17, R14, 0x5410, R3 ;  /* 0x000054100e117816 */ /* 0x000fe40000000003 */
[----:B------:R-:W-:Y:S01]  /*6210*/  LOP3.LUT R3, R8, 0xffff, RZ, 0xc0, !PT ;  /* 0x0000ffff08037812 */ /* 0x000fe200078ec0ff */
[----:B------:R-:W-:Y:S01]  /*6220*/  MUFU.EX2 R201, R12 ;  /* 0x0000000c00c97308 */ /* 0x000fe20000000800 */
[----:B------:R-:W-:Y:S01]  /*6230*/  HMMA.16816.F32.BF16 R84, R4, R176, RZ ;  /* 0x000000b00454723c */ /* 0x000fe200000418ff */
[----:B-1----:R-:W-:-:S05]  /*6240*/  SHF.R.U32.HI R2, RZ, 0x10, R9 ;  /* 0x00000010ff027819 */ /* 0x002fca0000011609 */
[----:B------:R-:W-:Y:S01]  /*6250*/  HMMA.16816.F32.BF16 R100, R4, R180, RZ ;  /* 0x000000b40464723c */ /* 0x000fe200000418ff */
[----:B------:R-:W-:Y:S02]  /*6260*/  LOP3.LUT R9, R2, 0xff, RZ, 0xc0, !PT ;  /* 0x000000ff02097812 */ /* 0x000fe400078ec0ff */
[----:B------:R-:W-:-:S03]  /*6270*/  FSEL R2, R11, RZ, P1 ;  /* 0x000000ff0b027208 */ /* 0x000fc60000800000 */
[C---:B------:R-:W-:Y:S01]  /*6280*/  HMMA.16816.F32.BF16 R116, R4.reuse, R188, RZ ;  /* 0x000000bc0474723c */ /* 0x040fe200000418ff */
[----:B------:R-:W-:Y:S02]  /*6290*/  PRMT R21, R9, 0x5410, R10 ;  /* 0x0000541009157816 */ /* 0x000fe4000000000a */
[----:B------:R-:W-:Y:S01]  /*62a0*/  LOP3.LUT R9, R15, 0xff, RZ, 0xc0, !PT ;  /* 0x000000ff0f097812 */ /* 0x000fe200078ec0ff */
[----:B------:R-:W-:Y:S01]  /*62b0*/  FFMA.FTZ R10, R64, UR32, -R2 ;  /* 0x00000020400a7c23 */ /* 0x000fe20008010802 */
[----:B------:R-:W-:Y:S01]  /*62c0*/  LOP3.LUT R11, R8, 0xff, RZ, 0xc0, !PT ;  /* 0x000000ff080b7812 */ /* 0x000fe200078ec0ff */
[C---:B------:R-:W-:Y:S01]  /*62d0*/  HMMA.16816.F32.BF16 R152, R4.reuse, R30, RZ ;  /* 0x0000001e0498723c */ /* 0x040fe200000418ff */
[----:B------:R-:W-:Y:S01]  /*62e0*/  PRMT R14, R9, 0x5410, R16 ;  /* 0x00005410090e7816 */ /* 0x000fe20000000010 */
[----:B------:R1:W-:Y:S01]  /*62f0*/  MUFU.EX2 R198, R10 ;  /* 0x0000000a00c67308 */ /* 0x0003e20000000800 */
[----:B------:R-:W-:Y:S02]  /*6300*/  FFMA.FTZ R9, R47, UR32, -R2 ;  /* 0x000000202f097c23 */ /* 0x000fe40008010802 */
[----:B------:R-:W3:Y:S01]  /*6310*/  LDSM.16.MT88.4 R44, [R211+0xa800] ;  /* 0x00a80000d32c783b */ /* 0x000ee20000004200 */
[C---:B------:R-:W-:Y:S04]  /*6320*/  HMMA.16816.F32.BF16 R168, R4.reuse, R174, RZ ;  /* 0x000000ae04a8723c */ /* 0x040fe800000418ff */
[----:B------:R4:W-:Y:S02]  /*6330*/  MUFU.EX2 R199, R9 ;  /* 0x0000000900c77308 */ /* 0x0009e40000000800 */
[C---:B------:R-:W-:Y:S06]  /*6340*/  HMMA.16816.F32.BF16 R48, R4.reuse, R58, RZ ;  /* 0x0000003a0430723c */ /* 0x040fec00000418ff */
[----:B------:R-:W-:Y:S01]  /*6350*/  HMMA.16816.F32.BF16 R80, R4, R186, RZ ;  /* 0x000000ba0450723c */ /* 0x000fe200000418ff */
[----:B-1----:R-:W-:-:S02]  /*6360*/  SHF.R.U32.HI R10, RZ, 0x8, R3 ;  /* 0x00000008ff0a7819 */ /* 0x002fc40000011603 */
[----:B------:R-:W-:Y:S02]  /*6370*/  SHF.R.U32.HI R3, RZ, 0x10, R8 ;  /* 0x00000010ff037819 */ /* 0x000fe40000011608 */
[----:B------:R-:W-:Y:S01]  /*6380*/  PRMT R12, R11, 0x5410, R10 ;  /* 0x000054100b0c7816 */ /* 0x000fe2000000000a */
[----:B------:R-:W-:Y:S01]  /*6390*/  FFMA.FTZ R10, R43, UR32, -R2 ;  /* 0x000000202b0a7c23 */ /* 0x000fe20008010802 */
[----:B------:R-:W-:Y:S01]  /*63a0*/  SHF.R.U32.HI R11, RZ, 0x18, R8 ;  /* 0x00000018ff0b7819 */ /* 0x000fe20000011608 */
[C---:B------:R-:W-:Y:S01]  /*63b0*/  HMMA.16816.F32.BF16 R96, R4.reuse, R178, RZ ;  /* 0x000000b20460723c */ /* 0x040fe200000418ff */
[----:B----4-:R-:W-:Y:S01]  /*63c0*/  LOP3.LUT R9, R3, 0xff, RZ, 0xc0, !PT ;  /* 0x000000ff03097812 */ /* 0x010fe200078ec0ff */
[----:B------:R1:W4:Y:S01]  /*63d0*/  MUFU.EX2 R200, R10 ;  /* 0x0000000a00c87308 */ /* 0x0003220000000800 */
[--C-:B------:R-:W-:Y:S02]  /*63e0*/  HSET2.LE.AND R3, R18, R120.reuse, PT ;  /* 0x0000007812037233 */ /* 0x100fe40003803000 */
[----:B------:R-:W-:Y:S01]  /*63f0*/  PRMT R13, R9, 0x5410, R11 ;  /* 0x00005410090d7816 */ /* 0x000fe2000000000b */
[----:B------:R-:W-:Y:S01]  /*6400*/  FFMA.FTZ R9, R65, UR32, -R2 ;  /* 0x0000002041097c23 */ /* 0x000fe20008010802 */
[----:B------:R-:W-:Y:S01]  /*6410*/  F2FP.BF16.F32.PACK_AB R8, R236, R237 ;  /* 0x000000edec08723e */ /* 0x000fe200000010ff */
[----:B------:R-:W-:Y:S01]  /*6420*/  HMMA.16816.F32.BF16 R64, R4, R74, RZ ;  /* 0x0000004a0440723c */ /* 0x000fe200000418ff */
[----:B------:R-:W-:Y:S01]  /*6430*/  HSET2.LE.AND R11, R14, R120, PT ;  /* 0x000000780e0b7233 */ /* 0x000fe20003803000 */
[----:B------:R5:W3:Y:S01]  /*6440*/  MUFU.EX2 R196, R9 ;  /* 0x0000000900c47308 */ /* 0x000ae20000000800 */
[----:B------:R-:W-:-:S02]  /*6450*/  LOP3.LUT R130, R3, R8, RZ, 0xc0, !PT ;  /* 0x0000000803827212 */ /* 0x000fc400078ec0ff */
[--C-:B------:R-:W-:Y:S01]  /*6460*/  HSET2.LE.AND R3, R20, R120.reuse, PT ;  /* 0x0000007814037233 */ /* 0x100fe20003803000 */
[----:B------:R-:W-:Y:S01]  /*6470*/  HMMA.16816.F32.BF16 R112, R4, R182, RZ ;  /* 0x000000b60470723c */ /* 0x000fe200000418ff */
[----:B--2---:R-:W-:Y:S02]  /*6480*/  F2FP.BF16.F32.PACK_AB R8, R206, R232 ;  /* 0x000000e8ce08723e */ /* 0x004fe400000010ff */
[----:B-1----:R-:W-:Y:S02]  /*6490*/  F2FP.BF16.F32.PACK_AB R10, R238, R239 ;  /* 0x000000efee0a723e */ /* 0x002fe400000010ff */
[----:B------:R-:W-:Y:S02]  /*64a0*/  LOP3.LUT R131, R3, R8, RZ, 0xc0, !PT ;  /* 0x0000000803837212 */ /* 0x000fe400078ec0ff */
[----:B------:R-:W-:Y:S02]  /*64b0*/  HSET2.LE.AND R3, R17, R120, PT ;  /* 0x0000007811037233 */ /* 0x000fe40003803000 */
[----:B----4-:R-:W-:-:S02]  /*64c0*/  F2FP.BF16.F32.PACK_AB R8, R200, R199 ;  /* 0x000000c7c808723e */ /* 0x010fc400000010ff */
[--C-:B-----5:R-:W-:Y:S02]  /*64d0*/  HSET2.LE.AND R9, R19, R120.reuse, PT ;  /* 0x0000007813097233 */ /* 0x120fe40003803000 */
[----:B------:R-:W-:Y:S01]  /*64e0*/  LOP3.LUT R11, R11, R8, RZ, 0xc0, !PT ;  /* 0x000000080b0b7212 */ /* 0x000fe200078ec0ff */
[----:B------:R-:W1:Y:S02]  /*64f0*/  LDSM.16.MT88.4 R16, [R213+0xb800] ;  /* 0x00b80000d510783b */ /* 0x000e640000004200 */
[----:B------:R-:W-:Y:S02]  /*6500*/  LOP3.LUT R128, R9, R10, RZ, 0xc0, !PT ;  /* 0x0000000a09807212 */ /* 0x000fe400078ec0ff */
[----:B------:R-:W-:Y:S02]  /*6510*/  F2FP.BF16.F32.PACK_AB R10, R201, R202 ;  /* 0x000000cac90a723e */ /* 0x000fe400000010ff */
[----:B------:R-:W-:Y:S02]  /*6520*/  HSET2.LE.AND R9, R12, R120, PT ;  /* 0x000000780c097233 */ /* 0x000fe40003803000 */
[----:B------:R-:W-:-:S02]  /*6530*/  F2FP.BF16.F32.PACK_AB R12, R203, R204 ;  /* 0x000000cccb0c723e */ /* 0x000fc400000010ff */
[----:B------:R-:W-:Y:S02]  /*6540*/  LOP3.LUT R10, R3, R10, RZ, 0xc0, !PT ;  /* 0x0000000a030a7212 */ /* 0x000fe400078ec0ff */
[----:B------:R-:W-:Y:S02]  /*6550*/  LOP3.LUT R8, R9, R12, RZ, 0xc0, !PT ;  /* 0x0000000c09087212 */ /* 0x000fe400078ec0ff */
[--C-:B------:R-:W-:Y:S02]  /*6560*/  HSET2.LE.AND R3, R13, R120.reuse, PT ;  /* 0x000000780d037233 */ /* 0x100fe40003803000 */
[----:B---3--:R-:W-:Y:S02]  /*6570*/  F2FP.BF16.F32.PACK_AB R9, R196, R198 ;  /* 0x000000c6c409723e */ /* 0x008fe400000010ff */
[----:B------:R-:W-:Y:S02]  /*6580*/  HSET2.LE.AND R12, R21, R120, PT ;  /* 0x00000078150c7233 */ /* 0x000fe40003803000 */
[----:B------:R-:W-:Y:S01]  /*6590*/  LOP3.LUT R9, R3, R9, RZ, 0xc0, !PT ;  /* 0x0000000903097212 */ /* 0x000fe200078ec0ff */
[----:B------:R-:W-:Y:S01]  /*65a0*/  FFMA.FTZ R3, R90, UR32, -R0 ;  /* 0x000000205a037c23 */ /* 0x000fe20008010800 */
[----:B------:R-:W-:Y:S01]  /*65b0*/  HMMA.16816.F32.BF16 R20, R4, R190, RZ ;  /* 0x000000be0414723c */ /* 0x000fe200000418ff */
[----:B------:R-:W-:-:S02]  /*65c0*/  F2FP.BF16.F32.PACK_AB R13, R197, R207 ;  /* 0x000000cfc50d723e */ /* 0x000fc400000010ff */
[----:B------:R2:W-:Y:S02]  /*65d0*/  MUFU.EX2 R195, R3 ;  /* 0x0000000300c37308 */ /* 0x0005e40000000800 */
[----:B------:R-:W-:Y:S01]  /*65e0*/  LOP3.LUT R129, R12, R13, RZ, 0xc0, !PT ;  /* 0x0000000d0c817212 */ /* 0x000fe200078ec0ff */
[C---:B------:R-:W-:Y:S06]  /*65f0*/  HMMA.16816.F32.BF16 R164, R8.reuse, R172, RZ ;  /* 0x000000ac08a4723c */ /* 0x040fec00000418ff */
[----:B------:R-:W-:Y:S06]  /*6600*/  HMMA.16816.F32.BF16 R172, R8, R174, RZ ;  /* 0x000000ae08ac723c */ /* 0x000fec00000418ff */
[----:B------:R-:W-:Y:S01]  /*6610*/  HMMA.16816.F32.BF16 R160, R128, R44, R160 ;  /* 0x0000002c80a0723c */ /* 0x000fe200000418a0 */
[----:B--2---:R-:W-:-:S04]  /*6620*/  FFMA.FTZ R3, R88, UR32, -R0 ;  /* 0x0000002058037c23 */ /* 0x004fc80008010800 */
[----:B------:R2:W-:Y:S01]  /*6630*/  MUFU.EX2 R194, R3 ;  /* 0x0000000300c27308 */ /* 0x0005e20000000800 */
[C---:B------:R-:W-:Y:S06]  /*6640*/  HMMA.16816.F32.BF16 R168, R128.reuse, R46, R168 ;  /* 0x0000002e80a8723c */ /* 0x040fec00000418a8 */
[C---:B------:R-:W-:Y:S06]  /*6650*/  HMMA.16816.F32.BF16 R148, R128.reuse, R156, R148 ;  /* 0x0000009c8094723c */ /* 0x040fec0000041894 */
[----:B------:R-:W-:Y:S01]  /*6660*/  HMMA.16816.F32.BF16 R36, R128, R60, R36 ;  /* 0x0000003c8024723c */ /* 0x000fe20000041824 */
[--C-:B--2---:R-:W-:Y:S01]  /*6670*/  FFMA.FTZ R3, R89, UR32, -R0.reuse ;  /* 0x0000002059037c23 */ /* 0x104fe20008010800 */
[----:B------:R-:W-:-:S04]  /*6680*/  FFMA.FTZ R0, R91, UR32, -R0 ;  /* 0x000000205b007c23 */ /* 0x000fc80008010800 */
[C---:B------:R-:W-:Y:S01]  /*6690*/  HMMA.16816.F32.BF16 R52, R128.reuse, R140, R52 ;  /* 0x0000008c8034723c */ /* 0x040fe20000041834 */
[----:B------:R2:W-:Y:S05]  /*66a0*/  MUFU.EX2 R193, R3 ;  /* 0x0000000300c17308 */ /* 0x0005ea0000000800 */
[C---:B------:R-:W-:Y:S03]  /*66b0*/  HMMA.16816.F32.BF16 R68, R128.reuse, R76, R68 ;  /* 0x0000004c8044723c */ /* 0x040fe60000041844 */
[----:B------:R3:W4:Y:S03]  /*66c0*/  MUFU.EX2 R192, R0 ;  /* 0x0000000000c07308 */ /* 0x0007260000000800 */
[C---:B------:R-:W-:Y:S06]  /*66d0*/  HMMA.16816.F32.BF16 R84, R128.reuse, R92, R84 ;  /* 0x0000005c8054723c */ /* 0x040fec0000041854 */
[----:B------:R-:W-:Y:S01]  /*66e0*/  HMMA.16816.F32.BF16 R100, R128, R108, R100 ;  /* 0x0000006c8064723c */ /* 0x000fe20000041864 */
[----:B--2---:R-:W-:-:S04]  /*66f0*/  FFMA.FTZ R3, R105, UR32, -R2 ;  /* 0x0000002069037c23 */ /* 0x004fc80008010802 */
[----:B------:R-:W-:Y:S01]  /*6700*/  MUFU.EX2 R133, R3 ;  /* 0x0000000300857308 */ /* 0x000fe20000000800 */
[----:B-1----:R-:W-:Y:S01]  /*6710*/  HMMA.16816.F32.BF16 R116, R128, R16, R116 ;  /* 0x000000108074723c */ /* 0x002fe20000041874 */
[----:B---3--:R-:W-:-:S05]  /*6720*/  FFMA.FTZ R0, R106, UR32, -R2 ;  /* 0x000000206a007c23 */ /* 0x008fca0008010802 */
[C---:B------:R-:W-:Y:S01]  /*6730*/  HMMA.16816.F32.BF16 R152, R128.reuse, R158, R152 ;  /* 0x0000009e8098723c */ /* 0x040fe20000041898 */
[----:B------:R1:W-:Y:S05]  /*6740*/  MUFU.EX2 R139, R0 ;  /* 0x00000000008b7308 */ /* 0x0003ea0000000800 */
[C---:B------:R-:W-:Y:S06]  /*6750*/  HMMA.16816.F32.BF16 R48, R128.reuse, R62, R48 ;  /* 0x0000003e8030723c */ /* 0x040fec0000041830 */
[----:B------:R-:W-:Y:S01]  /*6760*/  HMMA.16816.F32.BF16 R64, R128, R142, R64 ;  /* 0x0000008e8040723c */ /* 0x000fe20000041840 */
[--C-:B-1----:R-:W-:Y:S01]  /*6770*/  FFMA.FTZ R0, R104, UR32, -R2.reuse ;  /* 0x0000002068007c23 */ /* 0x102fe20008010802 */
[----:B------:R-:W-:-:S04]  /*6780*/  FFMA.FTZ R2, R107, UR32, -R2 ;  /* 0x000000206b027c23 */ /* 0x000fc80008010802 */
[C---:B------:R-:W-:Y:S01]  /*6790*/  HMMA.16816.F32.BF16 R80, R128.reuse, R78, R80 ;  /* 0x0000004e8050723c */ /* 0x040fe20000041850 */
[----:B------:R1:W-:Y:S05]  /*67a0*/  MUFU.EX2 R138, R0 ;  /* 0x00000000008a7308 */ /* 0x0003ea0000000800 */
[C---:B------:R-:W-:Y:S03]  /*67b0*/  HMMA.16816.F32.BF16 R96, R128.reuse, R94, R96 ;  /* 0x0000005e8060723c */ /* 0x040fe60000041860 */
[----:B------:R2:W3:Y:S03]  /*67c0*/  MUFU.EX2 R132, R2 ;  /* 0x0000000200847308 */ /* 0x0004e60000000800 */
[----:B------:R-:W-:Y:S06]  /*67d0*/  HMMA.16816.F32.BF16 R112, R128, R110, R112 ;  /* 0x0000006e8070723c */ /* 0x000fec0000041870 */
[----:B------:R-:W-:Y:S01]  /*67e0*/  HMMA.16816.F32.BF16 R144, R8, R28, RZ ;  /* 0x0000001c0890723c */ /* 0x000fe200000418ff */
[----:B-1----:R-:W-:-:S05]  /*67f0*/  LOP3.LUT R0, R25, UR11, R40, 0x96, !PT ;  /* 0x0000000b19007c12 */ /* 0x002fca000f8e9628 */
[----:B------:R-:W-:Y:S01]  /*6800*/  IMAD.WIDE.U32 R4, R0, -0x2daee0ad, RZ ;  /* 0xd2511f5300047825 */ /* 0x000fe200078e00ff */
[----:B------:R-:W-:Y:S04]  /*6810*/  HMMA.16816.F32.BF16 R40, R8, R56, RZ ;  /* 0x000000380828723c */ /* 0x000fe800000418ff */
[----:B------:R-:W-:Y:S02]  /*6820*/  LOP3.LUT R0, R5, UR12, R32, 0x96, !PT ;  /* 0x0000000c05007c12 */ /* 0x000fe4000f8e9620 */
[----:B------:R-:W-:Y:S01]  /*6830*/  LOP3.LUT R6, R4, 0xffff, RZ, 0xc0, !PT ;  /* 0x0000ffff04067812 */ /* 0x000fe200078ec0ff */
[----:B------:R-:W-:Y:S01]  /*6840*/  HMMA.16816.F32.BF16 R128, R128, R18, R20 ;  /* 0x000000128080723c */ /* 0x000fe20000041814 */
[----:B--2---:R-:W-:Y:S02]  /*6850*/  LOP3.LUT R2, R0, 0xffff, RZ, 0xc0, !PT ;  /* 0x0000ffff00027812 */ /* 0x004fe400078ec0ff */
[----:B------:R-:W-:-:S02]  /*6860*/  SHF.R.U32.HI R3, RZ, 0x10, R0 ;  /* 0x00000010ff037819 */ /* 0x000fc40000011600 */
[----:B------:R-:W-:Y:S01]  /*6870*/  LOP3.LUT R13, R4, 0xff, RZ, 0xc0, !PT ;  /* 0x000000ff040d7812 */ /* 0x000fe200078ec0ff */
[C---:B------:R-:W-:Y:S01]  /*6880*/  HMMA.16816.F32.BF16 R88, R8.reuse, R176, RZ ;  /* 0x000000b00858723c */ /* 0x040fe200000418ff */
[--C-:B------:R-:W-:Y:S02]  /*6890*/  SHF.R.U32.HI R7, RZ, 0x10, R4.reuse ;  /* 0x00000010ff077819 */ /* 0x100fe40000011604 */
[----:B------:R-:W-:Y:S02]  /*68a0*/  SHF.R.U32.HI R12, RZ, 0x18, R4 ;  /* 0x00000018ff0c7819 */ /* 0x000fe40000011604 */
[----:B------:R-:W-:Y:S01]  /*68b0*/  LOP3.LUT R5, R0, 0xff, RZ, 0xc0, !PT ;  /* 0x000000ff00057812 */ /* 0x000fe200078ec0ff */
[----:B------:R-:W-:Y:S01]  /*68c0*/  HMMA.16816.F32.BF16 R104, R8, R180, RZ ;  /* 0x000000b40868723c */ /* 0x000fe200000418ff */
[----:B------:R-:W-:Y:S02]  /*68d0*/  SHF.R.U32.HI R4, RZ, 0x18, R0 ;  /* 0x00000018ff047819 */ /* 0x000fe40000011600 */
[----:B------:R-:W-:-:S02]  /*68e0*/  SHF.R.U32.HI R2, RZ, 0x8, R2 ;  /* 0x00000008ff027819 */ /* 0x000fc40000011602 */
[----:B------:R-:W-:Y:S01]  /*68f0*/  SHF.R.U32.HI R0, RZ, 0x8, R6 ;  /* 0x00000008ff007819 */ /* 0x000fe20000011606 */
[C---:B------:R-:W-:Y:S01]  /*6900*/  HMMA.16816.F32.BF16 R28, R8.reuse, R30, RZ ;  /* 0x0000001e081c723c */ /* 0x040fe200000418ff */
[----:B------:R-:W-:Y:S02]  /*6910*/  LOP3.LUT R3, R3, 0xff, RZ, 0xc0, !PT ;  /* 0x000000ff03037812 */ /* 0x000fe400078ec0ff */
[----:B------:R-:W-:Y:S02]  /*6920*/  PRMT R5, R5, 0x5410, R2 ;  /* 0x0000541005057816 */ /* 0x000fe40000000002 */
[----:B------:R-:W-:Y:S01]  /*6930*/  PRMT R0, R13, 0x5410, R0 ;  /* 0x000054100d007816 */ /* 0x000fe20000000000 */
[----:B------:R-:W-:Y:S01]  /*6940*/  HMMA.16816.F32.BF16 R20, R8, R186, RZ ;  /* 0x000000ba0814723c */ /* 0x000fe200000418ff */
[----:B------:R-:W-:Y:S02]  /*6950*/  PRMT R2, R3, 0x5410, R4 ;  /* 0x0000541003027816 */ /* 0x000fe40000000004 */
[----:B------:R-:W-:-:S02]  /*6960*/  LOP3.LUT R6, R7, 0xff, RZ, 0xc0, !PT ;  /* 0x000000ff07067812 */ /* 0x000fc400078ec0ff */
[--C-:B------:R-:W-:Y:S01]  /*6970*/  HSET2.LE.AND R0, R0, R120.reuse, PT ;  /* 0x0000007800007233 */ /* 0x100fe20003803000 */
[C---:B------:R-:W-:Y:S01]  /*6980*/  HMMA.16816.F32.BF16 R24, R8.reuse, R178, RZ ;  /* 0x000000b20818723c */ /* 0x040fe200000418ff */
[----:B------:R-:W-:Y:S02]  /*6990*/  PRMT R6, R6, 0x5410, R12 ;  /* 0x0000541006067816 */ /* 0x000fe4000000000c */
[--C-:B------:R-:W-:Y:S02]  /*69a0*/  HSET2.LE.AND R7, R2, R120.reuse, PT ;  /* 0x0000007802077233 */ /* 0x100fe40003803000 */
[----:B----4-:R-:W-:Y:S01]  /*69b0*/  F2FP.BF16.F32.PACK_AB R2, R192, R193 ;  /* 0x000000c1c002723e */ /* 0x010fe200000010ff */
[----:B------:R-:W-:Y:S01]  /*69c0*/  HMMA.16816.F32.BF16 R12, R8, R74, RZ ;  /* 0x0000004a080c723c */ /* 0x000fe200000418ff */
[--C-:B------:R-:W-:Y:S02]  /*69d0*/  HSET2.LE.AND R3, R6, R120.reuse, PT ;  /* 0x0000007806037233 */ /* 0x100fe40003803000 */
[----:B------:R-:W-:-:S02]  /*69e0*/  HSET2.LE.AND R5, R5, R120, PT ;  /* 0x0000007805057233 */ /* 0x000fc40003803000 */
[----:B------:R-:W-:Y:S01]  /*69f0*/  LOP3.LUT R126, R0, R2, RZ, 0xc0, !PT ;  /* 0x00000002007e7212 */ /* 0x000fe200078ec0ff */
[----:B------:R-:W-:Y:S01]  /*6a00*/  FADD.FTZ R2, R247, R244 ;  /* 0x000000f4f7027221 */ /* 0x000fe20000010000 */
[----:B---3--:R-:W-:Y:S01]  /*6a10*/  F2FP.BF16.F32.PACK_AB R4, R132, R133 ;  /* 0x000000858404723e */ /* 0x008fe200000010ff */
[C---:B------:R-:W-:Y:S01]  /*6a20*/  HMMA.16816.F32.BF16 R120, R8.reuse, R188, RZ ;  /* 0x000000bc0878723c */ /* 0x040fe200000418ff */
[----:B------:R-:W-:Y:S01]  /*6a30*/  F2FP.BF16.F32.PACK_AB R6, R194, R195 ;  /* 0x000000c3c206723e */ /* 0x000fe200000010ff */
[----:B------:R-:W-:Y:S01]  /*6a40*/  FADD.FTZ R2, R245, R2 ;  /* 0x00000002f5027221 */ /* 0x000fe20000010000 */
[----:B------:R-:W-:Y:S02]  /*6a50*/  F2FP.BF16.F32.PACK_AB R0, R138, R139 ;  /* 0x0000008b8a00723e */ /* 0x000fe400000010ff */
[----:B------:R-:W-:Y:S01]  /*6a60*/  LOP3.LUT R127, R3, R4, RZ, 0xc0, !PT ;  /* 0x00000004037f7212 */ /* 0x000fe200078ec0ff */
[----:B------:R-:W-:Y:S01]  /*6a70*/  FADD.FTZ R3, R235, R205 ;  /* 0x000000cdeb037221 */ /* 0x000fe20000010000 */
[----:B------:R-:W-:Y:S01]  /*6a80*/  LOP3.LUT R124, R5, R6, RZ, 0xc0, !PT ;  /* 0x00000006057c7212 */ /* 0x000fe200078ec0ff */
[----:B------:R-:W-:Y:S01]  /*6a90*/  FADD.FTZ R2, R246, R2 ;  /* 0x00000002f6027221 */ /* 0x000fe20000010000 */
[----:B------:R-:W-:Y:S01]  /*6aa0*/  LOP3.LUT R125, R7, R0, RZ, 0xc0, !PT ;  /* 0x00000000077d7212 */ /* 0x000fe200078ec0ff */
[----:B------:R-:W-:Y:S01]  /*6ab0*/  FADD.FTZ R0, R204, R203 ;  /* 0x000000cbcc007221 */ /* 0x000fe20000010000 */
[----:B------:R-:W-:Y:S01]  /*6ac0*/  HMMA.16816.F32.BF16 R4, R8, R58, RZ ;  /* 0x0000003a0804723c */ /* 0x000fe200000418ff */
[----:B------:R-:W-:-:S02]  /*6ad0*/  FADD.FTZ R3, R234, R3 ;  /* 0x00000003ea037221 */ /* 0x000fc40000010000 */
[----:B------:R-:W-:Y:S02]  /*6ae0*/  FADD.FTZ R0, R202, R0 ;  /* 0x00000000ca007221 */ /* 0x000fe40000010000 */
[----:B------:R-:W-:Y:S01]  /*6af0*/  FADD.FTZ R3, R233, R3 ;  /* 0x00000003e9037221 */ /* 0x000fe20000010000 */
[----:B------:R-:W-:Y:S03]  /*6b00*/  HMMA.16816.F32.BF16 R164, R124, R44, R164 ;  /* 0x0000002c7ca4723c */ /* 0x000fe600000418a4 */
[----:B------:R-:W-:-:S03]  /*6b10*/  FADD.FTZ R3, R207, R3 ;  /* 0x00000003cf037221 */ /* 0x000fc60000010000 */
[----:B------:R-:W-:Y:S01]  /*6b20*/  HMMA.16816.F32.BF16 R172, R124, R46, R172 ;  /* 0x0000002e7cac723c */ /* 0x000fe200000418ac */
[----:B------:R-:W-:-:S04]  /*6b30*/  FADD.FTZ R3, R197, R3 ;  /* 0x00000003c5037221 */ /* 0x000fc80000010000 */
[----:B------:R-:W-:Y:S01]  /*6b40*/  FADD.FTZ R3, R232, R3 ;  /* 0x00000003e8037221 */ /* 0x000fe20000010000 */
[----:B------:R-:W-:Y:S03]  /*6b50*/  HMMA.16816.F32.BF16 R56, R8, R72, RZ ;  /* 0x000000480838723c */ /* 0x000fe600000418ff */
[----:B------:R-:W-:-:S03]  /*6b60*/  FADD.FTZ R247, R206, R3 ;  /* 0x00000003cef77221 */ /* 0x000fc60000010000 */
[----:B------:R-:W-:Y:S06]  /*6b70*/  HMMA.16816.F32.BF16 R44, R124, R62, R4 ;  /* 0x0000003e7c2c723c */ /* 0x000fec0000041804 */
[----:B------:R-:W-:Y:S01]  /*6b80*/  HMMA.16816.F32.BF16 R72, R8, R184, RZ ;  /* 0x000000b80848723c */ /* 0x000fe200000418ff */
[----:B------:R-:W-:Y:S01]  /*6b90*/  FADD.FTZ R4, R198, R196 ;  /* 0x000000c4c6047221 */ /* 0x000fe20000010000 */
[----:B------:R-:W-:-:S03]  /*6ba0*/  FADD.FTZ R5, R201, R0 ;  /* 0x00000000c9057221 */ /* 0x000fc60000010000 */
[----:B------:R-:W-:Y:S01]  /*6bb0*/  FADD.FTZ R4, R199, R4 ;  /* 0x00000004c7047221 */ /* 0x000fe20000010000 */
[C---:B------:R-:W-:Y:S03]  /*6bc0*/  HMMA.16816.F32.BF16 R32, R8.reuse, R182, RZ ;  /* 0x000000b60820723c */ /* 0x040fe600000418ff */
[----:B------:R-:W-:Y:S01]  /*6bd0*/  FADD.FTZ R0, R200, R4 ;  /* 0x00000004c8007221 */ /* 0x000fe20000010000 */
[----:B------:R-:W-:Y:S01]  /*6be0*/  FADD.FTZ R4, R239, R2 ;  /* 0x00000002ef047221 */ /* 0x000fe20000010000 */
[----:B------:R-:W-:Y:S01]  /*6bf0*/  FADD.FTZ R2, R195, R5 ;  /* 0x00000005c3027221 */ /* 0x000fe20000010000 */
[----:B------:R-:W-:Y:S01]  /*6c00*/  HMMA.16816.F32.BF16 R8, R8, R190, RZ ;  /* 0x000000be0808723c */ /* 0x000fe200000418ff */
        /* <DEDUP_REMOVED lines=11> */
[C---:B------:R-:W-:Y:S01]  /*6cc0*/  HMMA.16816.F32.BF16 R40, R124.reuse, R60, R40 ;  /* 0x0000003c7c28723c */ /* 0x040fe20000041828 */
[----:B------:R1:W-:Y:S04]  /*6cd0*/  STL [R1+0x18], R244 ;  /* 0x000018f401007387 */ /* 0x0003e80000100800 */
[----:B------:R1:W-:Y:S01]  /*6ce0*/  STL [R1+0x1c], R247 ;  /* 0x00001cf701007387 */ /* 0x0003e20000100800 */
[C---:B------:R-:W-:Y:S03]  /*6cf0*/  HMMA.16816.F32.BF16 R72, R124.reuse, R76, R72 ;  /* 0x0000004c7c48723c */ /* 0x040fe60000041848 */
[----:B------:R1:W-:Y:S03]  /*6d00*/  STL [R1+0x20], R246 ;  /* 0x000020f601007387 */ /* 0x0003e60000100800 */
[C---:B------:R-:W-:Y:S01]  /*6d10*/  HMMA.16816.F32.BF16 R88, R124.reuse, R92, R88 ;  /* 0x0000005c7c58723c */ /* 0x040fe20000041858 */
[----:B------:R1:W-:Y:S05]  /*6d20*/  STL [R1+0x24], R245 ;  /* 0x000024f501007387 */ /* 0x0003ea0000100800 */
        /* <DEDUP_REMOVED lines=11> */
[----:B------:R-:W2:Y:S01]  /*6de0*/  LDL.64 R180, [R1+0x50] ;  /* 0x0000500001b47983 */ /* 0x000ea20000100a00 */
[----:B------:R-:W-:Y:S01]  /*6df0*/  ULDC UR4, c[0x0][0x2d0] ;  /* 0x0000b40000047ab9 */ /* 0x000fe20000000800 */
[----:B------:R-:W-:-:S04]  /*6e00*/  DEPBAR.LE SB0, 0x0 ;  /* 0x000080000000791a */ /* 0x000fc80000000000 */
[----:B------:R-:W3:Y:S04]  /*6e10*/  LDL R177, [R1+0x48] ;  /* 0x0000480001b17983 */ /* 0x000ee80000100800 */
[----:B------:R-:W4:Y:S01]  /*6e20*/  LDL.64 R184, [R1+0x68] ;  /* 0x0000680001b87983 */ /* 0x000f220000100a00 */
[----:B------:R-:W-:-:S04]  /*6e30*/  UIADD3 UR38, UR18, -0x2, URZ ;  /* 0xfffffffe12267890 */ /* 0x000fc8000fffe03f */
[----:B------:R-:W-:Y:S02]  /*6e40*/  USHF.R.S32.HI UR5, URZ, 0x1f, UR38 ;  /* 0x0000001f3f057899 */ /* 0x000fe40008011426 */
[----:B------:R-:W-:Y:S01]  /*6e50*/  IMAD.U32 R2, RZ, RZ, UR38 ;  /* 0x00000026ff027e24 */ /* 0x000fe2000f8e00ff */
[----:B------:R-:W-:Y:S01]  /*6e60*/  UISETP.GT.AND UP0, UPT, UR38, UR15, UPT ;  /* 0x0000000f2600728c */ /* 0x000fe2000bf04270 */
[----:B------:R-:W-:Y:S01]  /*6e70*/  BAR.SYNC.DEFER_BLOCKING 0x0 ;  /* 0x0000000000007b1d */ /* 0x000fe20000010000 */
[----:B--2---:R-:W-:Y:S02]  /*6e80*/  ISETP.GE.AND P3, PT, R180, UR4, PT ;  /* 0x00000004b4007c0c */ /* 0x004fe4000bf66270 */
[----:B---3--:R-:W-:Y:S01]  /*6e90*/  ISETP.GE.AND P2, PT, R177, UR4, PT ;  /* 0x00000004b1007c0c */ /* 0x008fe2000bf46270 */
[----:B------:R-:W-:Y:S01]  /*6ea0*/  UIMAD UR4, UR20, UR38, URZ ;  /* 0x00000026140472a4 */ /* 0x000fe2000f8e023f */
[----:B----4-:R-:W-:-:S03]  /*6eb0*/  IMAD.WIDE.U32 R2, R2, UR29, R184 ;  /* 0x0000001d02027c25 */ /* 0x010fc6000f8e00b8 */
[----:B------:R-:W-:-:S06]  /*6ec0*/  UIMAD UR4, UR5, UR29, UR4 ;  /* 0x0000001d050472a4 */ /* 0x000fcc000f8e0204 */
[----:B------:R-:W1:Y:S01]  /*6ed0*/  @!P3 LDC.64 R10, c[0x0][0x220] ;  /* 0x00008800ff0abb82 */ /* 0x000e620000000a00 */
[----:B------:R-:W-:Y:S01]  /*6ee0*/  @P3 STS.128 [R223+0xa000], RZ ;  /* 0x00a000ffdf003388 */ /* 0x000fe20000000c00 */
[----:B------:R-:W-:Y:S01]  /*6ef0*/  IADD3 R0, P0, R2, UR25, RZ ;  /* 0x0000001902007c10 */ /* 0x000fe2000ff1e0ff */
[----:B------:R-:W-:-:S05]  /*6f00*/  VIADD R3, R3, UR4 ;  /* 0x0000000403037c36 */ /* 0x000fca0008000000 */
[----:B------:R-:W2:Y:S01]  /*6f10*/  @!P2 LDC.64 R6, c[0x0][0x220] ;  /* 0x00008800ff06ab82 */ /* 0x000ea20000000a00 */
[----:B------:R-:W-:-:S07]  /*6f20*/  IADD3.X R5, R3, UR19, RZ, P0, !PT ;  /* 0x0000001303057c10 */ /* 0x000fce00087fe4ff */
[----:B------:R-:W3:Y:S08]  /*6f30*/  @!P3 LDC.64 R8, c[0x0][0x220] ;  /* 0x00008800ff08bb82 */ /* 0x000ef00000000a00 */
[----:B------:R-:W4:Y:S01]  /*6f40*/  @!P2 LDC.64 R12, c[0x0][0x220] ;  /* 0x00008800ff0cab82 */ /* 0x000f220000000a00 */
[----:B-1----:R-:W-:-:S04]  /*6f50*/  @!P3 LEA R10, P5, R2, R10, 0x1 ;  /* 0x0000000a020ab211 */ /* 0x002fc800078a08ff */
[C---:B------:R-:W-:Y:S02]  /*6f60*/  @!P3 LEA.HI.X R11, R2.reuse, R11, R3, 0x1, P5 ;  /* 0x0000000b020bb211 */ /* 0x040fe400028f0c03 */
[----:B--2---:R-:W-:-:S03]  /*6f70*/  @!P2 LEA R6, P1, R2, R6, 0x1 ;  /* 0x000000060206a211 */ /* 0x004fc600078208ff */
[----:B------:R-:W-:Y:S01]  /*6f80*/  @!PT LDS RZ, [RZ] ;  /* 0x00000000fffff984 */ /* 0x000fe20000000800 */
[----:B------:R-:W-:Y:S01]  /*6f90*/  @!PT LDS RZ, [RZ] ;  /* 0x00000000fffff984 */ /* 0x000fe20000000800 */
[----:B------:R-:W-:Y:S01]  /*6fa0*/  @!PT LDS RZ, [RZ] ;  /* 0x00000000fffff984 */ /* 0x000fe20000000800 */
[----:B------:R-:W-:Y:S01]  /*6fb0*/  @!P3 LDGSTS.E.BYPASS.LTC128B.128 [R223+0xa000], desc[UR22][R10.64] ;  /* 0x0a0000000adfbfae */ /* 0x000fe2000b901d56 */
[----:B------:R-:W-:-:S03]  /*6fc0*/  @!P2 LEA.HI.X R7, R2, R7, R3, 0x1, P1 ;  /* 0x000000070207a211 */ /* 0x000fc600008f0c03 */
[----:B------:R-:W-:Y:S01]  /*6fd0*/  @P2 STS.128 [R223+0xb000], RZ ;  /* 0x00b000ffdf002388 */ /* 0x000fe20000000c00 */
[----:B---3--:R-:W-:-:S03]  /*6fe0*/  @!P3 LEA R8, P4, R0, R8, 0x1 ;  /* 0x000000080008b211 */ /* 0x008fc600078808ff */
[----:B------:R-:W-:Y:S01]  /*6ff0*/  @!PT LDS RZ, [RZ] ;  /* 0x00000000fffff984 */ /* 0x000fe20000000800 */
[----:B------:R-:W-:Y:S01]  /*7000*/  @!PT LDS RZ, [RZ] ;  /* 0x00000000fffff984 */ /* 0x000fe20000000800 */
[----:B------:R-:W-:Y:S01]  /*7010*/  @!PT LDS RZ, [RZ] ;  /* 0x00000000fffff984 */ /* 0x000fe20000000800 */
[----:B------:R-:W-:Y:S01]  /*7020*/  @!P2 LDGSTS.E.BYPASS.LTC128B.128 [R223+0xb000], desc[UR22][R6.64+0x80] ;  /* 0x0b00008006dfafae */ /* 0x000fe2000b901d56 */
[----:B------:R-:W-:-:S03]  /*7030*/  @!P3 LEA.HI.X R9, R0, R9, R5, 0x1, P4 ;  /* 0x000000090009b211 */ /* 0x000fc600020f0c05 */
[----:B------:R-:W-:Y:S01]  /*7040*/  @P3 STS.128 [R223+0xa800], RZ ;  /* 0x00a800ffdf003388 */ /* 0x000fe20000000c00 */
[----:B----4-:R-:W-:-:S03]  /*7050*/  @!P2 LEA R4, P0, R0, R12, 0x1 ;  /* 0x0000000c0004a211 */ /* 0x010fc600078008ff */
[----:B------:R-:W-:Y:S01]  /*7060*/  @!PT LDS RZ, [RZ] ;  /* 0x00000000fffff984 */ /* 0x000fe20000000800 */
[----:B------:R-:W-:Y:S01]  /*7070*/  @!PT LDS RZ, [RZ] ;  /* 0x00000000fffff984 */ /* 0x000fe20000000800 */
[----:B------:R-:W-:Y:S01]  /*7080*/  @!PT LDS RZ, [RZ] ;  /* 0x00000000fffff984 */ /* 0x000fe20000000800 */
[----:B------:R1:W-:Y:S01]  /*7090*/  @!P3 LDGSTS.E.BYPASS.LTC128B.128 [R223+0xa800], desc[UR22][R8.64] ;  /* 0x0a80000008dfbfae */ /* 0x0003e2000b901d56 */
[----:B------:R-:W-:Y:S01]  /*70a0*/  @!P2 LEA.HI.X R5, R0, R13, R5, 0x1, P0 ;  /* 0x0000000d0005a211 */ /* 0x000fe200000f0c05 */
[----:B------:R-:W-:Y:S02]  /*70b0*/  IMAD.U32 R0, RZ, RZ, UR38 ;  /* 0x00000026ff007e24 */ /* 0x000fe4000f8e00ff */
[----:B------:R-:W-:Y:S02]  /*70c0*/  @P2 STS.128 [R223+0xb800], RZ ;  /* 0x00b800ffdf002388 */ /* 0x000fe40000000c00 */
[----:B------:R-:W-:Y:S02]  /*70d0*/  IMAD R0, R0, 0x20, R251 ;  /* 0x0000002000007824 */ /* 0x000fe400078e02fb */
[----:B------:R-:W-:Y:S01]  /*70e0*/  @!PT LDS RZ, [RZ] ;  /* 0x00000000fffff984 */ /* 0x000fe20000000800 */
[----:B------:R-:W-:Y:S01]  /*70f0*/  @!PT LDS RZ, [RZ] ;  /* 0x00000000fffff984 */ /* 0x000fe20000000800 */
[----:B------:R-:W-:Y:S01]  /*7100*/  @!PT LDS RZ, [RZ] ;  /* 0x00000000fffff984 */ /* 0x000fe20000000800 */
[----:B------:R2:W-:Y:S02]  /*7110*/  @!P2 LDGSTS.E.BYPASS.LTC128B.128 [R223+0xb800], desc[UR22][R4.64+0x80] ;  /* 0x0b80008004dfafae */ /* 0x0005e4000b901d56 */
[----:B------:R-:W-:-:S02]  /*7120*/  VIADD R2, R0, 0x1 ;  /* 0x0000000100027836 */ /* 0x000fc40000000000 */
[----:B------:R-:W-:Y:S01]  /*7130*/  LDSM.16.M88.4 R20, [R208+0x8000] ;  /* 0x00800000d014783b */ /* 0x000fe20000000200 */
[C---:B------:R-:W-:Y:S01]  /*7140*/  ISETP.GE.AND P1, PT, R0.reuse, R229, PT ;  /* 0x000000e50000720c */ /* 0x040fe20003f26270 */
[C---:B------:R-:W-:Y:S01]  /*7150*/  VIADD R3, R0.reuse, 0x8 ;  /* 0x0000000800037836 */ /* 0x040fe20000000000 */
[C---:B------:R-:W-:Y:S01]  /*7160*/  ISETP.GE.AND P0, PT, R0.reuse, R228, PT ;  /* 0x000000e40000720c */ /* 0x040fe20003f06270 */
[----:B------:R-:W-:Y:S01]  /*7170*/  LDSM.16.M88.4 R16, [R208+0x8800] ;  /* 0x00880000d010783b */ /* 0x000fe20000000200 */
[C---:B------:R-:W-:Y:S02]  /*7180*/  ISETP.LT.OR P1, PT, R0.reuse, R225, P1 ;  /* 0x000000e10000720c */ /* 0x040fe40000f21670 */
[----:B------:R-:W-:Y:S01]  /*7190*/  ISETP.LT.OR P0, PT, R0, R224, P0 ;  /* 0x000000e00000720c */ /* 0x000fe20000701670 */
[----:B------:R-:W-:Y:S01]  /*71a0*/  LDSM.16.M88.4 R28, [R219] ;  /* 0x00000000db1c783b */ /* 0x000fe20000000200 */
[C---:B------:R-:W-:Y:S02]  /*71b0*/  ISETP.GE.AND P4, PT, R2.reuse, R229, PT ;  /* 0x000000e50200720c */ /* 0x040fe40003f86270 */
[C---:B------:R-:W-:Y:S01]  /*71c0*/  ISETP.GE.AND P5, PT, R2.reuse, R231, PT ;  /* 0x000000e70200720c */ /* 0x040fe20003fa6270 */
[----:B------:R-:W-:Y:S01]  /*71d0*/  LDSM.16.M88.4 R12, [R210] ;  /* 0x00000000d20c783b */ /* 0x000fe20000000200 */
[----:B------:R-:W-:-:S02]  /*71e0*/  ISETP.LT.OR P4, PT, R2, R225, P4 ;  /* 0x000000e10200720c */ /* 0x000fc40002781670 */
[----:B------:R-:W-:Y:S01]  /*71f0*/  ISETP.GE.AND P6, PT, R0, R231, PT ;  /* 0x000000e70000720c */ /* 0x000fe20003fc6270 */
[----:B-1----:R-:W1:Y:S01]  /*7200*/  LDSM.16.M88.4 R8, [R210+0x2000] ;  /* 0x00200000d208783b */ /* 0x002e620000000200 */
[-C--:B------:R-:W-:Y:S02]  /*7210*/  ISETP.LT.OR P5, PT, R2, R226.reuse, P5 ;  /* 0x000000e20200720c */ /* 0x080fe40002fa1670 */
[----:B------:R-:W-:Y:S01]  /*7220*/  ISETP.LT.OR P6, PT, R0, R226, P6 ;  /* 0x000000e20000720c */ /* 0x000fe200037c1670 */
[----:B------:R-:W-:Y:S04]  /*7230*/  LDSM.16.M88.4 R24, [R222] ;  /* 0x00000000de18783b */ /* 0x000fe80000000200 */
[----:B--2---:R-:W2:Y:S04]  /*7240*/  LDSM.16.M88.4 R4, [R212+0x2000] ;  /* 0x00200000d404783b */ /* 0x004ea80000000200 */
[----:B------:R-:W0:Y:S01]  /*7250*/  LDGDEPBAR ;  /* 0x00000000000079af */ /* 0x000e220000000000 */
[C---:B-1----:R-:W-:Y:S06]  /*7260*/  HMMA.16816.F32.BF16 R180, R8.reuse, R20, RZ ;  /* 0x0000001408b4723c */ /* 0x042fec00000418ff */
[C---:B------:R-:W-:Y:S06]  /*7270*/  HMMA.16816.F32.BF16 R176, R8.reuse, R22, RZ ;  /* 0x0000001608b0723c */ /* 0x040fec00000418ff */
[C---:B------:R-:W-:Y:S06]  /*7280*/  HMMA.16816.F32.BF16 R140, R8.reuse, R16, RZ ;  /* 0x00000010088c723c */ /* 0x040fec00000418ff */
[----:B------:R-:W-:Y:S01]  /*7290*/  HMMA.16816.F32.BF16 R32, R8, R18, RZ ;  /* 0x000000120820723c */ /* 0x000fe200000418ff */
[----:B------:R-:W1:Y:S05]  /*72a0*/  LDSM.16.M88.4 R8, [R212] ;  /* 0x00000000d408783b */ /* 0x000e6a0000000200 */
[C---:B--2---:R-:W-:Y:S06]  /*72b0*/  HMMA.16816.F32.BF16 R232, R4.reuse, R28, R180 ;  /* 0x0000001c04e8723c */ /* 0x044fec00000418b4 */
[----:B------:R-:W-:Y:S06]  /*72c0*/  HMMA.16816.F32.BF16 R192, R4, R30, R176 ;  /* 0x0000001e04c0723c */ /* 0x000fec00000418b0 */
[C---:B------:R-:W-:Y:S06]  /*72d0*/  HMMA.16816.F32.BF16 R180, R12.reuse, R20, RZ ;  /* 0x000000140cb4723c */ /* 0x040fec00000418ff */
[C---:B------:R-:W-:Y:S06]  /*72e0*/  HMMA.16816.F32.BF16 R176, R12.reuse, R22, RZ ;  /* 0x000000160cb0723c */ /* 0x040fec00000418ff */
[----:B------:R-:W-:Y:S06]  /*72f0*/  HMMA.16816.F32.BF16 R20, R12, R16, RZ ;  /* 0x000000100c14723c */ /* 0x000fec00000418ff */
[C---:B------:R-:W-:Y:S01]  /*7300*/  HMMA.16816.F32.BF16 R196, R4.reuse, R24, R140 ;  /* 0x0000001804c4723c */ /* 0x040fe2000004188c */
[----:B------:R-:W-:Y:S05]  /*7310*/  LDSM.16.M88.4 R140, [R216+0x8800] ;  /* 0x00880000d88c783b */ /* 0x000fea0000000200 */
[----:B------:R-:W-:Y:S01]  /*7320*/  HMMA.16816.F32.BF16 R188, R4, R26, R32 ;  /* 0x0000001a04bc723c */ /* 0x000fe20000041820 */
[----:B------:R-:W2:Y:S04]  /*7330*/  LDSM.16.M88.4 R4, [R218+0x2000] ;  /* 0x00200000da04783b */ /* 0x000ea80000000200 */
[----:B------:R-:W3:Y:S01]  /*7340*/  LDSM.16.M88.4 R32, [R216+0x8000] ;  /* 0x00800000d820783b */ /* 0x000ee20000000200 */
[----:B------:R-:W-:Y:S03]  /*7350*/  HMMA.16816.F32.BF16 R12, R12, R18, RZ ;  /* 0x000000120c0c723c */ /* 0x000fe600000418ff */
[----:B------:R-:W4:Y:S03]  /*7360*/  LDSM.16.M88.4 R16, [R218] ;  /* 0x00000000da10783b */ /* 0x000f260000000200 */
[C---:B-1----:R-:W-:Y:S06]  /*7370*/  HMMA.16816.F32.BF16 R184, R8.reuse, R28, R180 ;  /* 0x0000001c08b8723c */ /* 0x042fec00000418b4 */
[C---:B------:R-:W-:Y:S06]  /*7380*/  HMMA.16816.F32.BF16 R176, R8.reuse, R30, R176 ;  /* 0x0000001e08b0723c */ /* 0x040fec00000418b0 */
[C---:B------:R-:W-:Y:S01]  /*7390*/  HMMA.16816.F32.BF16 R180, R8.reuse, R24, R20 ;  /* 0x0000001808b4723c */ /* 0x040fe20000041814 */
[----:B------:R-:W-:Y:S05]  /*73a0*/  LDSM.16.M88.4 R20, [R215] ;  /* 0x00000000d714783b */ /* 0x000fea0000000200 */
[----:B------:R-:W-:Y:S01]  /*73b0*/  HMMA.16816.F32.BF16 R28, R8, R26, R12 ;  /* 0x0000001a081c723c */ /* 0x000fe2000004180c */
[----:B------:R-:W1:Y:S04]  /*73c0*/  LDSM.16.M88.4 R8, [R217+0x2000] ;  /* 0x00200000d908783b */ /* 0x000e680000000200 */
[----:B------:R-:W5:Y:S04]  /*73d0*/  LDSM.16.M88.4 R24, [R215+0x800] ;  /* 0x00080000d718783b */ /* 0x000f680000000200 */
[----:B------:R-:W5:Y:S01]  /*73e0*/  LDSM.16.M88.4 R12, [R217] ;  /* 0x00000000d90c783b */ /* 0x000f620000000200 */
[C---:B--2---:R-:W-:Y:S06]  /*73f0*/  HMMA.16816.F32.BF16 R236, R4.reuse, R140, R196 ;  /* 0x0000008c04ec723c */ /* 0x044fec00000418c4 */
[C---:B---3--:R-:W-:Y:S06]  /*7400*/  HMMA.16816.F32.BF16 R232, R4.reuse, R32, R232 ;  /* 0x0000002004e8723c */ /* 0x048fec00000418e8 */
[C---:B------:R-:W-:Y:S06]  /*7410*/  HMMA.16816.F32.BF16 R204, R4.reuse, R34, R192 ;  /* 0x0000002204cc723c */ /* 0x040fec00000418c0 */
[----:B------:R-:W-:Y:S01]  /*7420*/  HMMA.16816.F32.BF16 R200, R4, R142, R188 ;  /* 0x0000008e04c8723c */ /* 0x000fe200000418bc */
[----:B------:R-:W-:Y:S05]  /*7430*/  LDSM.16.M88.4 R4, [R210+0x6000] ;  /* 0x00600000d204783b */ /* 0x000fea0000000200 */
[C---:B----4-:R-:W-:Y:S06]  /*7440*/  HMMA.16816.F32.BF16 R196, R16.reuse, R32, R184 ;  /* 0x0000002010c4723c */ /* 0x050fec00000418b8 */
[C---:B------:R-:W-:Y:S01]  /*7450*/  HMMA.16816.F32.BF16 R192, R16.reuse, R34, R176 ;  /* 0x0000002210c0723c */ /* 0x040fe200000418b0 */
[----:B------:R-:W2:Y:S05]  /*7460*/  LDSM.16.M88.4 R32, [R208+0x9000] ;  /* 0x00900000d020783b */ /* 0x000eaa0000000200 */
[C---:B------:R-:W-:Y:S01]  /*7470*/  HMMA.16816.F32.BF16 R184, R16.reuse, R142, R28 ;  /* 0x0000008e10b8723c */ /* 0x040fe2000004181c */
[----:B------:R-:W3:Y:S05]  /*7480*/  LDSM.16.M88.4 R28, [R208+0x9800] ;  /* 0x00980000d01c783b */ /* 0x000eea0000000200 */
[----:B------:R-:W-:Y:S01]  /*7490*/  HMMA.16816.F32.BF16 R188, R16, R140, R180 ;  /* 0x0000008c10bc723c */ /* 0x000fe200000418b4 */
[----:B------:R-:W4:Y:S05]  /*74a0*/  LDSM.16.M88.4 R16, [R210+0x4000] ;  /* 0x00400000d210783b */ /* 0x000f2a0000000200 */
[C---:B-1----:R-:W-:Y:S06]  /*74b0*/  HMMA.16816.F32.BF16 R180, R8.reuse, R20, R232 ;  /* 0x0000001408b4723c */ /* 0x042fec00000418e8 */
[C---:B------:R-:W-:Y:S06]  /*74c0*/  HMMA.16816.F32.BF16 R176, R8.reuse, R22, R204 ;  /* 0x0000001608b0723c */ /* 0x040fec00000418cc */
[C---:B-----5:R-:W-:Y:S06]  /*74d0*/  HMMA.16816.F32.BF16 R140, R8.reuse, R24, R236 ;  /* 0x00000018088c723c */ /* 0x060fec00000418ec */
[----:B------:R-:W-:Y:S06]  /*74e0*/  HMMA.16816.F32.BF16 R8, R8, R26, R200 ;  /* 0x0000001a0808723c */ /* 0x000fec00000418c8 */
[C---:B------:R-:W-:Y:S06]  /*74f0*/  HMMA.16816.F32.BF16 R204, R12.reuse, R20, R196 ;  /* 0x000000140ccc723c */ /* 0x040fec00000418c4 */
[----:B------:R-:W-:Y:S01]  /*7500*/  HMMA.16816.F32.BF16 R200, R12, R22, R192 ;  /* 0x000000160cc8723c */ /* 0x000fe200000418c0 */
[----:B------:R-:W-:Y:S05]  /*7510*/  LDSM.16.M88.4 R20, [R220] ;  /* 0x00000000dc14783b */ /* 0x000fea0000000200 */
[----:B--2---:R-:W-:Y:S06]  /*7520*/  HMMA.16816.F32.BF16 R196, R4, R32, R180 ;  /* 0x0000002004c4723c */ /* 0x004fec00000418b4 */
[----:B------:R-:W-:Y:S06]  /*7530*/  HMMA.16816.F32.BF16 R192, R12, R24, R188 ;  /* 0x000000180cc0723c */ /* 0x000fec00000418bc */
[C---:B---3--:R-:W-:Y:S06]  /*7540*/  HMMA.16816.F32.BF16 R180, R4.reuse, R28, R140 ;  /* 0x0000001c04b4723c */ /* 0x048fec000004188c */
[C---:B------:R-:W-:Y:S06]  /*7550*/  HMMA.16816.F32.BF16 R188, R4.reuse, R34, R176 ;  /* 0x0000002204bc723c */ /* 0x040fec00000418b0 */
[----:B------:R-:W-:Y:S01]  /*7560*/  HMMA.16816.F32.BF16 R140, R4, R30, R8 ;  /* 0x0000001e048c723c */ /* 0x000fe20000041808 */
[----:B------:R-:W1:Y:S04]  /*7570*/  LDSM.16.M88.4 R4, [R212+0x6000] ;  /* 0x00600000d404783b */ /* 0x000e680000000200 */
[----:B------:R-:W2:Y:S01]  /*7580*/  LDSM.16.M88.4 R8, [R212+0x4000] ;  /* 0x00400000d408783b */ /* 0x000ea20000000200 */
[----:B------:R-:W-:Y:S03]  /*7590*/  HMMA.16816.F32.BF16 R184, R12, R26, R184 ;  /* 0x0000001a0cb8723c */ /* 0x000fe600000418b8 */
[----:B------:R-:W3:Y:S03]  /*75a0*/  LDSM.16.M88.4 R12, [R221] ;  /* 0x00000000dd0c783b */ /* 0x000ee60000000200 */
[C---:B----4-:R-:W-:Y:S06]  /*75b0*/  HMMA.16816.F32.BF16 R24, R16.reuse, R32, R204 ;  /* 0x000000201018723c */ /* 0x050fec00000418cc */
[C---:B------:R-:W-:Y:S06]  /*75c0*/  HMMA.16816.F32.BF16 R176, R16.reuse, R34, R200 ;  /* 0x0000002210b0723c */ /* 0x040fec00000418c8 */
[C---:B------:R-:W-:Y:S06]  /*75d0*/  HMMA.16816.F32.BF16 R192, R16.reuse, R28, R192 ;  /* 0x0000001c10c0723c */ /* 0x040fec00000418c0 */
[----:B------:R-:W-:Y:S01]  /*75e0*/  HMMA.16816.F32.BF16 R32, R16, R30, R184 ;  /* 0x0000001e1020723c */ /* 0x000fe200000418b8 */
[----:B------:R-:W-:Y:S04]  /*75f0*/  LDSM.16.M88.4 R16, [R218+0x6000] ;  /* 0x00600000da10783b */ /* 0x000fe80000000200 */
[----:B------:R-:W4:Y:S01]  /*7600*/  LDSM.16.M88.4 R28, [R216+0x9000] ;  /* 0x00900000d81c783b */ /* 0x000f220000000200 */
[----:B-1----:R-:W-:-:S12]  /*7610*/  HMMA.16816.F32.BF16 R200, R4, R20, R180 ;  /* 0x0000001404c8723c */ /* 0x002fd800000418b4 */
[----:B--2---:R-:W-:Y:S06]  /*7620*/  HMMA.16816.F32.BF16 R184, R8, R20, R192 ;  /* 0x0000001408b8723c */ /* 0x004fec00000418c0 */
[----:B---3--:R-:W-:Y:S06]  /*7630*/  HMMA.16816.F32.BF16 R204, R4, R14, R188 ;  /* 0x0000000e04cc723c */ /* 0x008fec00000418bc */
[-C--:B------:R-:W-:Y:S01]  /*7640*/  HMMA.16816.F32.BF16 R180, R8, R12.reuse, R24 ;  /* 0x0000000c08b4723c */ /* 0x080fe20000041818 */
[----:B------:R-:W1:Y:S05]  /*7650*/  LDSM.16.M88.4 R24, [R216+0x9800] ;  /* 0x00980000d818783b */ /* 0x000e6a0000000200 */
[C---:B------:R-:W-:Y:S06]  /*7660*/  HMMA.16816.F32.BF16 R196, R4.reuse, R12, R196 ;  /* 0x0000000c04c4723c */ /* 0x040fec00000418c4 */
[----:B------:R-:W-:Y:S01]  /*7670*/  HMMA.16816.F32.BF16 R188, R4, R22, R140 ;  /* 0x0000001604bc723c */ /* 0x000fe2000004188c */
[----:B------:R-:W2:Y:S05]  /*7680*/  LDSM.16.M88.4 R4, [R218+0x4000] ;  /* 0x00400000da04783b */ /* 0x000eaa0000000200 */
[C---:B------:R-:W-:Y:S01]  /*7690*/  HMMA.16816.F32.BF16 R176, R8.reuse, R14, R176 ;  /* 0x0000000e08b0723c */ /* 0x040fe200000418b0 */
[----:B------:R-:W-:Y:S05]  /*76a0*/  LDSM.16.M88.4 R12, [R217+0x4000] ;  /* 0x00400000d90c783b */ /* 0x000fea0000000200 */
[----:B------:R-:W-:Y:S01]  /*76b0*/  HMMA.16816.F32.BF16 R140, R8, R22, R32 ;  /* 0x00000016088c723c */ /* 0x000fe20000041820 */
[----:B------:R-:W-:Y:S04]  /*76c0*/  LDSM.16.M88.4 R8, [R217+0x6000] ;  /* 0x00600000d908783b */ /* 0x000fe80000000200 */
[----:B------:R-:W3:Y:S01]  /*76d0*/  LDSM.16.M88.4 R20, [R215+0x1000] ;  /* 0x00100000d714783b */ /* 0x000ee20000000200 */
[C---:B----4-:R-:W-:Y:S06]  /*76e0*/  HMMA.16816.F32.BF16 R32, R16.reuse, R28, R196 ;  /* 0x0000001c1020723c */ /* 0x050fec00000418c4 */
[C---:B------:R-:W-:Y:S06]  /*76f0*/  HMMA.16816.F32.BF16 R192, R16.reuse, R30, R204 ;  /* 0x0000001e10c0723c */ /* 0x040fec00000418cc */
[C---:B-1----:R-:W-:Y:S06]  /*7700*/  HMMA.16816.F32.BF16 R200, R16.reuse, R24, R200 ;  /* 0x0000001810c8723c */ /* 0x042fec00000418c8 */
[----:B------:R-:W-:Y:S06]  /*7710*/  HMMA.16816.F32.BF16 R188, R16, R26, R188 ;  /* 0x0000001a10bc723c */ /* 0x000fec00000418bc */
[C---:B--2---:R-:W-:Y:S06]  /*7720*/  HMMA.16816.F32.BF16 R16, R4.reuse, R28, R180 ;  /* 0x0000001c0410723c */ /* 0x044fec00000418b4 */
[C---:B------:R-:W-:Y:S06]  /*7730*/  HMMA.16816.F32.BF16 R176, R4.reuse, R30, R176 ;  /* 0x0000001e04b0723c */ /* 0x040fec00000418b0 */
[C---:B------:R-:W-:Y:S06]  /*7740*/  HMMA.16816.F32.BF16 R180, R4.reuse, R24, R184 ;  /* 0x0000001804b4723c */ /* 0x040fec00000418b8 */
[----:B------:R-:W-:Y:S01]  /*7750*/  HMMA.16816.F32.BF16 R140, R4, R26, R140 ;  /* 0x0000001a048c723c */ /* 0x000fe2000004188c */
[----:B------:R-:W1:Y:S01]  /*7760*/  LDSM.16.M88.4 R4, [R215+0x1800] ;  /* 0x00180000d704783b */ /* 0x000e620000000200 */
[----:B------:R-:W-:-:S04]  /*7770*/  DEPBAR.LE SB0, 0x0 ;  /* 0x000080000000791a */ /* 0x000fc80000000000 */
[-C--:B---3--:R-:W-:Y:S06]  /*7780*/  HMMA.16816.F32.BF16 R32, R8, R20.reuse, R32 ;  /* 0x000000140820723c */ /* 0x088fec0000041820 */
[----:B------:R-:W-:Y:S06]  /*7790*/  HMMA.16816.F32.BF16 R24, R12, R20, R16 ;  /* 0x000000140c18723c */ /* 0x000fec0000041810 */
[-C--:B------:R-:W-:Y:S06]  /*77a0*/  HMMA.16816.F32.BF16 R28, R8, R22.reuse, R192 ;  /* 0x00000016081c723c */ /* 0x080fec00000418c0 */
[----:B------:R-:W-:Y:S06]  /*77b0*/  HMMA.16816.F32.BF16 R20, R12, R22, R176 ;  /* 0x000000160c14723c */ /* 0x000fec00000418b0 */
[----:B------:R-:W-:-:S02]  /*77c0*/  FSEL R138, R32, -INF , !P1 ;  /* 0xff800000208a7808 */ /* 0x000fc40004800000 */
[----:B------:R-:W-:Y:S01]  /*77d0*/  FSEL R185, R34, -INF , !P0 ;  /* 0xff80000022b97808 */ /* 0x000fe20004000000 */
[----:B------:R-:W-:Y:S01]  /*77e0*/  BAR.SYNC.DEFER_BLOCKING 0x0 ;  /* 0x0000000000007b1d */ /* 0x000fe20000010000 */
[C---:B------:R-:W-:Y:S02]  /*77f0*/  ISETP.GE.AND P1, PT, R2.reuse, R230, PT ;  /* 0x000000e60200720c */ /* 0x040fe40003f26270 */
[----:B------:R-:W-:Y:S02]  /*7800*/  ISETP.GE.AND P0, PT, R2, R228, PT ;  /* 0x000000e40200720c */ /* 0x000fe40003f06270 */
[----:B------:R-:W-:Y:S02]  /*7810*/  FSEL R184, R33, -INF , !P4 ;  /* 0xff80000021b87808 */ /* 0x000fe40006000000 */
[----:B------:R-:W-:Y:S02]  /*7820*/  ISETP.GE.AND P4, PT, R0, R230, PT ;  /* 0x000000e60000720c */ /* 0x000fe40003f86270 */
[----:B------:R-:W-:-:S02]  /*7830*/  ISETP.LT.OR P1, PT, R2, R227, P1 ;  /* 0x000000e30200720c */ /* 0x000fc40000f21670 */
[----:B------:R-:W-:Y:S01]  /*7840*/  ISETP.LT.OR P0, PT, R2, R224, P0 ;  /* 0x000000e00200720c */ /* 0x000fe20000701670 */
[C---:B------:R-:W-:Y:S01]  /*7850*/  VIADD R2, R0.reuse, 0x9 ;  /* 0x0000000900027836 */ /* 0x040fe20000000000 */
[----:B------:R-:W-:Y:S02]  /*7860*/  ISETP.LT.OR P4, PT, R0, R227, P4 ;  /* 0x000000e30000720c */ /* 0x000fe40002781670 */
[----:B------:R-:W-:Y:S02]  /*7870*/  FSEL R177, R35, -INF , !P0 ;  /* 0xff80000023b17808 */ /* 0x000fe40004000000 */
[----:B------:R-:W-:Y:S01]  /*7880*/  FSEL R19, R25, -INF , !P5 ;  /* 0xff80000019137808 */ /* 0x000fe20006800000 */
[----:B-1----:R-:W-:Y:S01]  /*7890*/  HMMA.16816.F32.BF16 R32, R8, R4, R200 ;  /* 0x000000040820723c */ /* 0x002fe200000418c8 */
[----:B------:R-:W-:Y:S02]  /*78a0*/  FSEL R133, R27, -INF , !P1 ;  /* 0xff8000001b857808 */ /* 0x000fe40004800000 */
[----:B------:R-:W-:-:S02]  /*78b0*/  ISETP.GE.AND P5, PT, R3, R229, PT ;  /* 0x000000e50300720c */ /* 0x000fc40003fa6270 */
[C---:B------:R-:W-:Y:S01]  /*78c0*/  ISETP.GE.AND P1, PT, R3.reuse, R228, PT ;  /* 0x000000e40300720c */ /* 0x040fe20003f26270 */
[----:B------:R-:W-:Y:S01]  /*78d0*/  HMMA.16816.F32.BF16 R8, R8, R6, R188 ;  /* 0x000000060808723c */ /* 0x000fe200000418bc */
[----:B------:R-:W-:Y:S02]  /*78e0*/  ISETP.GE.AND P0, PT, R2, R229, PT ;  /* 0x000000e50200720c */ /* 0x000fe40003f06270 */
[----:B------:R-:W-:Y:S02]  /*78f0*/  FSEL R16, R24, -INF , !P6 ;  /* 0xff80000018107808 */ /* 0x000fe40007000000 */
[----:B------:R-:W-:Y:S02]  /*7900*/  FSEL R132, R26, -INF , !P4 ;  /* 0xff8000001a847808 */ /* 0x000fe40006000000 */
[----:B------:R-:W-:Y:S01]  /*7910*/  HMMA.16816.F32.BF16 R24, R12, R4, R180 ;  /* 0x000000040c18723c */ /* 0x000fe200000418b4 */
[C---:B------:R-:W-:Y:S02]  /*7920*/  ISETP.LT.OR P5, PT, R3.reuse, R225, P5 ;  /* 0x000000e10300720c */ /* 0x040fe40002fa1670 */
[----:B------:R-:W-:-:S02]  /*7930*/  ISETP.LT.OR P1, PT, R3, R224, P1 ;  /* 0x000000e00300720c */ /* 0x000fc40000f21670 */
[----:B------:R-:W-:Y:S01]  /*7940*/  ISETP.LT.OR P0, PT, R2, R225, P0 ;  /* 0x000000e10200720c */ /* 0x000fe20000701670 */
[----:B------:R-:W-:Y:S01]  /*7950*/  HMMA.16816.F32.BF16 R12, R12, R6, R140 ;  /* 0x000000060c0c723c */ /* 0x000fe2000004188c */
[----:B------:R-:W-:Y:S02]  /*7960*/  FSEL R139, R28, -INF , !P5 ;  /* 0xff8000001c8b7808 */ /* 0x000fe40006800000 */
[----:B------:R-:W-:Y:S02]  /*7970*/  FSEL R179, R30, -INF , !P1 ;  /* 0xff8000001eb37808 */ /* 0x000fe40004800000 */
[----:B------:R-:W-:Y:S02]  /*7980*/  FSEL R176, R29, -INF , !P0 ;  /* 0xff8000001db07808 */ /* 0x000fe40004000000 */
[C---:B------:R-:W-:Y:S02]  /*7990*/  ISETP.GE.AND P6, PT, R3.reuse, R231, PT ;  /* 0x000000e70300720c */ /* 0x040fe40003fc6270 */
        /* <DEDUP_REMOVED lines=15> */
[CC--:B------:R-:W-:Y:S02]  /*7a90*/  ISETP.GE.AND P5, PT, R3.reuse, R231.reuse, PT ;  /* 0x000000e70300720c */ /* 0x0c0fe40003fa6270 */
[C---:B------:R-:W-:Y:S02]  /*7aa0*/  ISETP.GE.AND P1, PT, R3.reuse, R230, PT ;  /* 0x000000e60300720c */ /* 0x040fe40003f26270 */
[C---:B------:R-:W-:Y:S02]  /*7ab0*/  ISETP.GE.AND P6, PT, R2.reuse, R231, PT ;  /* 0x000000e70200720c */ /* 0x040fe40003fc6270 */
[CC--:B------:R-:W-:Y:S02]  /*7ac0*/  ISETP.LT.OR P5, PT, R3.reuse, R226.reuse, P5 ;  /* 0x000000e20300720c */ /* 0x0c0fe40002fa1670 */
[----:B------:R-:W-:Y:S02]  /*7ad0*/  ISETP.LT.OR P1, PT, R3, R227, P1 ;  /* 0x000000e30300720c */ /* 0x000fe40000f21670 */
[----:B------:R-:W-:-:S02]  /*7ae0*/  ISETP.LT.OR P6, PT, R2, R226, P6 ;  /* 0x000000e20200720c */ /* 0x000fc400037c1670 */
        /* <DEDUP_REMOVED lines=15> */
[C---:B------:R-:W-:Y:S02]  /*7be0*/  ISETP.GE.AND P0, PT, R2.reuse, R231, PT ;  /* 0x000000e70200720c */ /* 0x040fe40003f06270 */
[C---:B------:R-:W-:Y:S02]  /*7bf0*/  ISETP.GE.AND P4, PT, R3.reuse, R228, PT ;  /* 0x000000e40300720c */ /* 0x040fe40003f86270 */
[----:B------:R-:W-:Y:S02]  /*7c00*/  ISETP.LT.OR P0, PT, R2, R226, P0 ;  /* 0x000000e20200720c */ /* 0x000fe40000701670 */
[----:B------:R-:W-:Y:S02]  /*7c10*/  ISETP.LT.OR P4, PT, R3, R224, P4 ;  /* 0x000000e00300720c */ /* 0x000fe40002781670 */
[----:B------:R-:W-:-:S02]  /*7c20*/  FSEL R143, R12, -INF , !P0 ;  /* 0xff8000000c8f7808 */ /* 0x000fc40004000000 */
[----:B------:R-:W-:Y:S02]  /*7c30*/  ISETP.GE.AND P0, PT, R0, R229, PT ;  /* 0x000000e50000720c */ /* 0x000fe40003f06270 */
[----:B------:R-:W-:Y:S02]  /*7c40*/  FSEL R197, R34, -INF , !P4 ;  /* 0xff80000022c57808 */ /* 0x000fe40006000000 */
[----:B------:R-:W-:Y:S02]  /*7c50*/  ISETP.LT.OR P0, PT, R0, R225, P0 ;  /* 0x000000e10000720c */ /* 0x000fe40000701670 */
[----:B------:R-:W-:Y:S02]  /*7c60*/  FSEL R195, R33, -INF , !P1 ;  /* 0xff80000021c37808 */ /* 0x000fe40004800000 */
        /* <DEDUP_REMOVED lines=8> */
[----:B------:R-:W-:Y:S02]  /*7cf0*/  FSEL R190, R8, -INF , !P4 ;  /* 0xff80000008be7808 */ /* 0x000fe40006000000 */
[----:B------:R-:W-:Y:S02]  /*7d00*/  FSEL R194, R10, -INF , !P1 ;  /* 0xff8000000ac27808 */ /* 0x000fe40004800000 */
[-C--:B------:R-:W-:Y:S02]  /*7d10*/  ISETP.GE.AND P5, PT, R2, R230.reuse, PT ;  /* 0x000000e60200720c */ /* 0x080fe40003fa6270 */
[C---:B------:R-:W-:Y:S02]  /*7d20*/  ISETP.GE.AND P6, PT, R0.reuse, R231, PT ;  /* 0x000000e70000720c */ /* 0x040fe40003fc6270 */
[C---:B------:R-:W-:Y:S02]  /*7d30*/  ISETP.GE.AND P4, PT, R0.reuse, R230, PT ;  /* 0x000000e60000720c */ /* 0x040fe40003f86270 */
[----:B------:R-:W-:-:S02]  /*7d40*/  ISETP.GE.AND P1, PT, R0, R228, PT ;  /* 0x000000e40000720c */ /* 0x000fc40003f26270 */
[-C--:B------:R-:W-:Y:S02]  /*7d50*/  ISETP.LT.OR P5, PT, R2, R227.reuse, P5 ;  /* 0x000000e30200720c */ /* 0x080fe40002fa1670 */
[C---:B------:R-:W-:Y:S02]  /*7d60*/  ISETP.LT.OR P6, PT, R0.reuse, R226, P6 ;  /* 0x000000e20000720c */ /* 0x040fe400037c1670 */
[C---:B------:R-:W-:Y:S02]  /*7d70*/  ISETP.LT.OR P4, PT, R0.reuse, R227, P4 ;  /* 0x000000e30000720c */ /* 0x040fe40002781670 */
[----:B------:R-:W-:Y:S02]  /*7d80*/  ISETP.LT.OR P1, PT, R0, R224, P1 ;  /* 0x000000e00000720c */ /* 0x000fe40000f21670 */
[----:B------:R-:W-:Y:S02]  /*7d90*/  FSEL R180, R14, -INF , !P5 ;  /* 0xff8000000eb47808 */ /* 0x000fe40006800000 */
        /* <DEDUP_REMOVED lines=53> */
.L_x_1797:
[----:B------:R-:W-:Y:S05]  /*80f0*/  BSYNC B0 ;  /* 0x0000000000007941 */ /* 0x000fea0003800000 */
.L_x_1796:
[----:B------:R-:W0:Y:S02]  /*8100*/  LDGDEPBAR ;  /* 0x00000000000079af */ /* 0x000e240000000000 */
.L_x_1795:
[----:B------:R-:W-:Y:S01]  /*8110*/  FMNMX.FTZ R0, R136, R16, !PT ;  /* 0x0000001088007209 */ /* 0x000fe20007810000 */
[----:B------:R-:W-:Y:S01]  /*8120*/  IMAD.WIDE.U32 R12, R252, -0x326172a9, RZ ;  /* 0xcd9e8d57fc0c7825 */ /* 0x000fe200078e00ff */
[----:B------:R-:W-:Y:S01]  /*8130*/  FMNMX.FTZ R2, R135, R132, !PT ;  /* 0x0000008487027209 */ /* 0x000fe20007810000 */
[----:B------:R-:W-:Y:S01]  /*8140*/  UMOV UR5, UR38 ;  /* 0x0000002600057c82 */ /* 0x000fe20008000000 */
[----:B------:R-:W-:Y:S01]  /*8150*/  FMNMX.FTZ R0, R19, R0, !PT ;  /* 0x0000000013007209 */ /* 0x000fe20007810000 */
[----:B------:R-:W-:Y:S01]  /*8160*/  IMAD.WIDE.U32 R22, R248, -0x326172a9, RZ ;  /* 0xcd9e8d57f8167825 */ /* 0x000fe200078e00ff */
        /* <DEDUP_REMOVED lines=10> */
[----:B-12---:R-:W-:Y:S02]  /*8210*/  FMNMX.FTZ R4, R134, R138, !PT ;  /* 0x0000008a86047209 */ /* 0x006fe40007810000 */
[----:B------:R-:W-:Y:S02]  /*8220*/  FMNMX.FTZ R0, R142, R0, !PT ;  /* 0x000000008e007209 */ /* 0x000fe40007810000 */
[----:B------:R-:W-:Y:S02]  /*8230*/  FMNMX.FTZ R2, R180, R2, !PT ;  /* 0x00000002b4027209 */ /* 0x000fe40007810000 */
[----:B------:R-:W-:Y:S01]  /*8240*/  FMNMX.FTZ R3, R137, R185, !PT ;  /* 0x000000b989037209 */ /* 0x000fe20007810000 */
[----:B------:R-:W1:Y:S01]  /*8250*/  SHFL.BFLY PT, R5, R0, 0x2, 0x1f ;  /* 0x0c401f0000057f89 */ /* 0x000e6200000e0000 */
[----:B------:R-:W-:-:S02]  /*8260*/  FMNMX.FTZ R4, R184, R4, !PT ;  /* 0x00000004b8047209 */ /* 0x000fc40007810000 */
[----:B------:R-:W-:Y:S02]  /*8270*/  FMNMX.FTZ R2, R181, R2, !PT ;  /* 0x00000002b5027209 */ /* 0x000fe40007810000 */
[----:B------:R-:W-:-:S03]  /*8280*/  FMNMX.FTZ R3, R177, R3, !PT ;  /* 0x00000003b1037209 */ /* 0x000fc60007810000 */
[----:B------:R-:W2:Y:S01]  /*8290*/  SHFL.BFLY PT, R6, R2, 0x2, 0x1f ;  /* 0x0c401f0002067f89 */ /* 0x000ea200000e0000 */
[----:B-1----:R-:W-:Y:S02]  /*82a0*/  FMNMX.FTZ R0, R0, R5, !PT ;  /* 0x0000000500007209 */ /* 0x002fe40007810000 */
[----:B------:R-:W-:Y:S02]  /*82b0*/  FMNMX.FTZ R5, R139, R4, !PT ;  /* 0x000000048b057209 */ /* 0x000fe40007810000 */
[----:B------:R-:W-:Y:S01]  /*82c0*/  FMNMX.FTZ R4, R179, R3, !PT ;  /* 0x00000003b3047209 */ /* 0x000fe20007810000 */
[----:B------:R-:W1:Y:S01]  /*82d0*/  SHFL.BFLY PT, R8, R0, 0x1, 0x1f ;  /* 0x0c201f0000087f89 */ /* 0x000e6200000e0000 */
[----:B------:R-:W-:Y:S02]  /*82e0*/  FMNMX.FTZ R5, R176, R5, !PT ;  /* 0x00000005b0057209 */ /* 0x000fe40007810000 */
[----:B------:R-:W-:Y:S02]  /*82f0*/  MOV R3, UR27 ;  /* 0x0000001b00037c02 */ /* 0x000fe40008000f00 */
[----:B------:R-:W-:-:S02]  /*8300*/  FMNMX.FTZ R4, R178, R4, !PT ;  /* 0x00000004b2047209 */ /* 0x000fc40007810000 */
[----:B------:R-:W-:Y:S02]  /*8310*/  FMNMX.FTZ R10, R189, R5, !PT ;  /* 0x00000005bd0a7209 */ /* 0x000fe40007810000 */
[----:B------:R-:W-:Y:S02]  /*8320*/  LOP3.LUT R3, R241, UR38, R3, 0x96, !PT ;  /* 0x00000026f1037c12 */ /* 0x000fe4000f8e9603 */
[----:B------:R-:W-:Y:S02]  /*8330*/  FMNMX.FTZ R4, R197, R4, !PT ;  /* 0x00000004c5047209 */ /* 0x000fe40007810000 */
[----:B------:R-:W-:Y:S01]  /*8340*/  FMNMX.FTZ R10, R195, R10, !PT ;  /* 0x0000000ac30a7209 */ /* 0x000fe20007810000 */
[----:B------:R-:W-:Y:S01]  /*8350*/  IMAD.WIDE.U32 R20, R3, -0x326172a9, RZ ;  /* 0xcd9e8d5703147825 */ /* 0x000fe200078e00ff */
[----:B------:R-:W-:Y:S02]  /*8360*/  FMNMX.FTZ R3, R196, R4, !PT ;  /* 0x00000004c4037209 */ /* 0x000fe40007810000 */
[----:B------:R-:W-:-:S02]  /*8370*/  FMNMX.FTZ R10, R190, R10, !PT ;  /* 0x0000000abe0a7209 */ /* 0x000fc40007810000 */
[----:B------:R-:W-:Y:S02]  /*8380*/  FMNMX.FTZ R3, R194, R3, !PT ;  /* 0x00000003c2037209 */ /* 0x000fe40007810000 */
[----:B------:R-:W-:Y:S02]  /*8390*/  FMNMX.FTZ R10, R188, R10, !PT ;  /* 0x0000000abc0a7209 */ /* 0x000fe40007810000 */
[----:B------:R-:W-:Y:S02]  /*83a0*/  FMNMX.FTZ R7, R191, R3, !PT ;  /* 0x00000003bf077209 */ /* 0x000fe40007810000 */
[----:B--2---:R-:W-:Y:S01]  /*83b0*/  FMNMX.FTZ R6, R2, R6, !PT ;  /* 0x0000000602067209 */ /* 0x004fe20007810000 */
[----:B------:R-:W2:Y:S01]  /*83c0*/  SHFL.BFLY PT, R11, R10, 0x2, 0x1f ;  /* 0x0c401f000a0b7f89 */ /* 0x000ea200000e0000 */
[----:B------:R-:W-:Y:S02]  /*83d0*/  LOP3.LUT R5, R21, UR37, R12, 0x96, !PT ;  /* 0x0000002515057c12 */ /* 0x000fe4000f8e960c */
[-C--:B------:R-:W-:Y:S01]  /*83e0*/  LOP3.LUT R4, R13, R250.reuse, RZ, 0x3c, !PT ;  /* 0x000000fa0d047212 */ /* 0x080fe200078e3cff */
[----:B------:R-:W3:Y:S01]  /*83f0*/  SHFL.BFLY PT, R12, R7, 0x2, 0x1f ;  /* 0x0c401f00070c7f89 */ /* 0x000ee200000e0000 */
[----:B------:R-:W-:Y:S01]  /*8400*/  LOP3.LUT R2, R23, R250, RZ, 0x3c, !PT ;  /* 0x000000fa17027212 */ /* 0x000fe200078e3cff */
[----:B------:R-:W-:Y:S01]  /*8410*/  IMAD.WIDE.U32 R14, R5, -0x2daee0ad, RZ ;  /* 0xd2511f53050e7825 */ /* 0x000fe200078e00ff */
[----:B-1----:R-:W-:Y:S01]  /*8420*/  FMNMX.FTZ R239, R0, R8, !PT ;  /* 0x0000000800ef7209 */ /* 0x002fe20007810000 */
[----:B------:R-:W1:Y:S01]  /*8430*/  SHFL.BFLY PT, R13, R6, 0x1, 0x1f ;  /* 0x0c201f00060d7f89 */ /* 0x000e6200000e0000 */
[----:B------:R-:W-:Y:S01]  /*8440*/  LOP3.LUT R8, R243, UR35, R20, 0x96, !PT ;  /* 0x00000023f3087c12 */ /* 0x000fe2000f8e9614 */
[----:B------:R-:W-:Y:S01]  /*8450*/  IMAD.WIDE.U32 R2, R2, -0x2daee0ad, RZ ;  /* 0xd2511f5302027825 */ /* 0x000fe200078e00ff */
[----:B------:R-:W-:-:S03]  /*8460*/  FSETP.NEU.FTZ.AND P1, PT, R239, -INF , PT ;  /* 0xff800000ef00780b */ /* 0x000fc60003f3d000 */
[----:B------:R-:W-:Y:S01]  /*8470*/  FMUL.FTZ R0, R239, UR32 ;  /* 0x00000020ef007c20 */ /* 0x000fe20008410000 */
[----:B------:R-:W-:Y:S01]  /*8480*/  LOP3.LUT R5, R21, UR37, R22, 0x96, !PT ;  /* 0x0000002515057c12 */ /* 0x000fe2000f8e9616 */
[----:B------:R-:W-:Y:S01]  /*8490*/  IMAD R9, R4, -0x2daee0ad, RZ ;  /* 0xd2511f5304097824 */ /* 0x000fe200078e02ff */
[----:B------:R-:W-:Y:S02]  /*84a0*/  LOP3.LUT R4, R3, UR36, R240, 0x96, !PT ;  /* 0x0000002403047c12 */ /* 0x000fe4000f8e96f0 */
[----:B------:R-:W-:Y:S01]  /*84b0*/  FSEL R0, R0, RZ, P1 ;  /* 0x000000ff00007208 */ /* 0x000fe20000800000 */
[----:B------:R-:W-:Y:S01]  /*84c0*/  IMAD.WIDE.U32 R24, R5, -0x2daee0ad, RZ ;  /* 0xd2511f5305187825 */ /* 0x000fe200078e00ff */
[----:B------:R-:W-:-:S03]  /*84d0*/  LOP3.LUT R3, R15, UR34, R9, 0x96, !PT ;  /* 0x000000220f037c12 */ /* 0x000fc6000f8e9609 */
[----:B------:R-:W-:-:S04]  /*84e0*/  IMAD.WIDE.U32 R8, R8, -0x2daee0ad, RZ ;  /* 0xd2511f5308087825 */ /* 0x000fc800078e00ff */
[--C-:B------:R-:W-:Y:S01]  /*84f0*/  FFMA.FTZ R19, R19, UR32, -R0.reuse ;  /* 0x0000002013137c23 */ /* 0x100fe20008010800 */
[----:B--2---:R-:W-:Y:S01]  /*8500*/  FMNMX.FTZ R10, R10, R11, !PT ;  /* 0x0000000b0a0a7209 */ /* 0x004fe20007810000 */
[----:B------:R-:W-:Y:S01]  /*8510*/  FFMA.FTZ R16, R16, UR32, -R0 ;  /* 0x0000002010107c23 */ /* 0x000fe20008010800 */
[----:B------:R-:W-:Y:S01]  /*8520*/  IMAD.WIDE.U32 R4, R4, -0x326172a9, RZ ;  /* 0xcd9e8d5704047825 */ /* 0x000fe200078e00ff */
[----:B------:R2:W-:Y:S01]  /*8530*/  MUFU.EX2 R32, R19 ;  /* 0x0000001300207308 */ /* 0x0005e20000000800 */
[----:B------:R-:W-:Y:S02]  /*8540*/  LOP3.LUT R2, R25, UR34, R2, 0x96, !PT ;  /* 0x0000002219027c12 */ /* 0x000fe4000f8e9602 */
[----:B------:R-:W-:Y:S01]  /*8550*/  FFMA.FTZ R17, R17, UR32, -R0 ;  /* 0x0000002011117c23 */ /* 0x000fe20008010800 */
[----:B------:R-:W-:Y:S01]  /*8560*/  IMAD.WIDE.U32 R22, R3, -0x326172a9, RZ ;  /* 0xcd9e8d5703167825 */ /* 0x000fe200078e00ff */
[----:B------:R-:W-:-:S03]  /*8570*/  LOP3.LUT R3, R9, UR31, R14, 0x96, !PT ;  /* 0x0000001f09037c12 */ /* 0x000fc6000f8e960e */
[----:B------:R-:W-:Y:S01]  /*8580*/  FFMA.FTZ R18, R18, UR32, -R0 ;  /* 0x0000002012127c23 */ /* 0x000fe20008010800 */
[----:B------:R-:W-:Y:S01]  /*8590*/  LOP3.LUT R9, R5, UR35, R20, 0x96, !PT ;  /* 0x0000002305097c12 */ /* 0x000fe2000f8e9614 */
[----:B------:R-:W-:Y:S01]  /*85a0*/  IMAD.WIDE.U32 R20, R2, -0x326172a9, RZ ;  /* 0xcd9e8d5702147825 */ /* 0x000fe200078e00ff */
[----:B---3--:R-:W-:Y:S01]  /*85b0*/  FMNMX.FTZ R5, R7, R12, !PT ;  /* 0x0000000c07057209 */ /* 0x008fe20007810000 */
[----:B------:R-:W-:Y:S01]  /*85c0*/  MUFU.EX2 R187, R16 ;  /* 0x0000001000bb7308 */ /* 0x000fe20000000800 */
[----:B-1----:R-:W-:Y:S01]  /*85d0*/  FMNMX.FTZ R238, R6, R13, !PT ;  /* 0x0000000d06ee7209 */ /* 0x002fe20007810000 */
[----:B------:R-:W-:Y:S01]  /*85e0*/  IMAD.WIDE.U32 R6, R3, -0x326172a9, RZ ;  /* 0xcd9e8d5703067825 */ /* 0x000fe200078e00ff */
[----:B------:R-:W-:Y:S01]  /*85f0*/  LOP3.LUT R14, R23, UR33, R242, 0x96, !PT ;  /* 0x00000021170e7c12 */ /* 0x000fe2000f8e96f2 */
[----:B------:R-:W1:Y:S01]  /*8600*/  SHFL.BFLY PT, R13, R5, 0x1, 0x1f ;  /* 0x0c201f00050d7f89 */ /* 0x000e6200000e0000 */
[C---:B------:R-:W-:Y:S01]  /*8610*/  FSETP.NEU.FTZ.AND P5, PT, R238.reuse, -INF , PT ;  /* 0xff800000ee00780b */ /* 0x040fe20003fbd000 */
[----:B------:R-:W-:Y:S01]  /*8620*/  FMUL.FTZ R12, R238, UR32 ;  /* 0x00000020ee0c7c20 */ /* 0x000fe20008410000 */
[----:B------:R-:W-:Y:S01]  /*8630*/  IMAD.WIDE.U32 R2, R9, -0x2daee0ad, RZ ;  /* 0xd2511f5309027825 */ /* 0x000fe200078e00ff */
[----:B--2---:R-:W2:Y:S01]  /*8640*/  SHFL.BFLY PT, R19, R10, 0x1, 0x1f ;  /* 0x0c201f000a137f89 */ /* 0x004ea200000e0000 */
[----:B------:R-:W-:Y:S01]  /*8650*/  LOP3.LUT R9, R7, UR30, R22, 0x96, !PT ;  /* 0x0000001e07097c12 */ /* 0x000fe2000f8e9616 */
[----:B------:R3:W-:Y:S01]  /*8660*/  MUFU.EX2 R198, R17 ;  /* 0x0000001100c67308 */ /* 0x0007e20000000800 */
[----:B------:R-:W-:Y:S01]  /*8670*/  FSEL R12, R12, RZ, P5 ;  /* 0x000000ff0c0c7208 */ /* 0x000fe20002800000 */
[----:B------:R-:W-:Y:S01]  /*8680*/  IMAD.WIDE.U32 R14, R14, -0x2daee0ad, RZ ;  /* 0xd2511f530e0e7825 */ /* 0x000fe200078e00ff */
[----:B------:R-:W-:-:S02]  /*8690*/  LOP3.LUT R3, R3, UR31, R24, 0x96, !PT ;  /* 0x0000001f03037c12 */ /* 0x000fc4000f8e9618 */
[----:B------:R-:W-:Y:S01]  /*86a0*/  LOP3.LUT R4, R21, UR33, R4, 0x96, !PT ;  /* 0x0000002115047c12 */ /* 0x000fe2000f8e9604 */
[----:B------:R-:W-:-:S04]  /*86b0*/  IMAD.WIDE.U32 R140, R9, -0x2daee0ad, RZ ;  /* 0xd2511f53098c7825 */ /* 0x000fc800078e00ff */
[----:B------:R-:W-:Y:S01]  /*86c0*/  FFMA.FTZ R7, R132, UR32, -R12 ;  /* 0x0000002084077c23 */ /* 0x000fe2000801080c */
[----:B------:R-:W-:Y:S01]  /*86d0*/  LOP3.LUT R8, R15, UR24, R8, 0x96, !PT ;  /* 0x000000180f087c12 */ /* 0x000fe2000f8e9608 */
[----:B------:R-:W-:Y:S01]  /*86e0*/  MUFU.EX2 R186, R18 ;  /* 0x0000001200ba7308 */ /* 0x000fe20000000800 */
[----:B------:R-:W-:Y:S01]  /*86f0*/  IMAD.WIDE.U32 R28, R3, -0x326172a9, RZ ;  /* 0xcd9e8d57031c7825 */ /* 0x000fe200078e00ff */
[----:B------:R-:W-:-:S03]  /*8700*/  LOP3.LUT R3, R141, UR10, R14, 0x96, !PT ;  /* 0x0000000a8d037c12 */ /* 0x000fc6000f8e960e */
[----:B------:R-:W-:-:S03]  /*8710*/  IMAD.WIDE.U32 R8, R8, -0x326172a9, RZ ;  /* 0xcd9e8d5708087825 */ /* 0x000fc600078e00ff */
[----:B------:R4:W-:Y:S01]  /*8720*/  MUFU.EX2 R35, R7 ;  /* 0x0000000700237308 */ /* 0x0009e20000000800 */
[----:B---3--:R-:W-:-:S04]  /*8730*/  IMAD.WIDE.U32 R16, R4, -0x2daee0ad, RZ ;  /* 0xd2511f5304107825 */ /* 0x008fc800078e00ff */
[----:B------:R-:W-:Y:S01]  /*8740*/  FFMA.FTZ R4, R133, UR32, -R12 ;  /* 0x0000002085047c23 */ /* 0x000fe2000801080c */
[----:B-1----:R-:W-:Y:S02]  /*8750*/  FMNMX.FTZ R236, R5, R13, !PT ;  /* 0x0000000d05ec7209 */ /* 0x002fe40007810000 */
[----:B--2---:R-:W-:Y:S02]  /*8760*/  FMNMX.FTZ R237, R10, R19, !PT ;  /* 0x000000130aed7209 */ /* 0x004fe40007810000 */
[----:B------:R-:W-:Y:S01]  /*8770*/  LOP3.LUT R11, R17, UR24, R2, 0x96, !PT ;  /* 0x00000018110b7c12 */ /* 0x000fe2000f8e9602 */
[----:B------:R-:W-:Y:S01]  /*8780*/  IMAD.WIDE.U32 R2, R3, -0x326172a9, RZ ;  /* 0xcd9e8d5703027825 */ /* 0x000fe200078e00ff */
[----:B------:R1:W-:Y:S01]  /*8790*/  MUFU.EX2 R27, R4 ;  /* 0x00000004001b7308 */ /* 0x0003e20000000800 */
[----:B------:R-:W-:Y:S02]  /*87a0*/  LOP3.LUT R141, R9, UR11, R6, 0x96, !PT ;  /* 0x0000000b098d7c12 */ /* 0x000fe4000f8e9606 */
[C---:B------:R-:W-:Y:S01]  /*87b0*/  FMUL.FTZ R14, R237.reuse, UR32 ;  /* 0x00000020ed0e7c20 */ /* 0x040fe20008410000 */
[----:B------:R-:W-:Y:S01]  /*87c0*/  FSETP.NEU.FTZ.AND P4, PT, R237, -INF , PT ;  /* 0xff800000ed00780b */ /* 0x000fe20003f9d000 */
[----:B------:R-:W-:Y:S01]  /*87d0*/  FMUL.FTZ R13, R236, UR32 ;  /* 0x00000020ec0d7c20 */ /* 0x000fe20008410000 */
[----:B------:R-:W-:-:S02]  /*87e0*/  LOP3.LUT R5, R3, UR21, R8, 0x96, !PT ;  /* 0x0000001503057c12 */ /* 0x000fc4000f8e9608 */
[C---:B------:R-:W-:Y:S01]  /*87f0*/  LOP3.LUT R6, R2.reuse, 0xffff, RZ, 0xc0, !PT ;  /* 0x0000ffff02067812 */ /* 0x040fe200078ec0ff */
[----:B------:R-:W-:Y:S01]  /*8800*/  FFMA.FTZ R3, R31, UR32, -R12 ;  /* 0x000000201f037c23 */ /* 0x000fe2000801080c */
[----:B----4-:R-:W-:Y:S02]  /*8810*/  LOP3.LUT R7, R29, UR30, R20, 0x96, !PT ;  /* 0x0000001e1d077c12 */ /* 0x010fe4000f8e9614 */
[----:B------:R-:W-:Y:S01]  /*8820*/  LOP3.LUT R9, R2, 0xff, RZ, 0xc0, !PT ;  /* 0x000000ff02097812 */ /* 0x000fe200078ec0ff */
[----:B------:R-:W-:Y:S01]  /*8830*/  MUFU.EX2 R199, R3 ;  /* 0x0000000300c77308 */ /* 0x000fe20000000800 */
[----:B------:R-:W-:Y:S01]  /*8840*/  SHF.R.U32.HI R8, RZ, 0x18, R2 ;  /* 0x00000018ff087819 */ /* 0x000fe20000011602 */
[----:B------:R-:W-:Y:S01]  /*8850*/  IMAD.WIDE.U32 R132, R7, -0x2daee0ad, RZ ;  /* 0xd2511f5307847825 */ /* 0x000fe200078e00ff */
[----:B------:R-:W-:-:S03]  /*8860*/  FSEL R14, R14, RZ, P4 ;  /* 0x000000ff0e0e7208 */ /* 0x000fc60002000000 */
[----:B-1----:R-:W-:Y:S01]  /*8870*/  FFMA.FTZ R4, R30, UR32, -R12 ;  /* 0x000000201e047c23 */ /* 0x002fe2000801080c */
[----:B------:R-:W-:Y:S01]  /*8880*/  IMAD.WIDE.U32 R30, R11, -0x326172a9, RZ ;  /* 0xcd9e8d570b1e7825 */ /* 0x000fe200078e00ff */
[----:B------:R-:W-:-:S03]  /*8890*/  SHF.R.U32.HI R6, RZ, 0x8, R6 ;  /* 0x00000008ff067819 */ /* 0x000fc60000011606 */
[----:B------:R-:W-:Y:S01]  /*88a0*/  FFMA.FTZ R7, R138, UR32, -R14 ;  /* 0x000000208a077c23 */ /* 0x000fe2000801080e */
[----:B------:R1:W2:Y:S01]  /*88b0*/  MUFU.EX2 R34, R4 ;  /* 0x0000000400227308 */ /* 0x0002a20000000800 */
[----:B------:R-:W-:Y:S01]  /*88c0*/  PRMT R19, R9, 0x5410, R6 ;  /* 0x0000541009137816 */ /* 0x000fe20000000006 */
[----:B------:R-:W-:Y:S01]  /*88d0*/  FFMA.FTZ R6, R184, UR32, -R14 ;  /* 0x00000020b8067c23 */ /* 0x000fe2000801080e */
[----:B------:R-:W-:-:S05]  /*88e0*/  LOP3.LUT R9, R5, 0xff, RZ, 0xc0, !PT ;  /* 0x000000ff05097812 */ /* 0x000fca00078ec0ff */
[----:B------:R3:W-:Y:S08]  /*88f0*/  MUFU.EX2 R26, R7 ;  /* 0x00000007001a7308 */ /* 0x0007f00000000800 */
[----:B------:R4:W5:Y:S01]  /*8900*/  MUFU.EX2 R33, R6 ;  /* 0x0000000600217308 */ /* 0x0009620000000800 */
[----:B-1----:R-:W-:Y:S02]  /*8910*/  SHF.R.U32.HI R4, RZ, 0x10, R2 ;  /* 0x00000010ff047819 */ /* 0x002fe40000011602 */
[----:B------:R-:W-:-:S02]  /*8920*/  LOP3.LUT R2, R133, UR10, R16, 0x96, !PT ;  /* 0x0000000a85027c12 */ /* 0x000fc4000f8e9610 */
[----:B------:R-:W-:Y:S02]  /*8930*/  LOP3.LUT R4, R4, 0xff, RZ, 0xc0, !PT ;  /* 0x000000ff04047812 */ /* 0x000fe400078ec0ff */
[----:B--2---:R-:W-:Y:S01]  /*8940*/  MOV R138, R34 ;  /* 0x00000022008a7202 */ /* 0x004fe20000000f00 */
[----:B------:R-:W-:Y:S01]  /*8950*/  IMAD.WIDE.U32 R2, R2, -0x326172a9, RZ ;  /* 0xcd9e8d5702027825 */ /* 0x000fe200078e00ff */
[----:B------:R-:W-:Y:S02]  /*8960*/  PRMT R23, R4, 0x5410, R8 ;  /* 0x0000541004177816 */ /* 0x000fe40000000008 */
[----:B---3--:R-:W-:Y:S02]  /*8970*/  FSEL R7, R239, RZ, P1 ;  /* 0x000000ffef077208 */ /* 0x008fe40000800000 */
[----:B------:R-:W-:Y:S02]  /*8980*/  LOP3.LUT R4, R3, UR21, R30, 0x96, !PT ;  /* 0x0000001503047c12 */ /* 0x000fe4000f8e961e */
[C---:B------:R-:W-:Y:S01]  /*8990*/  LOP3.LUT R11, R2.reuse, 0xffff, RZ, 0xc0, !PT ;  /* 0x0000ffff020b7812 */ /* 0x040fe200078ec0ff */
[----:B------:R-:W-:Y:S01]  /*89a0*/  FFMA.FTZ R3, R139, UR32, -R14 ;  /* 0x000000208b037c23 */ /* 0x000fe2000801080e */
[----:B------:R-:W-:Y:S01]  /*89b0*/  LOP3.LUT R17, R2, 0xff, RZ, 0xc0, !PT ;  /* 0x000000ff02117812 */ /* 0x000fe200078ec0ff */
[----:B------:R-:W-:Y:S01]  /*89c0*/  FADD.FTZ R18, R136, -R7 ;  /* 0x8000000788127221 */ /* 0x000fe20000010000 */
[--C-:B------:R-:W-:Y:S01]  /*89d0*/  SHF.R.U32.HI R16, RZ, 0x10, R2.reuse ;  /* 0x00000010ff107819 */ /* 0x100fe20000011602 */
[----:B------:R1:W-:Y:S01]  /*89e0*/  MUFU.EX2 R21, R3 ;  /* 0x0000000300157308 */ /* 0x0003e20000000800 */
[----:B------:R-:W-:Y:S01]  /*89f0*/  SHF.R.U32.HI R15, RZ, 0x18, R2 ;  /* 0x00000018ff0f7819 */ /* 0x000fe20000011602 */
[----:B----4-:R-:W-:Y:S01]  /*8a00*/  FFMA.FTZ R6, R176, UR32, -R14 ;  /* 0x00000020b0067c23 */ /* 0x010fe2000801080e */
[----:B------:R-:W-:Y:S01]  /*8a10*/  FSETP.NEU.FTZ.AND P1, PT, R236, -INF , PT ;  /* 0xff800000ec00780b */ /* 0x000fe20003f3d000 */
[----:B------:R-:W-:Y:S01]  /*8a20*/  FMUL.FTZ R18, R18, UR32 ;  /* 0x0000002012127c20 */ /* 0x000fe20008410000 */
[----:B------:R-:W-:Y:S01]  /*8a30*/  LOP3.LUT R2, R5, 0xffff, RZ, 0xc0, !PT ;  /* 0x0000ffff05027812 */ /* 0x000fe200078ec0ff */
[----:B-----5:R-:W-:Y:S01]  /*8a40*/  IMAD.MOV.U32 R139, RZ, RZ, R33 ;  /* 0x000000ffff8b7224 */ /* 0x020fe200078e0021 */
[----:B------:R-:W-:-:S02]  /*8a50*/  FSEL R13, R13, RZ, P1 ;  /* 0x000000ff0d0d7208 */ /* 0x000fc40000800000 */
[----:B------:R-:W-:Y:S01]  /*8a60*/  SHF.R.U32.HI R2, RZ, 0x8, R2 ;  /* 0x00000008ff027819 */ /* 0x000fe20000011602 */
[----:B------:R-:W2:Y:S01]  /*8a70*/  MUFU.EX2 R18, R18 ;  /* 0x0000001200127308 */ /* 0x000ea20000000800 */
[--C-:B------:R-:W-:Y:S02]  /*8a80*/  SHF.R.U32.HI R8, RZ, 0x18, R5.reuse ;  /* 0x00000018ff087819 */ /* 0x100fe40000011605 */
[----:B------:R-:W-:Y:S02]  /*8a90*/  PRMT R10, R9, 0x5410, R2 ;  /* 0x00005410090a7816 */ /* 0x000fe40000000002 */
[----:B------:R-:W-:Y:S02]  /*8aa0*/  LOP3.LUT R2, R4, 0xffff, RZ, 0xc0, !PT ;  /* 0x0000ffff04027812 */ /* 0x000fe400078ec0ff */
[----:B-1----:R-:W-:Y:S02]  /*8ab0*/  SHF.R.U32.HI R3, RZ, 0x10, R5 ;  /* 0x00000010ff037819 */ /* 0x002fe40000011605 */
[----:B------:R-:W-:-:S02]  /*8ac0*/  FSEL R7, R238, RZ, P5 ;  /* 0x000000ffee077208 */ /* 0x000fc40002800000 */
[----:B------:R-:W-:Y:S01]  /*8ad0*/  LOP3.LUT R5, R3, 0xff, RZ, 0xc0, !PT ;  /* 0x000000ff03057812 */ /* 0x000fe200078ec0ff */
[----:B------:R-:W-:Y:S01]  /*8ae0*/  FFMA.FTZ R3, R185, UR32, -R13 ;  /* 0x00000020b9037c23 */ /* 0x000fe2000801080d */
[----:B------:R-:W-:Y:S01]  /*8af0*/  MOV R136, R198 ;  /* 0x000000c600887202 */ /* 0x000fe20000000f00 */
[----:B------:R-:W-:Y:S01]  /*8b00*/  FADD.FTZ R22, R135, -R7 ;  /* 0x8000000787167221 */ /* 0x000fe20000010000 */
[----:B------:R-:W-:Y:S01]  /*8b10*/  PRMT R9, R5, 0x5410, R8 ;  /* 0x0000541005097816 */ /* 0x000fe20000000008 */
[----:B------:R1:W-:Y:S01]  /*8b20*/  MUFU.EX2 R251, R3 ;  /* 0x0000000300fb7308 */ /* 0x0003e20000000800 */
[----:B------:R-:W-:Y:S01]  /*8b30*/  FSEL R8, R237, RZ, P4 ;  /* 0x000000ffed087208 */ /* 0x000fe20002000000 */
[----:B------:R-:W-:Y:S01]  /*8b40*/  FFMA.FTZ R7, R177, UR32, -R13 ;  /* 0x00000020b1077c23 */ /* 0x000fe2000801080d */
[----:B------:R-:W-:Y:S01]  /*8b50*/  LOP3.LUT R5, R16, 0xff, RZ, 0xc0, !PT ;  /* 0x000000ff10057812 */ /* 0x000fe200078ec0ff */
[----:B--2---:R-:W-:Y:S01]  /*8b60*/  FMUL.FTZ R148, R148, R18 ;  /* 0x0000001294947220 */ /* 0x004fe20000410000 */
[----:B------:R-:W-:Y:S01]  /*8b70*/  MOV R176, R32 ;  /* 0x0000002000b07202 */ /* 0x000fe20000000f00 */
[----:B------:R-:W-:Y:S01]  /*8b80*/  FADD.FTZ R20, R134, -R8 ;  /* 0x8000000886147221 */ /* 0x000fe20000010000 */
[----:B------:R-:W-:Y:S01]  /*8b90*/  MOV R134, R21 ;  /* 0x0000001500867202 */ /* 0x000fe20000000f00 */
[----:B------:R2:W-:Y:S01]  /*8ba0*/  MUFU.EX2 R198, R6 ;  /* 0x0000000600c67308 */ /* 0x0005e20000000800 */
[----:B------:R-:W-:Y:S01]  /*8bb0*/  PRMT R15, R5, 0x5410, R15 ;  /* 0x00005410050f7816 */ /* 0x000fe2000000000f */
[----:B------:R-:W-:Y:S01]  /*8bc0*/  FMUL.FTZ R20, R20, UR32 ;  /* 0x0000002014147c20 */ /* 0x000fe20008410000 */
[----:B------:R-:W-:Y:S01]  /*8bd0*/  PRMT R32, R249, 0x7054, R249 ;  /* 0x00007054f9207816 */ /* 0x000fe200000000f9 */
[-C--:B------:R-:W-:Y:S01]  /*8be0*/  FMUL.FTZ R149, R149, R18.reuse ;  /* 0x0000001295957220 */ /* 0x080fe20000410000 */
[----:B------:R-:W-:Y:S01]  /*8bf0*/  SHF.R.U32.HI R5, RZ, 0x18, R4 ;  /* 0x00000018ff057819 */ /* 0x000fe20000011604 */
[----:B------:R-:W-:Y:S01]  /*8c00*/  FMUL.FTZ R152, R152, R18 ;  /* 0x0000001298987220 */ /* 0x000fe20000410000 */
[----:B------:R-:W-:Y:S01]  /*8c10*/  MOV R135, R186 ;  /* 0x000000ba00877202 */ /* 0x000fe20000000f00 */
[----:B------:R3:W-:Y:S01]  /*8c20*/  MUFU.EX2 R250, R7 ;  /* 0x0000000700fa7308 */ /* 0x0007e20000000800 */
[----:B-1----:R-:W-:Y:S01]  /*8c30*/  SHF.R.U32.HI R3, RZ, 0x8, R2 ;  /* 0x00000008ff037819 */ /* 0x002fe20000011602 */
[-C--:B------:R-:W-:Y:S01]  /*8c40*/  FMUL.FTZ R153, R153, R18.reuse ;  /* 0x0000001299997220 */ /* 0x080fe20000410000 */
[----:B------:R-:W-:Y:S01]  /*8c50*/  LOP3.LUT R2, R4, 0xff, RZ, 0xc0, !PT ;  /* 0x000000ff04027812 */ /* 0x000fe200078ec0ff */
[-C--:B------:R-:W-:Y:S01]  /*8c60*/  FMUL.FTZ R160, R160, R18.reuse ;  /* 0x00000012a0a07220 */ /* 0x080fe20000410000 */
[-C--:B------:R-:W-:Y:S01]  /*8c70*/  FMUL.FTZ R161, R161, R18.reuse ;  /* 0x00000012a1a17220 */ /* 0x080fe20000410000 */
[-C--:B------:R-:W-:Y:S01]  /*8c80*/  FMUL.FTZ R168, R168, R18.reuse ;  /* 0x00000012a8a87220 */ /* 0x080fe20000410000 */
[----:B------:R-:W-:Y:S01]  /*8c90*/  PRMT R21, R2, 0x5410, R3 ;  /* 0x0000541002157816 */ /* 0x000fe20000000003 */
[----:B------:R-:W-:Y:S01]  /*8ca0*/  FFMA.FTZ R3, R179, UR32, -R13 ;  /* 0x00000020b3037c23 */ /* 0x000fe2000801080d */
[----:B--2---:R-:W-:Y:S01]  /*8cb0*/  SHF.R.U32.HI R6, RZ, 0x8, R11 ;  /* 0x00000008ff067819 */ /* 0x004fe2000001160b */
[----:B------:R-:W-:Y:S01]  /*8cc0*/  FMUL.FTZ R169, R169, R18 ;  /* 0x00000012a9a97220 */ /* 0x000fe20000410000 */
[----:B------:R-:W-:Y:S01]  /*8cd0*/  SHF.R.U32.HI R2, RZ, 0x10, R4 ;  /* 0x00000010ff027819 */ /* 0x000fe20000011604 */
[----:B------:R-:W-:Y:S01]  /*8ce0*/  FFMA.FTZ R4, R178, UR32, -R13 ;  /* 0x00000020b2047c23 */ /* 0x000fe2000801080d */
[----:B------:R-:W-:Y:S01]  /*8cf0*/  PRMT R16, R17, 0x5410, R6 ;  /* 0x0000541011107816 */ /* 0x000fe20000000006 */
[----:B------:R1:W-:Y:S01]  /*8d00*/  MUFU.EX2 R249, R3 ;  /* 0x0000000300f97308 */ /* 0x0003e20000000800 */
[--C-:B------:R-:W-:Y:S01]  /*8d10*/  HSET2.LE.AND R6, R19, R32.reuse, PT ;  /* 0x0000002013067233 */ /* 0x100fe20003803000 */
[----:B------:R-:W-:Y:S01]  /*8d20*/  FMUL.FTZ R17, R22, UR32 ;  /* 0x0000002016117c20 */ /* 0x000fe20008410000 */
[----:B---3--:R-:W-:Y:S01]  /*8d30*/  FSEL R7, R236, RZ, P1 ;  /* 0x000000ffec077208 */ /* 0x008fe20000800000 */
[----:B------:R-:W-:Y:S01]  /*8d40*/  IMAD.MOV.U32 R186, RZ, RZ, R244 ;  /* 0x000000ffffba7224 */ /* 0x000fe200078e00f4 */
[----:B------:R-:W-:Y:S01]  /*8d50*/  MOV R178, R26 ;  /* 0x0000001a00b27202 */ /* 0x000fe20000000f00 */
[-C--:B------:R-:W-:Y:S01]  /*8d60*/  FMUL.FTZ R36, R36, R18.reuse ;  /* 0x0000001224247220 */ /* 0x080fe20000410000 */
[----:B------:R-:W-:Y:S01]  /*8d70*/  MOV R33, R245 ;  /* 0x000000f500217202 */ /* 0x000fe20000000f00 */
[----:B------:R2:W-:Y:S01]  /*8d80*/  MUFU.EX2 R248, R4 ;  /* 0x0000000400f87308 */ /* 0x0005e20000000800 */
[----:B------:R-:W-:Y:S01]  /*8d90*/  FADD.FTZ R11, R137, -R7 ;  /* 0x80000007890b7221 */ /* 0x000fe20000010000 */
[--C-:B------:R-:W-:Y:S01]  /*8da0*/  HSET2.LE.AND R7, R23, R32.reuse, PT ;  /* 0x0000002017077233 */ /* 0x100fe20003803000 */
[-C--:B------:R-:W-:Y:S01]  /*8db0*/  FMUL.FTZ R37, R37, R18.reuse ;  /* 0x0000001225257220 */ /* 0x080fe20000410000 */
[----:B------:R-:W-:Y:S01]  /*8dc0*/  MOV R137, R27 ;  /* 0x0000001b00897202 */ /* 0x000fe20000000f00 */
[-C--:B------:R-:W-:Y:S01]  /*8dd0*/  FMUL.FTZ R48, R48, R18.reuse ;  /* 0x0000001230307220 */ /* 0x080fe20000410000 */
[----:B------:R-:W3:Y:S01]  /*8de0*/  LDSM.16.MT88.4 R24, [R209+0xa000] ;  /* 0x00a00000d118783b */ /* 0x000ee20000004200 */
[----:B------:R-:W-:Y:S01]  /*8df0*/  MOV R34, R247 ;  /* 0x000000f700227202 */ /* 0x000fe20000000f00 */
[----:B------:R-:W4:Y:S01]  /*8e00*/  MUFU.EX2 R17, R17 ;  /* 0x0000001100117308 */ /* 0x000f220000000800 */
[----:B-1----:R-:W-:Y:S01]  /*8e10*/  LOP3.LUT R3, R2, 0xff, RZ, 0xc0, !PT ;  /* 0x000000ff02037812 */ /* 0x002fe200078ec0ff */
[----:B------:R-:W-:Y:S01]  /*8e20*/  FMUL.FTZ R49, R49, R18 ;  /* 0x0000001231317220 */ /* 0x000fe20000410000 */
[----:B------:R-:W-:Y:S01]  /*8e30*/  F2FP.BF16.F32.PACK_AB R2, R135, R136 ;  /* 0x000000888702723e */ /* 0x000fe200000010ff */
[-C--:B------:R-:W-:Y:S01]  /*8e40*/  FMUL.FTZ R52, R52, R18.reuse ;  /* 0x0000001234347220 */ /* 0x080fe20000410000 */
[----:B------:R-:W-:Y:S01]  /*8e50*/  PRMT R19, R3, 0x5410, R5 ;  /* 0x0000541003137816 */ /* 0x000fe20000000005 */
[----:B------:R-:W-:Y:S01]  /*8e60*/  FMUL.FTZ R53, R53, R18 ;  /* 0x0000001235357220 */ /* 0x000fe20000410000 */
[----:B------:R-:W-:Y:S01]  /*8e70*/  LOP3.LUT R6, R6, R2, RZ, 0xc0, !PT ;  /* 0x0000000206067212 */ /* 0x000fe200078ec0ff */
[-C--:B------:R-:W-:Y:S01]  /*8e80*/  FMUL.FTZ R64, R64, R18.reuse ;  /* 0x0000001240407220 */ /* 0x080fe20000410000 */
[--C-:B--2---:R-:W-:Y:S01]  /*8e90*/  HSET2.LE.AND R4, R10, R32.reuse, PT ;  /* 0x000000200a047233 */ /* 0x104fe20003803000 */
[----:B------:R-:W-:Y:S01]  /*8ea0*/  FMUL.FTZ R65, R65, R18 ;  /* 0x0000001241417220 */ /* 0x000fe20000410000 */
[----:B------:R-:W-:Y:S01]  /*8eb0*/  F2FP.BF16.F32.PACK_AB R2, R199, R138 ;  /* 0x0000008ac702723e */ /* 0x000fe200000010ff */
[-C--:B------:R-:W-:Y:S01]  /*8ec0*/  FMUL.FTZ R68, R68, R18.reuse ;  /* 0x0000001244447220 */ /* 0x080fe20000410000 */
[----:B------:R-:W-:Y:S01]  /*8ed0*/  F2FP.BF16.F32.PACK_AB R3, R176, R187 ;  /* 0x000000bbb003723e */ /* 0x000fe200000010ff */
[----:B------:R-:W-:Y:S01]  /*8ee0*/  FMUL.FTZ R69, R69, R18 ;  /* 0x0000001245457220 */ /* 0x000fe20000410000 */
[----:B------:R-:W-:Y:S01]  /*8ef0*/  LOP3.LUT R7, R7, R2, RZ, 0xc0, !PT ;  /* 0x0000000207077212 */ /* 0x000fe200078ec0ff */
[----:B------:R-:W-:Y:S01]  /*8f00*/  FMUL.FTZ R80, R80, R18 ;  /* 0x0000001250507220 */ /* 0x000fe20000410000 */
[----:B------:R-:W-:Y:S01]  /*8f10*/  LOP3.LUT R4, R4, R3, RZ, 0xc0, !PT ;  /* 0x0000000304047212 */ /* 0x000fe200078ec0ff */
[-C--:B----4-:R-:W-:Y:S01]  /*8f20*/  FMUL.FTZ R150, R150, R17.reuse ;  /* 0x0000001196967220 */ /* 0x090fe20000410000 */
[--C-:B------:R-:W-:Y:S01]  /*8f30*/  HSET2.LE.AND R2, R16, R32.reuse, PT ;  /* 0x0000002010027233 */ /* 0x100fe20003803000 */
[-C--:B------:R-:W-:Y:S01]  /*8f40*/  FMUL.FTZ R151, R151, R17.reuse ;  /* 0x0000001197977220 */ /* 0x080fe20000410000 */
[----:B------:R-:W-:Y:S01]  /*8f50*/  F2FP.BF16.F32.PACK_AB R3, R198, R134 ;  /* 0x00000086c603723e */ /* 0x000fe200000010ff */
[----:B------:R1:W2:Y:S01]  /*8f60*/  MUFU.EX2 R16, R20 ;  /* 0x0000001400107308 */ /* 0x0002a20000000800 */
[--C-:B------:R-:W-:Y:S01]  /*8f70*/  HSET2.LE.AND R5, R9, R32.reuse, PT ;  /* 0x0000002009057233 */ /* 0x100fe20003803000 */
[----:B------:R-:W-:Y:S01]  /*8f80*/  FMUL.FTZ R154, R154, R17 ;  /* 0x000000119a9a7220 */ /* 0x000fe20000410000 */
[----:B------:R-:W-:Y:S01]  /*8f90*/  F2FP.BF16.F32.PACK_AB R8, R137, R35 ;  /* 0x000000238908723e */ /* 0x000fe200000010ff */
[----:B------:R-:W-:Y:S01]  /*8fa0*/  FMUL.FTZ R155, R155, R17 ;  /* 0x000000119b9b7220 */ /* 0x000fe20000410000 */
[----:B------:R-:W-:Y:S01]  /*8fb0*/  LOP3.LUT R10, R2, R3, RZ, 0xc0, !PT ;  /* 0x00000003020a7212 */ /* 0x000fe200078ec0ff */
[-C--:B------:R-:W-:Y:S01]  /*8fc0*/  FMUL.FTZ R162, R162, R17.reuse ;  /* 0x00000011a2a27220 */ /* 0x080fe20000410000 */
[--C-:B------:R-:W-:Y:S01]  /*8fd0*/  HSET2.LE.AND R2, R15, R32.reuse, PT ;  /* 0x000000200f027233 */ /* 0x100fe20003803000 */
[----:B------:R-:W-:Y:S01]  /*8fe0*/  FMUL.FTZ R163, R163, R17 ;  /* 0x00000011a3a37220 */ /* 0x000fe20000410000 */
[----:B------:R-:W-:Y:S01]  /*8ff0*/  F2FP.BF16.F32.PACK_AB R3, R248, R249 ;  /* 0x000000f9f803723e */ /* 0x000fe200000010ff */
[----:B------:R-:W-:Y:S01]  /*9000*/  FMUL.FTZ R170, R170, R17 ;  /* 0x00000011aaaa7220 */ /* 0x000fe20000410000 */
[----:B------:R-:W-:Y:S01]  /*9010*/  LOP3.LUT R5, R5, R8, RZ, 0xc0, !PT ;  /* 0x0000000805057212 */ /* 0x000fe200078ec0ff */
[----:B------:R-:W-:Y:S01]  /*9020*/  FMUL.FTZ R8, R11, UR32 ;  /* 0x000000200b087c20 */ /* 0x000fe20008410000 */
[----:B------:R-:W-:Y:S01]  /*9030*/  LOP3.LUT R11, R2, R3, RZ, 0xc0, !PT ;  /* 0x00000003020b7212 */ /* 0x000fe200078ec0ff */
[-C--:B------:R-:W-:Y:S01]  /*9040*/  FMUL.FTZ R171, R171, R17.reuse ;  /* 0x00000011abab7220 */ /* 0x080fe20000410000 */
[--C-:B------:R-:W-:Y:S01]  /*9050*/  HSET2.LE.AND R2, R21, R32.reuse, PT ;  /* 0x0000002015027233 */ /* 0x100fe20003803000 */
[----:B------:R-:W4:Y:S01]  /*9060*/  MUFU.EX2 R15, R8 ;  /* 0x00000008000f7308 */ /* 0x000f220000000800 */
[----:B-1----:R-:W1:Y:S01]  /*9070*/  LDSM.16.MT88.4 R20, [R211+0xa000] ;  /* 0x00a00000d314783b */ /* 0x002e620000004200 */
[----:B------:R-:W-:Y:S01]  /*9080*/  F2FP.BF16.F32.PACK_AB R3, R139, R178 ;  /* 0x000000b28b03723e */ /* 0x000fe200000010ff */
        /* <DEDUP_REMOVED lines=8> */
[C---:B---3--:R-:W-:Y:S01]  /*9110*/  HMMA.16816.F32.BF16 R148, R4.reuse, R24, R148 ;  /* 0x000000180494723c */ /* 0x048fe20000041894 */
[-C--:B------:R-:W-:Y:S01]  /*9120*/  FMUL.FTZ R38, R38, R17.reuse ;  /* 0x0000001126267220 */ /* 0x080fe20000410000 */
[-C--:B------:R-:W-:Y:S01]  /*9130*/  FMUL.FTZ R39, R39, R17.reuse ;  /* 0x0000001127277220 */ /* 0x080fe20000410000 */
[-C--:B------:R-:W-:Y:S01]  /*9140*/  FMUL.FTZ R50, R50, R17.reuse ;  /* 0x0000001132327220 */ /* 0x080fe20000410000 */
[----:B------:R-:W-:Y:S01]  /*9150*/  FMUL.FTZ R51, R51, R17 ;  /* 0x0000001133337220 */ /* 0x000fe20000410000 */
[----:B------:R-:W-:Y:S01]  /*9160*/  MOV R177, R33 ;  /* 0x0000002100b17202 */ /* 0x000fe20000000f00 */
[----:B----4-:R-:W-:Y:S01]  /*9170*/  FMUL.FTZ R146, R146, R15 ;  /* 0x0000000f92927220 */ /* 0x010fe20000410000 */
[----:B------:R-:W-:Y:S01]  /*9180*/  LOP3.LUT R8, R2, R3, RZ, 0xc0, !PT ;  /* 0x0000000302087212 */ /* 0x000fe200078ec0ff */
[-C--:B------:R-:W-:Y:S01]  /*9190*/  FMUL.FTZ R147, R147, R15.reuse ;  /* 0x0000000f93937220 */ /* 0x080fe20000410000 */
[----:B------:R-:W-:Y:S01]  /*91a0*/  HSET2.LE.AND R3, R19, R32, PT ;  /* 0x0000002013037233 */ /* 0x000fe20003803000 */
[-C--:B------:R-:W-:Y:S01]  /*91b0*/  FMUL.FTZ R158, R158, R15.reuse ;  /* 0x0000000f9e9e7220 */ /* 0x080fe20000410000 */
[----:B------:R-:W-:Y:S01]  /*91c0*/  LOP3.LUT R19, R31, UR11, R28, 0x96, !PT ;  /* 0x0000000b1f137c12 */ /* 0x000fe2000f8e961c */
[----:B------:R-:W-:Y:S01]  /*91d0*/  FMUL.FTZ R159, R159, R15 ;  /* 0x0000000f9f9f7220 */ /* 0x000fe20000410000 */
[----:B------:R-:W2:Y:S01]  /*91e0*/  LDSM.16.MT88.4 R28, [R214+0xa000] ;  /* 0x00a00000d61c783b */ /* 0x000ea20000004200 */
[----:B------:R-:W-:Y:S01]  /*91f0*/  F2FP.BF16.F32.PACK_AB R2, R250, R251 ;  /* 0x000000fbfa02723e */ /* 0x000fe200000010ff */
[-C--:B------:R-:W-:Y:S01]  /*9200*/  FMUL.FTZ R166, R166, R15.reuse ;  /* 0x0000000fa6a67220 */ /* 0x080fe20000410000 */
[-C--:B------:R-:W-:Y:S01]  /*9210*/  FMUL.FTZ R167, R167, R15.reuse ;  /* 0x0000000fa7a77220 */ /* 0x080fe20000410000 */
[-C--:B------:R-:W-:Y:S01]  /*9220*/  FMUL.FTZ R174, R174, R15.reuse ;  /* 0x0000000faeae7220 */ /* 0x080fe20000410000 */
[----:B------:R-:W-:Y:S01]  /*9230*/  LOP3.LUT R9, R3, R2, RZ, 0xc0, !PT ;  /* 0x0000000203097212 */ /* 0x000fe200078ec0ff */
[-C--:B------:R-:W-:Y:S01]  /*9240*/  FMUL.FTZ R175, R175, R15.reuse ;  /* 0x0000000fafaf7220 */ /* 0x080fe20000410000 */
[----:B------:R-:W-:Y:S01]  /*9250*/  MOV R32, R246 ;  /* 0x000000f600207202 */ /* 0x000fe20000000f00 */
[----:B------:R-:W-:Y:S01]  /*9260*/  HMMA.16816.F32.BF16 R152, R4, R26, R152 ;  /* 0x0000001a0498723c */ /* 0x000fe20000041898 */
[-C--:B------:R-:W-:Y:S01]  /*9270*/  FMUL.FTZ R44, R44, R16.reuse ;  /* 0x000000102c2c7220 */ /* 0x080fe20000410000 */
[----:B------:R-:W-:Y:S01]  /*9280*/  FMUL.FTZ R45, R45, R16 ;  /* 0x000000102d2d7220 */ /* 0x000fe20000410000 */
[----:B------:R-:W-:Y:S01]  /*9290*/  FMUL.FTZ R46, R46, R15 ;  /* 0x0000000f2e2e7220 */ /* 0x000fe20000410000 */
[----:B------:R-:W-:-:S02]  /*92a0*/  IMAD.MOV.U32 R179, RZ, RZ, R32 ;  /* 0x000000ffffb37224 */ /* 0x000fc400078e0020 */
        /* <DEDUP_REMOVED lines=8> */
[----:B------:R-:W3:Y:S01]  /*9330*/  LDSM.16.MT88.4 R24, [R213+0xa000] ;  /* 0x00a00000d518783b */ /* 0x000ee20000004200 */
[----:B------:R-:W-:Y:S01]  /*9340*/  FMUL.FTZ R77, R77, R16 ;  /* 0x000000104d4d7220 */ /* 0x000fe20000410000 */
[-C--:B------:R-:W-:Y:S01]  /*9350*/  FMUL.FTZ R78, R78, R15.reuse ;  /* 0x0000000f4e4e7220 */ /* 0x080fe20000410000 */
[----:B------:R-:W-:Y:S01]  /*9360*/  FMUL.FTZ R79, R79, R15 ;  /* 0x0000000f4f4f7220 */ /* 0x000fe20000410000 */
[--C-:B------:R-:W-:Y:S01]  /*9370*/  FFMA.FTZ R2, R192, UR32, -R0.reuse ;  /* 0x00000020c0027c23 */ /* 0x100fe20008010800 */
[-C--:B-1----:R-:W-:Y:S01]  /*9380*/  HMMA.16816.F32.BF16 R160, R4, R20.reuse, R160 ;  /* 0x0000001404a0723c */ /* 0x082fe200000418a0 */
[-C--:B------:R-:W-:Y:S01]  /*9390*/  FMUL.FTZ R81, R81, R18.reuse ;  /* 0x0000001251517220 */ /* 0x080fe20000410000 */
[-C--:B------:R-:W-:Y:S01]  /*93a0*/  FMUL.FTZ R84, R84, R18.reuse ;  /* 0x0000001254547220 */ /* 0x080fe20000410000 */
[----:B------:R1:W-:Y:S01]  /*93b0*/  MUFU.EX2 R192, R2 ;  /* 0x0000000200c07308 */ /* 0x0003e20000000800 */
[-C--:B------:R-:W-:Y:S01]  /*93c0*/  FMUL.FTZ R85, R85, R18.reuse ;  /* 0x0000001255557220 */ /* 0x080fe20000410000 */
[-C--:B------:R-:W-:Y:S01]  /*93d0*/  FMUL.FTZ R54, R54, R17.reuse ;  /* 0x0000001136367220 */ /* 0x080fe20000410000 */
[----:B------:R-:W-:Y:S01]  /*93e0*/  HMMA.16816.F32.BF16 R240, R8, R20, R164 ;  /* 0x0000001408f0723c */ /* 0x000fe200000418a4 */
[-C--:B------:R-:W-:Y:S01]  /*93f0*/  FMUL.FTZ R55, R55, R17.reuse ;  /* 0x0000001137377220 */ /* 0x080fe20000410000 */
[-C--:B------:R-:W-:Y:S01]  /*9400*/  FMUL.FTZ R96, R96, R18.reuse ;  /* 0x0000001260607220 */ /* 0x080fe20000410000 */
[-C--:B------:R-:W-:Y:S01]  /*9410*/  FMUL.FTZ R66, R66, R17.reuse ;  /* 0x0000001142427220 */ /* 0x080fe20000410000 */
[-C--:B------:R-:W-:Y:S01]  /*9420*/  FMUL.FTZ R67, R67, R17.reuse ;  /* 0x0000001143437220 */ /* 0x080fe20000410000 */
[-C--:B------:R-:W-:Y:S01]  /*9430*/  FMUL.FTZ R70, R70, R17.reuse ;  /* 0x0000001146467220 */ /* 0x080fe20000410000 */
[-C--:B------:R-:W-:Y:S01]  /*9440*/  HMMA.16816.F32.BF16 R168, R4, R22.reuse, R168 ;  /* 0x0000001604a8723c */ /* 0x080fe200000418a8 */
[-C--:B------:R-:W-:Y:S01]  /*9450*/  FMUL.FTZ R71, R71, R17.reuse ;  /* 0x0000001147477220 */ /* 0x080fe20000410000 */
[-C--:B------:R-:W-:Y:S01]  /*9460*/  FMUL.FTZ R82, R82, R17.reuse ;  /* 0x0000001152527220 */ /* 0x080fe20000410000 */
[-C--:B------:R-:W-:Y:S01]  /*9470*/  FMUL.FTZ R83, R83, R17.reuse ;  /* 0x0000001153537220 */ /* 0x080fe20000410000 */
[-C--:B------:R-:W-:Y:S01]  /*9480*/  FMUL.FTZ R97, R97, R18.reuse ;  /* 0x0000001261617220 */ /* 0x080fe20000410000 */
[-C--:B------:R-:W-:Y:S01]  /*9490*/  FMUL.FTZ R100, R100, R18.reuse ;  /* 0x0000001264647220 */ /* 0x080fe20000410000 */
[----:B------:R-:W-:Y:S01]  /*94a0*/  HMMA.16816.F32.BF16 R232, R8, R22, R172 ;  /* 0x0000001608e8723c */ /* 0x000fe200000418ac */
[----:B------:R-:W4:Y:S01]  /*94b0*/  LDSM.16.MT88.4 R20, [R209+0xb000] ;  /* 0x00b00000d114783b */ /* 0x000f220000004200 */
[----:B-1----:R-:W-:Y:S01]  /*94c0*/  FFMA.FTZ R2, R183, UR32, -R0 ;  /* 0x00000020b7027c23 */ /* 0x002fe20008010800 */
[----:B------:R-:W-:Y:S01]  /*94d0*/  FMUL.FTZ R101, R101, R18 ;  /* 0x0000001265657220 */ /* 0x000fe20000410000 */
[-C--:B------:R-:W-:Y:S01]  /*94e0*/  FMUL.FTZ R86, R86, R17.reuse ;  /* 0x0000001156567220 */ /* 0x080fe20000410000 */
[----:B------:R-:W-:Y:S01]  /*94f0*/  FMUL.FTZ R87, R87, R17 ;  /* 0x0000001157577220 */ /* 0x000fe20000410000 */
[C---:B--2---:R-:W-:Y:S01]  /*9500*/  HMMA.16816.F32.BF16 R204, R4.reuse, R28, R36 ;  /* 0x0000001c04cc723c */ /* 0x044fe20000041824 */
[----:B------:R-:W-:Y:S01]  /*9510*/  MOV R173, R35 ;  /* 0x0000002300ad7202 */ /* 0x000fe20000000f00 */
[----:B------:R-:W-:Y:S01]  /*9520*/  LDSM.16.MT88.4 R36, [R214+0xb000] ;  /* 0x00b00000d624783b */ /* 0x000fe20000004200 */
[----:B------:R-:W-:Y:S01]  /*9530*/  MOV R172, R34 ;  /* 0x0000002200ac7202 */ /* 0x000fe20000000f00 */
[----:B------:R-:W-:Y:S01]  /*9540*/  FMUL.FTZ R112, R112, R18 ;  /* 0x0000001270707220 */ /* 0x000fe20000410000 */
[----:B------:R-:W-:Y:S01]  /*9550*/  MOV R175, R187 ;  /* 0x000000bb00af7202 */ /* 0x000fe20000000f00 */
[-C--:B------:R-:W-:Y:S01]  /*9560*/  HMMA.16816.F32.BF16 R200, R4, R30.reuse, R48 ;  /* 0x0000001e04c8723c */ /* 0x080fe20000041830 */
[----:B------:R-:W1:Y:S01]  /*9570*/  LDSM.16.MT88.4 R32, [R211+0xb000] ;  /* 0x00b00000d320783b */ /* 0x000e620000004200 */
[----:B------:R-:W-:Y:S01]  /*9580*/  MOV R174, R186 ;  /* 0x000000ba00ae7202 */ /* 0x000fe20000000f00 */
[-C--:B------:R-:W-:Y:S01]  /*9590*/  FMUL.FTZ R113, R113, R18.reuse ;  /* 0x0000001271717220 */ /* 0x080fe20000410000 */
[-C--:B------:R-:W-:Y:S01]  /*95a0*/  FMUL.FTZ R116, R116, R18.reuse ;  /* 0x0000001274747220 */ /* 0x080fe20000410000 */
[----:B------:R-:W2:Y:S01]  /*95b0*/  LDSM.16.MT88.4 R48, [R213+0xb000] ;  /* 0x00b00000d530783b */ /* 0x000ea20000004200 */
[C---:B------:R-:W-:Y:S01]  /*95c0*/  HMMA.16816.F32.BF16 R184, R8.reuse, R30, R44 ;  /* 0x0000001e08b8723c */ /* 0x040fe2000004182c */
[-C--:B------:R-:W-:Y:S01]  /*95d0*/  FMUL.FTZ R98, R98, R17.reuse ;  /* 0x0000001162627220 */ /* 0x080fe20000410000 */
[-C--:B------:R-:W-:Y:S01]  /*95e0*/  FMUL.FTZ R99, R99, R17.reuse ;  /* 0x0000001163637220 */ /* 0x080fe20000410000 */
[-C--:B------:R-:W-:Y:S01]  /*95f0*/  FMUL.FTZ R117, R117, R18.reuse ;  /* 0x0000001275757220 */ /* 0x080fe20000410000 */
[-C--:B------:R-:W-:Y:S01]  /*9600*/  FMUL.FTZ R128, R128, R18.reuse ;  /* 0x0000001280807220 */ /* 0x080fe20000410000 */
[----:B------:R-:W-:Y:S01]  /*9610*/  FMUL.FTZ R129, R129, R18 ;  /* 0x0000001281817220 */ /* 0x000fe20000410000 */
[-C--:B------:R-:W-:Y:S01]  /*9620*/  FMUL.FTZ R102, R102, R17.reuse ;  /* 0x0000001166667220 */ /* 0x080fe20000410000 */
[----:B------:R-:W-:Y:S01]  /*9630*/  MOV R47, R178 ;  /* 0x000000b2002f7202 */ /* 0x000fe20000000f00 */
[----:B------:R-:W-:Y:S01]  /*9640*/  FMUL.FTZ R103, R103, R17 ;  /* 0x0000001167677220 */ /* 0x000fe20000410000 */
[----:B------:R-:W-:Y:S01]  /*9650*/  MOV R46, R179 ;  /* 0x000000b3002e7202 */ /* 0x000fe20000000f00 */
[----:B------:R-:W-:Y:S01]  /*9660*/  FMUL.FTZ R114, R114, R17 ;  /* 0x0000001172727220 */ /* 0x000fe20000410000 */
[----:B------:R-:W-:Y:S01]  /*9670*/  MOV R45, R177 ;  /* 0x000000b1002d7202 */ /* 0x000fe20000000f00 */
[-C--:B------:R-:W-:Y:S01]  /*9680*/  FMUL.FTZ R115, R115, R17.reuse ;  /* 0x0000001173737220 */ /* 0x080fe20000410000 */
[----:B------:R-:W-:Y:S01]  /*9690*/  MOV R44, R176 ;  /* 0x000000b0002c7202 */ /* 0x000fe20000000f00 */
[-C--:B------:R-:W-:Y:S01]  /*96a0*/  FMUL.FTZ R118, R118, R17.reuse ;  /* 0x0000001176767220 */ /* 0x080fe20000410000 */
[C---:B---3--:R-:W-:Y:S01]  /*96b0*/  HMMA.16816.F32.BF16 R176, R8.reuse, R26, R60 ;  /* 0x0000001a08b0723c */ /* 0x048fe2000004183c */
[-C--:B------:R-:W-:Y:S01]  /*96c0*/  FMUL.FTZ R119, R119, R17.reuse ;  /* 0x0000001177777220 */ /* 0x080fe20000410000 */
        /* <DEDUP_REMOVED lines=8> */
[-C--:B------:R-:W-:Y:S01]  /*9750*/  FMUL.FTZ R59, R59, R15.reuse ;  /* 0x0000000f3b3b7220 */ /* 0x080fe20000410000 */
[----:B------:R-:W-:Y:S01]  /*9760*/  MOV R60, R138 ;  /* 0x0000008a003c7202 */ /* 0x000fe20000000f00 */
[-C--:B------:R-:W-:Y:S01]  /*9770*/  FMUL.FTZ R72, R72, R16.reuse ;  /* 0x0000001048487220 */ /* 0x080fe20000410000 */
[----:B----4-:R-:W-:Y:S01]  /*9780*/  HMMA.16816.F32.BF16 R136, R8, R22, R76 ;  /* 0x000000160888723c */ /* 0x010fe2000004184c */
[-C--:B------:R-:W-:Y:S01]  /*9790*/  FMUL.FTZ R73, R73, R16.reuse ;  /* 0x0000001049497220 */ /* 0x080fe20000410000 */
[-C--:B------:R-:W-:Y:S01]  /*97a0*/  FMUL.FTZ R74, R74, R15.reuse ;  /* 0x0000000f4a4a7220 */ /* 0x080fe20000410000 */
[----:B------:R-:W-:Y:S01]  /*97b0*/  FMUL.FTZ R75, R75, R15 ;  /* 0x0000000f4b4b7220 */ /* 0x000fe20000410000 */
[-C--:B------:R-:W-:Y:S01]  /*97c0*/  FMUL.FTZ R40, R40, R16.reuse ;  /* 0x0000001028287220 */ /* 0x080fe20000410000 */
[----:B------:R-:W-:Y:S01]  /*97d0*/  FMUL.FTZ R41, R41, R16 ;  /* 0x0000001029297220 */ /* 0x000fe20000410000 */
[C---:B------:R-:W-:Y:S01]  /*97e0*/  HMMA.16816.F32.BF16 R52, R4.reuse, R24, R52 ;  /* 0x000000180434723c */ /* 0x040fe20000041834 */
[----:B------:R-:W-:Y:S01]  /*97f0*/  IMAD.MOV.U32 R76, RZ, RZ, R198 ;  /* 0x000000ffff4c7224 */ /* 0x000fe200078e00c6 */
[----:B------:R-:W-:Y:S01]  /*9800*/  MOV R77, R199 ;  /* 0x000000c7004d7202 */ /* 0x000fe20000000f00 */
[----:B------:R3:W-:Y:S01]  /*9810*/  MUFU.EX2 R198, R2 ;  /* 0x0000000200c67308 */ /* 0x0007e20000000800 */
[----:B------:R-:W-:Y:S01]  /*9820*/  MOV R79, R134 ;  /* 0x00000086004f7202 */ /* 0x000fe20000000f00 */
[----:B------:R-:W-:Y:S01]  /*9830*/  FMUL.FTZ R42, R42, R15 ;  /* 0x0000000f2a2a7220 */ /* 0x000fe20000410000 */
[C---:B------:R-:W-:Y:S01]  /*9840*/  HMMA.16816.F32.BF16 R64, R4.reuse, R26, R64 ;  /* 0x0000001a0440723c */ /* 0x040fe20000041840 */
[----:B------:R-:W-:Y:S01]  /*9850*/  MOV R78, R135 ;  /* 0x00000087004e7202 */ /* 0x000fe20000000f00 */
[-C--:B------:R-:W-:Y:S01]  /*9860*/  FMUL.FTZ R43, R43, R15.reuse ;  /* 0x0000000f2b2b7220 */ /* 0x080fe20000410000 */
[-C--:B------:R-:W-:Y:S01]  /*9870*/  FMUL.FTZ R88, R88, R16.reuse ;  /* 0x0000001058587220 */ /* 0x080fe20000410000 */
[-C--:B------:R-:W-:Y:S01]  /*9880*/  FMUL.FTZ R89, R89, R16.reuse ;  /* 0x0000001059597220 */ /* 0x080fe20000410000 */
[-C--:B------:R-:W-:Y:S01]  /*9890*/  FMUL.FTZ R90, R90, R15.reuse ;  /* 0x0000000f5a5a7220 */ /* 0x080fe20000410000 */
[C---:B------:R-:W-:Y:S01]  /*98a0*/  HMMA.16816.F32.BF16 R68, R4.reuse, R20, R68 ;  /* 0x000000140444723c */ /* 0x040fe20000041844 */
[--C-:B------:R-:W-:Y:S01]  /*98b0*/  FFMA.FTZ R26, R194, UR32, -R13.reuse ;  /* 0x00000020c21a7c23 */ /* 0x100fe2000801080d */
[----:B------:R-:W-:Y:S01]  /*98c0*/  FFMA.FTZ R27, R191, UR32, -R13 ;  /* 0x00000020bf1b7c23 */ /* 0x000fe2000801080d */
[-C--:B------:R-:W-:Y:S01]  /*98d0*/  FMUL.FTZ R91, R91, R15.reuse ;  /* 0x0000000f5b5b7220 */ /* 0x080fe20000410000 */
[-C--:B------:R-:W-:Y:S01]  /*98e0*/  FMUL.FTZ R92, R92, R16.reuse ;  /* 0x000000105c5c7220 */ /* 0x080fe20000410000 */
[-C--:B------:R-:W-:Y:S01]  /*98f0*/  FMUL.FTZ R93, R93, R16.reuse ;  /* 0x000000105d5d7220 */ /* 0x080fe20000410000 */
[C---:B------:R-:W-:Y:S01]  /*9900*/  HMMA.16816.F32.BF16 R80, R4.reuse, R22, R80 ;  /* 0x000000160450723c */ /* 0x040fe20000041850 */
[-C--:B------:R-:W-:Y:S01]  /*9910*/  FMUL.FTZ R94, R94, R15.reuse ;  /* 0x0000000f5e5e7220 */ /* 0x080fe20000410000 */
[--C-:B---3--:R-:W-:Y:S01]  /*9920*/  FFMA.FTZ R2, R143, UR32, -R0.reuse ;  /* 0x000000208f027c23 */ /* 0x108fe20008010800 */
[----:B------:R-:W-:Y:S01]  /*9930*/  FFMA.FTZ R0, R142, UR32, -R0 ;  /* 0x000000208e007c23 */ /* 0x000fe20008010800 */
[-C--:B------:R-:W-:Y:S01]  /*9940*/  FMUL.FTZ R95, R95, R15.reuse ;  /* 0x0000000f5f5f7220 */ /* 0x080fe20000410000 */
[-C--:B------:R-:W-:Y:S01]  /*9950*/  FMUL.FTZ R104, R104, R16.reuse ;  /* 0x0000001068687220 */ /* 0x080fe20000410000 */
[----:B------:R3:W-:Y:S01]  /*9960*/  MUFU.EX2 R199, R2 ;  /* 0x0000000200c77308 */ /* 0x0007e20000000800 */
[C---:B-1----:R-:W-:Y:S01]  /*9970*/  HMMA.16816.F32.BF16 R84, R4.reuse, R32, R84 ;  /* 0x000000200454723c */ /* 0x042fe20000041854 */
[-C--:B------:R-:W-:Y:S01]  /*9980*/  FMUL.FTZ R105, R105, R16.reuse ;  /* 0x0000001069697220 */ /* 0x080fe20000410000 */
[-C--:B------:R-:W-:Y:S01]  /*9990*/  FMUL.FTZ R106, R106, R15.reuse ;  /* 0x0000000f6a6a7220 */ /* 0x080fe20000410000 */
[-C--:B------:R-:W-:Y:S01]  /*99a0*/  FMUL.FTZ R107, R107, R15.reuse ;  /* 0x0000000f6b6b7220 */ /* 0x080fe20000410000 */
[-C--:B------:R-:W-:Y:S01]  /*99b0*/  FMUL.FTZ R108, R108, R16.reuse ;  /* 0x000000106c6c7220 */ /* 0x080fe20000410000 */
[-C--:B------:R-:W-:Y:S01]  /*99c0*/  FMUL.FTZ R109, R109, R16.reuse ;  /* 0x000000106d6d7220 */ /* 0x080fe20000410000 */
[C---:B------:R-:W-:Y:S01]  /*99d0*/  HMMA.16816.F32.BF16 R96, R4.reuse, R34, R96 ;  /* 0x000000220460723c */ /* 0x040fe20000041860 */
[----:B------:R1:W4:Y:S01]  /*99e0*/  MUFU.EX2 R183, R0 ;  /* 0x0000000000b77308 */ /* 0x0003220000000800 */
[-C--:B------:R-:W-:Y:S01]  /*99f0*/  FMUL.FTZ R110, R110, R15.reuse ;  /* 0x0000000f6e6e7220 */ /* 0x080fe20000410000 */
[-C--:B------:R-:W-:Y:S01]  /*9a00*/  FMUL.FTZ R111, R111, R15.reuse ;  /* 0x0000000f6f6f7220 */ /* 0x080fe20000410000 */
[-C--:B------:R-:W-:Y:S01]  /*9a10*/  FMUL.FTZ R120, R120, R16.reuse ;  /* 0x0000001078787220 */ /* 0x080fe20000410000 */
[-C--:B------:R-:W-:Y:S01]  /*9a20*/  FMUL.FTZ R121, R121, R16.reuse ;  /* 0x0000001079797220 */ /* 0x080fe20000410000 */
[----:B------:R-:W-:Y:S01]  /*9a30*/  HMMA.16816.F32.BF16 R100, R4, R36, R100 ;  /* 0x000000240464723c */ /* 0x000fe20000041864 */
[-C--:B------:R-:W-:Y:S01]  /*9a40*/  FMUL.FTZ R122, R122, R15.reuse ;  /* 0x0000000f7a7a7220 */ /* 0x080fe20000410000 */
[----:B------:R-:W-:Y:S01]  /*9a50*/  FMUL.FTZ R123, R123, R15 ;  /* 0x0000000f7b7b7220 */ /* 0x000fe20000410000 */
[----:B------:R-:W-:Y:S01]  /*9a60*/  FMUL.FTZ R124, R124, R16 ;  /* 0x000000107c7c7220 */ /* 0x000fe20000410000 */
[----:B---3--:R-:W-:-:S04]  /*9a70*/  IMAD.WIDE.U32 R2, R141, -0x2daee0ad, RZ ;  /* 0xd2511f538d027825 */ /* 0x008fc800078e00ff */
[----:B------:R-:W-:Y:S01]  /*9a80*/  FMUL.FTZ R125, R125, R16 ;  /* 0x000000107d7d7220 */ /* 0x000fe20000410000 */
[C---:B------:R-:W-:Y:S01]  /*9a90*/  HMMA.16816.F32.BF16 R112, R4.reuse, R38, R112 ;  /* 0x000000260470723c */ /* 0x040fe20000041870 */
[-C--:B------:R-:W-:Y:S01]  /*9aa0*/  FMUL.FTZ R126, R126, R15.reuse ;  /* 0x0000000f7e7e7220 */ /* 0x080fe20000410000 */
[----:B------:R-:W-:Y:S01]  /*9ab0*/  FMUL.FTZ R127, R127, R15 ;  /* 0x0000000f7f7f7220 */ /* 0x000fe20000410000 */
[----:B------:R-:W-:Y:S01]  /*9ac0*/  SHF.R.U32.HI R23, RZ, 0x18, R2 ;  /* 0x00000018ff177819 */ /* 0x000fe20000011602 */
[----:B------:R-:W3:Y:S01]  /*9ad0*/  LDSM.16.MT88.4 R156, [R209+0xa800] ;  /* 0x00a80000d19c783b */ /* 0x000ee20000004200 */
[----:B------:R-:W-:Y:S01]  /*9ae0*/  MOV R194, R46 ;  /* 0x0000002e00c27202 */ /* 0x000fe20000000f00 */
[----:B-1----:R-:W-:Y:S01]  /*9af0*/  FFMA.FTZ R0, R193, UR32, -R12 ;  /* 0x00000020c1007c23 */ /* 0x002fe2000801080c */
[C---:B--2---:R-:W-:Y:S01]  /*9b00*/  HMMA.16816.F32.BF16 R116, R4.reuse, R48, R116 ;  /* 0x000000300474723c */ /* 0x044fe20000041874 */
[----:B------:R-:W-:Y:S01]  /*9b10*/  MOV R191, R47 ;  /* 0x0000002f00bf7202 */ /* 0x000fe20000000f00 */
[----:B------:R-:W-:Y:S04]  /*9b20*/  MUFU.EX2 R26, R26 ;  /* 0x0000001a001a7308 */ /* 0x000fe80000000800 */
[----:B------:R-:W-:Y:S01]  /*9b30*/  HMMA.16816.F32.BF16 R164, R4, R50, R128 ;  /* 0x0000003204a4723c */ /* 0x000fe20000041880 */
[----:B------:R-:W1:Y:S03]  /*9b40*/  LDC.U8 R131, c[0x0][0x388] ;  /* 0x0000e200ff837b82 */ /* 0x000e660000000000 */
[----:B------:R2:W-:Y:S02]  /*9b50*/  MUFU.EX2 R142, R0 ;  /* 0x00000000008e7308 */ /* 0x0005e40000000800 */
[----:B------:R-:W-:Y:S01]  /*9b60*/  HMMA.16816.F32.BF16 R56, R8, R24, R56 ;  /* 0x000000180838723c */ /* 0x000fe20000041838 */
[----:B------:R-:W-:Y:S01]  /*9b70*/  LOP3.LUT R4, R3, UR12, R140, 0x96, !PT ;  /* 0x0000000c03047c12 */ /* 0x000fe2000f8e968c */
[----:B------:R-:W-:Y:S01]  /*9b80*/  FFMA.FTZ R5, R189, UR32, -R14 ;  /* 0x00000020bd057c23 */ /* 0x000fe2000801080e */
[----:B------:R-:W-:-:S02]  /*9b90*/  LOP3.LUT R7, R2, 0xffff, RZ, 0xc0, !PT ;  /* 0x0000ffff02077812 */ /* 0x000fc400078ec0ff */
[----:B------:R-:W-:Y:S01]  /*9ba0*/  MOV R189, R60 ;  /* 0x0000003c00bd7202 */ /* 0x000fe20000000f00 */
[C---:B------:R-:W-:Y:S01]  /*9bb0*/  HMMA.16816.F32.BF16 R72, R8.reuse, R20, R72 ;  /* 0x000000140848723c */ /* 0x040fe20000041848 */
[----:B------:R-:W-:Y:S01]  /*9bc0*/  LOP3.LUT R24, R2, 0xff, RZ, 0xc0, !PT ;  /* 0x000000ff02187812 */ /* 0x000fe200078ec0ff */
[----:B------:R5:W-:Y:S01]  /*9bd0*/  MUFU.EX2 R135, R5 ;  /* 0x0000000500877308 */ /* 0x000be20000000800 */
[----:B------:R-:W-:Y:S01]  /*9be0*/  FFMA.FTZ R25, R196, UR32, -R13 ;  /* 0x00000020c4197c23 */ /* 0x000fe2000801080d */
[----:B------:R-:W-:Y:S02]  /*9bf0*/  MOV R196, R45 ;  /* 0x0000002d00c47202 */ /* 0x000fe40000000f00 */
[----:B------:R-:W-:Y:S01]  /*9c00*/  HMMA.16816.F32.BF16 R40, R8, R28, R40 ;  /* 0x0000001c0828723c */ /* 0x000fe20000041828 */
[----:B------:R-:W-:Y:S01]  /*9c10*/  SHF.R.U32.HI R20, RZ, 0x10, R2 ;  /* 0x00000010ff147819 */ /* 0x000fe20000011602 */
[----:B------:R-:W-:-:S04]  /*9c20*/  IMAD.WIDE.U32 R2, R19, -0x2daee0ad, RZ ;  /* 0xd2511f5313027825 */ /* 0x000fc800078e00ff */
[----:B--2---:R-:W-:Y:S01]  /*9c30*/  FFMA.FTZ R0, R182, UR32, -R12 ;  /* 0x00000020b6007c23 */ /* 0x004fe2000801080c */
[----:B------:R-:W-:Y:S01]  /*9c40*/  MOV R182, R77 ;  /* 0x0000004d00b67202 */ /* 0x000fe20000000f00 */
[----:B------:R-:W-:Y:S01]  /*9c50*/  MUFU.EX2 R27, R27 ;  /* 0x0000001b001b7308 */ /* 0x000fe20000000800 */
[C---:B------:R-:W-:Y:S01]  /*9c60*/  HMMA.16816.F32.BF16 R88, R8.reuse, R32, R88 ;  /* 0x000000200858723c */ /* 0x040fe20000041858 */
[C---:B------:R-:W-:Y:S02]  /*9c70*/  LOP3.LUT R6, R2.reuse, 0xffff, RZ, 0xc0, !PT ;  /* 0x0000ffff02067812 */ /* 0x040fe400078ec0ff */
[--C-:B------:R-:W-:Y:S02]  /*9c80*/  SHF.R.U32.HI R19, RZ, 0x10, R2.reuse ;  /* 0x00000010ff137819 */ /* 0x100fe40000011602 */
[----:B------:R-:W-:Y:S01]  /*9c90*/  LOP3.LUT R22, R2, 0xff, RZ, 0xc0, !PT ;  /* 0x000000ff02167812 */ /* 0x000fe200078ec0ff */
[C---:B------:R-:W-:Y:S01]  /*9ca0*/  HMMA.16816.F32.BF16 R32, R8.reuse, R34, R92 ;  /* 0x000000220820723c */ /* 0x040fe2000004185c */
[----:B------:R2:W3:Y:S01]  /*9cb0*/  MUFU.EX2 R143, R0 ;  /* 0x00000000008f7308 */ /* 0x0004e20000000800 */
[----:B------:R-:W-:Y:S01]  /*9cc0*/  SHF.R.U32.HI R21, RZ, 0x18, R2 ;  /* 0x00000018ff157819 */ /* 0x000fe20000011602 */
[--C-:B------:R-:W-:Y:S01]  /*9cd0*/  FFMA.FTZ R2, R190, UR32, -R14.reuse ;  /* 0x00000020be027c23 */ /* 0x100fe2000801080e */
[----:B-----5:R-:W-:Y:S01]  /*9ce0*/  FFMA.FTZ R5, R188, UR32, -R14 ;  /* 0x00000020bc057c23 */ /* 0x020fe2000801080e */
[----:B------:R-:W-:Y:S01]  /*9cf0*/  SHF.R.U32.HI R6, RZ, 0x8, R6 ;  /* 0x00000008ff067819 */ /* 0x000fe20000011606 */
[C---:B------:R-:W-:Y:S01]  /*9d00*/  HMMA.16816.F32.BF16 R104, R8.reuse, R36, R104 ;  /* 0x000000240868723c */ /* 0x040fe20000041868 */
[----:B-1----:R-:W-:Y:S01]  /*9d10*/  PRMT R193, R131, 0x7054, R131 ;  /* 0x0000705483c17816 */ /* 0x002fe20000000083 */
[----:B------:R-:W-:Y:S01]  /*9d20*/  IMAD.MOV.U32 R190, RZ, RZ, R62 ;  /* 0x000000ffffbe7224 */ /* 0x000fe200078e003e */
[----:B------:R1:W-:Y:S01]  /*9d30*/  MUFU.EX2 R133, R2 ;  /* 0x0000000200857308 */ /* 0x0003e20000000800 */
[----:B------:R-:W-:Y:S01]  /*9d40*/  PRMT R22, R22, 0x5410, R6 ;  /* 0x0000541016167816 */ /* 0x000fe20000000006 */
[----:B------:R-:W-:Y:S01]  /*9d50*/  LDSM.16.MT88.4 R92, [R211+0xb800] ;  /* 0x00b80000d35c783b */ /* 0x000fe20000004200 */
[----:B------:R-:W-:Y:S01]  /*9d60*/  HMMA.16816.F32.BF16 R28, R8, R38, R108 ;  /* 0x00000026081c723c */ /* 0x000fe2000004186c */
[----:B------:R-:W-:-:S02]  /*9d70*/  MOV R188, R63 ;  /* 0x0000003f00bc7202 */ /* 0x000fc40000000f00 */
[----:B------:R-:W-:Y:S02]  /*9d80*/  LDSM.16.MT88.4 R108, [R214+0xb800] ;  /* 0x00b80000d66c783b */ /* 0x000fe40000004200 */
[----:B------:R-:W-:Y:S01]  /*9d90*/  MUFU.EX2 R25, R25 ;  /* 0x0000001900197308 */ /* 0x000fe20000000800 */
[----:B--2---:R-:W-:Y:S01]  /*9da0*/  FFMA.FTZ R0, R180, UR32, -R12 ;  /* 0x00000020b4007c23 */ /* 0x004fe2000801080c */
[----:B------:R-:W-:Y:S01]  /*9db0*/  HMMA.16816.F32.BF16 R120, R8, R48, R120 ;  /* 0x000000300878723c */ /* 0x000fe20000041878 */
[----:B------:R-:W-:-:S05]  /*9dc0*/  MOV R180, R78 ;  /* 0x0000004e00b47202 */ /* 0x000fca0000000f00 */
[----:B------:R2:W-:Y:S01]  /*9dd0*/  MUFU.EX2 R141, R0 ;  /* 0x00000000008d7308 */ /* 0x0005e20000000800 */
[----:B-1----:R-:W-:Y:S01]  /*9de0*/  LOP3.LUT R2, R4, 0xffff, RZ, 0xc0, !PT ;  /* 0x0000ffff04027812 */ /* 0x002fe200078ec0ff */
[----:B--2---:R-:W-:Y:S01]  /*9df0*/  FFMA.FTZ R0, R181, UR32, -R12 ;  /* 0x00000020b5007c23 */ /* 0x004fe2000801080c */
[----:B------:R-:W-:Y:S02]  /*9e00*/  SHF.R.U32.HI R12, RZ, 0x8, R7 ;  /* 0x00000008ff0c7819 */ /* 0x000fe40000011607 */
[----:B------:R-:W-:-:S03]  /*9e10*/  LOP3.LUT R7, R20, 0xff, RZ, 0xc0, !PT ;  /* 0x000000ff14077812 */ /* 0x000fc600078ec0ff */
[----:B------:R1:W2:Y:S01]  /*9e20*/  MUFU.EX2 R140, R0 ;  /* 0x00000000008c7308 */ /* 0x0002a20000000800 */
[----:B------:R-:W-:Y:S02]  /*9e30*/  MOV R181, R79 ;  /* 0x0000004f00b57202 */ /* 0x000fe40000000f00 */
[----:B------:R-:W-:Y:S02]  /*9e40*/  PRMT R23, R7, 0x5410, R23 ;  /* 0x0000541007177816 */ /* 0x000fe40000000017 */
[----:B------:R-:W-:Y:S02]  /*9e50*/  SHF.R.U32.HI R7, RZ, 0x18, R4 ;  /* 0x00000018ff077819 */ /* 0x000fe40000011604 */
[----:B-1----:R-:W-:Y:S01]  /*9e60*/  LOP3.LUT R0, R3, UR12, R132, 0x96, !PT ;  /* 0x0000000c03007c12 */ /* 0x002fe2000f8e9684 */
[----:B------:R-:W-:Y:S01]  /*9e70*/  FFMA.FTZ R3, R195, UR32, -R14 ;  /* 0x00000020c3037c23 */ /* 0x000fe2000801080e */
[----:B------:R-:W-:Y:S01]  /*9e80*/  FFMA.FTZ R14, R197, UR32, -R13 ;  /* 0x00000020c50e7c23 */ /* 0x000fe2000801080d */
[----:B------:R-:W-:Y:S01]  /*9e90*/  PRMT R13, R24, 0x5410, R12 ;  /* 0x00005410180d7816 */ /* 0x000fe2000000000c */
[----:B------:R1:W5:Y:S01]  /*9ea0*/  MUFU.EX2 R132, R5 ;  /* 0x0000000500847308 */ /* 0x0003620000000800 */
[----:B------:R-:W-:-:S02]  /*9eb0*/  LOP3.LUT R12, R4, 0xff, RZ, 0xc0, !PT ;  /* 0x000000ff040c7812 */ /* 0x000fc400078ec0ff */
[----:B------:R-:W-:Y:S02]  /*9ec0*/  LOP3.LUT R6, R0, 0xff, RZ, 0xc0, !PT ;  /* 0x000000ff00067812 */ /* 0x000fe400078ec0ff */
[----:B------:R-:W-:Y:S02]  /*9ed0*/  MOV R195, R61 ;  /* 0x0000003d00c37202 */ /* 0x000fe40000000f00 */
[----:B------:R-:W-:Y:S01]  /*9ee0*/  MOV R197, R44 ;  /* 0x0000002c00c57202 */ /* 0x000fe20000000f00 */
[----:B------:R4:W5:Y:S01]  /*9ef0*/  MUFU.EX2 R134, R3 ;  /* 0x0000000300867308 */ /* 0x0009620000000800 */
[----:B------:R-:W5:Y:S04]  /*9f00*/  LDSM.16.MT88.4 R44, [R214+0xa800] ;  /* 0x00a80000d62c783b */ /* 0x000f680000004200 */
[----:B------:R-:W5:Y:S03]  /*9f10*/  LDSM.16.MT88.4 R60, [R213+0xa800] ;  /* 0x00a80000d53c783b */ /* 0x000f660000004200 */
[----:B------:R3:W5:Y:S01]  /*9f20*/  MUFU.EX2 R24, R14 ;  /* 0x0000000e00187308 */ /* 0x0007620000000800 */
[----:B-1----:R-:W-:-:S02]  /*9f30*/  SHF.R.U32.HI R5, RZ, 0x8, R2 ;  /* 0x00000008ff057819 */ /* 0x002fc40000011602 */
[----:B----4-:R-:W-:Y:S02]  /*9f40*/  LOP3.LUT R3, R19, 0xff, RZ, 0xc0, !PT ;  /* 0x000000ff13037812 */ /* 0x010fe400078ec0ff */
[----:B------:R-:W-:Y:S02]  /*9f50*/  PRMT R19, R12, 0x5410, R5 ;  /* 0x000054100c137816 */ /* 0x000fe40000000005 */
[----:B------:R-:W-:Y:S02]  /*9f60*/  PRMT R21, R3, 0x5410, R21 ;  /* 0x0000541003157816 */ /* 0x000fe40000000015 */
[----:B------:R-:W-:Y:S02]  /*9f70*/  SHF.R.U32.HI R3, RZ, 0x10, R4 ;  /* 0x00000010ff037819 */ /* 0x000fe40000011604 */
[----:B------:R-:W-:Y:S02]  /*9f80*/  LOP3.LUT R4, R0, 0xffff, RZ, 0xc0, !PT ;  /* 0x0000ffff00047812 */ /* 0x000fe400078ec0ff */
[----:B------:R-:W-:-:S02]  /*9f90*/  LOP3.LUT R3, R3, 0xff, RZ, 0xc0, !PT ;  /* 0x000000ff03037812 */ /* 0x000fc400078ec0ff */
[----:B------:R-:W-:Y:S02]  /*9fa0*/  SHF.R.U32.HI R2, RZ, 0x8, R4 ;  /* 0x00000008ff027819 */ /* 0x000fe40000011604 */
[----:B---3--:R-:W-:Y:S02]  /*9fb0*/  PRMT R14, R3, 0x5410, R7 ;  /* 0x00005410030e7816 */ /* 0x008fe40000000007 */
[----:B------:R-:W-:Y:S02]  /*9fc0*/  PRMT R20, R6, 0x5410, R2 ;  /* 0x0000541006147816 */ /* 0x000fe40000000002 */
[--C-:B------:R-:W-:Y:S02]  /*9fd0*/  SHF.R.U32.HI R2, RZ, 0x10, R0.reuse ;  /* 0x00000010ff027819 */ /* 0x100fe40000011600 */
[----:B------:R-:W-:Y:S02]  /*9fe0*/  SHF.R.U32.HI R4, RZ, 0x18, R0 ;  /* 0x00000018ff047819 */ /* 0x000fe40000011600 */
[----:B------:R-:W-:-:S02]  /*9ff0*/  LOP3.LUT R3, R2, 0xff, RZ, 0xc0, !PT ;  /* 0x000000ff02037812 */ /* 0x000fc400078ec0ff */
[--C-:B------:R-:W-:Y:S02]  /*a000*/  HSET2.LE.AND R0, R13, R193.reuse, PT ;  /* 0x000000c10d007233 */ /* 0x100fe40003803000 */
[----:B------:R-:W-:Y:S02]  /*a010*/  F2FP.BF16.F32.PACK_AB R2, R183, R199 ;  /* 0x000000c7b702723e */ /* 0x000fe400000010ff */
[----:B------:R-:W-:Y:S02]  /*a020*/  PRMT R13, R3, 0x5410, R4 ;  /* 0x00005410030d7816 */ /* 0x000fe40000000004 */
[----:B------:R-:W-:Y:S02]  /*a030*/  LOP3.LUT R130, R0, R2, RZ, 0xc0, !PT ;  /* 0x0000000200827212 */ /* 0x000fe400078ec0ff */
[--C-:B------:R-:W-:Y:S02]  /*a040*/  HSET2.LE.AND R0, R19, R193.reuse, PT ;  /* 0x000000c113007233 */ /* 0x100fe40003803000 */
[--C-:B------:R-:W-:Y:S01]  /*a050*/  HSET2.LE.AND R2, R14, R193.reuse, PT ;  /* 0x000000c10e027233 */ /* 0x100fe20003803000 */
[----:B------:R-:W-:Y:S01]  /*a060*/  IMAD.MOV.U32 R14, RZ, RZ, R173 ;  /* 0x000000ffff0e7224 */ /* 0x000fe200078e00ad */
[----:B------:R-:W-:-:S02]  /*a070*/  HSET2.LE.AND R4, R23, R193, PT ;  /* 0x000000c117047233 */ /* 0x000fc40003803000 */
[----:B------:R-:W-:Y:S02]  /*a080*/  F2FP.BF16.F32.PACK_AB R12, R198, R192 ;  /* 0x000000c0c60c723e */ /* 0x000fe400000010ff */
[----:B------:R-:W-:Y:S02]  /*a090*/  F2FP.BF16.F32.PACK_AB R3, R143, R142 ;  /* 0x0000008e8f03723e */ /* 0x000fe400000010ff */
[----:B--2---:R-:W-:Y:S02]  /*a0a0*/  F2FP.BF16.F32.PACK_AB R5, R140, R141 ;  /* 0x0000008d8c05723e */ /* 0x004fe400000010ff */
[----:B------:R-:W-:Y:S02]  /*a0b0*/  LOP3.LUT R128, R0, R12, RZ, 0xc0, !PT ;  /* 0x0000000c00807212 */ /* 0x000fe400078ec0ff */
[----:B------:R-:W-:Y:S02]  /*a0c0*/  LOP3.LUT R129, R2, R3, RZ, 0xc0, !PT ;  /* 0x0000000302817212 */ /* 0x000fe400078ec0ff */
[----:B------:R-:W-:-:S02]  /*a0d0*/  HSET2.LE.AND R6, R22, R193, PT ;  /* 0x000000c116067233 */ /* 0x000fc40003803000 */
[----:B------:R-:W-:Y:S02]  /*a0e0*/  LOP3.LUT R131, R4, R5, RZ, 0xc0, !PT ;  /* 0x0000000504837212 */ /* 0x000fe400078ec0ff */
[--C-:B------:R-:W-:Y:S02]  /*a0f0*/  HSET2.LE.AND R0, R21, R193.reuse, PT ;  /* 0x000000c115007233 */ /* 0x100fe40003803000 */
[--C-:B------:R-:W-:Y:S02]  /*a100*/  HSET2.LE.AND R3, R20, R193.reuse, PT ;  /* 0x000000c114037233 */ /* 0x100fe40003803000 */
[----:B------:R-:W-:Y:S01]  /*a110*/  HSET2.LE.AND R5, R13, R193, PT ;  /* 0x000000c10d057233 */ /* 0x000fe20003803000 */
[----:B------:R-:W-:Y:S01]  /*a120*/  HMMA.16816.F32.BF16 R20, R8, R50, R124 ;  /* 0x000000320814723c */ /* 0x000fe2000004187c */
[----:B------:R-:W-:Y:S01]  /*a130*/  MOV R193, R76 ;  /* 0x0000004c00c17202 */ /* 0x000fe20000000f00 */
[----:B------:R-:W-:Y:S01]  /*a140*/  LDSM.16.MT88.4 R124, [R213+0xb800] ;  /* 0x00b80000d57c783b */ /* 0x000fe20000004200 */
[----:B------:R-:W-:-:S02]  /*a150*/  MOV R19, R172 ;  /* 0x000000ac00137202 */ /* 0x000fc40000000f00 */
[----:B------:R-:W-:Y:S01]  /*a160*/  MOV R13, R174 ;  /* 0x000000ae000d7202 */ /* 0x000fe20000000f00 */
[----:B------:R-:W-:Y:S01]  /*a170*/  LDSM.16.MT88.4 R76, [R209+0xb800] ;  /* 0x00b80000d14c783b */ /* 0x000fe20000004200 */
[----:B------:R-:W-:Y:S01]  /*a180*/  MOV R11, R175 ;  /* 0x000000af000b7202 */ /* 0x000fe20000000f00 */
[C---:B------:R-:W-:Y:S01]  /*a190*/  HMMA.16816.F32.BF16 R148, R128.reuse, R156, R148 ;  /* 0x0000009c8094723c */ /* 0x040fe20000041894 */
[----:B-----5:R-:W-:Y:S01]  /*a1a0*/  F2FP.BF16.F32.PACK_AB R7, R132, R133 ;  /* 0x000000858407723e */ /* 0x020fe200000010ff */
[----:B------:R-:W1:Y:S01]  /*a1b0*/  LDSM.16.MT88.4 R172, [R211+0xa800] ;  /* 0x00a80000d3ac783b */ /* 0x000e620000004200 */
[----:B------:R-:W-:Y:S01]  /*a1c0*/  F2FP.BF16.F32.PACK_AB R4, R134, R135 ;  /* 0x000000878604723e */ /* 0x000fe200000010ff */
[----:B------:R-:W-:Y:S01]  /*a1d0*/  FFMA.FTZ R8, R13, R18, R11 ;  /* 0x000000120d087223 */ /* 0x000fe2000001000b */
[----:B------:R-:W-:Y:S01]  /*a1e0*/  F2FP.BF16.F32.PACK_AB R2, R27, R26 ;  /* 0x0000001a1b02723e */ /* 0x000fe200000010ff */
[----:B------:R-:W-:Y:S01]  /*a1f0*/  HMMA.16816.F32.BF16 R152, R128, R158, R152 ;  /* 0x0000009e8098723c */ /* 0x000fe20000041898 */
[----:B------:R-:W-:Y:S01]  /*a200*/  F2FP.BF16.F32.PACK_AB R12, R25, R24 ;  /* 0x00000018190c723e */ /* 0x000fe200000010ff */
[----:B------:R-:W-:Y:S01]  /*a210*/  FADD.FTZ R10, R197, R8 ;  /* 0x00000008c50a7221 */ /* 0x000fe20000010000 */
[----:B------:R-:W-:-:S02]  /*a220*/  LOP3.LUT R6, R6, R7, RZ, 0xc0, !PT ;  /* 0x0000000706067212 */ /* 0x000fc400078ec0ff */
[----:B------:R-:W-:Y:S01]  /*a230*/  LOP3.LUT R4, R3, R4, RZ, 0xc0, !PT ;  /* 0x0000000403047212 */ /* 0x000fe200078ec0ff */
[----:B------:R-:W-:Y:S01]  /*a240*/  FFMA.FTZ R3, R19, R17, R14 ;  /* 0x0000001113037223 */ /* 0x000fe2000001000e */
[----:B------:R-:W-:Y:S01]  /*a250*/  LOP3.LUT R7, R0, R2, RZ, 0xc0, !PT ;  /* 0x0000000200077212 */ /* 0x000fe200078ec0ff */
[----:B------:R-:W-:Y:S01]  /*a260*/  FFMA.FTZ R0, R194, R16, R191 ;  /* 0x00000010c2007223 */ /* 0x000fe200000100bf */
[----:B------:R-:W-:Y:S01]  /*a270*/  LOP3.LUT R5, R5, R12, RZ, 0xc0, !PT ;  /* 0x0000000c05057212 */ /* 0x000fe200078ec0ff */
[----:B------:R-:W-:Y:S01]  /*a280*/  FFMA.FTZ R2, R196, R15, R251 ;  /* 0x0000000fc4027223 */ /* 0x000fe200000100fb */
        /* <DEDUP_REMOVED lines=9> */
[----:B------:R-:W-:Y:S01]  /*a320*/  FADD.FTZ R3, R182, R3 ;  /* 0x00000003b6037221 */ /* 0x000fe20000010000 */
[----:B------:R-:W-:-:S03]  /*a330*/  FADD.FTZ R2, R193, R2 ;  /* 0x00000002c1027221 */ /* 0x000fc60000010000 */
[----:B------:R-:W-:Y:S01]  /*a340*/  FADD.FTZ R3, R142, R3 ;  /* 0x000000038e037221 */ /* 0x000fe20000010000 */
[C---:B------:R-:W-:Y:S01]  /*a350*/  HMMA.16816.F32.BF16 R52, R128.reuse, R60, R52 ;  /* 0x0000003c8034723c */ /* 0x040fe20000041834 */
[----:B------:R-:W-:Y:S01]  /*a360*/  FADD.FTZ R2, R135, R2 ;  /* 0x0000000287027221 */ /* 0x000fe20000010000 */
[----:B------:R-:W-:Y:S01]  /*a370*/  MOV R135, R238 ;  /* 0x000000ee00877202 */ /* 0x000fe20000000f00 */
[----:B------:R-:W-:Y:S02]  /*a380*/  FADD.FTZ R3, R143, R3 ;  /* 0x000000038f037221 */ /* 0x000fe40000010000 */
[----:B------:R-:W-:Y:S01]  /*a390*/  FADD.FTZ R2, R134, R2 ;  /* 0x0000000286027221 */ /* 0x000fe20000010000 */
[----:B------:R-:W-:Y:S01]  /*a3a0*/  HMMA.16816.F32.BF16 R64, R128, R62, R64 ;  /* 0x0000003e8040723c */ /* 0x000fe20000041840 */
[----:B------:R-:W-:Y:S01]  /*a3b0*/  FADD.FTZ R3, R141, R3 ;  /* 0x000000038d037221 */ /* 0x000fe20000010000 */
[----:B------:R-:W-:Y:S01]  /*a3c0*/  MOV R134, R237 ;  /* 0x000000ed00867202 */ /* 0x000fe20000000f00 */
[----:B------:R-:W-:-:S03]  /*a3d0*/  FADD.FTZ R2, R133, R2 ;  /* 0x0000000285027221 */ /* 0x000fc60000010000 */
[C---:B-1----:R-:W-:Y:S06]  /*a3e0*/  HMMA.16816.F32.BF16 R160, R128.reuse, R172, R160 ;  /* 0x000000ac80a0723c */ /* 0x042fec00000418a0 */
        /* <DEDUP_REMOVED lines=22> */
[C---:B------:R-:W-:Y:S06]  /*a550*/  HMMA.16816.F32.BF16 R60, R4.reuse, R62, R176 ;  /* 0x0000003e043c723c */ /* 0x040fec00000418b0 */
[C---:B------:R-:W-:Y:S06]  /*a560*/  HMMA.16816.F32.BF16 R76, R4.reuse, R78, R136 ;  /* 0x0000004e044c723c */ /* 0x040fec0000041888 */
[----:B------:R-:W-:Y:S01]  /*a570*/  HMMA.16816.F32.BF16 R92, R4, R94, R32 ;  /* 0x0000005e045c723c */ /* 0x000fe20000041820 */
[----:B------:R-:W-:-:S02]  /*a580*/  MOV R136, R239 ;  /* 0x000000ef00887202 */ /* 0x000fc40000000f00 */
[----:B------:R-:W-:-:S03]  /*a590*/  MOV R137, R236 ;  /* 0x000000ec00897202 */ /* 0x000fc60000000f00 */
[C---:B------:R-:W-:Y:S06]  /*a5a0*/  HMMA.16816.F32.BF16 R108, R4.reuse, R110, R28 ;  /* 0x0000006e046c723c */ /* 0x040fec000004181c */
[----:B------:R-:W-:Y:S07]  /*a5b0*/  HMMA.16816.F32.BF16 R124, R4, R126, R20 ;  /* 0x0000007e047c723c */ /* 0x000fee0000041814 */
[----:B------:R-:W-:Y:S01]  /*a5c0*/  FADD.FTZ R4, R180, R0 ;  /* 0x00000000b4047221 */ /* 0x000fe20000010000 */
[----:B------:R-:W-:-:S03]  /*a5d0*/  FADD.FTZ R0, R248, R8 ;  /* 0x00000008f8007221 */ /* 0x000fc60000010000 */
[----:B------:R-:W-:Y:S01]  /*a5e0*/  FADD.FTZ R4, R192, R4 ;  /* 0x00000004c0047221 */ /* 0x000fe20000010000 */
[----:B------:R-:W-:-:S03]  /*a5f0*/  FADD.FTZ R0, R24, R0 ;  /* 0x0000000018007221 */ /* 0x000fc60000010000 */
[----:B------:R-:W-:Y:S01]  /*a600*/  FADD.FTZ R4, R198, R4 ;  /* 0x00000004c6047221 */ /* 0x000fe20000010000 */
[----:B------:R-:W-:-:S03]  /*a610*/  FADD.FTZ R0, R25, R0 ;  /* 0x0000000019007221 */ /* 0x000fc60000010000 */
[----:B------:R-:W-:Y:S01]  /*a620*/  FADD.FTZ R4, R199, R4 ;  /* 0x00000004c7047221 */ /* 0x000fe20000010000 */
[----:B------:R-:W-:-:S03]  /*a630*/  FADD.FTZ R0, R26, R0 ;  /* 0x000000001a007221 */ /* 0x000fc60000010000 */
[----:B------:R-:W-:Y:S01]  /*a640*/  FADD.FTZ R244, R183, R4 ;  /* 0x00000004b7f47221 */ /* 0x000fe20000010000 */
[----:B------:R-:W-:-:S04]  /*a650*/  FADD.FTZ R247, R27, R0 ;  /* 0x000000001bf77221 */ /* 0x000fc80000010000 */
[----:B------:R1:W-:Y:S04]  /*a660*/  STL [R1+0x18], R244 ;  /* 0x000018f401007387 */ /* 0x0003e80000100800 */
[----:B------:R1:W-:Y:S04]  /*a670*/  STL [R1+0x1c], R245 ;  /* 0x00001cf501007387 */ /* 0x0003e80000100800 */
[----:B------:R1:W-:Y:S04]  /*a680*/  STL [R1+0x20], R246 ;  /* 0x000020f601007387 */ /* 0x0003e80000100800 */
[----:B------:R1:W-:Y:S01]  /*a690*/  STL [R1+0x24], R247 ;  /* 0x000024f701007387 */ /* 0x0003e20000100800 */
[----:B------:R-:W-:Y:S05]  /*a6a0*/  @!P0 BRA `(.L_x_1794) ;  /* 0x000000ac00a08947 */ /* 0x000fea0003800000 */
[----:B------:R-:W2:Y:S04]  /*a6b0*/  LDL.64 R188, [R1+0x70] ;  /* 0x0000700001bc7983 */ /* 0x000ea80000100a00 */
[----:B------:R-:W3:Y:S01]  /*a6c0*/  LDL.64 R180, [R1+0x68] ;  /* 0x0000680001b47983 */ /* 0x000ee20000100a00 */
[----:B------:R-:W-:Y:S01]  /*a6d0*/  UIADD3 UR33, UR18, -0x3, URZ ;  /* 0xfffffffd12217890 */ /* 0x000fe2000fffe03f */
[----:B------:R-:W4:Y:S01]  /*a6e0*/  @!P3 LDC.64 R10, c[0x0][0x220] ;  /* 0x00008800ff0abb82 */ /* 0x000f220000000a00 */
[----:B------:R-:W-:-:S04]  /*a6f0*/  DEPBAR.LE SB0, 0x0 ;  /* 0x000080000000791a */ /* 0x000fc80000000000 */
[----:B------:R-:W-:-:S03]  /*a700*/  USHF.R.S32.HI UR4, URZ, 0x1f, UR33 ;  /* 0x0000001f3f047899 */ /* 0x000fc60008011421 */
[----:B------:R-:W-:Y:S01]  /*a710*/  BAR.SYNC.DEFER_BLOCKING 0x0 ;  /* 0x0000000000007b1d */ /* 0x000fe20000010000 */
[----:B------:R-:W-:Y:S02]  /*a720*/  UIMAD.WIDE.U32 UR34, UR33, UR6, URZ ;  /* 0x00000006212272a5 */ /* 0x000fe4000f8e003f */
[----:B------:R-:W-:Y:S02]  /*a730*/  UIMAD UR4, UR4, UR6, URZ ;  /* 0x00000006040472a4 */ /* 0x000fe4000f8e023f */
[----:B------:R-:W-:-:S03]  /*a740*/  UISETP.GT.AND UP0, UPT, UR33, UR15, UPT ;  /* 0x0000000f2100728c */ /* 0x000fc6000bf04270 */
[----:B------:R-:W5:Y:S01]  /*a750*/  @!P2 LDC.64 R6, c[0x0][0x220] ;  /* 0x00008800ff06ab82 */ /* 0x000f620000000a00 */
[----:B------:R-:W-:Y:S01]  /*a760*/  UIMAD UR4, UR33, UR7, UR4 ;  /* 0x00000007210472a4 */ /* 0x000fe2000f8e0204 */
[----:B------:R-:W-:Y:S02]  /*a770*/  IMAD.U32 R0, RZ, RZ, UR34 ;  /* 0x00000022ff007e24 */ /* 0x000fe4000f8e00ff */
[----:B------:R-:W-:Y:S01]  /*a780*/  IMAD.U32 R4, RZ, RZ, UR34 ;  /* 0x00000022ff047e24 */ /* 0x000fe2000f8e00ff */
[----:B------:R-:W-:-:S03]  /*a790*/  UIADD3 UR4, UR35, UR4, URZ ;  /* 0x0000000423047290 */ /* 0x000fc6000fffe03f */
[----:B------:R-:W1:Y:S03]  /*a7a0*/  @!P3 LDC.64 R8, c[0x0][0x220] ;  /* 0x00008800ff08bb82 */ /* 0x000e660000000a00 */
[----:B------:R-:W-:-:S05]  /*a7b0*/  IMAD.U32 R3, RZ, RZ, UR4 ;  /* 0x00000004ff037e24 */ /* 0x000fca000f8e00ff */
[----:B------:R-:W1:Y:S01]  /*a7c0*/  @!P2 LDC.64 R12, c[0x0][0x220] ;  /* 0x00008800ff0cab82 */ /* 0x000e620000000a00 */
[----:B------:R-:W-:Y:S01]  /*a7d0*/  @P3 STS.128 [R223+0xa000], RZ ;  /* 0x00a000ffdf003388 */ /* 0x000fe20000000c00 */
[----:B--2---:R-:W-:-:S04]  /*a7e0*/  LEA R0, P1, R0, R188, 0x5 ;  /* 0x000000bc00007211 */ /* 0x004fc800078228ff */
[----:B------:R-:W-:Y:S02]  /*a7f0*/  IADD3 R2, P0, R0, UR25, RZ ;  /* 0x0000001900027c10 */ /* 0x000fe4000ff1e0ff */
[----:B---3--:R-:W-:Y:S02]  /*a800*/  LEA.HI.X R3, R4, R181, R3, 0x5, P1 ;  /* 0x000000b504037211 */ /* 0x008fe400008f2c03 */
[C---:B----4-:R-:W-:Y:S02]  /*a810*/  @!P3 LEA R10, P5, R0.reuse, R10, 0x1 ;  /* 0x0000000a000ab211 */ /* 0x050fe400078a08ff */
[----:B-----5:R-:W-:Y:S02]  /*a820*/  @!P2 LEA R6, P1, R0, R6, 0x1 ;  /* 0x000000060006a211 */ /* 0x020fe400078208ff */
[----:B-1----:R-:W-:Y:S02]  /*a830*/  @!P3 LEA R8, P4, R2, R8, 0x1 ;  /* 0x000000080208b211 */ /* 0x002fe400078808ff */
        /* <DEDUP_REMOVED lines=45> */
[----:B------:R-:W2:Y:S04]  /*ab10*/  LDSM.16.M88.4 R20, [R216+0x8800] ;  /* 0x00880000d814783b */ /* 0x000ea80000000200 */
[----:B------:R-:W4:Y:S01]  /*ab20*/  LDSM.16.M88.4 R8, [R218] ;  /* 0x00000000da08783b */ /* 0x000f220000000200 */
[C---:B------:R-:W-:Y:S06]  /*ab30*/  HMMA.16816.F32.BF16 R196, R12.reuse, R28, R180 ;  /* 0x0000001c0cc4723c */ /* 0x040fec00000418b4 */
[C---:B------:R-:W-:Y:S06]  /*ab40*/  HMMA.16816.F32.BF16 R180, R12.reuse, R32, R140 ;  /* 0x000000200cb4723c */ /* 0x040fec000004188c */
[C---:B------:R-:W-:Y:S06]  /*ab50*/  HMMA.16816.F32.BF16 R176, R12.reuse, R30, R176 ;  /* 0x0000001e0cb0723c */ /* 0x040fec00000418b0 */
[----:B------:R-:W-:Y:S06]  /*ab60*/  HMMA.16816.F32.BF16 R136, R12, R34, R136 ;  /* 0x000000220c88723c */ /* 0x000fec0000041888 */
[C---:B---3--:R-:W-:Y:S06]  /*ab70*/  HMMA.16816.F32.BF16 R140, R16.reuse, R28, R188 ;  /* 0x0000001c108c723c */ /* 0x048fec00000418bc */
[C---:B------:R-:W-:Y:S06]  /*ab80*/  HMMA.16816.F32.BF16 R28, R16.reuse, R30, R192 ;  /* 0x0000001e101c723c */ /* 0x040fec00000418c0 */
[C---:B------:R-:W-:Y:S01]  /*ab90*/  HMMA.16816.F32.BF16 R188, R16.reuse, R32, R24 ;  /* 0x0000002010bc723c */ /* 0x040fe20000041818 */
[----:B------:R-:W-:Y:S05]  /*aba0*/  LDSM.16.M88.4 R24, [R215+0x800] ;  /* 0x00080000d718783b */ /* 0x000fea0000000200 */
[----:B------:R-:W-:Y:S01]  /*abb0*/  HMMA.16816.F32.BF16 R12, R16, R34, R184 ;  /* 0x00000022100c723c */ /* 0x000fe200000418b8 */
[----:B------:R-:W-:Y:S04]  /*abc0*/  LDSM.16.M88.4 R16, [R217+0x2000] ;  /* 0x00200000d910783b */ /* 0x000fe80000000200 */
[----:B------:R-:W3:Y:S01]  /*abd0*/  LDSM.16.M88.4 R32, [R215] ;  /* 0x00000000d720783b */ /* 0x000ee20000000200 */
[C---:B-1----:R-:W-:Y:S06]  /*abe0*/  HMMA.16816.F32.BF16 R184, R4.reuse, R132, R196 ;  /* 0x0000008404b8723c */ /* 0x042fec00000418c4 */
[C---:B--2---:R-:W-:Y:S06]  /*abf0*/  HMMA.16816.F32.BF16 R196, R4.reuse, R20, R180 ;  /* 0x0000001404c4723c */ /* 0x044fec00000418b4 */
[C---:B------:R-:W-:Y:S06]  /*ac00*/  HMMA.16816.F32.BF16 R192, R4.reuse, R134, R176 ;  /* 0x0000008604c0723c */ /* 0x040fec00000418b0 */
[----:B------:R-:W-:Y:S01]  /*ac10*/  HMMA.16816.F32.BF16 R180, R4, R22, R136 ;  /* 0x0000001604b4723c */ /* 0x000fe20000041888 */
[----:B------:R-:W1:Y:S05]  /*ac20*/  LDSM.16.M88.4 R4, [R217] ;  /* 0x00000000d904783b */ /* 0x000e6a0000000200 */
[C---:B----4-:R-:W-:Y:S06]  /*ac30*/  HMMA.16816.F32.BF16 R176, R8.reuse, R132, R140 ;  /* 0x0000008408b0723c */ /* 0x050fec000004188c */
[C---:B------:R-:W-:Y:S01]  /*ac40*/  HMMA.16816.F32.BF16 R136, R8.reuse, R134, R28 ;  /* 0x000000860888723c */ /* 0x040fe2000004181c */
[----:B------:R-:W-:Y:S05]  /*ac50*/  LDSM.16.M88.4 R28, [R208+0x9800] ;  /* 0x00980000d01c783b */ /* 0x000fea0000000200 */
[C---:B------:R-:W-:Y:S06]  /*ac60*/  HMMA.16816.F32.BF16 R140, R8.reuse, R20, R188 ;  /* 0x00000014088c723c */ /* 0x040fec00000418bc */
[----:B------:R-:W-:Y:S01]  /*ac70*/  HMMA.16816.F32.BF16 R132, R8, R22, R12 ;  /* 0x000000160884723c */ /* 0x000fe2000004180c */
[----:B------:R-:W-:Y:S04]  /*ac80*/  LDSM.16.M88.4 R8, [R210+0x6000] ;  /* 0x00600000d208783b */ /* 0x000fe80000000200 */
[----:B------:R-:W2:Y:S01]  /*ac90*/  LDSM.16.M88.4 R20, [R208+0x9000] ;  /* 0x00900000d014783b */ /* 0x000ea20000000200 */
[C---:B---3--:R-:W-:Y:S03]  /*aca0*/  HMMA.16816.F32.BF16 R184, R16.reuse, R32, R184 ;  /* 0x0000002010b8723c */ /* 0x048fe600000418b8 */
[----:B------:R-:W3:Y:S03]  /*acb0*/  LDSM.16.M88.4 R12, [R210+0x4000] ;  /* 0x00400000d20c783b */ /* 0x000ee60000000200 */
[C---:B------:R-:W-:Y:S06]  /*acc0*/  HMMA.16816.F32.BF16 R192, R16.reuse, R34, R192 ;  /* 0x0000002210c0723c */ /* 0x040fec00000418c0 */
[C---:B------:R-:W-:Y:S06]  /*acd0*/  HMMA.16816.F32.BF16 R188, R16.reuse, R24, R196 ;  /* 0x0000001810bc723c */ /* 0x040fec00000418c4 */
[----:B------:R-:W-:Y:S06]  /*ace0*/  HMMA.16816.F32.BF16 R180, R16, R26, R180 ;  /* 0x0000001a10b4723c */ /* 0x000fec00000418b4 */
[C---:B-1----:R-:W-:Y:S06]  /*acf0*/  HMMA.16816.F32.BF16 R176, R4.reuse, R32, R176 ;  /* 0x0000002004b0723c */ /* 0x042fec00000418b0 */
[C---:B------:R-:W-:Y:S06]  /*ad00*/  HMMA.16816.F32.BF16 R136, R4.reuse, R34, R136 ;  /* 0x000000220488723c */ /* 0x040fec0000041888 */
[C---:B------:R-:W-:Y:S06]  /*ad10*/  HMMA.16816.F32.BF16 R32, R4.reuse, R24, R140 ;  /* 0x000000180420723c */ /* 0x040fec000004188c */
[----:B------:R-:W-:Y:S01]  /*ad20*/  HMMA.16816.F32.BF16 R16, R4, R26, R132 ;  /* 0x0000001a0410723c */ /* 0x000fe20000041884 */
[----:B------:R-:W-:Y:S04]  /*ad30*/  LDSM.16.M88.4 R4, [R212+0x6000] ;  /* 0x00600000d404783b */ /* 0x000fe80000000200 */
[----:B------:R-:W1:Y:S01]  /*ad40*/  LDSM.16.M88.4 R132, [R221] ;  /* 0x00000000dd84783b */ /* 0x000e620000000200 */
[C---:B--2---:R-:W-:Y:S03]  /*ad50*/  HMMA.16816.F32.BF16 R140, R8.reuse, R20, R184 ;  /* 0x00000014088c723c */ /* 0x044fe600000418b8 */
[----:B------:R-:W2:Y:S03]  /*ad60*/  LDSM.16.M88.4 R24, [R220] ;  /* 0x00000000dc18783b */ /* 0x000ea60000000200 */
[C---:B------:R-:W-:Y:S06]  /*ad70*/  HMMA.16816.F32.BF16 R192, R8.reuse, R22, R192 ;  /* 0x0000001608c0723c */ /* 0x040fec00000418c0 */
[C---:B------:R-:W-:Y:S06]  /*ad80*/  HMMA.16816.F32.BF16 R188, R8.reuse, R28, R188 ;  /* 0x0000001c08bc723c */ /* 0x040fec00000418bc */
[----:B------:R-:W-:Y:S01]  /*ad90*/  HMMA.16816.F32.BF16 R180, R8, R30, R180 ;  /* 0x0000001e08b4723c */ /* 0x000fe200000418b4 */
[----:B------:R-:W4:Y:S05]  /*ada0*/  LDSM.16.M88.4 R8, [R212+0x4000] ;  /* 0x00400000d408783b */ /* 0x000f2a0000000200 */
[C---:B---3--:R-:W-:Y:S06]  /*adb0*/  HMMA.16816.F32.BF16 R184, R12.reuse, R20, R176 ;  /* 0x000000140cb8723c */ /* 0x048fec00000418b0 */
[C---:B------:R-:W-:Y:S06]  /*adc0*/  HMMA.16816.F32.BF16 R176, R12.reuse, R22, R136 ;  /* 0x000000160cb0723c */ /* 0x040fec0000041888 */
[C---:B------:R-:W-:Y:S01]  /*add0*/  HMMA.16816.F32.BF16 R136, R12.reuse, R28, R32 ;  /* 0x0000001c0c88723c */ /* 0x040fe20000041820 */
[----:B------:R-:W-:Y:S05]  /*ade0*/  LDSM.16.M88.4 R32, [R216+0x9000] ;  /* 0x00900000d820783b */ /* 0x000fea0000000200 */
[----:B------:R-:W-:Y:S01]  /*adf0*/  HMMA.16816.F32.BF16 R20, R12, R30, R16 ;  /* 0x0000001e0c14723c */ /* 0x000fe20000041810 */
[----:B------:R-:W3:Y:S04]  /*ae00*/  LDSM.16.M88.4 R16, [R218+0x6000] ;  /* 0x00600000da10783b */ /* 0x000ee80000000200 */
[----:B------:R-:W5:Y:S01]  /*ae10*/  LDSM.16.M88.4 R28, [R216+0x9800] ;  /* 0x00980000d81c783b */ /* 0x000f620000000200 */
[C---:B-1----:R-:W-:Y:S03]  /*ae20*/  HMMA.16816.F32.BF16 R140, R4.reuse, R132, R140 ;  /* 0x00000084048c723c */ /* 0x042fe6000004188c */
[----:B------:R-:W1:Y:S03]  /*ae30*/  LDSM.16.M88.4 R12, [R218+0x4000] ;  /* 0x00400000da0c783b */ /* 0x000e660000000200 */
[C---:B------:R-:W-:Y:S06]  /*ae40*/  HMMA.16816.F32.BF16 R232, R4.reuse, R134, R192 ;  /* 0x0000008604e8723c */ /* 0x040fec00000418c0 */
[C---:B--2---:R-:W-:Y:S06]  /*ae50*/  HMMA.16816.F32.BF16 R204, R4.reuse, R24, R188 ;  /* 0x0000001804cc723c */ /* 0x044fec00000418bc */
[----:B------:R-:W-:Y:S01]  /*ae60*/  HMMA.16816.F32.BF16 R200, R4, R26, R180 ;  /* 0x0000001a04c8723c */ /* 0x000fe200000418b4 */
[----:B------:R-:W-:Y:S05]  /*ae70*/  LDSM.16.M88.4 R4, [R217+0x6000] ;  /* 0x00600000d904783b */ /* 0x000fea0000000200 */
[C---:B----4-:R-:W-:Y:S06]  /*ae80*/  HMMA.16816.F32.BF16 R196, R8.reuse, R132, R184 ;  /* 0x0000008408c4723c */ /* 0x050fec00000418b8 */
[C---:B------:R-:W-:Y:S06]  /*ae90*/  HMMA.16816.F32.BF16 R192, R8.reuse, R134, R176 ;  /* 0x0000008608c0723c */ /* 0x040fec00000418b0 */
[C---:B------:R-:W-:Y:S06]  /*aea0*/  HMMA.16816.F32.BF16 R188, R8.reuse, R24, R136 ;  /* 0x0000001808bc723c */ /* 0x040fec0000041888 */
[----:B------:R-:W-:Y:S01]  /*aeb0*/  HMMA.16816.F32.BF16 R184, R8, R26, R20 ;  /* 0x0000001a08b8723c */ /* 0x000fe20000041814 */
[----:B------:R-:W2:Y:S04]  /*aec0*/  LDSM.16.M88.4 R20, [R215+0x1800] ;  /* 0x00180000d714783b */ /* 0x000ea80000000200 */
[----:B------:R-:W4:Y:S01]  /*aed0*/  LDSM.16.M88.4 R24, [R215+0x1000] ;  /* 0x00100000d718783b */ /* 0x000f220000000200 */
[----:B---3--:R-:W-:Y:S03]  /*aee0*/  HMMA.16816.F32.BF16 R180, R16, R32, R140 ;  /* 0x0000002010b4723c */ /* 0x008fe6000004188c */
[----:B------:R-:W3:Y:S01]  /*aef0*/  LDSM.16.M88.4 R8, [R217+0x4000] ;  /* 0x00400000d908783b */ /* 0x000ee20000000200 */
[----:B------:R-:W-:-:S04]  /*af00*/  DEPBAR.LE SB0, 0x0 ;  /* 0x000080000000791a */ /* 0x000fc80000000000 */
[C---:B------:R-:W-:Y:S06]  /*af10*/  HMMA.16816.F32.BF16 R176, R16.reuse, R34, R232 ;  /* 0x0000002210b0723c */ /* 0x040fec00000418e8 */
[C---:B-----5:R-:W-:Y:S06]  /*af20*/  HMMA.16816.F32.BF16 R140, R16.reuse, R28, R204 ;  /* 0x0000001c108c723c */ /* 0x060fec00000418cc */
[----:B------:R-:W-:Y:S06]  /*af30*/  HMMA.16816.F32.BF16 R136, R16, R30, R200 ;  /* 0x0000001e1088723c */ /* 0x000fec00000418c8 */
[C---:B-1----:R-:W-:Y:S06]  /*af40*/  HMMA.16816.F32.BF16 R132, R12.reuse, R32, R196 ;  /* 0x000000200c84723c */ /* 0x042fec00000418c4 */
[C---:B------:R-:W-:Y:S06]  /*af50*/  HMMA.16816.F32.BF16 R32, R12.reuse, R34, R192 ;  /* 0x000000220c20723c */ /* 0x040fec00000418c0 */
[C---:B------:R-:W-:Y:S06]  /*af60*/  HMMA.16816.F32.BF16 R16, R12.reuse, R28, R188 ;  /* 0x0000001c0c10723c */ /* 0x040fec00000418bc */
[----:B------:R-:W-:Y:S06]  /*af70*/  HMMA.16816.F32.BF16 R12, R12, R30, R184 ;  /* 0x0000001e0c0c723c */ /* 0x000fec00000418b8 */
[C---:B--2---:R-:W-:Y:S06]  /*af80*/  HMMA.16816.F32.BF16 R184, R4.reuse, R22, R136 ;  /* 0x0000001604b8723c */ /* 0x044fec0000041888 */
[C---:B----4-:R-:W-:Y:S06]  /*af90*/  HMMA.16816.F32.BF16 R180, R4.reuse, R24, R180 ;  /* 0x0000001804b4723c */ /* 0x050fec00000418b4 */
[C---:B------:R-:W-:Y:S06]  /*afa0*/  HMMA.16816.F32.BF16 R176, R4.reuse, R26, R176 ;  /* 0x0000001a04b0723c */ /* 0x040fec00000418b0 */
[----:B------:R-:W-:Y:S06]  /*afb0*/  HMMA.16816.F32.BF16 R140, R4, R20, R140 ;  /* 0x00000014048c723c */ /* 0x000fec000004188c */
[C---:B---3--:R-:W-:Y:S06]  /*afc0*/  HMMA.16816.F32.BF16 R132, R8.reuse, R24, R132 ;  /* 0x000000180884723c */ /* 0x048fec0000041884 */
[C---:B------:R-:W-:Y:S06]  /*afd0*/  HMMA.16816.F32.BF16 R32, R8.reuse, R26, R32 ;  /* 0x0000001a0820723c */ /* 0x040fec0000041820 */
        /* <DEDUP_REMOVED lines=54> */
.L_x_1800:
[----:B------:R-:W-:Y:S05]  /*b340*/  BSYNC B0 ;  /* 0x0000000000007941 */ /* 0x000fea0003800000 */
.L_x_1799:
[----:B------:R-:W0:Y:S02]  /*b350*/  LDGDEPBAR ;  /* 0x00000000000079af */ /* 0x000e240000000000 */
.L_x_1798:
[----:B-1----:R-:W3:Y:S01]  /*b360*/  LDL R9, [R1+0x78] ;  /* 0x0000780001097983 */ /* 0x002ee20000100800 */
[----:B------:R-:W-:-:S03]  /*b370*/  IMAD.U32 R0, RZ, RZ, UR33 ;  /* 0x00000021ff007e24 */ /* 0x000fc6000f8e00ff */
[----:B------:R-:W4:Y:S01]  /*b380*/  LDL R15, [R1+0x4c] ;  /* 0x00004c00010f7983 */ /* 0x000f220000100800 */
[----:B------:R-:W1:Y:S01]  /*b390*/  S2R R2, SR_TID.X ;  /* 0x0000000000027919 */ /* 0x000e620000002100 */
[----:B------:R-:W-:Y:S02]  /*b3a0*/  IMAD.U32 R8, RZ, RZ, UR27 ;  /* 0x0000001bff087e24 */ /* 0x000fe4000f8e00ff */
[----:B------:R-:W-:Y:S01]  /*b3b0*/  VIADD R10, R252, 0x4 ;  /* 0x00000004fc0a7836 */ /* 0x000fe20000000000 */
[----:B------:R-:W-:Y:S01]  /*b3c0*/  UIADD3 UR4, UR26, -0x61c88647, URZ ;  /* 0x9e3779b91a047890 */ /* 0x000fe2000fffe03f */
[----:B------:R-:W5:Y:S01]  /*b3d0*/  LDC.U8 R188, c[0x0][0x388] ;  /* 0x0000e200ffbc7b82 */ /* 0x000f620000000000 */
[----:B-1----:R-:W-:-:S05]  /*b3e0*/  IMAD.SHL.U32 R2, R2, 0x2, RZ ;  /* 0x0000000202027824 */ /* 0x002fca00078e00ff */
[----:B------:R-:W-:-:S05]  /*b3f0*/  LOP3.LUT R2, R2, 0x6, RZ, 0xc0, !PT ;  /* 0x0000000602027812 */ /* 0x000fca00078ec0ff */
[----:B------:R-:W-:-:S04]  /*b400*/  IMAD R0, R0, 0x20, R2 ;  /* 0x0000002000007824 */ /* 0x000fc800078e0202 */
[C---:B------:R-:W-:Y:S02]  /*b410*/  VIADD R6, R0.reuse, 0x8 ;  /* 0x0000000800067836 */ /* 0x040fe40000000000 */
[----:B------:R-:W-:-:S03]  /*b420*/  VIADD R7, R0, 0x1 ;  /* 0x0000000100077836 */ /* 0x000fc60000000000 */
[-C--:B------:R-:W-:Y:S02]  /*b430*/  ISETP.GE.AND P4, PT, R6, R231.reuse, PT ;  /* 0x000000e70600720c */ /* 0x080fe40003f86270 */
[C---:B------:R-:W-:Y:S02]  /*b440*/  ISETP.GE.AND P5, PT, R7.reuse, R231, PT ;  /* 0x000000e70700720c */ /* 0x040fe40003fa6270 */
[----:B------:R-:W-:Y:S02]  /*b450*/  ISETP.GE.AND P1, PT, R0, R230, PT ;  /* 0x000000e60000720c */ /* 0x000fe40003f26270 */
[-C--:B------:R-:W-:Y:S02]  /*b460*/  ISETP.LT.OR P4, PT, R6, R226.reuse, P4 ;  /* 0x000000e20600720c */ /* 0x080fe40002781670 */
[----:B------:R-:W-:Y:S01]  /*b470*/  ISETP.LT.OR P5, PT, R7, R226, P5 ;  /* 0x000000e20700720c */ /* 0x000fe20002fa1670 */
[C---:B--2---:R-:W-:Y:S01]  /*b480*/  VIADD R5, R0.reuse, 0x9 ;  /* 0x0000000900057836 */ /* 0x044fe20000000000 */
[----:B------:R-:W-:-:S02]  /*b490*/  ISETP.LT.OR P1, PT, R0, R227, P1 ;  /* 0x000000e30000720c */ /* 0x000fc40000f21670 */
[----:B------:R-:W-:Y:S02]  /*b4a0*/  FSEL R22, R32, -INF , !P4 ;  /* 0xff80000020167808 */ /* 0x000fe40006000000 */
[----:B------:R-:W-:Y:S02]  /*b4b0*/  ISETP.GE.AND P6, PT, R0, R231, PT ;  /* 0x000000e70000720c */ /* 0x000fe40003fc6270 */
[----:B------:R-:W-:Y:S02]  /*b4c0*/  FSEL R18, R133, -INF , !P5 ;  /* 0xff80000085127808 */ /* 0x000fe40006800000 */
[-C--:B------:R-:W-:Y:S02]  /*b4d0*/  ISETP.GE.AND P4, PT, R6, R230.reuse, PT ;  /* 0x000000e60600720c */ /* 0x080fe40003f86270 */
[-C--:B------:R-:W-:Y:S02]  /*b4e0*/  ISETP.GE.AND P5, PT, R7, R230.reuse, PT ;  /* 0x000000e60700720c */ /* 0x080fe40003fa6270 */
[----:B------:R-:W-:Y:S01]  /*b4f0*/  FSEL R19, R134, -INF , !P1 ;  /* 0xff80000086137808 */ /* 0x000fe20004800000 */
[C---:B------:R-:W-:Y:S01]  /*b500*/  VIADD R4, R0.reuse, 0x10 ;  /* 0x0000001000047836 */ /* 0x040fe20000000000 */
[----:B------:R-:W-:Y:S01]  /*b510*/  ISETP.GE.AND P1, PT, R5, R230, PT ;  /* 0x000000e60500720c */ /* 0x000fe20003f26270 */
[C---:B------:R-:W-:Y:S01]  /*b520*/  VIADD R3, R0.reuse, 0x11 ;  /* 0x0000001100037836 */ /* 0x040fe20000000000 */
[----:B------:R-:W-:-:S02]  /*b530*/  ISETP.LT.OR P6, PT, R0, R226, P6 ;  /* 0x000000e20000720c */ /* 0x000fc400037c1670 */
[-C--:B------:R-:W-:Y:S02]  /*b540*/  ISETP.LT.OR P4, PT, R6, R227.reuse, P4 ;  /* 0x000000e30600720c */ /* 0x080fe40002781670 */
[-C--:B------:R-:W-:Y:S01]  /*b550*/  ISETP.LT.OR P5, PT, R7, R227.reuse, P5 ;  /* 0x000000e30700720c */ /* 0x080fe20002fa1670 */
[----:B------:R-:W-:Y:S01]  /*b560*/  VIADD R2, R0, 0x18 ;  /* 0x0000001800027836 */ /* 0x000fe20000000000 */
[C---:B------:R-:W-:Y:S02]  /*b570*/  ISETP.LT.OR P1, PT, R5.reuse, R227, P1 ;  /* 0x000000e30500720c */ /* 0x040fe40000f21670 */
[----:B------:R-:W-:Y:S02]  /*b580*/  FSEL R14, R132, -INF , !P6 ;  /* 0xff800000840e7808 */ /* 0x000fe40007000000 */
[----:B------:R-:W-:Y:S02]  /*b590*/  FSEL R25, R34, -INF , !P4 ;  /* 0xff80000022197808 */ /* 0x000fe40006000000 */
[----:B------:R-:W-:-:S02]  /*b5a0*/  ISETP.GE.AND P6, PT, R5, R231, PT ;  /* 0x000000e70500720c */ /* 0x000fc40003fc6270 */
[----:B------:R-:W-:Y:S02]  /*b5b0*/  FSEL R24, R135, -INF , !P5 ;  /* 0xff80000087187808 */ /* 0x000fe40006800000 */
[-C--:B------:R-:W-:Y:S02]  /*b5c0*/  ISETP.GE.AND P4, PT, R4, R231.reuse, PT ;  /* 0x000000e70400720c */ /* 0x080fe40003f86270 */
[-C--:B------:R-:W-:Y:S02]  /*b5d0*/  ISETP.GE.AND P5, PT, R3, R231.reuse, PT ;  /* 0x000000e70300720c */ /* 0x080fe40003fa6270 */
[----:B------:R-:W-:Y:S02]  /*b5e0*/  FSEL R27, R35, -INF , !P1 ;  /* 0xff800000231b7808 */ /* 0x000fe40004800000 */
[----:B------:R-:W-:Y:S02]  /*b5f0*/  ISETP.GE.AND P1, PT, R2, R231, PT ;  /* 0x000000e70200720c */ /* 0x000fe40003f26270 */
[----:B------:R-:W-:-:S02]  /*b600*/  ISETP.LT.OR P6, PT, R5, R226, P6 ;  /* 0x000000e20500720c */ /* 0x000fc400037c1670 */
[-C--:B------:R-:W-:Y:S02]  /*b610*/  ISETP.LT.OR P4, PT, R4, R226.reuse, P4 ;  /* 0x000000e20400720c */ /* 0x080fe40002781670 */
[-C--:B------:R-:W-:Y:S02]  /*b620*/  ISETP.LT.OR P5, PT, R3, R226.reuse, P5 ;  /* 0x000000e20300720c */ /* 0x080fe40002fa1670 */
[----:B------:R-:W-:Y:S02]  /*b630*/  ISETP.LT.OR P1, PT, R2, R226, P1 ;  /* 0x000000e20200720c */ /* 0x000fe40000f21670 */
[----:B------:R-:W-:Y:S02]  /*b640*/  FSEL R23, R33, -INF , !P6 ;  /* 0xff80000021177808 */ /* 0x000fe40007000000 */
[----:B------:R-:W-:Y:S02]  /*b650*/  FSEL R133, R136, -INF , !P4 ;  /* 0xff80000088857808 */ /* 0x000fe40006000000 */
[----:B------:R-:W-:-:S02]  /*b660*/  ISETP.GE.AND P4, PT, R0, R229, PT ;  /* 0x000000e50000720c */ /* 0x000fc40003f86270 */
[----:B------:R-:W-:Y:S02]  /*b670*/  FSEL R198, R137, -INF , !P5 ;  /* 0xff80000089c67808 */ /* 0x000fe40006800000 */
[----:B------:R-:W-:Y:S02]  /*b680*/  ISETP.GE.AND P6, PT, R0, R228, PT ;  /* 0x000000e40000720c */ /* 0x000fe40003fc6270 */
[-C--:B------:R-:W-:Y:S02]  /*b690*/  ISETP.GE.AND P5, PT, R4, R230.reuse, PT ;  /* 0x000000e60400720c */ /* 0x080fe40003fa6270 */
[----:B------:R-:W-:Y:S01]  /*b6a0*/  FSEL R200, R28, -INF , !P1 ;  /* 0xff8000001cc87808 */ /* 0x000fe20004800000 */
[----:B------:R-:W-:Y:S01]  /*b6b0*/  IMAD.WIDE.U32 R32, R252, -0x326172a9, RZ ;  /* 0xcd9e8d57fc207825 */ /* 0x000fe200078e00ff */
[----:B------:R-:W-:Y:S02]  /*b6c0*/  ISETP.GE.AND P1, PT, R3, R230, PT ;  /* 0x000000e60300720c */ /* 0x000fe40003f26270 */
[----:B------:R-:W-:Y:S01]  /*b6d0*/  ISETP.LT.OR P4, PT, R0, R225, P4 ;  /* 0x000000e10000720c */ /* 0x000fe20002781670 */
[----:B------:R-:W-:Y:S01]  /*b6e0*/  IMAD.WIDE.U32 R10, R10, -0x326172a9, RZ ;  /* 0xcd9e8d570a0a7825 */ /* 0x000fe200078e00ff */
[----:B------:R-:W-:-:S02]  /*b6f0*/  ISETP.LT.OR P6, PT, R0, R224, P6 ;  /* 0x000000e00000720c */ /* 0x000fc400037c1670 */
[-C--:B------:R-:W-:Y:S01]  /*b700*/  ISETP.LT.OR P5, PT, R4, R227.reuse, P5 ;  /* 0x000000e30400720c */ /* 0x080fe20002fa1670 */
[----:B------:R-:W-:Y:S01]  /*b710*/  VIADD R0, R0, 0x19 ;  /* 0x0000001900007836 */ /* 0x000fe20000000000 */
[----:B------:R-:W-:Y:S02]  /*b720*/  ISETP.LT.OR P1, PT, R3, R227, P1 ;  /* 0x000000e30300720c */ /* 0x000fe40000f21670 */
[----:B------:R-:W-:Y:S02]  /*b730*/  FMNMX.FTZ R12, R239, R14, !PT ;  /* 0x0000000eef0c7209 */ /* 0x000fe40007810000 */
[----:B------:R-:W-:Y:S02]  /*b740*/  FSEL R203, R138, -INF , !P5 ;  /* 0xff8000008acb7808 */ /* 0x000fe40006800000 */
[----:B------:R-:W-:Y:S02]  /*b750*/  ISETP.GE.AND P5, PT, R0, R231, PT ;  /* 0x000000e70000720c */ /* 0x000fe40003fa6270 */
[----:B------:R-:W-:-:S02]  /*b760*/  FSEL R206, R139, -INF , !P1 ;  /* 0xff8000008bce7808 */ /* 0x000fc40004800000 */
[C---:B------:R-:W-:Y:S02]  /*b770*/  ISETP.GE.AND P1, PT, R0.reuse, R230, PT ;  /* 0x000000e60000720c */ /* 0x040fe40003f26270 */
[C---:B------:R-:W-:Y:S02]  /*b780*/  ISETP.LT.OR P5, PT, R0.reuse, R226, P5 ;  /* 0x000000e20000720c */ /* 0x040fe40002fa1670 */
[----:B------:R-:W-:Y:S02]  /*b790*/  ISETP.LT.OR P1, PT, R0, R227, P1 ;  /* 0x000000e30000720c */ /* 0x000fe40000f21670 */
[----:B------:R-:W-:Y:S02]  /*b7a0*/  FSEL R199, R29, -INF , !P5 ;  /* 0xff8000001dc77808 */ /* 0x000fe40006800000 */
[----:B------:R-:W-:Y:S02]  /*b7b0*/  ISETP.GE.AND P5, PT, R2, R230, PT ;  /* 0x000000e60200720c */ /* 0x000fe40003fa6270 */
[----:B------:R-:W-:-:S02]  /*b7c0*/  FSEL R204, R31, -INF , !P1 ;  /* 0xff8000001fcc7808 */ /* 0x000fc40004800000 */
[----:B------:R-:W-:Y:S02]  /*b7d0*/  ISETP.GE.AND P1, PT, R6, R229, PT ;  /* 0x000000e50600720c */ /* 0x000fe40003f26270 */
[----:B------:R-:W-:Y:S02]  /*b7e0*/  ISETP.LT.OR P5, PT, R2, R227, P5 ;  /* 0x000000e30200720c */ /* 0x000fe40002fa1670 */
[----:B------:R-:W-:Y:S02]  /*b7f0*/  ISETP.LT.OR P1, PT, R6, R225, P1 ;  /* 0x000000e10600720c */ /* 0x000fe40000f21670 */
[----:B------:R-:W-:Y:S02]  /*b800*/  FSEL R205, R30, -INF , !P5 ;  /* 0xff8000001ecd7808 */ /* 0x000fe40006800000 */
[----:B------:R-:W-:Y:S02]  /*b810*/  ISETP.GE.AND P5, PT, R7, R229, PT ;  /* 0x000000e50700720c */ /* 0x000fe40003fa6270 */
[----:B------:R-:W-:-:S02]  /*b820*/  FSEL R29, R176, -INF , !P1 ;  /* 0xff800000b01d7808 */ /* 0x000fc40004800000 */
[C---:B------:R-:W-:Y:S02]  /*b830*/  ISETP.GE.AND P1, PT, R7.reuse, R228, PT ;  /* 0x000000e40700720c */ /* 0x040fe40003f26270 */
[C---:B------:R-:W-:Y:S02]  /*b840*/  ISETP.LT.OR P5, PT, R7.reuse, R225, P5 ;  /* 0x000000e10700720c */ /* 0x040fe40002fa1670 */
[----:B------:R-:W-:Y:S02]  /*b850*/  ISETP.LT.OR P1, PT, R7, R224, P1 ;  /* 0x000000e00700720c */ /* 0x000fe40000f21670 */
[----:B------:R-:W-:Y:S02]  /*b860*/  FSEL R26, R181, -INF , !P5 ;  /* 0xff800000b51a7808 */ /* 0x000fe40006800000 */
[----:B------:R-:W-:-:S04]  /*b870*/  ISETP.GE.AND P5, PT, R4, R229, PT ;  /* 0x000000e50400720c */ /* 0x000fc80003fa6270 */
        /* <DEDUP_REMOVED lines=9> */
[----:B------:R-:W-:Y:S01]  /*b910*/  ISETP.LT.OR P6, PT, R0, R225, P6 ;  /* 0x000000e10000720c */ /* 0x000fe200037c1670 */
[----:B------:R-:W-:Y:S01]  /*b920*/  UIADD3 UR5, UR27, -0x4498517b, URZ ;  /* 0xbb67ae851b057890 */ /* 0x000fe2000fffe03f */
[----:B---3--:R-:W-:-:S05]  /*b930*/  IMAD.WIDE.U32 R20, R9, -0x2daee0ad, RZ ;  /* 0xd2511f5309147825 */ /* 0x008fca00078e00ff */
[----:B------:R-:W-:Y:S02]  /*b940*/  LOP3.LUT R8, R21, UR33, R8, 0x96, !PT ;  /* 0x0000002115087c12 */ /* 0x000fe4000f8e9608 */
[-C--:B----4-:R-:W-:Y:S02]  /*b950*/  LOP3.LUT R13, R33, R15.reuse, RZ, 0x3c, !PT ;  /* 0x0000000f210d7212 */ /* 0x090fe400078e3cff */
[----:B------:R-:W-:Y:S01]  /*b960*/  LOP3.LUT R15, R11, R15, RZ, 0x3c, !PT ;  /* 0x0000000f0b0f7212 */ /* 0x000fe200078e3cff */
[----:B------:R-:W-:Y:S01]  /*b970*/  IMAD.WIDE.U32 R8, R8, -0x326172a9, RZ ;  /* 0xcd9e8d5708087825 */ /* 0x000fe200078e00ff */
[----:B------:R-:W-:-:S04]  /*b980*/  FMNMX.FTZ R11, R18, R12, !PT ;  /* 0x0000000c120b7209 */ /* 0x000fc80007810000 */
[C---:B------:R-:W-:Y:S02]  /*b990*/  LOP3.LUT R32, R9.reuse, UR4, R32, 0x96, !PT ;  /* 0x0000000409207c12 */ /* 0x040fe4000f8e9620 */
[----:B------:R-:W-:Y:S02]  /*b9a0*/  LOP3.LUT R12, R9, UR4, R10, 0x96, !PT ;  /* 0x00000004090c7c12 */ /* 0x000fe4000f8e960a */
[----:B------:R-:W-:-:S04]  /*b9b0*/  FMNMX.FTZ R9, R22, R11, !PT ;  /* 0x0000000b16097209 */ /* 0x000fc80007810000 */
[----:B------:R-:W-:Y:S02]  /*b9c0*/  FMNMX.FTZ R9, R23, R9, !PT ;  /* 0x0000000917097209 */ /* 0x000fe40007810000 */
[----:B------:R-:W-:Y:S02]  /*b9d0*/  FSEL R21, R180, -INF , !P4 ;  /* 0xff800000b4157808 */ /* 0x000fe40006000000 */
[----:B------:R-:W-:Y:S02]  /*b9e0*/  FMNMX.FTZ R9, R133, R9, !PT ;  /* 0x0000000985097209 */ /* 0x000fe40007810000 */
[C---:B------:R-:W-:Y:S02]  /*b9f0*/  ISETP.GE.AND P4, PT, R5.reuse, R229, PT ;  /* 0x000000e50500720c */ /* 0x040fe40003f86270 */
[----:B------:R-:W-:Y:S02]  /*ba00*/  FMNMX.FTZ R9, R198, R9, !PT ;  /* 0x00000009c6097209 */ /* 0x000fe40007810000 */
[----:B------:R-:W-:-:S02]  /*ba10*/  ISETP.LT.OR P4, PT, R5, R225, P4 ;  /* 0x000000e10500720c */ /* 0x000fc40002781670 */
[----:B------:R-:W-:Y:S02]  /*ba20*/  FMNMX.FTZ R9, R200, R9, !PT ;  /* 0x00000009c8097209 */ /* 0x000fe40007810000 */
[----:B------:R-:W-:Y:S02]  /*ba30*/  FSEL R30, R177, -INF , !P4 ;  /* 0xff800000b11e7808 */ /* 0x000fe40006000000 */
[----:B------:R-:W-:Y:S02]  /*ba40*/  ISETP.GE.AND P4, PT, R3, R229, PT ;  /* 0x000000e50300720c */ /* 0x000fe40003f86270 */
[----:B------:R-:W-:Y:S02]  /*ba50*/  FMNMX.FTZ R7, R199, R9, !PT ;  /* 0x00000009c7077209 */ /* 0x000fe40007810000 */
[----:B------:R-:W-:Y:S02]  /*ba60*/  FMNMX.FTZ R9, R238, R19, !PT ;  /* 0x00000013ee097209 */ /* 0x000fe40007810000 */
[----:B------:R-:W-:-:S02]  /*ba70*/  ISETP.LT.OR P4, PT, R3, R225, P4 ;  /* 0x000000e10300720c */ /* 0x000fc40002781670 */
[----:B------:R-:W-:Y:S02]  /*ba80*/  FMNMX.FTZ R9, R24, R9, !PT ;  /* 0x0000000918097209 */ /* 0x000fe40007810000 */
[----:B------:R-:W-:Y:S01]  /*ba90*/  FSEL R176, R141, -INF , !P4 ;  /* 0xff8000008db07808 */ /* 0x000fe20006000000 */
[----:B------:R-:W1:Y:S01]  /*baa0*/  SHFL.BFLY PT, R10, R7, 0x2, 0x1f ;  /* 0x0c401f00070a7f89 */ /* 0x000e6200000e0000 */
[----:B------:R-:W-:Y:S02]  /*bab0*/  ISETP.GE.AND P4, PT, R6, R228, PT ;  /* 0x000000e40600720c */ /* 0x000fe40003f86270 */
[----:B------:R-:W-:Y:S02]  /*bac0*/  FMNMX.FTZ R9, R25, R9, !PT ;  /* 0x0000000919097209 */ /* 0x000fe40007810000 */
[----:B------:R-:W-:Y:S02]  /*bad0*/  FSEL R177, R140, -INF , !P5 ;  /* 0xff8000008cb17808 */ /* 0x000fe40006800000 */
[----:B------:R-:W-:-:S02]  /*bae0*/  ISETP.GE.AND P5, PT, R2, R229, PT ;  /* 0x000000e50200720c */ /* 0x000fc40003fa6270 */
[----:B------:R-:W-:Y:S02]  /*baf0*/  ISETP.LT.OR P4, PT, R6, R224, P4 ;  /* 0x000000e00600720c */ /* 0x000fe40002781670 */
[----:B------:R-:W-:Y:S02]  /*bb00*/  FMNMX.FTZ R6, R27, R9, !PT ;  /* 0x000000091b067209 */ /* 0x000fe40007810000 */
[----:B------:R-:W-:Y:S02]  /*bb10*/  ISETP.LT.OR P5, PT, R2, R225, P5 ;  /* 0x000000e10200720c */ /* 0x000fe40002fa1670 */
[----:B------:R-:W-:Y:S02]  /*bb20*/  FMNMX.FTZ R5, R203, R6, !PT ;  /* 0x00000006cb057209 */ /* 0x000fe40007810000 */
[----:B------:R-:W-:Y:S02]  /*bb30*/  FSEL R180, R184, -INF , !P5 ;  /* 0xff800000b8b47808 */ /* 0x000fe40006800000 */
[----:B------:R-:W-:-:S02]  /*bb40*/  ISETP.GE.AND P5, PT, R3, R228, PT ;  /* 0x000000e40300720c */ /* 0x000fc40003fa6270 */
[----:B------:R-:W-:Y:S02]  /*bb50*/  FMNMX.FTZ R5, R206, R5, !PT ;  /* 0x00000005ce057209 */ /* 0x000fe40007810000 */
[----:B------:R-:W-:Y:S02]  /*bb60*/  FSEL R35, R178, -INF , !P4 ;  /* 0xff800000b2237808 */ /* 0x000fe40006000000 */
[C---:B------:R-:W-:Y:S02]  /*bb70*/  ISETP.GE.AND P4, PT, R2.reuse, R228, PT ;  /* 0x000000e40200720c */ /* 0x040fe40003f86270 */
[-C--:B------:R-:W-:Y:S02]  /*bb80*/  ISETP.LT.OR P5, PT, R3, R224.reuse, P5 ;  /* 0x000000e00300720c */ /* 0x080fe40002fa1670 */
[----:B------:R-:W-:Y:S02]  /*bb90*/  FMNMX.FTZ R3, R205, R5, !PT ;  /* 0x00000005cd037209 */ /* 0x000fe40007810000 */
[----:B------:R-:W-:-:S02]  /*bba0*/  ISETP.LT.OR P4, PT, R2, R224, P4 ;  /* 0x000000e00200720c */ /* 0x000fc40002781670 */
[----:B------:R-:W-:Y:S02]  /*bbb0*/  FMNMX.FTZ R2, R204, R3, !PT ;  /* 0x00000003cc027209 */ /* 0x000fe40007810000 */
[----:B------:R-:W-:Y:S02]  /*bbc0*/  FMNMX.FTZ R3, R237, R21, !PT ;  /* 0x00000015ed037209 */ /* 0x000fe40007810000 */
[----:B-1----:R-:W-:Y:S01]  /*bbd0*/  FMNMX.FTZ R7, R7, R10, !PT ;  /* 0x0000000a07077209 */ /* 0x002fe20007810000 */
[----:B------:R-:W1:Y:S01]  /*bbe0*/  SHFL.BFLY PT, R135, R2, 0x2, 0x1f ;  /* 0x0c401f0002877f89 */ /* 0x000e6200000e0000 */
[----:B------:R-:W-:Y:S02]  /*bbf0*/  FMNMX.FTZ R3, R26, R3, !PT ;  /* 0x000000031a037209 */ /* 0x000fe40007810000 */
[----:B------:R-:W-:Y:S01]  /*bc00*/  FSEL R178, R142, -INF , !P1 ;  /* 0xff8000008eb27808 */ /* 0x000fe20004800000 */
[----:B------:R-:W2:Y:S01]  /*bc10*/  SHFL.BFLY PT, R136, R7, 0x1, 0x1f ;  /* 0x0c201f0007887f89 */ /* 0x000ea200000e0000 */
[----:B------:R-:W-:-:S02]  /*bc20*/  ISETP.GE.AND P1, PT, R0, R228, PT ;  /* 0x000000e40000720c */ /* 0x000fc40003f26270 */
[----:B------:R-:W-:Y:S02]  /*bc30*/  FMNMX.FTZ R3, R29, R3, !PT ;  /* 0x000000031d037209 */ /* 0x000fe40007810000 */
[----:B------:R-:W-:Y:S02]  /*bc40*/  ISETP.LT.OR P1, PT, R0, R224, P1 ;  /* 0x000000e00000720c */ /* 0x000fe40000f21670 */
[----:B------:R-:W-:Y:S01]  /*bc50*/  FMNMX.FTZ R0, R30, R3, !PT ;  /* 0x000000031e007209 */ /* 0x000fe20007810000 */
[----:B------:R-:W-:-:S03]  /*bc60*/  IMAD.WIDE.U32 R16, R13, -0x2daee0ad, RZ ;  /* 0xd2511f530d107825 */ /* 0x000fc600078e00ff */
[----:B------:R-:W-:Y:S01]  /*bc70*/  FMNMX.FTZ R0, R177, R0, !PT ;  /* 0x00000000b1007209 */ /* 0x000fe20007810000 */
[----:B------:R-:W-:Y:S01]  /*bc80*/  UIADD3 UR4, UR27, 0x76cf5d0a, URZ ;  /* 0x76cf5d0a1b047890 */ /* 0x000fe2000fffe03f */
[----:B------:R-:W-:Y:S02]  /*bc90*/  IMAD.WIDE.U32 R4, R15, -0x2daee0ad, RZ ;  /* 0xd2511f530f047825 */ /* 0x000fe400078e00ff */
[----:B------:R-:W-:Y:S02]  /*bca0*/  FMNMX.FTZ R0, R176, R0, !PT ;  /* 0x00000000b0007209 */ /* 0x000fe40007810000 */
[----:B------:R-:W-:Y:S01]  /*bcb0*/  IMAD.WIDE.U32 R10, R32, -0x2daee0ad, RZ ;  /* 0xd2511f53200a7825 */ /* 0x000fe200078e00ff */
[----:B------:R-:W-:-:S03]  /*bcc0*/  LOP3.LUT R3, R17, UR5, R20, 0x96, !PT ;  /* 0x0000000511037c12 */ /* 0x000fc6000f8e9614 */
[----:B------:R-:W-:Y:S01]  /*bcd0*/  IMAD.WIDE.U32 R12, R12, -0x2daee0ad, RZ ;  /* 0xd2511f530c0c7825 */ /* 0x000fe200078e00ff */
[----:B------:R-:W-:Y:S02]  /*bce0*/  FSEL R142, R185, -INF , !P6 ;  /* 0xff800000b98e7808 */ /* 0x000fe40007000000 */
[----:B------:R-:W-:Y:S02]  /*bcf0*/  FMNMX.FTZ R0, R180, R0, !PT ;  /* 0x00000000b4007209 */ /* 0x000fe40007810000 */
[----:B------:R-:W-:Y:S02]  /*bd00*/  LOP3.LUT R5, R5, UR5, R20, 0x96, !PT ;  /* 0x0000000505057c12 */ /* 0x000fe4000f8e9614 */
[----:B------:R-:W-:Y:S02]  /*bd10*/  LOP3.LUT R6, R11, UR4, R16, 0x96, !PT ;  /* 0x000000040b067c12 */ /* 0x000fe4000f8e9610 */
[----:B------:R-:W-:Y:S01]  /*bd20*/  LOP3.LUT R13, R13, UR4, R4, 0x96, !PT ;  /* 0x000000040d0d7c12 */ /* 0x000fe2000f8e9604 */
[----:B------:R-:W-:Y:S01]  /*bd30*/  UIADD3 UR4, UR26, 0x3c6ef372, URZ ;  /* 0x3c6ef3721a047890 */ /* 0x000fe2000fffe03f */
[----:B-1----:R-:W-:Y:S01]  /*bd40*/  FMNMX.FTZ R135, R2, R135, !PT ;  /* 0x0000008702877209 */ /* 0x002fe20007810000 */
[----:B------:R-:W-:Y:S01]  /*bd50*/  IMAD.WIDE.U32 R2, R3, -0x326172a9, RZ ;  /* 0xcd9e8d5703027825 */ /* 0x000fe200078e00ff */
[----:B------:R-:W-:Y:S01]  /*bd60*/  FMNMX.FTZ R134, R142, R0, !PT ;  /* 0x000000008e867209 */ /* 0x000fe20007810000 */
[----:B------:R-:W-:Y:S01]  /*bd70*/  UIADD3 UR5, UR26, -0x255992d5, URZ ;  /* 0xdaa66d2b1a057890 */ /* 0x000fe2000fffe03f */
[----:B------:R-:W-:Y:S01]  /*bd80*/  FMNMX.FTZ R0, R236, R28, !PT ;  /* 0x0000001cec007209 */ /* 0x000fe20007810000 */
[----:B------:R-:W-:Y:S01]  /*bd90*/  IMAD.WIDE.U32 R4, R5, -0x326172a9, RZ ;  /* 0xcd9e8d5705047825 */ /* 0x000fe200078e00ff */
[----:B--2---:R-:W-:-:S02]  /*bda0*/  FMNMX.FTZ R136, R7, R136, !PT ;  /* 0x0000008807887209 */ /* 0x004fc40007810000 */
[--C-:B------:R-:W-:Y:S01]  /*bdb0*/  LOP3.LUT R16, R3, UR4, R8.reuse, 0x96, !PT ;  /* 0x0000000403107c12 */ /* 0x100fe2000f8e9608 */
[----:B------:R-:W-:Y:S01]  /*bdc0*/  IMAD.WIDE.U32 R6, R6, -0x326172a9, RZ ;  /* 0xcd9e8d5706067825 */ /* 0x000fe200078e00ff */
[----:B------:R-:W-:Y:S02]  /*bdd0*/  FMNMX.FTZ R3, R34, R0, !PT ;  /* 0x0000000022037209 */ /* 0x000fe40007810000 */
[----:B------:R-:W-:Y:S02]  /*bde0*/  LOP3.LUT R11, R5, UR4, R8, 0x96, !PT ;  /* 0x00000004050b7c12 */ /* 0x000fe4000f8e9608 */
[----:B------:R-:W-:Y:S02]  /*bdf0*/  LOP3.LUT R5, R7, UR5, R2, 0x96, !PT ;  /* 0x0000000507057c12 */ /* 0x000fe4000f8e9602 */
[----:B------:R-:W-:-:S04]  /*be00*/  FMNMX.FTZ R2, R35, R3, !PT ;  /* 0x0000000323027209 */ /* 0x000fc80007810000 */
[----:B------:R-:W-:Y:S02]  /*be10*/  FMNMX.FTZ R2, R132, R2, !PT ;  /* 0x0000000284027209 */ /* 0x000fe40007810000 */
[----:B------:R-:W-:Y:S02]  /*be20*/  FSEL R143, R143, -INF , !P5 ;  /* 0xff8000008f8f7808 */ /* 0x000fe40006800000 */
[----:B------:R-:W-:Y:S01]  /*be30*/  FMNMX.FTZ R137, R178, R2, !PT ;  /* 0x00000002b2897209 */ /* 0x000fe20007810000 */
[----:B------:R-:W1:Y:S01]  /*be40*/  SHFL.BFLY PT, R20, R134, 0x2, 0x1f ;  /* 0x0c401f0086147f89 */ /* 0x000e6200000e0000 */
[----:B------:R-:W-:Y:S01]  /*be50*/  FSEL R179, R186, -INF , !P4 ;  /* 0xff800000bab37808 */ /* 0x000fe20006000000 */
[----:B------:R-:W-:Y:S01]  /*be60*/  IMAD.WIDE.U32 R16, R16, -0x2daee0ad, RZ ;  /* 0xd2511f5310107825 */ /* 0x000fe200078e00ff */
[----:B------:R-:W-:Y:S02]  /*be70*/  FMNMX.FTZ R137, R143, R137, !PT ;  /* 0x000000898f897209 */ /* 0x000fe40007810000 */
[----:B------:R-:W-:-:S02]  /*be80*/  FSEL R207, R187, -INF , !P1 ;  /* 0xff800000bbcf7808 */ /* 0x000fc40004800000 */
[----:B------:R-:W-:Y:S02]  /*be90*/  FMNMX.FTZ R137, R179, R137, !PT ;  /* 0x00000089b3897209 */ /* 0x000fe40007810000 */
[----:B------:R-:W-:Y:S01]  /*bea0*/  LOP3.LUT R15, R17, UR31, R10, 0x96, !PT ;  /* 0x0000001f110f7c12 */ /* 0x000fe2000f8e960a */
[----:B------:R-:W-:Y:S01]  /*beb0*/  IMAD.WIDE.U32 R10, R11, -0x2daee0ad, RZ ;  /* 0xd2511f530b0a7825 */ /* 0x000fe200078e00ff */
[----:B------:R-:W-:Y:S01]  /*bec0*/  FMNMX.FTZ R137, R207, R137, !PT ;  /* 0x00000089cf897209 */ /* 0x000fe20007810000 */
[----:B------:R-:W2:Y:S02]  /*bed0*/  SHFL.BFLY PT, R31, R135, 0x1, 0x1f ;  /* 0x0c201f00871f7f89 */ /* 0x000ea400000e0000 */
[C---:B------:R-:W-:Y:S01]  /*bee0*/  FMUL.FTZ R9, R136.reuse, UR32 ;  /* 0x0000002088097c20 */ /* 0x040fe20008410000 */
[----:B------:R-:W-:Y:S02]  /*bef0*/  FSETP.NEU.FTZ.AND P6, PT, R136, -INF , PT ;  /* 0xff8000008800780b */ /* 0x000fe40003fdd000 */
[----:B------:R-:W-:-:S02]  /*bf00*/  LOP3.LUT R12, R11, UR31, R12, 0x96, !PT ;  /* 0x0000001f0b0c7c12 */ /* 0x000fc4000f8e960c */
[----:B------:R-:W3:Y:S01]  /*bf10*/  SHFL.BFLY PT, R11, R137, 0x2, 0x1f ;  /* 0x0c401f00890b7f89 */ /* 0x000ee200000e0000 */
[----:B------:R-:W-:Y:S01]  /*bf20*/  FSEL R0, R9, RZ, P6 ;  /* 0x000000ff09007208 */ /* 0x000fe20003000000 */
[----:B------:R-:W-:-:S04]  /*bf30*/  IMAD.WIDE.U32 R8, R13, -0x326172a9, RZ ;  /* 0xcd9e8d570d087825 */ /* 0x000fc800078e00ff */
[----:B------:R-:W-:Y:S01]  /*bf40*/  FFMA.FTZ R14, R14, UR32, -R0 ;  /* 0x000000200e0e7c23 */ /* 0x000fe20008010800 */
[----:B-1----:R-:W-:-:S03]  /*bf50*/  FMNMX.FTZ R134, R134, R20, !PT ;  /* 0x0000001486867209 */ /* 0x002fc60007810000 */
[----:B------:R1:W-:Y:S01]  /*bf60*/  MUFU.EX2 R243, R14 ;  /* 0x0000000e00f37308 */ /* 0x0003e20000000800 */
[----:B------:R-:W-:Y:S02]  /*bf70*/  LOP3.LUT R4, R9, UR5, R4, 0x96, !PT ;  /* 0x0000000509047c12 */ /* 0x000fe4000f8e9604 */
[----:B------:R-:W4:Y:S01]  /*bf80*/  SHFL.BFLY PT, R9, R134, 0x1, 0x1f ;  /* 0x0c201f0086097f89 */ /* 0x000f2200000e0000 */
[----:B------:R-:W-:Y:S01]  /*bf90*/  IMAD.WIDE.U32 R32, R12, -0x326172a9, RZ ;  /* 0xcd9e8d570c207825 */ /* 0x000fe200078e00ff */
[----:B--2---:R-:W-:-:S03]  /*bfa0*/  FMNMX.FTZ R135, R135, R31, !PT ;  /* 0x0000001f87877209 */ /* 0x004fc60007810000 */
[----:B-1----:R-:W-:-:S05]  /*bfb0*/  IMAD.WIDE.U32 R14, R15, -0x326172a9, RZ ;  /* 0xcd9e8d570f0e7825 */ /* 0x002fca00078e00ff */
[----:B------:R-:W-:Y:S01]  /*bfc0*/  LOP3.LUT R6, R15, UR30, R6, 0x96, !PT ;  /* 0x0000001e0f067c12 */ /* 0x000fe2000f8e9606 */
[----:B------:R-:W-:Y:S01]  /*bfd0*/  IMAD.WIDE.U32 R2, R5, -0x2daee0ad, RZ ;  /* 0xd2511f5305027825 */ /* 0x000fe200078e00ff */
[----:B---3--:R-:W-:-:S03]  /*bfe0*/  FMNMX.FTZ R137, R137, R11, !PT ;  /* 0x0000000b89897209 */ /* 0x008fc60007810000 */
[----:B------:R-:W-:Y:S01]  /*bff0*/  IMAD.WIDE.U32 R138, R6, -0x2daee0ad, RZ ;  /* 0xd2511f53068a7825 */ /* 0x000fe200078e00ff */
[----:B------:R-:W-:-:S03]  /*c000*/  LOP3.LUT R8, R33, UR30, R8, 0x96, !PT ;  /* 0x0000001e21087c12 */ /* 0x000fc6000f8e9608 */
[C---:B------:R-:W-:Y:S01]  /*c010*/  FMUL.FTZ R13, R135.reuse, UR32 ;  /* 0x00000020870d7c20 */ /* 0x040fe20008410000 */
[----:B------:R-:W-:Y:S01]  /*c020*/  FSETP.NEU.FTZ.AND P5, PT, R135, -INF , PT ;  /* 0xff8000008700780b */ /* 0x000fe20003fbd000 */
[----:B------:R-:W-:Y:S01]  /*c030*/  FFMA.FTZ R18, R18, UR32, -R0 ;  /* 0x0000002012127c23 */ /* 0x000fe20008010800 */
[----:B------:R-:W-:Y:S01]  /*c040*/  LOP3.LUT R6, R3, UR24, R16, 0x96, !PT ;  /* 0x0000001803067c12 */ /* 0x000fe2000f8e9610 */
[----:B------:R-:W-:Y:S01]  /*c050*/  IMAD.WIDE.U32 R4, R4, -0x2daee0ad, RZ ;  /* 0xd2511f5304047825 */ /* 0x000fe200078e00ff */
[----:B------:R-:W-:Y:S01]  /*c060*/  LOP3.LUT R2, R139, UR10, R2, 0x96, !PT ;  /* 0x0000000a8b027c12 */ /* 0x000fe2000f8e9602 */
[----:B------:R-:W1:Y:S01]  /*c070*/  SHFL.BFLY PT, R15, R137, 0x1, 0x1f ;  /* 0x0c201f00890f7f89 */ /* 0x000e6200000e0000 */
[----:B------:R-:W-:Y:S01]  /*c080*/  FSEL R13, R13, RZ, P5 ;  /* 0x000000ff0d0d7208 */ /* 0x000fe20002800000 */
[----:B------:R-:W-:Y:S01]  /*c090*/  IMAD.WIDE.U32 R140, R8, -0x2daee0ad, RZ ;  /* 0xd2511f53088c7825 */ /* 0x000fe200078e00ff */
[----:B------:R2:W-:Y:S03]  /*c0a0*/  MUFU.EX2 R242, R18 ;  /* 0x0000001200f27308 */ /* 0x0005e60000000800 */
[----:B------:R-:W-:-:S04]  /*c0b0*/  IMAD.WIDE.U32 R6, R6, -0x326172a9, RZ ;  /* 0xcd9e8d5706067825 */ /* 0x000fc800078e00ff */
[----:B------:R-:W-:Y:S01]  /*c0c0*/  FFMA.FTZ R19, R19, UR32, -R13 ;  /* 0x0000002013137c23 */ /* 0x000fe2000801080d */
[----:B------:R-:W-:Y:S01]  /*c0d0*/  IMAD.WIDE.U32 R2, R2, -0x326172a9, RZ ;  /* 0xcd9e8d5702027825 */ /* 0x000fe200078e00ff */
[----:B------:R-:W-:Y:S02]  /*c0e0*/  LOP3.LUT R139, R7, UR11, R14, 0x96, !PT ;  /* 0x0000000b078b7c12 */ /* 0x000fe4000f8e960e */
[----:B------:R3:W-:Y:S01]  /*c0f0*/  MUFU.EX2 R235, R19 ;  /* 0x0000001300eb7308 */ /* 0x0007e20000000800 */
[----:B----4-:R-:W-:Y:S02]  /*c100*/  FMNMX.FTZ R134, R134, R9, !PT ;  /* 0x0000000986867209 */ /* 0x010fe40007810000 */
[----:B------:R-:W-:Y:S02]  /*c110*/  LOP3.LUT R14, R2, 0xff, RZ, 0xc0, !PT ;  /* 0x000000ff020e7812 */ /* 0x000fe400078ec0ff */
[----:B--2---:R-:W-:Y:S02]  /*c120*/  LOP3.LUT R18, R5, UR24, R10, 0x96, !PT ;  /* 0x0000001805127c12 */ /* 0x004fe4000f8e960a */
[----:B------:R-:W-:-:S02]  /*c130*/  LOP3.LUT R5, R141, UR10, R4, 0x96, !PT ;  /* 0x0000000a8d057c12 */ /* 0x000fc4000f8e9604 */
[----:B------:R-:W-:Y:S02]  /*c140*/  LOP3.LUT R4, R3, UR21, R6, 0x96, !PT ;  /* 0x0000001503047c12 */ /* 0x000fe4000f8e9606 */
[----:B------:R-:W-:Y:S02]  /*c150*/  LOP3.LUT R6, R2, 0xffff, RZ, 0xc0, !PT ;  /* 0x0000ffff02067812 */ /* 0x000fe400078ec0ff */
[--C-:B------:R-:W-:Y:S02]  /*c160*/  SHF.R.U32.HI R7, RZ, 0x10, R2.reuse ;  /* 0x00000010ff077819 */ /* 0x100fe40000011602 */
[----:B------:R-:W-:Y:S01]  /*c170*/  SHF.R.U32.HI R8, RZ, 0x18, R2 ;  /* 0x00000018ff087819 */ /* 0x000fe20000011602 */
[----:B------:R-:W-:-:S04]  /*c180*/  IMAD.WIDE.U32 R2, R5, -0x326172a9, RZ ;  /* 0xcd9e8d5705027825 */ /* 0x000fc800078e00ff */
[----:B---3--:R-:W-:Y:S01]  /*c190*/  IMAD.WIDE.U32 R18, R18, -0x326172a9, RZ ;  /* 0xcd9e8d5712127825 */ /* 0x008fe200078e00ff */
[----:B------:R-:W-:-:S03]  /*c1a0*/  LOP3.LUT R5, R7, 0xff, RZ, 0xc0, !PT ;  /* 0x000000ff07057812 */ /* 0x000fc600078ec0ff */
[----:B------:R-:W-:Y:S01]  /*c1b0*/  FMUL.FTZ R12, R134, UR32 ;  /* 0x00000020860c7c20 */ /* 0x000fe20008410000 */
[C---:B------:R-:W-:Y:S02]  /*c1c0*/  LOP3.LUT R9, R2.reuse, 0xffff, RZ, 0xc0, !PT ;  /* 0x0000ffff02097812 */ /* 0x040fe400078ec0ff */
[----:B------:R-:W-:Y:S02]  /*c1d0*/  LOP3.LUT R10, R2, 0xff, RZ, 0xc0, !PT ;  /* 0x000000ff020a7812 */ /* 0x000fe400078ec0ff */
[--C-:B------:R-:W-:Y:S02]  /*c1e0*/  SHF.R.U32.HI R11, RZ, 0x10, R2.reuse ;  /* 0x00000010ff0b7819 */ /* 0x100fe40000011602 */
[----:B------:R-:W-:Y:S02]  /*c1f0*/  SHF.R.U32.HI R16, RZ, 0x18, R2 ;  /* 0x00000018ff107819 */ /* 0x000fe40000011602 */
[----:B------:R-:W-:Y:S02]  /*c200*/  LOP3.LUT R2, R3, UR21, R18, 0x96, !PT ;  /* 0x0000001503027c12 */ /* 0x000fe4000f8e9612 */
[----:B------:R-:W-:-:S02]  /*c210*/  FSETP.NEU.FTZ.AND P4, PT, R134, -INF , PT ;  /* 0xff8000008600780b */ /* 0x000fc40003f9d000 */
[----:B------:R-:W-:Y:S02]  /*c220*/  SHF.R.U32.HI R3, RZ, 0x10, R4 ;  /* 0x00000010ff037819 */ /* 0x000fe40000011604 */
[----:B------:R-:W-:Y:S01]  /*c230*/  PRMT R18, R5, 0x5410, R8 ;  /* 0x0000541005127816 */ /* 0x000fe20000000008 */
[----:B------:R-:W-:Y:S01]  /*c240*/  FFMA.FTZ R22, R22, UR32, -R0 ;  /* 0x0000002016167c23 */ /* 0x000fe20008010800 */
[C---:B------:R-:W-:Y:S02]  /*c250*/  LOP3.LUT R5, R4.reuse, 0xffff, RZ, 0xc0, !PT ;  /* 0x0000ffff04057812 */ /* 0x040fe400078ec0ff */
[----:B------:R-:W-:Y:S02]  /*c260*/  LOP3.LUT R8, R4, 0xff, RZ, 0xc0, !PT ;  /* 0x000000ff04087812 */ /* 0x000fe400078ec0ff */
[----:B------:R-:W-:Y:S02]  /*c270*/  SHF.R.U32.HI R7, RZ, 0x18, R4 ;  /* 0x00000018ff077819 */ /* 0x000fe40000011604 */
[----:B------:R-:W-:-:S02]  /*c280*/  SHF.R.U32.HI R6, RZ, 0x8, R6 ;  /* 0x00000008ff067819 */ /* 0x000fc40000011606 */
[----:B------:R-:W-:Y:S02]  /*c290*/  FSEL R12, R12, RZ, P4 ;  /* 0x000000ff0c0c7208 */ /* 0x000fe40002000000 */
[----:B------:R-:W-:Y:S02]  /*c2a0*/  LOP3.LUT R4, R3, 0xff, RZ, 0xc0, !PT ;  /* 0x000000ff03047812 */ /* 0x000fe400078ec0ff */
[----:B------:R-:W-:Y:S02]  /*c2b0*/  SHF.R.U32.HI R3, RZ, 0x8, R9 ;  /* 0x00000008ff037819 */ /* 0x000fe40000011609 */
[----:B-1----:R-:W-:Y:S01]  /*c2c0*/  FMNMX.FTZ R137, R137, R15, !PT ;  /* 0x0000000f89897209 */ /* 0x002fe20007810000 */
[----:B------:R1:W-:Y:S01]  /*c2d0*/  MUFU.EX2 R241, R22 ;  /* 0x0000001600f17308 */ /* 0x0003e20000000800 */
[----:B------:R-:W-:Y:S02]  /*c2e0*/  PRMT R17, R14, 0x5410, R6 ;  /* 0x000054100e117816 */ /* 0x000fe40000000006 */
[----:B------:R-:W-:Y:S01]  /*c2f0*/  PRMT R9, R4, 0x5410, R7 ;  /* 0x0000541004097816 */ /* 0x000fe20000000007 */
[----:B------:R-:W-:Y:S01]  /*c300*/  FFMA.FTZ R4, R30, UR32, -R12 ;  /* 0x000000201e047c23 */ /* 0x000fe2000801080c */
[----:B------:R-:W-:Y:S01]  /*c310*/  SHF.R.U32.HI R6, RZ, 0x8, R5 ;  /* 0x00000008ff067819 */ /* 0x000fe20000011605 */
[----:B------:R-:W-:Y:S01]  /*c320*/  FFMA.FTZ R23, R23, UR32, -R0 ;  /* 0x0000002017177c23 */ /* 0x000fe20008010800 */
[----:B------:R-:W-:Y:S01]  /*c330*/  FMUL.FTZ R14, R137, UR32 ;  /* 0x00000020890e7c20 */ /* 0x000fe20008410000 */
[----:B------:R-:W-:Y:S01]  /*c340*/  FFMA.FTZ R21, R21, UR32, -R12 ;  /* 0x0000002015157c23 */ /* 0x000fe2000801080c */
[----:B------:R-:W-:Y:S01]  /*c350*/  FSETP.NEU.FTZ.AND P1, PT, R137, -INF , PT ;  /* 0xff8000008900780b */ /* 0x000fe20003f3d000 */
[----:B------:R2:W-:Y:S01]  /*c360*/  MUFU.EX2 R196, R4 ;  /* 0x0000000400c47308 */ /* 0x0005e20000000800 */
[----:B------:R-:W-:-:S02]  /*c370*/  PRMT R8, R8, 0x5410, R6 ;  /* 0x0000541008087816 */ /* 0x000fc40000000006 */
[----:B------:R-:W-:Y:S02]  /*c380*/  LOP3.LUT R7, R11, 0xff, RZ, 0xc0, !PT ;  /* 0x000000ff0b077812 */ /* 0x000fe400078ec0ff */
[----:B-1----:R-:W-:Y:S02]  /*c390*/  PRMT R22, R10, 0x5410, R3 ;  /* 0x000054100a167816 */ /* 0x002fe40000000003 */
[C---:B------:R-:W-:Y:S01]  /*c3a0*/  LOP3.LUT R3, R2.reuse, 0xffff, RZ, 0xc0, !PT ;  /* 0x0000ffff02037812 */ /* 0x040fe200078ec0ff */
[----:B------:R-:W1:Y:S01]  /*c3b0*/  MUFU.EX2 R240, R23 ;  /* 0x0000001700f07308 */ /* 0x000e620000000800 */
[----:B------:R-:W-:Y:S01]  /*c3c0*/  LOP3.LUT R6, R2, 0xff, RZ, 0xc0, !PT ;  /* 0x000000ff02067812 */ /* 0x000fe200078ec0ff */
[--C-:B------:R-:W-:Y:S01]  /*c3d0*/  FFMA.FTZ R25, R25, UR32, -R13.reuse ;  /* 0x0000002019197c23 */ /* 0x100fe2000801080d */
[----:B------:R-:W-:Y:S01]  /*c3e0*/  FFMA.FTZ R27, R27, UR32, -R13 ;  /* 0x000000201b1b7c23 */ /* 0x000fe2000801080d */
[----:B------:R-:W-:Y:S02]  /*c3f0*/  FSEL R14, R14, RZ, P1 ;  /* 0x000000ff0e0e7208 */ /* 0x000fe40000800000 */
[----:B--2---:R-:W-:-:S02]  /*c400*/  SHF.R.U32.HI R4, RZ, 0x8, R3 ;  /* 0x00000008ff047819 */ /* 0x004fc40000011603 */
[----:B------:R2:W-:Y:S01]  /*c410*/  MUFU.EX2 R202, R21 ;  /* 0x0000001500ca7308 */ /* 0x0005e20000000800 */
[----:B------:R-:W-:Y:S01]  /*c420*/  SHF.R.U32.HI R3, RZ, 0x10, R2 ;  /* 0x00000010ff037819 */ /* 0x000fe20000011602 */
[----:B------:R-:W-:Y:S01]  /*c430*/  FFMA.FTZ R24, R24, UR32, -R13 ;  /* 0x0000002018187c23 */ /* 0x000fe2000801080d */
[--C-:B------:R-:W-:Y:S01]  /*c440*/  FFMA.FTZ R26, R26, UR32, -R12.reuse ;  /* 0x000000201a1a7c23 */ /* 0x100fe2000801080c */
[----:B------:R-:W-:-:S04]  /*c450*/  FFMA.FTZ R5, R29, UR32, -R12 ;  /* 0x000000201d057c23 */ /* 0x000fc8000801080c */
[----:B------:R-:W-:Y:S01]  /*c460*/  MUFU.EX2 R233, R25 ;  /* 0x0000001900e97308 */ /* 0x000fe20000000800 */
[----:B-----5:R-:W-:Y:S02]  /*c470*/  PRMT R188, R188, 0x7054, R188 ;  /* 0x00007054bcbc7816 */ /* 0x020fe400000000bc */
[----:B--2---:R-:W-:-:S05]  /*c480*/  PRMT R21, R7, 0x5410, R16 ;  /* 0x0000541007157816 */ /* 0x004fca0000000010 */
[----:B------:R-:W2:Y:S01]  /*c490*/  MUFU.EX2 R232, R27 ;  /* 0x0000001b00e87308 */ /* 0x000ea20000000800 */
[----:B------:R-:W-:Y:S02]  /*c4a0*/  PRMT R16, R6, 0x5410, R4 ;  /* 0x0000541006107816 */ /* 0x000fe40000000004 */
[----:B------:R-:W-:Y:S02]  /*c4b0*/  SHF.R.U32.HI R6, RZ, 0x18, R2 ;  /* 0x00000018ff067819 */ /* 0x000fe40000011602 */
[----:B------:R-:W-:Y:S01]  /*c4c0*/  LOP3.LUT R2, R3, 0xff, RZ, 0xc0, !PT ;  /* 0x000000ff03027812 */ /* 0x000fe200078ec0ff */
[----:B------:R-:W-:Y:S02]  /*c4d0*/  FFMA.FTZ R3, R34, UR32, -R14 ;  /* 0x0000002022037c23 */ /* 0x000fe4000801080e */
[----:B------:R-:W3:Y:S01]  /*c4e0*/  MUFU.EX2 R234, R24 ;  /* 0x0000001800ea7308 */ /* 0x000ee20000000800 */
[----:B------:R-:W-:Y:S01]  /*c4f0*/  PRMT R20, R2, 0x5410, R6 ;  /* 0x0000541002147816 */ /* 0x000fe20000000006 */
[----:B------:R-:W-:Y:S01]  /*c500*/  FFMA.FTZ R2, R35, UR32, -R14 ;  /* 0x0000002023027c23 */ /* 0x000fe2000801080e */
[----:B------:R-:W-:-:S05]  /*c510*/  FSEL R4, R135, RZ, P5 ;  /* 0x000000ff87047208 */ /* 0x000fca0002800000 */
[----:B------:R4:W5:Y:S01]  /*c520*/  MUFU.EX2 R201, R26 ;  /* 0x0000001a00c97308 */ /* 0x0009620000000800 */
[----:B------:R-:W-:-:S07]  /*c530*/  HSET2.LE.AND R10, R17, R188, PT ;  /* 0x000000bc110a7233 */ /* 0x000fce0003803000 */
[----:B------:R1:W-:Y:S08]  /*c540*/  MUFU.EX2 R186, R3 ;  /* 0x0000000300ba7308 */ /* 0x0003f00000000800 */
[----:B------:R2:W-:Y:S01]  /*c550*/  MUFU.EX2 R197, R5 ;  /* 0x0000000500c57308 */ /* 0x0005e20000000800 */
[----:B------:R-:W-:Y:S01]  /*c560*/  FADD.FTZ R6, R238, -R4 ;  /* 0x80000004ee067221 */ /* 0x000fe20000010000 */
[----:B------:R-:W-:Y:S01]  /*c570*/  HSET2.LE.AND R11, R18, R188, PT ;  /* 0x000000bc120b7233 */ /* 0x000fe20003803000 */
[----:B----4-:R-:W4:Y:S01]  /*c580*/  LDSM.16.MT88.4 R24, [R209+0xa000] ;  /* 0x00a00000d118783b */ /* 0x010f220000004200 */
[----:B-1----:R-:W-:-:S04]  /*c590*/  FSEL R3, R137, RZ, P1 ;  /* 0x000000ff89037208 */ /* 0x002fc80000800000 */
[----:B------:R1:W-:Y:S01]  /*c5a0*/  MUFU.EX2 R185, R2 ;  /* 0x0000000200b97308 */ /* 0x0003e20000000800 */
[--C-:B--2---:R-:W-:Y:S01]  /*c5b0*/  FFMA.FTZ R5, R28, UR32, -R14.reuse ;  /* 0x000000201c057c23 */ /* 0x104fe2000801080e */
[----:B------:R-:W-:Y:S01]  /*c5c0*/  FADD.FTZ R15, R236, -R3 ;  /* 0x80000003ec0f7221 */ /* 0x000fe20000010000 */
[----:B------:R-:W-:-:S05]  /*c5d0*/  FFMA.FTZ R3, R132, UR32, -R14 ;  /* 0x0000002084037c23 */ /* 0x000fca000801080e */
[----:B------:R2:W4:Y:S01]  /*c5e0*/  MUFU.EX2 R187, R5 ;  /* 0x0000000500bb7308 */ /* 0x0005220000000800 */
[----:B------:R-:W-:Y:S02]  /*c5f0*/  FSEL R4, R134, RZ, P4 ;  /* 0x000000ff86047208 */ /* 0x000fe40002000000 */
[----:B-1----:R-:W-:Y:S02]  /*c600*/  F2FP.BF16.F32.PACK_AB R2, R240, R241 ;  /* 0x000000f1f002723e */ /* 0x002fe400000010ff */
[----:B------:R-:W-:-:S03]  /*c610*/  HSET2.LE.AND R8, R8, R188, PT ;  /* 0x000000bc08087233 */ /* 0x000fc60003803000 */
[----:B------:R1:W-:Y:S01]  /*c620*/  MUFU.EX2 R184, R3 ;  /* 0x0000000300b87308 */ /* 0x0003e20000000800 */
[----:B------:R-:W-:Y:S02]  /*c630*/  LOP3.LUT R10, R10, R2, RZ, 0xc0, !PT ;  /* 0x000000020a0a7212 */ /* 0x000fe400078ec0ff */
[----:B------:R-:W-:Y:S01]  /*c640*/  F2FP.BF16.F32.PACK_AB R2, R232, R233 ;  /* 0x000000e9e802723e */ /* 0x000fe200000010ff */
[----:B------:R-:W-:Y:S01]  /*c650*/  FADD.FTZ R7, R237, -R4 ;  /* 0x80000004ed077221 */ /* 0x000fe20000010000 */
[----:B------:R-:W-:Y:S02]  /*c660*/  HSET2.LE.AND R9, R9, R188, PT ;  /* 0x000000bc09097233 */ /* 0x000fe40003803000 */
[----:B--2---:R-:W-:Y:S02]  /*c670*/  FSEL R5, R136, RZ, P6 ;  /* 0x000000ff88057208 */ /* 0x004fe40003000000 */
[----:B------:R-:W-:Y:S02]  /*c680*/  LOP3.LUT R11, R11, R2, RZ, 0xc0, !PT ;  /* 0x000000020b0b7212 */ /* 0x000fe400078ec0ff */
[----:B---3--:R-:W-:-:S02]  /*c690*/  F2FP.BF16.F32.PACK_AB R4, R234, R235 ;  /* 0x000000ebea04723e */ /* 0x008fc400000010ff */
[----:B-1----:R-:W-:Y:S02]  /*c6a0*/  F2FP.BF16.F32.PACK_AB R3, R242, R243 ;  /* 0x000000f3f203723e */ /* 0x002fe400000010ff */
[--C-:B------:R-:W-:Y:S02]  /*c6b0*/  HSET2.LE.AND R2, R16, R188.reuse, PT ;  /* 0x000000bc10027233 */ /* 0x100fe40003803000 */
[----:B------:R-:W-:Y:S01]  /*c6c0*/  LOP3.LUT R8, R8, R3, RZ, 0xc0, !PT ;  /* 0x0000000308087212 */ /* 0x000fe200078ec0ff */
[----:B------:R-:W-:Y:S01]  /*c6d0*/  FADD.FTZ R5, R239, -R5 ;  /* 0x80000005ef057221 */ /* 0x000fe20000010000 */
[----:B-----5:R-:W-:Y:S02]  /*c6e0*/  F2FP.BF16.F32.PACK_AB R3, R201, R202 ;  /* 0x000000cac903723e */ /* 0x020fe400000010ff */
[----:B------:R-:W-:Y:S01]  /*c6f0*/  LOP3.LUT R9, R9, R4, RZ, 0xc0, !PT ;  /* 0x0000000409097212 */ /* 0x000fe200078ec0ff */
[----:B------:R-:W-:Y:S01]  /*c700*/  FMUL.FTZ R5, R5, UR32 ;  /* 0x0000002005057c20 */ /* 0x000fe20008410000 */
[----:B------:R-:W-:Y:S01]  /*c710*/  LOP3.LUT R4, R2, R3, RZ, 0xc0, !PT ;  /* 0x0000000302047212 */ /* 0x000fe200078ec0ff */
[----:B------:R-:W-:Y:S01]  /*c720*/  FMUL.FTZ R6, R6, UR32 ;  /* 0x0000002006067c20 */ /* 0x000fe20008410000 */
[----:B------:R-:W-:-:S02]  /*c730*/  HSET2.LE.AND R2, R20, R188, PT ;  /* 0x000000bc14027233 */ /* 0x000fc40003803000 */
[----:B----4-:R-:W-:Y:S01]  /*c740*/  F2FP.BF16.F32.PACK_AB R3, R186, R187 ;  /* 0x000000bbba03723e */ /* 0x010fe200000010ff */
[----:B------:R1:W2:Y:S08]  /*c750*/  MUFU.EX2 R18, R5 ;  /* 0x0000000500127308 */ /* 0x0002b00000000800 */
[----:B------:R3:W4:Y:S01]  /*c760*/  MUFU.EX2 R17, R6 ;  /* 0x0000000600117308 */ /* 0x0007220000000800 */
[----:B-1----:R-:W-:-:S02]  /*c770*/  LOP3.LUT R5, R2, R3, RZ, 0xc0, !PT ;  /* 0x0000000302057212 */ /* 0x002fc400078ec0ff */
[----:B------:R-:W-:Y:S02]  /*c780*/  HSET2.LE.AND R2, R22, R188, PT ;  /* 0x000000bc16027233 */ /* 0x000fe40003803000 */
[----:B------:R-:W-:-:S04]  /*c790*/  F2FP.BF16.F32.PACK_AB R3, R196, R197 ;  /* 0x000000c5c403723e */ /* 0x000fc800000010ff */
[----:B---3--:R-:W-:Y:S02]  /*c7a0*/  LOP3.LUT R6, R2, R3, RZ, 0xc0, !PT ;  /* 0x0000000302067212 */ /* 0x008fe400078ec0ff */
[----:B------:R-:W-:Y:S02]  /*c7b0*/  HSET2.LE.AND R3, R21, R188, PT ;  /* 0x000000bc15037233 */ /* 0x000fe40003803000 */
[----:B------:R-:W1:Y:S01]  /*c7c0*/  LDSM.16.MT88.4 R20, [R211+0xa000] ;  /* 0x00a00000d314783b */ /* 0x000e620000004200 */
[-C--:B--2---:R-:W-:Y:S01]  /*c7d0*/  FMUL.FTZ R152, R152, R18.reuse ;  /* 0x0000001298987220 */ /* 0x084fe20000410000 */
[----:B------:R-:W-:Y:S01]  /*c7e0*/  FMUL.FTZ R153, R153, R18 ;  /* 0x0000001299997220 */ /* 0x000fe20000410000 */
[-C--:B----4-:R-:W-:Y:S01]  /*c7f0*/  FMUL.FTZ R154, R154, R17.reuse ;  /* 0x000000119a9a7220 */ /* 0x090fe20000410000 */
[----:B------:R-:W-:-:S07]  /*c800*/  FMUL.FTZ R155, R155, R17 ;  /* 0x000000119b9b7220 */ /* 0x000fce0000410000 */
[----:B------:R-:W-:Y:S01]  /*c810*/  HMMA.16816.F32.BF16 R28, R8, R26, R152 ;  /* 0x0000001a081c723c */ /* 0x000fe20000041898 */
[----:B------:R-:W-:Y:S01]  /*c820*/  FMUL.FTZ R7, R7, UR32 ;  /* 0x0000002007077c20 */ /* 0x000fe20008410000 */
[----:B------:R-:W-:Y:S01]  /*c830*/  FMUL.FTZ R15, R15, UR32 ;  /* 0x000000200f0f7c20 */ /* 0x000fe20008410000 */
[-C--:B------:R-:W-:Y:S01]  /*c840*/  FMUL.FTZ R160, R160, R18.reuse ;  /* 0x00000012a0a07220 */ /* 0x080fe20000410000 */
[----:B------:R-:W-:Y:S01]  /*c850*/  FMUL.FTZ R161, R161, R18 ;  /* 0x00000012a1a17220 */ /* 0x000fe20000410000 */
[-C--:B------:R-:W-:Y:S01]  /*c860*/  FMUL.FTZ R162, R162, R17.reuse ;  /* 0x00000011a2a27220 */ /* 0x080fe20000410000 */
[----:B------:R-:W-:Y:S01]  /*c870*/  FMUL.FTZ R163, R163, R17 ;  /* 0x00000011a3a37220 */ /* 0x000fe20000410000 */
[----:B------:R-:W-:Y:S01]  /*c880*/  F2FP.BF16.F32.PACK_AB R2, R184, R185 ;  /* 0x000000b9b802723e */ /* 0x000fe200000010ff */
[----:B------:R2:W3:Y:S08]  /*c890*/  MUFU.EX2 R16, R7 ;  /* 0x0000000700107308 */ /* 0x0004f00000000800 */
[----:B------:R-:W4:Y:S08]  /*c8a0*/  MUFU.EX2 R15, R15 ;  /* 0x0000000f000f7308 */ /* 0x000f300000000800 */
[----:B------:R-:W-:Y:S01]  /*c8b0*/  IMAD.MOV.U32 R152, RZ, RZ, R29 ;  /* 0x000000ffff987224 */ /* 0x000fe200078e001d */
[----:B--2---:R-:W-:Y:S01]  /*c8c0*/  LOP3.LUT R7, R3, R2, RZ, 0xc0, !PT ;  /* 0x0000000203077212 */ /* 0x004fe200078ec0ff */
[----:B------:R-:W-:-:S02]  /*c8d0*/  IMAD.MOV.U32 R132, RZ, RZ, R30 ;  /* 0x000000ffff847224 */ /* 0x000fc400078e001e */
[----:B------:R-:W-:Y:S02]  /*c8e0*/  IMAD.MOV.U32 R3, RZ, RZ, R31 ;  /* 0x000000ffff037224 */ /* 0x000fe400078e001f */
[----:B------:R-:W-:Y:S02]  /*c8f0*/  IMAD.MOV.U32 R2, RZ, RZ, R28 ;  /* 0x000000ffff027224 */ /* 0x000fe400078e001c */
[C---:B-1----:R-:W-:Y:S01]  /*c900*/  HMMA.16816.F32.BF16 R28, R8.reuse, R20, R160 ;  /* 0x00000014081c723c */ /* 0x042fe200000418a0 */
[-C--:B------:R-:W-:Y:S01]  /*c910*/  FMUL.FTZ R148, R148, R18.reuse ;  /* 0x0000001294947220 */ /* 0x080fe20000410000 */
[----:B------:R-:W-:Y:S01]  /*c920*/  FMUL.FTZ R149, R149, R18 ;  /* 0x0000001295957220 */ /* 0x000fe20000410000 */
[-C--:B------:R-:W-:Y:S01]  /*c930*/  FMUL.FTZ R150, R150, R17.reuse ;  /* 0x0000001196967220 */ /* 0x080fe20000410000 */
[----:B------:R-:W-:Y:S01]  /*c940*/  FMUL.FTZ R151, R151, R17 ;  /* 0x0000001197977220 */ /* 0x000fe20000410000 */
[-C--:B---3--:R-:W-:Y:S01]  /*c950*/  FMUL.FTZ R144, R144, R16.reuse ;  /* 0x0000001090907220 */ /* 0x088fe20000410000 */
[-C--:B------:R-:W-:Y:S01]  /*c960*/  FMUL.FTZ R145, R145, R16.reuse ;  /* 0x0000001091917220 */ /* 0x080fe20000410000 */
[-C--:B----4-:R-:W-:Y:S01]  /*c970*/  FMUL.FTZ R146, R146, R15.reuse ;  /* 0x0000000f92927220 */ /* 0x090fe20000410000 */
[-C--:B------:R-:W-:Y:S01]  /*c980*/  FMUL.FTZ R147, R147, R15.reuse ;  /* 0x0000000f93937220 */ /* 0x080fe20000410000 */
[-C--:B------:R-:W-:Y:S01]  /*c990*/  FMUL.FTZ R156, R156, R16.reuse ;  /* 0x000000109c9c7220 */ /* 0x080fe20000410000 */
[----:B------:R-:W-:Y:S01]  /*c9a0*/  FMUL.FTZ R157, R157, R16 ;  /* 0x000000109d9d7220 */ /* 0x000fe20000410000 */
[-C--:B------:R-:W-:Y:S01]  /*c9b0*/  FMUL.FTZ R158, R158, R15.reuse ;  /* 0x0000000f9e9e7220 */ /* 0x080fe20000410000 */
[----:B------:R-:W-:Y:S01]  /*c9c0*/  FMUL.FTZ R159, R159, R15 ;  /* 0x0000000f9f9f7220 */ /* 0x000fe20000410000 */
[-C--:B------:R-:W-:Y:S06]  /*c9d0*/  HMMA.16816.F32.BF16 R148, R8, R24.reuse, R148 ;  /* 0x000000180894723c */ /* 0x080fec0000041894 */
[C---:B------:R-:W-:Y:S06]  /*c9e0*/  HMMA.16816.F32.BF16 R144, R4.reuse, R24, R144 ;  /* 0x000000180490723c */ /* 0x040fec0000041890 */
[----:B------:R-:W-:Y:S01]  /*c9f0*/  HMMA.16816.F32.BF16 R156, R4, R26, R156 ;  /* 0x0000001a049c723c */ /* 0x000fe2000004189c */
[----:B------:R-:W-:-:S02]  /*ca00*/  IMAD.MOV.U32 R25, RZ, RZ, R31 ;  /* 0x000000ffff197224 */ /* 0x000fc400078e001f */
[----:B------:R-:W-:-:S04]  /*ca10*/  IMAD.MOV.U32 R24, RZ, RZ, R28 ;  /* 0x000000ffff187224 */ /* 0x000fc800078e001c */
[----:B------:R-:W-:Y:S02]  /*ca20*/  IMAD.MOV.U32 R27, RZ, RZ, R29 ;  /* 0x000000ffff1b7224 */ /* 0x000fe400078e001d */
[----:B------:R-:W-:Y:S02]  /*ca30*/  IMAD.MOV.U32 R26, RZ, RZ, R30 ;  /* 0x000000ffff1a7224 */ /* 0x000fe400078e001e */
[----:B------:R-:W1:Y:S01]  /*ca40*/  LDSM.16.MT88.4 R28, [R214+0xa000] ;  /* 0x00a00000d61c783b */ /* 0x000e620000004200 */
        /* <DEDUP_REMOVED lines=12> */
[----:B------:R-:W-:Y:S01]  /*cb10*/  HMMA.16816.F32.BF16 R160, R8, R22, R168 ;  /* 0x0000001608a0723c */ /* 0x000fe200000418a8 */
        /* <DEDUP_REMOVED lines=8> */
[----:B------:R-:W-:-:S02]  /*cba0*/  IMAD.MOV.U32 R169, RZ, RZ, R27 ;  /* 0x000000ffffa97224 */ /* 0x000fc400078e001b */
[----:B------:R-:W-:Y:S02]  /*cbb0*/  IMAD.MOV.U32 R170, RZ, RZ, R26 ;  /* 0x000000ffffaa7224 */ /* 0x000fe400078e001a */
[----:B------:R-:W-:Y:S02]  /*cbc0*/  IMAD.MOV.U32 R171, RZ, RZ, R25 ;  /* 0x000000ffffab7224 */ /* 0x000fe400078e0019 */
[----:B------:R-:W-:Y:S02]  /*cbd0*/  IMAD.MOV.U32 R168, RZ, RZ, R24 ;  /* 0x000000ffffa87224 */ /* 0x000fe400078e0018 */
[----:B------:R-:W2:Y:S01]  /*cbe0*/  LDSM.16.MT88.4 R24, [R213+0xa000] ;  /* 0x00a00000d518783b */ /* 0x000ea20000004200 */
[----:B------:R-:W-:Y:S01]  /*cbf0*/  IMAD.MOV.U32 R181, RZ, RZ, R247 ;  /* 0x000000ffffb57224 */ /* 0x000fe200078e00f7 */
[----:B------:R-:W-:Y:S01]  /*cc00*/  LOP3.LUT R19, R19, UR11, R32, 0x96, !PT ;  /* 0x0000000b13137c12 */ /* 0x000fe2000f8e9620 */
[----:B------:R-:W-:Y:S01]  /*cc10*/  IMAD.MOV.U32 R188, RZ, RZ, R246 ;  /* 0x000000ffffbc7224 */ /* 0x000fe200078e00f6 */
[----:B------:R-:W-:Y:S01]  /*cc20*/  HMMA.16816.F32.BF16 R164, R4, R20, R164 ;  /* 0x0000001404a4723c */ /* 0x000fe200000418a4 */
[----:B------:R-:W-:Y:S01]  /*cc30*/  IMAD.MOV.U32 R189, RZ, RZ, R245 ;  /* 0x000000ffffbd7224 */ /* 0x000fe200078e00f5 */
[----:B------:R-:W-:Y:S01]  /*cc40*/  LDSM.16.MT88.4 R32, [R211+0xb000] ;  /* 0x00b00000d320783b */ /* 0x000fe20000004200 */
[----:B------:R-:W-:-:S03]  /*cc50*/  IMAD.MOV.U32 R190, RZ, RZ, R244 ;  /* 0x000000ffffbe7224 */ /* 0x000fc600078e00f4 */
[C---:B------:R-:W-:Y:S01]  /*cc60*/  HMMA.16816.F32.BF16 R172, R4.reuse, R22, R172 ;  /* 0x0000001604ac723c */ /* 0x040fe200000418ac */
[----:B------:R-:W3:Y:S05]  /*cc70*/  LDSM.16.MT88.4 R20, [R209+0xb000] ;  /* 0x00b00000d114783b */ /* 0x000eea0000004200 */
[C---:B-1----:R-:W-:Y:S01]  /*cc80*/  HMMA.16816.F32.BF16 R248, R4.reuse, R28, R40 ;  /* 0x0000001c04f8723c */ /* 0x042fe20000041828 */
[----:B------:R-:W1:Y:S05]  /*cc90*/  LDSM.16.MT88.4 R40, [R214+0xb000] ;  /* 0x00b00000d628783b */ /* 0x000e6a0000004200 */
[----:B------:R-:W-:Y:S01]  /*cca0*/  HMMA.16816.F32.BF16 R244, R4, R30, R44 ;  /* 0x0000001e04f4723c */ /* 0x000fe2000004182c */
[----:B------:R-:W4:Y:S01]  /*ccb0*/  LDSM.16.MT88.4 R44, [R213+0xb000] ;  /* 0x00b00000d52c783b */ /* 0x000f220000004200 */
        /* <DEDUP_REMOVED lines=48> */
[----:B--2---:R-:W-:Y:S01]  /*cfc0*/  HMMA.16816.F32.BF16 R192, R8, R26, R64 ;  /* 0x0000001a08c0723c */ /* 0x004fe20000041840 */
[-C--:B------:R-:W-:Y:S01]  /*cfd0*/  FMUL.FTZ R52, R52, R18.reuse ;  /* 0x0000001234347220 */ /* 0x080fe20000410000 */
[----:B------:R-:W-:Y:S01]  /*cfe0*/  FMUL.FTZ R53, R53, R18 ;  /* 0x0000001235357220 */ /* 0x000fe20000410000 */
[-C--:B------:R-:W-:Y:S01]  /*cff0*/  FMUL.FTZ R54, R54, R17.reuse ;  /* 0x0000001136367220 */ /* 0x080fe20000410000 */
[----:B------:R-:W-:-:S03]  /*d000*/  FMUL.FTZ R55, R55, R17 ;  /* 0x0000001137377220 */ /* 0x000fc60000410000 */
[----:B------:R-:W-:Y:S02]  /*d010*/  IMAD.MOV.U32 R67, RZ, RZ, R2 ;  /* 0x000000ffff437224 */ /* 0x000fe400078e0002 */
[----:B------:R-:W-:Y:S01]  /*d020*/  FFMA.FTZ R2, R133, UR32, -R0 ;  /* 0x0000002085027c23 */ /* 0x000fe20008010800 */
[----:B------:R-:W-:Y:S01]  /*d030*/  HMMA.16816.F32.BF16 R236, R8, R30, R48 ;  /* 0x0000001e08ec723c */ /* 0x000fe20000041830 */
        /* <DEDUP_REMOVED lines=11> */
[----:B------:R-:W-:Y:S01]  /*d0f0*/  HMMA.16816.F32.BF16 R56, R4, R24, R56 ;  /* 0x000000180438723c */ /* 0x000fe20000041838 */
[----:B------:R-:W-:-:S02]  /*d100*/  IMAD.MOV.U32 R153, RZ, RZ, R160 ;  /* 0x000000ffff997224 */ /* 0x000fc400078e00a0 */
[----:B------:R-:W-:Y:S02]  /*d110*/  IMAD.MOV.U32 R49, RZ, RZ, R132 ;  /* 0x000000ffff317224 */ /* 0x000fe400078e0084 */
[----:B------:R-:W-:Y:S01]  /*d120*/  IMAD.MOV.U32 R50, RZ, RZ, R3 ;  /* 0x000000ffff327224 */ /* 0x000fe200078e0003 */
[----:B------:R-:W-:Y:S01]  /*d130*/  HMMA.16816.F32.BF16 R60, R4, R26, R60 ;  /* 0x0000001a043c723c */ /* 0x000fe2000004183c */
[----:B------:R2:W-:Y:S01]  /*d140*/  MUFU.EX2 R132, R2 ;  /* 0x0000000200847308 */ /* 0x0005e20000000800 */
[----:B------:R-:W-:-:S04]  /*d150*/  IMAD.MOV.U32 R66, RZ, RZ, R190 ;  /* 0x000000ffff427224 */ /* 0x000fc800078e00be */
[----:B---3--:R-:W-:Y:S01]  /*d160*/  HMMA.16816.F32.BF16 R72, R4, R20, R72 ;  /* 0x000000140448723c */ /* 0x008fe20000041848 */
[----:B------:R-:W-:-:S05]  /*d170*/  IMAD.MOV.U32 R65, RZ, RZ, R189 ;  /* 0x000000ffff417224 */ /* 0x000fca00078e00bd */
[----:B------:R-:W-:Y:S01]  /*d180*/  HMMA.16816.F32.BF16 R76, R4, R22, R76 ;  /* 0x00000016044c723c */ /* 0x000fe2000004184c */
[----:B------:R-:W-:-:S05]  /*d190*/  IMAD.MOV.U32 R64, RZ, RZ, R188 ;  /* 0x000000ffff407224 */ /* 0x000fca00078e00bc */
[----:B------:R-:W-:Y:S01]  /*d1a0*/  HMMA.16816.F32.BF16 R88, R4, R32, R88 ;  /* 0x000000200458723c */ /* 0x000fe20000041858 */
[----:B--2---:R-:W-:-:S05]  /*d1b0*/  IMAD.WIDE.U32 R2, R139, -0x2daee0ad, RZ ;  /* 0xd2511f538b027825 */ /* 0x004fca00078e00ff */
[C---:B------:R-:W-:Y:S06]  /*d1c0*/  HMMA.16816.F32.BF16 R92, R4.reuse, R34, R92 ;  /* 0x00000022045c723c */ /* 0x040fec000004185c */
[C---:B-1----:R-:W-:Y:S06]  /*d1d0*/  HMMA.16816.F32.BF16 R104, R4.reuse, R40, R104 ;  /* 0x000000280468723c */ /* 0x042fec0000041868 */
[C---:B------:R-:W-:Y:S06]  /*d1e0*/  HMMA.16816.F32.BF16 R108, R4.reuse, R42, R108 ;  /* 0x0000002a046c723c */ /* 0x040fec000004186c */
[C---:B----4-:R-:W-:Y:S06]  /*d1f0*/  HMMA.16816.F32.BF16 R120, R4.reuse, R44, R120 ;  /* 0x0000002c0478723c */ /* 0x050fec0000041878 */
[----:B------:R-:W-:Y:S07]  /*d200*/  HMMA.16816.F32.BF16 R160, R4, R46, R124 ;  /* 0x0000002e04a0723c */ /* 0x000fee000004187c */
[----:B------:R-:W-:Y:S01]  /*d210*/  FFMA.FTZ R4, R198, UR32, -R0 ;  /* 0x00000020c6047c23 */ /* 0x000fe20008010800 */
[----:B------:R-:W-:Y:S01]  /*d220*/  HMMA.16816.F32.BF16 R52, R8, R24, R52 ;  /* 0x000000180834723c */ /* 0x000fe20000041834 */
[----:B------:R-:W-:-:S02]  /*d230*/  LOP3.LUT R7, R2, 0xffff, RZ, 0xc0, !PT ;  /* 0x0000ffff02077812 */ /* 0x000fc400078ec0ff */
[----:B------:R1:W-:Y:S03]  /*d240*/  MUFU.EX2 R133, R4 ;  /* 0x0000000400857308 */ /* 0x0003e60000000800 */
[----:B------:R-:W-:Y:S01]  /*d250*/  HMMA.16816.F32.BF16 R68, R8, R20, R68 ;  /* 0x000000140844723c */ /* 0x000fe20000041844 */
[----:B------:R-:W-:-:S05]  /*d260*/  LOP3.LUT R24, R2, 0xff, RZ, 0xc0, !PT ;  /* 0x000000ff02187812 */ /* 0x000fca00078ec0ff */
[----:B------:R-:W-:Y:S01]  /*d270*/  HMMA.16816.F32.BF16 R188, R8, R22, R80 ;  /* 0x0000001608bc723c */ /* 0x000fe20000041850 */
[----:B------:R-:W-:-:S06]  /*d280*/  SHF.R.U32.HI R21, RZ, 0x18, R2 ;  /* 0x00000018ff157819 */ /* 0x000fcc0000011602 */
[----:B------:R-:W-:Y:S02]  /*d290*/  SHF.R.U32.HI R22, RZ, 0x10, R2 ;  /* 0x00000010ff167819 */ /* 0x000fe40000011602 */
[----:B-1----:R-:W-:Y:S01]  /*d2a0*/  LOP3.LUT R4, R3, UR12, R138, 0x96, !PT ;  /* 0x0000000c03047c12 */ /* 0x002fe2000f8e968a */
[----:B------:R-:W-:-:S04]  /*d2b0*/  IMAD.WIDE.U32 R2, R19, -0x2daee0ad, RZ ;  /* 0xd2511f5313027825 */ /* 0x000fc800078e00ff */
[----:B------:R-:W-:Y:S01]  /*d2c0*/  FFMA.FTZ R5, R200, UR32, -R0 ;  /* 0x00000020c8057c23 */ /* 0x000fe20008010800 */
[-C--:B------:R-:W-:Y:S01]  /*d2d0*/  FMUL.FTZ R84, R84, R18.reuse ;  /* 0x0000001254547220 */ /* 0x080fe20000410000 */
[----:B------:R-:W-:Y:S01]  /*d2e0*/  FMUL.FTZ R85, R85, R18 ;  /* 0x0000001255557220 */ /* 0x000fe20000410000 */
[-C--:B------:R-:W-:Y:S01]  /*d2f0*/  FMUL.FTZ R86, R86, R17.reuse ;  /* 0x0000001156567220 */ /* 0x080fe20000410000 */
[C---:B------:R-:W-:Y:S01]  /*d300*/  LOP3.LUT R6, R2.reuse, 0xffff, RZ, 0xc0, !PT ;  /* 0x0000ffff02067812 */ /* 0x040fe200078ec0ff */
[----:B------:R-:W-:Y:S01]  /*d310*/  FMUL.FTZ R87, R87, R17 ;  /* 0x0000001157577220 */ /* 0x000fe20000410000 */
[----:B------:R-:W-:Y:S02]  /*d320*/  LOP3.LUT R23, R2, 0xff, RZ, 0xc0, !PT ;  /* 0x000000ff02177812 */ /* 0x000fe400078ec0ff */
[--C-:B------:R-:W-:Y:S02]  /*d330*/  SHF.R.U32.HI R20, RZ, 0x10, R2.reuse ;  /* 0x00000010ff147819 */ /* 0x100fe40000011602 */
[----:B------:R-:W-:-:S02]  /*d340*/  SHF.R.U32.HI R19, RZ, 0x18, R2 ;  /* 0x00000018ff137819 */ /* 0x000fc40000011602 */
[----:B------:R-:W-:Y:S01]  /*d350*/  LOP3.LUT R2, R22, 0xff, RZ, 0xc0, !PT ;  /* 0x000000ff16027812 */ /* 0x000fe200078ec0ff */
[----:B------:R1:W-:Y:S03]  /*d360*/  MUFU.EX2 R138, R5 ;  /* 0x00000005008a7308 */ /* 0x0003e60000000800 */
[----:B------:R-:W-:Y:S01]  /*d370*/  PRMT R21, R2, 0x5410, R21 ;  /* 0x0000541002157816 */ /* 0x000fe20000000015 */
[----:B------:R-:W-:Y:S01]  /*d380*/  FFMA.FTZ R2, R205, UR32, -R13 ;  /* 0x00000020cd027c23 */ /* 0x000fe2000801080d */
[----:B------:R-:W-:Y:S01]  /*d390*/  HMMA.16816.F32.BF16 R84, R8, R32, R84 ;  /* 0x000000200854723c */ /* 0x000fe20000041854 */
[----:B------:R-:W-:Y:S01]  /*d3a0*/  FFMA.FTZ R0, R199, UR32, -R0 ;  /* 0x00000020c7007c23 */ /* 0x000fe20008010800 */
[----:B------:R-:W-:Y:S01]  /*d3b0*/  IMAD.MOV.U32 R126, RZ, RZ, R155 ;  /* 0x000000ffff7e7224 */ /* 0x000fe200078e009b */
[----:B------:R2:W-:Y:S01]  /*d3c0*/  MUFU.EX2 R31, R2 ;  /* 0x00000002001f7308 */ /* 0x0005e20000000800 */
[----:B------:R-:W3:Y:S01]  /*d3d0*/  LDC.U8 R155, c[0x0][0x388] ;  /* 0x0000e200ff9b7b82 */ /* 0x000ee20000000000 */
[----:B-1----:R-:W-:-:S06]  /*d3e0*/  FFMA.FTZ R5, R203, UR32, -R13 ;  /* 0x00000020cb057c23 */ /* 0x002fcc000801080d */
[----:B------:R1:W-:Y:S01]  /*d3f0*/  MUFU.EX2 R33, R5 ;  /* 0x0000000500217308 */ /* 0x0003e20000000800 */
[----:B--2---:R-:W-:-:S07]  /*d400*/  LOP3.LUT R2, R20, 0xff, RZ, 0xc0, !PT ;  /* 0x000000ff14027812 */ /* 0x004fce00078ec0ff */
[----:B------:R2:W4:Y:S01]  /*d410*/  MUFU.EX2 R139, R0 ;  /* 0x00000000008b7308 */ /* 0x0005220000000800 */
[----:B------:R-:W-:Y:S02]  /*d420*/  PRMT R20, R2, 0x5410, R19 ;  /* 0x0000541002147816 */ /* 0x000fe40000000013 */
[----:B------:R-:W-:Y:S01]  /*d430*/  LOP3.LUT R2, R4, 0xffff, RZ, 0xc0, !PT ;  /* 0x0000ffff04027812 */ /* 0x000fe200078ec0ff */
[----:B-1----:R-:W-:-:S04]  /*d440*/  FFMA.FTZ R5, R206, UR32, -R13 ;  /* 0x00000020ce057c23 */ /* 0x002fc8000801080d */
[----:B------:R1:W-:Y:S01]  /*d450*/  MUFU.EX2 R32, R5 ;  /* 0x0000000500207308 */ /* 0x0003e20000000800 */
[----:B--2---:R-:W-:Y:S02]  /*d460*/  LOP3.LUT R0, R3, UR12, R140, 0x96, !PT ;  /* 0x0000000c03007c12 */ /* 0x004fe4000f8e968c */
[----:B------:R-:W-:Y:S01]  /*d470*/  SHF.R.U32.HI R3, RZ, 0x8, R7 ;  /* 0x00000008ff037819 */ /* 0x000fe20000011607 */
[-C--:B------:R-:W-:Y:S01]  /*d480*/  FMUL.FTZ R36, R36, R18.reuse ;  /* 0x0000001224247220 */ /* 0x080fe20000410000 */
[----:B------:R-:W-:Y:S02]  /*d490*/  FMUL.FTZ R37, R37, R18 ;  /* 0x0000001225257220 */ /* 0x000fe40000410000 */
[----:B------:R-:W-:Y:S01]  /*d4a0*/  PRMT R22, R24, 0x5410, R3 ;  /* 0x0000541018167816 */ /* 0x000fe20000000003 */
[-C--:B------:R-:W-:Y:S01]  /*d4b0*/  FMUL.FTZ R38, R38, R17.reuse ;  /* 0x0000001126267220 */ /* 0x080fe20000410000 */
[----:B------:R-:W-:Y:S01]  /*d4c0*/  SHF.R.U32.HI R3, RZ, 0x8, R6 ;  /* 0x00000008ff037819 */ /* 0x000fe20000011606 */
[----:B-1----:R-:W-:Y:S01]  /*d4d0*/  FFMA.FTZ R5, R204, UR32, -R13 ;  /* 0x00000020cc057c23 */ /* 0x002fe2000801080d */
[----:B------:R-:W-:-:S03]  /*d4e0*/  FMUL.FTZ R39, R39, R17 ;  /* 0x0000001127277220 */ /* 0x000fc60000410000 */
[----:B------:R1:W2:Y:S01]  /*d4f0*/  MUFU.EX2 R30, R5 ;  /* 0x00000005001e7308 */ /* 0x0002a20000000800 */
[----:B------:R-:W-:Y:S01]  /*d500*/  PRMT R23, R23, 0x5410, R3 ;  /* 0x0000541017177816 */ /* 0x000fe20000000003 */
[--C-:B------:R-:W-:Y:S01]  /*d510*/  FFMA.FTZ R3, R177, UR32, -R12.reuse ;  /* 0x00000020b1037c23 */ /* 0x100fe2000801080c */
[----:B------:R-:W-:Y:S01]  /*d520*/  FFMA.FTZ R6, R176, UR32, -R12 ;  /* 0x00000020b0067c23 */ /* 0x000fe2000801080c */
[----:B------:R-:W-:Y:S01]  /*d530*/  HMMA.16816.F32.BF16 R36, R8, R28, R36 ;  /* 0x0000001c0824723c */ /* 0x000fe20000041824 */
[----:B------:R-:W-:-:S03]  /*d540*/  SHF.R.U32.HI R7, RZ, 0x18, R4 ;  /* 0x00000018ff077819 */ /* 0x000fc60000011604 */
[----:B------:R5:W-:Y:S01]  /*d550*/  MUFU.EX2 R28, R3 ;  /* 0x00000003001c7308 */ /* 0x000be20000000800 */
[----:B-1----:R-:W-:Y:S02]  /*d560*/  SHF.R.U32.HI R5, RZ, 0x8, R2 ;  /* 0x00000008ff057819 */ /* 0x002fe40000011602 */
[----:B------:R-:W-:-:S04]  /*d570*/  LOP3.LUT R2, R4, 0xff, RZ, 0xc0, !PT ;  /* 0x000000ff04027812 */ /* 0x000fc800078ec0ff */
[----:B------:R-:W-:Y:S01]  /*d580*/  PRMT R13, R2, 0x5410, R5 ;  /* 0x00005410020d7816 */ /* 0x000fe20000000005 */
[----:B------:R-:W-:Y:S01]  /*d590*/  FFMA.FTZ R2, R180, UR32, -R12 ;  /* 0x00000020b4027c23 */ /* 0x000fe2000801080c */
[----:B------:R1:W2:Y:S01]  /*d5a0*/  MUFU.EX2 R29, R6 ;  /* 0x00000006001d7308 */ /* 0x0002a20000000800 */
[----:B------:R-:W-:Y:S02]  /*d5b0*/  SHF.R.U32.HI R5, RZ, 0x10, R4 ;  /* 0x00000010ff057819 */ /* 0x000fe40000011604 */
[--C-:B-----5:R-:W-:Y:S02]  /*d5c0*/  SHF.R.U32.HI R3, RZ, 0x10, R0.reuse ;  /* 0x00000010ff037819 */ /* 0x120fe40000011600 */
[----:B------:R-:W-:-:S03]  /*d5d0*/  SHF.R.U32.HI R4, RZ, 0x18, R0 ;  /* 0x00000018ff047819 */ /* 0x000fc60000011600 */
[----:B------:R5:W-:Y:S01]  /*d5e0*/  MUFU.EX2 R27, R2 ;  /* 0x00000002001b7308 */ /* 0x000be20000000800 */
[----:B------:R-:W-:Y:S01]  /*d5f0*/  FFMA.FTZ R12, R142, UR32, -R12 ;  /* 0x000000208e0c7c23 */ /* 0x000fe2000801080c */
[----:B------:R-:W-:Y:S02]  /*d600*/  LOP3.LUT R5, R5, 0xff, RZ, 0xc0, !PT ;  /* 0x000000ff05057812 */ /* 0x000fe400078ec0ff */
[----:B------:R-:W-:Y:S02]  /*d610*/  LOP3.LUT R3, R3, 0xff, RZ, 0xc0, !PT ;  /* 0x000000ff03037812 */ /* 0x000fe400078ec0ff */
[C---:B-1----:R-:W-:Y:S02]  /*d620*/  LOP3.LUT R6, R0.reuse, 0xff, RZ, 0xc0, !PT ;  /* 0x000000ff00067812 */ /* 0x042fe400078ec0ff */
[----:B---3--:R-:W-:Y:S02]  /*d630*/  PRMT R82, R155, 0x7054, R155 ;  /* 0x000070549b527816 */ /* 0x008fe4000000009b */
[----:B-----5:R-:W-:Y:S01]  /*d640*/  LOP3.LUT R2, R0, 0xffff, RZ, 0xc0, !PT ;  /* 0x0000ffff00027812 */ /* 0x020fe200078ec0ff */
[----:B------:R-:W-:Y:S01]  /*d650*/  FFMA.FTZ R0, R178, UR32, -R14 ;  /* 0x00000020b2007c23 */ /* 0x000fe2000801080e */
[----:B------:R1:W-:Y:S02]  /*d660*/  MUFU.EX2 R26, R12 ;  /* 0x0000000c001a7308 */ /* 0x0003e40000000800 */
[----:B------:R-:W-:-:S02]  /*d670*/  SHF.R.U32.HI R2, RZ, 0x8, R2 ;  /* 0x00000008ff027819 */ /* 0x000fc40000011602 */
[----:B------:R-:W-:Y:S01]  /*d680*/  PRMT R19, R3, 0x5410, R4 ;  /* 0x0000541003137816 */ /* 0x000fe20000000004 */
[----:B------:R-:W-:-:S03]  /*d690*/  FFMA.FTZ R3, R179, UR32, -R14 ;  /* 0x00000020b3037c23 */ /* 0x000fc6000801080e */
[----:B------:R3:W-:Y:S01]  /*d6a0*/  MUFU.EX2 R25, R0 ;  /* 0x0000000000197308 */ /* 0x0007e20000000800 */
[-C--:B------:R-:W-:Y:S01]  /*d6b0*/  FMUL.FTZ R96, R96, R18.reuse ;  /* 0x0000001260607220 */ /* 0x080fe20000410000 */
[-C--:B------:R-:W-:Y:S01]  /*d6c0*/  FMUL.FTZ R97, R97, R18.reuse ;  /* 0x0000001261617220 */ /* 0x080fe20000410000 */
[-C--:B------:R-:W-:Y:S01]  /*d6d0*/  FMUL.FTZ R98, R98, R17.reuse ;  /* 0x0000001162627220 */ /* 0x080fe20000410000 */
[-C--:B------:R-:W-:Y:S01]  /*d6e0*/  FMUL.FTZ R99, R99, R17.reuse ;  /* 0x0000001163637220 */ /* 0x080fe20000410000 */
[-C--:B------:R-:W-:Y:S01]  /*d6f0*/  FMUL.FTZ R116, R116, R18.reuse ;  /* 0x0000001274747220 */ /* 0x080fe20000410000 */
[----:B-1----:R-:W-:Y:S02]  /*d700*/  PRMT R12, R5, 0x5410, R7 ;  /* 0x00005410050c7816 */ /* 0x002fe40000000007 */
[----:B------:R-:W-:Y:S01]  /*d710*/  PRMT R7, R6, 0x5410, R2 ;  /* 0x0000541006077816 */ /* 0x000fe20000000002 */
[--C-:B------:R-:W-:Y:S01]  /*d720*/  FFMA.FTZ R5, R207, UR32, -R14.reuse ;  /* 0x00000020cf057c23 */ /* 0x100fe2000801080e */
[----:B------:R-:W-:Y:S01]  /*d730*/  HSET2.LE.AND R2, R22, R82, PT ;  /* 0x0000005216027233 */ /* 0x000fe20003803000 */
[----:B---3--:R-:W-:Y:S01]  /*d740*/  FFMA.FTZ R0, R143, UR32, -R14 ;  /* 0x000000208f007c23 */ /* 0x008fe2000801080e */
[-C--:B------:R-:W-:Y:S01]  /*d750*/  FMUL.FTZ R117, R117, R18.reuse ;  /* 0x0000001275757220 */ /* 0x080fe20000410000 */
[-C--:B------:R-:W-:Y:S01]  /*d760*/  FMUL.FTZ R118, R118, R17.reuse ;  /* 0x0000001176767220 */ /* 0x080fe20000410000 */
[-C--:B------:R-:W-:Y:S01]  /*d770*/  FMUL.FTZ R119, R119, R17.reuse ;  /* 0x0000001177777220 */ /* 0x080fe20000410000 */
        /* <DEDUP_REMOVED lines=11> */
[----:B------:R-:W-:Y:S01]  /*d830*/  FMUL.FTZ R129, R129, R18 ;  /* 0x0000001281817220 */ /* 0x000fe20000410000 */
[-C--:B------:R-:W-:Y:S01]  /*d840*/  FMUL.FTZ R130, R130, R17.reuse ;  /* 0x0000001182827220 */ /* 0x080fe20000410000 */
[----:B------:R-:W-:Y:S01]  /*d850*/  FMUL.FTZ R131, R131, R17 ;  /* 0x0000001183837220 */ /* 0x000fe20000410000 */
[----:B------:R-:W-:Y:S01]  /*d860*/  IMAD.MOV.U32 R51, RZ, RZ, R153 ;  /* 0x000000ffff337224 */ /* 0x000fe200078e0099 */
[----:B----4-:R-:W-:-:S02]  /*d870*/  F2FP.BF16.F32.PACK_AB R0, R139, R138 ;  /* 0x0000008a8b00723e */ /* 0x010fc400000010ff */
[----:B------:R-:W-:Y:S02]  /*d880*/  MOV R48, R152 ;  /* 0x0000009800307202 */ /* 0x000fe40000000f00 */
[--C-:B------:R-:W-:Y:S01]  /*d890*/  HSET2.LE.AND R4, R13, R82.reuse, PT ;  /* 0x000000520d047233 */ /* 0x100fe20003803000 */
[----:B------:R-:W-:Y:S01]  /*d8a0*/  IMAD.MOV.U32 R83, RZ, RZ, R181 ;  /* 0x000000ffff537224 */ /* 0x000fe200078e00b5 */
[----:B------:R-:W-:Y:S02]  /*d8b0*/  LOP3.LUT R6, R2, R0, RZ, 0xc0, !PT ;  /* 0x0000000002067212 */ /* 0x000fe400078ec0ff */
[--C-:B---3--:R-:W-:Y:S02]  /*d8c0*/  HSET2.LE.AND R3, R21, R82.reuse, PT ;  /* 0x0000005215037233 */ /* 0x108fe40003803000 */
[----:B------:R3:W4:Y:S01]  /*d8d0*/  MUFU.EX2 R21, R5 ;  /* 0x0000000500157308 */ /* 0x0007220000000800 */
[--C-:B------:R-:W-:Y:S02]  /*d8e0*/  HSET2.LE.AND R12, R12, R82.reuse, PT ;  /* 0x000000520c0c7233 */ /* 0x100fe40003803000 */
[----:B------:R-:W-:Y:S01]  /*d8f0*/  HSET2.LE.AND R13, R7, R82, PT ;  /* 0x00000052070d7233 */ /* 0x000fe20003803000 */
[----:B------:R-:W-:Y:S01]  /*d900*/  IMAD.MOV.U32 R125, RZ, RZ, R182 ;  /* 0x000000ffff7d7224 */ /* 0x000fe200078e00b6 */
[----:B--2---:R-:W-:-:S02]  /*d910*/  F2FP.BF16.F32.PACK_AB R7, R30, R31 ;  /* 0x0000001f1e07723e */ /* 0x004fc400000010ff */
[----:B------:R-:W-:Y:S02]  /*d920*/  F2FP.BF16.F32.PACK_AB R0, R32, R33 ;  /* 0x000000212000723e */ /* 0x000fe400000010ff */
[----:B------:R-:W-:Y:S01]  /*d930*/  F2FP.BF16.F32.PACK_AB R2, R29, R28 ;  /* 0x0000001c1d02723e */ /* 0x000fe200000010ff */
[C---:B------:R-:W-:Y:S01]  /*d940*/  HMMA.16816.F32.BF16 R180, R8.reuse, R34, R96 ;  /* 0x0000002208b4723c */ /* 0x040fe20000041860 */
[----:B------:R-:W-:Y:S01]  /*d950*/  IMAD.MOV.U32 R204, RZ, RZ, R51 ;  /* 0x000000ffffcc7224 */ /* 0x000fe200078e0033 */
[----:B------:R-:W-:Y:S01]  /*d960*/  LOP3.LUT R7, R3, R7, RZ, 0xc0, !PT ;  /* 0x0000000703077212 */ /* 0x000fe200078ec0ff */
[----:B------:R-:W-:Y:S01]  /*d970*/  IMAD.MOV.U32 R127, RZ, RZ, R154 ;  /* 0x000000ffff7f7224 */ /* 0x000fe200078e009a */
[----:B---3--:R-:W-:Y:S02]  /*d980*/  F2FP.BF16.F32.PACK_AB R5, R133, R132 ;  /* 0x000000848505723e */ /* 0x008fe400000010ff */
[C---:B------:R-:W-:Y:S01]  /*d990*/  HMMA.16816.F32.BF16 R116, R8.reuse, R44, R116 ;  /* 0x0000002c0874723c */ /* 0x040fe20000041874 */
[----:B------:R-:W-:Y:S01]  /*d9a0*/  IMAD.MOV.U32 R34, RZ, RZ, R49 ;  /* 0x000000ffff227224 */ /* 0x000fe200078e0031 */
[----:B------:R-:W-:Y:S01]  /*d9b0*/  MOV R35, R50 ;  /* 0x0000003200237202 */ /* 0x000fe20000000f00 */
[----:B------:R-:W-:Y:S01]  /*d9c0*/  IMAD.MOV.U32 R198, RZ, RZ, R83 ;  /* 0x000000ffffc67224 */ /* 0x000fe200078e0053 */
[----:B------:R-:W-:Y:S01]  /*d9d0*/  LOP3.LUT R4, R4, R5, RZ, 0xc0, !PT ;  /* 0x0000000504047212 */ /* 0x000fe200078ec0ff */
[----:B------:R-:W-:Y:S01]  /*d9e0*/  IMAD.MOV.U32 R200, RZ, RZ, R64 ;  /* 0x000000ffffc87224 */ /* 0x000fe200078e0040 */
[C---:B------:R-:W-:Y:S01]  /*d9f0*/  HMMA.16816.F32.BF16 R100, R8.reuse, R40, R100 ;  /* 0x000000280864723c */ /* 0x040fe20000041864 */
[----:B------:R-:W-:Y:S01]  /*da00*/  IMAD.MOV.U32 R45, RZ, RZ, R48 ;  /* 0x000000ffff2d7224 */ /* 0x000fe200078e0030 */
[----:B------:R-:W-:Y:S01]  /*da10*/  LOP3.LUT R5, R12, R0, RZ, 0xc0, !PT ;  /* 0x000000000c057212 */ /* 0x000fe200078ec0ff */
[----:B------:R-:W2:Y:S01]  /*da20*/  LDSM.16.MT88.4 R48, [R214+0xa800] ;  /* 0x00a80000d630783b */ /* 0x000ea20000004200 */
[----:B------:R-:W-:Y:S01]  /*da30*/  LOP3.LUT R124, R13, R2, RZ, 0xc0, !PT ;  /* 0x000000020d7c7212 */ /* 0x000fe200078ec0ff */
[----:B------:R-:W-:Y:S01]  /*da40*/  IMAD.MOV.U32 R199, RZ, RZ, R65 ;  /* 0x000000ffffc77224 */ /* 0x000fe200078e0041 */
[C---:B------:R-:W-:Y:S01]  /*da50*/  HMMA.16816.F32.BF16 R176, R8.reuse, R42, R112 ;  /* 0x0000002a08b0723c */ /* 0x040fe20000041870 */
[--C-:B------:R-:W-:Y:S01]  /*da60*/  HSET2.LE.AND R3, R23, R82.reuse, PT ;  /* 0x0000005217037233 */ /* 0x100fe20003803000 */
[----:B------:R-:W-:Y:S01]  /*da70*/  IMAD.MOV.U32 R203, RZ, RZ, R66 ;  /* 0x000000ffffcb7224 */ /* 0x000fe200078e0042 */
[--C-:B------:R-:W-:Y:S01]  /*da80*/  HSET2.LE.AND R13, R20, R82.reuse, PT ;  /* 0x00000052140d7233 */ /* 0x100fe20003803000 */
[----:B------:R-:W-:Y:S01]  /*da90*/  IMAD.MOV.U32 R44, RZ, RZ, R67 ;  /* 0x000000ffff2c7224 */ /* 0x000fe200078e0043 */
[----:B------:R-:W-:Y:S01]  /*daa0*/  HSET2.LE.AND R0, R19, R82, PT ;  /* 0x0000005213007233 */ /* 0x000fe20003803000 */
[----:B------:R-:W-:Y:S01]  /*dab0*/  HMMA.16816.F32.BF16 R140, R8, R46, R128 ;  /* 0x0000002e088c723c */ /* 0x000fe20000041880 */
[----:B------:R-:W3:Y:S04]  /*dac0*/  LDSM.16.MT88.4 R152, [R209+0xa800] ;  /* 0x00a80000d198783b */ /* 0x000ee80000004200 */
[----:B------:R-:W-:Y:S02]  /*dad0*/  LDSM.16.MT88.4 R64, [R213+0xa800] ;  /* 0x00a80000d540783b */ /* 0x000fe40000004200 */
[----:B------:R-:W-:-:S02]  /*dae0*/  IMAD.MOV.U32 R8, RZ, RZ, R168 ;  /* 0x000000ffff087224 */ /* 0x000fc400078e00a8 */
[----:B------:R-:W-:Y:S01]  /*daf0*/  IMAD.MOV.U32 R9, RZ, RZ, R169 ;  /* 0x000000ffff097224 */ /* 0x000fe200078e00a9 */
[----:B------:R-:W-:Y:S01]  /*db00*/  LDSM.16.MT88.4 R80, [R209+0xb800] ;  /* 0x00b80000d150783b */ /* 0x000fe20000004200 */
[----:B------:R-:W-:Y:S02]  /*db10*/  IMAD.MOV.U32 R10, RZ, RZ, R170 ;  /* 0x000000ffff0a7224 */ /* 0x000fe400078e00aa */
[----:B------:R-:W-:Y:S01]  /*db20*/  IMAD.MOV.U32 R11, RZ, RZ, R171 ;  /* 0x000000ffff0b7224 */ /* 0x000fe200078e00ab */
[----:B------:R-:W-:Y:S04]  /*db30*/  LDSM.16.MT88.4 R96, [R211+0xb800] ;  /* 0x00b80000d360783b */ /* 0x000fe80000004200 */
[----:B------:R-:W5:Y:S04]  /*db40*/  LDSM.16.MT88.4 R168, [R211+0xa800] ;  /* 0x00a80000d3a8783b */ /* 0x000f680000004200 */
[----:B------:R-:W5:Y:S04]  /*db50*/  LDSM.16.MT88.4 R112, [R214+0xb800] ;  /* 0x00b80000d670783b */ /* 0x000f680000004200 */
[----:B------:R-:W5:Y:S01]  /*db60*/  LDSM.16.MT88.4 R128, [R213+0xb800] ;  /* 0x00b80000d580783b */ /* 0x000f620000004200 */
[----:B-1----:R-:W-:-:S02]  /*db70*/  F2FP.BF16.F32.PACK_AB R2, R22, R25 ;  /* 0x000000191602723e */ /* 0x002fc400000010ff */
[----:B------:R-:W-:Y:S02]  /*db80*/  F2FP.BF16.F32.PACK_AB R12, R26, R27 ;  /* 0x0000001b1a0c723e */ /* 0x000fe400000010ff */
[----:B----4-:R-:W-:Y:S01]  /*db90*/  F2FP.BF16.F32.PACK_AB R14, R21, R24 ;  /* 0x00000018150e723e */ /* 0x010fe200000010ff */
[----:B------:R-:W-:Y:S01]  /*dba0*/  IMAD.MOV.U32 R205, RZ, RZ, R125 ;  /* 0x000000ffffcd7224 */ /* 0x000fe200078e007d */
[----:B------:R-:W-:Y:S01]  /*dbb0*/  LOP3.LUT R125, R0, R2, RZ, 0xc0, !PT ;  /* 0x00000002007d7212 */ /* 0x000fe200078ec0ff */
[----:B------:R-:W-:Y:S01]  /*dbc0*/  IMAD.MOV.U32 R206, RZ, RZ, R126 ;  /* 0x000000ffffce7224 */ /* 0x000fe200078e007e */
[----:B------:R-:W-:Y:S01]  /*dbd0*/  LOP3.LUT R126, R3, R12, RZ, 0xc0, !PT ;  /* 0x0000000c037e7212 */ /* 0x000fe200078ec0ff */
[----:B------:R-:W-:Y:S01]  /*dbe0*/  IMAD.MOV.U32 R207, RZ, RZ, R127 ;  /* 0x000000ffffcf7224 */ /* 0x000fe200078e007f */
[----:B------:R-:W-:Y:S01]  /*dbf0*/  LOP3.LUT R127, R13, R14, RZ, 0xc0, !PT ;  /* 0x0000000e0d7f7212 */ /* 0x000fe200078ec0ff */
[----:B------:R-:W-:-:S06]  /*dc00*/  FFMA.FTZ R3, R199, R17, R235 ;  /* 0x00000011c7037223 */ /* 0x000fcc00000100eb */
[----:B--2---:R-:W-:Y:S01]  /*dc10*/  HMMA.16816.F32.BF16 R40, R124, R48, R248 ;  /* 0x000000307c28723c */ /* 0x004fe200000418f8 */
[----:B------:R-:W-:-:S05]  /*dc20*/  FFMA.FTZ R2, R200, R16, R202 ;  /* 0x00000010c8027223 */ /* 0x000fca00000100ca */
[----:B---3--:R-:W-:Y:S01]  /*dc30*/  HMMA.16816.F32.BF16 R144, R124, R152, R144 ;  /* 0x000000987c90723c */ /* 0x008fe20000041890 */
[----:B------:R-:W-:Y:S02]  /*dc40*/  IMAD.MOV.U32 R248, RZ, RZ, R44 ;  /* 0x000000fffff87224 */ /* 0x000fe400078e002c */
[----:B------:R-:W-:-:S03]  /*dc50*/  IMAD.MOV.U32 R249, RZ, RZ, R45 ;  /* 0x000000fffff97224 */ /* 0x000fc600078e002d */
[C---:B------:R-:W-:Y:S06]  /*dc60*/  HMMA.16816.F32.BF16 R156, R124.reuse, R154, R156 ;  /* 0x0000009a7c9c723c */ /* 0x040fec000004189c */
[C---:B-----5:R-:W-:Y:S06]  /*dc70*/  HMMA.16816.F32.BF16 R164, R124.reuse, R168, R164 ;  /* 0x000000a87ca4723c */ /* 0x060fec00000418a4 */
        /* <DEDUP_REMOVED lines=11> */
[----:B------:R-:W-:-:S05]  /*dd30*/  IMAD.MOV.U32 R250, RZ, RZ, R34 ;  /* 0x000000fffffa7224 */ /* 0x000fca00078e0022 */
[----:B------:R-:W-:Y:S01]  /*dd40*/  HMMA.16816.F32.BF16 R124, R124, R130, R160 ;  /* 0x000000827c7c723c */ /* 0x000fe200000418a0 */
[----:B------:R-:W-:Y:S02]  /*dd50*/  IMAD.MOV.U32 R251, RZ, RZ, R35 ;  /* 0x000000fffffb7224 */ /* 0x000fe400078e0023 */
[----:B------:R-:W-:-:S03]  /*dd60*/  FFMA.FTZ R0, R198, R15, R187 ;  /* 0x0000000fc6007223 */ /* 0x000fc600000100bb */
[C---:B------:R-:W-:Y:S07]  /*dd70*/  HMMA.16816.F32.BF16 R160, R4.reuse, R168, R8 ;  /* 0x000000a804a0723c */ /* 0x040fee0000041808 */
[----:B------:R-:W-:Y:S01]  /*dd80*/  FFMA.FTZ R11, R203, R18, R243 ;  /* 0x00000012cb0b7223 */ /* 0x000fe200000100f3 */
        /* <DEDUP_REMOVED lines=21> */
[----:B------:R-:W-:Y:S07]  /*dee0*/  HMMA.16816.F32.BF16 R128, R4, R130, R140 ;  /* 0x000000820480723c */ /* 0x000fee000004188c */
        /* <DEDUP_REMOVED lines=25> */
[----:B------:R-:W-:Y:S01]  /*e080*/  UMOV UR5, UR33 ;  /* 0x0000002100057c82 */ /* 0x000fe20008000000 */
[----:B------:R-:W-:Y:S05]  /*e090*/  @!P0 BRA `(.L_x_1794) ;  /* 0x0000007400248947 */ /* 0x000fea0003800000 */
[----:B------:R-:W3:Y:S04]  /*e0a0*/  LDL.64 R204, [R1+0x70] ;  /* 0x0000700001cc7983 */ /* 0x000ee80000100a00 */
[----:B------:R-:W4:Y:S01]  /*e0b0*/  LDL.64 R198, [R1+0x68] ;  /* 0x0000680001c67983 */ /* 0x000f220000100a00 */
        /* <DEDUP_REMOVED lines=13> */
[----:B------:R-:W2:Y:S03]  /*e190*/  @!P3 LDC.64 R8, c[0x0][0x220] ;  /* 0x00008800ff08bb82 */ /* 0x000ea60000000a00 */
[----:B------:R-:W-:-:S05]  /*e1a0*/  IMAD.U32 R3, RZ, RZ, UR4 ;  /* 0x00000004ff037e24 */ /* 0x000fca000f8e00ff */
[----:B------:R-:W2:Y:S01]  /*e1b0*/  @!P2 LDC.64 R12, c[0x0][0x220] ;  /* 0x00008800ff0cab82 */ /* 0x000ea20000000a00 */
[----:B------:R-:W-:Y:S01]  /*e1c0*/  @P3 STS.128 [R223+0xa000], RZ ;  /* 0x00a000ffdf003388 */ /* 0x000fe20000000c00 */
[----:B---3--:R-:W-:-:S04]  /*e1d0*/  LEA R0, P1, R0, R204, 0x5 ;  /* 0x000000cc00007211 */ /* 0x008fc800078228ff */
[----:B------:R-:W-:Y:S02]  /*e1e0*/  IADD3 R2, P0, R0, UR25, RZ ;  /* 0x0000001900027c10 */ /* 0x000fe4000ff1e0ff */
[----:B----4-:R-:W-:Y:S02]  /*e1f0*/  LEA.HI.X R3, R4, R199, R3, 0x5, P1 ;  /* 0x000000c704037211 */ /* 0x010fe400008f2c03 */
[C---:B-1----:R-:W-:Y:S02]  /*e200*/  @!P3 LEA R10, P5, R0.reuse, R10, 0x1 ;  /* 0x0000000a000ab211 */ /* 0x042fe400078a08ff */
[----:B-----5:R-:W-:Y:S02]  /*e210*/  @!P2 LEA R6, P1, R0, R6, 0x1 ;  /* 0x000000060006a211 */ /* 0x020fe400078208ff */
[----:B--2---:R-:W-:Y:S02]  /*e220*/  @!P3 LEA R8, P4, R2, R8, 0x1 ;  /* 0x000000080208b211 */ /* 0x004fe400078808ff */
        /* <DEDUP_REMOVED lines=104> */
[----:B------:R-:W-:Y:S04]  /*e8b0*/  LDSM.16.M88.4 R24, [R215+0x1000] ;  /* 0x00100000d718783b */ /* 0x000fe80000000200 */
[----:B------:R-:W2:Y:S01]  /*e8c0*/  LDSM.16.M88.4 R20, [R215+0x1800] ;  /* 0x00180000d714783b */ /* 0x000ea20000000200 */
        /* <DEDUP_REMOVED lines=10> */
[----:B--2---:R-:W-:Y:S06]  /*e970*/  HMMA.16816.F32.BF16 R192, R4, R22, R176 ;  /* 0x0000001604c0723c */ /* 0x004fec00000418b0 */
[----:B---3--:R-:W-:Y:S06]  /*e980*/  HMMA.16816.F32.BF16 R28, R8, R26, R32 ;  /* 0x0000001a081c723c */ /* 0x008fec0000041820 */
[C---:B------:R-:W-:Y:S06]  /*e990*/  HMMA.16816.F32.BF16 R188, R4.reuse, R24, R188 ;  /* 0x0000001804bc723c */ /* 0x040fec00000418bc */
[C---:B------:R-:W-:Y:S06]  /*e9a0*/  HMMA.16816.F32.BF16 R184, R4.reuse, R26, R184 ;  /* 0x0000001a04b8723c */ /* 0x040fec00000418b8 */
[----:B------:R-:W-:Y:S06]  /*e9b0*/  HMMA.16816.F32.BF16 R180, R4, R20, R180 ;  /* 0x0000001404b4723c */ /* 0x000fec00000418b4 */
        /* <DEDUP_REMOVED lines=55> */
.L_x_1803:
[----:B------:R-:W-:Y:S05]  /*ed30*/  BSYNC B0 ;  /* 0x0000000000007941 */ /* 0x000fea0003800000 */
.L_x_1802:
[----:B------:R-:W0:Y:S02]  /*ed40*/  LDGDEPBAR ;  /* 0x00000000000079af */ /* 0x000e240000000000 */
.L_x_1801:
[----:B-1----:R-:W3:Y:S01]  /*ed50*/  LDL R9, [R1+0x78] ;  /* 0x0000780001097983 */ /* 0x002ee20000100800 */
[----:B------:R-:W-:-:S03]  /*ed60*/  IMAD.U32 R0, RZ, RZ, UR33 ;  /* 0x00000021ff007e24 */ /* 0x000fc6000f8e00ff */
[----:B------:R-:W4:Y:S01]  /*ed70*/  LDL R15, [R1+0x4c] ;  /* 0x00004c00010f7983 */ /* 0x000f220000100800 */
[----:B------:R-:W1:Y:S01]  /*ed80*/  S2R R2, SR_TID.X ;  /* 0x0000000000027919 */ /* 0x000e620000002100 */
[----:B------:R-:W-:Y:S01]  /*ed90*/  IMAD.U32 R8, RZ, RZ, UR27 ;  /* 0x0000001bff087e24 */ /* 0x000fe2000f8e00ff */
[----:B------:R-:W-:Y:S01]  /*eda0*/  UIADD3 UR4, UR26, -0x61c88647, URZ ;  /* 0x9e3779b91a047890 */ /* 0x000fe2000fffe03f */
[C---:B------:R-:W-:Y:S01]  /*edb0*/  IMAD.WIDE.U32 R10, R252.reuse, -0x326172a9, RZ ;  /* 0xcd9e8d57fc0a7825 */ /* 0x040fe200078e00ff */
[----:B------:R-:W-:Y:S01]  /*edc0*/  IADD3 R12, R252, 0x4, RZ ;  /* 0x00000004fc0c7810 */ /* 0x000fe20007ffe0ff */
        /* <DEDUP_REMOVED lines=46> */
[----:B------:R-:W-:Y:S02]  /*f0b0*/  FSEL R177, R32, -INF , !P1 ;  /* 0xff80000020b17808 */ /* 0x000fe40004800000 */
[----:B------:R-:W-:Y:S02]  /*f0c0*/  ISETP.GE.AND P1, PT, R3, R230, PT ;  /* 0x000000e60300720c */ /* 0x000fe40003f26270 */
[----:B------:R-:W-:-:S02]  /*f0d0*/  ISETP.LT.OR P4, PT, R0, R225, P4 ;  /* 0x000000e10000720c */ /* 0x000fc40002781670 */
[C---:B------:R-:W-:Y:S01]  /*f0e0*/  ISETP.LT.OR P6, PT, R0.reuse, R224, P6 ;  /* 0x000000e00000720c */ /* 0x040fe200037c1670 */
[----:B------:R-:W-:Y:S01]  /*f0f0*/  VIADD R0, R0, 0x19 ;  /* 0x0000001900007836 */ /* 0x000fe20000000000 */
[-C--:B------:R-:W-:Y:S02]  /*f100*/  ISETP.LT.OR P5, PT, R4, R227.reuse, P5 ;  /* 0x000000e30400720c */ /* 0x080fe40002fa1670 */
        /* <DEDUP_REMOVED lines=23> */
[----:B------:R-:W-:Y:S02]  /*f280*/  FSEL R179, R180, -INF , !P5 ;  /* 0xff800000b4b37808 */ /* 0x000fe40006800000 */
[C---:B------:R-:W-:Y:S02]  /*f290*/  ISETP.GE.AND P5, PT, R2.reuse, R229, PT ;  /* 0x000000e50200720c */ /* 0x040fe40003fa6270 */
[----:B------:R-:W-:Y:S02]  /*f2a0*/  ISETP.GE.AND P6, PT, R5, R228, PT ;  /* 0x000000e40500720c */ /* 0x000fe40003fc6270 */
[----:B------:R-:W-:-:S02]  /*f2b0*/  ISETP.LT.OR P5, PT, R2, R225, P5 ;  /* 0x000000e10200720c */ /* 0x000fc40002fa1670 */
[----:B------:R-:W-:Y:S02]  /*f2c0*/  ISETP.LT.OR P6, PT, R5, R224, P6 ;  /* 0x000000e00500720c */ /* 0x000fe400037c1670 */
[----:B------:R-:W-:Y:S02]  /*f2d0*/  FSEL R198, R192, -INF , !P5 ;  /* 0xff800000c0c67808 */ /* 0x000fe40006800000 */
[----:B------:R-:W-:Y:S02]  /*f2e0*/  ISETP.GE.AND P5, PT, R3, R228, PT ;  /* 0x000000e40300720c */ /* 0x000fe40003fa6270 */
[----:B------:R-:W-:Y:S02]  /*f2f0*/  FSEL R34, R191, -INF , !P1 ;  /* 0xff800000bf227808 */ /* 0x000fe40004800000 */
[----:B------:R-:W-:Y:S02]  /*f300*/  ISETP.LT.OR P5, PT, R3, R224, P5 ;  /* 0x000000e00300720c */ /* 0x000fe40002fa1670 */
[----:B------:R-:W-:-:S04]  /*f310*/  ISETP.GE.AND P1, PT, R4, R228, PT ;  /* 0x000000e40400720c */ /* 0x000fc80003f26270 */
[----:B------:R-:W-:Y:S02]  /*f320*/  ISETP.LT.OR P1, PT, R4, R224, P1 ;  /* 0x000000e00400720c */ /* 0x000fe40000f21670 */
[----:B------:R-:W-:Y:S02]  /*f330*/  FSEL R132, R187, -INF , !P6 ;  /* 0xff800000bb847808 */ /* 0x000fe40007000000 */
[----:B------:R-:W-:Y:S01]  /*f340*/  FSEL R202, R182, -INF , !P1 ;  /* 0xff800000b6ca7808 */ /* 0x000fe20004800000 */
[----:B---3--:R-:W-:-:S05]  /*f350*/  IMAD.WIDE.U32 R22, R9, -0x2daee0ad, RZ ;  /* 0xd2511f5309167825 */ /* 0x008fca00078e00ff */
[----:B------:R-:W-:-:S05]  /*f360*/  LOP3.LUT R8, R23, UR33, R8, 0x96, !PT ;  /* 0x0000002117087c12 */ /* 0x000fca000f8e9608 */
[----:B------:R-:W-:Y:S01]  /*f370*/  IMAD.WIDE.U32 R8, R8, -0x326172a9, RZ ;  /* 0xcd9e8d5708087825 */ /* 0x000fe200078e00ff */
[----:B----4-:R-:W-:-:S04]  /*f380*/  LOP3.LUT R13, R11, R15, RZ, 0x3c, !PT ;  /* 0x0000000f0b0d7212 */ /* 0x010fc800078e3cff */
[----:B------:R-:W-:Y:S01]  /*f390*/  LOP3.LUT R32, R9, UR4, R10, 0x96, !PT ;  /* 0x0000000409207c12 */ /* 0x000fe2000f8e960a */
[----:B------:R-:W-:Y:S01]  /*f3a0*/  IMAD.WIDE.U32 R10, R12, -0x326172a9, RZ ;  /* 0xcd9e8d570c0a7825 */ /* 0x000fe200078e00ff */
[----:B------:R-:W-:-:S04]  /*f3b0*/  FMNMX.FTZ R12, R136, R14, !PT ;  /* 0x0000000e880c7209 */ /* 0x000fc80007810000 */
[----:B------:R-:W-:Y:S02]  /*f3c0*/  LOP3.LUT R15, R11, R15, RZ, 0x3c, !PT ;  /* 0x0000000f0b0f7212 */ /* 0x000fe400078e3cff */
[----:B------:R-:W-:Y:S02]  /*f3d0*/  FMNMX.FTZ R11, R19, R12, !PT ;  /* 0x0000000c130b7209 */ /* 0x000fe40007810000 */
[----:B------:R-:W-:Y:S02]  /*f3e0*/  LOP3.LUT R12, R9, UR4, R10, 0x96, !PT ;  /* 0x00000004090c7c12 */ /* 0x000fe4000f8e960a */
[----:B------:R-:W-:-:S04]  /*f3f0*/  FMNMX.FTZ R9, R21, R11, !PT ;  /* 0x0000000b15097209 */ /* 0x000fc80007810000 */
[----:B------:R-:W-:Y:S02]  /*f400*/  FMNMX.FTZ R9, R24, R9, !PT ;  /* 0x0000000918097209 */ /* 0x000fe40007810000 */
[----:B------:R-:W-:Y:S02]  /*f410*/  FSEL R23, R188, -INF , !P4 ;  /* 0xff800000bc177808 */ /* 0x000fe40006000000 */
[----:B------:R-:W-:Y:S02]  /*f420*/  FMNMX.FTZ R9, R133, R9, !PT ;  /* 0x0000000985097209 */ /* 0x000fe40007810000 */
[----:B------:R-:W-:Y:S02]  /*f430*/  ISETP.GE.AND P4, PT, R5, R229, PT ;  /* 0x000000e50500720c */ /* 0x000fe40003f86270 */
[----:B------:R-:W-:Y:S02]  /*f440*/  FMNMX.FTZ R9, R143, R9, !PT ;  /* 0x000000098f097209 */ /* 0x000fe40007810000 */
[----:B------:R-:W-:-:S02]  /*f450*/  ISETP.LT.OR P4, PT, R5, R225, P4 ;  /* 0x000000e10500720c */ /* 0x000fc40002781670 */
[----:B------:R-:W-:Y:S02]  /*f460*/  FMNMX.FTZ R9, R177, R9, !PT ;  /* 0x00000009b1097209 */ /* 0x000fe40007810000 */
[----:B------:R-:W-:Y:S02]  /*f470*/  FSEL R31, R185, -INF , !P4 ;  /* 0xff800000b91f7808 */ /* 0x000fe40006000000 */
[----:B------:R-:W-:Y:S02]  /*f480*/  ISETP.GE.AND P4, PT, R3, R229, PT ;  /* 0x000000e50300720c */ /* 0x000fe40003f86270 */
[----:B------:R-:W-:Y:S02]  /*f490*/  FMNMX.FTZ R7, R176, R9, !PT ;  /* 0x00000009b0077209 */ /* 0x000fe40007810000 */
[----:B------:R-:W-:Y:S02]  /*f4a0*/  FMNMX.FTZ R9, R135, R20, !PT ;  /* 0x0000001487097209 */ /* 0x000fe40007810000 */
[----:B------:R-:W-:Y:S01]  /*f4b0*/  ISETP.LT.OR P4, PT, R3, R225, P4 ;  /* 0x000000e10300720c */ /* 0x000fe20002781670 */
[----:B------:R-:W1:Y:S01]  /*f4c0*/  SHFL.BFLY PT, R10, R7, 0x2, 0x1f ;  /* 0x0c401f00070a7f89 */ /* 0x000e6200000e0000 */
[----:B------:R-:W-:-:S02]  /*f4d0*/  FMNMX.FTZ R9, R25, R9, !PT ;  /* 0x0000000919097209 */ /* 0x000fc40007810000 */
[----:B------:R-:W-:Y:S02]  /*f4e0*/  FSEL R178, R181, -INF , !P4 ;  /* 0xff800000b5b27808 */ /* 0x000fe40006000000 */
[----:B------:R-:W-:Y:S02]  /*f4f0*/  ISETP.GE.AND P4, PT, R6, R228, PT ;  /* 0x000000e40600720c */ /* 0x000fe40003f86270 */
[----:B------:R-:W-:Y:S02]  /*f500*/  FMNMX.FTZ R9, R26, R9, !PT ;  /* 0x000000091a097209 */ /* 0x000fe40007810000 */
[----:B------:R-:W-:Y:S02]  /*f510*/  ISETP.LT.OR P4, PT, R6, R224, P4 ;  /* 0x000000e00600720c */ /* 0x000fe40002781670 */
        /* <DEDUP_REMOVED lines=8> */
[----:B-1----:R-:W-:Y:S02]  /*f5a0*/  FMNMX.FTZ R4, R7, R10, !PT ;  /* 0x0000000a07047209 */ /* 0x002fe40007810000 */
[----:B------:R-:W-:Y:S01]  /*f5b0*/  FMNMX.FTZ R3, R134, R23, !PT ;  /* 0x0000001786037209 */ /* 0x000fe20007810000 */
[----:B------:R-:W1:Y:S04]  /*f5c0*/  SHFL.BFLY PT, R18, R2, 0x2, 0x1f ;  /* 0x0c401f0002127f89 */ /* 0x000e6800000e0000 */
[----:B------:R-:W2:Y:S01]  /*f5d0*/  SHFL.BFLY PT, R9, R4, 0x1, 0x1f ;  /* 0x0c201f0004097f89 */ /* 0x000ea200000e0000 */
[----:B------:R-:W-:-:S02]  /*f5e0*/  FMNMX.FTZ R3, R27, R3, !PT ;  /* 0x000000031b037209 */ /* 0x000fc40007810000 */
[C---:B------:R-:W-:Y:S02]  /*f5f0*/  ISETP.GE.AND P6, PT, R0.reuse, R229, PT ;  /* 0x000000e50000720c */ /* 0x040fe40003fc6270 */
[----:B------:R-:W-:Y:S02]  /*f600*/  ISETP.GE.AND P1, PT, R0, R228, PT ;  /* 0x000000e40000720c */ /* 0x000fe40003f26270 */
[----:B------:R-:W-:Y:S02]  /*f610*/  FMNMX.FTZ R3, R30, R3, !PT ;  /* 0x000000031e037209 */ /* 0x000fe40007810000 */
[C---:B------:R-:W-:Y:S02]  /*f620*/  ISETP.LT.OR P6, PT, R0.reuse, R225, P6 ;  /* 0x000000e10000720c */ /* 0x040fe400037c1670 */
[----:B------:R-:W-:Y:S02]  /*f630*/  ISETP.LT.OR P1, PT, R0, R224, P1 ;  /* 0x000000e00000720c */ /* 0x000fe40000f21670 */
[----:B------:R-:W-:Y:S01]  /*f640*/  FMNMX.FTZ R0, R31, R3, !PT ;  /* 0x000000031f007209 */ /* 0x000fe20007810000 */
[----:B------:R-:W-:-:S03]  /*f650*/  IMAD.WIDE.U32 R16, R13, -0x2daee0ad, RZ ;  /* 0xd2511f530d107825 */ /* 0x000fc600078e00ff */
[----:B------:R-:W-:Y:S01]  /*f660*/  FMNMX.FTZ R0, R179, R0, !PT ;  /* 0x00000000b3007209 */ /* 0x000fe20007810000 */
[----:B------:R-:W-:Y:S01]  /*f670*/  IMAD.WIDE.U32 R10, R15, -0x2daee0ad, RZ ;  /* 0xd2511f530f0a7825 */ /* 0x000fe200078e00ff */
[--C-:B------:R-:W-:Y:S01]  /*f680*/  LOP3.LUT R3, R17, UR5, R22.reuse, 0x96, !PT ;  /* 0x0000000511037c12 */ /* 0x100fe2000f8e9616 */
[----:B------:R-:W-:Y:S01]  /*f690*/  UIADD3 UR4, UR27, 0x76cf5d0a, URZ ;  /* 0x76cf5d0a1b047890 */ /* 0x000fe2000fffe03f */
[----:B------:R-:W-:Y:S01]  /*f6a0*/  FMNMX.FTZ R0, R178, R0, !PT ;  /* 0x00000000b2007209 */ /* 0x000fe20007810000 */
[----:B------:R-:W-:Y:S01]  /*f6b0*/  IMAD.WIDE.U32 R6, R32, -0x2daee0ad, RZ ;  /* 0xd2511f5320067825 */ /* 0x000fe200078e00ff */
[----:B------:R-:W-:Y:S01]  /*f6c0*/  LOP3.LUT R5, R11, UR5, R22, 0x96, !PT ;  /* 0x000000050b057c12 */ /* 0x000fe2000f8e9616 */
[----:B------:R-:W-:Y:S01]  /*f6d0*/  UIADD3 UR5, UR26, 0x3c6ef372, URZ ;  /* 0x3c6ef3721a057890 */ /* 0x000fe2000fffe03f */
[----:B-1----:R-:W-:Y:S01]  /*f6e0*/  FMNMX.FTZ R18, R2, R18, !PT ;  /* 0x0000001202127209 */ /* 0x002fe20007810000 */
[----:B------:R-:W-:Y:S01]  /*f6f0*/  IMAD.WIDE.U32 R12, R12, -0x2daee0ad, RZ ;  /* 0xd2511f530c0c7825 */ /* 0x000fe200078e00ff */
[----:B------:R-:W-:-:S02]  /*f700*/  FSEL R142, R193, -INF , !P6 ;  /* 0xff800000c18e7808 */ /* 0x000fc40007000000 */
[----:B------:R-:W-:Y:S01]  /*f710*/  FMNMX.FTZ R0, R198, R0, !PT ;  /* 0x00000000c6007209 */ /* 0x000fe20007810000 */
[----:B------:R-:W-:Y:S01]  /*f720*/  IMAD.WIDE.U32 R2, R3, -0x326172a9, RZ ;  /* 0xcd9e8d5703027825 */ /* 0x000fe200078e00ff */
[----:B--2---:R-:W-:Y:S02]  /*f730*/  FMNMX.FTZ R239, R4, R9, !PT ;  /* 0x0000000904ef7209 */ /* 0x004fe40007810000 */
[----:B------:R-:W-:Y:S02]  /*f740*/  LOP3.LUT R11, R7, UR4, R16, 0x96, !PT ;  /* 0x00000004070b7c12 */ /* 0x000fe4000f8e9610 */
[----:B------:R-:W-:Y:S01]  /*f750*/  LOP3.LUT R22, R13, UR4, R10, 0x96, !PT ;  /* 0x000000040d167c12 */ /* 0x000fe2000f8e960a */
[----:B------:R-:W-:Y:S01]  /*f760*/  FMUL.FTZ R7, R239, UR32 ;  /* 0x00000020ef077c20 */ /* 0x000fe20008410000 */
[----:B------:R-:W-:Y:S02]  /*f770*/  FMNMX.FTZ R13, R142, R0, !PT ;  /* 0x000000008e0d7209 */ /* 0x000fe40007810000 */
[----:B------:R-:W-:-:S02]  /*f780*/  FMNMX.FTZ R0, R137, R29, !PT ;  /* 0x0000001d89007209 */ /* 0x000fc40007810000 */
[----:B------:R-:W-:Y:S01]  /*f790*/  LOP3.LUT R16, R3, UR5, R8, 0x96, !PT ;  /* 0x0000000503107c12 */ /* 0x000fe2000f8e9608 */
[----:B------:R-:W-:Y:S01]  /*f7a0*/  UIADD3 UR4, UR26, -0x255992d5, URZ ;  /* 0xdaa66d2b1a047890 */ /* 0x000fe2000fffe03f */
[----:B------:R-:W-:Y:S01]  /*f7b0*/  FSETP.NEU.FTZ.AND P6, PT, R239, -INF , PT ;  /* 0xff800000ef00780b */ /* 0x000fe20003fdd000 */
[----:B------:R-:W-:Y:S01]  /*f7c0*/  IMAD.WIDE.U32 R4, R5, -0x326172a9, RZ ;  /* 0xcd9e8d5705047825 */ /* 0x000fe200078e00ff */
[----:B------:R-:W-:-:S03]  /*f7d0*/  FMNMX.FTZ R3, R34, R0, !PT ;  /* 0x0000000022037209 */ /* 0x000fc60007810000 */
[----:B------:R-:W-:Y:S01]  /*f7e0*/  IMAD.WIDE.U32 R10, R11, -0x326172a9, RZ ;  /* 0xcd9e8d570b0a7825 */ /* 0x000fe200078e00ff */
[----:B------:R-:W-:-:S03]  /*f7f0*/  FSEL R0, R7, RZ, P6 ;  /* 0x000000ff07007208 */ /* 0x000fc60003000000 */
[----:B------:R-:W-:Y:S01]  /*f800*/  IMAD.WIDE.U32 R16, R16, -0x2daee0ad, RZ ;  /* 0xd2511f5310107825 */ /* 0x000fe200078e00ff */
[----:B------:R-:W-:Y:S02]  /*f810*/  LOP3.LUT R8, R5, UR5, R8, 0x96, !PT ;  /* 0x0000000505087c12 */ /* 0x000fe4000f8e9608 */
[----:B------:R-:W-:Y:S01]  /*f820*/  LOP3.LUT R5, R11, UR4, R2, 0x96, !PT ;  /* 0x000000040b057c12 */ /* 0x000fe2000f8e9602 */
[----:B------:R-:W-:Y:S01]  /*f830*/  FFMA.FTZ R14, R14, UR32, -R0 ;  /* 0x000000200e0e7c23 */ /* 0x000fe20008010800 */
[----:B------:R-:W-:Y:S02]  /*f840*/  FMNMX.FTZ R2, R35, R3, !PT ;  /* 0x0000000323027209 */ /* 0x000fe40007810000 */
[----:B------:R-:W-:Y:S01]  /*f850*/  LOP3.LUT R15, R17, UR31, R6, 0x96, !PT ;  /* 0x0000001f110f7c12 */ /* 0x000fe2000f8e9606 */
[----:B------:R1:W-:Y:S01]  /*f860*/  MUFU.EX2 R244, R14 ;  /* 0x0000000e00f47308 */ /* 0x0003e20000000800 */
[----:B------:R-:W-:Y:S01]  /*f870*/  FMNMX.FTZ R2, R132, R2, !PT ;  /* 0x0000000284027209 */ /* 0x000fe20007810000 */
[----:B------:R-:W-:Y:S01]  /*f880*/  SHFL.BFLY PT, R32, R13, 0x2, 0x1f ;  /* 0x0c401f000d207f89 */ /* 0x000fe200000e0000 */
[----:B------:R-:W-:-:S02]  /*f890*/  FSEL R196, R183, -INF , !P5 ;  /* 0xff800000b7c47808 */ /* 0x000fc40006800000 */
[----:B------:R-:W-:Y:S01]  /*f8a0*/  FMNMX.FTZ R2, R202, R2, !PT ;  /* 0x00000002ca027209 */ /* 0x000fe20007810000 */
[----:B------:R-:W2:Y:S01]  /*f8b0*/  SHFL.BFLY PT, R33, R18, 0x1, 0x1f ;  /* 0x0c201f0012217f89 */ /* 0x000ea200000e0000 */
[----:B------:R-:W-:Y:S01]  /*f8c0*/  FSEL R203, R194, -INF , !P4 ;  /* 0xff800000c2cb7808 */ /* 0x000fe20006000000 */
[----:B-1----:R-:W-:-:S05]  /*f8d0*/  IMAD.WIDE.U32 R14, R15, -0x326172a9, RZ ;  /* 0xcd9e8d570f0e7825 */ /* 0x002fca00078e00ff */
[----:B------:R-:W-:Y:S02]  /*f8e0*/  LOP3.LUT R11, R15, UR30, R10, 0x96, !PT ;  /* 0x0000001e0f0b7c12 */ /* 0x000fe4000f8e960a */
[----:B------:R-:W-:Y:S02]  /*f8f0*/  FMNMX.FTZ R10, R196, R2, !PT ;  /* 0x00000002c40a7209 */ /* 0x000fe40007810000 */
[----:B------:R-:W-:Y:S02]  /*f900*/  FSEL R204, R195, -INF , !P1 ;  /* 0xff800000c3cc7808 */ /* 0x000fe40004800000 */
[----:B------:R-:W-:-:S04]  /*f910*/  FMNMX.FTZ R10, R203, R10, !PT ;  /* 0x0000000acb0a7209 */ /* 0x000fc80007810000 */
[----:B------:R-:W-:Y:S01]  /*f920*/  FMNMX.FTZ R10, R204, R10, !PT ;  /* 0x0000000acc0a7209 */ /* 0x000fe20007810000 */
[----:B------:R-:W-:-:S04]  /*f930*/  IMAD.WIDE.U32 R140, R11, -0x2daee0ad, RZ ;  /* 0xd2511f530b8c7825 */ /* 0x000fc800078e00ff */
[----:B------:R-:W1:Y:S01]  /*f940*/  SHFL.BFLY PT, R11, R10, 0x2, 0x1f ;  /* 0x0c401f000a0b7f89 */ /* 0x000e6200000e0000 */
[----:B------:R-:W-:Y:S01]  /*f950*/  IMAD.WIDE.U32 R8, R8, -0x2daee0ad, RZ ;  /* 0xd2511f5308087825 */ /* 0x000fe200078e00ff */
[----:B--2---:R-:W-:-:S04]  /*f960*/  FMNMX.FTZ R238, R18, R33, !PT ;  /* 0x0000002112ee7209 */ /* 0x004fc80007810000 */
[----:B------:R-:W-:Y:S01]  /*f970*/  LOP3.LUT R12, R9, UR31, R12, 0x96, !PT ;  /* 0x0000001f090c7c12 */ /* 0x000fe2000f8e960c */
[----:B------:R-:W-:Y:S01]  /*f980*/  IMAD.WIDE.U32 R6, R22, -0x326172a9, RZ ;  /* 0xcd9e8d5716067825 */ /* 0x000fe200078e00ff */
[----:B------:R-:W-:-:S03]  /*f990*/  FMNMX.FTZ R9, R13, R32, !PT ;  /* 0x000000200d097209 */ /* 0x000fc60007810000 */
[----:B------:R-:W-:Y:S01]  /*f9a0*/  IMAD.WIDE.U32 R32, R12, -0x326172a9, RZ ;  /* 0xcd9e8d570c207825 */ /* 0x000fe200078e00ff */
[----:B------:R-:W-:Y:S01]  /*f9b0*/  LOP3.LUT R4, R7, UR4, R4, 0x96, !PT ;  /* 0x0000000407047c12 */ /* 0x000fe2000f8e9604 */
[----:B------:R-:W2:Y:S02]  /*f9c0*/  SHFL.BFLY PT, R12, R9, 0x1, 0x1f ;  /* 0x0c201f00090c7f89 */ /* 0x000ea400000e0000 */
[----:B------:R-:W-:-:S04]  /*f9d0*/  IMAD.WIDE.U32 R2, R5, -0x2daee0ad, RZ ;  /* 0xd2511f5305027825 */ /* 0x000fc800078e00ff */
[----:B------:R-:W-:Y:S01]  /*f9e0*/  IMAD.WIDE.U32 R4, R4, -0x2daee0ad, RZ ;  /* 0xd2511f5304047825 */ /* 0x000fe200078e00ff */
[----:B------:R-:W-:Y:S02]  /*f9f0*/  LOP3.LUT R7, R3, UR24, R16, 0x96, !PT ;  /* 0x0000001803077c12 */ /* 0x000fe4000f8e9610 */
[----:B------:R-:W-:Y:S02]  /*fa00*/  LOP3.LUT R3, R33, UR30, R6, 0x96, !PT ;  /* 0x0000001e21037c12 */ /* 0x000fe4000f8e9606 */
[----:B------:R-:W-:Y:S02]  /*fa10*/  LOP3.LUT R18, R5, UR24, R8, 0x96, !PT ;  /* 0x0000001805127c12 */ /* 0x000fe4000f8e9608 */
[----:B-1----:R-:W-:Y:S02]  /*fa20*/  FMNMX.FTZ R5, R10, R11, !PT ;  /* 0x0000000b0a057209 */ /* 0x002fe40007810000 */
[----:B------:R-:W-:Y:S01]  /*fa30*/  LOP3.LUT R2, R141, UR10, R2, 0x96, !PT ;  /* 0x0000000a8d027c12 */ /* 0x000fe2000f8e9602 */
[----:B------:R-:W-:-:S04]  /*fa40*/  IMAD.WIDE.U32 R6, R7, -0x326172a9, RZ ;  /* 0xcd9e8d5707067825 */ /* 0x000fc800078e00ff */
[C---:B------:R-:W-:Y:S01]  /*fa50*/  FMUL.FTZ R13, R238.reuse, UR32 ;  /* 0x00000020ee0d7c20 */ /* 0x040fe20008410000 */
[----:B------:R-:W1:Y:S01]  /*fa60*/  SHFL.BFLY PT, R17, R5, 0x1, 0x1f ;  /* 0x0c201f0005117f89 */ /* 0x000e6200000e0000 */
[----:B------:R-:W-:Y:S01]  /*fa70*/  IMAD.WIDE.U32 R138, R3, -0x2daee0ad, RZ ;  /* 0xd2511f53038a7825 */ /* 0x000fe200078e00ff */
[----:B------:R-:W-:-:S03]  /*fa80*/  FSETP.NEU.FTZ.AND P5, PT, R238, -INF , PT ;  /* 0xff800000ee00780b */ /* 0x000fc60003fbd000 */
[----:B------:R-:W-:Y:S01]  /*fa90*/  IMAD.WIDE.U32 R2, R2, -0x326172a9, RZ ;  /* 0xcd9e8d5702027825 */ /* 0x000fe200078e00ff */
[----:B------:R-:W-:Y:S02]  /*faa0*/  LOP3.LUT R141, R7, UR11, R14, 0x96, !PT ;  /* 0x0000000b078d7c12 */ /* 0x000fe4000f8e960e */
[----:B------:R-:W-:Y:S01]  /*fab0*/  LOP3.LUT R7, R139, UR10, R4, 0x96, !PT ;  /* 0x0000000a8b077c12 */ /* 0x000fe2000f8e9604 */
[----:B------:R-:W-:Y:S01]  /*fac0*/  FFMA.FTZ R19, R19, UR32, -R0 ;  /* 0x0000002013137c23 */ /* 0x000fe20008010800 */
[----:B------:R-:W-:Y:S02]  /*fad0*/  FSEL R13, R13, RZ, P5 ;  /* 0x000000ff0d0d7208 */ /* 0x000fe40002800000 */
[----:B------:R-:W-:Y:S02]  /*fae0*/  LOP3.LUT R4, R3, UR21, R6, 0x96, !PT ;  /* 0x0000001503047c12 */ /* 0x000fe4000f8e9606 */
[----:B------:R-:W-:Y:S02]  /*faf0*/  LOP3.LUT R6, R2, 0xffff, RZ, 0xc0, !PT ;  /* 0x0000ffff02067812 */ /* 0x000fe400078ec0ff */
[----:B--2---:R-:W-:-:S02]  /*fb00*/  FMNMX.FTZ R237, R9, R12, !PT ;  /* 0x0000000c09ed7209 */ /* 0x004fc40007810000 */
[--C-:B------:R-:W-:Y:S02]  /*fb10*/  SHF.R.U32.HI R8, RZ, 0x10, R2.reuse ;  /* 0x00000010ff087819 */ /* 0x100fe40000011602 */
[----:B------:R-:W-:Y:S02]  /*fb20*/  LOP3.LUT R16, R2, 0xff, RZ, 0xc0, !PT ;  /* 0x000000ff02107812 */ /* 0x000fe400078ec0ff */
[----:B------:R-:W-:Y:S01]  /*fb30*/  SHF.R.U32.HI R14, RZ, 0x18, R2 ;  /* 0x00000018ff0e7819 */ /* 0x000fe20000011602 */
[----:B------:R-:W-:Y:S01]  /*fb40*/  IMAD.WIDE.U32 R2, R7, -0x326172a9, RZ ;  /* 0xcd9e8d5707027825 */ /* 0x000fe200078e00ff */
[----:B------:R2:W-:Y:S03]  /*fb50*/  MUFU.EX2 R243, R19 ;  /* 0x0000001300f37308 */ /* 0x0005e60000000800 */
[----:B------:R-:W-:Y:S01]  /*fb60*/  FFMA.FTZ R21, R21, UR32, -R0 ;  /* 0x0000002015157c23 */ /* 0x000fe20008010800 */
[----:B------:R-:W-:Y:S01]  /*fb70*/  FFMA.FTZ R20, R20, UR32, -R13 ;  /* 0x0000002014147c23 */ /* 0x000fe2000801080d */
[----:B------:R-:W-:Y:S01]  /*fb80*/  SHF.R.U32.HI R7, RZ, 0x8, R6 ;  /* 0x00000008ff077819 */ /* 0x000fe20000011606 */
[----:B------:R-:W-:Y:S01]  /*fb90*/  FMUL.FTZ R12, R237, UR32 ;  /* 0x00000020ed0c7c20 */ /* 0x000fe20008410000 */
[----:B------:R-:W-:-:S02]  /*fba0*/  LOP3.LUT R6, R8, 0xff, RZ, 0xc0, !PT ;  /* 0x000000ff08067812 */ /* 0x000fc400078ec0ff */
[----:B------:R-:W-:Y:S01]  /*fbb0*/  FSETP.NEU.FTZ.AND P4, PT, R237, -INF , PT ;  /* 0xff800000ed00780b */ /* 0x000fe20003f9d000 */
[----:B------:R3:W-:Y:S01]  /*fbc0*/  MUFU.EX2 R242, R21 ;  /* 0x0000001500f27308 */ /* 0x0007e20000000800 */
[C---:B------:R-:W-:Y:S02]  /*fbd0*/  LOP3.LUT R10, R2.reuse, 0xffff, RZ, 0xc0, !PT ;  /* 0x0000ffff020a7812 */ /* 0x040fe400078ec0ff */
[----:B------:R-:W-:Y:S02]  /*fbe0*/  LOP3.LUT R11, R2, 0xff, RZ, 0xc0, !PT ;  /* 0x000000ff020b7812 */ /* 0x000fe400078ec0ff */
[----:B------:R-:W-:Y:S01]  /*fbf0*/  SHF.R.U32.HI R15, RZ, 0x10, R2 ;  /* 0x00000010ff0f7819 */ /* 0x000fe20000011602 */
[----:B--2---:R-:W-:Y:S02]  /*fc00*/  IMAD.WIDE.U32 R18, R18, -0x326172a9, RZ ;  /* 0xcd9e8d5712127825 */ /* 0x004fe400078e00ff */
[----:B------:R2:W-:Y:S01]  /*fc10*/  MUFU.EX2 R240, R20 ;  /* 0x0000001400f07308 */ /* 0x0005e20000000800 */
[----:B------:R-:W-:-:S02]  /*fc20*/  FSEL R12, R12, RZ, P4 ;  /* 0x000000ff0c0c7208 */ /* 0x000fc40002000000 */
[----:B---3--:R-:W-:Y:S02]  /*fc30*/  PRMT R21, R6, 0x5410, R14 ;  /* 0x0000541006157816 */ /* 0x008fe4000000000e */
[C---:B------:R-:W-:Y:S01]  /*fc40*/  LOP3.LUT R6, R4.reuse, 0xffff, RZ, 0xc0, !PT ;  /* 0x0000ffff04067812 */ /* 0x040fe200078ec0ff */
[----:B------:R-:W-:Y:S01]  /*fc50*/  FFMA.FTZ R23, R23, UR32, -R12 ;  /* 0x0000002017177c23 */ /* 0x000fe2000801080c */
[----:B------:R-:W-:Y:S02]  /*fc60*/  LOP3.LUT R9, R4, 0xff, RZ, 0xc0, !PT ;  /* 0x000000ff04097812 */ /* 0x000fe400078ec0ff */
[----:B--2---:R-:W-:Y:S02]  /*fc70*/  SHF.R.U32.HI R20, RZ, 0x18, R2 ;  /* 0x00000018ff147819 */ /* 0x004fe40000011602 */
[----:B------:R-:W-:Y:S02]  /*fc80*/  LOP3.LUT R2, R3, UR21, R18, 0x96, !PT ;  /* 0x0000001503027c12 */ /* 0x000fe4000f8e9612 */
[----:B------:R-:W-:-:S02]  /*fc90*/  SHF.R.U32.HI R3, RZ, 0x10, R4 ;  /* 0x00000010ff037819 */ /* 0x000fc40000011604 */
[----:B------:R-:W-:Y:S02]  /*fca0*/  PRMT R18, R16, 0x5410, R7 ;  /* 0x0000541010127816 */ /* 0x000fe40000000007 */
[----:B------:R-:W-:Y:S02]  /*fcb0*/  SHF.R.U32.HI R8, RZ, 0x18, R4 ;  /* 0x00000018ff087819 */ /* 0x000fe40000011604 */
[----:B------:R-:W-:Y:S02]  /*fcc0*/  SHF.R.U32.HI R7, RZ, 0x8, R6 ;  /* 0x00000008ff077819 */ /* 0x000fe40000011606 */
[----:B------:R-:W-:Y:S02]  /*fcd0*/  LOP3.LUT R4, R3, 0xff, RZ, 0xc0, !PT ;  /* 0x000000ff03047812 */ /* 0x000fe400078ec0ff */
[----:B------:R-:W-:Y:S02]  /*fce0*/  SHF.R.U32.HI R3, RZ, 0x8, R10 ;  /* 0x00000008ff037819 */ /* 0x000fe4000001160a */
[----:B-1----:R-:W-:Y:S01]  /*fcf0*/  FMNMX.FTZ R236, R5, R17, !PT ;  /* 0x0000001105ec7209 */ /* 0x002fe20007810000 */
[----:B------:R1:W-:Y:S01]  /*fd00*/  MUFU.EX2 R195, R23 ;  /* 0x0000001700c37308 */ /* 0x0003e20000000800 */
[----:B------:R-:W-:Y:S01]  /*fd10*/  PRMT R17, R9, 0x5410, R7 ;  /* 0x0000541009117816 */ /* 0x000fe20000000007 */
[----:B------:R-:W-:Y:S01]  /*fd20*/  FFMA.FTZ R6, R30, UR32, -R12 ;  /* 0x000000201e067c23 */ /* 0x000fe2000801080c */
[----:B------:R-:W-:Y:S01]  /*fd30*/  PRMT R9, R4, 0x5410, R8 ;  /* 0x0000541004097816 */ /* 0x000fe20000000008 */
[----:B------:R-:W-:Y:S01]  /*fd40*/  FFMA.FTZ R4, R31, UR32, -R12 ;  /* 0x000000201f047c23 */ /* 0x000fe2000801080c */
[----:B------:R-:W-:Y:S01]  /*fd50*/  FFMA.FTZ R24, R24, UR32, -R0 ;  /* 0x0000002018187c23 */ /* 0x000fe20008010800 */
[C---:B------:R-:W-:Y:S01]  /*fd60*/  FMUL.FTZ R14, R236.reuse, UR32 ;  /* 0x00000020ec0e7c20 */ /* 0x040fe20008410000 */
[----:B------:R-:W-:Y:S01]  /*fd70*/  FSETP.NEU.FTZ.AND P1, PT, R236, -INF , PT ;  /* 0xff800000ec00780b */ /* 0x000fe20003f3d000 */
[----:B------:R2:W-:Y:S01]  /*fd80*/  MUFU.EX2 R193, R6 ;  /* 0x0000000600c17308 */ /* 0x0005e20000000800 */
[--C-:B------:R-:W-:Y:S01]  /*fd90*/  FFMA.FTZ R26, R26, UR32, -R13.reuse ;  /* 0x000000201a1a7c23 */ /* 0x100fe2000801080d */
[----:B------:R-:W-:Y:S01]  /*fda0*/  FFMA.FTZ R28, R28, UR32, -R13 ;  /* 0x000000201c1c7c23 */ /* 0x000fe2000801080d */
[----:B-1----:R-:W-:-:S02]  /*fdb0*/  PRMT R23, R11, 0x5410, R3 ;  /* 0x000054100b177816 */ /* 0x002fc40000000003 */
[----:B------:R-:W-:-:S03]  /*fdc0*/  LOP3.LUT R3, R2, 0xffff, RZ, 0xc0, !PT ;  /* 0x0000ffff02037812 */ /* 0x000fc600078ec0ff */
[----:B------:R1:W-:Y:S01]  /*fdd0*/  MUFU.EX2 R192, R4 ;  /* 0x0000000400c07308 */ /* 0x0003e20000000800 */
[----:B------:R-:W-:Y:S02]  /*fde0*/  FSEL R14, R14, RZ, P1 ;  /* 0x000000ff0e0e7208 */ /* 0x000fe40000800000 */
[----:B--2---:R-:W-:-:S05]  /*fdf0*/  LOP3.LUT R6, R2, 0xff, RZ, 0xc0, !PT ;  /* 0x000000ff02067812 */ /* 0x004fca00078ec0ff */
[----:B------:R-:W2:Y:S01]  /*fe00*/  MUFU.EX2 R241, R24 ;  /* 0x0000001800f17308 */ /* 0x000ea20000000800 */
[----:B------:R-:W-:Y:S01]  /*fe10*/  FFMA.FTZ R25, R25, UR32, -R13 ;  /* 0x0000002019197c23 */ /* 0x000fe2000801080d */
[----:B------:R-:W-:Y:S02]  /*fe20*/  LOP3.LUT R7, R15, 0xff, RZ, 0xc0, !PT ;  /* 0x000000ff0f077812 */ /* 0x000fe400078ec0ff */
[----:B-1----:R-:W-:Y:S02]  /*fe30*/  SHF.R.U32.HI R4, RZ, 0x8, R3 ;  /* 0x00000008ff047819 */ /* 0x002fe40000011603 */
[----:B------:R-:W-:Y:S02]  /*fe40*/  SHF.R.U32.HI R3, RZ, 0x10, R2 ;  /* 0x00000010ff037819 */ /* 0x000fe40000011602 */
[----:B------:R-:W-:Y:S01]  /*fe50*/  MUFU.EX2 R206, R26 ;  /* 0x0000001a00ce7308 */ /* 0x000fe20000000800 */
[----:B------:R-:W-:Y:S02]  /*fe60*/  PRMT R16, R6, 0x5410, R4 ;  /* 0x0000541006107816 */ /* 0x000fe40000000004 */
[----:B------:R-:W-:Y:S01]  /*fe70*/  SHF.R.U32.HI R6, RZ, 0x18, R2 ;  /* 0x00000018ff067819 */ /* 0x000fe20000011602 */
[----:B------:R-:W-:Y:S01]  /*fe80*/  FFMA.FTZ R27, R27, UR32, -R12 ;  /* 0x000000201b1b7c23 */ /* 0x000fe2000801080c */
[----:B------:R-:W-:Y:S01]  /*fe90*/  LOP3.LUT R2, R3, 0xff, RZ, 0xc0, !PT ;  /* 0x000000ff03027812 */ /* 0x000fe200078ec0ff */
[----:B------:R-:W-:-:S02]  /*fea0*/  FFMA.FTZ R3, R34, UR32, -R14 ;  /* 0x0000002022037c23 */ /* 0x000fc4000801080e */
[----:B------:R-:W1:Y:S01]  /*feb0*/  MUFU.EX2 R205, R28 ;  /* 0x0000001c00cd7308 */ /* 0x000e620000000800 */
[----:B------:R-:W-:Y:S02]  /*fec0*/  PRMT R22, R7, 0x5410, R20 ;  /* 0x0000541007167816 */ /* 0x000fe40000000014 */
[----:B------:R-:W-:Y:S01]  /*fed0*/  PRMT R20, R2, 0x5410, R6 ;  /* 0x0000541002147816 */ /* 0x000fe20000000006 */
[----:B------:R-:W-:Y:S01]  /*fee0*/  FFMA.FTZ R2, R35, UR32, -R14 ;  /* 0x0000002023027c23 */ /* 0x000fe2000801080e */
[----:B-----5:R-:W-:-:S03]  /*fef0*/  PRMT R232, R232, 0x7054, R232 ;  /* 0x00007054e8e87816 */ /* 0x020fc600000000e8 */
[----:B------:R-:W3:Y:S01]  /*ff00*/  MUFU.EX2 R207, R25 ;  /* 0x0000001900cf7308 */ /* 0x000ee20000000800 */
[----:B------:R-:W-:Y:S01]  /*ff10*/  FFMA.FTZ R5, R29, UR32, -R14 ;  /* 0x000000201d057c23 */ /* 0x000fe2000801080e */
[----:B------:R-:W-:-:S06]  /*ff20*/  FSEL R4, R238, RZ, P5 ;  /* 0x000000ffee047208 */ /* 0x000fcc0002800000 */
[----:B------:R4:W5:Y:S01]  /*ff30*/  MUFU.EX2 R194, R27 ;  /* 0x0000001b00c27308 */ /* 0x0009620000000800 */
[----:B------:R-:W-:-:S07]  /*ff40*/  HSET2.LE.AND R10, R18, R232, PT ;  /* 0x000000e8120a7233 */ /* 0x000fce0003803000 */
[----:B------:R2:W-:Y:S01]  /*ff50*/  MUFU.EX2 R182, R3 ;  /* 0x0000000300b67308 */ /* 0x0005e20000000800 */
[----:B------:R-:W-:Y:S01]  /*ff60*/  FADD.FTZ R6, R135, -R4 ;  /* 0x8000000487067221 */ /* 0x000fe20000010000 */
[----:B------:R-:W-:-:S06]  /*ff70*/  FSEL R4, R237, RZ, P4 ;  /* 0x000000ffed047208 */ /* 0x000fcc0002000000 */
[----:B------:R1:W-:Y:S01]  /*ff80*/  MUFU.EX2 R181, R2 ;  /* 0x0000000200b57308 */ /* 0x0003e20000000800 */
[----:B------:R-:W-:Y:S01]  /*ff90*/  HSET2.LE.AND R11, R21, R232, PT ;  /* 0x000000e8150b7233 */ /* 0x000fe20003803000 */
[----:B----4-:R-:W4:Y:S01]  /*ffa0*/  LDSM.16.MT88.4 R24, [R209+0xa000] ;  /* 0x00a00000d118783b */ /* 0x010f220000004200 */
[----:B--2---:R-:W-:-:S05]  /*ffb0*/  FSEL R3, R236, RZ, P1 ;  /* 0x000000ffec037208 */ /* 0x004fca0000800000 */
[----:B------:R2:W5:Y:S01]  /*ffc0*/  MUFU.EX2 R183, R5 ;  /* 0x0000000500b77308 */ /* 0x0005620000000800 */
[----:B------:R-:W-:Y:S01]  /*ffd0*/  FADD.FTZ R15, R137, -R3 ;  /* 0x80000003890f7221 */ /* 0x000fe20000010000 */
[----:B------:R-:W-:Y:S01]  /*ffe0*/  FFMA.FTZ R3, R132, UR32, -R14 ;  /* 0x0000002084037c23 */ /* 0x000fe2000801080e */
        /* <DEDUP_REMOVED lines=10> */
[----:B------:R-:W-:Y:S02]  /*10090*/  HSET2.LE.AND R2, R16, R232, PT ;  /* 0x000000e810027233 */ /* 0x000fe40003803000 */
[----:B-1----:R-:W-:Y:S01]  /*100a0*/  F2FP.BF16.F32.PACK_AB R3, R243, R244 ;  /* 0x000000f4f303723e */ /* 0x002fe200000010ff */
[----:B------:R-:W-:-:S03]  /*100b0*/  FADD.FTZ R5, R136, -R5 ;  /* 0x8000000588057221 */ /* 0x000fc60000010000 */
[----:B------:R-:W-:Y:S02]  /*100c0*/  LOP3.LUT R8, R8, R3, RZ, 0xc0, !PT ;  /* 0x0000000308087212 */ /* 0x000fe400078ec0ff */
[----:B-----5:R-:W-:Y:S02]  /*100d0*/  F2FP.BF16.F32.PACK_AB R3, R194, R195 ;  /* 0x000000c3c203723e */ /* 0x020fe400000010ff */
[----:B------:R-:W-:Y:S01]  /*100e0*/  LOP3.LUT R9, R9, R4, RZ, 0xc0, !PT ;  /* 0x0000000409097212 */ /* 0x000fe200078ec0ff */
[----:B------:R-:W-:Y:S01]  /*100f0*/  FMUL.FTZ R5, R5, UR32 ;  /* 0x0000002005057c20 */ /* 0x000fe20008410000 */
[----:B------:R-:W-:Y:S01]  /*10100*/  LOP3.LUT R4, R2, R3, RZ, 0xc0, !PT ;  /* 0x0000000302047212 */ /* 0x000fe200078ec0ff */
[----:B------:R-:W-:Y:S01]  /*10110*/  FMUL.FTZ R6, R6, UR32 ;  /* 0x0000002006067c20 */ /* 0x000fe20008410000 */
[----:B------:R-:W-:Y:S02]  /*10120*/  HSET2.LE.AND R2, R20, R232, PT ;  /* 0x000000e814027233 */ /* 0x000fe40003803000 */
[----:B------:R-:W-:Y:S01]  /*10130*/  F2FP.BF16.F32.PACK_AB R3, R182, R183 ;  /* 0x000000b7b603723e */ /* 0x000fe200000010ff */
[----:B------:R1:W2:Y:S08]  /*10140*/  MUFU.EX2 R18, R5 ;  /* 0x0000000500127308 */ /* 0x0002b00000000800 */
[----:B------:R3:W5:Y:S01]  /*10150*/  MUFU.EX2 R17, R6 ;  /* 0x0000000600117308 */ /* 0x0007620000000800 */
        /* <DEDUP_REMOVED lines=8> */
[-C--:B-----5:R-:W-:Y:S01]  /*101e0*/  FMUL.FTZ R154, R154, R17.reuse ;  /* 0x000000119a9a7220 */ /* 0x0a0fe20000410000 */
[----:B------:R-:W-:-:S07]  /*101f0*/  FMUL.FTZ R155, R155, R17 ;  /* 0x000000119b9b7220 */ /* 0x000fce0000410000 */
[----:B----4-:R-:W-:Y:S01]  /*10200*/  HMMA.16816.F32.BF16 R28, R8, R26, R152 ;  /* 0x0000001a081c723c */ /* 0x010fe20000041898 */
[----:B------:R-:W-:Y:S01]  /*10210*/  FMUL.FTZ R15, R15, UR32 ;  /* 0x000000200f0f7c20 */ /* 0x000fe20008410000 */
[-C--:B------:R-:W-:Y:S01]  /*10220*/  FMUL.FTZ R160, R160, R18.reuse ;  /* 0x00000012a0a07220 */ /* 0x080fe20000410000 */
[----:B------:R-:W-:Y:S01]  /*10230*/  FMUL.FTZ R161, R161, R18 ;  /* 0x00000012a1a17220 */ /* 0x000fe20000410000 */
[-C--:B------:R-:W-:Y:S01]  /*10240*/  FMUL.FTZ R162, R162, R17.reuse ;  /* 0x00000011a2a27220 */ /* 0x080fe20000410000 */
[----:B------:R-:W-:Y:S01]  /*10250*/  FMUL.FTZ R163, R163, R17 ;  /* 0x00000011a3a37220 */ /* 0x000fe20000410000 */
[----:B------:R-:W-:Y:S01]  /*10260*/  FMUL.FTZ R7, R7, UR32 ;  /* 0x0000002007077c20 */ /* 0x000fe20008410000 */
[----:B------:R-:W-:Y:S08]  /*10270*/  MUFU.EX2 R15, R15 ;  /* 0x0000000f000f7308 */ /* 0x000ff00000000800 */
[----:B------:R2:W3:Y:S09]  /*10280*/  MUFU.EX2 R16, R7 ;  /* 0x0000000700107308 */ /* 0x0004f20000000800 */
[----:B------:R-:W-:-:S02]  /*10290*/  IMAD.MOV.U32 R154, RZ, RZ, R31 ;  /* 0x000000ffff9a7224 */ /* 0x000fc400078e001f */
[----:B------:R-:W-:Y:S02]  /*102a0*/  IMAD.MOV.U32 R153, RZ, RZ, R29 ;  /* 0x000000ffff997224 */ /* 0x000fe400078e001d */
[----:B------:R-:W-:Y:S02]  /*102b0*/  IMAD.MOV.U32 R152, RZ, RZ, R30 ;  /* 0x000000ffff987224 */ /* 0x000fe400078e001e */
[----:B------:R-:W-:Y:S02]  /*102c0*/  IMAD.MOV.U32 R135, RZ, RZ, R28 ;  /* 0x000000ffff877224 */ /* 0x000fe400078e001c */
[----:B-1----:R-:W-:Y:S01]  /*102d0*/  HMMA.16816.F32.BF16 R28, R8, R20, R160 ;  /* 0x00000014081c723c */ /* 0x002fe200000418a0 */
[----:B------:R-:W-:Y:S01]  /*102e0*/  F2FP.BF16.F32.PACK_AB R2, R180, R181 ;  /* 0x000000b5b402723e */ /* 0x000fe200000010ff */
[-C--:B------:R-:W-:Y:S01]  /*102f0*/  FMUL.FTZ R148, R148, R18.reuse ;  /* 0x0000001294947220 */ /* 0x080fe20000410000 */
[----:B------:R-:W-:Y:S01]  /*10300*/  FMUL.FTZ R149, R149, R18 ;  /* 0x0000001295957220 */ /* 0x000fe20000410000 */
[-C--:B------:R-:W-:Y:S01]  /*10310*/  FMUL.FTZ R150, R150, R17.reuse ;  /* 0x0000001196967220 */ /* 0x080fe20000410000 */
[----:B------:R-:W-:Y:S01]  /*10320*/  FMUL.FTZ R151, R151, R17 ;  /* 0x0000001197977220 */ /* 0x000fe20000410000 */
[----:B--2---:R-:W-:Y:S01]  /*10330*/  LOP3.LUT R7, R3, R2, RZ, 0xc0, !PT ;  /* 0x0000000203077212 */ /* 0x004fe200078ec0ff */
[-C--:B---3--:R-:W-:Y:S01]  /*10340*/  FMUL.FTZ R144, R144, R16.reuse ;  /* 0x0000001090907220 */ /* 0x088fe20000410000 */
[----:B------:R-:W-:Y:S01]  /*10350*/  FMUL.FTZ R145, R145, R16 ;  /* 0x0000001091917220 */ /* 0x000fe20000410000 */
[-C--:B------:R-:W-:Y:S01]  /*10360*/  FMUL.FTZ R146, R146, R15.reuse ;  /* 0x0000000f92927220 */ /* 0x080fe20000410000 */
[----:B------:R-:W-:-:S02]  /*10370*/  FMUL.FTZ R147, R147, R15 ;  /* 0x0000000f93937220 */ /* 0x000fc40000410000 */
[-C--:B------:R-:W-:Y:S06]  /*10380*/  HMMA.16816.F32.BF16 R148, R8, R24.reuse, R148 ;  /* 0x000000180894723c */ /* 0x080fec0000041894 */
[----:B------:R-:W-:Y:S06]  /*10390*/  HMMA.16816.F32.BF16 R144, R4, R24, R144 ;  /* 0x000000180490723c */ /* 0x000fec0000041890 */
[----:B------:R-:W-:-:S02]  /*103a0*/  IMAD.MOV.U32 R3, RZ, RZ, R31 ;  /* 0x000000ffff037224 */ /* 0x000fc400078e001f */
[----:B------:R-:W-:Y:S02]  /*103b0*/  IMAD.MOV.U32 R25, RZ, RZ, R29 ;  /* 0x000000ffff197224 */ /* 0x000fe400078e001d */
        /* <DEDUP_REMOVED lines=18> */
[-C--:B------:R-:W-:Y:S01]  /*104e0*/  FMUL.FTZ R43, R43, R15.reuse ;  /* 0x0000000f2b2b7220 */ /* 0x080fe20000410000 */
[C---:B------:R-:W-:Y:S06]  /*104f0*/  HMMA.16816.F32.BF16 R164, R4.reuse, R20, R164 ;  /* 0x0000001404a4723c */ /* 0x040fec00000418a4 */
[-C--:B------:R-:W-:Y:S06]  /*10500*/  HMMA.16816.F32.BF16 R172, R4, R22.reuse, R172 ;  /* 0x0000001604ac723c */ /* 0x080fec00000418ac */
[----:B------:R-:W-:Y:S06]  /*10510*/  HMMA.16816.F32.BF16 R160, R8, R22, R168 ;  /* 0x0000001608a0723c */ /* 0x000fec00000418a8 */
[C---:B-1----:R-:W-:Y:S01]  /*10520*/  HMMA.16816.F32.BF16 R20, R4.reuse, R28, R40 ;  /* 0x0000001c0414723c */ /* 0x042fe20000041828 */
        /* <DEDUP_REMOVED lines=9> */
[----:B------:R-:W-:Y:S01]  /*105c0*/  LOP3.LUT R19, R19, UR11, R32, 0x96, !PT ;  /* 0x0000000b13137c12 */ /* 0x000fe2000f8e9620 */
[----:B------:R-:W-:Y:S01]  /*105d0*/  HMMA.16816.F32.BF16 R156, R4, R26, R156 ;  /* 0x0000001a049c723c */ /* 0x000fe2000004189c */
[----:B------:R-:W-:Y:S01]  /*105e0*/  IMAD.MOV.U32 R170, RZ, RZ, R24 ;  /* 0x000000ffffaa7224 */ /* 0x000fe200078e0018 */
[----:B------:R-:W-:Y:S04]  /*105f0*/  LDSM.16.MT88.4 R32, [R211+0xb000] ;  /* 0x00b00000d320783b */ /* 0x000fe80000004200 */
[----:B------:R-:W1:Y:S01]  /*10600*/  LDSM.16.MT88.4 R24, [R213+0xa000] ;  /* 0x00a00000d518783b */ /* 0x000e620000004200 */
[----:B------:R-:W-:-:S02]  /*10610*/  IMAD.MOV.U32 R171, RZ, RZ, R3 ;  /* 0x000000ffffab7224 */ /* 0x000fc400078e0003 */
[----:B------:R-:W-:Y:S01]  /*10620*/  IMAD.MOV.U32 R168, RZ, RZ, R2 ;  /* 0x000000ffffa87224 */ /* 0x000fe200078e0002 */
[----:B------:R-:W-:Y:S01]  /*10630*/  LDSM.16.MT88.4 R40, [R214+0xb000] ;  /* 0x00b00000d628783b */ /* 0x000fe20000004200 */
[----:B------:R-:W-:Y:S02]  /*10640*/  IMAD.MOV.U32 R184, RZ, RZ, R248 ;  /* 0x000000ffffb87224 */ /* 0x000fe400078e00f8 */
[----:B------:R-:W-:Y:S01]  /*10650*/  IMAD.MOV.U32 R134, RZ, RZ, R23 ;  /* 0x000000ffff867224 */ /* 0x000fe200078e0017 */
[----:B------:R-:W-:Y:S01]  /*10660*/  MOV R3, R22 ;  /* 0x0000001600037202 */ /* 0x000fe20000000f00 */
[----:B------:R-:W-:Y:S01]  /*10670*/  IMAD.MOV.U32 R132, RZ, RZ, R21 ;  /* 0x000000ffff847224 */ /* 0x000fe200078e0015 */
[----:B------:R-:W-:Y:S01]  /*10680*/  HMMA.16816.F32.BF16 R248, R4, R30, R44 ;  /* 0x0000001e04f8723c */ /* 0x000fe2000004182c */
[----:B------:R-:W-:Y:S01]  /*10690*/  IMAD.MOV.U32 R2, RZ, RZ, R20 ;  /* 0x000000ffff027224 */ /* 0x000fe200078e0014 */
[----:B------:R-:W-:Y:S04]  /*106a0*/  LDSM.16.MT88.4 R44, [R213+0xb000] ;  /* 0x00b00000d52c783b */ /* 0x000fe80000004200 */
[----:B------:R-:W2:Y:S01]  /*106b0*/  LDSM.16.MT88.4 R20, [R209+0xb000] ;  /* 0x00b00000d114783b */ /* 0x000ea20000004200 */
        /* <DEDUP_REMOVED lines=44> */
[----:B-1----:R-:W-:Y:S01]  /*10980*/  HMMA.16816.F32.BF16 R188, R8, R26, R64 ;  /* 0x0000001a08bc723c */ /* 0x002fe20000041840 */
[-C--:B------:R-:W-:Y:S01]  /*10990*/  FMUL.FTZ R52, R52, R18.reuse ;  /* 0x0000001234347220 */ /* 0x080fe20000410000 */
[----:B------:R-:W-:Y:S01]  /*109a0*/  FMUL.FTZ R53, R53, R18 ;  /* 0x0000001235357220 */ /* 0x000fe20000410000 */
[-C--:B------:R-:W-:Y:S01]  /*109b0*/  FMUL.FTZ R54, R54, R17.reuse ;  /* 0x0000001136367220 */ /* 0x080fe20000410000 */
[----:B------:R-:W-:-:S03]  /*109c0*/  FMUL.FTZ R55, R55, R17 ;  /* 0x0000001137377220 */ /* 0x000fc60000410000 */
[----:B------:R-:W-:Y:S02]  /*109d0*/  IMAD.MOV.U32 R65, RZ, RZ, R2 ;  /* 0x000000ffff417224 */ /* 0x000fe400078e0002 */
[----:B------:R-:W-:Y:S01]  /*109e0*/  FFMA.FTZ R2, R133, UR32, -R0 ;  /* 0x0000002085027c23 */ /* 0x000fe20008010800 */
        /* <DEDUP_REMOVED lines=12> */
[----:B------:R-:W-:Y:S01]  /*10ab0*/  IMAD.MOV.U32 R136, RZ, RZ, R163 ;  /* 0x000000ffff887224 */ /* 0x000fe200078e00a3 */
[----:B------:R-:W-:Y:S01]  /*10ac0*/  MOV R67, R3 ;  /* 0x0000000300437202 */ /* 0x000fe20000000f00 */
[----:B------:R-:W-:-:S02]  /*10ad0*/  IMAD.MOV.U32 R66, RZ, RZ, R132 ;  /* 0x000000ffff427224 */ /* 0x000fc400078e0084 */
[----:B------:R1:W-:Y:S01]  /*10ae0*/  MUFU.EX2 R132, R2 ;  /* 0x0000000200847308 */ /* 0x0003e20000000800 */
[----:B------:R-:W-:Y:S01]  /*10af0*/  HMMA.16816.F32.BF16 R60, R4, R26, R60 ;  /* 0x0000001a043c723c */ /* 0x000fe2000004183c */
[----:B------:R-:W-:-:S05]  /*10b00*/  IMAD.MOV.U32 R64, RZ, RZ, R184 ;  /* 0x000000ffff407224 */ /* 0x000fca00078e00b8 */
[C---:B--2---:R-:W-:Y:S06]  /*10b10*/  HMMA.16816.F32.BF16 R72, R4.reuse, R20, R72 ;  /* 0x000000140448723c */ /* 0x044fec0000041848 */
[----:B------:R-:W-:Y:S01]  /*10b20*/  HMMA.16816.F32.BF16 R76, R4, R22, R76 ;  /* 0x00000016044c723c */ /* 0x000fe2000004184c */
[----:B-1----:R-:W-:-:S05]  /*10b30*/  IMAD.WIDE.U32 R2, R141, -0x2daee0ad, RZ ;  /* 0xd2511f538d027825 */ /* 0x002fca00078e00ff */
[C---:B------:R-:W-:Y:S06]  /*10b40*/  HMMA.16816.F32.BF16 R88, R4.reuse, R32, R88 ;  /* 0x000000200458723c */ /* 0x040fec0000041858 */
[C---:B------:R-:W-:Y:S06]  /*10b50*/  HMMA.16816.F32.BF16 R92, R4.reuse, R34, R92 ;  /* 0x00000022045c723c */ /* 0x040fec000004185c */
[C---:B------:R-:W-:Y:S06]  /*10b60*/  HMMA.16816.F32.BF16 R104, R4.reuse, R40, R104 ;  /* 0x000000280468723c */ /* 0x040fec0000041868 */
[C---:B------:R-:W-:Y:S06]  /*10b70*/  HMMA.16816.F32.BF16 R108, R4.reuse, R42, R108 ;  /* 0x0000002a046c723c */ /* 0x040fec000004186c */
[C---:B------:R-:W-:Y:S06]  /*10b80*/  HMMA.16816.F32.BF16 R120, R4.reuse, R44, R120 ;  /* 0x0000002c0478723c */ /* 0x040fec0000041878 */
[----:B------:R-:W-:Y:S01]  /*10b90*/  HMMA.16816.F32.BF16 R160, R4, R46, R124 ;  /* 0x0000002e04a0723c */ /* 0x000fe2000004187c */
[----:B------:R-:W-:-:S06]  /*10ba0*/  FMUL.FTZ R48, R48, R18 ;  /* 0x0000001230307220 */ /* 0x000fcc0000410000 */
[----:B------:R-:W-:Y:S01]  /*10bb0*/  FFMA.FTZ R4, R143, UR32, -R0 ;  /* 0x000000208f047c23 */ /* 0x000fe20008010800 */
[----:B------:R-:W-:Y:S01]  /*10bc0*/  IMAD.MOV.U32 R127, RZ, RZ, R185 ;  /* 0x000000ffff7f7224 */ /* 0x000fe200078e00b9 */
[C---:B------:R-:W-:Y:S01]  /*10bd0*/  HMMA.16816.F32.BF16 R52, R8.reuse, R24, R52 ;  /* 0x000000180834723c */ /* 0x040fe20000041834 */
[----:B------:R-:W-:Y:S01]  /*10be0*/  LOP3.LUT R7, R2, 0xffff, RZ, 0xc0, !PT ;  /* 0x0000ffff02077812 */ /* 0x000fe200078ec0ff */
[----:B------:R1:W-:Y:S01]  /*10bf0*/  MUFU.EX2 R133, R4 ;  /* 0x0000000400857308 */ /* 0x0003e20000000800 */
[----:B------:R-:W-:Y:S01]  /*10c00*/  FMUL.FTZ R49, R49, R18 ;  /* 0x0000001231317220 */ /* 0x000fe20000410000 */
[-C--:B------:R-:W-:Y:S02]  /*10c10*/  FMUL.FTZ R50, R50, R17.reuse ;  /* 0x0000001132327220 */ /* 0x080fe40000410000 */
[----:B------:R-:W-:Y:S01]  /*10c20*/  HMMA.16816.F32.BF16 R68, R8, R20, R68 ;  /* 0x000000140844723c */ /* 0x000fe20000041844 */
[----:B------:R-:W-:Y:S01]  /*10c30*/  LOP3.LUT R24, R2, 0xff, RZ, 0xc0, !PT ;  /* 0x000000ff02187812 */ /* 0x000fe200078ec0ff */
[----:B------:R-:W-:-:S04]  /*10c40*/  FMUL.FTZ R51, R51, R17 ;  /* 0x0000001133337220 */ /* 0x000fc80000410000 */
[----:B------:R-:W-:Y:S01]  /*10c50*/  HMMA.16816.F32.BF16 R184, R8, R22, R80 ;  /* 0x0000001608b8723c */ /* 0x000fe20000041850 */
[----:B------:R-:W-:Y:S02]  /*10c60*/  SHF.R.U32.HI R21, RZ, 0x18, R2 ;  /* 0x00000018ff157819 */ /* 0x000fe40000011602 */
[----:B-1----:R-:W-:-:S04]  /*10c70*/  LOP3.LUT R4, R3, UR12, R140, 0x96, !PT ;  /* 0x0000000c03047c12 */ /* 0x002fc8000f8e968c */
[----:B------:R-:W-:Y:S01]  /*10c80*/  SHF.R.U32.HI R22, RZ, 0x10, R2 ;  /* 0x00000010ff167819 */ /* 0x000fe20000011602 */
        /* <DEDUP_REMOVED lines=9> */
[----:B------:R-:W-:Y:S01]  /*10d20*/  SHF.R.U32.HI R19, RZ, 0x18, R2 ;  /* 0x00000018ff137819 */ /* 0x000fe20000011602 */
[----:B------:R-:W-:Y:S01]  /*10d30*/  HMMA.16816.F32.BF16 R232, R8, R30, R48 ;  /* 0x0000001e08e8723c */ /* 0x000fe20000041830 */
[----:B------:R-:W-:-:S04]  /*10d40*/  LOP3.LUT R2, R22, 0xff, RZ, 0xc0, !PT ;  /* 0x000000ff16027812 */ /* 0x000fc800078ec0ff */
[----:B------:R-:W-:Y:S02]  /*10d50*/  PRMT R21, R2, 0x5410, R21 ;  /* 0x0000541002157816 */ /* 0x000fe40000000015 */
[----:B------:R-:W-:Y:S02]  /*10d60*/  IMAD.MOV.U32 R48, RZ, RZ, R134 ;  /* 0x000000ffff307224 */ /* 0x000fe400078e0086 */
[----:B------:R1:W-:Y:S01]  /*10d70*/  MUFU.EX2 R134, R5 ;  /* 0x0000000500867308 */ /* 0x0003e20000000800 */
[----:B------:R-:W-:Y:S01]  /*10d80*/  FFMA.FTZ R2, R200, UR32, -R13 ;  /* 0x00000020c8027c23 */ /* 0x000fe2000801080d */
[----:B------:R-:W-:Y:S01]  /*10d90*/  HMMA.16816.F32.BF16 R84, R8, R32, R84 ;  /* 0x000000200854723c */ /* 0x000fe20000041854 */
[----:B------:R-:W-:Y:S01]  /*10da0*/  FFMA.FTZ R0, R176, UR32, -R0 ;  /* 0x00000020b0007c23 */ /* 0x000fe20008010800 */
[----:B------:R-:W-:Y:S02]  /*10db0*/  IMAD.MOV.U32 R126, RZ, RZ, R155 ;  /* 0x000000ffff7e7224 */ /* 0x000fe400078e009b */
[----:B------:R-:W2:Y:S02]  /*10dc0*/  LDC.U8 R155, c[0x0][0x388] ;  /* 0x0000e200ff9b7b82 */ /* 0x000ea40000000000 */
[----:B------:R3:W-:Y:S01]  /*10dd0*/  MUFU.EX2 R31, R2 ;  /* 0x00000002001f7308 */ /* 0x0007e20000000800 */
[----:B------:R-:W-:-:S02]  /*10de0*/  IMAD.MOV.U32 R49, RZ, RZ, R135 ;  /* 0x000000ffff317224 */ /* 0x000fc400078e0087 */
[----:B-1----:R-:W-:-:S05]  /*10df0*/  FFMA.FTZ R5, R197, UR32, -R13 ;  /* 0x00000020c5057c23 */ /* 0x002fca000801080d */
[----:B------:R1:W-:Y:S01]  /*10e00*/  MUFU.EX2 R33, R5 ;  /* 0x0000000500217308 */ /* 0x0003e20000000800 */
[----:B---3--:R-:W-:-:S07]  /*10e10*/  LOP3.LUT R2, R20, 0xff, RZ, 0xc0, !PT ;  /* 0x000000ff14027812 */ /* 0x008fce00078ec0ff */
[----:B------:R3:W4:Y:S01]  /*10e20*/  MUFU.EX2 R135, R0 ;  /* 0x0000000000877308 */ /* 0x0007220000000800 */
[----:B------:R-:W-:Y:S02]  /*10e30*/  PRMT R20, R2, 0x5410, R19 ;  /* 0x0000541002147816 */ /* 0x000fe40000000013 */
[----:B------:R-:W-:Y:S01]  /*10e40*/  LOP3.LUT R2, R4, 0xffff, RZ, 0xc0, !PT ;  /* 0x0000ffff04027812 */ /* 0x000fe200078ec0ff */
[----:B-1----:R-:W-:-:S04]  /*10e50*/  FFMA.FTZ R5, R201, UR32, -R13 ;  /* 0x00000020c9057c23 */ /* 0x002fc8000801080d */
[----:B------:R1:W-:Y:S01]  /*10e60*/  MUFU.EX2 R32, R5 ;  /* 0x0000000500207308 */ /* 0x0003e20000000800 */
[----:B---3--:R-:W-:Y:S02]  /*10e70*/  LOP3.LUT R0, R3, UR12, R138, 0x96, !PT ;  /* 0x0000000c03007c12 */ /* 0x008fe4000f8e968a */
        /* <DEDUP_REMOVED lines=8> */
[----:B------:R1:W3:Y:S01]  /*10f00*/  MUFU.EX2 R30, R5 ;  /* 0x00000005001e7308 */ /* 0x0002e20000000800 */
        /* <DEDUP_REMOVED lines=10> */
[----:B------:R1:W3:Y:S01]  /*10fb0*/  MUFU.EX2 R29, R6 ;  /* 0x00000006001d7308 */ /* 0x0002e20000000800 */
        /* <DEDUP_REMOVED lines=8> */
[----:B--2---:R-:W-:Y:S02]  /*11040*/  PRMT R83, R155, 0x7054, R155 ;  /* 0x000070549b537816 */ /* 0x004fe4000000009b */
        /* <DEDUP_REMOVED lines=10> */
[----:B-1----:R-:W-:Y:S02]  /*110f0*/  PRMT R12, R5, 0x5410, R7 ;  /* 0x00005410050c7816 */ /* 0x002fe40000000007 */
[----:B------:R-:W-:Y:S01]  /*11100*/  PRMT R7, R6, 0x5410, R2 ;  /* 0x0000541006077816 */ /* 0x000fe20000000002 */
[--C-:B------:R-:W-:Y:S01]  /*11110*/  FFMA.FTZ R5, R204, UR32, -R14.reuse ;  /* 0x00000020cc057c23 */ /* 0x100fe2000801080e */
[----:B------:R-:W-:Y:S01]  /*11120*/  HSET2.LE.AND R2, R22, R83, PT ;  /* 0x0000005316027233 */ /* 0x000fe20003803000 */
[----:B--2---:R-:W-:Y:S01]  /*11130*/  FFMA.FTZ R0, R196, UR32, -R14 ;  /* 0x00000020c4007c23 */ /* 0x004fe2000801080e */
[----:B------:R1:W-:Y:S01]  /*11140*/  MUFU.EX2 R24, R3 ;  /* 0x0000000300187308 */ /* 0x0003e20000000800 */
[-C--:B------:R-:W-:Y:S01]  /*11150*/  FMUL.FTZ R99, R99, R17.reuse ;  /* 0x0000001163637220 */ /* 0x080fe20000410000 */
[-C--:B------:R-:W-:Y:S01]  /*11160*/  FMUL.FTZ R100, R100, R18.reuse ;  /* 0x0000001264647220 */ /* 0x080fe20000410000 */
[----:B------:R-:W-:Y:S01]  /*11170*/  FMUL.FTZ R101, R101, R18 ;  /* 0x0000001265657220 */ /* 0x000fe20000410000 */
[-C--:B------:R-:W-:Y:S01]  /*11180*/  FMUL.FTZ R102, R102, R17.reuse ;  /* 0x0000001166667220 */ /* 0x080fe20000410000 */
[----:B------:R-:W-:-:S03]  /*11190*/  FMUL.FTZ R103, R103, R17 ;  /* 0x0000001167677220 */ /* 0x000fc60000410000 */
        /* <DEDUP_REMOVED lines=9> */
[--C-:B-1----:R-:W-:Y:S01]  /*11230*/  HSET2.LE.AND R3, R21, R83.reuse, PT ;  /* 0x0000005315037233 */ /* 0x102fe20003803000 */
[-C--:B------:R-:W-:Y:S01]  /*11240*/  FMUL.FTZ R128, R128, R18.reuse ;  /* 0x0000001280807220 */ /* 0x080fe20000410000 */
[----:B------:R-:W-:Y:S01]  /*11250*/  FMUL.FTZ R129, R129, R18 ;  /* 0x0000001281817220 */ /* 0x000fe20000410000 */
[-C--:B------:R-:W-:Y:S01]  /*11260*/  FMUL.FTZ R130, R130, R17.reuse ;  /* 0x0000001182827220 */ /* 0x080fe20000410000 */
[----:B------:R-:W-:Y:S01]  /*11270*/  FMUL.FTZ R131, R131, R17 ;  /* 0x0000001183837220 */ /* 0x000fe20000410000 */
[----:B------:R-:W-:-:S02]  /*11280*/  HSET2.LE.AND R4, R13, R83, PT ;  /* 0x000000530d047233 */ /* 0x000fc40003803000 */
[----:B----4-:R-:W-:Y:S01]  /*11290*/  F2FP.BF16.F32.PACK_AB R0, R135, R134 ;  /* 0x000000868700723e */ /* 0x010fe200000010ff */
[----:B------:R1:W4:Y:S01]  /*112a0*/  MUFU.EX2 R21, R5 ;  /* 0x0000000500157308 */ /* 0x0003220000000800 */
[--C-:B------:R-:W-:Y:S01]  /*112b0*/  HSET2.LE.AND R12, R12, R83.reuse, PT ;  /* 0x000000530c0c7233 */ /* 0x100fe20003803000 */
[----:B------:R-:W-:Y:S01]  /*112c0*/  IMAD.MOV.U32 R50, RZ, RZ, R153 ;  /* 0x000000ffff327224 */ /* 0x000fe200078e0099 */
[----:B------:R-:W-:Y:S01]  /*112d0*/  LOP3.LUT R6, R2, R0, RZ, 0xc0, !PT ;  /* 0x0000000002067212 */ /* 0x000fe200078ec0ff */
[----:B------:R-:W-:Y:S01]  /*112e0*/  IMAD.MOV.U32 R51, RZ, RZ, R152 ;  /* 0x000000ffff337224 */ /* 0x000fe200078e0098 */
[----:B------:R-:W-:Y:S02]  /*112f0*/  HSET2.LE.AND R13, R7, R83, PT ;  /* 0x00000053070d7233 */ /* 0x000fe40003803000 */
[----:B---3--:R-:W-:Y:S02]  /*11300*/  F2FP.BF16.F32.PACK_AB R7, R30, R31 ;  /* 0x0000001f1e07723e */ /* 0x008fe400000010ff */
[----:B------:R-:W-:-:S02]  /*11310*/  F2FP.BF16.F32.PACK_AB R0, R32, R33 ;  /* 0x000000212000723e */ /* 0x000fc400000010ff */
[----:B------:R-:W-:Y:S01]  /*11320*/  F2FP.BF16.F32.PACK_AB R2, R29, R28 ;  /* 0x0000001c1d02723e */ /* 0x000fe200000010ff */
[----:B------:R-:W-:Y:S01]  /*11330*/  IMAD.MOV.U32 R202, RZ, RZ, R137 ;  /* 0x000000ffffca7224 */ /* 0x000fe200078e0089 */
[----:B-1----:R-:W-:Y:S01]  /*11340*/  F2FP.BF16.F32.PACK_AB R5, R133, R132 ;  /* 0x000000848505723e */ /* 0x002fe200000010ff */
[----:B------:R-:W-:Y:S01]  /*11350*/  IMAD.MOV.U32 R203, RZ, RZ, R136 ;  /* 0x000000ffffcb7224 */ /* 0x000fe200078e0088 */
[C---:B------:R-:W-:Y:S01]  /*11360*/  HMMA.16816.F32.BF16 R176, R8.reuse, R34, R96 ;  /* 0x0000002208b0723c */ /* 0x040fe20000041860 */
[----:B------:R-:W-:Y:S01]  /*11370*/  LOP3.LUT R7, R3, R7, RZ, 0xc0, !PT ;  /* 0x0000000703077212 */ /* 0x000fe200078ec0ff */
[----:B------:R-:W-:Y:S01]  /*11380*/  IMAD.MOV.U32 R125, RZ, RZ, R154 ;  /* 0x000000ffff7d7224 */ /* 0x000fe200078e009a */
[----:B------:R-:W-:Y:S01]  /*11390*/  LOP3.LUT R4, R4, R5, RZ, 0xc0, !PT ;  /* 0x0000000504047212 */ /* 0x000fe200078ec0ff */
[----:B------:R-:W-:Y:S01]  /*113a0*/  IMAD.MOV.U32 R197, RZ, RZ, R64 ;  /* 0x000000ffffc57224 */ /* 0x000fe200078e0040 */
[----:B------:R-:W-:Y:S01]  /*113b0*/  LOP3.LUT R5, R12, R0, RZ, 0xc0, !PT ;  /* 0x000000000c057212 */ /* 0x000fe200078ec0ff */
[C---:B------:R-:W-:Y:S01]  /*113c0*/  HMMA.16816.F32.BF16 R100, R8.reuse, R40, R100 ;  /* 0x000000280864723c */ /* 0x040fe20000041864 */
[----:B------:R-:W-:Y:S01]  /*113d0*/  LOP3.LUT R124, R13, R2, RZ, 0xc0, !PT ;  /* 0x000000020d7c7212 */ /* 0x000fe200078ec0ff */
[----:B------:R-:W-:Y:S01]  /*113e0*/  IMAD.MOV.U32 R34, RZ, RZ, R49 ;  /* 0x000000ffff227224 */ /* 0x000fe200078e0031 */
[--C-:B------:R-:W-:Y:S01]  /*113f0*/  HSET2.LE.AND R3, R23, R83.reuse, PT ;  /* 0x0000005317037233 */ /* 0x100fe20003803000 */
[----:B------:R-:W-:Y:S01]  /*11400*/  IMAD.MOV.U32 R35, RZ, RZ, R50 ;  /* 0x000000ffff237224 */ /* 0x000fe200078e0032 */
[--C-:B------:R-:W-:Y:S01]  /*11410*/  HSET2.LE.AND R13, R20, R83.reuse, PT ;  /* 0x00000053140d7233 */ /* 0x100fe20003803000 */
[C---:B------:R-:W-:Y:S01]  /*11420*/  HMMA.16816.F32.BF16 R140, R8.reuse, R42, R112 ;  /* 0x0000002a088c723c */ /* 0x040fe20000041870 */
[----:B------:R-:W-:Y:S01]  /*11430*/  HSET2.LE.AND R0, R19, R83, PT ;  /* 0x0000005313007233 */ /* 0x000fe20003803000 */
[----:B------:R-:W-:Y:S01]  /*11440*/  IMAD.MOV.U32 R40, RZ, RZ, R65 ;  /* 0x000000ffff287224 */ /* 0x000fe200078e0041 */
[----:B------:R-:W-:Y:S01]  /*11450*/  MOV R198, R51 ;  /* 0x0000003300c67202 */ /* 0x000fe20000000f00 */
[----:B------:R-:W-:Y:S01]  /*11460*/  IMAD.MOV.U32 R41, RZ, RZ, R66 ;  /* 0x000000ffff297224 */ /* 0x000fe200078e0042 */
[----:B------:R-:W1:Y:S01]  /*11470*/  LDSM.16.MT88.4 R152, [R209+0xa800] ;  /* 0x00a80000d198783b */ /* 0x000e620000004200 */
[----:B------:R-:W-:Y:S01]  /*11480*/  HMMA.16816.F32.BF16 R116, R8, R44, R116 ;  /* 0x0000002c0874723c */ /* 0x000fe20000041874 */
[----:B------:R-:W-:-:S02]  /*11490*/  IMAD.MOV.U32 R42, RZ, RZ, R67 ;  /* 0x000000ffff2a7224 */ /* 0x000fc400078e0043 */
[----:B------:R-:W-:Y:S01]  /*114a0*/  IMAD.MOV.U32 R43, RZ, RZ, R48 ;  /* 0x000000ffff2b7224 */ /* 0x000fe200078e0030 */
[----:B------:R-:W-:Y:S02]  /*114b0*/  LDSM.16.MT88.4 R64, [R213+0xa800] ;  /* 0x00a80000d540783b */ /* 0x000fe40000004200 */
[----:B------:R-:W-:Y:S02]  /*114c0*/  HMMA.16816.F32.BF16 R136, R8, R46, R128 ;  /* 0x0000002e0888723c */ /* 0x000fe40000041880 */
[----:B------:R-:W3:Y:S04]  /*114d0*/  LDSM.16.MT88.4 R48, [R214+0xa800] ;  /* 0x00a80000d630783b */ /* 0x000ee80000004200 */
[----:B------:R-:W-:Y:S01]  /*114e0*/  LDSM.16.MT88.4 R80, [R209+0xb800] ;  /* 0x00b80000d150783b */ /* 0x000fe20000004200 */
[----:B------:R-:W-:-:S02]  /*114f0*/  IMAD.MOV.U32 R8, RZ, RZ, R168 ;  /* 0x000000ffff087224 */ /* 0x000fc400078e00a8 */
[----:B------:R-:W-:Y:S01]  /*11500*/  IMAD.MOV.U32 R9, RZ, RZ, R169 ;  /* 0x000000ffff097224 */ /* 0x000fe200078e00a9 */
[----:B------:R-:W-:Y:S01]  /*11510*/  LDSM.16.MT88.4 R96, [R211+0xb800] ;  /* 0x00b80000d360783b */ /* 0x000fe20000004200 */
[----:B------:R-:W-:Y:S02]  /*11520*/  IMAD.MOV.U32 R10, RZ, RZ, R170 ;  /* 0x000000ffff0a7224 */ /* 0x000fe400078e00aa */
[----:B------:R-:W-:Y:S01]  /*11530*/  IMAD.MOV.U32 R11, RZ, RZ, R171 ;  /* 0x000000ffff0b7224 */ /* 0x000fe200078e00ab */
[----:B------:R-:W-:Y:S04]  /*11540*/  LDSM.16.MT88.4 R112, [R214+0xb800] ;  /* 0x00b80000d670783b */ /* 0x000fe80000004200 */
[----:B------:R-:W5:Y:S04]  /*11550*/  LDSM.16.MT88.4 R168, [R211+0xa800] ;  /* 0x00a80000d3a8783b */ /* 0x000f680000004200 */
[----:B------:R-:W5:Y:S01]  /*11560*/  LDSM.16.MT88.4 R128, [R213+0xb800] ;  /* 0x00b80000d580783b */ /* 0x000f620000004200 */
[----:B--2---:R-:W-:-:S02]  /*11570*/  F2FP.BF16.F32.PACK_AB R2, R22, R25 ;  /* 0x000000191602723e */ /* 0x004fc400000010ff */
        /* <DEDUP_REMOVED lines=8> */
[----:B------:R-:W-:Y:S01]  /*11600*/  FFMA.FTZ R3, R247, R17, R240 ;  /* 0x00000011f7037223 */ /* 0x000fe200000100f0 */
[----:B------:R-:W-:-:S05]  /*11610*/  FFMA.FTZ R2, R246, R16, R195 ;  /* 0x00000010f6027223 */ /* 0x000fca00000100c3 */
[C---:B-1----:R-:W-:Y:S06]  /*11620*/  HMMA.16816.F32.BF16 R144, R124.reuse, R152, R144 ;  /* 0x000000987c90723c */ /* 0x042fec0000041890 */
[C---:B------:R-:W-:Y:S06]  /*11630*/  HMMA.16816.F32.BF16 R156, R124.reuse, R154, R156 ;  /* 0x0000009a7c9c723c */ /* 0x040fec000004189c */
[C---:B---3--:R-:W-:Y:S06]  /*11640*/  HMMA.16816.F32.BF16 R40, R124.reuse, R48, R40 ;  /* 0x000000307c28723c */ /* 0x048fec0000041828 */
        /* <DEDUP_REMOVED lines=12> */
[----:B------:R-:W-:-:S05]  /*11710*/  MOV R248, R34 ;  /* 0x0000002200f87202 */ /* 0x000fca0000000f00 */
[----:B------:R-:W-:Y:S01]  /*11720*/  HMMA.16816.F32.BF16 R124, R124, R130, R160 ;  /* 0x000000827c7c723c */ /* 0x000fe200000418a0 */
[----:B------:R-:W-:Y:S02]  /*11730*/  IMAD.MOV.U32 R249, RZ, RZ, R35 ;  /* 0x000000fffff97224 */ /* 0x000fe400078e0023 */
[----:B------:R-:W-:-:S03]  /*11740*/  FFMA.FTZ R0, R245, R15, R183 ;  /* 0x0000000ff5007223 */ /* 0x000fc600000100b7 */
[----:B------:R-:W-:Y:S01]  /*11750*/  HMMA.16816.F32.BF16 R160, R4, R168, R8 ;  /* 0x000000a804a0723c */ /* 0x000fe20000041808 */
[----:B------:R-:W-:Y:S02]  /*11760*/  IMAD.MOV.U32 R250, RZ, RZ, R198 ;  /* 0x000000fffffa7224 */ /* 0x000fe400078e00c6 */
[----:B------:R-:W-:-:S04]  /*11770*/  IMAD.MOV.U32 R251, RZ, RZ, R199 ;  /* 0x000000fffffb7224 */ /* 0x000fc800078e00c7 */
        /* <DEDUP_REMOVED lines=49> */
[----:B------:R-:W-:-:S02]  /*11a90*/  IMAD.MOV.U32 R135, RZ, RZ, R238 ;  /* 0x000000ffff877224 */ /* 0x000fc400078e00ee */
[----:B------:R-:W-:Y:S02]  /*11aa0*/  IMAD.MOV.U32 R136, RZ, RZ, R239 ;  /* 0x000000ffff887224 */ /* 0x000fe400078e00ef */
[----:B------:R-:W-:Y:S02]  /*11ab0*/  IMAD.MOV.U32 R137, RZ, RZ, R236 ;  /* 0x000000ffff897224 */ /* 0x000fe400078e00ec */
[----:B------:R-:W-:Y:S01]  /*11ac0*/  IMAD.MOV.U32 R134, RZ, RZ, R237 ;  /* 0x000000ffff867224 */ /* 0x000fe200078e00ed */
[----:B------:R-:W-:Y:S06]  /*11ad0*/  @!P0 BRA `(.L_x_1794) ;  /* 0x0000003800948947 */ /* 0x000fec0003800000 */
[----:B------:R-:W2:Y:S04]  /*11ae0*/  LDL.64 R198, [R1+0x70] ;  /* 0x0000700001c67983 */ /* 0x000ea80000100a00 */
        /* <DEDUP_REMOVED lines=14> */
[----:B------:R-:W3:Y:S03]  /*11bd0*/  @!P3 LDC.64 R8, c[0x0][0x220] ;  /* 0x00008800ff08bb82 */ /* 0x000ee60000000a00 */
[----:B------:R-:W-:-:S05]  /*11be0*/  IMAD.U32 R3, RZ, RZ, UR4 ;  /* 0x00000004ff037e24 */ /* 0x000fca000f8e00ff */
[----:B------:R-:W3:Y:S01]  /*11bf0*/  @!P2 LDC.64 R12, c[0x0][0x220] ;  /* 0x00008800ff0cab82 */ /* 0x000ee20000000a00 */
[----:B------:R-:W-:Y:S01]  /*11c00*/  @P3 STS.128 [R223+0xa000], RZ ;  /* 0x00a000ffdf003388 */ /* 0x000fe20000000c00 */
[----:B--2---:R-:W-:-:S04]  /*11c10*/  LEA R0, P1, R0, R198, 0x5 ;  /* 0x000000c600007211 */ /* 0x004fc800078228ff */
[----:B------:R-:W-:Y:S02]  /*11c20*/  IADD3 R2, P0, R0, UR25, RZ ;  /* 0x0000001900027c10 */ /* 0x000fe4000ff1e0ff */
[----:B----4-:R-:W-:Y:S02]  /*11c30*/  LEA.HI.X R3, R4, R201, R3, 0x5, P1 ;  /* 0x000000c904037211 */ /* 0x010fe400008f2c03 */
[C---:B-1----:R-:W-:Y:S02]  /*11c40*/  @!P3 LEA R10, P5, R0.reuse, R10, 0x1 ;  /* 0x0000000a000ab211 */ /* 0x042fe400078a08ff */
[----:B-----5:R-:W-:Y:S02]  /*11c50*/  @!P2 LEA R6, P1, R0, R6, 0x1 ;  /* 0x000000060006a211 */ /* 0x020fe400078208ff */
[----:B---3--:R-:W-:Y:S02]  /*11c60*/  @!P3 LEA R8, P4, R2, R8, 0x1 ;  /* 0x000000080208b211 */ /* 0x008fe400078808ff */
        /* <DEDUP_REMOVED lines=117> */
[C---:B------:R-:W-:Y:S06]  /*123c0*/  HMMA.16816.F32.BF16 R184, R4.reuse, R22, R136 ;  /* 0x0000001604b8723c */ /* 0x040fec0000041888 */
[C---:B----4-:R-:W-:Y:S06]  /*123d0*/  HMMA.16816.F32.BF16 R180, R4.reuse, R24, R180 ;  /* 0x0000001804b4723c */ /* 0x050fec00000418b4 */
        /* <DEDUP_REMOVED lines=57> */
.L_x_1806:
[----:B------:R-:W-:Y:S05]  /*12770*/  BSYNC B0 ;  /* 0x0000000000007941 */ /* 0x000fea0003800000 */
.L_x_1805:
[----:B------:R-:W0:Y:S02]  /*12780*/  LDGDEPBAR ;  /* 0x00000000000079af */ /* 0x000e240000000000 */
.L_x_1804:
[----:B------:R-:W3:Y:S04]  /*12790*/  LDL R0, [R1+0x78] ;  /* 0x0000780001007983 */ /* 0x000ee80000100800 */
[----:B------:R-:W4:Y:S01]  /*127a0*/  LDL R3, [R1+0x4c] ;  /* 0x00004c0001037983 */ /* 0x000f220000100800 */
[----:B------:R-:W-:Y:S01]  /*127b0*/  IMAD.U32 R2, RZ, RZ, UR33 ;  /* 0x00000021ff027e24 */ /* 0x000fe2000f8e00ff */
[----:B------:R-:W-:Y:S01]  /*127c0*/  UIADD3 UR4, UR26, -0x61c88647, URZ ;  /* 0x9e3779b91a047890 */ /* 0x000fe2000fffe03f */
[C---:B-12---:R-:W-:Y:S01]  /*127d0*/  VIADD R4, R252.reuse, 0x4 ;  /* 0x00000004fc047836 */ /* 0x046fe20000000000 */
[----:B------:R-:W1:Y:S01]  /*127e0*/  S2R R5, SR_TID.X ;  /* 0x0000000000057919 */ /* 0x000e620000002100 */
[----:B------:R-:W-:Y:S01]  /*127f0*/  IMAD.WIDE.U32 R8, R252, -0x326172a9, RZ ;  /* 0xcd9e8d57fc087825 */ /* 0x000fe200078e00ff */
[----:B------:R-:W-:Y:S01]  /*12800*/  UIADD3 UR5, UR27, 0x76cf5d0a, URZ ;  /* 0x76cf5d0a1b057890 */ /* 0x000fe2000fffe03f */
[----:B------:R-:W2:Y:S02]  /*12810*/  LDC.U8 R200, c[0x0][0x388] ;  /* 0x0000e200ffc87b82 */ /* 0x000ea40000000000 */
[----:B--2---:R-:W-:Y:S01]  /*12820*/  PRMT R200, R200, 0x7054, R200 ;  /* 0x00007054c8c87816 */ /* 0x004fe200000000c8 */
[----:B-1----:R-:W-:-:S05]  /*12830*/  IMAD.SHL.U32 R5, R5, 0x2, RZ ;  /* 0x0000000205057824 */ /* 0x002fca00078e00ff */
[----:B------:R-:W-:Y:S01]  /*12840*/  LOP3.LUT R5, R5, 0x6, RZ, 0xc0, !PT ;  /* 0x0000000605057812 */ /* 0x000fe200078ec0ff */
[----:B---3--:R-:W-:-:S04]  /*12850*/  IMAD.WIDE.U32 R14, R0, -0x2daee0ad, RZ ;  /* 0xd2511f53000e7825 */ /* 0x008fc800078e00ff */
[----:B------:R-:W-:Y:S01]  /*12860*/  IMAD.U32 R0, RZ, RZ, UR27 ;  /* 0x0000001bff007e24 */ /* 0x000fe2000f8e00ff */
[----:B----4-:R-:W-:-:S04]  /*12870*/  LOP3.LUT R9, R9, R3, RZ, 0x3c, !PT ;  /* 0x0000000309097212 */ /* 0x010fc800078e3cff */
[----:B------:R-:W-:-:S05]  /*12880*/  LOP3.LUT R0, R15, UR33, R0, 0x96, !PT ;  /* 0x000000210f007c12 */ /* 0x000fca000f8e9600 */
[----:B------:R-:W-:-:S04]  /*12890*/  IMAD.WIDE.U32 R6, R0, -0x326172a9, RZ ;  /* 0xcd9e8d5700067825 */ /* 0x000fc800078e00ff */
[----:B------:R-:W-:Y:S01]  /*128a0*/  IMAD R0, R2, 0x20, R5 ;  /* 0x0000002002007824 */ /* 0x000fe200078e0205 */
[----:B------:R-:W-:Y:S01]  /*128b0*/  LOP3.LUT R11, R7, UR4, R8, 0x96, !PT ;  /* 0x00000004070b7c12 */ /* 0x000fe2000f8e9608 */
[----:B------:R-:W-:-:S03]  /*128c0*/  IMAD.WIDE.U32 R4, R4, -0x326172a9, RZ ;  /* 0xcd9e8d5704047825 */ /* 0x000fc600078e00ff */
[CC--:B------:R-:W-:Y:S01]  /*128d0*/  ISETP.GE.AND P0, PT, R0.reuse, R231.reuse, PT ;  /* 0x000000e70000720c */ /* 0x0c0fe20003f06270 */
[C---:B------:R-:W-:Y:S01]  /*128e0*/  VIADD R2, R0.reuse, 0x1 ;  /* 0x0000000100027836 */ /* 0x040fe20000000000 */
[----:B------:R-:W-:Y:S01]  /*128f0*/  LOP3.LUT R12, R7, UR4, R4, 0x96, !PT ;  /* 0x00000004070c7c12 */ /* 0x000fe2000f8e9604 */
[C---:B------:R-:W-:Y:S01]  /*12900*/  VIADD R4, R0.reuse, 0x10 ;  /* 0x0000001000047836 */ /* 0x040fe20000000000 */
[----:B------:R-:W-:Y:S01]  /*12910*/  ISETP.LT.OR P0, PT, R0, R226, P0 ;  /* 0x000000e20000720c */ /* 0x000fe20000701670 */
[----:B------:R-:W-:Y:S01]  /*12920*/  UIADD3 UR4, UR27, -0x4498517b, URZ ;  /* 0xbb67ae851b047890 */ /* 0x000fe2000fffe03f */
[----:B------:R-:W-:Y:S01]  /*12930*/  ISETP.GE.AND P3, PT, R2, R231, PT ;  /* 0x000000e70200720c */ /* 0x000fe20003f66270 */
[----:B------:R-:W-:Y:S01]  /*12940*/  IMAD.WIDE.U32 R12, R12, -0x2daee0ad, RZ ;  /* 0xd2511f530c0c7825 */ /* 0x000fe200078e00ff */
[C---:B------:R-:W-:Y:S02]  /*12950*/  ISETP.GE.AND P6, PT, R2.reuse, R230, PT ;  /* 0x000000e60200720c */ /* 0x040fe40003fc6270 */
[----:B------:R-:W-:-:S02]  /*12960*/  ISETP.GE.AND P5, PT, R2, R229, PT ;  /* 0x000000e50200720c */ /* 0x000fc40003fa6270 */
[----:B------:R-:W-:Y:S02]  /*12970*/  ISETP.GE.AND P1, PT, R2, R228, PT ;  /* 0x000000e40200720c */ /* 0x000fe40003f26270 */
[----:B------:R-:W-:Y:S02]  /*12980*/  FSEL R7, R132, -INF , !P0 ;  /* 0xff80000084077808 */ /* 0x000fe40004000000 */
[C---:B------:R-:W-:Y:S02]  /*12990*/  ISETP.GE.AND P2, PT, R0.reuse, R230, PT ;  /* 0x000000e60000720c */ /* 0x040fe40003f46270 */
[C---:B------:R-:W-:Y:S02]  /*129a0*/  ISETP.GE.AND P4, PT, R0.reuse, R229, PT ;  /* 0x000000e50000720c */ /* 0x040fe40003f86270 */
[----:B------:R-:W-:Y:S02]  /*129b0*/  ISETP.GE.AND P0, PT, R0, R228, PT ;  /* 0x000000e40000720c */ /* 0x000fe40003f06270 */
[----:B------:R-:W-:-:S02]  /*129c0*/  ISETP.LT.OR P3, PT, R2, R226, P3 ;  /* 0x000000e20200720c */ /* 0x000fc40001f61670 */
[C---:B------:R-:W-:Y:S02]  /*129d0*/  ISETP.LT.OR P6, PT, R2.reuse, R227, P6 ;  /* 0x000000e30200720c */ /* 0x040fe400037c1670 */
[C---:B------:R-:W-:Y:S02]  /*129e0*/  ISETP.LT.OR P5, PT, R2.reuse, R225, P5 ;  /* 0x000000e10200720c */ /* 0x040fe40002fa1670 */
[-C--:B------:R-:W-:Y:S01]  /*129f0*/  ISETP.LT.OR P1, PT, R2, R224.reuse, P1 ;  /* 0x000000e00200720c */ /* 0x080fe20000f21670 */
[C---:B------:R-:W-:Y:S01]  /*12a00*/  VIADD R2, R0.reuse, 0x8 ;  /* 0x0000000800027836 */ /* 0x040fe20000000000 */
        /* <DEDUP_REMOVED lines=17> */
[----:B------:R-:W-:Y:S01]  /*12b20*/  LOP3.LUT R10, R5, R3, RZ, 0x3c, !PT ;  /* 0x00000003050a7212 */ /* 0x000fe200078e3cff */
[----:B------:R-:W-:Y:S01]  /*12b30*/  VIADD R3, R0, 0x11 ;  /* 0x0000001100037836 */ /* 0x000fe20000000000 */
[----:B------:R-:W-:Y:S02]  /*12b40*/  ISETP.GE.AND P6, PT, R2, R231, PT ;  /* 0x000000e70200720c */ /* 0x000fe40003fc6270 */
[----:B------:R-:W-:Y:S02]  /*12b50*/  FMNMX.FTZ R5, R239, R7, !PT ;  /* 0x00000007ef057209 */ /* 0x000fe40007810000 */
[----:B------:R-:W-:Y:S02]  /*12b60*/  FSEL R25, R181, -INF , !P5 ;  /* 0xff800000b5197808 */ /* 0x000fe40006800000 */
[----:B------:R-:W-:Y:S02]  /*12b70*/  FSEL R132, R183, -INF , !P1 ;  /* 0xff800000b7847808 */ /* 0x000fe40004800000 */
[----:B------:R-:W-:-:S02]  /*12b80*/  FSEL R19, R28, -INF , !P2 ;  /* 0xff8000001c137808 */ /* 0x000fc40005000000 */
[C---:B------:R-:W-:Y:S02]  /*12b90*/  ISETP.GE.AND P1, PT, R2.reuse, R230, PT ;  /* 0x000000e60200720c */ /* 0x040fe40003f26270 */
[C---:B------:R-:W-:Y:S02]  /*12ba0*/  ISETP.GE.AND P5, PT, R2.reuse, R229, PT ;  /* 0x000000e50200720c */ /* 0x040fe40003fa6270 */
[C---:B------:R-:W-:Y:S02]  /*12bb0*/  ISETP.GE.AND P2, PT, R2.reuse, R228, PT ;  /* 0x000000e40200720c */ /* 0x040fe40003f46270 */
[----:B------:R-:W-:Y:S02]  /*12bc0*/  ISETP.LT.OR P6, PT, R2, R226, P6 ;  /* 0x000000e20200720c */ /* 0x000fe400037c1670 */
[----:B------:R-:W-:Y:S02]  /*12bd0*/  FSEL R20, R30, -INF , !P4 ;  /* 0xff8000001e147808 */ /* 0x000fe40006000000 */
[----:B------:R-:W-:-:S02]  /*12be0*/  ISETP.GE.AND P4, PT, R4, R231, PT ;  /* 0x000000e70400720c */ /* 0x000fc40003f86270 */
[----:B------:R-:W-:Y:S02]  /*12bf0*/  FMNMX.FTZ R5, R16, R5, !PT ;  /* 0x0000000510057209 */ /* 0x000fe40007810000 */
[C---:B------:R-:W-:Y:S02]  /*12c00*/  ISETP.LT.OR P1, PT, R2.reuse, R227, P1 ;  /* 0x000000e30200720c */ /* 0x040fe40000f21670 */
[C---:B------:R-:W-:Y:S02]  /*12c10*/  ISETP.LT.OR P5, PT, R2.reuse, R225, P5 ;  /* 0x000000e10200720c */ /* 0x040fe40002fa1670 */
[----:B------:R-:W-:Y:S02]  /*12c20*/  ISETP.LT.OR P2, PT, R2, R224, P2 ;  /* 0x000000e00200720c */ /* 0x000fe40001741670 */
[----:B------:R-:W-:Y:S02]  /*12c30*/  FSEL R18, R29, -INF , !P6 ;  /* 0xff8000001d127808 */ /* 0x000fe40007000000 */
[C---:B------:R-:W-:Y:S01]  /*12c40*/  IADD3 R2, R0.reuse, 0x18, RZ ;  /* 0x0000001800027810 */ /* 0x040fe20007ffe0ff */
[----:B------:R-:W-:Y:S01]  /*12c50*/  VIADD R0, R0, 0x19 ;  /* 0x0000001900007836 */ /* 0x000fe20000000000 */
[----:B------:R-:W-:-:S02]  /*12c60*/  ISETP.GE.AND P6, PT, R3, R231, PT ;  /* 0x000000e70300720c */ /* 0x000fc40003fc6270 */
[-C--:B------:R-:W-:Y:S02]  /*12c70*/  ISETP.LT.OR P4, PT, R4, R226.reuse, P4 ;  /* 0x000000e20400720c */ /* 0x080fe40002781670 */
[----:B------:R-:W-:Y:S02]  /*12c80*/  FMNMX.FTZ R5, R19, R5, !PT ;  /* 0x0000000513057209 */ /* 0x000fe40007810000 */
[----:B------:R-:W-:Y:S02]  /*12c90*/  FSEL R32, R177, -INF , !P5 ;  /* 0xff800000b1207808 */ /* 0x000fe40006800000 */
[----:B------:R-:W-:Y:S02]  /*12ca0*/  ISETP.GE.AND P5, PT, R2, R231, PT ;  /* 0x000000e70200720c */ /* 0x000fe40003fa6270 */
[----:B------:R-:W-:Y:S02]  /*12cb0*/  FSEL R177, R140, -INF , !P4 ;  /* 0xff8000008cb17808 */ /* 0x000fe40006000000 */
[----:B------:R-:W-:-:S02]  /*12cc0*/  ISETP.LT.OR P6, PT, R3, R226, P6 ;  /* 0x000000e20300720c */ /* 0x000fc400037c1670 */
[----:B------:R-:W-:Y:S02]  /*12cd0*/  FMNMX.FTZ R5, R18, R5, !PT ;  /* 0x0000000512057209 */ /* 0x000fe40007810000 */
[----:B------:R-:W-:Y:S02]  /*12ce0*/  FSEL R23, R31, -INF , !P1 ;  /* 0xff8000001f177808 */ /* 0x000fe40004800000 */
[----:B------:R-:W-:Y:S02]  /*12cf0*/  FSEL R27, R176, -INF , !P0 ;  /* 0xff800000b01b7808 */ /* 0x000fe40004000000 */
[----:B------:R-:W-:Y:S02]  /*12d00*/  FSEL R34, R178, -INF , !P3 ;  /* 0xff800000b2227808 */ /* 0x000fe40005800000 */
[C---:B------:R-:W-:Y:S02]  /*12d10*/  ISETP.GE.AND P1, PT, R4.reuse, R230, PT ;  /* 0x000000e60400720c */ /* 0x040fe40003f26270 */
[----:B------:R-:W-:-:S02]  /*12d20*/  ISETP.GE.AND P0, PT, R4, R229, PT ;  /* 0x000000e50400720c */ /* 0x000fc40003f06270 */
[----:B------:R-:W-:Y:S02]  /*12d30*/  ISETP.GE.AND P3, PT, R4, R228, PT ;  /* 0x000000e40400720c */ /* 0x000fe40003f66270 */
[----:B------:R-:W-:Y:S02]  /*12d40*/  ISETP.GE.AND P4, PT, R0, R231, PT ;  /* 0x000000e70000720c */ /* 0x000fe40003f86270 */
[----:B------:R-:W-:Y:S02]  /*12d50*/  ISETP.LT.OR P5, PT, R2, R226, P5 ;  /* 0x000000e20200720c */ /* 0x000fe40002fa1670 */
[----:B------:R-:W-:Y:S02]  /*12d60*/  FSEL R176, R141, -INF , !P6 ;  /* 0xff8000008db07808 */ /* 0x000fe40007000000 */
[----:B------:R-:W-:Y:S02]  /*12d70*/  FMNMX.FTZ R5, R177, R5, !PT ;  /* 0x00000005b1057209 */ /* 0x000fe40007810000 */
[----:B------:R-:W-:-:S02]  /*12d80*/  ISETP.LT.OR P1, PT, R4, R227, P1 ;  /* 0x000000e30400720c */ /* 0x000fc40000f21670 */
[C---:B------:R-:W-:Y:S02]  /*12d90*/  ISETP.LT.OR P0, PT, R4.reuse, R225, P0 ;  /* 0x000000e10400720c */ /* 0x040fe40000701670 */
[----:B------:R-:W-:Y:S02]  /*12da0*/  ISETP.LT.OR P3, PT, R4, R224, P3 ;  /* 0x000000e00400720c */ /* 0x000fe40001f61670 */
[----:B------:R-:W-:Y:S02]  /*12db0*/  ISETP.LT.OR P4, PT, R0, R226, P4 ;  /* 0x000000e20000720c */ /* 0x000fe40002781670 */
[----:B------:R-:W-:Y:S02]  /*12dc0*/  FSEL R133, R136, -INF , !P5 ;  /* 0xff80000088857808 */ /* 0x000fe40006800000 */
[----:B------:R-:W-:Y:S02]  /*12dd0*/  FMNMX.FTZ R4, R176, R5, !PT ;  /* 0x00000005b0047209 */ /* 0x000fe40007810000 */
[----:B------:R-:W-:-:S02]  /*12de0*/  FSEL R178, R137, -INF , !P4 ;  /* 0xff80000089b27808 */ /* 0x000fc40006000000 */
[----:B------:R-:W-:Y:S02]  /*12df0*/  FMNMX.FTZ R4, R133, R4, !PT ;  /* 0x0000000485047209 */ /* 0x000fe40007810000 */
[----:B------:R-:W-:Y:S02]  /*12e00*/  FMNMX.FTZ R5, R238, R17, !PT ;  /* 0x00000011ee057209 */ /* 0x000fe40007810000 */
[----:B------:R-:W-:Y:S02]  /*12e10*/  FMNMX.FTZ R4, R178, R4, !PT ;  /* 0x00000004b2047209 */ /* 0x000fe40007810000 */
[----:B------:R-:W-:Y:S02]  /*12e20*/  FMNMX.FTZ R5, R21, R5, !PT ;  /* 0x0000000515057209 */ /* 0x000fe40007810000 */
[----:B------:R-:W-:Y:S01]  /*12e30*/  FSEL R35, R179, -INF , !P2 ;  /* 0xff800000b3237808 */ /* 0x000fe20005000000 */
[----:B------:R-:W1:Y:S01]  /*12e40*/  SHFL.BFLY PT, R8, R4, 0x2, 0x1f ;  /* 0x0c401f0004087f89 */ /* 0x000e6200000e0000 */
[----:B------:R-:W-:-:S02]  /*12e50*/  ISETP.GE.AND P5, PT, R3, R230, PT ;  /* 0x000000e60300720c */ /* 0x000fc40003fa6270 */
[C---:B------:R-:W-:Y:S02]  /*12e60*/  ISETP.GE.AND P6, PT, R3.reuse, R229, PT ;  /* 0x000000e50300720c */ /* 0x040fe40003fc6270 */
[C---:B------:R-:W-:Y:S02]  /*12e70*/  ISETP.GE.AND P2, PT, R3.reuse, R228, PT ;  /* 0x000000e40300720c */ /* 0x040fe40003f46270 */
[----:B------:R-:W-:Y:S02]  /*12e80*/  FMNMX.FTZ R5, R20, R5, !PT ;  /* 0x0000000514057209 */ /* 0x000fe40007810000 */
[C---:B------:R-:W-:Y:S02]  /*12e90*/  ISETP.LT.OR P5, PT, R3.reuse, R227, P5 ;  /* 0x000000e30300720c */ /* 0x040fe40002fa1670 */
[C---:B------:R-:W-:Y:S02]  /*12ea0*/  ISETP.LT.OR P6, PT, R3.reuse, R225, P6 ;  /* 0x000000e10300720c */ /* 0x040fe400037c1670 */
[----:B------:R-:W-:-:S02]  /*12eb0*/  ISETP.LT.OR P2, PT, R3, R224, P2 ;  /* 0x000000e00300720c */ /* 0x000fc40001741670 */
[-C--:B------:R-:W-:Y:S02]  /*12ec0*/  ISETP.GE.AND P4, PT, R2, R230.reuse, PT ;  /* 0x000000e60200720c */ /* 0x080fe40003f86270 */
[----:B------:R-:W-:Y:S02]  /*12ed0*/  FSEL R179, R142, -INF , !P1 ;  /* 0xff8000008eb37808 */ /* 0x000fe40004800000 */
[----:B------:R-:W-:Y:S02]  /*12ee0*/  FMNMX.FTZ R3, R23, R5, !PT ;  /* 0x0000000517037209 */ /* 0x000fe40007810000 */
[----:B------:R-:W-:Y:S02]  /*12ef0*/  ISETP.GE.AND P1, PT, R0, R230, PT ;  /* 0x000000e60000720c */ /* 0x000fe40003f26270 */
[----:B------:R-:W-:Y:S02]  /*12f00*/  ISETP.LT.OR P4, PT, R2, R227, P4 ;  /* 0x000000e30200720c */ /* 0x000fe40002781670 */
[----:B------:R-:W-:-:S02]  /*12f10*/  FSEL R180, R143, -INF , !P5 ;  /* 0xff8000008fb47808 */ /* 0x000fc40006800000 */
[----:B------:R-:W-:Y:S02]  /*12f20*/  FMNMX.FTZ R3, R179, R3, !PT ;  /* 0x00000003b3037209 */ /* 0x000fe40007810000 */
[----:B------:R-:W-:Y:S02]  /*12f30*/  ISETP.LT.OR P1, PT, R0, R227, P1 ;  /* 0x000000e30000720c */ /* 0x000fe40000f21670 */
[----:B------:R-:W-:Y:S02]  /*12f40*/  FSEL R195, R138, -INF , !P4 ;  /* 0xff8000008ac37808 */ /* 0x000fe40006000000 */
[----:B------:R-:W-:Y:S02]  /*12f50*/  FMNMX.FTZ R3, R180, R3, !PT ;  /* 0x00000003b4037209 */ /* 0x000fe40007810000 */
[----:B------:R-:W-:Y:S02]  /*12f60*/  FSEL R198, R188, -INF , !P0 ;  /* 0xff800000bcc67808 */ /* 0x000fe40004000000 */
[----:B------:R-:W-:-:S02]  /*12f70*/  FSEL R196, R139, -INF , !P1 ;  /* 0xff8000008bc47808 */ /* 0x000fc40004800000 */
[CC--:B------:R-:W-:Y:S02]  /*12f80*/  ISETP.GE.AND P4, PT, R0.reuse, R229.reuse, PT ;  /* 0x000000e50000720c */ /* 0x0c0fe40003f86270 */
[-C--:B------:R-:W-:Y:S02]  /*12f90*/  ISETP.GE.AND P0, PT, R0, R228.reuse, PT ;  /* 0x000000e40000720c */ /* 0x080fe40003f06270 */
[C---:B------:R-:W-:Y:S02]  /*12fa0*/  ISETP.GE.AND P5, PT, R2.reuse, R229, PT ;  /* 0x000000e50200720c */ /* 0x040fe40003fa6270 */
[----:B------:R-:W-:Y:S02]  /*12fb0*/  ISETP.GE.AND P1, PT, R2, R228, PT ;  /* 0x000000e40200720c */ /* 0x000fe40003f26270 */
[----:B------:R-:W-:Y:S02]  /*12fc0*/  FMNMX.FTZ R3, R195, R3, !PT ;  /* 0x00000003c3037209 */ /* 0x000fe40007810000 */
[----:B------:R-:W-:-:S02]  /*12fd0*/  ISETP.LT.OR P4, PT, R0, R225, P4 ;  /* 0x000000e10000720c */ /* 0x000fc40002781670 */
[-C--:B------:R-:W-:Y:S02]  /*12fe0*/  ISETP.LT.OR P0, PT, R0, R224.reuse, P0 ;  /* 0x000000e00000720c */ /* 0x080fe40000701670 */
[C---:B------:R-:W-:Y:S02]  /*12ff0*/  ISETP.LT.OR P5, PT, R2.reuse, R225, P5 ;  /* 0x000000e10200720c */ /* 0x040fe40002fa1670 */
[----:B------:R-:W-:Y:S02]  /*13000*/  ISETP.LT.OR P1, PT, R2, R224, P1 ;  /* 0x000000e00200720c */ /* 0x000fe40000f21670 */
[----:B-1----:R-:W-:Y:S01]  /*13010*/  FMNMX.FTZ R0, R4, R8, !PT ;  /* 0x0000000804007209 */ /* 0x002fe20007810000 */
[----:B------:R-:W-:Y:S01]  /*13020*/  IMAD.WIDE.U32 R8, R9, -0x2daee0ad, RZ ;  /* 0xd2511f5309087825 */ /* 0x000fe200078e00ff */
[----:B------:R-:W-:Y:S02]  /*13030*/  FMNMX.FTZ R2, R196, R3, !PT ;  /* 0x00000003c4027209 */ /* 0x000fe40007810000 */
[----:B------:R-:W-:Y:S01]  /*13040*/  FMNMX.FTZ R3, R237, R22, !PT ;  /* 0x00000016ed037209 */ /* 0x000fe20007810000 */
[----:B------:R-:W1:Y:S01]  /*13050*/  SHFL.BFLY PT, R24, R0, 0x1, 0x1f ;  /* 0x0c201f0000187f89 */ /* 0x000e6200000e0000 */
[----:B------:R-:W-:Y:S01]  /*13060*/  FSEL R192, R189, -INF , !P6 ;  /* 0xff800000bdc07808 */ /* 0x000fe20007000000 */
[----:B------:R-:W-:Y:S01]  /*13070*/  IMAD.WIDE.U32 R4, R10, -0x2daee0ad, RZ ;  /* 0xd2511f530a047825 */ /* 0x000fe200078e00ff */
[----:B------:R-:W-:Y:S01]  /*13080*/  FMNMX.FTZ R3, R25, R3, !PT ;  /* 0x0000000319037209 */ /* 0x000fe20007810000 */
[----:B------:R-:W2:Y:S01]  /*13090*/  SHFL.BFLY PT, R15, R2, 0x2, 0x1f ;  /* 0x0c401f00020f7f89 */ /* 0x000ea200000e0000 */
[----:B------:R-:W-:Y:S01]  /*130a0*/  FSEL R194, R184, -INF , !P5 ;  /* 0xff800000b8c27808 */ /* 0x000fe20006800000 */
[----:B------:R-:W-:Y:S01]  /*130b0*/  IMAD.WIDE.U32 R10, R11, -0x2daee0ad, RZ ;  /* 0xd2511f530b0a7825 */ /* 0x000fe200078e00ff */
[----:B------:R-:W-:-:S02]  /*130c0*/  FMNMX.FTZ R3, R27, R3, !PT ;  /* 0x000000031b037209 */ /* 0x000fc40007810000 */
[--C-:B------:R-:W-:Y:S02]  /*130d0*/  LOP3.LUT R9, R9, UR4, R14.reuse, 0x96, !PT ;  /* 0x0000000409097c12 */ /* 0x100fe4000f8e960e */
[----:B------:R-:W-:Y:S02]  /*130e0*/  FMNMX.FTZ R3, R32, R3, !PT ;  /* 0x0000000320037209 */ /* 0x000fe40007810000 */
[----:B------:R-:W-:Y:S01]  /*130f0*/  LOP3.LUT R5, R5, UR4, R14, 0x96, !PT ;  /* 0x0000000405057c12 */ /* 0x000fe2000f8e960e */
[----:B------:R-:W-:Y:S01]  /*13100*/  UIADD3 UR4, UR26, -0x255992d5, URZ ;  /* 0xdaa66d2b1a047890 */ /* 0x000fe2000fffe03f */
[----:B------:R-:W-:Y:S02]  /*13110*/  FMNMX.FTZ R3, R198, R3, !PT ;  /* 0x00000003c6037209 */ /* 0x000fe40007810000 */
[----:B------:R-:W-:Y:S01]  /*13120*/  LOP3.LUT R26, R11, UR5, R8, 0x96, !PT ;  /* 0x000000050b1a7c12 */ /* 0x000fe2000f8e9608 */
[----:B------:R-:W-:Y:S01]  /*13130*/  IMAD.WIDE.U32 R8, R9, -0x326172a9, RZ ;  /* 0xcd9e8d5709087825 */ /* 0x000fe200078e00ff */
[----:B------:R-:W-:-:S02]  /*13140*/  FMNMX.FTZ R3, R192, R3, !PT ;  /* 0x00000003c0037209 */ /* 0x000fc40007810000 */
[----:B------:R-:W-:Y:S01]  /*13150*/  LOP3.LUT R28, R13, UR5, R4, 0x96, !PT ;  /* 0x000000050d1c7c12 */ /* 0x000fe2000f8e9604 */
[----:B------:R-:W-:Y:S01]  /*13160*/  UIADD3 UR5, UR26, 0x3c6ef372, URZ ;  /* 0x3c6ef3721a057890 */ /* 0x000fe2000fffe03f */
[----:B------:R-:W-:Y:S02]  /*13170*/  FSEL R193, R185, -INF , !P4 ;  /* 0xff800000b9c17808 */ /* 0x000fe40006000000 */
[----:B------:R-:W-:Y:S02]  /*13180*/  FMNMX.FTZ R3, R194, R3, !PT ;  /* 0x00000003c2037209 */ /* 0x000fe40007810000 */
[----:B-1----:R-:W-:Y:S02]  /*13190*/  FMNMX.FTZ R136, R0, R24, !PT ;  /* 0x0000001800887209 */ /* 0x002fe40007810000 */
[----:B--2---:R-:W-:Y:S02]  /*131a0*/  FMNMX.FTZ R135, R2, R15, !PT ;  /* 0x0000000f02877209 */ /* 0x004fe40007810000 */
[----:B------:R-:W-:Y:S01]  /*131b0*/  FMNMX.FTZ R134, R193, R3, !PT ;  /* 0x00000003c1867209 */ /* 0x000fe20007810000 */
[----:B------:R-:W-:Y:S01]  /*131c0*/  IMAD.WIDE.U32 R2, R5, -0x326172a9, RZ ;  /* 0xcd9e8d5705027825 */ /* 0x000fe200078e00ff */
[----:B------:R-:W-:-:S03]  /*131d0*/  FMNMX.FTZ R0, R236, R33, !PT ;  /* 0x00000021ec007209 */ /* 0x000fc60007810000 */
[----:B------:R-:W-:Y:S01]  /*131e0*/  FMUL.FTZ R11, R136, UR32 ;  /* 0x00000020880b7c20 */ /* 0x000fe20008410000 */
[----:B------:R-:W-:Y:S01]  /*131f0*/  LOP3.LUT R14, R9, UR5, R6, 0x96, !PT ;  /* 0x00000005090e7c12 */ /* 0x000fe2000f8e9606 */
[----:B------:R-:W-:Y:S01]  /*13200*/  IMAD.WIDE.U32 R4, R26, -0x326172a9, RZ ;  /* 0xcd9e8d571a047825 */ /* 0x000fe200078e00ff */
[----:B------:R-:W-:Y:S01]  /*13210*/  FMNMX.FTZ R9, R132, R0, !PT ;  /* 0x0000000084097209 */ /* 0x000fe20007810000 */
[----:B------:R-:W1:Y:S01]  /*13220*/  SHFL.BFLY PT, R24, R134, 0x2, 0x1f ;  /* 0x0c401f0086187f89 */ /* 0x000e6200000e0000 */
[----:B------:R-:W-:Y:S01]  /*13230*/  FSEL R205, R190, -INF , !P3 ;  /* 0xff800000becd7808 */ /* 0x000fe20005800000 */
[----:B------:R-:W-:Y:S01]  /*13240*/  IMAD.WIDE.U32 R14, R14, -0x2daee0ad, RZ ;  /* 0xd2511f530e0e7825 */ /* 0x000fe200078e00ff */
[----:B------:R-:W-:Y:S01]  /*13250*/  LOP3.LUT R13, R5, UR4, R8, 0x96, !PT ;  /* 0x00000004050d7c12 */ /* 0x000fe2000f8e9608 */
[----:B------:R-:W2:Y:S01]  /*13260*/  SHFL.BFLY PT, R29, R135, 0x1, 0x1f ;  /* 0x0c201f00871d7f89 */ /* 0x000ea200000e0000 */
[----:B------:R-:W-:Y:S02]  /*13270*/  FMNMX.FTZ R5, R34, R9, !PT ;  /* 0x0000000922057209 */ /* 0x000fe40007810000 */
[----:B------:R-:W-:-:S02]  /*13280*/  FSEL R206, R191, -INF , !P2 ;  /* 0xff800000bfce7808 */ /* 0x000fc40005000000 */
[----:B------:R-:W-:Y:S02]  /*13290*/  FMNMX.FTZ R5, R35, R5, !PT ;  /* 0x0000000523057209 */ /* 0x000fe40007810000 */
[----:B------:R-:W-:Y:S02]  /*132a0*/  FSETP.NEU.FTZ.AND P3, PT, R136, -INF , PT ;  /* 0xff8000008800780b */ /* 0x000fe40003f7d000 */
[----:B------:R-:W-:Y:S02]  /*132b0*/  FMNMX.FTZ R137, R205, R5, !PT ;  /* 0x00000005cd897209 */ /* 0x000fe40007810000 */
[----:B------:R-:W-:Y:S02]  /*132c0*/  FSEL R233, R186, -INF , !P1 ;  /* 0xff800000bae97808 */ /* 0x000fe40004800000 */
[----:B------:R-:W-:Y:S02]  /*132d0*/  FSEL R0, R11, RZ, P3 ;  /* 0x000000ff0b007208 */ /* 0x000fe40001800000 */
[----:B------:R-:W-:-:S02]  /*132e0*/  FMNMX.FTZ R137, R206, R137, !PT ;  /* 0x00000089ce897209 */ /* 0x000fc40007810000 */
[----:B------:R-:W-:Y:S01]  /*132f0*/  LOP3.LUT R11, R3, UR5, R6, 0x96, !PT ;  /* 0x00000005030b7c12 */ /* 0x000fe2000f8e9606 */
[----:B------:R-:W-:Y:S01]  /*13300*/  FFMA.FTZ R3, R7, UR32, -R0 ;  /* 0x0000002007037c23 */ /* 0x000fe20008010800 */
[----:B------:R-:W-:Y:S01]  /*13310*/  LOP3.LUT R10, R15, UR31, R10, 0x96, !PT ;  /* 0x0000001f0f0a7c12 */ /* 0x000fe2000f8e960a */
[----:B------:R-:W-:Y:S01]  /*13320*/  IMAD.WIDE.U32 R6, R28, -0x326172a9, RZ ;  /* 0xcd9e8d571c067825 */ /* 0x000fe200078e00ff */
[----:B------:R-:W-:Y:S01]  /*13330*/  FSEL R235, R187, -INF , !P0 ;  /* 0xff800000bbeb7808 */ /* 0x000fe20004000000 */
[----:B------:R3:W-:Y:S01]  /*13340*/  MUFU.EX2 R244, R3 ;  /* 0x0000000300f47308 */ /* 0x0007e20000000800 */
[----:B------:R-:W-:Y:S01]  /*13350*/  FMNMX.FTZ R137, R233, R137, !PT ;  /* 0x00000089e9897209 */ /* 0x000fe20007810000 */
[----:B------:R-:W-:Y:S01]  /*13360*/  IMAD.WIDE.U32 R8, R11, -0x2daee0ad, RZ ;  /* 0xd2511f530b087825 */ /* 0x000fe200078e00ff */
[----:B-1----:R-:W-:-:S03]  /*13370*/  FMNMX.FTZ R134, R134, R24, !PT ;  /* 0x0000001886867209 */ /* 0x002fc60007810000 */
[----:B------:R-:W-:Y:S01]  /*13380*/  FFMA.FTZ R16, R16, UR32, -R0 ;  /* 0x0000002010107c23 */ /* 0x000fe20008010800 */
[----:B------:R-:W-:Y:S01]  /*13390*/  FMNMX.FTZ R137, R235, R137, !PT ;  /* 0x00000089eb897209 */ /* 0x000fe20007810000 */
[----:B------:R-:W-:Y:S01]  /*133a0*/  IMAD.WIDE.U32 R10, R10, -0x326172a9, RZ ;  /* 0xcd9e8d570a0a7825 */ /* 0x000fe200078e00ff */
[----:B------:R-:W-:Y:S01]  /*133b0*/  LOP3.LUT R12, R9, UR31, R12, 0x96, !PT ;  /* 0x0000001f090c7c12 */ /* 0x000fe2000f8e960c */
[----:B------:R1:W-:Y:S01]  /*133c0*/  MUFU.EX2 R243, R16 ;  /* 0x0000001000f37308 */ /* 0x0003e20000000800 */
[----:B------:R-:W4:Y:S01]  /*133d0*/  SHFL.BFLY PT, R9, R134, 0x1, 0x1f ;  /* 0x0c201f0086097f89 */ /* 0x000f2200000e0000 */
[----:B------:R-:W-:Y:S01]  /*133e0*/  LOP3.LUT R15, R7, UR4, R2, 0x96, !PT ;  /* 0x00000004070f7c12 */ /* 0x000fe2000f8e9602 */
[----:B------:R-:W-:Y:S01]  /*133f0*/  FFMA.FTZ R19, R19, UR32, -R0 ;  /* 0x0000002013137c23 */ /* 0x000fe20008010800 */
[----:B------:R-:W-:Y:S01]  /*13400*/  LOP3.LUT R4, R11, UR30, R4, 0x96, !PT ;  /* 0x0000001e0b047c12 */ /* 0x000fe2000f8e9604 */
[----:B------:R-:W-:Y:S01]  /*13410*/  IMAD.WIDE.U32 R30, R12, -0x326172a9, RZ ;  /* 0xcd9e8d570c1e7825 */ /* 0x000fe200078e00ff */
[----:B------:R-:W5:Y:S01]  /*13420*/  SHFL.BFLY PT, R11, R137, 0x2, 0x1f ;  /* 0x0c401f00890b7f89 */ /* 0x000f6200000e0000 */
[----:B--2---:R-:W-:Y:S01]  /*13430*/  FMNMX.FTZ R135, R135, R29, !PT ;  /* 0x0000001d87877209 */ /* 0x004fe20007810000 */
[----:B------:R-:W-:Y:S01]  /*13440*/  MUFU.EX2 R242, R19 ;  /* 0x0000001300f27308 */ /* 0x000fe20000000800 */
[----:B---3--:R-:W-:-:S04]  /*13450*/  IMAD.WIDE.U32 R2, R13, -0x2daee0ad, RZ ;  /* 0xd2511f530d027825 */ /* 0x008fc800078e00ff */
[----:B------:R-:W-:Y:S01]  /*13460*/  FFMA.FTZ R18, R18, UR32, -R0 ;  /* 0x0000002012127c23 */ /* 0x000fe20008010800 */
[C---:B------:R-:W-:Y:S01]  /*13470*/  FSETP.NEU.FTZ.AND P2, PT, R135.reuse, -INF , PT ;  /* 0xff8000008700780b */ /* 0x040fe20003f5d000 */
[----:B------:R-:W-:Y:S01]  /*13480*/  FMUL.FTZ R13, R135, UR32 ;  /* 0x00000020870d7c20 */ /* 0x000fe20008410000 */
[----:B------:R-:W-:Y:S01]  /*13490*/  IMAD.WIDE.U32 R142, R4, -0x2daee0ad, RZ ;  /* 0xd2511f53048e7825 */ /* 0x000fe200078e00ff */
[----:B------:R-:W-:Y:S01]  /*134a0*/  LOP3.LUT R7, R3, UR24, R14, 0x96, !PT ;  /* 0x0000001803077c12 */ /* 0x000fe2000f8e960e */
[----:B------:R-:W-:Y:S01]  /*134b0*/  UMOV UR5, UR33 ;  /* 0x0000002100057c82 */ /* 0x000fe20008000000 */
[----:B------:R-:W-:Y:S01]  /*134c0*/  LOP3.LUT R3, R31, UR30, R6, 0x96, !PT ;  /* 0x0000001e1f037c12 */ /* 0x000fe2000f8e9606 */
[----:B------:R-:W-:Y:S01]  /*134d0*/  IMAD.WIDE.U32 R4, R15, -0x2daee0ad, RZ ;  /* 0xd2511f530f047825 */ /* 0x000fe200078e00ff */
[----:B------:R-:W-:Y:S01]  /*134e0*/  LOP3.LUT R2, R143, UR10, R2, 0x96, !PT ;  /* 0x0000000a8f027c12 */ /* 0x000fe2000f8e9602 */
[----:B------:R-:W-:Y:S01]  /*134f0*/  MUFU.EX2 R241, R18 ;  /* 0x0000001200f17308 */ /* 0x000fe20000000800 */
[----:B------:R-:W-:Y:S01]  /*13500*/  FSEL R13, R13, RZ, P2 ;  /* 0x000000ff0d0d7208 */ /* 0x000fe20001000000 */
[----:B------:R-:W-:Y:S01]  /*13510*/  IMAD.WIDE.U32 R140, R3, -0x2daee0ad, RZ ;  /* 0xd2511f53038c7825 */ /* 0x000fe200078e00ff */
[----:B------:R-:W-:-:S02]  /*13520*/  LOP3.LUT R28, R5, UR24, R8, 0x96, !PT ;  /* 0x00000018051c7c12 */ /* 0x000fc4000f8e9608 */
[----:B------:R-:W-:Y:S01]  /*13530*/  MOV R182, R248 ;  /* 0x000000f800b67202 */ /* 0x000fe20000000f00 */
[----:B------:R-:W-:Y:S01]  /*13540*/  IMAD.WIDE.U32 R6, R7, -0x326172a9, RZ ;  /* 0xcd9e8d5707067825 */ /* 0x000fe200078e00ff */
[----:B----4-:R-:W-:-:S03]  /*13550*/  FMNMX.FTZ R134, R134, R9, !PT ;  /* 0x0000000986867209 */ /* 0x010fc60007810000 */
[----:B------:R-:W-:Y:S01]  /*13560*/  FFMA.FTZ R17, R17, UR32, -R13 ;  /* 0x0000002011117c23 */ /* 0x000fe2000801080d */
[----:B------:R-:W-:Y:S01]  /*13570*/  LOP3.LUT R5, R141, UR10, R4, 0x96, !PT ;  /* 0x0000000a8d057c12 */ /* 0x000fe2000f8e9604 */
[----:B------:R-:W-:Y:S01]  /*13580*/  IMAD.WIDE.U32 R2, R2, -0x326172a9, RZ ;  /* 0xcd9e8d5702027825 */ /* 0x000fe200078e00ff */
[----:B-----5:R-:W-:-:S03]  /*13590*/  FMNMX.FTZ R137, R137, R11, !PT ;  /* 0x0000000b89897209 */ /* 0x020fc60007810000 */
[----:B------:R-:W-:Y:S01]  /*135a0*/  FMUL.FTZ R12, R134, UR32 ;  /* 0x00000020860c7c20 */ /* 0x000fe20008410000 */
[----:B------:R-:W-:Y:S01]  /*135b0*/  LOP3.LUT R143, R7, UR11, R10, 0x96, !PT ;  /* 0x0000000b078f7c12 */ /* 0x000fe2000f8e960a */
[----:B------:R-:W-:Y:S01]  /*135c0*/  IMAD.WIDE.U32 R28, R28, -0x326172a9, RZ ;  /* 0xcd9e8d571c1c7825 */ /* 0x000fe200078e00ff */
[----:B------:R-:W-:Y:S01]  /*135d0*/  LOP3.LUT R4, R3, UR21, R6, 0x96, !PT ;  /* 0x0000001503047c12 */ /* 0x000fe2000f8e9606 */
[----:B------:R-:W2:Y:S01]  /*135e0*/  SHFL.BFLY PT, R15, R137, 0x1, 0x1f ;  /* 0x0c201f00890f7f89 */ /* 0x000ea200000e0000 */
[----:B------:R-:W-:Y:S01]  /*135f0*/  LOP3.LUT R6, R2, 0xffff, RZ, 0xc0, !PT ;  /* 0x0000ffff02067812 */ /* 0x000fe200078ec0ff */
[----:B------:R3:W-:Y:S01]  /*13600*/  MUFU.EX2 R240, R17 ;  /* 0x0000001100f07308 */ /* 0x0007e20000000800 */
[----:B------:R-:W-:Y:S01]  /*13610*/  FSETP.NEU.FTZ.AND P1, PT, R134, -INF , PT ;  /* 0xff8000008600780b */ /* 0x000fe20003f3d000 */
[--C-:B------:R-:W-:Y:S01]  /*13620*/  FFMA.FTZ R21, R21, UR32, -R13.reuse ;  /* 0x0000002015157c23 */ /* 0x100fe2000801080d */
[--C-:B------:R-:W-:Y:S01]  /*13630*/  SHF.R.U32.HI R7, RZ, 0x10, R2.reuse ;  /* 0x00000010ff077819 */ /* 0x100fe20000011602 */
[--C-:B------:R-:W-:Y:S01]  /*13640*/  FFMA.FTZ R20, R20, UR32, -R13.reuse ;  /* 0x0000002014147c23 */ /* 0x100fe2000801080d */
[----:B------:R-:W-:Y:S01]  /*13650*/  LOP3.LUT R14, R2, 0xff, RZ, 0xc0, !PT ;  /* 0x000000ff020e7812 */ /* 0x000fe200078ec0ff */
[----:B------:R-:W-:Y:S01]  /*13660*/  FFMA.FTZ R23, R23, UR32, -R13 ;  /* 0x0000002017177c23 */ /* 0x000fe2000801080d */
[----:B------:R-:W-:Y:S01]  /*13670*/  SHF.R.U32.HI R8, RZ, 0x18, R2 ;  /* 0x00000018ff087819 */ /* 0x000fe20000011602 */
[----:B------:R-:W-:Y:S01]  /*13680*/  IMAD.WIDE.U32 R2, R5, -0x326172a9, RZ ;  /* 0xcd9e8d5705027825 */ /* 0x000fe200078e00ff */
[----:B------:R-:W-:Y:S01]  /*13690*/  SHF.R.U32.HI R6, RZ, 0x8, R6 ;  /* 0x00000008ff067819 */ /* 0x000fe20000011606 */
[----:B------:R-:W4:Y:S01]  /*136a0*/  MUFU.EX2 R234, R21 ;  /* 0x0000001500ea7308 */ /* 0x000f220000000800 */
[----:B------:R-:W-:-:S02]  /*136b0*/  FSEL R12, R12, RZ, P1 ;  /* 0x000000ff0c0c7208 */ /* 0x000fc40000800000 */
[----:B------:R-:W-:Y:S02]  /*136c0*/  LOP3.LUT R5, R7, 0xff, RZ, 0xc0, !PT ;  /* 0x000000ff07057812 */ /* 0x000fe400078ec0ff */
[----:B------:R-:W-:Y:S01]  /*136d0*/  LOP3.LUT R9, R2, 0xffff, RZ, 0xc0, !PT ;  /* 0x0000ffff02097812 */ /* 0x000fe200078ec0ff */
[----:B------:R-:W-:Y:S01]  /*136e0*/  FFMA.FTZ R22, R22, UR32, -R12 ;  /* 0x0000002016167c23 */ /* 0x000fe2000801080c */
[----:B------:R-:W-:Y:S01]  /*136f0*/  LOP3.LUT R10, R2, 0xff, RZ, 0xc0, !PT ;  /* 0x000000ff020a7812 */ /* 0x000fe200078ec0ff */
[----:B------:R-:W-:Y:S01]  /*13700*/  MUFU.EX2 R232, R20 ;  /* 0x0000001400e87308 */ /* 0x000fe20000000800 */
[--C-:B------:R-:W-:Y:S02]  /*13710*/  SHF.R.U32.HI R11, RZ, 0x10, R2.reuse ;  /* 0x00000010ff0b7819 */ /* 0x100fe40000011602 */
[----:B-1----:R-:W-:Y:S02]  /*13720*/  SHF.R.U32.HI R16, RZ, 0x18, R2 ;  /* 0x00000018ff107819 */ /* 0x002fe40000011602 */
[----:B------:R-:W-:Y:S01]  /*13730*/  PRMT R14, R14, 0x5410, R6 ;  /* 0x000054100e0e7816 */ /* 0x000fe20000000006 */
[----:B------:R-:W-:Y:S01]  /*13740*/  FFMA.FTZ R6, R25, UR32, -R12 ;  /* 0x0000002019067c23 */ /* 0x000fe2000801080c */
[----:B------:R-:W-:Y:S01]  /*13750*/  LOP3.LUT R2, R3, UR21, R28, 0x96, !PT ;  /* 0x0000001503027c12 */ /* 0x000fe2000f8e961c */
[----:B------:R-:W1:Y:S01]  /*13760*/  MUFU.EX2 R207, R23 ;  /* 0x0000001700cf7308 */ /* 0x000e620000000800 */
[----:B---3--:R-:W-:-:S02]  /*13770*/  PRMT R17, R5, 0x5410, R8 ;  /* 0x0000541005117816 */ /* 0x008fc40000000008 */
[C---:B------:R-:W-:Y:S02]  /*13780*/  LOP3.LUT R3, R4.reuse, 0xffff, RZ, 0xc0, !PT ;  /* 0x0000ffff04037812 */ /* 0x040fe400078ec0ff */
[--C-:B------:R-:W-:Y:S02]  /*13790*/  SHF.R.U32.HI R5, RZ, 0x10, R4.reuse ;  /* 0x00000010ff057819 */ /* 0x100fe40000011604 */
[----:B--2---:R-:W-:Y:S01]  /*137a0*/  FMNMX.FTZ R137, R137, R15, !PT ;  /* 0x0000000f89897209 */ /* 0x004fe20007810000 */
[----:B------:R2:W-:Y:S01]  /*137b0*/  MUFU.EX2 R199, R6 ;  /* 0x0000000600c77308 */ /* 0x0005e20000000800 */
[----:B------:R-:W-:Y:S02]  /*137c0*/  LOP3.LUT R8, R4, 0xff, RZ, 0xc0, !PT ;  /* 0x000000ff04087812 */ /* 0x000fe400078ec0ff */
[----:B------:R-:W-:Y:S01]  /*137d0*/  SHF.R.U32.HI R7, RZ, 0x18, R4 ;  /* 0x00000018ff077819 */ /* 0x000fe20000011604 */
[----:B------:R-:W-:Y:S01]  /*137e0*/  FMUL.FTZ R19, R137, UR32 ;  /* 0x0000002089137c20 */ /* 0x000fe20008410000 */
[----:B------:R-:W-:Y:S01]  /*137f0*/  LOP3.LUT R4, R5, 0xff, RZ, 0xc0, !PT ;  /* 0x000000ff05047812 */ /* 0x000fe200078ec0ff */
[----:B------:R-:W-:Y:S01]  /*13800*/  FFMA.FTZ R5, R27, UR32, -R12 ;  /* 0x000000201b057c23 */ /* 0x000fe2000801080c */
[----:B------:R-:W-:Y:S01]  /*13810*/  FSETP.NEU.FTZ.AND P0, PT, R137, -INF , PT ;  /* 0xff8000008900780b */ /* 0x000fe20003f1d000 */
[----:B------:R-:W3:Y:S01]  /*13820*/  LDSM.16.MT88.4 R24, [R209+0xa000] ;  /* 0x00a00000d118783b */ /* 0x000ee20000004200 */
[----:B------:R-:W-:Y:S01]  /*13830*/  MUFU.EX2 R204, R22 ;  /* 0x0000001600cc7308 */ /* 0x000fe20000000800 */
[----:B------:R-:W-:-:S02]  /*13840*/  LOP3.LUT R138, R29, UR11, R30, 0x96, !PT ;  /* 0x0000000b1d8a7c12 */ /* 0x000fc4000f8e961e */
[----:B------:R-:W-:Y:S01]  /*13850*/  FSEL R19, R19, RZ, P0 ;  /* 0x000000ff13137208 */ /* 0x000fe20000000000 */
[----:B------:R-:W-:Y:S01]  /*13860*/  LDSM.16.MT88.4 R28, [R213+0xa000] ;  /* 0x00a00000d51c783b */ /* 0x000fe20000004200 */
[----:B--2---:R-:W-:-:S03]  /*13870*/  SHF.R.U32.HI R6, RZ, 0x8, R3 ;  /* 0x00000008ff067819 */ /* 0x004fc60000011603 */
[----:B------:R2:W-:Y:S01]  /*13880*/  MUFU.EX2 R197, R5 ;  /* 0x0000000500c57308 */ /* 0x0005e20000000800 */
[----:B------:R-:W-:Y:S02]  /*13890*/  SHF.R.U32.HI R3, RZ, 0x8, R9 ;  /* 0x00000008ff037819 */ /* 0x000fe40000011609 */
[----:B------:R-:W-:Y:S01]  /*138a0*/  PRMT R9, R4, 0x5410, R7 ;  /* 0x0000541004097816 */ /* 0x000fe20000000007 */
[----:B------:R-:W-:Y:S01]  /*138b0*/  FFMA.FTZ R4, R32, UR32, -R12 ;  /* 0x0000002020047c23 */ /* 0x000fe2000801080c */
[----:B------:R-:W-:Y:S02]  /*138c0*/  PRMT R21, R10, 0x5410, R3 ;  /* 0x000054100a157816 */ /* 0x000fe40000000003 */
[----:B------:R-:W-:Y:S01]  /*138d0*/  LOP3.LUT R3, R2, 0xffff, RZ, 0xc0, !PT ;  /* 0x0000ffff02037812 */ /* 0x000fe200078ec0ff */
[----:B------:R5:W-:Y:S01]  /*138e0*/  MUFU.EX2 R187, R4 ;  /* 0x0000000400bb7308 */ /* 0x000be20000000800 */
[----:B------:R-:W-:Y:S02]  /*138f0*/  PRMT R8, R8, 0x5410, R6 ;  /* 0x0000541008087816 */ /* 0x000fe40000000006 */
[----:B------:R-:W-:-:S02]  /*13900*/  LOP3.LUT R7, R11, 0xff, RZ, 0xc0, !PT ;  /* 0x000000ff0b077812 */ /* 0x000fc400078ec0ff */
[----:B------:R-:W-:Y:S02]  /*13910*/  LOP3.LUT R6, R2, 0xff, RZ, 0xc0, !PT ;  /* 0x000000ff02067812 */ /* 0x000fe400078ec0ff */
[----:B------:R-:W-:Y:S01]  /*13920*/  PRMT R20, R7, 0x5410, R16 ;  /* 0x0000541007147816 */ /* 0x000fe20000000010 */
[----:B--2---:R-:W-:Y:S01]  /*13930*/  FFMA.FTZ R5, R33, UR32, -R19 ;  /* 0x0000002021057c23 */ /* 0x004fe20008010813 */
[--C-:B------:R-:W-:Y:S02]  /*13940*/  HSET2.LE.AND R10, R14, R200.reuse, PT ;  /* 0x000000c80e0a7233 */ /* 0x100fe40003803000 */
[--C-:B------:R-:W-:Y:S01]  /*13950*/  HSET2.LE.AND R11, R17, R200.reuse, PT ;  /* 0x000000c8110b7233 */ /* 0x100fe20003803000 */
[----:B------:R2:W-:Y:S01]  /*13960*/  MUFU.EX2 R186, R5 ;  /* 0x0000000500ba7308 */ /* 0x0005e20000000800 */
[--C-:B------:R-:W-:Y:S02]  /*13970*/  HSET2.LE.AND R8, R8, R200.reuse, PT ;  /* 0x000000c808087233 */ /* 0x100fe40003803000 */
[----:B------:R-:W-:-:S02]  /*13980*/  HSET2.LE.AND R9, R9, R200, PT ;  /* 0x000000c809097233 */ /* 0x000fc40003803000 */
[----:B-----5:R-:W-:Y:S02]  /*13990*/  SHF.R.U32.HI R4, RZ, 0x8, R3 ;  /* 0x00000008ff047819 */ /* 0x020fe40000011603 */
[----:B------:R-:W-:Y:S02]  /*139a0*/  SHF.R.U32.HI R3, RZ, 0x10, R2 ;  /* 0x00000010ff037819 */ /* 0x000fe40000011602 */
[----:B------:R-:W-:Y:S02]  /*139b0*/  PRMT R16, R6, 0x5410, R4 ;  /* 0x0000541006107816 */ /* 0x000fe40000000004 */
[----:B------:R-:W-:Y:S02]  /*139c0*/  SHF.R.U32.HI R6, RZ, 0x18, R2 ;  /* 0x00000018ff067819 */ /* 0x000fe40000011602 */
[----:B------:R-:W-:Y:S01]  /*139d0*/  LOP3.LUT R2, R3, 0xff, RZ, 0xc0, !PT ;  /* 0x000000ff03027812 */ /* 0x000fe200078ec0ff */
[----:B------:R-:W-:Y:S01]  /*139e0*/  FFMA.FTZ R3, R132, UR32, -R19 ;  /* 0x0000002084037c23 */ /* 0x000fe20008010813 */
[----:B------:R-:W-:-:S02]  /*139f0*/  FSEL R4, R135, RZ, P2 ;  /* 0x000000ff87047208 */ /* 0x000fc40001000000 */
[----:B--2---:R-:W-:Y:S01]  /*13a00*/  FSEL R5, R136, RZ, P3 ;  /* 0x000000ff88057208 */ /* 0x004fe20001800000 */
[----:B------:R2:W-:Y:S01]  /*13a10*/  MUFU.EX2 R185, R3 ;  /* 0x0000000300b97308 */ /* 0x0005e20000000800 */
[----:B------:R-:W-:Y:S01]  /*13a20*/  PRMT R15, R2, 0x5410, R6 ;  /* 0x00005410020f7816 */ /* 0x000fe20000000006 */
[----:B------:R-:W-:Y:S01]  /*13a30*/  FFMA.FTZ R2, R34, UR32, -R19 ;  /* 0x0000002022027c23 */ /* 0x000fe20008010813 */
[----:B------:R-:W-:Y:S01]  /*13a40*/  FADD.FTZ R6, R238, -R4 ;  /* 0x80000004ee067221 */ /* 0x000fe20000010000 */
[----:B------:R-:W-:Y:S01]  /*13a50*/  FADD.FTZ R5, R239, -R5 ;  /* 0x80000005ef057221 */ /* 0x000fe20000010000 */
[----:B------:R-:W-:Y:S02]  /*13a60*/  FSEL R4, R134, RZ, P1 ;  /* 0x000000ff86047208 */ /* 0x000fe40000800000 */
[----:B------:R-:W-:Y:S01]  /*13a70*/  FMUL.FTZ R6, R6, UR32 ;  /* 0x0000002006067c20 */ /* 0x000fe20008410000 */
[----:B------:R5:W-:Y:S01]  /*13a80*/  MUFU.EX2 R184, R2 ;  /* 0x0000000200b87308 */ /* 0x000be20000000800 */
[----:B------:R-:W-:Y:S01]  /*13a90*/  FMUL.FTZ R5, R5, UR32 ;  /* 0x0000002005057c20 */ /* 0x000fe20008410000 */
[----:B------:R-:W-:Y:S01]  /*13aa0*/  FADD.FTZ R7, R237, -R4 ;  /* 0x80000004ed077221 */ /* 0x000fe20000010000 */
[----:B----4-:R-:W-:-:S03]  /*13ab0*/  F2FP.BF16.F32.PACK_AB R4, R234, R240 ;  /* 0x000000f0ea04723e */ /* 0x010fc600000010ff */
[----:B------:R-:W-:Y:S01]  /*13ac0*/  FMUL.FTZ R7, R7, UR32 ;  /* 0x0000002007077c20 */ /* 0x000fe20008410000 */
[----:B------:R-:W-:Y:S01]  /*13ad0*/  LOP3.LUT R9, R9, R4, RZ, 0xc0, !PT ;  /* 0x0000000409097212 */ /* 0x000fe200078ec0ff */
[----:B------:R-:W4:Y:S01]  /*13ae0*/  MUFU.EX2 R18, R5 ;  /* 0x0000000500127308 */ /* 0x000f220000000800 */
[----:B--2---:R-:W-:-:S05]  /*13af0*/  FSEL R3, R137, RZ, P0 ;  /* 0x000000ff89037208 */ /* 0x004fca0000000000 */
[----:B------:R-:W-:Y:S01]  /*13b00*/  FADD.FTZ R14, R236, -R3 ;  /* 0x80000003ec0e7221 */ /* 0x000fe20000010000 */
[----:B------:R-:W-:Y:S01]  /*13b10*/  FFMA.FTZ R3, R35, UR32, -R19 ;  /* 0x0000002023037c23 */ /* 0x000fe20008010813 */
[----:B------:R-:W2:Y:S01]  /*13b20*/  MUFU.EX2 R17, R6 ;  /* 0x0000000600117308 */ /* 0x000ea20000000800 */
[----:B-----5:R-:W-:Y:S01]  /*13b30*/  F2FP.BF16.F32.PACK_AB R2, R241, R242 ;  /* 0x000000f2f102723e */ /* 0x020fe200000010ff */
[----:B------:R-:W-:-:S03]  /*13b40*/  FMUL.FTZ R14, R14, UR32 ;  /* 0x000000200e0e7c20 */ /* 0x000fc60008410000 */
[----:B------:R-:W-:Y:S02]  /*13b50*/  LOP3.LUT R10, R10, R2, RZ, 0xc0, !PT ;  /* 0x000000020a0a7212 */ /* 0x000fe400078ec0ff */
[----:B-1----:R-:W-:Y:S01]  /*13b60*/  F2FP.BF16.F32.PACK_AB R2, R207, R232 ;  /* 0x000000e8cf02723e */ /* 0x002fe200000010ff */
[----:B------:R1:W-:Y:S01]  /*13b70*/  MUFU.EX2 R139, R3 ;  /* 0x00000003008b7308 */ /* 0x0003e20000000800 */
[-C--:B----4-:R-:W-:Y:S01]  /*13b80*/  FMUL.FTZ R148, R148, R18.reuse ;  /* 0x0000001294947220 */ /* 0x090fe20000410000 */
[----:B------:R-:W-:Y:S01]  /*13b90*/  FMUL.FTZ R149, R149, R18 ;  /* 0x0000001295957220 */ /* 0x000fe20000410000 */
[----:B------:R-:W-:Y:S01]  /*13ba0*/  LOP3.LUT R11, R11, R2, RZ, 0xc0, !PT ;  /* 0x000000020b0b7212 */ /* 0x000fe200078ec0ff */
[-C--:B------:R-:W-:Y:S01]  /*13bb0*/  FMUL.FTZ R152, R152, R18.reuse ;  /* 0x0000001298987220 */ /* 0x080fe20000410000 */
[--C-:B------:R-:W-:Y:S01]  /*13bc0*/  HSET2.LE.AND R2, R16, R200.reuse, PT ;  /* 0x000000c810027233 */ /* 0x100fe20003803000 */
[-C--:B------:R-:W-:Y:S01]  /*13bd0*/  FMUL.FTZ R153, R153, R18.reuse ;  /* 0x0000001299997220 */ /* 0x080fe20000410000 */
[-C--:B------:R-:W-:Y:S01]  /*13be0*/  FMUL.FTZ R160, R160, R18.reuse ;  /* 0x00000012a0a07220 */ /* 0x080fe20000410000 */
[----:B------:R-:W4:Y:S01]  /*13bf0*/  MUFU.EX2 R16, R7 ;  /* 0x0000000700107308 */ /* 0x000f220000000800 */
        /* <DEDUP_REMOVED lines=8> */
[----:B-1----:R-:W-:Y:S01]  /*13c80*/  F2FP.BF16.F32.PACK_AB R3, R243, R244 ;  /* 0x000000f4f303723e */ /* 0x002fe200000010ff */
[-C--:B------:R-:W-:Y:S01]  /*13c90*/  FMUL.FTZ R169, R169, R18.reuse ;  /* 0x00000012a9a97220 */ /* 0x080fe20000410000 */
[-C--:B------:R-:W-:Y:S01]  /*13ca0*/  FMUL.FTZ R170, R170, R17.reuse ;  /* 0x00000011aaaa7220 */ /* 0x080fe20000410000 */
[----:B------:R-:W-:Y:S01]  /*13cb0*/  FMUL.FTZ R171, R171, R17 ;  /* 0x00000011abab7220 */ /* 0x000fe20000410000 */
[----:B------:R-:W-:Y:S01]  /*13cc0*/  LOP3.LUT R8, R8, R3, RZ, 0xc0, !PT ;  /* 0x0000000308087212 */ /* 0x000fe200078ec0ff */
[----:B------:R-:W-:Y:S01]  /*13cd0*/  FMUL.FTZ R48, R48, R18 ;  /* 0x0000001230307220 */ /* 0x000fe20000410000 */
[----:B------:R-:W-:Y:S01]  /*13ce0*/  F2FP.BF16.F32.PACK_AB R3, R199, R204 ;  /* 0x000000ccc703723e */ /* 0x000fe200000010ff */
[----:B------:R-:W-:Y:S01]  /*13cf0*/  FMUL.FTZ R49, R49, R18 ;  /* 0x0000001231317220 */ /* 0x000fe20000410000 */
[-C--:B----4-:R-:W-:Y:S01]  /*13d00*/  FMUL.FTZ R144, R144, R16.reuse ;  /* 0x0000001090907220 */ /* 0x090fe20000410000 */
[-C--:B------:R-:W-:Y:S01]  /*13d10*/  FMUL.FTZ R145, R145, R16.reuse ;  /* 0x0000001091917220 */ /* 0x080fe20000410000 */
[----:B------:R-:W-:Y:S01]  /*13d20*/  LOP3.LUT R4, R2, R3, RZ, 0xc0, !PT ;  /* 0x0000000302047212 */ /* 0x000fe200078ec0ff */
[----:B---3--:R-:W-:Y:S01]  /*13d30*/  HMMA.16816.F32.BF16 R32, R8, R24, R148 ;  /* 0x000000180820723c */ /* 0x008fe20000041894 */
[--C-:B------:R-:W-:Y:S01]  /*13d40*/  HSET2.LE.AND R2, R15, R200.reuse, PT ;  /* 0x000000c80f027233 */ /* 0x100fe20003803000 */
[----:B------:R-:W-:Y:S01]  /*13d50*/  FMUL.FTZ R156, R156, R16 ;  /* 0x000000109c9c7220 */ /* 0x000fe20000410000 */
[----:B------:R-:W-:Y:S01]  /*13d60*/  F2FP.BF16.F32.PACK_AB R3, R185, R186 ;  /* 0x000000bab903723e */ /* 0x000fe200000010ff */
[----:B------:R-:W1:Y:S01]  /*13d70*/  MUFU.EX2 R15, R14 ;  /* 0x0000000e000f7308 */ /* 0x000e620000000800 */
[-C--:B------:R-:W-:Y:S01]  /*13d80*/  FMUL.FTZ R157, R157, R16.reuse ;  /* 0x000000109d9d7220 */ /* 0x080fe20000410000 */
[-C--:B------:R-:W-:Y:S01]  /*13d90*/  FMUL.FTZ R164, R164, R16.reuse ;  /* 0x00000010a4a47220 */ /* 0x080fe20000410000 */
[----:B------:R-:W-:Y:S01]  /*13da0*/  LOP3.LUT R5, R2, R3, RZ, 0xc0, !PT ;  /* 0x0000000302057212 */ /* 0x000fe200078ec0ff */
[-C--:B------:R-:W-:Y:S01]  /*13db0*/  FMUL.FTZ R165, R165, R16.reuse ;  /* 0x00000010a5a57220 */ /* 0x080fe20000410000 */
[--C-:B------:R-:W-:Y:S01]  /*13dc0*/  HSET2.LE.AND R2, R21, R200.reuse, PT ;  /* 0x000000c815027233 */ /* 0x100fe20003803000 */
[-C--:B------:R-:W-:Y:S01]  /*13dd0*/  FMUL.FTZ R172, R172, R16.reuse ;  /* 0x00000010acac7220 */ /* 0x080fe20000410000 */
[----:B------:R-:W-:Y:S01]  /*13de0*/  F2FP.BF16.F32.PACK_AB R3, R187, R197 ;  /* 0x000000c5bb03723e */ /* 0x000fe200000010ff */
[-C--:B------:R-:W-:Y:S01]  /*13df0*/  FMUL.FTZ R173, R173, R16.reuse ;  /* 0x00000010adad7220 */ /* 0x080fe20000410000 */
[-C--:B------:R-:W-:Y:S01]  /*13e00*/  FMUL.FTZ R40, R40, R16.reuse ;  /* 0x0000001028287220 */ /* 0x080fe20000410000 */
[-C--:B------:R-:W-:Y:S01]  /*13e10*/  FMUL.FTZ R41, R41, R16.reuse ;  /* 0x0000001029297220 */ /* 0x080fe20000410000 */
[----:B------:R-:W-:Y:S01]  /*13e20*/  LOP3.LUT R6, R2, R3, RZ, 0xc0, !PT ;  /* 0x0000000302067212 */ /* 0x000fe200078ec0ff */
[-C--:B------:R-:W-:Y:S01]  /*13e30*/  FMUL.FTZ R44, R44, R16.reuse ;  /* 0x000000102c2c7220 */ /* 0x080fe20000410000 */
[----:B------:R-:W-:Y:S01]  /*13e40*/  HSET2.LE.AND R3, R20, R200, PT ;  /* 0x000000c814037233 */ /* 0x000fe20003803000 */
[----:B------:R-:W-:Y:S01]  /*13e50*/  FMUL.FTZ R45, R45, R16 ;  /* 0x000000102d2d7220 */ /* 0x000fe20000410000 */
[----:B------:R-:W2:Y:S01]  /*13e60*/  LDSM.16.MT88.4 R20, [R211+0xa000] ;  /* 0x00a00000d314783b */ /* 0x000ea20000004200 */
[----:B------:R-:W-:Y:S01]  /*13e70*/  F2FP.BF16.F32.PACK_AB R2, R139, R184 ;  /* 0x000000b88b02723e */ /* 0x000fe200000010ff */
[-C--:B-1----:R-:W-:Y:S01]  /*13e80*/  FMUL.FTZ R146, R146, R15.reuse ;  /* 0x0000000f92927220 */ /* 0x082fe20000410000 */
[-C--:B------:R-:W-:Y:S01]  /*13e90*/  FMUL.FTZ R147, R147, R15.reuse ;  /* 0x0000000f93937220 */ /* 0x080fe20000410000 */
[----:B------:R-:W-:Y:S01]  /*13ea0*/  FMUL.FTZ R158, R158, R15 ;  /* 0x0000000f9e9e7220 */ /* 0x000fe20000410000 */
[----:B------:R-:W-:Y:S01]  /*13eb0*/  LOP3.LUT R7, R3, R2, RZ, 0xc0, !PT ;  /* 0x0000000203077212 */ /* 0x000fe200078ec0ff */
[----:B------:R-:W-:-:S02]  /*13ec0*/  IMAD.MOV.U32 R132, RZ, RZ, R35 ;  /* 0x000000ffff847224 */ /* 0x000fc400078e0023 */
[-C--:B------:R-:W-:Y:S01]  /*13ed0*/  FMUL.FTZ R159, R159, R15.reuse ;  /* 0x0000000f9f9f7220 */ /* 0x080fe20000410000 */
[----:B------:R-:W-:Y:S02]  /*13ee0*/  IMAD.MOV.U32 R14, RZ, RZ, R32 ;  /* 0x000000ffff0e7224 */ /* 0x000fe400078e0020 */
[-C--:B------:R-:W-:Y:S01]  /*13ef0*/  FMUL.FTZ R166, R166, R15.reuse ;  /* 0x0000000fa6a67220 */ /* 0x080fe20000410000 */
[----:B------:R-:W-:Y:S02]  /*13f00*/  IMAD.MOV.U32 R3, RZ, RZ, R33 ;  /* 0x000000ffff037224 */ /* 0x000fe400078e0021 */
[-C--:B------:R-:W-:Y:S01]  /*13f10*/  FMUL.FTZ R167, R167, R15.reuse ;  /* 0x0000000fa7a77220 */ /* 0x080fe20000410000 */
[----:B------:R-:W-:Y:S01]  /*13f20*/  IMAD.MOV.U32 R2, RZ, RZ, R34 ;  /* 0x000000ffff027224 */ /* 0x000fe200078e0022 */
[----:B------:R-:W-:Y:S01]  /*13f30*/  HMMA.16816.F32.BF16 R144, R4, R24, R144 ;  /* 0x000000180490723c */ /* 0x000fe20000041890 */
[-C--:B------:R-:W-:Y:S01]  /*13f40*/  FMUL.FTZ R174, R174, R15.reuse ;  /* 0x0000000faeae7220 */ /* 0x080fe20000410000 */
[-C--:B------:R-:W-:Y:S01]  /*13f50*/  FMUL.FTZ R175, R175, R15.reuse ;  /* 0x0000000fafaf7220 */ /* 0x080fe20000410000 */
[-C--:B------:R-:W-:Y:S01]  /*13f60*/  FMUL.FTZ R42, R42, R15.reuse ;  /* 0x0000000f2a2a7220 */ /* 0x080fe20000410000 */
[-C--:B------:R-:W-:Y:S01]  /*13f70*/  FMUL.FTZ R43, R43, R15.reuse ;  /* 0x0000000f2b2b7220 */ /* 0x080fe20000410000 */
[-C--:B------:R-:W-:Y:S01]  /*13f80*/  FMUL.FTZ R46, R46, R15.reuse ;  /* 0x0000000f2e2e7220 */ /* 0x080fe20000410000 */
[-C--:B------:R-:W-:Y:S01]  /*13f90*/  HMMA.16816.F32.BF16 R32, R8, R26.reuse, R152 ;  /* 0x0000001a0820723c */ /* 0x080fe20000041898 */
[----:B------:R-:W-:Y:S01]  /*13fa0*/  FMUL.FTZ R47, R47, R15 ;  /* 0x0000000f2f2f7220 */ /* 0x000fe20000410000 */
[-C--:B------:R-:W-:Y:S01]  /*13fb0*/  FMUL.FTZ R50, R50, R17.reuse ;  /* 0x0000001132327220 */ /* 0x080fe20000410000 */
[----:B------:R-:W-:Y:S01]  /*13fc0*/  FMUL.FTZ R51, R51, R17 ;  /* 0x0000001133337220 */ /* 0x000fe20000410000 */
        /* <DEDUP_REMOVED lines=17> */
[-C--:B--2---:R-:W-:Y:S01]  /*140e0*/  HMMA.16816.F32.BF16 R24, R8, R20.reuse, R160 ;  /* 0x000000140818723c */ /* 0x084fe200000418a0 */
[-C--:B------:R-:W-:Y:S01]  /*140f0*/  FMUL.FTZ R75, R75, R15.reuse ;  /* 0x0000000f4b4b7220 */ /* 0x080fe20000410000 */
[----:B------:R-:W-:Y:S01]  /*14100*/  FMUL.FTZ R78, R78, R15 ;  /* 0x0000000f4e4e7220 */ /* 0x000fe20000410000 */
[----:B------:R-:W-:Y:S01]  /*14110*/  IMAD.MOV.U32 R155, RZ, RZ, R34 ;  /* 0x000000ffff9b7224 */ /* 0x000fe200078e0022 */
[----:B------:R-:W-:Y:S01]  /*14120*/  MOV R152, R33 ;  /* 0x0000002100987202 */ /* 0x000fe20000000f00 */
[----:B------:R-:W-:Y:S01]  /*14130*/  IMAD.MOV.U32 R154, RZ, RZ, R35 ;  /* 0x000000ffff9a7224 */ /* 0x000fe200078e0023 */
[----:B------:R-:W-:Y:S01]  /*14140*/  HMMA.16816.F32.BF16 R164, R4, R20, R164 ;  /* 0x0000001404a4723c */ /* 0x000fe200000418a4 */
[----:B------:R-:W-:-:S02]  /*14150*/  IMAD.MOV.U32 R153, RZ, RZ, R32 ;  /* 0x000000ffff997224 */ /* 0x000fc400078e0020 */
[-C--:B------:R-:W-:Y:S01]  /*14160*/  FMUL.FTZ R79, R79, R15.reuse ;  /* 0x0000000f4f4f7220 */ /* 0x080fe20000410000 */
[----:B------:R-:W1:Y:S01]  /*14170*/  LDSM.16.MT88.4 R32, [R214+0xa000] ;  /* 0x00a00000d620783b */ /* 0x000e620000004200 */
        /* <DEDUP_REMOVED lines=14> */
[----:B------:R-:W-:-:S02]  /*14260*/  IMAD.MOV.U32 R189, RZ, RZ, R27 ;  /* 0x000000ffffbd7224 */ /* 0x000fc400078e001b */
[-C--:B------:R-:W-:Y:S01]  /*14270*/  FMUL.FTZ R106, R106, R15.reuse ;  /* 0x0000000f6a6a7220 */ /* 0x080fe20000410000 */
[----:B------:R-:W-:Y:S02]  /*14280*/  IMAD.MOV.U32 R188, RZ, RZ, R25 ;  /* 0x000000ffffbc7224 */ /* 0x000fe400078e0019 */
[-C--:B------:R-:W-:Y:S01]  /*14290*/  FMUL.FTZ R107, R107, R15.reuse ;  /* 0x0000000f6b6b7220 */ /* 0x080fe20000410000 */
[----:B------:R-:W-:Y:S02]  /*142a0*/  IMAD.MOV.U32 R183, RZ, RZ, R24 ;  /* 0x000000ffffb77224 */ /* 0x000fe400078e0018 */
[-C--:B------:R-:W-:Y:S01]  /*142b0*/  FMUL.FTZ R110, R110, R15.reuse ;  /* 0x0000000f6e6e7220 */ /* 0x080fe20000410000 */
[----:B------:R-:W-:Y:S02]  /*142c0*/  IMAD.MOV.U32 R181, RZ, RZ, R26 ;  /* 0x000000ffffb57224 */ /* 0x000fe400078e001a */
[-C--:B------:R-:W-:Y:S01]  /*142d0*/  FMUL.FTZ R111, R111, R15.reuse ;  /* 0x0000000f6f6f7220 */ /* 0x080fe20000410000 */
[----:B------:R-:W-:Y:S01]  /*142e0*/  HMMA.16816.F32.BF16 R24, R8, R22, R168 ;  /* 0x000000160818723c */ /* 0x000fe200000418a8 */
[----:B------:R-:W2:Y:S01]  /*142f0*/  LDSM.16.MT88.4 R20, [R209+0xb000] ;  /* 0x00b00000d114783b */ /* 0x000ea20000004200 */
        /* <DEDUP_REMOVED lines=19> */
[----:B------:R-:W-:Y:S01]  /*14430*/  FMUL.FTZ R81, R81, R18 ;  /* 0x0000001251517220 */ /* 0x000fe20000410000 */
[----:B------:R-:W-:Y:S01]  /*14440*/  FMUL.FTZ R82, R82, R17 ;  /* 0x0000001152527220 */ /* 0x000fe20000410000 */
[----:B------:R-:W-:Y:S01]  /*14450*/  HMMA.16816.F32.BF16 R160, R4, R34, R44 ;  /* 0x0000002204a0723c */ /* 0x000fe2000004182c */
[----:B------:R-:W-:Y:S01]  /*14460*/  IMAD.MOV.U32 R171, RZ, RZ, R24 ;  /* 0x000000ffffab7224 */ /* 0x000fe200078e0018 */
[----:B------:R-:W3:Y:S01]  /*14470*/  LDSM.16.MT88.4 R44, [R213+0xb000] ;  /* 0x00b00000d52c783b */ /* 0x000ee20000004200 */
[----:B------:R-:W-:-:S02]  /*14480*/  IMAD.MOV.U32 R170, RZ, RZ, R25 ;  /* 0x000000ffffaa7224 */ /* 0x000fc400078e0019 */
[-C--:B------:R-:W-:Y:S01]  /*14490*/  FMUL.FTZ R83, R83, R17.reuse ;  /* 0x0000001153537220 */ /* 0x080fe20000410000 */
[----:B------:R-:W-:Y:S01]  /*144a0*/  IMAD.MOV.U32 R169, RZ, RZ, R26 ;  /* 0x000000ffffa97224 */ /* 0x000fe200078e001a */
[----:B------:R-:W-:Y:S01]  /*144b0*/  HMMA.16816.F32.BF16 R236, R8, R34, R48 ;  /* 0x0000002208ec723c */ /* 0x000fe20000041830 */
[----:B------:R-:W-:Y:S02]  /*144c0*/  IMAD.MOV.U32 R168, RZ, RZ, R27 ;  /* 0x000000ffffa87224 */ /* 0x000fe400078e001b */
[-C--:B------:R-:W-:Y:S01]  /*144d0*/  FMUL.FTZ R52, R52, R18.reuse ;  /* 0x0000001234347220 */ /* 0x080fe20000410000 */
[----:B------:R-:W4:Y:S01]  /*144e0*/  LDSM.16.MT88.4 R24, [R211+0xb000] ;  /* 0x00b00000d318783b */ /* 0x000f220000004200 */
[----:B------:R-:W-:Y:S01]  /*144f0*/  FMUL.FTZ R53, R53, R18 ;  /* 0x0000001235357220 */ /* 0x000fe20000410000 */
[----:B------:R-:W-:Y:S01]  /*14500*/  FMUL.FTZ R54, R54, R17 ;  /* 0x0000001136367220 */ /* 0x000fe20000410000 */
[----:B------:R-:W-:Y:S01]  /*14510*/  HMMA.16816.F32.BF16 R56, R4, R28, R56 ;  /* 0x0000001c0438723c */ /* 0x000fe20000041838 */
[----:B------:R-:W-:-:S02]  /*14520*/  IMAD.MOV.U32 R51, RZ, RZ, R153 ;  /* 0x000000ffff337224 */ /* 0x000fc400078e0099 */
[----:B------:R-:W-:Y:S01]  /*14530*/  FMUL.FTZ R55, R55, R17 ;  /* 0x0000001137377220 */ /* 0x000fe20000410000 */
[----:B------:R-:W-:Y:S02]  /*14540*/  IMAD.MOV.U32 R153, RZ, RZ, R2 ;  /* 0x000000ffff997224 */ /* 0x000fe400078e0002 */
[----:B------:R-:W-:Y:S01]  /*14550*/  FFMA.FTZ R2, R177, UR32, -R0 ;  /* 0x00000020b1027c23 */ /* 0x000fe20008010800 */
[----:B------:R-:W-:Y:S01]  /*14560*/  IMAD.MOV.U32 R48, RZ, RZ, R152 ;  /* 0x000000ffff307224 */ /* 0x000fe200078e0098 */
[C---:B------:R-:W-:Y:S01]  /*14570*/  HMMA.16816.F32.BF16 R60, R4.reuse, R30, R60 ;  /* 0x0000001e043c723c */ /* 0x040fe2000004183c */
[----:B------:R-:W-:Y:S01]  /*14580*/  IMAD.MOV.U32 R152, RZ, RZ, R3 ;  /* 0x000000ffff987224 */ /* 0x000fe200078e0003 */
[----:B------:R5:W-:Y:S01]  /*14590*/  MUFU.EX2 R34, R2 ;  /* 0x0000000200227308 */ /* 0x000be20000000800 */
[----:B------:R-:W-:Y:S01]  /*145a0*/  FFMA.FTZ R3, R133, UR32, -R0 ;  /* 0x0000002085037c23 */ /* 0x000fe20008010800 */
[----:B------:R-:W-:Y:S01]  /*145b0*/  IMAD.MOV.U32 R50, RZ, RZ, R154 ;  /* 0x000000ffff327224 */ /* 0x000fe200078e009a */
[----:B------:R-:W-:Y:S01]  /*145c0*/  MOV R154, R132 ;  /* 0x00000084009a7202 */ /* 0x000fe20000000f00 */
[----:B--2---:R-:W-:Y:S01]  /*145d0*/  HMMA.16816.F32.BF16 R72, R4, R20, R72 ;  /* 0x000000140448723c */ /* 0x004fe20000041848 */
[----:B------:R-:W-:-:S02]  /*145e0*/  IMAD.MOV.U32 R49, RZ, RZ, R155 ;  /* 0x000000ffff317224 */ /* 0x000fc400078e009b */
[-C--:B------:R-:W-:Y:S01]  /*145f0*/  FMUL.FTZ R84, R84, R18.reuse ;  /* 0x0000001254547220 */ /* 0x080fe20000410000 */
[----:B------:R-:W-:Y:S01]  /*14600*/  IMAD.MOV.U32 R155, RZ, RZ, R14 ;  /* 0x000000ffff9b7224 */ /* 0x000fe200078e000e */
[----:B------:R-:W-:Y:S01]  /*14610*/  MUFU.EX2 R133, R3 ;  /* 0x0000000300857308 */ /* 0x000fe20000000800 */
        /* <DEDUP_REMOVED lines=8> */
[--C-:B-----5:R-:W-:Y:S01]  /*146a0*/  FFMA.FTZ R2, R176, UR32, -R0.reuse ;  /* 0x00000020b0027c23 */ /* 0x120fe20008010800 */
[----:B------:R-:W-:Y:S01]  /*146b0*/  FFMA.FTZ R0, R178, UR32, -R0 ;  /* 0x00000020b2007c23 */ /* 0x000fe20008010800 */
[-C--:B------:R-:W-:Y:S01]  /*146c0*/  FMUL.FTZ R99, R99, R17.reuse ;  /* 0x0000001163637220 */ /* 0x080fe20000410000 */
[-C--:B------:R-:W-:Y:S01]  /*146d0*/  FMUL.FTZ R100, R100, R18.reuse ;  /* 0x0000001264647220 */ /* 0x080fe20000410000 */
[----:B------:R1:W-:Y:S01]  /*146e0*/  MUFU.EX2 R132, R2 ;  /* 0x0000000200847308 */ /* 0x0003e20000000800 */
[C---:B------:R-:W-:Y:S01]  /*146f0*/  HMMA.16816.F32.BF16 R108, R4.reuse, R42, R108 ;  /* 0x0000002a046c723c */ /* 0x040fe2000004186c */
[-C--:B------:R-:W-:Y:S01]  /*14700*/  FMUL.FTZ R101, R101, R18.reuse ;  /* 0x0000001265657220 */ /* 0x080fe20000410000 */
[-C--:B------:R-:W-:Y:S01]  /*14710*/  FMUL.FTZ R102, R102, R17.reuse ;  /* 0x0000001166667220 */ /* 0x080fe20000410000 */
[-C--:B------:R-:W-:Y:S01]  /*14720*/  FMUL.FTZ R103, R103, R17.reuse ;  /* 0x0000001167677220 */ /* 0x080fe20000410000 */
[-C--:B------:R-:W-:Y:S01]  /*14730*/  FMUL.FTZ R112, R112, R18.reuse ;  /* 0x0000001270707220 */ /* 0x080fe20000410000 */
[-C--:B------:R-:W-:Y:S01]  /*14740*/  FMUL.FTZ R113, R113, R18.reuse ;  /* 0x0000001271717220 */ /* 0x080fe20000410000 */
[C---:B---3--:R-:W-:Y:S01]  /*14750*/  HMMA.16816.F32.BF16 R120, R4.reuse, R44, R120 ;  /* 0x0000002c0478723c */ /* 0x048fe20000041878 */
[----:B------:R2:W-:Y:S01]  /*14760*/  MUFU.EX2 R35, R0 ;  /* 0x0000000000237308 */ /* 0x0005e20000000800 */
[-C--:B------:R-:W-:Y:S01]  /*14770*/  FMUL.FTZ R114, R114, R17.reuse ;  /* 0x0000001172727220 */ /* 0x080fe20000410000 */
[-C--:B------:R-:W-:Y:S01]  /*14780*/  FMUL.FTZ R115, R115, R17.reuse ;  /* 0x0000001173737220 */ /* 0x080fe20000410000 */
[-C--:B------:R-:W-:Y:S01]  /*14790*/  FMUL.FTZ R116, R116, R18.reuse ;  /* 0x0000001274747220 */ /* 0x080fe20000410000 */
[-C--:B------:R-:W-:Y:S01]  /*147a0*/  FMUL.FTZ R117, R117, R18.reuse ;  /* 0x0000001275757220 */ /* 0x080fe20000410000 */
[----:B----4-:R-:W-:Y:S01]  /*147b0*/  HMMA.16816.F32.BF16 R88, R4, R24, R88 ;  /* 0x000000180458723c */ /* 0x010fe20000041858 */
[-C--:B------:R-:W-:Y:S01]  /*147c0*/  FMUL.FTZ R118, R118, R17.reuse ;  /* 0x0000001176767220 */ /* 0x080fe20000410000 */
[----:B------:R-:W-:Y:S01]  /*147d0*/  FMUL.FTZ R119, R119, R17 ;  /* 0x0000001177777220 */ /* 0x000fe20000410000 */
[----:B------:R-:W-:Y:S01]  /*147e0*/  FMUL.FTZ R128, R128, R18 ;  /* 0x0000001280807220 */ /* 0x000fe20000410000 */
[----:B-1----:R-:W-:-:S04]  /*147f0*/  IMAD.WIDE.U32 R2, R143, -0x2daee0ad, RZ ;  /* 0xd2511f538f027825 */ /* 0x002fc800078e00ff */
[----:B------:R-:W-:Y:S01]  /*14800*/  FMUL.FTZ R129, R129, R18 ;  /* 0x0000001281817220 */ /* 0x000fe20000410000 */
[----:B------:R-:W-:Y:S01]  /*14810*/  HMMA.16816.F32.BF16 R92, R4, R26, R92 ;  /* 0x0000001a045c723c */ /* 0x000fe2000004185c */
[-C--:B------:R-:W-:Y:S01]  /*14820*/  FMUL.FTZ R130, R130, R17.reuse ;  /* 0x0000001182827220 */ /* 0x080fe20000410000 */
[----:B------:R-:W-:Y:S01]  /*14830*/  FMUL.FTZ R131, R131, R17 ;  /* 0x0000001183837220 */ /* 0x000fe20000410000 */
[----:B------:R-:W-:-:S03]  /*14840*/  SHF.R.U32.HI R14, RZ, 0x10, R2 ;  /* 0x00000010ff0e7819 */ /* 0x000fc60000011602 */
[----:B------:R-:W-:Y:S01]  /*14850*/  HMMA.16816.F32.BF16 R148, R4, R46, R124 ;  /* 0x0000002e0494723c */ /* 0x000fe2000004187c */
[----:B--2---:R-:W-:-:S05]  /*14860*/  FFMA.FTZ R0, R180, UR32, -R13 ;  /* 0x00000020b4007c23 */ /* 0x004fca000801080d */
[C---:B------:R-:W-:Y:S01]  /*14870*/  HMMA.16816.F32.BF16 R36, R8.reuse, R32, R36 ;  /* 0x000000200824723c */ /* 0x040fe20000041824 */
[----:B------:R-:W-:Y:S01]  /*14880*/  FFMA.FTZ R4, R179, UR32, -R13 ;  /* 0x00000020b3047c23 */ /* 0x000fe2000801080d */
[----:B------:R-:W-:Y:S01]  /*14890*/  IMAD.MOV.U32 R125, RZ, RZ, R189 ;  /* 0x000000ffff7d7224 */ /* 0x000fe200078e00bd */
[----:B------:R-:W-:Y:S01]  /*148a0*/  LOP3.LUT R7, R2, 0xffff, RZ, 0xc0, !PT ;  /* 0x0000ffff02077812 */ /* 0x000fe200078ec0ff */
[----:B------:R-:W-:Y:S01]  /*148b0*/  IMAD.MOV.U32 R126, RZ, RZ, R188 ;  /* 0x000000ffff7e7224 */ /* 0x000fe200078e00bc */
[----:B------:R1:W-:Y:S01]  /*148c0*/  MUFU.EX2 R33, R4 ;  /* 0x0000000400217308 */ /* 0x0003e20000000800 */
[C---:B------:R-:W-:Y:S01]  /*148d0*/  HMMA.16816.F32.BF16 R200, R8.reuse, R30, R64 ;  /* 0x0000001e08c8723c */ /* 0x040fe20000041840 */
[----:B------:R-:W-:Y:S01]  /*148e0*/  FFMA.FTZ R5, R196, UR32, -R13 ;  /* 0x00000020c4057c23 */ /* 0x000fe2000801080d */
[----:B------:R-:W2:Y:S01]  /*148f0*/  LDC.U8 R66, c[0x0][0x388] ;  /* 0x0000e200ff427b82 */ /* 0x000ea20000000000 */
[----:B------:R-:W-:Y:S02]  /*14900*/  IMAD.MOV.U32 R127, RZ, RZ, R183 ;  /* 0x000000ffff7f7224 */ /* 0x000fe400078e00b7 */
[----:B------:R-:W-:Y:S01]  /*14910*/  IMAD.MOV.U32 R124, RZ, RZ, R181 ;  /* 0x000000ffff7c7224 */ /* 0x000fe200078e00b5 */
[----:B------:R-:W-:Y:S01]  /*14920*/  HMMA.16816.F32.BF16 R68, R8, R20, R68 ;  /* 0x000000140844723c */ /* 0x000fe20000041844 */
[----:B------:R3:W-:Y:S01]  /*14930*/  MUFU.EX2 R31, R0 ;  /* 0x00000000001f7308 */ /* 0x0007e20000000800 */
[----:B------:R-:W-:-:S02]  /*14940*/  IMAD.MOV.U32 R67, RZ, RZ, R182 ;  /* 0x000000ffff437224 */ /* 0x000fc400078e00b6 */
[----:B------:R-:W-:Y:S02]  /*14950*/  IMAD.MOV.U32 R196, RZ, RZ, R153 ;  /* 0x000000ffffc47224 */ /* 0x000fe400078e0099 */
[C---:B------:R-:W-:Y:S01]  /*14960*/  HMMA.16816.F32.BF16 R188, R8.reuse, R22, R80 ;  /* 0x0000001608bc723c */ /* 0x040fe20000041850 */
[----:B------:R-:W-:Y:S01]  /*14970*/  LOP3.LUT R20, R2, 0xff, RZ, 0xc0, !PT ;  /* 0x000000ff02147812 */ /* 0x000fe200078ec0ff */
[----:B------:R-:W-:Y:S01]  /*14980*/  LDSM.16.MT88.4 R80, [R209+0xb800] ;  /* 0x00b80000d150783b */ /* 0x000fe20000004200 */
[----:B------:R4:W-:Y:S01]  /*14990*/  MUFU.EX2 R30, R5 ;  /* 0x00000005001e7308 */ /* 0x0009e20000000800 */
[----:B-1----:R-:W-:Y:S02]  /*149a0*/  LOP3.LUT R4, R3, UR12, R142, 0x96, !PT ;  /* 0x0000000c03047c12 */ /* 0x002fe4000f8e968e */
[----:B------:R-:W-:Y:S01]  /*149b0*/  HMMA.16816.F32.BF16 R52, R8, R28, R52 ;  /* 0x0000001c0834723c */ /* 0x000fe20000041834 */
[----:B------:R-:W-:Y:S01]  /*149c0*/  SHF.R.U32.HI R22, RZ, 0x18, R2 ;  /* 0x00000018ff167819 */ /* 0x000fe20000011602 */
[----:B------:R-:W-:-:S04]  /*149d0*/  IMAD.WIDE.U32 R2, R138, -0x2daee0ad, RZ ;  /* 0xd2511f538a027825 */ /* 0x000fc800078e00ff */
[----:B---3--:R-:W-:Y:S01]  /*149e0*/  FFMA.FTZ R0, R195, UR32, -R13 ;  /* 0x00000020c3007c23 */ /* 0x008fe2000801080d */
[C---:B------:R-:W-:Y:S01]  /*149f0*/  LOP3.LUT R6, R2.reuse, 0xffff, RZ, 0xc0, !PT ;  /* 0x0000ffff02067812 */ /* 0x040fe200078ec0ff */
[C---:B------:R-:W-:Y:S01]  /*14a00*/  HMMA.16816.F32.BF16 R84, R8.reuse, R24, R84 ;  /* 0x000000180854723c */ /* 0x040fe20000041854 */
[----:B------:R-:W-:Y:S01]  /*14a10*/  LOP3.LUT R21, R2, 0xff, RZ, 0xc0, !PT ;  /* 0x000000ff02157812 */ /* 0x000fe200078ec0ff */
[----:B------:R1:W3:Y:S01]  /*14a20*/  MUFU.EX2 R32, R0 ;  /* 0x0000000000207308 */ /* 0x0002e20000000800 */
[----:B------:R-:W-:Y:S01]  /*14a30*/  SHF.R.U32.HI R13, RZ, 0x18, R2 ;  /* 0x00000018ff0d7819 */ /* 0x000fe20000011602 */
[----:B------:R-:W-:Y:S01]  /*14a40*/  IMAD.MOV.U32 R195, RZ, RZ, R67 ;  /* 0x000000ffffc37224 */ /* 0x000fe200078e0043 */
[----:B------:R-:W-:Y:S01]  /*14a50*/  SHF.R.U32.HI R6, RZ, 0x8, R6 ;  /* 0x00000008ff067819 */ /* 0x000fe20000011606 */
[C---:B------:R-:W-:Y:S01]  /*14a60*/  HMMA.16816.F32.BF16 R180, R8.reuse, R26, R96 ;  /* 0x0000001a08b4723c */ /* 0x040fe20000041860 */
[----:B----4-:R-:W-:Y:S01]  /*14a70*/  LOP3.LUT R5, R14, 0xff, RZ, 0xc0, !PT ;  /* 0x000000ff0e057812 */ /* 0x010fe200078ec0ff */
[----:B------:R-:W-:Y:S01]  /*14a80*/  IMAD.MOV.U32 R138, RZ, RZ, R154 ;  /* 0x000000ffff8a7224 */ /* 0x000fe200078e009a */
[----:B------:R-:W-:Y:S01]  /*14a90*/  LOP3.LUT R14, R4, 0xff, RZ, 0xc0, !PT ;  /* 0x000000ff040e7812 */ /* 0x000fe200078ec0ff */
[----:B------:R-:W-:Y:S01]  /*14aa0*/  LDSM.16.MT88.4 R96, [R211+0xb800] ;  /* 0x00b80000d360783b */ /* 0x000fe20000004200 */
[----:B------:R-:W-:Y:S01]  /*14ab0*/  PRMT R23, R5, 0x5410, R22 ;  /* 0x0000541005177816 */ /* 0x000fe20000000016 */
[----:B------:R-:W-:Y:S01]  /*14ac0*/  HMMA.16816.F32.BF16 R100, R8, R40, R100 ;  /* 0x000000280864723c */ /* 0x000fe20000041864 */
[----:B------:R-:W-:-:S02]  /*14ad0*/  PRMT R22, R21, 0x5410, R6 ;  /* 0x0000541015167816 */ /* 0x000fc40000000006 */
[----:B------:R-:W-:Y:S02]  /*14ae0*/  LOP3.LUT R5, R4, 0xffff, RZ, 0xc0, !PT ;  /* 0x0000ffff04057812 */ /* 0x000fe400078ec0ff */
[----:B------:R-:W-:Y:S01]  /*14af0*/  SHF.R.U32.HI R6, RZ, 0x10, R4 ;  /* 0x00000010ff067819 */ /* 0x000fe20000011604 */
[C---:B------:R-:W-:Y:S01]  /*14b00*/  HMMA.16816.F32.BF16 R176, R8.reuse, R42, R112 ;  /* 0x0000002a08b0723c */ /* 0x040fe20000041870 */
[----:B-1----:R-:W-:Y:S01]  /*14b10*/  LOP3.LUT R0, R3, UR12, R140, 0x96, !PT ;  /* 0x0000000c03007c12 */ /* 0x002fe2000f8e968c */
[----:B------:R-:W-:Y:S01]  /*14b20*/  LDSM.16.MT88.4 R112, [R214+0xb800] ;  /* 0x00b80000d670783b */ /* 0x000fe20000004200 */
[----:B------:R-:W-:Y:S02]  /*14b30*/  SHF.R.U32.HI R3, RZ, 0x8, R7 ;  /* 0x00000008ff037819 */ /* 0x000fe40000011607 */
[----:B------:R-:W-:Y:S01]  /*14b40*/  SHF.R.U32.HI R7, RZ, 0x10, R2 ;  /* 0x00000010ff077819 */ /* 0x000fe20000011602 */
[--C-:B------:R-:W-:Y:S01]  /*14b50*/  FFMA.FTZ R2, R198, UR32, -R12.reuse ;  /* 0x00000020c6027c23 */ /* 0x100fe2000801080c */
[----:B------:R-:W-:Y:S01]  /*14b60*/  PRMT R24, R20, 0x5410, R3 ;  /* 0x0000541014187816 */ /* 0x000fe20000000003 */
[C---:B------:R-:W-:Y:S01]  /*14b70*/  HMMA.16816.F32.BF16 R116, R8.reuse, R44, R116 ;  /* 0x0000002c0874723c */ /* 0x040fe20000041874 */
[----:B------:R-:W-:Y:S01]  /*14b80*/  LOP3.LUT R3, R7, 0xff, RZ, 0xc0, !PT ;  /* 0x000000ff07037812 */ /* 0x000fe200078ec0ff */
[----:B------:R1:W-:Y:S01]  /*14b90*/  MUFU.EX2 R29, R2 ;  /* 0x00000002001d7308 */ /* 0x0003e20000000800 */
[----:B------:R-:W-:Y:S01]  /*14ba0*/  FFMA.FTZ R7, R193, UR32, -R12 ;  /* 0x00000020c1077c23 */ /* 0x000fe2000801080c */
[--C-:B------:R-:W-:Y:S01]  /*14bb0*/  SHF.R.U32.HI R20, RZ, 0x18, R0.reuse ;  /* 0x00000018ff147819 */ /* 0x100fe20000011600 */
[----:B------:R-:W-:Y:S01]  /*14bc0*/  IMAD.MOV.U32 R193, RZ, RZ, R49 ;  /* 0x000000ffffc17224 */ /* 0x000fe200078e0031 */
[----:B------:R-:W-:Y:S01]  /*14bd0*/  PRMT R21, R3, 0x5410, R13 ;  /* 0x0000541003157816 */ /* 0x000fe2000000000d */
[----:B------:R-:W-:Y:S01]  /*14be0*/  HMMA.16816.F32.BF16 R140, R8, R46, R128 ;  /* 0x0000002e088c723c */ /* 0x000fe20000041880 */
[----:B------:R-:W-:Y:S01]  /*14bf0*/  SHF.R.U32.HI R3, RZ, 0x10, R0 ;  /* 0x00000010ff037819 */ /* 0x000fe20000011600 */
[----:B------:R-:W-:Y:S01]  /*14c00*/  LDSM.16.MT88.4 R128, [R213+0xb800] ;  /* 0x00b80000d580783b */ /* 0x000fe20000004200 */
[----:B------:R-:W-:Y:S01]  /*14c10*/  LOP3.LUT R13, R0, 0xff, RZ, 0xc0, !PT ;  /* 0x000000ff000d7812 */ /* 0x000fe200078ec0ff */
[----:B------:R4:W-:Y:S01]  /*14c20*/  MUFU.EX2 R26, R7 ;  /* 0x00000007001a7308 */ /* 0x0009e20000000800 */
[----:B------:R-:W-:Y:S01]  /*14c30*/  LOP3.LUT R6, R6, 0xff, RZ, 0xc0, !PT ;  /* 0x000000ff06067812 */ /* 0x000fe200078ec0ff */
[----:B------:R-:W-:Y:S01]  /*14c40*/  IMAD.MOV.U32 R45, RZ, RZ, R127 ;  /* 0x000000ffff2d7224 */ /* 0x000fe200078e007f */
[----:B------:R-:W-:Y:S01]  /*14c50*/  LOP3.LUT R3, R3, 0xff, RZ, 0xc0, !PT ;  /* 0x000000ff03037812 */ /* 0x000fe200078ec0ff */
[----:B------:R-:W-:Y:S01]  /*14c60*/  IMAD.MOV.U32 R8, RZ, RZ, R171 ;  /* 0x000000ffff087224 */ /* 0x000fe200078e00ab */
[----:B--2---:R-:W-:Y:S01]  /*14c70*/  PRMT R66, R66, 0x7054, R66 ;  /* 0x0000705442427816 */ /* 0x004fe20000000042 */
[----:B------:R-:W-:Y:S01]  /*14c80*/  IMAD.MOV.U32 R9, RZ, RZ, R170 ;  /* 0x000000ffff097224 */ /* 0x000fe200078e00aa */
[----:B------:R-:W-:Y:S01]  /*14c90*/  MOV R198, R152 ;  /* 0x0000009800c67202 */ /* 0x000fe20000000f00 */
[----:B-1----:R-:W-:Y:S01]  /*14ca0*/  FFMA.FTZ R2, R192, UR32, -R12 ;  /* 0x00000020c0027c23 */ /* 0x002fe2000801080c */
[----:B------:R-:W-:Y:S01]  /*14cb0*/  IMAD.MOV.U32 R10, RZ, RZ, R169 ;  /* 0x000000ffff0a7224 */ /* 0x000fe200078e00a9 */
[--C-:B------:R-:W-:Y:S01]  /*14cc0*/  HSET2.LE.AND R21, R21, R66.reuse, PT ;  /* 0x0000004215157233 */ /* 0x100fe20003803000 */
[----:B------:R-:W-:Y:S01]  /*14cd0*/  IMAD.MOV.U32 R11, RZ, RZ, R168 ;  /* 0x000000ffff0b7224 */ /* 0x000fe200078e00a8 */
[----:B------:R1:W-:Y:S01]  /*14ce0*/  MUFU.EX2 R28, R2 ;  /* 0x00000002001c7308 */ /* 0x0003e20000000800 */
[----:B------:R-:W-:Y:S01]  /*14cf0*/  IMAD.MOV.U32 R192, RZ, RZ, R155 ;  /* 0x000000ffffc07224 */ /* 0x000fe200078e009b */
[----:B------:R-:W-:Y:S01]  /*14d00*/  LDSM.16.MT88.4 R168, [R211+0xa800] ;  /* 0x00a80000d3a8783b */ /* 0x000fe20000004200 */
[----:B----4-:R-:W-:-:S03]  /*14d10*/  HSET2.LE.AND R7, R23, R66, PT ;  /* 0x0000004217077233 */ /* 0x010fc60003803000 */
[----:B------:R-:W-:Y:S01]  /*14d20*/  LDSM.16.MT88.4 R152, [R209+0xa800] ;  /* 0x00a80000d198783b */ /* 0x000fe20000004200 */
[----:B------:R-:W-:Y:S02]  /*14d30*/  IMAD.MOV.U32 R23, RZ, RZ, R125 ;  /* 0x000000ffff177224 */ /* 0x000fe400078e007d */
[----:B-1----:R-:W-:Y:S01]  /*14d40*/  FFMA.FTZ R2, R194, UR32, -R12 ;  /* 0x00000020c2027c23 */ /* 0x002fe2000801080c */
[----:B------:R-:W-:Y:S01]  /*14d50*/  SHF.R.U32.HI R12, RZ, 0x18, R4 ;  /* 0x00000018ff0c7819 */ /* 0x000fe20000011604 */
[----:B------:R-:W-:Y:S01]  /*14d60*/  IMAD.MOV.U32 R194, RZ, RZ, R50 ;  /* 0x000000ffffc27224 */ /* 0x000fe200078e0032 */
[----:B------:R-:W-:Y:S01]  /*14d70*/  SHF.R.U32.HI R4, RZ, 0x8, R5 ;  /* 0x00000008ff047819 */ /* 0x000fe20000011605 */
[----:B------:R1:W-:Y:S01]  /*14d80*/  MUFU.EX2 R27, R2 ;  /* 0x00000002001b7308 */ /* 0x0003e20000000800 */
[----:B------:R-:W-:Y:S02]  /*14d90*/  PRMT R6, R6, 0x5410, R12 ;  /* 0x0000541006067816 */ /* 0x000fe4000000000c */
[----:B------:R-:W-:-:S02]  /*14da0*/  PRMT R4, R14, 0x5410, R4 ;  /* 0x000054100e047816 */ /* 0x000fc40000000004 */
[----:B------:R-:W-:Y:S02]  /*14db0*/  PRMT R5, R3, 0x5410, R20 ;  /* 0x0000541003057816 */ /* 0x000fe40000000014 */
[--C-:B------:R-:W-:Y:S02]  /*14dc0*/  HSET2.LE.AND R3, R24, R66.reuse, PT ;  /* 0x0000004218037233 */ /* 0x100fe40003803000 */
[--C-:B------:R-:W-:Y:S02]  /*14dd0*/  HSET2.LE.AND R20, R22, R66.reuse, PT ;  /* 0x0000004216147233 */ /* 0x100fe40003803000 */
[--C-:B------:R-:W-:Y:S02]  /*14de0*/  HSET2.LE.AND R4, R4, R66.reuse, PT ;  /* 0x0000004204047233 */ /* 0x100fe40003803000 */
[----:B------:R-:W-:Y:S01]  /*14df0*/  HSET2.LE.AND R12, R5, R66, PT ;  /* 0x00000042050c7233 */ /* 0x000fe20003803000 */
[--C-:B------:R-:W-:Y:S01]  /*14e00*/  FFMA.FTZ R5, R235, UR32, -R19.reuse ;  /* 0x00000020eb057c23 */ /* 0x100fe20008010813 */
[----:B------:R-:W-:Y:S01]  /*14e10*/  IMAD.MOV.U32 R235, RZ, RZ, R126 ;  /* 0x000000ffffeb7224 */ /* 0x000fe200078e007e */
[----:B-1----:R-:W-:Y:S01]  /*14e20*/  LOP3.LUT R2, R0, 0xffff, RZ, 0xc0, !PT ;  /* 0x0000ffff00027812 */ /* 0x002fe200078ec0ff */
[----:B------:R-:W-:Y:S01]  /*14e30*/  FFMA.FTZ R0, R205, UR32, -R19 ;  /* 0x00000020cd007c23 */ /* 0x000fe20008010813 */
[----:B------:R-:W-:-:S02]  /*14e40*/  IMAD.MOV.U32 R205, RZ, RZ, R48 ;  /* 0x000000ffffcd7224 */ /* 0x000fc400078e0030 */
[----:B------:R-:W-:Y:S01]  /*14e50*/  SHF.R.U32.HI R2, RZ, 0x8, R2 ;  /* 0x00000008ff027819 */ /* 0x000fe20000011602 */
[----:B------:R1:W-:Y:S03]  /*14e60*/  MUFU.EX2 R25, R0 ;  /* 0x0000000000197308 */ /* 0x0003e60000000800 */
[----:B------:R-:W-:Y:S02]  /*14e70*/  PRMT R2, R13, 0x5410, R2 ;  /* 0x000054100d027816 */ /* 0x000fe40000000002 */
[----:B------:R-:W-:-:S03]  /*14e80*/  HSET2.LE.AND R13, R6, R66, PT ;  /* 0x00000042060d7233 */ /* 0x000fc60003803000 */
[----:B------:R-:W-:Y:S02]  /*14e90*/  HSET2.LE.AND R14, R2, R66, PT ;  /* 0x00000042020e7233 */ /* 0x000fe40003803000 */
[----:B------:R-:W-:Y:S01]  /*14ea0*/  LDSM.16.MT88.4 R64, [R213+0xa800] ;  /* 0x00a80000d540783b */ /* 0x000fe20000004200 */
[----:B---3--:R-:W-:-:S04]  /*14eb0*/  F2FP.BF16.F32.PACK_AB R2, R30, R32 ;  /* 0x000000201e02723e */ /* 0x008fc800000010ff */
[----:B------:R-:W-:Y:S01]  /*14ec0*/  LOP3.LUT R7, R7, R2, RZ, 0xc0, !PT ;  /* 0x0000000207077212 */ /* 0x000fe200078ec0ff */
[--C-:B-1----:R-:W-:Y:S01]  /*14ed0*/  FFMA.FTZ R0, R206, UR32, -R19.reuse ;  /* 0x00000020ce007c23 */ /* 0x102fe20008010813 */
[----:B------:R-:W-:Y:S02]  /*14ee0*/  MOV R206, R51 ;  /* 0x0000003300ce7202 */ /* 0x000fe40000000f00 */
[----:B------:R-:W1:Y:S01]  /*14ef0*/  LDSM.16.MT88.4 R48, [R214+0xa800] ;  /* 0x00a80000d630783b */ /* 0x000e620000004200 */
[----:B------:R2:W3:Y:S02]  /*14f00*/  MUFU.EX2 R24, R0 ;  /* 0x0000000000187308 */ /* 0x0004e40000000800 */
[----:B--2---:R-:W-:Y:S01]  /*14f10*/  FFMA.FTZ R0, R233, UR32, -R19 ;  /* 0x00000020e9007c23 */ /* 0x004fe20008010813 */
[----:B---3--:R-:W-:-:S05]  /*14f20*/  F2FP.BF16.F32.PACK_AB R2, R24, R25 ;  /* 0x000000191802723e */ /* 0x008fca00000010ff */
[----:B------:R2:W-:Y:S01]  /*14f30*/  MUFU.EX2 R19, R5 ;  /* 0x0000000500137308 */ /* 0x0005e20000000800 */
[----:B------:R-:W-:Y:S01]  /*14f40*/  IMAD.MOV.U32 R233, RZ, RZ, R124 ;  /* 0x000000ffffe97224 */ /* 0x000fe200078e007c */
[----:B------:R-:W-:-:S06]  /*14f50*/  LOP3.LUT R125, R12, R2, RZ, 0xc0, !PT ;  /* 0x000000020c7d7212 */ /* 0x000fcc00078ec0ff */
[----:B------:R3:W4:Y:S01]  /*14f60*/  MUFU.EX2 R22, R0 ;  /* 0x0000000000167308 */ /* 0x0007220000000800 */
[----:B--2---:R-:W-:-:S04]  /*14f70*/  F2FP.BF16.F32.PACK_AB R5, R31, R33 ;  /* 0x000000211f05723e */ /* 0x004fc800000010ff */
[----:B------:R-:W-:Y:S02]  /*14f80*/  LOP3.LUT R5, R13, R5, RZ, 0xc0, !PT ;  /* 0x000000050d057212 */ /* 0x000fe400078ec0ff */
[----:B---3--:R-:W-:Y:S02]  /*14f90*/  F2FP.BF16.F32.PACK_AB R0, R35, R133 ;  /* 0x000000852300723e */ /* 0x008fe400000010ff */
[----:B----4-:R-:W-:Y:S02]  /*14fa0*/  F2FP.BF16.F32.PACK_AB R2, R19, R22 ;  /* 0x000000161302723e */ /* 0x010fe400000010ff */
[----:B------:R-:W-:Y:S02]  /*14fb0*/  LOP3.LUT R6, R3, R0, RZ, 0xc0, !PT ;  /* 0x0000000003067212 */ /* 0x000fe400078ec0ff */
[----:B------:R-:W-:Y:S02]  /*14fc0*/  F2FP.BF16.F32.PACK_AB R0, R28, R29 ;  /* 0x0000001d1c00723e */ /* 0x000fe400000010ff */
[----:B------:R-:W-:Y:S01]  /*14fd0*/  LOP3.LUT R127, R21, R2, RZ, 0xc0, !PT ;  /* 0x00000002157f7212 */ /* 0x000fe200078ec0ff */
[----:B------:R-:W-:Y:S01]  /*14fe0*/  FFMA.FTZ R2, R246, R16, R204 ;  /* 0x00000010f6027223 */ /* 0x000fe200000100cc */
[----:B------:R-:W-:-:S02]  /*14ff0*/  LOP3.LUT R124, R14, R0, RZ, 0xc0, !PT ;  /* 0x000000000e7c7212 */ /* 0x000fc400078ec0ff */
[----:B------:R-:W-:Y:S02]  /*15000*/  F2FP.BF16.F32.PACK_AB R0, R26, R27 ;  /* 0x0000001b1a00723e */ /* 0x000fe400000010ff */
[----:B------:R-:W-:Y:S02]  /*15010*/  F2FP.BF16.F32.PACK_AB R3, R132, R34 ;  /* 0x000000228403723e */ /* 0x000fe400000010ff */
[----:B------:R-:W-:Y:S01]  /*15020*/  LOP3.LUT R126, R20, R0, RZ, 0xc0, !PT ;  /* 0x00000000147e7212 */ /* 0x000fe200078ec0ff */
[----:B------:R-:W-:Y:S01]  /*15030*/  FFMA.FTZ R0, R245, R15, R186 ;  /* 0x0000000ff5007223 */ /* 0x000fe200000100ba */
[----:B------:R-:W-:Y:S01]  /*15040*/  LOP3.LUT R4, R4, R3, RZ, 0xc0, !PT ;  /* 0x0000000304047212 */ /* 0x000fe200078ec0ff */
[----:B------:R-:W-:-:S04]  /*15050*/  FFMA.FTZ R3, R247, R17, R240 ;  /* 0x00000011f7037223 */ /* 0x000fc800000100f0 */
[C---:B-1----:R-:W-:Y:S06]  /*15060*/  HMMA.16816.F32.BF16 R40, R124.reuse, R48, R248 ;  /* 0x000000307c28723c */ /* 0x042fec00000418f8 */
[C---:B------:R-:W-:Y:S01]  /*15070*/  HMMA.16816.F32.BF16 R144, R124.reuse, R152, R144 ;  /* 0x000000987c90723c */ /* 0x040fe20000041890 */
[----:B------:R-:W-:Y:S02]  /*15080*/  IMAD.MOV.U32 R248, RZ, RZ, R45 ;  /* 0x000000fffff87224 */ /* 0x000fe400078e002d */
[----:B------:R-:W-:Y:S02]  /*15090*/  IMAD.MOV.U32 R249, RZ, RZ, R235 ;  /* 0x000000fffff97224 */ /* 0x000fe400078e00eb */
[----:B------:R-:W-:Y:S01]  /*150a0*/  IMAD.MOV.U32 R250, RZ, RZ, R233 ;  /* 0x000000fffffa7224 */ /* 0x000fe200078e00e9 */
[----:B------:R-:W-:Y:S01]  /*150b0*/  HMMA.16816.F32.BF16 R156, R124, R154, R156 ;  /* 0x0000009a7c9c723c */ /* 0x000fe2000004189c */
[----:B------:R-:W-:-:S05]  /*150c0*/  IMAD.MOV.U32 R251, RZ, RZ, R23 ;  /* 0x000000fffffb7224 */ /* 0x000fca00078e0017 */
[C---:B------:R-:W-:Y:S06]  /*150d0*/  HMMA.16816.F32.BF16 R164, R124.reuse, R168, R164 ;  /* 0x000000a87ca4723c */ /* 0x040fec00000418a4 */
[C---:B------:R-:W-:Y:S06]  /*150e0*/  HMMA.16816.F32.BF16 R172, R124.reuse, R170, R172 ;  /* 0x000000aa7cac723c */ /* 0x040fec00000418ac */
[C---:B------:R-:W-:Y:S06]  /*150f0*/  HMMA.16816.F32.BF16 R44, R124.reuse, R50, R160 ;  /* 0x000000327c2c723c */ /* 0x040fec00000418a0 */
[----:B------:R-:W-:Y:S01]  /*15100*/  HMMA.16816.F32.BF16 R56, R124, R64, R56 ;  /* 0x000000407c38723c */ /* 0x000fe20000041838 */
[----:B------:R-:W-:Y:S01]  /*15110*/  IMAD.MOV.U32 R160, RZ, RZ, R206 ;  /* 0x000000ffffa07224 */ /* 0x000fe200078e00ce */
[----:B------:R-:W-:Y:S01]  /*15120*/  MOV R161, R205 ;  /* 0x000000cd00a17202 */ /* 0x000fe20000000f00 */
[----:B------:R-:W-:-:S02]  /*15130*/  IMAD.MOV.U32 R162, RZ, RZ, R193 ;  /* 0x000000ffffa27224 */ /* 0x000fc400078e00c1 */
[----:B------:R-:W-:Y:S01]  /*15140*/  IMAD.MOV.U32 R163, RZ, RZ, R194 ;  /* 0x000000ffffa37224 */ /* 0x000fe200078e00c2 */
        /* <DEDUP_REMOVED lines=10> */
[----:B------:R-:W-:-:S02]  /*151f0*/  IMAD.MOV.U32 R148, RZ, RZ, R192 ;  /* 0x000000ffff947224 */ /* 0x000fc400078e00c0 */
[----:B------:R-:W-:Y:S02]  /*15200*/  IMAD.MOV.U32 R149, RZ, RZ, R198 ;  /* 0x000000ffff957224 */ /* 0x000fe400078e00c6 */
[----:B------:R-:W-:Y:S01]  /*15210*/  IMAD.MOV.U32 R150, RZ, RZ, R196 ;  /* 0x000000ffff967224 */ /* 0x000fe200078e00c4 */
[----:B------:R-:W-:Y:S01]  /*15220*/  HMMA.16816.F32.BF16 R52, R4, R64, R52 ;  /* 0x000000400434723c */ /* 0x000fe20000041834 */
[----:B------:R-:W-:-:S05]  /*15230*/  IMAD.MOV.U32 R151, RZ, RZ, R138 ;  /* 0x000000ffff977224 */ /* 0x000fca00078e008a */
[C---:B------:R-:W-:Y:S06]  /*15240*/  HMMA.16816.F32.BF16 R68, R4.reuse, R80, R68 ;  /* 0x000000500444723c */ /* 0x040fec0000041844 */
[C---:B------:R-:W-:Y:S06]  /*15250*/  HMMA.16816.F32.BF16 R148, R4.reuse, R152, R148 ;  /* 0x000000980494723c */ /* 0x040fec0000041894 */
[C---:B------:R-:W-:Y:S06]  /*15260*/  HMMA.16816.F32.BF16 R152, R4.reuse, R154, R160 ;  /* 0x0000009a0498723c */ /* 0x040fec00000418a0 */
[C---:B------:R-:W-:Y:S06]  /*15270*/  HMMA.16816.F32.BF16 R160, R4.reuse, R168, R248 ;  /* 0x000000a804a0723c */ /* 0x040fec00000418f8 */
[C---:B------:R-:W-:Y:S06]  /*15280*/  HMMA.16816.F32.BF16 R168, R4.reuse, R170, R8 ;  /* 0x000000aa04a8723c */ /* 0x040fec0000041808 */
[C---:B------:R-:W-:Y:S01]  /*15290*/  HMMA.16816.F32.BF16 R84, R4.reuse, R96, R84 ;  /* 0x000000600454723c */ /* 0x040fe20000041854 */
[----:B------:R-:W-:Y:S01]  /*152a0*/  FFMA.FTZ R11, R195, R18, R244 ;  /* 0x00000012c30b7223 */ /* 0x000fe200000100f4 */
[----:B------:R-:W-:Y:S01]  /*152b0*/  FADD.FTZ R10, R234, R3 ;  /* 0x00000003ea0a7221 */ /* 0x000fe20000010000 */
[----:B------:R-:W-:Y:S01]  /*152c0*/  FADD.FTZ R9, R199, R2 ;  /* 0x00000002c7097221 */ /* 0x000fe20000010000 */
        /* <DEDUP_REMOVED lines=37> */
[----:B------:R4:W-:Y:S02]  /*15520*/  STL [R1+0x24], R0 ;  /* 0x0000240001007387 */ /* 0x0009e40000100800 */
.L_x_1794:
[----:B------:R-:W-:-:S06]  /*15530*/  UISETP.GT.AND UP0, UPT, UR5, UR15, UPT ;  /* 0x0000000f0500728c */ /* 0x000fcc000bf04270 */
[----:B------:R-:W-:-:S13]  /*15540*/  PLOP3.LUT P0, PT, PT, PT, UP0, 0x80, 0x0 ;  /* 0x000000000000781c */ /* 0x000fda0003f0f008 */
[----:B------:R-:W-:Y:S05]  /*15550*/  @!P0 BRA `(.L_x_1807) ;  /* 0x0000003800548947 */ /* 0x000fea0003800000 */
[----:B----4-:R-:W4:Y:S01]  /*15560*/  LDL.64 R4, [R1+0x50] ;  /* 0x0000500001047983 */ /* 0x010f220000100a00 */
[----:B------:R-:W-:Y:S01]  /*15570*/  ULDC UR4, c[0x0][0x2d0] ;  /* 0x0000b40000047ab9 */ /* 0x000fe20000000800 */
[----:B------:R-:W-:Y:S01]  /*15580*/  IADD3 R0, R252, 0x4, RZ ;  /* 0x00000004fc007810 */ /* 0x000fe20007ffe0ff */
[----:B------:R-:W-:Y:S01]  /*15590*/  IMAD.MOV.U32 R132, RZ, RZ, R136 ;  /* 0x000000ffff847224 */ /* 0x000fe200078e0088 */
[----:B------:R-:W5:Y:S01]  /*155a0*/  LDL.LU R2, [R1+0x4c] ;  /* 0x00004c0001027983 */ /* 0x000f620000300800 */
[----:B------:R-:W-:Y:S01]  /*155b0*/  MOV R133, R135 ;  /* 0x0000008700857202 */ /* 0x000fe20000000f00 */
[----:B------:R-:W-:Y:S01]  /*155c0*/  IMAD.MOV.U32 R138, RZ, RZ, R134 ;  /* 0x000000ffff8a7224 */ /* 0x000fe200078e0086 */
[----:B------:R-:W-:Y:S01]  /*155d0*/  MOV R139, R137 ;  /* 0x00000089008b7202 */ /* 0x000fe20000000f00 */
[----:B------:R-:W1:Y:S01]  /*155e0*/  LDL.LU R3, [R1+0x78] ;  /* 0x0000780001037983 */ /* 0x000e620000300800 */
[----:B------:R-:W-:Y:S01]  /*155f0*/  ULDC UR8, c[0x0][0x2d0] ;  /* 0x0000b40000087ab9 */ /* 0x000fe20000000800 */
[----:B------:R-:W-:Y:S01]  /*15600*/  ULDC.64 UR6, c[0x0][0x248] ;  /* 0x0000920000067ab9 */ /* 0x000fe20000000a00 */
[----:B----4-:R-:W-:Y:S01]  /*15610*/  ISETP.GE.AND P4, PT, R4, UR4, PT ;  /* 0x0000000404007c0c */ /* 0x010fe2000bf86270 */
[----:B------:R-:W-:Y:S01]  /*15620*/  ULDC UR4, c[0x0][0x2ec] ;  /* 0x0000bb0000047ab9 */ /* 0x000fe20000000800 */
[----:B------:R-:W4:Y:S01]  /*15630*/  LDC.U8 R4, c[0x0][0x388] ;  /* 0x0000e200ff047b82 */ /* 0x000f220000000000 */
[----:B-123--:R-:W-:-:S10]  /*15640*/  IMAD.WIDE.U32 R246, R3, -0x2daee0ad, RZ ;  /* 0xd2511f5303f67825 */ /* 0x00efd400078e00ff */
[----:B------:R-:W1:Y:S08]  /*15650*/  @!P4 LDC.64 R8, c[0x0][0x220] ;  /* 0x00008800ff08cb82 */ /* 0x000e700000000a00 */
[----:B------:R-:W2:Y:S01]  /*15660*/  @!P4 LDC.64 R6, c[0x0][0x220] ;  /* 0x00008800ff06cb82 */ /* 0x000ea20000000a00 */
[----:B----4-:R-:W-:Y:S01]  /*15670*/  PRMT R4, R4, 0x7054, R4 ;  /* 0x0000705404047816 */ /* 0x010fe20000000004 */
[----:B------:R-:W-:Y:S01]  /*15680*/  IMAD.WIDE.U32 R4, R0, -0x326172a9, RZ ;  /* 0xcd9e8d5700047825 */ /* 0x000fe200078e00ff */
[----:B-1----:R-:W-:Y:S04]  /*15690*/  @!P4 STL.64 [R1+0x40], R8 ;  /* 0x000040080100c387 */ /* 0x002fe80000100a00 */
[----:B--2---:R1:W-:Y:S02]  /*156a0*/  @!P4 STL.64 [R1+0x38], R6 ;  /* 0x000038060100c387 */ /* 0x0043e40000100a00 */
[----:B-1----:R-:W-:-:S05]  /*156b0*/  IMAD.WIDE.U32 R6, R252, -0x326172a9, RZ ;  /* 0xcd9e8d57fc067825 */ /* 0x002fca00078e00ff */
[----:B------:R1:W-:Y:S01]  /*156c0*/  STL.64 [R1+0x28], R6 ;  /* 0x0000280601007387 */ /* 0x0003e20000100a00 */
[-C--:B-----5:R-:W-:Y:S02]  /*156d0*/  LOP3.LUT R0, R7, R2.reuse, RZ, 0x3c, !PT ;  /* 0x0000000207007212 */ /* 0x0a0fe400078e3cff */
[----:B------:R-:W-:Y:S01]  /*156e0*/  LOP3.LUT R2, R5, R2, RZ, 0x3c, !PT ;  /* 0x0000000205027212 */ /* 0x000fe200078e3cff */
[----:B------:R2:W-:Y:S04]  /*156f0*/  STL.64 [R1+0x10], R4 ;  /* 0x0000100401007387 */ /* 0x0005e80000100a00 */
[----:B-1----:R-:W3:Y:S04]  /*15700*/  LDL.LU.64 R6, [R1+0x68] ;  /* 0x0000680001067983 */ /* 0x002ee80000300a00 */
[----:B--2---:R-:W2:Y:S01]  /*15710*/  LDL.LU.64 R4, [R1+0x70] ;  /* 0x0000700001047983 */ /* 0x004ea20000300a00 */
[----:B------:R-:W-:-:S04]  /*15720*/  IMAD.WIDE.U32 R8, R0, -0x2daee0ad, RZ ;  /* 0xd2511f5300087825 */ /* 0x000fc800078e00ff */
[----:B------:R-:W-:Y:S01]  /*15730*/  IMAD.WIDE.U32 R2, R2, -0x2daee0ad, RZ ;  /* 0xd2511f5302027825 */ /* 0x000fe200078e00ff */
[----:B------:R-:W-:Y:S04]  /*15740*/  STL.64 [R1], R8 ;  /* 0x0000000801007387 */ /* 0x000fe80000100a00 */
[----:B------:R3:W-:Y:S02]  /*15750*/  STL.64 [R1+0x8], R2 ;  /* 0x0000080201007387 */ /* 0x0007e40000100a00 */
[----:B---3--:R-:W-:Y:S01]  /*15760*/  IMAD.MOV.U32 R3, RZ, RZ, R7 ;  /* 0x000000ffff037224 */ /* 0x008fe200078e0007 */
[----:B--2---:R-:W-:-:S05]  /*15770*/  MOV R2, R4 ;  /* 0x0000000400027202 */ /* 0x004fca0000000f00 */
[----:B------:R1:W-:Y:S01]  /*15780*/  STL.64 [R1+0x30], R2 ;  /* 0x0000300201007387 */ /* 0x0003e20000100a00 */
[----:B------:R-:W-:Y:S05]  /*15790*/  BRA `(.L_x_1808) ;  /* 0x0000000000c47947 */ /* 0x000fea0003800000 */
.L_x_1810:
        /* <DEDUP_REMOVED lines=49> */
.L_x_1808:
[----:B-1----:R-:W2:Y:S01]  /*15ab0*/  LDL R0, [R1+0x48] ;  /* 0x0000480001007983 */ /* 0x002ea20000100800 */
        /* <DEDUP_REMOVED lines=20> */
[----:B-----5:R-:W-:Y:S02]  /*15c00*/  @!P4 LEA.HI.X R11, R2, R15, R3, 0x1, P5 ;  /* 0x0000000f020bc211 */ /* 0x020fe400028f0c03 */
[----:B------:R-:W-:Y:S02]  /*15c10*/  IADD3.X R5, R3, UR19, RZ, P0, !PT ;  /* 0x0000001303057c10 */ /* 0x000fe400087fe4ff */
[C---:B------:R-:W-:Y:S01]  /*15c20*/  @!P4 LEA R8, P3, R0.reuse, R4, 0x1 ;  /* 0x000000040008c211 */ /* 0x040fe200078608ff */
[----:B------:R-:W-:Y:S01]  /*15c30*/  @!PT LDS RZ, [RZ] ;  /* 0x00000000fffff984 */ /* 0x000fe20000000800 */
[----:B------:R-:W-:Y:S01]  /*15c40*/  @!PT LDS RZ, [RZ] ;  /* 0x00000000fffff984 */ /* 0x000fe20000000800 */
[----:B------:R-:W-:Y:S01]  /*15c50*/  @!PT LDS RZ, [RZ] ;  /* 0x00000000fffff984 */ /* 0x000fe20000000800 */
[----:B------:R-:W-:Y:S02]  /*15c60*/  @!P4 LDGSTS.E.BYPASS.LTC128B.128 [R223+0xa000], desc[UR22][R10.64] ;  /* 0x0a0000000adfcfae */ /* 0x000fe4000b901d56 */
[----:B------:R-:W2:Y:S01]  /*15c70*/  @!P1 LDC.64 R12, c[0x0][0x220] ;  /* 0x00008800ff0c9b82 */ /* 0x000ea20000000a00 */
[----:B------:R-:W-:Y:S01]  /*15c80*/  @!P4 LEA.HI.X R9, R0, R14, R5, 0x1, P3 ;  /* 0x0000000e0009c211 */ /* 0x000fe200018f0c05 */
        /* <DEDUP_REMOVED lines=30> */
[C---:B------:R-:W-:Y:S01]  /*15e70*/  VIADD R134, R0.reuse, 0x1 ;  /* 0x0000000100867836 */ /* 0x040fe20000000000 */
[----:B------:R-:W4:Y:S01]  /*15e80*/  LDSM.16.M88.4 R180, [R219] ;  /* 0x00000000dbb4783b */ /* 0x000f220000000200 */
[CC--:B------:R-:W-:Y:S01]  /*15e90*/  ISETP.GE.AND P2, PT, R0.reuse, R227.reuse, PT ;  /* 0x000000e30000720c */ /* 0x0c0fe20003f46270 */
[C---:B------:R-:W-:Y:S01]  /*15ea0*/  VIADD R3, R0.reuse, 0x11 ;  /* 0x0000001100037836 */ /* 0x040fe20000000000 */
[C---:B------:R-:W-:Y:S01]  /*15eb0*/  ISETP.GE.AND P5, PT, R0.reuse, R226, PT ;  /* 0x000000e20000720c */ /* 0x040fe20003fa6270 */
[----:B------:R-:W5:Y:S01]  /*15ec0*/  LDSM.16.M88.4 R184, [R212+0x2000] ;  /* 0x00200000d4b8783b */ /* 0x000f620000000200 */
[C---:B------:R-:W-:Y:S01]  /*15ed0*/  ISETP.GE.OR P2, PT, R0.reuse, R230, !P2 ;  /* 0x000000e60000720c */ /* 0x040fe20005746670 */
[----:B------:R-:W-:Y:S01]  /*15ee0*/  VIADD R2, R0, 0x18 ;  /* 0x0000001800027836 */ /* 0x000fe20000000000 */
[C---:B------:R-:W-:Y:S01]  /*15ef0*/  ISETP.GE.AND P3, PT, R134.reuse, R226, PT ;  /* 0x000000e28600720c */ /* 0x040fe20003f66270 */
[----:B------:R-:W5:Y:S01]  /*15f00*/  LDSM.16.M88.4 R188, [R222] ;  /* 0x00000000debc783b */ /* 0x000f620000000200 */
[C---:B------:R-:W-:Y:S02]  /*15f10*/  ISETP.GE.AND P0, PT, R134.reuse, R227, PT ;  /* 0x000000e38600720c */ /* 0x040fe40003f06270 */
[CC--:B------:R-:W-:Y:S01]  /*15f20*/  ISETP.GE.OR P3, PT, R134.reuse, R231.reuse, !P3 ;  /* 0x000000e78600720c */ /* 0x0c0fe20005f66670 */
[----:B------:R-:W-:Y:S01]  /*15f30*/  LDSM.16.M88.4 R192, [R218] ;  /* 0x00000000dac0783b */ /* 0x000fe20000000200 */
[----:B------:R-:W-:Y:S02]  /*15f40*/  ISETP.GE.OR P0, PT, R134, R230, !P0 ;  /* 0x000000e68600720c */ /* 0x000fe40004706670 */
[C---:B------:R-:W-:Y:S01]  /*15f50*/  ISETP.GE.OR P5, PT, R0.reuse, R231, !P5 ;  /* 0x000000e70000720c */ /* 0x040fe20006fa6670 */
[----:B------:R-:W5:Y:S01]  /*15f60*/  LDSM.16.M88.4 R196, [R216+0x8000] ;  /* 0x00800000d8c4783b */ /* 0x000f620000000200 */
[C---:B------:R-:W-:Y:S01]  /*15f70*/  ISETP.GE.AND P6, PT, R0.reuse, R225, PT ;  /* 0x000000e10000720c */ /* 0x040fe20003fc6270 */
[-C--:B--2---:R-:W-:Y:S02]  /*15f80*/  HMMA.16816.F32.BF16 R4, R32, R16.reuse, RZ ;  /* 0x000000102004723c */ /* 0x084fe400000418ff */
[----:B------:R-:W2:Y:S01]  /*15f90*/  LDSM.16.M88.4 R200, [R218+0x2000] ;  /* 0x00200000dac8783b */ /* 0x000ea20000000200 */
[----:B------:R-:W-:Y:S03]  /*15fa0*/  ISETP.GE.OR P6, PT, R0, R229, !P6 ;  /* 0x000000e50000720c */ /* 0x000fe600077c6670 */
[----:B------:R-:W-:Y:S01]  /*15fb0*/  LDSM.16.M88.4 R204, [R217+0x2000] ;  /* 0x00200000d9cc783b */ /* 0x000fe20000000200 */
[C---:B---3--:R-:W-:Y:S06]  /*15fc0*/  HMMA.16816.F32.BF16 R8, R28.reuse, R16, RZ ;  /* 0x000000101c08723c */ /* 0x048fec00000418ff */
[-C--:B------:R-:W-:Y:S06]  /*15fd0*/  HMMA.16816.F32.BF16 R12, R28, R18.reuse, RZ ;  /* 0x000000121c0c723c */ /* 0x080fec00000418ff */
[C---:B------:R-:W-:Y:S06]  /*15fe0*/  HMMA.16816.F32.BF16 R16, R32.reuse, R18, RZ ;  /* 0x000000122010723c */ /* 0x040fec00000418ff */
[-C--:B-1----:R-:W-:Y:S06]  /*15ff0*/  HMMA.16816.F32.BF16 R20, R32, R140.reuse, RZ ;  /* 0x0000008c2014723c */ /* 0x082fec00000418ff */
        /* <DEDUP_REMOVED lines=8> */
[----:B------:R-:W-:Y:S05]  /*16080*/  LDSM.16.M88.4 R180, [R217] ;  /* 0x00000000d9b4783b */ /* 0x000fea0000000200 */
[-C--:B------:R-:W-:Y:S06]  /*16090*/  HMMA.16816.F32.BF16 R20, R176, R188.reuse, R20 ;  /* 0x000000bcb014723c */ /* 0x080fec0000041814 */
[C---:B------:R-:W-:Y:S06]  /*160a0*/  HMMA.16816.F32.BF16 R24, R184.reuse, R188, R24 ;  /* 0x000000bcb818723c */ /* 0x040fec0000041818 */
[-C--:B------:R-:W-:Y:S01]  /*160b0*/  HMMA.16816.F32.BF16 R28, R184, R190.reuse, R28 ;  /* 0x000000beb81c723c */ /* 0x080fe2000004181c */
[----:B------:R-:W3:Y:S05]  /*160c0*/  LDSM.16.M88.4 R184, [R215] ;  /* 0x00000000d7b8783b */ /* 0x000eea0000000200 */
[----:B------:R-:W-:Y:S01]  /*160d0*/  HMMA.16816.F32.BF16 R32, R176, R190, R32 ;  /* 0x000000beb020723c */ /* 0x000fe20000041820 */
[----:B------:R-:W4:Y:S04]  /*160e0*/  LDSM.16.M88.4 R176, [R215+0x800] ;  /* 0x00080000d7b0783b */ /* 0x000f280000000200 */
[----:B------:R-:W-:Y:S01]  /*160f0*/  LDSM.16.M88.4 R188, [R210+0x4000] ;  /* 0x00400000d2bc783b */ /* 0x000fe20000000200 */
[-C--:B------:R-:W-:Y:S06]  /*16100*/  HMMA.16816.F32.BF16 R4, R192, R196.reuse, R4 ;  /* 0x000000c4c004723c */ /* 0x080fec0000041804 */
[C---:B--2---:R-:W-:Y:S06]  /*16110*/  HMMA.16816.F32.BF16 R8, R200.reuse, R196, R8 ;  /* 0x000000c4c808723c */ /* 0x044fec0000041808 */
[-C--:B------:R-:W-:Y:S06]  /*16120*/  HMMA.16816.F32.BF16 R12, R200, R198.reuse, R12 ;  /* 0x000000c6c80c723c */ /* 0x080fec000004180c */
[C---:B------:R-:W-:Y:S01]  /*16130*/  HMMA.16816.F32.BF16 R16, R192.reuse, R198, R16 ;  /* 0x000000c6c010723c */ /* 0x040fe20000041810 */
[----:B------:R-:W2:Y:S05]  /*16140*/  LDSM.16.M88.4 R196, [R208+0x9000] ;  /* 0x00900000d0c4783b */ /* 0x000eaa0000000200 */
[-C--:B-1----:R-:W-:Y:S06]  /*16150*/  HMMA.16816.F32.BF16 R20, R192, R140.reuse, R20 ;  /* 0x0000008cc014723c */ /* 0x082fec0000041814 */
[C---:B------:R-:W-:Y:S06]  /*16160*/  HMMA.16816.F32.BF16 R24, R200.reuse, R140, R24 ;  /* 0x0000008cc818723c */ /* 0x040fec0000041818 */
[-C--:B------:R-:W-:Y:S01]  /*16170*/  HMMA.16816.F32.BF16 R28, R200, R142.reuse, R28 ;  /* 0x0000008ec81c723c */ /* 0x080fe2000004181c */
[----:B------:R-:W1:Y:S05]  /*16180*/  LDSM.16.M88.4 R200, [R210+0x6000] ;  /* 0x00600000d2c8783b */ /* 0x000e6a0000000200 */
[----:B------:R-:W-:Y:S01]  /*16190*/  HMMA.16816.F32.BF16 R32, R192, R142, R32 ;  /* 0x0000008ec020723c */ /* 0x000fe20000041820 */
[----:B------:R-:W5:Y:S04]  /*161a0*/  LDSM.16.M88.4 R140, [R208+0x9800] ;  /* 0x00980000d08c783b */ /* 0x000f680000000200 */
[----:B------:R-:W-:Y:S01]  /*161b0*/  LDSM.16.M88.4 R192, [R221] ;  /* 0x00000000ddc0783b */ /* 0x000fe20000000200 */
        /* <DEDUP_REMOVED lines=8> */
[----:B------:R-:W4:Y:S05]  /*16240*/  LDSM.16.M88.4 R204, [R212+0x6000] ;  /* 0x00600000d4cc783b */ /* 0x000f2a0000000200 */
[----:B------:R-:W-:Y:S01]  /*16250*/  HMMA.16816.F32.BF16 R32, R180, R178, R32 ;  /* 0x000000b2b420723c */ /* 0x000fe20000041820 */
[----:B------:R-:W4:Y:S04]  /*16260*/  LDSM.16.M88.4 R176, [R220] ;  /* 0x00000000dcb0783b */ /* 0x000f280000000200 */
[----:B------:R-:W-:Y:S01]  /*16270*/  LDSM.16.M88.4 R180, [R218+0x4000] ;  /* 0x00400000dab4783b */ /* 0x000fe20000000200 */
[-C--:B--2---:R-:W-:Y:S06]  /*16280*/  HMMA.16816.F32.BF16 R4, R188, R196.reuse, R4 ;  /* 0x000000c4bc04723c */ /* 0x084fec0000041804 */
[C---:B-1----:R-:W-:Y:S06]  /*16290*/  HMMA.16816.F32.BF16 R8, R200.reuse, R196, R8 ;  /* 0x000000c4c808723c */ /* 0x042fec0000041808 */
[-C--:B------:R-:W-:Y:S06]  /*162a0*/  HMMA.16816.F32.BF16 R12, R200, R198.reuse, R12 ;  /* 0x000000c6c80c723c */ /* 0x080fec000004180c */
[C---:B------:R-:W-:Y:S01]  /*162b0*/  HMMA.16816.F32.BF16 R16, R188.reuse, R198, R16 ;  /* 0x000000c6bc10723c */ /* 0x040fe20000041810 */
[----:B------:R-:W1:Y:S05]  /*162c0*/  LDSM.16.M88.4 R196, [R216+0x9000] ;  /* 0x00900000d8c4783b */ /* 0x000e6a0000000200 */
[-C--:B-----5:R-:W-:Y:S06]  /*162d0*/  HMMA.16816.F32.BF16 R20, R188, R140.reuse, R20 ;  /* 0x0000008cbc14723c */ /* 0x0a0fec0000041814 */
[C---:B------:R-:W-:Y:S06]  /*162e0*/  HMMA.16816.F32.BF16 R24, R200.reuse, R140, R24 ;  /* 0x0000008cc818723c */ /* 0x040fec0000041818 */
[-C--:B------:R-:W-:Y:S01]  /*162f0*/  HMMA.16816.F32.BF16 R28, R200, R142.reuse, R28 ;  /* 0x0000008ec81c723c */ /* 0x080fe2000004181c */
[----:B------:R-:W2:Y:S05]  /*16300*/  LDSM.16.M88.4 R200, [R218+0x6000] ;  /* 0x00600000dac8783b */ /* 0x000eaa0000000200 */
[----:B------:R-:W-:Y:S01]  /*16310*/  HMMA.16816.F32.BF16 R32, R188, R142, R32 ;  /* 0x0000008ebc20723c */ /* 0x000fe20000041820 */
[----:B------:R-:W5:Y:S04]  /*16320*/  LDSM.16.M88.4 R140, [R216+0x9800] ;  /* 0x00980000d88c783b */ /* 0x000f680000000200 */
[----:B------:R-:W-:Y:S01]  /*16330*/  LDSM.16.M88.4 R188, [R217+0x4000] ;  /* 0x00400000d9bc783b */ /* 0x000fe20000000200 */
[-C--:B---3--:R-:W-:Y:S06]  /*16340*/  HMMA.16816.F32.BF16 R4, R184, R192.reuse, R4 ;  /* 0x000000c0b804723c */ /* 0x088fec0000041804 */
[C---:B----4-:R-:W-:Y:S06]  /*16350*/  HMMA.16816.F32.BF16 R8, R204.reuse, R192, R8 ;  /* 0x000000c0cc08723c */ /* 0x050fec0000041808 */
[-C--:B------:R-:W-:Y:S06]  /*16360*/  HMMA.16816.F32.BF16 R12, R204, R194.reuse, R12 ;  /* 0x000000c2cc0c723c */ /* 0x080fec000004180c */
[C---:B------:R-:W-:Y:S01]  /*16370*/  HMMA.16816.F32.BF16 R16, R184.reuse, R194, R16 ;  /* 0x000000c2b810723c */ /* 0x040fe20000041810 */
[----:B------:R-:W3:Y:S05]  /*16380*/  LDSM.16.M88.4 R192, [R215+0x1000] ;  /* 0x00100000d7c0783b */ /* 0x000eea0000000200 */
[-C--:B------:R-:W-:Y:S06]  /*16390*/  HMMA.16816.F32.BF16 R20, R184, R176.reuse, R20 ;  /* 0x000000b0b814723c */ /* 0x080fec0000041814 */
[C---:B------:R-:W-:Y:S06]  /*163a0*/  HMMA.16816.F32.BF16 R24, R204.reuse, R176, R24 ;  /* 0x000000b0cc18723c */ /* 0x040fec0000041818 */
[-C--:B------:R-:W-:Y:S01]  /*163b0*/  HMMA.16816.F32.BF16 R28, R204, R178.reuse, R28 ;  /* 0x000000b2cc1c723c */ /* 0x080fe2000004181c */
[----:B------:R-:W4:Y:S05]  /*163c0*/  LDSM.16.M88.4 R204, [R217+0x6000] ;  /* 0x00600000d9cc783b */ /* 0x000f2a0000000200 */
[----:B------:R-:W-:Y:S01]  /*163d0*/  HMMA.16816.F32.BF16 R32, R184, R178, R32 ;  /* 0x000000b2b820723c */ /* 0x000fe20000041820 */
[----:B------:R-:W4:Y:S01]  /*163e0*/  LDSM.16.M88.4 R176, [R215+0x1800] ;  /* 0x00180000d7b0783b */ /* 0x000f220000000200 */
[----:B------:R-:W-:Y:S04]  /*163f0*/  DEPBAR.LE SB0, 0x0 ;  /* 0x000080000000791a */ /* 0x000fe80000000000 */
[-C--:B-1----:R-:W-:Y:S01]  /*16400*/  HMMA.16816.F32.BF16 R4, R180, R196.reuse, R4 ;  /* 0x000000c4b404723c */ /* 0x082fe20000041804 */
[----:B------:R-:W-:Y:S05]  /*16410*/  BAR.SYNC.DEFER_BLOCKING 0x0 ;  /* 0x0000000000007b1d */ /* 0x000fea0000010000 */
[C---:B--2---:R-:W-:Y:S06]  /*16420*/  HMMA.16816.F32.BF16 R8, R200.reuse, R196, R8 ;  /* 0x000000c4c808723c */ /* 0x044fec0000041808 */
[-C--:B------:R-:W-:Y:S06]  /*16430*/  HMMA.16816.F32.BF16 R12, R200, R198.reuse, R12 ;  /* 0x000000c6c80c723c */ /* 0x080fec000004180c */
[C---:B------:R-:W-:Y:S06]  /*16440*/  HMMA.16816.F32.BF16 R16, R180.reuse, R198, R16 ;  /* 0x000000c6b410723c */ /* 0x040fec0000041810 */
[-C--:B-----5:R-:W-:Y:S06]  /*16450*/  HMMA.16816.F32.BF16 R20, R180, R140.reuse, R20 ;  /* 0x0000008cb414723c */ /* 0x0a0fec0000041814 */
        /* <DEDUP_REMOVED lines=8> */
[-C--:B------:R-:W-:Y:S04]  /*164e0*/  HMMA.16816.F32.BF16 R20, R188, R176.reuse, R20 ;  /* 0x000000b0bc14723c */ /* 0x080fe80000041814 */
[----:B------:R-:W-:Y:S01]  /*164f0*/  FSEL R180, R5, -INF , !P3 ;  /* 0xff80000005b47808 */ /* 0x000fe20005800000 */
[----:B------:R-:W-:Y:S01]  /*16500*/  VIADD R6, R0, 0x8 ;  /* 0x0000000800067836 */ /* 0x000fe20000000000 */
[----:B------:R-:W-:Y:S01]  /*16510*/  FSEL R182, R7, -INF , !P0 ;  /* 0xff80000007b67808 */ /* 0x000fe20004000000 */
[C---:B------:R-:W-:Y:S04]  /*16520*/  HMMA.16816.F32.BF16 R24, R204.reuse, R176, R24 ;  /* 0x000000b0cc18723c */ /* 0x040fe80000041818 */
[-C--:B------:R-:W-:Y:S01]  /*16530*/  ISETP.GE.AND P0, PT, R6, R226.reuse, PT ;  /* 0x000000e20600720c */ /* 0x080fe20003f06270 */
[----:B------:R-:W-:Y:S01]  /*16540*/  VIADD R5, R0, 0x9 ;  /* 0x0000000900057836 */ /* 0x000fe20000000000 */
[----:B------:R-:W-:Y:S01]  /*16550*/  FSEL R143, R4, -INF , !P5 ;  /* 0xff800000048f7808 */ /* 0x000fe20006800000 */
[-C--:B------:R-:W-:Y:S03]  /*16560*/  HMMA.16816.F32.BF16 R28, R204, R178.reuse, R28 ;  /* 0x000000b2cc1c723c */ /* 0x080fe6000004181c */
[-C--:B------:R-:W-:Y:S01]  /*16570*/  ISETP.GE.OR P0, PT, R6, R231.reuse, !P0 ;  /* 0x000000e70600720c */ /* 0x080fe20004706670 */
[----:B------:R-:W-:Y:S01]  /*16580*/  VIADD R4, R0, 0x10 ;  /* 0x0000001000047836 */ /* 0x000fe20000000000 */
[-C--:B------:R-:W-:Y:S01]  /*16590*/  ISETP.GE.AND P3, PT, R5, R226.reuse, PT ;  /* 0x000000e20500720c */ /* 0x080fe20003f66270 */
[----:B------:R-:W-:Y:S04]  /*165a0*/  HMMA.16816.F32.BF16 R32, R188, R178, R32 ;  /* 0x000000b2bc20723c */ /* 0x000fe80000041820 */
[----:B------:R-:W-:Y:S02]  /*165b0*/  ISETP.GE.AND P2, PT, R4, R226, PT ;  /* 0x000000e20400720c */ /* 0x000fe40003f46270 */
[----:B------:R-:W-:Y:S02]  /*165c0*/  FMNMX.FTZ R7, R143, R132, !PT ;  /* 0x000000848f077209 */ /* 0x000fe40007810000 */
[----:B------:R-:W-:Y:S02]  /*165d0*/  FSEL R142, R16, -INF , !P0 ;  /* 0xff800000108e7808 */ /* 0x000fe40004000000 */
[----:B------:R-:W-:Y:S02]  /*165e0*/  ISETP.GE.OR P3, PT, R5, R231, !P3 ;  /* 0x000000e70500720c */ /* 0x000fe40005f66670 */
[----:B------:R-:W-:Y:S02]  /*165f0*/  FMNMX.FTZ R7, R180, R7, !PT ;  /* 0x00000007b4077209 */ /* 0x000fe40007810000 */
[----:B------:R-:W-:Y:S02]  /*16600*/  ISETP.GE.AND P0, PT, R3, R226, PT ;  /* 0x000000e20300720c */ /* 0x000fe40003f06270 */
[----:B------:R-:W-:Y:S02]  /*16610*/  ISETP.GE.AND P5, PT, R0, R224, PT ;  /* 0x000000e00000720c */ /* 0x000fe40003fa6270 */
[----:B------:R-:W-:Y:S02]  /*16620*/  ISETP.GE.OR P2, PT, R4, R231, !P2 ;  /* 0x000000e70400720c */ /* 0x000fe40005746670 */
[----:B------:R-:W-:Y:S02]  /*16630*/  FSEL R141, R17, -INF , !P3 ;  /* 0xff800000118d7808 */ /* 0x000fe40005800000 */
[----:B------:R-:W-:Y:S02]  /*16640*/  FMNMX.FTZ R135, R142, R7, !PT ;  /* 0x000000078e877209 */ /* 0x000fe40007810000 */
[----:B------:R-:W-:Y:S02]  /*16650*/  ISETP.GE.OR P0, PT, R3, R231, !P0 ;  /* 0x000000e70300720c */ /* 0x000fe40004706670 */
[C---:B------:R-:W-:Y:S01]  /*16660*/  ISETP.GE.OR P5, PT, R0.reuse, R228, !P5 ;  /* 0x000000e40000720c */ /* 0x040fe20006fa6670 */
[----:B------:R-:W-:Y:S01]  /*16670*/  VIADD R0, R0, 0x19 ;  /* 0x0000001900007836 */ /* 0x000fe20000000000 */
[-C--:B------:R-:W-:Y:S02]  /*16680*/  ISETP.GE.AND P3, PT, R2, R226.reuse, PT ;  /* 0x000000e20200720c */ /* 0x080fe40003f66270 */
[----:B------:R-:W-:Y:S02]  /*16690*/  FSEL R204, R20, -INF , !P2 ;  /* 0xff80000014cc7808 */ /* 0x000fe40005000000 */
[----:B------:R-:W-:Y:S02]  /*166a0*/  FMNMX.FTZ R135, R141, R135, !PT ;  /* 0x000000878d877209 */ /* 0x000fe40007810000 */
[----:B------:R-:W-:Y:S02]  /*166b0*/  FSEL R207, R21, -INF , !P0 ;  /* 0xff80000015cf7808 */ /* 0x000fe40004000000 */
[----:B------:R-:W-:Y:S02]  /*166c0*/  PLOP3.LUT P0, PT, PT, PT, UP0, 0x80, 0x0 ;  /* 0x000000000000781c */ /* 0x000fe40003f0f008 */
[----:B------:R-:W-:Y:S02]  /*166d0*/  ISETP.GE.AND P2, PT, R0, R226, PT ;  /* 0x000000e20000720c */ /* 0x000fe40003f46270 */
[----:B------:R-:W-:Y:S02]  /*166e0*/  ISETP.GE.OR P3, PT, R2, R231, !P3 ;  /* 0x000000e70200720c */ /* 0x000fe40005f66670 */
[----:B------:R-:W-:Y:S02]  /*166f0*/  FMNMX.FTZ R135, R204, R135, !PT ;  /* 0x00000087cc877209 */ /* 0x000fe40007810000 */
[----:B------:R-:W-:Y:S02]  /*16700*/  ISETP.GE.OR P2, PT, R0, R231, !P2 ;  /* 0x000000e70000720c */ /* 0x000fe40005746670 */
[----:B------:R-:W-:Y:S02]  /*16710*/  FSEL R199, R32, -INF , !P3 ;  /* 0xff80000020c77808 */ /* 0x000fe40005800000 */
[----:B------:R-:W-:Y:S02]  /*16720*/  FMNMX.FTZ R135, R207, R135, !PT ;  /* 0x00000087cf877209 */ /* 0x000fe40007810000 */
[----:B------:R-:W-:Y:S02]  /*16730*/  FSEL R200, R33, -INF , !P2 ;  /* 0xff80000021c87808 */ /* 0x000fe40005000000 */
[----:B------:R-:W-:Y:S02]  /*16740*/  FMNMX.FTZ R135, R199, R135, !PT ;  /* 0x00000087c7877209 */ /* 0x000fe40007810000 */
[-C--:B------:R-:W-:Y:S02]  /*16750*/  ISETP.GE.AND P3, PT, R6, R227.reuse, PT ;  /* 0x000000e30600720c */ /* 0x080fe40003f66270 */
[----:B------:R-:W-:Y:S02]  /*16760*/  ISETP.GE.AND P2, PT, R5, R227, PT ;  /* 0x000000e30500720c */ /* 0x000fe40003f46270 */
[----:B------:R-:W-:Y:S01]  /*16770*/  FMNMX.FTZ R135, R200, R135, !PT ;  /* 0x00000087c8877209 */ /* 0x000fe20007810000 */
[----:B------:R-:W-:Y:S10]  /*16780*/  @P0 BRA `(.L_x_1810) ;  /* 0xfffffff000040947 */ /* 0x000ff4000383ffff */
.L_x_1809:
[-C--:B------:R-:W-:Y:S01]  /*16790*/  ISETP.GE.OR P3, PT, R6, R230.reuse, !P3 ;  /* 0x000000e60600720c */ /* 0x080fe20005f66670 */
[----:B------:R-:W2:Y:S01]  /*167a0*/  LDL.64 R176, [R1+0x8] ;  /* 0x0000080001b07983 */ /* 0x000ea20000100a00 */
[----:B------:R-:W-:Y:S01]  /*167b0*/  FMNMX.FTZ R7, R181, R133, !PT ;  /* 0x00000085b5077209 */ /* 0x000fe20007810000 */
[----:B------:R-:W-:Y:S01]  /*167c0*/  UIADD3 UR5, UR27, -0x4498517b, URZ ;  /* 0xbb67ae851b057890 */ /* 0x000fe2000fffe03f */
[-C--:B------:R-:W-:Y:S01]  /*167d0*/  ISETP.GE.AND P1, PT, R4, R227.reuse, PT ;  /* 0x000000e30400720c */ /* 0x080fe20003f26270 */
[----:B------:R-:W-:Y:S01]  /*167e0*/  UIADD3 UR32, UR26, -0x61c88647, URZ ;  /* 0x9e3779b91a207890 */ /* 0x000fe2000fffe03f */
[----:B------:R-:W-:Y:S01]  /*167f0*/  ISETP.GE.AND P0, PT, R3, R227, PT ;  /* 0x000000e30300720c */ /* 0x000fe20003f06270 */
[----:B------:R-:W3:Y:S01]  /*16800*/  LDL.64 R190, [R1+0x28] ;  /* 0x0000280001be7983 */ /* 0x000ee20000100a00 */
[-C--:B------:R-:W-:Y:S01]  /*16810*/  ISETP.GE.OR P2, PT, R5, R230.reuse, !P2 ;  /* 0x000000e60500720c */ /* 0x080fe20005746670 */
[----:B------:R-:W-:Y:S01]  /*16820*/  UIADD3 UR18, UR26, 0x3c6ef372, URZ ;  /* 0x3c6ef3721a127890 */ /* 0x000fe2000fffe03f */
[----:B------:R-:W-:Y:S01]  /*16830*/  FSEL R18, R18, -INF , !P3 ;  /* 0xff80000012127808 */ /* 0x000fe20005800000 */
[----:B------:R-:W-:Y:S01]  /*16840*/  UISETP.GT.AND UP0, UPT, UR9, UR15, UPT ;  /* 0x0000000f0900728c */ /* 0x000fe2000bf04270 */
[----:B------:R-:W-:Y:S01]  /*16850*/  FMNMX.FTZ R7, R182, R7, !PT ;  /* 0x00000007b6077209 */ /* 0x000fe20007810000 */
[----:B------:R-:W4:Y:S01]  /*16860*/  LDL.64 R188, [R1+0x10] ;  /* 0x0000100001bc7983 */ /* 0x000f220000100a00 */
[-C--:B------:R-:W-:Y:S02]  /*16870*/  ISETP.GE.OR P1, PT, R4, R230.reuse, !P1 ;  /* 0x000000e60400720c */ /* 0x080fe40004f26670 */
[-C--:B------:R-:W-:Y:S02]  /*16880*/  ISETP.GE.OR P0, PT, R3, R230.reuse, !P0 ;  /* 0x000000e60300720c */ /* 0x080fe40004706670 */
[----:B------:R-:W-:Y:S01]  /*16890*/  FSEL R19, R19, -INF , !P2 ;  /* 0xff80000013137808 */ /* 0x000fe20005000000 */
[----:B------:R-:W5:Y:S01]  /*168a0*/  LDL.64 R178, [R1] ;  /* 0x0000000001b27983 */ /* 0x000f620000100a00 */
[----:B------:R-:W-:Y:S02]  /*168b0*/  FMNMX.FTZ R7, R18, R7, !PT ;  /* 0x0000000712077209 */ /* 0x000fe40007810000 */
[----:B------:R-:W-:Y:S02]  /*168c0*/  FSEL R202, R22, -INF , !P1 ;  /* 0xff80000016ca7808 */ /* 0x000fe40004800000 */
[----:B------:R-:W-:Y:S01]  /*168d0*/  ISETP.GE.AND P1, PT, R2, R227, PT ;  /* 0x000000e30200720c */ /* 0x000fe20003f26270 */
[----:B-1----:R-:W1:Y:S01]  /*168e0*/  SHFL.BFLY PT, R136, R135, 0x2, 0x1f ;  /* 0x0c401f0087887f89 */ /* 0x002e6200000e0000 */
[----:B------:R-:W-:Y:S02]  /*168f0*/  FSEL R201, R23, -INF , !P0 ;  /* 0xff80000017c97808 */ /* 0x000fe40004000000 */
[----:B------:R-:W-:Y:S02]  /*16900*/  FMNMX.FTZ R7, R19, R7, !PT ;  /* 0x0000000713077209 */ /* 0x000fe40007810000 */
[----:B------:R-:W-:Y:S02]  /*16910*/  ISETP.GE.AND P0, PT, R0, R227, PT ;  /* 0x000000e30000720c */ /* 0x000fe40003f06270 */
[-C--:B------:R-:W-:Y:S02]  /*16920*/  ISETP.GE.OR P1, PT, R2, R230.reuse, !P1 ;  /* 0x000000e60200720c */ /* 0x080fe40004f26670 */
[----:B------:R-:W-:Y:S02]  /*16930*/  ISETP.GE.AND P3, PT, R134, R225, PT ;  /* 0x000000e18600720c */ /* 0x000fe40003f66270 */
[----:B------:R-:W-:Y:S02]  /*16940*/  ISETP.GE.OR P0, PT, R0, R230, !P0 ;  /* 0x000000e60000720c */ /* 0x000fe40004706670 */
[----:B------:R-:W-:Y:S02]  /*16950*/  FSEL R187, R34, -INF , !P1 ;  /* 0xff80000022bb7808 */ /* 0x000fe40004800000 */
[----:B------:R-:W-:Y:S02]  /*16960*/  ISETP.GE.OR P3, PT, R134, R229, !P3 ;  /* 0x000000e58600720c */ /* 0x000fe40005f66670 */
[-C--:B------:R-:W-:Y:S02]  /*16970*/  ISETP.GE.AND P1, PT, R6, R225.reuse, PT ;  /* 0x000000e10600720c */ /* 0x080fe40003f26270 */
[----:B------:R-:W-:Y:S02]  /*16980*/  FSEL R17, R8, -INF , !P6 ;  /* 0xff80000008117808 */ /* 0x000fe40007000000 */
[----:B------:R-:W-:Y:S02]  /*16990*/  FSEL R198, R35, -INF , !P0 ;  /* 0xff80000023c67808 */ /* 0x000fe40004000000 */
[----:B------:R-:W-:Y:S02]  /*169a0*/  ISETP.GE.AND P0, PT, R5, R225, PT ;  /* 0x000000e10500720c */ /* 0x000fe40003f06270 */
[----:B-1----:R-:W-:Y:S02]  /*169b0*/  FMNMX.FTZ R136, R135, R136, !PT ;  /* 0x0000008887887209 */ /* 0x002fe40007810000 */
[----:B------:R-:W-:Y:S02]  /*169c0*/  FMNMX.FTZ R135, R202, R7, !PT ;  /* 0x00000007ca877209 */ /* 0x000fe40007810000 */
[----:B------:R-:W-:Y:S02]  /*169d0*/  ISETP.GE.OR P1, PT, R6, R229, !P1 ;  /* 0x000000e50600720c */ /* 0x000fe40004f26670 */
[----:B------:R-:W-:Y:S02]  /*169e0*/  FMNMX.FTZ R135, R201, R135, !PT ;  /* 0x00000087c9877209 */ /* 0x000fe40007810000 */
[----:B------:R-:W-:Y:S02]  /*169f0*/  FSEL R21, R9, -INF , !P3 ;  /* 0xff80000009157808 */ /* 0x000fe40005800000 */
[----:B------:R-:W-:Y:S01]  /*16a00*/  FMNMX.FTZ R7, R17, R138, !PT ;  /* 0x0000008a11077209 */ /* 0x000fe20007810000 */
[----:B------:R-:W-:Y:S01]  /*16a10*/  SHFL.BFLY PT, R9, R136, 0x1, 0x1f ;  /* 0x0c201f0088097f89 */ /* 0x000fe200000e0000 */
[----:B------:R-:W-:Y:S02]  /*16a20*/  FMNMX.FTZ R135, R187, R135, !PT ;  /* 0x00000087bb877209 */ /* 0x000fe40007810000 */
[----:B------:R-:W-:Y:S02]  /*16a30*/  ISETP.GE.OR P0, PT, R5, R229, !P0 ;  /* 0x000000e50500720c */ /* 0x000fe40004706670 */
[----:B------:R-:W-:Y:S02]  /*16a40*/  ISETP.GE.AND P6, PT, R4, R225, PT ;  /* 0x000000e10400720c */ /* 0x000fe40003fc6270 */
[----:B------:R-:W-:Y:S02]  /*16a50*/  FSEL R22, R12, -INF , !P1 ;  /* 0xff8000000c167808 */ /* 0x000fe40004800000 */
[----:B------:R-:W-:Y:S02]  /*16a60*/  FMNMX.FTZ R7, R21, R7, !PT ;  /* 0x0000000715077209 */ /* 0x000fe40007810000 */
[----:B------:R-:W-:Y:S02]  /*16a70*/  FMNMX.FTZ R135, R198, R135, !PT ;  /* 0x00000087c6877209 */ /* 0x000fe40007810000 */
[----:B------:R-:W-:Y:S02]  /*16a80*/  FSEL R23, R13, -INF , !P0 ;  /* 0xff8000000d177808 */ /* 0x000fe40004000000 */
[C---:B------:R-:W-:Y:S01]  /*16a90*/  ISETP.GE.AND P1, PT, R3.reuse, R225, PT ;  /* 0x000000e10300720c */ /* 0x040fe20003f26270 */
[----:B------:R-:W1:Y:S01]  /*16aa0*/  SHFL.BFLY PT, R8, R135, 0x2, 0x1f ;  /* 0x0c401f0087087f89 */ /* 0x000e6200000e0000 */
[----:B------:R-:W-:Y:S02]  /*16ab0*/  ISETP.GE.OR P6, PT, R4, R229, !P6 ;  /* 0x000000e50400720c */ /* 0x000fe400077c6670 */
[----:B------:R-:W-:Y:S02]  /*16ac0*/  FMNMX.FTZ R7, R22, R7, !PT ;  /* 0x0000000716077209 */ /* 0x000fe40007810000 */
[----:B------:R-:W-:Y:S02]  /*16ad0*/  ISETP.GE.AND P0, PT, R2, R225, PT ;  /* 0x000000e10200720c */ /* 0x000fe40003f06270 */
[----:B------:R-:W-:Y:S02]  /*16ae0*/  ISETP.GE.OR P1, PT, R3, R229, !P1 ;  /* 0x000000e50300720c */ /* 0x000fe40004f26670 */
[----:B------:R-:W-:Y:S02]  /*16af0*/  FSEL R203, R24, -INF , !P6 ;  /* 0xff80000018cb7808 */ /* 0x000fe40007000000 */
[----:B------:R-:W-:Y:S02]  /*16b00*/  FMNMX.FTZ R7, R23, R7, !PT ;  /* 0x0000000717077209 */ /* 0x000fe40007810000 */
[----:B------:R-:W-:Y:S02]  /*16b10*/  ISETP.GE.OR P0, PT, R2, R229, !P0 ;  /* 0x000000e50200720c */ /* 0x000fe40004706670 */
[-C--:B------:R-:W-:Y:S02]  /*16b20*/  ISETP.GE.AND P2, PT, R134, R224.reuse, PT ;  /* 0x000000e08600720c */ /* 0x080fe40003f46270 */
[----:B------:R-:W-:Y:S02]  /*16b30*/  ISETP.GE.AND P3, PT, R0, R225, PT ;  /* 0x000000e10000720c */ /* 0x000fe40003f66270 */
[----:B------:R-:W-:Y:S02]  /*16b40*/  FSEL R206, R25, -INF , !P1 ;  /* 0xff80000019ce7808 */ /* 0x000fe40004800000 */
[----:B------:R-:W-:Y:S02]  /*16b50*/  FMNMX.FTZ R7, R203, R7, !PT ;  /* 0x00000007cb077209 */ /* 0x000fe40007810000 */
[----:B------:R-:W-:Y:S02]  /*16b60*/  FSEL R241, R28, -INF , !P0 ;  /* 0xff8000001cf17808 */ /* 0x000fe40004000000 */
[----:B------:R-:W-:Y:S02]  /*16b70*/  ISETP.GE.AND P0, PT, R4, R224, PT ;  /* 0x000000e00400720c */ /* 0x000fe40003f06270 */
[----:B------:R-:W-:Y:S02]  /*16b80*/  ISETP.GE.OR P2, PT, R134, R228, !P2 ;  /* 0x000000e48600720c */ /* 0x000fe40005746670 */
[----:B------:R-:W-:Y:S02]  /*16b90*/  ISETP.GE.AND P1, PT, R6, R224, PT ;  /* 0x000000e00600720c */ /* 0x000fe40003f26270 */
[----:B------:R-:W-:Y:S02]  /*16ba0*/  FSEL R16, R10, -INF , !P5 ;  /* 0xff8000000a107808 */ /* 0x000fe40006800000 */
[----:B------:R-:W-:Y:S02]  /*16bb0*/  ISETP.GE.OR P3, PT, R0, R229, !P3 ;  /* 0x000000e50000720c */ /* 0x000fe40005f66670 */
[----:B------:R-:W-:Y:S02]  /*16bc0*/  FMNMX.FTZ R7, R206, R7, !PT ;  /* 0x00000007ce077209 */ /* 0x000fe40007810000 */
[-C--:B------:R-:W-:Y:S02]  /*16bd0*/  ISETP.GE.OR P0, PT, R4, R228.reuse, !P0 ;  /* 0x000000e40400720c */ /* 0x080fe40004706670 */
[----:B------:R-:W-:Y:S02]  /*16be0*/  FSEL R20, R11, -INF , !P2 ;  /* 0xff8000000b147808 */ /* 0x000fe40005000000 */
[----:B------:R-:W-:Y:S02]  /*16bf0*/  FMNMX.FTZ R4, R16, R139, !PT ;  /* 0x0000008b10047209 */ /* 0x000fe40007810000 */
[----:B------:R-:W-:Y:S02]  /*16c00*/  ISETP.GE.OR P1, PT, R6, R228, !P1 ;  /* 0x000000e40600720c */ /* 0x000fe40004f26670 */
[-C--:B------:R-:W-:Y:S02]  /*16c10*/  ISETP.GE.AND P6, PT, R5, R224.reuse, PT ;  /* 0x000000e00500720c */ /* 0x080fe40003fc6270 */
[----:B------:R-:W-:Y:S02]  /*16c20*/  FSEL R240, R29, -INF , !P3 ;  /* 0xff8000001df07808 */ /* 0x000fe40005800000 */
[----:B------:R-:W-:Y:S02]  /*16c30*/  FMNMX.FTZ R7, R241, R7, !PT ;  /* 0x00000007f1077209 */ /* 0x000fe40007810000 */
[----:B------:R-:W-:Y:S02]  /*16c40*/  ISETP.GE.AND P2, PT, R3, R224, PT ;  /* 0x000000e00300720c */ /* 0x000fe40003f46270 */
[----:B------:R-:W-:Y:S02]  /*16c50*/  FMNMX.FTZ R4, R20, R4, !PT ;  /* 0x0000000414047209 */ /* 0x000fe40007810000 */
[----:B------:R-:W-:Y:S02]  /*16c60*/  FSEL R14, R14, -INF , !P1 ;  /* 0xff8000000e0e7808 */ /* 0x000fe40004800000 */
[----:B------:R-:W-:Y:S02]  /*16c70*/  ISETP.GE.OR P6, PT, R5, R228, !P6 ;  /* 0x000000e40500720c */ /* 0x000fe400077c6670 */
[----:B------:R-:W-:Y:S02]  /*16c80*/  FMNMX.FTZ R5, R240, R7, !PT ;  /* 0x00000007f0057209 */ /* 0x000fe40007810000 */
[----:B------:R-:W-:Y:S02]  /*16c90*/  ISETP.GE.AND P1, PT, R2, R224, PT ;  /* 0x000000e00200720c */ /* 0x000fe40003f26270 */
[----:B------:R-:W-:Y:S01]  /*16ca0*/  ISETP.GE.OR P2, PT, R3, R228, !P2 ;  /* 0x000000e40300720c */ /* 0x000fe20005746670 */
[----:B------:R-:W1:Y:S01]  /*16cb0*/  SHFL.BFLY PT, R134, R5, 0x2, 0x1f ;  /* 0x0c401f0005867f89 */ /* 0x000e6200000e0000 */
[----:B------:R-:W-:Y:S02]  /*16cc0*/  FSEL R15, R15, -INF , !P6 ;  /* 0xff8000000f0f7808 */ /* 0x000fe40007000000 */
[----:B------:R-:W-:Y:S02]  /*16cd0*/  FMNMX.FTZ R3, R14, R4, !PT ;  /* 0x000000040e037209 */ /* 0x000fe40007810000 */
[----:B------:R-:W-:Y:S02]  /*16ce0*/  ISETP.GE.AND P3, PT, R0, R224, PT ;  /* 0x000000e00000720c */ /* 0x000fe40003f66270 */
[----:B------:R-:W-:Y:S02]  /*16cf0*/  ISETP.GE.OR P1, PT, R2, R228, !P1 ;  /* 0x000000e40200720c */ /* 0x000fe40004f26670 */
[----:B------:R-:W-:Y:S02]  /*16d00*/  FSEL R205, R26, -INF , !P0 ;  /* 0xff8000001acd7808 */ /* 0x000fe40004000000 */
[----:B------:R-:W-:Y:S02]  /*16d10*/  FMNMX.FTZ R2, R15, R3, !PT ;  /* 0x000000030f027209 */ /* 0x000fe40007810000 */
[----:B-1----:R-:W-:Y:S02]  /*16d20*/  FMNMX.FTZ R135, R135, R8, !PT ;  /* 0x0000000887877209 */ /* 0x002fe40007810000 */
[----:B------:R-:W-:Y:S02]  /*16d30*/  ISETP.GE.OR P3, PT, R0, R228, !P3 ;  /* 0x000000e40000720c */ /* 0x000fe40005f66670 */
[----:B------:R-:W-:Y:S01]  /*16d40*/  FMNMX.FTZ R0, R205, R2, !PT ;  /* 0x00000002cd007209 */ /* 0x000fe20007810000 */
[----:B------:R-:W1:Y:S01]  /*16d50*/  SHFL.BFLY PT, R6, R135, 0x1, 0x1f ;  /* 0x0c201f0087067f89 */ /* 0x000e6200000e0000 */
[----:B------:R-:W-:Y:S01]  /*16d60*/  FSEL R232, R27, -INF , !P2 ;  /* 0xff8000001be87808 */ /* 0x000fe20005000000 */
[----:B------:R-:W-:Y:S01]  /*16d70*/  IMAD.U32 R2, RZ, RZ, UR27 ;  /* 0x0000001bff027e24 */ /* 0x000fe2000f8e00ff */
[----:B------:R-:W-:Y:S02]  /*16d80*/  FSEL R235, R30, -INF , !P1 ;  /* 0xff8000001eeb7808 */ /* 0x000fe40004800000 */
[----:B------:R-:W-:Y:S02]  /*16d90*/  FMNMX.FTZ R0, R232, R0, !PT ;  /* 0x00000000e8007209 */ /* 0x000fe40007810000 */
[----:B------:R-:W-:Y:S02]  /*16da0*/  FMNMX.FTZ R136, R136, R9, !PT ;  /* 0x0000000988887209 */ /* 0x000fe40007810000 */
[----:B------:R-:W-:Y:S02]  /*16db0*/  FSEL R140, R31, -INF , !P3 ;  /* 0xff8000001f8c7808 */ /* 0x000fe40005800000 */
[----:B------:R-:W-:Y:S01]  /*16dc0*/  FMNMX.FTZ R0, R235, R0, !PT ;  /* 0x00000000eb007209 */ /* 0x000fe20007810000 */
[C---:B------:R-:W-:Y:S01]  /*16dd0*/  FMUL.FTZ R184, R136.reuse, UR4 ;  /* 0x0000000488b87c20 */ /* 0x040fe20008410000 */
[----:B------:R-:W-:Y:S02]  /*16de0*/  FSETP.NEU.FTZ.AND P3, PT, R136, -INF , PT ;  /* 0xff8000008800780b */ /* 0x000fe40003f7d000 */
[----:B------:R-:W-:Y:S02]  /*16df0*/  FMNMX.FTZ R0, R140, R0, !PT ;  /* 0x000000008c007209 */ /* 0x000fe40007810000 */
[----:B------:R-:W-:Y:S02]  /*16e00*/  FSEL R184, R184, RZ, P3 ;  /* 0x000000ffb8b87208 */ /* 0x000fe40001800000 */
[----:B------:R-:W-:Y:S02]  /*16e10*/  LOP3.LUT R3, R247, UR9, R2, 0x96, !PT ;  /* 0x00000009f7037c12 */ /* 0x000fe4000f8e9602 */
[----:B------:R-:W1:Y:S01]  /*16e20*/  SHFL.BFLY PT, R2, R0, 0x2, 0x1f ;  /* 0x0c401f0000027f89 */ /* 0x000e6200000e0000 */
[----:B------:R-:W-:Y:S01]  /*16e30*/  FMNMX.FTZ R134, R5, R134, !PT ;  /* 0x0000008605867209 */ /* 0x000fe20007810000 */
[--C-:B------:R-:W-:Y:S01]  /*16e40*/  FFMA.FTZ R5, R141, UR4, -R184.reuse ;  /* 0x000000048d057c23 */ /* 0x100fe200080108b8 */
[----:B-1----:R-:W-:Y:S01]  /*16e50*/  FMNMX.FTZ R135, R135, R6, !PT ;  /* 0x0000000687877209 */ /* 0x002fe20007810000 */
[----:B------:R-:W-:Y:S04]  /*16e60*/  IMAD.WIDE.U32 R10, R3, -0x326172a9, RZ ;  /* 0xcd9e8d57030a7825 */ /* 0x000fe800078e00ff */
[----:B------:R-:W-:Y:S01]  /*16e70*/  FFMA.FTZ R142, R142, UR4, -R184 ;  /* 0x000000048e8e7c23 */ /* 0x000fe200080108b8 */
[----:B------:R-:W-:Y:S01]  /*16e80*/  MUFU.EX2 R32, R5 ;  /* 0x0000000500207308 */ /* 0x000fe20000000800 */
[C---:B------:R-:W-:Y:S01]  /*16e90*/  FSETP.NEU.FTZ.AND P2, PT, R135.reuse, -INF , PT ;  /* 0xff8000008700780b */ /* 0x040fe20003f5d000 */
[----:B------:R-:W-:Y:S05]  /*16ea0*/  FMUL.FTZ R4, R135, UR4 ;  /* 0x0000000487047c20 */ /* 0x000fea0008410000 */
[----:B------:R-:W-:Y:S03]  /*16eb0*/  FSEL R141, R4, RZ, P2 ;  /* 0x000000ff048d7208 */ /* 0x000fe60001000000 */
[----:B------:R-:W-:Y:S02]  /*16ec0*/  MUFU.EX2 R33, R142 ;  /* 0x0000008e00217308 */ /* 0x000fe40000000800 */
[--C-:B------:R-:W-:Y:S01]  /*16ed0*/  FFMA.FTZ R18, R18, UR4, -R141.reuse ;  /* 0x0000000412127c23 */ /* 0x100fe2000801088d */
[--C-:B------:R-:W-:Y:S07]  /*16ee0*/  FFMA.FTZ R19, R19, UR4, -R141.reuse ;  /* 0x0000000413137c23 */ /* 0x100fee000801088d */
[----:B------:R1:W-:Y:S01]  /*16ef0*/  MUFU.EX2 R245, R18 ;  /* 0x0000001200f57308 */ /* 0x0003e20000000800 */
[----:B------:R-:W-:Y:S09]  /*16f00*/  FMNMX.FTZ R0, R0, R2, !PT ;  /* 0x0000000200007209 */ /* 0x000ff20007810000 */
[----:B------:R-:W5:Y:S01]  /*16f10*/  MUFU.EX2 R244, R19 ;  /* 0x0000001300f47308 */ /* 0x000f620000000800 */
[----:B-1----:R-:W1:Y:S02]  /*16f20*/  SHFL.BFLY PT, R18, R134, 0x1, 0x1f ;  /* 0x0c201f0086127f89 */ /* 0x002e6400000e0000 */
[----:B-1----:R-:W-:Y:S04]  /*16f30*/  FMNMX.FTZ R134, R134, R18, !PT ;  /* 0x0000001286867209 */ /* 0x002fe80007810000 */
[C---:B------:R-:W-:Y:S01]  /*16f40*/  FSETP.NEU.FTZ.AND P1, PT, R134.reuse, -INF , PT ;  /* 0xff8000008600780b */ /* 0x040fe20003f3d000 */
[----:B------:R-:W-:Y:S05]  /*16f50*/  FMUL.FTZ R186, R134, UR4 ;  /* 0x0000000486ba7c20 */ /* 0x000fea0008410000 */
[----:B------:R-:W-:Y:S05]  /*16f60*/  FSEL R186, R186, RZ, P1 ;  /* 0x000000ffbaba7208 */ /* 0x000fea0000800000 */
[--C-:B------:R-:W-:Y:S01]  /*16f70*/  FFMA.FTZ R21, R21, UR4, -R186.reuse ;  /* 0x0000000415157c23 */ /* 0x100fe200080108ba */
[----:B------:R-:W-:Y:S03]  /*16f80*/  FFMA.FTZ R17, R17, UR4, -R186 ;  /* 0x0000000411117c23 */ /* 0x000fe600080108ba */
[----:B------:R-:W-:Y:S10]  /*16f90*/  MUFU.EX2 R242, R21 ;  /* 0x0000001500f27308 */ /* 0x000ff40000000800 */
[----:B------:R-:W1:Y:S01]  /*16fa0*/  MUFU.EX2 R243, R17 ;  /* 0x0000001100f37308 */ /* 0x000e620000000800 */
[----:B--2---:R-:W-:Y:S05]  /*16fb0*/  LOP3.LUT R3, R177, UR5, R246, 0x96, !PT ;  /* 0x00000005b1037c12 */ /* 0x004fea000f8e96f6 */
[----:B------:R-:W-:Y:S01]  /*16fc0*/  IMAD.WIDE.U32 R24, R3, -0x326172a9, RZ ;  /* 0xcd9e8d5703187825 */ /* 0x000fe200078e00ff */
[C---:B---3--:R-:W-:Y:S05]  /*16fd0*/  LOP3.LUT R4, R11.reuse, UR32, R190, 0x96, !PT ;  /* 0x000000200b047c12 */ /* 0x048fea000f8e96be */
[----:B------:R-:W-:Y:S01]  /*16fe0*/  IMAD.WIDE.U32 R4, R4, -0x2daee0ad, RZ ;  /* 0xd2511f5304047825 */ /* 0x000fe200078e00ff */
[----:B----4-:R-:W-:Y:S05]  /*16ff0*/  LOP3.LUT R3, R11, UR32, R188, 0x96, !PT ;  /* 0x000000200b037c12 */ /* 0x010fea000f8e96bc */
[----:B------:R-:W-:Y:S01]  /*17000*/  IMAD.WIDE.U32 R2, R3, -0x2daee0ad, RZ ;  /* 0xd2511f5303027825 */ /* 0x000fe200078e00ff */
[----:B-----5:R-:W-:Y:S01]  /*17010*/  LOP3.LUT R8, R179, UR5, R246, 0x96, !PT ;  /* 0x00000005b3087c12 */ /* 0x020fe2000f8e96f6 */
[----:B------:R-:W-:Y:S01]  /*17020*/  UIADD3 UR5, UR27, 0x76cf5d0a, URZ ;  /* 0x76cf5d0a1b057890 */ /* 0x000fe2000fffe03f */
[----:B------:R-:W-:Y:S03]  /*17030*/  F2FP.BF16.F32.PACK_AB R179, R244, R245 ;  /* 0x000000f5f4b3723e */ /* 0x000fe600000010ff */
[----:B------:R-:W-:Y:S03]  /*17040*/  IMAD.WIDE.U32 R8, R8, -0x326172a9, RZ ;  /* 0xcd9e8d5708087825 */ /* 0x000fe600078e00ff */
[----:B------:R-:W-:Y:S02]  /*17050*/  LOP3.LUT R6, R5, UR5, R178, 0x96, !PT ;  /* 0x0000000505067c12 */ /* 0x000fe4000f8e96b2 */
[----:B------:R-:W-:Y:S01]  /*17060*/  LOP3.LUT R5, R3, UR5, R176, 0x96, !PT ;  /* 0x0000000503057c12 */ /* 0x000fe2000f8e96b0 */
[----:B------:R-:W-:Y:S01]  /*17070*/  FFMA.FTZ R3, R180, UR4, -R184 ;  /* 0x00000004b4037c23 */ /* 0x000fe200080108b8 */
[--C-:B------:R-:W-:Y:S01]  /*17080*/  LOP3.LUT R12, R9, UR18, R10.reuse, 0x96, !PT ;  /* 0x00000012090c7c12 */ /* 0x100fe2000f8e960a */
[----:B------:R-:W-:Y:S01]  /*17090*/  IMAD.WIDE.U32 R6, R6, -0x326172a9, RZ ;  /* 0xcd9e8d5706067825 */ /* 0x000fe200078e00ff */
[----:B------:R-:W-:Y:S01]  /*170a0*/  LOP3.LUT R10, R25, UR18, R10, 0x96, !PT ;  /* 0x00000012190a7c12 */ /* 0x000fe2000f8e960a */
[----:B------:R2:W-:Y:S01]  /*170b0*/  MUFU.EX2 R252, R3 ;  /* 0x0000000300fc7308 */ /* 0x0005e20000000800 */
[----:B------:R-:W-:Y:S01]  /*170c0*/  UIADD3 UR18, UR26, -0x255992d5, URZ ;  /* 0xdaa66d2b1a127890 */ /* 0x000fe2000fffe03f */
[----:B------:R-:W-:Y:S01]  /*170d0*/  IMAD.WIDE.U32 R12, R12, -0x2daee0ad, RZ ;  /* 0xd2511f530c0c7825 */ /* 0x000fe200078e00ff */
[----:B------:R-:W3:Y:S01]  /*170e0*/  LDC.U8 R176, c[0x0][0x388] ;  /* 0x0000e200ffb07b82 */ /* 0x000ee20000000000 */
[----:B------:R-:W-:Y:S01]  /*170f0*/  UMOV UR5, UR9 ;  /* 0x0000000900057c82 */ /* 0x000fe20008000000 */
[----:B------:R-:W-:Y:S01]  /*17100*/  F2FP.BF16.F32.PACK_AB R178, R32, R33 ;  /* 0x0000002120b2723e */ /* 0x000fe200000010ff */
[----:B------:R-:W-:Y:S01]  /*17110*/  IMAD.WIDE.U32 R10, R10, -0x2daee0ad, RZ ;  /* 0xd2511f530a0a7825 */ /* 0x000fe200078e00ff */
[----:B------:R-:W-:Y:S03]  /*17120*/  LOP3.LUT R13, R13, UR31, R4, 0x96, !PT ;  /* 0x0000001f0d0d7c12 */ /* 0x000fe6000f8e9604 */
[----:B------:R-:W-:Y:S01]  /*17130*/  FFMA.FTZ R4, R143, UR4, -R184 ;  /* 0x000000048f047c23 */ /* 0x000fe200080108b8 */
[----:B------:R-:W-:Y:S02]  /*17140*/  LOP3.LUT R7, R7, UR18, R8, 0x96, !PT ;  /* 0x0000001207077c12 */ /* 0x000fe4000f8e9608 */
[----:B------:R-:W-:Y:S01]  /*17150*/  LOP3.LUT R9, R11, UR31, R2, 0x96, !PT ;  /* 0x0000001f0b097c12 */ /* 0x000fe2000f8e9602 */
[----:B------:R4:W-:Y:S01]  /*17160*/  MUFU.EX2 R26, R4 ;  /* 0x00000004001a7308 */ /* 0x0009e20000000800 */
[----:B------:R-:W5:Y:S01]  /*17170*/  SHFL.BFLY PT, R2, R0, 0x1, 0x1f ;  /* 0x0c201f0000027f89 */ /* 0x000f6200000e0000 */
[----:B------:R-:W-:Y:S01]  /*17180*/  IMAD.WIDE.U32 R192, R13, -0x326172a9, RZ ;  /* 0xcd9e8d570dc07825 */ /* 0x000fe200078e00ff */
[----:B-1----:R-:W-:Y:S03]  /*17190*/  F2FP.BF16.F32.PACK_AB R180, R242, R243 ;  /* 0x000000f3f2b4723e */ /* 0x002fe600000010ff */
[--C-:B--2---:R-:W-:Y:S01]  /*171a0*/  FFMA.FTZ R3, R181, UR4, -R141.reuse ;  /* 0x00000004b5037c23 */ /* 0x104fe2000801088d */
[----:B------:R-:W-:Y:S01]  /*171b0*/  IMAD.WIDE.U32 R190, R9, -0x326172a9, RZ ;  /* 0xcd9e8d5709be7825 */ /* 0x000fe200078e00ff */
[----:B------:R-:W-:Y:S02]  /*171c0*/  LOP3.LUT R11, R193, UR30, R6, 0x96, !PT ;  /* 0x0000001ec10b7c12 */ /* 0x000fe4000f8e9606 */
[----:B------:R1:W-:Y:S01]  /*171d0*/  MUFU.EX2 R251, R3 ;  /* 0x0000000300fb7308 */ /* 0x0003e20000000800 */
[----:B------:R-:W-:Y:S04]  /*171e0*/  IMAD.WIDE.U32 R6, R7, -0x2daee0ad, RZ ;  /* 0xd2511f5307067825 */ /* 0x000fe800078e00ff */
[----:B------:R-:W-:Y:S01]  /*171f0*/  IMAD.WIDE.U32 R194, R11, -0x2daee0ad, RZ ;  /* 0xd2511f530bc27825 */ /* 0x000fe200078e00ff */
[----:B------:R-:W-:Y:S02]  /*17200*/  LOP3.LUT R12, R7, UR24, R12, 0x96, !PT ;  /* 0x00000018070c7c12 */ /* 0x000fe4000f8e960c */
[----:B---3--:R-:W-:Y:S01]  /*17210*/  PRMT R19, R176, 0x7054, R176 ;  /* 0x00007054b0137816 */ /* 0x008fe200000000b0 */
[----:B----4-:R-:W-:Y:S01]  /*17220*/  IMAD.WIDE.U32 R4, R5, -0x326172a9, RZ ;  /* 0xcd9e8d5705047825 */ /* 0x010fe200078e00ff */
[----:B------:R-:W-:Y:S03]  /*17230*/  LOP3.LUT R6, R195, UR10, R6, 0x96, !PT ;  /* 0x0000000ac3067c12 */ /* 0x000fe6000f8e9606 */
[----:B------:R-:W-:Y:S01]  /*17240*/  IMAD.WIDE.U32 R188, R12, -0x326172a9, RZ ;  /* 0xcd9e8d570cbc7825 */ /* 0x000fe200078e00ff */
[----:B------:R-:W-:Y:S02]  /*17250*/  LOP3.LUT R5, R5, UR18, R24, 0x96, !PT ;  /* 0x0000001205057c12 */ /* 0x000fe4000f8e9618 */
[----:B------:R-:W-:Y:S01]  /*17260*/  LOP3.LUT R8, R191, UR30, R4, 0x96, !PT ;  /* 0x0000001ebf087c12 */ /* 0x000fe2000f8e9604 */
[----:B-1----:R-:W-:Y:S01]  /*17270*/  FFMA.FTZ R3, R182, UR4, -R141 ;  /* 0x00000004b6037c23 */ /* 0x002fe2000801088d */
[----:B-----5:R-:W-:Y:S01]  /*17280*/  FMNMX.FTZ R137, R0, R2, !PT ;  /* 0x0000000200897209 */ /* 0x020fe20007810000 */
[----:B------:R-:W-:Y:S02]  /*17290*/  IMAD.WIDE.U32 R4, R5, -0x2daee0ad, RZ ;  /* 0xd2511f5305047825 */ /* 0x000fe400078e00ff */
[----:B------:R1:W2:Y:S01]  /*172a0*/  MUFU.EX2 R250, R3 ;  /* 0x0000000300fa7308 */ /* 0x0002a20000000800 */
[----:B------:R-:W-:Y:S01]  /*172b0*/  FSETP.NEU.FTZ.AND P0, PT, R137, -INF , PT ;  /* 0xff8000008900780b */ /* 0x000fe20003f1d000 */
[----:B------:R-:W-:Y:S01]  /*172c0*/  IMAD.WIDE.U32 R196, R8, -0x2daee0ad, RZ ;  /* 0xd2511f5308c47825 */ /* 0x000fe200078e00ff */
[----:B------:R-:W-:Y:S03]  /*172d0*/  LOP3.LUT R8, R5, UR24, R10, 0x96, !PT ;  /* 0x0000001805087c12 */ /* 0x000fe6000f8e960a */
[----:B------:R-:W-:Y:S02]  /*172e0*/  FMUL.FTZ R185, R137, UR4 ;  /* 0x0000000489b97c20 */ /* 0x000fe40008410000 */
[----:B------:R-:W-:Y:S03]  /*172f0*/  IMAD.WIDE.U32 R142, R8, -0x326172a9, RZ ;  /* 0xcd9e8d57088e7825 */ /* 0x000fe600078e00ff */
[----:B------:R-:W-:Y:S05]  /*17300*/  FSEL R185, R185, RZ, P0 ;  /* 0x000000ffb9b97208 */ /* 0x000fea0000000000 */
[--C-:B------:R-:W-:Y:S01]  /*17310*/  FFMA.FTZ R20, R20, UR4, -R185.reuse ;  /* 0x0000000414147c23 */ /* 0x100fe200080108b9 */
[----:B-1----:R-:W-:Y:S01]  /*17320*/  LOP3.LUT R3, R197, UR10, R4, 0x96, !PT ;  /* 0x0000000ac5037c12 */ /* 0x002fe2000f8e9604 */
[----:B------:R-:W-:Y:S04]  /*17330*/  IMAD.WIDE.U32 R4, R6, -0x326172a9, RZ ;  /* 0xcd9e8d5706047825 */ /* 0x000fe800078e00ff */
[----:B------:R-:W-:Y:S01]  /*17340*/  FFMA.FTZ R16, R16, UR4, -R185 ;  /* 0x0000000410107c23 */ /* 0x000fe200080108b9 */
[----:B------:R1:W-:Y:S01]  /*17350*/  MUFU.EX2 R238, R20 ;  /* 0x0000001400ee7308 */ /* 0x0003e20000000800 */
[----:B--2---:R-:W-:Y:S01]  /*17360*/  F2FP.BF16.F32.PACK_AB R177, R250, R251 ;  /* 0x000000fbfab1723e */ /* 0x004fe200000010ff */
[----:B------:R-:W-:Y:S01]  /*17370*/  IMAD.WIDE.U32 R2, R3, -0x326172a9, RZ ;  /* 0xcd9e8d5703027825 */ /* 0x000fe200078e00ff */
[----:B------:R-:W-:Y:S02]  /*17380*/  SHF.R.U32.HI R11, RZ, 0x10, R4 ;  /* 0x00000010ff0b7819 */ /* 0x000fe40000011604 */
[----:B------:R-:W-:Y:S02]  /*17390*/  LOP3.LUT R7, R4, 0xffff, RZ, 0xc0, !PT ;  /* 0x0000ffff04077812 */ /* 0x000fe400078ec0ff */
[C---:B------:R-:W-:Y:S03]  /*173a0*/  LOP3.LUT R6, R2.reuse, 0xffff, RZ, 0xc0, !PT ;  /* 0x0000ffff02067812 */ /* 0x040fe600078ec0ff */
[----:B------:R-:W2:Y:S01]  /*173b0*/  MUFU.EX2 R239, R16 ;  /* 0x0000001000ef7308 */ /* 0x000ea20000000800 */
[----:B------:R-:W-:Y:S02]  /*173c0*/  LOP3.LUT R0, R3, UR21, R142, 0x96, !PT ;  /* 0x0000001503007c12 */ /* 0x000fe4000f8e968e */
[----:B------:R-:W-:Y:S02]  /*173d0*/  LOP3.LUT R9, R2, 0xff, RZ, 0xc0, !PT ;  /* 0x000000ff02097812 */ /* 0x000fe400078ec0ff */
[----:B------:R-:W-:Y:S02]  /*173e0*/  SHF.R.U32.HI R3, RZ, 0x8, R6 ;  /* 0x00000008ff037819 */ /* 0x000fe40000011606 */
[----:B------:R-:W-:Y:S02]  /*173f0*/  LOP3.LUT R12, R4, 0xff, RZ, 0xc0, !PT ;  /* 0x000000ff040c7812 */ /* 0x000fe400078ec0ff */
[----:B------:R-:W-:Y:S01]  /*17400*/  PRMT R182, R9, 0x5410, R3 ;  /* 0x0000541009b67816 */ /* 0x000fe20000000003 */
[----:B------:R-:W-:Y:S01]  /*17410*/  FFMA.FTZ R3, R23, UR4, -R186 ;  /* 0x0000000417037c23 */ /* 0x000fe200080108ba */
[----:B------:R-:W-:Y:S02]  /*17420*/  SHF.R.U32.HI R10, RZ, 0x18, R4 ;  /* 0x00000018ff0a7819 */ /* 0x000fe40000011604 */
[----:B------:R-:W-:Y:S01]  /*17430*/  LOP3.LUT R4, R5, UR21, R188, 0x96, !PT ;  /* 0x0000001505047c12 */ /* 0x000fe2000f8e96bc */
[----:B------:R3:W-:Y:S01]  /*17440*/  MUFU.EX2 R236, R3 ;  /* 0x0000000300ec7308 */ /* 0x0007e20000000800 */
[----:B------:R-:W-:Y:S02]  /*17450*/  LOP3.LUT R5, R11, 0xff, RZ, 0xc0, !PT ;  /* 0x000000ff0b057812 */ /* 0x000fe400078ec0ff */
[--C-:B------:R-:W-:Y:S02]  /*17460*/  SHF.R.U32.HI R8, RZ, 0x10, R2.reuse ;  /* 0x00000010ff087819 */ /* 0x100fe40000011602 */
[----:B------:R-:W-:Y:S01]  /*17470*/  SHF.R.U32.HI R11, RZ, 0x18, R2 ;  /* 0x00000018ff0b7819 */ /* 0x000fe20000011602 */
[----:B------:R-:W-:Y:S01]  /*17480*/  FFMA.FTZ R2, R22, UR4, -R186 ;  /* 0x0000000416027c23 */ /* 0x000fe200080108ba */
[----:B------:R-:W-:Y:S01]  /*17490*/  SHF.R.U32.HI R7, RZ, 0x8, R7 ;  /* 0x00000008ff077819 */ /* 0x000fe20000011607 */
[----:B-1----:R-:W1:Y:S01]  /*174a0*/  LDSM.16.MT88.4 R20, [R209+0xa000] ;  /* 0x00a00000d114783b */ /* 0x002e620000004200 */
[----:B------:R-:W-:Y:S01]  /*174b0*/  SHF.R.U32.HI R6, RZ, 0x10, R4 ;  /* 0x00000010ff067819 */ /* 0x000fe20000011604 */
[----:B------:R4:W-:Y:S01]  /*174c0*/  MUFU.EX2 R237, R2 ;  /* 0x0000000200ed7308 */ /* 0x0009e20000000800 */
[----:B------:R-:W-:Y:S02]  /*174d0*/  PRMT R13, R12, 0x5410, R7 ;  /* 0x000054100c0d7816 */ /* 0x000fe40000000007 */
[----:B------:R-:W-:Y:S02]  /*174e0*/  PRMT R12, R5, 0x5410, R10 ;  /* 0x00005410050c7816 */ /* 0x000fe4000000000a */
[----:B------:R-:W-:Y:S01]  /*174f0*/  LOP3.LUT R10, R8, 0xff, RZ, 0xc0, !PT ;  /* 0x000000ff080a7812 */ /* 0x000fe200078ec0ff */
[----:B---3--:R-:W-:Y:S01]  /*17500*/  FFMA.FTZ R3, R14, UR4, -R185 ;  /* 0x000000040e037c23 */ /* 0x008fe200080108b9 */
[----:B------:R-:W-:Y:S02]  /*17510*/  LOP3.LUT R7, R0, 0xff, RZ, 0xc0, !PT ;  /* 0x000000ff00077812 */ /* 0x000fe400078ec0ff */
[----:B------:R-:W-:Y:S01]  /*17520*/  LOP3.LUT R5, R4, 0xffff, RZ, 0xc0, !PT ;  /* 0x0000ffff04057812 */ /* 0x000fe200078ec0ff */
[----:B------:R3:W-:Y:S01]  /*17530*/  MUFU.EX2 R234, R3 ;  /* 0x0000000300ea7308 */ /* 0x0007e20000000800 */
[----:B------:R-:W-:Y:S02]  /*17540*/  PRMT R11, R10, 0x5410, R11 ;  /* 0x000054100a0b7816 */ /* 0x000fe4000000000b */
[----:B------:R-:W-:Y:S02]  /*17550*/  LOP3.LUT R9, R4, 0xff, RZ, 0xc0, !PT ;  /* 0x000000ff04097812 */ /* 0x000fe400078ec0ff */
[----:B------:R-:W-:Y:S02]  /*17560*/  SHF.R.U32.HI R8, RZ, 0x18, R4 ;  /* 0x00000018ff087819 */ /* 0x000fe40000011604 */
[----:B----4-:R-:W-:Y:S02]  /*17570*/  LOP3.LUT R2, R0, 0xffff, RZ, 0xc0, !PT ;  /* 0x0000ffff00027812 */ /* 0x010fe400078ec0ff */
[----:B------:R-:W-:Y:S02]  /*17580*/  SHF.R.U32.HI R4, RZ, 0x8, R5 ;  /* 0x00000008ff047819 */ /* 0x000fe40000011605 */
[----:B------:R-:W-:Y:S02]  /*17590*/  SHF.R.U32.HI R2, RZ, 0x8, R2 ;  /* 0x00000008ff027819 */ /* 0x000fe40000011602 */
[----:B------:R-:W-:Y:S02]  /*175a0*/  LOP3.LUT R5, R6, 0xff, RZ, 0xc0, !PT ;  /* 0x000000ff06057812 */ /* 0x000fe400078ec0ff */
[----:B------:R-:W-:Y:S02]  /*175b0*/  PRMT R10, R7, 0x5410, R2 ;  /* 0x00005410070a7816 */ /* 0x000fe40000000002 */
[--C-:B------:R-:W-:Y:S02]  /*175c0*/  SHF.R.U32.HI R2, RZ, 0x10, R0.reuse ;  /* 0x00000010ff027819 */ /* 0x100fe40000011600 */
[----:B------:R-:W-:Y:S02]  /*175d0*/  SHF.R.U32.HI R6, RZ, 0x18, R0 ;  /* 0x00000018ff067819 */ /* 0x000fe40000011600 */
[----:B------:R-:W-:Y:S02]  /*175e0*/  FSEL R0, R136, RZ, P3 ;  /* 0x000000ff88007208 */ /* 0x000fe40001800000 */
[----:B------:R-:W-:Y:S02]  /*175f0*/  PRMT R9, R9, 0x5410, R4 ;  /* 0x0000541009097816 */ /* 0x000fe40000000004 */
[----:B------:R-:W-:Y:S01]  /*17600*/  LOP3.LUT R4, R2, 0xff, RZ, 0xc0, !PT ;  /* 0x000000ff02047812 */ /* 0x000fe200078ec0ff */
[----:B------:R-:W-:Y:S01]  /*17610*/  FADD.FTZ R0, -R0, R132 ;  /* 0x0000008400007221 */ /* 0x000fe20000010100 */
[----:B---3--:R-:W-:Y:S02]  /*17620*/  FSEL R3, R135, RZ, P2 ;  /* 0x000000ff87037208 */ /* 0x008fe40001000000 */
[----:B------:R-:W-:Y:S02]  /*17630*/  FSEL R2, R134, RZ, P1 ;  /* 0x000000ff86027208 */ /* 0x000fe40000800000 */
[----:B------:R-:W-:Y:S01]  /*17640*/  PRMT R7, R4, 0x5410, R6 ;  /* 0x0000541004077816 */ /* 0x000fe20000000006 */
[----:B------:R-:W-:Y:S01]  /*17650*/  FADD.FTZ R4, -R3, R133 ;  /* 0x0000008503047221 */ /* 0x000fe20000010100 */
[----:B------:R-:W-:Y:S01]  /*17660*/  PRMT R8, R5, 0x5410, R8 ;  /* 0x0000541005087816 */ /* 0x000fe20000000008 */
[----:B------:R-:W-:Y:S01]  /*17670*/  FADD.FTZ R3, -R2, R138 ;  /* 0x0000008a02037221 */ /* 0x000fe20000010100 */
[----:B------:R-:W-:Y:S01]  /*17680*/  FMUL.FTZ R2, R0, UR4 ;  /* 0x0000000400027c20 */ /* 0x000fe20008410000 */
[----:B------:R-:W-:Y:S01]  /*17690*/  FSEL R0, R137, RZ, P0 ;  /* 0x000000ff89007208 */ /* 0x000fe20000000000 */
[----:B------:R-:W-:Y:S01]  /*176a0*/  FFMA.FTZ R5, R15, UR4, -R185 ;  /* 0x000000040f057c23 */ /* 0x000fe200080108b9 */
[--C-:B------:R-:W-:Y:S01]  /*176b0*/  HSET2.LE.AND R176, R9, R19.reuse, PT ;  /* 0x0000001309b07233 */ /* 0x100fe20003803000 */
[----:B------:R3:W4:Y:S01]  /*176c0*/  MUFU.EX2 R133, R2 ;  /* 0x0000000200857308 */ /* 0x0007220000000800 */
[--C-:B------:R-:W-:Y:S02]  /*176d0*/  HSET2.LE.AND R6, R12, R19.reuse, PT ;  /* 0x000000130c067233 */ /* 0x100fe40003803000 */
[--C-:B------:R-:W-:Y:S02]  /*176e0*/  HSET2.LE.AND R183, R11, R19.reuse, PT ;  /* 0x000000130bb77233 */ /* 0x100fe40003803000 */
[----:B--2---:R-:W-:Y:S02]  /*176f0*/  F2FP.BF16.F32.PACK_AB R181, R238, R239 ;  /* 0x000000efeeb5723e */ /* 0x004fe400000010ff */
[----:B------:R-:W-:Y:S03]  /*17700*/  LOP3.LUT R179, R6, R179, RZ, 0xc0, !PT ;  /* 0x000000b306b37212 */ /* 0x000fe600078ec0ff */
[----:B------:R2:W5:Y:S01]  /*17710*/  MUFU.EX2 R233, R5 ;  /* 0x0000000500e97308 */ /* 0x0005620000000800 */
[--C-:B------:R-:W-:Y:S02]  /*17720*/  HSET2.LE.AND R182, R182, R19.reuse, PT ;  /* 0x00000013b6b67233 */ /* 0x100fe40003803000 */
[----:B------:R-:W-:Y:S02]  /*17730*/  LOP3.LUT R142, R189, UR11, R192, 0x96, !PT ;  /* 0x0000000bbd8e7c12 */ /* 0x000fe4000f8e96c0 */
[----:B------:R-:W-:Y:S02]  /*17740*/  LOP3.LUT R138, R143, UR11, R190, 0x96, !PT ;  /* 0x0000000b8f8a7c12 */ /* 0x000fe4000f8e96be */
[----:B------:R-:W-:Y:S01]  /*17750*/  PLOP3.LUT P0, PT, PT, PT, UP0, 0x80, 0x0 ;  /* 0x000000000000781c */ /* 0x000fe20003f0f008 */
[----:B------:R-:W-:Y:S04]  /*17760*/  IMAD.WIDE.U32 R142, R142, -0x2daee0ad, RZ ;  /* 0xd2511f538e8e7825 */ /* 0x000fe800078e00ff */
[----:B---3--:R-:W-:Y:S01]  /*17770*/  FADD.FTZ R2, -R0, R139 ;  /* 0x0000008b00027221 */ /* 0x008fe20000010100 */
[----:B------:R-:W-:Y:S01]  /*17780*/  FMUL.FTZ R0, R4, UR4 ;  /* 0x0000000404007c20 */ /* 0x000fe20008410000 */
[----:B------:R-:W-:Y:S01]  /*17790*/  F2FP.BF16.F32.PACK_AB R4, R252, R26 ;  /* 0x0000001afc04723e */ /* 0x000fe200000010ff */
[C---:B----4-:R-:W-:Y:S01]  /*177a0*/  FMUL.FTZ R16, R133.reuse, R152 ;  /* 0x0000009885107220 */ /* 0x050fe20000410000 */
[C---:B------:R-:W-:Y:S01]  /*177b0*/  FMUL.FTZ R17, R133.reuse, R153 ;  /* 0x0000009985117220 */ /* 0x040fe20000410000 */
[----:B------:R3:W4:Y:S01]  /*177c0*/  MUFU.EX2 R132, R0 ;  /* 0x0000000000847308 */ /* 0x0007220000000800 */
[----:B------:R-:W-:Y:S01]  /*177d0*/  LOP3.LUT R176, R176, R4, RZ, 0xc0, !PT ;  /* 0x00000004b0b07212 */ /* 0x000fe200078ec0ff */
[C---:B------:R-:W-:Y:S01]  /*177e0*/  FMUL.FTZ R36, R133.reuse, R36 ;  /* 0x0000002485247220 */ /* 0x040fe20000410000 */
[--C-:B--2---:R-:W-:Y:S01]  /*177f0*/  HSET2.LE.AND R5, R13, R19.reuse, PT ;  /* 0x000000130d057233 */ /* 0x104fe20003803000 */
[C---:B------:R-:W-:Y:S01]  /*17800*/  FMUL.FTZ R37, R133.reuse, R37 ;  /* 0x0000002585257220 */ /* 0x040fe20000410000 */
[--C-:B------:R-:W-:Y:S01]  /*17810*/  HSET2.LE.AND R4, R10, R19.reuse, PT ;  /* 0x000000130a047233 */ /* 0x100fe20003803000 */
[C---:B------:R-:W-:Y:S01]  /*17820*/  FMUL.FTZ R48, R133.reuse, R48 ;  /* 0x0000003085307220 */ /* 0x040fe20000410000 */
[----:B------:R-:W-:Y:S01]  /*17830*/  FMUL.FTZ R49, R133, R49 ;  /* 0x0000003185317220 */ /* 0x000fe20000410000 */
[----:B------:R-:W-:Y:S01]  /*17840*/  LOP3.LUT R178, R5, R178, RZ, 0xc0, !PT ;  /* 0x000000b205b27212 */ /* 0x000fe200078ec0ff */
[C---:B------:R-:W-:Y:S01]  /*17850*/  FMUL.FTZ R52, R133.reuse, R52 ;  /* 0x0000003485347220 */ /* 0x040fe20000410000 */
[--C-:B------:R-:W-:Y:S01]  /*17860*/  HSET2.LE.AND R5, R8, R19.reuse, PT ;  /* 0x0000001308057233 */ /* 0x100fe20003803000 */
[C---:B------:R-:W-:Y:S01]  /*17870*/  FMUL.FTZ R53, R133.reuse, R53 ;  /* 0x0000003585357220 */ /* 0x040fe20000410000 */
[----:B------:R-:W-:Y:S01]  /*17880*/  LOP3.LUT R180, R4, R180, RZ, 0xc0, !PT ;  /* 0x000000b404b47212 */ /* 0x000fe200078ec0ff */
[----:B------:R-:W-:Y:S01]  /*17890*/  FMUL.FTZ R64, R133, R64 ;  /* 0x0000004085407220 */ /* 0x000fe20000410000 */
[----:B-----5:R-:W-:Y:S01]  /*178a0*/  F2FP.BF16.F32.PACK_AB R4, R233, R234 ;  /* 0x000000eae904723e */ /* 0x020fe200000010ff */
[----:B------:R-:W-:Y:S01]  /*178b0*/  FMUL.FTZ R65, R133, R65 ;  /* 0x0000004185417220 */ /* 0x000fe20000410000 */
[----:B------:R-:W-:Y:S01]  /*178c0*/  LOP3.LUT R177, R5, R177, RZ, 0xc0, !PT ;  /* 0x000000b105b17212 */ /* 0x000fe200078ec0ff */
[----:B---3--:R-:W-:Y:S01]  /*178d0*/  FMUL.FTZ R0, R3, UR4 ;  /* 0x0000000403007c20 */ /* 0x008fe20008410000 */
[----:B------:R-:W-:Y:S01]  /*178e0*/  HSET2.LE.AND R5, R7, R19, PT ;  /* 0x0000001307057233 */ /* 0x000fe20003803000 */
[C---:B----4-:R-:W-:Y:S01]  /*178f0*/  FMUL.FTZ R6, R132.reuse, R150 ;  /* 0x0000009684067220 */ /* 0x050fe20000410000 */
[----:B------:R-:W-:Y:S01]  /*17900*/  LOP3.LUT R183, R183, R4, RZ, 0xc0, !PT ;  /* 0x00000004b7b77212 */ /* 0x000fe200078ec0ff */
[----:B------:R2:W3:Y:S01]  /*17910*/  MUFU.EX2 R3, R0 ;  /* 0x0000000000037308 */ /* 0x0004e20000000800 */
[----:B------:R-:W-:Y:S01]  /*17920*/  FMUL.FTZ R4, R133, R148 ;  /* 0x0000009485047220 */ /* 0x000fe20000410000 */
[----:B------:R-:W-:Y:S01]  /*17930*/  LOP3.LUT R181, R5, R181, RZ, 0xc0, !PT ;  /* 0x000000b505b57212 */ /* 0x000fe200078ec0ff */
[----:B------:R-:W-:Y:S01]  /*17940*/  FMUL.FTZ R5, R133, R149 ;  /* 0x0000009585057220 */ /* 0x000fe20000410000 */
[C---:B------:R-:W-:Y:S01]  /*17950*/  FMUL.FTZ R7, R132.reuse, R151 ;  /* 0x0000009784077220 */ /* 0x040fe20000410000 */
[C---:B------:R-:W-:Y:S01]  /*17960*/  FMUL.FTZ R34, R132.reuse, R170 ;  /* 0x000000aa84227220 */ /* 0x040fe20000410000 */
[----:B------:R-:W-:Y:S01]  /*17970*/  LDSM.16.MT88.4 R148, [R214+0xa000] ;  /* 0x00a00000d694783b */ /* 0x000fe20000004200 */
[C---:B------:R-:W-:Y:S01]  /*17980*/  FMUL.FTZ R35, R132.reuse, R171 ;  /* 0x000000ab84237220 */ /* 0x040fe20000410000 */
[C---:B------:R-:W-:Y:S01]  /*17990*/  FMUL.FTZ R18, R132.reuse, R154 ;  /* 0x0000009a84127220 */ /* 0x040fe20000410000 */
[----:B------:R-:W-:Y:S01]  /*179a0*/  FMUL.FTZ R19, R132, R155 ;  /* 0x0000009b84137220 */ /* 0x000fe20000410000 */
[----:B------:R-:W-:Y:S01]  /*179b0*/  LOP3.LUT R155, R142, 0xff, RZ, 0xc0, !PT ;  /* 0x000000ff8e9b7812 */ /* 0x000fe200078ec0ff */
[-C--:B-1----:R-:W-:Y:S05]  /*179c0*/  HMMA.16816.F32.BF16 R4, R176, R20.reuse, R4 ;  /* 0x00000014b004723c */ /* 0x082fea0000041804 */
[----:B------:R-:W-:Y:S01]  /*179d0*/  FMUL.FTZ R38, R132, R38 ;  /* 0x0000002684267220 */ /* 0x000fe20000410000 */
[----:B--2---:R-:W-:Y:S01]  /*179e0*/  FMUL.FTZ R0, R2, UR4 ;  /* 0x0000000402007c20 */ /* 0x004fe20008410000 */
[C---:B---3--:R-:W-:Y:S01]  /*179f0*/  FMUL.FTZ R8, R3.reuse, R144 ;  /* 0x0000009003087220 */ /* 0x048fe20000410000 */
[C---:B------:R-:W-:Y:S03]  /*17a00*/  FMUL.FTZ R9, R3.reuse, R145 ;  /* 0x0000009103097220 */ /* 0x040fe60000410000 */
[----:B------:R-:W-:Y:S01]  /*17a10*/  F2FP.BF16.F32.PACK_AB R2, R236, R237 ;  /* 0x000000edec02723e */ /* 0x000fe200000010ff */
[----:B------:R-:W1:Y:S01]  /*17a20*/  MUFU.EX2 R0, R0 ;  /* 0x0000000000007308 */ /* 0x000e620000000800 */
[C---:B------:R-:W-:Y:S01]  /*17a30*/  FMUL.FTZ R12, R3.reuse, R156 ;  /* 0x0000009c030c7220 */ /* 0x040fe20000410000 */
[C---:B------:R-:W-:Y:S01]  /*17a40*/  FMUL.FTZ R13, R3.reuse, R157 ;  /* 0x0000009d030d7220 */ /* 0x040fe20000410000 */
[----:B------:R-:W-:Y:S01]  /*17a50*/  LOP3.LUT R182, R182, R2, RZ, 0xc0, !PT ;  /* 0x00000002b6b67212 */ /* 0x000fe200078ec0ff */
[C---:B------:R-:W-:Y:S01]  /*17a60*/  FMUL.FTZ R25, R3.reuse, R165 ;  /* 0x000000a503197220 */ /* 0x040fe20000410000 */
        /* <DEDUP_REMOVED lines=11> */
[----:B------:R-:W-:Y:S01]  /*17b20*/  FMUL.FTZ R54, R132, R54 ;  /* 0x0000003684367220 */ /* 0x000fe20000410000 */
        /* <DEDUP_REMOVED lines=8> */
[C---:B------:R-:W-:Y:S04]  /*17bb0*/  HMMA.16816.F32.BF16 R8, R180.reuse, R20, R8 ;  /* 0x00000014b408723c */ /* 0x040fe80000041808 */
[----:B------:R-:W-:Y:S01]  /*17bc0*/  FMUL.FTZ R31, R0, R175 ;  /* 0x000000af001f7220 */ /* 0x000fe20000410000 */
[----:B------:R-:W-:Y:S01]  /*17bd0*/  IMAD.MOV.U32 R166, RZ, RZ, R33 ;  /* 0x000000ffffa67224 */ /* 0x000fe200078e0021 */
[-C--:B------:R-:W-:Y:S05]  /*17be0*/  HMMA.16816.F32.BF16 R12, R180, R22.reuse, R12 ;  /* 0x00000016b40c723c */ /* 0x080fea000004180c */
[C---:B------:R-:W-:Y:S01]  /*17bf0*/  FMUL.FTZ R21, R133.reuse, R161 ;  /* 0x000000a185157220 */ /* 0x040fe20000410000 */
[C---:B------:R-:W-:Y:S01]  /*17c00*/  HMMA.16816.F32.BF16 R16, R176.reuse, R22, R16 ;  /* 0x00000016b010723c */ /* 0x040fe20000041810 */
[----:B------:R-:W2:Y:S04]  /*17c10*/  LDC.U8 R161, c[0x0][0x388] ;  /* 0x0000e200ffa17b82 */ /* 0x000ea80000000000 */
[C---:B------:R-:W-:Y:S01]  /*17c20*/  FMUL.FTZ R20, R133.reuse, R160 ;  /* 0x000000a085147220 */ /* 0x040fe20000410000 */
[----:B------:R-:W-:Y:S02]  /*17c30*/  IMAD.MOV.U32 R167, RZ, RZ, R32 ;  /* 0x000000ffffa77224 */ /* 0x000fe400078e0020 */
[C---:B------:R-:W-:Y:S03]  /*17c40*/  FMUL.FTZ R22, R132.reuse, R162 ;  /* 0x000000a284167220 */ /* 0x040fe60000410000 */
[----:B------:R-:W-:Y:S01]  /*17c50*/  FMUL.FTZ R23, R132, R163 ;  /* 0x000000a384177220 */ /* 0x000fe20000410000 */
[C---:B------:R-:W-:Y:S01]  /*17c60*/  FMUL.FTZ R32, R133.reuse, R168 ;  /* 0x000000a885207220 */ /* 0x040fe20000410000 */
[----:B------:R-:W-:Y:S01]  /*17c70*/  FMUL.FTZ R33, R133, R169 ;  /* 0x000000a985217220 */ /* 0x000fe20000410000 */
[C---:B------:R-:W-:Y:S01]  /*17c80*/  FMUL.FTZ R42, R0.reuse, R42 ;  /* 0x0000002a002a7220 */ /* 0x040fe20000410000 */
[----:B------:R-:W-:Y:S01]  /*17c90*/  LDSM.16.MT88.4 R168, [R211+0xa800] ;  /* 0x00a80000d3a8783b */ /* 0x000fe20000004200 */
        /* <DEDUP_REMOVED lines=8> */
[-C--:B-1----:R-:W-:Y:S03]  /*17d20*/  HMMA.16816.F32.BF16 R20, R176, R144.reuse, R20 ;  /* 0x00000090b014723c */ /* 0x082fe60000041814 */
[----:B--2---:R-:W-:Y:S01]  /*17d30*/  PRMT R172, R161, 0x7054, R161 ;  /* 0x00007054a1ac7816 */ /* 0x004fe200000000a1 */
[----:B------:R-:W-:Y:S01]  /*17d40*/  FMUL.FTZ R61, R3, R61 ;  /* 0x0000003d033d7220 */ /* 0x000fe20000410000 */
[C---:B------:R-:W-:Y:S01]  /*17d50*/  FMUL.FTZ R62, R0.reuse, R62 ;  /* 0x0000003e003e7220 */ /* 0x040fe20000410000 */
[C---:B------:R-:W-:Y:S05]  /*17d60*/  HMMA.16816.F32.BF16 R24, R180.reuse, R144, R24 ;  /* 0x00000090b418723c */ /* 0x040fea0000041818 */
[----:B------:R-:W-:Y:S01]  /*17d70*/  FMUL.FTZ R63, R0, R63 ;  /* 0x0000003f003f7220 */ /* 0x000fe20000410000 */
[-C--:B------:R-:W-:Y:S05]  /*17d80*/  HMMA.16816.F32.BF16 R28, R180, R146.reuse, R28 ;  /* 0x00000092b41c723c */ /* 0x080fea000004181c */
[----:B------:R-:W-:Y:S01]  /*17d90*/  LOP3.LUT R152, R143, UR12, R194, 0x96, !PT ;  /* 0x0000000c8f987c12 */ /* 0x000fe2000f8e96c2 */
[C---:B------:R-:W-:Y:S01]  /*17da0*/  HMMA.16816.F32.BF16 R32, R176.reuse, R146, R32 ;  /* 0x00000092b020723c */ /* 0x040fe20000041820 */
[----:B------:R-:W1:Y:S04]  /*17db0*/  LDSM.16.MT88.4 R144, [R213+0xa000] ;  /* 0x00a00000d590783b */ /* 0x000e680000004200 */
[----:B------:R-:W-:Y:S01]  /*17dc0*/  IMAD.WIDE.U32 R138, R138, -0x2daee0ad, RZ ;  /* 0xd2511f538a8a7825 */ /* 0x000fe200078e00ff */
[-C--:B------:R-:W-:Y:S05]  /*17dd0*/  HMMA.16816.F32.BF16 R36, R176, R148.reuse, R36 ;  /* 0x00000094b024723c */ /* 0x080fea0000041824 */
[----:B------:R-:W-:Y:S01]  /*17de0*/  LOP3.LUT R143, R142, 0xffff, RZ, 0xc0, !PT ;  /* 0x0000ffff8e8f7812 */ /* 0x000fe200078ec0ff */
[C---:B------:R-:W-:Y:S05]  /*17df0*/  HMMA.16816.F32.BF16 R40, R180.reuse, R148, R40 ;  /* 0x00000094b428723c */ /* 0x040fea0000041828 */
[----:B------:R-:W-:Y:S01]  /*17e00*/  SHF.R.U32.HI R153, RZ, 0x18, R142 ;  /* 0x00000018ff997819 */ /* 0x000fe2000001168e */
[-C--:B------:R-:W-:Y:S05]  /*17e10*/  HMMA.16816.F32.BF16 R44, R180, R150.reuse, R44 ;  /* 0x00000096b42c723c */ /* 0x080fea000004182c */
[C---:B------:R-:W-:Y:S01]  /*17e20*/  FMUL.FTZ R55, R132.reuse, R55 ;  /* 0x0000003784377220 */ /* 0x040fe20000410000 */
[C---:B------:R-:W-:Y:S01]  /*17e30*/  HMMA.16816.F32.BF16 R48, R176.reuse, R150, R48 ;  /* 0x00000096b030723c */ /* 0x040fe20000041830 */
[----:B------:R-:W2:Y:S04]  /*17e40*/  LDSM.16.MT88.4 R148, [R209+0xb000] ;  /* 0x00b00000d194783b */ /* 0x000ea80000004200 */
[----:B------:R-:W-:Y:S01]  /*17e50*/  LOP3.LUT R2, R139, UR12, R196, 0x96, !PT ;  /* 0x0000000c8b027c12 */ /* 0x000fe2000f8e96c4 */
[C---:B------:R-:W-:Y:S01]  /*17e60*/  FMUL.FTZ R68, R133.reuse, R68 ;  /* 0x0000004485447220 */ /* 0x040fe20000410000 */
[----:B------:R-:W-:Y:S01]  /*17e70*/  SHF.R.U32.HI R154, RZ, 0x18, R138 ;  /* 0x00000018ff9a7819 */ /* 0x000fe2000001168a */
[----:B------:R-:W-:Y:S03]  /*17e80*/  FMUL.FTZ R69, R133, R69 ;  /* 0x0000004585457220 */ /* 0x000fe60000410000 */
[C---:B------:R-:W-:Y:S01]  /*17e90*/  FMUL.FTZ R70, R132.reuse, R70 ;  /* 0x0000004684467220 */ /* 0x040fe20000410000 */
[----:B------:R-:W-:Y:S01]  /*17ea0*/  FMUL.FTZ R71, R132, R71 ;  /* 0x0000004784477220 */ /* 0x000fe20000410000 */
[C---:B------:R-:W-:Y:S01]  /*17eb0*/  FMUL.FTZ R72, R3.reuse, R72 ;  /* 0x0000004803487220 */ /* 0x040fe20000410000 */
[C---:B------:R-:W-:Y:S01]  /*17ec0*/  FMUL.FTZ R73, R3.reuse, R73 ;  /* 0x0000004903497220 */ /* 0x040fe20000410000 */
[C---:B------:R-:W-:Y:S01]  /*17ed0*/  FMUL.FTZ R74, R0.reuse, R74 ;  /* 0x0000004a004a7220 */ /* 0x040fe20000410000 */
[C---:B------:R-:W-:Y:S01]  /*17ee0*/  FMUL.FTZ R75, R0.reuse, R75 ;  /* 0x0000004b004b7220 */ /* 0x040fe20000410000 */
[-C--:B-1----:R-:W-:Y:S03]  /*17ef0*/  HMMA.16816.F32.BF16 R52, R176, R144.reuse, R52 ;  /* 0x00000090b034723c */ /* 0x082fe60000041834 */
[C---:B------:R-:W-:Y:S01]  /*17f00*/  FMUL.FTZ R76, R3.reuse, R76 ;  /* 0x0000004c034c7220 */ /* 0x040fe20000410000 */
[----:B------:R-:W-:Y:S01]  /*17f10*/  FMUL.FTZ R77, R3, R77 ;  /* 0x0000004d034d7220 */ /* 0x000fe20000410000 */
[----:B------:R-:W-:Y:S01]  /*17f20*/  FMUL.FTZ R78, R0, R78 ;  /* 0x0000004e004e7220 */ /* 0x000fe20000410000 */
[C---:B------:R-:W-:Y:S05]  /*17f30*/  HMMA.16816.F32.BF16 R56, R180.reuse, R144, R56 ;  /* 0x00000090b438723c */ /* 0x040fea0000041838 */
[C---:B------:R-:W-:Y:S01]  /*17f40*/  FMUL.FTZ R66, R132.reuse, R66 ;  /* 0x0000004284427220 */ /* 0x040fe20000410000 */
[-C--:B------:R-:W-:Y:S05]  /*17f50*/  HMMA.16816.F32.BF16 R60, R180, R146.reuse, R60 ;  /* 0x00000092b43c723c */ /* 0x080fea000004183c */
[----:B------:R-:W-:Y:S01]  /*17f60*/  FMUL.FTZ R67, R132, R67 ;  /* 0x0000004384437220 */ /* 0x000fe20000410000 */
[----:B------:R-:W-:Y:S01]  /*17f70*/  SHF.R.U32.HI R145, RZ, 0x8, R143 ;  /* 0x00000008ff917819 */ /* 0x000fe2000001168f */
[----:B------:R-:W-:Y:S01]  /*17f80*/  FMUL.FTZ R79, R0, R79 ;  /* 0x0000004f004f7220 */ /* 0x000fe20000410000 */
[----:B------:R-:W-:Y:S03]  /*17f90*/  SHF.R.U32.HI R144, RZ, 0x10, R142 ;  /* 0x00000010ff907819 */ /* 0x000fe6000001168e */
[----:B------:R-:W-:Y:S01]  /*17fa0*/  PRMT R160, R155, 0x5410, R145 ;  /* 0x000054109ba07816 */ /* 0x000fe20000000091 */
[C---:B------:R-:W-:Y:S04]  /*17fb0*/  HMMA.16816.F32.BF16 R64, R176.reuse, R146, R64 ;  /* 0x00000092b040723c */ /* 0x040fe80000041840 */
[----:B------:R-:W-:Y:S01]  /*17fc0*/  FFMA.FTZ R142, R199, UR4, -R184 ;  /* 0x00000004c78e7c23 */ /* 0x000fe200080108b8 */
[C---:B------:R-:W-:Y:S01]  /*17fd0*/  LOP3.LUT R139, R138.reuse, 0xffff, RZ, 0xc0, !PT ;  /* 0x0000ffff8a8b7812 */ /* 0x040fe200078ec0ff */
[-C--:B--2---:R-:W-:Y:S02]  /*17fe0*/  HMMA.16816.F32.BF16 R68, R176, R148.reuse, R68 ;  /* 0x00000094b044723c */ /* 0x084fe40000041844 */
[----:B------:R1:W-:Y:S03]  /*17ff0*/  MUFU.EX2 R249, R142 ;  /* 0x0000008e00f97308 */ /* 0x0003e60000000800 */
[----:B------:R-:W-:Y:S01]  /*18000*/  LOP3.LUT R146, R138, 0xff, RZ, 0xc0, !PT ;  /* 0x000000ff8a927812 */ /* 0x000fe200078ec0ff */
[C---:B------:R-:W-:Y:S05]  /*18010*/  HMMA.16816.F32.BF16 R72, R180.reuse, R148, R72 ;  /* 0x00000094b448723c */ /* 0x040fea0000041848 */
[----:B------:R-:W-:Y:S01]  /*18020*/  SHF.R.U32.HI R147, RZ, 0x10, R138 ;  /* 0x00000010ff937819 */ /* 0x000fe2000001168a */
[-C--:B------:R-:W-:Y:S05]  /*18030*/  HMMA.16816.F32.BF16 R76, R180, R150.reuse, R76 ;  /* 0x00000096b44c723c */ /* 0x080fea000004184c */
[----:B------:R-:W-:Y:S01]  /*18040*/  FFMA.FTZ R138, R198, UR4, -R141 ;  /* 0x00000004c68a7c23 */ /* 0x000fe2000801088d */
[----:B------:R-:W-:Y:S01]  /*18050*/  SHF.R.U32.HI R143, RZ, 0x8, R139 ;  /* 0x00000008ff8f7819 */ /* 0x000fe2000001168b */
[--C-:B------:R-:W-:Y:S01]  /*18060*/  FFMA.FTZ R139, R200, UR4, -R184.reuse ;  /* 0x00000004c88b7c23 */ /* 0x100fe200080108b8 */
[----:B-1----:R-:W-:Y:S01]  /*18070*/  FFMA.FTZ R142, R187, UR4, -R141 ;  /* 0x00000004bb8e7c23 */ /* 0x002fe2000801088d */
[----:B------:R1:W-:Y:S02]  /*18080*/  MUFU.EX2 R198, R138 ;  /* 0x0000008a00c67308 */ /* 0x0003e40000000800 */
[----:B------:R-:W-:Y:S01]  /*18090*/  PRMT R164, R146, 0x5410, R143 ;  /* 0x0000541092a47816 */ /* 0x000fe2000000008f */
[C---:B------:R-:W-:Y:S01]  /*180a0*/  FMUL.FTZ R80, R133.reuse, R80 ;  /* 0x0000005085507220 */ /* 0x040fe20000410000 */
[----:B------:R-:W-:Y:S01]  /*180b0*/  LOP3.LUT R143, R152, 0xff, RZ, 0xc0, !PT ;  /* 0x000000ff988f7812 */ /* 0x000fe200078ec0ff */
[----:B------:R-:W-:Y:S01]  /*180c0*/  FMUL.FTZ R81, R133, R81 ;  /* 0x0000005185517220 */ /* 0x000fe20000410000 */
[----:B------:R-:W-:Y:S01]  /*180d0*/  LOP3.LUT R144, R144, 0xff, RZ, 0xc0, !PT ;  /* 0x000000ff90907812 */ /* 0x000fe200078ec0ff */
[C---:B------:R-:W-:Y:S03]  /*180e0*/  FMUL.FTZ R82, R132.reuse, R82 ;  /* 0x0000005284527220 */ /* 0x040fe60000410000 */
[----:B------:R2:W-:Y:S01]  /*180f0*/  MUFU.EX2 R248, R139 ;  /* 0x0000008b00f87308 */ /* 0x0005e20000000800 */
[----:B------:R-:W-:Y:S01]  /*18100*/  FMUL.FTZ R83, R132, R83 ;  /* 0x0000005384537220 */ /* 0x000fe20000410000 */
[----:B------:R-:W-:Y:S01]  /*18110*/  PRMT R159, R144, 0x5410, R153 ;  /* 0x00005410909f7816 */ /* 0x000fe20000000099 */
[C---:B------:R-:W-:Y:S01]  /*18120*/  FMUL.FTZ R88, R3.reuse, R88 ;  /* 0x0000005803587220 */ /* 0x040fe20000410000 */
[----:B------:R-:W-:Y:S01]  /*18130*/  LOP3.LUT R153, R2, 0xff, RZ, 0xc0, !PT ;  /* 0x000000ff02997812 */ /* 0x000fe200078ec0ff */
[----:B------:R-:W-:Y:S01]  /*18140*/  FMUL.FTZ R89, R3, R89 ;  /* 0x0000005903597220 */ /* 0x000fe20000410000 */
[C---:B------:R-:W-:Y:S01]  /*18150*/  FMUL.FTZ R90, R0.reuse, R90 ;  /* 0x0000005a005a7220 */ /* 0x040fe20000410000 */
[----:B------:R-:W-:Y:S01]  /*18160*/  FMUL.FTZ R91, R0, R91 ;  /* 0x0000005b005b7220 */ /* 0x000fe20000410000 */
[C---:B------:R-:W-:Y:S02]  /*18170*/  HMMA.16816.F32.BF16 R80, R176.reuse, R150, R80 ;  /* 0x00000096b050723c */ /* 0x040fe40000041850 */
[----:B------:R3:W-:Y:S01]  /*18180*/  MUFU.EX2 R199, R142 ;  /* 0x0000008e00c77308 */ /* 0x0007e20000000800 */
[----:B------:R-:W-:Y:S01]  /*18190*/  LDSM.16.MT88.4 R148, [R214+0xb000] ;  /* 0x00b00000d694783b */ /* 0x000fe20000004200 */
[--C-:B-1----:R-:W-:Y:S01]  /*181a0*/  FFMA.FTZ R138, R204, UR4, -R184.reuse ;  /* 0x00000004cc8a7c23 */ /* 0x102fe200080108b8 */
[----:B------:R-:W-:Y:S01]  /*181b0*/  FFMA.FTZ R184, R207, UR4, -R184 ;  /* 0x00000004cfb87c23 */ /* 0x000fe200080108b8 */
[C---:B------:R-:W-:Y:S01]  /*181c0*/  FMUL.FTZ R84, R133.reuse, R84 ;  /* 0x0000005485547220 */ /* 0x040fe20000410000 */
[----:B------:R-:W-:Y:S01]  /*181d0*/  FMUL.FTZ R85, R133, R85 ;  /* 0x0000005585557220 */ /* 0x000fe20000410000 */
[----:B------:R-:W-:Y:S04]  /*181e0*/  FMUL.FTZ R86, R132, R86 ;  /* 0x0000005684567220 */ /* 0x000fe80000410000 */
[----:B------:R1:W-:Y:S01]  /*181f0*/  MUFU.EX2 R204, R138 ;  /* 0x0000008a00cc7308 */ /* 0x0003e20000000800 */
[----:B--2---:R-:W-:Y:S01]  /*18200*/  LOP3.LUT R139, R152, 0xffff, RZ, 0xc0, !PT ;  /* 0x0000ffff988b7812 */ /* 0x004fe200078ec0ff */
[----:B------:R-:W-:Y:S01]  /*18210*/  FMUL.FTZ R87, R132, R87 ;  /* 0x0000005784577220 */ /* 0x000fe20000410000 */
[C---:B------:R-:W-:Y:S01]  /*18220*/  FMUL.FTZ R92, R3.reuse, R92 ;  /* 0x0000005c035c7220 */ /* 0x040fe20000410000 */
[----:B------:R-:W-:Y:S01]  /*18230*/  FMUL.FTZ R93, R3, R93 ;  /* 0x0000005d035d7220 */ /* 0x000fe20000410000 */
[----:B------:R-:W-:Y:S01]  /*18240*/  SHF.R.U32.HI R139, RZ, 0x8, R139 ;  /* 0x00000008ff8b7819 */ /* 0x000fe2000001168b */
[C---:B------:R-:W-:Y:S04]  /*18250*/  FMUL.FTZ R94, R0.reuse, R94 ;  /* 0x0000005e005e7220 */ /* 0x040fe80000410000 */
[----:B------:R-:W-:Y:S01]  /*18260*/  MUFU.EX2 R200, R184 ;  /* 0x000000b800c87308 */ /* 0x000fe20000000800 */
[----:B---3--:R-:W-:Y:S01]  /*18270*/  LOP3.LUT R142, R147, 0xff, RZ, 0xc0, !PT ;  /* 0x000000ff938e7812 */ /* 0x008fe200078ec0ff */
[----:B------:R-:W-:Y:S01]  /*18280*/  FMUL.FTZ R95, R0, R95 ;  /* 0x0000005f005f7220 */ /* 0x000fe20000410000 */
[----:B------:R-:W-:Y:S01]  /*18290*/  PRMT R158, R143, 0x5410, R139 ;  /* 0x000054108f9e7816 */ /* 0x000fe2000000008b */
[--C-:B------:R-:W-:Y:S01]  /*182a0*/  FFMA.FTZ R143, R202, UR4, -R141.reuse ;  /* 0x00000004ca8f7c23 */ /* 0x100fe2000801088d */
[----:B------:R-:W-:Y:S01]  /*182b0*/  PRMT R187, R142, 0x5410, R154 ;  /* 0x000054108ebb7816 */ /* 0x000fe2000000009a */
[----:B------:R-:W-:Y:S01]  /*182c0*/  FFMA.FTZ R141, R201, UR4, -R141 ;  /* 0x00000004c98d7c23 */ /* 0x000fe2000801088d */
[--C-:B------:R-:W-:Y:S01]  /*182d0*/  SHF.R.U32.HI R154, RZ, 0x18, R152.reuse ;  /* 0x00000018ff9a7819 */ /* 0x100fe20000011698 */
[----:B------:R-:W2:Y:S01]  /*182e0*/  LDSM.16.MT88.4 R144, [R211+0xb000] ;  /* 0x00b00000d390783b */ /* 0x000ea20000004200 */
[----:B------:R-:W-:Y:S01]  /*182f0*/  SHF.R.U32.HI R139, RZ, 0x10, R152 ;  /* 0x00000010ff8b7819 */ /* 0x000fe20000011698 */
[----:B------:R3:W-:Y:S01]  /*18300*/  MUFU.EX2 R197, R141 ;  /* 0x0000008d00c57308 */ /* 0x0007e20000000800 */
[--C-:B------:R-:W-:Y:S01]  /*18310*/  SHF.R.U32.HI R152, RZ, 0x18, R2.reuse ;  /* 0x00000018ff987819 */ /* 0x100fe20000011602 */
[C---:B------:R-:W-:Y:S01]  /*18320*/  FMUL.FTZ R104, R3.reuse, R104 ;  /* 0x0000006803687220 */ /* 0x040fe20000410000 */
[----:B-1----:R-:W-:Y:S01]  /*18330*/  LOP3.LUT R138, R2, 0xffff, RZ, 0xc0, !PT ;  /* 0x0000ffff028a7812 */ /* 0x002fe200078ec0ff */
[----:B------:R-:W-:Y:S01]  /*18340*/  FMUL.FTZ R105, R3, R105 ;  /* 0x0000006903697220 */ /* 0x000fe20000410000 */
[----:B------:R-:W-:Y:S01]  /*18350*/  SHF.R.U32.HI R142, RZ, 0x10, R2 ;  /* 0x00000010ff8e7819 */ /* 0x000fe20000011602 */
[----:B------:R-:W-:Y:S01]  /*18360*/  FFMA.FTZ R2, R203, UR4, -R186 ;  /* 0x00000004cb027c23 */ /* 0x000fe200080108ba */
[----:B------:R-:W-:Y:S01]  /*18370*/  LOP3.LUT R139, R139, 0xff, RZ, 0xc0, !PT ;  /* 0x000000ff8b8b7812 */ /* 0x000fe200078ec0ff */
[----:B------:R-:W-:Y:S01]  /*18380*/  FMUL.FTZ R106, R0, R106 ;  /* 0x0000006a006a7220 */ /* 0x000fe20000410000 */
[----:B------:R-:W-:Y:S01]  /*18390*/  SHF.R.U32.HI R138, RZ, 0x8, R138 ;  /* 0x00000008ff8a7819 */ /* 0x000fe2000001168a */
[----:B------:R1:W-:Y:S01]  /*183a0*/  MUFU.EX2 R195, R2 ;  /* 0x0000000200c37308 */ /* 0x0003e20000000800 */
[----:B------:R-:W-:Y:S01]  /*183b0*/  LOP3.LUT R142, R142, 0xff, RZ, 0xc0, !PT ;  /* 0x000000ff8e8e7812 */ /* 0x000fe200078ec0ff */
[----:B------:R-:W-:Y:S01]  /*183c0*/  FMUL.FTZ R107, R0, R107 ;  /* 0x0000006b006b7220 */ /* 0x000fe20000410000 */
[----:B------:R-:W-:Y:S01]  /*183d0*/  PRMT R157, R153, 0x5410, R138 ;  /* 0x00005410999d7816 */ /* 0x000fe2000000008a */
[C---:B------:R-:W-:Y:S01]  /*183e0*/  FMUL.FTZ R108, R3.reuse, R108 ;  /* 0x0000006c036c7220 */ /* 0x040fe20000410000 */
[----:B------:R-:W-:Y:S01]  /*183f0*/  PRMT R156, R142, 0x5410, R152 ;  /* 0x000054108e9c7816 */ /* 0x000fe20000000098 */
[----:B------:R-:W-:Y:S01]  /*18400*/  FMUL.FTZ R109, R3, R109 ;  /* 0x0000006d036d7220 */ /* 0x000fe20000410000 */
[----:B---3--:R-:W-:Y:S01]  /*18410*/  PRMT R141, R139, 0x5410, R154 ;  /* 0x000054108b8d7816 */ /* 0x008fe2000000009a */
[--C-:B------:R-:W-:Y:S01]  /*18420*/  FFMA.FTZ R139, R235, UR4, -R185.reuse ;  /* 0x00000004eb8b7c23 */ /* 0x100fe200080108b9 */
[----:B------:R-:W3:Y:S01]  /*18430*/  LDSM.16.MT88.4 R152, [R213+0xb000] ;  /* 0x00b00000d598783b */ /* 0x000ee20000004200 */
[C---:B------:R-:W-:Y:S01]  /*18440*/  FMUL.FTZ R110, R0.reuse, R110 ;  /* 0x0000006e006e7220 */ /* 0x040fe20000410000 */
[C---:B------:R-:W-:Y:S01]  /*18450*/  FMUL.FTZ R111, R0.reuse, R111 ;  /* 0x0000006f006f7220 */ /* 0x040fe20000410000 */
[----:B------:R4:W-:Y:S01]  /*18460*/  MUFU.EX2 R189, R139 ;  /* 0x0000008b00bd7308 */ /* 0x0009e20000000800 */
[C---:B------:R-:W-:Y:S01]  /*18470*/  FMUL.FTZ R120, R3.reuse, R120 ;  /* 0x0000007803787220 */ /* 0x040fe20000410000 */
[C---:B------:R-:W-:Y:S01]  /*18480*/  FMUL.FTZ R121, R3.reuse, R121 ;  /* 0x0000007903797220 */ /* 0x040fe20000410000 */
[C---:B------:R-:W-:Y:S01]  /*18490*/  FMUL.FTZ R122, R0.reuse, R122 ;  /* 0x0000007a007a7220 */ /* 0x040fe20000410000 */
[----:B------:R-:W-:Y:S01]  /*184a0*/  FMUL.FTZ R123, R0, R123 ;  /* 0x0000007b007b7220 */ /* 0x000fe20000410000 */
[--C-:B-1----:R-:W-:Y:S01]  /*184b0*/  FFMA.FTZ R2, R206, UR4, -R186.reuse ;  /* 0x00000004ce027c23 */ /* 0x102fe200080108ba */
[C---:B------:R-:W-:Y:S01]  /*184c0*/  FMUL.FTZ R124, R3.reuse, R124 ;  /* 0x0000007c037c7220 */ /* 0x040fe20000410000 */
[----:B------:R-:W-:Y:S01]  /*184d0*/  FMUL.FTZ R125, R3, R125 ;  /* 0x0000007d037d7220 */ /* 0x000fe20000410000 */
[C---:B------:R-:W-:Y:S02]  /*184e0*/  FMUL.FTZ R126, R0.reuse, R126 ;  /* 0x0000007e007e7220 */ /* 0x040fe40000410000 */
[----:B------:R1:W5:Y:S01]  /*184f0*/  MUFU.EX2 R194, R2 ;  /* 0x0000000200c27308 */ /* 0x0003620000000800 */
[----:B------:R-:W-:Y:S01]  /*18500*/  FMUL.FTZ R127, R0, R127 ;  /* 0x0000007f007f7220 */ /* 0x000fe20000410000 */
[--C-:B------:R-:W-:Y:S01]  /*18510*/  HSET2.LE.AND R138, R159, R172.reuse, PT ;  /* 0x000000ac9f8a7233 */ /* 0x100fe20003803000 */
[C---:B------:R-:W-:Y:S01]  /*18520*/  FMUL.FTZ R96, R133.reuse, R96 ;  /* 0x0000006085607220 */ /* 0x040fe20000410000 */
[C---:B------:R-:W-:Y:S01]  /*18530*/  FMUL.FTZ R97, R133.reuse, R97 ;  /* 0x0000006185617220 */ /* 0x040fe20000410000 */
[C---:B------:R-:W-:Y:S01]  /*18540*/  FMUL.FTZ R98, R132.reuse, R98 ;  /* 0x0000006284627220 */ /* 0x040fe20000410000 */
[----:B------:R-:W-:Y:S01]  /*18550*/  FMUL.FTZ R99, R132, R99 ;  /* 0x0000006384637220 */ /* 0x000fe20000410000 */
[-C--:B--2---:R-:W-:Y:S03]  /*18560*/  HMMA.16816.F32.BF16 R84, R176, R144.reuse, R84 ;  /* 0x00000090b054723c */ /* 0x084fe60000041854 */
[----:B------:R-:W2:Y:S01]  /*18570*/  MUFU.EX2 R196, R143 ;  /* 0x0000008f00c47308 */ /* 0x000ea20000000800 */
[--C-:B----4-:R-:W-:Y:S01]  /*18580*/  HSET2.LE.AND R139, R157, R172.reuse, PT ;  /* 0x000000ac9d8b7233 */ /* 0x110fe20003803000 */
[C---:B------:R-:W-:Y:S01]  /*18590*/  FMUL.FTZ R100, R133.reuse, R100 ;  /* 0x0000006485647220 */ /* 0x040fe20000410000 */
[----:B------:R-:W-:Y:S01]  /*185a0*/  FMUL.FTZ R101, R133, R101 ;  /* 0x0000006585657220 */ /* 0x000fe20000410000 */
[C---:B------:R-:W-:Y:S04]  /*185b0*/  HMMA.16816.F32.BF16 R88, R180.reuse, R144, R88 ;  /* 0x00000090b458723c */ /* 0x040fe80000041858 */
[--C-:B-1----:R-:W-:Y:S02]  /*185c0*/  FFMA.FTZ R2, R205, UR4, -R185.reuse ;  /* 0x00000004cd027c23 */ /* 0x102fe400080108b9 */
[-C--:B------:R-:W-:Y:S01]  /*185d0*/  HMMA.16816.F32.BF16 R92, R180, R146.reuse, R92 ;  /* 0x00000092b45c723c */ /* 0x080fe2000004185c */
[----:B------:R-:W4:Y:S01]  /*185e0*/  LDL.LU R205, [R1+0x18] ;  /* 0x0000180001cd7983 */ /* 0x000f220000300800 */
[----:B------:R1:W-:Y:S03]  /*185f0*/  MUFU.EX2 R193, R2 ;  /* 0x0000000200c17308 */ /* 0x0003e60000000800 */
[----:B------:R-:W4:Y:S01]  /*18600*/  LDL.LU R203, [R1+0x1c] ;  /* 0x00001c0001cb7983 */ /* 0x000f220000300800 */
[C---:B------:R-:W-:Y:S03]  /*18610*/  HMMA.16816.F32.BF16 R96, R176.reuse, R146, R96 ;  /* 0x00000092b060723c */ /* 0x040fe60000041860 */
[----:B------:R-:W4:Y:S02]  /*18620*/  LDL.LU R201, [R1+0x20] ;  /* 0x0000200001c97983 */ /* 0x000f240000300800 */
[----:B-----5:R-:W-:Y:S01]  /*18630*/  F2FP.BF16.F32.PACK_AB R184, R194, R195 ;  /* 0x000000c3c2b8723e */ /* 0x020fe200000010ff */
[C---:B------:R-:W-:Y:S01]  /*18640*/  FMUL.FTZ R102, R132.reuse, R102 ;  /* 0x0000006684667220 */ /* 0x040fe20000410000 */
[----:B------:R-:W-:Y:S01]  /*18650*/  FMUL.FTZ R103, R132, R103 ;  /* 0x0000006784677220 */ /* 0x000fe20000410000 */
[--C-:B------:R-:W-:Y:S03]  /*18660*/  HSET2.LE.AND R144, R156, R172.reuse, PT ;  /* 0x000000ac9c907233 */ /* 0x100fe60003803000 */
[----:B------:R-:W-:Y:S01]  /*18670*/  LOP3.LUT R184, R139, R184, RZ, 0xc0, !PT ;  /* 0x000000b88bb87212 */ /* 0x000fe200078ec0ff */
[C---:B------:R-:W-:Y:S01]  /*18680*/  FMUL.FTZ R112, R133.reuse, R112 ;  /* 0x0000007085707220 */ /* 0x040fe20000410000 */
[----:B------:R-:W5:Y:S01]  /*18690*/  LDL.LU R139, [R1+0x24] ;  /* 0x00002400018b7983 */ /* 0x000f620000300800 */
[-C--:B------:R-:W-:Y:S03]  /*186a0*/  HMMA.16816.F32.BF16 R100, R176, R148.reuse, R100 ;  /* 0x00000094b064723c */ /* 0x080fe60000041864 */
[--C-:B-1----:R-:W-:Y:S01]  /*186b0*/  FFMA.FTZ R2, R232, UR4, -R185.reuse ;  /* 0x00000004e8027c23 */ /* 0x102fe200080108b9 */
[C---:B------:R-:W-:Y:S01]  /*186c0*/  FMUL.FTZ R113, R133.reuse, R113 ;  /* 0x0000007185717220 */ /* 0x040fe20000410000 */
[C---:B------:R-:W-:Y:S01]  /*186d0*/  FMUL.FTZ R114, R132.reuse, R114 ;  /* 0x0000007284727220 */ /* 0x040fe20000410000 */
[C---:B------:R-:W-:Y:S01]  /*186e0*/  HMMA.16816.F32.BF16 R104, R180.reuse, R148, R104 ;  /* 0x00000094b468723c */ /* 0x040fe20000041868 */
[----:B------:R1:W2:Y:S04]  /*186f0*/  MUFU.EX2 R192, R2 ;  /* 0x0000000200c07308 */ /* 0x0002a80000000800 */
[C---:B------:R-:W-:Y:S01]  /*18700*/  FMUL.FTZ R115, R132.reuse, R115 ;  /* 0x0000007384737220 */ /* 0x040fe20000410000 */
[-C--:B------:R-:W-:Y:S05]  /*18710*/  HMMA.16816.F32.BF16 R108, R180, R150.reuse, R108 ;  /* 0x00000096b46c723c */ /* 0x080fea000004186c */
[C---:B------:R-:W-:Y:S01]  /*18720*/  FMUL.FTZ R116, R133.reuse, R116 ;  /* 0x0000007485747220 */ /* 0x040fe20000410000 */
[C---:B------:R-:W-:Y:S05]  /*18730*/  HMMA.16816.F32.BF16 R112, R176.reuse, R150, R112 ;  /* 0x00000096b070723c */ /* 0x040fea0000041870 */
[----:B------:R-:W-:Y:S01]  /*18740*/  FMUL.FTZ R117, R133, R117 ;  /* 0x0000007585757220 */ /* 0x000fe20000410000 */
[--C-:B-1----:R-:W-:Y:S01]  /*18750*/  FFMA.FTZ R2, R241, UR4, -R186.reuse ;  /* 0x00000004f1027c23 */ /* 0x102fe200080108ba */
[C---:B------:R-:W-:Y:S01]  /*18760*/  FMUL.FTZ R118, R132.reuse, R118 ;  /* 0x0000007684767220 */ /* 0x040fe20000410000 */
[----:B------:R-:W-:Y:S02]  /*18770*/  FMUL.FTZ R119, R132, R119 ;  /* 0x0000007784777220 */ /* 0x000fe40000410000 */
[----:B------:R1:W-:Y:S01]  /*18780*/  MUFU.EX2 R191, R2 ;  /* 0x0000000200bf7308 */ /* 0x0003e20000000800 */
[----:B------:R-:W-:Y:S01]  /*18790*/  FFMA.FTZ R186, R240, UR4, -R186 ;  /* 0x00000004f0ba7c23 */ /* 0x000fe200080108ba */
[----:B------:R-:W-:Y:S01]  /*187a0*/  FFMA.FTZ R185, R140, UR4, -R185 ;  /* 0x000000048cb97c23 */ /* 0x000fe200080108b9 */
[--C-:B------:R-:W-:Y:S01]  /*187b0*/  HSET2.LE.AND R140, R158, R172.reuse, PT ;  /* 0x000000ac9e8c7233 */ /* 0x100fe20003803000 */
[C---:B------:R-:W-:Y:S01]  /*187c0*/  FMUL.FTZ R128, R133.reuse, R128 ;  /* 0x0000008085807220 */ /* 0x040fe20000410000 */
[-C--:B---3--:R-:W-:Y:S05]  /*187d0*/  HMMA.16816.F32.BF16 R116, R176, R152.reuse, R116 ;  /* 0x00000098b074723c */ /* 0x088fea0000041874 */
[----:B------:R3:W3:Y:S01]  /*187e0*/  MUFU.EX2 R190, R186 ;  /* 0x000000ba00be7308 */ /* 0x0006e20000000800 */
[----:B------:R-:W-:Y:S01]  /*187f0*/  F2FP.BF16.F32.PACK_AB R142, R248, R249 ;  /* 0x000000f9f88e723e */ /* 0x000fe200000010ff */
[----:B------:R-:W-:Y:S01]  /*18800*/  FMUL.FTZ R129, R133, R129 ;  /* 0x0000008185817220 */ /* 0x000fe20000410000 */
[C---:B------:R-:W-:Y:S07]  /*18810*/  HMMA.16816.F32.BF16 R120, R180.reuse, R152, R120 ;  /* 0x00000098b478723c */ /* 0x040fee0000041878 */
[----:B------:R3:W3:Y:S01]  /*18820*/  MUFU.EX2 R188, R185 ;  /* 0x000000b900bc7308 */ /* 0x0006e20000000800 */
[-C--:B------:R-:W-:Y:S01]  /*18830*/  HMMA.16816.F32.BF16 R124, R180, R154.reuse, R124 ;  /* 0x0000009ab47c723c */ /* 0x080fe2000004187c */
[----:B------:R-:W-:Y:S02]  /*18840*/  LDSM.16.MT88.4 R180, [R214+0xa800] ;  /* 0x00a80000d6b4783b */ /* 0x000fe40000004200 */
[--C-:B-1----:R-:W-:Y:S01]  /*18850*/  HSET2.LE.AND R2, R160, R172.reuse, PT ;  /* 0x000000aca0027233 */ /* 0x102fe20003803000 */
[----:B------:R-:W-:Y:S01]  /*18860*/  FMUL.FTZ R130, R132, R130 ;  /* 0x0000008284827220 */ /* 0x000fe20000410000 */
[----:B------:R-:W-:Y:S01]  /*18870*/  F2FP.BF16.F32.PACK_AB R143, R198, R199 ;  /* 0x000000c7c68f723e */ /* 0x000fe200000010ff */
[----:B------:R-:W-:Y:S03]  /*18880*/  FMUL.FTZ R131, R132, R131 ;  /* 0x0000008384837220 */ /* 0x000fe60000410000 */
[----:B------:R-:W1:Y:S02]  /*18890*/  LDSM.16.MT88.4 R160, [R209+0xa800] ;  /* 0x00a80000d1a0783b */ /* 0x000e640000004200 */
[----:B------:R-:W-:Y:S01]  /*188a0*/  LOP3.LUT R142, R2, R142, RZ, 0xc0, !PT ;  /* 0x0000008e028e7212 */ /* 0x000fe200078ec0ff */
[----:B------:R-:W-:Y:S01]  /*188b0*/  IMAD.MOV.U32 R207, RZ, RZ, R167 ;  /* 0x000000ffffcf7224 */ /* 0x000fe200078e00a7 */
[----:B------:R-:W-:Y:S01]  /*188c0*/  LOP3.LUT R143, R138, R143, RZ, 0xc0, !PT ;  /* 0x0000008f8a8f7212 */ /* 0x000fe200078ec0ff */
[----:B------:R-:W-:Y:S01]  /*188d0*/  IMAD.MOV.U32 R202, RZ, RZ, R166 ;  /* 0x000000ffffca7224 */ /* 0x000fe200078e00a6 */
[----:B------:R-:W-:Y:S04]  /*188e0*/  HMMA.16816.F32.BF16 R128, R176, R154, R128 ;  /* 0x0000009ab080723c */ /* 0x000fe80000041880 */
[--C-:B------:R-:W-:Y:S01]  /*188f0*/  HSET2.LE.AND R141, R141, R172.reuse, PT ;  /* 0x000000ac8d8d7233 */ /* 0x100fe20003803000 */
[----:B------:R-:W-:Y:S01]  /*18900*/  IMAD.MOV.U32 R206, RZ, RZ, R165 ;  /* 0x000000ffffce7224 */ /* 0x000fe200078e00a5 */
[----:B------:R-:W-:Y:S02]  /*18910*/  F2FP.BF16.F32.PACK_AB R2, R200, R204 ;  /* 0x000000ccc802723e */ /* 0x000fe400000010ff */
[----:B--2---:R-:W-:Y:S03]  /*18920*/  F2FP.BF16.F32.PACK_AB R138, R197, R196 ;  /* 0x000000c4c58a723e */ /* 0x004fe600000010ff */
[----:B------:R-:W-:Y:S02]  /*18930*/  LOP3.LUT R140, R140, R2, RZ, 0xc0, !PT ;  /* 0x000000028c8c7212 */ /* 0x000fe400078ec0ff */
[----:B------:R-:W-:Y:S02]  /*18940*/  LOP3.LUT R141, R141, R138, RZ, 0xc0, !PT ;  /* 0x0000008a8d8d7212 */ /* 0x000fe400078ec0ff */
[--C-:B---3--:R-:W-:Y:S02]  /*18950*/  HSET2.LE.AND R186, R164, R172.reuse, PT ;  /* 0x000000aca4ba7233 */ /* 0x108fe40003803000 */
[----:B------:R-:W-:Y:S02]  /*18960*/  HSET2.LE.AND R187, R187, R172, PT ;  /* 0x000000acbbbb7233 */ /* 0x000fe40003803000 */
[----:B------:R-:W-:Y:S02]  /*18970*/  F2FP.BF16.F32.PACK_AB R185, R192, R193 ;  /* 0x000000c1c0b9723e */ /* 0x000fe400000010ff */
[----:B------:R-:W-:Y:S02]  /*18980*/  F2FP.BF16.F32.PACK_AB R2, R190, R191 ;  /* 0x000000bfbe02723e */ /* 0x000fe400000010ff */
[----:B------:R-:W-:Y:S02]  /*18990*/  F2FP.BF16.F32.PACK_AB R138, R188, R189 ;  /* 0x000000bdbc8a723e */ /* 0x000fe400000010ff */
[----:B------:R-:W-:Y:S02]  /*189a0*/  LOP3.LUT R185, R144, R185, RZ, 0xc0, !PT ;  /* 0x000000b990b97212 */ /* 0x000fe400078ec0ff */
[----:B------:R-:W-:Y:S02]  /*189b0*/  LOP3.LUT R186, R186, R2, RZ, 0xc0, !PT ;  /* 0x00000002baba7212 */ /* 0x000fe400078ec0ff */
[----:B------:R-:W-:Y:S01]  /*189c0*/  LOP3.LUT R187, R187, R138, RZ, 0xc0, !PT ;  /* 0x0000008abbbb7212 */ /* 0x000fe200078ec0ff */
[----:B------:R-:W-:Y:S01]  /*189d0*/  IMAD.MOV.U32 R138, RZ, RZ, R134 ;  /* 0x000000ffff8a7224 */ /* 0x000fe200078e0086 */
[-C--:B-1----:R-:W-:Y:S01]  /*189e0*/  HMMA.16816.F32.BF16 R148, R140, R160.reuse, R4 ;  /* 0x000000a08c94723c */ /* 0x082fe20000041804 */
[----:B------:R-:W1:Y:S05]  /*189f0*/  LDSM.16.MT88.4 R4, [R213+0xa800] ;  /* 0x00a80000d504783b */ /* 0x000e6a0000004200 */
[C---:B------:R-:W-:Y:S03]  /*18a00*/  HMMA.16816.F32.BF16 R144, R184.reuse, R160, R8 ;  /* 0x000000a0b890723c */ /* 0x040fe60000041808 */
[----:B------:R-:W2:Y:S03]  /*18a10*/  LDSM.16.MT88.4 R8, [R209+0xb800] ;  /* 0x00b80000d108783b */ /* 0x000ea60000004200 */
[-C--:B------:R-:W-:Y:S05]  /*18a20*/  HMMA.16816.F32.BF16 R156, R184, R162.reuse, R12 ;  /* 0x000000a2b89c723c */ /* 0x080fea000004180c */
[----:B------:R-:W3:Y:S01]  /*18a30*/  LDSM.16.MT88.4 R12, [R211+0xb800] ;  /* 0x00b80000d30c783b */ /* 0x000ee20000004200 */
[C---:B------:R-:W-:Y:S06]  /*18a40*/  HMMA.16816.F32.BF16 R152, R140.reuse, R162, R16 ;  /* 0x000000a28c98723c */ /* 0x040fec0000041810 */
[-C--:B------:R-:W-:Y:S01]  /*18a50*/  HMMA.16816.F32.BF16 R160, R140, R168.reuse, R20 ;  /* 0x000000a88ca0723c */ /* 0x080fe20000041814 */
[----:B------:R-:W3:Y:S05]  /*18a60*/  LDSM.16.MT88.4 R16, [R214+0xb800] ;  /* 0x00b80000d610783b */ /* 0x000eea0000004200 */
[C---:B------:R-:W-:Y:S03]  /*18a70*/  HMMA.16816.F32.BF16 R164, R184.reuse, R168, R24 ;  /* 0x000000a8b8a4723c */ /* 0x040fe60000041818 */
[----:B------:R-:W3:Y:S03]  /*18a80*/  LDSM.16.MT88.4 R20, [R213+0xb800] ;  /* 0x00b80000d514783b */ /* 0x000ee60000004200 */
        /* <DEDUP_REMOVED lines=10> */
[-C--:B--2---:R-:W-:Y:S06]  /*18b30*/  HMMA.16816.F32.BF16 R68, R140, R8.reuse, R68 ;  /* 0x000000088c44723c */ /* 0x084fec0000041844 */
[C---:B------:R-:W-:Y:S06]  /*18b40*/  HMMA.16816.F32.BF16 R72, R184.reuse, R8, R72 ;  /* 0x00000008b848723c */ /* 0x040fec0000041848 */
[-C--:B------:R-:W-:Y:S06]  /*18b50*/  HMMA.16816.F32.BF16 R76, R184, R10.reuse, R76 ;  /* 0x0000000ab84c723c */ /* 0x080fec000004184c */
[C---:B------:R-:W-:Y:S06]  /*18b60*/  HMMA.16816.F32.BF16 R80, R140.reuse, R10, R80 ;  /* 0x0000000a8c50723c */ /* 0x040fec0000041850 */
[-C--:B---3--:R-:W-:Y:S06]  /*18b70*/  HMMA.16816.F32.BF16 R84, R140, R12.reuse, R84 ;  /* 0x0000000c8c54723c */ /* 0x088fec0000041854 */
        /* <DEDUP_REMOVED lines=11> */
[----:B----4-:R-:W-:Y:S01]  /*18c30*/  FFMA.FTZ R4, R133, R205, R206 ;  /* 0x000000cd85047223 */ /* 0x010fe200000100ce */
[----:B------:R-:W-:Y:S01]  /*18c40*/  FFMA.FTZ R2, R132, R203, R251 ;  /* 0x000000cb84027223 */ /* 0x000fe200000100fb */
[----:B------:R-:W-:Y:S04]  /*18c50*/  IMAD.MOV.U32 R133, RZ, RZ, R135 ;  /* 0x000000ffff857224 */ /* 0x000fe800078e0087 */
[----:B------:R-:W-:Y:S01]  /*18c60*/  FADD.FTZ R4, R252, R4 ;  /* 0x00000004fc047221 */ /* 0x000fe20000010000 */
[----:B------:R-:W-:Y:S01]  /*18c70*/  FFMA.FTZ R3, R3, R201, R243 ;  /* 0x000000c903037223 */ /* 0x000fe200000100f3 */
[----:B------:R-:W-:Y:S01]  /*18c80*/  FADD.FTZ R2, R250, R2 ;  /* 0x00000002fa027221 */ /* 0x000fe20000010000 */
[----:B------:R-:W-:Y:S02]  /*18c90*/  IMAD.MOV.U32 R132, RZ, RZ, R136 ;  /* 0x000000ffff847224 */ /* 0x000fe400078e0088 */
[----:B------:R-:W-:Y:S01]  /*18ca0*/  FADD.FTZ R5, R202, R4 ;  /* 0x00000004ca057221 */ /* 0x000fe20000010000 */
[----:B------:R-:W-:Y:S01]  /*18cb0*/  FADD.FTZ R3, R242, R3 ;  /* 0x00000003f2037221 */ /* 0x000fe20000010000 */
[----:B------:R-:W-:Y:S01]  /*18cc0*/  FADD.FTZ R2, R245, R2 ;  /* 0x00000002f5027221 */ /* 0x000fe20000010000 */
[----:B-----5:R-:W-:Y:S02]  /*18cd0*/  FFMA.FTZ R0, R0, R139, R239 ;  /* 0x0000008b00007223 */ /* 0x020fe400000100ef */
[----:B------:R-:W-:Y:S01]  /*18ce0*/  FADD.FTZ R4, R237, R3 ;  /* 0x00000003ed047221 */ /* 0x000fe20000010000 */
[----:B------:R-:W-:Y:S01]  /*18cf0*/  FADD.FTZ R2, R244, R2 ;  /* 0x00000002f4027221 */ /* 0x000fe20000010000 */
[----:B------:R-:W-:Y:S02]  /*18d00*/  IMAD.MOV.U32 R139, RZ, RZ, R137 ;  /* 0x000000ffff8b7224 */ /* 0x000fe400078e0089 */
[----:B------:R-:W-:Y:S01]  /*18d10*/  FADD.FTZ R0, R238, R0 ;  /* 0x00000000ee007221 */ /* 0x000fe20000010000 */
[----:B------:R-:W-:Y:S03]  /*18d20*/  FADD.FTZ R4, R236, R4 ;  /* 0x00000004ec047221 */ /* 0x000fe60000010000 */
        /* <DEDUP_REMOVED lines=19> */
[----:B------:R1:W-:Y:S04]  /*18e60*/  STL [R1+0x18], R4 ;  /* 0x0000180401007387 */ /* 0x0003e80000100800 */
[----:B------:R1:W-:Y:S04]  /*18e70*/  STL [R1+0x1c], R3 ;  /* 0x00001c0301007387 */ /* 0x0003e80000100800 */
[----:B------:R1:W-:Y:S04]  /*18e80*/  STL [R1+0x20], R2 ;  /* 0x0000200201007387 */ /* 0x0003e80000100800 */
[----:B------:R1:W-:Y:S01]  /*18e90*/  STL [R1+0x24], R0 ;  /* 0x0000240001007387 */ /* 0x0003e20000100800 */
[----:B------:R-:W-:Y:S05]  /*18ea0*/  @P0 BRA `(.L_x_1808) ;  /* 0xffffffcc00000947 */ /* 0x000fea000383ffff */
.L_x_1807:
[----:B-1--4-:R-:W4:Y:S01]  /*18eb0*/  LDL.LU R4, [R1+0x18] ;  /* 0x0000180001047983 */ /* 0x012f220000300800 */
[----:B------:R-:W-:-:S03]  /*18ec0*/  ULDC UR4, c[0x0][0x38c] ;  /* 0x0000e30000047ab9 */ /* 0x000fc60000000800 */
[----:B------:R-:W5:Y:S04]  /*18ed0*/  LDL.LU R3, [R1+0x1c] ;  /* 0x00001c0001037983 */ /* 0x000f680000300800 */
[----:B------:R-:W2:Y:S04]  /*18ee0*/  LDL.LU R6, [R1+0x20] ;  /* 0x0000200001067983 */ /* 0x000ea80000300800 */
[----:B------:R-:W3:Y:S01]  /*18ef0*/  LDL.LU R7, [R1+0x24] ;  /* 0x0000240001077983 */ /* 0x000ee20000300800 */
[----:B------:R-:W-:Y:S01]  /*18f00*/  UMOV UR5, 0x400 ;  /* 0x0000040000057882 */ /* 0x000fe20000000000 */
[----:B------:R-:W-:Y:S01]  /*18f10*/  UISETP.NE.AND UP0, UPT, UR16, -0x1, UPT ;  /* 0xffffffff1000788c */ /* 0x000fe2000bf05270 */
[----:B------:R-:W1:Y:S02]  /*18f20*/  S2R R176, SR_TID.X ;  /* 0x0000000000b07919 */ /* 0x000e640000002100 */
[----:B-1----:R-:W-:-:S04]  /*18f30*/  SHF.R.S32.HI R143, RZ, 0x1f, R176 ;  /* 0x0000001fff8f7819 */ /* 0x002fc800000114b0 */
[CC--:B------:R-:W-:Y:S02]  /*18f40*/  LEA.HI R8, R143.reuse, R176.reuse, RZ, 0x2 ;  /* 0x000000b08f087211 */ /* 0x0c0fe400078f10ff */
[----:B------:R-:W-:Y:S02]  /*18f50*/  LEA.HI R143, R143, R176, RZ, 0x5 ;  /* 0x000000b08f8f7211 */ /* 0x000fe400078f28ff */
[----:B------:R-:W-:Y:S01]  /*18f60*/  SHF.R.S32.HI R25, RZ, 0x1f, R8 ;  /* 0x0000001fff197819 */ /* 0x000fe20000011408 */
[----:B----4-:R-:W1:Y:S04]  /*18f70*/  SHFL.BFLY PT, R2, R4, 0x2, 0x1f ;  /* 0x0c401f0004027f89 */ /* 0x010e6800000e0000 */
[----:B-----5:R-:W4:Y:S04]  /*18f80*/  SHFL.BFLY PT, R0, R3, 0x2, 0x1f ;  /* 0x0c401f0003007f89 */ /* 0x020f2800000e0000 */
[----:B--2---:R-:W2:Y:S01]  /*18f90*/  SHFL.BFLY PT, R5, R6, 0x2, 0x1f ;  /* 0x0c401f0006057f89 */ /* 0x004ea200000e0000 */
[----:B-1----:R-:W-:-:S03]  /*18fa0*/  FADD.FTZ R2, R2, R4 ;  /* 0x0000000402027221 */ /* 0x002fc60000010000 */
[----:B---3--:R-:W-:Y:S01]  /*18fb0*/  SHFL.BFLY PT, R4, R7, 0x2, 0x1f ;  /* 0x0c401f0007047f89 */ /* 0x008fe200000e0000 */
[----:B----4-:R-:W-:-:S03]  /*18fc0*/  FADD.FTZ R0, R0, R3 ;  /* 0x0000000300007221 */ /* 0x010fc60000010000 */
[----:B------:R-:W1:Y:S01]  /*18fd0*/  SHFL.BFLY PT, R132, R2, 0x1, 0x1f ;  /* 0x0c201f0002847f89 */ /* 0x000e6200000e0000 */
[----:B--2---:R-:W-:-:S03]  /*18fe0*/  FADD.FTZ R5, R5, R6 ;  /* 0x0000000605057221 */ /* 0x004fc60000010000 */
[----:B------:R-:W2:Y:S04]  /*18ff0*/  SHFL.BFLY PT, R3, R0, 0x1, 0x1f ;  /* 0x0c201f0000037f89 */ /* 0x000ea800000e0000 */
[----:B------:R-:W3:Y:S01]  /*19000*/  SHFL.BFLY PT, R6, R5, 0x1, 0x1f ;  /* 0x0c201f0005067f89 */ /* 0x000ee200000e0000 */
[----:B-1----:R-:W-:Y:S01]  /*19010*/  FADD.FTZ R132, R2, R132 ;  /* 0x0000008402847221 */ /* 0x002fe20000010000 */
[----:B------:R-:W-:Y:S01]  /*19020*/  FADD.FTZ R2, R4, R7 ;  /* 0x0000000704027221 */ /* 0x000fe20000010000 */
[----:B------:R-:W-:Y:S01]  /*19030*/  MOV R4, 0x3f800000 ;  /* 0x3f80000000047802 */ /* 0x000fe20000000f00 */
[----:B--2---:R-:W-:Y:S02]  /*19040*/  FADD.FTZ R133, R0, R3 ;  /* 0x0000000300857221 */ /* 0x004fe40000010000 */
[----:B------:R-:W-:Y:S01]  /*19050*/  FSETP.NE.FTZ.AND P6, PT, R132, RZ, PT ;  /* 0x000000ff8400720b */ /* 0x000fe20003fd5000 */
[----:B------:R-:W1:Y:S01]  /*19060*/  SHFL.BFLY PT, R7, R2, 0x1, 0x1f ;  /* 0x0c201f0002077f89 */ /* 0x000e6200000e0000 */
[----:B------:R-:W-:Y:S01]  /*19070*/  MOV R0, 0x3f800000 ;  /* 0x3f80000000007802 */ /* 0x000fe20000000f00 */
[----:B---3--:R-:W-:Y:S01]  /*19080*/  FADD.FTZ R138, R5, R6 ;  /* 0x00000006058a7221 */ /* 0x008fe20000010000 */
[----:B------:R-:W-:-:S02]  /*19090*/  LOP3.LUT R5, R8, 0x3ffffffc, RZ, 0xc0, !PT ;  /* 0x3ffffffc08057812 */ /* 0x000fc400078ec0ff */
[----:B------:R-:W-:Y:S02]  /*190a0*/  FSETP.NE.FTZ.AND P0, PT, R133, RZ, PT ;  /* 0x000000ff8500720b */ /* 0x000fe40003f15000 */
[----:B------:R-:W-:Y:S02]  /*190b0*/  FSETP.NE.FTZ.AND P5, PT, R138, RZ, PT ;  /* 0x000000ff8a00720b */ /* 0x000fe40003fb5000 */
[----:B------:R-:W-:Y:S02]  /*190c0*/  SHF.R.S32.HI R6, RZ, 0x5, R143 ;  /* 0x00000005ff067819 */ /* 0x000fe4000001148f */
[----:B------:R-:W-:Y:S01]  /*190d0*/  IADD3 R5, -R5, R176, RZ ;  /* 0x000000b005057210 */ /* 0x000fe20007ffe1ff */
[----:B------:R-:W2:Y:S01]  /*190e0*/  @P6 MUFU.RCP R0, R132 ;  /* 0x0000008400006308 */ /* 0x000ea20000001000 */
[----:B------:R-:W-:Y:S02]  /*190f0*/  SHF.R.S32.HI R3, RZ, 0x2, R8 ;  /* 0x00000002ff037819 */ /* 0x000fe40000011408 */
[----:B------:R-:W-:-:S02]  /*19100*/  LEA R141, R6, R5, 0x9 ;  /* 0x00000005068d7211 */ /* 0x000fc400078e48ff */
[----:B------:R-:W-:Y:S02]  /*19110*/  LEA.HI R25, R25, R3, RZ, 0x3 ;  /* 0x0000000319197211 */ /* 0x000fe400078f18ff */
[----:B------:R-:W-:Y:S01]  /*19120*/  P2R R142, PR, RZ, 0x40 ;  /* 0x00000040ff8e7803 */ /* 0x000fe20000000000 */
[----:B------:R-:W3:Y:S01]  /*19130*/  @P0 MUFU.RCP R4, R133 ;  /* 0x0000008500040308 */ /* 0x000ee20000001000 */
[----:B------:R-:W-:Y:S01]  /*19140*/  LOP3.LUT R25, R25, 0xfffffff8, RZ, 0xc0, !PT ;  /* 0xfffffff819197812 */ /* 0x000fe200078ec0ff */
[----:B-1----:R-:W-:Y:S01]  /*19150*/  FADD.FTZ R139, R2, R7 ;  /* 0x00000007028b7221 */ /* 0x002fe20000010000 */
[----:B------:R-:W-:Y:S02]  /*19160*/  MOV R2, 0x3f800000 ;  /* 0x3f80000000027802 */ /* 0x000fe40000000f00 */
[----:B------:R-:W-:Y:S02]  /*19170*/  IADD3 R25, R3, -R25, RZ ;  /* 0x8000001903197210 */ /* 0x000fe40007ffe0ff */
[----:B------:R-:W-:Y:S01]  /*19180*/  FSETP.NE.FTZ.AND P4, PT, R139, RZ, PT ;  /* 0x000000ff8b00720b */ /* 0x000fe20003f95000 */
[----:B--2---:R-:W-:Y:S01]  /*19190*/  FMUL.FTZ R0, R0, UR4 ;  /* 0x0000000400007c20 */ /* 0x004fe20008410000 */
[----:B------:R-:W1:Y:S02]  /*191a0*/  @P5 MUFU.RCP R2, R138 ;  /* 0x0000008a00025308 */ /* 0x000e640000001000 */
[----:B------:R-:W-:Y:S01]  /*191b0*/  R2P PR, R25, 0x6 ;  /* 0x0000000619007804 */ /* 0x000fe20000000000 */
        /* <DEDUP_REMOVED lines=33> */
[----:B---3--:R-:W-:Y:S01]  /*193d0*/  FMUL.FTZ R3, R4, UR4 ;  /* 0x0000000404037c20 */ /* 0x008fe20008410000 */
[----:B-1----:R-:W-:Y:S01]  /*193e0*/  FMUL.FTZ R2, R2, UR4 ;  /* 0x0000000402027c20 */ /* 0x002fe20008410000 */
[----:B------:R-:W-:-:S02]  /*193f0*/  F2FP.BF16.F32.PACK_AB R5, R5, R148 ;  /* 0x000000940505723e */ /* 0x000fc400000010ff */
[----:B------:R-:W-:Y:S01]  /*19400*/  FMUL.FTZ R150, R3, R150 ;  /* 0x0000009603967220 */ /* 0x000fe20000410000 */
        /* <DEDUP_REMOVED lines=53> */
[C---:B------:R-:W-:Y:S01]  /*19760*/  SHF.L.U32 R0, R25.reuse, 0x6, RZ ;  /* 0x0000000619007819 */ /* 0x040fe200000006ff */
        /* <DEDUP_REMOVED lines=14> */
[----:B------:R-:W-:Y:S01]  /*19850*/  LOP3.LUT R0, R0, 0x1c0, RZ, 0xc0, !PT ;  /* 0x000001c000007812 */ /* 0x000fe200078ec0ff */
[----:B-1----:R-:W-:Y:S01]  /*19860*/  ULEA UR4, UR4, UR5, 0x18 ;  /* 0x0000000504047291 */ /* 0x002fe2000f8ec03f */
[----:B------:R-:W-:Y:S01]  /*19870*/  LOP3.LUT R2, R25, 0x1, RZ, 0xc0, !PT ;  /* 0x0000000119027812 */ /* 0x000fe200078ec0ff */
[C---:B------:R-:W-:Y:S01]  /*19880*/  FMUL.FTZ R4, R3.reuse, R151 ;  /* 0x0000009703047220 */ /* 0x040fe20000410000 */
[----:B------:R-:W-:Y:S01]  /*19890*/  LEA.HI R0, R0, R0, RZ, 0x1d ;  /* 0x0000000000007211 */ /* 0x000fe200078fe8ff */
[C---:B------:R-:W-:Y:S01]  /*198a0*/  FMUL.FTZ R50, R3.reuse, R50 ;  /* 0x0000003203327220 */ /* 0x040fe20000410000 */
[----:B------:R-:W-:Y:S01]  /*198b0*/  ISETP.NE.U32.AND P3, PT, R2, 0x1, PT ;  /* 0x000000010200780c */ /* 0x000fe20003f65070 */
[----:B------:R-:W-:Y:S01]  /*198c0*/  FMUL.FTZ R51, R3, R51 ;  /* 0x0000003303337220 */ /* 0x000fe20000410000 */
[----:B------:R-:W-:Y:S01]  /*198d0*/  LEA R0, R141, R0, 0x1 ;  /* 0x000000008d007211 */ /* 0x000fe200078e08ff */
[C---:B------:R-:W-:Y:S01]  /*198e0*/  FMUL.FTZ R54, R3.reuse, R54 ;  /* 0x0000003603367220 */ /* 0x040fe20000410000 */
[C---:B------:R-:W-:Y:S01]  /*198f0*/  FMUL.FTZ R55, R3.reuse, R55 ;  /* 0x0000003703377220 */ /* 0x040fe20000410000 */
[C---:B------:R-:W-:Y:S01]  /*19900*/  FMUL.FTZ R154, R3.reuse, R154 ;  /* 0x0000009a039a7220 */ /* 0x040fe20000410000 */
        /* <DEDUP_REMOVED lines=28> */
[----:B------:R-:W-:Y:S01]  /*19ad0*/  F2FP.BF16.F32.PACK_AB R19, R19, R17 ;  /* 0x000000111313723e */ /* 0x000fe200000010ff */
[----:B------:R-:W-:Y:S01]  /*19ae0*/  @UP0 ULDC.64 UR4, c[0x0][0x298] ;  /* 0x0000a60000040ab9 */ /* 0x000fe20000000a00 */
[----:B------:R-:W-:Y:S01]  /*19af0*/  IADD3 R2, R0, -0x10, RZ ;  /* 0xfffffff000027810 */ /* 0x000fe20007ffe0ff */
[----:B------:R-:W-:Y:S01]  /*19b00*/  STS [R0+0x400], R4 ;  /* 0x0004000400007388 */ /* 0x000fe20000000800 */
[----:B------:R-:W-:Y:S01]  /*19b10*/  F2FP.BF16.F32.PACK_AB R3, R153, R152 ;  /* 0x000000989903723e */ /* 0x000fe200000010ff */
[----:B------:R-:W-:Y:S01]  /*19b20*/  @UP0 UIMAD.WIDE.U32 UR8, UR16, UR4, URZ ;  /* 0x00000004100802a5 */ /* 0x000fe2000f8e003f */
[----:B------:R-:W-:-:S02]  /*19b30*/  F2FP.BF16.F32.PACK_AB R17, R51, R50 ;  /* 0x000000323311723e */ /* 0x000fc400000010ff */
[----:B------:R-:W-:Y:S01]  /*19b40*/  @P3 IADD3 R2, R0, 0x10, RZ ;  /* 0x0000001000023810 */ /* 0x000fe20007ffe0ff */
[----:B------:R-:W-:Y:S01]  /*19b50*/  @UP0 UIMAD UR6, UR16, UR5, UR9 ;  /* 0x00000005100602a4 */ /* 0x000fe2000f8e0209 */
[----:B------:R-:W-:Y:S02]  /*19b60*/  F2FP.BF16.F32.PACK_AB R50, R55, R54 ;  /* 0x000000363732723e */ /* 0x000fe400000010ff */
[----:B------:R-:W-:Y:S01]  /*19b70*/  MOV R54, 0x20 ;  /* 0x0000002000367802 */ /* 0x000fe20000000f00 */
[----:B------:R2:W-:Y:S01]  /*19b80*/  STS [R2], R3 ;  /* 0x0000000302007388 */ /* 0x0005e20000000800 */
[----:B------:R-:W-:Y:S02]  /*19b90*/  F2FP.BF16.F32.PACK_AB R6, R6, R154 ;  /* 0x0000009a0606723e */ /* 0x000fe400000010ff */
[----:B------:R-:W-:Y:S02]  /*19ba0*/  F2FP.BF16.F32.PACK_AB R8, R8, R144 ;  /* 0x000000900808723e */ /* 0x000fe400000010ff */
[----:B------:R-:W-:Y:S01]  /*19bb0*/  F2FP.BF16.F32.PACK_AB R7, R7, R146 ;  /* 0x000000920707723e */ /* 0x000fe200000010ff */
[----:B------:R-:W-:Y:S01]  /*19bc0*/  STS [R2+0x400], R6 ;  /* 0x0004000602007388 */ /* 0x000fe20000000800 */
[----:B------:R-:W-:-:S02]  /*19bd0*/  F2FP.BF16.F32.PACK_AB R9, R9, R156 ;  /* 0x0000009c0909723e */ /* 0x000fc400000010ff */
[----:B------:R-:W-:Y:S01]  /*19be0*/  F2FP.BF16.F32.PACK_AB R12, R12, R158 ;  /* 0x0000009e0c0c723e */ /* 0x000fe200000010ff */
[----:B------:R3:W-:Y:S01]  /*19bf0*/  STS [R0+0x2000], R8 ;  /* 0x0020000800007388 */ /* 0x0007e20000000800 */
[----:B-1----:R-:W-:Y:S02]  /*19c00*/  MOV R5, 0x40 ;  /* 0x0000004000057802 */ /* 0x002fe40000000f00 */
[----:B------:R-:W-:Y:S01]  /*19c10*/  F2FP.BF16.F32.PACK_AB R11, R11, R160 ;  /* 0x000000a00b0b723e */ /* 0x000fe200000010ff */
[----:B------:R1:W-:Y:S01]  /*19c20*/  STS [R0+0x2400], R7 ;  /* 0x0024000700007388 */ /* 0x0003e20000000800 */
[----:B------:R-:W-:Y:S02]  /*19c30*/  F2FP.BF16.F32.PACK_AB R10, R10, R162 ;  /* 0x000000a20a0a723e */ /* 0x000fe400000010ff */
[----:B------:R-:W-:Y:S01]  /*19c40*/  SEL R5, R5, 0xffffffc0, !P2 ;  /* 0xffffffc005057807 */ /* 0x000fe20005000000 */
[----:B------:R-:W-:Y:S01]  /*19c50*/  STS [R2+0x2000], R9 ;  /* 0x0020000902007388 */ /* 0x000fe20000000800 */
[----:B------:R-:W-:-:S02]  /*19c60*/  F2FP.BF16.F32.PACK_AB R14, R14, R168 ;  /* 0x000000a80e0e723e */ /* 0x000fc400000010ff */
[----:B------:R-:W-:Y:S01]  /*19c70*/  F2FP.BF16.F32.PACK_AB R13, R13, R170 ;  /* 0x000000aa0d0d723e */ /* 0x000fe200000010ff */
[----:B------:R-:W-:Y:S01]  /*19c80*/  STS [R2+0x2400], R12 ;  /* 0x0024000c02007388 */ /* 0x000fe20000000800 */
[----:B------:R-:W-:Y:S02]  /*19c90*/  F2FP.BF16.F32.PACK_AB R15, R15, R164 ;  /* 0x000000a40f0f723e */ /* 0x000fe400000010ff */
[----:B--2---:R-:W-:Y:S02]  /*19ca0*/  SEL R3, R54, 0xffffffe0, !P1 ;  /* 0xffffffe036037807 */ /* 0x004fe40004800000 */
[----:B------:R-:W-:Y:S02]  /*19cb0*/  F2FP.BF16.F32.PACK_AB R16, R16, R166 ;  /* 0x000000a61010723e */ /* 0x000fe400000010ff */
[----:B------:R-:W-:Y:S02]  /*19cc0*/  IADD3 R4, R0, R3, RZ ;  /* 0x0000000300047210 */ /* 0x000fe40007ffe0ff */
[----:B------:R-:W-:-:S02]  /*19cd0*/  IADD3 R3, R3, R2, RZ ;  /* 0x0000000203037210 */ /* 0x000fc40007ffe0ff */
[----:B------:R-:W-:Y:S01]  /*19ce0*/  F2FP.BF16.F32.PACK_AB R23, R23, R172 ;  /* 0x000000ac1717723e */ /* 0x000fe200000010ff */
[----:B------:R-:W-:Y:S01]  /*19cf0*/  STS [R4], R11 ;  /* 0x0000000b04007388 */ /* 0x000fe20000000800 */
[----:B------:R-:W-:Y:S02]  /*19d00*/  F2FP.BF16.F32.PACK_AB R22, R22, R174 ;  /* 0x000000ae1616723e */ /* 0x000fe400000010ff */
[----:B------:R-:W-:Y:S01]  /*19d10*/  F2FP.BF16.F32.PACK_AB R21, R21, R18 ;  /* 0x000000121515723e */ /* 0x000fe200000010ff */
[----:B------:R-:W-:Y:S01]  /*19d20*/  STS [R4+0x400], R10 ;  /* 0x0004000a04007388 */ /* 0x000fe20000000800 */
[----:B------:R-:W-:Y:S02]  /*19d30*/  F2FP.BF16.F32.PACK_AB R20, R20, R38 ;  /* 0x000000261414723e */ /* 0x000fe400000010ff */
[----:B---3--:R-:W-:Y:S01]  /*19d40*/  IADD3 R8, R0, R5, RZ ;  /* 0x0000000500087210 */ /* 0x008fe20007ffe0ff */
[----:B------:R-:W-:Y:S01]  /*19d50*/  STS [R3], R14 ;  /* 0x0000000e03007388 */ /* 0x000fe20000000800 */
[----:B------:R-:W-:-:S02]  /*19d60*/  F2FP.BF16.F32.PACK_AB R18, R27, R31 ;  /* 0x0000001f1b12723e */ /* 0x000fc400000010ff */
[----:B-1----:R-:W-:Y:S01]  /*19d70*/  IADD3 R7, R5, R2, RZ ;  /* 0x0000000205077210 */ /* 0x002fe20007ffe0ff */
[----:B------:R-:W-:Y:S01]  /*19d80*/  STS [R3+0x400], R13 ;  /* 0x0004000d03007388 */ /* 0x000fe20000000800 */
[----:B------:R-:W-:Y:S02]  /*19d90*/  F2FP.BF16.F32.PACK_AB R24, R24, R42 ;  /* 0x0000002a1818723e */ /* 0x000fe400000010ff */
[----:B------:R-:W-:Y:S01]  /*19da0*/  F2FP.BF16.F32.PACK_AB R53, R53, R26 ;  /* 0x0000001a3535723e */ /* 0x000fe200000010ff */
[----:B------:R1:W-:Y:S01]  /*19db0*/  STS [R4+0x2000], R15 ;  /* 0x0020000f04007388 */ /* 0x0003e20000000800 */
[----:B------:R-:W-:Y:S02]  /*19dc0*/  F2FP.BF16.F32.PACK_AB R52, R52, R46 ;  /* 0x0000002e3434723e */ /* 0x000fe400000010ff */
[----:B------:R-:W-:Y:S01]  /*19dd0*/  F2FP.BF16.F32.PACK_AB R51, R35, R140 ;  /* 0x0000008c2333723e */ /* 0x000fe200000010ff */
[----:B------:R-:W-:Y:S01]  /*19de0*/  STS [R4+0x2400], R16 ;  /* 0x0024001004007388 */ /* 0x000fe20000000800 */
[----:B------:R-:W-:-:S02]  /*19df0*/  IADD3 R6, R4, R5, RZ ;  /* 0x0000000504067210 */ /* 0x000fc40007ffe0ff */
[----:B------:R-:W-:Y:S01]  /*19e00*/  F2FP.BF16.F32.PACK_AB R47, R65, R64 ;  /* 0x00000040412f723e */ /* 0x000fe200000010ff */
[----:B------:R-:W-:Y:S01]  /*19e10*/  STS [R3+0x2000], R23 ;  /* 0x0020001703007388 */ /* 0x000fe20000000800 */
[----:B------:R-:W-:Y:S02]  /*19e20*/  F2FP.BF16.F32.PACK_AB R46, R67, R66 ;  /* 0x00000042432e723e */ /* 0x000fe400000010ff */
[----:B------:R-:W-:Y:S01]  /*19e30*/  IADD3 R5, R3, R5, RZ ;  /* 0x0000000503057210 */ /* 0x000fe20007ffe0ff */
        /* <DEDUP_REMOVED lines=35> */
[----:B------:R-:W-:Y:S01]  /*1a070*/  PLOP3.LUT P1, PT, PT, PT, UP0, 0x80, 0x0 ;  /* 0x000000000000781c */ /* 0x000fe20003f2f008 */
[----:B------:R-:W-:Y:S01]  /*1a080*/  STS [R5+0x400], R46 ;  /* 0x0004002e05007388 */ /* 0x000fe20000000800 */
[----:B-1----:R-:W-:Y:S02]  /*1a090*/  F2FP.BF16.F32.PACK_AB R15, R105, R104 ;  /* 0x00000068690f723e */ /* 0x002fe400000010ff */
        /* <DEDUP_REMOVED lines=9> */
[----:B--2---:R-:W-:Y:S01]  /*1a130*/  F2FP.BF16.F32.PACK_AB R17, R125, R124 ;  /* 0x0000007c7d11723e */ /* 0x004fe200000010ff */
        /* <DEDUP_REMOVED lines=22> */
[----:B------:R-:W4:Y:S03]  /*1a2a0*/  S2R R18, SR_TID.X ;  /* 0x0000000000127919 */ /* 0x000f260000002100 */
[----:B------:R3:W-:Y:S01]  /*1a2b0*/  STS [R7+0x4000], R25 ;  /* 0x0040001907007388 */ /* 0x0007e20000000800 */
[----:B-1----:R-:W-:-:S02]  /*1a2c0*/  F2FP.BF16.F32.PACK_AB R4, R121, R120 ;  /* 0x000000787904723e */ /* 0x002fc400000010ff */
        /* <DEDUP_REMOVED lines=9> */
.L_x_1811:
[----:B------:R-:W-:Y:S01]  /*1a360*/  ULDC.U8 UR4, c[0x0][0x3d9] ;  /* 0x0000f64000047ab9 */ /* 0x000fe20000000000 */
[----:B------:R-:W-:Y:S01]  /*1a370*/  STS [R7+0x4400], R13 ;  /* 0x0044000d07007388 */ /* 0x000fe20000000800 */
[----:B------:R-:W-:Y:S01]  /*1a380*/  ISETP.NE.AND P3, PT, RZ, UR4, PT ;  /* 0x00000004ff007c0c */ /* 0x000fe2000bf65270 */
[----:B------:R-:W-:Y:S02]  /*1a390*/  ULDC.U8 UR7, c[0x0][0x3d8] ;  /* 0x0000f60000077ab9 */ /* 0x000fe40000000000 */
[----:B------:R1:W-:Y:S01]  /*1a3a0*/  STS [R8+0x6000], R15 ;  /* 0x0060000f08007388 */ /* 0x0003e20000000800 */
[----:B------:R-:W-:-:S03]  /*1a3b0*/  ISETP.NE.AND P2, PT, RZ, UR7, PT ;  /* 0x00000007ff007c0c */ /* 0x000fc6000bf45270 */
[----:B------:R3:W-:Y:S01]  /*1a3c0*/  STS [R8+0x6400], R14 ;  /* 0x0064000e08007388 */ /* 0x0007e20000000800 */
[----:B------:R-:W-:-:S03]  /*1a3d0*/  ISETP.EQ.AND P2, PT, RZ, UR4, P2 ;  /* 0x00000004ff007c0c */ /* 0x000fc60009742270 */
[----:B------:R-:W-:Y:S04]  /*1a3e0*/  STS [R7+0x6000], R12 ;  /* 0x0060000c07007388 */ /* 0x000fe80000000800 */
[----:B------:R2:W-:Y:S04]  /*1a3f0*/  STS [R7+0x6400], R11 ;  /* 0x0064000b07007388 */ /* 0x0005e80000000800 */
[----:B------:R4:W-:Y:S02]  /*1a400*/  STS [R6+0x4000], R10 ;  /* 0x0040000a06007388 */ /* 0x0009e40000000800 */
[----:B------:R-:W-:-:S02]  /*1a410*/  @!P2 PLOP3.LUT P1, PT, PT, PT, PT, 0x8, 0x0 ;  /* 0x000000000000a81c */ /* 0x000fc40003f2e170 */
[----:B------:R5:W-:Y:S04]  /*1a420*/  STS [R6+0x4400], R9 ;  /* 0x0044000906007388 */ /* 0x000be80000000800 */
[----:B------:R-:W-:Y:S01]  /*1a430*/  STS [R5+0x4000], R2 ;  /* 0x0040000205007388 */ /* 0x000fe20000000800 */
[----:B-1----:R-:W1:Y:S03]  /*1a440*/  @P6 LDC R15, c[0x0][0x2e8] ;  /* 0x0000ba00ff0f6b82 */ /* 0x002e660000000800 */
[----:B------:R5:W-:Y:S01]  /*1a450*/  STS [R5+0x4400], R0 ;  /* 0x0044000005007388 */ /* 0x000be20000000800 */
[----:B---3--:R3:W1:Y:S03]  /*1a460*/  @P0 MUFU.LG2 R8, R133 ;  /* 0x0000008500080308 */ /* 0x0086660000000c00 */
[----:B------:R3:W-:Y:S04]  /*1a470*/  STS [R6+0x6400], R3 ;  /* 0x0064000306007388 */ /* 0x0007e80000000800 */
[----:B------:R3:W-:Y:S01]  /*1a480*/  STS [R6+0x6000], R4 ;  /* 0x0060000406007388 */ /* 0x0007e20000000800 */
[----:B--2---:R-:W2:Y:S03]  /*1a490*/  @P0 LDC R11, c[0x0][0x2e8] ;  /* 0x0000ba00ff0b0b82 */ /* 0x004ea60000000800 */
[----:B------:R-:W-:Y:S01]  /*1a4a0*/  STS [R5+0x6000], R17 ;  /* 0x0060001105007388 */ /* 0x000fe20000000800 */
[----:B----4-:R-:W-:-:S03]  /*1a4b0*/  SHF.R.S32.HI R10, RZ, 0x1f, R18 ;  /* 0x0000001fff0a7819 */ /* 0x010fc60000011412 */
[----:B------:R4:W-:Y:S01]  /*1a4c0*/  STS [R5+0x6400], R16 ;  /* 0x0064001005007388 */ /* 0x0009e20000000800 */
[----:B------:R-:W-:Y:S01]  /*1a4d0*/  LEA.HI R10, R10, R18, RZ, 0x3 ;  /* 0x000000120a0a7211 */ /* 0x000fe200078f18ff */
[----:B-----5:R1:W1:Y:S01]  /*1a4e0*/  @P6 MUFU.LG2 R9, R132 ;  /* 0x0000008400096308 */ /* 0x0202620000000c00 */
[----:B------:R-:W1:Y:S02]  /*1a4f0*/  S2R R7, SR_CTAID.Y ;  /* 0x0000000000077919 */ /* 0x000e640000002600 */
[----:B------:R-:W-:Y:S01]  /*1a500*/  SHF.R.S32.HI R10, RZ, 0x3, R10 ;  /* 0x00000003ff0a7819 */ /* 0x000fe2000001140a */
[----:B------:R-:W1:Y:S01]  /*1a510*/  S2R R28, SR_CTAID.Z ;  /* 0x00000000001c7919 */ /* 0x000e620000002700 */
[----:B------:R-:W-:Y:S01]  /*1a520*/  LOP3.LUT R0, R143, 0xffffffe0, RZ, 0xc0, !PT ;  /* 0xffffffe08f007812 */ /* 0x000fe200078ec0ff */
[----:B------:R-:W1:Y:S01]  /*1a530*/  S2R R20, SR_CTAID.X ;  /* 0x0000000000147919 */ /* 0x000e620000002500 */
[----:B---3--:R-:W3:Y:S03]  /*1a540*/  @P3 LDC.64 R2, c[0x0][0x2c0] ;  /* 0x0000b000ff023b82 */ /* 0x008ee60000000a00 */
[----:B------:R-:W-:-:S02]  /*1a550*/  IMAD.IADD R0, R176, 0x1, -R0 ;  /* 0x00000001b0007824 */ /* 0x000fc400078e0a00 */
[----:B------:R-:W-:-:S03]  /*1a560*/  VIADD R6, R10, 0x10 ;  /* 0x000000100a067836 */ /* 0x000fc60000000000 */
[----:B------:R-:W-:Y:S01]  /*1a570*/  LOP3.LUT P6, RZ, R0, 0x3, RZ, 0xc0, !PT ;  /* 0x0000000300ff7812 */ /* 0x000fe200078cc0ff */
[----:B------:R-:W-:Y:S01]  /*1a580*/  @P3 IMAD.MOV.U32 R4, RZ, RZ, 0x1 ;  /* 0x00000001ff043424 */ /* 0x000fe200078e00ff */
[----:B----4-:R-:W4:Y:S01]  /*1a590*/  @P3 LDC R5, c[0x0][0x2c0] ;  /* 0x0000b000ff053b82 */ /* 0x010f220000000800 */
[----:B------:R1:W1:Y:S01]  /*1a5a0*/  @P5 MUFU.LG2 R16, R138 ;  /* 0x0000008a00105308 */ /* 0x0002620000000c00 */
[----:B---3--:R-:W-:Y:S01]  /*1a5b0*/  @P3 IMAD R0, R3, R2, RZ ;  /* 0x0000000203003224 */ /* 0x008fe200078e02ff */
[----:B------:R-:W-:Y:S01]  /*1a5c0*/  @!P2 CS2R R2, SRZ ;  /* 0x000000000002a805 */ /* 0x000fe2000001ff00 */
[----:B-12---:R-:W-:Y:S07]  /*1a5d0*/  @!P2 BRA `(.L_x_1812) ;  /* 0x00000000001ca947 */ /* 0x006fee0003800000 */
[----:B------:R-:W1:Y:S01]  /*1a5e0*/  S2UR UR5, SR_CTAID.Y ;  /* 0x00000000000579c3 */ /* 0x000e620000002600 */
[----:B------:R-:W-:Y:S01]  /*1a5f0*/  ULDC UR4, c[0x0][0x2c4] ;  /* 0x0000b10000047ab9 */ /* 0x000fe20000000800 */
[----:B------:R-:W-:Y:S01]  /*1a600*/  PLOP3.LUT P1, PT, PT, PT, PT, 0x80, 0x0 ;  /* 0x000000000000781c */ /* 0x000fe20003f2f070 */
[----:B-1----:R-:W-:-:S04]  /*1a610*/  @!UP0 UIMAD UR16, UR5, UR4, URZ ;  /* 0x00000004051082a4 */ /* 0x002fc8000f8e023f */
[----:B------:R-:W-:Y:S02]  /*1a620*/  USHF.R.S32.HI UR4, URZ, 0x1f, UR16 ;  /* 0x0000001f3f047899 */ /* 0x000fe40008011410 */
[----:B------:R-:W-:-:S04]  /*1a630*/  IMAD.U32 R2, RZ, RZ, UR16 ;  /* 0x00000010ff027e24 */ /* 0x000fc8000f8e00ff */
[----:B------:R-:W-:Y:S02]  /*1a640*/  MOV R3, UR4 ;  /* 0x0000000400037c02 */ /* 0x000fe40008000f00 */
.L_x_1812:
[----:B------:R-:W-:Y:S05]  /*1a650*/  @P3 BRA `(.L_x_1813) ;  /* 0x0000000000183947 */ /* 0x000fea0003800000 */
[----:B------:R-:W1:Y:S01]  /*1a660*/  LDC R0, c[0x0][0x2c4] ;  /* 0x0000b100ff007b82 */ /* 0x000e620000000800 */
[----:B------:R-:W-:Y:S02]  /*1a670*/  ISETP.NE.AND P2, PT, RZ, UR7, PT ;  /* 0x00000007ff007c0c */ /* 0x000fe4000bf45270 */
[----:B----4-:R-:W-:-:S05]  /*1a680*/  MOV R5, 0x1 ;  /* 0x0000000100057802 */ /* 0x010fca0000000f00 */
[----:B------:R-:W2:Y:S08]  /*1a690*/  LDC R4, c[0x0][0x270] ;  /* 0x00009c00ff047b82 */ /* 0x000eb00000000800 */
[----:B-1----:R-:W2:Y:S02]  /*1a6a0*/  @P2 LDC R0, c[0x0][0x2e4] ;  /* 0x0000b900ff002b82 */ /* 0x002ea40000000800 */
[----:B--2---:R-:W-:-:S07]  /*1a6b0*/  IMAD R4, R0, R4, RZ ;  /* 0x0000000400047224 */ /* 0x004fce00078e02ff */
.L_x_1813:
[----:B------:R-:W-:Y:S01]  /*1a6c0*/  BAR.SYNC.DEFER_BLOCKING 0x0 ;  /* 0x0000000000007b1d */ /* 0x000fe20000010000 */
[----:B------:R-:W-:Y:S01]  /*1a6d0*/  ISETP.NE.AND P2, PT, R142, RZ, PT ;  /* 0x000000ff8e00720c */ /* 0x000fe20003f45270 */
[----:B------:R-:W-:Y:S01]  /*1a6e0*/  IMAD R4, R7, R4, RZ ;  /* 0x0000000407047224 */ /* 0x000fe200078e02ff */
[----:B------:R-:W-:Y:S01]  /*1a6f0*/  ISETP.GE.AND P3, PT, R6, UR14, PT ;  /* 0x0000000e06007c0c */ /* 0x000fe2000bf66270 */
[C---:B------:R-:W-:Y:S01]  /*1a700*/  VIADD R6, R10.reuse, 0x30 ;  /* 0x000000300a067836 */ /* 0x040fe20000000000 */
[----:B------:R-:W-:-:S03]  /*1a710*/  IADD3 R7, R10, 0x20, RZ ;  /* 0x000000200a077810 */ /* 0x000fc60007ffe0ff */
[----:B------:R-:W1:Y:S01]  /*1a720*/  @P5 LDC R14, c[0x0][0x2e8] ;  /* 0x0000ba00ff0e5b82 */ /* 0x000e620000000800 */
[----:B------:R-:W2:Y:S01]  /*1a730*/  @P4 MUFU.LG2 R12, R139 ;  /* 0x0000008b000c4308 */ /* 0x000ea20000000c00 */
[----:B------:R-:W-:Y:S01]  /*1a740*/  SEL R4, R4, RZ, !P1 ;  /* 0x000000ff04047207 */ /* 0x000fe20004800000 */
[----:B------:R-:W-:Y:S01]  /*1a750*/  @P0 FMUL.FTZ R8, R8, 0.69314718246459960938 ;  /* 0x3f31721808080820 */ /* 0x000fe20000410000 */
[----:B------:R-:W-:Y:S01]  /*1a760*/  ISETP.GE.AND P1, PT, R6, UR14, PT ;  /* 0x0000000e06007c0c */ /* 0x000fe2000bf26270 */
[----:B----4-:R-:W-:Y:S01]  /*1a770*/  IMAD R6, R20, R5, RZ ;  /* 0x0000000514067224 */ /* 0x010fe200078e02ff */
[----:B------:R-:W-:Y:S01]  /*1a780*/  MOV R22, 0x7f800000 ;  /* 0x7f80000000167802 */ /* 0x000fe20000000f00 */
[----:B------:R-:W-:Y:S01]  /*1a790*/  IMAD.MOV.U32 R23, RZ, RZ, 0x7f800000 ;  /* 0x7f800000ff177424 */ /* 0x000fe200078e00ff */
[----:B------:R-:W3:Y:S01]  /*1a7a0*/  @P4 LDC R13, c[0x0][0x2e8] ;  /* 0x0000ba00ff0d4b82 */ /* 0x000ee20000000800 */
[----:B------:R-:W-:Y:S01]  /*1a7b0*/  @P2 FMUL.FTZ R9, R9, 0.69314718246459960938 ;  /* 0x3f31721809092820 */ /* 0x000fe20000410000 */
[----:B------:R-:W-:-:S02]  /*1a7c0*/  IMAD R0, R28, R0, R4 ;  /* 0x000000001c007224 */ /* 0x000fc400078e0204 */
[----:B------:R-:W-:Y:S01]  /*1a7d0*/  @P0 FFMA.FTZ R23, R135, R11, R8 ;  /* 0x0000000b87170223 */ /* 0x000fe20000010008 */
[----:B------:R-:W-:Y:S01]  /*1a7e0*/  IADD3 R4, R10, 0x40, RZ ;  /* 0x000000400a047810 */ /* 0x000fe20007ffe0ff */
[----:B------:R-:W-:Y:S01]  /*1a7f0*/  @P2 FFMA.FTZ R22, R136, R15, R9 ;  /* 0x0000000f88162223 */ /* 0x000fe20000010009 */
[----:B------:R-:W-:Y:S01]  /*1a800*/  ISETP.GE.AND P2, PT, R7, UR14, PT ;  /* 0x0000000e07007c0c */ /* 0x000fe2000bf46270 */
[----:B------:R-:W-:Y:S01]  /*1a810*/  @P5 FMUL.FTZ R8, R16, 0.69314718246459960938 ;  /* 0x3f31721810085820 */ /* 0x000fe20000410000 */
[----:B------:R-:W-:Y:S01]  /*1a820*/  SHF.L.U32 R6, R6, 0x7, RZ ;  /* 0x0000000706067819 */ /* 0x000fe200000006ff */
[----:B------:R-:W-:Y:S01]  /*1a830*/  IMAD.MOV.U32 R20, RZ, RZ, 0x7f800000 ;  /* 0x7f800000ff147424 */ /* 0x000fe200078e00ff */
[----:B------:R4:W4:Y:S01]  /*1a840*/  LDS.128 R24, [R223+0x3800] ;  /* 0x00380000df187984 */ /* 0x0009220000000c00 */
[----:B--2---:R-:W-:Y:S01]  /*1a850*/  @P4 FMUL.FTZ R7, R12, 0.69314718246459960938 ;  /* 0x3f3172180c074820 */ /* 0x004fe20000410000 */
[----:B------:R-:W-:Y:S01]  /*1a860*/  MOV R19, 0x7f800000 ;  /* 0x7f80000000137802 */ /* 0x000fe20000000f00 */
[----:B------:R-:W-:Y:S01]  /*1a870*/  BSSY B0, `(.L_x_1814) ;  /* 0x000003f000007945 */ /* 0x000fe20003800000 */
[----:B------:R-:W-:Y:S01]  /*1a880*/  ISETP.GE.AND P0, PT, R4, UR14, PT ;  /* 0x0000000e04007c0c */ /* 0x000fe2000bf06270 */
[----:B-1----:R-:W-:Y:S01]  /*1a890*/  @P5 FFMA.FTZ R19, R134, R14, R8 ;  /* 0x0000000e86135223 */ /* 0x002fe20000010008 */
[----:B------:R-:W-:Y:S01]  /*1a8a0*/  SHF.R.S32.HI R4, RZ, 0x1f, R6 ;  /* 0x0000001fff047819 */ /* 0x000fe20000011406 */
[----:B---3--:R-:W-:Y:S01]  /*1a8b0*/  @P4 FFMA.FTZ R20, R137, R13, R7 ;  /* 0x0000000d89144223 */ /* 0x008fe20000010007 */
[----:B------:R-:W-:-:S02]  /*1a8c0*/  IADD3 R6, P5, P4, R6, R2, R0 ;  /* 0x0000000206067210 */ /* 0x000fc40007cbe000 */
[----:B------:R-:W-:-:S04]  /*1a8d0*/  SHF.R.S32.HI R0, RZ, 0x1f, R0 ;  /* 0x0000001fff007819 */ /* 0x000fc80000011400 */
[----:B------:R-:W-:Y:S01]  /*1a8e0*/  IADD3.X R4, R4, R3, R0, P5, P4 ;  /* 0x0000000304047210 */ /* 0x000fe20002fe8400 */
[----:B----4-:R-:W-:Y:S06]  /*1a8f0*/  @P6 BRA `(.L_x_1815) ;  /* 0x0000000000d86947 */ /* 0x010fec0003800000 */
        /* <DEDUP_REMOVED lines=54> */
.L_x_1815:
[----:B------:R-:W-:Y:S05]  /*1ac60*/  BSYNC B0 ;  /* 0x0000000000007941 */ /* 0x000fea0003800000 */
.L_x_1814:
[----:B------:R-:W3:Y:S04]  /*1ac70*/  LDL.64 R30, [R1+0x50] ;  /* 0x00005000011e7983 */ /* 0x000ee80000100a00 */
[----:B------:R-:W4:Y:S01]  /*1ac80*/  LDL R0, [R1+0x48] ;  /* 0x0000480001007983 */ /* 0x000f220000100800 */
[----:B--2---:R-:W-:Y:S01]  /*1ac90*/  SHF.R.S32.HI R4, RZ, 0x1f, R28 ;  /* 0x0000001fff047819 */ /* 0x004fe2000001141c */
[----:B------:R-:W-:Y:S02]  /*1aca0*/  ULDC.64 UR4, c[0x0][0x2a0] ;  /* 0x0000a80000047ab9 */ /* 0x000fe40000000a00 */
[----:B------:R1:W2:Y:S04]  /*1acb0*/  LDS.128 R20, [R223] ;  /* 0x00000000df147984 */ /* 0x0002a80000000c00 */
[----:B------:R1:W1:Y:S01]  /*1acc0*/  LDS.128 R16, [R223+0x4000] ;  /* 0x00400000df107984 */ /* 0x0002620000000c00 */
[----:B------:R-:W-:-:S02]  /*1acd0*/  MOV R6, UR17 ;  /* 0x0000001100067c02 */ /* 0x000fc40008000f00 */
[--C-:B------:R-:W-:Y:S01]  /*1ace0*/  SHF.R.S32.HI R11, RZ, 0x1f, R10.reuse ;  /* 0x0000001fff0b7819 */ /* 0x100fe2000001140a */
[----:B------:R-:W-:Y:S01]  /*1acf0*/  BSSY B0, `(.L_x_1816) ;  /* 0x000001d000007945 */ /* 0x000fe20003800000 */
[----:B------:R-:W-:Y:S02]  /*1ad00*/  VIADD R14, R10, 0x60 ;  /* 0x000000600a0e7836 */ /* 0x000fe40000000000 */
[----:B------:R-:W-:Y:S01]  /*1ad10*/  IMAD.WIDE R6, R6, 0x80, R10 ;  /* 0x0000008006067825 */ /* 0x000fe200078e020a */
[----:B---3--:R-:W-:Y:S02]  /*1ad20*/  SHF.R.S32.HI R3, RZ, 0x1f, R30 ;  /* 0x0000001fff037819 */ /* 0x008fe4000001141e */
[----:B------:R-:W-:Y:S01]  /*1ad30*/  IADD3 R2, P4, R30, UR8, RZ ;  /* 0x000000081e027c10 */ /* 0x000fe2000ff9e0ff */
[----:B----4-:R-:W-:-:S03]  /*1ad40*/  IMAD.MOV.U32 R15, RZ, RZ, R0 ;  /* 0x000000ffff0f7224 */ /* 0x010fc600078e0000 */
[----:B------:R-:W-:Y:S01]  /*1ad50*/  IADD3.X R3, R3, UR6, RZ, P4, !PT ;  /* 0x0000000603037c10 */ /* 0x000fe2000a7fe4ff */
[C---:B------:R-:W-:Y:S01]  /*1ad60*/  VIADD R0, R10.reuse, 0x50 ;  /* 0x000000500a007836 */ /* 0x040fe20000000000 */
[----:B------:R-:W-:-:S04]  /*1ad70*/  ISETP.GE.AND P4, PT, R10, UR14, PT ;  /* 0x0000000e0a007c0c */ /* 0x000fc8000bf86270 */
[----:B------:R-:W-:Y:S01]  /*1ad80*/  ISETP.GE.AND P5, PT, R0, UR14, PT ;  /* 0x0000000e00007c0c */ /* 0x000fe2000bfa6270 */
[----:B------:R-:W-:Y:S02]  /*1ad90*/  IMAD R0, R4, UR4, RZ ;  /* 0x0000000404007c24 */ /* 0x000fe4000f8e02ff */
[----:B------:R-:W-:-:S04]  /*1ada0*/  IMAD.WIDE.U32 R12, R28, UR4, R2 ;  /* 0x000000041c0c7c25 */ /* 0x000fc8000f8e0002 */
[----:B------:R-:W-:-:S05]  /*1adb0*/  IMAD R0, R28, UR5, R0 ;  /* 0x000000051c007c24 */ /* 0x000fca000f8e0200 */
[----:B------:R-:W-:Y:S01]  /*1adc0*/  IADD3 R9, R0, R13, RZ ;  /* 0x0000000d00097210 */ /* 0x000fe20007ffe0ff */
        /* <DEDUP_REMOVED lines=14> */
[----:B------:R1:W-:Y:S02]  /*1aeb0*/  @!P4 STG.E.128 desc[UR22][R2.64+0x80], R16 ;  /* 0x000080100200c986 */ /* 0x0003e4000c101d16 */
.L_x_1817:
[----:B------:R-:W-:Y:S05]  /*1aec0*/  BSYNC B0 ;  /* 0x0000000000007941 */ /* 0x000fea0003800000 */
.L_x_1816:
[----:B-1----:R1:W2:Y:S01]  /*1aed0*/  LDS.128 R20, [R223+0x800] ;  /* 0x00080000df147984 */ /* 0x0022a20000000c00 */
[----:B------:R-:W-:Y:S01]  /*1aee0*/  BSSY B0, `(.L_x_1818) ;  /* 0x0000016000007945 */ /* 0x000fe20003800000 */
[----:B------:R-:W-:Y:S02]  /*1aef0*/  ISETP.GE.AND P4, PT, R14, UR14, PT ;  /* 0x0000000e0e007c0c */ /* 0x000fe4000bf86270 */
[----:B------:R1:W3:Y:S01]  /*1af00*/  LDS.128 R16, [R223+0x4800] ;  /* 0x00480000df107984 */ /* 0x0002e20000000c00 */
        /* <DEDUP_REMOVED lines=19> */
.L_x_1819:
[----:B------:R-:W-:Y:S05]  /*1b040*/  BSYNC B0 ;  /* 0x0000000000007941 */ /* 0x000fea0003800000 */
.L_x_1818:
[----:B--2-4-:R2:W4:Y:S01]  /*1b050*/  LDS.128 R20, [R223+0x1000] ;  /* 0x00100000df147984 */ /* 0x0145220000000c00 */
        /* <DEDUP_REMOVED lines=21> */
.L_x_1821:
[----:B------:R-:W-:Y:S05]  /*1b1b0*/  BSYNC B0 ;  /* 0x0000000000007941 */ /* 0x000fea0003800000 */
.L_x_1820:
        /* <DEDUP_REMOVED lines=21> */
.L_x_1823:
[----:B------:R-:W-:Y:S05]  /*1b310*/  BSYNC B0 ;  /* 0x0000000000007941 */ /* 0x000fea0003800000 */
.L_x_1822:
        /* <DEDUP_REMOVED lines=21> */
.L_x_1825:
[----:B------:R-:W-:Y:S05]  /*1b470*/  BSYNC B0 ;  /* 0x0000000000007941 */ /* 0x000fea0003800000 */
.L_x_1824:
        /* <DEDUP_REMOVED lines=21> */
.L_x_1827:
[----:B------:R-:W-:Y:S05]  /*1b5d0*/  BSYNC B0 ;  /* 0x0000000000007941 */ /* 0x000fea0003800000 */
.L_x_1826:
        /* <DEDUP_REMOVED lines=21> */
.L_x_1829:
[----:B------:R-:W-:Y:S05]  /*1b730*/  BSYNC B0 ;  /* 0x0000000000007941 */ /* 0x000fea0003800000 */
.L_x_1828:
        /* <DEDUP_REMOVED lines=21> */
.L_x_1830:
        /* <DEDUP_REMOVED lines=15> */
.L_x_2939:


//--------------------- .text._ZN5flash16flash_fwd_kernelI23Flash_fwd_kernel_traitsILi128ELi128ELi32ELi4ELb0ELb0EN7cutlass10bfloat16_tE19Flash_kernel_traitsILi128ELi128ELi32ELi4ES3_EELb1ELb0ELb0ELb0ELb1ELb1ELb0ELb0EEEvNS_16Flash_fwd_paramsE --------------------------
	.section	.text._ZN5flash16flash_fwd_kernelI23Flash_fwd_kernel_traitsILi128ELi128ELi32ELi4ELb0ELb0EN7cutlass10bfloat16_tE19Flash_kernel_traitsILi128ELi128ELi32ELi4ES3_EELb1ELb0ELb0ELb0ELb1ELb1ELb0ELb0EEEvNS_16Flash_fwd_paramsE,"ax",@progbits
	.align	128
        .global         _ZN5flash16flash_fwd_kernelI23Flash_fwd_kernel_traitsILi128ELi128ELi32ELi4ELb0ELb0EN7cutlass10bfloat16_tE19Flash_kernel_traitsILi128ELi128ELi32ELi4ES3_EELb1ELb0ELb0ELb0ELb1ELb1ELb0ELb0EEEvNS_16Flash_fwd_paramsE
        .type           _ZN5flash16flash_fwd_kernelI23Flash_fwd_kernel_traitsILi128ELi128ELi32ELi4ELb0ELb0EN7cutlass10bfloat16_tE19Flash_kernel_traitsILi128ELi128ELi32ELi4ES3_EELb1ELb0ELb0ELb0ELb1ELb1ELb0ELb0EEEvNS_16Flash_fwd_paramsE,@function
        .size           _ZN5flash16flash_fwd_kernelI23Flash_fwd_kernel_traitsILi128ELi128ELi32ELi4ELb0ELb0EN7cutlass10bfloat16_tE19Flash_kernel_traitsILi128ELi128ELi32ELi4ES3_EELb1ELb0ELb0ELb0ELb1ELb1ELb0ELb0EEEvNS_16Flash_fwd_paramsE,(.L_x_2940 - _ZN5flash16flash_fwd_kernelI23Flash_fwd_kernel_traitsILi128ELi128ELi32ELi4ELb0ELb0EN7cutlass10bfloat16_tE19Flash_kernel_traitsILi128ELi128ELi32ELi4ES3_EELb1ELb0ELb0ELb0ELb1ELb1ELb0ELb0EEEvNS_16Flash_fwd_paramsE)
        .other          _ZN5flash16flash_fwd_kernelI23Flash_fwd_kernel_traitsILi128ELi128ELi32ELi4ELb0ELb0EN7cutlass10bfloat16_tE19Flash_kernel_traitsILi128ELi128ELi32ELi4ES3_EELb1ELb0ELb0ELb0ELb1ELb1ELb0ELb0EEEvNS_16Flash_fwd_paramsE,@"STO_CUDA_ENTRY STV_DEFAULT"
_ZN5flash16flash_fwd_kernelI23Flash_fwd_kernel_traitsILi128ELi128ELi32ELi4ELb0ELb0EN7cutlass10bfloat16_tE19Flash_kernel_traitsILi128ELi128ELi32ELi4ES3_EELb1ELb0ELb0ELb0ELb1ELb1ELb0ELb0EEEvNS_16Flash_fwd_paramsE:
.text._ZN5flash16flash_fwd_kernelI23Flash_fwd_kernel_traitsILi128ELi128ELi32ELi4ELb0ELb0EN7cutlass10bfloat16_tE19Flash_kernel_traitsILi128ELi128ELi32ELi4ES3_EELb1ELb0ELb0ELb0ELb1ELb1ELb0ELb0EEEvNS_16Flash_fwd_paramsE:
        /* <DEDUP_REMOVED lines=9> */
[----:B------:R-:W4:Y:S01]  /*0090*/  S2R R98, SR_CTAID.X ;  /* 0x0000000000627919 */ /* 0x000f220000002500 */
[----:B-1----:R-:W-:Y:S01]  /*00a0*/  VIADD R1, R1, 0xffffffe0 ;  /* 0xffffffe001017836 */ /* 0x002fe20000000000 */
[----:B------:R-:W-:-:S05]  /*00b0*/  ULDC UR4, c[0x0][0x2c4] ;  /* 0x0000b10000047ab9 */ /* 0x000fca0000000800 */
[----:B------:R2:W4:Y:S01]  /*00c0*/  @P3 LDG.E.64 R6, desc[UR16][R2.64] ;  /* 0x0000001002063981 */ /* 0x000522000c1e1b00 */
[----:B------:R-:W1:Y:S01]  /*00d0*/  LDC.64 R4, c[0x0][0x300] ;  /* 0x0000c000ff047b82 */ /* 0x000e620000000a00 */
[----:B--2---:R-:W-:Y:S01]  /*00e0*/  @P3 IMAD.MOV.U32 R2, RZ, RZ, R81 ;  /* 0x000000ffff023224 */ /* 0x004fe200078e0051 */
[----:B---3--:R-:W-:-:S06]  /*00f0*/  @P3 MOV R3, R82 ;  /* 0x0000005200033202 */ /* 0x008fcc0000000f00 */
[----:B------:R-:W2:Y:S01]  /*0100*/  @P3 LDG.E.64 R2, desc[UR16][R2.64] ;  /* 0x0000001002023981 */ /* 0x000ea2000c1e1b00 */
[----:B-1----:R-:W-:Y:S01]  /*0110*/  ISETP.NE.U32.AND P2, PT, R4, RZ, PT ;  /* 0x000000ff0400720c */ /* 0x002fe20003f45070 */
[----:B------:R-:W-:Y:S01]  /*0120*/  IMAD.MOV.U32 R18, RZ, RZ, RZ ;  /* 0x000000ffff127224 */ /* 0x000fe200078e00ff */
[----:B------:R-:W4:Y:S02]  /*0130*/  S2R R96, SR_CTAID.Y ;  /* 0x0000000000607919 */ /* 0x000f240000002600 */
[----:B------:R-:W-:Y:S02]  /*0140*/  ISETP.NE.AND.EX P2, PT, R5, RZ, PT, P2 ;  /* 0x000000ff0500720c */ /* 0x000fe40003f45320 */
[----:B------:R-:W1:Y:S01]  /*0150*/  LDC.64 R4, c[0x0][0x308] ;  /* 0x0000c200ff047b82 */ /* 0x000e620000000a00 */
[----:B------:R-:W4:Y:S01]  /*0160*/  S2R R97, SR_CTAID.Z ;  /* 0x0000000000617919 */ /* 0x000f220000002700 */
[----:B------:R-:W3:Y:S09]  /*0170*/  S2R R95, SR_TID.X ;  /* 0x00000000005f7919 */ /* 0x000ef20000002100 */
[----:B------:R-:W3:Y:S01]  /*0180*/  @P2 LDC.64 R8, c[0x0][0x300] ;  /* 0x0000c000ff082b82 */ /* 0x000ee20000000a00 */
[----:B-1----:R-:W-:-:S04]  /*0190*/  ISETP.NE.U32.AND P0, PT, R4, RZ, PT ;  /* 0x000000ff0400720c */ /* 0x002fc80003f05070 */
[----:B------:R-:W-:Y:S02]  /*01a0*/  ISETP.NE.AND.EX P0, PT, R5, RZ, PT, P0 ;  /* 0x000000ff0500720c */ /* 0x000fe40003f05300 */
[----:B----4-:R-:W-:Y:S01]  /*01b0*/  LOP3.LUT R0, R97, R98, R96, 0xfe, !PT ;  /* 0x0000006261007212 */ /* 0x010fe200078efe60 */
[----:B---3--:R-:W-:-:S03]  /*01c0*/  @P2 IMAD.WIDE R4, R96, 0x4, R8 ;  /* 0x0000000460042825 */ /* 0x008fc600078e0208 */
[----:B------:R-:W-:Y:S02]  /*01d0*/  LOP3.LUT P4, RZ, R0, R95, RZ, 0xfc, !PT ;  /* 0x0000005f00ff7212 */ /* 0x000fe4000788fcff */
[----:B------:R-:W2:Y:S11]  /*01e0*/  @P3 LDC R0, c[0x0][0x3b0] ;  /* 0x0000ec00ff003b82 */ /* 0x000eb60000000800 */
[----:B------:R-:W1:Y:S01]  /*01f0*/  @!P4 LDC.64 R10, c[0x0][0x3b8] ;  /* 0x0000ee00ff0acb82 */ /* 0x000e620000000a00 */
[----:B------:R-:W-:-:S02]  /*0200*/  @P3 R2UR UR18, R6 ;  /* 0x00000000061232ca */ /* 0x000fc400000e0000 */
[----:B------:R-:W-:Y:S02]  /*0210*/  @P3 R2UR UR19, R7 ;  /* 0x00000000071332ca */ /* 0x000fe400000e0000 */
[----:B--2---:R-:W-:-:S09]  /*0220*/  @P3 IADD3 R81, P1, R2, R0, RZ ;  /* 0x0000000002513210 */ /* 0x004fd20007f3e0ff */
[----:B------:R-:W-:Y:S02]  /*0230*/  IMAD.U32 R2, RZ, RZ, UR18 ;  /* 0x00000012ff027e24 */ /* 0x000fe4000f8e00ff */
[----:B------:R-:W-:Y:S01]  /*0240*/  @P3 IMAD.X R82, RZ, RZ, R3, P1 ;  /* 0x000000ffff523224 */ /* 0x000fe200008e0603 */
[----:B------:R-:W-:-:S05]  /*0250*/  MOV R3, UR19 ;  /* 0x0000001300037c02 */ /* 0x000fca0008000f00 */
[----:B-1----:R1:W-:Y:S02]  /*0260*/  @!P4 STG.E.64 desc[UR16][R10.64], R2 ;  /* 0x000000020a00c986 */ /* 0x0023e4000c101b10 */
[----:B-1----:R-:W-:Y:S01]  /*0270*/  @!P4 IMAD.MOV.U32 R2, RZ, RZ, R81 ;  /* 0x000000ffff02c224 */ /* 0x002fe200078e0051 */
[----:B------:R-:W-:-:S05]  /*0280*/  @!P4 MOV R3, R82 ;  /* 0x000000520003c202 */ /* 0x000fca0000000f00 */
[----:B------:R1:W-:Y:S04]  /*0290*/  @!P4 STG.E.64 desc[UR16][R10.64+0x8], R2 ;  /* 0x000008020a00c986 */ /* 0x0003e8000c101b10 */
[----:B------:R2:W5:Y:S01]  /*02a0*/  @P2 LDG.E R18, desc[UR16][R4.64] ;  /* 0x0000001004122981 */ /* 0x000562000c1e1900 */
[----:B-1----:R-:W1:Y:S02]  /*02b0*/  @P0 LDC.64 R2, c[0x0][0x308] ;  /* 0x0000c200ff020b82 */ /* 0x002e640000000a00 */
[----:B-1----:R-:W-:-:S05]  /*02c0*/  @P0 IMAD.WIDE R2, R96, 0x4, R2 ;  /* 0x0000000460020825 */ /* 0x002fca00078e0202 */
[----:B------:R2:W5:Y:S01]  /*02d0*/  @P0 LDG.E R21, desc[UR16][R2.64] ;  /* 0x0000001002150981 */ /* 0x000562000c1e1900 */
[----:B------:R-:W-:-:S05]  /*02e0*/  IMAD.SHL.U32 R0, R98, 0x80, RZ ;  /* 0x0000008062007824 */ /* 0x000fca00078e00ff */
[----:B------:R-:W-:-:S13]  /*02f0*/  ISETP.GE.AND P1, PT, R0, UR4, PT ;  /* 0x0000000400007c0c */ /* 0x000fda000bf26270 */
[----:B------:R-:W-:Y:S05]  /*0300*/  @P1 EXIT ;  /* 0x000000000000194d */ /* 0x000fea0003800000 */
[----:B------:R-:W1:Y:S01]  /*0310*/  LDC R28, c[0x0][0x278] ;  /* 0x00009e00ff1c7b82 */ /* 0x000e620000000800 */
[----:B------:R-:W-:Y:S01]  /*0320*/  SHF.R.S32.HI R24, RZ, 0x1f, R95 ;  /* 0x0000001fff187819 */ /* 0x000fe2000001145f */
[----:B------:R-:W-:Y:S01]  /*0330*/  ULDC.64 UR4, c[0x0][0x228] ;  /* 0x00008a0000047ab9 */ /* 0x000fe20000000a00 */
[----:B------:R-:W-:Y:S01]  /*0340*/  SHF.R.S32.HI R27, RZ, 0x1f, R96 ;  /* 0x0000001fff1b7819 */ /* 0x000fe20000011460 */
[----:B------:R-:W-:Y:S01]  /*0350*/  ULDC.64 UR6, c[0x0][0x240] ;  /* 0x0000900000067ab9 */ /* 0x000fe20000000a00 */
[CC--:B------:R-:W-:Y:S01]  /*0360*/  LEA.HI R7, R24.reuse, R95.reuse, RZ, 0x4 ;  /* 0x0000005f18077211 */ /* 0x0c0fe200078f20ff */
[----:B------:R-:W-:Y:S01]  /*0370*/  ULDC.64 UR8, c[0x0][0x210] ;  /* 0x0000840000087ab9 */ /* 0x000fe20000000a00 */
[-C--:B------:R-:W-:Y:S01]  /*0380*/  LEA.HI R14, R24, R95.reuse, RZ, 0x3 ;  /* 0x0000005f180e7211 */ /* 0x080fe200078f18ff */
[----:B------:R-:W3:Y:S01]  /*0390*/  S2UR UR10, SR_CgaCtaId ;  /* 0x00000000000a79c3 */ /* 0x000ee20000008800 */
[----:B--2---:R-:W-:Y:S01]  /*03a0*/  SHF.R.S32.HI R2, RZ, 0x4, R7 ;  /* 0x00000004ff027819 */ /* 0x004fe20000011407 */
[----:B------:R-:W-:Y:S01]  /*03b0*/  USHF.L.U32 UR20, UR6, 0x5, URZ ;  /* 0x0000000506147899 */ /* 0x000fe2000800063f */
[----:B------:R-:W-:Y:S01]  /*03c0*/  LOP3.LUT R3, R14, 0xfffffff8, RZ, 0xc0, !PT ;  /* 0xfffffff80e037812 */ /* 0x000fe200078ec0ff */
[----:B------:R-:W-:Y:S01]  /*03d0*/  ULDC.64 UR12, c[0x0][0x250] ;  /* 0x00009400000c7ab9 */ /* 0x000fe20000000a00 */
[----:B------:R-:W-:Y:S01]  /*03e0*/  LEA.HI R0, R7, R2, RZ, 0x1 ;  /* 0x0000000207007211 */ /* 0x000fe200078f08ff */
[----:B-----5:R-:W-:Y:S01]  /*03f0*/  @P0 IMAD.IADD R83, R21, 0x1, -R18 ;  /* 0x0000000115530824 */ /* 0x020fe200078e0a12 */
[----:B------:R-:W-:Y:S01]  /*0400*/  SHF.R.S32.HI R10, RZ, 0x3, R14 ;  /* 0x00000003ff0a7819 */ /* 0x000fe2000001140e */
[----:B------:R-:W-:Y:S01]  /*0410*/  IMAD.IADD R25, R95, 0x1, -R3 ;  /* 0x000000015f197824 */ /* 0x000fe200078e0a03 */
[----:B------:R-:W-:Y:S01]  /*0420*/  LOP3.LUT R0, R0, 0xfffffffe, RZ, 0xc0, !PT ;  /* 0xfffffffe00007812 */ /* 0x000fe200078ec0ff */
[----:B------:R-:W2:Y:S01]  /*0430*/  @!P0 LDC.64 R16, c[0x0][0x2c8] ;  /* 0x0000b200ff108b82 */ /* 0x000ea20000000a00 */
[-C--:B------:R-:W-:Y:S01]  /*0440*/  LEA.HI R5, R24, R95.reuse, RZ, 0x6 ;  /* 0x0000005f18057211 */ /* 0x080fe200078f30ff */
[----:B------:R-:W-:Y:S01]  /*0450*/  IMAD.SHL.U32 R12, R25, 0x8, RZ ;  /* 0x00000008190c7824 */ /* 0x000fe200078e00ff */
[----:B------:R-:W-:Y:S01]  /*0460*/  SHF.R.S32.HI R11, RZ, 0x1f, R10 ;  /* 0x0000001fff0b7819 */ /* 0x000fe2000001140a */
[----:B------:R-:W-:Y:S01]  /*0470*/  IMAD.IADD R20, R2, 0x1, -R0 ;  /* 0x0000000102147824 */ /* 0x000fe200078e0a00 */
[----:B------:R-:W-:Y:S01]  /*0480*/  LEA.HI R94, R24, R95, RZ, 0x5 ;  /* 0x0000005f185e7211 */ /* 0x000fe200078f28ff */
[----:B------:R-:W-:Y:S01]  /*0490*/  IMAD.SHL.U32 R0, R10, 0x40, RZ ;  /* 0x000000400a007824 */ /* 0x000fe200078e00ff */
[----:B-1----:R-:W-:Y:S01]  /*04a0*/  IABS R23, R28 ;  /* 0x0000001c00177213 */ /* 0x002fe20000000000 */
[----:B------:R-:W-:Y:S01]  /*04b0*/  IMAD R2, R27, UR4, RZ ;  /* 0x000000041b027c24 */ /* 0x000fe2000f8e02ff */
[----:B------:R-:W-:Y:S01]  /*04c0*/  SHF.R.S32.HI R13, RZ, 0x1f, R12 ;  /* 0x0000001fff0d7819 */ /* 0x000fe2000001140c */
[----:B------:R-:W-:Y:S01]  /*04d0*/  IMAD.SHL.U32 R5, R5, 0x8, RZ ;  /* 0x0000000805057824 */ /* 0x000fe200078e00ff */
[----:B------:R-:W1:Y:S01]  /*04e0*/  I2F.RP R8, R23 ;  /* 0x0000001700087306 */ /* 0x000e620000209400 */
[----:B------:R-:W-:Y:S01]  /*04f0*/  LOP3.LUT R0, R0, 0x1c0, RZ, 0xc0, !PT ;  /* 0x000001c000007812 */ /* 0x000fe200078ec0ff */
[----:B------:R-:W-:Y:S01]  /*0500*/  USHF.L.U64.HI UR21, UR12, 0x5, UR13 ;  /* 0x000000050c157899 */ /* 0x000fe2000801020d */
[----:B------:R-:W-:-:S02]  /*0510*/  SHF.R.S32.HI R139, RZ, 0x5, R94 ;  /* 0x00000005ff8b7819 */ /* 0x000fc4000001145e */
[----:B------:R-:W-:Y:S02]  /*0520*/  SHF.R.U32.HI R6, RZ, 0x3, R0 ;  /* 0x00000003ff067819 */ /* 0x000fe40000011600 */
[----:B------:R-:W-:Y:S01]  /*0530*/  LOP3.LUT R4, R0, 0x38, R12, 0xf8, !PT ;  /* 0x0000003800047812 */ /* 0x000fe200078ef80c */
[C---:B------:R-:W-:Y:S02]  /*0540*/  IMAD R0, R96.reuse, UR5, R2 ;  /* 0x0000000560007c24 */ /* 0x040fe4000f8e0202 */
[----:B------:R-:W-:Y:S01]  /*0550*/  IMAD.WIDE.U32 R2, R96, UR4, R12 ;  /* 0x0000000460027c25 */ /* 0x000fe2000f8e000c */
[----:B------:R-:W-:Y:S01]  /*0560*/  LOP3.LUT R6, R4, R6, RZ, 0x3c, !PT ;  /* 0x0000000604067212 */ /* 0x000fe200078e3cff */
[----:B------:R-:W-:Y:S01]  /*0570*/  ULDC.64 UR4, c[0x0][0x258] ;  /* 0x0000960000047ab9 */ /* 0x000fe20000000a00 */
[----:B------:R-:W-:Y:S01]  /*0580*/  LOP3.LUT R4, R7, 0xfffffff0, RZ, 0xc0, !PT ;  /* 0xfffffff007047812 */ /* 0x000fe200078ec0ff */
[----:B------:R-:W-:Y:S01]  /*0590*/  IMAD.IADD R3, R3, 0x1, R0 ;  /* 0x0000000103037824 */ /* 0x000fe200078e0200 */
[----:B-1----:R-:W1:Y:S01]  /*05a0*/  MUFU.RCP R8, R8 ;  /* 0x0000000800087308 */ /* 0x002e620000001000 */
[----:B------:R-:W-:-:S02]  /*05b0*/  SHF.R.S32.HI R7, RZ, 0x1f, R97 ;  /* 0x0000001fff077819 */ /* 0x000fc40000011461 */
[----:B------:R-:W-:Y:S01]  /*05c0*/  IMAD.IADD R0, R95, 0x1, -R4 ;  /* 0x000000015f007824 */ /* 0x000fe200078e0a04 */
[----:B------:R-:W-:Y:S01]  /*05d0*/  LOP3.LUT R228, R6, 0x7ffffe00, R5, 0xf8, !PT ;  /* 0x7ffffe0006e47812 */ /* 0x000fe200078ef805 */
[----:B------:R-:W-:-:S03]  /*05e0*/  IMAD.WIDE.U32 R2, R97, UR4, R2 ;  /* 0x0000000461027c25 */ /* 0x000fc6000f8e0002 */
[----:B------:R-:W-:Y:S01]  /*05f0*/  SHF.R.S32.HI R4, RZ, 0x1f, R0 ;  /* 0x0000001fff047819 */ /* 0x000fe20000011400 */
[----:B------:R-:W-:Y:S01]  /*0600*/  IMAD R6, R7, UR4, RZ ;  /* 0x0000000407067c24 */ /* 0x000fe2000f8e02ff */
[----:B------:R-:W-:Y:S02]  /*0610*/  USHF.L.U64.HI UR4, UR6, 0x5, UR7 ;  /* 0x0000000506047899 */ /* 0x000fe40008010207 */
[----:B------:R-:W-:Y:S01]  /*0620*/  LEA.HI R19, R4, R0, RZ, 0x3 ;  /* 0x0000000004137211 */ /* 0x000fe200078f18ff */
[----:B------:R-:W-:Y:S01]  /*0630*/  IMAD R6, R97, UR5, R6 ;  /* 0x0000000561067c24 */ /* 0x000fe2000f8e0206 */
[----:B------:R-:W-:Y:S01]  /*0640*/  UMOV UR5, 0x400 ;  /* 0x0000040000057882 */ /* 0x000fe20000000000 */
[----:B------:R-:W-:Y:S01]  /*0650*/  IMAD.WIDE R4, R98, 0x80, R10 ;  /* 0x0000008062047825 */ /* 0x000fe200078e020a */
[----:B------:R-:W-:Y:S01]  /*0660*/  LOP3.LUT R7, R19, 0xfffffff8, RZ, 0xc0, !PT ;  /* 0xfffffff813077812 */ /* 0x000fe200078ec0ff */
[----:B---3--:R-:W-:Y:S02]  /*0670*/  ULEA UR5, UR10, UR5, 0x18 ;  /* 0x000000050a057291 */ /* 0x008fe4000f8ec03f */
[----:B-1----:R-:W-:Y:S01]  /*0680*/  VIADD R8, R8, 0xffffffe ;  /* 0x0ffffffe08087836 */ /* 0x002fe20000000000 */
[----:B------:R-:W-:Y:S01]  /*0690*/  ULDC.64 UR10, c[0x0][0x268] ;  /* 0x00009a00000a7ab9 */ /* 0x000fe20000000a00 */
[----:B------:R-:W-:-:S02]  /*06a0*/  IMAD.IADD R3, R3, 0x1, R6 ;  /* 0x0000000103037824 */ /* 0x000fc400078e0206 */
[----:B------:R-:W-:Y:S01]  /*06b0*/  IMAD R5, R5, UR6, RZ ;  /* 0x0000000605057c24 */ /* 0x000fe2000f8e02ff */
[----:B------:R1:W3:Y:S01]  /*06c0*/  F2I.FTZ.U32.TRUNC.NTZ R9, R8 ;  /* 0x0000000800097305 */ /* 0x0002e2000021f000 */
[----:B------:R-:W-:Y:S01]  /*06d0*/  IMAD.SHL.U32 R6, R25, 0x40, RZ ;  /* 0x0000004019067824 */ /* 0x000fe200078e00ff */
[----:B------:R-:W-:Y:S01]  /*06e0*/  LEA R228, R228, UR5, 0x1 ;  /* 0x00000005e4e47c11 */ /* 0x000fe2000f8e08ff */
[----:B------:R-:W-:Y:S02]  /*06f0*/  IMAD.IADD R26, R0, 0x1, -R7 ;  /* 0x00000001001a7824 */ /* 0x000fe400078e0a07 */
[----:B------:R-:W-:Y:S01]  /*0700*/  IMAD R7, R4, UR7, R5 ;  /* 0x0000000704077c24 */ /* 0x000fe2000f8e0205 */
[----:B------:R-:W-:Y:S01]  /*0710*/  LOP3.LUT R0, R6, 0x1c0, RZ, 0xc0, !PT ;  /* 0x000001c006007812 */ /* 0x000fe200078ec0ff */
[----:B------:R-:W-:Y:S01]  /*0720*/  IMAD.WIDE.U32 R4, R4, UR6, R2 ;  /* 0x0000000604047c25 */ /* 0x000fe2000f8e0002 */
[----:B------:R-:W-:Y:S02]  /*0730*/  ULDC.64 UR6, c[0x0][0x230] ;  /* 0x00008c0000067ab9 */ /* 0x000fe40000000a00 */
[----:B------:R-:W-:Y:S01]  /*0740*/  LOP3.LUT R6, R0, 0x8, R14, 0xf8, !PT ;  /* 0x0000000800067812 */ /* 0x000fe200078ef80e */
[----:B------:R-:W-:Y:S01]  /*0750*/  IMAD.IADD R3, R5, 0x1, R7 ;  /* 0x0000000105037824 */ /* 0x000fe200078e0207 */
[C---:B------:R-:W-:Y:S01]  /*0760*/  LEA R2, P1, R4.reuse, UR8, 0x1 ;  /* 0x0000000804027c11 */ /* 0x040fe2000f8208ff */
[----:B------:R-:W4:Y:S01]  /*0770*/  @!P0 LDC.64 R14, c[0x0][0x318] ;  /* 0x0000c600ff0e8b82 */ /* 0x000f220000000a00 */
[----:B------:R-:W-:Y:S01]  /*0780*/  SHF.R.U32.HI R0, RZ, 0x3, R0 ;  /* 0x00000003ff007819 */ /* 0x000fe20000011600 */
[----:B-1----:R-:W-:Y:S01]  /*0790*/  IMAD.MOV.U32 R8, RZ, RZ, RZ ;  /* 0x000000ffff087224 */ /* 0x002fe200078e00ff */
[----:B------:R-:W-:Y:S01]  /*07a0*/  LEA.HI.X R3, R4, UR9, R3, 0x1, P1 ;  /* 0x0000000904037c11 */ /* 0x000fe200088f0c03 */
[----:B------:R-:W-:Y:S01]  /*07b0*/  ULDC.64 UR8, c[0x0][0x248] ;  /* 0x0000920000087ab9 */ /* 0x000fe20000000a00 */
[----:B------:R-:W-:Y:S01]  /*07c0*/  LOP3.LUT R22, R6, R0, RZ, 0x3c, !PT ;  /* 0x0000000006167212 */ /* 0x000fe200078e3cff */
[--C-:B---3--:R-:W-:Y:S01]  /*07d0*/  IMAD.MOV R0, RZ, RZ, -R9.reuse ;  /* 0x000000ffff007224 */ /* 0x108fe200078e0a09 */
[----:B------:R-:W-:Y:S01]  /*07e0*/  IADD3 R6, P1, R2, UR20, RZ ;  /* 0x0000001402067c10 */ /* 0x000fe2000ff3e0ff */
[----:B------:R-:W-:Y:S01]  /*07f0*/  @!PT LDS RZ, [RZ] ;  /* 0x00000000fffff984 */ /* 0x000fe20000000800 */
[----:B------:R-:W-:Y:S01]  /*0800*/  @!PT LDS RZ, [RZ] ;  /* 0x00000000fffff984 */ /* 0x000fe20000000800 */
[----:B------:R-:W-:Y:S01]  /*0810*/  @!PT LDS RZ, [RZ] ;  /* 0x00000000fffff984 */ /* 0x000fe20000000800 */
[----:B------:R-:W-:Y:S01]  /*0820*/  LDGSTS.E.BYPASS.LTC128B.128 [R228], desc[UR16][R2.64] ;  /* 0x0000000002e47fae */ /* 0x000fe2000b901d50 */
[----:B------:R-:W-:Y:S01]  /*0830*/  USHF.L.U64.HI UR14, UR8, 0x5, UR9 ;  /* 0x00000005080e7899 */ /* 0x000fe20008010209 */
[----:B------:R-:W-:Y:S01]  /*0840*/  IMAD R0, R0, R23, RZ ;  /* 0x0000001700007224 */ /* 0x000fe200078e02ff */
[----:B------:R-:W-:Y:S01]  /*0850*/  IADD3.X R7, R3, UR4, RZ, P1, !PT ;  /* 0x0000000403077c10 */ /* 0x000fe20008ffe4ff */
[----:B------:R1:W-:Y:S01]  /*0860*/  LDGSTS.E.BYPASS.LTC128B.128 [R228+0x4000], desc[UR16][R2.64+0x80] ;  /* 0x0400008002e47fae */ /* 0x0003e2000b901d50 */
[----:B------:R-:W-:Y:S01]  /*0870*/  IADD3 R4, P1, R6, UR20, RZ ;  /* 0x0000001406047c10 */ /* 0x000fe2000ff3e0ff */
[----:B------:R-:W-:Y:S01]  /*0880*/  IMAD.HI.U32 R8, R9, R0, R8 ;  /* 0x0000000009087227 */ /* 0x000fe200078e0008 */
[----:B------:R-:W-:Y:S01]  /*0890*/  USHF.L.U32 UR15, UR8, 0x5, URZ ;  /* 0x00000005080f7899 */ /* 0x000fe2000800063f */
[----:B------:R-:W-:Y:S01]  /*08a0*/  LDGSTS.E.BYPASS.LTC128B.128 [R228+0x800], desc[UR16][R6.64] ;  /* 0x0080000006e47fae */ /* 0x000fe2000b901d50 */
[----:B------:R-:W-:-:S03]  /*08b0*/  IADD3.X R5, R7, UR4, RZ, P1, !PT ;  /* 0x0000000407057c10 */ /* 0x000fc60008ffe4ff */
[----:B------:R3:W-:Y:S04]  /*08c0*/  LDGSTS.E.BYPASS.LTC128B.128 [R228+0x4800], desc[UR16][R6.64+0x80] ;  /* 0x0480008006e47fae */ /* 0x0007e8000b901d50 */
[----:B------:R-:W-:Y:S04]  /*08d0*/  LDGSTS.E.BYPASS.LTC128B.128 [R228+0x1000], desc[UR16][R4.64] ;  /* 0x0100000004e47fae */ /* 0x000fe8000b901d50 */
[----:B------:R-:W-:Y:S01]  /*08e0*/  LDGSTS.E.BYPASS.LTC128B.128 [R228+0x5000], desc[UR16][R4.64+0x80] ;  /* 0x0500008004e47fae */ /* 0x000fe2000b901d50 */
[----:B-1----:R-:W-:-:S05]  /*08f0*/  IABS R2, R97 ;  /* 0x0000006100027213 */ /* 0x002fca0000000000 */
[----:B------:R-:W-:Y:S01]  /*0900*/  IMAD.MOV.U32 R9, RZ, RZ, R2 ;  /* 0x000000ffff097224 */ /* 0x000fe200078e0002 */
[----:B------:R-:W-:-:S03]  /*0910*/  IADD3 R2, P1, R4, UR20, RZ ;  /* 0x0000001404027c10 */ /* 0x000fc6000ff3e0ff */
[----:B------:R-:W-:Y:S01]  /*0920*/  IMAD.HI.U32 R8, R8, R9, RZ ;  /* 0x0000000908087227 */ /* 0x000fe200078e00ff */
[----:B------:R-:W-:Y:S02]  /*0930*/  IADD3.X R3, R5, UR4, RZ, P1, !PT ;  /* 0x0000000405037c10 */ /* 0x000fe40008ffe4ff */
[----:B---3--:R-:W-:Y:S01]  /*0940*/  IADD3 R6, P1, R2, UR20, RZ ;  /* 0x0000001402067c10 */ /* 0x008fe2000ff3e0ff */
[----:B------:R-:W-:Y:S02]  /*0950*/  IMAD.MOV R0, RZ, RZ, -R8 ;  /* 0x000000ffff007224 */ /* 0x000fe400078e0a08 */
        /* <DEDUP_REMOVED lines=11> */
[----:B------:R-:W-:Y:S02]  /*0a10*/  LOP3.LUT R0, R97, R28, RZ, 0x3c, !PT ;  /* 0x0000001c61007212 */ /* 0x000fe400078e3cff */
[----:B-1----:R-:W-:-:S04]  /*0a20*/  IADD3 R2, P3, R6, UR20, RZ ;  /* 0x0000001406027c10 */ /* 0x002fc8000ff7e0ff */
[----:B------:R-:W-:-:S05]  /*0a30*/  IADD3.X R3, R7, UR4, RZ, P3, !PT ;  /* 0x0000000407037c10 */ /* 0x000fca0009ffe4ff */
[----:B------:R-:W-:Y:S01]  /*0a40*/  @P4 VIADD R8, R8, 0x1 ;  /* 0x0000000108084836 */ /* 0x000fe20000000000 */
[----:B---3--:R-:W-:Y:S01]  /*0a50*/  IADD3 R6, P1, R10, R18, RZ ;  /* 0x000000120a067210 */ /* 0x008fe20007f3e0ff */
[----:B------:R-:W-:Y:S01]  /*0a60*/  LDGSTS.E.BYPASS.LTC128B.128 [R228+0x2800], desc[UR16][R2.64] ;  /* 0x0280000002e47fae */ /* 0x000fe2000b901d50 */
[----:B------:R-:W-:Y:S02]  /*0a70*/  IADD3 R10, P3, R2, UR20, RZ ;  /* 0x00000014020a7c10 */ /* 0x000fe4000ff7e0ff */
[----:B------:R-:W-:Y:S01]  /*0a80*/  LEA.HI.X.SX32 R4, R18, R11, 0x1, P1 ;  /* 0x0000000b12047211 */ /* 0x000fe200008f0eff */
[----:B------:R1:W-:Y:S01]  /*0a90*/  LDGSTS.E.BYPASS.LTC128B.128 [R228+0x6800], desc[UR16][R2.64+0x80] ;  /* 0x0680008002e47fae */ /* 0x0003e2000b901d50 */
[----:B------:R-:W-:Y:S02]  /*0aa0*/  IADD3.X R11, R3, UR4, RZ, P3, !PT ;  /* 0x00000004030b7c10 */ /* 0x000fe40009ffe4ff */
[----:B----4-:R-:W-:Y:S02]  /*0ab0*/  @!P0 ISETP.NE.U32.AND P3, PT, R14, RZ, PT ;  /* 0x000000ff0e00820c */ /* 0x010fe40003f65070 */
[----:B------:R-:W-:Y:S01]  /*0ac0*/  ISETP.GE.AND P1, PT, R0, RZ, PT ;  /* 0x000000ff0000720c */ /* 0x000fe20003f26270 */
[----:B------:R-:W-:Y:S01]  /*0ad0*/  LDGSTS.E.BYPASS.LTC128B.128 [R228+0x3000], desc[UR16][R10.64] ;  /* 0x030000000ae47fae */ /* 0x000fe2000b901d50 */
[----:B------:R-:W-:-:S03]  /*0ae0*/  @!P0 ISETP.NE.AND.EX P3, PT, R15, RZ, PT, P3 ;  /* 0x000000ff0f00820c */ /* 0x000fc60003f65330 */
[----:B------:R-:W-:Y:S01]  /*0af0*/  LDGSTS.E.BYPASS.LTC128B.128 [R228+0x7000], desc[UR16][R10.64+0x80] ;  /* 0x070000800ae47fae */ /* 0x000fe2000b901d50 */
[----:B--2---:R-:W-:-:S04]  /*0b00*/  @!P0 SEL R0, R17, RZ, P3 ;  /* 0x000000ff11008207 */ /* 0x004fc80001800000 */
[----:B------:R-:W-:-:S05]  /*0b10*/  @!P0 IADD3 R83, R0, R16, -R18 ;  /* 0x0000001000538210 */ /* 0x000fca0007ffe812 */
[----:B------:R-:W-:Y:S02]  /*0b20*/  VIADD R0, R83, 0x1f ;  /* 0x0000001f53007836 */ /* 0x000fe40000000000 */
[C---:B-1----:R-:W-:Y:S02]  /*0b30*/  IMAD R2, R4.reuse, UR8, RZ ;  /* 0x0000000804027c24 */ /* 0x042fe4000f8e02ff */
[----:B------:R-:W-:Y:S02]  /*0b40*/  IMAD R4, R4, UR12, RZ ;  /* 0x0000000c04047c24 */ /* 0x000fe4000f8e02ff */
[C---:B------:R-:W-:Y:S02]  /*0b50*/  IMAD R5, R6.reuse, UR9, R2 ;  /* 0x0000000906057c24 */ /* 0x040fe4000f8e0202 */
[----:B------:R-:W-:-:S04]  /*0b60*/  IMAD.WIDE.U32 R2, R6, UR8, R12 ;  /* 0x0000000806027c25 */ /* 0x000fc8000f8e000c */
[----:B------:R-:W-:Y:S02]  /*0b70*/  IMAD.IADD R5, R3, 0x1, R5 ;  /* 0x0000000103057824 */ /* 0x000fe400078e0205 */
[C---:B------:R-:W-:Y:S02]  /*0b80*/  IMAD R3, R6.reuse, UR13, R4 ;  /* 0x0000000d06037c24 */ /* 0x040fe4000f8e0204 */
[----:B------:R-:W-:-:S04]  /*0b90*/  IMAD.WIDE.U32 R6, R6, UR12, R12 ;  /* 0x0000000c06067c25 */ /* 0x000fc8000f8e000c */
[----:B------:R-:W-:Y:S02]  /*0ba0*/  IMAD.IADD R3, R7, 0x1, R3 ;  /* 0x0000000107037824 */ /* 0x000fe400078e0203 */
[----:B------:R-:W-:Y:S02]  /*0bb0*/  IMAD.MOV.U32 R4, RZ, RZ, R2 ;  /* 0x000000ffff047224 */ /* 0x000fe400078e0002 */
[----:B------:R-:W-:Y:S02]  /*0bc0*/  IMAD R7, R27, UR6, RZ ;  /* 0x000000061b077c24 */ /* 0x000fe4000f8e02ff */
[----:B------:R-:W-:Y:S02]  /*0bd0*/  IMAD.MOV.U32 R12, RZ, RZ, R8 ;  /* 0x000000ffff0c7224 */ /* 0x000fe400078e0008 */
[----:B------:R-:W-:Y:S02]  /*0be0*/  IMAD.MOV.U32 R2, RZ, RZ, R6 ;  /* 0x000000ffff027224 */ /* 0x000fe400078e0006 */
[----:B------:R-:W-:-:S02]  /*0bf0*/  IMAD R6, R96, UR7, R7 ;  /* 0x0000000760067c24 */ /* 0x000fc4000f8e0207 */
[----:B------:R-:W-:Y:S01]  /*0c00*/  IMAD.WIDE.U32 R4, R96, UR6, R4 ;  /* 0x0000000660047c25 */ /* 0x000fe2000f8e0004 */
[----:B------:R-:W-:-:S03]  /*0c10*/  ULDC.64 UR6, c[0x0][0x238] ;  /* 0x00008e0000067ab9 */ /* 0x000fc60000000a00 */
[----:B------:R-:W-:Y:S01]  /*0c20*/  @!P1 IMAD.MOV R12, RZ, RZ, -R12 ;  /* 0x000000ffff0c9224 */ /* 0x000fe200078e0a0c */
[----:B------:R-:W-:Y:S01]  /*0c30*/  @!P2 LOP3.LUT R12, RZ, R28, RZ, 0x33, !PT ;  /* 0x0000001cff0ca212 */ /* 0x000fe200078e33ff */
[----:B------:R-:W-:Y:S02]  /*0c40*/  IMAD R8, R27, UR6, RZ ;  /* 0x000000061b087c24 */ /* 0x000fe4000f8e02ff */
[----:B------:R-:W-:Y:S01]  /*0c50*/  IMAD.IADD R5, R5, 0x1, R6 ;  /* 0x0000000105057824 */ /* 0x000fe200078e0206 */
[----:B------:R-:W-:Y:S01]  /*0c60*/  SHF.R.S32.HI R6, RZ, 0x1f, R0 ;  /* 0x0000001fff067819 */ /* 0x000fe20000011400 */
[C---:B------:R-:W-:Y:S01]  /*0c70*/  IMAD R8, R96.reuse, UR7, R8 ;  /* 0x0000000760087c24 */ /* 0x040fe2000f8e0208 */
[----:B------:R-:W-:Y:S01]  /*0c80*/  SHF.R.S32.HI R7, RZ, 0x1f, R12 ;  /* 0x0000001fff077819 */ /* 0x000fe2000001140c */
[----:B------:R-:W-:Y:S01]  /*0c90*/  IMAD.WIDE.U32 R2, R96, UR6, R2 ;  /* 0x0000000660027c25 */ /* 0x000fe2000f8e0002 */
[----:B------:R-:W-:Y:S01]  /*0ca0*/  ULDC.64 UR6, c[0x0][0x260] ;  /* 0x0000980000067ab9 */ /* 0x000fe20000000a00 */
[----:B------:R-:W-:-:S02]  /*0cb0*/  LEA.HI R132, R6, R0, RZ, 0x5 ;  /* 0x0000000006847211 */ /* 0x000fc400078f28ff */
[----:B------:R-:W-:Y:S01]  /*0cc0*/  IMAD.IADD R9, R3, 0x1, R8 ;  /* 0x0000000103097824 */ /* 0x000fe200078e0208 */
[----:B------:R-:W-:Y:S01]  /*0cd0*/  IADD3 R6, P1, R10, UR20, RZ ;  /* 0x000000140a067c10 */ /* 0x000fe2000ff3e0ff */
[----:B------:R-:W-:Y:S01]  /*0ce0*/  IMAD R3, R7, UR6, RZ ;  /* 0x0000000607037c24 */ /* 0x000fe2000f8e02ff */
[----:B------:R-:W-:Y:S01]  /*0cf0*/  LEA.HI.SX32 R80, R132, 0xffffffff, 0x1b ;  /* 0xffffffff84507811 */ /* 0x000fe200078fdaff */
[C---:B------:R-:W-:Y:S01]  /*0d00*/  IMAD.WIDE.U32 R30, R12.reuse, UR6, R4 ;  /* 0x000000060c1e7c25 */ /* 0x040fe2000f8e0004 */
[----:B------:R-:W-:Y:S02]  /*0d10*/  USHF.L.U32 UR20, UR12, 0x5, URZ ;  /* 0x000000050c147899 */ /* 0x000fe4000800063f */
[----:B------:R-:W-:Y:S01]  /*0d20*/  SHF.R.S32.HI R0, RZ, 0x1f, R80 ;  /* 0x0000001fff007819 */ /* 0x000fe20000011450 */
[----:B------:R-:W-:Y:S01]  /*0d30*/  IMAD R3, R12, UR7, R3 ;  /* 0x000000070c037c24 */ /* 0x000fe2000f8e0203 */
[----:B------:R-:W-:Y:S01]  /*0d40*/  ULDC.64 UR6, c[0x0][0x218] ;  /* 0x0000860000067ab9 */ /* 0x000fe20000000a00 */
[----:B------:R-:W-:Y:S01]  /*0d50*/  IMAD.MOV.U32 R8, RZ, RZ, R2 ;  /* 0x000000ffff087224 */ /* 0x000fe200078e0002 */
[----:B------:R-:W-:Y:S01]  /*0d60*/  STL.64 [R1+0x18], R30 ;  /* 0x0000181e01007387 */ /* 0x000fe20000100a00 */
[----:B------:R-:W-:-:S02]  /*0d70*/  IMAD R2, R80, UR14, RZ ;  /* 0x0000000e50027c24 */ /* 0x000fc4000f8e02ff */
[----:B------:R-:W-:Y:S02]  /*0d80*/  IMAD.IADD R101, R31, 0x1, R3 ;  /* 0x000000011f657824 */ /* 0x000fe400078e0203 */
[----:B------:R-:W-:Y:S02]  /*0d90*/  IMAD.MOV.U32 R100, RZ, RZ, R30 ;  /* 0x000000ffff647224 */ /* 0x000fe400078e001e */
[----:B------:R-:W-:Y:S02]  /*0da0*/  IMAD R2, R0, UR15, R2 ;  /* 0x0000000f00027c24 */ /* 0x000fe4000f8e0202 */
[----:B------:R-:W-:Y:S01]  /*0db0*/  IMAD.WIDE.U32 R4, R80, UR15, R100 ;  /* 0x0000000f50047c25 */ /* 0x000fe2000f8e0064 */
[----:B------:R-:W-:Y:S03]  /*0dc0*/  STL.64 [R1+0x8], R100 ;  /* 0x0000086401007387 */ /* 0x000fe60000100a00 */
[----:B------:R-:W-:-:S02]  /*0dd0*/  IMAD R0, R0, UR12, RZ ;  /* 0x0000000c00007c24 */ /* 0x000fc4000f8e02ff */
[----:B------:R-:W-:Y:S01]  /*0de0*/  IMAD.IADD R3, R5, 0x1, R2 ;  /* 0x0000000105037824 */ /* 0x000fe200078e0202 */
[----:B------:R-:W-:Y:S01]  /*0df0*/  LEA R2, P0, R4, UR6, 0x1 ;  /* 0x0000000604027c11 */ /* 0x000fe2000f8008ff */
[----:B------:R-:W-:Y:S02]  /*0e00*/  IMAD R13, R80, UR13, R0 ;  /* 0x0000000d500d7c24 */ /* 0x000fe4000f8e0200 */
[----:B------:R-:W-:Y:S01]  /*0e10*/  IMAD R0, R7, UR10, RZ ;  /* 0x0000000a07007c24 */ /* 0x000fe2000f8e02ff */
[----:B------:R-:W-:Y:S01]  /*0e20*/  IADD3.X R7, R11, UR4, RZ, P1, !PT ;  /* 0x000000040b077c10 */ /* 0x000fe20008ffe4ff */
[----:B------:R-:W-:Y:S01]  /*0e30*/  IMAD.WIDE.U32 R16, R12, UR10, R8 ;  /* 0x0000000a0c107c25 */ /* 0x000fe2000f8e0008 */
[----:B------:R-:W-:Y:S01]  /*0e40*/  LEA.HI.X R3, R4, UR7, R3, 0x1, P0 ;  /* 0x0000000704037c11 */ /* 0x000fe200080f0c03 */
[----:B------:R-:W-:Y:S01]  /*0e50*/  UIADD3 UR4, UR5, 0x8000, URZ ;  /* 0x0000800005047890 */ /* 0x000fe2000fffe03f */
[----:B------:R-:W-:Y:S01]  /*0e60*/  IADD3 R4, P1, R2, UR15, RZ ;  /* 0x0000000f02047c10 */ /* 0x000fe2000ff3e0ff */
[----:B------:R-:W-:Y:S01]  /*0e70*/  LDGSTS.E.BYPASS.LTC128B.128 [R228+0x3800], desc[UR16][R6.64] ;  /* 0x0380000006e47fae */ /* 0x000fe2000b901d50 */
[----:B------:R-:W-:-:S02]  /*0e80*/  IMAD.WIDE.U32 R14, R80, UR12, RZ ;  /* 0x0000000c500e7c25 */ /* 0x000fc4000f8e00ff */
[----:B------:R-:W-:Y:S01]  /*0e90*/  IADD3.X R5, R3, UR14, RZ, P1, !PT ;  /* 0x0000000e03057c10 */ /* 0x000fe20008ffe4ff */
[----:B------:R-:W-:Y:S01]  /*0ea0*/  LDGSTS.E.BYPASS.LTC128B.128 [R228+0x7800], desc[UR16][R6.64+0x80] ;  /* 0x0780008006e47fae */ /* 0x000fe2000b901d50 */
[----:B------:R-:W-:Y:S01]  /*0eb0*/  IMAD R12, R12, UR11, R0 ;  /* 0x0000000b0c0c7c24 */ /* 0x000fe2000f8e0200 */
[----:B------:R-:W-:Y:S01]  /*0ec0*/  LEA R8, P0, R14, R16, 0x5 ;  /* 0x000000100e087211 */ /* 0x000fe200078028ff */
[----:B------:R-:W-:Y:S01]  /*0ed0*/  IMAD.IADD R0, R15, 0x1, R13 ;  /* 0x000000010f007824 */ /* 0x000fe200078e020d */
[----:B------:R-:W-:Y:S01]  /*0ee0*/  LDGSTS.E.BYPASS.LTC128B.128 [R228+0x8000], desc[UR16][R2.64] ;  /* 0x0800000002e47fae */ /* 0x000fe2000b901d50 */
[----:B------:R-:W-:Y:S01]  /*0ef0*/  IMAD.IADD R252, R17, 0x1, R12 ;  /* 0x0000000111fc7824 */ /* 0x000fe200078e020c */
[----:B------:R-:W-:Y:S01]  /*0f00*/  ULDC.64 UR10, c[0x0][0x220] ;  /* 0x00008800000a7ab9 */ /* 0x000fe20000000a00 */
[----:B------:R-:W-:Y:S01]  /*0f10*/  LOP3.LUT P1, RZ, R26, 0x2, RZ, 0xc0, !PT ;  /* 0x000000021aff7812 */ /* 0x000fe2000782c0ff */
[----:B------:R1:W-:Y:S02]  /*0f20*/  LDGSTS.E.BYPASS.LTC128B.128 [R228+0x9000], desc[UR16][R2.64+0x80] ;  /* 0x0900008002e47fae */ /* 0x0003e4000b901d50 */
[----:B------:R-:W-:Y:S01]  /*0f30*/  LEA.HI.X R14, R14, R252, R0, 0x5, P0 ;  /* 0x000000fc0e0e7211 */ /* 0x000fe200000f2c00 */
[----:B------:R-:W-:Y:S01]  /*0f40*/  IMAD.SHL.U32 R0, R26, 0x40, RZ ;  /* 0x000000401a007824 */ /* 0x000fe200078e00ff */
[----:B------:R-:W-:Y:S04]  /*0f50*/  LDGSTS.E.BYPASS.LTC128B.128 [R228+0x8800], desc[UR16][R4.64] ;  /* 0x0880000004e47fae */ /* 0x000fe8000b901d50 */
[----:B------:R2:W-:Y:S01]  /*0f60*/  LDGSTS.E.BYPASS.LTC128B.128 [R228+0x9800], desc[UR16][R4.64+0x80] ;  /* 0x0980008004e47fae */ /* 0x0005e2000b901d50 */
[----:B------:R-:W-:-:S03]  /*0f70*/  LOP3.LUT R0, R0, 0x1c0, RZ, 0xc0, !PT ;  /* 0x000001c000007812 */ /* 0x000fc600078ec0ff */
[----:B------:R-:W0:Y:S04]  /*0f80*/  LDGDEPBAR ;  /* 0x00000000000079af */ /* 0x000e280000000000 */
[----:B------:R-:W-:Y:S01]  /*0f90*/  STL.64 [R1+0x10], R16 ;  /* 0x0000101001007387 */ /* 0x000fe20000100a00 */
[----:B-1----:R-:W-:Y:S02]  /*0fa0*/  IMAD.SHL.U32 R2, R20, 0x8, RZ ;  /* 0x0000000814027824 */ /* 0x002fe400078e00ff */
[----:B------:R-:W-:-:S03]  /*0fb0*/  IMAD.SHL.U32 R3, R19, 0x40, RZ ;  /* 0x0000004013037824 */ /* 0x000fc600078e00ff */
[----:B------:R-:W-:Y:S02]  /*0fc0*/  LOP3.LUT R2, R0, 0x8, R2, 0xf8, !PT ;  /* 0x0000000800027812 */ /* 0x000fe400078ef802 */
[----:B------:R-:W-:Y:S01]  /*0fd0*/  SHF.R.U32.HI R0, RZ, 0x3, R0 ;  /* 0x00000003ff007819 */ /* 0x000fe20000011600 */
[----:B------:R-:W-:-:S04]  /*0fe0*/  DEPBAR.LE SB0, 0x0 ;  /* 0x000080000000791a */ /* 0x000fc80000000000 */
[----:B------:R-:W-:Y:S01]  /*0ff0*/  LOP3.LUT R93, R3, 0xfffffe00, RZ, 0xc0, !PT ;  /* 0xfffffe00035d7812 */ /* 0x000fe200078ec0ff */
[----:B------:R-:W-:Y:S01]  /*1000*/  IMAD.MOV.U32 R3, RZ, RZ, 0x20 ;  /* 0x00000020ff037424 */ /* 0x000fe200078e00ff */
[----:B------:R-:W-:Y:S01]  /*1010*/  BAR.SYNC.DEFER_BLOCKING 0x0 ;  /* 0x0000000000007b1d */ /* 0x000fe20000010000 */
[----:B--2---:R-:W-:Y:S02]  /*1020*/  LEA R4, P0, R8, UR10, 0x1 ;  /* 0x0000000a08047c11 */ /* 0x004fe4000f8008ff */
[----:B------:R-:W-:Y:S01]  /*1030*/  LOP3.LUT R92, R2, R0, RZ, 0x3c, !PT ;  /* 0x00000000025c7212 */ /* 0x000fe200078e3cff */
[----:B------:R-:W-:Y:S01]  /*1040*/  IMAD R2, R139, 0x400, R93 ;  /* 0x000004008b027824 */ /* 0x000fe200078e025d */
[----:B------:R-:W-:Y:S01]  /*1050*/  LEA.HI.X R5, R8, UR11, R14, 0x1, P0 ;  /* 0x0000000b08057c11 */ /* 0x000fe200080f0c0e */
[----:B------:R-:W-:Y:S01]  /*1060*/  IMAD R0, R20, 0x200, R22 ;  /* 0x0000020014007824 */ /* 0x000fe200078e0216 */
[----:B------:R-:W-:Y:S01]  /*1070*/  IADD3 R6, P0, R4, UR20, RZ ;  /* 0x0000001404067c10 */ /* 0x000fe2000ff1e0ff */
[----:B------:R-:W-:Y:S01]  /*1080*/  IMAD.IADD R2, R2, 0x1, R92 ;  /* 0x0000000102027824 */ /* 0x000fe200078e025c */
[----:B------:R-:W-:Y:S01]  /*1090*/  SEL R3, R3, 0xffffffe0, !P1 ;  /* 0xffffffe003037807 */ /* 0x000fe20004800000 */
[----:B------:R-:W-:Y:S01]  /*10a0*/  IMAD R139, R98, 0x8, R139 ;  /* 0x00000008628b7824 */ /* 0x000fe200078e028b */
[----:B------:R-:W-:-:S02]  /*10b0*/  IADD3.X R7, R5, UR21, RZ, P0, !PT ;  /* 0x0000001505077c10 */ /* 0x000fc400087fe4ff */
[----:B------:R-:W-:Y:S01]  /*10c0*/  LEA R213, R2, UR5, 0x1 ;  /* 0x0000000502d57c11 */ /* 0x000fe2000f8e08ff */
[----:B------:R-:W-:Y:S01]  /*10d0*/  IMAD.MOV.U32 R2, RZ, RZ, 0x40 ;  /* 0x00000040ff027424 */ /* 0x000fe200078e00ff */
[C---:B------:R-:W-:Y:S01]  /*10e0*/  LEA R24, R0.reuse, UR5, 0x1 ;  /* 0x0000000500187c11 */ /* 0x040fe2000f8e08ff */
[----:B------:R-:W-:Y:S01]  /*10f0*/  VIADD R231, R139, 0x4 ;  /* 0x000000048be77836 */ /* 0x000fe20000000000 */
[----:B------:R-:W-:Y:S01]  /*1100*/  LOP3.LUT P0, RZ, R25, 0x2, RZ, 0xc0, !PT ;  /* 0x0000000219ff7812 */ /* 0x000fe2000780c0ff */
[----:B------:R-:W-:Y:S01]  /*1110*/  IMAD.IADD R215, R213, 0x1, R3 ;  /* 0x00000001d5d77824 */ /* 0x000fe200078e0203 */
[----:B------:R-:W-:Y:S01]  /*1120*/  LEA R222, R0, UR4, 0x1 ;  /* 0x0000000400de7c11 */ /* 0x000fe2000f8e08ff */
[----:B------:R-:W-:Y:S01]  /*1130*/  ULDC UR4, c[0x0][0x270] ;  /* 0x00009c0000047ab9 */ /* 0x000fe20000000800 */
[----:B------:R-:W-:Y:S01]  /*1140*/  LOP3.LUT P1, RZ, R26, 0x4, RZ, 0xc0, !PT ;  /* 0x000000041aff7812 */ /* 0x000fe2000782c0ff */
[----:B------:R-:W-:Y:S01]  /*1150*/  @!PT LDS RZ, [RZ] ;  /* 0x00000000fffff984 */ /* 0x000fe20000000800 */
[----:B------:R-:W-:Y:S01]  /*1160*/  @!PT LDS RZ, [RZ] ;  /* 0x00000000fffff984 */ /* 0x000fe20000000800 */
[----:B------:R-:W-:Y:S01]  /*1170*/  @!PT LDS RZ, [RZ] ;  /* 0x00000000fffff984 */ /* 0x000fe20000000800 */
[----:B------:R-:W-:Y:S02]  /*1180*/  LDGSTS.E.BYPASS.LTC128B.128 [R228+0xa000], desc[UR16][R4.64] ;  /* 0x0a00000004e47fae */ /* 0x000fe4000b901d50 */
[----:B------:R-:W-:Y:S01]  /*1190*/  VIADD R223, R222, 0x20 ;  /* 0x00000020dedf7836 */ /* 0x000fe20000000000 */
[----:B------:R-:W-:Y:S01]  /*11a0*/  SEL R0, R2, 0xffffffc0, !P1 ;  /* 0xffffffc002007807 */ /* 0x000fe20004800000 */
[----:B------:R-:W-:Y:S04]  /*11b0*/  LDGSTS.E.BYPASS.LTC128B.128 [R228+0xb000], desc[UR16][R4.64+0x80] ;  /* 0x0b00008004e47fae */ /* 0x000fe8000b901d50 */
[----:B------:R-:W-:Y:S01]  /*11c0*/  @P0 VIADD R223, R222, 0xffffffe0 ;  /* 0xffffffe0dedf0836 */ /* 0x000fe20000000000 */
[----:B------:R-:W-:Y:S01]  /*11d0*/  LOP3.LUT P0, RZ, R25, 0x4, RZ, 0xc0, !PT ;  /* 0x0000000419ff7812 */ /* 0x000fe2000780c0ff */
[----:B------:R-:W-:Y:S01]  /*11e0*/  LDGSTS.E.BYPASS.LTC128B.128 [R228+0xa800], desc[UR16][R6.64] ;  /* 0x0a80000006e47fae */ /* 0x000fe2000b901d50 */
[----:B------:R-:W-:-:S02]  /*11f0*/  IMAD.IADD R221, R213, 0x1, R0 ;  /* 0x00000001d5dd7824 */ /* 0x000fc400078e0200 */
[----:B------:R-:W-:Y:S01]  /*1200*/  SEL R2, R2, 0xffffffc0, !P0 ;  /* 0xffffffc002027807 */ /* 0x000fe20004000000 */
[----:B------:R1:W-:Y:S01]  /*1210*/  LDGSTS.E.BYPASS.LTC128B.128 [R228+0xb800], desc[UR16][R6.64+0x80] ;  /* 0x0b80008006e47fae */ /* 0x0003e2000b901d50 */
[----:B------:R-:W-:-:S03]  /*1220*/  IMAD.IADD R219, R215, 0x1, R0 ;  /* 0x00000001d7db7824 */ /* 0x000fc600078e0200 */
[----:B------:R-:W-:Y:S01]  /*1230*/  LDSM.16.M88.4 R16, [R24+0x8000] ;  /* 0x008000001810783b */ /* 0x000fe20000000200 */
[----:B------:R-:W-:Y:S02]  /*1240*/  IMAD.IADD R220, R222, 0x1, R2 ;  /* 0x00000001dedc7824 */ /* 0x000fe400078e0202 */
[----:B------:R-:W-:Y:S01]  /*1250*/  IMAD.IADD R218, R2, 0x1, R223 ;  /* 0x0000000102da7824 */ /* 0x000fe200078e02df */
[----:B------:R-:W-:Y:S01]  /*1260*/  LDSM.16.M88.4 R28, [R24+0x8800] ;  /* 0x00880000181c783b */ /* 0x000fe20000000200 */
[----:B------:R-:W-:-:S03]  /*1270*/  LOP3.LUT R2, R94, 0xffffffe0, RZ, 0xc0, !PT ;  /* 0xffffffe05e027812 */ /* 0x000fc600078ec0ff */
[----:B------:R-:W2:Y:S04]  /*1280*/  LDSM.16.M88.4 R8, [R213] ;  /* 0x00000000d508783b */ /* 0x000ea80000000200 */
[----:B------:R-:W-:Y:S04]  /*1290*/  LDSM.16.M88.4 R32, [R223] ;  /* 0x00000000df20783b */ /* 0x000fe80000000200 */
[----:B------:R-:W-:Y:S04]  /*12a0*/  LDSM.16.M88.4 R12, [R215+0x2000] ;  /* 0x00200000d70c783b */ /* 0x000fe80000000200 */
[----:B------:R-:W-:Y:S04]  /*12b0*/  LDSM.16.M88.4 R36, [R223+0x800] ;  /* 0x00080000df24783b */ /* 0x000fe80000000200 */
[----:B-1----:R-:W1:Y:S04]  /*12c0*/  LDSM.16.M88.4 R4, [R213+0x2000] ;  /* 0x00200000d504783b */ /* 0x002e680000000200 */
[----:B------:R-:W3:Y:S04]  /*12d0*/  LDSM.16.M88.4 R20, [R215] ;  /* 0x00000000d714783b */ /* 0x000ee80000000200 */
[----:B------:R-:W-:Y:S04]  /*12e0*/  LDSM.16.M88.4 R44, [R220] ;  /* 0x00000000dc2c783b */ /* 0x000fe80000000200 */
[----:B------:R-:W0:Y:S01]  /*12f0*/  LDGDEPBAR ;  /* 0x00000000000079af */ /* 0x000e220000000000 */
[C---:B--2---:R-:W-:Y:S06]  /*1300*/  HMMA.16816.F32.BF16 R64, R8.reuse, R16, RZ ;  /* 0x000000100840723c */ /* 0x044fec00000418ff */
[C---:B------:R-:W-:Y:S06]  /*1310*/  HMMA.16816.F32.BF16 R88, R8.reuse, R18, RZ ;  /* 0x000000120858723c */ /* 0x040fec00000418ff */
[----:B------:R-:W-:Y:S06]  /*1320*/  HMMA.16816.F32.BF16 R48, R8, R28, RZ ;  /* 0x0000001c0830723c */ /* 0x000fec00000418ff */
[C---:B-1----:R-:W-:Y:S06]  /*1330*/  HMMA.16816.F32.BF16 R52, R4.reuse, R16, RZ ;  /* 0x000000100434723c */ /* 0x042fec00000418ff */
[C---:B------:R-:W-:Y:S01]  /*1340*/  HMMA.16816.F32.BF16 R60, R4.reuse, R18, RZ ;  /* 0x00000012043c723c */ /* 0x040fe200000418ff */
[----:B------:R-:W1:Y:S05]  /*1350*/  LDSM.16.M88.4 R16, [R221+0x2000] ;  /* 0x00200000dd10783b */ /* 0x000e6a0000000200 */
[C---:B------:R-:W-:Y:S06]  /*1360*/  HMMA.16816.F32.BF16 R56, R4.reuse, R28, RZ ;  /* 0x0000001c0438723c */ /* 0x040fec00000418ff */
[-C--:B------:R-:W-:Y:S01]  /*1370*/  HMMA.16816.F32.BF16 R40, R4, R30.reuse, RZ ;  /* 0x0000001e0428723c */ /* 0x080fe200000418ff */
[----:B------:R-:W-:Y:S05]  /*1380*/  LDSM.16.M88.4 R4, [R221] ;  /* 0x00000000dd04783b */ /* 0x000fea0000000200 */
[----:B------:R-:W-:Y:S01]  /*1390*/  HMMA.16816.F32.BF16 R72, R8, R30, RZ ;  /* 0x0000001e0848723c */ /* 0x000fe200000418ff */
[----:B------:R-:W2:Y:S04]  /*13a0*/  LDSM.16.M88.4 R28, [R220+0x800] ;  /* 0x00080000dc1c783b */ /* 0x000ea80000000200 */
[----:B------:R-:W-:Y:S01]  /*13b0*/  LDSM.16.M88.4 R8, [R219+0x2000] ;  /* 0x00200000db08783b */ /* 0x000fe20000000200 */
[C---:B------:R-:W-:Y:S06]  /*13c0*/  HMMA.16816.F32.BF16 R84, R12.reuse, R32, R52 ;  /* 0x000000200c54723c */ /* 0x040fec0000041834 */
[C---:B------:R-:W-:Y:S06]  /*13d0*/  HMMA.16816.F32.BF16 R76, R12.reuse, R36, R56 ;  /* 0x000000240c4c723c */ /* 0x040fec0000041838 */
[C---:B------:R-:W-:Y:S06]  /*13e0*/  HMMA.16816.F32.BF16 R68, R12.reuse, R34, R60 ;  /* 0x000000220c44723c */ /* 0x040fec000004183c */
[----:B------:R-:W-:Y:S01]  /*13f0*/  HMMA.16816.F32.BF16 R60, R12, R38, R40 ;  /* 0x000000260c3c723c */ /* 0x000fe20000041828 */
[----:B------:R-:W4:Y:S04]  /*1400*/  LDSM.16.M88.4 R40, [R218] ;  /* 0x00000000da28783b */ /* 0x000f280000000200 */
[----:B------:R-:W-:Y:S01]  /*1410*/  LDSM.16.M88.4 R12, [R219] ;  /* 0x00000000db0c783b */ /* 0x000fe20000000200 */
[C---:B---3--:R-:W-:Y:S06]  /*1420*/  HMMA.16816.F32.BF16 R52, R20.reuse, R32, R64 ;  /* 0x000000201434723c */ /* 0x048fec0000041840 */
[C---:B------:R-:W-:Y:S01]  /*1430*/  HMMA.16816.F32.BF16 R56, R20.reuse, R36, R48 ;  /* 0x000000241438723c */ /* 0x040fe20000041830 */
[----:B------:R-:W3:Y:S05]  /*1440*/  LDSM.16.M88.4 R48, [R218+0x800] ;  /* 0x00080000da30783b */ /* 0x000eea0000000200 */
[C---:B------:R-:W-:Y:S06]  /*1450*/  HMMA.16816.F32.BF16 R32, R20.reuse, R34, R88 ;  /* 0x000000221420723c */ /* 0x040fec0000041858 */
[----:B------:R-:W-:Y:S06]  /*1460*/  HMMA.16816.F32.BF16 R20, R20, R38, R72 ;  /* 0x000000261414723c */ /* 0x000fec0000041848 */
[C---:B-1----:R-:W-:Y:S06]  /*1470*/  HMMA.16816.F32.BF16 R36, R16.reuse, R44, R84 ;  /* 0x0000002c1024723c */ /* 0x042fec0000041854 */
[C---:B--2---:R-:W-:Y:S06]  /*1480*/  HMMA.16816.F32.BF16 R76, R16.reuse, R28, R76 ;  /* 0x0000001c104c723c */ /* 0x044fec000004184c */
[C---:B------:R-:W-:Y:S06]  /*1490*/  HMMA.16816.F32.BF16 R68, R16.reuse, R46, R68 ;  /* 0x0000002e1044723c */ /* 0x040fec0000041844 */
[----:B------:R-:W-:Y:S06]  /*14a0*/  HMMA.16816.F32.BF16 R64, R16, R30, R60 ;  /* 0x0000001e1040723c */ /* 0x000fec000004183c */
[C---:B------:R-:W-:Y:S06]  /*14b0*/  HMMA.16816.F32.BF16 R16, R4.reuse, R44, R52 ;  /* 0x0000002c0410723c */ /* 0x040fec0000041834 */
[C---:B------:R-:W-:Y:S01]  /*14c0*/  HMMA.16816.F32.BF16 R44, R4.reuse, R46, R32 ;  /* 0x0000002e042c723c */ /* 0x040fe20000041820 */
[----:B------:R-:W-:Y:S05]  /*14d0*/  LDSM.16.M88.4 R32, [R24+0x9000] ;  /* 0x009000001820783b */ /* 0x000fea0000000200 */
[C---:B------:R-:W-:Y:S06]  /*14e0*/  HMMA.16816.F32.BF16 R52, R4.reuse, R28, R56 ;  /* 0x0000001c0434723c */ /* 0x040fec0000041838 */
[----:B------:R-:W-:Y:S01]  /*14f0*/  HMMA.16816.F32.BF16 R20, R4, R30, R20 ;  /* 0x0000001e0414723c */ /* 0x000fe20000041814 */
[----:B------:R-:W1:Y:S04]  /*1500*/  LDSM.16.M88.4 R4, [R213+0x6000] ;  /* 0x00600000d504783b */ /* 0x000e680000000200 */
[----:B------:R2:W1:Y:S01]  /*1510*/  LDSM.16.M88.4 R28, [R24+0x9800] ;  /* 0x00980000181c783b */ /* 0x0004620000000200 */
[C---:B----4-:R-:W-:Y:S03]  /*1520*/  HMMA.16816.F32.BF16 R60, R8.reuse, R40, R36 ;  /* 0x00000028083c723c */ /* 0x050fe60000041824 */
[----:B------:R-:W-:Y:S03]  /*1530*/  LDSM.16.M88.4 R36, [R223+0x1000] ;  /* 0x00100000df24783b */ /* 0x000fe60000000200 */
[C---:B---3--:R-:W-:Y:S06]  /*1540*/  HMMA.16816.F32.BF16 R84, R8.reuse, R48, R76 ;  /* 0x000000300854723c */ /* 0x048fec000004184c */
[----:B------:R-:W-:Y:S01]  /*1550*/  HMMA.16816.F32.BF16 R76, R8, R50, R64 ;  /* 0x00000032084c723c */ /* 0x000fe20000041840 */
[----:B------:R-:W-:Y:S05]  /*1560*/  LDSM.16.M88.4 R64, [R220+0x1000] ;  /* 0x00100000dc40783b */ /* 0x000fea0000000200 */
[----:B------:R-:W-:Y:S01]  /*1570*/  HMMA.16816.F32.BF16 R72, R12, R40, R16 ;  /* 0x000000280c48723c */ /* 0x000fe20000041810 */
[----:B------:R-:W-:Y:S05]  /*1580*/  LDSM.16.M88.4 R16, [R215+0x6000] ;  /* 0x00600000d710783b */ /* 0x000fea0000000200 */
[-C--:B--2---:R-:W-:Y:S01]  /*1590*/  HMMA.16816.F32.BF16 R24, R8, R42.reuse, R68 ;  /* 0x0000002a0818723c */ /* 0x084fe20000041844 */
[----:B------:R-:W2:Y:S04]  /*15a0*/  LDSM.16.M88.4 R8, [R213+0x4000] ;  /* 0x00400000d508783b */ /* 0x000ea80000000200 */
[----:B------:R-:W3:Y:S01]  /*15b0*/  LDSM.16.M88.4 R68, [R223+0x1800] ;  /* 0x00180000df44783b */ /* 0x000ee20000000200 */
        /* <DEDUP_REMOVED lines=8> */
[----:B------:R-:W-:Y:S01]  /*1640*/  HMMA.16816.F32.BF16 R60, R4, R30, R76 ;  /* 0x0000001e043c723c */ /* 0x000fe2000004184c */
[----:B------:R-:W-:Y:S05]  /*1650*/  LDSM.16.M88.4 R4, [R219+0x6000] ;  /* 0x00600000db04783b */ /* 0x000fea0000000200 */
[C---:B--2---:R-:W-:Y:S06]  /*1660*/  HMMA.16816.F32.BF16 R52, R8.reuse, R28, R52 ;  /* 0x0000001c0834723c */ /* 0x044fec0000041834 */
[C---:B------:R-:W-:Y:S01]  /*1670*/  HMMA.16816.F32.BF16 R76, R8.reuse, R30, R12 ;  /* 0x0000001e084c723c */ /* 0x040fe2000004180c */
[----:B------:R-:W2:Y:S04]  /*1680*/  LDSM.16.M88.4 R28, [R220+0x1800] ;  /* 0x00180000dc1c783b */ /* 0x000ea80000000200 */
[----:B------:R-:W4:Y:S01]  /*1690*/  LDSM.16.M88.4 R12, [R221+0x4000] ;  /* 0x00400000dd0c783b */ /* 0x000f220000000200 */
[C---:B------:R-:W-:Y:S06]  /*16a0*/  HMMA.16816.F32.BF16 R72, R8.reuse, R32, R72 ;  /* 0x000000200848723c */ /* 0x040fec0000041848 */
[----:B------:R-:W-:Y:S01]  /*16b0*/  HMMA.16816.F32.BF16 R56, R8, R34, R56 ;  /* 0x000000220838723c */ /* 0x000fe20000041838 */
[----:B------:R-:W4:Y:S05]  /*16c0*/  LDSM.16.M88.4 R32, [R218+0x1000] ;  /* 0x00100000da20783b */ /* 0x000f2a0000000200 */
[C---:B------:R-:W-:Y:S06]  /*16d0*/  HMMA.16816.F32.BF16 R8, R16.reuse, R36, R40 ;  /* 0x000000241008723c */ /* 0x040fec0000041828 */
[C---:B------:R-:W-:Y:S06]  /*16e0*/  HMMA.16816.F32.BF16 R40, R16.reuse, R38, R44 ;  /* 0x000000261028723c */ /* 0x040fec000004182c */
[C---:B---3--:R-:W-:Y:S06]  /*16f0*/  HMMA.16816.F32.BF16 R48, R16.reuse, R68, R48 ;  /* 0x000000441030723c */ /* 0x048fec0000041830 */
[----:B------:R-:W-:Y:S01]  /*1700*/  HMMA.16816.F32.BF16 R44, R16, R70, R60 ;  /* 0x00000046102c723c */ /* 0x000fe2000004183c */
[----:B------:R-:W3:Y:S05]  /*1710*/  LDSM.16.M88.4 R16, [R218+0x1800] ;  /* 0x00180000da10783b */ /* 0x000eea0000000200 */
[C---:B-1----:R-:W-:Y:S06]  /*1720*/  HMMA.16816.F32.BF16 R72, R24.reuse, R36, R72 ;  /* 0x000000241848723c */ /* 0x042fec0000041848 */
[----:B------:R-:W-:Y:S06]  /*1730*/  HMMA.16816.F32.BF16 R60, R24, R38, R56 ;  /* 0x00000026183c723c */ /* 0x000fec0000041838 */
[----:B------:R-:W-:Y:S01]  /*1740*/  HMMA.16816.F32.BF16 R56, R20, R64, R8 ;  /* 0x000000401438723c */ /* 0x000fe20000041808 */
[----:B------:R-:W1:Y:S01]  /*1750*/  LDSM.16.M88.4 R8, [R219+0x4000] ;  /* 0x00400000db08783b */ /* 0x000e620000000200 */
[----:B------:R-:W-:-:S04]  /*1760*/  DEPBAR.LE SB0, 0x0 ;  /* 0x000080000000791a */ /* 0x000fc80000000000 */
[C---:B------:R-:W-:Y:S06]  /*1770*/  HMMA.16816.F32.BF16 R40, R20.reuse, R66, R40 ;  /* 0x000000421428723c */ /* 0x040fec0000041828 */
[C---:B--2---:R-:W-:Y:S06]  /*1780*/  HMMA.16816.F32.BF16 R48, R20.reuse, R28, R48 ;  /* 0x0000001c1430723c */ /* 0x044fec0000041830 */
[----:B------:R-:W-:Y:S06]  /*1790*/  HMMA.16816.F32.BF16 R20, R20, R30, R44 ;  /* 0x0000001e1414723c */ /* 0x000fec000004182c */
[C---:B------:R-:W-:Y:S06]  /*17a0*/  HMMA.16816.F32.BF16 R52, R24.reuse, R68, R52 ;  /* 0x000000441834723c */ /* 0x040fec0000041834 */
[----:B------:R-:W-:Y:S06]  /*17b0*/  HMMA.16816.F32.BF16 R24, R24, R70, R76 ;  /* 0x000000461818723c */ /* 0x000fec000004184c */
[C---:B----4-:R-:W-:Y:S06]  /*17c0*/  HMMA.16816.F32.BF16 R36, R12.reuse, R64, R72 ;  /* 0x000000400c24723c */ /* 0x050fec0000041848 */
[----:B------:R-:W-:Y:S06]  /*17d0*/  HMMA.16816.F32.BF16 R44, R12, R66, R60 ;  /* 0x000000420c2c723c */ /* 0x000fec000004183c */
[C---:B------:R-:W-:Y:S06]  /*17e0*/  HMMA.16816.F32.BF16 R64, R4.reuse, R32, R56 ;  /* 0x000000200440723c */ /* 0x040fec0000041838 */
[C---:B------:R-:W-:Y:S06]  /*17f0*/  HMMA.16816.F32.BF16 R60, R4.reuse, R34, R40 ;  /* 0x00000022043c723c */ /* 0x040fec0000041828 */
[C---:B---3--:R-:W-:Y:S06]  /*1800*/  HMMA.16816.F32.BF16 R88, R4.reuse, R16, R48 ;  /* 0x000000100458723c */ /* 0x048fec0000041830 */
[----:B------:R-:W-:Y:S06]  /*1810*/  HMMA.16816.F32.BF16 R84, R4, R18, R20 ;  /* 0x000000120454723c */ /* 0x000fec0000041814 */
[----:B------:R-:W-:Y:S01]  /*1820*/  HMMA.16816.F32.BF16 R40, R12, R28, R52 ;  /* 0x0000001c0c28723c */ /* 0x000fe20000041834 */
[----:B------:R-:W-:-:S02]  /*1830*/  IMAD R5, R96, UR4, R97 ;  /* 0x0000000460057c24 */ /* 0x000fc4000f8e0261 */
[----:B------:R-:W-:Y:S02]  /*1840*/  IMAD.IADD R4, R95, 0x1, -R2 ;  /* 0x000000015f047824 */ /* 0x000fe400078e0a02 */
[----:B------:R-:W-:Y:S01]  /*1850*/  IMAD.SHL.U32 R2, R5, 0x20, RZ ;  /* 0x0000002005027824 */ /* 0x000fe200078e00ff */
[----:B------:R-:W-:Y:S01]  /*1860*/  HMMA.16816.F32.BF16 R12, R12, R30, R24 ;  /* 0x0000001e0c0c723c */ /* 0x000fe20000041818 */
[----:B------:R-:W-:Y:S01]  /*1870*/  FMNMX.FTZ R5, R64, R65, !PT ;  /* 0x0000004140057209 */ /* 0x000fe20007810000 */
[----:B------:R-:W-:Y:S02]  /*1880*/  BAR.SYNC.DEFER_BLOCKING 0x0 ;  /* 0x0000000000007b1d */ /* 0x000fe40000010000 */
[----:B------:R-:W-:Y:S02]  /*1890*/  IADD3 R230, P1, P0, R2, R81, R4 ;  /* 0x0000005102e67210 */ /* 0x000fe4000783e004 */
[----:B------:R-:W-:Y:S01]  /*18a0*/  FMNMX.FTZ R6, R60, R5, !PT ;  /* 0x000000053c067209 */ /* 0x000fe20007810000 */
[----:B-1----:R-:W-:Y:S01]  /*18b0*/  HMMA.16816.F32.BF16 R72, R8, R32, R36 ;  /* 0x000000200848723c */ /* 0x002fe20000041824 */
[----:B------:R-:W-:-:S02]  /*18c0*/  SHF.R.S32.HI R5, RZ, 0x1f, R2 ;  /* 0x0000001fff057819 */ /* 0x000fc40000011402 */
[----:B------:R-:W-:Y:S02]  /*18d0*/  SHF.R.S32.HI R2, RZ, 0x1f, R4 ;  /* 0x0000001fff027819 */ /* 0x000fe40000011404 */
[----:B------:R-:W-:Y:S01]  /*18e0*/  FMNMX.FTZ R4, R61, R6, !PT ;  /* 0x000000063d047209 */ /* 0x000fe20007810000 */
[C---:B------:R-:W-:Y:S01]  /*18f0*/  HMMA.16816.F32.BF16 R76, R8.reuse, R34, R44 ;  /* 0x00000022084c723c */ /* 0x040fe2000004182c */
[----:B------:R-:W-:Y:S02]  /*1900*/  IADD3.X R20, R5, R82, R2, P1, P0 ;  /* 0x0000005205147210 */ /* 0x000fe40000fe0402 */
[----:B------:R-:W-:Y:S02]  /*1910*/  ISETP.GE.AND P0, PT, R83, 0x21, PT ;  /* 0x000000215300780c */ /* 0x000fe40003f06270 */
[----:B------:R-:W-:Y:S01]  /*1920*/  FMNMX.FTZ R4, R88, R4, !PT ;  /* 0x0000000458047209 */ /* 0x000fe20007810000 */
[----:B------:R-:W-:Y:S01]  /*1930*/  HMMA.16816.F32.BF16 R164, R8, R16, R40 ;  /* 0x0000001008a4723c */ /* 0x000fe20000041828 */
[----:B------:R-:W-:-:S02]  /*1940*/  FMNMX.FTZ R2, R66, R67, !PT ;  /* 0x0000004342027209 */ /* 0x000fc40007810000 */
[----:B------:R-:W-:Y:S02]  /*1950*/  FMNMX.FTZ R4, R89, R4, !PT ;  /* 0x0000000459047209 */ /* 0x000fe40007810000 */
[----:B------:R-:W-:Y:S01]  /*1960*/  FMNMX.FTZ R2, R62, R2, !PT ;  /* 0x000000023e027209 */ /* 0x000fe20007810000 */
[----:B------:R-:W-:Y:S01]  /*1970*/  HMMA.16816.F32.BF16 R156, R8, R18, R12 ;  /* 0x00000012089c723c */ /* 0x000fe2000004180c */
[----:B------:R-:W-:-:S06]  /*1980*/  FMNMX.FTZ R4, R84, R4, !PT ;  /* 0x0000000454047209 */ /* 0x000fcc0007810000 */
[----:B------:R-:W-:Y:S02]  /*1990*/  FMNMX.FTZ R10, R63, R2, !PT ;  /* 0x000000023f0a7209 */ /* 0x000fe40007810000 */
[----:B------:R-:W-:Y:S01]  /*19a0*/  FMNMX.FTZ R14, R85, R4, !PT ;  /* 0x00000004550e7209 */ /* 0x000fe20007810000 */
[----:B------:R-:W-:-:S14]  /*19b0*/  @!P0 BRA `(.L_x_1831) ;  /* 0x0000000000588947 */ /* 0x000fdc0003800000 */
[----:B------:R-:W-:Y:S01]  /*19c0*/  LEA.HI.SX32 R2, R132, 0xfffffffe, 0x1b ;  /* 0xfffffffe84027811 */ /* 0x000fe200078fdaff */
[----:B------:R-:W-:Y:S02]  /*19d0*/  USHF.L.U32 UR4, UR8, 0x4, URZ ;  /* 0x0000000408047899 */ /* 0x000fe4000800063f */
[----:B------:R-:W-:Y:S01]  /*19e0*/  USHF.L.U64.HI UR8, UR8, 0x4, UR9 ;  /* 0x0000000408087899 */ /* 0x000fe20008010209 */
[----:B------:R-:W-:Y:S01]  /*19f0*/  SHF.R.S32.HI R5, RZ, 0x1f, R2 ;  /* 0x0000001fff057819 */ /* 0x000fe20000011402 */
[C---:B------:R-:W-:Y:S02]  /*1a00*/  IMAD R4, R2.reuse, UR14, RZ ;  /* 0x0000000e02047c24 */ /* 0x040fe4000f8e02ff */
[----:B------:R-:W-:-:S04]  /*1a10*/  IMAD.WIDE.U32 R6, R2, UR15, R100 ;  /* 0x0000000f02067c25 */ /* 0x000fc8000f8e0064 */
[----:B------:R-:W-:Y:S01]  /*1a20*/  IMAD R5, R5, UR15, R4 ;  /* 0x0000000f05057c24 */ /* 0x000fe2000f8e0204 */
[----:B------:R-:W-:Y:S01]  /*1a30*/  LEA R4, P2, R6, UR6, 0x1 ;  /* 0x0000000606047c11 */ /* 0x000fe2000f8408ff */
[----:B------:R-:W-:Y:S02]  /*1a40*/  IMAD.U32 R2, RZ, RZ, UR4 ;  /* 0x00000004ff027e24 */ /* 0x000fe4000f8e00ff */
[----:B------:R-:W-:Y:S02]  /*1a50*/  IMAD.IADD R5, R7, 0x1, R5 ;  /* 0x0000000107057824 */ /* 0x000fe400078e0205 */
[----:B------:R-:W-:Y:S01]  /*1a60*/  IMAD.U32 R7, RZ, RZ, UR8 ;  /* 0x00000008ff077e24 */ /* 0x000fe2000f8e00ff */
        /* <DEDUP_REMOVED lines=11> */
.L_x_1831:
[----:B------:R-:W2:Y:S01]  /*1b20*/  SHFL.BFLY PT, R7, R14, 0x2, 0x1f ;  /* 0x0c401f000e077f89 */ /* 0x000ea200000e0000 */
[----:B------:R-:W-:Y:S01]  /*1b30*/  FMNMX.FTZ R2, R90, R10, !PT ;  /* 0x0000000a5a027209 */ /* 0x000fe20007810000 */
[----:B------:R-:W-:Y:S01]  /*1b40*/  IMAD.WIDE.U32 R18, R231, -0x326172a9, RZ ;  /* 0xcd9e8d57e7127825 */ /* 0x000fe200078e00ff */
[----:B------:R-:W-:Y:S01]  /*1b50*/  LOP3.LUT R172, R20, UR18, RZ, 0x3c, !PT ;  /* 0x0000001214ac7c12 */ /* 0x000fe2000f8e3cff */
[----:B------:R-:W-:Y:S01]  /*1b60*/  UIADD3 UR6, UR19, -0x4498517b, URZ ;  /* 0xbb67ae8513067890 */ /* 0x000fe2000fffe03f */
[----:B------:R-:W-:Y:S01]  /*1b70*/  FMNMX.FTZ R2, R91, R2, !PT ;  /* 0x000000025b027209 */ /* 0x000fe20007810000 */
[----:B------:R-:W-:Y:S01]  /*1b80*/  IMAD.WIDE.U32 R10, R230, -0x2daee0ad, RZ ;  /* 0xd2511f53e60a7825 */ /* 0x000fe200078e00ff */
[----:B-1----:R-:W-:Y:S01]  /*1b90*/  LOP3.LUT R4, R19, R172, RZ, 0x3c, !PT ;  /* 0x000000ac13047212 */ /* 0x002fe200078e3cff */
[----:B------:R-:W-:Y:S01]  /*1ba0*/  UIADD3 UR4, UR18, -0x61c88647, URZ ;  /* 0x9e3779b912047890 */ /* 0x000fe2000fffe03f */
[----:B------:R-:W-:Y:S01]  /*1bb0*/  FMNMX.FTZ R2, R86, R2, !PT ;  /* 0x0000000256027209 */ /* 0x000fe20007810000 */
[----:B------:R-:W-:Y:S01]  /*1bc0*/  IMAD.WIDE.U32 R20, R139, -0x326172a9, RZ ;  /* 0xcd9e8d578b147825 */ /* 0x000fe200078e00ff */
[----:B------:R-:W-:-:S02]  /*1bd0*/  UIADD3 UR28, UR18, 0x3c6ef372, URZ ;  /* 0x3c6ef372121c7890 */ /* 0x000fc4000fffe03f */
[----:B------:R-:W-:Y:S01]  /*1be0*/  FMNMX.FTZ R16, R87, R2, !PT ;  /* 0x0000000257107209 */ /* 0x000fe20007810000 */
[----:B------:R-:W-:Y:S01]  /*1bf0*/  IMAD.WIDE.U32 R12, R4, -0x2daee0ad, RZ ;  /* 0xd2511f53040c7825 */ /* 0x000fe200078e00ff */
[----:B------:R-:W-:Y:S01]  /*1c00*/  LOP3.LUT R2, R11, UR19, R80, 0x96, !PT ;  /* 0x000000130b027c12 */ /* 0x000fe2000f8e9650 */
[----:B------:R-:W-:Y:S02]  /*1c10*/  UIADD3 UR27, UR19, 0x76cf5d0a, URZ ;  /* 0x76cf5d0a131b7890 */ /* 0x000fe4000fffe03f */
[----:B------:R-:W1:Y:S01]  /*1c20*/  SHFL.BFLY PT, R17, R16, 0x2, 0x1f ;  /* 0x0c401f0010117f89 */ /* 0x000e6200000e0000 */
[----:B------:R-:W-:Y:S01]  /*1c30*/  LOP3.LUT R6, R13, UR6, R10, 0x96, !PT ;  /* 0x000000060d067c12 */ /* 0x000fe2000f8e960a */
[----:B------:R-:W-:Y:S01]  /*1c40*/  IMAD.WIDE.U32 R4, R2, -0x326172a9, RZ ;  /* 0xcd9e8d5702047825 */ /* 0x000fe200078e00ff */
[----:B------:R-:W-:Y:S02]  /*1c50*/  UIADD3 UR25, UR19, 0x32370b8f, URZ ;  /* 0x32370b8f13197890 */ /* 0x000fe4000fffe03f */
[----:B------:R-:W-:Y:S01]  /*1c60*/  UIADD3 UR26, UR18, -0x255992d5, URZ ;  /* 0xdaa66d2b121a7890 */ /* 0x000fe2000fffe03f */
[----:B--2---:R-:W-:Y:S01]  /*1c70*/  FMNMX.FTZ R11, R14, R7, !PT ;  /* 0x000000070e0b7209 */ /* 0x004fe20007810000 */
[----:B------:R-:W-:Y:S01]  /*1c80*/  IMAD.WIDE.U32 R8, R6, -0x326172a9, RZ ;  /* 0xcd9e8d5706087825 */ /* 0x000fe200078e00ff */
[----:B------:R-:W-:Y:S01]  /*1c90*/  LOP3.LUT R6, R21, R172, RZ, 0x3c, !PT ;  /* 0x000000ac15067212 */ /* 0x000fe200078e3cff */
[----:B------:R-:W-:Y:S01]  /*1ca0*/  UIADD3 UR24, UR18, 0x78dde6e4, URZ ;  /* 0x78dde6e412187890 */ /* 0x000fe2000fffe03f */
[----:B------:R-:W-:Y:S01]  /*1cb0*/  LOP3.LUT R2, R5, UR4, R18, 0x96, !PT ;  /* 0x0000000405027c12 */ /* 0x000fe2000f8e9612 */
[----:B------:R-:W2:Y:S01]  /*1cc0*/  SHFL.BFLY PT, R13, R11, 0x1, 0x1f ;  /* 0x0c201f000b0d7f89 */ /* 0x000ea200000e0000 */
[----:B------:R-:W-:Y:S01]  /*1cd0*/  LOP3.LUT R9, R9, UR28, R4, 0x96, !PT ;  /* 0x0000001c09097c12 */ /* 0x000fe2000f8e9604 */
[----:B------:R-:W-:Y:S01]  /*1ce0*/  IMAD.WIDE.U32 R56, R6, -0x2daee0ad, RZ ;  /* 0xd2511f5306387825 */ /* 0x000fe200078e00ff */
[----:B------:R-:W-:Y:S01]  /*1cf0*/  LOP3.LUT R19, R5, UR4, R20, 0x96, !PT ;  /* 0x0000000405137c12 */ /* 0x000fe2000f8e9614 */
[----:B------:R-:W-:-:S02]  /*1d00*/  UIADD3 UR23, UR19, -0x126145ec, URZ ;  /* 0xed9eba1413177890 */ /* 0x000fc4000fffe03f */
[----:B------:R-:W-:Y:S01]  /*1d10*/  IMAD.WIDE.U32 R6, R2, -0x2daee0ad, RZ ;  /* 0xd2511f5302067825 */ /* 0x000fe200078e00ff */
[----:B------:R-:W-:Y:S01]  /*1d20*/  LOP3.LUT R10, R57, UR6, R10, 0x96, !PT ;  /* 0x00000006390a7c12 */ /* 0x000fe2000f8e960a */
[----:B------:R-:W-:Y:S01]  /*1d30*/  ULDC UR4, c[0x0][0x2ec] ;  /* 0x0000bb0000047ab9 */ /* 0x000fe20000000800 */
[----:B------:R-:W-:Y:S01]  /*1d40*/  UIADD3 UR22, UR19, -0x56f99767, URZ ;  /* 0xa906689913167890 */ /* 0x000fe2000fffe03f */
[----:B------:R-:W-:Y:S01]  /*1d50*/  IMAD.WIDE.U32 R14, R9, -0x2daee0ad, RZ ;  /* 0xd2511f53090e7825 */ /* 0x000fe200078e00ff */
[----:B------:R-:W-:Y:S01]  /*1d60*/  LOP3.LUT R7, R7, UR27, R12, 0x96, !PT ;  /* 0x0000001b07077c12 */ /* 0x000fe2000f8e960c */
[----:B------:R-:W-:Y:S01]  /*1d70*/  UIADD3 UR6, UR18, -0x4ab325aa, URZ ;  /* 0xb54cda5612067890 */ /* 0x000fe2000fffe03f */
[----:B-1----:R-:W-:Y:S01]  /*1d80*/  FMNMX.FTZ R12, R16, R17, !PT ;  /* 0x00000011100c7209 */ /* 0x002fe20007810000 */
[----:B------:R-:W-:Y:S01]  /*1d90*/  IMAD.WIDE.U32 R40, R10, -0x326172a9, RZ ;  /* 0xcd9e8d570a287825 */ /* 0x000fe200078e00ff */
[----:B------:R-:W-:Y:S01]  /*1da0*/  LOP3.LUT R9, R15, UR25, R6, 0x96, !PT ;  /* 0x000000190f097c12 */ /* 0x000fe2000f8e9606 */
[----:B------:R-:W-:Y:S01]  /*1db0*/  ULDC.U8 UR31, c[0x0][0x388] ;  /* 0x0000e200001f7ab9 */ /* 0x000fe20000000000 */
[----:B------:R-:W-:Y:S01]  /*1dc0*/  LOP3.LUT R2, R92, R93, RZ, 0xfc, !PT ;  /* 0x0000005d5c027212 */ /* 0x000fe200078efcff */
[----:B------:R-:W-:Y:S01]  /*1dd0*/  IMAD.WIDE.U32 R6, R7, -0x326172a9, RZ ;  /* 0xcd9e8d5707067825 */ /* 0x000fe200078e00ff */
[----:B------:R-:W-:Y:S01]  /*1de0*/  LOP3.LUT R41, R41, UR28, R4, 0x96, !PT ;  /* 0x0000001c29297c12 */ /* 0x000fe2000f8e9604 */
[----:B------:R-:W-:Y:S01]  /*1df0*/  UIADD3 UR30, UR18, 0x1715609d, URZ ;  /* 0x1715609d121e7890 */ /* 0x000fe2000fffe03f */
[----:B------:R-:W-:Y:S01]  /*1e00*/  FMNMX.FTZ R4, R72, R73, !PT ;  /* 0x0000004948047209 */ /* 0x000fe20007810000 */
[----:B------:R-:W-:Y:S01]  /*1e10*/  IMAD.WIDE.U32 R68, R9, -0x326172a9, RZ ;  /* 0xcd9e8d5709447825 */ /* 0x000fe200078e00ff */
[----:B------:R-:W-:Y:S01]  /*1e20*/  LOP3.LUT R5, R7, UR26, R8, 0x96, !PT ;  /* 0x0000001a07057c12 */ /* 0x000fe2000f8e9608 */
[----:B------:R-:W1:Y:S01]  /*1e30*/  SHFL.BFLY PT, R9, R12, 0x1, 0x1f ;  /* 0x0c201f000c097f89 */ /* 0x000e6200000e0000 */
[----:B--2---:R-:W-:-:S02]  /*1e40*/  FMNMX.FTZ R134, R11, R13, !PT ;  /* 0x0000000d0b867209 */ /* 0x004fc40007810000 */
[----:B------:R-:W-:Y:S02]  /*1e50*/  LOP3.LUT R7, R69, UR24, R6, 0x96, !PT ;  /* 0x0000001845077c12 */ /* 0x000fe4000f8e9606 */
[----:B------:R-:W-:Y:S01]  /*1e60*/  FMNMX.FTZ R6, R76, R4, !PT ;  /* 0x000000044c067209 */ /* 0x000fe20007810000 */
[----:B------:R-:W-:-:S04]  /*1e70*/  IMAD.WIDE.U32 R4, R5, -0x2daee0ad, RZ ;  /* 0xd2511f5305047825 */ /* 0x000fc800078e00ff */
[C---:B------:R-:W-:Y:S01]  /*1e80*/  FMUL.FTZ R8, R134.reuse, UR4 ;  /* 0x0000000486087c20 */ /* 0x040fe20008410000 */
[----:B------:R-:W-:Y:S01]  /*1e90*/  FSETP.NEU.FTZ.AND P1, PT, R134, -INF , PT ;  /* 0xff8000008600780b */ /* 0x000fe20003f3d000 */
[----:B------:R-:W-:Y:S01]  /*1ea0*/  IMAD.WIDE.U32 R58, R7, -0x2daee0ad, RZ ;  /* 0xd2511f53073a7825 */ /* 0x000fe200078e00ff */
[----:B------:R-:W-:Y:S02]  /*1eb0*/  FMNMX.FTZ R7, R77, R6, !PT ;  /* 0x000000064d077209 */ /* 0x000fe40007810000 */
[----:B------:R-:W-:Y:S02]  /*1ec0*/  LOP3.LUT R6, R5, UR23, R14, 0x96, !PT ;  /* 0x0000001705067c12 */ /* 0x000fe4000f8e960e */
[----:B------:R-:W-:Y:S02]  /*1ed0*/  FMNMX.FTZ R5, R164, R7, !PT ;  /* 0x00000007a4057209 */ /* 0x000fe40007810000 */
[----:B------:R-:W-:Y:S01]  /*1ee0*/  FSEL R13, R8, RZ, P1 ;  /* 0x000000ff080d7208 */ /* 0x000fe20000800000 */
[----:B------:R-:W-:Y:S01]  /*1ef0*/  IMAD.WIDE.U32 R42, R6, -0x326172a9, RZ ;  /* 0xcd9e8d57062a7825 */ /* 0x000fe200078e00ff */
[----:B------:R-:W-:-:S02]  /*1f00*/  FMNMX.FTZ R8, R165, R5, !PT ;  /* 0x00000005a5087209 */ /* 0x000fc40007810000 */
[----:B------:R-:W-:Y:S01]  /*1f10*/  FMNMX.FTZ R7, R74, R75, !PT ;  /* 0x0000004b4a077209 */ /* 0x000fe20007810000 */
[--C-:B------:R-:W-:Y:S01]  /*1f20*/  FFMA.FTZ R6, R64, UR4, -R13.reuse ;  /* 0x0000000440067c23 */ /* 0x100fe2000801080d */
[----:B------:R-:W-:Y:S02]  /*1f30*/  FMNMX.FTZ R8, R156, R8, !PT ;  /* 0x000000089c087209 */ /* 0x000fe40007810000 */
[----:B-1----:R-:W-:Y:S01]  /*1f40*/  FMNMX.FTZ R133, R12, R9, !PT ;  /* 0x000000090c857209 */ /* 0x002fe20007810000 */
[----:B------:R1:W-:Y:S01]  /*1f50*/  MUFU.EX2 R83, R6 ;  /* 0x0000000600537308 */ /* 0x0003e20000000800 */
[----:B------:R-:W-:Y:S01]  /*1f60*/  FMNMX.FTZ R9, R157, R8, !PT ;  /* 0x000000089d097209 */ /* 0x000fe20007810000 */
[----:B------:R-:W-:Y:S01]  /*1f70*/  FFMA.FTZ R8, R65, UR4, -R13 ;  /* 0x0000000441087c23 */ /* 0x000fe2000801080d */
[----:B------:R-:W-:Y:S02]  /*1f80*/  LOP3.LUT R4, R59, UR22, R4, 0x96, !PT ;  /* 0x000000163b047c12 */ /* 0x000fe4000f8e9604 */
[----:B------:R-:W-:Y:S01]  /*1f90*/  FMNMX.FTZ R7, R78, R7, !PT ;  /* 0x000000074e077209 */ /* 0x000fe20007810000 */
[----:B------:R-:W2:Y:S01]  /*1fa0*/  SHFL.BFLY PT, R17, R9, 0x2, 0x1f ;  /* 0x0c401f0009117f89 */ /* 0x000ea200000e0000 */
[----:B------:R-:W-:Y:S01]  /*1fb0*/  FSETP.NEU.FTZ.AND P1, PT, R133, -INF , PT ;  /* 0xff8000008500780b */ /* 0x000fe20003f3d000 */
[----:B------:R-:W-:Y:S01]  /*1fc0*/  IMAD.WIDE.U32 R4, R4, -0x326172a9, RZ ;  /* 0xcd9e8d5704047825 */ /* 0x000fe200078e00ff */
[----:B------:R-:W-:Y:S01]  /*1fd0*/  FMNMX.FTZ R7, R79, R7, !PT ;  /* 0x000000074f077209 */ /* 0x000fe20007810000 */
[----:B------:R3:W-:Y:S01]  /*1fe0*/  MUFU.EX2 R82, R8 ;  /* 0x0000000800527308 */ /* 0x0007e20000000800 */
[----:B------:R-:W-:Y:S01]  /*1ff0*/  LEA R212, R2, UR5, 0x1 ;  /* 0x0000000502d47c11 */ /* 0x000fe2000f8e08ff */
[----:B------:R-:W-:Y:S01]  /*2000*/  UIADD3 UR5, UR19, 0x646e171e, URZ ;  /* 0x646e171e13057890 */ /* 0x000fe2000fffe03f */
[----:B------:R-:W-:-:S02]  /*2010*/  LOP3.LUT R10, R4, 0xffff, RZ, 0xc0, !PT ;  /* 0x0000ffff040a7812 */ /* 0x000fc400078ec0ff */
[----:B------:R-:W-:Y:S01]  /*2020*/  LOP3.LUT R16, R4, 0xff, RZ, 0xc0, !PT ;  /* 0x000000ff04107812 */ /* 0x000fe200078ec0ff */
[----:B------:R-:W-:Y:S01]  /*2030*/  IMAD.IADD R214, R3, 0x1, R212 ;  /* 0x0000000103d67824 */ /* 0x000fe200078e02d4 */
[----:B-1----:R-:W-:Y:S01]  /*2040*/  LOP3.LUT R6, R5, UR6, R42, 0x96, !PT ;  /* 0x0000000605067c12 */ /* 0x002fe2000f8e962a */
[----:B------:R-:W-:Y:S01]  /*2050*/  IMAD.U32 R3, RZ, RZ, UR31 ;  /* 0x0000001fff037e24 */ /* 0x000fe2000f8e00ff */
[----:B------:R-:W-:Y:S01]  /*2060*/  FMNMX.FTZ R5, R166, R7, !PT ;  /* 0x00000007a6057209 */ /* 0x000fe20007810000 */
[----:B------:R-:W-:Y:S01]  /*2070*/  FFMA.FTZ R7, R60, UR4, -R13 ;  /* 0x000000043c077c23 */ /* 0x000fe2000801080d */
[----:B------:R-:W-:Y:S01]  /*2080*/  SHF.R.U32.HI R11, RZ, 0x10, R4 ;  /* 0x00000010ff0b7819 */ /* 0x000fe20000011604 */
[----:B------:R-:W-:Y:S01]  /*2090*/  IMAD.IADD R217, R0, 0x1, R212 ;  /* 0x0000000100d97824 */ /* 0x000fe200078e02d4 */
[----:B------:R-:W-:Y:S01]  /*20a0*/  FMNMX.FTZ R5, R167, R5, !PT ;  /* 0x00000005a7057209 */ /* 0x000fe20007810000 */
[----:B------:R1:W-:Y:S01]  /*20b0*/  MUFU.EX2 R119, R7 ;  /* 0x0000000700777308 */ /* 0x0003e20000000800 */
[----:B------:R-:W-:Y:S01]  /*20c0*/  SHF.R.U32.HI R15, RZ, 0x18, R4 ;  /* 0x00000018ff0f7819 */ /* 0x000fe20000011604 */
[----:B------:R-:W-:Y:S01]  /*20d0*/  FMUL.FTZ R4, R133, UR4 ;  /* 0x0000000485047c20 */ /* 0x000fe20008410000 */
[----:B------:R-:W-:Y:S01]  /*20e0*/  FMNMX.FTZ R5, R158, R5, !PT ;  /* 0x000000059e057209 */ /* 0x000fe20007810000 */
[----:B------:R-:W-:Y:S01]  /*20f0*/  IMAD.IADD R216, R0, 0x1, R214 ;  /* 0x0000000100d87824 */ /* 0x000fe200078e02d6 */
[----:B------:R-:W-:Y:S01]  /*2100*/  SHF.R.U32.HI R14, RZ, 0x8, R10 ;  /* 0x00000008ff0e7819 */ /* 0x000fe2000001160a */
[----:B------:R-:W-:Y:S01]  /*2110*/  LDSM.16.MT88.4 R32, [R212+0xa000] ;  /* 0x00a00000d420783b */ /* 0x000fe20000004200 */
[----:B------:R-:W-:-:S02]  /*2120*/  FMNMX.FTZ R10, R159, R5, !PT ;  /* 0x000000059f0a7209 */ /* 0x000fc40007810000 */
[----:B---3--:R-:W-:Y:S01]  /*2130*/  LOP3.LUT R8, R6, 0xffff, RZ, 0xc0, !PT ;  /* 0x0000ffff06087812 */ /* 0x008fe200078ec0ff */
[----:B------:R-:W-:Y:S01]  /*2140*/  LDSM.16.MT88.4 R24, [R214+0xa000] ;  /* 0x00a00000d618783b */ /* 0x000fe20000004200 */
[----:B------:R-:W-:Y:S02]  /*2150*/  FSEL R12, R4, RZ, P1 ;  /* 0x000000ff040c7208 */ /* 0x000fe40000800000 */
[----:B--2---:R-:W-:Y:S01]  /*2160*/  FMNMX.FTZ R9, R9, R17, !PT ;  /* 0x0000001109097209 */ /* 0x004fe20007810000 */
[----:B------:R-:W2:Y:S01]  /*2170*/  SHFL.BFLY PT, R18, R10, 0x2, 0x1f ;  /* 0x0c401f000a127f89 */ /* 0x000ea200000e0000 */
[----:B------:R-:W-:Y:S01]  /*2180*/  LOP3.LUT R4, R11, 0xff, RZ, 0xc0, !PT ;  /* 0x000000ff0b047812 */ /* 0x000fe200078ec0ff */
[----:B------:R-:W-:Y:S01]  /*2190*/  FFMA.FTZ R2, R66, UR4, -R12 ;  /* 0x0000000442027c23 */ /* 0x000fe2000801080c */
[----:B-1----:R-:W-:Y:S01]  /*21a0*/  FFMA.FTZ R7, R61, UR4, -R13 ;  /* 0x000000043d077c23 */ /* 0x002fe2000801080d */
[----:B------:R-:W-:Y:S01]  /*21b0*/  LOP3.LUT R5, R6, 0xff, RZ, 0xc0, !PT ;  /* 0x000000ff06057812 */ /* 0x000fe200078ec0ff */
[----:B------:R-:W1:Y:S01]  /*21c0*/  SHFL.BFLY PT, R11, R9, 0x1, 0x1f ;  /* 0x0c201f00090b7f89 */ /* 0x000e6200000e0000 */
[----:B------:R3:W-:Y:S01]  /*21d0*/  MUFU.EX2 R118, R2 ;  /* 0x0000000200767308 */ /* 0x0007e20000000800 */
[----:B------:R-:W-:-:S02]  /*21e0*/  PRMT R16, R16, 0x5410, R14 ;  /* 0x0000541010107816 */ /* 0x000fc4000000000e */
[----:B------:R-:W-:Y:S01]  /*21f0*/  LEA R14, R3, UR31, 0x10 ;  /* 0x0000001f030e7c11 */ /* 0x000fe2000f8e80ff */
[----:B------:R-:W-:Y:S04]  /*2200*/  LDSM.16.MT88.4 R20, [R217+0xa000] ;  /* 0x00a00000d914783b */ /* 0x000fe80000004200 */
[----:B------:R4:W5:Y:S01]  /*2210*/  MUFU.EX2 R181, R7 ;  /* 0x0000000700b57308 */ /* 0x0009620000000800 */
[----:B------:R-:W-:Y:S01]  /*2220*/  HSET2.LE.AND R0, R16, R14, PT ;  /* 0x0000000e10007233 */ /* 0x000fe20003803000 */
[----:B------:R-:W-:Y:S04]  /*2230*/  LDSM.16.MT88.4 R28, [R216+0xa000] ;  /* 0x00a00000d81c783b */ /* 0x000fe80000004200 */
[----:B------:R-:W-:Y:S01]  /*2240*/  LDSM.16.MT88.4 R36, [R212+0xb000] ;  /* 0x00b00000d424783b */ /* 0x000fe20000004200 */
[----:B---3--:R-:W-:Y:S01]  /*2250*/  FFMA.FTZ R2, R67, UR4, -R12 ;  /* 0x0000000443027c23 */ /* 0x008fe2000801080c */
[----:B--2---:R-:W-:-:S02]  /*2260*/  FMNMX.FTZ R10, R10, R18, !PT ;  /* 0x000000120a0a7209 */ /* 0x004fc40007810000 */
[----:B------:R-:W-:Y:S01]  /*2270*/  LDSM.16.MT88.4 R44, [R214+0xb000] ;  /* 0x00b00000d62c783b */ /* 0x000fe20000004200 */
[----:B------:R5:W-:Y:S01]  /*2280*/  MUFU.EX2 R97, R2 ;  /* 0x0000000200617308 */ /* 0x000be20000000800 */
[----:B-1----:R-:W-:Y:S02]  /*2290*/  FMNMX.FTZ R136, R9, R11, !PT ;  /* 0x0000000b09887209 */ /* 0x002fe40007810000 */
[----:B------:R-:W-:Y:S01]  /*22a0*/  LDSM.16.MT88.4 R48, [R217+0xb000] ;  /* 0x00b00000d930783b */ /* 0x000fe20000004200 */
[----:B----4-:R-:W-:Y:S01]  /*22b0*/  SHF.R.U32.HI R7, RZ, 0x8, R8 ;  /* 0x00000008ff077819 */ /* 0x010fe20000011608 */
[----:B------:R-:W-:Y:S01]  /*22c0*/  FFMA.FTZ R8, R62, UR4, -R12 ;  /* 0x000000043e087c23 */ /* 0x000fe2000801080c */
[----:B------:R-:W-:Y:S01]  /*22d0*/  FSETP.NEU.FTZ.AND P1, PT, R136, -INF , PT ;  /* 0xff8000008800780b */ /* 0x000fe20003f3d000 */
[----:B------:R-:W1:Y:S02]  /*22e0*/  SHFL.BFLY PT, R11, R10, 0x1, 0x1f ;  /* 0x0c201f000a0b7f89 */ /* 0x000e6400000e0000 */
[----:B------:R2:W-:Y:S02]  /*22f0*/  MUFU.EX2 R96, R8 ;  /* 0x0000000800607308 */ /* 0x0005e40000000800 */
[----:B------:R-:W3:Y:S04]  /*2300*/  LDSM.16.MT88.4 R52, [R216+0xb000] ;  /* 0x00b00000d834783b */ /* 0x000ee80000004200 */
[----:B------:R-:W4:Y:S01]  /*2310*/  LDSM.16.MT88.4 R64, [R217+0xa800] ;  /* 0x00a80000d940783b */ /* 0x000f220000004200 */
[----:B-----5:R-:W-:-:S03]  /*2320*/  F2FP.BF16.F32.PACK_AB R2, R181, R119 ;  /* 0x00000077b502723e */ /* 0x020fc600000010ff */
[----:B------:R-:W5:Y:S01]  /*2330*/  LDSM.16.MT88.4 R152, [R212+0xa800] ;  /* 0x00a80000d498783b */ /* 0x000f620000004200 */
[----:B--2---:R-:W-:Y:S02]  /*2340*/  PRMT R8, R4, 0x5410, R15 ;  /* 0x0000541004087816 */ /* 0x004fe4000000000f */
[----:B------:R-:W-:Y:S01]  /*2350*/  PRMT R15, R5, 0x5410, R7 ;  /* 0x00005410050f7816 */ /* 0x000fe20000000007 */
[----:B------:R-:W-:Y:S01]  /*2360*/  FFMA.FTZ R5, R63, UR4, -R12 ;  /* 0x000000043f057c23 */ /* 0x000fe2000801080c */
[--C-:B------:R-:W-:Y:S02]  /*2370*/  SHF.R.U32.HI R4, RZ, 0x10, R6.reuse ;  /* 0x00000010ff047819 */ /* 0x100fe40000011606 */
[----:B------:R-:W-:Y:S01]  /*2380*/  SHF.R.U32.HI R6, RZ, 0x18, R6 ;  /* 0x00000018ff067819 */ /* 0x000fe20000011606 */
[----:B------:R-:W2:Y:S01]  /*2390*/  MUFU.EX2 R180, R5 ;  /* 0x0000000500b47308 */ /* 0x000ea20000000800 */
[----:B------:R-:W-:Y:S02]  /*23a0*/  LOP3.LUT R4, R4, 0xff, RZ, 0xc0, !PT ;  /* 0x000000ff04047812 */ /* 0x000fe400078ec0ff */
[----:B------:R-:W-:Y:S01]  /*23b0*/  HSET2.LE.AND R3, R8, R14, PT ;  /* 0x0000000e08037233 */ /* 0x000fe20003803000 */
[----:B------:R-:W-:Y:S01]  /*23c0*/  IMAD.WIDE.U32 R8, R41, -0x2daee0ad, RZ ;  /* 0xd2511f5329087825 */ /* 0x000fe200078e00ff */
[----:B------:R-:W-:-:S02]  /*23d0*/  PRMT R4, R4, 0x5410, R6 ;  /* 0x0000541004047816 */ /* 0x000fc40000000006 */
[----:B------:R-:W-:Y:S02]  /*23e0*/  LOP3.LUT R6, R0, R2, RZ, 0xc0, !PT ;  /* 0x0000000200067212 */ /* 0x000fe400078ec0ff */
[----:B------:R-:W-:Y:S02]  /*23f0*/  HSET2.LE.AND R0, R15, R14, PT ;  /* 0x0000000e0f007233 */ /* 0x000fe40003803000 */
[----:B------:R-:W-:Y:S02]  /*2400*/  F2FP.BF16.F32.PACK_AB R2, R82, R83 ;  /* 0x000000535202723e */ /* 0x000fe400000010ff */
[----:B-1----:R-:W-:Y:S02]  /*2410*/  FMNMX.FTZ R135, R10, R11, !PT ;  /* 0x0000000b0a877209 */ /* 0x002fe40007810000 */
[----:B--2---:R-:W-:Y:S02]  /*2420*/  F2FP.BF16.F32.PACK_AB R7, R180, R96 ;  /* 0x00000060b407723e */ /* 0x004fe400000010ff */
[----:B------:R-:W-:-:S02]  /*2430*/  F2FP.BF16.F32.PACK_AB R5, R97, R118 ;  /* 0x000000766105723e */ /* 0x000fc400000010ff */
[----:B------:R-:W-:Y:S02]  /*2440*/  LOP3.LUT R7, R3, R7, RZ, 0xc0, !PT ;  /* 0x0000000703077212 */ /* 0x000fe400078ec0ff */
[----:B------:R-:W-:Y:S01]  /*2450*/  HSET2.LE.AND R3, R4, R14, PT ;  /* 0x0000000e04037233 */ /* 0x000fe20003803000 */
[----:B------:R-:W-:-:S04]  /*2460*/  FMUL.FTZ R4, R136, UR4 ;  /* 0x0000000488047c20 */ /* 0x000fc80008410000 */
[----:B------:R-:W-:Y:S02]  /*2470*/  LOP3.LUT R5, R3, R5, RZ, 0xc0, !PT ;  /* 0x0000000503057212 */ /* 0x000fe400078ec0ff */
[----:B------:R-:W-:Y:S02]  /*2480*/  FSEL R15, R4, RZ, P1 ;  /* 0x000000ff040f7208 */ /* 0x000fe40000800000 */
[----:B------:R-:W-:Y:S01]  /*2490*/  LOP3.LUT R4, R0, R2, RZ, 0xc0, !PT ;  /* 0x0000000200047212 */ /* 0x000fe200078ec0ff */
[----:B------:R-:W-:Y:S01]  /*24a0*/  IMAD.WIDE.U32 R2, R19, -0x2daee0ad, RZ ;  /* 0xd2511f5313027825 */ /* 0x000fe200078e00ff */
[----:B------:R-:W-:-:S03]  /*24b0*/  FSETP.NEU.FTZ.AND P1, PT, R135, -INF , PT ;  /* 0xff8000008700780b */ /* 0x000fc60003f3d000 */
[----:B------:R-:W-:Y:S01]  /*24c0*/  FFMA.FTZ R0, R72, UR4, -R15 ;  /* 0x0000000448007c23 */ /* 0x000fe2000801080f */
[----:B------:R-:W-:-:S03]  /*24d0*/  LOP3.LUT R3, R3, UR27, R56, 0x96, !PT ;  /* 0x0000001b03037c12 */ /* 0x000fc6000f8e9638 */
[----:B------:R1:W-:Y:S01]  /*24e0*/  MUFU.EX2 R99, R0 ;  /* 0x0000000000637308 */ /* 0x0003e20000000800 */
[C---:B------:R-:W-:Y:S06]  /*24f0*/  HMMA.16816.F32.BF16 R140, R4.reuse, R32, RZ ;  /* 0x00000020048c723c */ /* 0x040fec00000418ff */
[C---:B------:R-:W-:Y:S06]  /*2500*/  HMMA.16816.F32.BF16 R112, R4.reuse, R24, RZ ;  /* 0x000000180470723c */ /* 0x040fec00000418ff */
[----:B------:R-:W-:Y:S01]  /*2510*/  HMMA.16816.F32.BF16 R92, R4, R20, RZ ;  /* 0x00000014045c723c */ /* 0x000fe200000418ff */
[----:B-1----:R-:W-:Y:S01]  /*2520*/  LOP3.LUT R0, R9, UR25, R2, 0x96, !PT ;  /* 0x0000001909007c12 */ /* 0x002fe2000f8e9602 */
[----:B------:R-:W-:Y:S01]  /*2530*/  FFMA.FTZ R9, R73, UR4, -R15 ;  /* 0x0000000449097c23 */ /* 0x000fe2000801080f */
[----:B------:R-:W-:-:S03]  /*2540*/  IMAD.WIDE.U32 R2, R3, -0x326172a9, RZ ;  /* 0xcd9e8d5703027825 */ /* 0x000fc600078e00ff */
[----:B------:R-:W-:Y:S01]  /*2550*/  HMMA.16816.F32.BF16 R100, R4, R28, RZ ;  /* 0x0000001c0464723c */ /* 0x000fe200000418ff */
[----:B------:R1:W-:Y:S01]  /*2560*/  MUFU.EX2 R98, R9 ;  /* 0x0000000900627308 */ /* 0x0003e20000000800 */
[----:B------:R-:W-:-:S04]  /*2570*/  IMAD.WIDE.U32 R60, R0, -0x326172a9, RZ ;  /* 0xcd9e8d57003c7825 */ /* 0x000fc800078e00ff */
[----:B------:R-:W-:Y:S01]  /*2580*/  FFMA.FTZ R0, R76, UR4, -R15 ;  /* 0x000000044c007c23 */ /* 0x000fe2000801080f */
[----:B------:R-:W-:Y:S01]  /*2590*/  LOP3.LUT R3, R3, UR26, R40, 0x96, !PT ;  /* 0x0000001a03037c12 */ /* 0x000fe2000f8e9628 */
[C---:B------:R-:W-:Y:S01]  /*25a0*/  HMMA.16816.F32.BF16 R104, R4.reuse, R36, RZ ;  /* 0x000000240468723c */ /* 0x040fe200000418ff */
[----:B------:R-:W-:Y:S01]  /*25b0*/  LOP3.LUT R10, R61, UR24, R2, 0x96, !PT ;  /* 0x000000183d0a7c12 */ /* 0x000fe2000f8e9602 */
[----:B------:R2:W-:Y:S02]  /*25c0*/  MUFU.EX2 R117, R0 ;  /* 0x0000000000757308 */ /* 0x0005e40000000800 */
[----:B------:R-:W-:Y:S02]  /*25d0*/  IMAD.WIDE.U32 R2, R3, -0x2daee0ad, RZ ;  /* 0xd2511f5303027825 */ /* 0x000fe400078e00ff */
[----:B------:R-:W-:Y:S02]  /*25e0*/  HMMA.16816.F32.BF16 R128, R4, R44, RZ ;  /* 0x0000002c0480723c */ /* 0x000fe400000418ff */
[----:B------:R-:W-:-:S04]  /*25f0*/  IMAD.WIDE.U32 R62, R10, -0x2daee0ad, RZ ;  /* 0xd2511f530a3e7825 */ /* 0x000fc800078e00ff */
[----:B------:R-:W-:Y:S01]  /*2600*/  HMMA.16816.F32.BF16 R120, R4, R48, RZ ;  /* 0x000000300478723c */ /* 0x000fe200000418ff */
[----:B-1----:R-:W-:Y:S01]  /*2610*/  FMUL.FTZ R9, R135, UR4 ;  /* 0x0000000487097c20 */ /* 0x002fe20008410000 */
[----:B------:R-:W-:-:S04]  /*2620*/  LOP3.LUT R2, R63, UR22, R2, 0x96, !PT ;  /* 0x000000163f027c12 */ /* 0x000fc8000f8e9602 */
[----:B------:R-:W-:Y:S01]  /*2630*/  FSEL R16, R9, RZ, P1 ;  /* 0x000000ff09107208 */ /* 0x000fe20000800000 */
[----:B------:R-:W-:Y:S01]  /*2640*/  HMMA.16816.F32.BF16 R148, R4, R34, RZ ;  /* 0x000000220494723c */ /* 0x000fe200000418ff */
[----:B--2---:R-:W-:-:S03]  /*2650*/  FFMA.FTZ R0, R77, UR4, -R15 ;  /* 0x000000044d007c23 */ /* 0x004fc6000801080f */
[--C-:B------:R-:W-:Y:S01]  /*2660*/  FFMA.FTZ R11, R79, UR4, -R16.reuse ;  /* 0x000000044f0b7c23 */ /* 0x100fe20008010810 */
[----:B------:R1:W2:Y:S01]  /*2670*/  MUFU.EX2 R73, R0 ;  /* 0x0000000000497308 */ /* 0x0002a20000000800 */
[C---:B------:R-:W-:Y:S06]  /*2680*/  HMMA.16816.F32.BF16 R144, R4.reuse, R26, RZ ;  /* 0x0000001a0490723c */ /* 0x040fec00000418ff */
[C---:B------:R-:W-:Y:S01]  /*2690*/  HMMA.16816.F32.BF16 R176, R4.reuse, R22, RZ ;  /* 0x0000001604b0723c */ /* 0x040fe200000418ff */
[----:B------:R-:W-:Y:S05]  /*26a0*/  MUFU.EX2 R182, R11 ;  /* 0x0000000b00b67308 */ /* 0x000fea0000000800 */
[----:B------:R-:W-:Y:S01]  /*26b0*/  HMMA.16816.F32.BF16 R184, R4, R30, RZ ;  /* 0x0000001e04b8723c */ /* 0x000fe200000418ff */
[----:B-1----:R-:W-:-:S05]  /*26c0*/  FFMA.FTZ R0, R74, UR4, -R16 ;  /* 0x000000044a007c23 */ /* 0x002fca0008010810 */
[C---:B------:R-:W-:Y:S01]  /*26d0*/  HMMA.16816.F32.BF16 R196, R4.reuse, R38, RZ ;  /* 0x0000002604c4723c */ /* 0x040fe200000418ff */
[----:B------:R1:W-:Y:S05]  /*26e0*/  MUFU.EX2 R81, R0 ;  /* 0x0000000000517308 */ /* 0x0003ea0000000800 */
[C---:B------:R-:W-:Y:S06]  /*26f0*/  HMMA.16816.F32.BF16 R204, R4.reuse, R46, RZ ;  /* 0x0000002e04cc723c */ /* 0x040fec00000418ff */
[C---:B------:R-:W-:Y:S06]  /*2700*/  HMMA.16816.F32.BF16 R232, R4.reuse, R50, RZ ;  /* 0x0000003204e8723c */ /* 0x040fec00000418ff */
[----:B---3--:R-:W-:Y:S01]  /*2710*/  HMMA.16816.F32.BF16 R224, R4, R54, RZ ;  /* 0x0000003604e0723c */ /* 0x008fe200000418ff */
[----:B-1----:R-:W-:Y:S01]  /*2720*/  LOP3.LUT R0, R3, UR23, R8, 0x96, !PT ;  /* 0x0000001703007c12 */ /* 0x002fe2000f8e9608 */
[----:B------:R-:W-:-:S04]  /*2730*/  IMAD.WIDE.U32 R2, R2, -0x326172a9, RZ ;  /* 0xcd9e8d5702027825 */ /* 0x000fc800078e00ff */
[----:B------:R-:W-:Y:S01]  /*2740*/  FFMA.FTZ R8, R78, UR4, -R16 ;  /* 0x000000044e087c23 */ /* 0x000fe20008010810 */
[----:B------:R-:W-:Y:S01]  /*2750*/  IMAD.WIDE.U32 R18, R0, -0x326172a9, RZ ;  /* 0xcd9e8d5700127825 */ /* 0x000fe200078e00ff */
[C---:B------:R-:W-:Y:S02]  /*2760*/  LOP3.LUT R0, R2.reuse, 0xffff, RZ, 0xc0, !PT ;  /* 0x0000ffff02007812 */ /* 0x040fe400078ec0ff */
[----:B------:R1:W3:Y:S01]  /*2770*/  MUFU.EX2 R116, R8 ;  /* 0x0000000800747308 */ /* 0x0002e20000000800 */
[----:B------:R-:W-:Y:S01]  /*2780*/  LOP3.LUT R10, R2, 0xff, RZ, 0xc0, !PT ;  /* 0x000000ff020a7812 */ /* 0x000fe200078ec0ff */
[----:B------:R-:W-:Y:S01]  /*2790*/  HMMA.16816.F32.BF16 R76, R4, R52, RZ ;  /* 0x00000034044c723c */ /* 0x000fe200000418ff */
[----:B------:R-:W-:Y:S02]  /*27a0*/  SHF.R.U32.HI R17, RZ, 0x18, R2 ;  /* 0x00000018ff117819 */ /* 0x000fe40000011602 */
[----:B------:R-:W-:-:S04]  /*27b0*/  SHF.R.U32.HI R9, RZ, 0x8, R0 ;  /* 0x00000008ff097819 */ /* 0x000fc80000011600 */
[----:B------:R-:W-:Y:S02]  /*27c0*/  PRMT R11, R10, 0x5410, R9 ;  /* 0x000054100a0b7816 */ /* 0x000fe40000000009 */
[----:B-1----:R-:W-:Y:S02]  /*27d0*/  SHF.R.U32.HI R8, RZ, 0x10, R2 ;  /* 0x00000010ff087819 */ /* 0x002fe40000011602 */
[----:B------:R-:W-:Y:S01]  /*27e0*/  LOP3.LUT R2, R3, UR6, R18, 0x96, !PT ;  /* 0x0000000603027c12 */ /* 0x000fe2000f8e9612 */
[----:B------:R-:W-:Y:S01]  /*27f0*/  FFMA.FTZ R3, R75, UR4, -R16 ;  /* 0x000000044b037c23 */ /* 0x000fe20008010810 */
[----:B------:R-:W-:Y:S02]  /*2800*/  LOP3.LUT R0, R8, 0xff, RZ, 0xc0, !PT ;  /* 0x000000ff08007812 */ /* 0x000fe400078ec0ff */
[----:B------:R-:W-:Y:S01]  /*2810*/  SHF.R.U32.HI R9, RZ, 0x10, R2 ;  /* 0x00000010ff097819 */ /* 0x000fe20000011602 */
[----:B------:R1:W4:Y:S01]  /*2820*/  MUFU.EX2 R183, R3 ;  /* 0x0000000300b77308 */ /* 0x0003220000000800 */
[----:B------:R-:W-:-:S02]  /*2830*/  PRMT R18, R0, 0x5410, R17 ;  /* 0x0000541000127816 */ /* 0x000fc40000000011 */
[C---:B------:R-:W-:Y:S02]  /*2840*/  LOP3.LUT R0, R2.reuse, 0xffff, RZ, 0xc0, !PT ;  /* 0x0000ffff02007812 */ /* 0x040fe400078ec0ff */
[----:B------:R-:W-:Y:S02]  /*2850*/  LOP3.LUT R17, R2, 0xff, RZ, 0xc0, !PT ;  /* 0x000000ff02117812 */ /* 0x000fe400078ec0ff */
[----:B------:R-:W-:Y:S02]  /*2860*/  SHF.R.U32.HI R10, RZ, 0x8, R0 ;  /* 0x00000008ff0a7819 */ /* 0x000fe40000011600 */
[----:B------:R-:W-:Y:S02]  /*2870*/  SHF.R.U32.HI R8, RZ, 0x18, R2 ;  /* 0x00000018ff087819 */ /* 0x000fe40000011602 */
[----:B------:R-:W-:Y:S02]  /*2880*/  HSET2.LE.AND R0, R11, R14, PT ;  /* 0x0000000e0b007233 */ /* 0x000fe40003803000 */
[----:B--2---:R-:W-:-:S02]  /*2890*/  F2FP.BF16.F32.PACK_AB R2, R73, R117 ;  /* 0x000000754902723e */ /* 0x004fc400000010ff */
[----:B-1----:R-:W-:Y:S02]  /*28a0*/  LOP3.LUT R3, R9, 0xff, RZ, 0xc0, !PT ;  /* 0x000000ff09037812 */ /* 0x002fe400078ec0ff */
[----:B------:R-:W-:Y:S02]  /*28b0*/  PRMT R9, R17, 0x5410, R10 ;  /* 0x0000541011097816 */ /* 0x000fe4000000000a */
[----:B------:R-:W-:Y:S02]  /*28c0*/  PRMT R11, R3, 0x5410, R8 ;  /* 0x00005410030b7816 */ /* 0x000fe40000000008 */
[----:B------:R-:W-:Y:S02]  /*28d0*/  LOP3.LUT R10, R0, R2, RZ, 0xc0, !PT ;  /* 0x00000002000a7212 */ /* 0x000fe400078ec0ff */
[--C-:B------:R-:W-:Y:S02]  /*28e0*/  HSET2.LE.AND R3, R9, R14.reuse, PT ;  /* 0x0000000e09037233 */ /* 0x100fe40003803000 */
[----:B------:R-:W-:-:S02]  /*28f0*/  HSET2.LE.AND R0, R18, R14, PT ;  /* 0x0000000e12007233 */ /* 0x000fc40003803000 */
[----:B------:R-:W-:Y:S02]  /*2900*/  HSET2.LE.AND R9, R11, R14, PT ;  /* 0x0000000e0b097233 */ /* 0x000fe40003803000 */
[----:B---3--:R-:W-:Y:S02]  /*2910*/  F2FP.BF16.F32.PACK_AB R2, R182, R116 ;  /* 0x00000074b602723e */ /* 0x008fe400000010ff */
[----:B------:R-:W-:Y:S02]  /*2920*/  F2FP.BF16.F32.PACK_AB R8, R98, R99 ;  /* 0x000000636208723e */ /* 0x000fe400000010ff */
[----:B----4-:R-:W-:Y:S02]  /*2930*/  F2FP.BF16.F32.PACK_AB R17, R183, R81 ;  /* 0x00000051b711723e */ /* 0x010fe400000010ff */
[----:B------:R-:W-:Y:S01]  /*2940*/  LOP3.LUT R11, R0, R2, RZ, 0xc0, !PT ;  /* 0x00000002000b7212 */ /* 0x000fe200078ec0ff */
[----:B------:R-:W-:Y:S01]  /*2950*/  FFMA.FTZ R0, R88, UR4, -R13 ;  /* 0x0000000458007c23 */ /* 0x000fe2000801080d */
[----:B------:R-:W-:-:S02]  /*2960*/  LOP3.LUT R8, R3, R8, RZ, 0xc0, !PT ;  /* 0x0000000803087212 */ /* 0x000fc400078ec0ff */
[----:B------:R-:W-:Y:S01]  /*2970*/  LOP3.LUT R9, R9, R17, RZ, 0xc0, !PT ;  /* 0x0000001109097212 */ /* 0x000fe200078ec0ff */
[----:B------:R1:W2:Y:S01]  /*2980*/  MUFU.EX2 R70, R0 ;  /* 0x0000000000467308 */ /* 0x0002a20000000800 */
[----:B------:R-:W-:Y:S01]  /*2990*/  LOP3.LUT R2, R43, UR30, R68, 0x96, !PT ;  /* 0x0000001e2b027c12 */ /* 0x000fe2000f8e9644 */
[----:B------:R-:W-:-:S04]  /*29a0*/  IMAD.MOV.U32 R43, RZ, RZ, R81 ;  /* 0x000000ffff2b7224 */ /* 0x000fc800078e0051 */
[----:B------:R-:W-:Y:S01]  /*29b0*/  HMMA.16816.F32.BF16 R4, R8, R26, RZ ;  /* 0x0000001a0804723c */ /* 0x000fe200000418ff */
[----:B------:R-:W-:-:S05]  /*29c0*/  IMAD.WIDE.U32 R2, R2, -0x2daee0ad, RZ ;  /* 0xd2511f5302027825 */ /* 0x000fca00078e00ff */
[C---:B------:R-:W-:Y:S01]  /*29d0*/  HMMA.16816.F32.BF16 R236, R8.reuse, R38, RZ ;  /* 0x0000002608ec723c */ /* 0x040fe200000418ff */
[--C-:B------:R-:W-:Y:S02]  /*29e0*/  SHF.R.U32.HI R18, RZ, 0x10, R2.reuse ;  /* 0x00000010ff127819 */ /* 0x100fe40000011602 */
[----:B------:R-:W-:Y:S01]  /*29f0*/  SHF.R.U32.HI R17, RZ, 0x18, R2 ;  /* 0x00000018ff117819 */ /* 0x000fe20000011602 */
[----:B-1----:R-:W-:Y:S01]  /*2a00*/  FFMA.FTZ R0, R89, UR4, -R13 ;  /* 0x0000000459007c23 */ /* 0x002fe2000801080d */
[----:B--2---:R-:W-:Y:S01]  /*2a10*/  IMAD.MOV.U32 R89, RZ, RZ, R70 ;  /* 0x000000ffff597224 */ /* 0x004fe200078e0046 */
[----:B------:R-:W-:Y:S01]  /*2a20*/  HMMA.16816.F32.BF16 R108, R8, R34, RZ ;  /* 0x00000022086c723c */ /* 0x000fe200000418ff */
[----:B------:R-:W-:Y:S01]  /*2a30*/  IMAD.MOV.U32 R38, RZ, RZ, R83 ;  /* 0x000000ffff267224 */ /* 0x000fe200078e0053 */
[----:B------:R1:W-:Y:S01]  /*2a40*/  MUFU.EX2 R88, R0 ;  /* 0x0000000000587308 */ /* 0x0003e20000000800 */
[----:B------:R-:W-:-:S03]  /*2a50*/  IMAD.MOV.U32 R39, RZ, RZ, R99 ;  /* 0x000000ffff277224 */ /* 0x000fc600078e0063 */
[C---:B------:R-:W-:Y:S06]  /*2a60*/  HMMA.16816.F32.BF16 R200, R8.reuse, R46, RZ ;  /* 0x0000002e08c8723c */ /* 0x040fec00000418ff */
[----:B------:R-:W-:Y:S02]  /*2a70*/  IMAD.MOV.U32 R75, RZ, RZ, R4 ;  /* 0x000000ffff4b7224 */ /* 0x000fe400078e0004 */
[----:B------:R-:W-:Y:S01]  /*2a80*/  FFMA.FTZ R4, R90, UR4, -R12 ;  /* 0x000000045a047c23 */ /* 0x000fe2000801080c */
[----:B------:R-:W-:Y:S01]  /*2a90*/  IMAD.MOV.U32 R138, RZ, RZ, R5 ;  /* 0x000000ffff8a7224 */ /* 0x000fe200078e0005 */
[----:B------:R-:W-:Y:S01]  /*2aa0*/  HMMA.16816.F32.BF16 R160, R8, R48, RZ ;  /* 0x0000003008a0723c */ /* 0x000fe200000418ff */
[----:B------:R-:W-:Y:S01]  /*2ab0*/  IMAD.MOV.U32 R137, RZ, RZ, R6 ;  /* 0x000000ffff897224 */ /* 0x000fe200078e0006 */
[----:B------:R-:W-:Y:S01]  /*2ac0*/  MUFU.EX2 R175, R4 ;  /* 0x0000000400af7308 */ /* 0x000fe20000000800 */
[----:B------:R-:W-:-:S02]  /*2ad0*/  IMAD.MOV.U32 R90, RZ, RZ, R180 ;  /* 0x000000ffff5a7224 */ /* 0x000fc400078e00b4 */
[----:B-1----:R-:W-:Y:S01]  /*2ae0*/  FFMA.FTZ R0, R84, UR4, -R13 ;  /* 0x0000000454007c23 */ /* 0x002fe2000801080d */
[----:B------:R-:W-:Y:S02]  /*2af0*/  IMAD.MOV.U32 R84, RZ, RZ, R7 ;  /* 0x000000ffff547224 */ /* 0x000fe400078e0007 */
[----:B------:R-:W-:Y:S01]  /*2b00*/  FFMA.FTZ R7, R91, UR4, -R12 ;  /* 0x000000045b077c23 */ /* 0x000fe2000801080c */
[C---:B------:R-:W-:Y:S01]  /*2b10*/  HMMA.16816.F32.BF16 R68, R8.reuse, R28, RZ ;  /* 0x0000001c0844723c */ /* 0x040fe200000418ff */
[----:B------:R-:W-:Y:S01]  /*2b20*/  IMAD.MOV.U32 R91, RZ, RZ, R119 ;  /* 0x000000ffff5b7224 */ /* 0x000fe200078e0077 */
[----:B------:R1:W2:Y:S01]  /*2b30*/  MUFU.EX2 R72, R0 ;  /* 0x0000000000487308 */ /* 0x0002a20000000800 */
[----:B------:R-:W-:Y:S02]  /*2b40*/  IMAD.MOV.U32 R57, RZ, RZ, R109 ;  /* 0x000000ffff397224 */ /* 0x000fe400078e006d */
[----:B------:R-:W-:Y:S01]  /*2b50*/  IMAD.MOV.U32 R56, RZ, RZ, R110 ;  /* 0x000000ffff387224 */ /* 0x000fe200078e006e */
[----:B------:R-:W-:Y:S01]  /*2b60*/  HMMA.16816.F32.BF16 R244, R8, R30, RZ ;  /* 0x0000001e08f4723c */ /* 0x000fe200000418ff */
[----:B------:R-:W-:-:S02]  /*2b70*/  IMAD.MOV.U32 R41, RZ, RZ, R111 ;  /* 0x000000ffff297224 */ /* 0x000fc400078e006f */
[----:B------:R-:W-:Y:S01]  /*2b80*/  IMAD.MOV.U32 R40, RZ, RZ, R108 ;  /* 0x000000ffff287224 */ /* 0x000fe200078e006c */
[----:B------:R-:W-:Y:S01]  /*2b90*/  MUFU.EX2 R174, R7 ;  /* 0x0000000700ae7308 */ /* 0x000fe20000000800 */
[----:B------:R-:W-:Y:S01]  /*2ba0*/  LDSM.16.MT88.4 R108, [R214+0xb800] ;  /* 0x00b80000d66c783b */ /* 0x000fe20000004200 */
[C---:B------:R-:W-:Y:S01]  /*2bb0*/  HMMA.16816.F32.BF16 R208, R8.reuse, R24, RZ ;  /* 0x0000001808d0723c */ /* 0x040fe200000418ff */
[----:B------:R-:W-:Y:S02]  /*2bc0*/  IMAD.MOV.U32 R48, RZ, RZ, R181 ;  /* 0x000000ffff307224 */ /* 0x000fe400078e00b5 */
[----:B------:R-:W3:Y:S01]  /*2bd0*/  LDSM.16.MT88.4 R24, [R214+0xa800] ;  /* 0x00a80000d618783b */ /* 0x000ee20000004200 */
[----:B------:R-:W-:Y:S02]  /*2be0*/  IMAD.MOV.U32 R46, RZ, RZ, R75 ;  /* 0x000000ffff2e7224 */ /* 0x000fe400078e004b */
[----:B------:R-:W-:Y:S01]  /*2bf0*/  HMMA.16816.F32.BF16 R28, R8, R44, RZ ;  /* 0x0000002c081c723c */ /* 0x000fe200000418ff */
[----:B-1----:R-:W-:Y:S01]  /*2c00*/  FFMA.FTZ R0, R85, UR4, -R13 ;  /* 0x0000000455007c23 */ /* 0x002fe2000801080d */
[----:B------:R-:W-:Y:S01]  /*2c10*/  LOP3.LUT R13, R2, 0xff, RZ, 0xc0, !PT ;  /* 0x000000ff020d7812 */ /* 0x000fe200078ec0ff */
[----:B--2---:R-:W-:-:S02]  /*2c20*/  IMAD.MOV.U32 R49, RZ, RZ, R72 ;  /* 0x000000ffff317224 */ /* 0x004fc400078e0048 */
[----:B------:R1:W2:Y:S01]  /*2c30*/  MUFU.EX2 R74, R0 ;  /* 0x00000000004a7308 */ /* 0x0002a20000000800 */
[----:B------:R-:W-:Y:S01]  /*2c40*/  IMAD.MOV.U32 R72, RZ, RZ, R97 ;  /* 0x000000ffff487224 */ /* 0x000fe200078e0061 */
[C---:B------:R-:W-:Y:S01]  /*2c50*/  HMMA.16816.F32.BF16 R188, R8.reuse, R20, RZ ;  /* 0x0000001408bc723c */ /* 0x040fe200000418ff */
[----:B------:R-:W-:Y:S02]  /*2c60*/  IMAD.MOV.U32 R44, RZ, RZ, R118 ;  /* 0x000000ffff2c7224 */ /* 0x000fe400078e0076 */
[----:B------:R-:W-:Y:S02]  /*2c70*/  IMAD.MOV.U32 R45, RZ, RZ, R117 ;  /* 0x000000ffff2d7224 */ /* 0x000fe400078e0075 */
[----:B------:R-:W-:Y:S01]  /*2c80*/  IMAD.MOV.U32 R85, RZ, RZ, R56 ;  /* 0x000000ffff557224 */ /* 0x000fe200078e0038 */
[C---:B------:R-:W-:Y:S01]  /*2c90*/  HMMA.16816.F32.BF16 R248, R8.reuse, R22, RZ ;  /* 0x0000001608f8723c */ /* 0x040fe200000418ff */
[----:B------:R-:W-:Y:S05]  /*2ca0*/  LDSM.16.MT88.4 R20, [R216+0xb800] ;  /* 0x00b80000d814783b */ /* 0x000fea0000004200 */
[C---:B------:R-:W-:Y:S01]  /*2cb0*/  HMMA.16816.F32.BF16 R240, R8.reuse, R32, RZ ;  /* 0x0000002008f0723c */ /* 0x040fe200000418ff */
[----:B-1----:R-:W-:Y:S01]  /*2cc0*/  LOP3.LUT R0, R3, UR5, R58, 0x96, !PT ;  /* 0x0000000503007c12 */ /* 0x002fe2000f8e963a */
[----:B--2---:R-:W-:Y:S01]  /*2cd0*/  IMAD.MOV.U32 R47, RZ, RZ, R74 ;  /* 0x000000ffff2f7224 */ /* 0x004fe200078e004a */
[----:B------:R-:W-:Y:S01]  /*2ce0*/  LOP3.LUT R3, R2, 0xffff, RZ, 0xc0, !PT ;  /* 0x0000ffff02037812 */ /* 0x000fe200078ec0ff */
[----:B------:R-:W-:Y:S01]  /*2cf0*/  FFMA.FTZ R2, R86, UR4, -R12 ;  /* 0x0000000456027c23 */ /* 0x000fe2000801080c */
[C---:B------:R-:W-:Y:S01]  /*2d00*/  LOP3.LUT R4, R0.reuse, 0xffff, RZ, 0xc0, !PT ;  /* 0x0000ffff00047812 */ /* 0x040fe200078ec0ff */
[----:B------:R-:W-:Y:S01]  /*2d10*/  IMAD.MOV.U32 R86, RZ, RZ, R98 ;  /* 0x000000ffff567224 */ /* 0x000fe200078e0062 */
[----:B------:R-:W-:Y:S01]  /*2d20*/  SHF.R.U32.HI R5, RZ, 0x8, R3 ;  /* 0x00000008ff057819 */ /* 0x000fe20000011603 */
[----:B------:R1:W-:Y:S01]  /*2d30*/  MUFU.EX2 R173, R2 ;  /* 0x0000000200ad7308 */ /* 0x0003e20000000800 */
[----:B------:R-:W-:Y:S01]  /*2d40*/  LOP3.LUT R6, R0, 0xff, RZ, 0xc0, !PT ;  /* 0x000000ff00067812 */ /* 0x000fe200078ec0ff */
[----:B------:R-:W-:Y:S01]  /*2d50*/  IMAD.MOV.U32 R74, RZ, RZ, R96 ;  /* 0x000000ffff4a7224 */ /* 0x000fe200078e0060 */
[----:B------:R-:W-:Y:S01]  /*2d60*/  SHF.R.U32.HI R3, RZ, 0x8, R4 ;  /* 0x00000008ff037819 */ /* 0x000fe20000011604 */
[----:B------:R-:W-:Y:S01]  /*2d70*/  LDSM.16.MT88.4 R96, [R212+0xb800] ;  /* 0x00b80000d460783b */ /* 0x000fe20000004200 */
[----:B------:R-:W-:Y:S01]  /*2d80*/  SHF.R.U32.HI R7, RZ, 0x18, R0 ;  /* 0x00000018ff077819 */ /* 0x000fe20000011600 */
[C---:B------:R-:W-:Y:S01]  /*2d90*/  HMMA.16816.F32.BF16 R32, R8.reuse, R36, RZ ;  /* 0x000000240820723c */ /* 0x040fe200000418ff */
[----:B------:R-:W-:Y:S01]  /*2da0*/  PRMT R6, R6, 0x5410, R3 ;  /* 0x0000541006067816 */ /* 0x000fe20000000003 */
[----:B------:R-:W-:Y:S01]  /*2db0*/  FFMA.FTZ R3, R87, UR4, -R12 ;  /* 0x0000000457037c23 */ /* 0x000fe2000801080c */
[----:B------:R-:W-:Y:S01]  /*2dc0*/  IMAD.MOV.U32 R87, RZ, RZ, R82 ;  /* 0x000000ffff577224 */ /* 0x000fe200078e0052 */
[----:B------:R-:W-:Y:S01]  /*2dd0*/  PRMT R13, R13, 0x5410, R5 ;  /* 0x000054100d0d7816 */ /* 0x000fe20000000005 */
[----:B------:R-:W-:Y:S01]  /*2de0*/  LDSM.16.MT88.4 R80, [R216+0xa800] ;  /* 0x00a80000d850783b */ /* 0x000fe20000004200 */
[----:B------:R2:W4:Y:S01]  /*2df0*/  MUFU.EX2 R229, R3 ;  /* 0x0000000300e57308 */ /* 0x0005220000000800 */
[----:B------:R-:W-:Y:S01]  /*2e00*/  LOP3.LUT R5, R18, 0xff, RZ, 0xc0, !PT ;  /* 0x000000ff12057812 */ /* 0x000fe200078ec0ff */
[----:B------:R-:W-:Y:S01]  /*2e10*/  IMAD.MOV.U32 R12, RZ, RZ, R116 ;  /* 0x000000ffff0c7224 */ /* 0x000fe200078e0074 */
[C---:B------:R-:W-:Y:S01]  /*2e20*/  HMMA.16816.F32.BF16 R192, R8.reuse, R50, RZ ;  /* 0x0000003208c0723c */ /* 0x040fe200000418ff */
[----:B------:R-:W3:Y:S01]  /*2e30*/  LDSM.16.MT88.4 R116, [R217+0xb800] ;  /* 0x00b80000d974783b */ /* 0x000ee20000004200 */
[----:B-1----:R-:W-:Y:S01]  /*2e40*/  SHF.R.U32.HI R2, RZ, 0x10, R0 ;  /* 0x00000010ff027819 */ /* 0x002fe20000011600 */
[----:B------:R-:W-:Y:S01]  /*2e50*/  IMAD.MOV.U32 R37, RZ, RZ, R57 ;  /* 0x000000ffff257224 */ /* 0x000fe200078e0039 */
[----:B------:R-:W-:Y:S01]  /*2e60*/  HSET2.LE.AND R0, R6, R14, PT ;  /* 0x0000000e06007233 */ /* 0x000fe20003803000 */
[----:B------:R-:W-:Y:S01]  /*2e70*/  IMAD.MOV.U32 R36, RZ, RZ, R40 ;  /* 0x000000ffff247224 */ /* 0x000fe200078e0028 */
[----:B------:R-:W-:Y:S01]  /*2e80*/  LOP3.LUT R4, R2, 0xff, RZ, 0xc0, !PT ;  /* 0x000000ff02047812 */ /* 0x000fe200078ec0ff */
[----:B------:R-:W-:Y:S01]  /*2e90*/  HMMA.16816.F32.BF16 R168, R8, R52, RZ ;  /* 0x0000003408a8723c */ /* 0x000fe200000418ff */
[----:B------:R-:W-:Y:S01]  /*2ea0*/  F2FP.BF16.F32.PACK_AB R2, R88, R89 ;  /* 0x000000595802723e */ /* 0x000fe200000010ff */
[----:B------:R-:W-:Y:S01]  /*2eb0*/  IMAD.MOV.U32 R51, RZ, RZ, R182 ;  /* 0x000000ffff337224 */ /* 0x000fe200078e00b6 */
[----:B------:R-:W-:Y:S01]  /*2ec0*/  PRMT R4, R4, 0x5410, R7 ;  /* 0x0000541004047816 */ /* 0x000fe20000000007 */
[----:B------:R-:W-:Y:S01]  /*2ed0*/  IMAD.MOV.U32 R7, RZ, RZ, R137 ;  /* 0x000000ffff077224 */ /* 0x000fe200078e0089 */
[----:B------:R-:W-:-:S02]  /*2ee0*/  LOP3.LUT R124, R0, R2, RZ, 0xc0, !PT ;  /* 0x00000002007c7212 */ /* 0x000fc400078ec0ff */
[----:B------:R-:W-:Y:S01]  /*2ef0*/  F2FP.BF16.F32.PACK_AB R2, R174, R175 ;  /* 0x000000afae02723e */ /* 0x000fe200000010ff */
[----:B------:R-:W-:Y:S01]  /*2f00*/  IMAD.MOV.U32 R52, RZ, RZ, R183 ;  /* 0x000000ffff347224 */ /* 0x000fe200078e00b7 */
[--C-:B------:R-:W-:Y:S01]  /*2f10*/  HSET2.LE.AND R0, R4, R14.reuse, PT ;  /* 0x0000000e04007233 */ /* 0x100fe20003803000 */
[----:B------:R-:W-:Y:S01]  /*2f20*/  HMMA.16816.F32.BF16 R180, R8, R54, RZ ;  /* 0x0000003608b4723c */ /* 0x000fe200000418ff */
[----:B------:R-:W-:Y:S01]  /*2f30*/  PRMT R5, R5, 0x5410, R17 ;  /* 0x0000541005057816 */ /* 0x000fe20000000011 */
[----:B------:R-:W-:Y:S01]  /*2f40*/  IMAD.MOV.U32 R17, RZ, RZ, R84 ;  /* 0x000000ffff117224 */ /* 0x000fe200078e0054 */
[--C-:B--2---:R-:W-:Y:S01]  /*2f50*/  HSET2.LE.AND R3, R13, R14.reuse, PT ;  /* 0x0000000e0d037233 */ /* 0x104fe20003803000 */
[----:B------:R-:W-:Y:S01]  /*2f60*/  IMAD.MOV.U32 R13, RZ, RZ, R138 ;  /* 0x000000ffff0d7224 */ /* 0x000fe200078e008a */
[----:B------:R-:W-:Y:S01]  /*2f70*/  LOP3.LUT R125, R0, R2, RZ, 0xc0, !PT ;  /* 0x00000002007d7212 */ /* 0x000fe200078ec0ff */
[----:B------:R-:W-:Y:S01]  /*2f80*/  FFMA.FTZ R0, R164, UR4, -R15 ;  /* 0x00000004a4007c23 */ /* 0x000fe2000801080f */
[----:B------:R-:W-:Y:S01]  /*2f90*/  HSET2.LE.AND R5, R5, R14, PT ;  /* 0x0000000e05057233 */ /* 0x000fe20003803000 */
[----:B------:R-:W-:Y:S01]  /*2fa0*/  IMAD.MOV.U32 R55, RZ, RZ, R72 ;  /* 0x000000ffff377224 */ /* 0x000fe200078e0048 */
[----:B------:R-:W-:Y:S01]  /*2fb0*/  F2FP.BF16.F32.PACK_AB R4, R47, R49 ;  /* 0x000000312f04723e */ /* 0x000fe200000010ff */
[----:B------:R1:W-:Y:S01]  /*2fc0*/  MUFU.EX2 R138, R0 ;  /* 0x00000000008a7308 */ /* 0x0003e20000000800 */
[----:B----4-:R-:W-:Y:S01]  /*2fd0*/  F2FP.BF16.F32.PACK_AB R6, R229, R173 ;  /* 0x000000ade506723e */ /* 0x010fe200000010ff */
[----:B------:R-:W-:Y:S01]  /*2fe0*/  IMAD.MOV.U32 R54, RZ, RZ, R49 ;  /* 0x000000ffff367224 */ /* 0x000fe200078e0031 */
[----:B------:R-:W-:Y:S01]  /*2ff0*/  LOP3.LUT R126, R3, R4, RZ, 0xc0, !PT ;  /* 0x00000004037e7212 */ /* 0x000fe200078ec0ff */
[----:B------:R-:W-:Y:S01]  /*3000*/  FFMA.FTZ R4, R158, UR4, -R16 ;  /* 0x000000049e047c23 */ /* 0x000fe20008010810 */
[----:B------:R-:W-:Y:S01]  /*3010*/  LOP3.LUT R127, R5, R6, RZ, 0xc0, !PT ;  /* 0x00000006057f7212 */ /* 0x000fe200078ec0ff */
[----:B------:R-:W-:Y:S01]  /*3020*/  IMAD.MOV.U32 R49, RZ, RZ, R13 ;  /* 0x000000ffff317224 */ /* 0x000fe200078e000d */
[----:B------:R-:W-:Y:S01]  /*3030*/  LOP3.LUT R2, R19, UR30, R60, 0x96, !PT ;  /* 0x0000001e13027c12 */ /* 0x000fe2000f8e963c */
[----:B------:R2:W-:Y:S01]  /*3040*/  MUFU.EX2 R13, R4 ;  /* 0x00000004000d7308 */ /* 0x0005e20000000800 */
[----:B------:R-:W-:-:S02]  /*3050*/  IMAD.MOV.U32 R50, RZ, RZ, R7 ;  /* 0x000000ffff327224 */ /* 0x000fc400078e0007 */
[----:B------:R-:W-:Y:S01]  /*3060*/  IMAD.MOV.U32 R53, RZ, RZ, R43 ;  /* 0x000000ffff357224 */ /* 0x000fe200078e002b */
[----:B------:R-:W-:Y:S01]  /*3070*/  HMMA.16816.F32.BF16 R56, R124, R64, R92 ;  /* 0x000000407c38723c */ /* 0x000fe2000004185c */
[----:B------:R-:W-:-:S04]  /*3080*/  IMAD.WIDE.U32 R2, R2, -0x2daee0ad, RZ ;  /* 0xd2511f5302027825 */ /* 0x000fc800078e00ff */
[----:B-1----:R-:W-:Y:S01]  /*3090*/  FFMA.FTZ R0, R165, UR4, -R15 ;  /* 0x00000004a5007c23 */ /* 0x002fe2000801080f */
[C---:B------:R-:W-:Y:S01]  /*30a0*/  LOP3.LUT R5, R2.reuse, 0xffff, RZ, 0xc0, !PT ;  /* 0x0000ffff02057812 */ /* 0x040fe200078ec0ff */
[----:B------:R-:W-:Y:S01]  /*30b0*/  IMAD.MOV.U32 R92, RZ, RZ, R74 ;  /* 0x000000ffff5c7224 */ /* 0x000fe200078e004a */
[----:B------:R-:W-:Y:S01]  /*30c0*/  LOP3.LUT R10, R2, 0xff, RZ, 0xc0, !PT ;  /* 0x000000ff020a7812 */ /* 0x000fe200078ec0ff */
[----:B------:R1:W4:Y:S01]  /*30d0*/  MUFU.EX2 R137, R0 ;  /* 0x0000000000897308 */ /* 0x0003220000000800 */
[----:B------:R-:W-:Y:S01]  /*30e0*/  SHF.R.U32.HI R9, RZ, 0x18, R2 ;  /* 0x00000018ff097819 */ /* 0x000fe20000011602 */
[----:B------:R-:W-:Y:S01]  /*30f0*/  IMAD.MOV.U32 R94, RZ, RZ, R12 ;  /* 0x000000ffff5e7224 */ /* 0x000fe200078e000c */
[----:B------:R-:W-:Y:S01]  /*3100*/  SHF.R.U32.HI R8, RZ, 0x8, R5 ;  /* 0x00000008ff087819 */ /* 0x000fe20000011605 */
[----:B--2---:R-:W-:Y:S01]  /*3110*/  FFMA.FTZ R4, R167, UR4, -R16 ;  /* 0x00000004a7047c23 */ /* 0x004fe20008010810 */
[----:B------:R-:W-:Y:S01]  /*3120*/  IMAD.MOV.U32 R84, RZ, RZ, R41 ;  /* 0x000000ffff547224 */ /* 0x000fe200078e0029 */
[----:B-----5:R-:W-:Y:S01]  /*3130*/  HMMA.16816.F32.BF16 R140, R124, R152, R140 ;  /* 0x000000987c8c723c */ /* 0x020fe2000004188c */
[----:B------:R-:W-:Y:S01]  /*3140*/  IMAD.MOV.U32 R95, RZ, RZ, R45 ;  /* 0x000000ffff5f7224 */ /* 0x000fe200078e002d */
[----:B------:R-:W-:Y:S01]  /*3150*/  MUFU.EX2 R11, R4 ;  /* 0x00000004000b7308 */ /* 0x000fe20000000800 */
[----:B------:R-:W-:-:S02]  /*3160*/  IMAD.MOV.U32 R93, RZ, RZ, R91 ;  /* 0x000000ffff5d7224 */ /* 0x000fc400078e005b */
[----:B------:R-:W-:Y:S01]  /*3170*/  IMAD.MOV.U32 R165, RZ, RZ, R44 ;  /* 0x000000ffffa57224 */ /* 0x000fe200078e002c */
[C---:B---3--:R-:W-:Y:S01]  /*3180*/  HMMA.16816.F32.BF16 R40, R124.reuse, R24, R112 ;  /* 0x000000187c28723c */ /* 0x048fe20000041870 */
[----:B------:R-:W-:Y:S02]  /*3190*/  IMAD.MOV.U32 R164, RZ, RZ, R47 ;  /* 0x000000ffffa47224 */ /* 0x000fe400078e002f */
[----:B-1----:R-:W-:Y:S01]  /*31a0*/  FFMA.FTZ R0, R156, UR4, -R15 ;  /* 0x000000049c007c23 */ /* 0x002fe2000801080f */
[----:B------:R-:W-:Y:S02]  /*31b0*/  IMAD.MOV.U32 R156, RZ, RZ, R73 ;  /* 0x000000ffff9c7224 */ /* 0x000fe400078e0049 */
[C---:B------:R-:W-:Y:S01]  /*31c0*/  HMMA.16816.F32.BF16 R112, R124.reuse, R116, R120 ;  /* 0x000000747c70723c */ /* 0x040fe20000041878 */
[----:B------:R-:W-:Y:S01]  /*31d0*/  IMAD.MOV.U32 R19, RZ, RZ, R164 ;  /* 0x000000ffff137224 */ /* 0x000fe200078e00a4 */
[----:B------:R1:W-:Y:S04]  /*31e0*/  MUFU.EX2 R18, R0 ;  /* 0x0000000000127308 */ /* 0x0003e80000000800 */
[C---:B------:R-:W-:Y:S06]  /*31f0*/  HMMA.16816.F32.BF16 R72, R124.reuse, R80, R100 ;  /* 0x000000507c48723c */ /* 0x040fec0000041864 */
[----:B------:R-:W-:Y:S01]  /*3200*/  HMMA.16816.F32.BF16 R120, R124, R20, R76 ;  /* 0x000000147c78723c */ /* 0x000fe2000004184c */
[----:B------:R-:W-:-:S02]  /*3210*/  IMAD.MOV.U32 R103, RZ, RZ, R51 ;  /* 0x000000ffff677224 */ /* 0x000fc400078e0033 */
[----:B------:R-:W-:Y:S02]  /*3220*/  IMAD.MOV.U32 R51, RZ, RZ, R17 ;  /* 0x000000ffff337224 */ /* 0x000fe400078e0011 */
[----:B------:R-:W-:Y:S01]  /*3230*/  IMAD.MOV.U32 R101, RZ, RZ, R90 ;  /* 0x000000ffff657224 */ /* 0x000fe200078e005a */
[C---:B------:R-:W-:Y:S01]  /*3240*/  HMMA.16816.F32.BF16 R76, R124.reuse, R82, R184 ;  /* 0x000000527c4c723c */ /* 0x040fe200000418b8 */
[----:B-1----:R-:W-:Y:S01]  /*3250*/  FFMA.FTZ R0, R157, UR4, -R15 ;  /* 0x000000049d007c23 */ /* 0x002fe2000801080f */
[----:B------:R-:W-:Y:S02]  /*3260*/  IMAD.MOV.U32 R100, RZ, RZ, R89 ;  /* 0x000000ffff647224 */ /* 0x000fe400078e0059 */
[----:B------:R-:W-:Y:S01]  /*3270*/  IMAD.MOV.U32 R157, RZ, RZ, R88 ;  /* 0x000000ffff9d7224 */ /* 0x000fe200078e0058 */
[----:B------:R1:W2:Y:S01]  /*3280*/  MUFU.EX2 R17, R0 ;  /* 0x0000000000117308 */ /* 0x0002a20000000800 */
        /* <DEDUP_REMOVED lines=9> */
[----:B-1----:R-:W-:-:S05]  /*3320*/  FFMA.FTZ R0, R166, UR4, -R16 ;  /* 0x00000004a6007c23 */ /* 0x002fca0008010810 */
[C---:B------:R-:W-:Y:S01]  /*3330*/  HMMA.16816.F32.BF16 R44, R124.reuse, R26, R144 ;  /* 0x0000001a7c2c723c */ /* 0x040fe20000041890 */
[----:B------:R1:W-:Y:S05]  /*3340*/  MUFU.EX2 R15, R0 ;  /* 0x00000000000f7308 */ /* 0x0003ea0000000800 */
[C---:B------:R-:W-:Y:S01]  /*3350*/  HMMA.16816.F32.BF16 R164, R124.reuse, R118, R232 ;  /* 0x000000767ca4723c */ /* 0x040fe200000418e8 */
[----:B-1----:R-:W-:Y:S02]  /*3360*/  LOP3.LUT R0, R3, UR5, R62, 0x96, !PT ;  /* 0x0000000503007c12 */ /* 0x002fe4000f8e963e */
[----:B------:R-:W-:Y:S01]  /*3370*/  SHF.R.U32.HI R3, RZ, 0x10, R2 ;  /* 0x00000010ff037819 */ /* 0x000fe20000011602 */
[----:B------:R-:W-:Y:S01]  /*3380*/  FFMA.FTZ R2, R159, UR4, -R16 ;  /* 0x000000049f027c23 */ /* 0x000fe20008010810 */
[----:B------:R-:W-:Y:S01]  /*3390*/  LOP3.LUT R7, R0, 0xff, RZ, 0xc0, !PT ;  /* 0x000000ff00077812 */ /* 0x000fe200078ec0ff */
[----:B------:R-:W-:Y:S01]  /*33a0*/  HMMA.16816.F32.BF16 R60, R124, R66, R176 ;  /* 0x000000427c3c723c */ /* 0x000fe200000418b0 */
[----:B------:R-:W-:Y:S01]  /*33b0*/  LOP3.LUT R6, R3, 0xff, RZ, 0xc0, !PT ;  /* 0x000000ff03067812 */ /* 0x000fe200078ec0ff */
[----:B------:R1:W3:Y:S01]  /*33c0*/  MUFU.EX2 R12, R2 ;  /* 0x00000002000c7308 */ /* 0x0002e20000000800 */
[----:B------:R-:W-:Y:S01]  /*33d0*/  SHF.R.U32.HI R3, RZ, 0x10, R0 ;  /* 0x00000010ff037819 */ /* 0x000fe20000011600 */
[----:B------:R-:W-:Y:S01]  /*33e0*/  IMAD.MOV.U32 R16, RZ, RZ, R54 ;  /* 0x000000ffff107224 */ /* 0x000fe200078e0036 */
[----:B------:R-:W-:-:S02]  /*33f0*/  SHF.R.U32.HI R5, RZ, 0x18, R0 ;  /* 0x00000018ff057819 */ /* 0x000fc40000011600 */
[----:B------:R-:W-:Y:S01]  /*3400*/  LOP3.LUT R3, R3, 0xff, RZ, 0xc0, !PT ;  /* 0x000000ff03037812 */ /* 0x000fe200078ec0ff */
[----:B------:R-:W-:Y:S01]  /*3410*/  IMAD.MOV.U32 R177, RZ, RZ, R101 ;  /* 0x000000ffffb17224 */ /* 0x000fe200078e0065 */
[----:B------:R-:W-:Y:S01]  /*3420*/  PRMT R4, R6, 0x5410, R9 ;  /* 0x0000541006047816 */ /* 0x000fe20000000009 */
[----:B------:R-:W-:Y:S01]  /*3430*/  IMAD.MOV.U32 R9, RZ, RZ, R92 ;  /* 0x000000ffff097224 */ /* 0x000fe200078e005c */
[----:B------:R-:W-:Y:S01]  /*3440*/  PRMT R3, R3, 0x5410, R5 ;  /* 0x0000541003037816 */ /* 0x000fe20000000005 */
[----:B------:R-:W-:Y:S01]  /*3450*/  HMMA.16816.F32.BF16 R92, R124, R98, R196 ;  /* 0x000000627c5c723c */ /* 0x000fe200000418c4 */
[----:B----4-:R-:W-:Y:S01]  /*3460*/  F2FP.BF16.F32.PACK_AB R5, R137, R138 ;  /* 0x0000008a8905723e */ /* 0x010fe200000010ff */
[----:B------:R-:W-:Y:S01]  /*3470*/  IMAD.MOV.U32 R176, RZ, RZ, R102 ;  /* 0x000000ffffb07224 */ /* 0x000fe200078e0066 */
[----:B------:R-:W-:Y:S01]  /*3480*/  HSET2.LE.AND R4, R4, R14, PT ;  /* 0x0000000e04047233 */ /* 0x000fe20003803000 */
[----:B------:R-:W-:Y:S02]  /*3490*/  IMAD.MOV.U32 R178, RZ, RZ, R100 ;  /* 0x000000ffffb27224 */ /* 0x000fe400078e0064 */
[----:B------:R-:W-:Y:S01]  /*34a0*/  IMAD.MOV.U32 R179, RZ, RZ, R157 ;  /* 0x000000ffffb37224 */ /* 0x000fe200078e009d */
[----:B-1----:R-:W-:Y:S01]  /*34b0*/  LOP3.LUT R2, R0, 0xffff, RZ, 0xc0, !PT ;  /* 0x0000ffff00027812 */ /* 0x002fe200078ec0ff */
[----:B------:R-:W-:-:S02]  /*34c0*/  IMAD.MOV.U32 R196, RZ, RZ, R52 ;  /* 0x000000ffffc47224 */ /* 0x000fc400078e0034 */
[----:B------:R-:W-:Y:S01]  /*34d0*/  IMAD.MOV.U32 R197, RZ, RZ, R53 ;  /* 0x000000ffffc57224 */ /* 0x000fe200078e0035 */
[----:B------:R-:W-:Y:S01]  /*34e0*/  SHF.R.U32.HI R0, RZ, 0x8, R2 ;  /* 0x00000008ff007819 */ /* 0x000fe20000011602 */
[----:B------:R-:W-:Y:S01]  /*34f0*/  IMAD.MOV.U32 R198, RZ, RZ, R87 ;  /* 0x000000ffffc67224 */ /* 0x000fe200078e0057 */
[----:B------:R-:W-:Y:S01]  /*3500*/  PRMT R2, R10, 0x5410, R8 ;  /* 0x000054100a027816 */ /* 0x000fe20000000008 */
[----:B------:R-:W-:Y:S01]  /*3510*/  IMAD.MOV.U32 R199, RZ, RZ, R38 ;  /* 0x000000ffffc77224 */ /* 0x000fe200078e0026 */
[----:B------:R-:W-:Y:S01]  /*3520*/  PRMT R0, R7, 0x5410, R0 ;  /* 0x0000541007007816 */ /* 0x000fe20000000000 */
[----:B------:R-:W-:Y:S01]  /*3530*/  IMAD.MOV.U32 R10, RZ, RZ, R156 ;  /* 0x000000ffff0a7224 */ /* 0x000fe200078e009c */
[--C-:B------:R-:W-:Y:S01]  /*3540*/  HSET2.LE.AND R7, R3, R14.reuse, PT ;  /* 0x0000000e03077233 */ /* 0x100fe20003803000 */
[----:B------:R-:W-:Y:S01]  /*3550*/  IMAD.MOV.U32 R8, RZ, RZ, R103 ;  /* 0x000000ffff087224 */ /* 0x000fe200078e0067 */
[--C-:B------:R-:W-:Y:S01]  /*3560*/  HSET2.LE.AND R2, R2, R14.reuse, PT ;  /* 0x0000000e02027233 */ /* 0x100fe20003803000 */
[----:B------:R-:W-:Y:S01]  /*3570*/  HMMA.16816.F32.BF16 R156, R124, R110, R204 ;  /* 0x0000006e7c9c723c */ /* 0x000fe200000418cc */
[----:B------:R-:W-:Y:S01]  /*3580*/  HSET2.LE.AND R6, R0, R14, PT ;  /* 0x0000000e00067233 */ /* 0x000fe20003803000 */
[----:B------:R-:W-:Y:S01]  /*3590*/  IMAD.MOV.U32 R14, RZ, RZ, R55 ;  /* 0x000000ffff0e7224 */ /* 0x000fe200078e0037 */
[----:B--2---:R-:W-:-:S02]  /*35a0*/  F2FP.BF16.F32.PACK_AB R0, R17, R18 ;  /* 0x000000121100723e */ /* 0x004fc400000010ff */
[----:B---3--:R-:W-:Y:S01]  /*35b0*/  F2FP.BF16.F32.PACK_AB R3, R12, R13 ;  /* 0x0000000d0c03723e */ /* 0x008fe200000010ff */
[----:B------:R-:W-:Y:S01]  /*35c0*/  HMMA.16816.F32.BF16 R124, R124, R22, R224 ;  /* 0x000000167c7c723c */ /* 0x000fe200000418e0 */
[----:B------:R-:W-:Y:S01]  /*35d0*/  LOP3.LUT R130, R2, R0, RZ, 0xc0, !PT ;  /* 0x0000000002827212 */ /* 0x000fe200078ec0ff */
[----:B------:R-:W-:Y:S01]  /*35e0*/  IMAD.MOV.U32 R2, RZ, RZ, R39 ;  /* 0x000000ffff027224 */ /* 0x000fe200078e0027 */
[----:B------:R-:W-:Y:S01]  /*35f0*/  F2FP.BF16.F32.PACK_AB R0, R11, R15 ;  /* 0x0000000f0b00723e */ /* 0x000fe200000010ff */
[----:B------:R-:W-:Y:S01]  /*3600*/  IMAD.MOV.U32 R204, RZ, RZ, R36 ;  /* 0x000000ffffcc7224 */ /* 0x000fe200078e0024 */
[----:B------:R-:W-:Y:S01]  /*3610*/  LOP3.LUT R131, R4, R3, RZ, 0xc0, !PT ;  /* 0x0000000304837212 */ /* 0x000fe200078ec0ff */
[----:B------:R-:W-:Y:S01]  /*3620*/  IMAD.MOV.U32 R3, RZ, RZ, R86 ;  /* 0x000000ffff037224 */ /* 0x000fe200078e0056 */
[----:B------:R-:W-:Y:S01]  /*3630*/  LOP3.LUT R129, R7, R0, RZ, 0xc0, !PT ;  /* 0x0000000007817212 */ /* 0x000fe200078ec0ff */
[----:B------:R-:W-:Y:S01]  /*3640*/  IMAD.MOV.U32 R205, RZ, RZ, R37 ;  /* 0x000000ffffcd7224 */ /* 0x000fe200078e0025 */
[----:B------:R-:W-:Y:S01]  /*3650*/  LOP3.LUT R128, R6, R5, RZ, 0xc0, !PT ;  /* 0x0000000506807212 */ /* 0x000fe200078ec0ff */
        /* <DEDUP_REMOVED lines=18> */
[----:B------:R-:W-:Y:S02]  /*3780*/  IMAD.MOV.U32 R207, RZ, RZ, R84 ;  /* 0x000000ffffcf7224 */ /* 0x000fe400078e0054 */
        /* <DEDUP_REMOVED lines=13> */
[----:B------:R-:W-:-:S02]  /*3860*/  VIADD R226, R223, 0x800 ;  /* 0x00000800dfe27836 */ /* 0x000fc40000000000 */
[----:B------:R-:W-:Y:S01]  /*3870*/  HMMA.16816.F32.BF16 R68, R128, R80, R68 ;  /* 0x000000508044723c */ /* 0x000fe20000041844 */
[C---:B------:R-:W-:Y:S02]  /*3880*/  VIADD R225, R223.reuse, 0x1000 ;  /* 0x00001000dfe17836 */ /* 0x040fe40000000000 */
[----:B------:R-:W-:-:S03]  /*3890*/  VIADD R224, R223, 0x1800 ;  /* 0x00001800dfe07836 */ /* 0x000fc60000000000 */
        /* <DEDUP_REMOVED lines=16> */
[----:B------:R-:W-:Y:S01]  /*39a0*/  LEA.HI.SX32 R227, R132, 0xfffffffe, 0x1b ;  /* 0xfffffffe84e37811 */ /* 0x000fe200078fdaff */
[----:B------:R-:W-:Y:S01]  /*39b0*/  ULDC UR4, c[0x0][0x2ec] ;  /* 0x0000bb0000047ab9 */ /* 0x000fe20000000800 */
[----:B------:R-:W-:Y:S01]  /*39c0*/  MOV R132, R135 ;  /* 0x0000008700847202 */ /* 0x000fe20000000f00 */
[----:B------:R-:W-:Y:S01]  /*39d0*/  IMAD.WIDE.U32 R250, R231, -0x326172a9, RZ ;  /* 0xcd9e8d57e7fa7825 */ /* 0x000fe200078e00ff */
[----:B------:R1:W-:Y:S01]  /*39e0*/  STL.64 [R1], R2 ;  /* 0x0000000201007387 */ /* 0x0003e20000100a00 */
[----:B------:R-:W-:Y:S01]  /*39f0*/  LOP3.LUT R242, R3, R172, RZ, 0x3c, !PT ;  /* 0x000000ac03f27212 */ /* 0x000fe200078e3cff */
[----:B------:R-:W-:Y:S01]  /*3a00*/  ULDC.64 UR10, c[0x0][0x220] ;  /* 0x00008800000a7ab9 */ /* 0x000fe20000000a00 */
[----:B------:R-:W-:Y:S01]  /*3a10*/  MOV R0, R136 ;  /* 0x0000008800007202 */ /* 0x000fe20000000f00 */
[----:B------:R-:W-:Y:S01]  /*3a20*/  IMAD.WIDE.U32 R230, R230, -0x2daee0ad, RZ ;  /* 0xd2511f53e6e67825 */ /* 0x000fe200078e00ff */
[----:B------:R-:W-:Y:S01]  /*3a30*/  LOP3.LUT R240, R251, R172, RZ, 0x3c, !PT ;  /* 0x000000acfbf07212 */ /* 0x000fe200078e3cff */
[----:B------:R-:W-:Y:S01]  /*3a40*/  ULDC.64 UR12, c[0x0][0x250] ;  /* 0x00009400000c7ab9 */ /* 0x000fe20000000a00 */
[----:B------:R-:W-:Y:S01]  /*3a50*/  MOV R138, R133 ;  /* 0x00000085008a7202 */ /* 0x000fe20000000f00 */
[----:B------:R-:W-:Y:S01]  /*3a60*/  IMAD.WIDE.U32 R242, R242, -0x2daee0ad, RZ ;  /* 0xd2511f53f2f27825 */ /* 0x000fe200078e00ff */
[----:B------:R-:W-:Y:S01]  /*3a70*/  MOV R137, R134 ;  /* 0x0000008600897202 */ /* 0x000fe20000000f00 */
[----:B------:R-:W-:Y:S01]  /*3a80*/  ULDC.64 UR6, c[0x0][0x218] ;  /* 0x0000860000067ab9 */ /* 0x000fe20000000a00 */
[----:B------:R-:W-:Y:S01]  /*3a90*/  ULDC.64 UR8, c[0x0][0x248] ;  /* 0x0000920000087ab9 */ /* 0x000fe20000000a00 */
[----:B------:R-:W-:Y:S01]  /*3aa0*/  IMAD.WIDE.U32 R240, R240, -0x2daee0ad, RZ ;  /* 0xd2511f53f0f07825 */ /* 0x000fe200078e00ff */
[----:B------:R-:W-:Y:S06]  /*3ab0*/  BRA `(.L_x_1833) ;  /* 0x00000000005c7947 */ /* 0x000fec0003800000 */
.L_x_1835:
[----:B------:R-:W2:Y:S01]  /*3ac0*/  LDL.64 R238, [R1+0x18] ;  /* 0x0000180001ee7983 */ /* 0x000ea20000100a00 */
[----:B------:R-:W-:Y:S03]  /*3ad0*/  VIADD R2, R227, 0xffffffff ;  /* 0xffffffffe3027836 */ /* 0x000fe60000000000 */
[----:B------:R-:W3:Y:S01]  /*3ae0*/  LDL.64 R236, [R1+0x8] ;  /* 0x0000080001ec7983 */ /* 0x000ee20000100a00 */
[C---:B------:R-:W-:Y:S01]  /*3af0*/  IMAD.WIDE.U32 R134, R2.reuse, UR8, RZ ;  /* 0x0000000802867c25 */ /* 0x040fe2000f8e00ff */
[----:B------:R-:W-:Y:S05]  /*3b00*/  SHF.R.S32.HI R3, RZ, 0x1f, R2 ;  /* 0x0000001fff037819 */ /* 0x000fea0000011402 */
[----:B------:R-:W-:Y:S04]  /*3b10*/  IMAD R3, R3, UR8, RZ ;  /* 0x0000000803037c24 */ /* 0x000fe8000f8e02ff */
[----:B------:R-:W-:Y:S04]  /*3b20*/  IMAD R2, R2, UR9, R3 ;  /* 0x0000000902027c24 */ /* 0x000fe8000f8e0203 */
[----:B------:R-:W-:Y:S01]  /*3b30*/  IMAD.IADD R135, R135, 0x1, R2 ;  /* 0x0000000187877824 */ /* 0x000fe200078e0202 */
[C---:B--2---:R-:W-:Y:S04]  /*3b40*/  LEA R3, P1, R134.reuse, R238, 0x5 ;  /* 0x000000ee86037211 */ /* 0x044fe800078228ff */
[C---:B------:R-:W-:Y:S02]  /*3b50*/  LEA R2, P2, R3.reuse, UR6, 0x1 ;  /* 0x0000000603027c11 */ /* 0x040fe4000f8408ff */
        /* <DEDUP_REMOVED lines=13> */
.L_x_1833:
[----:B------:R-:W2:Y:S01]  /*3c30*/  LDL.64 R6, [R1+0x10] ;  /* 0x0000100001067983 */ /* 0x000ea20000100a00 */
[----:B-1----:R-:W-:Y:S01]  /*3c40*/  SHF.R.S32.HI R2, RZ, 0x1f, R227 ;  /* 0x0000001fff027819 */ /* 0x002fe200000114e3 */
[----:B------:R-:W-:Y:S04]  /*3c50*/  DEPBAR.LE SB0, 0x0 ;  /* 0x000080000000791a */ /* 0x000fe80000000000 */
[----:B------:R-:W-:Y:S01]  /*3c60*/  BAR.SYNC.DEFER_BLOCKING 0x0 ;  /* 0x0000000000007b1d */ /* 0x000fe20000010000 */
[----:B------:R-:W-:Y:S02]  /*3c70*/  IMAD R2, R2, UR12, RZ ;  /* 0x0000000c02027c24 */ /* 0x000fe4000f8e02ff */
[C---:B------:R-:W-:Y:S04]  /*3c80*/  IMAD.WIDE.U32 R4, R227.reuse, UR12, RZ ;  /* 0x0000000ce3047c25 */ /* 0x040fe8000f8e00ff */
[----:B------:R-:W-:Y:S04]  /*3c90*/  IMAD R2, R227, UR13, R2 ;  /* 0x0000000de3027c24 */ /* 0x000fe8000f8e0202 */
[----:B------:R-:W-:Y:S01]  /*3ca0*/  IMAD.IADD R5, R5, 0x1, R2 ;  /* 0x0000000105057824 */ /* 0x000fe200078e0202 */
[C---:B--2---:R-:W-:Y:S04]  /*3cb0*/  LEA R3, P0, R4.reuse, R6, 0x5 ;  /* 0x0000000604037211 */ /* 0x044fe800078028ff */
        /* <DEDUP_REMOVED lines=9> */
[----:B------:R-:W-:Y:S03]  /*3d50*/  ISETP.GT.AND P0, PT, R227, RZ, PT ;  /* 0x000000ffe300720c */ /* 0x000fe60003f04270 */
[----:B------:R-:W-:Y:S04]  /*3d60*/  LDGSTS.E.BYPASS.LTC128B.128 [R228+0xb000], desc[UR16][R2.64+0x80] ;  /* 0x0b00008002e47fae */ /* 0x000fe8000b901d50 */
[----:B------:R-:W-:Y:S04]  /*3d70*/  LDGSTS.E.BYPASS.LTC128B.128 [R228+0xa800], desc[UR16][R4.64] ;  /* 0x0a80000004e47fae */ /* 0x000fe8000b901d50 */
[----:B------:R1:W-:Y:S04]  /*3d80*/  LDGSTS.E.BYPASS.LTC128B.128 [R228+0xb800], desc[UR16][R4.64+0x80] ;  /* 0x0b80008004e47fae */ /* 0x0003e8000b901d50 */
[----:B------:R-:W-:Y:S04]  /*3d90*/  LDSM.16.M88.4 R32, [R213] ;  /* 0x00000000d520783b */ /* 0x000fe80000000200 */
[----:B------:R-:W1:Y:S04]  /*3da0*/  LDSM.16.M88.4 R16, [R222] ;  /* 0x00000000de10783b */ /* 0x000e680000000200 */
        /* <DEDUP_REMOVED lines=8> */
[----:B------:R-:W5:Y:S01]  /*3e30*/  LDSM.16.M88.4 R196, [R220] ;  /* 0x00000000dcc4783b */ /* 0x000f620000000200 */
        /* <DEDUP_REMOVED lines=105> */
.L_x_1834:
[----:B------:R-:W2:Y:S01]  /*44d0*/  LDL.64 R174, [R1] ;  /* 0x0000000001ae7983 */ /* 0x000ea20000100a00 */
[----:B------:R-:W-:Y:S01]  /*44e0*/  UIADD3 UR29, UR19, -0x4498517b, URZ ;  /* 0xbb67ae85131d7890 */ /* 0x000fe2000fffe03f */
[----:B------:R-:W-:Y:S01]  /*44f0*/  LOP3.LUT R172, R231, UR19, R227, 0x96, !PT ;  /* 0x00000013e7ac7c12 */ /* 0x000fe2000f8e96e3 */
[----:B------:R-:W-:Y:S01]  /*4500*/  UIADD3 UR5, UR18, -0x61c88647, URZ ;  /* 0x9e3779b912057890 */ /* 0x000fe2000fffe03f */
[----:B------:R-:W-:Y:S02]  /*4510*/  MOV R188, UR31 ;  /* 0x0000001f00bc7c02 */ /* 0x000fe40008000f00 */
[----:B-1----:R-:W1:Y:S01]  /*4520*/  SHFL.BFLY PT, R2, R136, 0x2, 0x1f ;  /* 0x0c401f0088027f89 */ /* 0x002e6200000e0000 */
[----:B------:R-:W-:Y:S01]  /*4530*/  IMAD.WIDE.U32 R172, R172, -0x326172a9, RZ ;  /* 0xcd9e8d57acac7825 */ /* 0x000fe200078e00ff */
[----:B------:R-:W-:Y:S06]  /*4540*/  MOV R182, 0x7054 ;  /* 0x0000705400b67802 */ /* 0x000fec0000000f00 */
[----:B------:R-:W3:Y:S01]  /*4550*/  SHFL.BFLY PT, R135, R133, 0x2, 0x1f ;  /* 0x0c401f0085877f89 */ /* 0x000ee200000e0000 */
[----:B------:R-:W-:Y:S07]  /*4560*/  PRMT R188, R188, R182, UR31 ;  /* 0x0000001fbcbc7e16 */ /* 0x000fee00080000b6 */
        /* <DEDUP_REMOVED lines=9> */
[----:B------:R-:W-:Y:S04]  /*4600*/  FMNMX.FTZ R2, R11, R2, !PT ;  /* 0x000000020b027209 */ /* 0x000fe80007810000 */
[----:B------:R-:W-:Y:S04]  /*4610*/  FMNMX.FTZ R2, R14, R2, !PT ;  /* 0x000000020e027209 */ /* 0x000fe80007810000 */
        /* <DEDUP_REMOVED lines=16> */
[----:B------:R-:W-:Y:S02]  /*4720*/  FMNMX.FTZ R133, R28, R133, !PT ;  /* 0x000000851c857209 */ /* 0x000fe40007810000 */
[----:B------:R-:W-:Y:S01]  /*4730*/  LOP3.LUT R134, R241, UR29, R230, 0x96, !PT ;  /* 0x0000001df1867c12 */ /* 0x000fe2000f8e96e6 */
[--C-:B------:R-:W-:Y:S01]  /*4740*/  FFMA.FTZ R16, R16, UR4, -R189.reuse ;  /* 0x0000000410107c23 */ /* 0x100fe200080108bd */
[----:B------:R-:W-:Y:S01]  /*4750*/  FMNMX.FTZ R133, R29, R133, !PT ;  /* 0x000000851d857209 */ /* 0x000fe20007810000 */
[--C-:B------:R-:W-:Y:S01]  /*4760*/  FFMA.FTZ R17, R17, UR4, -R189.reuse ;  /* 0x0000000411117c23 */ /* 0x100fe200080108bd */
[----:B------:R-:W-:Y:S01]  /*4770*/  FSETP.NEU.FTZ.AND P1, PT, R135, -INF , PT ;  /* 0xff8000008700780b */ /* 0x000fe20003f3d000 */
[----:B------:R-:W-:Y:S01]  /*4780*/  MUFU.EX2 R249, R16 ;  /* 0x0000001000f97308 */ /* 0x000fe20000000800 */
[----:B------:R-:W-:Y:S01]  /*4790*/  IMAD.WIDE.U32 R180, R134, -0x326172a9, RZ ;  /* 0xcd9e8d5786b47825 */ /* 0x000fe200078e00ff */
[----:B------:R-:W4:Y:S02]  /*47a0*/  SHFL.BFLY PT, R139, R133, 0x2, 0x1f ;  /* 0x0c401f00858b7f89 */ /* 0x000f2400000e0000 */
[----:B------:R-:W-:Y:S01]  /*47b0*/  LOP3.LUT R134, R173, UR5, R250, 0x96, !PT ;  /* 0x00000005ad867c12 */ /* 0x000fe2000f8e96fa */
[--C-:B------:R-:W-:Y:S01]  /*47c0*/  FFMA.FTZ R4, R4, UR4, -R189.reuse ;  /* 0x0000000404047c23 */ /* 0x100fe200080108bd */
[----:B------:R-:W-:Y:S01]  /*47d0*/  FSEL R190, R190, RZ, P1 ;  /* 0x000000ffbebe7208 */ /* 0x000fe20000800000 */
[----:B-1----:R-:W-:Y:S03]  /*47e0*/  FMUL.FTZ R3, R0, UR4 ;  /* 0x0000000400037c20 */ /* 0x002fe60008410000 */
[----:B------:R-:W-:Y:S01]  /*47f0*/  MUFU.EX2 R248, R17 ;  /* 0x0000001100f87308 */ /* 0x000fe20000000800 */
[----:B------:R-:W-:Y:S01]  /*4800*/  FMNMX.FTZ R0, R30, R2, !PT ;  /* 0x000000021e007209 */ /* 0x000fe20007810000 */
[--C-:B------:R-:W-:Y:S01]  /*4810*/  FFMA.FTZ R5, R5, UR4, -R189.reuse ;  /* 0x0000000405057c23 */ /* 0x100fe200080108bd */
[----:B------:R-:W-:Y:S01]  /*4820*/  LOP3.LUT R2, R243, UR29, R230, 0x96, !PT ;  /* 0x0000001df3027c12 */ /* 0x000fe2000f8e96e6 */
[--C-:B------:R-:W-:Y:S01]  /*4830*/  FFMA.FTZ R18, R18, UR4, -R190.reuse ;  /* 0x0000000412127c23 */ /* 0x100fe200080108be */
[----:B------:R-:W-:Y:S01]  /*4840*/  FMNMX.FTZ R0, R31, R0, !PT ;  /* 0x000000001f007209 */ /* 0x000fe20007810000 */
[--C-:B------:R-:W-:Y:S01]  /*4850*/  FFMA.FTZ R19, R19, UR4, -R190.reuse ;  /* 0x0000000413137c23 */ /* 0x100fe200080108be */
[--C-:B------:R-:W-:Y:S01]  /*4860*/  FFMA.FTZ R6, R6, UR4, -R190.reuse ;  /* 0x0000000406067c23 */ /* 0x100fe200080108be */
[----:B------:R-:W-:Y:S02]  /*4870*/  IMAD.WIDE.U32 R178, R2, -0x326172a9, RZ ;  /* 0xcd9e8d5702b27825 */ /* 0x000fe400078e00ff */
[----:B------:R-:W-:Y:S01]  /*4880*/  MUFU.EX2 R247, R18 ;  /* 0x0000001200f77308 */ /* 0x000fe20000000800 */
[----:B------:R-:W1:Y:S01]  /*4890*/  SHFL.BFLY PT, R2, R0, 0x2, 0x1f ;  /* 0x0c401f0000027f89 */ /* 0x000e6200000e0000 */
[--C-:B------:R-:W-:Y:S01]  /*48a0*/  FFMA.FTZ R7, R7, UR4, -R190.reuse ;  /* 0x0000000407077c23 */ /* 0x100fe200080108be */
[C---:B---3--:R-:W-:Y:S01]  /*48b0*/  FMUL.FTZ R36, R132.reuse, R36 ;  /* 0x0000002484247220 */ /* 0x048fe20000410000 */
[C---:B------:R-:W-:Y:S01]  /*48c0*/  FMUL.FTZ R37, R132.reuse, R37 ;  /* 0x0000002584257220 */ /* 0x040fe20000410000 */
[C---:B------:R-:W-:Y:S01]  /*48d0*/  FMUL.FTZ R48, R132.reuse, R48 ;  /* 0x0000003084307220 */ /* 0x040fe20000410000 */
[C---:B------:R-:W-:Y:S01]  /*48e0*/  FMUL.FTZ R49, R132.reuse, R49 ;  /* 0x0000003184317220 */ /* 0x040fe20000410000 */
[C---:B------:R-:W-:Y:S03]  /*48f0*/  FMUL.FTZ R52, R132.reuse, R52 ;  /* 0x0000003484347220 */ /* 0x040fe60000410000 */
[----:B------:R-:W-:Y:S01]  /*4900*/  MUFU.EX2 R245, R4 ;  /* 0x0000000400f57308 */ /* 0x000fe20000000800 */
[----:B----4-:R-:W-:Y:S01]  /*4910*/  FMNMX.FTZ R133, R133, R139, !PT ;  /* 0x0000008b85857209 */ /* 0x010fe20007810000 */
        /* <DEDUP_REMOVED lines=9> */
[----:B------:R-:W-:Y:S01]  /*49b0*/  FMUL.FTZ R85, R132, R85 ;  /* 0x0000005584557220 */ /* 0x000fe20000410000 */
[--C-:B------:R-:W-:Y:S01]  /*49c0*/  FFMA.FTZ R20, R20, UR4, -R189.reuse ;  /* 0x0000000414147c23 */ /* 0x100fe200080108bd */
[--C-:B------:R-:W-:Y:S01]  /*49d0*/  FFMA.FTZ R21, R21, UR4, -R189.reuse ;  /* 0x0000000415157c23 */ /* 0x100fe200080108bd */
[--C-:B------:R-:W-:Y:S01]  /*49e0*/  FFMA.FTZ R22, R22, UR4, -R190.reuse ;  /* 0x0000000416167c23 */ /* 0x100fe200080108be */
[--C-:B------:R-:W-:Y:S03]  /*49f0*/  FFMA.FTZ R32, R32, UR4, -R189.reuse ;  /* 0x0000000420207c23 */ /* 0x100fe600080108bd */
[----:B------:R-:W-:Y:S01]  /*4a00*/  MUFU.EX2 R244, R5 ;  /* 0x0000000500f47308 */ /* 0x000fe20000000800 */
[----:B-1----:R-:W-:Y:S01]  /*4a10*/  FMNMX.FTZ R0, R0, R2, !PT ;  /* 0x0000000200007209 */ /* 0x002fe20007810000 */
[----:B------:R-:W-:Y:S01]  /*4a20*/  FFMA.FTZ R189, R33, UR4, -R189 ;  /* 0x0000000421bd7c23 */ /* 0x000fe200080108bd */
[--C-:B------:R-:W-:Y:S01]  /*4a30*/  FFMA.FTZ R23, R23, UR4, -R190.reuse ;  /* 0x0000000417177c23 */ /* 0x100fe200080108be */
[C---:B------:R-:W-:Y:S01]  /*4a40*/  FMUL.FTZ R96, R132.reuse, R96 ;  /* 0x0000006084607220 */ /* 0x040fe20000410000 */
[C---:B------:R-:W-:Y:S01]  /*4a50*/  FMUL.FTZ R97, R132.reuse, R97 ;  /* 0x0000006184617220 */ /* 0x040fe20000410000 */
[----:B------:R-:W-:Y:S01]  /*4a60*/  SHFL.BFLY PT, R2, R0, 0x1, 0x1f ;  /* 0x0c201f0000027f89 */ /* 0x000fe200000e0000 */
[C---:B------:R-:W-:Y:S03]  /*4a70*/  FMUL.FTZ R100, R132.reuse, R100 ;  /* 0x0000006484647220 */ /* 0x040fe60000410000 */
[----:B------:R-:W-:Y:S01]  /*4a80*/  MUFU.EX2 R239, R6 ;  /* 0x0000000600ef7308 */ /* 0x000fe20000000800 */
[----:B------:R-:W-:Y:S01]  /*4a90*/  FMUL.FTZ R101, R132, R101 ;  /* 0x0000006584657220 */ /* 0x000fe20000410000 */
[--C-:B------:R-:W-:Y:S01]  /*4aa0*/  FFMA.FTZ R34, R34, UR4, -R190.reuse ;  /* 0x0000000422227c23 */ /* 0x100fe200080108be */
[----:B------:R-:W-:Y:S01]  /*4ab0*/  FFMA.FTZ R190, R35, UR4, -R190 ;  /* 0x0000000423be7c23 */ /* 0x000fe200080108be */
[C---:B------:R-:W-:Y:S01]  /*4ac0*/  FMUL.FTZ R108, R132.reuse, R108 ;  /* 0x0000006c846c7220 */ /* 0x040fe20000410000 */
[C---:B------:R-:W-:Y:S01]  /*4ad0*/  FMUL.FTZ R109, R132.reuse, R109 ;  /* 0x0000006d846d7220 */ /* 0x040fe20000410000 */
[C---:B------:R-:W-:Y:S01]  /*4ae0*/  FMUL.FTZ R116, R132.reuse, R116 ;  /* 0x0000007484747220 */ /* 0x040fe20000410000 */
[C---:B------:R-:W-:Y:S03]  /*4af0*/  FMUL.FTZ R117, R132.reuse, R117 ;  /* 0x0000007584757220 */ /* 0x040fe60000410000 */
[----:B------:R-:W-:Y:S01]  /*4b00*/  MUFU.EX2 R238, R7 ;  /* 0x0000000700ee7308 */ /* 0x000fe20000000800 */
[C---:B------:R-:W-:Y:S01]  /*4b10*/  FMUL.FTZ R128, R132.reuse, R128 ;  /* 0x0000008084807220 */ /* 0x040fe20000410000 */
[----:B------:R-:W-:Y:S08]  /*4b20*/  FMUL.FTZ R129, R132, R129 ;  /* 0x0000008184817220 */ /* 0x000ff00000410000 */
[----:B------:R-:W1:Y:S10]  /*4b30*/  MUFU.EX2 R3, R3 ;  /* 0x0000000300037308 */ /* 0x000e740000000800 */
[----:B------:R-:W-:Y:S10]  /*4b40*/  MUFU.EX2 R205, R21 ;  /* 0x0000001500cd7308 */ /* 0x000ff40000000800 */
[----:B------:R-:W-:Y:S01]  /*4b50*/  MUFU.EX2 R204, R22 ;  /* 0x0000001600cc7308 */ /* 0x000fe20000000800 */
        /* <DEDUP_REMOVED lines=27> */
[----:B------:R-:W-:Y:S01]  /*4d10*/  UIADD3 UR5, UR18, -0x4ab325aa, URZ ;  /* 0xb54cda5612057890 */ /* 0x000fe2000fffe03f */
[--C-:B------:R-:W-:Y:S02]  /*4d20*/  LOP3.LUT R174, R179, UR28, R172.reuse, 0x96, !PT ;  /* 0x0000001cb3ae7c12 */ /* 0x100fe4000f8e96ac */
[----:B------:R-:W-:Y:S01]  /*4d30*/  LOP3.LUT R173, R181, UR28, R172, 0x96, !PT ;  /* 0x0000001cb5ad7c12 */ /* 0x000fe2000f8e96ac */
[----:B------:R-:W-:Y:S04]  /*4d40*/  IMAD.WIDE.U32 R16, R16, -0x2daee0ad, RZ ;  /* 0xd2511f5310107825 */ /* 0x000fe800078e00ff */
[----:B------:R-:W-:Y:S01]  /*4d50*/  IMAD.WIDE.U32 R174, R174, -0x2daee0ad, RZ ;  /* 0xd2511f53aeae7825 */ /* 0x000fe200078e00ff */
[----:B------:R-:W-:Y:S03]  /*4d60*/  LOP3.LUT R172, R17, UR27, R242, 0x96, !PT ;  /* 0x0000001b11ac7c12 */ /* 0x000fe6000f8e96f2 */
[----:B------:R-:W-:Y:S01]  /*4d70*/  IMAD.WIDE.U32 R176, R173, -0x2daee0ad, RZ ;  /* 0xd2511f53adb07825 */ /* 0x000fe200078e00ff */
[----:B------:R-:W-:Y:S02]  /*4d80*/  LOP3.LUT R139, R175, UR25, R16, 0x96, !PT ;  /* 0x00000019af8b7c12 */ /* 0x000fe4000f8e9610 */
[----:B------:R-:W-:Y:S01]  /*4d90*/  F2FP.BF16.F32.PACK_AB R175, R246, R247 ;  /* 0x000000f7f6af723e */ /* 0x000fe200000010ff */
[----:B------:R-:W-:Y:S02]  /*4da0*/  IMAD.WIDE.U32 R16, R134, -0x2daee0ad, RZ ;  /* 0xd2511f5386107825 */ /* 0x000fe400078e00ff */
[----:B------:R-:W1:Y:S02]  /*4db0*/  SHFL.BFLY PT, R134, R133, 0x1, 0x1f ;  /* 0x0c201f0085867f89 */ /* 0x000e6400000e0000 */
[----:B------:R-:W-:Y:S01]  /*4dc0*/  IMAD.WIDE.U32 R172, R172, -0x326172a9, RZ ;  /* 0xcd9e8d57acac7825 */ /* 0x000fe200078e00ff */
[----:B------:R-:W-:Y:S02]  /*4dd0*/  LOP3.LUT R17, R17, UR27, R240, 0x96, !PT ;  /* 0x0000001b11117c12 */ /* 0x000fe4000f8e96f0 */
[----:B------:R-:W-:Y:S01]  /*4de0*/  LOP3.LUT R18, R177, UR25, R16, 0x96, !PT ;  /* 0x00000019b1127c12 */ /* 0x000fe2000f8e9610 */
[----:B------:R-:W-:Y:S01]  /*4df0*/  IMAD.WIDE.U32 R192, R139, -0x326172a9, RZ ;  /* 0xcd9e8d578bc07825 */ /* 0x000fe200078e00ff */
[----:B------:R-:W-:Y:S02]  /*4e00*/  LOP3.LUT R19, R173, UR26, R178, 0x96, !PT ;  /* 0x0000001aad137c12 */ /* 0x000fe4000f8e96b2 */
[----:B------:R-:W-:Y:S01]  /*4e10*/  F2FP.BF16.F32.PACK_AB R173, R238, R239 ;  /* 0x000000efeead723e */ /* 0x000fe200000010ff */
[----:B------:R-:W-:Y:S01]  /*4e20*/  IMAD.WIDE.U32 R16, R17, -0x326172a9, RZ ;  /* 0xcd9e8d5711107825 */ /* 0x000fe200078e00ff */
[----:B------:R-:W-:Y:S03]  /*4e30*/  LOP3.LUT R172, R193, UR24, R172, 0x96, !PT ;  /* 0x00000018c1ac7c12 */ /* 0x000fe6000f8e96ac */
[----:B------:R-:W-:Y:S01]  /*4e40*/  IMAD.WIDE.U32 R202, R18, -0x326172a9, RZ ;  /* 0xcd9e8d5712ca7825 */ /* 0x000fe200078e00ff */
[----:B------:R-:W-:Y:S03]  /*4e50*/  LOP3.LUT R4, R17, UR26, R180, 0x96, !PT ;  /* 0x0000001a11047c12 */ /* 0x000fe6000f8e96b4 */
[----:B------:R-:W-:Y:S01]  /*4e60*/  IMAD.WIDE.U32 R198, R172, -0x2daee0ad, RZ ;  /* 0xd2511f53acc67825 */ /* 0x000fe200078e00ff */
[----:B------:R-:W-:Y:S02]  /*4e70*/  LOP3.LUT R16, R203, UR24, R16, 0x96, !PT ;  /* 0x00000018cb107c12 */ /* 0x000fe4000f8e9610 */
[----:B------:R-:W-:Y:S01]  /*4e80*/  F2FP.BF16.F32.PACK_AB R172, R244, R245 ;  /* 0x000000f5f4ac723e */ /* 0x000fe200000010ff */
[----:B------:R-:W-:Y:S01]  /*4e90*/  IMAD.WIDE.U32 R4, R4, -0x2daee0ad, RZ ;  /* 0xd2511f5304047825 */ /* 0x000fe200078e00ff */
[----:B------:R-:W-:Y:S02]  /*4ea0*/  MUFU.EX2 R203, R23 ;  /* 0x0000001700cb7308 */ /* 0x000fe40000000800 */
[----:B-1----:R-:W-:Y:S01]  /*4eb0*/  FMNMX.FTZ R134, R133, R134, !PT ;  /* 0x0000008685867209 */ /* 0x002fe20007810000 */
[----:B------:R-:W-:Y:S01]  /*4ec0*/  IMAD.WIDE.U32 R18, R19, -0x2daee0ad, RZ ;  /* 0xd2511f5313127825 */ /* 0x000fe200078e00ff */
[----:B------:R-:W-:Y:S02]  /*4ed0*/  FMNMX.FTZ R133, R0, R2, !PT ;  /* 0x0000000200857209 */ /* 0x000fe40007810000 */
[C---:B------:R-:W-:Y:S01]  /*4ee0*/  FSETP.NEU.FTZ.AND P1, PT, R134.reuse, -INF , PT ;  /* 0xff8000008600780b */ /* 0x040fe20003f3d000 */
[----:B------:R-:W-:Y:S01]  /*4ef0*/  FMUL.FTZ R193, R134, UR4 ;  /* 0x0000000486c17c20 */ /* 0x000fe20008410000 */
[----:B------:R-:W-:Y:S04]  /*4f00*/  IMAD.WIDE.U32 R200, R16, -0x2daee0ad, RZ ;  /* 0xd2511f5310c87825 */ /* 0x000fe800078e00ff */
[----:B------:R-:W-:Y:S01]  /*4f10*/  FMUL.FTZ R191, R133, UR4 ;  /* 0x0000000485bf7c20 */ /* 0x000fe20008410000 */
[----:B------:R-:W-:Y:S02]  /*4f20*/  LOP3.LUT R17, R5, UR23, R176, 0x96, !PT ;  /* 0x0000001705117c12 */ /* 0x000fe4000f8e96b0 */
[----:B------:R-:W-:Y:S01]  /*4f30*/  FSEL R193, R193, RZ, P1 ;  /* 0x000000ffc1c17208 */ /* 0x000fe20000800000 */
[----:B------:R-:W1:Y:S01]  /*4f40*/  LDSM.16.MT88.4 R176, [R212+0xa000] ;  /* 0x00a00000d4b0783b */ /* 0x000e620000004200 */
[----:B------:R-:W-:Y:S01]  /*4f50*/  FSETP.NEU.FTZ.AND P1, PT, R133, -INF , PT ;  /* 0xff8000008500780b */ /* 0x000fe20003f3d000 */
[----:B------:R-:W-:Y:S01]  /*4f60*/  IMAD.WIDE.U32 R196, R17, -0x326172a9, RZ ;  /* 0xcd9e8d5711c47825 */ /* 0x000fe200078e00ff */
[----:B------:R-:W-:Y:S03]  /*4f70*/  LOP3.LUT R5, R199, UR22, R18, 0x96, !PT ;  /* 0x00000016c7057c12 */ /* 0x000fe6000f8e9612 */
[--C-:B------:R-:W-:Y:S01]  /*4f80*/  FFMA.FTZ R9, R9, UR4, -R193.reuse ;  /* 0x0000000409097c23 */ /* 0x100fe200080108c1 */
[----:B------:R-:W-:Y:S01]  /*4f90*/  FFMA.FTZ R8, R8, UR4, -R193 ;  /* 0x0000000408087c23 */ /* 0x000fe200080108c1 */
[----:B------:R-:W-:Y:S01]  /*4fa0*/  LOP3.LUT R6, R201, UR22, R4, 0x96, !PT ;  /* 0x00000016c9067c12 */ /* 0x000fe2000f8e9604 */
[----:B------:R-:W-:Y:S01]  /*4fb0*/  IMAD.WIDE.U32 R4, R5, -0x326172a9, RZ ;  /* 0xcd9e8d5705047825 */ /* 0x000fe200078e00ff */
[----:B------:R2:W-:Y:S02]  /*4fc0*/  MUFU.EX2 R236, R9 ;  /* 0x0000000900ec7308 */ /* 0x0005e40000000800 */
[----:B------:R-:W-:Y:S01]  /*4fd0*/  FSEL R191, R191, RZ, P1 ;  /* 0x000000ffbfbf7208 */ /* 0x000fe20000800000 */
[----:B------:R-:W-:Y:S01]  /*4fe0*/  IMAD.WIDE.U32 R6, R6, -0x326172a9, RZ ;  /* 0xcd9e8d5706067825 */ /* 0x000fe200078e00ff */
[----:B------:R-:W-:Y:S02]  /*4ff0*/  LOP3.LUT R174, R19, UR23, R174, 0x96, !PT ;  /* 0x0000001713ae7c12 */ /* 0x000fe4000f8e96ae */
[----:B------:R-:W-:Y:S01]  /*5000*/  LOP3.LUT R2, R4, 0xffff, RZ, 0xc0, !PT ;  /* 0x0000ffff04027812 */ /* 0x000fe200078ec0ff */
[--C-:B------:R-:W-:Y:S03]  /*5010*/  FFMA.FTZ R11, R11, UR4, -R191.reuse ;  /* 0x000000040b0b7c23 */ /* 0x100fe600080108bf */
[----:B------:R3:W4:Y:S01]  /*5020*/  MUFU.EX2 R237, R8 ;  /* 0x0000000800ed7308 */ /* 0x0007220000000800 */
[----:B------:R-:W-:Y:S01]  /*5030*/  IMAD.WIDE.U32 R194, R174, -0x326172a9, RZ ;  /* 0xcd9e8d57aec27825 */ /* 0x000fe200078e00ff */
[----:B------:R-:W-:Y:S02]  /*5040*/  SHF.R.U32.HI R0, RZ, 0x10, R4 ;  /* 0x00000010ff007819 */ /* 0x000fe40000011604 */
[----:B------:R-:W-:Y:S01]  /*5050*/  LOP3.LUT R16, R4, 0xff, RZ, 0xc0, !PT ;  /* 0x000000ff04107812 */ /* 0x000fe200078ec0ff */
[----:B------:R-:W-:Y:S01]  /*5060*/  FFMA.FTZ R10, R10, UR4, -R191 ;  /* 0x000000040a0a7c23 */ /* 0x000fe200080108bf */
[----:B------:R-:W-:Y:S01]  /*5070*/  LOP3.LUT R18, R6, 0xff, RZ, 0xc0, !PT ;  /* 0x000000ff06127812 */ /* 0x000fe200078ec0ff */
[--C-:B------:R-:W-:Y:S03]  /*5080*/  FFMA.FTZ R12, R12, UR4, -R193.reuse ;  /* 0x000000040c0c7c23 */ /* 0x100fe600080108c1 */
[----:B------:R5:W-:Y:S01]  /*5090*/  MUFU.EX2 R211, R11 ;  /* 0x0000000b00d37308 */ /* 0x000be20000000800 */
[----:B--2---:R-:W-:Y:S01]  /*50a0*/  LOP3.LUT R9, R6, 0xffff, RZ, 0xc0, !PT ;  /* 0x0000ffff06097812 */ /* 0x004fe200078ec0ff */
[----:B------:R-:W-:Y:S01]  /*50b0*/  FFMA.FTZ R13, R13, UR4, -R193 ;  /* 0x000000040d0d7c23 */ /* 0x000fe200080108c1 */
[--C-:B------:R-:W-:Y:S01]  /*50c0*/  SHF.R.U32.HI R19, RZ, 0x10, R6.reuse ;  /* 0x00000010ff137819 */ /* 0x100fe20000011606 */
[--C-:B------:R-:W-:Y:S01]  /*50d0*/  FFMA.FTZ R14, R14, UR4, -R191.reuse ;  /* 0x000000040e0e7c23 */ /* 0x100fe200080108bf */
[----:B------:R-:W-:Y:S01]  /*50e0*/  SHF.R.U32.HI R139, RZ, 0x18, R6 ;  /* 0x00000018ff8b7819 */ /* 0x000fe20000011606 */
[----:B------:R-:W-:Y:S01]  /*50f0*/  FFMA.FTZ R15, R15, UR4, -R191 ;  /* 0x000000040f0f7c23 */ /* 0x000fe200080108bf */
[----:B------:R-:W-:Y:S03]  /*5100*/  SHF.R.U32.HI R2, RZ, 0x8, R2 ;  /* 0x00000008ff027819 */ /* 0x000fe60000011602 */
[----:B------:R2:W1:Y:S01]  /*5110*/  MUFU.EX2 R235, R10 ;  /* 0x0000000a00eb7308 */ /* 0x0004620000000800 */
[----:B---3--:R-:W-:Y:S01]  /*5120*/  SHF.R.U32.HI R8, RZ, 0x18, R4 ;  /* 0x00000018ff087819 */ /* 0x008fe20000011604 */
[----:B------:R-:W-:Y:S01]  /*5130*/  FFMA.FTZ R24, R24, UR4, -R193 ;  /* 0x0000000418187c23 */ /* 0x000fe200080108c1 */
[----:B------:R-:W-:Y:S01]  /*5140*/  SHF.R.U32.HI R6, RZ, 0x8, R9 ;  /* 0x00000008ff067819 */ /* 0x000fe20000011609 */
[----:B------:R-:W-:Y:S01]  /*5150*/  FFMA.FTZ R25, R25, UR4, -R193 ;  /* 0x0000000419197c23 */ /* 0x000fe200080108c1 */
[----:B------:R-:W-:Y:S01]  /*5160*/  LOP3.LUT R4, R5, UR5, R194, 0x96, !PT ;  /* 0x0000000505047c12 */ /* 0x000fe2000f8e96c2 */
[----:B------:R-:W-:Y:S01]  /*5170*/  FFMA.FTZ R26, R26, UR4, -R191 ;  /* 0x000000041a1a7c23 */ /* 0x000fe200080108bf */
[----:B------:R-:W-:Y:S03]  /*5180*/  LOP3.LUT R5, R0, 0xff, RZ, 0xc0, !PT ;  /* 0x000000ff00057812 */ /* 0x000fe600078ec0ff */
[----:B------:R-:W-:Y:S01]  /*5190*/  MUFU.EX2 R210, R12 ;  /* 0x0000000c00d27308 */ /* 0x000fe20000000800 */
[----:B------:R-:W-:Y:S02]  /*51a0*/  PRMT R16, R16, 0x5410, R2 ;  /* 0x0000541010107816 */ /* 0x000fe40000000002 */
[----:B------:R-:W-:Y:S02]  /*51b0*/  PRMT R18, R18, 0x5410, R6 ;  /* 0x0000541012127816 */ /* 0x000fe40000000006 */
[C---:B------:R-:W-:Y:S02]  /*51c0*/  LOP3.LUT R2, R4.reuse, 0xffff, RZ, 0xc0, !PT ;  /* 0x0000ffff04027812 */ /* 0x040fe400078ec0ff */
[----:B------:R-:W-:Y:S03]  /*51d0*/  SHF.R.U32.HI R6, RZ, 0x10, R4 ;  /* 0x00000010ff067819 */ /* 0x000fe60000011604 */
[----:B------:R-:W-:Y:S01]  /*51e0*/  MUFU.EX2 R209, R13 ;  /* 0x0000000d00d17308 */ /* 0x000fe20000000800 */
[----:B------:R-:W-:Y:S01]  /*51f0*/  LOP3.LUT R0, R7, UR5, R196, 0x96, !PT ;  /* 0x0000000507007c12 */ /* 0x000fe2000f8e96c4 */
[----:B------:R-:W-:Y:S01]  /*5200*/  UIADD3 UR5, UR19, 0x646e171e, URZ ;  /* 0x646e171e13057890 */ /* 0x000fe2000fffe03f */
[----:B------:R-:W-:Y:S02]  /*5210*/  PRMT R17, R5, 0x5410, R8 ;  /* 0x0000541005117816 */ /* 0x000fe40000000008 */
[----:B------:R-:W-:Y:S02]  /*5220*/  LOP3.LUT R7, R4, 0xff, RZ, 0xc0, !PT ;  /* 0x000000ff04077812 */ /* 0x000fe400078ec0ff */
[----:B------:R-:W-:Y:S03]  /*5230*/  SHF.R.U32.HI R5, RZ, 0x18, R4 ;  /* 0x00000018ff057819 */ /* 0x000fe60000011604 */
[----:B------:R-:W-:Y:S01]  /*5240*/  MUFU.EX2 R208, R14 ;  /* 0x0000000e00d07308 */ /* 0x000fe20000000800 */
[----:B------:R-:W-:Y:S01]  /*5250*/  LOP3.LUT R8, R19, 0xff, RZ, 0xc0, !PT ;  /* 0x000000ff13087812 */ /* 0x000fe200078ec0ff */
[----:B------:R-:W-:Y:S01]  /*5260*/  FMUL.FTZ R19, R3, R155 ;  /* 0x0000009b03137220 */ /* 0x000fe20000410000 */
[----:B------:R-:W-:Y:S02]  /*5270*/  SHF.R.U32.HI R4, RZ, 0x8, R2 ;  /* 0x00000008ff047819 */ /* 0x000fe40000011602 */
[----:B------:R-:W-:Y:S02]  /*5280*/  LOP3.LUT R2, R6, 0xff, RZ, 0xc0, !PT ;  /* 0x000000ff06027812 */ /* 0x000fe400078ec0ff */
[----:B-----5:R-:W-:Y:S03]  /*5290*/  PRMT R11, R8, 0x5410, R139 ;  /* 0x00005410080b7816 */ /* 0x020fe6000000008b */
[----:B------:R-:W-:Y:S01]  /*52a0*/  MUFU.EX2 R207, R15 ;  /* 0x0000000f00cf7308 */ /* 0x000fe20000000800 */
[----:B------:R-:W-:Y:S02]  /*52b0*/  PRMT R8, R2, 0x5410, R5 ;  /* 0x0000541002087816 */ /* 0x000fe40000000005 */
[----:B------:R-:W-:Y:S02]  /*52c0*/  PRMT R9, R7, 0x5410, R4 ;  /* 0x0000541007097816 */ /* 0x000fe40000000004 */
[----:B------:R-:W-:Y:S02]  /*52d0*/  LOP3.LUT R2, R0, 0xffff, RZ, 0xc0, !PT ;  /* 0x0000ffff00027812 */ /* 0x000fe400078ec0ff */
[--C-:B------:R-:W-:Y:S03]  /*52e0*/  SHF.R.U32.HI R4, RZ, 0x10, R0.reuse ;  /* 0x00000010ff047819 */ /* 0x100fe60000011600 */
[----:B------:R-:W-:Y:S01]  /*52f0*/  MUFU.EX2 R201, R189 ;  /* 0x000000bd00c97308 */ /* 0x000fe20000000800 */
[--C-:B------:R-:W-:Y:S01]  /*5300*/  HSET2.LE.AND R174, R16, R188.reuse, PT ;  /* 0x000000bc10ae7233 */ /* 0x100fe20003803000 */
[----:B------:R-:W-:Y:S01]  /*5310*/  FMUL.FTZ R16, R132, R152 ;  /* 0x0000009884107220 */ /* 0x000fe20000410000 */
[----:B------:R-:W-:Y:S02]  /*5320*/  LOP3.LUT R7, R0, 0xff, RZ, 0xc0, !PT ;  /* 0x000000ff00077812 */ /* 0x000fe400078ec0ff */
[----:B------:R-:W-:Y:S02]  /*5330*/  SHF.R.U32.HI R6, RZ, 0x18, R0 ;  /* 0x00000018ff067819 */ /* 0x000fe40000011600 */
[----:B------:R-:W-:Y:S03]  /*5340*/  SHF.R.U32.HI R5, RZ, 0x8, R2 ;  /* 0x00000008ff057819 */ /* 0x000fe60000011602 */
[----:B------:R-:W-:Y:S01]  /*5350*/  MUFU.EX2 R199, R190 ;  /* 0x000000be00c77308 */ /* 0x000fe20000000800 */
[----:B------:R-:W-:Y:S02]  /*5360*/  LOP3.LUT R2, R4, 0xff, RZ, 0xc0, !PT ;  /* 0x000000ff04027812 */ /* 0x000fe400078ec0ff */
[----:B------:R-:W-:Y:S02]  /*5370*/  F2FP.BF16.F32.PACK_AB R0, R248, R249 ;  /* 0x000000f9f800723e */ /* 0x000fe400000010ff */
[----:B------:R-:W-:Y:S01]  /*5380*/  PRMT R181, R2, 0x5410, R6 ;  /* 0x0000541002b57816 */ /* 0x000fe20000000006 */
[----:B------:R-:W-:Y:S01]  /*5390*/  FADD.FTZ R2, -R134, R137 ;  /* 0x0000008986027221 */ /* 0x000fe20000010100 */
[----:B------:R-:W-:Y:S01]  /*53a0*/  LOP3.LUT R174, R174, R0, RZ, 0xc0, !PT ;  /* 0x00000000aeae7212 */ /* 0x000fe200078ec0ff */
[----:B------:R-:W-:Y:S01]  /*53b0*/  FADD.FTZ R0, -R133, R138 ;  /* 0x0000008a85007221 */ /* 0x000fe20000010100 */
[--C-:B------:R-:W-:Y:S01]  /*53c0*/  HSET2.LE.AND R4, R17, R188.reuse, PT ;  /* 0x000000bc11047233 */ /* 0x100fe20003803000 */
[----:B------:R-:W-:Y:S01]  /*53d0*/  FMUL.FTZ R2, R2, UR4 ;  /* 0x0000000402027c20 */ /* 0x000fe20008410000 */
[--C-:B------:R-:W-:Y:S01]  /*53e0*/  HSET2.LE.AND R6, R8, R188.reuse, PT ;  /* 0x000000bc08067233 */ /* 0x100fe20003803000 */
[----:B------:R-:W-:Y:S01]  /*53f0*/  FMUL.FTZ R0, R0, UR4 ;  /* 0x0000000400007c20 */ /* 0x000fe20008410000 */
[----:B--2---:R-:W-:Y:S01]  /*5400*/  PRMT R10, R7, 0x5410, R5 ;  /* 0x00005410070a7816 */ /* 0x004fe20000000005 */
[----:B------:R-:W-:Y:S01]  /*5410*/  FMUL.FTZ R17, R132, R153 ;  /* 0x0000009984117220 */ /* 0x000fe20000410000 */
[--C-:B------:R-:W-:Y:S01]  /*5420*/  HSET2.LE.AND R5, R9, R188.reuse, PT ;  /* 0x000000bc09057233 */ /* 0x100fe20003803000 */
[----:B------:R-:W2:Y:S01]  /*5430*/  MUFU.EX2 R2, R2 ;  /* 0x0000000200027308 */ /* 0x000ea20000000800 */
[----:B------:R-:W-:Y:S02]  /*5440*/  LOP3.LUT R175, R4, R175, RZ, 0xc0, !PT ;  /* 0x000000af04af7212 */ /* 0x000fe400078ec0ff */
[----:B------:R-:W-:Y:S02]  /*5450*/  LOP3.LUT R173, R6, R173, RZ, 0xc0, !PT ;  /* 0x000000ad06ad7212 */ /* 0x000fe400078ec0ff */
[----:B------:R-:W-:Y:S02]  /*5460*/  LOP3.LUT R172, R5, R172, RZ, 0xc0, !PT ;  /* 0x000000ac05ac7212 */ /* 0x000fe400078ec0ff */
[--C-:B------:R-:W-:Y:S03]  /*5470*/  HSET2.LE.AND R6, R18, R188.reuse, PT ;  /* 0x000000bc12067233 */ /* 0x100fe60003803000 */
[----:B------:R-:W3:Y:S01]  /*5480*/  MUFU.EX2 R0, R0 ;  /* 0x0000000000007308 */ /* 0x000ee20000000800 */
[--C-:B------:R-:W-:Y:S01]  /*5490*/  HSET2.LE.AND R7, R11, R188.reuse, PT ;  /* 0x000000bc0b077233 */ /* 0x100fe20003803000 */
[----:B------:R-:W-:Y:S01]  /*54a0*/  FMUL.FTZ R18, R3, R154 ;  /* 0x0000009a03127220 */ /* 0x000fe20000410000 */
[--C-:B------:R-:W-:Y:S02]  /*54b0*/  HSET2.LE.AND R4, R10, R188.reuse, PT ;  /* 0x000000bc0a047233 */ /* 0x100fe40003803000 */
[--C-:B------:R-:W-:Y:S02]  /*54c0*/  HSET2.LE.AND R181, R181, R188.reuse, PT ;  /* 0x000000bcb5b57233 */ /* 0x100fe40003803000 */
[----:B----4-:R-:W-:Y:S02]  /*54d0*/  F2FP.BF16.F32.PACK_AB R180, R236, R237 ;  /* 0x000000edecb4723e */ /* 0x010fe400000010ff */
[----:B-1----:R-:W-:Y:S01]  /*54e0*/  F2FP.BF16.F32.PACK_AB R5, R211, R235 ;  /* 0x000000ebd305723e */ /* 0x002fe200000010ff */
[C---:B--2---:R-:W-:Y:S01]  /*54f0*/  FMUL.FTZ R8, R2.reuse, R140 ;  /* 0x0000008c02087220 */ /* 0x044fe20000410000 */
[----:B------:R-:W-:Y:S01]  /*5500*/  F2FP.BF16.F32.PACK_AB R182, R209, R210 ;  /* 0x000000d2d1b6723e */ /* 0x000fe200000010ff */
[C---:B------:R-:W-:Y:S01]  /*5510*/  FMUL.FTZ R9, R2.reuse, R141 ;  /* 0x0000008d02097220 */ /* 0x040fe20000410000 */
        /* <DEDUP_REMOVED lines=9> */
[----:B------:R-:W-:Y:S01]  /*55b0*/  FMUL.FTZ R7, R3, R147 ;  /* 0x0000009303077220 */ /* 0x000fe20000410000 */
[C---:B---3--:R-:W-:Y:S01]  /*55c0*/  FMUL.FTZ R10, R0.reuse, R142 ;  /* 0x0000008e000a7220 */ /* 0x048fe20000410000 */
[----:B------:R-:W-:Y:S01]  /*55d0*/  FMUL.FTZ R11, R0, R143 ;  /* 0x0000008f000b7220 */ /* 0x000fe20000410000 */
[----:B------:R-:W-:Y:S01]  /*55e0*/  LDSM.16.MT88.4 R144, [R216+0xa000] ;  /* 0x00a00000d890783b */ /* 0x000fe20000004200 */
[----:B------:R-:W-:Y:S01]  /*55f0*/  FMUL.FTZ R13, R2, R149 ;  /* 0x00000095020d7220 */ /* 0x000fe20000410000 */
[C---:B------:R-:W-:Y:S01]  /*5600*/  FMUL.FTZ R14, R0.reuse, R150 ;  /* 0x00000096000e7220 */ /* 0x040fe20000410000 */
[C---:B------:R-:W-:Y:S01]  /*5610*/  FMUL.FTZ R15, R0.reuse, R151 ;  /* 0x00000097000f7220 */ /* 0x040fe20000410000 */
[-C--:B------:R-:W-:Y:S04]  /*5620*/  HMMA.16816.F32.BF16 R4, R172, R176.reuse, R4 ;  /* 0x000000b0ac04723c */ /* 0x080fe80000041804 */
[----:B------:R-:W1:Y:S01]  /*5630*/  LDSM.16.MT88.4 R140, [R217+0xa000] ;  /* 0x00a00000d98c783b */ /* 0x000e620000004200 */
[----:B------:R-:W-:Y:S01]  /*5640*/  FMUL.FTZ R23, R0, R159 ;  /* 0x0000009f00177220 */ /* 0x000fe20000410000 */
[C---:B------:R-:W-:Y:S05]  /*5650*/  HMMA.16816.F32.BF16 R8, R180.reuse, R176, R8 ;  /* 0x000000b0b408723c */ /* 0x040fea0000041808 */
[C---:B------:R-:W-:Y:S01]  /*5660*/  FMUL.FTZ R40, R2.reuse, R40 ;  /* 0x0000002802287220 */ /* 0x040fe20000410000 */
[-C--:B------:R-:W-:Y:S01]  /*5670*/  HMMA.16816.F32.BF16 R12, R180, R178.reuse, R12 ;  /* 0x000000b2b40c723c */ /* 0x080fe2000004180c */
[----:B------:R-:W2:Y:S04]  /*5680*/  LDSM.16.MT88.4 R148, [R212+0xb000] ;  /* 0x00b00000d494783b */ /* 0x000ea80000004200 */
[----:B------:R-:W-:Y:S01]  /*5690*/  FMUL.FTZ R41, R2, R41 ;  /* 0x0000002902297220 */ /* 0x000fe20000410000 */
[C---:B------:R-:W-:Y:S05]  /*56a0*/  HMMA.16816.F32.BF16 R16, R172.reuse, R178, R16 ;  /* 0x000000b2ac10723c */ /* 0x040fea0000041810 */
[C---:B------:R-:W-:Y:S01]  /*56b0*/  FMUL.FTZ R42, R0.reuse, R42 ;  /* 0x0000002a002a7220 */ /* 0x040fe20000410000 */
[-C--:B------:R-:W-:Y:S05]  /*56c0*/  HMMA.16816.F32.BF16 R36, R172, R184.reuse, R36 ;  /* 0x000000b8ac24723c */ /* 0x080fea0000041824 */
[----:B------:R-:W-:Y:S01]  /*56d0*/  FMUL.FTZ R43, R0, R43 ;  /* 0x0000002b002b7220 */ /* 0x000fe20000410000 */
[C---:B------:R-:W-:Y:S01]  /*56e0*/  FMUL.FTZ R44, R2.reuse, R44 ;  /* 0x0000002c022c7220 */ /* 0x040fe20000410000 */
[----:B------:R-:W-:Y:S01]  /*56f0*/  FMUL.FTZ R45, R2, R45 ;  /* 0x0000002d022d7220 */ /* 0x000fe20000410000 */
[C---:B------:R-:W-:Y:S03]  /*5700*/  FMUL.FTZ R46, R0.reuse, R46 ;  /* 0x0000002e002e7220 */ /* 0x040fe60000410000 */
[----:B------:R-:W-:Y:S01]  /*5710*/  FMUL.FTZ R47, R0, R47 ;  /* 0x0000002f002f7220 */ /* 0x000fe20000410000 */
[C---:B------:R-:W-:Y:S04]  /*5720*/  HMMA.16816.F32.BF16 R40, R180.reuse, R184, R40 ;  /* 0x000000b8b428723c */ /* 0x040fe80000041828 */
[C---:B------:R-:W-:Y:S01]  /*5730*/  FMUL.FTZ R56, R2.reuse, R56 ;  /* 0x0000003802387220 */ /* 0x040fe20000410000 */
[----:B------:R-:W-:Y:S01]  /*5740*/  FMUL.FTZ R57, R2, R57 ;  /* 0x0000003902397220 */ /* 0x000fe20000410000 */
[-C--:B------:R-:W-:Y:S05]  /*5750*/  HMMA.16816.F32.BF16 R44, R180, R186.reuse, R44 ;  /* 0x000000bab42c723c */ /* 0x080fea000004182c */
[C---:B------:R-:W-:Y:S01]  /*5760*/  FMUL.FTZ R58, R0.reuse, R58 ;  /* 0x0000003a003a7220 */ /* 0x040fe20000410000 */
[C---:B------:R-:W-:Y:S05]  /*5770*/  HMMA.16816.F32.BF16 R48, R172.reuse, R186, R48 ;  /* 0x000000baac30723c */ /* 0x040fea0000041830 */
[----:B------:R-:W-:Y:S01]  /*5780*/  FMUL.FTZ R59, R0, R59 ;  /* 0x0000003b003b7220 */ /* 0x000fe20000410000 */
[-C--:B-1----:R-:W-:Y:S05]  /*5790*/  HMMA.16816.F32.BF16 R52, R172, R140.reuse, R52 ;  /* 0x0000008cac34723c */ /* 0x082fea0000041834 */
[C---:B------:R-:W-:Y:S01]  /*57a0*/  FMUL.FTZ R60, R2.reuse, R60 ;  /* 0x0000003c023c7220 */ /* 0x040fe20000410000 */
[C---:B------:R-:W-:Y:S05]  /*57b0*/  HMMA.16816.F32.BF16 R56, R180.reuse, R140, R56 ;  /* 0x0000008cb438723c */ /* 0x040fea0000041838 */
[----:B------:R-:W-:Y:S01]  /*57c0*/  FMUL.FTZ R61, R2, R61 ;  /* 0x0000003d023d7220 */ /* 0x000fe20000410000 */
[C---:B------:R-:W-:Y:S01]  /*57d0*/  FMUL.FTZ R62, R0.reuse, R62 ;  /* 0x0000003e003e7220 */ /* 0x040fe20000410000 */
[----:B------:R-:W-:Y:S01]  /*57e0*/  FMUL.FTZ R63, R0, R63 ;  /* 0x0000003f003f7220 */ /* 0x000fe20000410000 */
[C---:B------:R-:W-:Y:S03]  /*57f0*/  FMUL.FTZ R72, R2.reuse, R72 ;  /* 0x0000004802487220 */ /* 0x040fe60000410000 */
[----:B------:R-:W-:Y:S01]  /*5800*/  FMUL.FTZ R73, R2, R73 ;  /* 0x0000004902497220 */ /* 0x000fe20000410000 */
[C---:B------:R-:W-:Y:S01]  /*5810*/  FMUL.FTZ R74, R0.reuse, R74 ;  /* 0x0000004a004a7220 */ /* 0x040fe20000410000 */
        /* <DEDUP_REMOVED lines=8> */
[-C--:B------:R-:W-:Y:S05]  /*58a0*/  HMMA.16816.F32.BF16 R68, R172, R144.reuse, R68 ;  /* 0x00000090ac44723c */ /* 0x080fea0000041844 */
[----:B------:R-:W-:Y:S01]  /*58b0*/  LOP3.LUT R138, R195, UR30, R192, 0x96, !PT ;  /* 0x0000001ec38a7c12 */ /* 0x000fe2000f8e96c0 */
[C---:B------:R-:W-:Y:S01]  /*58c0*/  HMMA.16816.F32.BF16 R72, R180.reuse, R144, R72 ;  /* 0x00000090b448723c */ /* 0x040fe20000041848 */
[----:B------:R3:W-:Y:S04]  /*58d0*/  MUFU.EX2 R195, R26 ;  /* 0x0000001a00c37308 */ /* 0x0007e80000000800 */
[C---:B------:R-:W-:Y:S01]  /*58e0*/  FMUL.FTZ R88, R2.reuse, R88 ;  /* 0x0000005802587220 */ /* 0x040fe20000410000 */
[-C--:B------:R-:W-:Y:S05]  /*58f0*/  HMMA.16816.F32.BF16 R76, R180, R146.reuse, R76 ;  /* 0x00000092b44c723c */ /* 0x080fea000004184c */
[----:B------:R-:W-:Y:S01]  /*5900*/  FMUL.FTZ R89, R2, R89 ;  /* 0x0000005902597220 */ /* 0x000fe20000410000 */
[C---:B------:R-:W-:Y:S05]  /*5910*/  HMMA.16816.F32.BF16 R80, R172.reuse, R146, R80 ;  /* 0x00000092ac50723c */ /* 0x040fea0000041850 */
[----:B------:R-:W-:Y:S01]  /*5920*/  LOP3.LUT R144, R197, UR30, R202, 0x96, !PT ;  /* 0x0000001ec5907c12 */ /* 0x000fe2000f8e96ca */
[-C--:B--2---:R-:W-:Y:S01]  /*5930*/  HMMA.16816.F32.BF16 R84, R172, R148.reuse, R84 ;  /* 0x00000094ac54723c */ /* 0x084fe20000041854 */
[----:B------:R-:W2:Y:S04]  /*5940*/  MUFU.EX2 R202, R32 ;  /* 0x0000002000ca7308 */ /* 0x000ea80000000800 */
[C---:B------:R-:W-:Y:S01]  /*5950*/  FMUL.FTZ R90, R0.reuse, R90 ;  /* 0x0000005a005a7220 */ /* 0x040fe20000410000 */
[C---:B------:R-:W-:Y:S01]  /*5960*/  FMUL.FTZ R91, R0.reuse, R91 ;  /* 0x0000005b005b7220 */ /* 0x040fe20000410000 */
[----:B---3--:R-:W-:Y:S01]  /*5970*/  FMUL.FTZ R26, R0, R166 ;  /* 0x000000a6001a7220 */ /* 0x008fe20000410000 */
[----:B------:R-:W-:Y:S03]  /*5980*/  FMUL.FTZ R92, R2, R92 ;  /* 0x0000005c025c7220 */ /* 0x000fe60000410000 */
[----:B------:R3:W-:Y:S01]  /*5990*/  MUFU.EX2 R197, R25 ;  /* 0x0000001900c57308 */ /* 0x0007e20000000800 */
[----:B------:R-:W-:Y:S04]  /*59a0*/  IMAD.WIDE.U32 R138, R138, -0x2daee0ad, RZ ;  /* 0xd2511f538a8a7825 */ /* 0x000fe800078e00ff */
[----:B------:R-:W-:Y:S01]  /*59b0*/  FMUL.FTZ R93, R2, R93 ;  /* 0x0000005d025d7220 */ /* 0x000fe20000410000 */
[C---:B------:R-:W-:Y:S04]  /*59c0*/  HMMA.16816.F32.BF16 R88, R180.reuse, R148, R88 ;  /* 0x00000094b458723c */ /* 0x040fe80000041858 */
[----:B------:R-:W-:Y:S01]  /*59d0*/  IMAD.WIDE.U32 R144, R144, -0x2daee0ad, RZ ;  /* 0xd2511f5390907825 */ /* 0x000fe200078e00ff */
[----:B------:R-:W-:Y:S02]  /*59e0*/  LOP3.LUT R146, R138, 0xffff, RZ, 0xc0, !PT ;  /* 0x0000ffff8a927812 */ /* 0x000fe400078ec0ff */
[----:B------:R-:W-:Y:S01]  /*59f0*/  LOP3.LUT R152, R139, UR5, R198, 0x96, !PT ;  /* 0x000000058b987c12 */ /* 0x000fe2000f8e96c6 */
[----:B------:R-:W-:Y:S01]  /*5a00*/  FMUL.FTZ R94, R0, R94 ;  /* 0x0000005e005e7220 */ /* 0x000fe20000410000 */
[----:B------:R4:W-:Y:S02]  /*5a10*/  MUFU.EX2 R198, R24 ;  /* 0x0000001800c67308 */ /* 0x0009e40000000800 */
[----:B------:R-:W-:Y:S01]  /*5a20*/  LOP3.LUT R154, R138, 0xff, RZ, 0xc0, !PT ;  /* 0x000000ff8a9a7812 */ /* 0x000fe200078ec0ff */
[----:B------:R-:W-:Y:S01]  /*5a30*/  FMUL.FTZ R95, R0, R95 ;  /* 0x0000005f005f7220 */ /* 0x000fe20000410000 */
[--C-:B------:R-:W-:Y:S01]  /*5a40*/  SHF.R.U32.HI R153, RZ, 0x18, R138.reuse ;  /* 0x00000018ff997819 */ /* 0x100fe2000001168a */
[C---:B---3--:R-:W-:Y:S01]  /*5a50*/  FMUL.FTZ R25, R2.reuse, R165 ;  /* 0x000000a502197220 */ /* 0x048fe20000410000 */
[----:B------:R-:W-:Y:S01]  /*5a60*/  SHF.R.U32.HI R139, RZ, 0x10, R138 ;  /* 0x00000010ff8b7819 */ /* 0x000fe2000001168a */
[----:B------:R-:W-:Y:S01]  /*5a70*/  FMUL.FTZ R104, R2, R104 ;  /* 0x0000006802687220 */ /* 0x000fe20000410000 */
[----:B------:R-:W-:Y:S01]  /*5a80*/  LOP3.LUT R138, R144, 0xffff, RZ, 0xc0, !PT ;  /* 0x0000ffff908a7812 */ /* 0x000fe200078ec0ff */
[----:B------:R-:W-:Y:S01]  /*5a90*/  FMUL.FTZ R105, R2, R105 ;  /* 0x0000006902697220 */ /* 0x000fe20000410000 */
[-C--:B------:R-:W-:Y:S03]  /*5aa0*/  HMMA.16816.F32.BF16 R92, R180, R150.reuse, R92 ;  /* 0x00000096b45c723c */ /* 0x080fe6000004185c */
[----:B------:R-:W-:Y:S01]  /*5ab0*/  LOP3.LUT R137, R145, UR5, R200, 0x96, !PT ;  /* 0x0000000591897c12 */ /* 0x000fe2000f8e96c8 */
[----:B------:R-:W-:Y:S01]  /*5ac0*/  FMUL.FTZ R106, R0, R106 ;  /* 0x0000006a006a7220 */ /* 0x000fe20000410000 */
[----:B------:R-:W-:Y:S01]  /*5ad0*/  SHF.R.U32.HI R145, RZ, 0x8, R146 ;  /* 0x00000008ff917819 */ /* 0x000fe20000011692 */
[C---:B------:R-:W-:Y:S01]  /*5ae0*/  HMMA.16816.F32.BF16 R96, R172.reuse, R150, R96 ;  /* 0x00000096ac60723c */ /* 0x040fe20000041860 */
[----:B------:R3:W5:Y:S04]  /*5af0*/  MUFU.EX2 R200, R34 ;  /* 0x0000002200c87308 */ /* 0x0007680000000800 */
[----:B------:R-:W-:Y:S01]  /*5b00*/  LOP3.LUT R147, R144, 0xff, RZ, 0xc0, !PT ;  /* 0x000000ff90937812 */ /* 0x000fe200078ec0ff */
[-C--:B-1----:R-:W-:Y:S05]  /*5b10*/  HMMA.16816.F32.BF16 R100, R172, R140.reuse, R100 ;  /* 0x0000008cac64723c */ /* 0x082fea0000041864 */
[----:B------:R-:W-:Y:S01]  /*5b20*/  SHF.R.U32.HI R138, RZ, 0x8, R138 ;  /* 0x00000008ff8a7819 */ /* 0x000fe2000001168a */
[----:B------:R-:W-:Y:S01]  /*5b30*/  FMUL.FTZ R107, R0, R107 ;  /* 0x0000006b006b7220 */ /* 0x000fe20000410000 */
[----:B------:R-:W-:Y:S01]  /*5b40*/  SHF.R.U32.HI R148, RZ, 0x10, R144 ;  /* 0x00000010ff947819 */ /* 0x000fe20000011690 */
[----:B----4-:R-:W-:Y:S03]  /*5b50*/  FMUL.FTZ R24, R2, R164 ;  /* 0x000000a402187220 */ /* 0x010fe60000410000 */
[----:B------:R-:W-:Y:S01]  /*5b60*/  PRMT R176, R154, 0x5410, R145 ;  /* 0x000054109ab07816 */ /* 0x000fe20000000091 */
[----:B---3--:R-:W-:Y:S01]  /*5b70*/  FMUL.FTZ R34, R3, R162 ;  /* 0x000000a203227220 */ /* 0x008fe20000410000 */
[C---:B------:R-:W-:Y:S04]  /*5b80*/  HMMA.16816.F32.BF16 R104, R180.reuse, R140, R104 ;  /* 0x0000008cb468723c */ /* 0x040fe80000041868 */
[----:B------:R-:W-:Y:S01]  /*5b90*/  PRMT R154, R147, 0x5410, R138 ;  /* 0x00005410939a7816 */ /* 0x000fe2000000008a */
[C---:B------:R-:W-:Y:S01]  /*5ba0*/  FMUL.FTZ R112, R2.reuse, R112 ;  /* 0x0000007002707220 */ /* 0x040fe20000410000 */
[----:B------:R-:W-:Y:S01]  /*5bb0*/  SHF.R.U32.HI R144, RZ, 0x18, R144 ;  /* 0x00000018ff907819 */ /* 0x000fe20000011690 */
[----:B------:R-:W-:Y:S01]  /*5bc0*/  FMUL.FTZ R113, R2, R113 ;  /* 0x0000007102717220 */ /* 0x000fe20000410000 */
[----:B------:R-:W-:Y:S03]  /*5bd0*/  LOP3.LUT R138, R148, 0xff, RZ, 0xc0, !PT ;  /* 0x000000ff948a7812 */ /* 0x000fe600078ec0ff */
[----:B------:R-:W-:Y:S01]  /*5be0*/  LOP3.LUT R139, R139, 0xff, RZ, 0xc0, !PT ;  /* 0x000000ff8b8b7812 */ /* 0x000fe200078ec0ff */
[----:B------:R-:W-:Y:S01]  /*5bf0*/  FMUL.FTZ R114, R0, R114 ;  /* 0x0000007200727220 */ /* 0x000fe20000410000 */
[----:B------:R-:W-:Y:S01]  /*5c00*/  LOP3.LUT R20, R152, 0xffff, RZ, 0xc0, !PT ;  /* 0x0000ffff98147812 */ /* 0x000fe200078ec0ff */
[----:B------:R-:W-:Y:S01]  /*5c10*/  FMUL.FTZ R115, R0, R115 ;  /* 0x0000007300737220 */ /* 0x000fe20000410000 */
[----:B------:R-:W-:Y:S01]  /*5c20*/  PRMT R192, R138, 0x5410, R144 ;  /* 0x000054108ac07816 */ /* 0x000fe20000000090 */
[----:B------:R-:W-:Y:S01]  /*5c30*/  FMUL.FTZ R120, R2, R120 ;  /* 0x0000007802787220 */ /* 0x000fe20000410000 */
[----:B------:R-:W-:Y:S01]  /*5c40*/  PRMT R155, R139, 0x5410, R153 ;  /* 0x000054108b9b7816 */ /* 0x000fe20000000099 */
[----:B------:R-:W1:Y:S01]  /*5c50*/  LDSM.16.MT88.4 R144, [R217+0xb000] ;  /* 0x00b00000d990783b */ /* 0x000e620000004200 */
[----:B------:R-:W-:Y:S01]  /*5c60*/  LOP3.LUT R139, R152, 0xff, RZ, 0xc0, !PT ;  /* 0x000000ff988b7812 */ /* 0x000fe200078ec0ff */
[----:B------:R-:W-:Y:S01]  /*5c70*/  FMUL.FTZ R121, R2, R121 ;  /* 0x0000007902797220 */ /* 0x000fe20000410000 */
[----:B------:R-:W-:Y:S01]  /*5c80*/  SHF.R.U32.HI R20, RZ, 0x8, R20 ;  /* 0x00000008ff147819 */ /* 0x000fe20000011614 */
[C---:B------:R-:W-:Y:S01]  /*5c90*/  FMUL.FTZ R122, R0.reuse, R122 ;  /* 0x0000007a007a7220 */ /* 0x040fe20000410000 */
[----:B------:R-:W-:Y:S01]  /*5ca0*/  LOP3.LUT R21, R137, 0xffff, RZ, 0xc0, !PT ;  /* 0x0000ffff89157812 */ /* 0x000fe200078ec0ff */
[----:B------:R-:W-:Y:S01]  /*5cb0*/  FMUL.FTZ R123, R0, R123 ;  /* 0x0000007b007b7220 */ /* 0x000fe20000410000 */
[----:B------:R-:W-:Y:S01]  /*5cc0*/  PRMT R153, R139, 0x5410, R20 ;  /* 0x000054108b997816 */ /* 0x000fe20000000014 */
[C---:B------:R-:W-:Y:S01]  /*5cd0*/  FMUL.FTZ R124, R2.reuse, R124 ;  /* 0x0000007c027c7220 */ /* 0x040fe20000410000 */
[--C-:B------:R-:W-:Y:S01]  /*5ce0*/  SHF.R.U32.HI R20, RZ, 0x10, R152.reuse ;  /* 0x00000010ff147819 */ /* 0x100fe20000011698 */
[----:B------:R-:W-:Y:S01]  /*5cf0*/  FMUL.FTZ R125, R2, R125 ;  /* 0x0000007d027d7220 */ /* 0x000fe20000410000 */
[----:B------:R-:W-:Y:S01]  /*5d00*/  SHF.R.U32.HI R22, RZ, 0x10, R137 ;  /* 0x00000010ff167819 */ /* 0x000fe20000011689 */
[----:B------:R-:W-:Y:S01]  /*5d10*/  FMUL.FTZ R126, R0, R126 ;  /* 0x0000007e007e7220 */ /* 0x000fe20000410000 */
[----:B------:R-:W-:Y:S01]  /*5d20*/  LOP3.LUT R138, R20, 0xff, RZ, 0xc0, !PT ;  /* 0x000000ff148a7812 */ /* 0x000fe200078ec0ff */
[C---:B------:R-:W-:Y:S01]  /*5d30*/  FMUL.FTZ R20, R2.reuse, R156 ;  /* 0x0000009c02147220 */ /* 0x040fe20000410000 */
[----:B------:R-:W-:Y:S01]  /*5d40*/  SHF.R.U32.HI R33, RZ, 0x8, R21 ;  /* 0x00000008ff217819 */ /* 0x000fe20000011615 */
[----:B------:R-:W-:Y:S01]  /*5d50*/  FMUL.FTZ R21, R2, R157 ;  /* 0x0000009d02157220 */ /* 0x000fe20000410000 */
[----:B------:R-:W-:Y:S01]  /*5d60*/  LOP3.LUT R32, R22, 0xff, RZ, 0xc0, !PT ;  /* 0x000000ff16207812 */ /* 0x000fe200078ec0ff */
[C---:B------:R-:W-:Y:S01]  /*5d70*/  FMUL.FTZ R22, R0.reuse, R158 ;  /* 0x0000009e00167220 */ /* 0x040fe20000410000 */
[--C-:B------:R-:W-:Y:S01]  /*5d80*/  HSET2.LE.AND R150, R155, R188.reuse, PT ;  /* 0x000000bc9b967233 */ /* 0x100fe20003803000 */
[----:B------:R-:W-:Y:S01]  /*5d90*/  LDSM.16.MT88.4 R156, [R214+0xa800] ;  /* 0x00a80000d69c783b */ /* 0x000fe20000004200 */
[--C-:B------:R-:W-:Y:S01]  /*5da0*/  HSET2.LE.AND R151, R154, R188.reuse, PT ;  /* 0x000000bc9a977233 */ /* 0x100fe20003803000 */
[----:B------:R-:W-:Y:S01]  /*5db0*/  FMUL.FTZ R127, R0, R127 ;  /* 0x0000007f007f7220 */ /* 0x000fe20000410000 */
[--C-:B------:R-:W-:Y:S01]  /*5dc0*/  HSET2.LE.AND R192, R192, R188.reuse, PT ;  /* 0x000000bcc0c07233 */ /* 0x100fe20003803000 */
[----:B------:R-:W-:Y:S01]  /*5dd0*/  FFMA.FTZ R2, R2, R232, R237 ;  /* 0x000000e802027223 */ /* 0x000fe200000100ed */
[-C--:B------:R-:W-:Y:S03]  /*5de0*/  HMMA.16816.F32.BF16 R20, R180, R142.reuse, R20 ;  /* 0x0000008eb414723c */ /* 0x080fe60000041814 */
[----:B------:R-:W-:Y:S02]  /*5df0*/  SHF.R.U32.HI R152, RZ, 0x18, R152 ;  /* 0x00000018ff987819 */ /* 0x000fe40000011698 */
[----:B------:R-:W-:Y:S01]  /*5e00*/  LOP3.LUT R139, R137, 0xff, RZ, 0xc0, !PT ;  /* 0x000000ff898b7812 */ /* 0x000fe200078ec0ff */
[C---:B------:R-:W-:Y:S01]  /*5e10*/  HMMA.16816.F32.BF16 R108, R172.reuse, R142, R108 ;  /* 0x0000008eac6c723c */ /* 0x040fe2000004186c */
[----:B------:R-:W3:Y:S04]  /*5e20*/  LDSM.16.MT88.4 R140, [R216+0xb000] ;  /* 0x00b00000d88c783b */ /* 0x000ee80000004200 */
[----:B------:R-:W-:Y:S01]  /*5e30*/  PRMT R138, R138, 0x5410, R152 ;  /* 0x000054108a8a7816 */ /* 0x000fe20000000098 */
[----:B------:R-:W-:Y:S01]  /*5e40*/  FFMA.FTZ R152, R27, UR4, -R191 ;  /* 0x000000041b987c23 */ /* 0x000fe200080108bf */
[----:B------:R-:W-:Y:S01]  /*5e50*/  SHF.R.U32.HI R137, RZ, 0x18, R137 ;  /* 0x00000018ff897819 */ /* 0x000fe20000011689 */
[----:B------:R-:W-:Y:S02]  /*5e60*/  FMUL.FTZ R27, R0, R167 ;  /* 0x000000a7001b7220 */ /* 0x000fe40000410000 */
[----:B------:R4:W5:Y:S01]  /*5e70*/  MUFU.EX2 R196, R152 ;  /* 0x0000009800c47308 */ /* 0x0009620000000800 */
[----:B------:R-:W-:Y:S01]  /*5e80*/  PRMT R148, R139, 0x5410, R33 ;  /* 0x000054108b947816 */ /* 0x000fe20000000021 */
[----:B------:R-:W-:Y:S01]  /*5e90*/  FMUL.FTZ R33, R132, R161 ;  /* 0x000000a184217220 */ /* 0x000fe20000410000 */
[----:B------:R-:W-:Y:S01]  /*5ea0*/  PRMT R149, R32, 0x5410, R137 ;  /* 0x0000541020957816 */ /* 0x000fe20000000089 */
[----:B------:R-:W-:Y:S01]  /*5eb0*/  FMUL.FTZ R32, R132, R160 ;  /* 0x000000a084207220 */ /* 0x000fe20000410000 */
[----:B------:R-:W-:Y:S01]  /*5ec0*/  LDSM.16.MT88.4 R164, [R216+0xa800] ;  /* 0x00a80000d8a4783b */ /* 0x000fe20000004200 */
[--C-:B------:R-:W-:Y:S01]  /*5ed0*/  HSET2.LE.AND R137, R153, R188.reuse, PT ;  /* 0x000000bc99897233 */ /* 0x100fe20003803000 */
[----:B------:R-:W-:Y:S01]  /*5ee0*/  FFMA.FTZ R0, R0, R229, R235 ;  /* 0x000000e500007223 */ /* 0x000fe200000100eb */
[--C-:B------:R-:W-:Y:S02]  /*5ef0*/  HSET2.LE.AND R139, R176, R188.reuse, PT ;  /* 0x000000bcb08b7233 */ /* 0x100fe40003803000 */
[--C-:B------:R-:W-:Y:S01]  /*5f00*/  HSET2.LE.AND R138, R138, R188.reuse, PT ;  /* 0x000000bc8a8a7233 */ /* 0x100fe20003803000 */
[-C--:B-1----:R-:W-:Y:S02]  /*5f10*/  HMMA.16816.F32.BF16 R32, R172, R144.reuse, R32 ;  /* 0x00000090ac20723c */ /* 0x082fe40000041820 */
[----:B------:R-:W-:Y:S01]  /*5f20*/  LDSM.16.MT88.4 R160, [R217+0xa800] ;  /* 0x00a80000d9a0783b */ /* 0x000fe20000004200 */
[--C-:B------:R-:W-:Y:S01]  /*5f30*/  HSET2.LE.AND R148, R148, R188.reuse, PT ;  /* 0x000000bc94947233 */ /* 0x100fe20003803000 */
[----:B------:R-:W-:Y:S01]  /*5f40*/  FADD.FTZ R0, R211, R0 ;  /* 0x00000000d3007221 */ /* 0x000fe20000010000 */
[----:B------:R-:W-:Y:S01]  /*5f50*/  HSET2.LE.AND R149, R149, R188, PT ;  /* 0x000000bc95957233 */ /* 0x000fe20003803000 */
[C---:B------:R-:W-:Y:S04]  /*5f60*/  HMMA.16816.F32.BF16 R112, R180.reuse, R144, R112 ;  /* 0x00000090b470723c */ /* 0x040fe80000041870 */
[----:B----4-:R-:W1:Y:S01]  /*5f70*/  LDSM.16.MT88.4 R152, [R212+0xa800] ;  /* 0x00a80000d498783b */ /* 0x010e620000004200 */
[----:B------:R-:W-:Y:S01]  /*5f80*/  F2FP.BF16.F32.PACK_AB R176, R205, R206 ;  /* 0x000000cecdb0723e */ /* 0x000fe200000010ff */
[-C--:B------:R-:W-:Y:S05]  /*5f90*/  HMMA.16816.F32.BF16 R24, R180, R146.reuse, R24 ;  /* 0x00000092b418723c */ /* 0x080fea0000041818 */
[----:B------:R-:W-:Y:S01]  /*5fa0*/  FFMA.FTZ R144, R28, UR4, -R193 ;  /* 0x000000041c907c23 */ /* 0x000fe200080108c1 */
[C---:B------:R-:W-:Y:S03]  /*5fb0*/  HMMA.16816.F32.BF16 R116, R172.reuse, R146, R116 ;  /* 0x00000092ac74723c */ /* 0x040fe60000041874 */
[----:B------:R-:W-:Y:S02]  /*5fc0*/  MUFU.EX2 R194, R144 ;  /* 0x0000009000c27308 */ /* 0x000fe40000000800 */
[--C-:B------:R-:W-:Y:S01]  /*5fd0*/  FFMA.FTZ R145, R30, UR4, -R191.reuse ;  /* 0x000000041e917c23 */ /* 0x100fe200080108bf */
[----:B------:R-:W-:Y:S01]  /*5fe0*/  FFMA.FTZ R191, R31, UR4, -R191 ;  /* 0x000000041fbf7c23 */ /* 0x000fe200080108bf */
[----:B------:R-:W-:Y:S01]  /*5ff0*/  FFMA.FTZ R193, R29, UR4, -R193 ;  /* 0x000000041dc17c23 */ /* 0x000fe200080108c1 */
[C---:B------:R-:W-:Y:S03]  /*6000*/  FMUL.FTZ R28, R132.reuse, R168 ;  /* 0x000000a8841c7220 */ /* 0x040fe60000410000 */
[C---:B------:R-:W-:Y:S01]  /*6010*/  FMUL.FTZ R29, R132.reuse, R169 ;  /* 0x000000a9841d7220 */ /* 0x040fe20000410000 */
[C---:B------:R-:W-:Y:S01]  /*6020*/  FMUL.FTZ R30, R3.reuse, R170 ;  /* 0x000000aa031e7220 */ /* 0x040fe20000410000 */
[----:B------:R-:W-:Y:S01]  /*6030*/  FMUL.FTZ R31, R3, R171 ;  /* 0x000000ab031f7220 */ /* 0x000fe20000410000 */
[----:B------:R-:W-:Y:S01]  /*6040*/  F2FP.BF16.F32.PACK_AB R177, R203, R204 ;  /* 0x000000cccbb1723e */ /* 0x000fe200000010ff */
[----:B------:R-:W4:Y:S01]  /*6050*/  LDSM.16.MT88.4 R168, [R212+0xb800] ;  /* 0x00b80000d4a8783b */ /* 0x000f220000004200 */
[----:B------:R-:W-:Y:S01]  /*6060*/  LOP3.LUT R176, R137, R176, RZ, 0xc0, !PT ;  /* 0x000000b089b07212 */ /* 0x000fe200078ec0ff */
[----:B------:R-:W-:Y:S01]  /*6070*/  FFMA.FTZ R132, R132, R234, R245 ;  /* 0x000000ea84847223 */ /* 0x000fe200000100f5 */
[----:B------:R1:W-:Y:S01]  /*6080*/  MUFU.EX2 R137, R191 ;  /* 0x000000bf00897308 */ /* 0x0003e20000000800 */
[----:B------:R-:W-:Y:S01]  /*6090*/  LOP3.LUT R177, R138, R177, RZ, 0xc0, !PT ;  /* 0x000000b18ab17212 */ /* 0x000fe200078ec0ff */
[-C--:B---3--:R-:W-:Y:S03]  /*60a0*/  HMMA.16816.F32.BF16 R28, R172, R140.reuse, R28 ;  /* 0x0000008cac1c723c */ /* 0x088fe6000004181c */
[----:B--2---:R-:W-:Y:S01]  /*60b0*/  F2FP.BF16.F32.PACK_AB R178, R201, R202 ;  /* 0x000000cac9b2723e */ /* 0x004fe200000010ff */
[----:B------:R-:W-:Y:S01]  /*60c0*/  FFMA.FTZ R3, R3, R233, R239 ;  /* 0x000000e903037223 */ /* 0x000fe200000100ef */
[----:B-----5:R-:W-:Y:S01]  /*60d0*/  F2FP.BF16.F32.PACK_AB R179, R199, R200 ;  /* 0x000000c8c7b3723e */ /* 0x020fe200000010ff */
[C---:B------:R-:W-:Y:S02]  /*60e0*/  HMMA.16816.F32.BF16 R120, R180.reuse, R140, R120 ;  /* 0x0000008cb478723c */ /* 0x040fe40000041878 */
[----:B------:R-:W2:Y:S03]  /*60f0*/  MUFU.EX2 R193, R193 ;  /* 0x000000c100c17308 */ /* 0x000ea60000000800 */
[----:B------:R-:W-:Y:S01]  /*6100*/  LOP3.LUT R178, R139, R178, RZ, 0xc0, !PT ;  /* 0x000000b28bb27212 */ /* 0x000fe200078ec0ff */
[-C--:B------:R-:W-:Y:S01]  /*6110*/  HMMA.16816.F32.BF16 R124, R180, R142.reuse, R124 ;  /* 0x0000008eb47c723c */ /* 0x080fe2000004187c */
[----:B------:R-:W-:Y:S05]  /*6120*/  LDSM.16.MT88.4 R180, [R217+0xb800] ;  /* 0x00b80000d9b4783b */ /* 0x000fea0000004200 */
[----:B------:R3:W5:Y:S01]  /*6130*/  MUFU.EX2 R138, R145 ;  /* 0x00000091008a7308 */ /* 0x0007620000000800 */
[----:B------:R-:W-:Y:S01]  /*6140*/  LOP3.LUT R179, R150, R179, RZ, 0xc0, !PT ;  /* 0x000000b396b37212 */ /* 0x000fe200078ec0ff */
[----:B------:R-:W-:Y:S01]  /*6150*/  HMMA.16816.F32.BF16 R128, R172, R142, R128 ;  /* 0x0000008eac80723c */ /* 0x000fe20000041880 */
[----:B-1----:R-:W1:Y:S03]  /*6160*/  LDSM.16.MT88.4 R188, [R214+0xb800] ;  /* 0x00b80000d6bc783b */ /* 0x002e660000004200 */
[----:B------:R-:W-:Y:S01]  /*6170*/  F2FP.BF16.F32.PACK_AB R184, R197, R198 ;  /* 0x000000c6c5b8723e */ /* 0x000fe200000010ff */
[----:B------:R-:W-:Y:S01]  /*6180*/  FADD.FTZ R132, R244, R132 ;  /* 0x00000084f4847221 */ /* 0x000fe20000010000 */
[----:B------:R-:W-:Y:S01]  /*6190*/  F2FP.BF16.F32.PACK_AB R185, R196, R195 ;  /* 0x000000c3c4b9723e */ /* 0x000fe200000010ff */
[----:B------:R-:W-:Y:S01]  /*61a0*/  FADD.FTZ R3, R238, R3 ;  /* 0x00000003ee037221 */ /* 0x000fe20000010000 */
[----:B--2---:R-:W-:Y:S01]  /*61b0*/  F2FP.BF16.F32.PACK_AB R186, R193, R194 ;  /* 0x000000c2c1ba723e */ /* 0x004fe200000010ff */
[----:B------:R-:W2:Y:S02]  /*61c0*/  LDSM.16.MT88.4 R172, [R216+0xb800] ;  /* 0x00b80000d8ac783b */ /* 0x000ea40000004200 */
[----:B------:R-:W-:Y:S01]  /*61d0*/  LOP3.LUT R184, R148, R184, RZ, 0xc0, !PT ;  /* 0x000000b894b87212 */ /* 0x000fe200078ec0ff */
[-C--:B---3--:R-:W-:Y:S05]  /*61e0*/  HMMA.16816.F32.BF16 R144, R176, R152.reuse, R4 ;  /* 0x00000098b090723c */ /* 0x088fea0000041804 */
[----:B-----5:R-:W-:Y:S01]  /*61f0*/  F2FP.BF16.F32.PACK_AB R187, R137, R138 ;  /* 0x0000008a89bb723e */ /* 0x020fe200000010ff */
[----:B------:R-:W-:Y:S01]  /*6200*/  FADD.FTZ R0, R208, R0 ;  /* 0x00000000d0007221 */ /* 0x000fe20000010000 */
[----:B------:R-:W-:Y:S01]  /*6210*/  LOP3.LUT R185, R149, R185, RZ, 0xc0, !PT ;  /* 0x000000b995b97212 */ /* 0x000fe200078ec0ff */
[----:B------:R-:W-:Y:S03]  /*6220*/  FADD.FTZ R6, R236, R2 ;  /* 0x00000002ec067221 */ /* 0x000fe60000010000 */
        /* <DEDUP_REMOVED lines=29> */
[----:B------:R-:W-:Y:S01]  /*6400*/  IADD3 R0, R227, -0x1, RZ ;  /* 0xffffffffe3007810 */ /* 0x000fe20007ffe0ff */
        /* <DEDUP_REMOVED lines=9> */
[----:B------:R-:W-:Y:S01]  /*64a0*/  FADD.FTZ R234, R201, R4 ;  /* 0x00000004c9ea7221 */ /* 0x000fe20000010000 */
[-C--:B----4-:R-:W-:Y:S05]  /*64b0*/  HMMA.16816.F32.BF16 R84, R176, R168.reuse, R84 ;  /* 0x000000a8b054723c */ /* 0x090fea0000041854 */
[----:B------:R-:W-:Y:S01]  /*64c0*/  FADD.FTZ R233, R199, R5 ;  /* 0x00000005c7e97221 */ /* 0x000fe20000010000 */
[C---:B------:R-:W-:Y:S05]  /*64d0*/  HMMA.16816.F32.BF16 R88, R184.reuse, R168, R88 ;  /* 0x000000a8b858723c */ /* 0x040fea0000041858 */
[----:B------:R-:W-:Y:S01]  /*64e0*/  FADD.FTZ R232, R193, R3 ;  /* 0x00000003c1e87221 */ /* 0x000fe20000010000 */
        /* <DEDUP_REMOVED lines=17> */
[----:B------:R-:W-:Y:S01]  /*6600*/  HMMA.16816.F32.BF16 R128, R176, R174, R128 ;  /* 0x000000aeb080723c */ /* 0x000fe20000041880 */
[----:B------:R-:W-:Y:S11]  /*6610*/  @!UPT UIADD3 URZ, URZ, URZ, URZ ;  /* 0x0000003f3f3ff290 */ /* 0x000ff6000fffe03f */
[----:B------:R-:W-:Y:S01]  /*6620*/  @!UPT UIADD3 URZ, URZ, URZ, URZ ;  /* 0x0000003f3f3ff290 */ /* 0x000fe2000fffe03f */
[----:B------:R-:W-:Y:S11]  /*6630*/  @P0 BRA `(.L_x_1833) ;  /* 0xffffffd4007c0947 */ /* 0x000ff6000383ffff */
.L_x_1832:
[----:B------:R-:W1:Y:S01]  /*6640*/  SHFL.BFLY PT, R0, R234, 0x2, 0x1f ;  /* 0x0c401f00ea007f89 */ /* 0x000e6200000e0000 */
[----:B------:R-:W-:Y:S01]  /*6650*/  ULDC UR4, c[0x0][0x38c] ;  /* 0x0000e30000047ab9 */ /* 0x000fe20000000800 */
[----:B------:R-:W-:Y:S01]  /*6660*/  UMOV UR5, 0x400 ;  /* 0x0000040000057882 */ /* 0x000fe20000000000 */
[----:B------:R-:W-:Y:S01]  /*6670*/  BSSY B0, `(.L_x_1836) ;  /* 0x00001b1000007945 */ /* 0x000fe20003800000 */
[----:B------:R-:W2:Y:S04]  /*6680*/  SHFL.BFLY PT, R3, R233, 0x2, 0x1f ;  /* 0x0c401f00e9037f89 */ /* 0x000ea800000e0000 */
[----:B------:R-:W3:Y:S01]  /*6690*/  SHFL.BFLY PT, R2, R229, 0x2, 0x1f ;  /* 0x0c401f00e5027f89 */ /* 0x000ee200000e0000 */
[----:B------:R-:W4:Y:S01]  /*66a0*/  S2R R137, SR_TID.X ;  /* 0x0000000000897919 */ /* 0x000f220000002100 */
[----:B------:R-:W5:Y:S01]  /*66b0*/  S2R R172, SR_TID.X ;  /* 0x0000000000ac7919 */ /* 0x000f620000002100 */
[----:B-1----:R-:W-:-:S02]  /*66c0*/  FADD.FTZ R234, R0, R234 ;  /* 0x000000ea00ea7221 */ /* 0x002fc40000010000 */
[----:B------:R-:W1:Y:S01]  /*66d0*/  SHFL.BFLY PT, R0, R232, 0x2, 0x1f ;  /* 0x0c401f00e8007f89 */ /* 0x000e6200000e0000 */
[----:B--2---:R-:W-:-:S03]  /*66e0*/  FADD.FTZ R233, R3, R233 ;  /* 0x000000e903e97221 */ /* 0x004fc60000010000 */
[----:B------:R-:W2:Y:S01]  /*66f0*/  SHFL.BFLY PT, R4, R234, 0x1, 0x1f ;  /* 0x0c201f00ea047f89 */ /* 0x000ea200000e0000 */
[----:B---3--:R-:W-:-:S03]  /*6700*/  FADD.FTZ R229, R2, R229 ;  /* 0x000000e502e57221 */ /* 0x008fc60000010000 */
[----:B------:R-:W3:Y:S01]  /*6710*/  SHFL.BFLY PT, R3, R233, 0x1, 0x1f ;  /* 0x0c201f00e9037f89 */ /* 0x000ee200000e0000 */
[----:B----4-:R-:W-:-:S04]  /*6720*/  SHF.R.S32.HI R6, RZ, 0x1f, R137 ;  /* 0x0000001fff067819 */ /* 0x010fc80000011489 */
[----:B------:R-:W-:Y:S01]  /*6730*/  LEA.HI R6, R6, R137, RZ, 0x5 ;  /* 0x0000008906067211 */ /* 0x000fe200078f28ff */
[----:B-1----:R-:W-:Y:S01]  /*6740*/  FADD.FTZ R232, R0, R232 ;  /* 0x000000e800e87221 */ /* 0x002fe20000010000 */
[----:B------:R-:W-:Y:S02]  /*6750*/  MOV R0, 0x3f800000 ;  /* 0x3f80000000007802 */ /* 0x000fe40000000f00 */
[----:B-----5:R-:W-:Y:S01]  /*6760*/  SHF.R.S32.HI R138, RZ, 0x1f, R172 ;  /* 0x0000001fff8a7819 */ /* 0x020fe200000114ac */
[----:B--2---:R-:W-:Y:S01]  /*6770*/  FADD.FTZ R234, R234, R4 ;  /* 0x00000004eaea7221 */ /* 0x004fe20000010000 */
[----:B------:R-:W1:Y:S02]  /*6780*/  SHFL.BFLY PT, R2, R232, 0x1, 0x1f ;  /* 0x0c201f00e8027f89 */ /* 0x000e6400000e0000 */
[----:B------:R-:W-:Y:S01]  /*6790*/  LEA.HI R5, R138, R172, RZ, 0x2 ;  /* 0x000000ac8a057211 */ /* 0x000fe200078f10ff */
[----:B---3--:R-:W-:Y:S01]  /*67a0*/  FADD.FTZ R233, R233, R3 ;  /* 0x00000003e9e97221 */ /* 0x008fe20000010000 */
[----:B------:R-:W2:Y:S01]  /*67b0*/  SHFL.BFLY PT, R4, R229, 0x1, 0x1f ;  /* 0x0c201f00e5047f89 */ /* 0x000ea200000e0000 */
[----:B------:R-:W-:-:S02]  /*67c0*/  FSETP.NE.FTZ.AND P6, PT, R234, RZ, PT ;  /* 0x000000ffea00720b */ /* 0x000fc40003fd5000 */
[CC--:B------:R-:W-:Y:S02]  /*67d0*/  LEA.HI R173, R138.reuse, R172.reuse, RZ, 0x3 ;  /* 0x000000ac8aad7211 */ /* 0x0c0fe400078f18ff */
[----:B------:R-:W-:Y:S02]  /*67e0*/  FSETP.NE.FTZ.AND P5, PT, R233, RZ, PT ;  /* 0x000000ffe900720b */ /* 0x000fe40003fb5000 */
[----:B------:R-:W-:Y:S02]  /*67f0*/  SHF.R.S32.HI R132, RZ, 0x2, R5 ;  /* 0x00000002ff847819 */ /* 0x000fe40000011405 */
[----:B------:R-:W-:Y:S02]  /*6800*/  LEA.HI R138, R138, R172, RZ, 0x5 ;  /* 0x000000ac8a8a7211 */ /* 0x000fe400078f28ff */
[----:B------:R-:W-:-:S03]  /*6810*/  MOV R3, 0x3f800000 ;  /* 0x3f80000000037802 */ /* 0x000fc60000000f00 */
[----:B------:R-:W3:Y:S01]  /*6820*/  @P6 MUFU.RCP R0, R234 ;  /* 0x000000ea00006308 */ /* 0x000ee20000001000 */
[----:B-1----:R-:W-:Y:S01]  /*6830*/  FADD.FTZ R232, R232, R2 ;  /* 0x00000002e8e87221 */ /* 0x002fe20000010000 */
[----:B------:R-:W-:-:S06]  /*6840*/  LOP3.LUT R2, R6, 0xffffffe0, RZ, 0xc0, !PT ;  /* 0xffffffe006027812 */ /* 0x000fcc00078ec0ff */
[----:B------:R-:W1:Y:S01]  /*6850*/  @P5 MUFU.RCP R3, R233 ;  /* 0x000000e900035308 */ /* 0x000e620000001000 */
[----:B--2---:R-:W-:Y:S01]  /*6860*/  FADD.FTZ R229, R229, R4 ;  /* 0x00000004e5e57221 */ /* 0x004fe20000010000 */
[----:B------:R-:W-:Y:S02]  /*6870*/  IADD3 R137, -R2, R137, RZ ;  /* 0x0000008902897210 */ /* 0x000fe40007ffe1ff */
[----:B------:R-:W-:Y:S02]  /*6880*/  SHF.R.S32.HI R4, RZ, 0x1f, R5 ;  /* 0x0000001fff047819 */ /* 0x000fe40000011405 */
[----:B------:R-:W-:Y:S02]  /*6890*/  LOP3.LUT R2, R5, 0x3ffffffc, RZ, 0xc0, !PT ;  /* 0x3ffffffc05027812 */ /* 0x000fe400078ec0ff */
[----:B------:R-:W-:Y:S01]  /*68a0*/  FSETP.NE.FTZ.AND P4, PT, R232, RZ, PT ;  /* 0x000000ffe800720b */ /* 0x000fe20003f95000 */
[----:B---3--:R-:W-:Y:S01]  /*68b0*/  FMUL.FTZ R0, R0, UR4 ;  /* 0x0000000400007c20 */ /* 0x008fe20008410000 */
[----:B------:R-:W-:-:S02]  /*68c0*/  FSETP.NE.FTZ.AND P3, PT, R229, RZ, PT ;  /* 0x000000ffe500720b */ /* 0x000fc40003f75000 */
[----:B------:R-:W-:Y:S01]  /*68d0*/  LOP3.LUT R5, R173, 0xfffffff8, RZ, 0xc0, !PT ;  /* 0xfffffff8ad057812 */ /* 0x000fe200078ec0ff */
[----:B------:R-:W-:Y:S01]  /*68e0*/  FMUL.FTZ R144, R0, R144 ;  /* 0x0000009000907220 */ /* 0x000fe20000410000 */
[----:B------:R-:W-:Y:S01]  /*68f0*/  IADD3 R139, -R2, R172, RZ ;  /* 0x000000ac028b7210 */ /* 0x000fe20007ffe1ff */
        /* <DEDUP_REMOVED lines=33> */
[----:B-1----:R-:W-:Y:S01]  /*6b10*/  FMUL.FTZ R3, R3, UR4 ;  /* 0x0000000403037c20 */ /* 0x002fe20008410000 */
[----:B------:R-:W-:-:S02]  /*6b20*/  MOV R0, 0x3f800000 ;  /* 0x3f80000000007802 */ /* 0x000fc40000000f00 */
[----:B------:R-:W-:Y:S01]  /*6b30*/  LEA.HI R4, R4, R132, RZ, 0x3 ;  /* 0x0000008404047211 */ /* 0x000fe200078f18ff */
[C---:B------:R-:W-:Y:S01]  /*6b40*/  FMUL.FTZ R13, R3.reuse, R38 ;  /* 0x00000026030d7220 */ /* 0x040fe20000410000 */
[----:B------:R-:W1:Y:S01]  /*6b50*/  @P4 MUFU.RCP R2, R232 ;  /* 0x000000e800024308 */ /* 0x000e620000001000 */
[C---:B------:R-:W-:Y:S01]  /*6b60*/  FMUL.FTZ R10, R3.reuse, R39 ;  /* 0x00000027030a7220 */ /* 0x040fe20000410000 */
[----:B------:R-:W-:Y:S01]  /*6b70*/  LOP3.LUT R4, R4, 0xfffffff8, RZ, 0xc0, !PT ;  /* 0xfffffff804047812 */ /* 0x000fe200078ec0ff */
[C---:B------:R-:W-:Y:S01]  /*6b80*/  FMUL.FTZ R19, R3.reuse, R50 ;  /* 0x0000003203137220 */ /* 0x040fe20000410000 */
[C---:B------:R-:W-:Y:S01]  /*6b90*/  FMUL.FTZ R18, R3.reuse, R51 ;  /* 0x0000003303127220 */ /* 0x040fe20000410000 */
[C---:B------:R-:W-:Y:S01]  /*6ba0*/  FMUL.FTZ R21, R3.reuse, R55 ;  /* 0x0000003703157220 */ /* 0x040fe20000410000 */
[----:B------:R-:W-:Y:S01]  /*6bb0*/  IADD3 R132, R132, -R4, RZ ;  /* 0x8000000484847210 */ /* 0x000fe20007ffe0ff */
[C---:B------:R-:W-:Y:S01]  /*6bc0*/  FMUL.FTZ R26, R3.reuse, R67 ;  /* 0x00000043031a7220 */ /* 0x040fe20000410000 */
[----:B------:R-:W2:Y:S01]  /*6bd0*/  @P3 MUFU.RCP R0, R229 ;  /* 0x000000e500003308 */ /* 0x000ea20000001000 */
[----:B------:R-:W-:Y:S01]  /*6be0*/  F2FP.BF16.F32.PACK_AB R10, R10, R13 ;  /* 0x0000000d0a0a723e */ /* 0x000fe200000010ff */
[C---:B------:R-:W-:Y:S01]  /*6bf0*/  FMUL.FTZ R28, R3.reuse, R66 ;  /* 0x00000042031c7220 */ /* 0x040fe20000410000 */
[----:B------:R-:W-:Y:S01]  /*6c00*/  F2FP.BF16.F32.PACK_AB R13, R18, R19 ;  /* 0x00000013120d723e */ /* 0x000fe200000010ff */
[C---:B------:R-:W-:Y:S01]  /*6c10*/  FMUL.FTZ R146, R3.reuse, R146 ;  /* 0x0000009203927220 */ /* 0x040fe20000410000 */
[----:B------:R-:W-:Y:S01]  /*6c20*/  F2FP.BF16.F32.PACK_AB R22, R22, R52 ;  /* 0x000000341616723e */ /* 0x000fe200000010ff */
[----:B------:R-:W-:Y:S01]  /*6c30*/  FMUL.FTZ R4, R3, R147 ;  /* 0x0000009303047220 */ /* 0x000fe20000410000 */
[----:B------:R-:W-:Y:S01]  /*6c40*/  F2FP.BF16.F32.PACK_AB R19, R29, R32 ;  /* 0x000000201d13723e */ /* 0x000fe200000010ff */
[C---:B------:R-:W-:Y:S01]  /*6c50*/  FMUL.FTZ R154, R3.reuse, R154 ;  /* 0x0000009a039a7220 */ /* 0x040fe20000410000 */
[----:B-1----:R-:W-:Y:S01]  /*6c60*/  FMUL.FTZ R2, R2, UR4 ;  /* 0x0000000402027c20 */ /* 0x002fe20008410000 */
[----:B------:R-:W-:Y:S01]  /*6c70*/  SHF.R.S32.HI R32, RZ, 0x5, R138 ;  /* 0x00000005ff207819 */ /* 0x000fe2000001148a */
[C---:B------:R-:W-:Y:S01]  /*6c80*/  FMUL.FTZ R6, R3.reuse, R155 ;  /* 0x0000009b03067220 */ /* 0x040fe20000410000 */
[----:B------:R-:W-:Y:S01]  /*6c90*/  LOP3.LUT R52, R132, 0x1, RZ, 0xc0, !PT ;  /* 0x0000000184347812 */ /* 0x000fe200078ec0ff */
        /* <DEDUP_REMOVED lines=41> */
[C---:B------:R-:W-:Y:S01]  /*6f30*/  FMUL.FTZ R9, R2.reuse, R149 ;  /* 0x0000009502097220 */ /* 0x040fe20000410000 */
        /* <DEDUP_REMOVED lines=26> */
[----:B------:R-:W-:Y:S01]  /*70e0*/  R2P PR, R132, 0x6 ;  /* 0x0000000684007804 */ /* 0x000fe20000000000 */
[----:B-1----:R-:W-:Y:S01]  /*70f0*/  ULEA UR4, UR4, UR5, 0x18 ;  /* 0x0000000504047291 */ /* 0x002fe2000f8ec03f */
[----:B------:R-:W-:Y:S01]  /*7100*/  LEA R2, R32, R139, 0x9 ;  /* 0x0000008b20027211 */ /* 0x000fe200078e48ff */
[C---:B------:R-:W-:Y:S01]  /*7110*/  FMUL.FTZ R54, R3.reuse, R54 ;  /* 0x0000003603367220 */ /* 0x040fe20000410000 */
[----:B------:R-:W-:Y:S01]  /*7120*/  LEA.HI R0, R0, R0, RZ, 0x1d ;  /* 0x0000000000007211 */ /* 0x000fe200078fe8ff */
[C---:B------:R-:W-:Y:S01]  /*7130*/  FMUL.FTZ R70, R3.reuse, R70 ;  /* 0x0000004603467220 */ /* 0x040fe20000410000 */
[----:B------:R-:W-:Y:S01]  /*7140*/  ISETP.NE.U32.AND P0, PT, R52, 0x1, PT ;  /* 0x000000013400780c */ /* 0x000fe20003f05070 */
[C---:B------:R-:W-:Y:S01]  /*7150*/  FMUL.FTZ R71, R3.reuse, R71 ;  /* 0x0000004703477220 */ /* 0x040fe20000410000 */
[----:B------:R-:W-:Y:S01]  /*7160*/  LEA R0, R2, R0, 0x1 ;  /* 0x0000000002007211 */ /* 0x000fe200078e08ff */
[C---:B------:R-:W-:Y:S01]  /*7170*/  FMUL.FTZ R82, R3.reuse, R82 ;  /* 0x0000005203527220 */ /* 0x040fe20000410000 */
[----:B------:R-:W-:Y:S01]  /*7180*/  F2FP.BF16.F32.PACK_AB R4, R4, R146 ;  /* 0x000000920404723e */ /* 0x000fe200000010ff */
[----:B------:R-:W-:Y:S01]  /*7190*/  FMUL.FTZ R83, R3, R83 ;  /* 0x0000005303537220 */ /* 0x000fe20000410000 */
[----:B------:R-:W-:Y:S01]  /*71a0*/  LEA R0, R0, UR4, 0x1 ;  /* 0x0000000400007c11 */ /* 0x000fe2000f8e08ff */
[----:B------:R-:W-:Y:S01]  /*71b0*/  ULDC.U8 UR4, c[0x0][0x3d9] ;  /* 0x0000f64000047ab9 */ /* 0x000fe20000000000 */
[----:B------:R-:W-:Y:S01]  /*71c0*/  F2FP.BF16.F32.PACK_AB R29, R69, R68 ;  /* 0x00000044451d723e */ /* 0x000fe200000010ff */
[C---:B------:R-:W-:Y:S01]  /*71d0*/  FMUL.FTZ R86, R3.reuse, R86 ;  /* 0x0000005603567220 */ /* 0x040fe20000410000 */
[C---:B------:R-:W-:Y:S01]  /*71e0*/  IADD3 R2, R0.reuse, -0x10, RZ ;  /* 0xfffffff000027810 */ /* 0x040fe20007ffe0ff */
[C---:B------:R-:W-:Y:S01]  /*71f0*/  FMUL.FTZ R87, R3.reuse, R87 ;  /* 0x0000005703577220 */ /* 0x040fe20000410000 */
[----:B------:R-:W-:Y:S01]  /*7200*/  MOV R68, 0x20 ;  /* 0x0000002000447802 */ /* 0x000fe20000000f00 */
[C---:B------:R-:W-:Y:S01]  /*7210*/  FMUL.FTZ R98, R3.reuse, R98 ;  /* 0x0000006203627220 */ /* 0x040fe20000410000 */
[----:B------:R-:W-:Y:S01]  /*7220*/  @P0 IADD3 R2, R0, 0x10, RZ ;  /* 0x0000001000020810 */ /* 0x000fe20007ffe0ff */
        /* <DEDUP_REMOVED lines=14> */
[----:B------:R1:W-:Y:S01]  /*7310*/  STS [R0+0x400], R4 ;  /* 0x0004000400007388 */ /* 0x0003e20000000800 */
[----:B------:R-:W-:Y:S01]  /*7320*/  ISETP.NE.AND P0, PT, RZ, UR4, PT ;  /* 0x00000004ff007c0c */ /* 0x000fe2000bf05270 */
[----:B------:R-:W-:Y:S01]  /*7330*/  ULDC.U8 UR5, c[0x0][0x3d8] ;  /* 0x0000f60000057ab9 */ /* 0x000fe20000000000 */
[----:B------:R-:W-:Y:S01]  /*7340*/  F2FP.BF16.F32.PACK_AB R3, R153, R152 ;  /* 0x000000989903723e */ /* 0x000fe200000010ff */
[----:B------:R-:W-:Y:S01]  /*7350*/  STS [R0], R5 ;  /* 0x0000000500007388 */ /* 0x000fe20000000800 */
[----:B------:R-:W-:-:S02]  /*7360*/  F2FP.BF16.F32.PACK_AB R6, R6, R154 ;  /* 0x0000009a0606723e */ /* 0x000fc400000010ff */
[----:B------:R-:W-:Y:S01]  /*7370*/  F2FP.BF16.F32.PACK_AB R8, R8, R140 ;  /* 0x0000008c0808723e */ /* 0x000fe200000010ff */
[----:B------:R2:W-:Y:S01]  /*7380*/  STS [R2], R3 ;  /* 0x0000000302007388 */ /* 0x0005e20000000800 */
        /* <DEDUP_REMOVED lines=10> */
[----:B------:R-:W-:Y:S01]  /*7430*/  F2FP.BF16.F32.PACK_AB R16, R16, R44 ;  /* 0x0000002c1010723e */ /* 0x000fe200000010ff */
[----:B------:R5:W-:Y:S01]  /*7440*/  STS [R2+0x2000], R9 ;  /* 0x0020000902007388 */ /* 0x000be20000000800 */
[----:B-1----:R-:W-:Y:S02]  /*7450*/  SEL R4, R68, 0xffffffe0, !P1 ;  /* 0xffffffe044047807 */ /* 0x002fe40004800000 */
[----:B------:R-:W-:Y:S01]  /*7460*/  F2FP.BF16.F32.PACK_AB R23, R23, R46 ;  /* 0x0000002e1717723e */ /* 0x000fe200000010ff */
[----:B------:R1:W-:Y:S01]  /*7470*/  STS [R2+0x2400], R12 ;  /* 0x0024000c02007388 */ /* 0x0003e20000000800 */
[----:B------:R-:W-:-:S02]  /*7480*/  F2FP.BF16.F32.PACK_AB R21, R21, R54 ;  /* 0x000000361515723e */ /* 0x000fc400000010ff */
[----:B------:R-:W-:Y:S02]  /*7490*/  F2FP.BF16.F32.PACK_AB R18, R26, R28 ;  /* 0x0000001c1a12723e */ /* 0x000fe400000010ff */
[----:B--2---:R-:W-:Y:S02]  /*74a0*/  IADD3 R3, R0, R4, RZ ;  /* 0x0000000400037210 */ /* 0x004fe40007ffe0ff */
[----:B------:R-:W-:Y:S02]  /*74b0*/  F2FP.BF16.F32.PACK_AB R20, R20, R56 ;  /* 0x000000381414723e */ /* 0x000fe400000010ff */
[----:B---3--:R-:W-:Y:S01]  /*74c0*/  MOV R6, 0x40 ;  /* 0x0000004000067802 */ /* 0x008fe20000000f00 */
[----:B------:R-:W-:Y:S01]  /*74d0*/  STS [R3], R11 ;  /* 0x0000000b03007388 */ /* 0x000fe20000000800 */
[----:B------:R-:W-:Y:S02]  /*74e0*/  F2FP.BF16.F32.PACK_AB R24, R24, R58 ;  /* 0x0000003a1818723e */ /* 0x000fe400000010ff */
[----:B------:R-:W-:Y:S01]  /*74f0*/  SEL R6, R6, 0xffffffc0, !P2 ;  /* 0xffffffc006067807 */ /* 0x000fe20005000000 */
[----:B------:R2:W-:Y:S01]  /*7500*/  STS [R3+0x400], R10 ;  /* 0x0004000a03007388 */ /* 0x0005e20000000800 */
[----:B------:R-:W-:-:S02]  /*7510*/  F2FP.BF16.F32.PACK_AB R31, R31, R25 ;  /* 0x000000191f1f723e */ /* 0x000fc400000010ff */
[----:B----4-:R-:W-:Y:S02]  /*7520*/  IADD3 R7, R4, R2, RZ ;  /* 0x0000000204077210 */ /* 0x010fe40007ffe0ff */
[----:B------:R-:W-:Y:S02]  /*7530*/  IADD3 R5, R0, R6, RZ ;  /* 0x0000000600057210 */ /* 0x000fe40007ffe0ff */
[----:B------:R-:W-:Y:S01]  /*7540*/  IADD3 R8, R6, R2, RZ ;  /* 0x0000000206087210 */ /* 0x000fe20007ffe0ff */
[----:B------:R3:W-:Y:S01]  /*7550*/  STS [R7], R14 ;  /* 0x0000000e07007388 */ /* 0x0007e20000000800 */
[----:B------:R-:W-:Y:S01]  /*7560*/  F2FP.BF16.F32.PACK_AB R30, R30, R62 ;  /* 0x0000003e1e1e723e */ /* 0x000fe200000010ff */
[----:B-----5:R-:W4:Y:S01]  /*7570*/  @P5 MUFU.LG2 R9, R233 ;  /* 0x000000e900095308 */ /* 0x020f220000000c00 */
[----:B------:R-:W-:Y:S01]  /*7580*/  F2FP.BF16.F32.PACK_AB R28, R71, R70 ;  /* 0x00000046471c723e */ /* 0x000fe200000010ff */
[----:B------:R5:W-:Y:S01]  /*7590*/  STS [R7+0x400], R13 ;  /* 0x0004000d07007388 */ /* 0x000be20000000800 */
[----:B------:R-:W-:Y:S01]  /*75a0*/  IADD3 R4, R3, R6, RZ ;  /* 0x0000000603047210 */ /* 0x000fe20007ffe0ff */
[----:B-1----:R-:W1:Y:S01]  /*75b0*/  @P5 LDC R12, c[0x0][0x2e8] ;  /* 0x0000ba00ff0c5b82 */ /* 0x002e620000000800 */
[----:B------:R-:W-:Y:S01]  /*75c0*/  F2FP.BF16.F32.PACK_AB R26, R81, R80 ;  /* 0x00000050511a723e */ /* 0x000fe200000010ff */
[----:B------:R-:W-:Y:S01]  /*75d0*/  STS [R3+0x2000], R15 ;  /* 0x0020000f03007388 */ /* 0x000fe20000000800 */
[----:B------:R-:W-:-:S02]  /*75e0*/  F2FP.BF16.F32.PACK_AB R25, R83, R82 ;  /* 0x000000525319723e */ /* 0x000fc400000010ff */
[----:B------:R-:W-:Y:S01]  /*75f0*/  IADD3 R6, R7, R6, RZ ;  /* 0x0000000607067210 */ /* 0x000fe20007ffe0ff */
[----:B------:R4:W-:Y:S01]  /*7600*/  STS [R3+0x2400], R17 ;  /* 0x0024001103007388 */ /* 0x0009e20000000800 */
[----:B------:R-:W-:Y:S02]  /*7610*/  F2FP.BF16.F32.PACK_AB R27, R27, R72 ;  /* 0x000000481b1b723e */ /* 0x000fe400000010ff */
[----:B------:R-:W-:Y:S01]  /*7620*/  F2FP.BF16.F32.PACK_AB R51, R51, R74 ;  /* 0x0000004a3333723e */ /* 0x000fe200000010ff */
[----:B------:R4:W-:Y:S01]  /*7630*/  STS [R7+0x2000], R16 ;  /* 0x0020001007007388 */ /* 0x0009e20000000800 */
[----:B--2---:R-:W2:Y:S01]  /*7640*/  @P0 LDC.64 R10, c[0x0][0x2c0] ;  /* 0x0000b000ff0a0b82 */ /* 0x004ea20000000a00 */
[----:B------:R-:W-:Y:S02]  /*7650*/  F2FP.BF16.F32.PACK_AB R50, R50, R76 ;  /* 0x0000004c3232723e */ /* 0x000fe400000010ff */
[----:B------:R-:W-:Y:S01]  /*7660*/  STS [R7+0x2400], R23 ;  /* 0x0024001707007388 */ /* 0x000fe20000000800 */
[----:B------:R-:W-:-:S02]  /*7670*/  F2FP.BF16.F32.PACK_AB R49, R49, R78 ;  /* 0x0000004e3131723e */ /* 0x000fc400000010ff */
[----:B------:R-:W-:Y:S01]  /*7680*/  F2FP.BF16.F32.PACK_AB R48, R85, R84 ;  /* 0x000000545530723e */ /* 0x000fe200000010ff */
[----:B------:R-:W-:Y:S01]  /*7690*/  STS [R5], R22 ;  /* 0x0000001605007388 */ /* 0x000fe20000000800 */
[----:B------:R-:W-:Y:S01]  /*76a0*/  F2FP.BF16.F32.PACK_AB R47, R87, R86 ;  /* 0x00000056572f723e */ /* 0x000fe200000010ff */
[----:B---3--:R-:W-:Y:S01]  /*76b0*/  @P4 MUFU.LG2 R14, R232 ;  /* 0x000000e8000e4308 */ /* 0x008fe20000000c00 */
[----:B------:R-:W-:Y:S01]  /*76c0*/  F2FP.BF16.F32.PACK_AB R44, R97, R96 ;  /* 0x00000060612c723e */ /* 0x000fe200000010ff */
[----:B------:R-:W-:Y:S01]  /*76d0*/  STS [R5+0x400], R21 ;  /* 0x0004001505007388 */ /* 0x000fe20000000800 */
[----:B------:R-:W-:Y:S01]  /*76e0*/  F2FP.BF16.F32.PACK_AB R43, R99, R98 ;  /* 0x00000062632b723e */ /* 0x000fe200000010ff */
[----:B-----5:R-:W3:Y:S01]  /*76f0*/  @P6 LDC R13, c[0x0][0x2e8] ;  /* 0x0000ba00ff0d6b82 */ /* 0x020ee20000000800 */
        /* <DEDUP_REMOVED lines=8> */
[----:B------:R-:W-:Y:S01]  /*7780*/  STS [R5+0x2000], R20 ;  /* 0x0020001405007388 */ /* 0x000fe20000000800 */
[----:B------:R-:W-:Y:S02]  /*7790*/  F2FP.BF16.F32.PACK_AB R39, R39, R102 ;  /* 0x000000662727723e */ /* 0x000fe400000010ff */
[----:B------:R-:W-:Y:S01]  /*77a0*/  F2FP.BF16.F32.PACK_AB R36, R109, R108 ;  /* 0x0000006c6d24723e */ /* 0x000fe200000010ff */
[----:B------:R5:W-:Y:S01]  /*77b0*/  STS [R5+0x2400], R24 ;  /* 0x0024001805007388 */ /* 0x000be20000000800 */
[----:B------:R-:W-:Y:S01]  /*77c0*/  F2FP.BF16.F32.PACK_AB R35, R35, R110 ;  /* 0x0000006e2323723e */ /* 0x000fe200000010ff */
[----:B------:R-:W4:Y:S01]  /*77d0*/  @P4 LDC R16, c[0x0][0x2e8] ;  /* 0x0000ba00ff104b82 */ /* 0x000f220000000800 */
[----:B------:R-:W-:Y:S01]  /*77e0*/  ISETP.NE.AND P1, PT, RZ, UR5, PT ;  /* 0x00000005ff007c0c */ /* 0x000fe2000bf25270 */
[----:B------:R-:W-:Y:S01]  /*77f0*/  STS [R8+0x2000], R31 ;  /* 0x0020001f08007388 */ /* 0x000fe20000000800 */
[----:B------:R-:W-:-:S02]  /*7800*/  F2FP.BF16.F32.PACK_AB R38, R38, R104 ;  /* 0x000000682626723e */ /* 0x000fc400000010ff */
[----:B------:R-:W-:Y:S01]  /*7810*/  F2FP.BF16.F32.PACK_AB R37, R37, R106 ;  /* 0x0000006a2525723e */ /* 0x000fe200000010ff */
[----:B------:R-:W-:Y:S01]  /*7820*/  STS [R8+0x2400], R30 ;  /* 0x0024001e08007388 */ /* 0x000fe20000000800 */
[----:B------:R-:W-:Y:S02]  /*7830*/  F2FP.BF16.F32.PACK_AB R34, R34, R156 ;  /* 0x0000009c2222723e */ /* 0x000fe400000010ff */
[----:B------:R-:W-:Y:S01]  /*7840*/  F2FP.BF16.F32.PACK_AB R33, R33, R158 ;  /* 0x0000009e2121723e */ /* 0x000fe200000010ff */
[----:B------:R-:W-:Y:S01]  /*7850*/  STS [R4], R29 ;  /* 0x0000001d04007388 */ /* 0x000fe20000000800 */
[----:B------:R-:W-:Y:S02]  /*7860*/  ISETP.NE.OR P2, PT, RZ, UR4, !P1 ;  /* 0x00000004ff007c0c */ /* 0x000fe4000cf45670 */
        /* <DEDUP_REMOVED lines=8> */
[----:B------:R-:W-:Y:S01]  /*78f0*/  F2FP.BF16.F32.PACK_AB R55, R55, R114 ;  /* 0x000000723737723e */ /* 0x000fe200000010ff */
[----:B------:R-:W3:Y:S01]  /*7900*/  @!P2 LDC R15, c[0x0][0x2c4] ;  /* 0x0000b100ff0fab82 */ /* 0x000ee20000000800 */
        /* <DEDUP_REMOVED lines=15> */
[----:B-----5:R-:W-:Y:S01]  /*7a00*/  MOV R24, 0x7f800000 ;  /* 0x7f80000000187802 */ /* 0x020fe20000000f00 */
[----:B------:R-:W-:Y:S01]  /*7a10*/  STS [R0+0x4400], R47 ;  /* 0x0044002f00007388 */ /* 0x000fe20000000800 */
[----:B-1----:R-:W-:Y:S02]  /*7a20*/  MOV R25, 0x7f800000 ;  /* 0x7f80000000197802 */ /* 0x002fe40000000f00 */
[----:B------:R-:W-:Y:S01]  /*7a30*/  MOV R22, 0x7f800000 ;  /* 0x7f80000000167802 */ /* 0x000fe20000000f00 */
[----:B------:R-:W-:Y:S01]  /*7a40*/  STS [R2+0x4000], R44 ;  /* 0x0040002c02007388 */ /* 0x000fe20000000800 */
[----:B------:R-:W-:-:S03]  /*7a50*/  MOV R23, 0x7f800000 ;  /* 0x7f80000000177802 */ /* 0x000fc60000000f00 */
        /* <DEDUP_REMOVED lines=12> */
[----:B-----5:R-:W5:Y:S03]  /*7b20*/  @!P0 LDC R2, c[0x0][0x2e4] ;  /* 0x0000b900ff028b82 */ /* 0x020f660000000800 */
        /* <DEDUP_REMOVED lines=8> */
[----:B--2---:R-:W-:-:S02]  /*7bb0*/  @P0 IMAD R7, R11, R10, RZ ;  /* 0x0000000a0b070224 */ /* 0x004fc400078e02ff */
[----:B------:R-:W5:Y:S01]  /*7bc0*/  @!P0 LDC R11, c[0x0][0x2c4] ;  /* 0x0000b100ff0b8b82 */ /* 0x000f620000000800 */
[----:B------:R-:W-:Y:S01]  /*7bd0*/  STS [R5+0x6000], R56 ;  /* 0x0060003805007388 */ /* 0x000fe20000000800 */
[----:B------:R-:W2:Y:S03]  /*7be0*/  @P6 MUFU.LG2 R10, R234 ;  /* 0x000000ea000a6308 */ /* 0x000ea60000000c00 */
[----:B------:R1:W-:Y:S04]  /*7bf0*/  STS [R5+0x6400], R55 ;  /* 0x0064003705007388 */ /* 0x0003e80000000800 */
[----:B------:R-:W-:Y:S01]  /*7c00*/  STS [R8+0x6000], R52 ;  /* 0x0060003408007388 */ /* 0x000fe20000000800 */
[----:B----4-:R-:W-:-:S03]  /*7c10*/  SHF.R.S32.HI R27, RZ, 0x1f, R26 ;  /* 0x0000001fff1b7819 */ /* 0x010fc6000001141a */
[----:B------:R4:W-:Y:S01]  /*7c20*/  STS [R8+0x6400], R60 ;  /* 0x0064003c08007388 */ /* 0x0009e20000000800 */
[----:B------:R-:W2:Y:S03]  /*7c30*/  S2R R28, SR_CTAID.Z ;  /* 0x00000000001c7919 */ /* 0x000ea60000002700 */
[----:B------:R-:W-:Y:S01]  /*7c40*/  STS [R4+0x4000], R59 ;  /* 0x0040003b04007388 */ /* 0x000fe20000000800 */
[----:B-----5:R-:W-:-:S03]  /*7c50*/  @!P0 SEL R7, R11, R2, !P1 ;  /* 0x000000020b078207 */ /* 0x020fc60004800000 */
[----:B------:R-:W-:Y:S01]  /*7c60*/  STS [R4+0x4400], R62 ;  /* 0x0044003e04007388 */ /* 0x000fe20000000800 */
[----:B------:R-:W-:-:S03]  /*7c70*/  CS2R R2, SRZ ;  /* 0x0000000000027805 */ /* 0x000fc6000001ff00 */
[----:B------:R-:W-:Y:S01]  /*7c80*/  STS [R6+0x4000], R61 ;  /* 0x0040003d06007388 */ /* 0x000fe20000000800 */
[----:B-1----:R-:W-:Y:S01]  /*7c90*/  @P0 MOV R5, 0x1 ;  /* 0x0000000100050802 */ /* 0x002fe20000000f00 */
[----:B------:R-:W-:Y:S02]  /*7ca0*/  @!P0 IMAD R5, R7, R0, RZ ;  /* 0x0000000007058224 */ /* 0x000fe400078e02ff */
[C---:B---3--:R-:W-:Y:S01]  /*7cb0*/  @!P2 IMAD R0, R26.reuse, R15, RZ ;  /* 0x0000000f1a00a224 */ /* 0x048fe200078e02ff */
[----:B------:R-:W-:Y:S01]  /*7cc0*/  STS [R6+0x4400], R63 ;  /* 0x0044003f06007388 */ /* 0x000fe20000000800 */
[----:B------:R-:W1:Y:S01]  /*7cd0*/  @P3 MUFU.LG2 R15, R229 ;  /* 0x000000e5000f3308 */ /* 0x000e620000000c00 */
[----:B------:R-:W-:Y:S01]  /*7ce0*/  IMAD R5, R26, R5, RZ ;  /* 0x000000051a057224 */ /* 0x000fe200078e02ff */
[----:B----4-:R-:W3:Y:S01]  /*7cf0*/  @P0 LDC R8, c[0x0][0x2c0] ;  /* 0x0000b000ff080b82 */ /* 0x010ee20000000800 */
[----:B------:R-:W-:Y:S01]  /*7d00*/  STS [R4+0x6000], R64 ;  /* 0x0060004004007388 */ /* 0x000fe20000000800 */
[----:B------:R-:W-:-:S02]  /*7d10*/  @!P2 SHF.R.S32.HI R3, RZ, 0x1f, R0 ;  /* 0x0000001fff03a819 */ /* 0x000fc40000011400 */
[----:B------:R-:W-:Y:S01]  /*7d20*/  @!P2 MOV R2, R0 ;  /* 0x000000000002a202 */ /* 0x000fe20000000f00 */
[----:B------:R4:W-:Y:S04]  /*7d30*/  STS [R4+0x6400], R67 ;  /* 0x0064004304007388 */ /* 0x0009e80000000800 */
[----:B------:R-:W-:Y:S04]  /*7d40*/  STS [R6+0x6000], R66 ;  /* 0x0060004206007388 */ /* 0x000fe80000000800 */
[----:B------:R5:W-:Y:S01]  /*7d50*/  STS [R6+0x6400], R65 ;  /* 0x0064004106007388 */ /* 0x000be20000000800 */
[----:B------:R-:W-:Y:S01]  /*7d60*/  @!P0 MOV R8, 0x1 ;  /* 0x0000000100088802 */ /* 0x000fe20000000f00 */
[----:B----4-:R-:W-:Y:S01]  /*7d70*/  @P5 FMUL.FTZ R4, R9, 0.69314718246459960938 ;  /* 0x3f31721809045820 */ /* 0x010fe20000410000 */
[----:B------:R-:W-:-:S03]  /*7d80*/  SEL R9, R5, RZ, P2 ;  /* 0x000000ff05097207 */ /* 0x000fc60001000000 */
[----:B---3--:R-:W-:Y:S01]  /*7d90*/  IMAD R5, R29, R8, RZ ;  /* 0x000000081d057224 */ /* 0x008fe200078e02ff */
[----:B------:R-:W-:Y:S01]  /*7da0*/  BAR.SYNC.DEFER_BLOCKING 0x0 ;  /* 0x0000000000007b1d */ /* 0x000fe20000010000 */
[----:B------:R-:W-:Y:S01]  /*7db0*/  LOP3.LUT P2, RZ, R137, 0x3, RZ, 0xc0, !PT ;  /* 0x0000000389ff7812 */ /* 0x000fe2000784c0ff */
[----:B------:R-:W-:Y:S01]  /*7dc0*/  @P5 FFMA.FTZ R25, R135, R12, R4 ;  /* 0x0000000c87195223 */ /* 0x000fe20000010004 */
[----:B--2---:R-:W-:Y:S01]  /*7dd0*/  IMAD R4, R28, R7, R9 ;  /* 0x000000071c047224 */ /* 0x004fe200078e0209 */
[----:B------:R-:W-:Y:S01]  /*7de0*/  SHF.L.U32 R0, R5, 0x7, RZ ;  /* 0x0000000705007819 */ /* 0x000fe200000006ff */
[----:B-----5:R-:W-:Y:S01]  /*7df0*/  @P6 FMUL.FTZ R6, R10, 0.69314718246459960938 ;  /* 0x3f3172180a066820 */ /* 0x020fe20000410000 */
[----:B------:R-:W-:Y:S01]  /*7e00*/  @P4 FMUL.FTZ R7, R14, 0.69314718246459960938 ;  /* 0x3f3172180e074820 */ /* 0x000fe20000410000 */
[----:B------:R-:W-:Y:S02]  /*7e10*/  SHF.L.U32 R12, R172, 0x3, RZ ;  /* 0x00000003ac0c7819 */ /* 0x000fe400000006ff */
        /* <DEDUP_REMOVED lines=54> */
.L_x_1837:
[----:B------:R-:W-:Y:S05]  /*8180*/  BSYNC B0 ;  /* 0x0000000000007941 */ /* 0x000fea0003800000 */
.L_x_1836:
        /* <DEDUP_REMOVED lines=71> */
.L_x_1838:
        /* <DEDUP_REMOVED lines=16> */
.L_x_2940:


//--------------------- .text._ZN5flash16flash_fwd_kernelI23Flash_fwd_kernel_traitsILi128ELi128ELi32ELi4ELb0ELb0EN7cutlass10bfloat16_tE19Flash_kernel_traitsILi128ELi128ELi32ELi4ES3_EELb0ELb0ELb0ELb0ELb1ELb1ELb1ELb0EEEvNS_16Flash_fwd_paramsE --------------------------
	.section	.text._ZN5flash16flash_fwd_kernelI23Flash_fwd_kernel_traitsILi128ELi128ELi32ELi4ELb0ELb0EN7cutlass10bfloat16_tE19Flash_kernel_traitsILi128ELi128ELi32ELi4ES3_EELb0ELb0ELb0ELb0ELb1ELb1ELb1ELb0EEEvNS_16Flash_fwd_paramsE,"ax",@progbits
	.align	128
        .global         _ZN5flash16flash_fwd_kernelI23Flash_fwd_kernel_traitsILi128ELi128ELi32ELi4ELb0ELb0EN7cutlass10bfloat16_tE19Flash_kernel_traitsILi128ELi128ELi32ELi4ES3_EELb0ELb0ELb0ELb0ELb1ELb1ELb1ELb0EEEvNS_16Flash_fwd_paramsE
        .type           _ZN5flash16flash_fwd_kernelI23Flash_fwd_kernel_traitsILi128ELi128ELi32ELi4ELb0ELb0EN7cutlass10bfloat16_tE19Flash_kernel_traitsILi128ELi128ELi32ELi4ES3_EELb0ELb0ELb0ELb0ELb1ELb1ELb1ELb0EEEvNS_16Flash_fwd_paramsE,@function
        .size           _ZN5flash16flash_fwd_kernelI23Flash_fwd_kernel_traitsILi128ELi128ELi32ELi4ELb0ELb0EN7cutlass10bfloat16_tE19Flash_kernel_traitsILi128ELi128ELi32ELi4ES3_EELb0ELb0ELb0ELb0ELb1ELb1ELb1ELb0EEEvNS_16Flash_fwd_paramsE,(.L_x_2941 - _ZN5flash16flash_fwd_kernelI23Flash_fwd_kernel_traitsILi128ELi128ELi32ELi4ELb0ELb0EN7cutlass10bfloat16_tE19Flash_kernel_traitsILi128ELi128ELi32ELi4ES3_EELb0ELb0ELb0ELb0ELb1ELb1ELb1ELb0EEEvNS_16Flash_fwd_paramsE)
        .other          _ZN5flash16flash_fwd_kernelI23Flash_fwd_kernel_traitsILi128ELi128ELi32ELi4ELb0ELb0EN7cutlass10bfloat16_tE19Flash_kernel_traitsILi128ELi128ELi32ELi4ES3_EELb0ELb0ELb0ELb0ELb1ELb1ELb1ELb0EEEvNS_16Flash_fwd_paramsE,@"STO_CUDA_ENTRY STV_DEFAULT"
_ZN5flash16flash_fwd_kernelI23Flash_fwd_kernel_traitsILi128ELi128ELi32ELi4ELb0ELb0EN7cutlass10bfloat16_tE19Flash_kernel_traitsILi128ELi128ELi32ELi4ES3_EELb0ELb0ELb0ELb0ELb1ELb1ELb1ELb0EEEvNS_16Flash_fwd_paramsE:
.text._ZN5flash16flash_fwd_kernelI23Flash_fwd_kernel_traitsILi128ELi128ELi32ELi4ELb0ELb0EN7cutlass10bfloat16_tE19Flash_kernel_traitsILi128ELi128ELi32ELi4ES3_EELb0ELb0ELb0ELb0ELb1ELb1ELb1ELb0EEEvNS_16Flash_fwd_paramsE:
        /* <DEDUP_REMOVED lines=12> */
[----:B------:R-:W3:Y:S08]  /*00c0*/  @P0 LDC.64 R6, c[0x0][0x300] ;  /* 0x0000c000ff060b82 */ /* 0x000ef00000000a00 */
[----:B------:R-:W1:Y:S01]  /*00d0*/  @P3 LDC.64 R4, c[0x0][0x308] ;  /* 0x0000c200ff043b82 */ /* 0x000e620000000a00 */
[----:B---3--:R-:W-:-:S05]  /*00e0*/  @P0 IMAD.WIDE R2, R30, 0x4, R6 ;  /* 0x000000041e020825 */ /* 0x008fca00078e0206 */
        /* <DEDUP_REMOVED lines=59> */
[----:B------:R-:W-:Y:S01]  /*04a0*/  SHF.L.U32 R6, R6, 0x3, RZ ;  /* 0x0000000306067819 */ /* 0x000fe200000006ff */
[----:B------:R-:W-:Y:S01]  /*04b0*/  USHF.L.U64.HI UR4, UR6, 0x5, UR7 ;  /* 0x0000000506047899 */ /* 0x000fe20008010207 */
[----:B------:R-:W-:Y:S01]  /*04c0*/  LEA.HI R241, R28, R242, RZ, 0x5 ;  /* 0x000000f21cf17211 */ /* 0x000fe200078f28ff */
[----:B------:R-:W-:Y:S01]  /*04d0*/  IMAD R7, R32, UR5, R7 ;  /* 0x0000000520077c24 */ /* 0x000fe2000f8e0207 */
[----:B------:R-:W-:Y:S01]  /*04e0*/  LOP3.LUT R227, R8, 0x7ffffe00, R6, 0xf8, !PT ;  /* 0x7ffffe0008e37812 */ /* 0x000fe200078ef806 */
[----:B------:R-:W-:Y:S01]  /*04f0*/  UMOV UR5, 0x400 ;  /* 0x0000040000057882 */ /* 0x000fe20000000000 */
[----:B------:R-:W-:Y:S01]  /*0500*/  STL [R1+0x14], R120 ;  /* 0x0000147801007387 */ /* 0x000fe20000100800 */
[----:B-1----:R-:W-:Y:S01]  /*0510*/  SHF.R.S32.HI R10, RZ, 0x1f, R0 ;  /* 0x0000001fff0a7819 */ /* 0x002fe20000011400 */
[----:B--2---:R-:W-:Y:S01]  /*0520*/  VIADD R8, R9, 0xffffffe ;  /* 0x0ffffffe09087836 */ /* 0x004fe20000000000 */
[----:B------:R-:W-:Y:S01]  /*0530*/  ULEA UR5, UR10, UR5, 0x18 ;  /* 0x000000050a057291 */ /* 0x000fe2000f8ec03f */
[----:B------:R-:W-:Y:S01]  /*0540*/  IMAD.IADD R3, R3, 0x1, R7 ;  /* 0x0000000103037824 */ /* 0x000fe200078e0207 */
[----:B------:R-:W-:Y:S01]  /*0550*/  LEA.HI R21, R10, R0, RZ, 0x3 ;  /* 0x000000000a157211 */ /* 0x000fe200078f18ff */
[----:B------:R-:W-:Y:S01]  /*0560*/  IMAD.SHL.U32 R7, R24, 0x40, RZ ;  /* 0x0000004018077824 */ /* 0x000fe200078e00ff */
[----:B------:R1:W2:Y:S01]  /*0570*/  F2I.FTZ.U32.TRUNC.NTZ R9, R8 ;  /* 0x0000000800097305 */ /* 0x0002a2000021f000 */
[----:B------:R-:W-:Y:S01]  /*0580*/  IMAD.WIDE.U32 R2, R4, UR6, R2 ;  /* 0x0000000604027c25 */ /* 0x000fe2000f8e0002 */
[----:B------:R-:W-:Y:S01]  /*0590*/  LOP3.LUT R6, R21, 0xfffffff8, RZ, 0xc0, !PT ;  /* 0xfffffff815067812 */ /* 0x000fe200078ec0ff */
[----:B------:R-:W-:Y:S01]  /*05a0*/  ULDC.64 UR10, c[0x0][0x250] ;  /* 0x00009400000a7ab9 */ /* 0x000fe20000000a00 */
        /* <DEDUP_REMOVED lines=11> */
[----:B-1----:R-:W-:Y:S01]  /*0660*/  MOV R8, RZ ;  /* 0x000000ff00087202 */ /* 0x002fe20000000f00 */
[----:B------:R-:W-:Y:S01]  /*0670*/  USHF.L.U64.HI UR15, UR10, 0x5, UR11 ;  /* 0x000000050a0f7899 */ /* 0x000fe2000801020b */
        /* <DEDUP_REMOVED lines=41> */
[----:B------:R-:W-:Y:S01]  /*0910*/  @P4 IADD3 R10, R10, 0x1, RZ ;  /* 0x000000010a0a4810 */ /* 0x000fe20007ffe0ff */
        /* <DEDUP_REMOVED lines=37> */
[----:B------:R-:W-:Y:S01]  /*0b70*/  IADD3 R5, R3, R10, RZ ;  /* 0x0000000a03057210 */ /* 0x000fe20007ffe0ff */
[C---:B------:R-:W-:Y:S01]  /*0b80*/  IMAD.WIDE.U32 R34, R0.reuse, UR6, R6 ;  /* 0x0000000600227c25 */ /* 0x040fe2000f8e0006 */
[----:B------:R-:W-:Y:S02]  /*0b90*/  SHF.R.S32.HI R3, RZ, 0x1f, R11 ;  /* 0x0000001fff037819 */ /* 0x000fe4000001140b */
[----:B------:R-:W-:Y:S01]  /*0ba0*/  IADD3.X R9, R9, UR4, RZ, P1, !PT ;  /* 0x0000000409097c10 */ /* 0x000fe20008ffe4ff */
[----:B------:R-:W-:Y:S01]  /*0bb0*/  IMAD R10, R0, UR7, R4 ;  /* 0x00000007000a7c24 */ /* 0x000fe2000f8e0204 */
[----:B------:R-:W-:Y:S01]  /*0bc0*/  ULDC.64 UR6, c[0x0][0x218] ;  /* 0x0000860000067ab9 */ /* 0x000fe20000000a00 */
[----:B------:R-:W-:Y:S01]  /*0bd0*/  IMAD R6, R120, R11, RZ ;  /* 0x0000000b78067224 */ /* 0x000fe200078e02ff */
[----:B------:R-:W-:Y:S01]  /*0be0*/  STL.64 [R1+0x20], R34 ;  /* 0x0000202201007387 */ /* 0x000fe20000100a00 */
[----:B------:R-:W-:Y:S01]  /*0bf0*/  IMAD.IADD R119, R35, 0x1, R10 ;  /* 0x0000000123777824 */ /* 0x000fe200078e020a */
[----:B------:R-:W-:Y:S01]  /*0c00*/  UIADD3 UR4, UR5, 0x8000, URZ ;  /* 0x0000800005047890 */ /* 0x000fe2000fffe03f */
[----:B------:R-:W-:Y:S01]  /*0c10*/  IMAD.MOV.U32 R118, RZ, RZ, R34 ;  /* 0x000000ffff767224 */ /* 0x000fe200078e0022 */
[----:B------:R-:W-:Y:S01]  /*0c20*/  LDGSTS.E.BYPASS.LTC128B.128 [R227+0x3800], desc[UR16][R8.64] ;  /* 0x0380000008e37fae */ /* 0x000fe2000b901d50 */
[----:B------:R-:W-:-:S02]  /*0c30*/  IMAD.MOV.U32 R4, RZ, RZ, R2 ;  /* 0x000000ffff047224 */ /* 0x000fc400078e0002 */
[CC--:B------:R-:W-:Y:S01]  /*0c40*/  IMAD R2, R3.reuse, R117.reuse, R6 ;  /* 0x0000007503027224 */ /* 0x0c0fe200078e0206 */
[----:B------:R-:W-:Y:S01]  /*0c50*/  LDGSTS.E.BYPASS.LTC128B.128 [R227+0x7800], desc[UR16][R8.64+0x80] ;  /* 0x0780008008e37fae */ /* 0x000fe2000b901d50 */
[----:B------:R-:W-:Y:S02]  /*0c60*/  IMAD R3, R3, UR10, RZ ;  /* 0x0000000a03037c24 */ /* 0x000fe4000f8e02ff */
[C---:B------:R-:W-:Y:S01]  /*0c70*/  IMAD.WIDE.U32 R6, R11.reuse, R117, R118 ;  /* 0x000000750b067225 */ /* 0x040fe200078e0076 */
[----:B------:R-:W-:Y:S03]  /*0c80*/  STL [R1+0x10], R117 ;  /* 0x0000107501007387 */ /* 0x000fe60000100800 */
[----:B------:R-:W-:Y:S01]  /*0c90*/  IMAD R13, R11, UR11, R3 ;  /* 0x0000000b0b0d7c24 */ /* 0x000fe2000f8e0203 */
[----:B------:R-:W-:Y:S01]  /*0ca0*/  STL.64 [R1+0x8], R118 ;  /* 0x0000087601007387 */ /* 0x000fe20000100a00 */
[----:B------:R-:W-:-:S02]  /*0cb0*/  IMAD R3, R12, UR8, RZ ;  /* 0x000000080c037c24 */ /* 0x000fc4000f8e02ff */
[----:B------:R-:W-:Y:S01]  /*0cc0*/  IMAD.IADD R7, R7, 0x1, R2 ;  /* 0x0000000107077824 */ /* 0x000fe200078e0202 */
[----:B------:R-:W-:Y:S01]  /*0cd0*/  LEA R2, P0, R6, UR6, 0x1 ;  /* 0x0000000606027c11 */ /* 0x000fe2000f8008ff */
[----:B------:R-:W-:-:S03]  /*0ce0*/  IMAD.WIDE.U32 R14, R0, UR8, R4 ;  /* 0x00000008000e7c25 */ /* 0x000fc6000f8e0004 */
[----:B------:R-:W-:Y:S01]  /*0cf0*/  IADD3 R4, P1, R2, R117, RZ ;  /* 0x0000007502047210 */ /* 0x000fe20007f3e0ff */
[----:B------:R-:W-:Y:S01]  /*0d00*/  IMAD R5, R0, UR9, R3 ;  /* 0x0000000900057c24 */ /* 0x000fe2000f8e0203 */
[----:B------:R-:W-:Y:S01]  /*0d10*/  LEA.HI.X R3, R6, UR7, R7, 0x1, P0 ;  /* 0x0000000706037c11 */ /* 0x000fe200080f0c07 */
[----:B------:R-:W-:Y:S01]  /*0d20*/  IMAD.WIDE.U32 R10, R11, UR10, RZ ;  /* 0x0000000a0b0a7c25 */ /* 0x000fe2000f8e00ff */
[----:B------:R-:W-:Y:S01]  /*0d30*/  ULDC.64 UR8, c[0x0][0x220] ;  /* 0x0000880000087ab9 */ /* 0x000fe20000000a00 */
[----:B------:R-:W-:Y:S01]  /*0d40*/  STL.64 [R1+0x18], R14 ;  /* 0x0000180e01007387 */ /* 0x000fe20000100a00 */
[----:B------:R-:W-:Y:S01]  /*0d50*/  IADD3 R7, R15, R5, RZ ;  /* 0x000000050f077210 */ /* 0x000fe20007ffe0ff */
[----:B------:R-:W-:Y:S01]  /*0d60*/  IMAD.X R5, R3, 0x1, R120, P1 ;  /* 0x0000000103057824 */ /* 0x000fe200008e0678 */
[----:B------:R-:W-:Y:S01]  /*0d70*/  LEA R6, P0, R10, R14, 0x5 ;  /* 0x0000000e0a067211 */ /* 0x000fe200078028ff */
[----:B------:R-:W-:Y:S01]  /*0d80*/  LDGSTS.E.BYPASS.LTC128B.128 [R227+0x8000], desc[UR16][R2.64] ;  /* 0x0800000002e37fae */ /* 0x000fe2000b901d50 */
[----:B------:R-:W-:Y:S01]  /*0d90*/  IMAD.IADD R0, R11, 0x1, R13 ;  /* 0x000000010b007824 */ /* 0x000fe200078e020d */
[----:B------:R-:W-:-:S02]  /*0da0*/  LOP3.LUT P1, RZ, R25, 0x2, RZ, 0xc0, !PT ;  /* 0x0000000219ff7812 */ /* 0x000fc4000782c0ff */
[----:B------:R1:W-:Y:S02]  /*0db0*/  LDGSTS.E.BYPASS.LTC128B.128 [R227+0x9000], desc[UR16][R2.64+0x80] ;  /* 0x0900008002e37fae */ /* 0x0003e4000b901d50 */
[----:B------:R-:W-:Y:S01]  /*0dc0*/  LEA.HI.X R10, R10, R7, R0, 0x5, P0 ;  /* 0x000000070a0a7211 */ /* 0x000fe200000f2c00 */
[----:B------:R-:W-:Y:S01]  /*0dd0*/  IMAD.SHL.U32 R0, R25, 0x40, RZ ;  /* 0x0000004019007824 */ /* 0x000fe200078e00ff */
[----:B------:R-:W-:Y:S04]  /*0de0*/  LDGSTS.E.BYPASS.LTC128B.128 [R227+0x8800], desc[UR16][R4.64] ;  /* 0x0880000004e37fae */ /* 0x000fe8000b901d50 */
[----:B------:R2:W-:Y:S01]  /*0df0*/  LDGSTS.E.BYPASS.LTC128B.128 [R227+0x9800], desc[UR16][R4.64+0x80] ;  /* 0x0980008004e37fae */ /* 0x0005e2000b901d50 */
[----:B------:R-:W-:-:S03]  /*0e00*/  LOP3.LUT R0, R0, 0x1c0, RZ, 0xc0, !PT ;  /* 0x000001c000007812 */ /* 0x000fc600078ec0ff */
[----:B------:R-:W0:Y:S04]  /*0e10*/  LDGDEPBAR ;  /* 0x00000000000079af */ /* 0x000e280000000000 */
[----:B------:R3:W-:Y:S01]  /*0e20*/  STL [R1+0x28], R7 ;  /* 0x0000280701007387 */ /* 0x0007e20000100800 */
        /* <DEDUP_REMOVED lines=12> */
[----:B------:R-:W-:Y:S01]  /*0ef0*/  IMAD.MOV.U32 R3, RZ, RZ, 0x20 ;  /* 0x00000020ff037424 */ /* 0x000fe200078e00ff */
[----:B------:R-:W-:Y:S01]  /*0f00*/  IADD3 R6, P0, R4, UR14, RZ ;  /* 0x0000000e04067c10 */ /* 0x000fe2000ff1e0ff */
[----:B------:R-:W-:Y:S01]  /*0f10*/  IMAD.IADD R2, R2, 0x1, R115 ;  /* 0x0000000102027824 */ /* 0x000fe200078e0273 */
[----:B------:R-:W-:-:S02]  /*0f20*/  LEA R0, R23, R26, 0x9 ;  /* 0x0000001a17007211 */ /* 0x000fc400078e48ff */
[----:B---3--:R-:W-:Y:S02]  /*0f30*/  IADD3.X R7, R5, UR15, RZ, P0, !PT ;  /* 0x0000000f05077c10 */ /* 0x008fe400087fe4ff */
[----:B------:R-:W-:Y:S02]  /*0f40*/  LEA R213, R2, UR5, 0x1 ;  /* 0x0000000502d57c11 */ /* 0x000fe4000f8e08ff */
[----:B------:R-:W-:Y:S02]  /*0f50*/  LEA R28, R0, UR5, 0x1 ;  /* 0x00000005001c7c11 */ /* 0x000fe4000f8e08ff */
[----:B------:R-:W-:Y:S02]  /*0f60*/  LOP3.LUT P0, RZ, R24, 0x2, RZ, 0xc0, !PT ;  /* 0x0000000218ff7812 */ /* 0x000fe4000780c0ff */
[----:B------:R-:W-:Y:S01]  /*0f70*/  LEA R222, R0, UR4, 0x1 ;  /* 0x0000000400de7c11 */ /* 0x000fe2000f8e08ff */
[----:B------:R-:W-:Y:S01]  /*0f80*/  ULDC UR4, c[0x0][0x39c] ;  /* 0x0000e70000047ab9 */ /* 0x000fe20000000800 */
[----:B------:R-:W-:-:S02]  /*0f90*/  SEL R3, R3, 0xffffffe0, !P1 ;  /* 0xffffffe003037807 */ /* 0x000fc40004800000 */
[----:B------:R-:W-:Y:S01]  /*0fa0*/  MOV R2, 0x40 ;  /* 0x0000004000027802 */ /* 0x000fe20000000f00 */
[----:B------:R-:W-:Y:S01]  /*0fb0*/  @!PT LDS RZ, [RZ] ;  /* 0x00000000fffff984 */ /* 0x000fe20000000800 */
[----:B------:R-:W-:Y:S01]  /*0fc0*/  @!PT LDS RZ, [RZ] ;  /* 0x00000000fffff984 */ /* 0x000fe20000000800 */
[----:B------:R-:W-:Y:S01]  /*0fd0*/  @!PT LDS RZ, [RZ] ;  /* 0x00000000fffff984 */ /* 0x000fe20000000800 */
[----:B------:R-:W-:Y:S01]  /*0fe0*/  LDGSTS.E.BYPASS.LTC128B.128 [R227+0xa000], desc[UR16][R4.64] ;  /* 0x0a00000004e37fae */ /* 0x000fe2000b901d50 */
[C---:B------:R-:W-:Y:S01]  /*0ff0*/  VIADD R223, R222.reuse, 0x20 ;  /* 0x00000020dedf7836 */ /* 0x040fe20000000000 */
[----:B------:R-:W-:Y:S01]  /*1000*/  LOP3.LUT P1, RZ, R25, 0x4, RZ, 0xc0, !PT ;  /* 0x0000000419ff7812 */ /* 0x000fe2000782c0ff */
[----:B------:R-:W-:Y:S01]  /*1010*/  IMAD.IADD R215, R213, 0x1, R3 ;  /* 0x00000001d5d77824 */ /* 0x000fe200078e0203 */
[----:B------:R-:W-:Y:S02]  /*1020*/  LDGSTS.E.BYPASS.LTC128B.128 [R227+0xb000], desc[UR16][R4.64+0x80] ;  /* 0x0b00008004e37fae */ /* 0x000fe4000b901d50 */
[----:B------:R-:W-:Y:S01]  /*1030*/  @P0 VIADD R223, R222, 0xffffffe0 ;  /* 0xffffffe0dedf0836 */ /* 0x000fe20000000000 */
[----:B------:R-:W-:Y:S01]  /*1040*/  LOP3.LUT P0, RZ, R24, 0x4, RZ, 0xc0, !PT ;  /* 0x0000000418ff7812 */ /* 0x000fe2000780c0ff */
[----:B------:R-:W-:Y:S03]  /*1050*/  LDGSTS.E.BYPASS.LTC128B.128 [R227+0xa800], desc[UR16][R6.64] ;  /* 0x0a80000006e37fae */ /* 0x000fe6000b901d50 */
[C---:B------:R-:W-:Y:S01]  /*1060*/  SEL R0, R2.reuse, 0xffffffc0, !P0 ;  /* 0xffffffc002007807 */ /* 0x040fe20004000000 */
[----:B------:R1:W-:Y:S01]  /*1070*/  LDGSTS.E.BYPASS.LTC128B.128 [R227+0xb800], desc[UR16][R6.64+0x80] ;  /* 0x0b80008006e37fae */ /* 0x0003e2000b901d50 */
[----:B------:R-:W-:-:S02]  /*1080*/  SEL R2, R2, 0xffffffc0, !P1 ;  /* 0xffffffc002027807 */ /* 0x000fc40004800000 */
[----:B------:R-:W-:Y:S01]  /*1090*/  ISETP.GE.AND P0, PT, R114, 0x21, PT ;  /* 0x000000217200780c */ /* 0x000fe20003f06270 */
[----:B------:R-:W-:Y:S01]  /*10a0*/  LDSM.16.M88.4 R16, [R213] ;  /* 0x00000000d510783b */ /* 0x000fe20000000200 */
[----:B------:R-:W-:Y:S02]  /*10b0*/  IMAD.IADD R220, R222, 0x1, R0 ;  /* 0x00000001dedc7824 */ /* 0x000fe400078e0200 */
[--C-:B------:R-:W-:Y:S01]  /*10c0*/  IMAD.IADD R221, R213, 0x1, R2.reuse ;  /* 0x00000001d5dd7824 */ /* 0x100fe200078e0202 */
[----:B------:R-:W2:Y:S01]  /*10d0*/  LDSM.16.M88.4 R20, [R28+0x8000] ;  /* 0x008000001c14783b */ /* 0x000ea20000000200 */
[----:B------:R-:W-:Y:S02]  /*10e0*/  IMAD.IADD R218, R0, 0x1, R223 ;  /* 0x0000000100da7824 */ /* 0x000fe400078e02df */
[----:B------:R-:W-:Y:S01]  /*10f0*/  IMAD.IADD R219, R215, 0x1, R2 ;  /* 0x00000001d7db7824 */ /* 0x000fe200078e0202 */
[----:B------:R-:W3:Y:S04]  /*1100*/  LDSM.16.M88.4 R12, [R213+0x2000] ;  /* 0x00200000d50c783b */ /* 0x000ee80000000200 */
[----:B------:R-:W-:Y:S04]  /*1110*/  LDSM.16.M88.4 R8, [R215] ;  /* 0x00000000d708783b */ /* 0x000fe80000000200 */
[----:B------:R-:W4:Y:S04]  /*1120*/  LDSM.16.M88.4 R32, [R223] ;  /* 0x00000000df20783b */ /* 0x000f280000000200 */
[----:B------:R-:W-:Y:S04]  /*1130*/  LDSM.16.M88.4 R56, [R220] ;  /* 0x00000000dc38783b */ /* 0x000fe80000000200 */
[----:B-1----:R-:W1:Y:S04]  /*1140*/  LDSM.16.M88.4 R4, [R215+0x2000] ;  /* 0x00200000d704783b */ /* 0x002e680000000200 */
[----:B------:R-:W-:Y:S04]  /*1150*/  LDSM.16.M88.4 R44, [R221] ;  /* 0x00000000dd2c783b */ /* 0x000fe80000000200 */
[----:B------:R-:W1:Y:S04]  /*1160*/  LDSM.16.M88.4 R60, [R28+0x8800] ;  /* 0x008800001c3c783b */ /* 0x000e680000000200 */
[----:B------:R-:W1:Y:S04]  /*1170*/  LDSM.16.M88.4 R24, [R221+0x2000] ;  /* 0x00200000dd18783b */ /* 0x000e680000000200 */
        /* <DEDUP_REMOVED lines=8> */
[----:B------:R-:W-:Y:S01]  /*1200*/  LDSM.16.M88.4 R28, [R28+0x9800] ;  /* 0x009800001c1c783b */ /* 0x000fe20000000200 */
[----:B------:R-:W-:Y:S03]  /*1210*/  HMMA.16816.F32.BF16 R80, R16, R22, RZ ;  /* 0x000000161050723c */ /* 0x000fe600000418ff */
[----:B------:R-:W0:Y:S03]  /*1220*/  LDGDEPBAR ;  /* 0x00000000000079af */ /* 0x000e260000000000 */
[-C--:B----4-:R-:W-:Y:S01]  /*1230*/  HMMA.16816.F32.BF16 R48, R8, R32.reuse, R40 ;  /* 0x000000200830723c */ /* 0x090fe20000041828 */
[----:B------:R-:W3:Y:S05]  /*1240*/  LDSM.16.M88.4 R40, [R219+0x2000] ;  /* 0x00200000db28783b */ /* 0x000eea0000000200 */
[----:B-1----:R-:W-:Y:S06]  /*1250*/  HMMA.16816.F32.BF16 R36, R4, R32, R36 ;  /* 0x000000200424723c */ /* 0x002fec0000041824 */
[C---:B------:R-:W-:Y:S06]  /*1260*/  HMMA.16816.F32.BF16 R92, R12.reuse, R60, RZ ;  /* 0x0000003c0c5c723c */ /* 0x040fec00000418ff */
[----:B------:R-:W-:Y:S06]  /*1270*/  HMMA.16816.F32.BF16 R84, R12, R62, RZ ;  /* 0x0000003e0c54723c */ /* 0x000fec00000418ff */
[----:B------:R-:W-:Y:S01]  /*1280*/  HMMA.16816.F32.BF16 R88, R44, R56, R48 ;  /* 0x000000382c58723c */ /* 0x000fe20000041830 */
[----:B------:R-:W1:Y:S05]  /*1290*/  LDSM.16.M88.4 R48, [R213+0x4000] ;  /* 0x00400000d530783b */ /* 0x000e6a0000000200 */
[----:B------:R-:W-:Y:S06]  /*12a0*/  HMMA.16816.F32.BF16 R76, R16, R60, RZ ;  /* 0x0000003c104c723c */ /* 0x000fec00000418ff */
[----:B------:R-:W-:Y:S01]  /*12b0*/  HMMA.16816.F32.BF16 R96, R24, R56, R36 ;  /* 0x000000381860723c */ /* 0x000fe20000041824 */
[----:B------:R-:W-:Y:S05]  /*12c0*/  LDSM.16.M88.4 R36, [R213+0x6000] ;  /* 0x00600000d524783b */ /* 0x000fea0000000200 */
[-C--:B------:R-:W-:Y:S01]  /*12d0*/  HMMA.16816.F32.BF16 R20, R4, R34.reuse, R72 ;  /* 0x000000220414723c */ /* 0x080fe20000041848 */
[----:B------:R-:W4:Y:S05]  /*12e0*/  LDSM.16.M88.4 R72, [R220+0x800] ;  /* 0x00080000dc48783b */ /* 0x000f2a0000000200 */
[----:B------:R-:W-:Y:S01]  /*12f0*/  HMMA.16816.F32.BF16 R12, R8, R34, R80 ;  /* 0x00000022080c723c */ /* 0x000fe20000041850 */
[----:B------:R-:W4:Y:S04]  /*1300*/  LDSM.16.M88.4 R32, [R215+0x4000] ;  /* 0x00400000d720783b */ /* 0x000f280000000200 */
[----:B------:R-:W-:Y:S01]  /*1310*/  LDSM.16.M88.4 R80, [R220+0x1000] ;  /* 0x00100000dc50783b */ /* 0x000fe20000000200 */
[----:B--2---:R-:W-:Y:S06]  /*1320*/  HMMA.16816.F32.BF16 R88, R52, R68, R88 ;  /* 0x000000443458723c */ /* 0x004fec0000041858 */
[----:B------:R-:W-:Y:S06]  /*1330*/  HMMA.16816.F32.BF16 R16, R16, R62, RZ ;  /* 0x0000003e1010723c */ /* 0x000fec00000418ff */
[C---:B------:R-:W-:Y:S06]  /*1340*/  HMMA.16816.F32.BF16 R92, R4.reuse, R64, R92 ;  /* 0x00000040045c723c */ /* 0x040fec000004185c */
[----:B------:R-:W-:Y:S06]  /*1350*/  HMMA.16816.F32.BF16 R84, R4, R66, R84 ;  /* 0x000000420454723c */ /* 0x000fec0000041854 */
[----:B------:R-:W-:Y:S06]  /*1360*/  HMMA.16816.F32.BF16 R108, R8, R64, R76 ;  /* 0x00000040086c723c */ /* 0x000fec000004184c */
[----:B---3--:R-:W-:Y:S06]  /*1370*/  HMMA.16816.F32.BF16 R76, R40, R68, R96 ;  /* 0x00000044284c723c */ /* 0x008fec0000041860 */
[-C--:B------:R-:W-:Y:S01]  /*1380*/  HMMA.16816.F32.BF16 R60, R24, R58.reuse, R20 ;  /* 0x0000003a183c723c */ /* 0x080fe20000041814 */
[----:B------:R-:W-:Y:S05]  /*1390*/  LDSM.16.M88.4 R20, [R215+0x6000] ;  /* 0x00600000d714783b */ /* 0x000fea0000000200 */
[----:B------:R-:W-:Y:S01]  /*13a0*/  HMMA.16816.F32.BF16 R4, R44, R58, R12 ;  /* 0x0000003a2c04723c */ /* 0x000fe2000004180c */
[----:B------:R-:W2:Y:S05]  /*13b0*/  LDSM.16.M88.4 R56, [R218+0x800] ;  /* 0x00080000da38783b */ /* 0x000eaa0000000200 */
[----:B-1----:R-:W-:Y:S06]  /*13c0*/  HMMA.16816.F32.BF16 R12, R48, R100, R88 ;  /* 0x00000064300c723c */ /* 0x002fec0000041858 */
[----:B------:R-:W-:Y:S01]  /*13d0*/  HMMA.16816.F32.BF16 R64, R8, R66, R16 ;  /* 0x000000420840723c */ /* 0x000fe20000041810 */
[----:B------:R-:W1:Y:S04]  /*13e0*/  LDSM.16.M88.4 R16, [R221+0x4000] ;  /* 0x00400000dd10783b */ /* 0x000e680000000200 */
[----:B------:R-:W-:Y:S01]  /*13f0*/  LDSM.16.M88.4 R8, [R219+0x4000] ;  /* 0x00400000db08783b */ /* 0x000fe20000000200 */
[C---:B----4-:R-:W-:Y:S06]  /*1400*/  HMMA.16816.F32.BF16 R88, R24.reuse, R72, R92 ;  /* 0x000000481858723c */ /* 0x050fec000004185c */
[----:B------:R-:W-:Y:S06]  /*1410*/  HMMA.16816.F32.BF16 R84, R24, R74, R84 ;  /* 0x0000004a1854723c */ /* 0x000fec0000041854 */
[----:B------:R-:W-:Y:S06]  /*1420*/  HMMA.16816.F32.BF16 R24, R36, R100, R76 ;  /* 0x000000642418723c */ /* 0x000fec000004184c */
[-C--:B------:R-:W-:Y:S01]  /*1430*/  HMMA.16816.F32.BF16 R92, R40, R70.reuse, R60 ;  /* 0x00000046285c723c */ /* 0x080fe2000004183c */
[----:B------:R-:W-:Y:S05]  /*1440*/  LDSM.16.M88.4 R60, [R218+0x1000] ;  /* 0x00100000da3c783b */ /* 0x000fea0000000200 */
[----:B------:R-:W-:Y:S06]  /*1450*/  HMMA.16816.F32.BF16 R68, R52, R70, R4 ;  /* 0x000000463444723c */ /* 0x000fec0000041804 */
[----:B------:R-:W-:Y:S01]  /*1460*/  HMMA.16816.F32.BF16 R4, R32, R104, R12 ;  /* 0x000000682004723c */ /* 0x000fe2000004180c */
[----:B------:R-:W3:Y:S05]  /*1470*/  LDSM.16.M88.4 R12, [R221+0x6000] ;  /* 0x00600000dd0c783b */ /* 0x000eea0000000200 */
[----:B------:R-:W-:Y:S06]  /*1480*/  HMMA.16816.F32.BF16 R76, R44, R72, R108 ;  /* 0x000000482c4c723c */ /* 0x000fec000004186c */
[C---:B--2---:R-:W-:Y:S06]  /*1490*/  HMMA.16816.F32.BF16 R88, R40.reuse, R56, R88 ;  /* 0x000000382858723c */ /* 0x044fec0000041858 */
[----:B------:R-:W-:Y:S06]  /*14a0*/  HMMA.16816.F32.BF16 R40, R40, R58, R84 ;  /* 0x0000003a2828723c */ /* 0x000fec0000041854 */
[----:B------:R-:W-:Y:S06]  /*14b0*/  HMMA.16816.F32.BF16 R24, R20, R104, R24 ;  /* 0x000000681418723c */ /* 0x000fec0000041818 */
[----:B------:R-:W-:Y:S06]  /*14c0*/  HMMA.16816.F32.BF16 R72, R44, R74, R64 ;  /* 0x0000004a2c48723c */ /* 0x000fec0000041840 */
[----:B-1----:R-:W-:Y:S01]  /*14d0*/  HMMA.16816.F32.BF16 R64, R16, R80, R4 ;  /* 0x000000501040723c */ /* 0x002fe20000041804 */
[----:B------:R-:W1:Y:S05]  /*14e0*/  LDSM.16.M88.4 R4, [R219+0x6000] ;  /* 0x00600000db04783b */ /* 0x000e6a0000000200 */
[----:B------:R-:W-:Y:S06]  /*14f0*/  HMMA.16816.F32.BF16 R44, R48, R102, R68 ;  /* 0x00000066302c723c */ /* 0x000fec0000041844 */
[----:B------:R-:W-:Y:S06]  /*1500*/  HMMA.16816.F32.BF16 R76, R52, R56, R76 ;  /* 0x00000038344c723c */ /* 0x000fec000004184c */
[C---:B------:R-:W-:Y:S06]  /*1510*/  HMMA.16816.F32.BF16 R68, R36.reuse, R102, R92 ;  /* 0x000000662444723c */ /* 0x040fec000004185c */
[C---:B------:R-:W-:Y:S06]  /*1520*/  HMMA.16816.F32.BF16 R88, R36.reuse, R28, R88 ;  /* 0x0000001c2458723c */ /* 0x040fec0000041858 */
[----:B------:R-:W-:Y:S01]  /*1530*/  HMMA.16816.F32.BF16 R84, R36, R30, R40 ;  /* 0x0000001e2454723c */ /* 0x000fe20000041828 */
[----:B------:R-:W2:Y:S05]  /*1540*/  LDSM.16.M88.4 R36, [R223+0x1800] ;  /* 0x00180000df24783b */ /* 0x000eaa0000000200 */
[----:B---3--:R-:W-:Y:S06]  /*1550*/  HMMA.16816.F32.BF16 R24, R12, R80, R24 ;  /* 0x000000500c18723c */ /* 0x008fec0000041818 */
[----:B------:R-:W-:Y:S06]  /*1560*/  HMMA.16816.F32.BF16 R40, R32, R106, R44 ;  /* 0x0000006a2028723c */ /* 0x000fec000004182c */
[----:B------:R-:W-:Y:S06]  /*1570*/  HMMA.16816.F32.BF16 R72, R52, R58, R72 ;  /* 0x0000003a3448723c */ /* 0x000fec0000041848 */
[----:B------:R-:W-:Y:S06]  /*1580*/  HMMA.16816.F32.BF16 R52, R48, R28, R76 ;  /* 0x0000001c3034723c */ /* 0x000fec000004184c */
[----:B------:R-:W-:Y:S06]  /*1590*/  HMMA.16816.F32.BF16 R56, R8, R60, R64 ;  /* 0x0000003c0838723c */ /* 0x000fec0000041840 */
[----:B------:R-:W-:Y:S06]  /*15a0*/  HMMA.16816.F32.BF16 R44, R20, R106, R68 ;  /* 0x0000006a142c723c */ /* 0x000fec0000041844 */
[----:B-1----:R-:W-:Y:S01]  /*15b0*/  HMMA.16816.F32.BF16 R64, R4, R60, R24 ;  /* 0x0000003c0440723c */ /* 0x002fe20000041818 */
[----:B------:R-:W1:Y:S05]  /*15c0*/  LDSM.16.M88.4 R24, [R220+0x1800] ;  /* 0x00180000dc18783b */ /* 0x000e6a0000000200 */
[----:B------:R-:W-:Y:S06]  /*15d0*/  HMMA.16816.F32.BF16 R40, R16, R82, R40 ;  /* 0x000000521028723c */ /* 0x000fec0000041828 */
[----:B------:R-:W-:Y:S01]  /*15e0*/  HMMA.16816.F32.BF16 R72, R48, R30, R72 ;  /* 0x0000001e3048723c */ /* 0x000fe20000041848 */
[----:B------:R-:W-:Y:S01]  /*15f0*/  FMUL.FTZ R0, R56, UR4 ;  /* 0x0000000438007c20 */ /* 0x000fe20008410000 */
[----:B------:R-:W3:Y:S01]  /*1600*/  LDSM.16.M88.4 R28, [R218+0x1800] ;  /* 0x00180000da1c783b */ /* 0x000ee20000000200 */
[----:B------:R-:W-:-:S04]  /*1610*/  DEPBAR.LE SB0, 0x0 ;  /* 0x000080000000791a */ /* 0x000fc80000000000 */
[----:B--2---:R-:W-:Y:S01]  /*1620*/  HMMA.16816.F32.BF16 R48, R32, R36, R52 ;  /* 0x000000242030723c */ /* 0x004fe20000041834 */
[----:B------:R2:W-:Y:S05]  /*1630*/  MUFU.TANH R76, R0 ;  /* 0x00000000004c7308 */ /* 0x0005ea0000002400 */
[----:B------:R-:W-:Y:S06]  /*1640*/  HMMA.16816.F32.BF16 R44, R12, R82, R44 ;  /* 0x000000520c2c723c */ /* 0x000fec000004182c */
[----:B------:R-:W-:Y:S01]  /*1650*/  HMMA.16816.F32.BF16 R52, R20, R36, R88 ;  /* 0x000000241434723c */ /* 0x000fe20000041858 */
[----:B--2---:R-:W-:-:S05]  /*1660*/  FMUL.FTZ R0, R57, UR4 ;  /* 0x0000000439007c20 */ /* 0x004fca0008410000 */
[----:B------:R-:W-:Y:S01]  /*1670*/  HMMA.16816.F32.BF16 R68, R8, R62, R40 ;  /* 0x0000003e0844723c */ /* 0x000fe20000041828 */
[----:B------:R2:W4:Y:S05]  /*1680*/  MUFU.TANH R77, R0 ;  /* 0x00000000004d7308 */ /* 0x00052a0000002400 */
[----:B-1----:R-:W-:Y:S06]  /*1690*/  HMMA.16816.F32.BF16 R48, R16, R24, R48 ;  /* 0x000000181030723c */ /* 0x002fec0000041830 */
[----:B------:R-:W-:Y:S06]  /*16a0*/  HMMA.16816.F32.BF16 R44, R4, R62, R44 ;  /* 0x0000003e042c723c */ /* 0x000fec000004182c */
[----:B------:R-:W-:Y:S01]  /*16b0*/  HMMA.16816.F32.BF16 R32, R32, R38, R72 ;  /* 0x000000262020723c */ /* 0x000fe20000041848 */
[----:B--2---:R-:W-:-:S04]  /*16c0*/  FMUL.FTZ R0, R58, UR4 ;  /* 0x000000043a007c20 */ /* 0x004fc80008410000 */
[----:B------:R1:W-:Y:S01]  /*16d0*/  MUFU.TANH R79, R0 ;  /* 0x00000000004f7308 */ /* 0x0003e20000002400 */
[----:B------:R-:W-:Y:S06]  /*16e0*/  HMMA.16816.F32.BF16 R40, R12, R24, R52 ;  /* 0x000000180c28723c */ /* 0x000fec0000041834 */
[----:B------:R-:W-:Y:S06]  /*16f0*/  HMMA.16816.F32.BF16 R36, R20, R38, R84 ;  /* 0x000000261424723c */ /* 0x000fec0000041854 */
[----:B---3--:R-:W-:Y:S01]  /*1700*/  HMMA.16816.F32.BF16 R48, R8, R28, R48 ;  /* 0x0000001c0830723c */ /* 0x008fe20000041830 */
[----:B-1----:R-:W-:-:S05]  /*1710*/  FMUL.FTZ R0, R59, UR4 ;  /* 0x000000043b007c20 */ /* 0x002fca0008410000 */
[----:B------:R-:W-:Y:S01]  /*1720*/  HMMA.16816.F32.BF16 R16, R16, R26, R32 ;  /* 0x0000001a1010723c */ /* 0x000fe20000041820 */
[----:B------:R1:W-:Y:S05]  /*1730*/  MUFU.TANH R78, R0 ;  /* 0x00000000004e7308 */ /* 0x0003ea0000002400 */
[----:B------:R-:W-:Y:S06]  /*1740*/  HMMA.16816.F32.BF16 R20, R4, R28, R40 ;  /* 0x0000001c0414723c */ /* 0x000fec0000041828 */
[----:B------:R-:W-:Y:S01]  /*1750*/  HMMA.16816.F32.BF16 R12, R12, R26, R36 ;  /* 0x0000001a0c0c723c */ /* 0x000fe20000041824 */
[----:B-1----:R-:W-:-:S04]  /*1760*/  FMUL.FTZ R0, R64, UR4 ;  /* 0x0000000440007c20 */ /* 0x002fc80008410000 */
[----:B------:R1:W-:Y:S07]  /*1770*/  MUFU.TANH R59, R0 ;  /* 0x00000000003b7308 */ /* 0x0003ee0000002400 */
[----:B------:R-:W-:-:S12]  /*1780*/  HMMA.16816.F32.BF16 R16, R8, R30, R16 ;  /* 0x0000001e0810723c */ /* 0x000fd80000041810 */
[----:B------:R-:W-:Y:S01]  /*1790*/  HMMA.16816.F32.BF16 R4, R4, R30, R12 ;  /* 0x0000001e0404723c */ /* 0x000fe2000004180c */
[----:B-1----:R-:W-:-:S04]  /*17a0*/  FMUL.FTZ R0, R65, UR4 ;  /* 0x0000000441007c20 */ /* 0x002fc80008410000 */
[----:B------:R1:W-:-:S15]  /*17b0*/  MUFU.TANH R57, R0 ;  /* 0x0000000000397308 */ /* 0x0003de0000002400 */
[----:B------:R-:W-:-:S04]  /*17c0*/  NOP ;  /* 0x0000000000007918 */ /* 0x000fc80000000000 */
[----:B------:R-:W-:Y:S01]  /*17d0*/  FMUL.FTZ R8, R4, UR4 ;  /* 0x0000000404087c20 */ /* 0x000fe20008410000 */
[----:B-1----:R-:W-:Y:S01]  /*17e0*/  FMUL.FTZ R0, R66, UR4 ;  /* 0x0000000442007c20 */ /* 0x002fe20008410000 */
[----:B----4-:R-:W-:Y:S01]  /*17f0*/  FMNMX.FTZ R4, R76, R77, !PT ;  /* 0x0000004d4c047209 */ /* 0x010fe20007810000 */
[----:B------:R-:W-:Y:S01]  /*1800*/  FMUL.FTZ R5, R5, UR4 ;  /* 0x0000000405057c20 */ /* 0x000fe20008410000 */
[----:B------:R-:W-:Y:S01]  /*1810*/  MUFU.TANH R52, R8 ;  /* 0x0000000800347308 */ /* 0x000fe20000002400 */
[----:B------:R-:W-:Y:S01]  /*1820*/  FMUL.FTZ R6, R6, UR4 ;  /* 0x0000000406067c20 */ /* 0x000fe20008410000 */
[----:B------:R-:W-:-:S06]  /*1830*/  FMUL.FTZ R12, R7, UR4 ;  /* 0x00000004070c7c20 */ /* 0x000fcc0008410000 */
[----:B------:R1:W-:Y:S02]  /*1840*/  MUFU.TANH R60, R0 ;  /* 0x00000000003c7308 */ /* 0x0003e40000002400 */
[----:B-1----:R-:W-:-:S06]  /*1850*/  FMUL.FTZ R0, R67, UR4 ;  /* 0x0000000443007c20 */ /* 0x002fcc0008410000 */
[----:B------:R1:W2:Y:S02]  /*1860*/  MUFU.TANH R58, R0 ;  /* 0x00000000003a7308 */ /* 0x0002a40000002400 */
[----:B-1----:R-:W-:Y:S01]  /*1870*/  FMUL.FTZ R0, R68, UR4 ;  /* 0x0000000444007c20 */ /* 0x002fe20008410000 */
[----:B--2---:R-:W-:-:S05]  /*1880*/  FMNMX.FTZ R11, R60, R58, !PT ;  /* 0x0000003a3c0b7209 */ /* 0x004fca0007810000 */
[----:B------:R1:W2:Y:S02]  /*1890*/  MUFU.TANH R61, R0 ;  /* 0x00000000003d7308 */ /* 0x0002a40000002400 */
[----:B-1----:R-:W-:Y:S01]  /*18a0*/  FMUL.FTZ R0, R69, UR4 ;  /* 0x0000000445007c20 */ /* 0x002fe20008410000 */
[----:B--2---:R-:W-:-:S05]  /*18b0*/  FMNMX.FTZ R4, R61, R4, !PT ;  /* 0x000000043d047209 */ /* 0x004fca0007810000 */
[----:B------:R1:W2:Y:S02]  /*18c0*/  MUFU.TANH R62, R0 ;  /* 0x00000000003e7308 */ /* 0x0002a40000002400 */
[----:B-1----:R-:W-:Y:S01]  /*18d0*/  FMUL.FTZ R0, R44, UR4 ;  /* 0x000000042c007c20 */ /* 0x002fe20008410000 */
[----:B--2---:R-:W-:-:S05]  /*18e0*/  FMNMX.FTZ R4, R62, R4, !PT ;  /* 0x000000043e047209 */ /* 0x004fca0007810000 */
        /* <DEDUP_REMOVED lines=8> */
[----:B------:R-:W-:Y:S08]  /*1970*/  MUFU.TANH R48, R5 ;  /* 0x0000000500307308 */ /* 0x000ff00000002400 */
[----:B------:R1:W2:Y:S02]  /*1980*/  MUFU.TANH R64, R0 ;  /* 0x0000000000407308 */ /* 0x0002a40000002400 */
[----:B-1----:R-:W-:Y:S01]  /*1990*/  FMUL.FTZ R0, R49, UR4 ;  /* 0x0000000431007c20 */ /* 0x002fe20008410000 */
[----:B--2---:R-:W-:-:S05]  /*19a0*/  FMNMX.FTZ R4, R64, R4, !PT ;  /* 0x0000000440047209 */ /* 0x004fca0007810000 */
[----:B------:R-:W-:Y:S08]  /*19b0*/  MUFU.TANH R49, R6 ;  /* 0x0000000600317308 */ /* 0x000ff00000002400 */
        /* <DEDUP_REMOVED lines=11> */
[----:B------:R1:W2:Y:S02]  /*1a70*/  MUFU.TANH R68, R0 ;  /* 0x0000000000447308 */ /* 0x0002a40000002400 */
[----:B-1----:R-:W-:Y:S01]  /*1a80*/  FMUL.FTZ R0, R17, UR4 ;  /* 0x0000000411007c20 */ /* 0x002fe20008410000 */
[----:B--2---:R-:W-:-:S05]  /*1a90*/  FMNMX.FTZ R4, R68, R4, !PT ;  /* 0x0000000444047209 */ /* 0x004fca0007810000 */
[----:B------:R1:W2:Y:S02]  /*1aa0*/  MUFU.TANH R69, R0 ;  /* 0x0000000000457308 */ /* 0x0002a40000002400 */
[----:B-1----:R-:W-:Y:S02]  /*1ab0*/  FMNMX.FTZ R0, R59, R57, !PT ;  /* 0x000000393b007209 */ /* 0x002fe40007810000 */
[----:B--2---:R-:W-:Y:S02]  /*1ac0*/  FMNMX.FTZ R10, R69, R4, !PT ;  /* 0x00000004450a7209 */ /* 0x004fe40007810000 */
[----:B------:R-:W-:-:S04]  /*1ad0*/  FMNMX.FTZ R0, R25, R0, !PT ;  /* 0x0000000019007209 */ /* 0x000fc80007810000 */
[----:B------:R-:W-:-:S04]  /*1ae0*/  FMNMX.FTZ R0, R24, R0, !PT ;  /* 0x0000000018007209 */ /* 0x000fc80007810000 */
[----:B------:R-:W-:-:S04]  /*1af0*/  FMNMX.FTZ R0, R56, R0, !PT ;  /* 0x0000000038007209 */ /* 0x000fc80007810000 */
[----:B------:R-:W-:-:S04]  /*1b00*/  FMNMX.FTZ R0, R55, R0, !PT ;  /* 0x0000000037007209 */ /* 0x000fc80007810000 */
[----:B------:R-:W-:-:S04]  /*1b10*/  FMNMX.FTZ R0, R52, R0, !PT ;  /* 0x0000000034007209 */ /* 0x000fc80007810000 */
        /* <DEDUP_REMOVED lines=23> */
.L_x_1839:
[----:B------:R-:W-:Y:S01]  /*1c90*/  FMNMX.FTZ R0, R28, R11, !PT ;  /* 0x0000000b1c007209 */ /* 0x000fe20007810000 */
[----:B------:R-:W2:Y:S01]  /*1ca0*/  MUFU.TANH R15, R12 ;  /* 0x0000000c000f7308 */ /* 0x000ea20000002400 */
[----:B------:R-:W3:Y:S01]  /*1cb0*/  SHFL.BFLY PT, R136, R10, 0x2, 0x1f ;  /* 0x0c401f000a887f89 */ /* 0x000ee200000e0000 */
[----:B-1----:R-:W-:Y:S01]  /*1cc0*/  FMUL.FTZ R4, R70, UR4 ;  /* 0x0000000446047c20 */ /* 0x002fe20008410000 */
[----:B------:R-:W-:Y:S02]  /*1cd0*/  FMNMX.FTZ R0, R40, R0, !PT ;  /* 0x0000000028007209 */ /* 0x000fe40007810000 */
[----:B------:R-:W1:Y:S02]  /*1ce0*/  SHFL.BFLY PT, R5, R134, 0x2, 0x1f ;  /* 0x0c401f0086057f89 */ /* 0x000e6400000e0000 */
[----:B------:R-:W-:Y:S01]  /*1cf0*/  FMNMX.FTZ R0, R54, R0, !PT ;  /* 0x0000000036007209 */ /* 0x000fe20007810000 */
[----:B------:R4:W5:Y:S03]  /*1d00*/  MUFU.TANH R9, R4 ;  /* 0x0000000400097308 */ /* 0x0009660000002400 */
[----:B------:R-:W-:-:S04]  /*1d10*/  FMNMX.FTZ R0, R53, R0, !PT ;  /* 0x0000000035007209 */ /* 0x000fc80007810000 */
[----:B------:R-:W-:-:S04]  /*1d20*/  FMNMX.FTZ R0, R49, R0, !PT ;  /* 0x0000000031007209 */ /* 0x000fc80007810000 */
[----:B--2---:R-:W-:Y:S01]  /*1d30*/  FMNMX.FTZ R8, R15, R0, !PT ;  /* 0x000000000f087209 */ /* 0x004fe20007810000 */
[----:B------:R-:W-:-:S04]  /*1d40*/  FMUL.FTZ R0, R50, UR4 ;  /* 0x0000000432007c20 */ /* 0x000fc80008410000 */
[----:B------:R2:W-:Y:S01]  /*1d50*/  MUFU.TANH R70, R0 ;  /* 0x0000000000467308 */ /* 0x0005e20000002400 */
[----:B----4-:R-:W-:Y:S01]  /*1d60*/  FMUL.FTZ R4, R71, UR4 ;  /* 0x0000000447047c20 */ /* 0x010fe20008410000 */
[----:B---3--:R-:W-:Y:S02]  /*1d70*/  FMNMX.FTZ R136, R10, R136, !PT ;  /* 0x000000880a887209 */ /* 0x008fe40007810000 */
[----:B-1----:R-:W-:-:S03]  /*1d80*/  FMNMX.FTZ R134, R134, R5, !PT ;  /* 0x0000000586867209 */ /* 0x002fc60007810000 */
[----:B------:R-:W1:Y:S01]  /*1d90*/  SHFL.BFLY PT, R6, R136, 0x1, 0x1f ;  /* 0x0c201f0088067f89 */ /* 0x000e6200000e0000 */
[----:B------:R3:W4:Y:S03]  /*1da0*/  MUFU.TANH R11, R4 ;  /* 0x00000004000b7308 */ /* 0x0007260000002400 */
[----:B------:R-:W5:Y:S04]  /*1db0*/  SHFL.BFLY PT, R5, R8, 0x2, 0x1f ;  /* 0x0c401f0008057f89 */ /* 0x000f6800000e0000 */
[----:B------:R-:W4:Y:S01]  /*1dc0*/  SHFL.BFLY PT, R7, R134, 0x1, 0x1f ;  /* 0x0c201f0086077f89 */ /* 0x000f2200000e0000 */
[----:B--2---:R-:W-:-:S04]  /*1dd0*/  FMUL.FTZ R0, R51, UR4 ;  /* 0x0000000433007c20 */ /* 0x004fc80008410000 */
[----:B------:R2:W4:Y:S01]  /*1de0*/  MUFU.TANH R71, R0 ;  /* 0x0000000000477308 */ /* 0x0005220000002400 */
[----:B---3--:R-:W-:-:S07]  /*1df0*/  FMUL.FTZ R4, R19, UR4 ;  /* 0x0000000413047c20 */ /* 0x008fce0008410000 */
[----:B------:R-:W-:Y:S01]  /*1e00*/  MUFU.TANH R129, R4 ;  /* 0x0000000400817308 */ /* 0x000fe20000002400 */
[----:B-1----:R-:W-:Y:S02]  /*1e10*/  FMNMX.FTZ R136, R136, R6, !PT ;  /* 0x0000000688887209 */ /* 0x002fe40007810000 */
[----:B-----5:R-:W-:Y:S02]  /*1e20*/  FMNMX.FTZ R8, R8, R5, !PT ;  /* 0x0000000508087209 */ /* 0x020fe40007810000 */
[----:B------:R-:W-:Y:S01]  /*1e30*/  FSETP.NEU.FTZ.AND P2, PT, R136, -INF , PT ;  /* 0xff8000008800780b */ /* 0x000fe20003f5d000 */
[----:B--2---:R-:W-:Y:S01]  /*1e40*/  FMUL.FTZ R0, R18, UR4 ;  /* 0x0000000412007c20 */ /* 0x004fe20008410000 */
[----:B------:R-:W-:Y:S01]  /*1e50*/  ULDC UR4, c[0x0][0x2ec] ;  /* 0x0000bb0000047ab9 */ /* 0x000fe20000000800 */
[----:B----4-:R-:W-:Y:S01]  /*1e60*/  FMNMX.FTZ R134, R134, R7, !PT ;  /* 0x0000000786867209 */ /* 0x010fe20007810000 */
[----:B------:R-:W-:Y:S01]  /*1e70*/  FMUL.FTZ R14, R136, UR4 ;  /* 0x00000004880e7c20 */ /* 0x000fe20008410000 */
[----:B------:R1:W2:Y:S01]  /*1e80*/  MUFU.TANH R128, R0 ;  /* 0x0000000000807308 */ /* 0x0002a20000002400 */
[----:B------:R-:W3:Y:S01]  /*1e90*/  SHFL.BFLY PT, R133, R8, 0x1, 0x1f ;  /* 0x0c201f0008857f89 */ /* 0x000ee200000e0000 */
[C---:B------:R-:W-:Y:S01]  /*1ea0*/  FSETP.NEU.FTZ.AND P1, PT, R134.reuse, -INF , PT ;  /* 0xff8000008600780b */ /* 0x040fe20003f3d000 */
[----:B------:R-:W-:Y:S01]  /*1eb0*/  FMUL.FTZ R13, R134, UR4 ;  /* 0x00000004860d7c20 */ /* 0x000fe20008410000 */
[----:B------:R-:W-:-:S04]  /*1ec0*/  FSEL R14, R14, RZ, P2 ;  /* 0x000000ff0e0e7208 */ /* 0x000fc80001000000 */
[----:B------:R-:W-:Y:S02]  /*1ed0*/  FSEL R13, R13, RZ, P1 ;  /* 0x000000ff0d0d7208 */ /* 0x000fe40000800000 */
[----:B-1----:R-:W-:-:S04]  /*1ee0*/  FMNMX.FTZ R0, R79, R78, !PT ;  /* 0x0000004e4f007209 */ /* 0x002fc80007810000 */
[----:B------:R-:W-:-:S04]  /*1ef0*/  FMNMX.FTZ R0, R9, R0, !PT ;  /* 0x0000000009007209 */ /* 0x000fc80007810000 */
[----:B------:R-:W-:Y:S02]  /*1f00*/  FMNMX.FTZ R0, R11, R0, !PT ;  /* 0x000000000b007209 */ /* 0x000fe40007810000 */
[----:B---3--:R-:W-:Y:S02]  /*1f10*/  FMNMX.FTZ R133, R8, R133, !PT ;  /* 0x0000008508857209 */ /* 0x008fe40007810000 */
[----:B------:R-:W-:Y:S02]  /*1f20*/  FMNMX.FTZ R0, R70, R0, !PT ;  /* 0x0000000046007209 */ /* 0x000fe40007810000 */
[C---:B------:R-:W-:Y:S01]  /*1f30*/  FSETP.NEU.FTZ.AND P1, PT, R133.reuse, -INF , PT ;  /* 0xff8000008500780b */ /* 0x040fe20003f3d000 */
[----:B------:R-:W-:Y:S01]  /*1f40*/  FMUL.FTZ R12, R133, UR4 ;  /* 0x00000004850c7c20 */ /* 0x000fe20008410000 */
[----:B------:R-:W-:-:S04]  /*1f50*/  FMNMX.FTZ R0, R71, R0, !PT ;  /* 0x0000000047007209 */ /* 0x000fc80007810000 */
[----:B--2---:R-:W-:Y:S01]  /*1f60*/  FMNMX.FTZ R4, R128, R0, !PT ;  /* 0x0000000080047209 */ /* 0x004fe20007810000 */
[----:B------:R-:W-:Y:S01]  /*1f70*/  FFMA.FTZ R0, R76, UR4, -R14 ;  /* 0x000000044c007c23 */ /* 0x000fe2000801080e */
[----:B------:R-:W-:Y:S02]  /*1f80*/  FSEL R12, R12, RZ, P1 ;  /* 0x000000ff0c0c7208 */ /* 0x000fe40000800000 */
        /* <DEDUP_REMOVED lines=18> */
[----:B-1----:R-:W-:Y:S02]  /*20b0*/  LOP3.LUT R0, R115, R116, RZ, 0xfc, !PT ;  /* 0x0000007473007212 */ /* 0x002fe400078efcff */
[----:B--2---:R-:W-:Y:S02]  /*20c0*/  F2FP.BF16.F32.PACK_AB R6, R240, R239 ;  /* 0x000000eff006723e */ /* 0x004fe400000010ff */
[----:B------:R-:W-:Y:S01]  /*20d0*/  LEA R212, R0, UR5, 0x1 ;  /* 0x0000000500d47c11 */ /* 0x000fe2000f8e08ff */
[----:B------:R-:W-:-:S03]  /*20e0*/  FFMA.FTZ R0, R58, UR4, -R12 ;  /* 0x000000043a007c23 */ /* 0x000fc6000801080c */
[-C--:B------:R-:W-:Y:S01]  /*20f0*/  IADD3 R214, R3, R212.reuse, RZ ;  /* 0x000000d403d67210 */ /* 0x080fe20007ffe0ff */
[----:B------:R1:W2:Y:S01]  /*2100*/  MUFU.EX2 R232, R0 ;  /* 0x0000000000e87308 */ /* 0x0002a20000000800 */
[C---:B------:R-:W-:Y:S01]  /*2110*/  IADD3 R217, R2.reuse, R212, RZ ;  /* 0x000000d402d97210 */ /* 0x040fe20007ffe0ff */
[----:B------:R-:W3:Y:S01]  /*2120*/  LDSM.16.MT88.4 R36, [R212+0xa000] ;  /* 0x00a00000d424783b */ /* 0x000ee20000004200 */
[----:B------:R-:W-:Y:S01]  /*2130*/  IADD3 R216, R2, R214, RZ ;  /* 0x000000d602d87210 */ /* 0x000fe20007ffe0ff */
[----:B------:R-:W-:Y:S01]  /*2140*/  FMUL.FTZ R2, R135, UR4 ;  /* 0x0000000487027c20 */ /* 0x000fe20008410000 */
[----:B------:R-:W-:Y:S01]  /*2150*/  FFMA.FTZ R3, R62, UR4, -R14 ;  /* 0x000000043e037c23 */ /* 0x000fe2000801080e */
[----:B------:R-:W-:Y:S03]  /*2160*/  LDSM.16.MT88.4 R20, [R212+0xb000] ;  /* 0x00b00000d414783b */ /* 0x000fe60000004200 */
[----:B------:R-:W-:Y:S01]  /*2170*/  MUFU.EX2 R231, R3 ;  /* 0x0000000300e77308 */ /* 0x000fe20000000800 */
[----:B------:R-:W-:Y:S04]  /*2180*/  LDSM.16.MT88.4 R24, [R216+0xa000] ;  /* 0x00a00000d818783b */ /* 0x000fe80000004200 */
[----:B------:R-:W-:Y:S01]  /*2190*/  LDSM.16.MT88.4 R32, [R214+0xa000] ;  /* 0x00a00000d620783b */ /* 0x000fe20000004200 */
[----:B-1----:R-:W-:-:S03]  /*21a0*/  FFMA.FTZ R0, R28, UR4, -R12 ;  /* 0x000000041c007c23 */ /* 0x002fc6000801080c */
[----:B------:R-:W-:Y:S01]  /*21b0*/  LDSM.16.MT88.4 R16, [R214+0xb000] ;  /* 0x00b00000d610783b */ /* 0x000fe20000004200 */
[----:B--2---:R-:W-:Y:S01]  /*21c0*/  F2FP.BF16.F32.PACK_AB R5, R232, R234 ;  /* 0x000000eae805723e */ /* 0x004fe200000010ff */
[----:B------:R1:W-:Y:S02]  /*21d0*/  MUFU.EX2 R233, R0 ;  /* 0x0000000000e97308 */ /* 0x0003e40000000800 */
[----:B------:R-:W2:Y:S04]  /*21e0*/  LDSM.16.MT88.4 R28, [R217+0xa000] ;  /* 0x00a00000d91c783b */ /* 0x000ea80000004200 */
[----:B------:R-:W-:Y:S04]  /*21f0*/  LDSM.16.MT88.4 R44, [R216+0xb000] ;  /* 0x00b00000d82c783b */ /* 0x000fe80000004200 */
[----:B------:R-:W-:Y:S04]  /*2200*/  LDSM.16.MT88.4 R80, [R212+0xb800] ;  /* 0x00b80000d450783b */ /* 0x000fe80000004200 */
[----:B------:R-:W-:Y:S01]  /*2210*/  LDSM.16.MT88.4 R156, [R212+0xa800] ;  /* 0x00a80000d49c783b */ /* 0x000fe20000004200 */
[----:B-1----:R-:W-:-:S03]  /*2220*/  FFMA.FTZ R0, R40, UR4, -R12 ;  /* 0x0000000428007c23 */ /* 0x002fc6000801080c */
[----:B------:R-:W-:Y:S01]  /*2230*/  LDSM.16.MT88.4 R172, [R214+0xa800] ;  /* 0x00a80000d6ac783b */ /* 0x000fe20000004200 */
[----:B------:R1:W4:Y:S03]  /*2240*/  MUFU.EX2 R235, R0 ;  /* 0x0000000000eb7308 */ /* 0x0003260000000800 */
[----:B------:R-:W5:Y:S04]  /*2250*/  LDSM.16.MT88.4 R40, [R217+0xb000] ;  /* 0x00b00000d928783b */ /* 0x000f680000004200 */
[----:B------:R-:W-:Y:S04]  /*2260*/  LDSM.16.MT88.4 R96, [R214+0xb800] ;  /* 0x00b80000d660783b */ /* 0x000fe80000004200 */
[----:B------:R-:W-:Y:S01]  /*2270*/  LDSM.16.MT88.4 R112, [R217+0xb800] ;  /* 0x00b80000d970783b */ /* 0x000fe20000004200 */
[----:B-1----:R-:W-:Y:S01]  /*2280*/  FFMA.FTZ R0, R77, UR4, -R14 ;  /* 0x000000044d007c23 */ /* 0x002fe2000801080e */
[----:B----4-:R-:W-:-:S03]  /*2290*/  F2FP.BF16.F32.PACK_AB R7, R235, R233 ;  /* 0x000000e9eb07723e */ /* 0x010fc600000010ff */
[----:B------:R1:W4:Y:S04]  /*22a0*/  MUFU.EX2 R229, R0 ;  /* 0x0000000000e57308 */ /* 0x0003280000000800 */
[C---:B---3--:R-:W-:Y:S06]  /*22b0*/  HMMA.16816.F32.BF16 R144, R4.reuse, R36, RZ ;  /* 0x000000240490723c */ /* 0x048fec00000418ff */
[C---:B------:R-:W-:Y:S06]  /*22c0*/  HMMA.16816.F32.BF16 R152, R4.reuse, R38, RZ ;  /* 0x000000260498723c */ /* 0x040fec00000418ff */
[----:B--2---:R-:W-:Y:S01]  /*22d0*/  HMMA.16816.F32.BF16 R84, R4, R30, RZ ;  /* 0x0000001e0454723c */ /* 0x004fe200000418ff */
[----:B-1----:R-:W-:Y:S01]  /*22e0*/  FFMA.FTZ R0, R61, UR4, -R14 ;  /* 0x000000043d007c23 */ /* 0x002fe2000801080e */
[----:B----4-:R-:W-:-:S03]  /*22f0*/  F2FP.BF16.F32.PACK_AB R8, R229, R238 ;  /* 0x000000eee508723e */ /* 0x010fc600000010ff */
[----:B------:R1:W2:Y:S01]  /*2300*/  MUFU.EX2 R230, R0 ;  /* 0x0000000000e67308 */ /* 0x0002a20000000800 */
[C---:B------:R-:W-:Y:S06]  /*2310*/  HMMA.16816.F32.BF16 R60, R4.reuse, R28, RZ ;  /* 0x0000001c043c723c */ /* 0x040fec00000418ff */
[C---:B------:R-:W-:Y:S06]  /*2320*/  HMMA.16816.F32.BF16 R72, R4.reuse, R24, RZ ;  /* 0x000000180448723c */ /* 0x040fec00000418ff */
[----:B------:R-:W-:Y:S01]  /*2330*/  HMMA.16816.F32.BF16 R92, R4, R26, RZ ;  /* 0x0000001a045c723c */ /* 0x000fe200000418ff */
[----:B-1----:R-:W-:-:S02]  /*2340*/  FSEL R0, R2, RZ, P1 ;  /* 0x000000ff02007208 */ /* 0x002fc40000800000 */
[----:B--2---:R-:W-:-:S03]  /*2350*/  F2FP.BF16.F32.PACK_AB R10, R231, R230 ;  /* 0x000000e6e70a723e */ /* 0x004fc600000010ff */
[----:B------:R-:W-:Y:S01]  /*2360*/  HMMA.16816.F32.BF16 R108, R4, R22, RZ ;  /* 0x00000016046c723c */ /* 0x000fe200000418ff */
[----:B------:R-:W-:-:S04]  /*2370*/  FFMA.FTZ R2, R79, UR4, -R0 ;  /* 0x000000044f027c23 */ /* 0x000fc80008010800 */
        /* <DEDUP_REMOVED lines=8> */
[C---:B-----5:R-:W-:Y:S06]  /*2400*/  HMMA.16816.F32.BF16 R104, R4.reuse, R40, RZ ;  /* 0x000000280468723c */ /* 0x060fec00000418ff */
        /* <DEDUP_REMOVED lines=8> */
[----:B------:R1:W3:Y:S02]  /*2490*/  MUFU.EX2 R137, R2 ;  /* 0x0000000200897308 */ /* 0x0002e40000000800 */
[----:B-1----:R-:W-:Y:S01]  /*24a0*/  FFMA.FTZ R2, R64, UR4, -R14 ;  /* 0x0000000440027c23 */ /* 0x002fe2000801080e */
[----:B---3--:R-:W-:-:S05]  /*24b0*/  F2FP.BF16.F32.PACK_AB R11, R137, R132 ;  /* 0x00000084890b723e */ /* 0x008fca00000010ff */
[----:B------:R1:W-:Y:S02]  /*24c0*/  MUFU.EX2 R226, R2 ;  /* 0x0000000200e27308 */ /* 0x0003e40000000800 */
        /* <DEDUP_REMOVED lines=8> */
[----:B-1----:R-:W-:-:S05]  /*2550*/  FFMA.FTZ R2, R55, UR4, -R13 ;  /* 0x0000000437027c23 */ /* 0x002fca000801080d */
[C---:B------:R-:W-:Y:S01]  /*2560*/  HMMA.16816.F32.BF16 R24, R8.reuse, R20, RZ ;  /* 0x000000140818723c */ /* 0x040fe200000418ff */
[----:B------:R1:W3:Y:S05]  /*2570*/  MUFU.EX2 R211, R2 ;  /* 0x0000000200d37308 */ /* 0x0002ea0000000800 */
[C---:B------:R-:W-:Y:S06]  /*2580*/  HMMA.16816.F32.BF16 R188, R8.reuse, R22, RZ ;  /* 0x0000001608bc723c */ /* 0x040fec00000418ff */
[C---:B------:R-:W-:Y:S06]  /*2590*/  HMMA.16816.F32.BF16 R176, R8.reuse, R32, RZ ;  /* 0x0000002008b0723c */ /* 0x040fec00000418ff */
[----:B------:R-:W-:Y:S01]  /*25a0*/  HMMA.16816.F32.BF16 R200, R8, R34, RZ ;  /* 0x0000002208c8723c */ /* 0x000fe200000418ff */
[----:B-1----:R-:W-:Y:S01]  /*25b0*/  FFMA.FTZ R2, R52, UR4, -R13 ;  /* 0x0000000434027c23 */ /* 0x002fe2000801080d */
[----:B---3--:R-:W-:-:S03]  /*25c0*/  F2FP.BF16.F32.PACK_AB R124, R211, R224 ;  /* 0x000000e0d37c723e */ /* 0x008fc600000010ff */
        /* <DEDUP_REMOVED lines=8> */
[----:B------:R-:W-:Y:S01]  /*2650*/  HMMA.16816.F32.BF16 R16, R8, R46, RZ ;  /* 0x0000002e0810723c */ /* 0x000fe200000418ff */
[----:B-1----:R-:W-:Y:S01]  /*2660*/  FFMA.FTZ R2, R54, UR4, -R12 ;  /* 0x0000000436027c23 */ /* 0x002fe2000801080c */
[----:B---3--:R-:W-:-:S05]  /*2670*/  F2FP.BF16.F32.PACK_AB R126, R252, R210 ;  /* 0x000000d2fc7e723e */ /* 0x008fca00000010ff */
[----:B------:R-:W-:Y:S01]  /*2680*/  FADD.FTZ R10, R234, R232 ;  /* 0x000000e8ea0a7221 */ /* 0x000fe20000010000 */
[----:B------:R1:W-:Y:S03]  /*2690*/  MUFU.EX2 R208, R2 ;  /* 0x0000000200d07308 */ /* 0x0003e60000000800 */
[----:B------:R-:W-:Y:S01]  /*26a0*/  FADD.FTZ R10, R233, R10 ;  /* 0x0000000ae90a7221 */ /* 0x000fe20000010000 */
[----:B-1----:R-:W-:-:S04]  /*26b0*/  FFMA.FTZ R2, R53, UR4, -R12 ;  /* 0x0000000435027c23 */ /* 0x002fc8000801080c */
[----:B------:R1:W3:Y:S02]  /*26c0*/  MUFU.EX2 R139, R2 ;  /* 0x00000002008b7308 */ /* 0x0002e40000000800 */
[--C-:B-1----:R-:W-:Y:S01]  /*26d0*/  FFMA.FTZ R2, R49, UR4, -R12.reuse ;  /* 0x0000000431027c23 */ /* 0x102fe2000801080c */
[----:B---3--:R-:W-:Y:S01]  /*26e0*/  F2FP.BF16.F32.PACK_AB R125, R139, R208 ;  /* 0x000000d08b7d723e */ /* 0x008fe200000010ff */
[----:B------:R-:W1:Y:S04]  /*26f0*/  LDSM.16.MT88.4 R48, [R217+0xa800] ;  /* 0x00a80000d930783b */ /* 0x000e680000004200 */
[----:B------:R3:W-:Y:S02]  /*2700*/  MUFU.EX2 R138, R2 ;  /* 0x00000002008a7308 */ /* 0x0007e40000000800 */
[----:B---3--:R-:W-:-:S06]  /*2710*/  FFMA.FTZ R2, R15, UR4, -R12 ;  /* 0x000000040f027c23 */ /* 0x008fcc000801080c */
[----:B------:R3:W4:Y:S02]  /*2720*/  MUFU.EX2 R12, R2 ;  /* 0x00000002000c7308 */ /* 0x0007240000000800 */
[--C-:B---3--:R-:W-:Y:S01]  /*2730*/  FFMA.FTZ R2, R65, UR4, -R14.reuse ;  /* 0x0000000441027c23 */ /* 0x108fe2000801080e */
[----:B----4-:R-:W-:Y:S01]  /*2740*/  F2FP.BF16.F32.PACK_AB R127, R12, R138 ;  /* 0x0000008a0c7f723e */ /* 0x010fe200000010ff */
[----:B------:R-:W3:Y:S04]  /*2750*/  LDSM.16.MT88.4 R64, [R216+0xa800] ;  /* 0x00a80000d840783b */ /* 0x000ee80000004200 */
[----:B------:R4:W-:Y:S02]  /*2760*/  MUFU.EX2 R15, R2 ;  /* 0x00000002000f7308 */ /* 0x0009e40000000800 */
[C---:B--2---:R-:W-:Y:S06]  /*2770*/  HMMA.16816.F32.BF16 R120, R124.reuse, R4, R120 ;  /* 0x000000047c78723c */ /* 0x044fec0000041878 */
[C---:B-1----:R-:W-:Y:S06]  /*2780*/  HMMA.16816.F32.BF16 R40, R124.reuse, R48, R60 ;  /* 0x000000307c28723c */ /* 0x042fec000004183c */
[----:B------:R-:W-:Y:S01]  /*2790*/  HMMA.16816.F32.BF16 R144, R124, R156, R144 ;  /* 0x0000009c7c90723c */ /* 0x000fe20000041890 */
[----:B----4-:R-:W-:-:S04]  /*27a0*/  FFMA.FTZ R2, R68, UR4, -R14 ;  /* 0x0000000444027c23 */ /* 0x010fc8000801080e */
[----:B------:R1:W-:Y:S01]  /*27b0*/  MUFU.EX2 R13, R2 ;  /* 0x00000002000d7308 */ /* 0x0003e20000000800 */
[C---:B------:R-:W-:Y:S06]  /*27c0*/  HMMA.16816.F32.BF16 R160, R124.reuse, R172, R160 ;  /* 0x000000ac7ca0723c */ /* 0x040fec00000418a0 */
[C---:B------:R-:W-:Y:S06]  /*27d0*/  HMMA.16816.F32.BF16 R88, R124.reuse, R96, R88 ;  /* 0x000000607c58723c */ /* 0x040fec0000041858 */
[----:B------:R-:W-:Y:S01]  /*27e0*/  HMMA.16816.F32.BF16 R104, R124, R112, R104 ;  /* 0x000000707c68723c */ /* 0x000fe20000041868 */
[----:B-1----:R-:W-:-:S05]  /*27f0*/  FFMA.FTZ R2, R69, UR4, -R14 ;  /* 0x0000000445027c23 */ /* 0x002fca000801080e */
[C---:B---3--:R-:W-:Y:S01]  /*2800*/  HMMA.16816.F32.BF16 R56, R124.reuse, R64, R72 ;  /* 0x000000407c38723c */ /* 0x048fe20000041848 */
        /* <DEDUP_REMOVED lines=15> */
[--C-:B-1----:R-:W-:Y:S01]  /*2900*/  FFMA.FTZ R2, R128, UR4, -R0.reuse ;  /* 0x0000000480027c23 */ /* 0x102fe20008010800 */
[----:B------:R-:W-:Y:S01]  /*2910*/  FFMA.FTZ R0, R129, UR4, -R0 ;  /* 0x0000000481007c23 */ /* 0x000fe20008010800 */
[----:B------:R-:W-:-:S02]  /*2920*/  F2FP.BF16.F32.PACK_AB R128, R15, R226 ;  /* 0x000000e20f80723e */ /* 0x000fc400000010ff */
[----:B--2---:R-:W-:Y:S02]  /*2930*/  F2FP.BF16.F32.PACK_AB R129, R3, R8 ;  /* 0x000000080381723e */ /* 0x004fe400000010ff */
[----:B------:R-:W-:Y:S08]  /*2940*/  MUFU.EX2 R2, R2 ;  /* 0x0000000200027308 */ /* 0x000ff00000000800 */
[----:B------:R-:W1:Y:S02]  /*2950*/  MUFU.EX2 R0, R0 ;  /* 0x0000000000007308 */ /* 0x000e640000000800 */
[----:B-1----:R-:W-:-:S07]  /*2960*/  F2FP.BF16.F32.PACK_AB R131, R0, R2 ;  /* 0x000000020083723e */ /* 0x002fce00000010ff */
[C---:B------:R-:W-:Y:S06]  /*2970*/  HMMA.16816.F32.BF16 R116, R128.reuse, R4, R116 ;  /* 0x000000048074723c */ /* 0x040fec0000041874 */
[----:B------:R-:W-:Y:S01]  /*2980*/  HMMA.16816.F32.BF16 R148, R128, R156, R180 ;  /* 0x0000009c8094723c */ /* 0x000fe200000418b4 */
[----:B------:R-:W-:Y:S01]  /*2990*/  LOP3.LUT R4, R241, 0xffffffe0, RZ, 0xc0, !PT ;  /* 0xffffffe0f1047812 */ /* 0x000fe200078ec0ff */
[----:B------:R-:W-:-:S03]  /*29a0*/  FADD.FTZ R5, R238, R229 ;  /* 0x000000e5ee057221 */ /* 0x000fc60000010000 */
[----:B------:R-:W-:Y:S01]  /*29b0*/  IADD3 R9, -R4, R242, RZ ;  /* 0x000000f204097210 */ /* 0x000fe20007ffe1ff */
[----:B------:R-:W-:Y:S01]  /*29c0*/  FADD.FTZ R4, R225, R209 ;  /* 0x000000d1e1047221 */ /* 0x000fe20000010000 */
[----:B------:R-:W-:Y:S01]  /*29d0*/  FADD.FTZ R5, R230, R5 ;  /* 0x00000005e6057221 */ /* 0x000fe20000010000 */
[C---:B------:R-:W-:Y:S01]  /*29e0*/  HMMA.16816.F32.BF16 R164, R128.reuse, R172, R176 ;  /* 0x000000ac80a4723c */ /* 0x040fe200000418b0 */
[----:B------:R-:W-:Y:S01]  /*29f0*/  IADD3 R225, R223, 0x1000, RZ ;  /* 0x00001000dfe17810 */ /* 0x000fe20007ffe0ff */
[----:B------:R-:W-:Y:S01]  /*2a00*/  FADD.FTZ R4, R132, R4 ;  /* 0x0000000484047221 */ /* 0x000fe20000010000 */
[----:B------:R-:W-:Y:S01]  /*2a10*/  FADD.FTZ R5, R231, R5 ;  /* 0x00000005e7057221 */ /* 0x000fe20000010000 */
[----:B------:R1:W-:Y:S02]  /*2a20*/  STL [R1+0x2c], R9 ;  /* 0x00002c0901007387 */ /* 0x0003e40000100800 */
[----:B------:R-:W-:Y:S01]  /*2a30*/  FADD.FTZ R4, R137, R4 ;  /* 0x0000000489047221 */ /* 0x000fe20000010000 */
[----:B------:R-:W-:Y:S01]  /*2a40*/  FADD.FTZ R5, R226, R5 ;  /* 0x00000005e2057221 */ /* 0x000fe20000010000 */
[----:B------:R-:W-:Y:S01]  /*2a50*/  HMMA.16816.F32.BF16 R36, R128, R48, R36 ;  /* 0x000000308024723c */ /* 0x000fe20000041824 */
[----:B------:R-:W-:Y:S01]  /*2a60*/  IADD3 R226, R223, 0x800, RZ ;  /* 0x00000800dfe27810 */ /* 0x000fe20007ffe0ff */
[----:B------:R-:W-:Y:S01]  /*2a70*/  FADD.FTZ R8, R8, R4 ;  /* 0x0000000408087221 */ /* 0x000fe20000010000 */
[----:B------:R-:W-:-:S03]  /*2a80*/  FADD.FTZ R5, R15, R5 ;  /* 0x000000050f057221 */ /* 0x000fc60000010000 */
[----:B------:R-:W-:Y:S01]  /*2a90*/  FADD.FTZ R8, R3, R8 ;  /* 0x0000000803087221 */ /* 0x000fe20000010000 */
[----:B------:R-:W-:Y:S01]  /*2aa0*/  FADD.FTZ R5, R13, R5 ;  /* 0x000000050d057221 */ /* 0x000fe20000010000 */
[----:B------:R-:W-:Y:S02]  /*2ab0*/  HMMA.16816.F32.BF16 R52, R128, R64, R28 ;  /* 0x000000408034723c */ /* 0x000fe4000004181c */
[----:B------:R-:W-:Y:S01]  /*2ac0*/  FADD.FTZ R8, R2, R8 ;  /* 0x0000000802087221 */ /* 0x000fe20000010000 */
[----:B------:R-:W-:-:S03]  /*2ad0*/  FADD.FTZ R2, R11, R5 ;  /* 0x000000050b027221 */ /* 0x000fc60000010000 */
[----:B------:R-:W-:Y:S01]  /*2ae0*/  FADD.FTZ R0, R0, R8 ;  /* 0x0000000800007221 */ /* 0x000fe20000010000 */
[C---:B------:R-:W-:Y:S01]  /*2af0*/  HMMA.16816.F32.BF16 R68, R128.reuse, R80, R24 ;  /* 0x000000508044723c */ /* 0x040fe20000041818 */
[----:B------:R2:W-:Y:S04]  /*2b00*/  STL [R1+0x4], R2 ;  /* 0x0000040201007387 */ /* 0x0005e80000100800 */
[----:B------:R2:W-:Y:S01]  /*2b10*/  STL [R1], R0 ;  /* 0x0000000001007387 */ /* 0x0005e20000100800 */
[----:B-1----:R-:W-:Y:S01]  /*2b20*/  FADD.FTZ R9, R237, R236 ;  /* 0x000000eced097221 */ /* 0x002fe20000010000 */
[----:B------:R-:W-:Y:S03]  /*2b30*/  HMMA.16816.F32.BF16 R84, R128, R96, R20 ;  /* 0x000000608054723c */ /* 0x000fe60000041814 */
        /* <DEDUP_REMOVED lines=11> */
[----:B------:R-:W-:-:S03]  /*2bf0*/  FADD.FTZ R7, R235, R10 ;  /* 0x0000000aeb077221 */ /* 0x000fc60000010000 */
[----:B------:R-:W-:Y:S01]  /*2c00*/  FADD.FTZ R4, R224, R6 ;  /* 0x00000006e0047221 */ /* 0x000fe20000010000 */
[----:B------:R-:W-:Y:S01]  /*2c10*/  FADD.FTZ R6, R208, R7 ;  /* 0x00000007d0067221 */ /* 0x000fe20000010000 */
[----:B------:R-:W-:Y:S02]  /*2c20*/  IADD3 R224, R223, 0x1800, RZ ;  /* 0x00001800dfe07810 */ /* 0x000fe40007ffe0ff */
[----:B------:R-:W-:Y:S01]  /*2c30*/  FADD.FTZ R4, R211, R4 ;  /* 0x00000004d3047221 */ /* 0x000fe20000010000 */
[----:B------:R-:W-:-:S03]  /*2c40*/  FADD.FTZ R3, R139, R6 ;  /* 0x000000068b037221 */ /* 0x000fc60000010000 */
[----:B------:R-:W-:Y:S01]  /*2c50*/  FADD.FTZ R4, R210, R4 ;  /* 0x00000004d2047221 */ /* 0x000fe20000010000 */
[----:B------:R-:W-:-:S03]  /*2c60*/  FADD.FTZ R3, R138, R3 ;  /* 0x000000038a037221 */ /* 0x000fc60000010000 */
[----:B------:R-:W-:Y:S01]  /*2c70*/  FADD.FTZ R252, R252, R4 ;  /* 0x00000004fcfc7221 */ /* 0x000fe20000010000 */
[----:B------:R-:W-:Y:S01]  /*2c80*/  FADD.FTZ R251, R12, R3 ;  /* 0x000000030cfb7221 */ /* 0x000fe20000010000 */
[----:B--2---:R-:W-:Y:S06]  /*2c90*/  @!P0 BRA `(.L_x_1840) ;  /* 0x0000002400c88947 */ /* 0x004fec0003800000 */
[----:B------:R-:W-:Y:S01]  /*2ca0*/  LEA.HI.SX32 R228, R228, 0xfffffffe, 0x1b ;  /* 0xfffffffee4e47811 */ /* 0x000fe200078fdaff */
[----:B------:R-:W-:Y:S01]  /*2cb0*/  IMAD.MOV.U32 R132, RZ, RZ, R135 ;  /* 0x000000ffff847224 */ /* 0x000fe200078e0087 */
        /* <DEDUP_REMOVED lines=9> */
[----:B------:R-:W-:Y:S05]  /*2d50*/  BRA `(.L_x_1841) ;  /* 0x0000000000647947 */ /* 0x000fea0003800000 */
.L_x_1843:
        /* <DEDUP_REMOVED lines=25> */
.L_x_1841:
[----:B------:R-:W2:Y:S01]  /*2ef0*/  LDL.64 R10, [R1+0x18] ;  /* 0x00001800010a7983 */ /* 0x000ea20000100a00 */
[----:B------:R-:W-:Y:S01]  /*2f00*/  SHF.R.S32.HI R0, RZ, 0x1f, R228 ;  /* 0x0000001fff007819 */ /* 0x000fe200000114e4 */
[----:B------:R-:W-:Y:S04]  /*2f10*/  DEPBAR.LE SB0, 0x0 ;  /* 0x000080000000791a */ /* 0x000fe80000000000 */
[----:B------:R-:W3:Y:S01]  /*2f20*/  LDL R8, [R1+0x28] ;  /* 0x0000280001087983 */ /* 0x000ee20000100800 */
[----:B------:R-:W-:Y:S02]  /*2f30*/  IMAD R0, R0, UR12, RZ ;  /* 0x0000000c00007c24 */ /* 0x000fe4000f8e02ff */
[C---:B------:R-:W-:Y:S01]  /*2f40*/  IMAD.WIDE.U32 R6, R228.reuse, UR12, RZ ;  /* 0x0000000ce4067c25 */ /* 0x040fe2000f8e00ff */
[----:B------:R-:W-:Y:S03]  /*2f50*/  BAR.SYNC.DEFER_BLOCKING 0x0 ;  /* 0x0000000000007b1d */ /* 0x000fe60000010000 */
[----:B------:R-:W-:Y:S05]  /*2f60*/  IMAD R2, R228, UR13, R0 ;  /* 0x0000000de4027c24 */ /* 0x000fea000f8e0200 */
[----:B------:R-:W-:Y:S02]  /*2f70*/  IADD3 R2, R7, R2, RZ ;  /* 0x0000000207027210 */ /* 0x000fe40007ffe0ff */
        /* <DEDUP_REMOVED lines=9> */
[----:B------:R-:W-:Y:S01]  /*3010*/  LDGSTS.E.BYPASS.LTC128B.128 [R227+0xa000], desc[UR16][R4.64] ;  /* 0x0a00000004e37fae */ /* 0x000fe2000b901d50 */
[----:B------:R-:W-:Y:S07]  /*3020*/  ISETP.GT.AND P0, PT, R228, RZ, PT ;  /* 0x000000ffe400720c */ /* 0x000fee0003f04270 */
[----:B------:R-:W-:Y:S08]  /*3030*/  LDGSTS.E.BYPASS.LTC128B.128 [R227+0xb000], desc[UR16][R4.64+0x80] ;  /* 0x0b00008004e37fae */ /* 0x000ff0000b901d50 */
[----:B------:R-:W-:Y:S08]  /*3040*/  LDGSTS.E.BYPASS.LTC128B.128 [R227+0xa800], desc[UR16][R6.64] ;  /* 0x0a80000006e37fae */ /* 0x000ff0000b901d50 */
[----:B------:R1:W-:Y:S08]  /*3050*/  LDGSTS.E.BYPASS.LTC128B.128 [R227+0xb800], desc[UR16][R6.64+0x80] ;  /* 0x0b80008006e37fae */ /* 0x0003f0000b901d50 */
[----:B------:R-:W-:Y:S08]  /*3060*/  LDSM.16.M88.4 R32, [R213] ;  /* 0x00000000d520783b */ /* 0x000ff00000000200 */
[----:B------:R-:W1:Y:S08]  /*3070*/  LDSM.16.M88.4 R16, [R222] ;  /* 0x00000000de10783b */ /* 0x000e700000000200 */
[----:B------:R-:W2:Y:S08]  /*3080*/  LDSM.16.M88.4 R28, [R213+0x2000] ;  /* 0x00200000d51c783b */ /* 0x000eb00000000200 */
[----:B------:R-:W3:Y:S08]  /*3090*/  LDSM.16.M88.4 R140, [R222+0x800] ;  /* 0x00080000de8c783b */ /* 0x000ef00000000200 */
[----:B------:R-:W0:Y:S08]  /*30a0*/  LDGDEPBAR ;  /* 0x00000000000079af */ /* 0x000e300000000000 */
[----:B------:R-:W-:Y:S08]  /*30b0*/  LDSM.16.M88.4 R176, [R215] ;  /* 0x00000000d7b0783b */ /* 0x000ff00000000200 */
[----:B------:R-:W4:Y:S01]  /*30c0*/  LDSM.16.M88.4 R180, [R223] ;  /* 0x00000000dfb4783b */ /* 0x000f220000000200 */
[-C--:B-1----:R-:W-:Y:S07]  /*30d0*/  HMMA.16816.F32.BF16 R4, R32, R16.reuse, RZ ;  /* 0x000000102004723c */ /* 0x082fee00000418ff */
[----:B------:R-:W1:Y:S01]  /*30e0*/  LDSM.16.M88.4 R184, [R215+0x2000] ;  /* 0x00200000d7b8783b */ /* 0x000e620000000200 */
[C---:B--2---:R-:W-:Y:S07]  /*30f0*/  HMMA.16816.F32.BF16 R8, R28.reuse, R16, RZ ;  /* 0x000000101c08723c */ /* 0x044fee00000418ff */
[----:B------:R-:W2:Y:S01]  /*3100*/  LDSM.16.M88.4 R188, [R226] ;  /* 0x00000000e2bc783b */ /* 0x000ea20000000200 */
[-C--:B------:R-:W-:Y:S06]  /*3110*/  HMMA.16816.F32.BF16 R12, R28, R18.reuse, RZ ;  /* 0x000000121c0c723c */ /* 0x080fec00000418ff */
[C---:B------:R-:W-:Y:S01]  /*3120*/  HMMA.16816.F32.BF16 R16, R32.reuse, R18, RZ ;  /* 0x000000122010723c */ /* 0x040fe200000418ff */
[----:B------:R-:W-:Y:S05]  /*3130*/  LDSM.16.M88.4 R192, [R221] ;  /* 0x00000000ddc0783b */ /* 0x000fea0000000200 */
[-C--:B---3--:R-:W-:Y:S03]  /*3140*/  HMMA.16816.F32.BF16 R20, R32, R140.reuse, RZ ;  /* 0x0000008c2014723c */ /* 0x088fe600000418ff */
[----:B------:R-:W3:Y:S03]  /*3150*/  LDSM.16.M88.4 R196, [R220] ;  /* 0x00000000dcc4783b */ /* 0x000ee60000000200 */
[C---:B------:R-:W-:Y:S05]  /*3160*/  HMMA.16816.F32.BF16 R24, R28.reuse, R140, RZ ;  /* 0x0000008c1c18723c */ /* 0x040fea00000418ff */
[----:B------:R-:W-:Y:S01]  /*3170*/  LDSM.16.M88.4 R200, [R220+0x800] ;  /* 0x00080000dcc8783b */ /* 0x000fe20000000200 */
[-C--:B------:R-:W-:Y:S06]  /*3180*/  HMMA.16816.F32.BF16 R28, R28, R142.reuse, RZ ;  /* 0x0000008e1c1c723c */ /* 0x080fec00000418ff */
[----:B------:R-:W-:Y:S01]  /*3190*/  HMMA.16816.F32.BF16 R32, R32, R142, RZ ;  /* 0x0000008e2020723c */ /* 0x000fe200000418ff */
[----:B------:R-:W5:Y:S05]  /*31a0*/  LDSM.16.M88.4 R140, [R221+0x2000] ;  /* 0x00200000dd8c783b */ /* 0x000f6a0000000200 */
[-C--:B----4-:R-:W-:Y:S03]  /*31b0*/  HMMA.16816.F32.BF16 R4, R176, R180.reuse, R4 ;  /* 0x000000b4b004723c */ /* 0x090fe60000041804 */
[----:B------:R-:W-:Y:S03]  /*31c0*/  LDSM.16.M88.4 R204, [R219] ;  /* 0x00000000dbcc783b */ /* 0x000fe60000000200 */
[C---:B-1----:R-:W-:Y:S05]  /*31d0*/  HMMA.16816.F32.BF16 R8, R184.reuse, R180, R8 ;  /* 0x000000b4b808723c */ /* 0x042fea0000041808 */
[----:B------:R-:W1:Y:S01]  /*31e0*/  LDSM.16.M88.4 R208, [R218] ;  /* 0x00000000dad0783b */ /* 0x000e620000000200 */
[-C--:B------:R-:W-:Y:S06]  /*31f0*/  HMMA.16816.F32.BF16 R12, R184, R182.reuse, R12 ;  /* 0x000000b6b80c723c */ /* 0x080fec000004180c */
[C---:B------:R-:W-:Y:S01]  /*3200*/  HMMA.16816.F32.BF16 R16, R176.reuse, R182, R16 ;  /* 0x000000b6b010723c */ /* 0x040fe20000041810 */
[----:B------:R-:W-:Y:S05]  /*3210*/  LDSM.16.M88.4 R180, [R218+0x800] ;  /* 0x00080000dab4783b */ /* 0x000fea0000000200 */
[-C--:B--2---:R-:W-:Y:S06]  /*3220*/  HMMA.16816.F32.BF16 R20, R176, R188.reuse, R20 ;  /* 0x000000bcb014723c */ /* 0x084fec0000041814 */
[C---:B------:R-:W-:Y:S06]  /*3230*/  HMMA.16816.F32.BF16 R24, R184.reuse, R188, R24 ;  /* 0x000000bcb818723c */ /* 0x040fec0000041818 */
[-C--:B------:R-:W-:Y:S01]  /*3240*/  HMMA.16816.F32.BF16 R28, R184, R190.reuse, R28 ;  /* 0x000000beb81c723c */ /* 0x080fe2000004181c */
[----:B------:R-:W-:Y:S05]  /*3250*/  LDSM.16.M88.4 R184, [R213+0x4000] ;  /* 0x00400000d5b8783b */ /* 0x000fea0000000200 */
[----:B------:R-:W-:Y:S03]  /*3260*/  HMMA.16816.F32.BF16 R32, R176, R190, R32 ;  /* 0x000000beb020723c */ /* 0x000fe60000041820 */
[----:B------:R-:W2:Y:S03]  /*3270*/  LDSM.16.M88.4 R176, [R219+0x2000] ;  /* 0x00200000dbb0783b */ /* 0x000ea60000000200 */
[-C--:B---3--:R-:W-:Y:S05]  /*3280*/  HMMA.16816.F32.BF16 R4, R192, R196.reuse, R4 ;  /* 0x000000c4c004723c */ /* 0x088fea0000041804 */
[----:B------:R-:W3:Y:S01]  /*3290*/  LDSM.16.M88.4 R188, [R222+0x1000] ;  /* 0x00100000debc783b */ /* 0x000ee20000000200 */
[C---:B-----5:R-:W-:Y:S06]  /*32a0*/  HMMA.16816.F32.BF16 R8, R140.reuse, R196, R8 ;  /* 0x000000c48c08723c */ /* 0x060fec0000041808 */
[-C--:B------:R-:W-:Y:S06]  /*32b0*/  HMMA.16816.F32.BF16 R12, R140, R198.reuse, R12 ;  /* 0x000000c68c0c723c */ /* 0x080fec000004180c */
[C---:B------:R-:W-:Y:S01]  /*32c0*/  HMMA.16816.F32.BF16 R16, R192.reuse, R198, R16 ;  /* 0x000000c6c010723c */ /* 0x040fe20000041810 */
[----:B------:R-:W-:Y:S05]  /*32d0*/  LDSM.16.M88.4 R196, [R215+0x4000] ;  /* 0x00400000d7c4783b */ /* 0x000fea0000000200 */
[-C--:B------:R-:W-:Y:S06]  /*32e0*/  HMMA.16816.F32.BF16 R20, R192, R200.reuse, R20 ;  /* 0x000000c8c014723c */ /* 0x080fec0000041814 */
[C---:B------:R-:W-:Y:S06]  /*32f0*/  HMMA.16816.F32.BF16 R24, R140.reuse, R200, R24 ;  /* 0x000000c88c18723c */ /* 0x040fec0000041818 */
[-C--:B------:R-:W-:Y:S01]  /*3300*/  HMMA.16816.F32.BF16 R28, R140, R202.reuse, R28 ;  /* 0x000000ca8c1c723c */ /* 0x080fe2000004181c */
[----:B------:R-:W4:Y:S05]  /*3310*/  LDSM.16.M88.4 R140, [R213+0x6000] ;  /* 0x00600000d58c783b */ /* 0x000f2a0000000200 */
[----:B------:R-:W-:Y:S03]  /*3320*/  HMMA.16816.F32.BF16 R32, R192, R202, R32 ;  /* 0x000000cac020723c */ /* 0x000fe60000041820 */
[----:B------:R-:W5:Y:S03]  /*3330*/  LDSM.16.M88.4 R192, [R222+0x1800] ;  /* 0x00180000dec0783b */ /* 0x000f660000000200 */
[-C--:B-1----:R-:W-:Y:S05]  /*3340*/  HMMA.16816.F32.BF16 R4, R204, R208.reuse, R4 ;  /* 0x000000d0cc04723c */ /* 0x082fea0000041804 */
[----:B------:R-:W1:Y:S01]  /*3350*/  LDSM.16.M88.4 R200, [R225] ;  /* 0x00000000e1c8783b */ /* 0x000e620000000200 */
[C---:B--2---:R-:W-:Y:S06]  /*3360*/  HMMA.16816.F32.BF16 R8, R176.reuse, R208, R8 ;  /* 0x000000d0b008723c */ /* 0x044fec0000041808 */
[-C--:B------:R-:W-:Y:S06]  /*3370*/  HMMA.16816.F32.BF16 R12, R176, R210.reuse, R12 ;  /* 0x000000d2b00c723c */ /* 0x080fec000004180c */
[C---:B------:R-:W-:Y:S01]  /*3380*/  HMMA.16816.F32.BF16 R16, R204.reuse, R210, R16 ;  /* 0x000000d2cc10723c */ /* 0x040fe20000041810 */
[----:B------:R-:W-:Y:S05]  /*3390*/  LDSM.16.M88.4 R208, [R220+0x1000] ;  /* 0x00100000dcd0783b */ /* 0x000fea0000000200 */
[-C--:B------:R-:W-:Y:S06]  /*33a0*/  HMMA.16816.F32.BF16 R20, R204, R180.reuse, R20 ;  /* 0x000000b4cc14723c */ /* 0x080fec0000041814 */
[C---:B------:R-:W-:Y:S06]  /*33b0*/  HMMA.16816.F32.BF16 R24, R176.reuse, R180, R24 ;  /* 0x000000b4b018723c */ /* 0x040fec0000041818 */
[-C--:B------:R-:W-:Y:S01]  /*33c0*/  HMMA.16816.F32.BF16 R28, R176, R182.reuse, R28 ;  /* 0x000000b6b01c723c */ /* 0x080fe2000004181c */
[----:B------:R-:W2:Y:S05]  /*33d0*/  LDSM.16.M88.4 R176, [R215+0x6000] ;  /* 0x00600000d7b0783b */ /* 0x000eaa0000000200 */
[----:B------:R-:W-:Y:S03]  /*33e0*/  HMMA.16816.F32.BF16 R32, R204, R182, R32 ;  /* 0x000000b6cc20723c */ /* 0x000fe60000041820 */
[----:B------:R-:W2:Y:S03]  /*33f0*/  LDSM.16.M88.4 R180, [R224] ;  /* 0x00000000e0b4783b */ /* 0x000ea60000000200 */
[-C--:B---3--:R-:W-:Y:S05]  /*3400*/  HMMA.16816.F32.BF16 R4, R184, R188.reuse, R4 ;  /* 0x000000bcb804723c */ /* 0x088fea0000041804 */
[----:B------:R-:W3:Y:S01]  /*3410*/  LDSM.16.M88.4 R204, [R221+0x4000] ;  /* 0x00400000ddcc783b */ /* 0x000ee20000000200 */
[C---:B----4-:R-:W-:Y:S06]  /*3420*/  HMMA.16816.F32.BF16 R8, R140.reuse, R188, R8 ;  /* 0x000000bc8c08723c */ /* 0x050fec0000041808 */
[-C--:B------:R-:W-:Y:S06]  /*3430*/  HMMA.16816.F32.BF16 R12, R140, R190.reuse, R12 ;  /* 0x000000be8c0c723c */ /* 0x080fec000004180c */
[C---:B------:R-:W-:Y:S01]  /*3440*/  HMMA.16816.F32.BF16 R16, R184.reuse, R190, R16 ;  /* 0x000000beb810723c */ /* 0x040fe20000041810 */
[----:B------:R-:W-:Y:S05]  /*3450*/  LDSM.16.M88.4 R188, [R219+0x4000] ;  /* 0x00400000dbbc783b */ /* 0x000fea0000000200 */
[-C--:B-----5:R-:W-:Y:S06]  /*3460*/  HMMA.16816.F32.BF16 R20, R184, R192.reuse, R20 ;  /* 0x000000c0b814723c */ /* 0x0a0fec0000041814 */
[C---:B------:R-:W-:Y:S06]  /*3470*/  HMMA.16816.F32.BF16 R24, R140.reuse, R192, R24 ;  /* 0x000000c08c18723c */ /* 0x040fec0000041818 */
[-C--:B------:R-:W-:Y:S01]  /*3480*/  HMMA.16816.F32.BF16 R28, R140, R194.reuse, R28 ;  /* 0x000000c28c1c723c */ /* 0x080fe2000004181c */
[----:B------:R-:W4:Y:S05]  /*3490*/  LDSM.16.M88.4 R140, [R221+0x6000] ;  /* 0x00600000dd8c783b */ /* 0x000f2a0000000200 */
[----:B------:R-:W-:Y:S03]  /*34a0*/  HMMA.16816.F32.BF16 R32, R184, R194, R32 ;  /* 0x000000c2b820723c */ /* 0x000fe60000041820 */
[----:B------:R-:W5:Y:S03]  /*34b0*/  LDSM.16.M88.4 R184, [R220+0x1800] ;  /* 0x00180000dcb8783b */ /* 0x000f660000000200 */
[-C--:B-1----:R-:W-:Y:S05]  /*34c0*/  HMMA.16816.F32.BF16 R4, R196, R200.reuse, R4 ;  /* 0x000000c8c404723c */ /* 0x082fea0000041804 */
[----:B------:R-:W1:Y:S01]  /*34d0*/  LDSM.16.M88.4 R192, [R218+0x1000] ;  /* 0x00100000dac0783b */ /* 0x000e620000000200 */
[C---:B--2---:R-:W-:Y:S06]  /*34e0*/  HMMA.16816.F32.BF16 R8, R176.reuse, R200, R8 ;  /* 0x000000c8b008723c */ /* 0x044fec0000041808 */
[-C--:B------:R-:W-:Y:S06]  /*34f0*/  HMMA.16816.F32.BF16 R12, R176, R202.reuse, R12 ;  /* 0x000000cab00c723c */ /* 0x080fec000004180c */
[C---:B------:R-:W-:Y:S06]  /*3500*/  HMMA.16816.F32.BF16 R16, R196.reuse, R202, R16 ;  /* 0x000000cac410723c */ /* 0x040fec0000041810 */
[-C--:B------:R-:W-:Y:S06]  /*3510*/  HMMA.16816.F32.BF16 R20, R196, R180.reuse, R20 ;  /* 0x000000b4c414723c */ /* 0x080fec0000041814 */
[C---:B------:R-:W-:Y:S06]  /*3520*/  HMMA.16816.F32.BF16 R24, R176.reuse, R180, R24 ;  /* 0x000000b4b018723c */ /* 0x040fec0000041818 */
[-C--:B------:R-:W-:Y:S01]  /*3530*/  HMMA.16816.F32.BF16 R28, R176, R182.reuse, R28 ;  /* 0x000000b6b01c723c */ /* 0x080fe2000004181c */
[----:B------:R-:W2:Y:S05]  /*3540*/  LDSM.16.M88.4 R176, [R219+0x6000] ;  /* 0x00600000dbb0783b */ /* 0x000eaa0000000200 */
[----:B------:R-:W-:Y:S06]  /*3550*/  HMMA.16816.F32.BF16 R32, R196, R182, R32 ;  /* 0x000000b6c420723c */ /* 0x000fec0000041820 */
[-C--:B---3--:R-:W-:Y:S06]  /*3560*/  HMMA.16816.F32.BF16 R4, R204, R208.reuse, R4 ;  /* 0x000000d0cc04723c */ /* 0x088fec0000041804 */
[C---:B----4-:R-:W-:Y:S06]  /*3570*/  HMMA.16816.F32.BF16 R8, R140.reuse, R208, R8 ;  /* 0x000000d08c08723c */ /* 0x050fec0000041808 */
[-C--:B------:R-:W-:Y:S06]  /*3580*/  HMMA.16816.F32.BF16 R12, R140, R210.reuse, R12 ;  /* 0x000000d28c0c723c */ /* 0x080fec000004180c */
[C---:B------:R-:W-:Y:S06]  /*3590*/  HMMA.16816.F32.BF16 R16, R204.reuse, R210, R16 ;  /* 0x000000d2cc10723c */ /* 0x040fec0000041810 */
[-C--:B-----5:R-:W-:Y:S06]  /*35a0*/  HMMA.16816.F32.BF16 R20, R204, R184.reuse, R20 ;  /* 0x000000b8cc14723c */ /* 0x0a0fec0000041814 */
[C---:B------:R-:W-:Y:S06]  /*35b0*/  HMMA.16816.F32.BF16 R24, R140.reuse, R184, R24 ;  /* 0x000000b88c18723c */ /* 0x040fec0000041818 */
[-C--:B------:R-:W-:Y:S06]  /*35c0*/  HMMA.16816.F32.BF16 R28, R140, R186.reuse, R28 ;  /* 0x000000ba8c1c723c */ /* 0x080fec000004181c */
[----:B------:R-:W-:Y:S06]  /*35d0*/  HMMA.16816.F32.BF16 R32, R204, R186, R32 ;  /* 0x000000bacc20723c */ /* 0x000fec0000041820 */
        /* <DEDUP_REMOVED lines=100> */
.L_x_1842:
        /* <DEDUP_REMOVED lines=378> */
.L_x_1840:
[----:B------:R-:W2:Y:S04]  /*53c0*/  LDL.LU R4, [R1+0x4] ;  /* 0x0000040001047983 */ /* 0x000ea80000300800 */
[----:B------:R-:W3:Y:S04]  /*53d0*/  LDL.LU R5, [R1] ;  /* 0x0000000001057983 */ /* 0x000ee80000300800 */
[----:B------:R-:W4:Y:S04]  /*53e0*/  LDL R178, [R1+0x2c] ;  /* 0x00002c0001b27983 */ /* 0x000f280000100800 */
[----:B------:R-:W1:Y:S01]  /*53f0*/  SHFL.BFLY PT, R3, R252, 0x2, 0x1f ;  /* 0x0c401f00fc037f89 */ /* 0x000e6200000e0000 */
[----:B------:R-:W5:Y:S01]  /*5400*/  S2R R176, SR_TID.X ;  /* 0x0000000000b07919 */ /* 0x000f620000002100 */
[----:B-1----:R-:W-:Y:S01]  /*5410*/  FADD.FTZ R252, R3, R252 ;  /* 0x000000fc03fc7221 */ /* 0x002fe20000010000 */
[----:B-----5:R-:W-:-:S04]  /*5420*/  SHF.R.S32.HI R142, RZ, 0x1f, R176 ;  /* 0x0000001fff8e7819 */ /* 0x020fc800000114b0 */
[----:B------:R-:W-:Y:S01]  /*5430*/  LEA.HI R177, R142, R176, RZ, 0x3 ;  /* 0x000000b08eb17211 */ /* 0x000fe200078f18ff */
[----:B------:R-:W1:Y:S01]  /*5440*/  S2UR UR4, SR_CgaCtaId ;  /* 0x00000000000479c3 */ /* 0x000e620000008800 */
[----:B------:R-:W-:Y:S02]  /*5450*/  UMOV UR5, 0x400 ;  /* 0x0000040000057882 */ /* 0x000fe40000000000 */
[----:B-1----:R-:W-:-:S03]  /*5460*/  ULEA UR4, UR4, UR5, 0x18 ;  /* 0x0000000504047291 */ /* 0x002fc6000f8ec03f */
[----:B------:R-:W-:Y:S01]  /*5470*/  ULDC.U8 UR5, c[0x0][0x3d8] ;  /* 0x0000f60000057ab9 */ /* 0x000fe20000000000 */
[----:B--2---:R-:W1:Y:S04]  /*5480*/  SHFL.BFLY PT, R0, R4, 0x2, 0x1f ;  /* 0x0c401f0004007f89 */ /* 0x004e6800000e0000 */
[----:B---3--:R-:W2:Y:S01]  /*5490*/  SHFL.BFLY PT, R2, R5, 0x2, 0x1f ;  /* 0x0c401f0005027f89 */ /* 0x008ea200000e0000 */
[----:B-1----:R-:W-:-:S03]  /*54a0*/  FADD.FTZ R0, R0, R4 ;  /* 0x0000000400007221 */ /* 0x002fc60000010000 */
[----:B------:R-:W1:Y:S01]  /*54b0*/  SHFL.BFLY PT, R4, R251, 0x2, 0x1f ;  /* 0x0c401f00fb047f89 */ /* 0x000e6200000e0000 */
[----:B--2---:R-:W-:-:S03]  /*54c0*/  FADD.FTZ R2, R2, R5 ;  /* 0x0000000502027221 */ /* 0x004fc60000010000 */
[----:B------:R-:W2:Y:S04]  /*54d0*/  SHFL.BFLY PT, R132, R0, 0x1, 0x1f ;  /* 0x0c201f0000847f89 */ /* 0x000ea800000e0000 */
[----:B------:R-:W3:Y:S04]  /*54e0*/  SHFL.BFLY PT, R137, R2, 0x1, 0x1f ;  /* 0x0c201f0002897f89 */ /* 0x000ee800000e0000 */
[----:B------:R-:W5:Y:S01]  /*54f0*/  SHFL.BFLY PT, R5, R252, 0x1, 0x1f ;  /* 0x0c201f00fc057f89 */ /* 0x000f6200000e0000 */
[----:B-1----:R-:W-:-:S05]  /*5500*/  FADD.FTZ R251, R4, R251 ;  /* 0x000000fb04fb7221 */ /* 0x002fca0000010000 */
[----:B------:R-:W1:Y:S01]  /*5510*/  SHFL.BFLY PT, R3, R251, 0x1, 0x1f ;  /* 0x0c201f00fb037f89 */ /* 0x000e6200000e0000 */
[----:B--2---:R-:W-:-:S05]  /*5520*/  FADD.FTZ R132, R0, R132 ;  /* 0x0000008400847221 */ /* 0x004fca0000010000 */
[----:B------:R-:W-:Y:S01]  /*5530*/  FSETP.NE.FTZ.AND P5, PT, R132, RZ, PT ;  /* 0x000000ff8400720b */ /* 0x000fe20003fb5000 */
[----:B---3--:R-:W-:Y:S01]  /*5540*/  FADD.FTZ R137, R2, R137 ;  /* 0x0000008902897221 */ /* 0x008fe20000010000 */
[----:B-----5:R-:W-:Y:S01]  /*5550*/  FADD.FTZ R252, R252, R5 ;  /* 0x00000005fcfc7221 */ /* 0x020fe20000010000 */
[----:B------:R-:W-:Y:S02]  /*5560*/  LEA.HI R4, R142, R176, RZ, 0x2 ;  /* 0x000000b08e047211 */ /* 0x000fe400078f10ff */
[----:B------:R-:W-:Y:S02]  /*5570*/  MOV R0, 0x3f800000 ;  /* 0x3f80000000007802 */ /* 0x000fe40000000f00 */
[----:B------:R-:W-:Y:S02]  /*5580*/  FSETP.NE.FTZ.AND P4, PT, R137, RZ, PT ;  /* 0x000000ff8900720b */ /* 0x000fe40003f95000 */
[----:B------:R-:W-:Y:S02]  /*5590*/  FSETP.NE.FTZ.AND P3, PT, R252, RZ, PT ;  /* 0x000000fffc00720b */ /* 0x000fe40003f75000 */
[----:B------:R-:W-:-:S02]  /*55a0*/  LOP3.LUT R5, R4, 0x3ffffffc, RZ, 0xc0, !PT ;  /* 0x3ffffffc04057812 */ /* 0x000fc400078ec0ff */
[----:B------:R-:W-:Y:S01]  /*55b0*/  LOP3.LUT R2, R177, 0xfffffff8, RZ, 0xc0, !PT ;  /* 0xfffffff8b1027812 */ /* 0x000fe200078ec0ff */
[----:B------:R-:W2:Y:S01]  /*55c0*/  @P5 MUFU.RCP R0, R132 ;  /* 0x0000008400005308 */ /* 0x000ea20000001000 */
[-C--:B------:R-:W-:Y:S02]  /*55d0*/  LEA.HI R142, R142, R176.reuse, RZ, 0x5 ;  /* 0x000000b08e8e7211 */ /* 0x080fe400078f28ff */
[-C--:B------:R-:W-:Y:S01]  /*55e0*/  IADD3 R143, -R5, R176.reuse, RZ ;  /* 0x000000b0058f7210 */ /* 0x080fe20007ffe1ff */
[----:B-1----:R-:W-:Y:S01]  /*55f0*/  FADD.FTZ R251, R251, R3 ;  /* 0x00000003fbfb7221 */ /* 0x002fe20000010000 */
[----:B------:R-:W-:Y:S02]  /*5600*/  IADD3 R176, -R2, R176, RZ ;  /* 0x000000b002b07210 */ /* 0x000fe40007ffe1ff */
[----:B------:R-:W-:Y:S02]  /*5610*/  MOV R3, 0x3f800000 ;  /* 0x3f80000000037802 */ /* 0x000fe40000000f00 */
[----:B------:R-:W-:-:S04]  /*5620*/  MOV R2, 0x3f800000 ;  /* 0x3f80000000027802 */ /* 0x000fc80000000f00 */
[----:B------:R-:W1:Y:S01]  /*5630*/  @P4 MUFU.RCP R3, R137 ;  /* 0x0000008900034308 */ /* 0x000e620000001000 */
[----:B------:R-:W-:-:S07]  /*5640*/  FSETP.NE.FTZ.AND P0, PT, R251, RZ, PT ;  /* 0x000000fffb00720b */ /* 0x000fce0003f15000 */
[----:B------:R-:W3:Y:S01]  /*5650*/  @P3 MUFU.RCP R2, R252 ;  /* 0x000000fc00023308 */ /* 0x000ee20000001000 */
        /* <DEDUP_REMOVED lines=35> */
[----:B------:R-:W-:Y:S01]  /*5890*/  FMUL.FTZ R33, R3, R67 ;  /* 0x0000004303217220 */ /* 0x000fe20000410000 */
[----:B---3--:R-:W-:-:S02]  /*58a0*/  FMUL.FTZ R28, R2, R57 ;  /* 0x00000039021c7220 */ /* 0x008fc40000410000 */
        /* <DEDUP_REMOVED lines=62> */
[----:B------:R-:W-:-:S04]  /*5c90*/  SHF.R.S32.HI R3, RZ, 0x1f, R4 ;  /* 0x0000001fff037819 */ /* 0x000fc80000011404 */
[----:B------:R-:W-:-:S04]  /*5ca0*/  LEA.HI R3, R3, R2, RZ, 0x3 ;  /* 0x0000000203037211 */ /* 0x000fc800078f18ff */
[----:B------:R-:W-:Y:S01]  /*5cb0*/  LOP3.LUT R3, R3, 0xfffffff8, RZ, 0xc0, !PT ;  /* 0xfffffff803037812 */ /* 0x000fe200078ec0ff */
[C---:B-1----:R-:W-:Y:S01]  /*5cc0*/  FMUL.FTZ R25, R0.reuse, R42 ;  /* 0x0000002a00197220 */ /* 0x042fe20000410000 */
[----:B------:R-:W-:Y:S02]  /*5cd0*/  FMUL.FTZ R31, R0, R46 ;  /* 0x0000002e001f7220 */ /* 0x000fe40000410000 */
        /* <DEDUP_REMOVED lines=35> */
[----:B------:R-:W-:Y:S02]  /*5f10*/  SHF.R.S32.HI R33, RZ, 0x5, R142 ;  /* 0x00000005ff217819 */ /* 0x000fe4000001148e */
[----:B------:R-:W-:Y:S02]  /*5f20*/  LOP3.LUT R0, R0, 0x1c0, RZ, 0xc0, !PT ;  /* 0x000001c000007812 */ /* 0x000fe400078ec0ff */
[----:B------:R-:W-:-:S02]  /*5f30*/  LOP3.LUT R60, R3, 0x1, RZ, 0xc0, !PT ;  /* 0x00000001033c7812 */ /* 0x000fc400078ec0ff */
[----:B------:R-:W-:Y:S02]  /*5f40*/  LEA R2, R33, R143, 0x9 ;  /* 0x0000008f21027211 */ /* 0x000fe400078e48ff */
[----:B------:R-:W-:Y:S02]  /*5f50*/  LEA.HI R0, R0, R0, RZ, 0x1d ;  /* 0x0000000000007211 */ /* 0x000fe400078fe8ff */
[----:B------:R-:W-:Y:S02]  /*5f60*/  ISETP.NE.U32.AND P1, PT, R60, 0x1, PT ;  /* 0x000000013c00780c */ /* 0x000fe40003f25070 */
[----:B------:R-:W-:-:S04]  /*5f70*/  LEA R0, R2, R0, 0x1 ;  /* 0x0000000002007211 */ /* 0x000fc800078e08ff */
[----:B------:R-:W-:Y:S02]  /*5f80*/  LEA R0, R0, UR4, 0x1 ;  /* 0x0000000400007c11 */ /* 0x000fe4000f8e08ff */
[----:B------:R-:W-:Y:S02]  /*5f90*/  F2FP.BF16.F32.PACK_AB R6, R6, R148 ;  /* 0x000000940606723e */ /* 0x000fe400000010ff */
[----:B------:R-:W-:Y:S02]  /*5fa0*/  F2FP.BF16.F32.PACK_AB R5, R5, R150 ;  /* 0x000000960505723e */ /* 0x000fe400000010ff */
[C---:B------:R-:W-:Y:S02]  /*5fb0*/  IADD3 R2, R0.reuse, -0x10, RZ ;  /* 0xfffffff000027810 */ /* 0x040fe40007ffe0ff */
[----:B------:R-:W-:Y:S02]  /*5fc0*/  F2FP.BF16.F32.PACK_AB R4, R157, R156 ;  /* 0x0000009c9d04723e */ /* 0x000fe400000010ff */
[----:B------:R-:W-:-:S02]  /*5fd0*/  @P1 IADD3 R2, R0, 0x10, RZ ;  /* 0x0000001000021810 */ /* 0x000fc40007ffe0ff */
[----:B------:R-:W-:Y:S02]  /*5fe0*/  R2P PR, R3, 0x6 ;  /* 0x0000000603007804 */ /* 0x000fe40000000000 */
[----:B------:R-:W-:Y:S01]  /*5ff0*/  MOV R3, 0x20 ;  /* 0x0000002000037802 */ /* 0x000fe20000000f00 */
[----:B------:R-:W-:Y:S01]  /*6000*/  STS [R0], R6 ;  /* 0x0000000600007388 */ /* 0x000fe20000000800 */
[----:B------:R-:W-:-:S03]  /*6010*/  ULDC.U8 UR4, c[0x0][0x3d9] ;  /* 0x0000f64000047ab9 */ /* 0x000fc60000000000 */
[----:B------:R-:W-:Y:S04]  /*6020*/  STS [R0+0x400], R5 ;  /* 0x0004000500007388 */ /* 0x000fe80000000800 */
[----:B------:R1:W-:Y:S01]  /*6030*/  STS [R2], R4 ;  /* 0x0000000402007388 */ /* 0x0003e20000000800 */
[----:B------:R-:W-:Y:S02]  /*6040*/  F2FP.BF16.F32.PACK_AB R7, R7, R158 ;  /* 0x0000009e0707723e */ /* 0x000fe400000010ff */
[----:B------:R-:W-:Y:S02]  /*6050*/  F2FP.BF16.F32.PACK_AB R9, R9, R144 ;  /* 0x000000900909723e */ /* 0x000fe400000010ff */
[----:B------:R-:W-:Y:S02]  /*6060*/  F2FP.BF16.F32.PACK_AB R8, R147, R8 ;  /* 0x000000089308723e */ /* 0x000fe400000010ff */
[----:B------:R-:W-:-:S02]  /*6070*/  F2FP.BF16.F32.PACK_AB R10, R10, R152 ;  /* 0x000000980a0a723e */ /* 0x000fc400000010ff */
[----:B------:R-:W-:Y:S02]  /*6080*/  F2FP.BF16.F32.PACK_AB R13, R155, R13 ;  /* 0x0000000d9b0d723e */ /* 0x000fe400000010ff */
[----:B------:R-:W-:Y:S01]  /*6090*/  F2FP.BF16.F32.PACK_AB R11, R11, R166 ;  /* 0x000000a60b0b723e */ /* 0x000fe200000010ff */
[----:B------:R2:W-:Y:S01]  /*60a0*/  STS [R2+0x400], R7 ;  /* 0x0004000702007388 */ /* 0x0005e20000000800 */
[----:B-1----:R-:W-:Y:S02]  /*60b0*/  SEL R4, R3, 0xffffffe0, !P1 ;  /* 0xffffffe003047807 */ /* 0x002fe40004800000 */
[----:B------:R-:W-:Y:S02]  /*60c0*/  ISETP.NE.AND P1, PT, RZ, UR4, PT ;  /* 0x00000004ff007c0c */ /* 0x000fe4000bf25270 */
[----:B------:R-:W-:Y:S02]  /*60d0*/  IADD3 R3, R0, R4, RZ ;  /* 0x0000000400037210 */ /* 0x000fe40007ffe0ff */
[----:B------:R-:W-:Y:S01]  /*60e0*/  MOV R6, 0x40 ;  /* 0x0000004000067802 */ /* 0x000fe20000000f00 */
[----:B------:R-:W-:Y:S01]  /*60f0*/  STS [R0+0x2000], R9 ;  /* 0x0020000900007388 */ /* 0x000fe20000000800 */
[----:B------:R-:W-:-:S03]  /*6100*/  F2FP.BF16.F32.PACK_AB R12, R12, R164 ;  /* 0x000000a40c0c723e */ /* 0x000fc600000010ff */
[----:B------:R1:W-:Y:S01]  /*6110*/  STS [R0+0x2400], R8 ;  /* 0x0024000800007388 */ /* 0x0003e20000000800 */
[----:B------:R-:W-:-:S03]  /*6120*/  SEL R6, R6, 0xffffffc0, !P2 ;  /* 0xffffffc006067807 */ /* 0x000fc60005000000 */
[----:B------:R-:W-:Y:S01]  /*6130*/  STS [R2+0x2000], R10 ;  /* 0x0020000a02007388 */ /* 0x000fe20000000800 */
[----:B------:R-:W-:-:S03]  /*6140*/  F2FP.BF16.F32.PACK_AB R15, R15, R172 ;  /* 0x000000ac0f0f723e */ /* 0x000fc600000010ff */
[----:B------:R-:W-:Y:S01]  /*6150*/  STS [R2+0x2400], R13 ;  /* 0x0024000d02007388 */ /* 0x000fe20000000800 */
[----:B------:R-:W-:Y:S02]  /*6160*/  F2FP.BF16.F32.PACK_AB R14, R14, R174 ;  /* 0x000000ae0e0e723e */ /* 0x000fe400000010ff */
[----:B--2---:R-:W-:Y:S01]  /*6170*/  IADD3 R7, R4, R2, RZ ;  /* 0x0000000204077210 */ /* 0x004fe20007ffe0ff */
[----:B------:R2:W-:Y:S01]  /*6180*/  STS [R3+0x400], R11 ;  /* 0x0004000b03007388 */ /* 0x0005e20000000800 */
[----:B------:R-:W-:Y:S02]  /*6190*/  F2FP.BF16.F32.PACK_AB R16, R16, R160 ;  /* 0x000000a01010723e */ /* 0x000fe400000010ff */
[----:B------:R-:W-:Y:S02]  /*61a0*/  F2FP.BF16.F32.PACK_AB R18, R163, R18 ;  /* 0x00000012a312723e */ /* 0x000fe400000010ff */
[----:B------:R-:W-:Y:S02]  /*61b0*/  F2FP.BF16.F32.PACK_AB R17, R17, R168 ;  /* 0x000000a81111723e */ /* 0x000fe400000010ff */
[----:B------:R-:W-:Y:S01]  /*61c0*/  F2FP.BF16.F32.PACK_AB R24, R171, R24 ;  /* 0x00000018ab18723e */ /* 0x000fe200000010ff */
[----:B------:R3:W-:Y:S01]  /*61d0*/  STS [R3], R12 ;  /* 0x0000000c03007388 */ /* 0x0007e20000000800 */
[----:B------:R-:W-:-:S02]  /*61e0*/  F2FP.BF16.F32.PACK_AB R23, R23, R20 ;  /* 0x000000141717723e */ /* 0x000fc400000010ff */
[----:B------:R-:W-:Y:S02]  /*61f0*/  F2FP.BF16.F32.PACK_AB R22, R22, R19 ;  /* 0x000000131616723e */ /* 0x000fe400000010ff */
[----:B------:R-:W-:Y:S01]  /*6200*/  IADD3 R5, R0, R6, RZ ;  /* 0x0000000600057210 */ /* 0x000fe20007ffe0ff */
[----:B------:R-:W-:Y:S01]  /*6210*/  STS [R7], R15 ;  /* 0x0000000f07007388 */ /* 0x000fe20000000800 */
[----:B------:R-:W-:Y:S02]  /*6220*/  F2FP.BF16.F32.PACK_AB R20, R49, R30 ;  /* 0x0000001e3114723e */ /* 0x000fe400000010ff */
[----:B------:R-:W-:Y:S01]  /*6230*/  F2FP.BF16.F32.PACK_AB R19, R27, R29 ;  /* 0x0000001d1b13723e */ /* 0x000fe200000010ff */
[----:B------:R-:W-:Y:S01]  /*6240*/  STS [R7+0x400], R14 ;  /* 0x0004000e07007388 */ /* 0x000fe20000000800 */
[----:B-1----:R-:W-:Y:S02]  /*6250*/  IADD3 R8, R6, R2, RZ ;  /* 0x0000000206087210 */ /* 0x002fe40007ffe0ff */
[----:B------:R-:W-:-:S02]  /*6260*/  F2FP.BF16.F32.PACK_AB R21, R21, R40 ;  /* 0x000000281515723e */ /* 0x000fc400000010ff */
[----:B------:R-:W-:Y:S02]  /*6270*/  F2FP.BF16.F32.PACK_AB R25, R43, R25 ;  /* 0x000000192b19723e */ /* 0x000fe400000010ff */
[----:B------:R-:W-:Y:S01]  /*6280*/  F2FP.BF16.F32.PACK_AB R32, R32, R44 ;  /* 0x0000002c2020723e */ /* 0x000fe200000010ff */
[----:B--2---:R-:W1:Y:S01]  /*6290*/  @P1 LDC.64 R10, c[0x0][0x2c0] ;  /* 0x0000b000ff0a1b82 */ /* 0x004e620000000a00 */
[----:B------:R-:W-:Y:S01]  /*62a0*/  F2FP.BF16.F32.PACK_AB R31, R47, R31 ;  /* 0x0000001f2f1f723e */ /* 0x000fe200000010ff */
[----:B------:R2:W-:Y:S01]  /*62b0*/  STS [R3+0x2000], R16 ;  /* 0x0020001003007388 */ /* 0x0005e20000000800 */
[----:B------:R-:W-:Y:S02]  /*62c0*/  F2FP.BF16.F32.PACK_AB R30, R37, R138 ;  /* 0x0000008a251e723e */ /* 0x000fe400000010ff */
[----:B------:R-:W-:Y:S01]  /*62d0*/  F2FP.BF16.F32.PACK_AB R29, R55, R54 ;  /* 0x00000036371d723e */ /* 0x000fe200000010ff */
[----:B------:R-:W-:Y:S01]  /*62e0*/  STS [R3+0x2400], R18 ;  /* 0x0024001203007388 */ /* 0x000fe20000000800 */
[----:B------:R-:W-:Y:S01]  /*62f0*/  IADD3 R4, R3, R6, RZ ;  /* 0x0000000603047210 */ /* 0x000fe20007ffe0ff */
[----:B---3--:R-:W3:Y:S01]  /*6300*/  @P4 LDC R12, c[0x0][0x2e8] ;  /* 0x0000ba00ff0c4b82 */ /* 0x008ee20000000800 */
[----:B------:R-:W-:Y:S01]  /*6310*/  F2FP.BF16.F32.PACK_AB R27, R139, R140 ;  /* 0x0000008c8b1b723e */ /* 0x000fe200000010ff */
[----:B------:R5:W-:Y:S01]  /*6320*/  STS [R7+0x2000], R17 ;  /* 0x0020001107007388 */ /* 0x000be20000000800 */
[----:B------:R-:W-:-:S03]  /*6330*/  IADD3 R6, R7, R6, RZ ;  /* 0x0000000607067210 */ /* 0x000fc60007ffe0ff */
[----:B------:R-:W-:Y:S01]  /*6340*/  STS [R7+0x2400], R24 ;  /* 0x0024001807007388 */ /* 0x000fe20000000800 */
[----:B------:R-:W-:Y:S02]  /*6350*/  F2FP.BF16.F32.PACK_AB R52, R59, R52 ;  /* 0x000000343b34723e */ /* 0x000fe400000010ff */
        /* <DEDUP_REMOVED lines=20> */
[----:B------:R-:W-:Y:S02]  /*64a0*/  ISETP.NE.AND P2, PT, RZ, UR5, PT ;  /* 0x00000005ff007c0c */ /* 0x000fe4000bf45270 */
        /* <DEDUP_REMOVED lines=17> */
[----:B------:R-:W4:Y:S01]  /*65c0*/  @P4 MUFU.LG2 R9, R137 ;  /* 0x0000008900094308 */ /* 0x000f220000000c00 */
[----:B------:R-:W3:Y:S02]  /*65d0*/  @P5 LDC R13, c[0x0][0x2e8] ;  /* 0x0000ba00ff0d5b82 */ /* 0x000ee40000000800 */
[----:B------:R-:W-:Y:S04]  /*65e0*/  STS [R4+0x2400], R52 ;  /* 0x0024003404007388 */ /* 0x000fe80000000800 */
[----:B------:R-:W-:Y:S01]  /*65f0*/  STS [R6+0x2000], R51 ;  /* 0x0020003306007388 */ /* 0x000fe20000000800 */
[----:B------:R-:W-:Y:S01]  /*6600*/  F2FP.BF16.F32.PACK_AB R60, R117, R116 ;  /* 0x00000074753c723e */ /* 0x000fe200000010ff */
[----:B--2---:R-:W2:Y:S02]  /*6610*/  @P3 LDC R16, c[0x0][0x2e8] ;  /* 0x0000ba00ff103b82 */ /* 0x004ea40000000800 */
[----:B------:R-:W-:Y:S01]  /*6620*/  STS [R6+0x2400], R50 ;  /* 0x0024003206007388 */ /* 0x000fe20000000800 */
[----:B------:R-:W-:-:S03]  /*6630*/  ISETP.NE.OR P6, PT, RZ, UR4, !P2 ;  /* 0x00000004ff007c0c */ /* 0x000fc6000d7c5670 */
[----:B------:R-:W-:Y:S01]  /*6640*/  STS [R0+0x4000], R49 ;  /* 0x0040003100007388 */ /* 0x000fe20000000800 */
[----:B------:R-:W-:Y:S01]  /*6650*/  F2FP.BF16.F32.PACK_AB R62, R129, R128 ;  /* 0x00000080813e723e */ /* 0x000fe200000010ff */
[----:B-----5:R-:W5:Y:S02]  /*6660*/  @P0 LDC R17, c[0x0][0x2e8] ;  /* 0x0000ba00ff110b82 */ /* 0x020f640000000800 */
[----:B------:R-:W-:Y:S04]  /*6670*/  STS [R0+0x4400], R48 ;  /* 0x0044003000007388 */ /* 0x000fe80000000800 */
[----:B------:R-:W-:Y:S01]  /*6680*/  STS [R2+0x4000], R45 ;  /* 0x0040002d02007388 */ /* 0x000fe20000000800 */
[----:B------:R-:W-:Y:S01]  /*6690*/  F2FP.BF16.F32.PACK_AB R59, R101, R100 ;  /* 0x00000064653b723e */ /* 0x000fe200000010ff */
[----:B------:R-:W4:Y:S02]  /*66a0*/  @!P6 LDC R15, c[0x0][0x2c4] ;  /* 0x0000b100ff0feb82 */ /* 0x000f240000000800 */
        /* <DEDUP_REMOVED lines=12> */
[----:B---3--:R-:W3:Y:S03]  /*6770*/  @!P1 LDC R2, c[0x0][0x2e4] ;  /* 0x0000b900ff029b82 */ /* 0x008ee60000000800 */
[----:B------:R-:W-:Y:S04]  /*6780*/  STS [R7+0x6000], R35 ;  /* 0x0060002307007388 */ /* 0x000fe80000000800 */
[----:B------:R2:W-:Y:S01]  /*6790*/  STS [R7+0x6400], R34 ;  /* 0x0064002207007388 */ /* 0x0005e20000000800 */
[----:B------:R-:W4:Y:S03]  /*67a0*/  S2R R26, SR_CTAID.Y ;  /* 0x00000000001a7919 */ /* 0x000f260000002600 */
[----:B------:R-:W-:Y:S04]  /*67b0*/  STS [R5+0x4000], R59 ;  /* 0x0040003b05007388 */ /* 0x000fe80000000800 */
[----:B------:R-:W-:Y:S04]  /*67c0*/  STS [R5+0x4400], R58 ;  /* 0x0044003a05007388 */ /* 0x000fe80000000800 */
[----:B------:R-:W-:Y:S01]  /*67d0*/  STS [R8+0x4000], R55 ;  /* 0x0040003708007388 */ /* 0x000fe20000000800 */
[----:B--2---:R-:W-:-:S02]  /*67e0*/  @P1 IMAD R7, R11, R10, RZ ;  /* 0x0000000a0b071224 */ /* 0x004fc400078e02ff */
[----:B------:R-:W3:Y:S01]  /*67f0*/  @!P1 LDC R11, c[0x0][0x2c4] ;  /* 0x0000b100ff0b9b82 */ /* 0x000ee20000000800 */
[----:B------:R-:W-:Y:S01]  /*6800*/  STS [R8+0x4400], R54 ;  /* 0x0044003608007388 */ /* 0x000fe20000000800 */
[----:B------:R-:W2:Y:S03]  /*6810*/  S2R R29, SR_CTAID.X ;  /* 0x00000000001d7919 */ /* 0x000ea60000002500 */
[----:B------:R-:W-:Y:S04]  /*6820*/  STS [R5+0x6000], R57 ;  /* 0x0060003905007388 */ /* 0x000fe80000000800 */
[----:B------:R-:W-:Y:S04]  /*6830*/  STS [R5+0x6400], R56 ;  /* 0x0064003805007388 */ /* 0x000fe80000000800 */
[----:B------:R-:W-:Y:S04]  /*6840*/  STS [R8+0x6000], R53 ;  /* 0x0060003508007388 */ /* 0x000fe80000000800 */
[----:B------:R5:W-:Y:S01]  /*6850*/  STS [R8+0x6400], R61 ;  /* 0x0064003d08007388 */ /* 0x000be20000000800 */
[----:B------:R-:W2:Y:S01]  /*6860*/  S2R R28, SR_CTAID.Z ;  /* 0x00000000001c7919 */ /* 0x000ea20000002700 */
[----:B---3--:R-:W-:-:S02]  /*6870*/  @!P1 SEL R7, R11, R2, !P2 ;  /* 0x000000020b079207 */ /* 0x008fc40005000000 */
[----:B------:R-:W-:Y:S01]  /*6880*/  F2FP.BF16.F32.PACK_AB R63, R119, R118 ;  /* 0x00000076773f723e */ /* 0x000fe200000010ff */
[----:B------:R-:W3:Y:S01]  /*6890*/  @P5 MUFU.LG2 R10, R132 ;  /* 0x00000084000a5308 */ /* 0x000ee20000000c00 */
[----:B------:R-:W-:Y:S01]  /*68a0*/  F2FP.BF16.F32.PACK_AB R64, R64, R130 ;  /* 0x000000824040723e */ /* 0x000fe200000010ff */
[----:B-----5:R-:W2:Y:S01]  /*68b0*/  @P1 LDC R8, c[0x0][0x2c0] ;  /* 0x0000b000ff081b82 */ /* 0x020ea20000000800 */
[----:B------:R-:W-:Y:S02]  /*68c0*/  F2FP.BF16.F32.PACK_AB R65, R65, R120 ;  /* 0x000000784141723e */ /* 0x000fe400000010ff */
[----:B------:R-:W-:Y:S02]  /*68d0*/  F2FP.BF16.F32.PACK_AB R68, R123, R68 ;  /* 0x000000447b44723e */ /* 0x000fe400000010ff */
[----:B------:R-:W-:Y:S01]  /*68e0*/  @P1 MOV R5, 0x1 ;  /* 0x0000000100051802 */ /* 0x000fe20000000f00 */
[----:B-1----:R-:W-:Y:S01]  /*68f0*/  @!P1 IMAD R5, R7, R0, RZ ;  /* 0x0000000007059224 */ /* 0x002fe200078e02ff */
[----:B------:R-:W-:Y:S01]  /*6900*/  STS [R4+0x4000], R60 ;  /* 0x0040003c04007388 */ /* 0x000fe20000000800 */
[C---:B----4-:R-:W-:Y:S01]  /*6910*/  @!P6 IMAD R0, R26.reuse, R15, RZ ;  /* 0x0000000f1a00e224 */ /* 0x050fe200078e02ff */
[----:B------:R-:W1:Y:S02]  /*6920*/  @P3 MUFU.LG2 R14, R252 ;  /* 0x000000fc000e3308 */ /* 0x000e640000000c00 */
[----:B------:R-:W-:Y:S01]  /*6930*/  STS [R4+0x4400], R63 ;  /* 0x0044003f04007388 */ /* 0x000fe20000000800 */
[----:B------:R-:W-:-:S03]  /*6940*/  IMAD R5, R26, R5, RZ ;  /* 0x000000051a057224 */ /* 0x000fc600078e02ff */
[----:B------:R-:W-:Y:S02]  /*6950*/  STS [R6+0x4000], R62 ;  /* 0x0040003e06007388 */ /* 0x000fe40000000800 */
[----:B------:R-:W4:Y:S02]  /*6960*/  @P0 MUFU.LG2 R15, R251 ;  /* 0x000000fb000f0308 */ /* 0x000f240000000c00 */
[----:B------:R-:W-:Y:S04]  /*6970*/  STS [R6+0x4400], R64 ;  /* 0x0044004006007388 */ /* 0x000fe80000000800 */
[----:B------:R-:W-:Y:S01]  /*6980*/  STS [R4+0x6000], R65 ;  /* 0x0060004104007388 */ /* 0x000fe20000000800 */
[----:B------:R-:W-:-:S03]  /*6990*/  @!P1 MOV R8, 0x1 ;  /* 0x0000000100089802 */ /* 0x000fc60000000f00 */
[----:B------:R5:W-:Y:S01]  /*69a0*/  STS [R4+0x6400], R68 ;  /* 0x0064004404007388 */ /* 0x000be20000000800 */
[----:B------:R-:W-:Y:S02]  /*69b0*/  MOV R25, 0x7f800000 ;  /* 0x7f80000000197802 */ /* 0x000fe40000000f00 */
[----:B------:R-:W-:Y:S02]  /*69c0*/  F2FP.BF16.F32.PACK_AB R67, R67, R124 ;  /* 0x0000007c4343723e */ /* 0x000fe400000010ff */
[----:B------:R-:W-:Y:S02]  /*69d0*/  F2FP.BF16.F32.PACK_AB R66, R127, R66 ;  /* 0x000000427f42723e */ /* 0x000fe400000010ff */
[----:B------:R-:W-:Y:S01]  /*69e0*/  CS2R R2, SRZ ;  /* 0x0000000000027805 */ /* 0x000fe2000001ff00 */
[----:B------:R-:W-:Y:S01]  /*69f0*/  STS [R6+0x6000], R67 ;  /* 0x0060004306007388 */ /* 0x000fe20000000800 */
[----:B------:R-:W-:Y:S02]  /*6a00*/  @!P6 SHF.R.S32.HI R3, RZ, 0x1f, R0 ;  /* 0x0000001fff03e819 */ /* 0x000fe40000011400 */
[----:B------:R-:W-:Y:S01]  /*6a10*/  @!P6 MOV R2, R0 ;  /* 0x000000000002e202 */ /* 0x000fe20000000f00 */
[----:B------:R3:W-:Y:S01]  /*6a20*/  STS [R6+0x6400], R66 ;  /* 0x0064004206007388 */ /* 0x0007e20000000800 */
[----:B-----5:R-:W-:Y:S01]  /*6a30*/  @P4 FMUL.FTZ R4, R9, 0.69314718246459960938 ;  /* 0x3f31721809044820 */ /* 0x020fe20000410000 */
[----:B------:R-:W-:Y:S01]  /*6a40*/  SEL R9, R5, RZ, P6 ;  /* 0x000000ff05097207 */ /* 0x000fe20003000000 */
[----:B--2---:R-:W-:-:S02]  /*6a50*/  IMAD R5, R29, R8, RZ ;  /* 0x000000081d057224 */ /* 0x004fc400078e02ff */
[----:B------:R-:W-:Y:S01]  /*6a60*/  @P4 FFMA.FTZ R25, R135, R12, R4 ;  /* 0x0000000c87194223 */ /* 0x000fe20000010004 */
[----:B------:R-:W-:Y:S01]  /*6a70*/  LOP3.LUT P4, RZ, R178, 0x3, RZ, 0xc0, !PT ;  /* 0x00000003b2ff7812 */ /* 0x000fe2000788c0ff */
[----:B------:R-:W-:Y:S01]  /*6a80*/  IMAD R4, R28, R7, R9 ;  /* 0x000000071c047224 */ /* 0x000fe200078e0209 */
[----:B------:R-:W-:Y:S02]  /*6a90*/  SHF.L.U32 R0, R5, 0x7, RZ ;  /* 0x0000000705007819 */ /* 0x000fe400000006ff */
[----:B------:R-:W-:Y:S01]  /*6aa0*/  MOV R24, 0x7f800000 ;  /* 0x7f80000000187802 */ /* 0x000fe20000000f00 */
[----:B---3--:R-:W-:Y:S01]  /*6ab0*/  @P5 FMUL.FTZ R6, R10, 0.69314718246459960938 ;  /* 0x3f3172180a065820 */ /* 0x008fe20000410000 */
[----:B------:R-:W-:Y:S01]  /*6ac0*/  IADD3 R10, P2, P1, R0, R2, R4 ;  /* 0x00000002000a7210 */ /* 0x000fe2000795e004 */
[----:B-1----:R-:W-:Y:S01]  /*6ad0*/  @P3 FMUL.FTZ R7, R14, 0.69314718246459960938 ;  /* 0x3f3172180e073820 */ /* 0x002fe20000410000 */
[----:B------:R-:W-:Y:S01]  /*6ae0*/  SHF.R.S32.HI R5, RZ, 0x1f, R0 ;  /* 0x0000001fff057819 */ /* 0x000fe20000011400 */
[----:B------:R-:W-:Y:S01]  /*6af0*/  @P5 FFMA.FTZ R24, R136, R13, R6 ;  /* 0x0000000d88185223 */ /* 0x000fe20000010006 */
[----:B----4-:R-:W-:Y:S01]  /*6b00*/  @P0 FMUL.FTZ R6, R15, 0.69314718246459960938 ;  /* 0x3f3172180f060820 */ /* 0x010fe20000410000 */
[----:B------:R-:W-:Y:S01]  /*6b10*/  SHF.R.S32.HI R4, RZ, 0x1f, R4 ;  /* 0x0000001fff047819 */ /* 0x000fe20000011404 */
[----:B------:R-:W-:Y:S01]  /*6b20*/  BSSY B0, `(.L_x_1844) ;  /* 0x0000037000007945 */ /* 0x000fe20003800000 */
[----:B------:R-:W-:-:S02]  /*6b30*/  SHF.L.U32 R12, R176, 0x3, RZ ;  /* 0x00000003b00c7819 */ /* 0x000fc400000006ff */
[----:B------:R-:W-:Y:S01]  /*6b40*/  MOV R23, 0x7f800000 ;  /* 0x7f80000000177802 */ /* 0x000fe20000000f00 */
[----:B------:R-:W-:Y:S01]  /*6b50*/  @P3 FFMA.FTZ R23, R134, R16, R7 ;  /* 0x0000001086173223 */ /* 0x000fe20000010007 */
[----:B------:R-:W-:Y:S01]  /*6b60*/  MOV R22, 0x7f800000 ;  /* 0x7f80000000167802 */ /* 0x000fe20000000f00 */
[----:B------:R-:W-:Y:S01]  /*6b70*/  @P0 FFMA.FTZ R22, R133, R17, R6 ;  /* 0x0000001185160223 */ /* 0x000fe20000010006 */
[----:B------:R-:W-:Y:S02]  /*6b80*/  IADD3.X R9, R5, R3, R4, P2, P1 ;  /* 0x0000000305097210 */ /* 0x000fe400017e2404 */
[----:B------:R-:W-:Y:S02]  /*6b90*/  SHF.R.S32.HI R27, RZ, 0x1f, R26 ;  /* 0x0000001fff1b7819 */ /* 0x000fe4000001141a */
[----:B------:R-:W-:Y:S01]  /*6ba0*/  SHF.R.S32.HI R13, RZ, 0x1f, R12 ;  /* 0x0000001fff0d7819 */ /* 0x000fe2000001140c */
[----:B------:R-:W-:Y:S06]  /*6bb0*/  BAR.SYNC.DEFER_BLOCKING 0x0 ;  /* 0x0000000000007b1d */ /* 0x000fec0000010000 */
        /* <DEDUP_REMOVED lines=45> */
.L_x_1845:
[----:B------:R-:W-:Y:S05]  /*6e90*/  BSYNC B0 ;  /* 0x0000000000007941 */ /* 0x000fea0003800000 */
.L_x_1844:
        /* <DEDUP_REMOVED lines=71> */
.L_x_1846:
        /* <DEDUP_REMOVED lines=15> */
.L_x_2941:


//--------------------- .text._ZN5flash16flash_fwd_kernelI23Flash_fwd_kernel_traitsILi128ELi128ELi32ELi4ELb0ELb0EN7cutlass10bfloat16_tE19Flash_kernel_traitsILi128ELi128ELi32ELi4ES3_EELb1ELb0ELb0ELb1ELb0ELb0ELb0ELb0EEEvNS_16Flash_fwd_paramsE --------------------------
	.section	.text._ZN5flash16flash_fwd_kernelI23Flash_fwd_kernel_traitsILi128ELi128ELi32ELi4ELb0ELb0EN7cutlass10bfloat16_tE19Flash_kernel_traitsILi128ELi128ELi32ELi4ES3_EELb1ELb0ELb0ELb1ELb0ELb0ELb0ELb0EEEvNS_16Flash_fwd_paramsE,"ax",@progbits
	.align	128
        .global         _ZN5flash16flash_fwd_kernelI23Flash_fwd_kernel_traitsILi128ELi128ELi32ELi4ELb0ELb0EN7cutlass10bfloat16_tE19Flash_kernel_traitsILi128ELi128ELi32ELi4ES3_EELb1ELb0ELb0ELb1ELb0ELb0ELb0ELb0EEEvNS_16Flash_fwd_paramsE
        .type           _ZN5flash16flash_fwd_kernelI23Flash_fwd_kernel_traitsILi128ELi128ELi32ELi4ELb0ELb0EN7cutlass10bfloat16_tE19Flash_kernel_traitsILi128ELi128ELi32ELi4ES3_EELb1ELb0ELb0ELb1ELb0ELb0ELb0ELb0EEEvNS_16Flash_fwd_paramsE,@function
        .size           _ZN5flash16flash_fwd_kernelI23Flash_fwd_kernel_traitsILi128ELi128ELi32ELi4ELb0ELb0EN7cutlass10bfloat16_tE19Flash_kernel_traitsILi128ELi128ELi32ELi4ES3_EELb1ELb0ELb0ELb1ELb0ELb0ELb0ELb0EEEvNS_16Flash_fwd_paramsE,(.L_x_2942 - _ZN5flash16flash_fwd_kernelI23Flash_fwd_kernel_traitsILi128ELi128ELi32ELi4ELb0ELb0EN7cutlass10bfloat16_tE19Flash_kernel_traitsILi128ELi128ELi32ELi4ES3_EELb1ELb0ELb0ELb1ELb0ELb0ELb0ELb0EEEvNS_16Flash_fwd_paramsE)
        .other          _ZN5flash16flash_fwd_kernelI23Flash_fwd_kernel_traitsILi128ELi128ELi32ELi4ELb0ELb0EN7cutlass10bfloat16_tE19Flash_kernel_traitsILi128ELi128ELi32ELi4ES3_EELb1ELb0ELb0ELb1ELb0ELb0ELb0ELb0EEEvNS_16Flash_fwd_paramsE,@"STO_CUDA_ENTRY STV_DEFAULT"
_ZN5flash16flash_fwd_kernelI23Flash_fwd_kernel_traitsILi128ELi128ELi32ELi4ELb0ELb0EN7cutlass10bfloat16_tE19Flash_kernel_traitsILi128ELi128ELi32ELi4ES3_EELb1ELb0ELb0ELb1ELb0ELb0ELb0ELb0EEEvNS_16Flash_fwd_paramsE:
.text._ZN5flash16flash_fwd_kernelI23Flash_fwd_kernel_traitsILi128ELi128ELi32ELi4ELb0ELb0EN7cutlass10bfloat16_tE19Flash_kernel_traitsILi128ELi128ELi32ELi4ES3_EELb1ELb0ELb0ELb1ELb0ELb0ELb0ELb0EEEvNS_16Flash_fwd_paramsE:
[----:B------:R-:W1:Y:S08]  /*0000*/  LDC R1, c[0x0][0x28] ;  /* 0x00000a00ff017b82 */ /* 0x000e700000000800 */
[----:B------:R-:W2:Y:S01]  /*0010*/  LDC R6, c[0x0][0x3a8] ;  /* 0x0000ea00ff067b82 */ /* 0x000ea20000000800 */
[----:B------:R-:W-:Y:S01]  /*0020*/  ULDC.U8 UR4, c[0x0][0x3b4] ;  /* 0x0000ed0000047ab9 */ /* 0x000fe20000000000 */
[----:B------:R-:W-:Y:S01]  /*0030*/  ULDC.64 UR18, c[0x0][0x208] ;  /* 0x0000820000127ab9 */ /* 0x000fe20000000a00 */
[----:B------:R-:W-:Y:S01]  /*0040*/  ISETP.NE.AND P2, PT, RZ, UR4, PT ;  /* 0x00000004ff007c0c */ /* 0x000fe2000bf45270 */
[----:B-1----:R-:W-:-:S04]  /*0050*/  VIADD R1, R1, 0xffffffd0 ;  /* 0xffffffd001017836 */ /* 0x002fc80000000000 */
[----:B------:R-:W1:Y:S01]  /*0060*/  LDC R5, c[0x0][0x3ac] ;  /* 0x0000eb00ff057b82 */ /* 0x000e620000000800 */
[----:B------:R-:W-:Y:S01]  /*0070*/  ULDC.64 UR4, c[0x0][0x3a0] ;  /* 0x0000e80000047ab9 */ /* 0x000fe20000000a00 */
[----:B------:R-:W3:Y:S01]  /*0080*/  S2R R252, SR_TID.X ;  /* 0x0000000000fc7919 */ /* 0x000ee20000002100 */
[----:B------:R-:W-:Y:S01]  /*0090*/  IMAD.U32 R224, RZ, RZ, UR4 ;  /* 0x00000004ffe07e24 */ /* 0x000fe2000f8e00ff */
[----:B------:R-:W-:Y:S01]  /*00a0*/  ULDC.64 UR6, c[0x0][0x2f0] ;  /* 0x0000bc0000067ab9 */ /* 0x000fe20000000a00 */
[----:B------:R-:W-:-:S03]  /*00b0*/  ULDC.64 UR8, c[0x0][0x2f0] ;  /* 0x0000bc0000087ab9 */ /* 0x000fc60000000a00 */
[----:B------:R-:W-:Y:S01]  /*00c0*/  S2UR UR16, SR_CTAID.X ;  /* 0x00000000001079c3 */ /* 0x000fe20000002500 */
[----:B--2---:R-:W-:-:S07]  /*00d0*/  @P2 IMAD.MOV.U32 R2, RZ, RZ, R6 ;  /* 0x000000ffff022224 */ /* 0x004fce00078e0006 */
[----:B------:R-:W2:Y:S01]  /*00e0*/  S2UR UR24, SR_CTAID.Y ;  /* 0x00000000001879c3 */ /* 0x000ea20000002600 */
[----:B-1----:R-:W-:-:S07]  /*00f0*/  @P2 IMAD.MOV.U32 R3, RZ, RZ, R5 ;  /* 0x000000ffff032224 */ /* 0x002fce00078e0005 */
[----:B------:R-:W1:Y:S01]  /*0100*/  S2UR UR22, SR_CTAID.Z ;  /* 0x00000000001679c3 */ /* 0x000e620000002700 */
[----:B------:R-:W4:Y:S01]  /*0110*/  @P2 LDG.E.64 R2, desc[UR18][R2.64] ;  /* 0x0000001202022981 */ /* 0x000f22000c1e1b00 */
[----:B------:R-:W-:-:S06]  /*0120*/  IMAD.U32 R225, RZ, RZ, UR5 ;  /* 0x00000005ffe17e24 */ /* 0x000fcc000f8e00ff */
[----:B------:R-:W4:Y:S01]  /*0130*/  @P2 LDC R0, c[0x0][0x3b0] ;  /* 0x0000ec00ff002b82 */ /* 0x000f220000000800 */
[----:B------:R-:W5:Y:S01]  /*0140*/  @P2 LDG.E.64 R224, desc[UR18][R224.64] ;  /* 0x00000012e0e02981 */ /* 0x000f62000c1e1b00 */
[----:B------:R-:W-:Y:S02]  /*0150*/  UISETP.NE.U32.AND UP2, UPT, UR6, URZ, UPT ;  /* 0x0000003f0600728c */ /* 0x000fe4000bf45070 */
[----:B--2---:R-:W-:Y:S02]  /*0160*/  UIMAD.WIDE UR8, UR24, 0x4, UR8 ;  /* 0x00000004180878a5 */ /* 0x004fe4000f8e0208 */
[----:B------:R-:W-:Y:S01]  /*0170*/  UISETP.NE.AND.EX UP2, UPT, UR7, URZ, UPT, UP2 ;  /* 0x0000003f0700728c */ /* 0x000fe2000bf45320 */
[----:B------:R-:W-:Y:S02]  /*0180*/  ULDC.U8 UR6, c[0x0][0x3c2] ;  /* 0x0000f08000067ab9 */ /* 0x000fe40000000000 */
[----:B------:R-:W-:Y:S02]  /*0190*/  UISETP.NE.AND UP3, UPT, UR6, URZ, UPT ;  /* 0x0000003f0600728c */ /* 0x000fe4000bf65270 */
[----:B-1----:R-:W-:Y:S01]  /*01a0*/  ULOP3.LUT UR4, UR22, UR16, UR24, 0xfe, !UPT ;  /* 0x0000001016047292 */ /* 0x002fe2000f8efe18 */
[----:B------:R-:W-:Y:S01]  /*01b0*/  PLOP3.LUT P0, PT, PT, PT, UP2, 0x80, 0x0 ;  /* 0x000000000000781c */ /* 0x000fe20003f0f028 */
[----:B------:R-:W-:-:S04]  /*01c0*/  ULDC.64 UR6, c[0x0][0x2f8] ;  /* 0x0000be0000067ab9 */ /* 0x000fc80000000a00 */
[----:B---3--:R-:W-:Y:S01]  /*01d0*/  LOP3.LUT P3, RZ, R252, UR4, RZ, 0xfc, !PT ;  /* 0x00000004fcff7c12 */ /* 0x008fe2000f86fcff */
[----:B------:R-:W-:Y:S02]  /*01e0*/  ULDC.64 UR4, c[0x0][0x300] ;  /* 0x0000c00000047ab9 */ /* 0x000fe40000000a00 */
[----:B------:R-:W-:-:S04]  /*01f0*/  UISETP.NE.U32.AND UP1, UPT, UR4, URZ, UPT ;  /* 0x0000003f0400728c */ /* 0x000fc8000bf25070 */
[----:B------:R-:W-:-:S03]  /*0200*/  UISETP.NE.AND.EX UP1, UPT, UR5, URZ, UPT, UP1 ;  /* 0x0000003f0500728c */ /* 0x000fc6000bf25310 */
[----:B------:R-:W-:Y:S02]  /*0210*/  ULDC.64 UR4, c[0x0][0x2f8] ;  /* 0x0000be0000047ab9 */ /* 0x000fe40000000a00 */
[----:B------:R-:W-:Y:S01]  /*0220*/  UISETP.EQ.U32.AND UP0, UPT, UR4, URZ, UPT ;  /* 0x0000003f0400728c */ /* 0x000fe2000bf02070 */
[----:B------:R-:W5:Y:S03]  /*0230*/  @!P3 LDC.64 R8, c[0x0][0x3b8] ;  /* 0x0000ee00ff08bb82 */ /* 0x000f660000000a00 */
[----:B------:R-:W-:Y:S02]  /*0240*/  UISETP.EQ.OR.EX UP0, UPT, UR5, URZ, !UP3, UP0 ;  /* 0x0000003f0500728c */ /* 0x000fe4000df02700 */
[----:B------:R-:W-:Y:S01]  /*0250*/  UIMAD.WIDE UR6, UR24, 0x4, UR6 ;  /* 0x00000004180678a5 */ /* 0x000fe2000f8e0206 */
[----:B----4-:R-:W-:Y:S01]  /*0260*/  @P2 IADD3 R6, P1, R2, R0, RZ ;  /* 0x0000000002062210 */ /* 0x010fe20007f3e0ff */
[----:B------:R-:W-:-:S04]  /*0270*/  IMAD.U32 R2, RZ, RZ, UR8 ;  /* 0x00000008ff027e24 */ /* 0x000fc8000f8e00ff */
[----:B------:R-:W-:Y:S01]  /*0280*/  @P2 IMAD.X R5, RZ, RZ, R3, P1 ;  /* 0x000000ffff052224 */ /* 0x000fe200008e0603 */
[----:B------:R-:W-:Y:S01]  /*0290*/  PLOP3.LUT P1, PT, PT, PT, UP1, 0x80, 0x0 ;  /* 0x000000000000781c */ /* 0x000fe20003f2f018 */
[----:B------:R-:W-:Y:S01]  /*02a0*/  IMAD.U32 R3, RZ, RZ, UR9 ;  /* 0x00000009ff037e24 */ /* 0x000fe2000f8e00ff */
[----:B------:R-:W-:Y:S01]  /*02b0*/  @UP1 ULDC.64 UR8, c[0x0][0x300] ;  /* 0x0000c00000081ab9 */ /* 0x000fe20000000a00 */
[----:B------:R-:W-:Y:S01]  /*02c0*/  @!P3 IMAD.MOV.U32 R4, RZ, RZ, R6 ;  /* 0x000000ffff04b224 */ /* 0x000fe200078e0006 */
[----:B------:R-:W-:Y:S01]  /*02d0*/  @UP1 UIMAD.WIDE UR8, UR24, 0x4, UR8 ;  /* 0x00000004180818a5 */ /* 0x000fe2000f8e0208 */
[----:B-----5:R-:W-:Y:S01]  /*02e0*/  @!P3 STG.E.64 desc[UR18][R8.64], R224 ;  /* 0x000000e00800b986 */ /* 0x020fe2000c101b12 */
[----:B------:R-:W-:-:S03]  /*02f0*/  PLOP3.LUT P2, PT, PT, PT, UP0, 0x80, 0x0 ;  /* 0x000000000000781c */ /* 0x000fc60003f4f008 */
[----:B------:R1:W-:Y:S04]  /*0300*/  @!P3 STG.E.64 desc[UR18][R8.64+0x8], R4 ;  /* 0x000008040800b986 */ /* 0x0003e8000c101b12 */
[----:B------:R-:W2:Y:S04]  /*0310*/  @P0 LDG.E R7, desc[UR18][R2.64+0x4] ;  /* 0x0000041202070981 */ /* 0x000ea8000c1e1900 */
[----:B-1----:R1:W3:Y:S02]  /*0320*/  @P0 LDG.E R8, desc[UR18][R2.64] ;  /* 0x0000001202080981 */ /* 0x0022e4000c1e1900 */
[----:B-1----:R-:W-:Y:S01]  /*0330*/  IMAD.U32 R2, RZ, RZ, UR8 ;  /* 0x00000008ff027e24 */ /* 0x002fe2000f8e00ff */
[----:B------:R-:W-:Y:S01]  /*0340*/  SHF.R.S32.HI R11, RZ, 0x1f, R252 ;  /* 0x0000001fff0b7819 */ /* 0x000fe200000114fc */
[----:B------:R-:W-:Y:S01]  /*0350*/  IMAD.U32 R3, RZ, RZ, UR9 ;  /* 0x00000009ff037e24 */ /* 0x000fe2000f8e00ff */
[----:B------:R-:W-:Y:S01]  /*0360*/  UMOV UR15, 0xffffffff ;  /* 0xffffffff000f7882 */ /* 0x000fe20000000000 */
[----:B------:R-:W-:-:S03]  /*0370*/  ULDC UR8, c[0x0][0x270] ;  /* 0x00009c0000087ab9 */ /* 0x000fc60000000800 */
[----:B------:R1:W4:Y:S02]  /*0380*/  @P1 LDG.E R0, desc[UR18][R2.64] ;  /* 0x0000001202001981 */ /* 0x000324000c1e1900 */
[----:B-1----:R-:W-:Y:S02]  /*0390*/  IMAD.U32 R2, RZ, RZ, UR6 ;  /* 0x00000006ff027e24 */ /* 0x002fe4000f8e00ff */
[----:B------:R-:W-:-:S05]  /*03a0*/  IMAD.U32 R3, RZ, RZ, UR7 ;  /* 0x00000007ff037e24 */ /* 0x000fca000f8e00ff */
        /* <DEDUP_REMOVED lines=9> */
[----:B------:R-:W-:Y:S01]  /*0440*/  @UP2 UIADD3 UR21, UR21, -UR15, URZ ;  /* 0x8000000f15152290 */ /* 0x000fe2000fffe03f */
[----:B----4-:R-:W-:Y:S02]  /*0450*/  @P1 R2UR UR11, R0 ;  /* 0x00000000000b12ca */ /* 0x010fe400000e0000 */
[----:B------:R-:W-:-:S05]  /*0460*/  LOP3.LUT R0, R25, 0xffffffe0, RZ, 0xc0, !PT ;  /* 0xffffffe019007812 */ /* 0x000fca00078ec0ff */
[----:B------:R-:W-:Y:S01]  /*0470*/  IMAD.IADD R88, R252, 0x1, -R0 ;  /* 0x00000001fc587824 */ /* 0x000fe200078e0a00 */
[----:B------:R-:W-:-:S04]  /*0480*/  @!UP2 ULDC UR21, c[0x0][0x2c4] ;  /* 0x0000b1000015aab9 */ /* 0x000fc80000000800 */
[--C-:B------:R-:W-:Y:S02]  /*0490*/  SHF.R.S32.HI R0, RZ, 0x1f, R88.reuse ;  /* 0x0000001fff007819 */ /* 0x100fe40000011458 */
[----:B-----5:R-:W-:Y:S02]  /*04a0*/  @!P2 R2UR UR6, R4 ;  /* 0x000000000406a2ca */ /* 0x020fe400000e0000 */
[----:B------:R-:W-:Y:S01]  /*04b0*/  ISETP.NE.AND.EX P2, PT, RZ, UR5, PT, P0 ;  /* 0x00000005ff007c0c */ /* 0x000fe2000bf45300 */
[----:B------:R-:W-:Y:S01]  /*04c0*/  USHF.R.S32.HI UR5, URZ, 0x1f, UR4 ;  /* 0x0000001f3f057899 */ /* 0x000fe20008011404 */
[----:B------:R-:W-:-:S05]  /*04d0*/  IADD3 R245, P1, P0, R6, UR4, R88 ;  /* 0x0000000406f57c10 */ /* 0x000fca000f83e058 */
[----:B------:R-:W-:-:S06]  /*04e0*/  IADD3.X R172, R5, UR5, R0, P1, P0 ;  /* 0x0000000505ac7c10 */ /* 0x000fcc0008fe0400 */
        /* <DEDUP_REMOVED lines=8> */
.L_x_1847:
[----:B------:R-:W-:-:S05]  /*0570*/  ULDC UR7, c[0x0][0x2c8] ;  /* 0x0000b20000077ab9 */ /* 0x000fca0000000800 */
.L_x_1848:
        /* <DEDUP_REMOVED lines=21> */
[----:B------:R-:W-:-:S06]  /*06d0*/  UISETP.GE.AND UP0, UPT, UR20, 0x1, UPT ;  /* 0x000000011400788c */ /* 0x000fcc000bf06270 */
[----:B------:R-:W-:-:S13]  /*06e0*/  PLOP3.LUT P0, PT, PT, PT, UP0, 0x80, 0x0 ;  /* 0x000000000000781c */ /* 0x000fda0003f0f008 */
[----:B------:R-:W-:Y:S05]  /*06f0*/  @!P0 BRA `(.L_x_1849) ;  /* 0x000000b8000c8947 */ /* 0x000fea0003800000 */
[----:B------:R-:W1:Y:S01]  /*0700*/  LDC R13, c[0x0][0x278] ;  /* 0x00009e00ff0d7b82 */ /* 0x000e620000000800 */
[----:B------:R-:W2:Y:S01]  /*0710*/  S2R R7, SR_CTAID.Z ;  /* 0x0000000000077919 */ /* 0x000ea20000002700 */
[----:B------:R-:W-:Y:S01]  /*0720*/  UISETP.NE.AND UP1, UPT, UR15, -0x1, UPT ;  /* 0xffffffff0f00788c */ /* 0x000fe2000bf25270 */
[CC--:B------:R-:W-:Y:S01]  /*0730*/  LEA.HI R5, R11.reuse, R252.reuse, RZ, 0x3 ;  /* 0x000000fc0b057211 */ /* 0x0c0fe200078f18ff */
[----:B------:R-:W-:Y:S01]  /*0740*/  UISETP.NE.AND UP0, UPT, UR6, -0x1, UPT ;  /* 0xffffffff0600788c */ /* 0x000fe2000bf05270 */
[----:B------:R-:W-:Y:S01]  /*0750*/  LEA.HI R24, R11, R252, RZ, 0x4 ;  /* 0x000000fc0b187211 */ /* 0x000fe200078f20ff */
[----:B------:R-:W-:Y:S01]  /*0760*/  UIADD3 UR14, -UR17, UR21, URZ ;  /* 0x00000015110e7290 */ /* 0x000fe2000fffe13f */
[----:B------:R-:W-:Y:S01]  /*0770*/  SHF.R.S32.HI R6, RZ, 0x3, R5 ;  /* 0x00000003ff067819 */ /* 0x000fe20000011405 */
[----:B------:R-:W-:Y:S01]  /*0780*/  IMAD.U32 R8, RZ, RZ, UR16 ;  /* 0x00000010ff087e24 */ /* 0x000fe2000f8e00ff */
[----:B------:R-:W-:Y:S01]  /*0790*/  USHF.R.S32.HI UR23, URZ, 0x1f, UR22 ;  /* 0x0000001f3f177899 */ /* 0x000fe20008011416 */
[----:B------:R-:W-:-:S02]  /*07a0*/  PLOP3.LUT P1, PT, PT, PT, UP0, 0x80, 0x0 ;  /* 0x000000000000781c */ /* 0x000fc40003f2f008 */
[----:B------:R-:W-:Y:S01]  /*07b0*/  VIADD R4, R6, 0x20 ;  /* 0x0000002006047836 */ /* 0x000fe20000000000 */
[----:B------:R-:W-:Y:S01]  /*07c0*/  @UP1 ULDC.64 UR4, c[0x0][0x240] ;  /* 0x0000900000041ab9 */ /* 0x000fe20000000a00 */
[----:B------:R-:W-:Y:S02]  /*07d0*/  @!UP1 USHF.R.S32.HI UR7, URZ, 0x1f, UR24 ;  /* 0x0000001f3f079899 */ /* 0x000fe40008011418 */
[----:B------:R-:W-:Y:S01]  /*07e0*/  @UP1 UIMAD.WIDE.U32 UR12, UR15, UR4, URZ ;  /* 0x000000040f0c12a5 */ /* 0x000fe2000f8e003f */
[----:B------:R-:W-:Y:S01]  /*07f0*/  ISETP.GE.AND P4, PT, R4, UR14, PT ;  /* 0x0000000e04007c0c */ /* 0x000fe2000bf86270 */
[----:B------:R-:W-:Y:S01]  /*0800*/  @UP0 UIADD3 UR25, UR11, UR6, URZ ;  /* 0x000000060b190290 */ /* 0x000fe2000fffe03f */
[----:B------:R-:W-:Y:S01]  /*0810*/  LOP3.LUT R4, R24, 0xfffffff0, RZ, 0xc0, !PT ;  /* 0xfffffff018047812 */ /* 0x000fe200078ec0ff */
[----:B------:R-:W-:Y:S01]  /*0820*/  @UP1 UIMAD UR10, UR15, UR5, UR13 ;  /* 0x000000050f0a12a4 */ /* 0x000fe2000f8e020d */
[----:B------:R-:W-:Y:S02]  /*0830*/  @UP0 ULDC.64 UR8, c[0x0][0x248] ;  /* 0x0000920000080ab9 */ /* 0x000fe40000000a00 */
[----:B------:R-:W-:Y:S01]  /*0840*/  @!UP1 ULDC.64 UR4, c[0x0][0x228] ;  /* 0x00008a0000049ab9 */ /* 0x000fe20000000a00 */
[----:B-1----:R-:W-:Y:S01]  /*0850*/  IABS R10, R13 ;  /* 0x0000000d000a7213 */ /* 0x002fe20000000000 */
[----:B------:R-:W-:Y:S01]  /*0860*/  @!UP1 UIMAD UR7, UR7, UR4, URZ ;  /* 0x00000004070792a4 */ /* 0x000fe2000f8e023f */
[----:B------:R-:W-:Y:S01]  /*0870*/  IMAD.IADD R4, R252, 0x1, -R4 ;  /* 0x00000001fc047824 */ /* 0x000fe200078e0a04 */
[----:B------:R-:W-:Y:S01]  /*0880*/  @!UP1 UIMAD.WIDE.U32 UR26, UR24, UR4, URZ ;  /* 0x00000004181a92a5 */ /* 0x000fe2000f8e003f */
[----:B------:R-:W1:Y:S01]  /*0890*/  I2F.RP R2, R10 ;  /* 0x0000000a00027306 */ /* 0x000e620000209400 */
[----:B------:R-:W-:-:S02]  /*08a0*/  @UP0 UIMAD.WIDE.U32 UR28, UR25, UR8, URZ ;  /* 0x00000008191c02a5 */ /* 0x000fc4000f8e003f */
[----:B------:R-:W-:Y:S01]  /*08b0*/  @!UP1 UIMAD UR5, UR24, UR5, UR7 ;  /* 0x00000005180592a4 */ /* 0x000fe2000f8e0207 */
        /* <DEDUP_REMOVED lines=12> */
[----:B------:R-:W-:Y:S02]  /*0980*/  VIADD R3, R6, 0x30 ;  /* 0x0000003006037836 */ /* 0x000fe40000000000 */
[----:B------:R-:W-:-:S03]  /*0990*/  IMAD.HI.U32 R0, R2, R7, RZ ;  /* 0x0000000702007227 */ /* 0x000fc600078e00ff */
[----:B------:R-:W-:Y:S01]  /*09a0*/  ISETP.GE.AND P3, PT, R3, UR14, PT ;  /* 0x0000000e03007c0c */ /* 0x000fe2000bf66270 */
[----:B------:R-:W-:Y:S02]  /*09b0*/  IMAD.MOV R2, RZ, RZ, -R0 ;  /* 0x000000ffff027224 */ /* 0x000fe400078e0a00 */
[----:B------:R-:W-:Y:S02]  /*09c0*/  VIADD R3, R6, 0x40 ;  /* 0x0000004006037836 */ /* 0x000fe40000000000 */
[C---:B------:R-:W-:Y:S01]  /*09d0*/  IMAD R2, R10.reuse, R2, R7 ;  /* 0x000000020a027224 */ /* 0x040fe200078e0207 */
[--C-:B------:R-:W-:Y:S02]  /*09e0*/  SHF.R.S32.HI R7, RZ, 0x1f, R6.reuse ;  /* 0x0000001fff077819 */ /* 0x100fe40000011406 */
[----:B------:R-:W-:Y:S02]  /*09f0*/  ISETP.GE.AND P0, PT, R3, UR14, PT ;  /* 0x0000000e03007c0c */ /* 0x000fe4000bf06270 */
[----:B------:R-:W-:Y:S01]  /*0a00*/  ISETP.GT.U32.AND P5, PT, R10, R2, PT ;  /* 0x000000020a00720c */ /* 0x000fe20003fa4070 */
[----:B------:R-:W-:Y:S01]  /*0a10*/  IMAD.WIDE R8, R8, 0x80, R6 ;  /* 0x0000008008087825 */ /* 0x000fe200078e0206 */
[----:B------:R-:W-:-:S04]  /*0a20*/  LOP3.LUT R3, R13, UR22, RZ, 0x3c, !PT ;  /* 0x000000160d037c12 */ /* 0x000fc8000f8e3cff */
[----:B------:R-:W-:-:S07]  /*0a30*/  ISETP.GE.AND P2, PT, R3, RZ, PT ;  /* 0x000000ff0300720c */ /* 0x000fce0003f46270 */
[----:B------:R-:W-:Y:S02]  /*0a40*/  @!P5 IMAD.IADD R2, R2, 0x1, -R10 ;  /* 0x000000010202d824 */ /* 0x000fe400078e0a0a */
[----:B------:R-:W-:Y:S01]  /*0a50*/  @!P5 VIADD R0, R0, 0x1 ;  /* 0x000000010000d836 */ /* 0x000fe20000000000 */
[----:B------:R-:W-:Y:S02]  /*0a60*/  ISETP.NE.AND P5, PT, R13, RZ, PT ;  /* 0x000000ff0d00720c */ /* 0x000fe40003fa5270 */
[----:B------:R-:W-:Y:S02]  /*0a70*/  ISETP.GE.U32.AND P6, PT, R2, R10, PT ;  /* 0x0000000a0200720c */ /* 0x000fe40003fc6070 */
[----:B------:R-:W-:Y:S02]  /*0a80*/  LOP3.LUT R2, R5, 0xfffffff8, RZ, 0xc0, !PT ;  /* 0xfffffff805027812 */ /* 0x000fe400078ec0ff */
        /* <DEDUP_REMOVED lines=19> */
.L_x_1850:
        /* <DEDUP_REMOVED lines=23> */
.L_x_1851:
        /* <DEDUP_REMOVED lines=10> */
[----:B------:R-:W-:Y:S01]  /*0dd0*/  @P6 VIADD R0, R0, 0x1 ;  /* 0x0000000100006836 */ /* 0x000fe20000000000 */
[----:B------:R-:W-:Y:S01]  /*0de0*/  LOP3.LUT R223, R12, 0xfffffe00, R223, 0xf8, !PT ;  /* 0xfffffe000cdf7812 */ /* 0x000fe200078ef8df */
[----:B------:R-:W-:Y:S01]  /*0df0*/  IMAD.IADD R20, R4, 0x1, -R11 ;  /* 0x0000000104147824 */ /* 0x000fe200078e0a0b */
[----:B------:R-:W-:Y:S01]  /*0e00*/  IADD3.X R11, R3, UR25, R5, P1, !PT ;  /* 0x00000019030b7c10 */ /* 0x000fe20008ffe405 */
[----:B------:R-:W-:Y:S01]  /*0e10*/  IMAD.WIDE.U32 R2, R6, UR6, R138 ;  /* 0x0000000606027c25 */ /* 0x000fe2000f8e008a */
[----:B------:R-:W-:Y:S01]  /*0e20*/  @!P2 IADD3 R0, -R0, RZ, RZ ;  /* 0x000000ff0000a210 */ /* 0x000fe20007ffe1ff */
[----:B------:R-:W1:Y:S01]  /*0e30*/  S2UR UR25, SR_CgaCtaId ;  /* 0x00000000001979c3 */ /* 0x000e620000008800 */
[----:B------:R-:W-:Y:S01]  /*0e40*/  @!P5 LOP3.LUT R0, RZ, R13, RZ, 0x33, !PT ;  /* 0x0000000dff00d212 */ /* 0x000fe200078e33ff */
[----:B------:R-:W-:Y:S01]  /*0e50*/  IMAD R5, R7, UR6, RZ ;  /* 0x0000000607057c24 */ /* 0x000fe2000f8e02ff */
[----:B------:R-:W-:Y:S01]  /*0e60*/  IADD3 R2, P2, R2, UR26, RZ ;  /* 0x0000001a02027c10 */ /* 0x000fe2000ff5e0ff */
[----:B------:R-:W-:Y:S01]  /*0e70*/  VIADD R18, R6, 0x10 ;  /* 0x0000001006127836 */ /* 0x000fe20000000000 */
[----:B------:R-:W-:Y:S01]  /*0e80*/  IADD3 R4, P1, R138, UR12, RZ ;  /* 0x0000000c8a047c10 */ /* 0x000fe2000ff3e0ff */
[C---:B------:R-:W-:Y:S01]  /*0e90*/  IMAD R13, R6.reuse, UR7, R5 ;  /* 0x00000007060d7c24 */ /* 0x040fe2000f8e0205 */
[----:B------:R-:W-:Y:S01]  /*0ea0*/  SHF.R.S32.HI R12, RZ, 0x1f, R0 ;  /* 0x0000001fff0c7819 */ /* 0x000fe20000011400 */
[----:B------:R-:W-:Y:S01]  /*0eb0*/  UIMAD UR5, UR22, UR5, UR4 ;  /* 0x00000005160572a4 */ /* 0x000fe2000f8e0204 */
[----:B------:R-:W-:Y:S01]  /*0ec0*/  IADD3.X R5, R139, UR10, RZ, P1, !PT ;  /* 0x0000000a8b057c10 */ /* 0x000fe20008ffe4ff */
[----:B------:R-:W-:Y:S01]  /*0ed0*/  ULDC.64 UR10, c[0x0][0x268] ;  /* 0x00009a00000a7ab9 */ /* 0x000fe20000000a00 */
[----:B------:R-:W-:Y:S01]  /*0ee0*/  IADD3.X R3, R3, UR13, R13, P2, !PT ;  /* 0x0000000d03037c10 */ /* 0x000fe200097fe40d */
[----:B------:R-:W-:Y:S01]  /*0ef0*/  ULDC.64 UR12, c[0x0][0x260] ;  /* 0x00009800000c7ab9 */ /* 0x000fe20000000a00 */
[----:B------:R-:W-:Y:S01]  /*0f00*/  ISETP.GE.AND P6, PT, R6, UR14, PT ;  /* 0x0000000e06007c0c */ /* 0x000fe2000bfc6270 */
[----:B------:R-:W-:Y:S01]  /*0f10*/  IMAD.WIDE.U32 R28, R0, UR12, R10 ;  /* 0x0000000c001c7c25 */ /* 0x000fe2000f8e000a */
[----:B------:R-:W-:Y:S01]  /*0f20*/  ISETP.GE.AND P5, PT, R18, UR14, PT ;  /* 0x0000000e12007c0c */ /* 0x000fe2000bfa6270 */
[----:B------:R-:W-:-:S02]  /*0f30*/  UMOV UR4, 0x400 ;  /* 0x0000040000047882 */ /* 0x000fc40000000000 */
[----:B------:R-:W-:Y:S01]  /*0f40*/  IMAD.WIDE.U32 R26, R0, UR10, R2 ;  /* 0x0000000a001a7c25 */ /* 0x000fe2000f8e0002 */
[----:B------:R2:W-:Y:S01]  /*0f50*/  STL.64 [R1+0x20], R28 ;  /* 0x0000201c01007387 */ /* 0x0005e20000100a00 */
[----:B------:R-:W-:Y:S02]  /*0f60*/  R2P PR, R20, 0x6 ;  /* 0x0000000614007804 */ /* 0x000fe40000000000 */
[----:B------:R-:W-:Y:S01]  /*0f70*/  IMAD.WIDE.U32 R16, R16, UR22, R4 ;  /* 0x0000001610107c25 */ /* 0x000fe2000f8e0004 */
[----:B------:R2:W-:Y:S01]  /*0f80*/  STL.64 [R1+0x18], R26 ;  /* 0x0000181a01007387 */ /* 0x0005e20000100a00 */
[----:B-1----:R-:W-:Y:S01]  /*0f90*/  ULEA UR4, UR25, UR4, 0x18 ;  /* 0x0000000419047291 */ /* 0x002fe2000f8ec03f */
[----:B------:R-:W-:Y:S01]  /*0fa0*/  IADD3 R3, R6, 0x50, RZ ;  /* 0x0000005006037810 */ /* 0x000fe20007ffe0ff */
[----:B------:R-:W-:Y:S01]  /*0fb0*/  IMAD R4, R12, UR12, RZ ;  /* 0x0000000c0c047c24 */ /* 0x000fe2000f8e02ff */
[----:B------:R-:W-:Y:S01]  /*0fc0*/  IADD3 R11, R17, UR5, RZ ;  /* 0x00000005110b7c10 */ /* 0x000fe2000fffe0ff */
[----:B------:R-:W-:-:S02]  /*0fd0*/  IMAD.MOV.U32 R2, RZ, RZ, 0x20 ;  /* 0x00000020ff027424 */ /* 0x000fc400078e00ff */
[----:B------:R-:W-:Y:S01]  /*0fe0*/  IMAD R22, R0, UR13, R4 ;  /* 0x0000000d00167c24 */ /* 0x000fe2000f8e0204 */
[----:B------:R-:W-:Y:S01]  /*0ff0*/  LEA R223, R223, UR4, 0x1 ;  /* 0x00000004dfdf7c11 */ /* 0x000fe2000f8e08ff */
[----:B------:R-:W-:Y:S01]  /*1000*/  IMAD R4, R12, UR10, RZ ;  /* 0x0000000a0c047c24 */ /* 0x000fe2000f8e02ff */
[----:B------:R-:W-:Y:S01]  /*1010*/  SEL R2, R2, 0xffffffe0, !P2 ;  /* 0xffffffe002027807 */ /* 0x000fe20005000000 */
[----:B------:R-:W-:Y:S02]  /*1020*/  VIADD R247, R138, 0x40 ;  /* 0x000000408af77836 */ /* 0x000fe40000000000 */
[----:B------:R-:W-:Y:S01]  /*1030*/  IMAD R23, R0, UR11, R4 ;  /* 0x0000000b00177c24 */ /* 0x000fe2000f8e0204 */
[----:B------:R-:W-:-:S04]  /*1040*/  MOV R4, 0x10 ;  /* 0x0000001000047802 */ /* 0x000fc80000000f00 */
        /* <DEDUP_REMOVED lines=28> */
.L_x_1853:
[----:B------:R-:W-:Y:S05]  /*1210*/  BSYNC B0 ;  /* 0x0000000000007941 */ /* 0x000fea0003800000 */
.L_x_1852:
        /* <DEDUP_REMOVED lines=33> */
.L_x_1855:
[----:B------:R-:W-:Y:S05]  /*1430*/  BSYNC B0 ;  /* 0x0000000000007941 */ /* 0x000fea0003800000 */
.L_x_1854:
        /* <DEDUP_REMOVED lines=33> */
.L_x_1857:
[----:B------:R-:W-:Y:S05]  /*1650*/  BSYNC B0 ;  /* 0x0000000000007941 */ /* 0x000fea0003800000 */
.L_x_1856:
        /* <DEDUP_REMOVED lines=32> */
.L_x_1859:
[----:B------:R-:W-:Y:S05]  /*1860*/  BSYNC B0 ;  /* 0x0000000000007941 */ /* 0x000fea0003800000 */
.L_x_1858:
        /* <DEDUP_REMOVED lines=31> */
.L_x_1861:
[----:B------:R-:W-:Y:S05]  /*1a60*/  BSYNC B0 ;  /* 0x0000000000007941 */ /* 0x000fea0003800000 */
.L_x_1860:
        /* <DEDUP_REMOVED lines=31> */
.L_x_1863:
[----:B------:R-:W-:Y:S05]  /*1c60*/  BSYNC B0 ;  /* 0x0000000000007941 */ /* 0x000fea0003800000 */
.L_x_1862:
        /* <DEDUP_REMOVED lines=31> */
.L_x_1865:
[----:B------:R-:W-:Y:S05]  /*1e60*/  BSYNC B0 ;  /* 0x0000000000007941 */ /* 0x000fea0003800000 */
.L_x_1864:
[----:B------:R-:W-:Y:S01]  /*1e70*/  UIADD3 UR5, UR20, 0x1f, URZ ;  /* 0x0000001f14057890 */ /* 0x000fe2000fffe03f */
[----:B------:R-:W-:Y:S01]  /*1e80*/  BSSY B0, `(.L_x_1866) ;  /* 0x0000021000007945 */ /* 0x000fe20003800000 */
[----:B------:R-:W-:Y:S02]  /*1e90*/  USHF.L.U32 UR13, UR8, 0x5, URZ ;  /* 0x00000005080d7899 */ /* 0x000fe4000800063f */
[----:B------:R-:W-:-:S04]  /*1ea0*/  USHF.R.S32.HI UR12, URZ, 0x1f, UR5 ;  /* 0x0000001f3f0c7899 */ /* 0x000fc80008011405 */
[----:B------:R-:W-:Y:S01]  /*1eb0*/  ULEA.HI UR12, UR12, UR5, URZ, 0x5 ;  /* 0x000000050c0c7291 */ /* 0x000fe2000f8f283f */
[----:B------:R-:W-:Y:S11]  /*1ec0*/  @P4 BRA `(.L_x_1867) ;  /* 0x0000000000704947 */ /* 0x000ff60003800000 */
        /* <DEDUP_REMOVED lines=28> */
.L_x_1867:
[----:B------:R-:W-:Y:S05]  /*2090*/  BSYNC B0 ;  /* 0x0000000000007941 */ /* 0x000fea0003800000 */
.L_x_1866:
[----:B------:R-:W-:Y:S01]  /*20a0*/  ULEA.HI.SX32 UR25, UR12, 0xffffffff, 0x1b ;  /* 0xffffffff0c197891 */ /* 0x000fe2000f8fda3f */
[----:B------:R-:W-:Y:S01]  /*20b0*/  IMAD.IADD R93, R29, 0x1, R22 ;  /* 0x000000011d5d7824 */ /* 0x000fe200078e0216 */
[----:B------:R-:W-:Y:S01]  /*20c0*/  MOV R92, R28 ;  /* 0x0000001c005c7202 */ /* 0x000fe20000000f00 */
[----:B------:R-:W-:Y:S01]  /*20d0*/  USHF.L.U64.HI UR26, UR8, 0x5, UR9 ;  /* 0x00000005081a7899 */ /* 0x000fe20008010209 */
[----:B------:R-:W-:Y:S01]  /*20e0*/  IMAD.U32 R91, RZ, RZ, UR13 ;  /* 0x0000000dff5b7e24 */ /* 0x000fe2000f8e00ff */
[----:B------:R-:W-:Y:S01]  /*20f0*/  UIMAD UR27, UR25, -0x20, UR20 ;  /* 0xffffffe0191b78a4 */ /* 0x000fe2000f8e0214 */
[----:B------:R-:W-:Y:S01]  /*2100*/  BSSY B0, `(.L_x_1868) ;  /* 0x000001e000007945 */ /* 0x000fe20003800000 */
[----:B------:R2:W-:Y:S01]  /*2110*/  STL.64 [R1+0x10], R92 ;  /* 0x0000105c01007387 */ /* 0x0005e20000100a00 */
[----:B------:R-:W-:Y:S01]  /*2120*/  USHF.R.S32.HI UR5, URZ, 0x1f, UR25 ;  /* 0x0000001f3f057899 */ /* 0x000fe20008011419 */
[----:B-1----:R-:W-:Y:S01]  /*2130*/  IMAD.WIDE.U32 R8, R91, UR25, R92 ;  /* 0x000000195b087c25 */ /* 0x002fe2000f8e005c */
[----:B------:R-:W-:Y:S01]  /*2140*/  UIMAD UR10, UR26, UR25, URZ ;  /* 0x000000191a0a72a4 */ /* 0x000fe2000f8e023f */
[----:B------:R-:W-:-:S02]  /*2150*/  ISETP.GE.AND P0, PT, R6, UR27, PT ;  /* 0x0000001b06007c0c */ /* 0x000fc4000bf06270 */
[----:B------:R-:W-:Y:S01]  /*2160*/  ISETP.GE.AND P3, PT, R18, UR27, PT ;  /* 0x0000001b12007c0c */ /* 0x000fe2000bf66270 */
[----:B------:R-:W-:-:S06]  /*2170*/  UIMAD UR10, UR5, UR13, UR10 ;  /* 0x0000000d050a72a4 */ /* 0x000fcc000f8e020a */
[----:B------:R-:W-:-:S04]  /*2180*/  IADD3 R3, R9, UR10, RZ ;  /* 0x0000000a09037c10 */ /* 0x000fc8000fffe0ff */
        /* <DEDUP_REMOVED lines=21> */
.L_x_1869:
[----:B------:R-:W-:Y:S05]  /*22e0*/  BSYNC B0 ;  /* 0x0000000000007941 */ /* 0x000fea0003800000 */
.L_x_1868:
        /* <DEDUP_REMOVED lines=26> */
.L_x_1871:
[----:B------:R-:W-:Y:S05]  /*2490*/  BSYNC B0 ;  /* 0x0000000000007941 */ /* 0x000fea0003800000 */
.L_x_1870:
[----:B------:R-:W-:Y:S01]  /*24a0*/  ULDC.64 UR10, c[0x0][0x3c8] ;  /* 0x0000f200000a7ab9 */ /* 0x000fe20000000a00 */
[----:B------:R-:W0:Y:S01]  /*24b0*/  LDGDEPBAR ;  /* 0x00000000000079af */ /* 0x000e220000000000 */
[----:B------:R-:W-:-:S04]  /*24c0*/  UISETP.NE.U32.AND UP1, UPT, UR10, URZ, UPT ;  /* 0x0000003f0a00728c */ /* 0x000fc8000bf25070 */
[----:B------:R-:W-:-:S06]  /*24d0*/  UISETP.NE.AND.EX UP1, UPT, UR11, URZ, UPT, UP1 ;  /* 0x0000003f0b00728c */ /* 0x000fcc000bf25310 */
[----:B------:R-:W-:-:S05]  /*24e0*/  PLOP3.LUT P2, PT, PT, PT, UP1, 0x80, 0x0 ;  /* 0x000000000000781c */ /* 0x000fca0003f4f018 */
[----:B------:R-:W-:Y:S01]  /*24f0*/  @UP1 USHF.R.S32.HI UR30, URZ, 0x1f, UR24 ;  /* 0x0000001f3f1e1899 */ /* 0x000fe20008011418 */
[----:B------:R-:W-:-:S03]  /*2500*/  @UP1 ULDC.64 UR8, c[0x0][0x3d0] ;  /* 0x0000f40000081ab9 */ /* 0x000fc60000000a00 */
[----:B------:R-:W-:Y:S02]  /*2510*/  @UP1 UIMAD UR30, UR30, UR8, URZ ;  /* 0x000000081e1e12a4 */ /* 0x000fe4000f8e023f */
[----:B------:R-:W-:Y:S02]  /*2520*/  @UP1 UIMAD.WIDE.U32 UR22, UR24, UR8, UR22 ;  /* 0x00000008181612a5 */ /* 0x000fe4000f8e0016 */
[----:B------:R-:W-:Y:S01]  /*2530*/  @UP1 UIMAD UR9, UR24, UR9, UR30 ;  /* 0x00000009180912a4 */ /* 0x000fe2000f8e021e */
[----:B------:R-:W-:Y:S01]  /*2540*/  SHF.R.S32.HI R7, RZ, 0x4, R24 ;  /* 0x00000004ff077819 */ /* 0x000fe20000011418 */
[----:B------:R-:W-:Y:S01]  /*2550*/  @UP1 ULEA UR10, UP0, UR22, UR10, 0x2 ;  /* 0x0000000a160a1291 */ /* 0x000fe2000f80103f */
[----:B------:R-:W-:Y:S01]  /*2560*/  IMAD.SHL.U32 R0, R19, 0x40, RZ ;  /* 0x0000004013007824 */ /* 0x000fe200078e00ff */
[----:B------:R-:W-:Y:S01]  /*2570*/  @UP1 UIADD3 UR9, UR23, UR9, URZ ;  /* 0x0000000917091290 */ /* 0x000fe2000fffe03f */
[----:B------:R-:W-:-:S04]  /*2580*/  DEPBAR.LE SB0, 0x0 ;  /* 0x000080000000791a */ /* 0x000fc80000000000 */
[----:B------:R-:W-:Y:S01]  /*2590*/  @UP1 ULEA.HI.X UR11, UR22, UR11, UR9, 0x2, UP0 ;  /* 0x0000000b160b1291 */ /* 0x000fe200080f1409 */
[----:B-1----:R-:W-:Y:S01]  /*25a0*/  IMAD.U32 R8, RZ, RZ, UR10 ;  /* 0x0000000aff087e24 */ /* 0x002fe2000f8e00ff */
[----:B------:R-:W-:-:S04]  /*25b0*/  @UP1 ULDC UR8, c[0x0][0x2e8] ;  /* 0x0000ba0000081ab9 */ /* 0x000fc80000000800 */
[----:B------:R-:W-:-:S05]  /*25c0*/  IMAD.U32 R9, RZ, RZ, UR11 ;  /* 0x0000000bff097e24 */ /* 0x000fca000f8e00ff */
[----:B------:R1:W5:Y:S01]  /*25d0*/  @P2 LDG.E R11, desc[UR18][R8.64] ;  /* 0x00000012080b2981 */ /* 0x000362000c1e1900 */
[----:B------:R-:W-:Y:S01]  /*25e0*/  LEA.HI R3, R24, R7, RZ, 0x1 ;  /* 0x0000000718037211 */ /* 0x000fe200078f08ff */
[----:B------:R-:W-:Y:S01]  /*25f0*/  IMAD.SHL.U32 R5, R6, 0x8, RZ ;  /* 0x0000000806057824 */ /* 0x000fe200078e00ff */
[----:B------:R-:W-:Y:S01]  /*2600*/  LOP3.LUT R0, R0, 0x1c0, RZ, 0xc0, !PT ;  /* 0x000001c000007812 */ /* 0x000fe200078ec0ff */
[----:B------:R-:W5:Y:S01]  /*2610*/  @P2 MUFU.RCP R10, UR8 ;  /* 0x00000008000a2d08 */ /* 0x000f620008001000 */
[----:B------:R-:W-:Y:S01]  /*2620*/  LOP3.LUT R3, R3, 0xfffffffe, RZ, 0xc0, !PT ;  /* 0xfffffffe03037812 */ /* 0x000fe200078ec0ff */
[----:B------:R-:W-:Y:S01]  /*2630*/  IMAD.IADD R12, R27, 0x1, R23 ;  /* 0x000000011b0c7824 */ /* 0x000fe200078e0217 */
[----:B------:R-:W-:Y:S01]  /*2640*/  ISETP.GE.AND P1, PT, R6, UR27, PT ;  /* 0x0000001b06007c0c */ /* 0x000fe2000bf26270 */
[----:B------:R-:W-:Y:S01]  /*2650*/  BAR.SYNC.DEFER_BLOCKING 0x0 ;  /* 0x0000000000007b1d */ /* 0x000fe20000010000 */
[----:B------:R-:W-:Y:S01]  /*2660*/  UIMAD.WIDE.U32 UR8, UR25, UR6, URZ ;  /* 0x00000006190872a5 */ /* 0x000fe2000f8e003f */
[----:B------:R-:W-:Y:S01]  /*2670*/  IMAD.IADD R3, R7, 0x1, -R3 ;  /* 0x0000000107037824 */ /* 0x000fe200078e0a03 */
[----:B------:R-:W-:Y:S01]  /*2680*/  UIMAD UR5, UR5, UR6, URZ ;  /* 0x00000006050572a4 */ /* 0x000fe2000f8e023f */
[----:B------:R-:W-:Y:S01]  /*2690*/  IMAD.SHL.U32 R7, R20, 0x40, RZ ;  /* 0x0000004014077824 */ /* 0x000fe200078e00ff */
[----:B------:R-:W-:Y:S01]  /*26a0*/  SHF.R.S32.HI R137, RZ, 0x5, R25 ;  /* 0x00000005ff897819 */ /* 0x000fe20000011419 */
[----:B------:R-:W-:Y:S01]  /*26b0*/  BSSY B0, `(.L_x_1872) ;  /* 0x0000034000007945 */ /* 0x000fe20003800000 */
[----:B------:R-:W-:Y:S01]  /*26c0*/  IMAD.U32 R6, RZ, RZ, UR8 ;  /* 0x00000008ff067e24 */ /* 0x000fe2000f8e00ff */
[----:B------:R2:W-:Y:S01]  /*26d0*/  STL [R1+0x28], R12 ;  /* 0x0000280c01007387 */ /* 0x0005e20000100800 */
[----:B------:R-:W-:Y:S01]  /*26e0*/  UIMAD UR5, UR25, UR7, UR5 ;  /* 0x00000007190572a4 */ /* 0x000fe2000f8e0205 */
[----:B------:R-:W-:-:S03]  /*26f0*/  ISETP.GE.AND P3, PT, R18, UR27, PT ;  /* 0x0000001b12007c0c */ /* 0x000fc6000bf66270 */
[----:B------:R-:W-:Y:S01]  /*2700*/  UIADD3 UR5, UR9, UR5, URZ ;  /* 0x0000000509057290 */ /* 0x000fe2000fffe03f */
[----:B-1----:R-:W-:Y:S01]  /*2710*/  LOP3.LUT R8, R0, 0x8, R5, 0xf8, !PT ;  /* 0x0000000800087812 */ /* 0x002fe200078ef805 */
[----:B------:R-:W-:Y:S01]  /*2720*/  IMAD.SHL.U32 R9, R3, 0x8, RZ ;  /* 0x0000000803097824 */ /* 0x000fe200078e00ff */
[----:B------:R-:W-:Y:S02]  /*2730*/  SHF.R.U32.HI R5, RZ, 0x3, R0 ;  /* 0x00000003ff057819 */ /* 0x000fe40000011600 */
[----:B------:R-:W-:Y:S02]  /*2740*/  LOP3.LUT R0, R7, 0x1c0, RZ, 0xc0, !PT ;  /* 0x000001c007007812 */ /* 0x000fe400078ec0ff */
[----:B------:R-:W-:Y:S01]  /*2750*/  LOP3.LUT R5, R8, R5, RZ, 0x3c, !PT ;  /* 0x0000000508057212 */ /* 0x000fe200078e3cff */
[----:B------:R2:W-:Y:S01]  /*2760*/  @P1 STS.128 [R223+0xa000], RZ ;  /* 0x00a000ffdf001388 */ /* 0x0005e20000000c00 */
[----:B------:R-:W-:Y:S02]  /*2770*/  LOP3.LUT R8, R0, 0x8, R9, 0xf8, !PT ;  /* 0x0000000800087812 */ /* 0x000fe400078ef809 */
[----:B------:R-:W-:Y:S01]  /*2780*/  SHF.R.U32.HI R7, RZ, 0x3, R0 ;  /* 0x00000003ff077819 */ /* 0x000fe20000011600 */
[----:B------:R-:W-:Y:S01]  /*2790*/  IMAD R0, R3, 0x200, R5 ;  /* 0x0000020003007824 */ /* 0x000fe200078e0205 */
[----:B------:R2:W-:Y:S01]  /*27a0*/  @P1 STS.128 [R223+0xb000], RZ ;  /* 0x00b000ffdf001388 */ /* 0x0005e20000000c00 */
[----:B------:R-:W-:Y:S01]  /*27b0*/  IMAD.SHL.U32 R3, R21, 0x40, RZ ;  /* 0x0000004015037824 */ /* 0x000fe200078e00ff */
[----:B------:R-:W-:Y:S01]  /*27c0*/  LOP3.LUT R90, R8, R7, RZ, 0x3c, !PT ;  /* 0x00000007085a7212 */ /* 0x000fe200078e3cff */
[----:B------:R-:W-:Y:S01]  /*27d0*/  IMAD.U32 R7, RZ, RZ, UR9 ;  /* 0x00000009ff077e24 */ /* 0x000fe2000f8e00ff */
[----:B------:R-:W-:Y:S01]  /*27e0*/  LEA R5, P0, R6, R26, 0x5 ;  /* 0x0000001a06057211 */ /* 0x000fe200078028ff */
[----:B------:R-:W-:Y:S01]  /*27f0*/  IMAD.U32 R8, RZ, RZ, UR5 ;  /* 0x00000005ff087e24 */ /* 0x000fe2000f8e00ff */
[----:B------:R-:W-:Y:S01]  /*2800*/  LOP3.LUT R89, R3, 0xfffffe00, RZ, 0xc0, !PT ;  /* 0xfffffe0003597812 */ /* 0x000fe200078ec0ff */
[----:B------:R-:W-:Y:S01]  /*2810*/  UMOV UR5, URZ ;  /* 0x0000003f00057c82 */ /* 0x000fe20008000000 */
[----:B------:R-:W-:-:S02]  /*2820*/  LEA R208, R0, UR4, 0x1 ;  /* 0x0000000400d07c11 */ /* 0x000fc4000f8e08ff */
[----:B------:R-:W-:Y:S01]  /*2830*/  LEA.HI.X R8, R6, R12, R8, 0x5, P0 ;  /* 0x0000000c06087211 */ /* 0x000fe200000f2c08 */
[----:B------:R-:W-:Y:S02]  /*2840*/  IMAD R7, R137, 0x400, R89 ;  /* 0x0000040089077824 */ /* 0x000fe400078e0259 */
[----:B-----5:R-:W-:-:S05]  /*2850*/  @P2 FMUL.FTZ R3, R11, R10 ;  /* 0x0000000a0b032220 */ /* 0x020fca0000410000 */
[----:B------:R-:W-:Y:S01]  /*2860*/  @P2 R2UR UR8, R3 ;  /* 0x00000000030822ca */ /* 0x000fe200000e0000 */
[----:B------:R-:W-:-:S05]  /*2870*/  IMAD.IADD R3, R90, 0x1, R7 ;  /* 0x000000015a037824 */ /* 0x000fca00078e0207 */
[----:B------:R-:W-:-:S07]  /*2880*/  LEA R210, R3, UR4, 0x1 ;  /* 0x0000000403d27c11 */ /* 0x000fce000f8e08ff */
        /* <DEDUP_REMOVED lines=22> */
.L_x_1873:
[----:B------:R-:W-:Y:S05]  /*29f0*/  BSYNC B0 ;  /* 0x0000000000007941 */ /* 0x000fea0003800000 */
.L_x_1872:
        /* <DEDUP_REMOVED lines=29> */
.L_x_1875:
[----:B------:R-:W-:Y:S05]  /*2bd0*/  BSYNC B0 ;  /* 0x0000000000007941 */ /* 0x000fea0003800000 */
.L_x_1874:
[----:B------:R-:W-:Y:S01]  /*2be0*/  LDSM.16.M88.4 R8, [R210] ;  /* 0x00000000d208783b */ /* 0x000fe20000000200 */
[----:B------:R-:W-:Y:S01]  /*2bf0*/  R2P PR, R19, 0x6 ;  /* 0x0000000613007804 */ /* 0x000fe20000000000 */
[C---:B------:R-:W-:Y:S01]  /*2c00*/  VIADD R0, R208.reuse, 0x8000 ;  /* 0x00008000d0007836 */ /* 0x040fe20000000000 */
[----:B------:R-:W-:Y:S01]  /*2c10*/  UISETP.GE.AND UP0, UPT, UR20, 0x21, UPT ;  /* 0x000000211400788c */ /* 0x000fe2000bf06270 */
[----:B------:R-:W5:Y:S01]  /*2c20*/  LDSM.16.M88.4 R28, [R208+0x8000] ;  /* 0x00800000d01c783b */ /* 0x000f620000000200 */
[----:B------:R-:W-:Y:S01]  /*2c30*/  VIADD R219, R208, 0x8020 ;  /* 0x00008020d0db7836 */ /* 0x000fe20000000000 */
[----:B------:R-:W-:Y:S01]  /*2c40*/  ULDC.U8 UR8, c[0x0][0x388] ;  /* 0x0000e20000087ab9 */ /* 0x000fe20000000000 */
[--C-:B------:R-:W-:Y:S01]  /*2c50*/  IMAD R212, R4, 0x2, R210.reuse ;  /* 0x0000000204d47824 */ /* 0x100fe200078e02d2 */
[----:B------:R-:W5:Y:S01]  /*2c60*/  LDSM.16.M88.4 R32, [R208+0x8800] ;  /* 0x00880000d020783b */ /* 0x000f620000000200 */
[C---:B------:R-:W-:Y:S02]  /*2c70*/  IMAD R218, R2.reuse, 0x2, R210 ;  /* 0x0000000202da7824 */ /* 0x040fe400078e02d2 */
[----:B------:R-:W-:Y:S01]  /*2c80*/  IMAD R217, R2, 0x2, R212 ;  /* 0x0000000202d97824 */ /* 0x000fe200078e02d4 */
[----:B---34-:R-:W3:Y:S01]  /*2c90*/  LDSM.16.M88.4 R12, [R210+0x2000] ;  /* 0x00200000d20c783b */ /* 0x018ee20000000200 */
[----:B-12---:R-:W-:-:S02]  /*2ca0*/  IMAD.SHL.U32 R6, R252, 0x2, RZ ;  /* 0x00000002fc067824 */ /* 0x006fc400078e00ff */
[----:B------:R-:W-:Y:S01]  /*2cb0*/  @P1 VIADD R219, R0, 0xffffffe0 ;  /* 0xffffffe000db1836 */ /* 0x000fe20000000000 */
[----:B------:R-:W-:Y:S01]  /*2cc0*/  LDSM.16.M88.4 R16, [R212] ;  /* 0x00000000d410783b */ /* 0x000fe20000000200 */
[----:B------:R-:W-:Y:S01]  /*2cd0*/  IMAD.MOV.U32 R0, RZ, RZ, 0x40 ;  /* 0x00000040ff007424 */ /* 0x000fe200078e00ff */
[----:B------:R-:W-:Y:S01]  /*2ce0*/  LOP3.LUT R6, R6, 0x6, RZ, 0xc0, !PT ;  /* 0x0000000606067812 */ /* 0x000fe200078ec0ff */
[C---:B------:R-:W-:Y:S01]  /*2cf0*/  VIADD R222, R219.reuse, 0x800 ;  /* 0x00000800dbde7836 */ /* 0x040fe20000000000 */
[----:B------:R-:W1:Y:S01]  /*2d00*/  LDSM.16.M88.4 R36, [R219] ;  /* 0x00000000db24783b */ /* 0x000e620000000200 */
[C---:B------:R-:W-:Y:S01]  /*2d10*/  VIADD R221, R219.reuse, 0x1000 ;  /* 0x00001000dbdd7836 */ /* 0x040fe20000000000 */
[----:B------:R-:W-:Y:S01]  /*2d20*/  SEL R0, R0, 0xffffffc0, !P2 ;  /* 0xffffffc000007807 */ /* 0x000fe20005000000 */
[----:B------:R-:W-:Y:S01]  /*2d30*/  VIADD R220, R219, 0x1800 ;  /* 0x00001800dbdc7836 */ /* 0x000fe20000000000 */
[----:B------:R-:W2:Y:S03]  /*2d40*/  LDSM.16.M88.4 R44, [R219+0x800] ;  /* 0x00080000db2c783b */ /* 0x000ea60000000200 */
[----:B------:R-:W-:Y:S01]  /*2d50*/  IMAD.IADD R216, R208, 0x1, R0 ;  /* 0x00000001d0d87824 */ /* 0x000fe200078e0200 */
[----:B------:R-:W4:Y:S01]  /*2d60*/  LDSM.16.M88.4 R24, [R212+0x2000] ;  /* 0x00200000d418783b */ /* 0x000f220000000200 */
[----:B------:R-:W-:Y:S01]  /*2d70*/  IMAD.IADD R215, R0, 0x1, R219 ;  /* 0x0000000100d77824 */ /* 0x000fe200078e02db */
[----:B------:R-:W-:-:S02]  /*2d80*/  SHF.R.S32.HI R0, RZ, 0x1f, R88 ;  /* 0x0000001fff007819 */ /* 0x000fc40000011458 */
[----:B------:R-:W-:Y:S02]  /*2d90*/  LDSM.16.M88.4 R20, [R218] ;  /* 0x00000000da14783b */ /* 0x000fe40000000200 */
[----:B------:R-:W-:Y:S02]  /*2da0*/  LEA.HI R0, R0, R88, RZ, 0x2 ;  /* 0x0000005800007211 */ /* 0x000fe400078f10ff */
[----:B------:R-:W4:Y:S02]  /*2db0*/  LDSM.16.M88.4 R64, [R216+0x8800] ;  /* 0x00880000d840783b */ /* 0x000f240000000200 */
[----:B------:R-:W-:Y:S02]  /*2dc0*/  SHF.R.S32.HI R0, RZ, 0x2, R0 ;  /* 0x00000002ff007819 */ /* 0x000fe40000011400 */
[----:B------:R-:W4:Y:S03]  /*2dd0*/  LDSM.16.M88.4 R40, [R216+0x8000] ;  /* 0x00800000d828783b */ /* 0x000f260000000200 */
[----:B------:R-:W-:Y:S01]  /*2de0*/  IMAD R3, R137, 0x10, R0 ;  /* 0x0000001089037824 */ /* 0x000fe200078e0200 */
[----:B-----5:R-:W-:Y:S01]  /*2df0*/  HMMA.16816.F32.BF16 R60, R8, R28, RZ ;  /* 0x0000001c083c723c */ /* 0x020fe200000418ff */
[----:B------:R-:W-:Y:S01]  /*2e00*/  LDSM.16.M88.4 R80, [R215+0x1800] ;  /* 0x00180000d750783b */ /* 0x000fe20000000200 */
[----:B------:R-:W-:-:S02]  /*2e10*/  IMAD.U32 R0, RZ, RZ, UR20 ;  /* 0x00000014ff007e24 */ /* 0x000fc4000f8e00ff */
[----:B------:R-:W-:Y:S01]  /*2e20*/  VIADD R205, R3, UR17 ;  /* 0x0000001103cd7c36 */ /* 0x000fe20008000000 */
[----:B------:R-:W0:Y:S01]  /*2e30*/  LDGDEPBAR ;  /* 0x00000000000079af */ /* 0x000e220000000000 */
[C---:B------:R-:W-:Y:S01]  /*2e40*/  HMMA.16816.F32.BF16 R52, R8.reuse, R32, RZ ;  /* 0x000000200834723c */ /* 0x040fe200000418ff */
[----:B------:R-:W-:Y:S02]  /*2e50*/  IMAD.U32 R3, RZ, RZ, UR25 ;  /* 0x00000019ff037e24 */ /* 0x000fe4000f8e00ff */
[----:B------:R-:W-:Y:S02]  /*2e60*/  IADD3 R5, R0, -UR21, R205 ;  /* 0x8000001500057c10 */ /* 0x000fe4000fffe0cd */
[----:B------:R-:W-:Y:S01]  /*2e70*/  IMAD R3, R3, 0x20, R6 ;  /* 0x0000002003037824 */ /* 0x000fe200078e0206 */
[----:B------:R-:W-:Y:S01]  /*2e80*/  HMMA.16816.F32.BF16 R56, R8, R30, RZ ;  /* 0x0000001e0838723c */ /* 0x000fe200000418ff */
[C---:B------:R-:W-:Y:S01]  /*2e90*/  IADD3 R6, R5.reuse, 0x48, RZ ;  /* 0x0000004805067810 */ /* 0x040fe20007ffe0ff */
[----:B------:R-:W-:Y:S01]  /*2ea0*/  VIADD R7, R5, 0x40 ;  /* 0x0000004005077836 */ /* 0x000fe20000000000 */
[----:B------:R-:W-:-:S02]  /*2eb0*/  LOP3.LUT R0, R90, R89, RZ, 0xfc, !PT ;  /* 0x000000595a007212 */ /* 0x000fc400078efcff */
[----:B------:R-:W-:Y:S01]  /*2ec0*/  ISETP.GE.AND P1, PT, R3, UR20, PT ;  /* 0x0000001403007c0c */ /* 0x000fe2000bf26270 */
[----:B------:R-:W-:Y:S06]  /*2ed0*/  HMMA.16816.F32.BF16 R48, R8, R34, RZ ;  /* 0x000000220830723c */ /* 0x000fec00000418ff */
[C---:B---3--:R-:W-:Y:S06]  /*2ee0*/  HMMA.16816.F32.BF16 R8, R12.reuse, R28, RZ ;  /* 0x0000001c0c08723c */ /* 0x048fec00000418ff */
[C---:B------:R-:W-:Y:S06]  /*2ef0*/  HMMA.16816.F32.BF16 R28, R12.reuse, R30, RZ ;  /* 0x0000001e0c1c723c */ /* 0x040fec00000418ff */
[C---:B------:R-:W-:Y:S06]  /*2f00*/  HMMA.16816.F32.BF16 R72, R12.reuse, R32, RZ ;  /* 0x000000200c48723c */ /* 0x040fec00000418ff */
[----:B------:R-:W-:Y:S01]  /*2f10*/  HMMA.16816.F32.BF16 R68, R12, R34, RZ ;  /* 0x000000220c44723c */ /* 0x000fe200000418ff */
[----:B------:R-:W3:Y:S05]  /*2f20*/  LDSM.16.M88.4 R12, [R218+0x2000] ;  /* 0x00200000da0c783b */ /* 0x000eea0000000200 */
[C---:B-1----:R-:W-:Y:S06]  /*2f30*/  HMMA.16816.F32.BF16 R76, R16.reuse, R36, R60 ;  /* 0x00000024104c723c */ /* 0x042fec000004183c */
[C---:B--2---:R-:W-:Y:S06]  /*2f40*/  HMMA.16816.F32.BF16 R60, R16.reuse, R44, R52 ;  /* 0x0000002c103c723c */ /* 0x044fec0000041834 */
[C---:B------:R-:W-:Y:S06]  /*2f50*/  HMMA.16816.F32.BF16 R56, R16.reuse, R38, R56 ;  /* 0x000000261038723c */ /* 0x040fec0000041838 */
[----:B------:R-:W-:Y:S01]  /*2f60*/  HMMA.16816.F32.BF16 R48, R16, R46, R48 ;  /* 0x0000002e1030723c */ /* 0x000fe20000041830 */
[----:B------:R-:W-:Y:S05]  /*2f70*/  LDSM.16.M88.4 R16, [R215] ;  /* 0x00000000d710783b */ /* 0x000fea0000000200 */
[C---:B----4-:R-:W-:Y:S01]  /*2f80*/  HMMA.16816.F32.BF16 R32, R24.reuse, R36, R8 ;  /* 0x000000241820723c */ /* 0x050fe20000041808 */
[----:B------:R-:W1:Y:S05]  /*2f90*/  LDSM.16.M88.4 R8, [R217] ;  /* 0x00000000d908783b */ /* 0x000e6a0000000200 */
[C---:B------:R-:W-:Y:S01]  /*2fa0*/  HMMA.16816.F32.BF16 R36, R24.reuse, R38, R28 ;  /* 0x000000261824723c */ /* 0x040fe2000004181c */
[----:B------:R-:W2:Y:S05]  /*2fb0*/  LDSM.16.M88.4 R28, [R215+0x800] ;  /* 0x00080000d71c783b */ /* 0x000eaa0000000200 */
[C---:B------:R-:W-:Y:S06]  /*2fc0*/  HMMA.16816.F32.BF16 R52, R24.reuse, R44, R72 ;  /* 0x0000002c1834723c */ /* 0x040fec0000041848 */
[----:B------:R-:W-:Y:S01]  /*2fd0*/  HMMA.16816.F32.BF16 R44, R24, R46, R68 ;  /* 0x0000002e182c723c */ /* 0x000fe20000041844 */
[----:B------:R-:W4:Y:S05]  /*2fe0*/  LDSM.16.M88.4 R24, [R217+0x2000] ;  /* 0x00200000d918783b */ /* 0x000f2a0000000200 */
[C---:B------:R-:W-:Y:S06]  /*2ff0*/  HMMA.16816.F32.BF16 R72, R20.reuse, R64, R60 ;  /* 0x000000401448723c */ /* 0x040fec000004183c */
[C---:B------:R-:W-:Y:S06]  /*3000*/  HMMA.16816.F32.BF16 R68, R20.reuse, R40, R76 ;  /* 0x000000281444723c */ /* 0x040fec000004184c */
[C---:B------:R-:W-:Y:S06]  /*3010*/  HMMA.16816.F32.BF16 R60, R20.reuse, R42, R56 ;  /* 0x0000002a143c723c */ /* 0x040fec0000041838 */
[----:B------:R-:W-:Y:S01]  /*3020*/  HMMA.16816.F32.BF16 R56, R20, R66, R48 ;  /* 0x000000421438723c */ /* 0x000fe20000041830 */
[----:B------:R-:W-:Y:S05]  /*3030*/  LDSM.16.M88.4 R20, [R210+0x4000] ;  /* 0x00400000d214783b */ /* 0x000fea0000000200 */
[C---:B---3--:R-:W-:Y:S06]  /*3040*/  HMMA.16816.F32.BF16 R48, R12.reuse, R40, R32 ;  /* 0x000000280c30723c */ /* 0x048fec0000041820 */
[C---:B------:R-:W-:Y:S01]  /*3050*/  HMMA.16816.F32.BF16 R40, R12.reuse, R42, R36 ;  /* 0x0000002a0c28723c */ /* 0x040fe20000041824 */
[----:B------:R-:W3:Y:S05]  /*3060*/  LDSM.16.M88.4 R36, [R208+0x9000] ;  /* 0x00900000d024783b */ /* 0x000eea0000000200 */
[C---:B------:R-:W-:Y:S06]  /*3070*/  HMMA.16816.F32.BF16 R32, R12.reuse, R64, R52 ;  /* 0x000000400c20723c */ /* 0x040fec0000041834 */
[----:B------:R-:W-:Y:S01]  /*3080*/  HMMA.16816.F32.BF16 R44, R12, R66, R44 ;  /* 0x000000420c2c723c */ /* 0x000fe2000004182c */
[----:B------:R-:W5:Y:S05]  /*3090*/  LDSM.16.M88.4 R12, [R208+0x9800] ;  /* 0x00980000d00c783b */ /* 0x000f6a0000000200 */
[C---:B-1----:R-:W-:Y:S06]  /*30a0*/  HMMA.16816.F32.BF16 R52, R8.reuse, R16, R68 ;  /* 0x000000100834723c */ /* 0x042fec0000041844 */
[C---:B------:R-:W-:Y:S06]  /*30b0*/  HMMA.16816.F32.BF16 R60, R8.reuse, R18, R60 ;  /* 0x00000012083c723c */ /* 0x040fec000004183c */
[C---:B--2---:R-:W-:Y:S06]  /*30c0*/  HMMA.16816.F32.BF16 R68, R8.reuse, R28, R72 ;  /* 0x0000001c0844723c */ /* 0x044fec0000041848 */
[----:B------:R-:W-:Y:S01]  /*30d0*/  HMMA.16816.F32.BF16 R56, R8, R30, R56 ;  /* 0x0000001e0838723c */ /* 0x000fe20000041838 */
[----:B------:R-:W1:Y:S05]  /*30e0*/  LDSM.16.M88.4 R8, [R210+0x6000] ;  /* 0x00600000d208783b */ /* 0x000e6a0000000200 */
[C---:B----4-:R-:W-:Y:S06]  /*30f0*/  HMMA.16816.F32.BF16 R72, R24.reuse, R16, R48 ;  /* 0x000000101848723c */ /* 0x050fec0000041830 */
[C---:B------:R-:W-:Y:S01]  /*3100*/  HMMA.16816.F32.BF16 R84, R24.reuse, R18, R40 ;  /* 0x000000121854723c */ /* 0x040fe20000041828 */
[----:B------:R-:W-:Y:S05]  /*3110*/  LDSM.16.M88.4 R16, [R212+0x4000] ;  /* 0x00400000d410783b */ /* 0x000fea0000000200 */
[C---:B------:R-:W-:Y:S01]  /*3120*/  HMMA.16816.F32.BF16 R64, R24.reuse, R28, R32 ;  /* 0x0000001c1840723c */ /* 0x040fe20000041820 */
[----:B------:R-:W2:Y:S05]  /*3130*/  LDSM.16.M88.4 R32, [R219+0x1000] ;  /* 0x00100000db20783b */ /* 0x000eaa0000000200 */
[----:B------:R-:W-:Y:S01]  /*3140*/  HMMA.16816.F32.BF16 R40, R24, R30, R44 ;  /* 0x0000001e1828723c */ /* 0x000fe2000004182c */
[----:B------:R-:W4:Y:S04]  /*3150*/  LDSM.16.M88.4 R28, [R219+0x1800] ;  /* 0x00180000db1c783b */ /* 0x000f280000000200 */
[----:B------:R-:W4:Y:S01]  /*3160*/  LDSM.16.M88.4 R24, [R212+0x6000] ;  /* 0x00600000d418783b */ /* 0x000f220000000200 */
[C---:B---3--:R-:W-:Y:S03]  /*3170*/  HMMA.16816.F32.BF16 R44, R20.reuse, R36, R52 ;  /* 0x00000024142c723c */ /* 0x048fe60000041834 */
[----:B------:R-:W-:Y:S03]  /*3180*/  LDSM.16.M88.4 R52, [R216+0x9000] ;  /* 0x00900000d834783b */ /* 0x000fe60000000200 */
[C---:B------:R-:W-:Y:S06]  /*3190*/  HMMA.16816.F32.BF16 R48, R20.reuse, R38, R60 ;  /* 0x000000261430723c */ /* 0x040fec000004183c */
[C---:B-----5:R-:W-:Y:S06]  /*31a0*/  HMMA.16816.F32.BF16 R68, R20.reuse, R12, R68 ;  /* 0x0000000c1444723c */ /* 0x060fec0000041844 */
[----:B------:R-:W-:Y:S01]  /*31b0*/  HMMA.16816.F32.BF16 R60, R20, R14, R56 ;  /* 0x0000000e143c723c */ /* 0x000fe20000041838 */
[----:B------:R-:W3:Y:S04]  /*31c0*/  LDSM.16.M88.4 R20, [R218+0x4000] ;  /* 0x00400000da14783b */ /* 0x000ee80000000200 */
[----:B------:R-:W5:Y:S01]  /*31d0*/  LDSM.16.M88.4 R56, [R216+0x9800] ;  /* 0x00980000d838783b */ /* 0x000f620000000200 */
[C---:B-1----:R-:W-:Y:S06]  /*31e0*/  HMMA.16816.F32.BF16 R72, R8.reuse, R36, R72 ;  /* 0x000000240848723c */ /* 0x042fec0000041848 */
[C---:B------:R-:W-:Y:S06]  /*31f0*/  HMMA.16816.F32.BF16 R84, R8.reuse, R38, R84 ;  /* 0x000000260854723c */ /* 0x040fec0000041854 */
[C---:B------:R-:W-:Y:S06]  /*3200*/  HMMA.16816.F32.BF16 R76, R8.reuse, R12, R64 ;  /* 0x0000000c084c723c */ /* 0x040fec0000041840 */
[----:B------:R-:W-:Y:S01]  /*3210*/  HMMA.16816.F32.BF16 R40, R8, R14, R40 ;  /* 0x0000000e0828723c */ /* 0x000fe20000041828 */
[----:B------:R-:W1:Y:S04]  /*3220*/  LDSM.16.M88.4 R12, [R218+0x6000] ;  /* 0x00600000da0c783b */ /* 0x000e680000000200 */
[----:B------:R-:W-:Y:S01]  /*3230*/  LDSM.16.M88.4 R8, [R217+0x4000] ;  /* 0x00400000d908783b */ /* 0x000fe20000000200 */
[C---:B--2---:R-:W-:Y:S06]  /*3240*/  HMMA.16816.F32.BF16 R36, R16.reuse, R32, R44 ;  /* 0x000000201024723c */ /* 0x044fec000004182c */
[C---:B------:R-:W-:Y:S06]  /*3250*/  HMMA.16816.F32.BF16 R44, R16.reuse, R34, R48 ;  /* 0x00000022102c723c */ /* 0x040fec0000041830 */
[C---:B----4-:R-:W-:Y:S06]  /*3260*/  HMMA.16816.F32.BF16 R68, R16.reuse, R28, R68 ;  /* 0x0000001c1044723c */ /* 0x050fec0000041844 */
[----:B------:R-:W-:Y:S01]  /*3270*/  HMMA.16816.F32.BF16 R60, R16, R30, R60 ;  /* 0x0000001e103c723c */ /* 0x000fe2000004183c */
[----:B------:R-:W2:Y:S05]  /*3280*/  LDSM.16.M88.4 R16, [R215+0x1000] ;  /* 0x00100000d710783b */ /* 0x000eaa0000000200 */
[C---:B------:R-:W-:Y:S06]  /*3290*/  HMMA.16816.F32.BF16 R64, R24.reuse, R32, R72 ;  /* 0x000000201840723c */ /* 0x040fec0000041848 */
[C---:B------:R-:W-:Y:S06]  /*32a0*/  HMMA.16816.F32.BF16 R72, R24.reuse, R34, R84 ;  /* 0x000000221848723c */ /* 0x040fec0000041854 */
[C---:B------:R-:W-:Y:S06]  /*32b0*/  HMMA.16816.F32.BF16 R76, R24.reuse, R28, R76 ;  /* 0x0000001c184c723c */ /* 0x040fec000004184c */
[----:B------:R-:W-:Y:S01]  /*32c0*/  HMMA.16816.F32.BF16 R48, R24, R30, R40 ;  /* 0x0000001e1830723c */ /* 0x000fe20000041828 */
[----:B------:R-:W4:Y:S01]  /*32d0*/  LDSM.16.M88.4 R24, [R217+0x6000] ;  /* 0x00600000d918783b */ /* 0x000f220000000200 */
[----:B------:R-:W-:-:S04]  /*32e0*/  DEPBAR.LE SB0, 0x0 ;  /* 0x000080000000791a */ /* 0x000fc80000000000 */
[C---:B---3--:R-:W-:Y:S06]  /*32f0*/  HMMA.16816.F32.BF16 R40, R20.reuse, R52, R36 ;  /* 0x000000341428723c */ /* 0x048fec0000041824 */
[C---:B------:R-:W-:Y:S06]  /*3300*/  HMMA.16816.F32.BF16 R36, R20.reuse, R54, R44 ;  /* 0x000000361424723c */ /* 0x040fec000004182c */
[C---:B-----5:R-:W-:Y:S06]  /*3310*/  HMMA.16816.F32.BF16 R32, R20.reuse, R56, R68 ;  /* 0x000000381420723c */ /* 0x060fec0000041844 */
[----:B------:R-:W-:Y:S06]  /*3320*/  HMMA.16816.F32.BF16 R20, R20, R58, R60 ;  /* 0x0000003a1414723c */ /* 0x000fec000004183c */
[C---:B-1----:R-:W-:Y:S06]  /*3330*/  HMMA.16816.F32.BF16 R28, R12.reuse, R52, R64 ;  /* 0x000000340c1c723c */ /* 0x042fec0000041840 */
[C---:B------:R-:W-:Y:S06]  /*3340*/  HMMA.16816.F32.BF16 R44, R12.reuse, R54, R72 ;  /* 0x000000360c2c723c */ /* 0x040fec0000041848 */
[----:B------:R-:W-:Y:S06]  /*3350*/  HMMA.16816.F32.BF16 R52, R12, R56, R76 ;  /* 0x000000380c34723c */ /* 0x000fec000004184c */
[C---:B--2---:R-:W-:Y:S06]  /*3360*/  HMMA.16816.F32.BF16 R40, R8.reuse, R16, R40 ;  /* 0x000000100828723c */ /* 0x044fec0000041828 */
[C---:B------:R-:W-:Y:S06]  /*3370*/  HMMA.16816.F32.BF16 R64, R8.reuse, R18, R36 ;  /* 0x000000120840723c */ /* 0x040fec0000041824 */
[C---:B------:R-:W-:Y:S06]  /*3380*/  HMMA.16816.F32.BF16 R72, R8.reuse, R80, R32 ;  /* 0x000000500848723c */ /* 0x040fec0000041820 */
[----:B------:R-:W-:Y:S06]  /*3390*/  HMMA.16816.F32.BF16 R76, R8, R82, R20 ;  /* 0x00000052084c723c */ /* 0x000fec0000041814 */
[----:B----4-:R-:W-:Y:S01]  /*33a0*/  HMMA.16816.F32.BF16 R36, R24, R16, R28 ;  /* 0x000000101824723c */ /* 0x010fe2000004181c */
[----:B------:R-:W-:-:S02]  /*33b0*/  VIADD R8, R5, 0x8 ;  /* 0x0000000805087836 */ /* 0x000fc40000000000 */
[--C-:B------:R-:W-:Y:S02]  /*33c0*/  IMAD.IADD R10, R5, 0x1, -R3.reuse ;  /* 0x00000001050a7824 */ /* 0x100fe400078e0a03 */
[--C-:B------:R-:W-:Y:S01]  /*33d0*/  IMAD.IADD R9, R8, 0x1, -R3.reuse ;  /* 0x0000000108097824 */ /* 0x100fe200078e0a03 */
[----:B------:R-:W-:Y:S01]  /*33e0*/  HMMA.16816.F32.BF16 R48, R12, R58, R48 ;  /* 0x0000003a0c30723c */ /* 0x000fe20000041830 */
[----:B------:R-:W-:-:S05]  /*33f0*/  IMAD.IADD R11, R7, 0x1, -R3 ;  /* 0x00000001070b7824 */ /* 0x000fca00078e0a03 */
[C---:B------:R-:W-:Y:S01]  /*3400*/  HMMA.16816.F32.BF16 R60, R24.reuse, R18, R44 ;  /* 0x00000012183c723c */ /* 0x040fe2000004182c */
[----:B------:R-:W-:Y:S01]  /*3410*/  IMAD.IADD R13, R6, 0x1, -R3 ;  /* 0x00000001060d7824 */ /* 0x000fe200078e0a03 */
[----:B------:R-:W-:Y:S01]  /*3420*/  IABS R12, R10 ;  /* 0x0000000a000c7213 */ /* 0x000fe20000000000 */
[----:B------:R-:W-:Y:S01]  /*3430*/  VIADD R14, R3, 0x1 ;  /* 0x00000001030e7836 */ /* 0x000fe20000000000 */
[----:B------:R-:W-:Y:S02]  /*3440*/  IABS R10, R9 ;  /* 0x00000009000a7213 */ /* 0x000fe40000000000 */
[----:B------:R-:W-:Y:S01]  /*3450*/  IABS R9, R11 ;  /* 0x0000000b00097213 */ /* 0x000fe20000000000 */
[----:B------:R-:W-:Y:S01]  /*3460*/  IMAD.IADD R15, R5, 0x1, -R14 ;  /* 0x00000001050f7824 */ /* 0x000fe200078e0a0e */
[----:B------:R-:W-:Y:S01]  /*3470*/  IABS R11, R13 ;  /* 0x0000000d000b7213 */ /* 0x000fe20000000000 */
[----:B------:R-:W-:Y:S01]  /*3480*/  IMAD.MOV.U32 R13, RZ, RZ, R12 ;  /* 0x000000ffff0d7224 */ /* 0x000fe200078e000c */
[----:B------:R-:W-:Y:S01]  /*3490*/  HMMA.16816.F32.BF16 R68, R24, R80, R52 ;  /* 0x000000501844723c */ /* 0x000fe20000041834 */
[----:B------:R-:W-:Y:S01]  /*34a0*/  IMAD.MOV.U32 R12, RZ, RZ, R10 ;  /* 0x000000ffff0c7224 */ /* 0x000fe200078e000a */
[----:B------:R-:W-:Y:S01]  /*34b0*/  BAR.SYNC.DEFER_BLOCKING 0x0 ;  /* 0x0000000000007b1d */ /* 0x000fe20000010000 */
        /* <DEDUP_REMOVED lines=8> */
[----:B------:R-:W-:Y:S01]  /*3540*/  FFMA.FTZ R20, R11, -UR5, R42 ;  /* 0x800000050b147c23 */ /* 0x000fe2000801002a */
[----:B------:R-:W-:-:S02]  /*3550*/  VIADD R13, R3, 0x8 ;  /* 0x00000008030d7836 */ /* 0x000fc40000000000 */
[----:B------:R-:W-:Y:S01]  /*3560*/  FFMA.FTZ R19, R10, -UR5, R36 ;  /* 0x800000050a137c23 */ /* 0x000fe20008010024 */
[----:B------:R-:W-:Y:S02]  /*3570*/  VIADD R11, R3, 0x10 ;  /* 0x00000010030b7836 */ /* 0x000fe40000000000 */
[----:B------:R-:W-:Y:S01]  /*3580*/  FFMA.FTZ R18, R9, -UR5, R38 ;  /* 0x8000000509127c23 */ /* 0x000fe20008010026 */
[C---:B------:R-:W-:Y:S01]  /*3590*/  VIADD R10, R3.reuse, 0x11 ;  /* 0x00000011030a7836 */ /* 0x040fe20000000000 */
[----:B------:R-:W-:Y:S01]  /*35a0*/  IADD3 R35, -R12, R7, RZ ;  /* 0x000000070c237210 */ /* 0x000fe20007ffe1ff */
[C---:B------:R-:W-:Y:S01]  /*35b0*/  VIADD R9, R3.reuse, 0x18 ;  /* 0x0000001803097836 */ /* 0x040fe20000000000 */
[----:B------:R-:W-:Y:S01]  /*35c0*/  IADD3 R3, R3, 0x19, RZ ;  /* 0x0000001903037810 */ /* 0x000fe20007ffe0ff */
[C-C-:B------:R-:W-:Y:S01]  /*35d0*/  IMAD.IADD R16, R5.reuse, 0x1, -R13.reuse ;  /* 0x0000000105107824 */ /* 0x140fe200078e0a0d */
[----:B------:R-:W-:Y:S01]  /*35e0*/  ISETP.GE.AND P3, PT, R10, UR20, PT ;  /* 0x000000140a007c0c */ /* 0x000fe2000bf66270 */
[----:B------:R-:W-:Y:S01]  /*35f0*/  IMAD.IADD R17, R5, 0x1, -R12 ;  /* 0x0000000105117824 */ /* 0x000fe200078e0a0c */
[----:B------:R-:W-:Y:S01]  /*3600*/  FSEL R57, R23, -INF , !P1 ;  /* 0xff80000017397808 */ /* 0x000fe20004800000 */
[C---:B------:R-:W-:Y:S01]  /*3610*/  IMAD.IADD R31, R7.reuse, 0x1, -R14 ;  /* 0x00000001071f7824 */ /* 0x040fe200078e0a0e */
[----:B------:R-:W-:Y:S01]  /*3620*/  FSEL R58, R20, -INF , !P1 ;  /* 0xff800000143a7808 */ /* 0x000fe20004800000 */
[----:B------:R-:W-:Y:S01]  /*3630*/  IMAD.IADD R33, R7, 0x1, -R13 ;  /* 0x0000000107217824 */ /* 0x000fe200078e0a0d */
[----:B------:R-:W-:Y:S01]  /*3640*/  FSEL R104, R19, -INF , !P1 ;  /* 0xff80000013687808 */ /* 0x000fe20004800000 */
[C---:B------:R-:W-:Y:S01]  /*3650*/  IMAD.IADD R38, R7.reuse, 0x1, -R11 ;  /* 0x0000000107267824 */ /* 0x040fe200078e0a0b */
[----:B------:R-:W-:Y:S01]  /*3660*/  FSEL R140, R18, -INF , !P1 ;  /* 0xff800000128c7808 */ /* 0x000fe20004800000 */
[C-C-:B------:R-:W-:Y:S01]  /*3670*/  IMAD.IADD R44, R7.reuse, 0x1, -R10.reuse ;  /* 0x00000001072c7824 */ /* 0x140fe200078e0a0a */
[----:B------:R-:W-:Y:S01]  /*3680*/  ISETP.GE.AND P0, PT, R14, UR20, PT ;  /* 0x000000140e007c0c */ /* 0x000fe2000bf06270 */
[----:B------:R-:W-:Y:S01]  /*3690*/  IMAD.IADD R56, R7, 0x1, -R9 ;  /* 0x0000000107387824 */ /* 0x000fe200078e0a09 */
[----:B------:R-:W-:Y:S01]  /*36a0*/  ISETP.GE.AND P6, PT, R13, UR20, PT ;  /* 0x000000140d007c0c */ /* 0x000fe2000bfc6270 */
[----:B------:R-:W-:Y:S01]  /*36b0*/  IMAD.IADD R55, R7, 0x1, -R3 ;  /* 0x0000000107377824 */ /* 0x000fe200078e0a03 */
[----:B------:R-:W-:Y:S01]  /*36c0*/  IABS R7, R15 ;  /* 0x0000000f00077213 */ /* 0x000fe20000000000 */
[C---:B------:R-:W-:Y:S01]  /*36d0*/  IMAD.IADD R21, R5.reuse, 0x1, -R11 ;  /* 0x0000000105157824 */ /* 0x040fe200078e0a0b */
[----:B------:R-:W-:Y:S01]  /*36e0*/  ISETP.GE.AND P5, PT, R12, UR20, PT ;  /* 0x000000140c007c0c */ /* 0x000fe2000bfa6270 */
[--C-:B------:R-:W-:Y:S01]  /*36f0*/  IMAD.IADD R22, R5, 0x1, -R10.reuse ;  /* 0x0000000105167824 */ /* 0x100fe200078e0a0a */
[----:B------:R-:W-:Y:S01]  /*3700*/  ISETP.GE.AND P4, PT, R11, UR20, PT ;  /* 0x000000140b007c0c */ /* 0x000fe2000bf86270 */
[----:B------:R-:W-:Y:S01]  /*3710*/  IMAD.IADD R29, R5, 0x1, -R9 ;  /* 0x00000001051d7824 */ /* 0x000fe200078e0a09 */
[----:B------:R-:W-:Y:S01]  /*3720*/  ISETP.GE.AND P1, PT, R3, UR20, PT ;  /* 0x0000001403007c0c */ /* 0x000fe2000bf26270 */
[----:B------:R-:W-:Y:S01]  /*3730*/  IMAD.IADD R28, R5, 0x1, -R3 ;  /* 0x00000001051c7824 */ /* 0x000fe200078e0a03 */
[----:B------:R-:W-:Y:S01]  /*3740*/  IABS R5, R16 ;  /* 0x0000001000057213 */ /* 0x000fe20000000000 */
[--C-:B------:R-:W-:Y:S01]  /*3750*/  IMAD.IADD R40, R8, 0x1, -R10.reuse ;  /* 0x0000000108287824 */ /* 0x100fe200078e0a0a */
[----:B------:R-:W-:Y:S01]  /*3760*/  ISETP.GE.AND P2, PT, R9, UR20, PT ;  /* 0x0000001409007c0c */ /* 0x000fe2000bf46270 */
[----:B------:R-:W-:Y:S01]  /*3770*/  IMAD.IADD R42, R6, 0x1, -R10 ;  /* 0x00000001062a7824 */ /* 0x000fe200078e0a0a */
[----:B------:R-:W-:Y:S01]  /*3780*/  IABS R10, R17 ;  /* 0x00000011000a7213 */ /* 0x000fe20000000000 */
[C---:B------:R-:W-:Y:S01]  /*3790*/  IMAD.IADD R30, R8.reuse, 0x1, -R14 ;  /* 0x00000001081e7824 */ /* 0x040fe200078e0a0e */
[----:B------:R-:W-:Y:S01]  /*37a0*/  HMMA.16816.F32.BF16 R48, R24, R82, R48 ;  /* 0x000000521830723c */ /* 0x000fe20000041830 */
[----:B------:R-:W-:-:S02]  /*37b0*/  IMAD.IADD R32, R8, 0x1, -R13 ;  /* 0x0000000108207824 */ /* 0x000fc400078e0a0d */
[C---:B------:R-:W-:Y:S02]  /*37c0*/  IMAD.IADD R34, R8.reuse, 0x1, -R12 ;  /* 0x0000000108227824 */ /* 0x040fe400078e0a0c */
[C---:B------:R-:W-:Y:S02]  /*37d0*/  IMAD.IADD R36, R8.reuse, 0x1, -R11 ;  /* 0x0000000108247824 */ /* 0x040fe400078e0a0b */
[C---:B------:R-:W-:Y:S02]  /*37e0*/  IMAD.IADD R45, R8.reuse, 0x1, -R9 ;  /* 0x00000001082d7824 */ /* 0x040fe400078e0a09 */
[----:B------:R-:W-:Y:S02]  /*37f0*/  IMAD.IADD R54, R8, 0x1, -R3 ;  /* 0x0000000108367824 */ /* 0x000fe400078e0a03 */
[----:B------:R-:W-:Y:S02]  /*3800*/  IMAD.MOV.U32 R8, RZ, RZ, R7 ;  /* 0x000000ffff087224 */ /* 0x000fe400078e0007 */
[----:B------:R-:W-:Y:S01]  /*3810*/  IMAD.MOV.U32 R7, RZ, RZ, R5 ;  /* 0x000000ffff077224 */ /* 0x000fe200078e0005 */
[----:B------:R-:W-:Y:S01]  /*3820*/  MOV R5, R10 ;  /* 0x0000000a00057202 */ /* 0x000fe20000000f00 */
[C---:B------:R-:W-:Y:S01]  /*3830*/  IMAD.IADD R46, R6.reuse, 0x1, -R3 ;  /* 0x00000001062e7824 */ /* 0x040fe200078e0a03 */
[----:B------:R-:W-:Y:S01]  /*3840*/  I2FP.F32.S32 R8, R8 ;  /* 0x0000000800087245 */ /* 0x000fe20000201400 */
[C---:B------:R-:W-:Y:S01]  /*3850*/  IMAD.IADD R14, R6.reuse, 0x1, -R14 ;  /* 0x00000001060e7824 */ /* 0x040fe200078e0a0e */
[----:B------:R-:W-:Y:S01]  /*3860*/  I2FP.F32.S32 R5, R5 ;  /* 0x0000000500057245 */ /* 0x000fe20000201400 */
[C---:B------:R-:W-:Y:S01]  /*3870*/  IMAD.IADD R13, R6.reuse, 0x1, -R13 ;  /* 0x00000001060d7824 */ /* 0x040fe200078e0a0d */
[----:B------:R-:W-:Y:S01]  /*3880*/  I2FP.F32.S32 R7, R7 ;  /* 0x0000000700077245 */ /* 0x000fe20000201400 */
[C---:B------:R-:W-:Y:S01]  /*3890*/  IMAD.IADD R12, R6.reuse, 0x1, -R12 ;  /* 0x00000001060c7824 */ /* 0x040fe200078e0a0c */
[----:B------:R-:W-:Y:S01]  /*38a0*/  IABS R3, R29 ;  /* 0x0000001d00037213 */ /* 0x000fe20000000000 */
[----:B------:R-:W-:Y:S01]  /*38b0*/  FFMA.FTZ R52, R5, -UR5, R65 ;  /* 0x8000000505347c23 */ /* 0x000fe20008010041 */
[----:B------:R-:W-:Y:S01]  /*38c0*/  IABS R5, R22 ;  /* 0x0000001600057213 */ /* 0x000fe20000000000 */
[----:B------:R-:W-:-:S02]  /*38d0*/  IMAD.IADD R11, R6, 0x1, -R11 ;  /* 0x00000001060b7824 */ /* 0x000fc400078e0a0b */
[----:B------:R-:W-:Y:S01]  /*38e0*/  FFMA.FTZ R47, R7, -UR5, R64 ;  /* 0x80000005072f7c23 */ /* 0x000fe20008010040 */
[----:B------:R-:W-:Y:S01]  /*38f0*/  IMAD.IADD R53, R6, 0x1, -R9 ;  /* 0x0000000106357824 */ /* 0x000fe200078e0a09 */
[----:B------:R-:W-:Y:S01]  /*3900*/  IABS R6, R21 ;  /* 0x0000001500067213 */ /* 0x000fe20000000000 */
[----:B------:R-:W-:Y:S01]  /*3910*/  FFMA.FTZ R24, R8, -UR5, R41 ;  /* 0x8000000508187c23 */ /* 0x000fe20008010029 */
        /* <DEDUP_REMOVED lines=20> */
[----:B------:R-:W-:-:S02]  /*3a60*/  IABS R3, R14 ;  /* 0x0000000e00037213 */ /* 0x000fc40000000000 */
        /* <DEDUP_REMOVED lines=26> */
[----:B------:R-:W-:-:S02]  /*3c10*/  MOV R5, R7 ;  /* 0x0000000700057202 */ /* 0x000fc40000000f00 */
        /* <DEDUP_REMOVED lines=37> */
[----:B------:R-:W-:-:S02]  /*3e70*/  I2FP.F32.S32 R9, R6 ;  /* 0x0000000600097245 */ /* 0x000fc40000201400 */
[----:B------:R-:W-:Y:S01]  /*3e80*/  I2FP.F32.S32 R7, R5 ;  /* 0x0000000500077245 */ /* 0x000fe20000201400 */
[----:B------:R-:W-:Y:S01]  /*3e90*/  IMAD.MOV.U32 R6, RZ, RZ, R10 ;  /* 0x000000ffff067224 */ /* 0x000fe200078e000a */
[----:B------:R-:W-:Y:S01]  /*3ea0*/  I2FP.F32.S32 R5, R3 ;  /* 0x0000000300057245 */ /* 0x000fe20000201400 */
[----:B------:R-:W-:Y:S01]  /*3eb0*/  FFMA.FTZ R9, R9, -UR5, R79 ;  /* 0x8000000509097c23 */ /* 0x000fe2000801004f */
[----:B------:R-:W-:Y:S01]  /*3ec0*/  FSEL R132, R21, -INF , !P0 ;  /* 0xff80000015847808 */ /* 0x000fe20004000000 */
[----:B------:R-:W-:Y:S01]  /*3ed0*/  FFMA.FTZ R7, R7, -UR5, R49 ;  /* 0x8000000507077c23 */ /* 0x000fe20008010031 */
[----:B------:R-:W-:Y:S01]  /*3ee0*/  I2FP.F32.S32 R3, R6 ;  /* 0x0000000600037245 */ /* 0x000fe20000201400 */
[----:B------:R-:W-:Y:S01]  /*3ef0*/  FFMA.FTZ R5, R5, -UR5, R50 ;  /* 0x8000000505057c23 */ /* 0x000fe20008010032 */
[----:B------:R-:W-:Y:S02]  /*3f00*/  I2FP.F32.S32 R8, R8 ;  /* 0x0000000800087245 */ /* 0x000fe40000201400 */
[----:B------:R-:W-:Y:S01]  /*3f10*/  FSEL R25, R47, -INF , !P6 ;  /* 0xff8000002f197808 */ /* 0x000fe20007000000 */
[----:B------:R-:W-:Y:S01]  /*3f20*/  FFMA.FTZ R3, R3, -UR5, R51 ;  /* 0x8000000503037c23 */ /* 0x000fe20008010033 */
[----:B------:R-:W-:Y:S01]  /*3f30*/  FSEL R51, R23, -INF , !P0 ;  /* 0xff80000017337808 */ /* 0x000fe20004000000 */
[----:B------:R-:W-:Y:S01]  /*3f40*/  FFMA.FTZ R8, R8, -UR5, R48 ;  /* 0x8000000508087c23 */ /* 0x000fe20008010030 */
[----:B------:R-:W-:-:S02]  /*3f50*/  PLOP3.LUT P0, PT, PT, PT, UP0, 0x80, 0x0 ;  /* 0x000000000000781c */ /* 0x000fc40003f0f008 */
        /* <DEDUP_REMOVED lines=22> */
[----:B------:R-:W-:Y:S01]  /*40c0*/  FSEL R174, R3, -INF , !P1 ;  /* 0xff80000003ae7808 */ /* 0x000fe20004800000 */
[----:B------:R-:W-:Y:S06]  /*40d0*/  @!P0 BRA `(.L_x_1876) ;  /* 0x0000000000bc8947 */ /* 0x000fec0003800000 */
        /* <DEDUP_REMOVED lines=45> */
.L_x_1878:
[----:B------:R-:W-:Y:S05]  /*43b0*/  BSYNC B0 ;  /* 0x0000000000007941 */ /* 0x000fea0003800000 */
.L_x_1877:
[----:B------:R-:W0:Y:S02]  /*43c0*/  LDGDEPBAR ;  /* 0x00000000000079af */ /* 0x000e240000000000 */
.L_x_1876:
[----:B------:R-:W-:Y:S01]  /*43d0*/  FMNMX.FTZ R3, R57, R24, !PT ;  /* 0x0000001839037209 */ /* 0x000fe20007810000 */
[----:B-1----:R-:W-:Y:S01]  /*43e0*/  IMAD.U32 R7, RZ, RZ, UR16 ;  /* 0x00000010ff077e24 */ /* 0x002fe2000f8e00ff */
[----:B------:R-:W-:Y:S01]  /*43f0*/  LOP3.LUT R172, R172, R224, RZ, 0x3c, !PT ;  /* 0x000000e0acac7212 */ /* 0x000fe200078e3cff */
[----:B------:R-:W-:Y:S01]  /*4400*/  IMAD.WIDE.U32 R30, R245, -0x2daee0ad, RZ ;  /* 0xd2511f53f51e7825 */ /* 0x000fe200078e00ff */
[----:B------:R-:W-:Y:S01]  /*4410*/  FMNMX.FTZ R3, R25, R3, !PT ;  /* 0x0000000319037209 */ /* 0x000fe20007810000 */
[----:B------:R-:W-:Y:S01]  /*4420*/  ULDC UR6, c[0x0][0x2ec] ;  /* 0x0000bb0000067ab9 */ /* 0x000fe20000000800 */
[----:B------:R-:W-:Y:S01]  /*4430*/  LEA R209, R0, UR4, 0x1 ;  /* 0x0000000400d17c11 */ /* 0x000fe2000f8e08ff */
[----:B------:R-:W-:Y:S01]  /*4440*/  IMAD R137, R7, 0x8, R137 ;  /* 0x0000000807897824 */ /* 0x000fe200078e0289 */
[----:B------:R-:W-:Y:S01]  /*4450*/  FMNMX.FTZ R3, R26, R3, !PT ;  /* 0x000000031a037209 */ /* 0x000fe20007810000 */
[----:B------:R-:W-:Y:S02]  /*4460*/  VIADD R28, R225, 0xbb67ae85 ;  /* 0xbb67ae85e11c7836 */ /* 0x000fe40000000000 */
[----:B--2---:R-:W-:Y:S01]  /*4470*/  IMAD.WIDE.U32 R8, R137, -0x326172a9, RZ ;  /* 0xcd9e8d5789087825 */ /* 0x004fe200078e00ff */
[----:B------:R-:W-:Y:S01]  /*4480*/  FMNMX.FTZ R3, R34, R3, !PT ;  /* 0x0000000322037209 */ /* 0x000fe20007810000 */
[----:B------:R-:W-:Y:S02]  /*4490*/  LDSM.16.MT88.4 R60, [R209+0xb000] ;  /* 0x00b00000d13c783b */ /* 0x000fe40000004200 */
[----:B------:R-:W-:Y:S01]  /*44a0*/  VIADD R44, R225, 0x76cf5d0a ;  /* 0x76cf5d0ae12c7836 */ /* 0x000fe20000000000 */
        /* <DEDUP_REMOVED lines=9> */
[----:B------:R-:W-:Y:S01]  /*4540*/  VIADD R246, R225, 0xa9066899 ;  /* 0xa9066899e1f67836 */ /* 0x000fe20000000000 */
[----:B------:R-:W-:Y:S01]  /*4550*/  FMNMX.FTZ R3, R32, R3, !PT ;  /* 0x0000000320037209 */ /* 0x000fe20007810000 */
[----:B------:R-:W-:Y:S01]  /*4560*/  VIADD R50, R224, 0xb54cda56 ;  /* 0xb54cda56e0327836 */ /* 0x000fe20000000000 */
[----:B------:R-:W-:Y:S01]  /*4570*/  LOP3.LUT R10, R9, R172, RZ, 0x3c, !PT ;  /* 0x000000ac090a7212 */ /* 0x000fe200078e3cff */
[----:B------:R-:W1:Y:S01]  /*4580*/  SHFL.BFLY PT, R6, R5, 0x2, 0x1f ;  /* 0x0c401f0005067f89 */ /* 0x000e6200000e0000 */
[----:B------:R-:W-:Y:S01]  /*4590*/  FMNMX.FTZ R3, R48, R3, !PT ;  /* 0x0000000330037209 */ /* 0x000fe20007810000 */
[----:B------:R-:W-:-:S02]  /*45a0*/  IMAD R211, R4, 0x2, R209 ;  /* 0x0000000204d37824 */ /* 0x000fc400078e02d1 */
[----:B------:R-:W-:Y:S01]  /*45b0*/  IMAD.WIDE.U32 R10, R10, -0x2daee0ad, RZ ;  /* 0xd2511f530a0a7825 */ /* 0x000fe200078e00ff */
[----:B------:R-:W-:Y:S01]  /*45c0*/  FMNMX.FTZ R3, R49, R3, !PT ;  /* 0x0000000331037209 */ /* 0x000fe20007810000 */
[----:B------:R-:W-:Y:S02]  /*45d0*/  LDSM.16.MT88.4 R152, [R209+0xa800] ;  /* 0x00a80000d198783b */ /* 0x000fe40000004200 */
[C---:B------:R-:W-:Y:S01]  /*45e0*/  IMAD R214, R2.reuse, 0x2, R209 ;  /* 0x0000000202d67824 */ /* 0x040fe200078e02d1 */
[----:B------:R-:W-:Y:S01]  /*45f0*/  FMNMX.FTZ R3, R43, R3, !PT ;  /* 0x000000032b037209 */ /* 0x000fe20007810000 */
[----:B------:R-:W-:Y:S01]  /*4600*/  IMAD R213, R2, 0x2, R211 ;  /* 0x0000000202d57824 */ /* 0x000fe200078e02d3 */
[----:B------:R-:W-:Y:S01]  /*4610*/  LDSM.16.MT88.4 R72, [R211+0xa000] ;  /* 0x00a00000d348783b */ /* 0x000fe20000004200 */
[----:B------:R-:W-:Y:S01]  /*4620*/  VIADD R248, R137, 0x4 ;  /* 0x0000000489f87836 */ /* 0x000fe20000000000 */
[----:B------:R-:W-:Y:S01]  /*4630*/  FMNMX.FTZ R3, R47, R3, !PT ;  /* 0x000000032f037209 */ /* 0x000fe20007810000 */
[----:B------:R-:W-:Y:S01]  /*4640*/  VIADD R241, R224, 0x1715609d ;  /* 0x1715609de0f17836 */ /* 0x000fe20000000000 */
[----:B------:R-:W-:Y:S04]  /*4650*/  LDSM.16.MT88.4 R96, [R214+0xa000] ;  /* 0x00a00000d660783b */ /* 0x000fe80000004200 */
[----:B------:R-:W2:Y:S04]  /*4660*/  SHFL.BFLY PT, R135, R3, 0x2, 0x1f ;  /* 0x0c401f0003877f89 */ /* 0x000ea800000e0000 */
[----:B------:R-:W-:Y:S01]  /*4670*/  LDSM.16.MT88.4 R76, [R213+0xa000] ;  /* 0x00a00000d54c783b */ /* 0x000fe20000004200 */
[----:B-1----:R-:W-:-:S02]  /*4680*/  FMNMX.FTZ R5, R5, R6, !PT ;  /* 0x0000000605057209 */ /* 0x002fc40007810000 */
[----:B------:R-:W-:Y:S01]  /*4690*/  LOP3.LUT R6, R31, UR25, R225, 0x96, !PT ;  /* 0x000000191f067c12 */ /* 0x000fe2000f8e96e1 */
[----:B------:R-:W-:Y:S01]  /*46a0*/  VIADD R31, R224, 0x9e3779b9 ;  /* 0x9e3779b9e01f7836 */ /* 0x000fe20000000000 */
[----:B------:R-:W-:Y:S03]  /*46b0*/  LDSM.16.MT88.4 R100, [R211+0xb000] ;  /* 0x00b00000d364783b */ /* 0x000fe60000004200 */
[----:B------:R-:W-:Y:S01]  /*46c0*/  IMAD.WIDE.U32 R20, R6, -0x326172a9, RZ ;  /* 0xcd9e8d5706147825 */ /* 0x000fe200078e00ff */
[----:B------:R-:W1:Y:S04]  /*46d0*/  SHFL.BFLY PT, R136, R5, 0x1, 0x1f ;  /* 0x0c201f0005887f89 */ /* 0x000e6800000e0000 */
[----:B------:R-:W-:Y:S01]  /*46e0*/  LOP3.LUT R6, R21, R8, R31, 0x96, !PT ;  /* 0x0000000815067212 */ /* 0x000fe200078e961f */
[----:B------:R-:W-:Y:S01]  /*46f0*/  LDSM.16.MT88.4 R108, [R214+0xb000] ;  /* 0x00b00000d66c783b */ /* 0x000fe20000004200 */
[----:B------:R-:W-:-:S03]  /*4700*/  LOP3.LUT R8, R11, R30, R28, 0x96, !PT ;  /* 0x0000001e0b087212 */ /* 0x000fc600078e961c */
[----:B------:R-:W-:Y:S01]  /*4710*/  IMAD.WIDE.U32 R6, R6, -0x2daee0ad, RZ ;  /* 0xd2511f5306067825 */ /* 0x000fe200078e00ff */
[----:B------:R-:W-:Y:S01]  /*4720*/  LDSM.16.MT88.4 R124, [R213+0xb000] ;  /* 0x00b00000d57c783b */ /* 0x000fe20000004200 */
[----:B--2---:R-:W-:Y:S02]  /*4730*/  FMNMX.FTZ R135, R3, R135, !PT ;  /* 0x0000008703877209 */ /* 0x004fe40007810000 */
[----:B------:R-:W-:Y:S01]  /*4740*/  IMAD.WIDE.U32 R8, R8, -0x326172a9, RZ ;  /* 0xcd9e8d5708087825 */ /* 0x000fe200078e00ff */
[----:B------:R-:W-:Y:S01]  /*4750*/  LOP3.LUT R7, R7, R10, R44, 0x96, !PT ;  /* 0x0000000a07077212 */ /* 0x000fe200078e962c */
[----:B------:R-:W-:Y:S03]  /*4760*/  LDSM.16.MT88.4 R176, [R214+0xa800] ;  /* 0x00a80000d6b0783b */ /* 0x000fe60000004200 */
[----:B------:R-:W-:Y:S01]  /*4770*/  LOP3.LUT R10, R9, R20, R29, 0x96, !PT ;  /* 0x00000014090a7212 */ /* 0x000fe200078e961d */
[----:B------:R-:W2:Y:S04]  /*4780*/  SHFL.BFLY PT, R12, R135, 0x1, 0x1f ;  /* 0x0c201f00870c7f89 */ /* 0x000ea800000e0000 */
[----:B------:R-:W-:Y:S01]  /*4790*/  IMAD.WIDE.U32 R10, R10, -0x2daee0ad, RZ ;  /* 0xd2511f530a0a7825 */ /* 0x000fe200078e00ff */
[----:B-1----:R-:W-:Y:S01]  /*47a0*/  FMNMX.FTZ R136, R5, R136, !PT ;  /* 0x0000008805887209 */ /* 0x002fe20007810000 */
[----:B------:R-:W-:Y:S01]  /*47b0*/  LDSM.16.MT88.4 R180, [R213+0xa800] ;  /* 0x00a80000d5b4783b */ /* 0x000fe20000004200 */
[----:B------:R-:W-:-:S02]  /*47c0*/  FMNMX.FTZ R5, R104, R51, !PT ;  /* 0x0000003368057209 */ /* 0x000fc40007810000 */
[C---:B------:R-:W-:Y:S01]  /*47d0*/  FSETP.NEU.FTZ.AND P1, PT, R136.reuse, -INF , PT ;  /* 0xff8000008800780b */ /* 0x040fe20003f3d000 */
[----:B------:R-:W-:Y:S01]  /*47e0*/  FMUL.FTZ R3, R136, UR6 ;  /* 0x0000000688037c20 */ /* 0x000fe20008410000 */
[----:B------:R-:W-:Y:S01]  /*47f0*/  FMNMX.FTZ R5, R84, R5, !PT ;  /* 0x0000000554057209 */ /* 0x000fe20007810000 */
[----:B------:R-:W-:Y:S01]  /*4800*/  LDSM.16.MT88.4 R184, [R209+0xb800] ;  /* 0x00b80000d1b8783b */ /* 0x000fe20000004200 */
[----:B------:R-:W-:Y:S01]  /*4810*/  LOP3.LUT R11, R11, R6, R42, 0x96, !PT ;  /* 0x000000060b0b7212 */ /* 0x000fe200078e962a */
[----:B------:R-:W-:Y:S01]  /*4820*/  IMAD.WIDE.U32 R6, R7, -0x326172a9, RZ ;  /* 0xcd9e8d5707067825 */ /* 0x000fe200078e00ff */
[----:B------:R-:W-:Y:S01]  /*4830*/  FMNMX.FTZ R5, R85, R5, !PT ;  /* 0x0000000555057209 */ /* 0x000fe20007810000 */
[----:B------:R-:W-:Y:S01]  /*4840*/  LDSM.16.MT88.4 R192, [R211+0xb800] ;  /* 0x00b80000d3c0783b */ /* 0x000fe20000004200 */
[----:B------:R-:W-:Y:S01]  /*4850*/  FSEL R3, R3, RZ, P1 ;  /* 0x000000ff03037208 */ /* 0x000fe20000800000 */
[----:B------:R-:W-:Y:S01]  /*4860*/  IMAD.WIDE.U32 R22, R11, -0x326172a9, RZ ;  /* 0xcd9e8d570b167825 */ /* 0x000fe200078e00ff */
[----:B------:R-:W-:Y:S01]  /*4870*/  FMNMX.FTZ R9, R203, R5, !PT ;  /* 0x00000005cb097209 */ /* 0x000fe20007810000 */
[----:B------:R-:W-:Y:S01]  /*4880*/  LDSM.16.MT88.4 R188, [R214+0xb800] ;  /* 0x00b80000d6bc783b */ /* 0x000fe20000004200 */
[----:B------:R-:W-:Y:S01]  /*4890*/  LOP3.LUT R8, R7, R8, R46, 0x96, !PT ;  /* 0x0000000807087212 */ /* 0x000fe200078e962e */
[--C-:B------:R-:W-:Y:S01]  /*48a0*/  FFMA.FTZ R5, R57, UR6, -R3.reuse ;  /* 0x0000000639057c23 */ /* 0x100fe20008010803 */
[----:B------:R-:W-:Y:S01]  /*48b0*/  FMNMX.FTZ R9, R201, R9, !PT ;  /* 0x00000009c9097209 */ /* 0x000fe20007810000 */
[----:B------:R-:W-:Y:S01]  /*48c0*/  FFMA.FTZ R7, R24, UR6, -R3 ;  /* 0x0000000618077c23 */ /* 0x000fe20008010803 */
[----:B--2---:R-:W-:Y:S01]  /*48d0*/  FMNMX.FTZ R135, R135, R12, !PT ;  /* 0x0000000c87877209 */ /* 0x004fe20007810000 */
[----:B------:R1:W-:Y:S01]  /*48e0*/  MUFU.EX2 R251, R5 ;  /* 0x0000000500fb7308 */ /* 0x0003e20000000800 */
[----:B------:R-:W-:Y:S01]  /*48f0*/  FMNMX.FTZ R9, R175, R9, !PT ;  /* 0x00000009af097209 */ /* 0x000fe20007810000 */
[----:B------:R-:W-:Y:S01]  /*4900*/  LDSM.16.MT88.4 R196, [R213+0xb800] ;  /* 0x00b80000d5c4783b */ /* 0x000fe20000004200 */
[----:B------:R-:W-:-:S02]  /*4910*/  FSETP.NEU.FTZ.AND P1, PT, R135, -INF , PT ;  /* 0xff8000008700780b */ /* 0x000fc40003f3d000 */
[----:B------:R-:W-:-:S03]  /*4920*/  FMNMX.FTZ R9, R173, R9, !PT ;  /* 0x00000009ad097209 */ /* 0x000fc60007810000 */
[----:B------:R2:W-:Y:S02]  /*4930*/  MUFU.EX2 R244, R7 ;  /* 0x0000000700f47308 */ /* 0x0005e40000000800 */
[----:B------:R-:W3:Y:S01]  /*4940*/  SHFL.BFLY PT, R15, R9, 0x2, 0x1f ;  /* 0x0c401f00090f7f89 */ /* 0x000ee200000e0000 */
[----:B-1----:R-:W-:Y:S01]  /*4950*/  LOP3.LUT R5, R23, R6, R45, 0x96, !PT ;  /* 0x0000000617057212 */ /* 0x002fe200078e962d */
[----:B------:R-:W-:-:S04]  /*4960*/  VIADD R23, R225, 0xed9eba14 ;  /* 0xed9eba14e1177836 */ /* 0x000fc80000000000 */
[----:B------:R-:W-:-:S04]  /*4970*/  IMAD.WIDE.U32 R18, R5, -0x2daee0ad, RZ ;  /* 0xd2511f5305127825 */ /* 0x000fc800078e00ff */
[----:B------:R-:W-:Y:S01]  /*4980*/  FFMA.FTZ R5, R25, UR6, -R3 ;  /* 0x0000000619057c23 */ /* 0x000fe20008010803 */
[----:B--2---:R-:W-:-:S04]  /*4990*/  IMAD.WIDE.U32 R6, R8, -0x2daee0ad, RZ ;  /* 0xd2511f5308067825 */ /* 0x004fc800078e00ff */
[----:B------:R-:W-:Y:S01]  /*49a0*/  FMUL.FTZ R8, R135, UR6 ;  /* 0x0000000687087c20 */ /* 0x000fe20008410000 */
[----:B------:R1:W-:Y:S01]  /*49b0*/  MUFU.EX2 R250, R5 ;  /* 0x0000000500fa7308 */ /* 0x0003e20000000800 */
[----:B------:R-:W-:Y:S02]  /*49c0*/  LOP3.LUT R6, R19, R6, R246, 0x96, !PT ;  /* 0x0000000613067212 */ /* 0x000fe400078e96f6 */
[----:B------:R-:W-:Y:S02]  /*49d0*/  LOP3.LUT R10, R7, R10, R23, 0x96, !PT ;  /* 0x0000000a070a7212 */ /* 0x000fe400078e9617 */
[----:B------:R-:W-:Y:S01]  /*49e0*/  FSEL R8, R8, RZ, P1 ;  /* 0x000000ff08087208 */ /* 0x000fe20000800000 */
[----:B------:R-:W-:Y:S01]  /*49f0*/  IMAD.WIDE.U32 R6, R6, -0x326172a9, RZ ;  /* 0xcd9e8d5706067825 */ /* 0x000fe200078e00ff */
[----:B---3--:R-:W-:-:S03]  /*4a00*/  FMNMX.FTZ R15, R9, R15, !PT ;  /* 0x0000000f090f7209 */ /* 0x008fc60007810000 */
[----:B------:R-:W-:-:S04]  /*4a10*/  IMAD.WIDE.U32 R16, R10, -0x326172a9, RZ ;  /* 0xcd9e8d570a107825 */ /* 0x000fc800078e00ff */
[--C-:B------:R-:W-:Y:S01]  /*4a20*/  FFMA.FTZ R10, R27, UR6, -R8.reuse ;  /* 0x000000061b0a7c23 */ /* 0x100fe20008010808 */
[----:B------:R-:W-:Y:S01]  /*4a30*/  LOP3.LUT R11, R6, 0xffff, RZ, 0xc0, !PT ;  /* 0x0000ffff060b7812 */ /* 0x000fe200078ec0ff */
[----:B------:R-:W-:Y:S01]  /*4a40*/  FFMA.FTZ R0, R58, UR6, -R8 ;  /* 0x000000063a007c23 */ /* 0x000fe20008010808 */
[----:B------:R-:W-:Y:S01]  /*4a50*/  LOP3.LUT R14, R6, 0xff, RZ, 0xc0, !PT ;  /* 0x000000ff060e7812 */ /* 0x000fe200078ec0ff */
[----:B-1----:R-:W-:Y:S01]  /*4a60*/  FFMA.FTZ R5, R26, UR6, -R3 ;  /* 0x000000061a057c23 */ /* 0x002fe20008010803 */
[----:B------:R-:W-:Y:S01]  /*4a70*/  SHF.R.U32.HI R13, RZ, 0x18, R6 ;  /* 0x00000018ff0d7819 */ /* 0x000fe20000011606 */
[----:B------:R1:W-:Y:S01]  /*4a80*/  MUFU.EX2 R243, R10 ;  /* 0x0000000a00f37308 */ /* 0x0003e20000000800 */
[----:B------:R-:W-:Y:S01]  /*4a90*/  IMAD.U32 R9, RZ, RZ, UR8 ;  /* 0x00000008ff097e24 */ /* 0x000fe2000f8e00ff */
[----:B------:R-:W-:Y:S04]  /*4aa0*/  LDSM.16.MT88.4 R56, [R209+0xa000] ;  /* 0x00a00000d138783b */ /* 0x000fe80000004200 */
[----:B------:R-:W-:-:S02]  /*4ab0*/  LEA R9, R9, UR8, 0x10 ;  /* 0x0000000809097c11 */ /* 0x000fc4000f8e80ff */
[----:B------:R2:W3:Y:S08]  /*4ac0*/  MUFU.EX2 R249, R5 ;  /* 0x0000000500f97308 */ /* 0x0004f00000000800 */
[----:B------:R4:W-:Y:S01]  /*4ad0*/  MUFU.EX2 R240, R0 ;  /* 0x0000000000f07308 */ /* 0x0009e20000000800 */
[----:B-1----:R-:W-:-:S04]  /*4ae0*/  SHF.R.U32.HI R10, RZ, 0x8, R11 ;  /* 0x00000008ff0a7819 */ /* 0x002fc8000001160b */
[----:B------:R-:W-:Y:S02]  /*4af0*/  PRMT R14, R14, 0x5410, R10 ;  /* 0x000054100e0e7816 */ /* 0x000fe4000000000a */
[----:B--2---:R-:W-:Y:S02]  /*4b00*/  LOP3.LUT R5, R7, R16, R50, 0x96, !PT ;  /* 0x0000001007057212 */ /* 0x004fe400078e9632 */
[----:B------:R-:W-:Y:S02]  /*4b10*/  SHF.R.U32.HI R7, RZ, 0x10, R6 ;  /* 0x00000010ff077819 */ /* 0x000fe40000011606 */
[----:B------:R-:W-:Y:S02]  /*4b20*/  LOP3.LUT R6, R5, 0xffff, RZ, 0xc0, !PT ;  /* 0x0000ffff05067812 */ /* 0x000fe400078ec0ff */
[----:B------:R-:W-:Y:S02]  /*4b30*/  LOP3.LUT R7, R7, 0xff, RZ, 0xc0, !PT ;  /* 0x000000ff07077812 */ /* 0x000fe400078ec0ff */
[----:B------:R-:W-:Y:S01]  /*4b40*/  SHF.R.U32.HI R11, RZ, 0x8, R6 ;  /* 0x00000008ff0b7819 */ /* 0x000fe20000011606 */
[--C-:B------:R-:W-:Y:S01]  /*4b50*/  FFMA.FTZ R6, R32, UR6, -R8.reuse ;  /* 0x0000000620067c23 */ /* 0x100fe20008010808 */
[----:B------:R-:W-:Y:S01]  /*4b60*/  PRMT R13, R7, 0x5410, R13 ;  /* 0x00005410070d7816 */ /* 0x000fe2000000000d */
[----:B----4-:R-:W-:Y:S01]  /*4b70*/  FFMA.FTZ R0, R33, UR6, -R8 ;  /* 0x0000000621007c23 */ /* 0x010fe20008010808 */
[----:B------:R-:W-:Y:S01]  /*4b80*/  FMNMX.FTZ R7, R140, R132, !PT ;  /* 0x000000848c077209 */ /* 0x000fe20007810000 */
[----:B------:R3:W1:Y:S01]  /*4b90*/  MUFU.EX2 R242, R6 ;  /* 0x0000000600f27308 */ /* 0x0006620000000800 */
[----:B------:R-:W-:-:S02]  /*4ba0*/  SHF.R.U32.HI R2, RZ, 0x10, R5 ;  /* 0x00000010ff027819 */ /* 0x000fc40000011605 */
[----:B------:R-:W-:Y:S02]  /*4bb0*/  FMNMX.FTZ R7, R86, R7, !PT ;  /* 0x0000000756077209 */ /* 0x000fe40007810000 */
[----:B------:R-:W-:Y:S02]  /*4bc0*/  LOP3.LUT R12, R5, 0xff, RZ, 0xc0, !PT ;  /* 0x000000ff050c7812 */ /* 0x000fe400078ec0ff */
[----:B------:R-:W-:Y:S01]  /*4bd0*/  FMNMX.FTZ R4, R87, R7, !PT ;  /* 0x0000000757047209 */ /* 0x000fe20007810000 */
[----:B------:R2:W4:Y:S01]  /*4be0*/  MUFU.EX2 R239, R0 ;  /* 0x0000000000ef7308 */ /* 0x0005220000000800 */
[----:B------:R-:W-:Y:S02]  /*4bf0*/  SHF.R.U32.HI R5, RZ, 0x18, R5 ;  /* 0x00000018ff057819 */ /* 0x000fe40000011605 */
[----:B------:R-:W-:Y:S02]  /*4c00*/  FMNMX.FTZ R10, R204, R4, !PT ;  /* 0x00000004cc0a7209 */ /* 0x000fe40007810000 */
[----:B------:R-:W-:-:S02]  /*4c10*/  LOP3.LUT R4, R2, 0xff, RZ, 0xc0, !PT ;  /* 0x000000ff02047812 */ /* 0x000fc400078ec0ff */
[----:B------:R-:W-:Y:S02]  /*4c20*/  PRMT R11, R12, 0x5410, R11 ;  /* 0x000054100c0b7816 */ /* 0x000fe4000000000b */
[----:B---3--:R-:W-:Y:S02]  /*4c30*/  F2FP.BF16.F32.PACK_AB R6, R249, R250 ;  /* 0x000000faf906723e */ /* 0x008fe400000010ff */
[--C-:B------:R-:W-:Y:S02]  /*4c40*/  HSET2.LE.AND R2, R13, R9.reuse, PT ;  /* 0x000000090d027233 */ /* 0x100fe40003803000 */
[----:B-1----:R-:W-:Y:S02]  /*4c50*/  F2FP.BF16.F32.PACK_AB R7, R242, R243 ;  /* 0x000000f3f207723e */ /* 0x002fe400000010ff */
[----:B------:R-:W-:Y:S02]  /*4c60*/  PRMT R5, R4, 0x5410, R5 ;  /* 0x0000541004057816 */ /* 0x000fe40000000005 */
[----:B--2---:R-:W-:-:S02]  /*4c70*/  HSET2.LE.AND R0, R14, R9, PT ;  /* 0x000000090e007233 */ /* 0x004fc40003803000 */
[----:B------:R-:W-:Y:S01]  /*4c80*/  LOP3.LUT R7, R2, R7, RZ, 0xc0, !PT ;  /* 0x0000000702077212 */ /* 0x000fe200078ec0ff */
[----:B------:R-:W1:Y:S01]  /*4c90*/  SHFL.BFLY PT, R14, R15, 0x1, 0x1f ;  /* 0x0c201f000f0e7f89 */ /* 0x000e6200000e0000 */
[----:B------:R-:W-:Y:S02]  /*4ca0*/  F2FP.BF16.F32.PACK_AB R2, R244, R251 ;  /* 0x000000fbf402723e */ /* 0x000fe400000010ff */
[----:B------:R-:W-:Y:S02]  /*4cb0*/  LOP3.LUT R6, R0, R6, RZ, 0xc0, !PT ;  /* 0x0000000600067212 */ /* 0x000fe400078ec0ff */
[----:B------:R-:W-:Y:S02]  /*4cc0*/  FMNMX.FTZ R0, R202, R10, !PT ;  /* 0x0000000aca007209 */ /* 0x000fe40007810000 */
[----:B------:R-:W-:Y:S02]  /*4cd0*/  HSET2.LE.AND R5, R5, R9, PT ;  /* 0x0000000905057233 */ /* 0x000fe40003803000 */
[----:B------:R-:W-:-:S02]  /*4ce0*/  FMNMX.FTZ R4, R200, R0, !PT ;  /* 0x00000000c8047209 */ /* 0x000fc40007810000 */
[----:B------:R-:W-:Y:S01]  /*4cf0*/  HSET2.LE.AND R0, R11, R9, PT ;  /* 0x000000090b007233 */ /* 0x000fe20003803000 */
[----:B------:R-:W-:Y:S01]  /*4d00*/  IMAD.WIDE.U32 R10, R248, -0x326172a9, RZ ;  /* 0xcd9e8d57f80a7825 */ /* 0x000fe200078e00ff */
[----:B----4-:R-:W-:Y:S02]  /*4d10*/  F2FP.BF16.F32.PACK_AB R12, R239, R240 ;  /* 0x000000f0ef0c723e */ /* 0x010fe400000010ff */
[----:B------:R-:W-:Y:S02]  /*4d20*/  FMNMX.FTZ R13, R174, R4, !PT ;  /* 0x00000004ae0d7209 */ /* 0x000fe40007810000 */
[----:B------:R-:W-:Y:S01]  /*4d30*/  LOP3.LUT R4, R0, R2, RZ, 0xc0, !PT ;  /* 0x0000000200047212 */ /* 0x000fe200078ec0ff */
[----:B------:R-:W-:Y:S01]  /*4d40*/  FFMA.FTZ R0, R34, UR6, -R3 ;  /* 0x0000000622007c23 */ /* 0x000fe20008010803 */
[----:B------:R-:W-:Y:S02]  /*4d50*/  LOP3.LUT R2, R11, R172, RZ, 0x3c, !PT ;  /* 0x000000ac0b027212 */ /* 0x000fe400078e3cff */
[----:B------:R-:W-:Y:S01]  /*4d60*/  LOP3.LUT R5, R5, R12, RZ, 0xc0, !PT ;  /* 0x0000000c05057212 */ /* 0x000fe200078ec0ff */
[----:B------:R2:W-:Y:S01]  /*4d70*/  MUFU.EX2 R238, R0 ;  /* 0x0000000000ee7308 */ /* 0x0005e20000000800 */
[----:B------:R-:W3:Y:S01]  /*4d80*/  SHFL.BFLY PT, R12, R13, 0x2, 0x1f ;  /* 0x0c401f000d0c7f89 */ /* 0x000ee200000e0000 */
[----:B------:R-:W-:-:S04]  /*4d90*/  IMAD.WIDE.U32 R24, R2, -0x2daee0ad, RZ ;  /* 0xd2511f5302187825 */ /* 0x000fc800078e00ff */
[----:B------:R-:W-:Y:S01]  /*4da0*/  FFMA.FTZ R2, R35, UR6, -R3 ;  /* 0x0000000623027c23 */ /* 0x000fe20008010803 */
[----:B------:R-:W-:Y:S01]  /*4db0*/  LOP3.LUT R19, R21, R10, R31, 0x96, !PT ;  /* 0x0000000a15137212 */ /* 0x000fe200078e961f */
[----:B------:R-:W-:Y:S01]  /*4dc0*/  LDSM.16.MT88.4 R32, [R211+0xa800] ;  /* 0x00a80000d320783b */ /* 0x000fe20000004200 */
[----:B-1----:R-:W-:Y:S01]  /*4dd0*/  FMNMX.FTZ R134, R15, R14, !PT ;  /* 0x0000000e0f867209 */ /* 0x002fe20007810000 */
[--C-:B------:R-:W-:Y:S01]  /*4de0*/  FFMA.FTZ R14, R48, UR6, -R8.reuse ;  /* 0x00000006300e7c23 */ /* 0x100fe20008010808 */
[----:B------:R1:W-:Y:S01]  /*4df0*/  MUFU.EX2 R237, R2 ;  /* 0x0000000200ed7308 */ /* 0x0003e20000000800 */
[----:B------:R-:W-:Y:S01]  /*4e00*/  FFMA.FTZ R15, R49, UR6, -R8 ;  /* 0x00000006310f7c23 */ /* 0x000fe20008010808 */
[----:B------:R-:W-:Y:S01]  /*4e10*/  FSETP.NEU.FTZ.AND P1, PT, R134, -INF , PT ;  /* 0xff8000008600780b */ /* 0x000fe20003f3d000 */
[C---:B------:R-:W-:Y:S05]  /*4e20*/  HMMA.16816.F32.BF16 R144, R4.reuse, R56, RZ ;  /* 0x000000380490723c */ /* 0x040fea00000418ff */
[----:B------:R4:W-:Y:S01]  /*4e30*/  MUFU.EX2 R231, R14 ;  /* 0x0000000e00e77308 */ /* 0x0009e20000000800 */
[----:B--2---:R-:W-:Y:S01]  /*4e40*/  LOP3.LUT R0, R25, R30, R28, 0x96, !PT ;  /* 0x0000001e19007212 */ /* 0x004fe200078e961c */
[----:B------:R-:W-:Y:S04]  /*4e50*/  HMMA.16816.F32.BF16 R36, R4, R72, RZ ;  /* 0x000000480424723c */ /* 0x000fe800000418ff */
[----:B------:R-:W-:Y:S01]  /*4e60*/  IMAD.WIDE.U32 R26, R0, -0x326172a9, RZ ;  /* 0xcd9e8d57001a7825 */ /* 0x000fe200078e00ff */
[----:B------:R-:W-:Y:S01]  /*4e70*/  LOP3.LUT R0, R17, R22, R241, 0x96, !PT ;  /* 0x0000001611007212 */ /* 0x000fe200078e96f1 */
[----:B------:R-:W-:Y:S02]  /*4e80*/  MUFU.EX2 R230, R15 ;  /* 0x0000000f00e67308 */ /* 0x000fe40000000800 */
[--C-:B-1----:R-:W-:Y:S01]  /*4e90*/  FFMA.FTZ R2, R40, UR6, -R3.reuse ;  /* 0x0000000628027c23 */ /* 0x102fe20008010803 */
[----:B------:R-:W-:Y:S01]  /*4ea0*/  FFMA.FTZ R3, R41, UR6, -R3 ;  /* 0x0000000629037c23 */ /* 0x000fe20008010803 */
[----:B------:R-:W-:Y:S01]  /*4eb0*/  LOP3.LUT R17, R27, R20, R29, 0x96, !PT ;  /* 0x000000141b117212 */ /* 0x000fe200078e961d */
[----:B------:R-:W-:Y:S01]  /*4ec0*/  IMAD.WIDE.U32 R10, R0, -0x2daee0ad, RZ ;  /* 0xd2511f53000a7825 */ /* 0x000fe200078e00ff */
[----:B---3--:R-:W-:-:S03]  /*4ed0*/  FMNMX.FTZ R16, R13, R12, !PT ;  /* 0x0000000c0d107209 */ /* 0x008fc60007810000 */
[----:B------:R-:W-:Y:S01]  /*4ee0*/  FFMA.FTZ R12, R43, UR6, -R8 ;  /* 0x000000062b0c7c23 */ /* 0x000fe20008010808 */
[C---:B------:R-:W-:Y:S01]  /*4ef0*/  HMMA.16816.F32.BF16 R52, R4.reuse, R96, RZ ;  /* 0x000000600434723c */ /* 0x040fe200000418ff */
[----:B------:R-:W-:Y:S01]  /*4f00*/  VIADD R20, R225, 0x646e171e ;  /* 0x646e171ee1147836 */ /* 0x000fe20000000000 */
[----:B------:R1:W-:Y:S01]  /*4f10*/  MUFU.EX2 R233, R2 ;  /* 0x0000000200e97308 */ /* 0x0003e20000000800 */
[C---:B------:R-:W-:Y:S01]  /*4f20*/  LOP3.LUT R13, R10.reuse, 0xff, RZ, 0xc0, !PT ;  /* 0x000000ff0a0d7812 */ /* 0x040fe200078ec0ff */
[----:B----4-:R-:W2:Y:S02]  /*4f30*/  SHFL.BFLY PT, R14, R16, 0x1, 0x1f ;  /* 0x0c201f00100e7f89 */ /* 0x010ea400000e0000 */
[----:B------:R-:W-:Y:S01]  /*4f40*/  LOP3.LUT R0, R11, R18, R20, 0x96, !PT ;  /* 0x000000120b007212 */ /* 0x000fe200078e9614 */
[C---:B------:R-:W-:Y:S03]  /*4f50*/  HMMA.16816.F32.BF16 R68, R4.reuse, R76, RZ ;  /* 0x0000004c0444723c */ /* 0x040fe600000418ff */
[----:B------:R3:W4:Y:S03]  /*4f60*/  MUFU.EX2 R236, R3 ;  /* 0x0000000300ec7308 */ /* 0x0007260000000800 */
[C---:B------:R-:W-:Y:S05]  /*4f70*/  HMMA.16816.F32.BF16 R160, R4.reuse, R60, RZ ;  /* 0x0000003c04a0723c */ /* 0x040fea00000418ff */
[----:B------:R5:W-:Y:S01]  /*4f80*/  MUFU.EX2 R232, R12 ;  /* 0x0000000c00e87308 */ /* 0x000be20000000800 */
[----:B-1----:R-:W-:Y:S01]  /*4f90*/  LOP3.LUT R2, R10, 0xffff, RZ, 0xc0, !PT ;  /* 0x0000ffff0a027812 */ /* 0x002fe200078ec0ff */
[----:B------:R-:W-:Y:S01]  /*4fa0*/  HMMA.16816.F32.BF16 R92, R4, R100, RZ ;  /* 0x00000064045c723c */ /* 0x000fe200000418ff */
[----:B------:R-:W-:-:S05]  /*4fb0*/  SHF.R.U32.HI R11, RZ, 0x18, R10 ;  /* 0x00000018ff0b7819 */ /* 0x000fca000001160a */
[C---:B------:R-:W-:Y:S01]  /*4fc0*/  HMMA.16816.F32.BF16 R168, R4.reuse, R108, RZ ;  /* 0x0000006c04a8723c */ /* 0x040fe200000418ff */
[----:B---3--:R-:W-:Y:S02]  /*4fd0*/  SHF.R.U32.HI R3, RZ, 0x10, R10 ;  /* 0x00000010ff037819 */ /* 0x008fe4000001160a */
[----:B------:R-:W-:Y:S01]  /*4fe0*/  SHF.R.U32.HI R10, RZ, 0x8, R2 ;  /* 0x00000008ff0a7819 */ /* 0x000fe20000011602 */
[----:B------:R-:W-:Y:S01]  /*4ff0*/  FFMA.FTZ R2, R47, UR6, -R8 ;  /* 0x000000062f027c23 */ /* 0x000fe20008010808 */
[----:B------:R-:W-:Y:S01]  /*5000*/  LOP3.LUT R3, R3, 0xff, RZ, 0xc0, !PT ;  /* 0x000000ff03037812 */ /* 0x000fe200078ec0ff */
[C---:B------:R-:W-:Y:S01]  /*5010*/  HMMA.16816.F32.BF16 R116, R4.reuse, R124, RZ ;  /* 0x0000007c0474723c */ /* 0x040fe200000418ff */
[----:B--2---:R-:W-:Y:S01]  /*5020*/  FMNMX.FTZ R133, R16, R14, !PT ;  /* 0x0000000e10857209 */ /* 0x004fe20007810000 */
[----:B------:R1:W2:Y:S01]  /*5030*/  MUFU.EX2 R235, R2 ;  /* 0x0000000200eb7308 */ /* 0x0002a20000000800 */
[----:B-----5:R-:W-:Y:S02]  /*5040*/  PRMT R12, R13, 0x5410, R10 ;  /* 0x000054100d0c7816 */ /* 0x020fe4000000000a */
[----:B------:R-:W-:Y:S01]  /*5050*/  PRMT R13, R3, 0x5410, R11 ;  /* 0x00005410030d7816 */ /* 0x000fe2000000000b */
[----:B------:R-:W-:Y:S01]  /*5060*/  HMMA.16816.F32.BF16 R148, R4, R58, RZ ;  /* 0x0000003a0494723c */ /* 0x000fe200000418ff */
[----:B------:R-:W-:-:S02]  /*5070*/  SHF.R.U32.HI R3, RZ, 0x10, R0 ;  /* 0x00000010ff037819 */ /* 0x000fc40000011600 */
[----:B------:R-:W-:Y:S02]  /*5080*/  LOP3.LUT R11, R0, 0xff, RZ, 0xc0, !PT ;  /* 0x000000ff000b7812 */ /* 0x000fe400078ec0ff */
[----:B------:R-:W-:Y:S01]  /*5090*/  SHF.R.U32.HI R10, RZ, 0x18, R0 ;  /* 0x00000018ff0a7819 */ /* 0x000fe20000011600 */
[----:B------:R-:W-:Y:S01]  /*50a0*/  HMMA.16816.F32.BF16 R28, R4, R74, RZ ;  /* 0x0000004a041c723c */ /* 0x000fe200000418ff */
[----:B------:R-:W-:-:S05]  /*50b0*/  LOP3.LUT R3, R3, 0xff, RZ, 0xc0, !PT ;  /* 0x000000ff03037812 */ /* 0x000fca00078ec0ff */
[C---:B------:R-:W-:Y:S01]  /*50c0*/  HMMA.16816.F32.BF16 R64, R4.reuse, R98, RZ ;  /* 0x000000620440723c */ /* 0x040fe200000418ff */
[----:B-1----:R-:W-:Y:S02]  /*50d0*/  LOP3.LUT R2, R0, 0xffff, RZ, 0xc0, !PT ;  /* 0x0000ffff00027812 */ /* 0x002fe400078ec0ff */
[--C-:B------:R-:W-:Y:S02]  /*50e0*/  HSET2.LE.AND R0, R12, R9.reuse, PT ;  /* 0x000000090c007233 */ /* 0x100fe40003803000 */
[----:B------:R-:W-:Y:S01]  /*50f0*/  SHF.R.U32.HI R8, RZ, 0x8, R2 ;  /* 0x00000008ff087819 */ /* 0x000fe20000011602 */
[C---:B------:R-:W-:Y:S01]  /*5100*/  HMMA.16816.F32.BF16 R80, R4.reuse, R78, RZ ;  /* 0x0000004e0450723c */ /* 0x040fe200000418ff */
[----:B----4-:R-:W-:Y:S02]  /*5110*/  F2FP.BF16.F32.PACK_AB R2, R236, R233 ;  /* 0x000000e9ec02723e */ /* 0x010fe400000010ff */
[----:B------:R-:W-:Y:S02]  /*5120*/  PRMT R12, R11, 0x5410, R8 ;  /* 0x000054100b0c7816 */ /* 0x000fe40000000008 */
[----:B------:R-:W-:Y:S01]  /*5130*/  PRMT R8, R3, 0x5410, R10 ;  /* 0x0000541003087816 */ /* 0x000fe2000000000a */
[----:B------:R-:W-:Y:S01]  /*5140*/  FMUL.FTZ R3, R134, UR6 ;  /* 0x0000000686037c20 */ /* 0x000fe20008410000 */
[----:B------:R-:W-:Y:S01]  /*5150*/  LOP3.LUT R130, R0, R2, RZ, 0xc0, !PT ;  /* 0x0000000200827212 */ /* 0x000fe200078ec0ff */
[----:B------:R-:W-:Y:S01]  /*5160*/  HMMA.16816.F32.BF16 R88, R4, R62, RZ ;  /* 0x0000003e0458723c */ /* 0x000fe200000418ff */
[----:B------:R-:W-:-:S02]  /*5170*/  HSET2.LE.AND R0, R13, R9, PT ;  /* 0x000000090d007233 */ /* 0x000fc40003803000 */
[----:B--2---:R-:W-:Y:S02]  /*5180*/  F2FP.BF16.F32.PACK_AB R2, R235, R232 ;  /* 0x000000e8eb02723e */ /* 0x004fe400000010ff */
[----:B------:R-:W-:Y:S01]  /*5190*/  FSEL R10, R3, RZ, P1 ;  /* 0x000000ff030a7208 */ /* 0x000fe20000800000 */
[C---:B------:R-:W-:Y:S01]  /*51a0*/  HMMA.16816.F32.BF16 R112, R4.reuse, R110, RZ ;  /* 0x0000006e0470723c */ /* 0x040fe200000418ff */
[----:B------:R-:W-:Y:S02]  /*51b0*/  LOP3.LUT R131, R0, R2, RZ, 0xc0, !PT ;  /* 0x0000000200837212 */ /* 0x000fe400078ec0ff */
[--C-:B------:R-:W-:Y:S01]  /*51c0*/  HSET2.LE.AND R0, R12, R9.reuse, PT ;  /* 0x000000090c007233 */ /* 0x100fe20003803000 */
[----:B------:R-:W-:Y:S01]  /*51d0*/  FFMA.FTZ R11, R104, UR6, -R10 ;  /* 0x00000006680b7c23 */ /* 0x000fe2000801080a */
[----:B------:R-:W-:Y:S01]  /*51e0*/  HSET2.LE.AND R3, R8, R9, PT ;  /* 0x0000000908037233 */ /* 0x000fe20003803000 */
[----:B------:R-:W-:Y:S01]  /*51f0*/  HMMA.16816.F32.BF16 R104, R4, R102, RZ ;  /* 0x000000660468723c */ /* 0x000fe200000418ff */
[----:B------:R-:W-:Y:S01]  /*5200*/  F2FP.BF16.F32.PACK_AB R2, R237, R238 ;  /* 0x000000eeed02723e */ /* 0x000fe200000010ff */
[----:B------:R-:W-:Y:S01]  /*5210*/  MUFU.EX2 R229, R11 ;  /* 0x0000000b00e57308 */ /* 0x000fe20000000800 */
[----:B------:R-:W-:-:S02]  /*5220*/  F2FP.BF16.F32.PACK_AB R8, R230, R231 ;  /* 0x000000e7e608723e */ /* 0x000fc400000010ff */
[----:B------:R-:W-:Y:S01]  /*5230*/  LOP3.LUT R128, R0, R2, RZ, 0xc0, !PT ;  /* 0x0000000200807212 */ /* 0x000fe200078ec0ff */
[----:B------:R-:W-:Y:S01]  /*5240*/  HMMA.16816.F32.BF16 R120, R4, R126, RZ ;  /* 0x0000007e0478723c */ /* 0x000fe200000418ff */
[----:B------:R-:W-:Y:S01]  /*5250*/  LOP3.LUT R129, R3, R8, RZ, 0xc0, !PT ;  /* 0x0000000803817212 */ /* 0x000fe200078ec0ff */
[----:B------:R-:W-:-:S04]  /*5260*/  IMAD.WIDE.U32 R2, R19, -0x2daee0ad, RZ ;  /* 0xd2511f5313027825 */ /* 0x000fc800078e00ff */
[----:B------:R-:W-:Y:S01]  /*5270*/  FFMA.FTZ R0, R51, UR6, -R10 ;  /* 0x0000000633007c23 */ /* 0x000fe2000801080a */
[----:B------:R-:W-:Y:S01]  /*5280*/  FSETP.NEU.FTZ.AND P1, PT, R133, -INF , PT ;  /* 0xff8000008500780b */ /* 0x000fe20003f3d000 */
[----:B------:R-:W-:Y:S01]  /*5290*/  IMAD.WIDE.U32 R4, R17, -0x2daee0ad, RZ ;  /* 0xd2511f5311047825 */ /* 0x000fe200078e00ff */
[----:B------:R-:W-:Y:S01]  /*52a0*/  LOP3.LUT R3, R3, R24, R44, 0x96, !PT ;  /* 0x0000001803037212 */ /* 0x000fe200078e962c */
[----:B------:R1:W-:Y:S01]  /*52b0*/  MUFU.EX2 R228, R0 ;  /* 0x0000000000e47308 */ /* 0x0003e20000000800 */
[C---:B------:R-:W-:Y:S02]  /*52c0*/  HMMA.16816.F32.BF16 R144, R128.reuse, R152, R144 ;  /* 0x000000988090723c */ /* 0x040fe40000041890 */
[----:B------:R-:W-:Y:S01]  /*52d0*/  LOP3.LUT R6, R5, R2, R42, 0x96, !PT ;  /* 0x0000000205067212 */ /* 0x000fe200078e962a */
[----:B------:R-:W-:Y:S01]  /*52e0*/  FFMA.FTZ R5, R85, UR6, -R10 ;  /* 0x0000000655057c23 */ /* 0x000fe2000801080a */
[----:B------:R-:W-:Y:S02]  /*52f0*/  IMAD.WIDE.U32 R2, R3, -0x326172a9, RZ ;  /* 0xcd9e8d5703027825 */ /* 0x000fe400078e00ff */
[----:B------:R-:W-:Y:S01]  /*5300*/  HMMA.16816.F32.BF16 R36, R128, R32, R36 ;  /* 0x000000208024723c */ /* 0x000fe20000041824 */
[----:B------:R2:W-:Y:S01]  /*5310*/  MUFU.EX2 R226, R5 ;  /* 0x0000000500e27308 */ /* 0x0005e20000000800 */
[----:B------:R-:W-:Y:S01]  /*5320*/  IMAD.WIDE.U32 R16, R6, -0x326172a9, RZ ;  /* 0xcd9e8d5706107825 */ /* 0x000fe200078e00ff */
[----:B------:R-:W-:-:S03]  /*5330*/  LOP3.LUT R3, R3, R26, R46, 0x96, !PT ;  /* 0x0000001a03037212 */ /* 0x000fc600078e962e */
[----:B------:R-:W-:Y:S01]  /*5340*/  HMMA.16816.F32.BF16 R52, R128, R176, R52 ;  /* 0x000000b08034723c */ /* 0x000fe20000041834 */
[----:B-1----:R-:W-:-:S05]  /*5350*/  FFMA.FTZ R0, R84, UR6, -R10 ;  /* 0x0000000654007c23 */ /* 0x002fca000801080a */
[----:B------:R-:W-:Y:S01]  /*5360*/  HMMA.16816.F32.BF16 R68, R128, R180, R68 ;  /* 0x000000b48044723c */ /* 0x000fe20000041844 */
[----:B------:R1:W3:Y:S01]  /*5370*/  MUFU.EX2 R227, R0 ;  /* 0x0000000000e37308 */ /* 0x0002e20000000800 */
[----:B--2---:R-:W-:Y:S01]  /*5380*/  LOP3.LUT R5, R17, R2, R45, 0x96, !PT ;  /* 0x0000000211057212 */ /* 0x004fe200078e962d */
[----:B------:R-:W-:-:S03]  /*5390*/  IMAD.WIDE.U32 R2, R3, -0x2daee0ad, RZ ;  /* 0xd2511f5303027825 */ /* 0x000fc600078e00ff */
[----:B------:R-:W-:Y:S01]  /*53a0*/  HMMA.16816.F32.BF16 R160, R128, R184, R160 ;  /* 0x000000b880a0723c */ /* 0x000fe200000418a0 */
[----:B------:R-:W-:Y:S01]  /*53b0*/  IMAD.WIDE.U32 R14, R5, -0x2daee0ad, RZ ;  /* 0xd2511f53050e7825 */ /* 0x000fe200078e00ff */
[----:B------:R-:W-:-:S04]  /*53c0*/  LOP3.LUT R4, R3, R4, R23, 0x96, !PT ;  /* 0x0000000403047212 */ /* 0x000fc800078e9617 */
[----:B------:R-:W-:Y:S01]  /*53d0*/  HMMA.16816.F32.BF16 R92, R128, R192, R92 ;  /* 0x000000c0805c723c */ /* 0x000fe2000004185c */
[----:B------:R-:W-:Y:S01]  /*53e0*/  LOP3.LUT R2, R15, R2, R246, 0x96, !PT ;  /* 0x000000020f027212 */ /* 0x000fe200078e96f6 */
[----:B------:R-:W-:-:S04]  /*53f0*/  IMAD.WIDE.U32 R12, R4, -0x326172a9, RZ ;  /* 0xcd9e8d57040c7825 */ /* 0x000fc800078e00ff */
[----:B-1----:R-:W-:Y:S01]  /*5400*/  FMUL.FTZ R0, R133, UR6 ;  /* 0x0000000685007c20 */ /* 0x002fe20008410000 */
[----:B------:R-:W-:Y:S01]  /*5410*/  HMMA.16816.F32.BF16 R168, R128, R188, R168 ;  /* 0x000000bc80a8723c */ /* 0x000fe200000418a8 */
[----:B------:R-:W-:-:S03]  /*5420*/  IMAD.WIDE.U32 R2, R2, -0x326172a9, RZ ;  /* 0xcd9e8d5702027825 */ /* 0x000fc600078e00ff */
[----:B------:R-:W-:Y:S02]  /*5430*/  FSEL R0, R0, RZ, P1 ;  /* 0x000000ff00007208 */ /* 0x000fe40000800000 */
[C---:B------:R-:W-:Y:S01]  /*5440*/  LOP3.LUT R4, R2.reuse, 0xffff, RZ, 0xc0, !PT ;  /* 0x0000ffff02047812 */ /* 0x040fe200078ec0ff */
[----:B------:R-:W-:Y:S01]  /*5450*/  HMMA.16816.F32.BF16 R116, R128, R196, R116 ;  /* 0x000000c48074723c */ /* 0x000fe20000041874 */
[----:B------:R-:W-:Y:S01]  /*5460*/  LOP3.LUT R7, R2, 0xff, RZ, 0xc0, !PT ;  /* 0x000000ff02077812 */ /* 0x000fe200078ec0ff */
[--C-:B------:R-:W-:Y:S01]  /*5470*/  FFMA.FTZ R5, R86, UR6, -R0.reuse ;  /* 0x0000000656057c23 */ /* 0x100fe20008010800 */
[----:B------:R-:W-:-:S03]  /*5480*/  FFMA.FTZ R6, R140, UR6, -R0 ;  /* 0x000000068c067c23 */ /* 0x000fc60008010800 */
[----:B------:R1:W-:Y:S01]  /*5490*/  MUFU.EX2 R206, R5 ;  /* 0x0000000500ce7308 */ /* 0x0003e20000000800 */
[C---:B------:R-:W-:Y:S06]  /*54a0*/  HMMA.16816.F32.BF16 R148, R128.reuse, R154, R148 ;  /* 0x0000009a8094723c */ /* 0x040fec0000041894 */
[C---:B------:R-:W-:Y:S01]  /*54b0*/  HMMA.16816.F32.BF16 R64, R128.reuse, R178, R64 ;  /* 0x000000b28040723c */ /* 0x040fe20000041840 */
[----:B------:R2:W-:Y:S05]  /*54c0*/  MUFU.EX2 R207, R6 ;  /* 0x0000000600cf7308 */ /* 0x0005ea0000000800 */
[----:B------:R-:W-:Y:S01]  /*54d0*/  HMMA.16816.F32.BF16 R80, R128, R182, R80 ;  /* 0x000000b68050723c */ /* 0x000fe20000041850 */
[----:B-1----:R-:W-:-:S05]  /*54e0*/  FFMA.FTZ R5, R87, UR6, -R0 ;  /* 0x0000000657057c23 */ /* 0x002fca0008010800 */
[----:B------:R-:W-:Y:S01]  /*54f0*/  HMMA.16816.F32.BF16 R88, R128, R186, R88 ;  /* 0x000000ba8058723c */ /* 0x000fe20000041858 */
[----:B------:R1:W4:Y:S01]  /*5500*/  MUFU.EX2 R22, R5 ;  /* 0x0000000500167308 */ /* 0x0003220000000800 */
[----:B--2---:R-:W-:-:S04]  /*5510*/  SHF.R.U32.HI R6, RZ, 0x8, R4 ;  /* 0x00000008ff067819 */ /* 0x004fc80000011604 */
[C---:B------:R-:W-:Y:S01]  /*5520*/  HMMA.16816.F32.BF16 R104, R128.reuse, R194, R104 ;  /* 0x000000c28068723c */ /* 0x040fe20000041868 */
[----:B------:R-:W-:Y:S02]  /*5530*/  SHF.R.U32.HI R4, RZ, 0x18, R2 ;  /* 0x00000018ff047819 */ /* 0x000fe40000011602 */
[----:B------:R-:W-:Y:S01]  /*5540*/  PRMT R7, R7, 0x5410, R6 ;  /* 0x0000541007077816 */ /* 0x000fe20000000006 */
[----:B------:R-:W-:Y:S02]  /*5550*/  FFMA.FTZ R6, R132, UR6, -R0 ;  /* 0x0000000684067c23 */ /* 0x000fe40008010800 */
[----:B------:R-:W-:Y:S02]  /*5560*/  HMMA.16816.F32.BF16 R112, R128, R190, R112 ;  /* 0x000000be8070723c */ /* 0x000fe40000041870 */
[----:B------:R2:W5:Y:S01]  /*5570*/  MUFU.EX2 R21, R6 ;  /* 0x0000000600157308 */ /* 0x0005620000000800 */
[----:B-1----:R-:W-:Y:S02]  /*5580*/  SHF.R.U32.HI R5, RZ, 0x10, R2 ;  /* 0x00000010ff057819 */ /* 0x002fe40000011602 */
[----:B------:R-:W-:-:S02]  /*5590*/  LOP3.LUT R2, R3, R12, R50, 0x96, !PT ;  /* 0x0000000c03027212 */ /* 0x000fc400078e9632 */
[----:B------:R-:W-:Y:S01]  /*55a0*/  LOP3.LUT R5, R5, 0xff, RZ, 0xc0, !PT ;  /* 0x000000ff05057812 */ /* 0x000fe200078ec0ff */
[C---:B------:R-:W-:Y:S01]  /*55b0*/  HMMA.16816.F32.BF16 R48, R128.reuse, R34, R28 ;  /* 0x000000228030723c */ /* 0x040fe2000004181c */
[C---:B------:R-:W-:Y:S02]  /*55c0*/  LOP3.LUT R3, R2.reuse, 0xffff, RZ, 0xc0, !PT ;  /* 0x0000ffff02037812 */ /* 0x040fe400078ec0ff */
[----:B------:R-:W-:Y:S02]  /*55d0*/  PRMT R12, R5, 0x5410, R4 ;  /* 0x00005410050c7816 */ /* 0x000fe40000000004 */
[----:B------:R-:W-:Y:S01]  /*55e0*/  SHF.R.U32.HI R4, RZ, 0x10, R2 ;  /* 0x00000010ff047819 */ /* 0x000fe20000011602 */
[----:B------:R-:W-:Y:S01]  /*55f0*/  HMMA.16816.F32.BF16 R128, R128, R198, R120 ;  /* 0x000000c68080723c */ /* 0x000fe20000041878 */
[----:B------:R-:W-:Y:S02]  /*5600*/  SHF.R.U32.HI R5, RZ, 0x8, R3 ;  /* 0x00000008ff057819 */ /* 0x000fe40000011603 */
[----:B--2---:R-:W-:-:S02]  /*5610*/  LOP3.LUT R6, R2, 0xff, RZ, 0xc0, !PT ;  /* 0x000000ff02067812 */ /* 0x004fc400078ec0ff */
[----:B------:R-:W-:Y:S02]  /*5620*/  SHF.R.U32.HI R11, RZ, 0x18, R2 ;  /* 0x00000018ff0b7819 */ /* 0x000fe40000011602 */
[----:B------:R-:W-:Y:S02]  /*5630*/  LOP3.LUT R8, R4, 0xff, RZ, 0xc0, !PT ;  /* 0x000000ff04087812 */ /* 0x000fe400078ec0ff */
[----:B------:R-:W-:Y:S02]  /*5640*/  HSET2.LE.AND R2, R7, R9, PT ;  /* 0x0000000907027233 */ /* 0x000fe40003803000 */
[----:B---3--:R-:W-:Y:S02]  /*5650*/  F2FP.BF16.F32.PACK_AB R3, R226, R227 ;  /* 0x000000e3e203723e */ /* 0x008fe400000010ff */
[----:B------:R-:W-:Y:S02]  /*5660*/  PRMT R4, R6, 0x5410, R5 ;  /* 0x0000541006047816 */ /* 0x000fe40000000005 */
[----:B------:R-:W-:-:S02]  /*5670*/  PRMT R7, R8, 0x5410, R11 ;  /* 0x0000541008077816 */ /* 0x000fc4000000000b */
[----:B------:R-:W-:Y:S02]  /*5680*/  LOP3.LUT R6, R2, R3, RZ, 0xc0, !PT ;  /* 0x0000000302067212 */ /* 0x000fe400078ec0ff */
[--C-:B------:R-:W-:Y:S02]  /*5690*/  HSET2.LE.AND R2, R12, R9.reuse, PT ;  /* 0x000000090c027233 */ /* 0x100fe40003803000 */
[----:B----4-:R-:W-:Y:S02]  /*56a0*/  F2FP.BF16.F32.PACK_AB R3, R22, R206 ;  /* 0x000000ce1603723e */ /* 0x010fe400000010ff */
[--C-:B------:R-:W-:Y:S02]  /*56b0*/  HSET2.LE.AND R4, R4, R9.reuse, PT ;  /* 0x0000000904047233 */ /* 0x100fe40003803000 */
[----:B------:R-:W-:Y:S02]  /*56c0*/  F2FP.BF16.F32.PACK_AB R5, R228, R229 ;  /* 0x000000e5e405723e */ /* 0x000fe400000010ff */
[----:B------:R-:W-:-:S02]  /*56d0*/  HSET2.LE.AND R8, R7, R9, PT ;  /* 0x0000000907087233 */ /* 0x000fc40003803000 */
[----:B-----5:R-:W-:Y:S02]  /*56e0*/  F2FP.BF16.F32.PACK_AB R11, R21, R207 ;  /* 0x000000cf150b723e */ /* 0x020fe400000010ff */
[----:B------:R-:W-:Y:S02]  /*56f0*/  LOP3.LUT R7, R2, R3, RZ, 0xc0, !PT ;  /* 0x0000000302077212 */ /* 0x000fe400078ec0ff */
[----:B------:R-:W-:Y:S02]  /*5700*/  LOP3.LUT R4, R4, R5, RZ, 0xc0, !PT ;  /* 0x0000000504047212 */ /* 0x000fe400078ec0ff */
[----:B------:R-:W-:Y:S02]  /*5710*/  LOP3.LUT R2, R13, R16, R241, 0x96, !PT ;  /* 0x000000100d027212 */ /* 0x000fe400078e96f1 */
[----:B------:R-:W-:Y:S01]  /*5720*/  LOP3.LUT R5, R8, R11, RZ, 0xc0, !PT ;  /* 0x0000000b08057212 */ /* 0x000fe200078ec0ff */
[----:B------:R-:W-:Y:S02]  /*5730*/  FFMA.FTZ R11, R202, UR6, -R0 ;  /* 0x00000006ca0b7c23 */ /* 0x000fe40008010800 */
[----:B------:R-:W-:-:S04]  /*5740*/  IMAD.WIDE.U32 R2, R2, -0x2daee0ad, RZ ;  /* 0xd2511f5302027825 */ /* 0x000fc800078e00ff */
[C---:B------:R-:W-:Y:S01]  /*5750*/  HMMA.16816.F32.BF16 R140, R4.reuse, R56, RZ ;  /* 0x00000038048c723c */ /* 0x040fe200000418ff */
[----:B------:R-:W-:Y:S01]  /*5760*/  LOP3.LUT R8, R3, R14, R20, 0x96, !PT ;  /* 0x0000000e03087212 */ /* 0x000fe200078e9614 */
[----:B------:R-:W-:Y:S04]  /*5770*/  MUFU.EX2 R11, R11 ;  /* 0x0000000b000b7308 */ /* 0x000fe80000000800 */
        /* <DEDUP_REMOVED lines=15> */
[----:B------:R-:W-:Y:S01]  /*5870*/  FFMA.FTZ R4, R203, UR6, -R10 ;  /* 0x00000006cb047c23 */ /* 0x000fe2000801080a */
[--C-:B------:R-:W-:Y:S01]  /*5880*/  FFMA.FTZ R6, R200, UR6, -R0.reuse ;  /* 0x00000006c8067c23 */ /* 0x100fe20008010800 */
[----:B------:R-:W-:Y:S01]  /*5890*/  FFMA.FTZ R7, R174, UR6, -R0 ;  /* 0x00000006ae077c23 */ /* 0x000fe20008010800 */
[----:B------:R-:W-:Y:S01]  /*58a0*/  LOP3.LUT R5, R2, 0xff, RZ, 0xc0, !PT ;  /* 0x000000ff02057812 */ /* 0x000fe200078ec0ff */
[----:B------:R1:W-:Y:S08]  /*58b0*/  MUFU.EX2 R17, R4 ;  /* 0x0000000400117308 */ /* 0x0003f00000000800 */
[----:B------:R-:W-:Y:S08]  /*58c0*/  MUFU.EX2 R16, R6 ;  /* 0x0000000600107308 */ /* 0x000ff00000000800 */
[----:B------:R-:W-:Y:S01]  /*58d0*/  MUFU.EX2 R7, R7 ;  /* 0x0000000700077308 */ /* 0x000fe20000000800 */
[----:B-1----:R-:W-:-:S07]  /*58e0*/  FFMA.FTZ R4, R201, UR6, -R10 ;  /* 0x00000006c9047c23 */ /* 0x002fce000801080a */
[----:B------:R1:W-:Y:S02]  /*58f0*/  MUFU.EX2 R18, R4 ;  /* 0x0000000400127308 */ /* 0x0003e40000000800 */
[----:B-1----:R-:W-:-:S06]  /*5900*/  FFMA.FTZ R4, R175, UR6, -R10 ;  /* 0x00000006af047c23 */ /* 0x002fcc000801080a */
[----:B------:R1:W-:Y:S02]  /*5910*/  MUFU.EX2 R19, R4 ;  /* 0x0000000400137308 */ /* 0x0003e40000000800 */
[----:B-1----:R-:W-:Y:S01]  /*5920*/  FFMA.FTZ R4, R173, UR6, -R10 ;  /* 0x00000006ad047c23 */ /* 0x002fe2000801080a */
[----:B------:R-:W-:Y:S01]  /*5930*/  FFMA.FTZ R10, R204, UR6, -R0 ;  /* 0x00000006cc0a7c23 */ /* 0x000fe20008010800 */
[----:B------:R-:W-:-:S04]  /*5940*/  LOP3.LUT R0, R2, 0xffff, RZ, 0xc0, !PT ;  /* 0x0000ffff02007812 */ /* 0x000fc800078ec0ff */
[----:B------:R1:W2:Y:S01]  /*5950*/  MUFU.EX2 R234, R4 ;  /* 0x0000000400ea7308 */ /* 0x0002a20000000800 */
[----:B------:R-:W-:-:S07]  /*5960*/  SHF.R.U32.HI R3, RZ, 0x18, R2 ;  /* 0x00000018ff037819 */ /* 0x000fce0000011602 */
[----:B------:R-:W3:Y:S01]  /*5970*/  MUFU.EX2 R10, R10 ;  /* 0x0000000a000a7308 */ /* 0x000ee20000000800 */
[----:B-1----:R-:W-:Y:S02]  /*5980*/  SHF.R.U32.HI R4, RZ, 0x10, R2 ;  /* 0x00000010ff047819 */ /* 0x002fe40000011602 */
[----:B------:R-:W-:Y:S02]  /*5990*/  SHF.R.U32.HI R2, RZ, 0x8, R0 ;  /* 0x00000008ff027819 */ /* 0x000fe40000011600 */
[----:B------:R-:W-:Y:S02]  /*59a0*/  LOP3.LUT R0, R4, 0xff, RZ, 0xc0, !PT ;  /* 0x000000ff04007812 */ /* 0x000fe400078ec0ff */
[----:B------:R-:W-:Y:S02]  /*59b0*/  PRMT R6, R5, 0x5410, R2 ;  /* 0x0000541005067816 */ /* 0x000fe40000000002 */
[----:B------:R-:W-:Y:S02]  /*59c0*/  PRMT R5, R0, 0x5410, R3 ;  /* 0x0000541000057816 */ /* 0x000fe40000000003 */
[----:B------:R-:W-:-:S02]  /*59d0*/  LOP3.LUT R0, R8, 0xffff, RZ, 0xc0, !PT ;  /* 0x0000ffff08007812 */ /* 0x000fc400078ec0ff */
[----:B------:R-:W-:Y:S02]  /*59e0*/  SHF.R.U32.HI R2, RZ, 0x18, R8 ;  /* 0x00000018ff027819 */ /* 0x000fe40000011608 */
[----:B------:R-:W-:Y:S02]  /*59f0*/  SHF.R.U32.HI R4, RZ, 0x8, R0 ;  /* 0x00000008ff047819 */ /* 0x000fe40000011600 */
[----:B------:R-:W-:Y:S02]  /*5a00*/  SHF.R.U32.HI R0, RZ, 0x10, R8 ;  /* 0x00000010ff007819 */ /* 0x000fe40000011608 */
[----:B------:R-:W-:Y:S02]  /*5a10*/  LOP3.LUT R3, R8, 0xff, RZ, 0xc0, !PT ;  /* 0x000000ff08037812 */ /* 0x000fe400078ec0ff */
[----:B------:R-:W-:Y:S02]  /*5a20*/  LOP3.LUT R0, R0, 0xff, RZ, 0xc0, !PT ;  /* 0x000000ff00007812 */ /* 0x000fe400078ec0ff */
[----:B------:R-:W-:-:S02]  /*5a30*/  PRMT R4, R3, 0x5410, R4 ;  /* 0x0000541003047816 */ /* 0x000fc40000000004 */
[----:B------:R-:W-:Y:S02]  /*5a40*/  PRMT R0, R0, 0x5410, R2 ;  /* 0x0000541000007816 */ /* 0x000fe40000000002 */
[--C-:B------:R-:W-:Y:S02]  /*5a50*/  HSET2.LE.AND R3, R5, R9.reuse, PT ;  /* 0x0000000905037233 */ /* 0x100fe40003803000 */
[--C-:B------:R-:W-:Y:S02]  /*5a60*/  HSET2.LE.AND R2, R6, R9.reuse, PT ;  /* 0x0000000906027233 */ /* 0x100fe40003803000 */
[--C-:B------:R-:W-:Y:S02]  /*5a70*/  HSET2.LE.AND R5, R0, R9.reuse, PT ;  /* 0x0000000900057233 */ /* 0x100fe40003803000 */
[----:B--2---:R-:W-:Y:S02]  /*5a80*/  F2FP.BF16.F32.PACK_AB R0, R234, R19 ;  /* 0x00000013ea00723e */ /* 0x004fe400000010ff */
[----:B------:R-:W-:-:S02]  /*5a90*/  HSET2.LE.AND R4, R4, R9, PT ;  /* 0x0000000904047233 */ /* 0x000fc40003803000 */
[----:B------:R-:W-:Y:S01]  /*5aa0*/  LOP3.LUT R126, R2, R0, RZ, 0xc0, !PT ;  /* 0x00000000027e7212 */ /* 0x000fe200078ec0ff */
[----:B------:R-:W-:Y:S01]  /*5ab0*/  FADD.FTZ R2, R251, R244 ;  /* 0x000000f4fb027221 */ /* 0x000fe20000010000 */
[----:B------:R-:W-:-:S03]  /*5ac0*/  F2FP.BF16.F32.PACK_AB R0, R7, R16 ;  /* 0x000000100700723e */ /* 0x000fc600000010ff */
[----:B------:R-:W-:Y:S01]  /*5ad0*/  FADD.FTZ R2, R250, R2 ;  /* 0x00000002fa027221 */ /* 0x000fe20000010000 */
[----:B------:R-:W-:Y:S01]  /*5ae0*/  LOP3.LUT R127, R3, R0, RZ, 0xc0, !PT ;  /* 0x00000000037f7212 */ /* 0x000fe200078ec0ff */
[----:B------:R-:W-:Y:S01]  /*5af0*/  FADD.FTZ R3, R240, R239 ;  /* 0x000000eff0037221 */ /* 0x000fe20000010000 */
[----:B------:R-:W-:Y:S01]  /*5b00*/  F2FP.BF16.F32.PACK_AB R0, R18, R17 ;  /* 0x000000111200723e */ /* 0x000fe200000010ff */
[----:B------:R-:W-:Y:S02]  /*5b10*/  FADD.FTZ R2, R249, R2 ;  /* 0x00000002f9027221 */ /* 0x000fe40000010000 */
[----:B------:R-:W-:Y:S01]  /*5b20*/  FADD.FTZ R3, R243, R3 ;  /* 0x00000003f3037221 */ /* 0x000fe20000010000 */
[----:B------:R-:W-:Y:S01]  /*5b30*/  LOP3.LUT R124, R4, R0, RZ, 0xc0, !PT ;  /* 0x00000000047c7212 */ /* 0x000fe200078ec0ff */
[----:B------:R-:W-:Y:S01]  /*5b40*/  FADD.FTZ R4, R207, R21 ;  /* 0x00000015cf047221 */ /* 0x000fe20000010000 */
[----:B---3--:R-:W-:Y:S01]  /*5b50*/  F2FP.BF16.F32.PACK_AB R0, R11, R10 ;  /* 0x0000000a0b00723e */ /* 0x008fe200000010ff */
[----:B------:R-:W-:-:S02]  /*5b60*/  FADD.FTZ R3, R242, R3 ;  /* 0x00000003f2037221 */ /* 0x000fc40000010000 */
[----:B------:R-:W-:Y:S01]  /*5b70*/  FADD.FTZ R4, R206, R4 ;  /* 0x00000004ce047221 */ /* 0x000fe20000010000 */
[----:B------:R-:W-:Y:S01]  /*5b80*/  LOP3.LUT R125, R5, R0, RZ, 0xc0, !PT ;  /* 0x00000000057d7212 */ /* 0x000fe200078ec0ff */
[----:B------:R-:W-:Y:S01]  /*5b90*/  FADD.FTZ R0, R229, R228 ;  /* 0x000000e4e5007221 */ /* 0x000fe20000010000 */
[----:B------:R-:W-:-:S03]  /*5ba0*/  FADD.FTZ R3, R231, R3 ;  /* 0x00000003e7037221 */ /* 0x000fc60000010000 */
[----:B------:R-:W-:Y:S01]  /*5bb0*/  FADD.FTZ R0, R227, R0 ;  /* 0x00000000e3007221 */ /* 0x000fe20000010000 */
[----:B------:R-:W-:Y:S01]  /*5bc0*/  FADD.FTZ R3, R230, R3 ;  /* 0x00000003e6037221 */ /* 0x000fe20000010000 */
[C---:B------:R-:W-:Y:S02]  /*5bd0*/  HMMA.16816.F32.BF16 R140, R124.reuse, R152, R140 ;  /* 0x000000987c8c723c */ /* 0x040fe4000004188c */
        /* <DEDUP_REMOVED lines=36> */
[----:B------:R-:W-:Y:S01]  /*5e20*/  IMAD.WIDE.U32 R250, R137, -0x326172a9, RZ ;  /* 0xcd9e8d5789fa7825 */ /* 0x000fe200078e00ff */
[----:B------:R-:W-:Y:S01]  /*5e30*/  LOP3.LUT R0, R252, 0x3, RZ, 0xc0, !PT ;  /* 0x00000003fc007812 */ /* 0x000fe200078ec0ff */
[----:B------:R-:W-:Y:S01]  /*5e40*/  ULEA.HI.SX32 UR12, UR12, 0xfffffffe, 0x1b ;  /* 0xfffffffe0c0c7891 */ /* 0x000fe2000f8fda3f */
[----:B------:R-:W-:Y:S01]  /*5e50*/  MOV R252, UR20 ;  /* 0x0000001400fc7c02 */ /* 0x000fe20008000f00 */
[----:B------:R-:W-:Y:S01]  /*5e60*/  IMAD.WIDE.U32 R248, R248, -0x326172a9, RZ ;  /* 0xcd9e8d57f8f87825 */ /* 0x000fe200078e00ff */
[-C--:B------:R-:W-:Y:S01]  /*5e70*/  LOP3.LUT R244, R251, R172.reuse, RZ, 0x3c, !PT ;  /* 0x000000acfbf47212 */ /* 0x080fe200078e3cff */
[----:B------:R-:W-:Y:S01]  /*5e80*/  ULDC UR9, c[0x0][0x2d0] ;  /* 0x0000b40000097ab9 */ /* 0x000fe20000000800 */
[----:B------:R-:W-:Y:S01]  /*5e90*/  MOV R132, R135 ;  /* 0x0000008700847202 */ /* 0x000fe20000000f00 */
[----:B------:R-:W-:Y:S01]  /*5ea0*/  IMAD R0, R0, -0x2, R205 ;  /* 0xfffffffe00007824 */ /* 0x000fe200078e02cd */
[----:B------:R-:W-:Y:S01]  /*5eb0*/  LOP3.LUT R242, R249, R172, RZ, 0x3c, !PT ;  /* 0x000000acf9f27212 */ /* 0x000fe200078e3cff */
[----:B------:R-:W-:Y:S01]  /*5ec0*/  IMAD.WIDE.U32 R226, R245, -0x2daee0ad, RZ ;  /* 0xd2511f53f5e27825 */ /* 0x000fe200078e00ff */
[----:B------:R-:W-:Y:S01]  /*5ed0*/  MOV R138, R133 ;  /* 0x00000085008a7202 */ /* 0x000fe20000000f00 */
[----:B------:R-:W2:Y:S01]  /*5ee0*/  @!P2 LDC.64 R4, c[0x0][0x220] ;  /* 0x00008800ff04ab82 */ /* 0x000ea20000000a00 */
[----:B------:R-:W-:Y:S01]  /*5ef0*/  IADD3 R252, R252, -UR21, R0 ;  /* 0x80000015fcfc7c10 */ /* 0x000fe2000fffe000 */
[----:B------:R-:W-:Y:S01]  /*5f00*/  IMAD.MOV.U32 R137, RZ, RZ, R134 ;  /* 0x000000ffff897224 */ /* 0x000fe200078e0086 */
[----:B------:R-:W-:Y:S01]  /*5f10*/  ULDC UR4, c[0x0][0x2ec] ;  /* 0x0000bb0000047ab9 */ /* 0x000fe20000000800 */
[----:B------:R-:W-:Y:S01]  /*5f20*/  IMAD.WIDE.U32 R244, R244, -0x2daee0ad, RZ ;  /* 0xd2511f53f4f47825 */ /* 0x000fe200078e00ff */
[----:B------:R-:W-:-:S03]  /*5f30*/  ULDC.64 UR6, c[0x0][0x248] ;  /* 0x0000920000067ab9 */ /* 0x000fc60000000a00 */
[----:B------:R-:W3:Y:S01]  /*5f40*/  @!P2 LDC.64 R2, c[0x0][0x220] ;  /* 0x00008800ff02ab82 */ /* 0x000ee20000000a00 */
[----:B------:R-:W-:Y:S01]  /*5f50*/  IMAD.WIDE.U32 R242, R242, -0x2daee0ad, RZ ;  /* 0xd2511f53f2f27825 */ /* 0x000fe200078e00ff */
[----:B--2---:R-:W-:Y:S04]  /*5f60*/  @!P2 STL.64 [R1+0x8], R4 ;  /* 0x000008040100a387 */ /* 0x004fe80000100a00 */
[----:B---3--:R2:W-:Y:S02]  /*5f70*/  @!P2 STL.64 [R1], R2 ;  /* 0x000000020100a387 */ /* 0x0085e40000100a00 */
[----:B--2---:R-:W-:Y:S01]  /*5f80*/  IMAD.MOV.U32 R2, RZ, RZ, R136 ;  /* 0x000000ffff027224 */ /* 0x004fe200078e0088 */
[----:B-1----:R-:W-:Y:S06]  /*5f90*/  BRA `(.L_x_1880) ;  /* 0x0000000000c47947 */ /* 0x002fec0003800000 */
.L_x_1882:
        /* <DEDUP_REMOVED lines=49> */
.L_x_1880:
[----:B------:R-:W2:Y:S01]  /*62b0*/  LDL.64 R16, [R1+0x18] ;  /* 0x0000180001107983 */ /* 0x000ea20000100a00 */
[----:B------:R-:W-:Y:S01]  /*62c0*/  ISETP.GE.AND P1, PT, R247, UR9, PT ;  /* 0x00000009f7007c0c */ /* 0x000fe2000bf26270 */
[----:B------:R-:W-:Y:S01]  /*62d0*/  USHF.R.S32.HI UR10, URZ, 0x1f, UR12 ;  /* 0x0000001f3f0a7899 */ /* 0x000fe2000801140c */
[----:B------:R-:W-:Y:S04]  /*62e0*/  DEPBAR.LE SB0, 0x0 ;  /* 0x000080000000791a */ /* 0x000fe80000000000 */
[----:B------:R-:W3:Y:S01]  /*62f0*/  LDL R12, [R1+0x28] ;  /* 0x00002800010c7983 */ /* 0x000ee20000100800 */
[C---:B------:R-:W-:Y:S02]  /*6300*/  IMAD R0, R228.reuse, UR10, RZ ;  /* 0x0000000ae4007c24 */ /* 0x040fe4000f8e02ff */
[----:B------:R-:W-:Y:S02]  /*6310*/  IMAD.WIDE.U32 R4, R228, UR12, RZ ;  /* 0x0000000ce4047c25 */ /* 0x000fe4000f8e00ff */
[----:B------:R-:W4:Y:S02]  /*6320*/  LDL R11, [R1+0x8] ;  /* 0x00000800010b7983 */ /* 0x000f240000100800 */
[----:B------:R-:W1:Y:S03]  /*6330*/  @!P1 LDC.64 R8, c[0x0][0x220] ;  /* 0x00008800ff089b82 */ /* 0x000e660000000a00 */
[----:B------:R-:W5:Y:S01]  /*6340*/  LDL R15, [R1+0xc] ;  /* 0x00000c00010f7983 */ /* 0x000f620000100800 */
[----:B------:R-:W-:Y:S04]  /*6350*/  IMAD R3, R229, UR12, R0 ;  /* 0x0000000ce5037c24 */ /* 0x000fe8000f8e0200 */
[----:B------:R-:W5:Y:S01]  /*6360*/  LDL R10, [R1] ;  /* 0x00000000010a7983 */ /* 0x000f620000100800 */
[----:B------:R-:W-:Y:S01]  /*6370*/  IMAD.IADD R5, R5, 0x1, R3 ;  /* 0x0000000105057824 */ /* 0x000fe200078e0203 */
[----:B------:R-:W5:Y:S03]  /*6380*/  @!P1 LDC.64 R6, c[0x0][0x220] ;  /* 0x00008800ff069b82 */ /* 0x000f660000000a00 */
[----:B------:R-:W5:Y:S05]  /*6390*/  LDL R14, [R1+0x4] ;  /* 0x00000400010e7983 */ /* 0x000f6a0000100800 */
[----:B------:R-:W-:Y:S06]  /*63a0*/  BAR.SYNC.DEFER_BLOCKING 0x0 ;  /* 0x0000000000007b1d */ /* 0x000fec0000010000 */
[----:B------:R-:W-:Y:S01]  /*63b0*/  @P2 STS.128 [R223+0xa000], RZ ;  /* 0x00a000ffdf002388 */ /* 0x000fe20000000c00 */
[----:B--2---:R-:W-:Y:S04]  /*63c0*/  LEA R0, P3, R4, R16, 0x5 ;  /* 0x0000001004007211 */ /* 0x004fe800078628ff */
[----:B------:R-:W-:Y:S02]  /*63d0*/  LEA R3, P0, R228, R0, 0x4 ;  /* 0x00000000e4037211 */ /* 0x000fe400078020ff */
[----:B---3--:R-:W-:Y:S02]  /*63e0*/  LEA.HI.X R4, R4, R12, R5, 0x5, P3 ;  /* 0x0000000c04047211 */ /* 0x008fe400018f2c05 */
[C---:B-1----:R-:W-:Y:S02]  /*63f0*/  @!P1 LEA R8, P3, R0.reuse, R8, 0x1 ;  /* 0x0000000800089211 */ /* 0x042fe400078608ff */
[C---:B----4-:R-:W-:Y:S02]  /*6400*/  @!P2 LEA R12, P5, R0.reuse, R11, 0x1 ;  /* 0x0000000b000ca211 */ /* 0x050fe400078a08ff */
[C-C-:B------:R-:W-:Y:S02]  /*6410*/  @!P1 LEA.HI.X R9, R0.reuse, R9, R4.reuse, 0x1, P3 ;  /* 0x0000000900099211 */ /* 0x140fe400018f0c04 */
[----:B-----5:R-:W-:Y:S01]  /*6420*/  @!P2 LEA.HI.X R13, R0, R15, R4, 0x1, P5 ;  /* 0x0000000f000da211 */ /* 0x020fe200028f0c04 */
[----:B------:R-:W-:Y:S01]  /*6430*/  IMAD.U32 R0, RZ, RZ, UR12 ;  /* 0x0000000cff007e24 */ /* 0x000fe2000f8e00ff */
[----:B------:R-:W-:Y:S02]  /*6440*/  LEA.HI.X R5, R228, R4, R229, 0x4, P0 ;  /* 0x00000004e4057211 */ /* 0x000fe400000f24e5 */
[C---:B------:R-:W-:Y:S01]  /*6450*/  @!P2 LEA R10, P4, R3.reuse, R10, 0x1 ;  /* 0x0000000a030aa211 */ /* 0x040fe200078808ff */
[----:B------:R-:W-:Y:S01]  /*6460*/  @!PT LDS RZ, [RZ] ;  /* 0x00000000fffff984 */ /* 0x000fe20000000800 */
[----:B------:R-:W-:Y:S01]  /*6470*/  @!PT LDS RZ, [RZ] ;  /* 0x00000000fffff984 */ /* 0x000fe20000000800 */
[----:B------:R-:W-:Y:S01]  /*6480*/  @!PT LDS RZ, [RZ] ;  /* 0x00000000fffff984 */ /* 0x000fe20000000800 */
[----:B------:R-:W-:Y:S01]  /*6490*/  @!P2 LDGSTS.E.BYPASS.LTC128B.128 [R223+0xa000], desc[UR18][R12.64] ;  /* 0x0a0000000cdfafae */ /* 0x000fe2000b901d52 */
[C---:B------:R-:W-:Y:S01]  /*64a0*/  @!P1 LEA R6, P0, R3.reuse, R6, 0x1 ;  /* 0x0000000603069211 */ /* 0x040fe200078008ff */
[----:B------:R-:W-:Y:S01]  /*64b0*/  IMAD R0, R0, -0x20, R252 ;  /* 0xffffffe000007824 */ /* 0x000fe200078e02fc */
[C-C-:B------:R-:W-:Y:S02]  /*64c0*/  @!P2 LEA.HI.X R11, R3.reuse, R14, R5.reuse, 0x1, P4 ;  /* 0x0000000e030ba211 */ /* 0x140fe400020f0c05 */
[----:B------:R-:W-:Y:S01]  /*64d0*/  @P1 STS.128 [R223+0xb000], RZ ;  /* 0x00b000ffdf001388 */ /* 0x000fe20000000c00 */
[----:B------:R-:W-:Y:S01]  /*64e0*/  @!P1 LEA.HI.X R7, R3, R7, R5, 0x1, P0 ;  /* 0x0000000703079211 */ /* 0x000fe200000f0c05 */
[C---:B------:R-:W-:Y:S03]  /*64f0*/  VIADD R133, R0.reuse, 0x8 ;  /* 0x0000000800857836 */ /* 0x040fe60000000000 */
[----:B------:R-:W-:Y:S01]  /*6500*/  @!PT LDS RZ, [RZ] ;  /* 0x00000000fffff984 */ /* 0x000fe20000000800 */
[----:B------:R-:W-:Y:S01]  /*6510*/  @!PT LDS RZ, [RZ] ;  /* 0x00000000fffff984 */ /* 0x000fe20000000800 */
[----:B------:R-:W-:Y:S01]  /*6520*/  @!PT LDS RZ, [RZ] ;  /* 0x00000000fffff984 */ /* 0x000fe20000000800 */
[----:B------:R-:W-:Y:S01]  /*6530*/  @!P1 LDGSTS.E.BYPASS.LTC128B.128 [R223+0xb000], desc[UR18][R8.64+0x80] ;  /* 0x0b00008008df9fae */ /* 0x000fe2000b901d52 */
[C---:B------:R-:W-:Y:S01]  /*6540*/  VIADD R3, R0.reuse, 0x7 ;  /* 0x0000000700037836 */ /* 0x040fe20000000000 */
[----:B------:R-:W-:Y:S03]  /*6550*/  ISETP.GE.AND P3, PT, R133, RZ, PT ;  /* 0x000000ff8500720c */ /* 0x000fe60003f66270 */
[----:B------:R-:W-:Y:S01]  /*6560*/  @P2 STS.128 [R223+0xa800], RZ ;  /* 0x00a800ffdf002388 */ /* 0x000fe20000000c00 */
[C---:B------:R-:W-:Y:S01]  /*6570*/  VIADD R136, R0.reuse, 0xfffffff7 ;  /* 0xfffffff700887836 */ /* 0x040fe20000000000 */
[----:B------:R-:W-:Y:S01]  /*6580*/  ISETP.GE.AND P0, PT, R3, RZ, PT ;  /* 0x000000ff0300720c */ /* 0x000fe20003f06270 */
[C---:B------:R-:W-:Y:S02]  /*6590*/  VIADD R139, R0.reuse, 0xfffffff8 ;  /* 0xfffffff8008b7836 */ /* 0x040fe40000000000 */
[----:B------:R-:W-:Y:S01]  /*65a0*/  @!PT LDS RZ, [RZ] ;  /* 0x00000000fffff984 */ /* 0x000fe20000000800 */
[----:B------:R-:W-:Y:S01]  /*65b0*/  @!PT LDS RZ, [RZ] ;  /* 0x00000000fffff984 */ /* 0x000fe20000000800 */
[----:B------:R-:W-:Y:S01]  /*65c0*/  @!PT LDS RZ, [RZ] ;  /* 0x00000000fffff984 */ /* 0x000fe20000000800 */
[----:B------:R-:W-:Y:S01]  /*65d0*/  @!P2 LDGSTS.E.BYPASS.LTC128B.128 [R223+0xa800], desc[UR18][R10.64] ;  /* 0x0a8000000adfafae */ /* 0x000fe2000b901d52 */
[----:B------:R-:W-:Y:S01]  /*65e0*/  VIADD R135, R0, 0xfffffff0 ;  /* 0xfffffff000877836 */ /* 0x000fe20000000000 */
[----:B------:R-:W-:Y:S01]  /*65f0*/  ISETP.GE.AND P5, PT, R136, RZ, PT ;  /* 0x000000ff8800720c */ /* 0x000fe20003fa6270 */
[C---:B------:R-:W-:Y:S02]  /*6600*/  VIADD R134, R0.reuse, 0xffffffef ;  /* 0xffffffef00867836 */ /* 0x040fe40000000000 */
[----:B------:R-:W-:Y:S01]  /*6610*/  @P1 STS.128 [R223+0xb800], RZ ;  /* 0x00b800ffdf001388 */ /* 0x000fe20000000c00 */
[----:B------:R-:W-:Y:S02]  /*6620*/  ISETP.GE.AND P6, PT, R139, RZ, PT ;  /* 0x000000ff8b00720c */ /* 0x000fe40003fc6270 */
[----:B------:R-:W-:Y:S02]  /*6630*/  ISETP.GE.AND P4, PT, R135, RZ, PT ;  /* 0x000000ff8700720c */ /* 0x000fe40003f86270 */
[----:B------:R-:W-:Y:S01]  /*6640*/  @!PT LDS RZ, [RZ] ;  /* 0x00000000fffff984 */ /* 0x000fe20000000800 */
[----:B------:R-:W-:Y:S01]  /*6650*/  @!PT LDS RZ, [RZ] ;  /* 0x00000000fffff984 */ /* 0x000fe20000000800 */
[----:B------:R-:W-:Y:S01]  /*6660*/  @!PT LDS RZ, [RZ] ;  /* 0x00000000fffff984 */ /* 0x000fe20000000800 */
[----:B------:R1:W-:Y:S01]  /*6670*/  @!P1 LDGSTS.E.BYPASS.LTC128B.128 [R223+0xb800], desc[UR18][R6.64+0x80] ;  /* 0x0b80008006df9fae */ /* 0x0003e2000b901d52 */
[C---:B------:R-:W-:Y:S02]  /*6680*/  @!P3 IADD3 R133, -R0.reuse, -0x8, RZ ;  /* 0xfffffff80085b810 */ /* 0x040fe40007ffe1ff */
[C---:B------:R-:W-:Y:S02]  /*6690*/  @!P0 IADD3 R3, -R0.reuse, -0x7, RZ ;  /* 0xfffffff900038810 */ /* 0x040fe40007ffe1ff */
[----:B------:R-:W-:Y:S01]  /*66a0*/  LDSM.16.M88.4 R32, [R210] ;  /* 0x00000000d220783b */ /* 0x000fe20000000200 */
[----:B------:R-:W-:Y:S02]  /*66b0*/  I2FP.F32.S32 R133, R133 ;  /* 0x0000008500857245 */ /* 0x000fe40000201400 */
[----:B------:R-:W-:Y:S02]  /*66c0*/  I2FP.F32.S32 R3, R3 ;  /* 0x0000000300037245 */ /* 0x000fe40000201400 */
[----:B------:R-:W1:Y:S01]  /*66d0*/  LDSM.16.M88.4 R16, [R208+0x8000] ;  /* 0x00800000d010783b */ /* 0x000e620000000200 */
[----:B------:R-:W-:Y:S02]  /*66e0*/  @!P5 IADD3 R136, -R0, 0x9, RZ ;  /* 0x000000090088d810 */ /* 0x000fe40007ffe1ff */
[----:B------:R-:W-:Y:S02]  /*66f0*/  ISETP.GE.AND P3, PT, R134, RZ, PT ;  /* 0x000000ff8600720c */ /* 0x000fe40003f66270 */
[----:B------:R-:W2:Y:S01]  /*6700*/  LDSM.16.M88.4 R28, [R210+0x2000] ;  /* 0x00200000d21c783b */ /* 0x000ea20000000200 */
[C---:B------:R-:W-:Y:S02]  /*6710*/  @!P6 IADD3 R139, -R0.reuse, 0x8, RZ ;  /* 0x00000008008be810 */ /* 0x040fe40007ffe1ff */
[----:B------:R-:W-:Y:S02]  /*6720*/  I2FP.F32.S32 R136, R136 ;  /* 0x0000008800887245 */ /* 0x000fe40000201400 */
[----:B------:R-:W3:Y:S01]  /*6730*/  LDSM.16.M88.4 R172, [R208+0x8800] ;  /* 0x00880000d0ac783b */ /* 0x000ee20000000200 */
[----:B------:R-:W-:Y:S02]  /*6740*/  I2FP.F32.S32 R139, R139 ;  /* 0x0000008b008b7245 */ /* 0x000fe40000201400 */
[C---:B------:R-:W-:Y:S02]  /*6750*/  @!P4 IADD3 R135, -R0.reuse, 0x10, RZ ;  /* 0x000000100087c810 */ /* 0x040fe40007ffe1ff */
[----:B------:R-:W0:Y:S01]  /*6760*/  LDGDEPBAR ;  /* 0x00000000000079af */ /* 0x000e220000000000 */
[C---:B------:R-:W-:Y:S02]  /*6770*/  @!P3 IADD3 R134, -R0.reuse, 0x11, RZ ;  /* 0x000000110086b810 */ /* 0x040fe40007ffe1ff */
[----:B------:R-:W-:Y:S02]  /*6780*/  I2FP.F32.S32 R135, R135 ;  /* 0x0000008700877245 */ /* 0x000fe40000201400 */
[----:B------:R-:W-:Y:S01]  /*6790*/  LDSM.16.M88.4 R176, [R212] ;  /* 0x00000000d4b0783b */ /* 0x000fe20000000200 */
[----:B------:R-:W-:Y:S02]  /*67a0*/  I2FP.F32.S32 R134, R134 ;  /* 0x0000008600867245 */ /* 0x000fe40000201400 */
[----:B------:R-:W-:Y:S02]  /*67b0*/  ISETP.LT.AND P3, PT, RZ, UR12, PT ;  /* 0x0000000cff007c0c */ /* 0x000fe4000bf61270 */
        /* <DEDUP_REMOVED lines=9> */
[----:B------:R-:W-:Y:S04]  /*6850*/  LDSM.16.M88.4 R204, [R217+0x2000] ;  /* 0x00200000d9cc783b */ /* 0x000fe80000000200 */
[C---:B------:R-:W-:Y:S06]  /*6860*/  HMMA.16816.F32.BF16 R16, R32.reuse, R18, RZ ;  /* 0x000000122010723c */ /* 0x040fec00000418ff */
        /* <DEDUP_REMOVED lines=13> */
[----:B------:R-:W4:Y:S05]  /*6940*/  LDSM.16.M88.4 R184, [R215] ;  /* 0x00000000d7b8783b */ /* 0x000f2a0000000200 */
[----:B------:R-:W-:Y:S01]  /*6950*/  HMMA.16816.F32.BF16 R32, R176, R190, R32 ;  /* 0x000000beb020723c */ /* 0x000fe20000041820 */
[----:B------:R-:W5:Y:S05]  /*6960*/  LDSM.16.M88.4 R176, [R215+0x800] ;  /* 0x00080000d7b0783b */ /* 0x000f6a0000000200 */
        /* <DEDUP_REMOVED lines=9> */
[----:B------:R-:W2:Y:S05]  /*6a00*/  LDSM.16.M88.4 R200, [R210+0x6000] ;  /* 0x00600000d2c8783b */ /* 0x000eaa0000000200 */
[----:B------:R-:W-:Y:S01]  /*6a10*/  HMMA.16816.F32.BF16 R32, R192, R174, R32 ;  /* 0x000000aec020723c */ /* 0x000fe20000041820 */
[----:B------:R-:W3:Y:S05]  /*6a20*/  LDSM.16.M88.4 R172, [R208+0x9800] ;  /* 0x00980000d0ac783b */ /* 0x000eea0000000200 */
[-C--:B----4-:R-:W-:Y:S01]  /*6a30*/  HMMA.16816.F32.BF16 R4, R180, R184.reuse, R4 ;  /* 0x000000b8b404723c */ /* 0x090fe20000041804 */
[----:B------:R-:W-:Y:S05]  /*6a40*/  LDSM.16.M88.4 R192, [R221] ;  /* 0x00000000ddc0783b */ /* 0x000fea0000000200 */
[C---:B------:R-:W-:Y:S06]  /*6a50*/  HMMA.16816.F32.BF16 R8, R204.reuse, R184, R8 ;  /* 0x000000b8cc08723c */ /* 0x040fec0000041808 */
[-C--:B------:R-:W-:Y:S06]  /*6a60*/  HMMA.16816.F32.BF16 R12, R204, R186.reuse, R12 ;  /* 0x000000bacc0c723c */ /* 0x080fec000004180c */
[C---:B------:R-:W-:Y:S01]  /*6a70*/  HMMA.16816.F32.BF16 R16, R180.reuse, R186, R16 ;  /* 0x000000bab410723c */ /* 0x040fe20000041810 */
[----:B------:R-:W4:Y:S05]  /*6a80*/  LDSM.16.M88.4 R184, [R212+0x4000] ;  /* 0x00400000d4b8783b */ /* 0x000f2a0000000200 */
[-C--:B-----5:R-:W-:Y:S06]  /*6a90*/  HMMA.16816.F32.BF16 R20, R180, R176.reuse, R20 ;  /* 0x000000b0b414723c */ /* 0x0a0fec0000041814 */
[C---:B------:R-:W-:Y:S06]  /*6aa0*/  HMMA.16816.F32.BF16 R24, R204.reuse, R176, R24 ;  /* 0x000000b0cc18723c */ /* 0x040fec0000041818 */
[-C--:B------:R-:W-:Y:S01]  /*6ab0*/  HMMA.16816.F32.BF16 R28, R204, R178.reuse, R28 ;  /* 0x000000b2cc1c723c */ /* 0x080fe2000004181c */
[----:B------:R-:W5:Y:S05]  /*6ac0*/  LDSM.16.M88.4 R204, [R212+0x6000] ;  /* 0x00600000d4cc783b */ /* 0x000f6a0000000200 */
        /* <DEDUP_REMOVED lines=15> */
[----:B------:R-:W-:Y:S05]  /*6bc0*/  LDSM.16.M88.4 R188, [R217+0x4000] ;  /* 0x00400000d9bc783b */ /* 0x000fea0000000200 */
[C---:B-----5:R-:W-:Y:S06]  /*6bd0*/  HMMA.16816.F32.BF16 R8, R204.reuse, R192, R8 ;  /* 0x000000c0cc08723c */ /* 0x060fec0000041808 */
[-C--:B------:R-:W-:Y:S06]  /*6be0*/  HMMA.16816.F32.BF16 R12, R204, R194.reuse, R12 ;  /* 0x000000c2cc0c723c */ /* 0x080fec000004180c */
[C---:B------:R-:W-:Y:S01]  /*6bf0*/  HMMA.16816.F32.BF16 R16, R184.reuse, R194, R16 ;  /* 0x000000c2b810723c */ /* 0x040fe20000041810 */
[----:B------:R-:W4:Y:S05]  /*6c00*/  LDSM.16.M88.4 R192, [R215+0x1000] ;  /* 0x00100000d7c0783b */ /* 0x000f2a0000000200 */
[-C--:B------:R-:W-:Y:S06]  /*6c10*/  HMMA.16816.F32.BF16 R20, R184, R176.reuse, R20 ;  /* 0x000000b0b814723c */ /* 0x080fec0000041814 */
[C---:B------:R-:W-:Y:S06]  /*6c20*/  HMMA.16816.F32.BF16 R24, R204.reuse, R176, R24 ;  /* 0x000000b0cc18723c */ /* 0x040fec0000041818 */
[-C--:B------:R-:W-:Y:S01]  /*6c30*/  HMMA.16816.F32.BF16 R28, R204, R178.reuse, R28 ;  /* 0x000000b2cc1c723c */ /* 0x080fe2000004181c */
[----:B------:R-:W5:Y:S05]  /*6c40*/  LDSM.16.M88.4 R204, [R217+0x6000] ;  /* 0x00600000d9cc783b */ /* 0x000f6a0000000200 */
[----:B------:R-:W-:Y:S01]  /*6c50*/  HMMA.16816.F32.BF16 R32, R184, R178, R32 ;  /* 0x000000b2b820723c */ /* 0x000fe20000041820 */
[----:B------:R-:W5:Y:S01]  /*6c60*/  LDSM.16.M88.4 R176, [R215+0x1800] ;  /* 0x00180000d7b0783b */ /* 0x000f620000000200 */
[----:B------:R-:W-:Y:S04]  /*6c70*/  DEPBAR.LE SB0, 0x0 ;  /* 0x000080000000791a */ /* 0x000fe80000000000 */
[-C--:B-1----:R-:W-:Y:S01]  /*6c80*/  HMMA.16816.F32.BF16 R4, R180, R196.reuse, R4 ;  /* 0x000000c4b404723c */ /* 0x082fe20000041804 */
[----:B------:R-:W-:Y:S05]  /*6c90*/  BAR.SYNC.DEFER_BLOCKING 0x0 ;  /* 0x0000000000007b1d */ /* 0x000fea0000010000 */
[C---:B--2---:R-:W-:Y:S06]  /*6ca0*/  HMMA.16816.F32.BF16 R8, R200.reuse, R196, R8 ;  /* 0x000000c4c808723c */ /* 0x044fec0000041808 */
[-C--:B------:R-:W-:Y:S06]  /*6cb0*/  HMMA.16816.F32.BF16 R12, R200, R198.reuse, R12 ;  /* 0x000000c6c80c723c */ /* 0x080fec000004180c */
[C---:B------:R-:W-:Y:S06]  /*6cc0*/  HMMA.16816.F32.BF16 R16, R180.reuse, R198, R16 ;  /* 0x000000c6b410723c */ /* 0x040fec0000041810 */
[-C--:B---3--:R-:W-:Y:S06]  /*6cd0*/  HMMA.16816.F32.BF16 R20, R180, R172.reuse, R20 ;  /* 0x000000acb414723c */ /* 0x088fec0000041814 */
[C---:B------:R-:W-:Y:S06]  /*6ce0*/  HMMA.16816.F32.BF16 R24, R200.reuse, R172, R24 ;  /* 0x000000acc818723c */ /* 0x040fec0000041818 */
[-C--:B------:R-:W-:Y:S05]  /*6cf0*/  HMMA.16816.F32.BF16 R28, R200, R174.reuse, R28 ;  /* 0x000000aec81c723c */ /* 0x080fea000004181c */
[----:B------:R-:W-:Y:S01]  /*6d00*/  IABS R173, R0 ;  /* 0x0000000000ad7213 */ /* 0x000fe20000000000 */
[----:B------:R-:W-:Y:S05]  /*6d10*/  HMMA.16816.F32.BF16 R32, R180, R174, R32 ;  /* 0x000000aeb420723c */ /* 0x000fea0000041820 */
[----:B------:R-:W-:Y:S01]  /*6d20*/  I2FP.F32.S32 R173, R173 ;  /* 0x000000ad00ad7245 */ /* 0x000fe20000201400 */
[-C--:B----4-:R-:W-:Y:S05]  /*6d30*/  HMMA.16816.F32.BF16 R4, R188, R192.reuse, R4 ;  /* 0x000000c0bc04723c */ /* 0x090fea0000041804 */
[----:B------:R-:W-:Y:S01]  /*6d40*/  VIADD R172, R0, 0xffffffff ;  /* 0xffffffff00ac7836 */ /* 0x000fe20000000000 */
[C---:B-----5:R-:W-:Y:S04]  /*6d50*/  HMMA.16816.F32.BF16 R8, R204.reuse, R192, R8 ;  /* 0x000000c0cc08723c */ /* 0x060fe80000041808 */
[----:B------:R-:W-:Y:S01]  /*6d60*/  ISETP.GE.AND P0, PT, R172, RZ, PT ;  /* 0x000000ffac00720c */ /* 0x000fe20003f06270 */
[C---:B------:R-:W-:Y:S01]  /*6d70*/  VIADD R175, R0.reuse, 0x40 ;  /* 0x0000004000af7836 */ /* 0x040fe20000000000 */
[-C--:B------:R-:W-:Y:S04]  /*6d80*/  HMMA.16816.F32.BF16 R12, R204, R194.reuse, R12 ;  /* 0x000000c2cc0c723c */ /* 0x080fe8000004180c */
[----:B------:R-:W-:Y:S01]  /*6d90*/  ISETP.GE.AND P6, PT, R175, RZ, PT ;  /* 0x000000ffaf00720c */ /* 0x000fe20003fc6270 */
[C---:B------:R-:W-:Y:S01]  /*6da0*/  VIADD R174, R0.reuse, 0x3f ;  /* 0x0000003f00ae7836 */ /* 0x040fe20000000000 */
[C---:B------:R-:W-:Y:S05]  /*6db0*/  HMMA.16816.F32.BF16 R16, R188.reuse, R194, R16 ;  /* 0x000000c2bc10723c */ /* 0x040fea0000041810 */
[C---:B------:R-:W-:Y:S01]  /*6dc0*/  @!P0 IADD3 R172, -R0.reuse, 0x1, RZ ;  /* 0x0000000100ac8810 */ /* 0x040fe20007ffe1ff */
[-C--:B------:R-:W-:Y:S05]  /*6dd0*/  HMMA.16816.F32.BF16 R20, R188, R176.reuse, R20 ;  /* 0x000000b0bc14723c */ /* 0x080fea0000041814 */
[----:B------:R-:W-:Y:S01]  /*6de0*/  I2FP.F32.S32 R172, R172 ;  /* 0x000000ac00ac7245 */ /* 0x000fe20000201400 */
[C---:B------:R-:W-:Y:S05]  /*6df0*/  HMMA.16816.F32.BF16 R24, R204.reuse, R176, R24 ;  /* 0x000000b0cc18723c */ /* 0x040fea0000041818 */
[----:B------:R-:W-:Y:S01]  /*6e00*/  FFMA.FTZ R6, R133, -UR5, R6 ;  /* 0x8000000585067c23 */ /* 0x000fe20008010006 */
[-C--:B------:R-:W-:Y:S05]  /*6e10*/  HMMA.16816.F32.BF16 R28, R204, R178.reuse, R28 ;  /* 0x000000b2cc1c723c */ /* 0x080fea000004181c */
[C---:B------:R-:W-:Y:S02]  /*6e20*/  VIADD R133, R0.reuse, 0xffffffe8 ;  /* 0xffffffe800857836 */ /* 0x040fe40000000000 */
[----:B------:R-:W-:Y:S01]  /*6e30*/  FFMA.FTZ R7, R3, -UR5, R7 ;  /* 0x8000000503077c23 */ /* 0x000fe20008010007 */
[----:B------:R-:W-:Y:S04]  /*6e40*/  HMMA.16816.F32.BF16 R32, R188, R178, R32 ;  /* 0x000000b2bc20723c */ /* 0x000fe80000041820 */
[----:B------:R-:W-:Y:S01]  /*6e50*/  ISETP.GE.AND P0, PT, R133, RZ, PT ;  /* 0x000000ff8500720c */ /* 0x000fe20003f06270 */
[----:B------:R-:W-:Y:S02]  /*6e60*/  VIADD R3, R0, 0xffffffe7 ;  /* 0xffffffe700037836 */ /* 0x000fe40000000000 */
[----:B------:R-:W-:Y:S01]  /*6e70*/  FFMA.FTZ R4, R173, -UR5, R4 ;  /* 0x80000005ad047c23 */ /* 0x000fe20008010004 */
[----:B------:R-:W-:Y:S03]  /*6e80*/  FFMA.FTZ R5, R172, -UR5, R5 ;  /* 0x80000005ac057c23 */ /* 0x000fe60008010005 */
[----:B------:R-:W-:Y:S01]  /*6e90*/  FFMA.FTZ R16, R139, -UR5, R16 ;  /* 0x800000058b107c23 */ /* 0x000fe20008010010 */
[----:B------:R-:W-:Y:S01]  /*6ea0*/  ISETP.GE.AND P5, PT, R3, RZ, PT ;  /* 0x000000ff0300720c */ /* 0x000fe20003fa6270 */
[----:B------:R-:W-:Y:S01]  /*6eb0*/  FFMA.FTZ R18, R173, -UR5, R18 ;  /* 0x80000005ad127c23 */ /* 0x000fe20008010012 */
[----:B------:R-:W-:Y:S01]  /*6ec0*/  FFMA.FTZ R17, R136, -UR5, R17 ;  /* 0x8000000588117c23 */ /* 0x000fe20008010011 */
[----:B------:R-:W-:Y:S01]  /*6ed0*/  FFMA.FTZ R19, R172, -UR5, R19 ;  /* 0x80000005ac137c23 */ /* 0x000fe20008010013 */
[----:B------:R-:W-:Y:S01]  /*6ee0*/  FFMA.FTZ R20, R135, -UR5, R20 ;  /* 0x8000000587147c23 */ /* 0x000fe20008010014 */
[----:B------:R-:W-:Y:S01]  /*6ef0*/  FFMA.FTZ R22, R139, -UR5, R22 ;  /* 0x800000058b167c23 */ /* 0x000fe20008010016 */
[----:B------:R-:W-:Y:S01]  /*6f00*/  FFMA.FTZ R21, R134, -UR5, R21 ;  /* 0x8000000586157c23 */ /* 0x000fe20008010015 */
[----:B------:R-:W-:Y:S01]  /*6f10*/  @!P0 IADD3 R133, -R0, 0x18, RZ ;  /* 0x0000001800858810 */ /* 0x000fe20007ffe1ff */
[----:B------:R-:W-:Y:S01]  /*6f20*/  FFMA.FTZ R23, R136, -UR5, R23 ;  /* 0x8000000588177c23 */ /* 0x000fe20008010017 */
[C---:B------:R-:W-:Y:S02]  /*6f30*/  VIADD R139, R0.reuse, 0x48 ;  /* 0x00000048008b7836 */ /* 0x040fe40000000000 */
[----:B------:R-:W-:Y:S01]  /*6f40*/  I2FP.F32.S32 R133, R133 ;  /* 0x0000008500857245 */ /* 0x000fe20000201400 */
[C---:B------:R-:W-:Y:S01]  /*6f50*/  VIADD R136, R0.reuse, 0x47 ;  /* 0x0000004700887836 */ /* 0x040fe20000000000 */
[----:B------:R-:W-:Y:S01]  /*6f60*/  @!P5 IADD3 R3, -R0, 0x19, RZ ;  /* 0x000000190003d810 */ /* 0x000fe20007ffe1ff */
[----:B------:R-:W-:Y:S01]  /*6f70*/  FFMA.FTZ R34, R135, -UR5, R34 ;  /* 0x8000000587227c23 */ /* 0x000fe20008010022 */
[----:B------:R-:W-:Y:S01]  /*6f80*/  ISETP.GE.AND P5, PT, R139, RZ, PT ;  /* 0x000000ff8b00720c */ /* 0x000fe20003fa6270 */
[----:B------:R-:W-:Y:S01]  /*6f90*/  FFMA.FTZ R32, R133, -UR5, R32 ;  /* 0x8000000585207c23 */ /* 0x000fe20008010020 */
[----:B------:R-:W-:Y:S01]  /*6fa0*/  I2FP.F32.S32 R3, R3 ;  /* 0x0000000300037245 */ /* 0x000fe20000201400 */
[----:B------:R-:W-:Y:S01]  /*6fb0*/  FFMA.FTZ R35, R134, -UR5, R35 ;  /* 0x8000000586237c23 */ /* 0x000fe20008010023 */
[----:B------:R-:W-:Y:S01]  /*6fc0*/  FMNMX.FTZ R133, R4, R2, !PT ;  /* 0x0000000204857209 */ /* 0x000fe20007810000 */
[----:B------:R-:W-:Y:S01]  /*6fd0*/  VIADD R173, R0, 0x38 ;  /* 0x0000003800ad7836 */ /* 0x000fe20000000000 */
[----:B------:R-:W-:Y:S01]  /*6fe0*/  ISETP.GE.AND P4, PT, R136, RZ, PT ;  /* 0x000000ff8800720c */ /* 0x000fe20003f86270 */
[----:B------:R-:W-:Y:S01]  /*6ff0*/  FFMA.FTZ R33, R3, -UR5, R33 ;  /* 0x8000000503217c23 */ /* 0x000fe20008010021 */
[----:B------:R-:W-:Y:S01]  /*7000*/  FMNMX.FTZ R3, R6, R132, !PT ;  /* 0x0000008406037209 */ /* 0x000fe20007810000 */
[----:B------:R-:W-:Y:S01]  /*7010*/  VIADD R172, R0, 0x37 ;  /* 0x0000003700ac7836 */ /* 0x000fe20000000000 */
        /* <DEDUP_REMOVED lines=14> */
.L_x_1881:
[----:B-1----:R-:W-:Y:S01]  /*7100*/  FMNMX.FTZ R176, R35, R183, !PT ;  /* 0x000000b723b07209 */ /* 0x002fe20007810000 */
[----:B------:R-:W1:Y:S01]  /*7110*/  SHFL.BFLY PT, R177, R182, 0x2, 0x1f ;  /* 0x0c401f00b6b17f89 */ /* 0x000e6200000e0000 */
[----:B------:R-:W-:Y:S02]  /*7120*/  ISETP.GE.AND P1, PT, R174, RZ, PT ;  /* 0x000000ffae00720c */ /* 0x000fe40003f26270 */
[----:B------:R-:W-:Y:S05]  /*7130*/  ISETP.GE.AND P0, PT, R173, RZ, PT ;  /* 0x000000ffad00720c */ /* 0x000fea0003f06270 */
[----:B------:R-:W2:Y:S01]  /*7140*/  SHFL.BFLY PT, R178, R176, 0x2, 0x1f ;  /* 0x0c401f00b0b27f89 */ /* 0x000ea200000e0000 */
[C---:B------:R-:W-:Y:S02]  /*7150*/  @!P5 IADD3 R139, -R0.reuse, -0x48, RZ ;  /* 0xffffffb8008bd810 */ /* 0x040fe40007ffe1ff */
[C---:B------:R-:W-:Y:S02]  /*7160*/  IADD3 R133, R0.reuse, 0x30, RZ ;  /* 0x0000003000857810 */ /* 0x040fe40007ffe0ff */
[C---:B------:R-:W-:Y:S02]  /*7170*/  @!P4 IADD3 R136, -R0.reuse, -0x47, RZ ;  /* 0xffffffb90088c810 */ /* 0x040fe40007ffe1ff */
[C---:B------:R-:W-:Y:S02]  /*7180*/  IADD3 R3, R0.reuse, 0x2f, RZ ;  /* 0x0000002f00037810 */ /* 0x040fe40007ffe0ff */
[----:B------:R-:W-:Y:S02]  /*7190*/  I2FP.F32.S32 R139, R139 ;  /* 0x0000008b008b7245 */ /* 0x000fe40000201400 */
[C---:B------:R-:W-:Y:S02]  /*71a0*/  IADD3 R135, R0.reuse, 0x28, RZ ;  /* 0x0000002800877810 */ /* 0x040fe40007ffe0ff */
[C---:B------:R-:W-:Y:S01]  /*71b0*/  IADD3 R134, R0.reuse, 0x27, RZ ;  /* 0x0000002700867810 */ /* 0x040fe20007ffe0ff */
[----:B------:R-:W-:Y:S01]  /*71c0*/  FFMA.FTZ R10, R139, -UR5, R10 ;  /* 0x800000058b0a7c23 */ /* 0x000fe2000801000a */
[----:B------:R-:W-:Y:S02]  /*71d0*/  ISETP.GE.AND P4, PT, R133, RZ, PT ;  /* 0x000000ff8500720c */ /* 0x000fe40003f86270 */
[----:B------:R-:W-:Y:S02]  /*71e0*/  @!P6 IADD3 R175, -R0, -0x40, RZ ;  /* 0xffffffc000afe810 */ /* 0x000fe40007ffe1ff */
[----:B------:R-:W-:Y:S02]  /*71f0*/  I2FP.F32.S32 R136, R136 ;  /* 0x0000008800887245 */ /* 0x000fe40000201400 */
[----:B------:R-:W-:Y:S02]  /*7200*/  ISETP.GE.AND P6, PT, R3, RZ, PT ;  /* 0x000000ff0300720c */ /* 0x000fe40003fc6270 */
[----:B-1----:R-:W-:Y:S01]  /*7210*/  FMNMX.FTZ R177, R182, R177, !PT ;  /* 0x000000b1b6b17209 */ /* 0x002fe20007810000 */
[----:B------:R-:W-:Y:S01]  /*7220*/  FFMA.FTZ R11, R136, -UR5, R11 ;  /* 0x80000005880b7c23 */ /* 0x000fe2000801000b */
[----:B--2---:R-:W-:Y:S02]  /*7230*/  FMNMX.FTZ R176, R176, R178, !PT ;  /* 0x000000b2b0b07209 */ /* 0x004fe40007810000 */
[C---:B------:R-:W-:Y:S01]  /*7240*/  @!P1 IADD3 R174, -R0.reuse, -0x3f, RZ ;  /* 0xffffffc100ae9810 */ /* 0x040fe20007ffe1ff */
[----:B------:R-:W-:Y:S01]  /*7250*/  SHFL.BFLY PT, R136, R177, 0x1, 0x1f ;  /* 0x0c201f00b1887f89 */ /* 0x000fe200000e0000 */
[----:B------:R-:W-:Y:S02]  /*7260*/  @!P0 IADD3 R173, -R0, -0x38, RZ ;  /* 0xffffffc800ad8810 */ /* 0x000fe40007ffe1ff */
[----:B------:R-:W-:Y:S05]  /*7270*/  ISETP.GE.AND P5, PT, R172, RZ, PT ;  /* 0x000000ffac00720c */ /* 0x000fea0003fa6270 */
[----:B------:R-:W1:Y:S01]  /*7280*/  SHFL.BFLY PT, R139, R176, 0x1, 0x1f ;  /* 0x0c201f00b08b7f89 */ /* 0x000e6200000e0000 */
[----:B------:R-:W-:Y:S02]  /*7290*/  ISETP.GE.AND P1, PT, R135, RZ, PT ;  /* 0x000000ff8700720c */ /* 0x000fe40003f26270 */
[----:B------:R-:W-:Y:S02]  /*72a0*/  ISETP.GE.AND P0, PT, R134, RZ, PT ;  /* 0x000000ff8600720c */ /* 0x000fe40003f06270 */
[C---:B------:R-:W-:Y:S02]  /*72b0*/  @!P4 IADD3 R133, -R0.reuse, -0x30, RZ ;  /* 0xffffffd00085c810 */ /* 0x040fe40007ffe1ff */
[----:B------:R-:W-:Y:S02]  /*72c0*/  I2FP.F32.S32 R175, R175 ;  /* 0x000000af00af7245 */ /* 0x000fe40000201400 */
[C---:B------:R-:W-:Y:S02]  /*72d0*/  @!P6 IADD3 R3, -R0.reuse, -0x2f, RZ ;  /* 0xffffffd10003e810 */ /* 0x040fe40007ffe1ff */
[----:B------:R-:W-:Y:S01]  /*72e0*/  I2FP.F32.S32 R174, R174 ;  /* 0x000000ae00ae7245 */ /* 0x000fe20000201400 */
[C---:B------:R-:W-:Y:S01]  /*72f0*/  FFMA.FTZ R8, R175.reuse, -UR5, R8 ;  /* 0x80000005af087c23 */ /* 0x040fe20008010008 */
[----:B------:R-:W-:Y:S01]  /*7300*/  @!P5 IADD3 R172, -R0, -0x37, RZ ;  /* 0xffffffc900acd810 */ /* 0x000fe20007ffe1ff */
[----:B------:R-:W-:Y:S01]  /*7310*/  FFMA.FTZ R14, R175, -UR5, R14 ;  /* 0x80000005af0e7c23 */ /* 0x000fe2000801000e */
[----:B------:R-:W-:Y:S01]  /*7320*/  I2FP.F32.S32 R133, R133 ;  /* 0x0000008500857245 */ /* 0x000fe20000201400 */
[----:B------:R-:W-:Y:S01]  /*7330*/  FFMA.FTZ R9, R174, -UR5, R9 ;  /* 0x80000005ae097c23 */ /* 0x000fe20008010009 */
[----:B------:R-:W-:Y:S01]  /*7340*/  @!P1 IADD3 R135, -R0, -0x28, RZ ;  /* 0xffffffd800879810 */ /* 0x000fe20007ffe1ff */
[----:B------:R-:W-:Y:S01]  /*7350*/  FFMA.FTZ R15, R174, -UR5, R15 ;  /* 0x80000005ae0f7c23 */ /* 0x000fe2000801000f */
[----:B------:R-:W-:Y:S01]  /*7360*/  @!P0 IADD3 R134, -R0, -0x27, RZ ;  /* 0xffffffd900868810 */ /* 0x000fe20007ffe1ff */
[C---:B------:R-:W-:Y:S01]  /*7370*/  FFMA.FTZ R30, R133.reuse, -UR5, R30 ;  /* 0x80000005851e7c23 */ /* 0x040fe2000801001e */
[----:B------:R-:W-:Y:S01]  /*7380*/  I2FP.F32.S32 R0, R3 ;  /* 0x0000000300007245 */ /* 0x000fe20000201400 */
[----:B------:R-:W-:Y:S01]  /*7390*/  FFMA.FTZ R24, R133, -UR5, R24 ;  /* 0x8000000585187c23 */ /* 0x000fe20008010018 */
[----:B------:R-:W-:Y:S02]  /*73a0*/  FMNMX.FTZ R3, R10, R138, !PT ;  /* 0x0000008a0a037209 */ /* 0x000fe40007810000 */
        /* <DEDUP_REMOVED lines=8> */
[----:B------:R-:W-:Y:S02]  /*7430*/  I2FP.F32.S32 R172, R172 ;  /* 0x000000ac00ac7245 */ /* 0x000fe40000201400 */
[----:B------:R-:W-:Y:S01]  /*7440*/  FMNMX.FTZ R133, R9, R133, !PT ;  /* 0x0000008509857209 */ /* 0x000fe20007810000 */
[----:B------:R-:W-:Y:S01]  /*7450*/  FFMA.FTZ R28, R135, -UR5, R28 ;  /* 0x80000005871c7c23 */ /* 0x000fe2000801001c */
[----:B------:R-:W-:Y:S01]  /*7460*/  FMNMX.FTZ R3, R14, R3, !PT ;  /* 0x000000030e037209 */ /* 0x000fe20007810000 */
[----:B------:R-:W-:Y:S01]  /*7470*/  FFMA.FTZ R13, R172, -UR5, R13 ;  /* 0x80000005ac0d7c23 */ /* 0x000fe2000801000d */
[----:B-1----:R-:W-:Y:S01]  /*7480*/  FMNMX.FTZ R135, R176, R139, !PT ;  /* 0x0000008bb0877209 */ /* 0x002fe20007810000 */
[----:B------:R-:W-:Y:S01]  /*7490*/  FFMA.FTZ R27, R172, -UR5, R27 ;  /* 0x80000005ac1b7c23 */ /* 0x000fe2000801001b */
[----:B------:R-:W-:Y:S02]  /*74a0*/  FMNMX.FTZ R136, R177, R136, !PT ;  /* 0x00000088b1887209 */ /* 0x000fe40007810000 */
[----:B------:R-:W-:Y:S01]  /*74b0*/  FMNMX.FTZ R139, R12, R133, !PT ;  /* 0x000000850c8b7209 */ /* 0x000fe20007810000 */
[----:B------:R-:W-:Y:S01]  /*74c0*/  FMUL.FTZ R187, R135, UR4 ;  /* 0x0000000487bb7c20 */ /* 0x000fe20008410000 */
[----:B------:R-:W-:Y:S01]  /*74d0*/  FMNMX.FTZ R3, R15, R3, !PT ;  /* 0x000000030f037209 */ /* 0x000fe20007810000 */
[C---:B------:R-:W-:Y:S01]  /*74e0*/  FMUL.FTZ R186, R136.reuse, UR4 ;  /* 0x0000000488ba7c20 */ /* 0x040fe20008410000 */
[----:B------:R-:W-:Y:S02]  /*74f0*/  IADD3 R0, R225, -0x4498517b, RZ ;  /* 0xbb67ae85e1007810 */ /* 0x000fe40007ffe0ff */
[----:B------:R-:W-:Y:S02]  /*7500*/  FMNMX.FTZ R139, R13, R139, !PT ;  /* 0x0000008b0d8b7209 */ /* 0x000fe40007810000 */
[-CC-:B------:R-:W-:Y:S02]  /*7510*/  LOP3.LUT R175, R245, R226.reuse, R0.reuse, 0x96, !PT ;  /* 0x000000e2f5af7212 */ /* 0x180fe400078e9600 */
[----:B------:R-:W-:Y:S01]  /*7520*/  LOP3.LUT R174, R243, R226, R0, 0x96, !PT ;  /* 0x000000e2f3ae7212 */ /* 0x000fe200078e9600 */
[----:B------:R-:W-:Y:S01]  /*7530*/  FADD.FTZ R0, -R136, R2 ;  /* 0x0000000288007221 */ /* 0x000fe20000010100 */
[----:B------:R-:W-:Y:S01]  /*7540*/  FMNMX.FTZ R3, R26, R3, !PT ;  /* 0x000000031a037209 */ /* 0x000fe20007810000 */
[----:B------:R-:W-:Y:S01]  /*7550*/  IMAD.WIDE.U32 R182, R175, -0x326172a9, RZ ;  /* 0xcd9e8d57afb67825 */ /* 0x000fe200078e00ff */
[----:B------:R-:W-:Y:S02]  /*7560*/  FMNMX.FTZ R139, R24, R139, !PT ;  /* 0x0000008b188b7209 */ /* 0x000fe40007810000 */
[----:B------:R-:W-:Y:S01]  /*7570*/  FMNMX.FTZ R2, R27, R3, !PT ;  /* 0x000000031b027209 */ /* 0x000fe20007810000 */
[----:B------:R-:W-:Y:S01]  /*7580*/  FMUL.FTZ R3, R0, UR4 ;  /* 0x0000000400037c20 */ /* 0x000fe20008410000 */
[----:B------:R-:W-:Y:S01]  /*7590*/  I2FP.F32.S32 R134, R134 ;  /* 0x0000008600867245 */ /* 0x000fe20000201400 */
[----:B------:R-:W-:Y:S01]  /*75a0*/  FADD.FTZ R0, -R135, R132 ;  /* 0x0000008487007221 */ /* 0x000fe20000010100 */
[----:B------:R-:W-:Y:S01]  /*75b0*/  FSETP.NEU.FTZ.AND P0, PT, R136, -INF , PT ;  /* 0xff8000008800780b */ /* 0x000fe20003f1d000 */
[----:B------:R1:W2:Y:S01]  /*75c0*/  MUFU.EX2 R132, R3 ;  /* 0x0000000300847308 */ /* 0x0002a20000000800 */
[----:B------:R-:W-:Y:S01]  /*75d0*/  FMNMX.FTZ R139, R25, R139, !PT ;  /* 0x0000008b198b7209 */ /* 0x000fe20007810000 */
[----:B------:R-:W-:Y:S01]  /*75e0*/  FFMA.FTZ R29, R134, -UR5, R29 ;  /* 0x80000005861d7c23 */ /* 0x000fe2000801001d */
[----:B------:R-:W-:Y:S01]  /*75f0*/  FSEL R186, R186, RZ, P0 ;  /* 0x000000ffbaba7208 */ /* 0x000fe20000000000 */
[----:B------:R-:W-:Y:S01]  /*7600*/  IMAD.WIDE.U32 R180, R174, -0x326172a9, RZ ;  /* 0xcd9e8d57aeb47825 */ /* 0x000fe200078e00ff */
[----:B------:R-:W-:Y:S02]  /*7610*/  FMNMX.FTZ R139, R28, R139, !PT ;  /* 0x0000008b1c8b7209 */ /* 0x000fe40007810000 */
[----:B------:R-:W-:Y:S01]  /*7620*/  LOP3.LUT R172, R227, UR12, R225, 0x96, !PT ;  /* 0x0000000ce3ac7c12 */ /* 0x000fe2000f8e96e1 */
[--C-:B------:R-:W-:Y:S01]  /*7630*/  FFMA.FTZ R16, R16, UR4, -R186.reuse ;  /* 0x0000000410107c23 */ /* 0x100fe200080108ba */
[--C-:B------:R-:W-:Y:S01]  /*7640*/  FFMA.FTZ R17, R17, UR4, -R186.reuse ;  /* 0x0000000411117c23 */ /* 0x100fe200080108ba */
[----:B------:R-:W-:Y:S01]  /*7650*/  FMNMX.FTZ R139, R29, R139, !PT ;  /* 0x0000008b1d8b7209 */ /* 0x000fe20007810000 */
[----:B------:R-:W-:Y:S01]  /*7660*/  FFMA.FTZ R32, R32, UR4, -R186 ;  /* 0x0000000420207c23 */ /* 0x000fe200080108ba */
[----:B------:R-:W-:Y:S01]  /*7670*/  MUFU.EX2 R240, R16 ;  /* 0x0000001000f07308 */ /* 0x000fe20000000800 */
[----:B------:R-:W-:Y:S01]  /*7680*/  FMNMX.FTZ R2, R30, R2, !PT ;  /* 0x000000021e027209 */ /* 0x000fe20007810000 */
[----:B------:R-:W-:Y:S01]  /*7690*/  IMAD.WIDE.U32 R172, R172, -0x326172a9, RZ ;  /* 0xcd9e8d57acac7825 */ /* 0x000fe200078e00ff */
[----:B------:R-:W3:Y:S01]  /*76a0*/  SHFL.BFLY PT, R179, R139, 0x2, 0x1f ;  /* 0x0c401f008bb37f89 */ /* 0x000ee200000e0000 */
[----:B------:R-:W-:Y:S02]  /*76b0*/  FSETP.NEU.FTZ.AND P0, PT, R135, -INF , PT ;  /* 0xff8000008700780b */ /* 0x000fe40003f1d000 */
[----:B-1----:R-:W-:Y:S01]  /*76c0*/  FMUL.FTZ R3, R0, UR4 ;  /* 0x0000000400037c20 */ /* 0x002fe20008410000 */
[----:B------:R-:W-:Y:S01]  /*76d0*/  IADD3 R134, R224, -0x61c88647, RZ ;  /* 0x9e3779b9e0867810 */ /* 0x000fe20007ffe0ff */
[C---:B--2---:R-:W-:Y:S02]  /*76e0*/  FMUL.FTZ R36, R132.reuse, R36 ;  /* 0x0000002484247220 */ /* 0x044fe40000410000 */
[----:B------:R1:W-:Y:S01]  /*76f0*/  MUFU.EX2 R239, R17 ;  /* 0x0000001100ef7308 */ /* 0x0003e20000000800 */
[----:B------:R-:W-:Y:S01]  /*7700*/  FMNMX.FTZ R0, R31, R2, !PT ;  /* 0x000000021f007209 */ /* 0x000fe20007810000 */
[----:B------:R-:W-:Y:S01]  /*7710*/  FMUL.FTZ R37, R132, R37 ;  /* 0x0000002584257220 */ /* 0x000fe20000410000 */
[----:B------:R-:W-:Y:S01]  /*7720*/  IADD3 R133, R224, 0x3c6ef372, RZ ;  /* 0x3c6ef372e0857810 */ /* 0x000fe20007ffe0ff */
[C---:B------:R-:W-:Y:S01]  /*7730*/  FMUL.FTZ R48, R132.reuse, R48 ;  /* 0x0000003084307220 */ /* 0x040fe20000410000 */
[C-C-:B------:R-:W-:Y:S01]  /*7740*/  LOP3.LUT R178, R173.reuse, R248, R134.reuse, 0x96, !PT ;  /* 0x000000f8adb27212 */ /* 0x140fe200078e9686 */
[----:B------:R-:W2:Y:S01]  /*7750*/  SHFL.BFLY PT, R2, R0, 0x2, 0x1f ;  /* 0x0c401f0000027f89 */ /* 0x000ea200000e0000 */
[----:B------:R-:W-:Y:S03]  /*7760*/  LOP3.LUT R174, R173, R250, R134, 0x96, !PT ;  /* 0x000000faadae7212 */ /* 0x000fe600078e9686 */
[----:B------:R-:W4:Y:S01]  /*7770*/  MUFU.EX2 R3, R3 ;  /* 0x0000000300037308 */ /* 0x000f220000000800 */
[-CC-:B------:R-:W-:Y:S01]  /*7780*/  LOP3.LUT R176, R183, R172.reuse, R133.reuse, 0x96, !PT ;  /* 0x000000acb7b07212 */ /* 0x180fe200078e9685 */
[----:B------:R-:W-:Y:S01]  /*7790*/  FMUL.FTZ R49, R132, R49 ;  /* 0x0000003184317220 */ /* 0x000fe20000410000 */
[----:B------:R-:W-:Y:S01]  /*77a0*/  LOP3.LUT R175, R181, R172, R133, 0x96, !PT ;  /* 0x000000acb5af7212 */ /* 0x000fe200078e9685 */
[----:B------:R-:W-:Y:S01]  /*77b0*/  IMAD.WIDE.U32 R172, R174, -0x2daee0ad, RZ ;  /* 0xd2511f53aeac7825 */ /* 0x000fe200078e00ff */
[C---:B------:R-:W-:Y:S01]  /*77c0*/  IADD3 R134, R225.reuse, 0x76cf5d0a, RZ ;  /* 0x76cf5d0ae1867810 */ /* 0x040fe20007ffe0ff */
[----:B------:R-:W-:Y:S01]  /*77d0*/  UIADD3 UR12, UR12, -0x1, URZ ;  /* 0xffffffff0c0c7890 */ /* 0x000fe2000fffe03f */
[----:B------:R-:W-:Y:S01]  /*77e0*/  IADD3 R133, R225, 0x32370b8f, RZ ;  /* 0x32370b8fe1857810 */ /* 0x000fe20007ffe0ff */
[----:B------:R-:W-:Y:S01]  /*77f0*/  IMAD.WIDE.U32 R176, R176, -0x2daee0ad, RZ ;  /* 0xd2511f53b0b07825 */ /* 0x000fe200078e00ff */
[--C-:B------:R-:W-:Y:S01]  /*7800*/  LOP3.LUT R173, R173, R244, R134.reuse, 0x96, !PT ;  /* 0x000000f4adad7212 */ /* 0x100fe200078e9686 */
[----:B------:R-:W-:Y:S01]  /*7810*/  MUFU.EX2 R205, R32 ;  /* 0x0000002000cd7308 */ /* 0x000fe20000000800 */
[----:B---3--:R-:W-:Y:S01]  /*7820*/  FMNMX.FTZ R139, R139, R179, !PT ;  /* 0x000000b38b8b7209 */ /* 0x008fe20007810000 */
[----:B-1----:R-:W-:Y:S01]  /*7830*/  IMAD.WIDE.U32 R16, R178, -0x2daee0ad, RZ ;  /* 0xd2511f53b2107825 */ /* 0x002fe200078e00ff */
[----:B------:R-:W-:Y:S02]  /*7840*/  LOP3.LUT R177, R177, R172, R133, 0x96, !PT ;  /* 0x000000acb1b17212 */ /* 0x000fe400078e9685 */
[----:B------:R-:W-:Y:S01]  /*7850*/  FSEL R187, R187, RZ, P0 ;  /* 0x000000ffbbbb7208 */ /* 0x000fe20000000000 */
[----:B------:R-:W-:Y:S01]  /*7860*/  IMAD.WIDE.U32 R174, R175, -0x2daee0ad, RZ ;  /* 0xd2511f53afae7825 */ /* 0x000fe200078e00ff */
[----:B------:R-:W-:Y:S02]  /*7870*/  LOP3.LUT R17, R17, R242, R134, 0x96, !PT ;  /* 0x000000f211117212 */ /* 0x000fe400078e9686 */
[----:B------:R-:W-:Y:S01]  /*7880*/  MOV R204, 0x7054 ;  /* 0x0000705400cc7802 */ /* 0x000fe20000000f00 */
[----:B------:R-:W-:Y:S01]  /*7890*/  FFMA.FTZ R18, R18, UR4, -R187 ;  /* 0x0000000412127c23 */ /* 0x000fe200080108bb */
[----:B------:R-:W-:Y:S01]  /*78a0*/  LOP3.LUT R134, R175, R16, R133, 0x96, !PT ;  /* 0x00000010af867212 */ /* 0x000fe200078e9685 */
[----:B------:R-:W-:Y:S01]  /*78b0*/  FFMA.FTZ R133, R4, UR4, -R186 ;  /* 0x0000000404857c23 */ /* 0x000fe200080108ba */
[----:B------:R-:W1:Y:S01]  /*78c0*/  SHFL.BFLY PT, R175, R139, 0x1, 0x1f ;  /* 0x0c201f008baf7f89 */ /* 0x000e6200000e0000 */
[----:B--2---:R-:W-:Y:S01]  /*78d0*/  FMNMX.FTZ R0, R0, R2, !PT ;  /* 0x0000000200007209 */ /* 0x004fe20007810000 */
[----:B------:R2:W-:Y:S01]  /*78e0*/  MUFU.EX2 R238, R18 ;  /* 0x0000001200ee7308 */ /* 0x0005e20000000800 */
[--C-:B------:R-:W-:Y:S01]  /*78f0*/  FFMA.FTZ R19, R19, UR4, -R187.reuse ;  /* 0x0000000413137c23 */ /* 0x100fe200080108bb */
[----:B------:R-:W-:Y:S04]  /*7900*/  IMAD.WIDE.U32 R194, R134, -0x326172a9, RZ ;  /* 0xcd9e8d5786c27825 */ /* 0x000fe800078e00ff */
[----:B------:R-:W-:Y:S01]  /*7910*/  FFMA.FTZ R6, R6, UR4, -R187 ;  /* 0x0000000406067c23 */ /* 0x000fe200080108bb */
[----:B------:R-:W3:Y:S01]  /*7920*/  SHFL.BFLY PT, R2, R0, 0x1, 0x1f ;  /* 0x0c201f0000027f89 */ /* 0x000ee200000e0000 */
[C---:B------:R-:W-:Y:S01]  /*7930*/  IADD3 R4, R224.reuse, 0x78dde6e4, RZ ;  /* 0x78dde6e4e0047810 */ /* 0x040fe20007ffe0ff */
[----:B------:R-:W-:Y:S04]  /*7940*/  IMAD.WIDE.U32 R184, R177, -0x326172a9, RZ ;  /* 0xcd9e8d57b1b87825 */ /* 0x000fe800078e00ff */
[C---:B----4-:R-:W-:Y:S01]  /*7950*/  FMUL.FTZ R38, R3.reuse, R38 ;  /* 0x0000002603267220 */ /* 0x050fe20000410000 */
[----:B------:R4:W-:Y:S01]  /*7960*/  MUFU.EX2 R232, R133 ;  /* 0x0000008500e87308 */ /* 0x0009e20000000800 */
[----:B------:R-:W-:Y:S01]  /*7970*/  FMUL.FTZ R39, R3, R39 ;  /* 0x0000002703277220 */ /* 0x000fe20000410000 */
[----:B------:R-:W-:Y:S04]  /*7980*/  IMAD.WIDE.U32 R172, R173, -0x326172a9, RZ ;  /* 0xcd9e8d57adac7825 */ /* 0x000fe800078e00ff */
[C---:B------:R-:W-:Y:S01]  /*7990*/  FMUL.FTZ R50, R3.reuse, R50 ;  /* 0x0000003203327220 */ /* 0x040fe20000410000 */
[----:B------:R-:W-:Y:S01]  /*79a0*/  FMUL.FTZ R51, R3, R51 ;  /* 0x0000003303337220 */ /* 0x000fe20000410000 */
[----:B------:R-:W-:Y:S01]  /*79b0*/  IMAD.WIDE.U32 R16, R17, -0x326172a9, RZ ;  /* 0xcd9e8d5711107825 */ /* 0x000fe200078e00ff */
[--C-:B------:R-:W-:Y:S01]  /*79c0*/  LOP3.LUT R172, R185, R172, R4.reuse, 0x96, !PT ;  /* 0x000000acb9ac7212 */ /* 0x100fe200078e9604 */
[----:B------:R5:W3:Y:S01]  /*79d0*/  MUFU.EX2 R237, R19 ;  /* 0x0000001300ed7308 */ /* 0x000ae20000000800 */
[----:B--2---:R-:W-:Y:S01]  /*79e0*/  IADD3 R18, R224, -0x255992d5, RZ ;  /* 0xdaa66d2be0127810 */ /* 0x004fe20007ffe0ff */
[----:B------:R-:W-:Y:S01]  /*79f0*/  FMUL.FTZ R52, R132, R52 ;  /* 0x0000003484347220 */ /* 0x000fe20000410000 */
[----:B------:R-:W-:Y:S01]  /*7a00*/  LOP3.LUT R16, R195, R16, R4, 0x96, !PT ;  /* 0x00000010c3107212 */ /* 0x000fe200078e9604 */
[----:B------:R-:W-:Y:S01]  /*7a10*/  IMAD.WIDE.U32 R196, R172, -0x2daee0ad, RZ ;  /* 0xd2511f53acc47825 */ /* 0x000fe200078e00ff */
[----:B------:R-:W-:Y:S02]  /*7a20*/  MOV R185, UR8 ;  /* 0x0000000800b97c02 */ /* 0x000fe40008000f00 */
[----:B-1----:R-:W-:Y:S03]  /*7a30*/  FMNMX.FTZ R134, R139, R175, !PT ;  /* 0x000000af8b867209 */ /* 0x002fe60007810000 */
[----:B------:R-:W-:Y:S01]  /*7a40*/  MUFU.EX2 R230, R6 ;  /* 0x0000000600e67308 */ /* 0x000fe20000000800 */
[----:B----4-:R-:W-:Y:S01]  /*7a50*/  FFMA.FTZ R133, R5, UR4, -R186 ;  /* 0x0000000405857c23 */ /* 0x010fe200080108ba */
[----:B------:R-:W-:Y:S01]  /*7a60*/  IMAD.WIDE.U32 R198, R16, -0x2daee0ad, RZ ;  /* 0xd2511f5310c67825 */ /* 0x000fe200078e00ff */
[C---:B------:R-:W-:Y:S03]  /*7a70*/  FSETP.NEU.FTZ.AND P0, PT, R134.reuse, -INF , PT ;  /* 0xff8000008600780b */ /* 0x040fe60003f1d000 */
[----:B------:R-:W-:Y:S01]  /*7a80*/  FMUL.FTZ R188, R134, UR4 ;  /* 0x0000000486bc7c20 */ /* 0x000fe20008410000 */
[----:B------:R-:W-:Y:S01]  /*7a90*/  PRMT R185, R185, R204, UR8 ;  /* 0x00000008b9b97e16 */ /* 0x000fe200080000cc */
[----:B------:R-:W-:Y:S02]  /*7aa0*/  FMUL.FTZ R53, R132, R53 ;  /* 0x0000003584357220 */ /* 0x000fe40000410000 */
[----:B------:R3:W-:Y:S01]  /*7ab0*/  MUFU.EX2 R231, R133 ;  /* 0x0000008500e77308 */ /* 0x0007e20000000800 */
[--C-:B-----5:R-:W-:Y:S01]  /*7ac0*/  LOP3.LUT R19, R173, R182, R18.reuse, 0x96, !PT ;  /* 0x000000b6ad137212 */ /* 0x120fe200078e9612 */
[C---:B------:R-:W-:Y:S01]  /*7ad0*/  FMUL.FTZ R54, R3.reuse, R54 ;  /* 0x0000003603367220 */ /* 0x040fe20000410000 */
[----:B------:R-:W-:Y:S01]  /*7ae0*/  FSEL R188, R188, RZ, P0 ;  /* 0x000000ffbcbc7208 */ /* 0x000fe20000000000 */
[----:B------:R-:W-:Y:S01]  /*7af0*/  FMUL.FTZ R55, R3, R55 ;  /* 0x0000003703377220 */ /* 0x000fe20000410000 */
[----:B------:R-:W-:Y:S01]  /*7b00*/  LOP3.LUT R173, R17, R180, R18, 0x96, !PT ;  /* 0x000000b411ad7212 */ /* 0x000fe200078e9612 */
[----:B------:R-:W-:Y:S01]  /*7b10*/  IMAD.WIDE.U32 R18, R19, -0x2daee0ad, RZ ;  /* 0xd2511f5313127825 */ /* 0x000fe200078e00ff */
[----:B------:R-:W-:Y:S03]  /*7b20*/  IADD3 R17, R225, -0x126145ec, RZ ;  /* 0xed9eba14e1117810 */ /* 0x000fe60007ffe0ff */
[--C-:B------:R-:W-:Y:S01]  /*7b30*/  FFMA.FTZ R9, R9, UR4, -R188.reuse ;  /* 0x0000000409097c23 */ /* 0x100fe200080108bc */
[----:B------:R-:W-:Y:S01]  /*7b40*/  FFMA.FTZ R8, R8, UR4, -R188 ;  /* 0x0000000408087c23 */ /* 0x000fe200080108bc */
[----:B------:R-:W-:Y:S01]  /*7b50*/  IMAD.WIDE.U32 R4, R173, -0x2daee0ad, RZ ;  /* 0xd2511f53ad047825 */ /* 0x000fe200078e00ff */
[----:B------:R-:W-:Y:S01]  /*7b60*/  LOP3.LUT R18, R197, R18, R246, 0x96, !PT ;  /* 0x00000012c5127212 */ /* 0x000fe200078e96f6 */
[----:B------:R1:W-:Y:S01]  /*7b70*/  MUFU.EX2 R202, R9 ;  /* 0x0000000900ca7308 */ /* 0x0003e20000000800 */
[--C-:B------:R-:W-:Y:S01]  /*7b80*/  LOP3.LUT R190, R19, R176, R17.reuse, 0x96, !PT ;  /* 0x000000b013be7212 */ /* 0x100fe200078e9611 */
[----:B------:R-:W-:Y:S01]  /*7b90*/  FFMA.FTZ R12, R12, UR4, -R188 ;  /* 0x000000040c0c7c23 */ /* 0x000fe200080108bc */
[----:B------:R-:W-:Y:S01]  /*7ba0*/  LOP3.LUT R17, R5, R174, R17, 0x96, !PT ;  /* 0x000000ae05117212 */ /* 0x000fe200078e9611 */
[----:B------:R-:W2:Y:S01]  /*7bb0*/  LDSM.16.MT88.4 R176, [R209+0xa000] ;  /* 0x00a00000d1b0783b */ /* 0x000ea20000004200 */
[----:B---3--:R-:W-:Y:S01]  /*7bc0*/  FMNMX.FTZ R133, R0, R2, !PT ;  /* 0x0000000200857209 */ /* 0x008fe20007810000 */
[----:B------:R-:W-:Y:S01]  /*7bd0*/  FFMA.FTZ R2, R7, UR4, -R187 ;  /* 0x0000000407027c23 */ /* 0x000fe200080108bb */
[----:B------:R-:W-:Y:S03]  /*7be0*/  LOP3.LUT R4, R199, R4, R246, 0x96, !PT ;  /* 0x00000004c7047212 */ /* 0x000fe600078e96f6 */
[----:B------:R3:W-:Y:S01]  /*7bf0*/  MUFU.EX2 R203, R8 ;  /* 0x0000000800cb7308 */ /* 0x0007e20000000800 */
[----:B------:R-:W-:Y:S01]  /*7c00*/  IMAD.WIDE.U32 R6, R18, -0x326172a9, RZ ;  /* 0xcd9e8d5712067825 */ /* 0x000fe200078e00ff */
[----:B------:R-:W-:Y:S03]  /*7c10*/  IADD3 R0, R224, -0x4ab325aa, RZ ;  /* 0xb54cda56e0007810 */ /* 0x000fe60007ffe0ff */
[----:B------:R-:W-:Y:S01]  /*7c20*/  FMUL.FTZ R189, R133, UR4 ;  /* 0x0000000485bd7c20 */ /* 0x000fe20008410000 */
[----:B------:R-:W-:Y:S01]  /*7c30*/  IMAD.WIDE.U32 R190, R190, -0x326172a9, RZ ;  /* 0xcd9e8d57bebe7825 */ /* 0x000fe200078e00ff */
[C---:B------:R-:W-:Y:S03]  /*7c40*/  LOP3.LUT R16, R6.reuse, 0xffff, RZ, 0xc0, !PT ;  /* 0x0000ffff06107812 */ /* 0x040fe600078ec0ff */
[----:B------:R4:W-:Y:S01]  /*7c50*/  MUFU.EX2 R207, R2 ;  /* 0x0000000200cf7308 */ /* 0x0009e20000000800 */
[----:B------:R-:W-:Y:S01]  /*7c60*/  IMAD.WIDE.U32 R192, R17, -0x326172a9, RZ ;  /* 0xcd9e8d5711c07825 */ /* 0x000fe200078e00ff */
[--C-:B------:R-:W-:Y:S02]  /*7c70*/  SHF.R.U32.HI R17, RZ, 0x10, R6.reuse ;  /* 0x00000010ff117819 */ /* 0x100fe40000011606 */
[----:B------:R-:W-:Y:S01]  /*7c80*/  LOP3.LUT R18, R6, 0xff, RZ, 0xc0, !PT ;  /* 0x000000ff06127812 */ /* 0x000fe200078ec0ff */
[----:B------:R-:W-:Y:S01]  /*7c90*/  IMAD.WIDE.U32 R4, R4, -0x326172a9, RZ ;  /* 0xcd9e8d5704047825 */ /* 0x000fe200078e00ff */
[----:B------:R-:W-:Y:S02]  /*7ca0*/  SHF.R.U32.HI R19, RZ, 0x18, R6 ;  /* 0x00000018ff137819 */ /* 0x000fe40000011606 */
[----:B------:R-:W-:Y:S01]  /*7cb0*/  SHF.R.U32.HI R6, RZ, 0x8, R16 ;  /* 0x00000008ff067819 */ /* 0x000fe20000011610 */
[----:B------:R-:W-:Y:S01]  /*7cc0*/  FFMA.FTZ R13, R13, UR4, -R188 ;  /* 0x000000040d0d7c23 */ /* 0x000fe200080108bc */
[--C-:B-1----:R-:W-:Y:S01]  /*7cd0*/  SHF.R.U32.HI R9, RZ, 0x18, R4.reuse ;  /* 0x00000018ff097819 */ /* 0x102fe20000011604 */
[----:B------:R-:W-:Y:S01]  /*7ce0*/  MUFU.EX2 R199, R12 ;  /* 0x0000000c00c77308 */ /* 0x000fe20000000800 */
[----:B---3--:R-:W-:Y:S01]  /*7cf0*/  SHF.R.U32.HI R8, RZ, 0x10, R4 ;  /* 0x00000010ff087819 */ /* 0x008fe20000011604 */
[----:B------:R-:W-:Y:S01]  /*7d00*/  FMUL.FTZ R32, R132, R160 ;  /* 0x000000a084207220 */ /* 0x000fe20000410000 */
[----:B------:R-:W-:Y:S01]  /*7d10*/  LOP3.LUT R16, R4, 0xff, RZ, 0xc0, !PT ;  /* 0x000000ff04107812 */ /* 0x000fe200078ec0ff */
[----:B------:R-:W-:Y:S01]  /*7d20*/  FMUL.FTZ R64, R132, R64 ;  /* 0x0000004084407220 */ /* 0x000fe20000410000 */
[----:B------:R-:W-:Y:S01]  /*7d30*/  PRMT R18, R18, 0x5410, R6 ;  /* 0x0000541012127816 */ /* 0x000fe20000000006 */
[----:B------:R-:W-:Y:S01]  /*7d40*/  FMUL.FTZ R65, R132, R65 ;  /* 0x0000004184417220 */ /* 0x000fe20000410000 */
[--C-:B----4-:R-:W-:Y:S03]  /*7d50*/  LOP3.LUT R2, R7, R190, R0.reuse, 0x96, !PT ;  /* 0x000000be07027212 */ /* 0x110fe600078e9600 */
[----:B------:R-:W-:Y:S01]  /*7d60*/  MUFU.EX2 R197, R13 ;  /* 0x0000000d00c57308 */ /* 0x000fe20000000800 */
[----:B------:R-:W-:Y:S01]  /*7d70*/  LOP3.LUT R0, R5, R192, R0, 0x96, !PT ;  /* 0x000000c005007212 */ /* 0x000fe200078e9600 */
[C---:B------:R-:W-:Y:S01]  /*7d80*/  FMUL.FTZ R66, R3.reuse, R66 ;  /* 0x0000004203427220 */ /* 0x040fe20000410000 */
[----:B------:R-:W-:Y:S01]  /*7d90*/  LOP3.LUT R5, R4, 0xffff, RZ, 0xc0, !PT ;  /* 0x0000ffff04057812 */ /* 0x000fe200078ec0ff */
[C---:B------:R-:W-:Y:S01]  /*7da0*/  FMUL.FTZ R67, R3.reuse, R67 ;  /* 0x0000004303437220 */ /* 0x040fe20000410000 */
[----:B------:R-:W-:Y:S01]  /*7db0*/  LOP3.LUT R4, R2, 0xffff, RZ, 0xc0, !PT ;  /* 0x0000ffff02047812 */ /* 0x000fe200078ec0ff */
[C---:B------:R-:W-:Y:S01]  /*7dc0*/  FMUL.FTZ R68, R132.reuse, R68 ;  /* 0x0000004484447220 */ /* 0x040fe20000410000 */
[----:B------:R-:W-:Y:S01]  /*7dd0*/  SHF.R.U32.HI R6, RZ, 0x8, R5 ;  /* 0x00000008ff067819 */ /* 0x000fe20000011605 */
[----:B------:R-:W-:Y:S01]  /*7de0*/  FMUL.FTZ R69, R132, R69 ;  /* 0x0000004584457220 */ /* 0x000fe20000410000 */
[----:B------:R-:W-:Y:S01]  /*7df0*/  LOP3.LUT R5, R8, 0xff, RZ, 0xc0, !PT ;  /* 0x000000ff08057812 */ /* 0x000fe200078ec0ff */
[C---:B------:R-:W-:Y:S01]  /*7e00*/  FMUL.FTZ R70, R3.reuse, R70 ;  /* 0x0000004603467220 */ /* 0x040fe20000410000 */
[----:B------:R-:W-:Y:S01]  /*7e10*/  LOP3.LUT R8, R2, 0xff, RZ, 0xc0, !PT ;  /* 0x000000ff02087812 */ /* 0x000fe200078ec0ff */
[----:B------:R-:W-:Y:S01]  /*7e20*/  FMUL.FTZ R71, R3, R71 ;  /* 0x0000004703477220 */ /* 0x000fe20000410000 */
[----:B------:R-:W-:Y:S01]  /*7e30*/  SHF.R.U32.HI R4, RZ, 0x8, R4 ;  /* 0x00000008ff047819 */ /* 0x000fe20000011604 */
[----:B------:R-:W-:Y:S01]  /*7e40*/  FFMA.FTZ R33, R33, UR4, -R186 ;  /* 0x0000000421217c23 */ /* 0x000fe200080108ba */
[----:B------:R-:W-:Y:S01]  /*7e50*/  PRMT R183, R5, 0x5410, R9 ;  /* 0x0000541005b77816 */ /* 0x000fe20000000009 */
[----:B------:R-:W-:Y:S01]  /*7e60*/  FFMA.FTZ R34, R34, UR4, -R187 ;  /* 0x0000000422227c23 */ /* 0x000fe200080108bb */
[----:B------:R-:W-:Y:S01]  /*7e70*/  PRMT R9, R8, 0x5410, R4 ;  /* 0x0000541008097816 */ /* 0x000fe20000000004 */
[----:B------:R1:W-:Y:S01]  /*7e80*/  MUFU.EX2 R206, R33 ;  /* 0x0000002100ce7308 */ /* 0x0003e20000000800 */
[----:B------:R-:W-:Y:S01]  /*7e90*/  LOP3.LUT R7, R17, 0xff, RZ, 0xc0, !PT ;  /* 0x000000ff11077812 */ /* 0x000fe200078ec0ff */
[C---:B------:R-:W-:Y:S01]  /*7ea0*/  FMUL.FTZ R17, R132.reuse, R149 ;  /* 0x0000009584117220 */ /* 0x040fe20000410000 */
[--C-:B------:R-:W-:Y:S01]  /*7eb0*/  SHF.R.U32.HI R8, RZ, 0x18, R2.reuse ;  /* 0x00000018ff087819 */ /* 0x100fe20000011602 */
[C---:B------:R-:W-:Y:S01]  /*7ec0*/  FMUL.FTZ R80, R132.reuse, R80 ;  /* 0x0000005084507220 */ /* 0x040fe20000410000 */
[----:B------:R-:W-:Y:S01]  /*7ed0*/  SHF.R.U32.HI R5, RZ, 0x10, R2 ;  /* 0x00000010ff057819 */ /* 0x000fe20000011602 */
[----:B------:R-:W-:Y:S01]  /*7ee0*/  FMUL.FTZ R81, R132, R81 ;  /* 0x0000005184517220 */ /* 0x000fe20000410000 */
[----:B------:R-:W-:Y:S03]  /*7ef0*/  LOP3.LUT R2, R0, 0xffff, RZ, 0xc0, !PT ;  /* 0x0000ffff00027812 */ /* 0x000fe600078ec0ff */
[----:B------:R3:W-:Y:S01]  /*7f00*/  MUFU.EX2 R204, R34 ;  /* 0x0000002200cc7308 */ /* 0x0007e20000000800 */
[----:B------:R-:W-:Y:S01]  /*7f10*/  SHF.R.U32.HI R4, RZ, 0x10, R0 ;  /* 0x00000010ff047819 */ /* 0x000fe20000011600 */
[----:B------:R-:W-:Y:S01]  /*7f20*/  FMUL.FTZ R82, R3, R82 ;  /* 0x0000005203527220 */ /* 0x000fe20000410000 */
[----:B------:R-:W-:Y:S01]  /*7f30*/  PRMT R19, R7, 0x5410, R19 ;  /* 0x0000541007137816 */ /* 0x000fe20000000013 */
[C---:B------:R-:W-:Y:S01]  /*7f40*/  FMUL.FTZ R83, R3.reuse, R83 ;  /* 0x0000005303537220 */ /* 0x040fe20000410000 */
[----:B------:R-:W-:Y:S01]  /*7f50*/  PRMT R16, R16, 0x5410, R6 ;  /* 0x0000541010107816 */ /* 0x000fe20000000006 */
[----:B------:R-:W-:Y:S01]  /*7f60*/  FMUL.FTZ R88, R132, R88 ;  /* 0x0000005884587220 */ /* 0x000fe20000410000 */
[----:B------:R-:W-:Y:S01]  /*7f70*/  LOP3.LUT R7, R0, 0xff, RZ, 0xc0, !PT ;  /* 0x000000ff00077812 */ /* 0x000fe200078ec0ff */
[C---:B------:R-:W-:Y:S01]  /*7f80*/  FMUL.FTZ R89, R132.reuse, R89 ;  /* 0x0000005984597220 */ /* 0x040fe20000410000 */
[----:B------:R-:W-:Y:S01]  /*7f90*/  SHF.R.U32.HI R6, RZ, 0x18, R0 ;  /* 0x00000018ff067819 */ /* 0x000fe20000011600 */
[----:B-1----:R-:W-:Y:S01]  /*7fa0*/  FMUL.FTZ R33, R132, R161 ;  /* 0x000000a184217220 */ /* 0x002fe20000410000 */
[----:B------:R-:W-:Y:S01]  /*7fb0*/  SHF.R.U32.HI R2, RZ, 0x8, R2 ;  /* 0x00000008ff027819 */ /* 0x000fe20000011602 */
[C---:B------:R-:W-:Y:S01]  /*7fc0*/  FMUL.FTZ R90, R3.reuse, R90 ;  /* 0x0000005a035a7220 */ /* 0x040fe20000410000 */
[----:B------:R-:W-:Y:S01]  /*7fd0*/  LOP3.LUT R0, R4, 0xff, RZ, 0xc0, !PT ;  /* 0x000000ff04007812 */ /* 0x000fe200078ec0ff */
[----:B------:R-:W-:Y:S01]  /*7fe0*/  FMUL.FTZ R91, R3, R91 ;  /* 0x0000005b035b7220 */ /* 0x000fe20000410000 */
[----:B------:R-:W-:Y:S01]  /*7ff0*/  PRMT R7, R7, 0x5410, R2 ;  /* 0x0000541007077816 */ /* 0x000fe20000000002 */
[----:B------:R-:W-:Y:S01]  /*8000*/  FMUL.FTZ R92, R132, R92 ;  /* 0x0000005c845c7220 */ /* 0x000fe20000410000 */
[--C-:B------:R-:W-:Y:S01]  /*8010*/  HSET2.LE.AND R174, R18, R185.reuse, PT ;  /* 0x000000b912ae7233 */ /* 0x100fe20003803000 */
[----:B------:R-:W-:Y:S01]  /*8020*/  FMUL.FTZ R18, R3, R150 ;  /* 0x0000009603127220 */ /* 0x000fe20000410000 */
[----:B------:R-:W-:Y:S01]  /*8030*/  F2FP.BF16.F32.PACK_AB R2, R239, R240 ;  /* 0x000000f0ef02723e */ /* 0x000fe200000010ff */
[----:B---3--:R-:W-:Y:S01]  /*8040*/  FMUL.FTZ R34, R3, R162 ;  /* 0x000000a203227220 */ /* 0x008fe20000410000 */
[----:B------:R-:W-:Y:S01]  /*8050*/  PRMT R181, R0, 0x5410, R6 ;  /* 0x0000541000b57816 */ /* 0x000fe20000000006 */
[----:B------:R-:W-:Y:S01]  /*8060*/  FADD.FTZ R0, -R134, R137 ;  /* 0x0000008986007221 */ /* 0x000fe20000010100 */
[C---:B------:R-:W-:Y:S01]  /*8070*/  FSETP.NEU.FTZ.AND P0, PT, R133.reuse, -INF , PT ;  /* 0xff8000008500780b */ /* 0x040fe20003f1d000 */
[----:B------:R-:W-:Y:S01]  /*8080*/  FMUL.FTZ R93, R132, R93 ;  /* 0x0000005d845d7220 */ /* 0x000fe20000410000 */
[----:B------:R-:W-:Y:S01]  /*8090*/  LOP3.LUT R174, R174, R2, RZ, 0xc0, !PT ;  /* 0x00000002aeae7212 */ /* 0x000fe200078ec0ff */
[----:B------:R-:W-:Y:S01]  /*80a0*/  FMUL.FTZ R2, R0, UR4 ;  /* 0x0000000400027c20 */ /* 0x000fe20008410000 */
[----:B------:R-:W-:Y:S01]  /*80b0*/  FADD.FTZ R0, -R133, R138 ;  /* 0x0000008a85007221 */ /* 0x000fe20000010100 */
[----:B------:R-:W-:Y:S01]  /*80c0*/  FSEL R189, R189, RZ, P0 ;  /* 0x000000ffbdbd7208 */ /* 0x000fe20000000000 */
[----:B------:R-:W-:Y:S01]  /*80d0*/  FMUL.FTZ R94, R3, R94 ;  /* 0x0000005e035e7220 */ /* 0x000fe20000410000 */
[----:B------:R-:W-:Y:S01]  /*80e0*/  LOP3.LUT R5, R5, 0xff, RZ, 0xc0, !PT ;  /* 0x000000ff05057812 */ /* 0x000fe200078ec0ff */
[----:B------:R-:W-:Y:S01]  /*80f0*/  FMUL.FTZ R0, R0, UR4 ;  /* 0x0000000400007c20 */ /* 0x000fe20008410000 */
[----:B------:R-:W1:Y:S01]  /*8100*/  MUFU.EX2 R2, R2 ;  /* 0x0000000200027308 */ /* 0x000e620000000800 */
[--C-:B------:R-:W-:Y:S01]  /*8110*/  FFMA.FTZ R10, R10, UR4, -R189.reuse ;  /* 0x000000040a0a7c23 */ /* 0x100fe200080108bd */
[--C-:B------:R-:W-:Y:S01]  /*8120*/  FFMA.FTZ R11, R11, UR4, -R189.reuse ;  /* 0x000000040b0b7c23 */ /* 0x100fe200080108bd */
[--C-:B------:R-:W-:Y:S01]  /*8130*/  FFMA.FTZ R14, R14, UR4, -R189.reuse ;  /* 0x000000040e0e7c23 */ /* 0x100fe200080108bd */
[----:B------:R-:W-:Y:S01]  /*8140*/  FFMA.FTZ R15, R15, UR4, -R189 ;  /* 0x000000040f0f7c23 */ /* 0x000fe200080108bd */
[--C-:B------:R-:W-:Y:S01]  /*8150*/  HSET2.LE.AND R175, R19, R185.reuse, PT ;  /* 0x000000b913af7233 */ /* 0x100fe20003803000 */
[----:B------:R-:W-:Y:S01]  /*8160*/  FMUL.FTZ R19, R3, R151 ;  /* 0x0000009703137220 */ /* 0x000fe20000410000 */
[----:B------:R-:W-:Y:S03]  /*8170*/  PRMT R8, R5, 0x5410, R8 ;  /* 0x0000541005087816 */ /* 0x000fe60000000008 */
[----:B------:R-:W-:Y:S01]  /*8180*/  MUFU.EX2 R201, R10 ;  /* 0x0000000a00c97308 */ /* 0x000fe20000000800 */
[----:B------:R-:W-:Y:S01]  /*8190*/  F2FP.BF16.F32.PACK_AB R4, R237, R238 ;  /* 0x000000eeed04723e */ /* 0x000fe200000010ff */
[----:B------:R-:W-:Y:S01]  /*81a0*/  FMUL.FTZ R95, R3, R95 ;  /* 0x0000005f035f7220 */ /* 0x000fe20000410000 */
[--C-:B------:R-:W-:Y:S01]  /*81b0*/  HSET2.LE.AND R5, R9, R185.reuse, PT ;  /* 0x000000b909057233 */ /* 0x100fe20003803000 */
[C---:B------:R-:W-:Y:S01]  /*81c0*/  FMUL.FTZ R104, R132.reuse, R104 ;  /* 0x0000006884687220 */ /* 0x040fe20000410000 */
[----:B------:R-:W-:Y:S01]  /*81d0*/  LOP3.LUT R175, R175, R4, RZ, 0xc0, !PT ;  /* 0x00000004afaf7212 */ /* 0x000fe200078ec0ff */
[----:B------:R-:W-:Y:S01]  /*81e0*/  FMUL.FTZ R105, R132, R105 ;  /* 0x0000006984697220 */ /* 0x000fe20000410000 */
[--C-:B------:R-:W-:Y:S03]  /*81f0*/  HSET2.LE.AND R4, R8, R185.reuse, PT ;  /* 0x000000b908047233 */ /* 0x100fe60003803000 */
[----:B------:R-:W3:Y:S01]  /*8200*/  MUFU.EX2 R200, R11 ;  /* 0x0000000b00c87308 */ /* 0x000ee20000000800 */
[C---:B-1----:R-:W-:Y:S01]  /*8210*/  FMUL.FTZ R8, R2.reuse, R140 ;  /* 0x0000008c02087220 */ /* 0x042fe20000410000 */
[C---:B------:R-:W-:Y:S01]  /*8220*/  FMUL.FTZ R9, R2.reuse, R141 ;  /* 0x0000008d02097220 */ /* 0x040fe20000410000 */
[--C-:B------:R-:W-:Y:S01]  /*8230*/  HSET2.LE.AND R6, R7, R185.reuse, PT ;  /* 0x000000b907067233 */ /* 0x100fe20003803000 */
[----:B------:R-:W-:Y:S01]  /*8240*/  FMUL.FTZ R7, R3, R147 ;  /* 0x0000009303077220 */ /* 0x000fe20000410000 */
[----:B------:R-:W-:Y:S01]  /*8250*/  F2FP.BF16.F32.PACK_AB R172, R231, R232 ;  /* 0x000000e8e7ac723e */ /* 0x000fe200000010ff */
[----:B------:R-:W-:Y:S01]  /*8260*/  FMUL.FTZ R12, R2, R152 ;  /* 0x00000098020c7220 */ /* 0x000fe20000410000 */
[----:B------:R-:W-:Y:S03]  /*8270*/  F2FP.BF16.F32.PACK_AB R173, R207, R230 ;  /* 0x000000e6cfad723e */ /* 0x000fe600000010ff */
[----:B------:R-:W1:Y:S01]  /*8280*/  MUFU.EX2 R0, R0 ;  /* 0x0000000000007308 */ /* 0x000e620000000800 */
[----:B------:R-:W-:Y:S01]  /*8290*/  F2FP.BF16.F32.PACK_AB R180, R202, R203 ;  /* 0x000000cbcab4723e */ /* 0x000fe200000010ff */
[C---:B------:R-:W-:Y:S01]  /*82a0*/  FMUL.FTZ R13, R2.reuse, R153 ;  /* 0x00000099020d7220 */ /* 0x040fe20000410000 */
[----:B------:R-:W-:Y:S01]  /*82b0*/  LOP3.LUT R172, R5, R172, RZ, 0xc0, !PT ;  /* 0x000000ac05ac7212 */ /* 0x000fe200078ec0ff */
[----:B------:R-:W-:Y:S01]  /*82c0*/  FMUL.FTZ R40, R2, R40 ;  /* 0x0000002802287220 */ /* 0x000fe20000410000 */
[----:B------:R-:W-:Y:S01]  /*82d0*/  LOP3.LUT R173, R4, R173, RZ, 0xc0, !PT ;  /* 0x000000ad04ad7212 */ /* 0x000fe200078ec0ff */
[----:B------:R-:W-:Y:S01]  /*82e0*/  FMUL.FTZ R41, R2, R41 ;  /* 0x0000002902297220 */ /* 0x000fe20000410000 */
[----:B------:R-:W-:Y:S03]  /*82f0*/  LOP3.LUT R180, R6, R180, RZ, 0xc0, !PT ;  /* 0x000000b406b47212 */ /* 0x000fe600078ec0ff */
[----:B------:R4:W-:Y:S01]  /*8300*/  MUFU.EX2 R195, R14 ;  /* 0x0000000e00c37308 */ /* 0x0009e20000000800 */
[--C-:B------:R-:W-:Y:S01]  /*8310*/  HSET2.LE.AND R182, R16, R185.reuse, PT ;  /* 0x000000b910b67233 */ /* 0x100fe20003803000 */
[----:B------:R-:W-:Y:S01]  /*8320*/  FMUL.FTZ R16, R132, R148 ;  /* 0x0000009484107220 */ /* 0x000fe20000410000 */
[--C-:B------:R-:W-:Y:S01]  /*8330*/  HSET2.LE.AND R183, R183, R185.reuse, PT ;  /* 0x000000b9b7b77233 */ /* 0x100fe20003803000 */
[C---:B------:R-:W-:Y:S01]  /*8340*/  FMUL.FTZ R44, R2.reuse, R44 ;  /* 0x0000002c022c7220 */ /* 0x040fe20000410000 */
[--C-:B------:R-:W-:Y:S01]  /*8350*/  HSET2.LE.AND R181, R181, R185.reuse, PT ;  /* 0x000000b9b5b57233 */ /* 0x100fe20003803000 */
[----:B------:R-:W-:Y:S01]  /*8360*/  FMUL.FTZ R45, R2, R45 ;  /* 0x0000002d022d7220 */ /* 0x000fe20000410000 */
[----:B---3--:R-:W-:Y:S03]  /*8370*/  F2FP.BF16.F32.PACK_AB R4, R200, R201 ;  /* 0x000000c9c804723e */ /* 0x008fe600000010ff */
[----:B------:R-:W3:Y:S01]  /*8380*/  MUFU.EX2 R192, R15 ;  /* 0x0000000f00c07308 */ /* 0x000ee20000000800 */
[C---:B-1----:R-:W-:Y:S01]  /*8390*/  FMUL.FTZ R10, R0.reuse, R142 ;  /* 0x0000008e000a7220 */ /* 0x042fe20000410000 */
[----:B------:R-:W-:Y:S01]  /*83a0*/  FMUL.FTZ R11, R0, R143 ;  /* 0x0000008f000b7220 */ /* 0x000fe20000410000 */
[----:B------:R-:W-:Y:S01]  /*83b0*/  F2FP.BF16.F32.PACK_AB R5, R197, R199 ;  /* 0x000000c7c505723e */ /* 0x000fe200000010ff */
[----:B------:R-:W1:Y:S01]  /*83c0*/  LDSM.16.MT88.4 R140, [R211+0xa000] ;  /* 0x00a00000d38c783b */ /* 0x000e620000004200 */
[----:B------:R-:W-:Y:S01]  /*83d0*/  LOP3.LUT R181, R181, R4, RZ, 0xc0, !PT ;  /* 0x00000004b5b57212 */ /* 0x000fe200078ec0ff */
[----:B------:R-:W-:Y:S01]  /*83e0*/  FMUL.FTZ R4, R132, R144 ;  /* 0x0000009084047220 */ /* 0x000fe20000410000 */
[----:B------:R-:W-:Y:S01]  /*83f0*/  LOP3.LUT R182, R182, R5, RZ, 0xc0, !PT ;  /* 0x00000005b6b67212 */ /* 0x000fe200078ec0ff */
[----:B------:R-:W-:Y:S01]  /*8400*/  FMUL.FTZ R5, R132, R145 ;  /* 0x0000009184057220 */ /* 0x000fe20000410000 */
[C---:B----4-:R-:W-:Y:S01]  /*8410*/  FMUL.FTZ R14, R0.reuse, R154 ;  /* 0x0000009a000e7220 */ /* 0x050fe20000410000 */
[C---:B------:R-:W-:Y:S01]  /*8420*/  FMUL.FTZ R42, R0.reuse, R42 ;  /* 0x0000002a002a7220 */ /* 0x040fe20000410000 */
[C---:B------:R-:W-:Y:S01]  /*8430*/  FMUL.FTZ R43, R0.reuse, R43 ;  /* 0x0000002b002b7220 */ /* 0x040fe20000410000 */
[C---:B------:R-:W-:Y:S01]  /*8440*/  FMUL.FTZ R46, R0.reuse, R46 ;  /* 0x0000002e002e7220 */ /* 0x040fe20000410000 */
[----:B------:R-:W-:Y:S01]  /*8450*/  FMUL.FTZ R47, R0, R47 ;  /* 0x0000002f002f7220 */ /* 0x000fe20000410000 */
[C---:B------:R-:W-:Y:S01]  /*8460*/  FMUL.FTZ R60, R2.reuse, R60 ;  /* 0x0000003c023c7220 */ /* 0x040fe20000410000 */
[----:B------:R-:W-:Y:S01]  /*8470*/  FMUL.FTZ R61, R2, R61 ;  /* 0x0000003d023d7220 */ /* 0x000fe20000410000 */
[----:B------:R-:W-:Y:S01]  /*8480*/  FMUL.FTZ R62, R0, R62 ;  /* 0x0000003e003e7220 */ /* 0x000fe20000410000 */
[----:B---3--:R-:W-:Y:S01]  /*8490*/  F2FP.BF16.F32.PACK_AB R6, R192, R195 ;  /* 0x000000c3c006723e */ /* 0x008fe200000010ff */
[C---:B------:R-:W-:Y:S01]  /*84a0*/  FMUL.FTZ R15, R0.reuse, R155 ;  /* 0x0000009b000f7220 */ /* 0x040fe20000410000 */
[----:B------:R-:W-:Y:S01]  /*84b0*/  FMUL.FTZ R63, R0, R63 ;  /* 0x0000003f003f7220 */ /* 0x000fe20000410000 */
[--C-:B------:R-:W-:Y:S01]  /*84c0*/  LOP3.LUT R148, R193, R194, R241.reuse, 0x96, !PT ;  /* 0x000000c2c1947212 */ /* 0x100fe200078e96f1 */
[----:B------:R-:W-:Y:S01]  /*84d0*/  FMUL.FTZ R76, R2, R76 ;  /* 0x0000004c024c7220 */ /* 0x000fe20000410000 */
[----:B------:R-:W-:Y:S01]  /*84e0*/  LOP3.LUT R183, R183, R6, RZ, 0xc0, !PT ;  /* 0x00000006b7b77212 */ /* 0x000fe200078ec0ff */
[----:B------:R-:W-:Y:S01]  /*84f0*/  FMUL.FTZ R6, R3, R146 ;  /* 0x0000009203067220 */ /* 0x000fe20000410000 */
[----:B------:R-:W-:Y:S01]  /*8500*/  IADD3 R137, R225, 0x646e171e, RZ ;  /* 0x646e171ee1897810 */ /* 0x000fe20007ffe0ff */
[----:B------:R-:W3:Y:S01]  /*8510*/  LDSM.16.MT88.4 R144, [R214+0xa000] ;  /* 0x00a00000d690783b */ /* 0x000ee20000004200 */
[----:B------:R-:W-:Y:S04]  /*8520*/  IMAD.WIDE.U32 R148, R148, -0x2daee0ad, RZ ;  /* 0xd2511f5394947825 */ /* 0x000fe800078e00ff */
[----:B------:R-:W-:Y:S01]  /*8530*/  FMUL.FTZ R77, R2, R77 ;  /* 0x0000004d024d7220 */ /* 0x000fe20000410000 */
[C---:B------:R-:W-:Y:S01]  /*8540*/  FMUL.FTZ R78, R0.reuse, R78 ;  /* 0x0000004e004e7220 */ /* 0x040fe20000410000 */
[-C--:B--2---:R-:W-:Y:S05]  /*8550*/  HMMA.16816.F32.BF16 R4, R172, R176.reuse, R4 ;  /* 0x000000b0ac04723c */ /* 0x084fea0000041804 */
[----:B------:R-:W-:Y:S01]  /*8560*/  FMUL.FTZ R79, R0, R79 ;  /* 0x0000004f004f7220 */ /* 0x000fe20000410000 */
[C---:B------:R-:W-:Y:S05]  /*8570*/  HMMA.16816.F32.BF16 R8, R180.reuse, R176, R8 ;  /* 0x000000b0b408723c */ /* 0x040fea0000041808 */
[C---:B------:R-:W-:Y:S01]  /*8580*/  FMUL.FTZ R84, R2.reuse, R84 ;  /* 0x0000005402547220 */ /* 0x040fe20000410000 */
[-C--:B------:R-:W-:Y:S05]  /*8590*/  HMMA.16816.F32.BF16 R12, R180, R178.reuse, R12 ;  /* 0x000000b2b40c723c */ /* 0x080fea000004180c */
[----:B------:R-:W-:Y:S01]  /*85a0*/  FMUL.FTZ R85, R2, R85 ;  /* 0x0000005502557220 */ /* 0x000fe20000410000 */
[C---:B------:R-:W-:Y:S05]  /*85b0*/  HMMA.16816.F32.BF16 R16, R172.reuse, R178, R16 ;  /* 0x000000b2ac10723c */ /* 0x040fea0000041810 */
[C---:B------:R-:W-:Y:S01]  /*85c0*/  FMUL.FTZ R86, R0.reuse, R86 ;  /* 0x0000005600567220 */ /* 0x040fe20000410000 */
[-C--:B-1----:R-:W-:Y:S05]  /*85d0*/  HMMA.16816.F32.BF16 R36, R172, R140.reuse, R36 ;  /* 0x0000008cac24723c */ /* 0x082fea0000041824 */
[----:B------:R-:W-:Y:S01]  /*85e0*/  FMUL.FTZ R87, R0, R87 ;  /* 0x0000005700577220 */ /* 0x000fe20000410000 */
[C---:B------:R-:W-:Y:S05]  /*85f0*/  HMMA.16816.F32.BF16 R40, R180.reuse, R140, R40 ;  /* 0x0000008cb428723c */ /* 0x040fea0000041828 */
[C---:B------:R-:W-:Y:S01]  /*8600*/  FMUL.FTZ R96, R2.reuse, R96 ;  /* 0x0000006002607220 */ /* 0x040fe20000410000 */
[-C--:B------:R-:W-:Y:S05]  /*8610*/  HMMA.16816.F32.BF16 R44, R180, R142.reuse, R44 ;  /* 0x0000008eb42c723c */ /* 0x080fea000004182c */
[C---:B------:R-:W-:Y:S01]  /*8620*/  FMUL.FTZ R97, R2.reuse, R97 ;  /* 0x0000006102617220 */ /* 0x040fe20000410000 */
[C---:B------:R-:W-:Y:S01]  /*8630*/  HMMA.16816.F32.BF16 R48, R172.reuse, R142, R48 ;  /* 0x0000008eac30723c */ /* 0x040fe20000041830 */
[----:B------:R-:W1:Y:S04]  /*8640*/  LDSM.16.MT88.4 R140, [R213+0xa000] ;  /* 0x00a00000d58c783b */ /* 0x000e680000004200 */
[C---:B------:R-:W-:Y:S01]  /*8650*/  FMUL.FTZ R56, R2.reuse, R56 ;  /* 0x0000003802387220 */ /* 0x040fe20000410000 */
[-C--:B---3--:R-:W-:Y:S05]  /*8660*/  HMMA.16816.F32.BF16 R52, R172, R144.reuse, R52 ;  /* 0x00000090ac34723c */ /* 0x088fea0000041834 */
[----:B------:R-:W-:Y:S01]  /*8670*/  FMUL.FTZ R57, R2, R57 ;  /* 0x0000003902397220 */ /* 0x000fe20000410000 */
[C---:B------:R-:W-:Y:S01]  /*8680*/  FMUL.FTZ R58, R0.reuse, R58 ;  /* 0x0000003a003a7220 */ /* 0x040fe20000410000 */
[C---:B------:R-:W-:Y:S01]  /*8690*/  FMUL.FTZ R59, R0.reuse, R59 ;  /* 0x0000003b003b7220 */ /* 0x040fe20000410000 */
[----:B------:R-:W-:Y:S03]  /*86a0*/  LOP3.LUT R138, R191, R184, R241, 0x96, !PT ;  /* 0x000000b8bf8a7212 */ /* 0x000fe600078e96f1 */
[C---:B------:R-:W-:Y:S01]  /*86b0*/  FMUL.FTZ R98, R0.reuse, R98 ;  /* 0x0000006200627220 */ /* 0x040fe20000410000 */
[----:B------:R-:W-:Y:S01]  /*86c0*/  FMUL.FTZ R99, R0, R99 ;  /* 0x0000006300637220 */ /* 0x000fe20000410000 */
[----:B------:R-:W-:Y:S01]  /*86d0*/  IMAD.WIDE.U32 R138, R138, -0x2daee0ad, RZ ;  /* 0xd2511f538a8a7825 */ /* 0x000fe200078e00ff */
[C---:B------:R-:W-:Y:S04]  /*86e0*/  HMMA.16816.F32.BF16 R56, R180.reuse, R144, R56 ;  /* 0x00000090b438723c */ /* 0x040fe80000041838 */
[----:B------:R-:W-:Y:S01]  /*86f0*/  LOP3.LUT R150, R139, R196, R137, 0x96, !PT ;  /* 0x000000c48b967212 */ /* 0x000fe200078e9689 */
[----:B------:R-:W-:Y:S01]  /*8700*/  FMUL.FTZ R100, R2, R100 ;  /* 0x0000006402647220 */ /* 0x000fe20000410000 */
[-C--:B------:R-:W-:Y:S05]  /*8710*/  HMMA.16816.F32.BF16 R60, R180, R146.reuse, R60 ;  /* 0x00000092b43c723c */ /* 0x080fea000004183c */
[--C-:B------:R-:W-:Y:S01]  /*8720*/  SHF.R.U32.HI R151, RZ, 0x10, R138.reuse ;  /* 0x00000010ff977819 */ /* 0x100fe2000001168a */
[C---:B------:R-:W-:Y:S05]  /*8730*/  HMMA.16816.F32.BF16 R64, R172.reuse, R146, R64 ;  /* 0x00000092ac40723c */ /* 0x040fea0000041840 */
[----:B------:R-:W-:Y:S01]  /*8740*/  LOP3.LUT R139, R138, 0xffff, RZ, 0xc0, !PT ;  /* 0x0000ffff8a8b7812 */ /* 0x000fe200078ec0ff */
[----:B------:R-:W-:Y:S01]  /*8750*/  FMUL.FTZ R72, R2, R72 ;  /* 0x0000004802487220 */ /* 0x000fe20000410000 */
[----:B------:R-:W-:Y:S01]  /*8760*/  LOP3.LUT R153, R138, 0xff, RZ, 0xc0, !PT ;  /* 0x000000ff8a997812 */ /* 0x000fe200078ec0ff */
[----:B------:R-:W-:Y:S01]  /*8770*/  FMUL.FTZ R73, R2, R73 ;  /* 0x0000004902497220 */ /* 0x000fe20000410000 */
[-C--:B-1----:R-:W-:Y:S03]  /*8780*/  HMMA.16816.F32.BF16 R68, R172, R140.reuse, R68 ;  /* 0x0000008cac44723c */ /* 0x082fe60000041844 */
[----:B------:R-:W-:Y:S01]  /*8790*/  SHF.R.U32.HI R152, RZ, 0x18, R138 ;  /* 0x00000018ff987819 */ /* 0x000fe2000001168a */
[C---:B------:R-:W-:Y:S01]  /*87a0*/  FMUL.FTZ R74, R0.reuse, R74 ;  /* 0x0000004a004a7220 */ /* 0x040fe20000410000 */
[----:B------:R-:W-:Y:S01]  /*87b0*/  SHF.R.U32.HI R145, RZ, 0x8, R139 ;  /* 0x00000008ff917819 */ /* 0x000fe2000001168b */
[----:B------:R-:W-:Y:S01]  /*87c0*/  FMUL.FTZ R75, R0, R75 ;  /* 0x0000004b004b7220 */ /* 0x000fe20000410000 */
[----:B------:R-:W-:Y:S01]  /*87d0*/  LOP3.LUT R144, R151, 0xff, RZ, 0xc0, !PT ;  /* 0x000000ff97907812 */ /* 0x000fe200078ec0ff */
[----:B------:R-:W-:Y:S03]  /*87e0*/  FMUL.FTZ R101, R2, R101 ;  /* 0x0000006502657220 */ /* 0x000fe60000410000 */
[----:B------:R-:W-:Y:S01]  /*87f0*/  LOP3.LUT R137, R149, R198, R137, 0x96, !PT ;  /* 0x000000c695897212 */ /* 0x000fe200078e9689 */
[C---:B------:R-:W-:Y:S01]  /*8800*/  FMUL.FTZ R102, R0.reuse, R102 ;  /* 0x0000006600667220 */ /* 0x040fe20000410000 */
[C---:B------:R-:W-:Y:S04]  /*8810*/  HMMA.16816.F32.BF16 R72, R180.reuse, R140, R72 ;  /* 0x0000008cb448723c */ /* 0x040fe80000041848 */
[----:B------:R-:W-:Y:S01]  /*8820*/  PRMT R176, R153, 0x5410, R145 ;  /* 0x0000541099b07816 */ /* 0x000fe20000000091 */
[----:B------:R-:W-:Y:S01]  /*8830*/  FMUL.FTZ R103, R0, R103 ;  /* 0x0000006700677220 */ /* 0x000fe20000410000 */
[-C--:B------:R-:W-:Y:S05]  /*8840*/  HMMA.16816.F32.BF16 R76, R180, R142.reuse, R76 ;  /* 0x0000008eb44c723c */ /* 0x080fea000004184c */
[----:B------:R-:W-:Y:S01]  /*8850*/  PRMT R155, R144, 0x5410, R152 ;  /* 0x00005410909b7816 */ /* 0x000fe20000000098 */
[C---:B------:R-:W-:Y:S05]  /*8860*/  HMMA.16816.F32.BF16 R80, R172.reuse, R142, R80 ;  /* 0x0000008eac50723c */ /* 0x040fea0000041850 */
[----:B------:R-:W-:Y:S01]  /*8870*/  SHF.R.U32.HI R145, RZ, 0x10, R137 ;  /* 0x00000010ff917819 */ /* 0x000fe20000011689 */
[----:B------:R-:W-:Y:S01]  /*8880*/  FFMA.FTZ R140, R20, UR4, -R186 ;  /* 0x00000004148c7c23 */ /* 0x000fe200080108ba */
[----:B------:R-:W-:Y:S01]  /*8890*/  LOP3.LUT R144, R137, 0xffff, RZ, 0xc0, !PT ;  /* 0x0000ffff89907812 */ /* 0x000fe200078ec0ff */
[----:B------:R-:W-:Y:S02]  /*88a0*/  FFMA.FTZ R20, R35, UR4, -R187 ;  /* 0x0000000423147c23 */ /* 0x000fe400080108bb */
[----:B------:R-:W-:Y:S01]  /*88b0*/  MUFU.EX2 R196, R140 ;  /* 0x0000008c00c47308 */ /* 0x000fe20000000800 */
[----:B------:R-:W-:Y:S01]  /*88c0*/  SHF.R.U32.HI R146, RZ, 0x18, R137 ;  /* 0x00000018ff927819 */ /* 0x000fe20000011689 */
[--C-:B------:R-:W-:Y:S01]  /*88d0*/  FFMA.FTZ R141, R22, UR4, -R187.reuse ;  /* 0x00000004168d7c23 */ /* 0x100fe200080108bb */
[----:B------:R-:W-:Y:S01]  /*88e0*/  LOP3.LUT R154, R137, 0xff, RZ, 0xc0, !PT ;  /* 0x000000ff899a7812 */ /* 0x000fe200078ec0ff */
[----:B------:R-:W-:Y:S01]  /*88f0*/  FMUL.FTZ R35, R3, R163 ;  /* 0x000000a303237220 */ /* 0x000fe20000410000 */
[----:B------:R-:W-:Y:S01]  /*8900*/  SHF.R.U32.HI R144, RZ, 0x8, R144 ;  /* 0x00000008ff907819 */ /* 0x000fe20000011690 */
[----:B------:R-:W-:Y:S01]  /*8910*/  FFMA.FTZ R186, R21, UR4, -R186 ;  /* 0x0000000415ba7c23 */ /* 0x000fe200080108ba */
[----:B------:R-:W-:Y:S03]  /*8920*/  LOP3.LUT R137, R145, 0xff, RZ, 0xc0, !PT ;  /* 0x000000ff91897812 */ /* 0x000fe600078ec0ff */
[----:B------:R1:W2:Y:S01]  /*8930*/  MUFU.EX2 R198, R20 ;  /* 0x0000001400c67308 */ /* 0x0002a20000000800 */
[----:B------:R-:W-:Y:S01]  /*8940*/  PRMT R154, R154, 0x5410, R144 ;  /* 0x000054109a9a7816 */ /* 0x000fe20000000090 */
[----:B------:R-:W-:Y:S01]  /*8950*/  FFMA.FTZ R187, R23, UR4, -R187 ;  /* 0x0000000417bb7c23 */ /* 0x000fe200080108bb */
[----:B------:R-:W-:Y:S01]  /*8960*/  PRMT R153, R137, 0x5410, R146 ;  /* 0x0000541089997816 */ /* 0x000fe20000000092 */
[----:B------:R-:W-:Y:S01]  /*8970*/  FMUL.FTZ R22, R0, R158 ;  /* 0x0000009e00167220 */ /* 0x000fe20000410000 */
[C---:B------:R-:W-:Y:S01]  /*8980*/  LOP3.LUT R138, R148.reuse, 0xffff, RZ, 0xc0, !PT ;  /* 0x0000ffff948a7812 */ /* 0x040fe200078ec0ff */
[----:B------:R-:W3:Y:S01]  /*8990*/  LDSM.16.MT88.4 R144, [R209+0xb000] ;  /* 0x00b00000d190783b */ /* 0x000ee20000004200 */
[----:B------:R-:W-:Y:S03]  /*89a0*/  LOP3.LUT R149, R148, 0xff, RZ, 0xc0, !PT ;  /* 0x000000ff94957812 */ /* 0x000fe600078ec0ff */
[----:B------:R4:W-:Y:S01]  /*89b0*/  MUFU.EX2 R193, R141 ;  /* 0x0000008d00c17308 */ /* 0x0009e20000000800 */
[----:B------:R-:W-:Y:S01]  /*89c0*/  SHF.R.U32.HI R139, RZ, 0x8, R138 ;  /* 0x00000008ff8b7819 */ /* 0x000fe2000001168a */
[----:B------:R-:W-:Y:S01]  /*89d0*/  FMUL.FTZ R23, R0, R159 ;  /* 0x0000009f00177220 */ /* 0x000fe20000410000 */
[--C-:B------:R-:W-:Y:S01]  /*89e0*/  SHF.R.U32.HI R138, RZ, 0x10, R148.reuse ;  /* 0x00000010ff8a7819 */ /* 0x100fe20000011694 */
[----:B------:R-:W-:Y:S01]  /*89f0*/  FMUL.FTZ R21, R2, R157 ;  /* 0x0000009d02157220 */ /* 0x000fe20000410000 */
[----:B------:R-:W-:Y:S01]  /*8a00*/  SHF.R.U32.HI R151, RZ, 0x18, R148 ;  /* 0x00000018ff977819 */ /* 0x000fe20000011694 */
[----:B------:R-:W-:Y:S01]  /*8a10*/  LDSM.16.MT88.4 R160, [R214+0xa800] ;  /* 0x00a80000d6a0783b */ /* 0x000fe20000004200 */
[----:B------:R-:W-:Y:S01]  /*8a20*/  LOP3.LUT R184, R138, 0xff, RZ, 0xc0, !PT ;  /* 0x000000ff8ab87812 */ /* 0x000fe200078ec0ff */
[----:B------:R-:W-:Y:S01]  /*8a30*/  FFMA.FTZ R157, R30, UR4, -R189 ;  /* 0x000000041e9d7c23 */ /* 0x000fe200080108bd */
[----:B------:R-:W-:Y:S01]  /*8a40*/  LOP3.LUT R138, R150, 0xffff, RZ, 0xc0, !PT ;  /* 0x0000ffff968a7812 */ /* 0x000fe200078ec0ff */
[----:B-1----:R-:W-:Y:S01]  /*8a50*/  FMUL.FTZ R20, R2, R156 ;  /* 0x0000009c02147220 */ /* 0x002fe20000410000 */
[----:B------:R-:W-:Y:S01]  /*8a60*/  PRMT R149, R149, 0x5410, R139 ;  /* 0x0000541095957816 */ /* 0x000fe2000000008b */
[----:B------:R-:W-:Y:S01]  /*8a70*/  FFMA.FTZ R156, R28, UR4, -R188 ;  /* 0x000000041c9c7c23 */ /* 0x000fe200080108bc */
[----:B------:R-:W-:Y:S01]  /*8a80*/  SHF.R.U32.HI R139, RZ, 0x10, R150 ;  /* 0x00000010ff8b7819 */ /* 0x000fe20000011696 */
[C---:B------:R-:W-:Y:S01]  /*8a90*/  FMUL.FTZ R106, R3.reuse, R106 ;  /* 0x0000006a036a7220 */ /* 0x040fe20000410000 */
[----:B------:R-:W-:Y:S01]  /*8aa0*/  LOP3.LUT R148, R150, 0xff, RZ, 0xc0, !PT ;  /* 0x000000ff96947812 */ /* 0x000fe200078ec0ff */
[----:B------:R-:W-:Y:S01]  /*8ab0*/  FMUL.FTZ R107, R3, R107 ;  /* 0x0000006b036b7220 */ /* 0x000fe20000410000 */
[----:B------:R-:W-:Y:S01]  /*8ac0*/  SHF.R.U32.HI R138, RZ, 0x8, R138 ;  /* 0x00000008ff8a7819 */ /* 0x000fe2000001168a */
[----:B----4-:R-:W-:Y:S01]  /*8ad0*/  LDSM.16.MT88.4 R140, [R214+0xb000] ;  /* 0x00b00000d68c783b */ /* 0x010fe20000004200 */
[----:B------:R-:W-:Y:S01]  /*8ae0*/  SHF.R.U32.HI R152, RZ, 0x18, R150 ;  /* 0x00000018ff987819 */ /* 0x000fe20000011696 */
[----:B------:R-:W1:Y:S01]  /*8af0*/  MUFU.EX2 R194, R186 ;  /* 0x000000ba00c27308 */ /* 0x000e620000000800 */
[----:B------:R-:W-:Y:S01]  /*8b00*/  PRMT R148, R148, 0x5410, R138 ;  /* 0x0000541094947816 */ /* 0x000fe2000000008a */
[C---:B------:R-:W-:Y:S01]  /*8b10*/  FMUL.FTZ R112, R132.reuse, R112 ;  /* 0x0000007084707220 */ /* 0x040fe20000410000 */
[----:B------:R-:W-:Y:S01]  /*8b20*/  LOP3.LUT R139, R139, 0xff, RZ, 0xc0, !PT ;  /* 0x000000ff8b8b7812 */ /* 0x000fe200078ec0ff */
[----:B------:R-:W-:Y:S01]  /*8b30*/  FMUL.FTZ R113, R132, R113 ;  /* 0x0000007184717220 */ /* 0x000fe20000410000 */
[--C-:B------:R-:W-:Y:S01]  /*8b40*/  HSET2.LE.AND R138, R155, R185.reuse, PT ;  /* 0x000000b99b8a7233 */ /* 0x100fe20003803000 */
[----:B------:R-:W-:Y:S01]  /*8b50*/  FMUL.FTZ R114, R3, R114 ;  /* 0x0000007203727220 */ /* 0x000fe20000410000 */
[----:B------:R-:W-:Y:S01]  /*8b60*/  PRMT R152, R139, 0x5410, R152 ;  /* 0x000054108b987816 */ /* 0x000fe20000000098 */
[C---:B------:R-:W-:Y:S01]  /*8b70*/  FMUL.FTZ R115, R3.reuse, R115 ;  /* 0x0000007303737220 */ /* 0x040fe20000410000 */
[----:B------:R-:W-:Y:S01]  /*8b80*/  PRMT R184, R184, 0x5410, R151 ;  /* 0x00005410b8b87816 */ /* 0x000fe20000000097 */
[C---:B------:R-:W-:Y:S01]  /*8b90*/  FMUL.FTZ R116, R132.reuse, R116 ;  /* 0x0000007484747220 */ /* 0x040fe20000410000 */
[--C-:B------:R-:W-:Y:S01]  /*8ba0*/  HSET2.LE.AND R155, R149, R185.reuse, PT ;  /* 0x000000b9959b7233 */ /* 0x100fe20003803000 */
[C---:B------:R-:W-:Y:S01]  /*8bb0*/  FMUL.FTZ R117, R132.reuse, R117 ;  /* 0x0000007584757220 */ /* 0x040fe20000410000 */
[--C-:B------:R-:W-:Y:S01]  /*8bc0*/  HSET2.LE.AND R139, R148, R185.reuse, PT ;  /* 0x000000b9948b7233 */ /* 0x100fe20003803000 */
[C---:B------:R-:W-:Y:S01]  /*8bd0*/  FMUL.FTZ R118, R3.reuse, R118 ;  /* 0x0000007603767220 */ /* 0x040fe20000410000 */
[----:B------:R-:W4:Y:S01]  /*8be0*/  LDSM.16.MT88.4 R148, [R211+0xb000] ;  /* 0x00b00000d394783b */ /* 0x000f220000004200 */
[--C-:B------:R-:W-:Y:S01]  /*8bf0*/  HSET2.LE.AND R152, R152, R185.reuse, PT ;  /* 0x000000b998987233 */ /* 0x100fe20003803000 */
[C---:B------:R-:W-:Y:S01]  /*8c00*/  FMUL.FTZ R119, R3.reuse, R119 ;  /* 0x0000007703777220 */ /* 0x040fe20000410000 */
[-C--:B---3--:R-:W-:Y:S01]  /*8c10*/  HMMA.16816.F32.BF16 R32, R172, R144.reuse, R32 ;  /* 0x00000090ac20723c */ /* 0x088fe20000041820 */
[----:B------:R-:W3:Y:S02]  /*8c20*/  MUFU.EX2 R191, R187 ;  /* 0x000000bb00bf7308 */ /* 0x000ee40000000800 */
[--C-:B------:R-:W-:Y:S01]  /*8c30*/  HSET2.LE.AND R154, R154, R185.reuse, PT ;  /* 0x000000b99a9a7233 */ /* 0x100fe20003803000 */
[C---:B------:R-:W-:Y:S01]  /*8c40*/  FMUL.FTZ R128, R132.reuse, R128 ;  /* 0x0000008084807220 */ /* 0x040fe20000410000 */
[--C-:B------:R-:W-:Y:S01]  /*8c50*/  HSET2.LE.AND R153, R153, R185.reuse, PT ;  /* 0x000000b999997233 */ /* 0x100fe20003803000 */
[C---:B------:R-:W-:Y:S05]  /*8c60*/  HMMA.16816.F32.BF16 R20, R180.reuse, R144, R20 ;  /* 0x00000090b414723c */ /* 0x040fea0000041814 */
[----:B------:R-:W-:Y:S01]  /*8c70*/  FMUL.FTZ R129, R132, R129 ;  /* 0x0000008184817220 */ /* 0x000fe20000410000 */
[-C--:B------:R-:W-:Y:S05]  /*8c80*/  HMMA.16816.F32.BF16 R84, R180, R146.reuse, R84 ;  /* 0x00000092b454723c */ /* 0x080fea0000041854 */
[----:B------:R-:W-:Y:S01]  /*8c90*/  FMUL.FTZ R130, R3, R130 ;  /* 0x0000008203827220 */ /* 0x000fe20000410000 */
[C---:B------:R-:W-:Y:S01]  /*8ca0*/  HMMA.16816.F32.BF16 R88, R172.reuse, R146, R88 ;  /* 0x00000092ac58723c */ /* 0x040fe20000041858 */
[----:B------:R-:W5:Y:S04]  /*8cb0*/  LDSM.16.MT88.4 R144, [R213+0xb000] ;  /* 0x00b00000d590783b */ /* 0x000f680000004200 */
[--C-:B------:R-:W-:Y:S01]  /*8cc0*/  FFMA.FTZ R24, R24, UR4, -R188.reuse ;  /* 0x0000000418187c23 */ /* 0x100fe200080108bc */
[--C-:B------:R-:W-:Y:S01]  /*8cd0*/  FFMA.FTZ R25, R25, UR4, -R188.reuse ;  /* 0x0000000419197c23 */ /* 0x100fe200080108bc */
[--C-:B------:R-:W-:Y:S01]  /*8ce0*/  FFMA.FTZ R26, R26, UR4, -R189.reuse ;  /* 0x000000041a1a7c23 */ /* 0x100fe200080108bd */
[----:B------:R-:W-:Y:S01]  /*8cf0*/  FMUL.FTZ R131, R3, R131 ;  /* 0x0000008303837220 */ /* 0x000fe20000410000 */
[----:B------:R1:W-:Y:S02]  /*8d00*/  MUFU.EX2 R187, R24 ;  /* 0x0000001800bb7308 */ /* 0x0003e40000000800 */
[--C-:B------:R-:W-:Y:S01]  /*8d10*/  HSET2.LE.AND R137, R176, R185.reuse, PT ;  /* 0x000000b9b0897233 */ /* 0x100fe20003803000 */
[----:B------:R-:W-:Y:S01]  /*8d20*/  FMUL.FTZ R28, R2, R164 ;  /* 0x000000a4021c7220 */ /* 0x000fe20000410000 */
[----:B------:R-:W-:Y:S01]  /*8d30*/  HSET2.LE.AND R184, R184, R185, PT ;  /* 0x000000b9b8b87233 */ /* 0x000fe20003803000 */
[----:B------:R-:W-:Y:S01]  /*8d40*/  FMUL.FTZ R30, R0, R166 ;  /* 0x000000a6001e7220 */ /* 0x000fe20000410000 */
[C---:B------:R-:W-:Y:S01]  /*8d50*/  FMUL.FTZ R108, R2.reuse, R108 ;  /* 0x0000006c026c7220 */ /* 0x040fe20000410000 */
[----:B------:R-:W-:Y:S03]  /*8d60*/  FMUL.FTZ R109, R2, R109 ;  /* 0x0000006d026d7220 */ /* 0x000fe60000410000 */
[----:B------:R3:W5:Y:S01]  /*8d70*/  MUFU.EX2 R190, R25 ;  /* 0x0000001900be7308 */ /* 0x0007620000000800 */
[C---:B------:R-:W-:Y:S01]  /*8d80*/  FMUL.FTZ R110, R0.reuse, R110 ;  /* 0x0000006e006e7220 */ /* 0x040fe20000410000 */
[-C--:B----4-:R-:W-:Y:S03]  /*8d90*/  HMMA.16816.F32.BF16 R92, R172, R148.reuse, R92 ;  /* 0x00000094ac5c723c */ /* 0x090fe6000004185c */
[----:B------:R-:W-:Y:S01]  /*8da0*/  FMUL.FTZ R111, R0, R111 ;  /* 0x0000006f006f7220 */ /* 0x000fe20000410000 */
[----:B--2---:R-:W-:Y:S01]  /*8db0*/  F2FP.BF16.F32.PACK_AB R179, R198, R204 ;  /* 0x000000ccc6b3723e */ /* 0x004fe200000010ff */
[----:B------:R-:W-:Y:S01]  /*8dc0*/  FMUL.FTZ R120, R2, R120 ;  /* 0x0000007802787220 */ /* 0x000fe20000410000 */
[C---:B------:R-:W-:Y:S02]  /*8dd0*/  HMMA.16816.F32.BF16 R96, R180.reuse, R148, R96 ;  /* 0x00000094b460723c */ /* 0x040fe40000041860 */
[----:B------:R2:W-:Y:S03]  /*8de0*/  MUFU.EX2 R185, R26 ;  /* 0x0000001a00b97308 */ /* 0x0005e60000000800 */
[C---:B-1----:R-:W-:Y:S01]  /*8df0*/  FMUL.FTZ R24, R132.reuse, R168 ;  /* 0x000000a884187220 */ /* 0x042fe20000410000 */
[-C--:B------:R-:W-:Y:S05]  /*8e00*/  HMMA.16816.F32.BF16 R100, R180, R150.reuse, R100 ;  /* 0x00000096b464723c */ /* 0x080fea0000041864 */
[--C-:B------:R-:W-:Y:S01]  /*8e10*/  FFMA.FTZ R148, R27, UR4, -R189.reuse ;  /* 0x000000041b947c23 */ /* 0x100fe200080108bd */
[C---:B------:R-:W-:Y:S03]  /*8e20*/  HMMA.16816.F32.BF16 R104, R172.reuse, R150, R104 ;  /* 0x00000096ac68723c */ /* 0x040fe60000041868 */
[----:B------:R1:W4:Y:S02]  /*8e30*/  MUFU.EX2 R186, R148 ;  /* 0x0000009400ba7308 */ /* 0x0003240000000800 */
[----:B---3--:R-:W-:Y:S01]  /*8e40*/  FMUL.FTZ R25, R132, R169 ;  /* 0x000000a984197220 */ /* 0x008fe20000410000 */
[C---:B--2---:R-:W-:Y:S01]  /*8e50*/  FMUL.FTZ R26, R3.reuse, R170 ;  /* 0x000000aa031a7220 */ /* 0x044fe20000410000 */
[----:B------:R-:W-:Y:S01]  /*8e60*/  FMUL.FTZ R27, R3, R171 ;  /* 0x000000ab031b7220 */ /* 0x000fe20000410000 */
[----:B------:R-:W-:Y:S03]  /*8e70*/  FFMA.FTZ R188, R29, UR4, -R188 ;  /* 0x000000041dbc7c23 */ /* 0x000fe600080108bc */
[----:B------:R-:W-:Y:S01]  /*8e80*/  FFMA.FTZ R189, R31, UR4, -R189 ;  /* 0x000000041fbd7c23 */ /* 0x000fe200080108bd */
[----:B------:R-:W-:Y:S01]  /*8e90*/  FMUL.FTZ R29, R2, R165 ;  /* 0x000000a5021d7220 */ /* 0x000fe20000410000 */
[----:B------:R-:W-:Y:S01]  /*8ea0*/  FMUL.FTZ R31, R0, R167 ;  /* 0x000000a7001f7220 */ /* 0x000fe20000410000 */
[-C--:B------:R-:W-:Y:S01]  /*8eb0*/  HMMA.16816.F32.BF16 R24, R172, R140.reuse, R24 ;  /* 0x0000008cac18723c */ /* 0x080fe20000041818 */
[----:B------:R-:W-:Y:S02]  /*8ec0*/  MUFU.EX2 R188, R188 ;  /* 0x000000bc00bc7308 */ /* 0x000fe40000000800 */
[----:B------:R-:W-:Y:S01]  /*8ed0*/  LOP3.LUT R179, R138, R179, RZ, 0xc0, !PT ;  /* 0x000000b38ab37212 */ /* 0x000fe200078ec0ff */
[----:B------:R-:W-:Y:S01]  /*8ee0*/  FMUL.FTZ R121, R2, R121 ;  /* 0x0000007902797220 */ /* 0x000fe20000410000 */
[----:B------:R-:W-:Y:S01]  /*8ef0*/  F2FP.BF16.F32.PACK_AB R176, R194, R196 ;  /* 0x000000c4c2b0723e */ /* 0x000fe200000010ff */
[C---:B------:R-:W-:Y:S01]  /*8f00*/  HMMA.16816.F32.BF16 R28, R180.reuse, R140, R28 ;  /* 0x0000008cb41c723c */ /* 0x040fe2000004181c */
[----:B-1----:R-:W1:Y:S04]  /*8f10*/  LDSM.16.MT88.4 R148, [R209+0xa800] ;  /* 0x00a80000d194783b */ /* 0x002e680000004200 */
[----:B------:R-:W-:Y:S01]  /*8f20*/  MUFU.EX2 R138, R157 ;  /* 0x0000009d008a7308 */ /* 0x000fe20000000800 */
[----:B------:R-:W-:Y:S01]  /*8f30*/  LOP3.LUT R176, R139, R176, RZ, 0xc0, !PT ;  /* 0x000000b08bb07212 */ /* 0x000fe200078ec0ff */
[-C--:B------:R-:W-:Y:S08]  /*8f40*/  HMMA.16816.F32.BF16 R108, R180, R142.reuse, R108 ;  /* 0x0000008eb46c723c */ /* 0x080ff0000004186c */
[----:B------:R2:W3:Y:S01]  /*8f50*/  MUFU.EX2 R139, R156 ;  /* 0x0000009c008b7308 */ /* 0x0004e20000000800 */
[C---:B------:R-:W-:Y:S04]  /*8f60*/  HMMA.16816.F32.BF16 R112, R172.reuse, R142, R112 ;  /* 0x0000008eac70723c */ /* 0x040fe80000041870 */
[C---:B------:R-:W-:Y:S02]  /*8f70*/  FMUL.FTZ R122, R0.reuse, R122 ;  /* 0x0000007a007a7220 */ /* 0x040fe40000410000 */
[-C--:B-----5:R-:W-:Y:S03]  /*8f80*/  HMMA.16816.F32.BF16 R116, R172, R144.reuse, R116 ;  /* 0x00000090ac74723c */ /* 0x0a0fe60000041874 */
[----:B------:R-:W5:Y:S02]  /*8f90*/  MUFU.EX2 R189, R189 ;  /* 0x000000bd00bd7308 */ /* 0x000f640000000800 */
[----:B------:R-:W-:Y:S01]  /*8fa0*/  FMUL.FTZ R123, R0, R123 ;  /* 0x0000007b007b7220 */ /* 0x000fe20000410000 */
[C---:B------:R-:W-:Y:S01]  /*8fb0*/  FMUL.FTZ R124, R2.reuse, R124 ;  /* 0x0000007c027c7220 */ /* 0x040fe20000410000 */
[----:B------:R-:W-:Y:S01]  /*8fc0*/  FMUL.FTZ R125, R2, R125 ;  /* 0x0000007d027d7220 */ /* 0x000fe20000410000 */
[C---:B------:R-:W-:Y:S01]  /*8fd0*/  FMUL.FTZ R126, R0.reuse, R126 ;  /* 0x0000007e007e7220 */ /* 0x040fe20000410000 */
[----:B--2---:R-:W2:Y:S02]  /*8fe0*/  LDSM.16.MT88.4 R156, [R211+0xa800] ;  /* 0x00a80000d39c783b */ /* 0x004ea40000004200 */
[----:B------:R-:W-:Y:S01]  /*8ff0*/  FMUL.FTZ R127, R0, R127 ;  /* 0x0000007f007f7220 */ /* 0x000fe20000410000 */
[C---:B------:R-:W-:Y:S04]  /*9000*/  HMMA.16816.F32.BF16 R120, R180.reuse, R144, R120 ;  /* 0x00000090b478723c */ /* 0x040fe80000041878 */
[----:B------:R-:W-:Y:S01]  /*9010*/  F2FP.BF16.F32.PACK_AB R178, R206, R205 ;  /* 0x000000cdceb2723e */ /* 0x000fe200000010ff */
[----:B------:R-:W-:Y:S01]  /*9020*/  FFMA.FTZ R132, R132, R236, R232 ;  /* 0x000000ec84847223 */ /* 0x000fe200000100e8 */
[-C--:B------:R-:W-:Y:S05]  /*9030*/  HMMA.16816.F32.BF16 R124, R180, R146.reuse, R124 ;  /* 0x00000092b47c723c */ /* 0x080fea000004187c */
[----:B------:R-:W-:Y:S01]  /*9040*/  F2FP.BF16.F32.PACK_AB R177, R191, R193 ;  /* 0x000000c1bfb1723e */ /* 0x000fe200000010ff */
[----:B------:R-:W-:Y:S01]  /*9050*/  HMMA.16816.F32.BF16 R128, R172, R146, R128 ;  /* 0x00000092ac80723c */ /* 0x000fe20000041880 */
[----:B------:R-:W-:Y:S04]  /*9060*/  LDSM.16.MT88.4 R172, [R213+0xb800] ;  /* 0x00b80000d5ac783b */ /* 0x000fe80000004200 */
[----:B------:R-:W-:Y:S01]  /*9070*/  LOP3.LUT R178, R137, R178, RZ, 0xc0, !PT ;  /* 0x000000b289b27212 */ /* 0x000fe200078ec0ff */
[----:B------:R-:W-:Y:S01]  /*9080*/  FFMA.FTZ R3, R3, R235, R230 ;  /* 0x000000eb03037223 */ /* 0x000fe200000100e6 */
[----:B------:R-:W-:Y:S01]  /*9090*/  LOP3.LUT R177, R152, R177, RZ, 0xc0, !PT ;  /* 0x000000b198b17212 */ /* 0x000fe200078ec0ff */
[----:B------:R-:W-:Y:S03]  /*90a0*/  FADD.FTZ R132, R231, R132 ;  /* 0x00000084e7847221 */ /* 0x000fe60000010000 */
[----:B------:R-:W-:Y:S01]  /*90b0*/  F2FP.BF16.F32.PACK_AB R137, R190, R187 ;  /* 0x000000bbbe89723e */ /* 0x000fe200000010ff */
[----:B------:R-:W-:Y:S01]  /*90c0*/  FADD.FTZ R3, R207, R3 ;  /* 0x00000003cf037221 */ /* 0x000fe20000010000 */
[----:B----4-:R-:W-:Y:S01]  /*90d0*/  F2FP.BF16.F32.PACK_AB R181, R186, R185 ;  /* 0x000000b9bab5723e */ /* 0x010fe200000010ff */
[-C--:B-1----:R-:W-:Y:S01]  /*90e0*/  HMMA.16816.F32.BF16 R144, R176, R148.reuse, R4 ;  /* 0x00000094b090723c */ /* 0x082fe20000041804 */
[----:B------:R-:W1:Y:S04]  /*90f0*/  LDSM.16.MT88.4 R4, [R213+0xa800] ;  /* 0x00a80000d504783b */ /* 0x000e680000004200 */
[----:B---3--:R-:W-:Y:S02]  /*9100*/  F2FP.BF16.F32.PACK_AB R182, R188, R139 ;  /* 0x0000008bbcb6723e */ /* 0x008fe400000010ff */
[----:B-----5:R-:W-:Y:S04]  /*9110*/  F2FP.BF16.F32.PACK_AB R183, R189, R138 ;  /* 0x0000008abdb7723e */ /* 0x020fe800000010ff */
[----:B------:R-:W-:Y:S02]  /*9120*/  LOP3.LUT R180, R154, R137, RZ, 0xc0, !PT ;  /* 0x000000899ab47212 */ /* 0x000fe400078ec0ff */
[----:B------:R-:W-:Y:S02]  /*9130*/  LOP3.LUT R181, R153, R181, RZ, 0xc0, !PT ;  /* 0x000000b599b57212 */ /* 0x000fe400078ec0ff */
[----:B------:R-:W-:Y:S02]  /*9140*/  LOP3.LUT R182, R155, R182, RZ, 0xc0, !PT ;  /* 0x000000b69bb67212 */ /* 0x000fe400078ec0ff */
[----:B------:R-:W-:Y:S02]  /*9150*/  LOP3.LUT R183, R184, R183, RZ, 0xc0, !PT ;  /* 0x000000b7b8b77212 */ /* 0x000fe400078ec0ff */
[----:B------:R-:W-:Y:S05]  /*9160*/  MOV R137, R134 ;  /* 0x0000008600897202 */ /* 0x000fea0000000f00 */
[C---:B------:R-:W-:Y:S01]  /*9170*/  HMMA.16816.F32.BF16 R140, R180.reuse, R148, R8 ;  /* 0x00000094b48c723c */ /* 0x040fe20000041808 */
[----:B------:R-:W3:Y:S05]  /*9180*/  LDSM.16.MT88.4 R8, [R209+0xb800] ;  /* 0x00b80000d108783b */ /* 0x000eea0000004200 */
        /* <DEDUP_REMOVED lines=14> */
[-C--:B------:R-:W-:Y:S05]  /*9270*/  HMMA.16816.F32.BF16 R76, R180, R6.reuse, R76 ;  /* 0x00000006b44c723c */ /* 0x080fea000004184c */
[----:B------:R-:W-:Y:S01]  /*9280*/  FFMA.FTZ R4, R2, R234, R203 ;  /* 0x000000ea02047223 */ /* 0x000fe200000100cb */
[C---:B------:R-:W-:Y:S05]  /*9290*/  HMMA.16816.F32.BF16 R80, R176.reuse, R6, R80 ;  /* 0x00000006b050723c */ /* 0x040fea0000041850 */
[----:B------:R-:W-:Y:S01]  /*92a0*/  FFMA.FTZ R2, R0, R233, R201 ;  /* 0x000000e900027223 */ /* 0x000fe200000100c9 */
[-C--:B---3--:R-:W-:Y:S05]  /*92b0*/  HMMA.16816.F32.BF16 R160, R176, R8.reuse, R32 ;  /* 0x00000008b0a0723c */ /* 0x088fea0000041820 */
        /* <DEDUP_REMOVED lines=43> */
[----:B------:R-:W-:Y:S01]  /*9570*/  FADD.FTZ R233, R189, R0 ;  /* 0x00000000bde97221 */ /* 0x000fe20000010000 */
[----:B------:R-:W-:Y:S06]  /*9580*/  @P3 BRA `(.L_x_1880) ;  /* 0xffffffcc00483947 */ /* 0x000fec000383ffff */
.L_x_1879:
[----:B------:R-:W1:Y:S01]  /*9590*/  SHFL.BFLY PT, R0, R236, 0x2, 0x1f ;  /* 0x0c401f00ec007f89 */ /* 0x000e6200000e0000 */
[----:B------:R-:W-:Y:S01]  /*95a0*/  ULDC UR4, c[0x0][0x38c] ;  /* 0x0000e30000047ab9 */ /* 0x000fe20000000800 */
[----:B------:R-:W-:Y:S01]  /*95b0*/  UMOV UR5, 0x400 ;  /* 0x0000040000057882 */ /* 0x000fe20000000000 */
[----:B------:R-:W-:Y:S01]  /*95c0*/  UISETP.NE.AND UP0, UPT, UR15, -0x1, UPT ;  /* 0xffffffff0f00788c */ /* 0x000fe2000bf05270 */
[----:B------:R-:W2:Y:S04]  /*95d0*/  SHFL.BFLY PT, R2, R235, 0x2, 0x1f ;  /* 0x0c401f00eb027f89 */ /* 0x000ea800000e0000 */
[----:B------:R-:W3:Y:S01]  /*95e0*/  SHFL.BFLY PT, R3, R233, 0x2, 0x1f ;  /* 0x0c401f00e9037f89 */ /* 0x000ee200000e0000 */
[----:B------:R-:W4:Y:S01]  /*95f0*/  S2R R139, SR_TID.X ;  /* 0x00000000008b7919 */ /* 0x000f220000002100 */
[----:B-1----:R-:W-:-:S02]  /*9600*/  FADD.FTZ R236, R0, R236 ;  /* 0x000000ec00ec7221 */ /* 0x002fc40000010000 */
[----:B------:R-:W1:Y:S01]  /*9610*/  SHFL.BFLY PT, R0, R234, 0x2, 0x1f ;  /* 0x0c401f00ea007f89 */ /* 0x000e6200000e0000 */
[----:B--2---:R-:W-:-:S03]  /*9620*/  FADD.FTZ R235, R2, R235 ;  /* 0x000000eb02eb7221 */ /* 0x004fc60000010000 */
[----:B------:R-:W2:Y:S01]  /*9630*/  SHFL.BFLY PT, R4, R236, 0x1, 0x1f ;  /* 0x0c201f00ec047f89 */ /* 0x000ea200000e0000 */
[----:B---3--:R-:W-:Y:S01]  /*9640*/  FADD.FTZ R233, R3, R233 ;  /* 0x000000e903e97221 */ /* 0x008fe20000010000 */
[----:B------:R-:W-:Y:S02]  /*9650*/  MOV R3, 0x3f800000 ;  /* 0x3f80000000037802 */ /* 0x000fe40000000f00 */
[----:B------:R-:W3:Y:S04]  /*9660*/  SHFL.BFLY PT, R2, R235, 0x1, 0x1f ;  /* 0x0c201f00eb027f89 */ /* 0x000ee800000e0000 */
[----:B------:R-:W5:Y:S01]  /*9670*/  SHFL.BFLY PT, R5, R233, 0x1, 0x1f ;  /* 0x0c201f00e9057f89 */ /* 0x000f6200000e0000 */
[----:B----4-:R-:W-:-:S04]  /*9680*/  SHF.R.S32.HI R172, RZ, 0x1f, R139 ;  /* 0x0000001fffac7819 */ /* 0x010fc8000001148b */
[----:B------:R-:W-:Y:S01]  /*9690*/  LEA.HI R137, R172, R139, RZ, 0x2 ;  /* 0x0000008bac897211 */ /* 0x000fe200078f10ff */
[----:B-1----:R-:W-:Y:S01]  /*96a0*/  FADD.FTZ R234, R0, R234 ;  /* 0x000000ea00ea7221 */ /* 0x002fe20000010000 */
[----:B------:R-:W-:Y:S02]  /*96b0*/  MOV R0, 0x3f800000 ;  /* 0x3f80000000007802 */ /* 0x000fe40000000f00 */
[----:B------:R-:W-:Y:S01]  /*96c0*/  SHF.R.S32.HI R26, RZ, 0x2, R137 ;  /* 0x00000002ff1a7819 */ /* 0x000fe20000011489 */
[----:B--2---:R-:W-:Y:S02]  /*96d0*/  FADD.FTZ R236, R236, R4 ;  /* 0x00000004ecec7221 */ /* 0x004fe40000010000 */
[----:B------:R-:W1:Y:S01]  /*96e0*/  SHFL.BFLY PT, R4, R234, 0x1, 0x1f ;  /* 0x0c201f00ea047f89 */ /* 0x000e6200000e0000 */
[----:B---3--:R-:W-:Y:S02]  /*96f0*/  FADD.FTZ R235, R235, R2 ;  /* 0x00000002ebeb7221 */ /* 0x008fe40000010000 */
[----:B------:R-:W-:-:S02]  /*9700*/  FSETP.NE.FTZ.AND P6, PT, R236, RZ, PT ;  /* 0x000000ffec00720b */ /* 0x000fc40003fd5000 */
[----:B------:R-:W-:Y:S01]  /*9710*/  SHF.R.S32.HI R2, RZ, 0x1f, R137 ;  /* 0x0000001fff027819 */ /* 0x000fe20000011489 */
[----:B-----5:R-:W-:Y:S01]  /*9720*/  FADD.FTZ R132, R233, R5 ;  /* 0x00000005e9847221 */ /* 0x020fe20000010000 */
[----:B------:R-:W-:Y:S02]  /*9730*/  FSETP.NE.FTZ.AND P0, PT, R235, RZ, PT ;  /* 0x000000ffeb00720b */ /* 0x000fe40003f15000 */
[----:B------:R-:W-:Y:S02]  /*9740*/  LEA.HI R2, R2, R26, RZ, 0x3 ;  /* 0x0000001a02027211 */ /* 0x000fe400078f18ff */
[----:B------:R-:W-:Y:S02]  /*9750*/  FSETP.NE.FTZ.AND P4, PT, R132, RZ, PT ;  /* 0x000000ff8400720b */ /* 0x000fe40003f95000 */
[----:B------:R-:W-:Y:S02]  /*9760*/  LOP3.LUT R2, R2, 0xfffffff8, RZ, 0xc0, !PT ;  /* 0xfffffff802027812 */ /* 0x000fe400078ec0ff */
[----:B------:R-:W-:Y:S01]  /*9770*/  P2R R138, PR, RZ, 0x40 ;  /* 0x00000040ff8a7803 */ /* 0x000fe20000000000 */
[----:B------:R-:W2:Y:S01]  /*9780*/  @P6 MUFU.RCP R0, R236 ;  /* 0x000000ec00006308 */ /* 0x000ea20000001000 */
[----:B------:R-:W-:-:S02]  /*9790*/  IADD3 R26, R26, -R2, RZ ;  /* 0x800000021a1a7210 */ /* 0x000fc40007ffe0ff */
[----:B------:R-:W-:Y:S01]  /*97a0*/  MOV R2, 0x3f800000 ;  /* 0x3f80000000027802 */ /* 0x000fe20000000f00 */
[----:B-1----:R-:W-:-:S04]  /*97b0*/  FADD.FTZ R234, R234, R4 ;  /* 0x00000004eaea7221 */ /* 0x002fc80000010000 */
[----:B------:R-:W1:Y:S01]  /*97c0*/  @P0 MUFU.RCP R3, R235 ;  /* 0x000000eb00030308 */ /* 0x000e620000001000 */
[----:B------:R-:W-:Y:S01]  /*97d0*/  FSETP.NE.FTZ.AND P5, PT, R234, RZ, PT ;  /* 0x000000ffea00720b */ /* 0x000fe20003fb5000 */
[----:B--2---:R-:W-:-:S03]  /*97e0*/  FMUL.FTZ R0, R0, UR4 ;  /* 0x0000000400007c20 */ /* 0x004fc60008410000 */
        /* <DEDUP_REMOVED lines=34> */
[----:B------:R-:W2:Y:S01]  /*9a10*/  @P5 MUFU.RCP R2, R234 ;  /* 0x000000ea00025308 */ /* 0x000ea20000001000 */
[----:B-1----:R-:W-:Y:S01]  /*9a20*/  FMUL.FTZ R3, R3, UR4 ;  /* 0x0000000403037c20 */ /* 0x002fe20008410000 */
[----:B------:R-:W-:-:S02]  /*9a30*/  F2FP.BF16.F32.PACK_AB R11, R11, R14 ;  /* 0x0000000e0b0b723e */ /* 0x000fc400000010ff */
[----:B------:R-:W-:Y:S01]  /*9a40*/  F2FP.BF16.F32.PACK_AB R14, R18, R21 ;  /* 0x00000015120e723e */ /* 0x000fe200000010ff */
[C---:B------:R-:W-:Y:S01]  /*9a50*/  FMUL.FTZ R54, R3.reuse, R54 ;  /* 0x0000003603367220 */ /* 0x040fe20000410000 */
[----:B------:R-:W-:Y:S01]  /*9a60*/  FMUL.FTZ R20, R3, R55 ;  /* 0x0000003703147220 */ /* 0x000fe20000410000 */
[----:B------:R-:W-:Y:S01]  /*9a70*/  LEA.HI R55, R172, R139, RZ, 0x5 ;  /* 0x0000008bac377211 */ /* 0x000fe200078f28ff */
[----:B------:R-:W1:Y:S01]  /*9a80*/  @P4 MUFU.RCP R0, R132 ;  /* 0x0000008400004308 */ /* 0x000e620000001000 */
[----:B------:R-:W-:Y:S01]  /*9a90*/  F2FP.BF16.F32.PACK_AB R21, R25, R27 ;  /* 0x0000001b1915723e */ /* 0x000fe200000010ff */
[C---:B------:R-:W-:Y:S01]  /*9aa0*/  FMUL.FTZ R146, R3.reuse, R146 ;  /* 0x0000009203927220 */ /* 0x040fe20000410000 */
[----:B------:R-:W-:Y:S01]  /*9ab0*/  F2FP.BF16.F32.PACK_AB R20, R20, R54 ;  /* 0x000000361414723e */ /* 0x000fe200000010ff */
[C---:B------:R-:W-:Y:S01]  /*9ac0*/  FMUL.FTZ R4, R3.reuse, R147 ;  /* 0x0000009303047220 */ /* 0x040fe20000410000 */
[----:B------:R-:W-:Y:S01]  /*9ad0*/  SHF.R.S32.HI R54, RZ, 0x5, R55 ;  /* 0x00000005ff367819 */ /* 0x000fe20000011437 */
[C---:B------:R-:W-:Y:S01]  /*9ae0*/  FMUL.FTZ R150, R3.reuse, R150 ;  /* 0x0000009603967220 */ /* 0x040fe20000410000 */
[C---:B------:R-:W-:Y:S01]  /*9af0*/  FMUL.FTZ R6, R3.reuse, R151 ;  /* 0x0000009703067220 */ /* 0x040fe20000410000 */
[C---:B------:R-:W-:Y:S01]  /*9b00*/  FMUL.FTZ R38, R3.reuse, R38 ;  /* 0x0000002603267220 */ /* 0x040fe20000410000 */
[----:B--2---:R-:W-:Y:S01]  /*9b10*/  FMUL.FTZ R2, R2, UR4 ;  /* 0x0000000402027c20 */ /* 0x004fe20008410000 */
[C---:B------:R-:W-:Y:S01]  /*9b20*/  FMUL.FTZ R10, R3.reuse, R39 ;  /* 0x00000027030a7220 */ /* 0x040fe20000410000 */
[C---:B------:R-:W-:Y:S01]  /*9b30*/  FMUL.FTZ R50, R3.reuse, R50 ;  /* 0x0000003203327220 */ /* 0x040fe20000410000 */
[----:B------:R-:W-:Y:S01]  /*9b40*/  FMUL.FTZ R51, R3, R51 ;  /* 0x0000003303337220 */ /* 0x000fe20000410000 */
        /* <DEDUP_REMOVED lines=68> */
[----:B------:R-:W-:Y:S01]  /*9f90*/  SHF.L.U32 R2, R26, 0x6, RZ ;  /* 0x000000061a027819 */ /* 0x000fe200000006ff */
[C---:B------:R-:W-:Y:S01]  /*9fa0*/  FMUL.FTZ R66, R3.reuse, R66 ;  /* 0x0000004203427220 */ /* 0x040fe20000410000 */
[----:B------:R-:W-:Y:S01]  /*9fb0*/  IADD3 R0, -R0, R139, RZ ;  /* 0x0000008b00007210 */ /* 0x000fe20007ffe1ff */
[C---:B------:R-:W-:Y:S01]  /*9fc0*/  FMUL.FTZ R67, R3.reuse, R67 ;  /* 0x0000004303437220 */ /* 0x040fe20000410000 */
[----:B------:R-:W-:Y:S01]  /*9fd0*/  LOP3.LUT R2, R2, 0x1c0, RZ, 0xc0, !PT ;  /* 0x000001c002027812 */ /* 0x000fe200078ec0ff */
[C---:B------:R-:W-:Y:S01]  /*9fe0*/  FMUL.FTZ R70, R3.reuse, R70 ;  /* 0x0000004603467220 */ /* 0x040fe20000410000 */
[----:B------:R-:W-:Y:S01]  /*9ff0*/  LOP3.LUT R26, R26, 0x1, RZ, 0xc0, !PT ;  /* 0x000000011a1a7812 */ /* 0x000fe200078ec0ff */
[C---:B------:R-:W-:Y:S01]  /*a000*/  FMUL.FTZ R71, R3.reuse, R71 ;  /* 0x0000004703477220 */ /* 0x040fe20000410000 */
[----:B------:R-:W-:Y:S01]  /*a010*/  LEA R25, R54, R0, 0x9 ;  /* 0x0000000036197211 */ /* 0x000fe200078e48ff */
        /* <DEDUP_REMOVED lines=23> */
[----:B------:R-:W-:Y:S01]  /*a190*/  @UP0 ULDC.64 UR4, c[0x0][0x298] ;  /* 0x0000a60000040ab9 */ /* 0x000fe20000000a00 */
[----:B------:R-:W-:Y:S01]  /*a1a0*/  F2FP.BF16.F32.PACK_AB R4, R4, R146 ;  /* 0x000000920404723e */ /* 0x000fe200000010ff */
[----:B------:R-:W-:Y:S01]  /*a1b0*/  @UP0 UIMAD.WIDE.U32 UR8, UR15, UR4, URZ ;  /* 0x000000040f0802a5 */ /* 0x000fe2000f8e003f */
[C---:B------:R-:W-:Y:S01]  /*a1c0*/  IADD3 R2, R0.reuse, -0x10, RZ ;  /* 0xfffffff000027810 */ /* 0x040fe20007ffe0ff */
[----:B------:R1:W-:Y:S01]  /*a1d0*/  STS [R0], R5 ;  /* 0x0000000500007388 */ /* 0x0003e20000000800 */
[----:B------:R-:W-:Y:S01]  /*a1e0*/  F2FP.BF16.F32.PACK_AB R3, R149, R148 ;  /* 0x000000949503723e */ /* 0x000fe200000010ff */
[----:B------:R-:W-:Y:S01]  /*a1f0*/  @UP0 UIMAD UR6, UR15, UR5, UR9 ;  /* 0x000000050f0602a4 */ /* 0x000fe2000f8e0209 */
[----:B------:R-:W-:Y:S01]  /*a200*/  @P3 IADD3 R2, R0, 0x10, RZ ;  /* 0x0000001000023810 */ /* 0x000fe20007ffe0ff */
[----:B------:R-:W-:Y:S01]  /*a210*/  STS [R0+0x400], R4 ;  /* 0x0004000400007388 */ /* 0x000fe20000000800 */
[----:B------:R-:W-:-:S02]  /*a220*/  F2FP.BF16.F32.PACK_AB R19, R19, R56 ;  /* 0x000000381313723e */ /* 0x000fc400000010ff */
[----:B------:R-:W-:Y:S01]  /*a230*/  MOV R56, 0x20 ;  /* 0x0000002000387802 */ /* 0x000fe20000000f00 */
[----:B------:R2:W-:Y:S01]  /*a240*/  STS [R2], R3 ;  /* 0x0000000302007388 */ /* 0x0005e20000000800 */
[----:B------:R-:W-:Y:S02]  /*a250*/  F2FP.BF16.F32.PACK_AB R6, R6, R150 ;  /* 0x000000960606723e */ /* 0x000fe400000010ff */
[----:B------:R-:W-:Y:S02]  /*a260*/  F2FP.BF16.F32.PACK_AB R8, R8, R140 ;  /* 0x0000008c0808723e */ /* 0x000fe400000010ff */
[----:B------:R-:W-:Y:S01]  /*a270*/  F2FP.BF16.F32.PACK_AB R7, R7, R142 ;  /* 0x0000008e0707723e */ /* 0x000fe200000010ff */
[----:B------:R-:W-:Y:S01]  /*a280*/  STS [R2+0x400], R6 ;  /* 0x0004000602007388 */ /* 0x000fe20000000800 */
        /* <DEDUP_REMOVED lines=11> */
[----:B------:R-:W-:Y:S01]  /*a340*/  STS [R2+0x2400], R12 ;  /* 0x0024000c02007388 */ /* 0x000fe20000000800 */
[----:B------:R-:W-:-:S02]  /*a350*/  F2FP.BF16.F32.PACK_AB R23, R23, R17 ;  /* 0x000000111717723e */ /* 0x000fc400000010ff */
[----:B--2---:R-:W-:Y:S02]  /*a360*/  SEL R3, R56, 0xffffffe0, !P1 ;  /* 0xffffffe038037807 */ /* 0x004fe40004800000 */
[----:B------:R-:W-:Y:S02]  /*a370*/  F2FP.BF16.F32.PACK_AB R22, R22, R46 ;  /* 0x0000002e1616723e */ /* 0x000fe400000010ff */
[C---:B------:R-:W-:Y:S02]  /*a380*/  IADD3 R4, R0.reuse, R3, RZ ;  /* 0x0000000300047210 */ /* 0x040fe40007ffe0ff */
[----:B------:R-:W-:Y:S02]  /*a390*/  IADD3 R3, R3, R2, RZ ;  /* 0x0000000203037210 */ /* 0x000fe40007ffe0ff */
[----:B------:R-:W-:Y:S01]  /*a3a0*/  F2FP.BF16.F32.PACK_AB R18, R65, R64 ;  /* 0x000000404112723e */ /* 0x000fe200000010ff */
[----:B------:R-:W-:Y:S01]  /*a3b0*/  STS [R4], R11 ;  /* 0x0000000b04007388 */ /* 0x000fe20000000800 */
[----:B---3--:R-:W-:-:S02]  /*a3c0*/  IADD3 R8, R0, R5, RZ ;  /* 0x0000000500087210 */ /* 0x008fc40007ffe0ff */
[----:B------:R-:W-:Y:S01]  /*a3d0*/  F2FP.BF16.F32.PACK_AB R17, R67, R66 ;  /* 0x000000424311723e */ /* 0x000fe200000010ff */
[----:B------:R-:W-:Y:S01]  /*a3e0*/  STS [R4+0x400], R10 ;  /* 0x0004000a04007388 */ /* 0x000fe20000000800 */
[----:B----4-:R-:W-:Y:S02]  /*a3f0*/  IADD3 R7, R5, R2, RZ ;  /* 0x0000000205077210 */ /* 0x010fe40007ffe0ff */
[----:B------:R-:W-:Y:S01]  /*a400*/  F2FP.BF16.F32.PACK_AB R24, R24, R58 ;  /* 0x0000003a1818723e */ /* 0x000fe200000010ff */
[----:B------:R-:W-:Y:S01]  /*a410*/  STS [R3], R14 ;  /* 0x0000000e03007388 */ /* 0x000fe20000000800 */
[----:B------:R-:W-:Y:S02]  /*a420*/  F2FP.BF16.F32.PACK_AB R53, R53, R60 ;  /* 0x0000003c3535723e */ /* 0x000fe400000010ff */
[----:B------:R-:W-:Y:S01]  /*a430*/  F2FP.BF16.F32.PACK_AB R52, R52, R62 ;  /* 0x0000003e3434723e */ /* 0x000fe200000010ff */
[----:B------:R-:W-:Y:S01]  /*a440*/  STS [R3+0x400], R13 ;  /* 0x0004000d03007388 */ /* 0x000fe20000000800 */
[----:B------:R-:W-:-:S02]  /*a450*/  F2FP.BF16.F32.PACK_AB R51, R69, R68 ;  /* 0x000000444533723e */ /* 0x000fc400000010ff */
[----:B------:R-:W-:Y:S01]  /*a460*/  F2FP.BF16.F32.PACK_AB R50, R71, R70 ;  /* 0x000000464732723e */ /* 0x000fe200000010ff */
[----:B------:R1:W-:Y:S01]  /*a470*/  STS [R4+0x2000], R15 ;  /* 0x0020000f04007388 */ /* 0x0003e20000000800 */
[-C--:B------:R-:W-:Y:S02]  /*a480*/  IADD3 R6, R4, R5.reuse, RZ ;  /* 0x0000000504067210 */ /* 0x080fe40007ffe0ff */
[----:B------:R-:W-:Y:S01]  /*a490*/  F2FP.BF16.F32.PACK_AB R47, R81, R80 ;  /* 0x00000050512f723e */ /* 0x000fe200000010ff */
[----:B------:R-:W-:Y:S01]  /*a4a0*/  STS [R4+0x2400], R16 ;  /* 0x0024001004007388 */ /* 0x000fe20000000800 */
[----:B------:R-:W-:Y:S02]  /*a4b0*/  F2FP.BF16.F32.PACK_AB R46, R83, R82 ;  /* 0x00000052532e723e */ /* 0x000fe400000010ff */
[----:B------:R-:W-:Y:S01]  /*a4c0*/  IADD3 R5, R3, R5, RZ ;  /* 0x0000000503057210 */ /* 0x000fe20007ffe0ff */
        /* <DEDUP_REMOVED lines=35> */
[----:B------:R-:W-:Y:S01]  /*a700*/  PLOP3.LUT P1, PT, PT, PT, UP0, 0x80, 0x0 ;  /* 0x000000000000781c */ /* 0x000fe20003f2f008 */
[----:B------:R-:W-:Y:S01]  /*a710*/  STS [R5], R47 ;  /* 0x0000002f05007388 */ /* 0x000fe20000000800 */
[----:B-1----:R-:W-:-:S02]  /*a720*/  F2FP.BF16.F32.PACK_AB R15, R165, R164 ;  /* 0x000000a4a50f723e */ /* 0x002fc400000010ff */
        /* <DEDUP_REMOVED lines=45> */
.L_x_1883:
[----:B------:R-:W-:Y:S01]  /*aa00*/  ULDC.U8 UR4, c[0x0][0x3d9] ;  /* 0x0000f64000047ab9 */ /* 0x000fe20000000000 */
[----:B------:R1:W-:Y:S01]  /*aa10*/  STS [R7+0x4400], R13 ;  /* 0x0044000d07007388 */ /* 0x0003e20000000800 */
[----:B------:R-:W-:Y:S01]  /*aa20*/  ISETP.NE.AND P2, PT, RZ, UR4, PT ;  /* 0x00000004ff007c0c */ /* 0x000fe2000bf45270 */
[----:B------:R-:W-:Y:S02]  /*aa30*/  ULDC.U8 UR7, c[0x0][0x3d8] ;  /* 0x0000f60000077ab9 */ /* 0x000fe40000000000 */
[----:B------:R-:W-:Y:S01]  /*aa40*/  STS [R8+0x6000], R15 ;  /* 0x0060000f08007388 */ /* 0x000fe20000000800 */
[----:B------:R-:W-:-:S03]  /*aa50*/  ISETP.NE.AND P3, PT, RZ, UR7, PT ;  /* 0x00000007ff007c0c */ /* 0x000fc6000bf65270 */
[----:B------:R3:W-:Y:S01]  /*aa60*/  STS [R8+0x6400], R14 ;  /* 0x0064000e08007388 */ /* 0x0007e20000000800 */
[----:B------:R-:W-:-:S03]  /*aa70*/  ISETP.EQ.AND P3, PT, RZ, UR4, P3 ;  /* 0x00000004ff007c0c */ /* 0x000fc60009f62270 */
[----:B------:R4:W-:Y:S04]  /*aa80*/  STS [R7+0x6000], R12 ;  /* 0x0060000c07007388 */ /* 0x0009e80000000800 */
[----:B------:R-:W-:Y:S04]  /*aa90*/  STS [R7+0x6400], R11 ;  /* 0x0064000b07007388 */ /* 0x000fe80000000800 */
[----:B------:R-:W-:Y:S02]  /*aaa0*/  STS [R6+0x4000], R10 ;  /* 0x0040000a06007388 */ /* 0x000fe40000000800 */
[----:B------:R-:W-:-:S02]  /*aab0*/  @!P3 PLOP3.LUT P1, PT, PT, PT, PT, 0x8, 0x0 ;  /* 0x000000000000b81c */ /* 0x000fc40003f2e170 */
[----:B------:R2:W-:Y:S01]  /*aac0*/  STS [R6+0x4400], R9 ;  /* 0x0044000906007388 */ /* 0x0005e20000000800 */
[----:B-1----:R-:W1:Y:S03]  /*aad0*/  @P0 LDC R13, c[0x0][0x2e8] ;  /* 0x0000ba00ff0d0b82 */ /* 0x002e660000000800 */
[----:B------:R5:W-:Y:S04]  /*aae0*/  STS [R5+0x4000], R2 ;  /* 0x0040000205007388 */ /* 0x000be80000000800 */
[----:B------:R5:W-:Y:S01]  /*aaf0*/  STS [R5+0x4400], R0 ;  /* 0x0044000005007388 */ /* 0x000be20000000800 */
[----:B---3--:R3:W1:Y:S01]  /*ab00*/  @P0 MUFU.LG2 R8, R235 ;  /* 0x000000eb00080308 */ /* 0x0086620000000c00 */
[----:B------:R-:W1:Y:S02]  /*ab10*/  @P6 LDC R15, c[0x0][0x2e8] ;  /* 0x0000ba00ff0f6b82 */ /* 0x000e640000000800 */
[----:B------:R3:W-:Y:S01]  /*ab20*/  STS [R6+0x6000], R4 ;  /* 0x0060000406007388 */ /* 0x0007e20000000800 */
[----:B----4-:R-:W-:-:S03]  /*ab30*/  SHF.R.S32.HI R12, RZ, 0x1f, R18 ;  /* 0x0000001fff0c7819 */ /* 0x010fc60000011412 */
[----:B------:R4:W-:Y:S01]  /*ab40*/  STS [R6+0x6400], R3 ;  /* 0x0064000306007388 */ /* 0x0009e20000000800 */
[----:B------:R-:W-:-:S03]  /*ab50*/  LEA.HI R12, R12, R18, RZ, 0x3 ;  /* 0x000000120c0c7211 */ /* 0x000fc600078f18ff */
[----:B------:R4:W-:Y:S04]  /*ab60*/  STS [R5+0x6000], R17 ;  /* 0x0060001105007388 */ /* 0x0009e80000000800 */
[----:B------:R4:W-:Y:S01]  /*ab70*/  STS [R5+0x6400], R16 ;  /* 0x0064001005007388 */ /* 0x0009e20000000800 */
[----:B--2---:R2:W1:Y:S01]  /*ab80*/  @P6 MUFU.LG2 R9, R236 ;  /* 0x000000ec00096308 */ /* 0x0044620000000c00 */
[----:B------:R-:W1:Y:S01]  /*ab90*/  S2R R10, SR_CTAID.Y ;  /* 0x00000000000a7919 */ /* 0x000e620000002600 */
[----:B-----5:R-:W-:Y:S02]  /*aba0*/  LOP3.LUT R2, R12, 0xfffffff8, RZ, 0xc0, !PT ;  /* 0xfffffff80c027812 */ /* 0x020fe400078ec0ff */
[----:B------:R-:W-:Y:S01]  /*abb0*/  SHF.R.S32.HI R12, RZ, 0x3, R12 ;  /* 0x00000003ff0c7819 */ /* 0x000fe2000001140c */
[----:B------:R-:W1:Y:S01]  /*abc0*/  S2R R25, SR_CTAID.Z ;  /* 0x0000000000197919 */ /* 0x000e620000002700 */
[----:B------:R-:W-:Y:S01]  /*abd0*/  LOP3.LUT R0, R55, 0xffffffe0, RZ, 0xc0, !PT ;  /* 0xffffffe037007812 */ /* 0x000fe200078ec0ff */
[----:B------:R-:W1:Y:S01]  /*abe0*/  S2R R20, SR_CTAID.X ;  /* 0x0000000000147919 */ /* 0x000e620000002500 */
[----:B---3--:R-:W-:-:S03]  /*abf0*/  @P2 IMAD.MOV.U32 R4, RZ, RZ, 0x1 ;  /* 0x00000001ff042424 */ /* 0x008fc600078e00ff */
[----:B------:R-:W-:Y:S01]  /*ac00*/  IMAD.IADD R0, R139, 0x1, -R0 ;  /* 0x000000018b007824 */ /* 0x000fe200078e0a00 */
[----:B----4-:R-:W3:Y:S04]  /*ac10*/  @P2 LDC.64 R6, c[0x0][0x2c0] ;  /* 0x0000b000ff062b82 */ /* 0x010ee80000000a00 */
[----:B------:R-:W-:Y:S01]  /*ac20*/  LOP3.LUT P6, RZ, R0, 0x3, RZ, 0xc0, !PT ;  /* 0x0000000300ff7812 */ /* 0x000fe200078cc0ff */
[----:B------:R-:W-:Y:S01]  /*ac30*/  IMAD.IADD R17, R18, 0x1, -R2 ;  /* 0x0000000112117824 */ /* 0x000fe200078e0a02 */
[----:B------:R-:W-:Y:S02]  /*ac40*/  @!P3 CS2R R2, SRZ ;  /* 0x000000000002b805 */ /* 0x000fe4000001ff00 */
[----:B------:R-:W4:Y:S01]  /*ac50*/  @P2 LDC R5, c[0x0][0x2c0] ;  /* 0x0000b000ff052b82 */ /* 0x000f220000000800 */
[----:B------:R2:W1:Y:S01]  /*ac60*/  @P5 MUFU.LG2 R16, R234 ;  /* 0x000000ea00105308 */ /* 0x0004620000000c00 */
[----:B---3--:R-:W-:-:S02]  /*ac70*/  @P2 IMAD R0, R7, R6, RZ ;  /* 0x0000000607002224 */ /* 0x008fc400078e02ff */
[----:B------:R-:W-:Y:S01]  /*ac80*/  VIADD R6, R12, 0x10 ;  /* 0x000000100c067836 */ /* 0x000fe20000000000 */
[----:B-12---:R-:W-:Y:S06]  /*ac90*/  @!P3 BRA `(.L_x_1884) ;  /* 0x000000000020b947 */ /* 0x006fec0003800000 */
[----:B------:R-:W1:Y:S01]  /*aca0*/  S2UR UR4, SR_CTAID.Y ;  /* 0x00000000000479c3 */ /* 0x000e620000002600 */
[----:B------:R-:W-:Y:S01]  /*acb0*/  ULDC UR5, c[0x0][0x2c4] ;  /* 0x0000b10000057ab9 */ /* 0x000fe20000000800 */
[----:B------:R-:W-:Y:S01]  /*acc0*/  PLOP3.LUT P1, PT, PT, PT, PT, 0x80, 0x0 ;  /* 0x000000000000781c */ /* 0x000fe20003f2f070 */
[----:B-1----:R-:W-:-:S04]  /*acd0*/  UIMAD UR4, UR4, UR5, URZ ;  /* 0x00000005040472a4 */ /* 0x002fc8000f8e023f */
[----:B------:R-:W-:-:S04]  /*ace0*/  USEL UR15, UR4, UR15, !UP0 ;  /* 0x0000000f040f7287 */ /* 0x000fc8000c000000 */
[----:B------:R-:W-:Y:S02]  /*acf0*/  USHF.R.S32.HI UR4, URZ, 0x1f, UR15 ;  /* 0x0000001f3f047899 */ /* 0x000fe4000801140f */
[----:B------:R-:W-:-:S04]  /*ad00*/  IMAD.U32 R2, RZ, RZ, UR15 ;  /* 0x0000000fff027e24 */ /* 0x000fc8000f8e00ff */
[----:B------:R-:W-:Y:S02]  /*ad10*/  MOV R3, UR4 ;  /* 0x0000000400037c02 */ /* 0x000fe40008000f00 */
.L_x_1884:
[----:B------:R-:W-:Y:S05]  /*ad20*/  @P2 BRA `(.L_x_1885) ;  /* 0x0000000000182947 */ /* 0x000fea0003800000 */
[----:B------:R-:W1:Y:S01]  /*ad30*/  LDC R0, c[0x0][0x2c4] ;  /* 0x0000b100ff007b82 */ /* 0x000e620000000800 */
[----:B------:R-:W-:Y:S02]  /*ad40*/  ISETP.NE.AND P2, PT, RZ, UR7, PT ;  /* 0x00000007ff007c0c */ /* 0x000fe4000bf45270 */
[----:B----4-:R-:W-:-:S05]  /*ad50*/  MOV R5, 0x1 ;  /* 0x0000000100057802 */ /* 0x010fca0000000f00 */
[----:B------:R-:W2:Y:S08]  /*ad60*/  LDC R4, c[0x0][0x270] ;  /* 0x00009c00ff047b82 */ /* 0x000eb00000000800 */
[----:B-1----:R-:W2:Y:S02]  /*ad70*/  @P2 LDC R0, c[0x0][0x2e4] ;  /* 0x0000b900ff002b82 */ /* 0x002ea40000000800 */
[----:B--2---:R-:W-:-:S07]  /*ad80*/  IMAD R4, R0, R4, RZ ;  /* 0x0000000400047224 */ /* 0x004fce00078e02ff */
.L_x_1885:
        /* <DEDUP_REMOVED lines=13> */
[----:B------:R-:W-:Y:S01]  /*ae60*/  IMAD R0, R25, R0, R4 ;  /* 0x0000000019007224 */ /* 0x000fe200078e0204 */
[----:B------:R-:W3:Y:S01]  /*ae70*/  @P4 LDC R11, c[0x0][0x2e8] ;  /* 0x0000ba00ff0b4b82 */ /* 0x000ee20000000800 */
[----:B------:R-:W-:Y:S01]  /*ae80*/  @P2 FMUL.FTZ R9, R9, 0.69314718246459960938 ;  /* 0x3f31721809092820 */ /* 0x000fe20000410000 */
[----:B------:R-:W-:Y:S01]  /*ae90*/  MOV R23, 0x7f800000 ;  /* 0x7f80000000177802 */ /* 0x000fe20000000f00 */
[----:B------:R-:W-:-:S02]  /*aea0*/  VIADD R4, R12, 0x40 ;  /* 0x000000400c047836 */ /* 0x000fc40000000000 */
[----:B------:R-:W-:Y:S01]  /*aeb0*/  @P0 FFMA.FTZ R23, R135, R13, R8 ;  /* 0x0000000d87170223 */ /* 0x000fe20000010008 */
        /* <DEDUP_REMOVED lines=10> */
[----:B------:R-:W-:-:S02]  /*af60*/  IMAD.SHL.U32 R24, R17, 0x8, RZ ;  /* 0x0000000811187824 */ /* 0x000fc400078e00ff */
[----:B-1----:R-:W-:Y:S01]  /*af70*/  @P5 FFMA.FTZ R19, R134, R14, R8 ;  /* 0x0000000e86135223 */ /* 0x002fe20000010008 */
[----:B------:R-:W-:Y:S01]  /*af80*/  SHF.R.S32.HI R4, RZ, 0x1f, R6 ;  /* 0x0000001fff047819 */ /* 0x000fe20000011406 */
[----:B---3--:R-:W-:Y:S01]  /*af90*/  @P4 FFMA.FTZ R20, R133, R11, R7 ;  /* 0x0000000b85144223 */ /* 0x008fe20000010007 */
[--C-:B------:R-:W-:Y:S02]  /*afa0*/  IADD3 R6, P5, P4, R6, R2, R0.reuse ;  /* 0x0000000206067210 */ /* 0x100fe40007cbe000 */
[----:B------:R-:W-:-:S04]  /*afb0*/  SHF.R.S32.HI R0, RZ, 0x1f, R0 ;  /* 0x0000001fff007819 */ /* 0x000fc80000011400 */
[----:B------:R-:W-:Y:S01]  /*afc0*/  IADD3.X R4, R4, R3, R0, P5, P4 ;  /* 0x0000000304047210 */ /* 0x000fe20002fe8400 */
[----:B----4-:R-:W-:Y:S06]  /*afd0*/  @P6 BRA `(.L_x_1887) ;  /* 0x0000000000d46947 */ /* 0x010fec0003800000 */
        /* <DEDUP_REMOVED lines=53> */
.L_x_1887:
[----:B------:R-:W-:Y:S05]  /*b330*/  BSYNC B0 ;  /* 0x0000000000007941 */ /* 0x000fea0003800000 */
.L_x_1886:
[----:B--2---:R1:W2:Y:S01]  /*b340*/  LDS.128 R20, [R223] ;  /* 0x00000000df147984 */ /* 0x0042a20000000c00 */
[----:B------:R-:W-:Y:S01]  /*b350*/  SHF.R.S32.HI R3, RZ, 0x1f, R24 ;  /* 0x0000001fff037819 */ /* 0x000fe20000011418 */
[----:B------:R-:W-:Y:S01]  /*b360*/  VIADD R0, R12, 0x50 ;  /* 0x000000500c007836 */ /* 0x000fe20000000000 */
[----:B------:R-:W-:Y:S01]  /*b370*/  IADD3 R2, P4, R24, UR8, RZ ;  /* 0x0000000818027c10 */ /* 0x000fe2000ff9e0ff */
[----:B------:R1:W3:Y:S01]  /*b380*/  LDS.128 R16, [R223+0x4000] ;  /* 0x00400000df107984 */ /* 0x0002e20000000c00 */
[----:B------:R-:W-:Y:S01]  /*b390*/  SHF.R.S32.HI R4, RZ, 0x1f, R25 ;  /* 0x0000001fff047819 */ /* 0x000fe20000011419 */
[----:B------:R-:W-:Y:S01]  /*b3a0*/  ULDC.64 UR4, c[0x0][0x2a0] ;  /* 0x0000a80000047ab9 */ /* 0x000fe20000000a00 */
[----:B------:R-:W-:Y:S01]  /*b3b0*/  IADD3.X R3, R3, UR6, RZ, P4, !PT ;  /* 0x0000000603037c10 */ /* 0x000fe2000a7fe4ff */
[----:B------:R-:W-:Y:S01]  /*b3c0*/  IMAD.U32 R6, RZ, RZ, UR16 ;  /* 0x00000010ff067e24 */ /* 0x000fe2000f8e00ff */
[----:B------:R-:W-:Y:S01]  /*b3d0*/  ISETP.GE.AND P4, PT, R12, UR14, PT ;  /* 0x0000000e0c007c0c */ /* 0x000fe2000bf86270 */
[----:B------:R-:W-:Y:S01]  /*b3e0*/  BSSY B0, `(.L_x_1888) ;  /* 0x0000018000007945 */ /* 0x000fe20003800000 */
[----:B------:R-:W-:Y:S01]  /*b3f0*/  ISETP.GE.AND P5, PT, R0, UR14, PT ;  /* 0x0000000e00007c0c */ /* 0x000fe2000bfa6270 */
[----:B------:R-:W-:Y:S01]  /*b400*/  IMAD R0, R4, UR4, RZ ;  /* 0x0000000404007c24 */ /* 0x000fe2000f8e02ff */
[----:B------:R-:W-:Y:S01]  /*b410*/  SHF.R.S32.HI R13, RZ, 0x1f, R12 ;  /* 0x0000001fff0d7819 */ /* 0x000fe2000001140c */
[----:B------:R-:W-:Y:S01]  /*b420*/  IMAD.WIDE.U32 R10, R25, UR4, R2 ;  /* 0x00000004190a7c25 */ /* 0x000fe2000f8e0002 */
[----:B------:R-:W-:-:S03]  /*b430*/  IADD3 R14, R12, 0x60, RZ ;  /* 0x000000600c0e7810 */ /* 0x000fc60007ffe0ff */
        /* <DEDUP_REMOVED lines=16> */
[----:B--2---:R4:W-:Y:S04]  /*b540*/  @!P6 STG.E.128 desc[UR18][R2.64], R20 ;  /* 0x000000140200e986 */ /* 0x0049e8000c101d12 */
[----:B---3--:R4:W-:Y:S02]  /*b550*/  @!P4 STG.E.128 desc[UR18][R2.64+0x80], R16 ;  /* 0x000080100200c986 */ /* 0x0089e4000c101d12 */
.L_x_1889:
[----:B------:R-:W-:Y:S05]  /*b560*/  BSYNC B0 ;  /* 0x0000000000007941 */ /* 0x000fea0003800000 */
.L_x_1888:
[----:B------:R-:W-:Y:S01]  /*b570*/  ISETP.GE.AND P4, PT, R14, UR14, PT ;  /* 0x0000000e0e007c0c */ /* 0x000fe2000bf86270 */
[----:B---34-:R3:W4:Y:S01]  /*b580*/  LDS.128 R16, [R223+0x800] ;  /* 0x00080000df107984 */ /* 0x0187220000000c00 */
[----:B--2---:R-:W-:Y:S01]  /*b590*/  IADD3 R20, R12, 0x70, RZ ;  /* 0x000000700c147810 */ /* 0x004fe20007ffe0ff */
[----:B------:R-:W-:Y:S02]  /*b5a0*/  BSSY B0, `(.L_x_1890) ;  /* 0x0000014000007945 */ /* 0x000fe40003800000 */
[----:B------:R3:W2:Y:S02]  /*b5b0*/  LDS.128 R12, [R223+0x4800] ;  /* 0x00480000df0c7984 */ /* 0x0006a40000000c00 */
        /* <DEDUP_REMOVED lines=18> */
.L_x_1891:
[----:B------:R-:W-:Y:S05]  /*b6e0*/  BSYNC B0 ;  /* 0x0000000000007941 */ /* 0x000fea0003800000 */
.L_x_1890:
[----:B----4-:R4:W1:Y:S01]  /*b6f0*/  LDS.128 R16, [R223+0x1000] ;  /* 0x00100000df107984 */ /* 0x0108620000000c00 */
[----:B------:R-:W-:Y:S01]  /*b700*/  BSSY B0, `(.L_x_1892) ;  /* 0x0000015000007945 */ /* 0x000fe20003800000 */
[----:B------:R-:W-:Y:S02]  /*b710*/  ISETP.GE.AND P3, PT, R20, UR14, PT ;  /* 0x0000000e14007c0c */ /* 0x000fe4000bf66270 */
        /* <DEDUP_REMOVED lines=17> */
[----:B-1----:R1:W-:Y:S04]  /*b830*/  @!P6 STG.E.128 desc[UR18][R2.64], R16 ;  /* 0x000000100200e986 */ /* 0x0023e8000c101d12 */
[----:B--2---:R1:W-:Y:S02]  /*b840*/  @!P2 STG.E.128 desc[UR18][R2.64+0x80], R12 ;  /* 0x0000800c0200a986 */ /* 0x0043e4000c101d12 */
.L_x_1893:
[----:B------:R-:W-:Y:S05]  /*b850*/  BSYNC B0 ;  /* 0x0000000000007941 */ /* 0x000fea0003800000 */
.L_x_1892:
        /* <DEDUP_REMOVED lines=21> */
.L_x_1895:
[----:B------:R-:W-:Y:S05]  /*b9b0*/  BSYNC B0 ;  /* 0x0000000000007941 */ /* 0x000fea0003800000 */
.L_x_1894:
        /* <DEDUP_REMOVED lines=21> */
.L_x_1897:
[----:B------:R-:W-:Y:S05]  /*bb10*/  BSYNC B0 ;  /* 0x0000000000007941 */ /* 0x000fea0003800000 */
.L_x_1896:
        /* <DEDUP_REMOVED lines=21> */
.L_x_1899:
[----:B------:R-:W-:Y:S05]  /*bc70*/  BSYNC B0 ;  /* 0x0000000000007941 */ /* 0x000fea0003800000 */
.L_x_1898:
        /* <DEDUP_REMOVED lines=21> */
.L_x_1901:
[----:B------:R-:W-:Y:S05]  /*bdd0*/  BSYNC B0 ;  /* 0x0000000000007941 */ /* 0x000fea0003800000 */
.L_x_1900:
        /* <DEDUP_REMOVED lines=21> */
.L_x_1849:
[----:B------:R-:W-:Y:S01]  /*bf30*/  ULDC.U8 UR9, c[0x0][0x3d9] ;  /* 0x0000f64000097ab9 */ /* 0x000fe20000000000 */
[----:B------:R-:W-:Y:S01]  /*bf40*/  UISETP.NE.AND UP0, UPT, UR15, -0x1, UPT ;  /* 0xffffffff0f00788c */ /* 0x000fe2000bf05270 */
[----:B------:R-:W-:Y:S01]  /*bf50*/  LEA.HI R8, R11, R252, RZ, 0x3 ;  /* 0x000000fc0b087211 */ /* 0x000fe200078f18ff */
[----:B------:R-:W-:Y:S01]  /*bf60*/  UISETP.NE.AND UP3, UPT, UR9, URZ, UPT ;  /* 0x0000003f0900728c */ /* 0x000fe2000bf65270 */
        /* <DEDUP_REMOVED lines=8> */
[----:B------:R-:W-:Y:S01]  /*bff0*/  @UP3 ULDC.64 UR4, c[0x0][0x2c0] ;  /* 0x0000b00000043ab9 */ /* 0x000fe20000000a00 */
[----:B------:R-:W-:Y:S01]  /*c000*/  @UP0 ULDC.64 UR6, c[0x0][0x298] ;  /* 0x0000a60000060ab9 */ /* 0x000fe20000000a00 */
[----:B------:R-:W-:Y:S01]  /*c010*/  @UP3 UIMAD UR10, UR5, UR4, URZ ;  /* 0x00000004050a32a4 */ /* 0x000fe2000f8e023f */
[----:B------:R-:W-:Y:S01]  /*c020*/  IMAD.SHL.U32 R14, R0, 0x8, RZ ;  /* 0x00000008000e7824 */ /* 0x000fe200078e00ff */
[----:B------:R-:W-:Y:S01]  /*c030*/  @UP0 UIMAD.WIDE.U32 UR12, UR15, UR6, URZ ;  /* 0x000000060f0c02a5 */ /* 0x000fe2000f8e003f */
[--C-:B------:R-:W-:Y:S01]  /*c040*/  SHF.R.S32.HI R9, RZ, 0x1f, R8.reuse ;  /* 0x0000001fff097819 */ /* 0x100fe20000011408 */
[----:B------:R-:W-:Y:S01]  /*c050*/  @!UP0 ULDC.64 UR4, c[0x0][0x290] ;  /* 0x0000a40000048ab9 */ /* 0x000fe20000000a00 */
[C---:B------:R-:W-:Y:S01]  /*c060*/  VIADD R17, R8.reuse, 0x10 ;  /* 0x0000001008117836 */ /* 0x040fe20000000000 */
[----:B------:R-:W-:Y:S01]  /*c070*/  @!UP0 UIMAD UR6, UR11, UR4, URZ ;  /* 0x000000040b0682a4 */ /* 0x000fe2000f8e023f */
[C---:B------:R-:W-:Y:S01]  /*c080*/  VIADD R20, R8.reuse, 0x30 ;  /* 0x0000003008147836 */ /* 0x040fe20000000000 */
[----:B------:R-:W-:Y:S01]  /*c090*/  @!UP0 UIMAD.WIDE.U32 UR26, UR24, UR4, URZ ;  /* 0x00000004181a82a5 */ /* 0x000fe2000f8e003f */
[----:B------:R-:W-:Y:S01]  /*c0a0*/  IADD3 R18, R8, 0x20, RZ ;  /* 0x0000002008127810 */ /* 0x000fe20007ffe0ff */
[----:B------:R-:W-:Y:S01]  /*c0b0*/  @UP0 UIMAD UR7, UR15, UR7, UR13 ;  /* 0x000000070f0702a4 */ /* 0x000fe2000f8e020d */
[----:B------:R-:W-:Y:S01]  /*c0c0*/  ISETP.NE.AND P1, PT, R0, RZ, PT ;  /* 0x000000ff0000720c */ /* 0x000fe20003f25270 */
[----:B------:R-:W-:Y:S01]  /*c0d0*/  @!UP0 UIMAD UR13, UR24, UR5, UR6 ;  /* 0x00000005180d82a4 */ /* 0x000fe2000f8e0206 */
[----:B------:R-:W-:Y:S01]  /*c0e0*/  ISETP.GE.AND P3, PT, R18, UR21, PT ;  /* 0x0000001512007c0c */ /* 0x000fe2000bf66270 */
[----:B------:R-:W-:Y:S01]  /*c0f0*/  ULDC.U8 UR11, c[0x0][0x3d8] ;  /* 0x0000f600000b7ab9 */ /* 0x000fe20000000000 */
[----:B------:R-:W-:Y:S01]  /*c100*/  @!UP0 UMOV UR12, UR26 ;  /* 0x0000001a000c8c82 */ /* 0x000fe20008000000 */
[----:B------:R-:W-:Y:S01]  /*c110*/  @!UP0 UIADD3 UR7, UR27, UR13, URZ ;  /* 0x0000000d1b078290 */ /* 0x000fe2000fffe03f */
[----:B------:R-:W-:Y:S01]  /*c120*/  IADD3 R2, P0, R14, UR12, RZ ;  /* 0x0000000c0e027c10 */ /* 0x000fe2000ff1e0ff */
[----:B------:R-:W-:Y:S01]  /*c130*/  UISETP.NE.AND UP0, UPT, UR11, URZ, !UP3 ;  /* 0x0000003f0b00728c */ /* 0x000fe2000df05270 */
[----:B------:R-:W-:Y:S01]  /*c140*/  ISETP.GE.AND P2, PT, R20, UR21, PT ;  /* 0x0000001514007c0c */ /* 0x000fe2000bf46270 */
[----:B------:R-:W-:Y:S01]  /*c150*/  UISETP.NE.AND UP2, UPT, UR11, URZ, UPT ;  /* 0x0000003f0b00728c */ /* 0x000fe2000bf45270 */
[----:B------:R-:W-:Y:S01]  /*c160*/  IMAD.WIDE R6, R6, 0x80, R8 ;  /* 0x0000008006067825 */ /* 0x000fe200078e0208 */
[----:B------:R-:W-:Y:S01]  /*c170*/  USHF.R.S32.HI UR6, URZ, 0x1f, UR22 ;  /* 0x0000001f3f067899 */ /* 0x000fe20008011416 */
[----:B------:R-:W-:Y:S01]  /*c180*/  LEA.HI.X.SX32 R3, R14, UR7, 0x1, P0 ;  /* 0x000000070e037c11 */ /* 0x000fe200080f0eff */
[----:B------:R-:W-:Y:S01]  /*c190*/  UISETP.EQ.AND UP2, UPT, UR9, URZ, UP2 ;  /* 0x0000003f0900728c */ /* 0x000fe20009742270 */
[----:B------:R-:W-:Y:S01]  /*c1a0*/  ISETP.GE.AND P0, PT, R17, UR21, PT ;  /* 0x0000001511007c0c */ /* 0x000fe2000bf06270 */
[----:B------:R-:W-:Y:S01]  /*c1b0*/  ULDC.64 UR4, c[0x0][0x2a0] ;  /* 0x0000a80000047ab9 */ /* 0x000fe20000000a00 */
[----:B------:R-:W-:Y:S01]  /*c1c0*/  @UP3 UMOV UR9, 0x1 ;  /* 0x0000000100093882 */ /* 0x000fe20000000000 */
[----:B------:R-:W-:Y:S01]  /*c1d0*/  UIMAD UR6, UR6, UR4, URZ ;  /* 0x00000004060672a4 */ /* 0x000fe2000f8e023f */
[----:B------:R-:W-:Y:S01]  /*c1e0*/  IMAD.U32 R12, RZ, RZ, UR4 ;  /* 0x00000004ff0c7e24 */ /* 0x000fe2000f8e00ff */
[----:B------:R-:W-:Y:S01]  /*c1f0*/  UISETP.NE.OR UP1, UPT, UR15, -0x1, !UP2 ;  /* 0xffffffff0f00788c */ /* 0x000fe2000d725670 */
[----:B------:R-:W-:Y:S01]  /*c200*/  VIADD R22, R8, 0x40 ;  /* 0x0000004008167836 */ /* 0x000fe20000000000 */
[----:B------:R-:W-:Y:S01]  /*c210*/  @!UP3 ULDC UR4, c[0x0][0x2c4] ;  /* 0x0000b1000004bab9 */ /* 0x000fe20000000800 */
[----:B------:R-:W-:Y:S01]  /*c220*/  @UP0 ULDC UR4, c[0x0][0x2e4] ;  /* 0x0000b90000040ab9 */ /* 0x000fe20000000800 */
[----:B------:R-:W-:Y:S01]  /*c230*/  UIMAD UR5, UR22, UR5, UR6 ;  /* 0x00000005160572a4 */ /* 0x000fe2000f8e0206 */
[----:B------:R-:W-:Y:S01]  /*c240*/  IMAD.WIDE.U32 R12, R12, UR22, R2 ;  /* 0x000000160c0c7c25 */ /* 0x000fe2000f8e0002 */
[----:B------:R-:W-:Y:S01]  /*c250*/  @!UP3 UIMAD UR9, UR4, UR8, URZ ;  /* 0x000000080409b2a4 */ /* 0x000fe2000f8e023f */
[----:B------:R-:W-:Y:S01]  /*c260*/  IADD3 R15, R14, 0x40, RZ ;  /* 0x000000400e0f7810 */ /* 0x000fe20007ffe0ff */
[----:B------:R-:W-:Y:S01]  /*c270*/  @UP2 ULDC UR7, c[0x0][0x2c4] ;  /* 0x0000b10000072ab9 */ /* 0x000fe20000000800 */
[----:B------:R-:W-:Y:S01]  /*c280*/  @UP3 ULDC UR6, c[0x0][0x2c0] ;  /* 0x0000b00000063ab9 */ /* 0x000fe20000000800 */
[----:B------:R-:W-:Y:S01]  /*c290*/  UIMAD UR9, UR24, UR9, URZ ;  /* 0x00000009180972a4 */ /* 0x000fe2000f8e023f */
[----:B------:R-:W-:Y:S01]  /*c2a0*/  VIADD R11, R13, UR5 ;  /* 0x000000050d0b7c36 */ /* 0x000fe20008000000 */
[----:B------:R-:W-:-:S02]  /*c2b0*/  @!UP1 UIMAD UR15, UR24, UR7, URZ ;  /* 0x00000007180f92a4 */ /* 0x000fc4000f8e023f */
[----:B------:R-:W-:Y:S01]  /*c2c0*/  USEL UR9, UR9, URZ, !UP2 ;  /* 0x0000003f09097287 */ /* 0x000fe2000d000000 */
[----:B------:R-:W-:Y:S01]  /*c2d0*/  @!UP3 UMOV UR6, 0x1 ;  /* 0x000000010006b882 */ /* 0x000fe20000000000 */
[----:B------:R-:W-:Y:S01]  /*c2e0*/  @!UP3 UMOV UR10, UR4 ;  /* 0x00000004000abc82 */ /* 0x000fe20008000000 */
[----:B------:R-:W-:Y:S02]  /*c2f0*/  UIMAD UR8, UR17, UR6, URZ ;  /* 0x00000006110872a4 */ /* 0x000fe4000f8e023f */
[----:B------:R-:W-:Y:S01]  /*c300*/  UIMAD UR10, UR22, UR10, UR9 ;  /* 0x0000000a160a72a4 */ /* 0x000fe2000f8e0209 */
[----:B------:R-:W-:Y:S01]  /*c310*/  @!UP2 UMOV UR12, URZ ;  /* 0x0000003f000cac82 */ /* 0x000fe20008000000 */
[----:B------:R-:W-:Y:S01]  /*c320*/  @UP2 UMOV UR12, UR15 ;  /* 0x0000000f000c2c82 */ /* 0x000fe20008000000 */
[----:B------:R-:W-:Y:S01]  /*c330*/  @!UP2 UMOV UR13, URZ ;  /* 0x0000003f000dac82 */ /* 0x000fe20008000000 */
[----:B------:R-:W-:Y:S02]  /*c340*/  USHF.R.S32.HI UR7, URZ, 0x1f, UR8 ;  /* 0x0000001f3f077899 */ /* 0x000fe40008011408 */
[----:B------:R-:W-:-:S02]  /*c350*/  @UP2 USHF.R.S32.HI UR13, URZ, 0x1f, UR15 ;  /* 0x0000001f3f0d2899 */ /* 0x000fc4000801140f */
        /* <DEDUP_REMOVED lines=18> */
.L_x_1903:
[----:B------:R-:W-:Y:S05]  /*c480*/  BSYNC B0 ;  /* 0x0000000000007941 */ /* 0x000fea0003800000 */
.L_x_1902:
        /* <DEDUP_REMOVED lines=21> */
.L_x_1905:
[----:B------:R-:W-:Y:S05]  /*c5e0*/  BSYNC B0 ;  /* 0x0000000000007941 */ /* 0x000fea0003800000 */
.L_x_1904:
        /* <DEDUP_REMOVED lines=21> */
.L_x_1907:
[----:B------:R-:W-:Y:S05]  /*c740*/  BSYNC B0 ;  /* 0x0000000000007941 */ /* 0x000fea0003800000 */
.L_x_1906:
        /* <DEDUP_REMOVED lines=21> */
.L_x_1909:
[----:B------:R-:W-:Y:S05]  /*c8a0*/  BSYNC B0 ;  /* 0x0000000000007941 */ /* 0x000fea0003800000 */
.L_x_1908:
        /* <DEDUP_REMOVED lines=20> */
.L_x_1911:
[----:B------:R-:W-:Y:S05]  /*c9f0*/  BSYNC B0 ;  /* 0x0000000000007941 */ /* 0x000fea0003800000 */
.L_x_1910:
        /* <DEDUP_REMOVED lines=20> */
.L_x_1913:
[----:B------:R-:W-:Y:S05]  /*cb40*/  BSYNC B0 ;  /* 0x0000000000007941 */ /* 0x000fea0003800000 */
.L_x_1912:
        /* <DEDUP_REMOVED lines=20> */
.L_x_1915:
[----:B------:R-:W-:Y:S05]  /*cc90*/  BSYNC B0 ;  /* 0x0000000000007941 */ /* 0x000fea0003800000 */
.L_x_1914:
        /* <DEDUP_REMOVED lines=20> */
.L_x_1917:
[----:B------:R-:W-:Y:S05]  /*cde0*/  BSYNC B0 ;  /* 0x0000000000007941 */ /* 0x000fea0003800000 */
.L_x_1916:
        /* <DEDUP_REMOVED lines=10> */
.L_x_1919:
[----:B------:R-:W-:Y:S05]  /*ce90*/  BSYNC B0 ;  /* 0x0000000000007941 */ /* 0x000fea0003800000 */
.L_x_1918:
        /* <DEDUP_REMOVED lines=15> */
.L_x_1921:
[----:B------:R-:W-:Y:S05]  /*cf90*/  BSYNC B0 ;  /* 0x0000000000007941 */ /* 0x000fea0003800000 */
.L_x_1920:
        /* <DEDUP_REMOVED lines=10> */
.L_x_1923:
[----:B------:R-:W-:Y:S05]  /*d040*/  BSYNC B0 ;  /* 0x0000000000007941 */ /* 0x000fea0003800000 */
.L_x_1922:
        /* <DEDUP_REMOVED lines=10> */
.L_x_1925:
[----:B------:R-:W-:Y:S05]  /*d0f0*/  BSYNC B0 ;  /* 0x0000000000007941 */ /* 0x000fea0003800000 */
.L_x_1924:
        /* <DEDUP_REMOVED lines=10> */
.L_x_1927:
[----:B------:R-:W-:Y:S05]  /*d1a0*/  BSYNC B0 ;  /* 0x0000000000007941 */ /* 0x000fea0003800000 */
.L_x_1926:
        /* <DEDUP_REMOVED lines=10> */
.L_x_1929:
[----:B------:R-:W-:Y:S05]  /*d250*/  BSYNC B0 ;  /* 0x0000000000007941 */ /* 0x000fea0003800000 */
.L_x_1928:
        /* <DEDUP_REMOVED lines=10> */
.L_x_1931:
[----:B------:R-:W-:Y:S05]  /*d300*/  BSYNC B0 ;  /* 0x0000000000007941 */ /* 0x000fea0003800000 */
.L_x_1930:
        /* <DEDUP_REMOVED lines=10> */
.L_x_1932:
        /* <DEDUP_REMOVED lines=13> */
.L_x_2942:


//--------------------- .text._ZN5flash16flash_fwd_kernelI23Flash_fwd_kernel_traitsILi128ELi128ELi32ELi4ELb0ELb0EN7cutlass10bfloat16_tE19Flash_kernel_traitsILi128ELi128ELi32ELi4ES3_EELb1ELb0ELb0ELb0ELb0ELb0ELb0ELb1EEEvNS_16Flash_fwd_paramsE --------------------------
	.section	.text._ZN5flash16flash_fwd_kernelI23Flash_fwd_kernel_traitsILi128ELi128ELi32ELi4ELb0ELb0EN7cutlass10bfloat16_tE19Flash_kernel_traitsILi128ELi128ELi32ELi4ES3_EELb1ELb0ELb0ELb0ELb0ELb0ELb0ELb1EEEvNS_16Flash_fwd_paramsE,"ax",@progbits
	.align	128
        .global         _ZN5flash16flash_fwd_kernelI23Flash_fwd_kernel_traitsILi128ELi128ELi32ELi4ELb0ELb0EN7cutlass10bfloat16_tE19Flash_kernel_traitsILi128ELi128ELi32ELi4ES3_EELb1ELb0ELb0ELb0ELb0ELb0ELb0ELb1EEEvNS_16Flash_fwd_paramsE
        .type           _ZN5flash16flash_fwd_kernelI23Flash_fwd_kernel_traitsILi128ELi128ELi32ELi4ELb0ELb0EN7cutlass10bfloat16_tE19Flash_kernel_traitsILi128ELi128ELi32ELi4ES3_EELb1ELb0ELb0ELb0ELb0ELb0ELb0ELb1EEEvNS_16Flash_fwd_paramsE,@function
        .size           _ZN5flash16flash_fwd_kernelI23Flash_fwd_kernel_traitsILi128ELi128ELi32ELi4ELb0ELb0EN7cutlass10bfloat16_tE19Flash_kernel_traitsILi128ELi128ELi32ELi4ES3_EELb1ELb0ELb0ELb0ELb0ELb0ELb0ELb1EEEvNS_16Flash_fwd_paramsE,(.L_x_2943 - _ZN5flash16flash_fwd_kernelI23Flash_fwd_kernel_traitsILi128ELi128ELi32ELi4ELb0ELb0EN7cutlass10bfloat16_tE19Flash_kernel_traitsILi128ELi128ELi32ELi4ES3_EELb1ELb0ELb0ELb0ELb0ELb0ELb0ELb1EEEvNS_16Flash_fwd_paramsE)
        .other          _ZN5flash16flash_fwd_kernelI23Flash_fwd_kernel_traitsILi128ELi128ELi32ELi4ELb0ELb0EN7cutlass10bfloat16_tE19Flash_kernel_traitsILi128ELi128ELi32ELi4ES3_EELb1ELb0ELb0ELb0ELb0ELb0ELb0ELb1EEEvNS_16Flash_fwd_paramsE,@"STO_CUDA_ENTRY STV_DEFAULT"
_ZN5flash16flash_fwd_kernelI23Flash_fwd_kernel_traitsILi128ELi128ELi32ELi4ELb0ELb0EN7cutlass10bfloat16_tE19Flash_kernel_traitsILi128ELi128ELi32ELi4ES3_EELb1ELb0ELb0ELb0ELb0ELb0ELb0ELb1EEEvNS_16Flash_fwd_paramsE:
.text._ZN5flash16flash_fwd_kernelI23Flash_fwd_kernel_traitsILi128ELi128ELi32ELi4ELb0ELb0EN7cutlass10bfloat16_tE19Flash_kernel_traitsILi128ELi128ELi32ELi4ES3_EELb1ELb0ELb0ELb0ELb0ELb0ELb0ELb1EEEvNS_16Flash_fwd_paramsE:
        /* <DEDUP_REMOVED lines=8> */
[----:B------:R-:W2:Y:S01]  /*0080*/  LDC R87, c[0x0][0x3ac] ;  /* 0x0000eb00ff577b82 */ /* 0x000ea20000000800 */
[----:B------:R-:W3:Y:S01]  /*0090*/  S2R R91, SR_CTAID.X ;  /* 0x00000000005b7919 */ /* 0x000ee20000002500 */
[----:B------:R-:W-:Y:S01]  /*00a0*/  ULDC.64 UR4, c[0x0][0x2f0] ;  /* 0x0000bc0000047ab9 */ /* 0x000fe20000000a00 */
[----:B-1----:R-:W-:-:S05]  /*00b0*/  VIADD R1, R1, 0xffffff78 ;  /* 0xffffff7801017836 */ /* 0x002fca0000000000 */
[----:B------:R-:W4:Y:S01]  /*00c0*/  @P3 LDG.E.64 R4, desc[UR22][R4.64] ;  /* 0x0000001604043981 */ /* 0x000f22000c1e1b00 */
[----:B------:R-:W1:Y:S01]  /*00d0*/  @P3 LDC R0, c[0x0][0x3b0] ;  /* 0x0000ec00ff003b82 */ /* 0x000e620000000800 */
[----:B------:R-:W3:Y:S01]  /*00e0*/  S2R R89, SR_CTAID.Y ;  /* 0x0000000000597919 */ /* 0x000ee20000002600 */
[----:B------:R-:W3:Y:S06]  /*00f0*/  S2R R88, SR_CTAID.Z ;  /* 0x0000000000587919 */ /* 0x000eec0000002700 */
[----:B------:R-:W3:Y:S01]  /*0100*/  LDC.64 R6, c[0x0][0x2f0] ;  /* 0x0000bc00ff067b82 */ /* 0x000ee20000000a00 */
[----:B--2---:R-:W1:Y:S01]  /*0110*/  @P3 LDG.E.64 R8, desc[UR22][R86.64] ;  /* 0x0000001656083981 */ /* 0x004e62000c1e1b00 */
[----:B------:R-:W-:Y:S01]  /*0120*/  ISETP.NE.U32.AND P4, PT, RZ, UR4, PT ;  /* 0x00000004ff007c0c */ /* 0x000fe2000bf85070 */
[----:B------:R-:W-:Y:S01]  /*0130*/  IMAD.MOV.U32 R20, RZ, RZ, -0x1 ;  /* 0xffffffffff147424 */ /* 0x000fe200078e00ff */
[----:B------:R-:W2:Y:S01]  /*0140*/  S2R R80, SR_TID.X ;  /* 0x0000000000507919 */ /* 0x000ea20000002100 */
[----:B---3--:R-:W-:Y:S01]  /*0150*/  IMAD.WIDE R18, R89, 0x4, R6 ;  /* 0x0000000459127825 */ /* 0x008fe200078e0206 */
[----:B------:R-:W-:-:S04]  /*0160*/  LOP3.LUT R3, R88, R91, R89, 0xfe, !PT ;  /* 0x0000005b58037212 */ /* 0x000fc800078efe59 */
[----:B--2---:R-:W-:Y:S02]  /*0170*/  LOP3.LUT P2, RZ, R3, R80, RZ, 0xfc, !PT ;  /* 0x0000005003ff7212 */ /* 0x004fe4000784fcff */
[----:B------:R-:W2:Y:S11]  /*0180*/  LDC.64 R2, c[0x0][0x300] ;  /* 0x0000c000ff027b82 */ /* 0x000eb60000000a00 */
[----:B------:R-:W3:Y:S01]  /*0190*/  @!P2 LDC.64 R16, c[0x0][0x3b8] ;  /* 0x0000ee00ff10ab82 */ /* 0x000ee20000000a00 */
[----:B--2---:R-:W-:-:S04]  /*01a0*/  ISETP.NE.U32.AND P0, PT, R2, RZ, PT ;  /* 0x000000ff0200720c */ /* 0x004fc80003f05070 */
[----:B------:R-:W-:Y:S02]  /*01b0*/  ISETP.NE.AND.EX P1, PT, R3, RZ, PT, P0 ;  /* 0x000000ff0300720c */ /* 0x000fe40003f25300 */
[----:B------:R-:W-:-:S11]  /*01c0*/  ISETP.NE.AND.EX P0, PT, RZ, UR5, PT, P4 ;  /* 0x00000005ff007c0c */ /* 0x000fd6000bf05340 */
[----:B------:R-:W2:Y:S01]  /*01d0*/  @P1 LDC.64 R2, c[0x0][0x300] ;  /* 0x0000c000ff021b82 */ /* 0x000ea20000000a00 */
[----:B------:R-:W-:Y:S02]  /*01e0*/  IMAD.MOV.U32 R7, RZ, RZ, RZ ;  /* 0x000000ffff077224 */ /* 0x000fe400078e00ff */
[----:B--2---:R-:W-:Y:S01]  /*01f0*/  @P1 IMAD.WIDE R14, R89, 0x4, R2 ;  /* 0x00000004590e1825 */ /* 0x004fe200078e0202 */
[----:B----4-:R-:W-:Y:S02]  /*0200*/  @P3 R2UR UR24, R4 ;  /* 0x00000000041832ca */ /* 0x010fe400000e0000 */
[----:B------:R-:W-:Y:S02]  /*0210*/  @P3 R2UR UR25, R5 ;  /* 0x00000000051932ca */ /* 0x000fe400000e0000 */
[----:B------:R-:W2:Y:S09]  /*0220*/  LDC.64 R4, c[0x0][0x2f8] ;  /* 0x0000be00ff047b82 */ /* 0x000eb20000000a00 */
[----:B------:R-:W-:-:S02]  /*0230*/  IMAD.U32 R12, RZ, RZ, UR24 ;  /* 0x00000018ff0c7e24 */ /* 0x000fc4000f8e00ff */
[----:B------:R-:W-:Y:S01]  /*0240*/  IMAD.U32 R13, RZ, RZ, UR25 ;  /* 0x00000019ff0d7e24 */ /* 0x000fe2000f8e00ff */
[----:B-1----:R-:W-:Y:S02]  /*0250*/  @P3 IADD3 R86, P5, R8, R0, RZ ;  /* 0x0000000008563210 */ /* 0x002fe40007fbe0ff */
[----:B------:R-:W1:Y:S02]  /*0260*/  LDC.U8 R0, c[0x0][0x3c2] ;  /* 0x0000f080ff007b82 */ /* 0x000e640000000000 */
[----:B---3--:R3:W-:Y:S01]  /*0270*/  @!P2 STG.E.64 desc[UR22][R16.64], R12 ;  /* 0x0000000c1000a986 */ /* 0x0087e2000c101b16 */
[----:B------:R-:W-:-:S05]  /*0280*/  @P3 IMAD.X R87, RZ, RZ, R9, P5 ;  /* 0x000000ffff573224 */ /* 0x000fca00028e0609 */
[----:B------:R4:W-:Y:S01]  /*0290*/  @!P2 STG.E.64 desc[UR22][R16.64+0x8], R86 ;  /* 0x000008561000a986 */ /* 0x0009e2000c101b16 */
[----:B------:R-:W4:Y:S03]  /*02a0*/  LDC.64 R8, c[0x0][0x2f8] ;  /* 0x0000be00ff087b82 */ /* 0x000f260000000a00 */
[----:B------:R-:W4:Y:S04]  /*02b0*/  @P0 LDG.E R20, desc[UR22][R18.64] ;  /* 0x0000001612140981 */ /* 0x000f28000c1e1900 */
[----:B------:R-:W4:Y:S01]  /*02c0*/  @P0 LDG.E R11, desc[UR22][R18.64+0x4] ;  /* 0x00000416120b0981 */ /* 0x000f22000c1e1900 */
[----:B--2---:R-:W-:-:S03]  /*02d0*/  ISETP.EQ.U32.AND P2, PT, R4, RZ, PT ;  /* 0x000000ff0400720c */ /* 0x004fc60003f42070 */
[----:B------:R2:W5:Y:S01]  /*02e0*/  @P1 LDG.E R7, desc[UR22][R14.64] ;  /* 0x000000160e071981 */ /* 0x000562000c1e1900 */
[----:B-1----:R-:W-:-:S04]  /*02f0*/  ISETP.NE.AND P3, PT, R0, RZ, PT ;  /* 0x000000ff0000720c */ /* 0x002fc80003f65270 */
[----:B------:R-:W-:Y:S01]  /*0300*/  ISETP.EQ.OR.EX P2, PT, R5, RZ, !P3, P2 ;  /* 0x000000ff0500720c */ /* 0x000fe20005f42720 */
[----:B---3--:R-:W-:Y:S02]  /*0310*/  IMAD.MOV.U32 R12, RZ, RZ, -0x1 ;  /* 0xffffffffff0c7424 */ /* 0x008fe400078e00ff */
[----:B----4-:R-:W-:-:S10]  /*0320*/  IMAD.WIDE R8, R89, 0x4, R8 ;  /* 0x0000000459087825 */ /* 0x010fd400078e0208 */
[----:B------:R2:W5:Y:S01]  /*0330*/  @!P2 LDG.E R12, desc[UR22][R8.64] ;  /* 0x00000016080ca981 */ /* 0x000562000c1e1900 */
[----:B------:R-:W-:-:S04]  /*0340*/  SHF.R.S32.HI R3, RZ, 0x1f, R80 ;  /* 0x0000001fff037819 */ /* 0x000fc80000011450 */
[----:B------:R-:W-:Y:S01]  /*0350*/  LEA.HI R90, R3, R80, RZ, 0x5 ;  /* 0x00000050035a7211 */ /* 0x000fe200078f28ff */
[----:B------:R-:W-:Y:S01]  /*0360*/  @P0 IMAD.IADD R11, R11, 0x1, -R20 ;  /* 0x000000010b0b0824 */ /* 0x000fe200078e0a14 */
[----:B------:R2:W-:Y:S05]  /*0370*/  STL [R1+0x20], R20 ;  /* 0x0000201401007387 */ /* 0x0005ea0000100800 */
[----:B------:R-:W1:Y:S01]  /*0380*/  @!P0 LDC R11, c[0x0][0x2c4] ;  /* 0x0000b100ff0b8b82 */ /* 0x000e620000000800 */
[----:B------:R-:W-:-:S04]  /*0390*/  ISETP.NE.U32.AND P0, PT, R4, RZ, PT ;  /* 0x000000ff0400720c */ /* 0x000fc80003f05070 */
[----:B------:R-:W-:Y:S02]  /*03a0*/  ISETP.NE.AND.EX P0, PT, R5, RZ, PT, P0 ;  /* 0x000000ff0500720c */ /* 0x000fe40003f05300 */
[----:B------:R-:W-:-:S05]  /*03b0*/  LOP3.LUT R5, R90, 0xffffffe0, RZ, 0xc0, !PT ;  /* 0xffffffe05a057812 */ /* 0x000fca00078ec0ff */
[----:B------:R-:W-:-:S06]  /*03c0*/  IMAD.IADD R6, R80, 0x1, -R5 ;  /* 0x0000000150067824 */ /* 0x000fcc00078e0a05 */
[----:B------:R-:W-:Y:S05]  /*03d0*/  @!P0 BRA `(.L_x_1933) ;  /* 0x0000000000108947 */ /* 0x000fea0003800000 */
[----:B------:R-:W3:Y:S02]  /*03e0*/  @P3 LDG.E R5, desc[UR22][R8.64+0x4] ;  /* 0x0000041608053981 */ /* 0x000ee4000c1e1900 */
[----:B---3-5:R-:W-:-:S06]  /*03f0*/  @P3 IADD3 R0, R5, -R12, RZ ;  /* 0x8000000c05003210 */ /* 0x028fcc0007ffe0ff */
[----:B------:R4:W5:Y:S01]  /*0400*/  @!P3 LDG.E R0, desc[UR22][R8.64] ;  /* 0x000000160800b981 */ /* 0x000962000c1e1900 */
[----:B------:R-:W-:Y:S05]  /*0410*/  BRA `(.L_x_1934) ;  /* 0x0000000000047947 */ /* 0x000fea0003800000 */
.L_x_1933:
[----:B------:R-:W3:Y:S02]  /*0420*/  LDC R0, c[0x0][0x2c8] ;  /* 0x0000b200ff007b82 */ /* 0x000ee40000000800 */
.L_x_1934:
[----:B------:R-:W2:Y:S02]  /*0430*/  LDC.64 R4, c[0x0][0x308] ;  /* 0x0000c200ff047b82 */ /* 0x000ea40000000a00 */
[----:B--2---:R-:W-:-:S04]  /*0440*/  ISETP.NE.U32.AND P0, PT, R4, RZ, PT ;  /* 0x000000ff0400720c */ /* 0x004fc80003f05070 */
[----:B------:R-:W-:-:S13]  /*0450*/  ISETP.NE.AND.EX P0, PT, R5, RZ, PT, P0 ;  /* 0x000000ff0500720c */ /* 0x000fda0003f05300 */
[----:B------:R-:W4:Y:S08]  /*0460*/  @P0 LDC.64 R4, c[0x0][0x308] ;  /* 0x0000c200ff040b82 */ /* 0x000f300000000a00 */
[----:B------:R-:W2:Y:S01]  /*0470*/  @!P0 LDC R2, c[0x0][0x2cc] ;  /* 0x0000b300ff028b82 */ /* 0x000ea20000000800 */
[----:B----4-:R-:W-:-:S07]  /*0480*/  @P0 IMAD.WIDE R8, R89, 0x4, R4 ;  /* 0x0000000459080825 */ /* 0x010fce00078e0204 */
[----:B------:R-:W4:Y:S01]  /*0490*/  @!P0 LDC.64 R4, c[0x0][0x318] ;  /* 0x0000c600ff048b82 */ /* 0x000f220000000a00 */
[----:B------:R-:W3:Y:S01]  /*04a0*/  @P0 LDG.E R8, desc[UR22][R8.64] ;  /* 0x0000001608080981 */ /* 0x000ee2000c1e1900 */
[----:B------:R-:W-:Y:S01]  /*04b0*/  IMAD.SHL.U32 R84, R91, 0x80, RZ ;  /* 0x000000805b547824 */ /* 0x000fe200078e00ff */
[----:B----4-:R-:W-:-:S04]  /*04c0*/  @!P0 ISETP.NE.U32.AND P1, PT, R4, RZ, PT ;  /* 0x000000ff0400820c */ /* 0x010fc80003f25070 */
[----:B------:R-:W-:Y:S02]  /*04d0*/  @!P0 ISETP.NE.AND.EX P2, PT, R5, RZ, PT, P1 ;  /* 0x000000ff0500820c */ /* 0x000fe40003f45310 */
[----:B-1----:R-:W-:Y:S02]  /*04e0*/  ISETP.GT.AND P1, PT, R11, R84, PT ;  /* 0x000000540b00720c */ /* 0x002fe40003f24270 */
[----:B--2---:R-:W-:Y:S01]  /*04f0*/  @!P0 SEL R2, R2, RZ, P2 ;  /* 0x000000ff02028207 */ /* 0x004fe20001000000 */
[----:B---3-5:R-:W-:-:S03]  /*0500*/  @P0 IMAD.IADD R85, R8, 0x1, -R7 ;  /* 0x0000000108550824 */ /* 0x028fc600078e0a07 */
        /* <DEDUP_REMOVED lines=11> */
[----:B------:R-:W-:Y:S02]  /*05c0*/  ISETP.NE.AND P0, PT, R12, -0x1, PT ;  /* 0xffffffff0c00780c */ /* 0x000fe40003f05270 */
[----:B------:R-:W-:Y:S01]  /*05d0*/  SHF.R.S32.HI R22, RZ, 0x3, R15 ;  /* 0x00000003ff167819 */ /* 0x000fe2000001140f */
[----:B------:R2:W-:Y:S01]  /*05e0*/  STL [R1+0x10], R32 ;  /* 0x0000102001007387 */ /* 0x0005e20000100800 */
[----:B------:R-:W-:Y:S02]  /*05f0*/  LOP3.LUT R15, R15, 0xfffffff8, RZ, 0xc0, !PT ;  /* 0xfffffff80f0f7812 */ /* 0x000fe400078ec0ff */
[C---:B------:R-:W-:Y:S01]  /*0600*/  SHF.L.U32 R21, R22.reuse, 0x6, RZ ;  /* 0x0000000616157819 */ /* 0x040fe200000006ff */
[----:B------:R-:W-:Y:S01]  /*0610*/  VIADD R14, R22, 0x30 ;  /* 0x00000030160e7836 */ /* 0x000fe20000000000 */
[----:B------:R-:W-:Y:S01]  /*0620*/  LEA.HI R26, R3, R80, RZ, 0x4 ;  /* 0x00000050031a7211 */ /* 0x000fe200078f20ff */
[----:B------:R-:W3:Y:S01]  /*0630*/  @P1 LDC.64 R10, c[0x0][0x240] ;  /* 0x00009000ff0a1b82 */ /* 0x000ee20000000a00 */
[----:B------:R-:W-:-:S02]  /*0640*/  LOP3.LUT R21, R21, 0x1c0, RZ, 0xc0, !PT ;  /* 0x000001c015157812 */ /* 0x000fc400078ec0ff */
[----:B------:R-:W-:Y:S02]  /*0650*/  LEA.HI R18, R3, R80, RZ, 0x6 ;  /* 0x0000005003127211 */ /* 0x000fe400078f30ff */
[----:B------:R-:W-:Y:S02]  /*0660*/  SHF.R.U32.HI R16, RZ, 0x3, R21 ;  /* 0x00000003ff107819 */ /* 0x000fe40000011615 */
[----:B------:R-:W-:Y:S01]  /*0670*/  @!P1 SHF.R.S32.HI R3, RZ, 0x1f, R89 ;  /* 0x0000001fff039819 */ /* 0x000fe20000011459 */
[----:B------:R-:W-:Y:S01]  /*0680*/  IMAD.SHL.U32 R18, R18, 0x8, RZ ;  /* 0x0000000812127824 */ /* 0x000fe200078e00ff */
[----:B------:R-:W-:Y:S02]  /*0690*/  ISETP.GE.AND P6, PT, R14, R32, PT ;  /* 0x000000200e00720c */ /* 0x000fe40003fc6270 */
[----:B-1----:R-:W-:Y:S02]  /*06a0*/  IABS R2, R17 ;  /* 0x0000001100027213 */ /* 0x002fe40000000000 */
[----:B------:R-:W-:-:S02]  /*06b0*/  SHF.R.S32.HI R23, RZ, 0x1f, R22 ;  /* 0x0000001fff177819 */ /* 0x000fc40000011416 */
[----:B------:R-:W1:Y:S01]  /*06c0*/  I2F.RP R5, R2 ;  /* 0x0000000200057306 */ /* 0x000e620000209400 */
[----:B---3--:R-:W-:-:S04]  /*06d0*/  @P1 IMAD.WIDE.U32 R24, R20, R10, RZ ;  /* 0x0000000a14181225 */ /* 0x008fc800078e00ff */
[----:B------:R-:W-:Y:S01]  /*06e0*/  @P1 IMAD R11, R20, R11, R25 ;  /* 0x0000000b140b1224 */ /* 0x000fe200078e0219 */
[----:B------:R-:W-:Y:S02]  /*06f0*/  @P1 MOV R10, R24 ;  /* 0x00000018000a1202 */ /* 0x000fe40000000f00 */
[----:B-1----:R-:W1:Y:S02]  /*0700*/  MUFU.RCP R8, R5 ;  /* 0x0000000500087308 */ /* 0x002e640000001000 */
[----:B-1----:R-:W-:-:S06]  /*0710*/  VIADD R8, R8, 0xffffffe ;  /* 0x0ffffffe08087836 */ /* 0x002fcc0000000000 */
[----:B------:R-:W1:Y:S02]  /*0720*/  F2I.FTZ.U32.TRUNC.NTZ R9, R8 ;  /* 0x0000000800097305 */ /* 0x000e64000021f000 */
[----:B-1----:R-:W-:Y:S02]  /*0730*/  IMAD.MOV R0, RZ, RZ, -R9 ;  /* 0x000000ffff007224 */ /* 0x002fe400078e0a09 */
[----:B------:R-:W-:Y:S02]  /*0740*/  IMAD.MOV.U32 R8, RZ, RZ, RZ ;  /* 0x000000ffff087224 */ /* 0x000fe400078e00ff */
[----:B------:R-:W-:Y:S01]  /*0750*/  IMAD R4, R0, R2, RZ ;  /* 0x0000000200047224 */ /* 0x000fe200078e02ff */
[----:B------:R-:W-:-:S03]  /*0760*/  IABS R0, R88 ;  /* 0x0000005800007213 */ /* 0x000fc60000000000 */
[----:B------:R-:W-:Y:S01]  /*0770*/  IMAD.HI.U32 R9, R9, R4, R8 ;  /* 0x0000000409097227 */ /* 0x000fe200078e0008 */
[----:B------:R-:W-:Y:S01]  /*0780*/  IADD3 R8, R22, 0x40, RZ ;  /* 0x0000004016087810 */ /* 0x000fe20007ffe0ff */
[----:B------:R-:W1:Y:S03]  /*0790*/  @!P1 LDC.64 R4, c[0x0][0x228] ;  /* 0x00008a00ff049b82 */ /* 0x000e660000000a00 */
[----:B------:R-:W-:Y:S01]  /*07a0*/  ISETP.GE.AND P3, PT, R8, R32, PT ;  /* 0x000000200800720c */ /* 0x000fe20003f66270 */
[----:B------:R-:W-:-:S03]  /*07b0*/  IMAD.HI.U32 R13, R9, R0, RZ ;  /* 0x00000000090d7227 */ /* 0x000fc600078e00ff */
[----:B------:R-:W-:Y:S01]  /*07c0*/  P2R R27, PR, RZ, 0x8 ;  /* 0x00000008ff1b7803 */ /* 0x000fe20000000000 */
[----:B------:R-:W-:-:S04]  /*07d0*/  IMAD.MOV R9, RZ, RZ, -R13 ;  /* 0x000000ffff097224 */ /* 0x000fc800078e0a0d */
[----:B------:R-:W-:Y:S02]  /*07e0*/  IMAD R9, R2, R9, R0 ;  /* 0x0000000902097224 */ /* 0x000fe400078e0200 */
[----:B------:R-:W-:Y:S02]  /*07f0*/  IMAD.IADD R0, R80, 0x1, -R15 ;  /* 0x0000000150007824 */ /* 0x000fe400078e0a0f */
[----:B------:R-:W-:Y:S01]  /*0800*/  VIADD R15, R22, 0x20 ;  /* 0x00000020160f7836 */ /* 0x000fe20000000000 */
[----:B------:R-:W-:Y:S01]  /*0810*/  ISETP.GT.U32.AND P2, PT, R2, R9, PT ;  /* 0x000000090200720c */ /* 0x000fe20003f44070 */
[----:B------:R-:W-:-:S03]  /*0820*/  IMAD.SHL.U32 R188, R0, 0x8, RZ ;  /* 0x0000000800bc7824 */ /* 0x000fc600078e00ff */
[----:B------:R-:W-:Y:S02]  /*0830*/  ISETP.GE.AND P4, PT, R15, R32, PT ;  /* 0x000000200f00720c */ /* 0x000fe40003f86270 */
[--C-:B------:R-:W-:Y:S01]  /*0840*/  LOP3.LUT R19, R21, 0x38, R188.reuse, 0xf8, !PT ;  /* 0x0000003815137812 */ /* 0x100fe200078ef8bc */
[----:B-1----:R-:W-:Y:S01]  /*0850*/  @!P1 IMAD R14, R3, R4, RZ ;  /* 0x00000004030e9224 */ /* 0x002fe200078e02ff */
[----:B------:R-:W-:Y:S02]  /*0860*/  SHF.R.S32.HI R189, RZ, 0x1f, R188 ;  /* 0x0000001fffbd7819 */ /* 0x000fe400000114bc */
[----:B------:R-:W-:Y:S01]  /*0870*/  LOP3.LUT R15, R19, R16, RZ, 0x3c, !PT ;  /* 0x00000010130f7212 */ /* 0x000fe200078e3cff */
[----:B------:R-:W-:Y:S01]  /*0880*/  @!P1 IMAD R5, R89, R5, R14 ;  /* 0x0000000559059224 */ /* 0x000fe200078e020e */
[----:B------:R-:W-:Y:S01]  /*0890*/  LOP3.LUT R19, R26, 0xfffffff0, RZ, 0xc0, !PT ;  /* 0xfffffff01a137812 */ /* 0x000fe200078ec0ff */
[----:B------:R-:W-:Y:S01]  /*08a0*/  @!P2 IMAD.IADD R9, R9, 0x1, -R2 ;  /* 0x000000010909a824 */ /* 0x000fe200078e0a02 */
[----:B------:R-:W-:-:S02]  /*08b0*/  LOP3.LUT R15, R15, 0xfffffe00, R18, 0xf8, !PT ;  /* 0xfffffe000f0f7812 */ /* 0x000fc400078ef812 */
[----:B------:R-:W-:Y:S01]  /*08c0*/  @!P2 IADD3 R13, R13, 0x1, RZ ;  /* 0x000000010d0da810 */ /* 0x000fe20007ffe0ff */
[----:B------:R-:W-:Y:S01]  /*08d0*/  IMAD.IADD R16, R80, 0x1, -R19 ;  /* 0x0000000150107824 */ /* 0x000fe200078e0a13 */
[----:B------:R-:W-:Y:S02]  /*08e0*/  ISETP.GE.U32.AND P3, PT, R9, R2, PT ;  /* 0x000000020900720c */ /* 0x000fe40003f66070 */
[----:B------:R-:W1:Y:S01]  /*08f0*/  @P0 LDC.64 R8, c[0x0][0x250] ;  /* 0x00009400ff080b82 */ /* 0x000e620000000a00 */
[----:B------:R-:W-:Y:S02]  /*0900*/  LOP3.LUT R18, R88, R17, RZ, 0x3c, !PT ;  /* 0x0000001158127212 */ /* 0x000fe400078e3cff */
[----:B------:R-:W-:Y:S02]  /*0910*/  SHF.R.S32.HI R19, RZ, 0x1f, R16 ;  /* 0x0000001fff137819 */ /* 0x000fe40000011410 */
[----:B------:R-:W-:Y:S02]  /*0920*/  ISETP.GE.AND P2, PT, R18, RZ, PT ;  /* 0x000000ff1200720c */ /* 0x000fe40003f46270 */
[----:B------:R-:W-:Y:S01]  /*0930*/  LEA.HI R14, R19, R16, RZ, 0x3 ;  /* 0x00000010130e7211 */ /* 0x000fe200078f18ff */
[----:B------:R-:W3:Y:S01]  /*0940*/  @P0 LDC.64 R2, c[0x0][0x248] ;  /* 0x00009200ff020b82 */ /* 0x000ee20000000a00 */
[----:B------:R-:W-:-:S02]  /*0950*/  @!P1 IMAD.WIDE.U32 R18, R89, R4, RZ ;  /* 0x0000000459129225 */ /* 0x000fc400078e00ff */
[----:B------:R-:W-:Y:S02]  /*0960*/  LOP3.LUT R21, R14, 0xfffffff8, RZ, 0xc0, !PT ;  /* 0xfffffff80e157812 */ /* 0x000fe400078ec0ff */
[----:B------:R-:W-:Y:S01]  /*0970*/  @P3 VIADD R13, R13, 0x1 ;  /* 0x000000010d0d3836 */ /* 0x000fe20000000000 */
[----:B------:R-:W-:Y:S01]  /*0980*/  ISETP.NE.AND P3, PT, R17, RZ, PT ;  /* 0x000000ff1100720c */ /* 0x000fe20003f65270 */
[C-C-:B------:R-:W-:Y:S01]  /*0990*/  @P0 IMAD.IADD R4, R7.reuse, 0x1, R12.reuse ;  /* 0x0000000107040824 */ /* 0x140fe200078e020c */
[----:B------:R-:W-:Y:S01]  /*09a0*/  @!P1 MOV R10, R18 ;  /* 0x00000012000a9202 */ /* 0x000fe20000000f00 */
[----:B------:R-:W-:Y:S02]  /*09b0*/  @P0 IMAD.IADD R12, R7, 0x1, R12 ;  /* 0x00000001070c0824 */ /* 0x000fe400078e020c */
[----:B------:R-:W-:Y:S02]  /*09c0*/  IMAD.IADD R16, R16, 0x1, -R21 ;  /* 0x0000000110107824 */ /* 0x000fe400078e0a15 */
[----:B------:R-:W-:-:S02]  /*09d0*/  @!P1 IMAD.IADD R11, R19, 0x1, R5 ;  /* 0x00000001130b9824 */ /* 0x000fc400078e0205 */
[----:B------:R-:W-:Y:S02]  /*09e0*/  @!P2 IMAD.MOV R13, RZ, RZ, -R13 ;  /* 0x000000ffff0da224 */ /* 0x000fe400078e0a0d */
[C---:B-1----:R-:W-:Y:S02]  /*09f0*/  @P0 IMAD R5, R4.reuse, R9, RZ ;  /* 0x0000000904050224 */ /* 0x042fe400078e02ff */
[----:B------:R-:W-:Y:S01]  /*0a00*/  @P0 IMAD.WIDE.U32 R20, R4, R8, RZ ;  /* 0x0000000804140225 */ /* 0x000fe200078e00ff */
[----:B------:R-:W-:-:S03]  /*0a10*/  @!P3 LOP3.LUT R13, RZ, R17, RZ, 0x33, !PT ;  /* 0x00000011ff0db212 */ /* 0x000fc600078e33ff */
[----:B------:R-:W-:Y:S02]  /*0a20*/  @P0 IMAD.IADD R17, R21, 0x1, R5 ;  /* 0x0000000115110824 */ /* 0x000fe400078e0205 */
[C---:B---3--:R-:W-:Y:S02]  /*0a30*/  @P0 IMAD R4, R12.reuse, R3, RZ ;  /* 0x000000030c040224 */ /* 0x048fe400078e02ff */
[----:B------:R-:W-:-:S04]  /*0a40*/  @P0 IMAD.WIDE.U32 R18, R12, R2, RZ ;  /* 0x000000020c120225 */ /* 0x000fc800078e00ff */
[----:B------:R-:W-:Y:S01]  /*0a50*/  @P0 IMAD.IADD R12, R19, 0x1, R4 ;  /* 0x00000001130c0824 */ /* 0x000fe200078e0204 */
[----:B--2---:R-:W-:Y:S06]  /*0a60*/  @P0 BRA `(.L_x_1936) ;  /* 0x0000000000300947 */ /* 0x004fec0003800000 */
        /* <DEDUP_REMOVED lines=12> */
.L_x_1936:
        /* <DEDUP_REMOVED lines=13> */
.L_x_1937:
[----:B------:R-:W1:Y:S01]  /*0c00*/  S2UR UR8, SR_CgaCtaId ;  /* 0x00000000000879c3 */ /* 0x000e620000008800 */
[----:B------:R-:W-:Y:S01]  /*0c10*/  IMAD.WIDE.U32 R28, R22, R2, R188 ;  /* 0x00000002161c7225 */ /* 0x000fe200078e00bc */
[----:B------:R-:W-:Y:S01]  /*0c20*/  IADD3 R10, P0, R188, R10, RZ ;  /* 0x0000000abc0a7210 */ /* 0x000fe20007f1e0ff */
[----:B------:R-:W-:Y:S01]  /*0c30*/  ULDC.64 UR4, c[0x0][0x260] ;  /* 0x0000980000047ab9 */ /* 0x000fe20000000a00 */
[----:B------:R-:W-:Y:S01]  /*0c40*/  SHF.R.S32.HI R21, RZ, 0x1f, R88 ;  /* 0x0000001fff157819 */ /* 0x000fe20000011458 */
[C---:B------:R-:W-:Y:S01]  /*0c50*/  IMAD R5, R23.reuse, R2, RZ ;  /* 0x0000000217057224 */ /* 0x040fe200078e02ff */
[----:B------:R-:W-:Y:S01]  /*0c60*/  IADD3 R28, P2, R18, R28, RZ ;  /* 0x0000001c121c7210 */ /* 0x000fe20007f5e0ff */
[-C--:B------:R-:W-:Y:S01]  /*0c70*/  IMAD R4, R23, R8.reuse, RZ ;  /* 0x0000000817047224 */ /* 0x080fe200078e02ff */
[----:B------:R-:W-:Y:S01]  /*0c80*/  IADD3.X R11, R189, R11, RZ, P0, !PT ;  /* 0x0000000bbd0b7210 */ /* 0x000fe200007fe4ff */
[----:B------:R-:W-:Y:S01]  /*0c90*/  IMAD.WIDE.U32 R24, R22, R8, R188 ;  /* 0x0000000816187225 */ /* 0x000fe200078e00bc */
[----:B------:R-:W-:Y:S01]  /*0ca0*/  ULDC.64 UR6, c[0x0][0x268] ;  /* 0x00009a0000067ab9 */ /* 0x000fe20000000a00 */
[----:B------:R-:W-:Y:S01]  /*0cb0*/  IADD3 R98, R188, 0x40, RZ ;  /* 0x00000040bc627810 */ /* 0x000fe20007ffe0ff */
[----:B------:R-:W-:Y:S01]  /*0cc0*/  BSSY B0, `(.L_x_1938) ;  /* 0x000003e000007945 */ /* 0x000fe20003800000 */
[----:B------:R-:W-:Y:S01]  /*0cd0*/  IMAD R5, R22, R3, R5 ;  /* 0x0000000316057224 */ /* 0x000fe200078e0205 */
[----:B------:R-:W-:Y:S01]  /*0ce0*/  IADD3 R24, P1, R20, R24, RZ ;  /* 0x0000001814187210 */ /* 0x000fe20007f3e0ff */
[----:B------:R-:W-:Y:S01]  /*0cf0*/  IMAD R18, R22, R9, R4 ;  /* 0x0000000916127224 */ /* 0x000fe200078e0204 */
[----:B------:R-:W-:-:S02]  /*0d00*/  SHF.R.S32.HI R4, RZ, 0x1f, R13 ;  /* 0x0000001fff047819 */ /* 0x000fc4000001140d */
[----:B------:R-:W-:Y:S02]  /*0d10*/  IADD3.X R29, R12, R29, R5, P2, !PT ;  /* 0x0000001d0c1d7210 */ /* 0x000fe400017fe405 */
[----:B------:R-:W-:Y:S01]  /*0d20*/  IADD3.X R25, R17, R25, R18, P1, !PT ;  /* 0x0000001911197210 */ /* 0x000fe20000ffe412 */
[----:B------:R-:W-:Y:S01]  /*0d30*/  IMAD R12, R4, UR4, RZ ;  /* 0x00000004040c7c24 */ /* 0x000fe2000f8e02ff */
[----:B------:R-:W-:Y:S01]  /*0d40*/  ISETP.GE.AND P0, PT, R22, R32, PT ;  /* 0x000000201600720c */ /* 0x000fe20003f06270 */
[C---:B------:R-:W-:Y:S01]  /*0d50*/  IMAD.WIDE.U32 R36, R13.reuse, UR4, R28 ;  /* 0x000000040d247c25 */ /* 0x040fe2000f8e001c */
[----:B------:R-:W-:Y:S02]  /*0d60*/  MOV R7, 0x10 ;  /* 0x0000001000077802 */ /* 0x000fe40000000f00 */
[----:B------:R-:W-:Y:S01]  /*0d70*/  MOV R5, 0x20 ;  /* 0x0000002000057802 */ /* 0x000fe20000000f00 */
[C---:B------:R-:W-:Y:S01]  /*0d80*/  IMAD R17, R13.reuse, UR5, R12 ;  /* 0x000000050d117c24 */ /* 0x040fe2000f8e020c */
[----:B------:R-:W-:Y:S01]  /*0d90*/  ULDC.64 UR4, c[0x0][0x258] ;  /* 0x0000960000047ab9 */ /* 0x000fe20000000a00 */
[----:B------:R-:W-:Y:S01]  /*0da0*/  IMAD.WIDE.U32 R34, R13, UR6, R24 ;  /* 0x000000060d227c25 */ /* 0x000fe2000f8e0018 */
[----:B------:R2:W-:Y:S03]  /*0db0*/  STL.64 [R1+0x38], R36 ;  /* 0x0000382401007387 */ /* 0x0005e60000100a00 */
[----:B------:R-:W-:Y:S01]  /*0dc0*/  IMAD R21, R21, UR4, RZ ;  /* 0x0000000415157c24 */ /* 0x000fe2000f8e02ff */
[----:B------:R2:W-:Y:S01]  /*0dd0*/  STL.64 [R1+0x30], R34 ;  /* 0x0000302201007387 */ /* 0x0005e20000100a00 */
[----:B------:R-:W-:Y:S01]  /*0de0*/  IMAD.WIDE.U32 R18, R88, UR4, R10 ;  /* 0x0000000458127c25 */ /* 0x000fe2000f8e000a */
[----:B------:R-:W-:-:S02]  /*0df0*/  UMOV UR4, 0x400 ;  /* 0x0000040000047882 */ /* 0x000fc40000000000 */
[----:B-1----:R-:W-:Y:S01]  /*0e00*/  ULEA UR4, UR8, UR4, 0x18 ;  /* 0x0000000408047291 */ /* 0x002fe2000f8ec03f */
[----:B------:R2:W-:Y:S01]  /*0e10*/  STL [R1+0x2c], R98 ;  /* 0x00002c6201007387 */ /* 0x0005e20000100800 */
[----:B------:R-:W-:Y:S02]  /*0e20*/  VIADD R12, R22, 0x10 ;  /* 0x00000010160c7836 */ /* 0x000fe40000000000 */
[----:B------:R-:W-:Y:S02]  /*0e30*/  IMAD R4, R4, UR6, RZ ;  /* 0x0000000604047c24 */ /* 0x000fe4000f8e02ff */
[----:B------:R-:W-:Y:S01]  /*0e40*/  LEA R92, R15, UR4, 0x1 ;  /* 0x000000040f5c7c11 */ /* 0x000fe2000f8e08ff */
[----:B------:R-:W-:Y:S01]  /*0e50*/  IMAD R21, R88, UR5, R21 ;  /* 0x0000000558157c24 */ /* 0x000fe2000f8e0215 */
[----:B------:R-:W-:Y:S01]  /*0e60*/  ISETP.GE.AND P3, PT, R12, R32, PT ;  /* 0x000000200c00720c */ /* 0x000fe20003f66270 */
[----:B------:R-:W-:Y:S02]  /*0e70*/  IMAD R13, R13, UR7, R4 ;  /* 0x000000070d0d7c24 */ /* 0x000fe4000f8e0204 */
[----:B------:R2:W-:Y:S01]  /*0e80*/  STL [R1+0x28], R92 ;  /* 0x0000285c01007387 */ /* 0x0005e20000100800 */
[----:B------:R-:W-:Y:S01]  /*0e90*/  R2P PR, R16, 0x6 ;  /* 0x0000000610007804 */ /* 0x000fe20000000000 */
[----:B------:R-:W-:Y:S01]  /*0ea0*/  VIADD R4, R22, 0x50 ;  /* 0x0000005016047836 */ /* 0x000fe20000000000 */
[----:B------:R-:W-:Y:S01]  /*0eb0*/  IADD3 R21, R19, R21, RZ ;  /* 0x0000001513157210 */ /* 0x000fe20007ffe0ff */
[----:B------:R-:W-:-:S02]  /*0ec0*/  IMAD.WIDE R24, R91, 0x80, R22 ;  /* 0x000000805b187825 */ /* 0x000fc400078e0216 */
        /* <DEDUP_REMOVED lines=29> */
.L_x_1939:
[----:B------:R-:W-:Y:S05]  /*10a0*/  BSYNC B0 ;  /* 0x0000000000007941 */ /* 0x000fea0003800000 */
.L_x_1938:
        /* <DEDUP_REMOVED lines=34> */
.L_x_1941:
[----:B------:R-:W-:Y:S05]  /*12d0*/  BSYNC B0 ;  /* 0x0000000000007941 */ /* 0x000fea0003800000 */
.L_x_1940:
[----:B------:R-:W-:Y:S01]  /*12e0*/  BSSY B0, `(.L_x_1942) ;  /* 0x0000022000007945 */ /* 0x000fe20003800000 */
[----:B------:R-:W-:Y:S01]  /*12f0*/  ISETP.GE.AND P3, PT, R29, R32, PT ;  /* 0x000000201d00720c */ /* 0x000fe20003f66270 */
        /* <DEDUP_REMOVED lines=32> */
.L_x_1943:
[----:B------:R-:W-:Y:S05]  /*1500*/  BSYNC B0 ;  /* 0x0000000000007941 */ /* 0x000fea0003800000 */
.L_x_1942:
[----:B------:R-:W-:Y:S01]  /*1510*/  IADD3 R4, R186, -0x1, RZ ;  /* 0xffffffffba047810 */ /* 0x000fe20007ffe0ff */
[----:B------:R-:W-:Y:S01]  /*1520*/  BSSY B0, `(.L_x_1944) ;  /* 0x0000021000007945 */ /* 0x000fe20003800000 */
[----:B------:R-:W-:-:S03]  /*1530*/  ISETP.GE.AND P5, PT, R29, R32, PT ;  /* 0x000000201d00720c */ /* 0x000fc60003fa6270 */
[----:B------:R-:W-:Y:S01]  /*1540*/  IMAD R15, R4, -0x20, R85 ;  /* 0xffffffe0040f7824 */ /* 0x000fe200078e0255 */
        /* <DEDUP_REMOVED lines=30> */
.L_x_1945:
[----:B------:R-:W-:Y:S05]  /*1730*/  BSYNC B0 ;  /* 0x0000000000007941 */ /* 0x000fea0003800000 */
.L_x_1944:
        /* <DEDUP_REMOVED lines=15> */
[----:B------:R-:W-:-:S04]  /*1830*/  IMAD.WIDE.U32 R30, R27, UR6, R30 ;  /* 0x000000061b1e7c25 */ /* 0x000fc8000f8e001e */
[----:B----4-:R-:W1:Y:S01]  /*1840*/  @!P0 LDC.64 R10, c[0x0][0x210] ;  /* 0x00008400ff0a8b82 */ /* 0x010e620000000a00 */
        /* <DEDUP_REMOVED lines=18> */
.L_x_1947:
[----:B------:R-:W-:Y:S05]  /*1970*/  BSYNC B0 ;  /* 0x0000000000007941 */ /* 0x000fea0003800000 */
.L_x_1946:
[----:B------:R-:W-:Y:S01]  /*1980*/  ISETP.NE.AND P0, PT, R28, RZ, PT ;  /* 0x000000ff1c00720c */ /* 0x000fe20003f05270 */
[----:B------:R-:W-:Y:S01]  /*1990*/  BSSY B0, `(.L_x_1948) ;  /* 0x0000022000007945 */ /* 0x000fe20003800000 */
[----:B-1-34-:R-:W-:Y:S02]  /*19a0*/  LOP3.LUT R10, R29, 0xfffffffe, RZ, 0xc0, !PT ;  /* 0xfffffffe1d0a7812 */ /* 0x01afe400078ec0ff */
        /* <DEDUP_REMOVED lines=32> */
.L_x_1949:
[----:B------:R-:W-:Y:S05]  /*1bb0*/  BSYNC B0 ;  /* 0x0000000000007941 */ /* 0x000fea0003800000 */
.L_x_1948:
        /* <DEDUP_REMOVED lines=31> */
.L_x_1951:
[----:B------:R-:W-:Y:S05]  /*1db0*/  BSYNC B0 ;  /* 0x0000000000007941 */ /* 0x000fea0003800000 */
.L_x_1950:
[----:B------:R-:W-:Y:S01]  /*1dc0*/  IMAD.IADD R97, R37, 0x1, R17 ;  /* 0x0000000125617824 */ /* 0x000fe200078e0211 */
[----:B------:R-:W-:Y:S01]  /*1dd0*/  MOV R96, R36 ;  /* 0x0000002400607202 */ /* 0x000fe20000000f00 */
[C---:B------:R-:W-:Y:S01]  /*1de0*/  IMAD.SHL.U32 R83, R2.reuse, 0x20, RZ ;  /* 0x0000002002537824 */ /* 0x040fe200078e00ff */
[----:B------:R-:W-:Y:S01]  /*1df0*/  SHF.L.U64.HI R81, R2, 0x5, R3 ;  /* 0x0000000502517819 */ /* 0x000fe20000010203 */
[----:B------:R-:W-:Y:S01]  /*1e00*/  BSSY B0, `(.L_x_1952) ;  /* 0x0000026000007945 */ /* 0x000fe20003800000 */
[----:B------:R-:W-:Y:S01]  /*1e10*/  SHF.R.S32.HI R17, RZ, 0x1f, R4 ;  /* 0x0000001fff117819 */ /* 0x000fe20000011404 */
[----:B------:R1:W-:Y:S01]  /*1e20*/  STL.64 [R1+0x40], R96 ;  /* 0x0000406001007387 */ /* 0x0003e20000100a00 */
[----:B------:R-:W-:Y:S01]  /*1e30*/  ISETP.GE.AND P3, PT, R22, R15, PT ;  /* 0x0000000f1600720c */ /* 0x000fe20003f66270 */
[----:B------:R-:W-:Y:S01]  /*1e40*/  IMAD R26, R81, R4, RZ ;  /* 0x00000004511a7224 */ /* 0x000fe200078e02ff */
[----:B------:R-:W-:Y:S01]  /*1e50*/  SHF.L.U32 R27, R0, 0x6, RZ ;  /* 0x00000006001b7819 */ /* 0x000fe200000006ff */
[----:B------:R-:W-:-:S04]  /*1e60*/  IMAD.WIDE.U32 R28, R4, R83, R96 ;  /* 0x00000053041c7225 */ /* 0x000fc800078e0060 */
        /* <DEDUP_REMOVED lines=31> */
.L_x_1953:
[----:B------:R-:W-:Y:S05]  /*2060*/  BSYNC B0 ;  /* 0x0000000000007941 */ /* 0x000fea0003800000 */
.L_x_1952:
        /* <DEDUP_REMOVED lines=25> */
.L_x_1955:
[----:B------:R-:W-:Y:S05]  /*2200*/  BSYNC B0 ;  /* 0x0000000000007941 */ /* 0x000fea0003800000 */
.L_x_1954:
[C---:B------:R-:W-:Y:S01]  /*2210*/  SHF.L.U64.HI R94, R2.reuse, 0x4, R3 ;  /* 0x00000004025e7819 */ /* 0x040fe20000010203 */
[----:B------:R-:W-:Y:S01]  /*2220*/  BSSY B0, `(.L_x_1956) ;  /* 0x000001b000007945 */ /* 0x000fe20003800000 */
[----:B------:R-:W-:-:S03]  /*2230*/  SHF.L.U32 R95, R2, 0x4, RZ ;  /* 0x00000004025f7819 */ /* 0x000fc600000006ff */
[----:B------:R1:W-:Y:S04]  /*2240*/  STL [R1+0x18], R94 ;  /* 0x0000185e01007387 */ /* 0x0003e80000100800 */
[----:B------:R1:W-:Y:S01]  /*2250*/  STL [R1+0x1c], R95 ;  /* 0x00001c5f01007387 */ /* 0x0003e20000100800 */
[----:B------:R-:W-:Y:S05]  /*2260*/  @P4 BRA `(.L_x_1957) ;  /* 0x0000000000584947 */ /* 0x000fea0003800000 */
[----:B------:R-:W-:Y:S01]  /*2270*/  ULDC UR5, c[0x0][0x2d0] ;  /* 0x0000b40000057ab9 */ /* 0x000fe20000000800 */
[----:B------:R-:W-:Y:S02]  /*2280*/  IADD3 R28, P2, R95, R28, RZ ;  /* 0x0000001c5f1c7210 */ /* 0x000fe40007f5e0ff */
[----:B------:R-:W-:Y:S02]  /*2290*/  ISETP.GE.AND P0, PT, R188, UR5, PT ;  /* 0x00000005bc007c0c */ /* 0x000fe4000bf06270 */
[----:B------:R-:W-:Y:S01]  /*22a0*/  ISETP.GE.AND P1, PT, R98, UR5, PT ;  /* 0x0000000562007c0c */ /* 0x000fe2000bf26270 */
[----:B------:R-:W-:-:S10]  /*22b0*/  IMAD.X R19, R94, 0x1, R19, P2 ;  /* 0x000000015e137824 */ /* 0x000fd400010e0613 */
        /* <DEDUP_REMOVED lines=17> */
.L_x_1957:
[----:B------:R-:W-:Y:S05]  /*23d0*/  BSYNC B0 ;  /* 0x0000000000007941 */ /* 0x000fea0003800000 */
.L_x_1956:
[----:B------:R-:W0:Y:S01]  /*23e0*/  LDGDEPBAR ;  /* 0x00000000000079af */ /* 0x000e220000000000 */
[----:B------:R-:W-:Y:S01]  /*23f0*/  IMAD.SHL.U32 R16, R16, 0x40, RZ ;  /* 0x0000004010107824 */ /* 0x000fe200078e00ff */
[----:B-1-34-:R-:W-:Y:S01]  /*2400*/  LOP3.LUT R10, R27, 0x8, R22, 0xf8, !PT ;  /* 0x000000081b0a7812 */ /* 0x01afe200078ef816 */
[----:B------:R-:W-:Y:S01]  /*2410*/  IMAD.IADD R20, R35, 0x1, R13 ;  /* 0x0000000123147824 */ /* 0x000fe200078e020d */
[----:B------:R-:W-:Y:S01]  /*2420*/  SHF.R.U32.HI R27, RZ, 0x3, R27 ;  /* 0x00000003ff1b7819 */ /* 0x000fe2000001161b */
[----:B------:R-:W-:Y:S01]  /*2430*/  IMAD.SHL.U32 R11, R217, 0x8, RZ ;  /* 0x00000008d90b7824 */ /* 0x000fe200078e00ff */
[----:B------:R-:W-:Y:S01]  /*2440*/  LOP3.LUT R16, R16, 0x1c0, RZ, 0xc0, !PT ;  /* 0x000001c010107812 */ /* 0x000fe200078ec0ff */
[----:B------:R-:W-:Y:S01]  /*2450*/  IMAD.SHL.U32 R3, R14, 0x40, RZ ;  /* 0x000000400e037824 */ /* 0x000fe200078e00ff */
[----:B------:R1:W-:Y:S01]  /*2460*/  STL [R1+0x14], R20 ;  /* 0x0000141401007387 */ /* 0x0003e20000100800 */
[----:B------:R-:W-:Y:S01]  /*2470*/  SHF.R.S32.HI R82, RZ, 0x5, R90 ;  /* 0x00000005ff527819 */ /* 0x000fe2000001145a */
[-C--:B------:R-:W-:Y:S01]  /*2480*/  IMAD.WIDE.U32 R18, R4, R8.reuse, RZ ;  /* 0x0000000804127225 */ /* 0x080fe200078e00ff */
[----:B------:R-:W-:Y:S01]  /*2490*/  LOP3.LUT R2, R16, 0x8, R11, 0xf8, !PT ;  /* 0x0000000810027812 */ /* 0x000fe200078ef80b */
[----:B------:R-:W-:Y:S01]  /*24a0*/  BSSY B0, `(.L_x_1958) ;  /* 0x0000029000007945 */ /* 0x000fe20003800000 */
[----:B------:R-:W-:Y:S01]  /*24b0*/  LOP3.LUT R3, R3, 0xfffffe00, RZ, 0xc0, !PT ;  /* 0xfffffe0003037812 */ /* 0x000fe200078ec0ff */
[----:B------:R-:W-:Y:S01]  /*24c0*/  IMAD R11, R17, R8, RZ ;  /* 0x00000008110b7224 */ /* 0x000fe200078e02ff */
[----:B------:R-:W-:-:S02]  /*24d0*/  SHF.R.U32.HI R17, RZ, 0x3, R16 ;  /* 0x00000003ff117819 */ /* 0x000fc40000011610 */
[----:B------:R-:W-:Y:S01]  /*24e0*/  LOP3.LUT R10, R10, R27, RZ, 0x3c, !PT ;  /* 0x0000001b0a0a7212 */ /* 0x000fe200078e3cff */
[----:B------:R-:W-:Y:S01]  /*24f0*/  IMAD R11, R4, R9, R11 ;  /* 0x00000009040b7224 */ /* 0x000fe200078e020b */
[----:B------:R-:W-:Y:S01]  /*2500*/  LOP3.LUT R2, R2, R17, RZ, 0x3c, !PT ;  /* 0x0000001102027212 */ /* 0x000fe200078e3cff */
[----:B------:R-:W-:Y:S01]  /*2510*/  IMAD R17, R82, 0x400, R3 ;  /* 0x0000040052117824 */ /* 0x000fe200078e0203 */
[----:B------:R-:W-:Y:S01]  /*2520*/  LEA R13, P0, R18, R34, 0x5 ;  /* 0x00000022120d7211 */ /* 0x000fe200078028ff */
[----:B------:R-:W-:Y:S01]  /*2530*/  IMAD.IADD R11, R19, 0x1, R11 ;  /* 0x00000001130b7824 */ /* 0x000fe200078e020b */
[----:B------:R-:W-:Y:S01]  /*2540*/  ISETP.GE.AND P2, PT, R12, R15, PT ;  /* 0x0000000f0c00720c */ /* 0x000fe20003f46270 */
[----:B------:R-:W-:-:S04]  /*2550*/  DEPBAR.LE SB0, 0x0 ;  /* 0x000080000000791a */ /* 0x000fc80000000000 */
[----:B------:R-:W-:Y:S01]  /*2560*/  BAR.SYNC.DEFER_BLOCKING 0x0 ;  /* 0x0000000000007b1d */ /* 0x000fe20000010000 */
        /* <DEDUP_REMOVED lines=28> */
.L_x_1959:
[----:B------:R-:W-:Y:S05]  /*2730*/  BSYNC B0 ;  /* 0x0000000000007941 */ /* 0x000fea0003800000 */
.L_x_1958:
        /* <DEDUP_REMOVED lines=11> */
[----:B---34-:R-:W3:Y:S01]  /*27f0*/  @!P0 LDC.64 R10, c[0x0][0x220] ;  /* 0x00008800ff0a8b82 */ /* 0x018ee20000000a00 */
        /* <DEDUP_REMOVED lines=16> */
.L_x_1961:
[----:B------:R-:W-:Y:S05]  /*2900*/  BSYNC B0 ;  /* 0x0000000000007941 */ /* 0x000fea0003800000 */
.L_x_1960:
[----:B------:R-:W-:Y:S01]  /*2910*/  LDSM.16.M88.4 R72, [R218] ;  /* 0x00000000da48783b */ /* 0x000fe20000000200 */
[----:B------:R-:W-:Y:S01]  /*2920*/  R2P PR, R0, 0x6 ;  /* 0x0000000600007804 */ /* 0x000fe20000000000 */
[----:B------:R-:W-:Y:S01]  /*2930*/  VIADD R0, R217, 0x8000 ;  /* 0x00008000d9007836 */ /* 0x000fe20000000000 */
[----:B------:R-:W-:Y:S01]  /*2940*/  LEA R214, R5, R218, 0x1 ;  /* 0x000000da05d67211 */ /* 0x000fe200078e08ff */
[----:B--2---:R-:W2:Y:S01]  /*2950*/  LDSM.16.M88.4 R36, [R217+0x8000] ;  /* 0x00800000d924783b */ /* 0x004ea20000000200 */
[----:B------:R-:W-:Y:S01]  /*2960*/  VIADD R215, R217, 0x8020 ;  /* 0x00008020d9d77836 */ /* 0x000fe20000000000 */
[----:B------:R-:W5:Y:S01]  /*2970*/  LDC R251, c[0x0][0x2d8] ;  /* 0x0000b600fffb7b82 */ /* 0x000f620000000800 */
[----:B------:R-:W-:Y:S01]  /*2980*/  IMAD R216, R7, 0x2, R218 ;  /* 0x0000000207d87824 */ /* 0x000fe200078e02da */
[----:B------:R-:W5:Y:S01]  /*2990*/  LDSM.16.M88.4 R24, [R218+0x2000] ;  /* 0x00200000da18783b */ /* 0x000f620000000200 */
[----:B------:R-:W-:Y:S01]  /*29a0*/  ISETP.GE.AND P3, PT, R85, 0x21, PT ;  /* 0x000000215500780c */ /* 0x000fe20003f66270 */
[----:B------:R-:W-:Y:S01]  /*29b0*/  ULDC.U8 UR8, c[0x0][0x388] ;  /* 0x0000e20000087ab9 */ /* 0x000fe20000000000 */
[----:B------:R-:W-:Y:S01]  /*29c0*/  IMAD R213, R5, 0x2, R216 ;  /* 0x0000000205d57824 */ /* 0x000fe200078e02d8 */
[----:B------:R-:W5:Y:S01]  /*29d0*/  LDSM.16.M88.4 R60, [R217+0x8800] ;  /* 0x00880000d93c783b */ /* 0x000f620000000200 */
[----:B------:R-:W-:Y:S01]  /*29e0*/  P2R R93, PR, RZ, 0x8 ;  /* 0x00000008ff5d7803 */ /* 0x000fe20000000000 */
[----:B------:R-:W-:-:S02]  /*29f0*/  @P1 VIADD R215, R0, 0xffffffe0 ;  /* 0xffffffe000d71836 */ /* 0x000fc40000000000 */
[----:B------:R-:W-:Y:S01]  /*2a00*/  LDSM.16.M88.4 R12, [R216+0x2000] ;  /* 0x00200000d80c783b */ /* 0x000fe20000000200 */
[----:B------:R-:W-:Y:S02]  /*2a10*/  IMAD.MOV.U32 R0, RZ, RZ, 0x40 ;  /* 0x00000040ff007424 */ /* 0x000fe400078e00ff */
[C---:B------:R-:W-:Y:S01]  /*2a20*/  VIADD R207, R215.reuse, 0x800 ;  /* 0x00000800d7cf7836 */ /* 0x040fe20000000000 */
[----:B---34-:R-:W3:Y:S01]  /*2a30*/  LDSM.16.M88.4 R8, [R215] ;  /* 0x00000000d708783b */ /* 0x018ee20000000200 */
[C---:B------:R-:W-:Y:S01]  /*2a40*/  IADD3 R205, R215.reuse, 0x1000, RZ ;  /* 0x00001000d7cd7810 */ /* 0x040fe20007ffe0ff */
[----:B------:R-:W-:Y:S01]  /*2a50*/  VIADD R204, R215, 0x1800 ;  /* 0x00001800d7cc7836 */ /* 0x000fe20000000000 */
[----:B------:R-:W-:Y:S01]  /*2a60*/  SEL R0, R0, 0xffffffc0, !P2 ;  /* 0xffffffc000007807 */ /* 0x000fe20005000000 */
[----:B------:R-:W4:Y:S04]  /*2a70*/  LDSM.16.M88.4 R52, [R216] ;  /* 0x00000000d834783b */ /* 0x000f280000000200 */
[----:B------:R-:W4:Y:S01]  /*2a80*/  LDSM.16.M88.4 R56, [R215+0x800] ;  /* 0x00080000d738783b */ /* 0x000f220000000200 */
[----:B------:R-:W-:-:S02]  /*2a90*/  IMAD.IADD R211, R217, 0x1, R0 ;  /* 0x00000001d9d37824 */ /* 0x000fc400078e0200 */
[----:B------:R-:W-:Y:S01]  /*2aa0*/  IMAD.IADD R206, R0, 0x1, R215 ;  /* 0x0000000100ce7824 */ /* 0x000fe200078e02d7 */
[----:B-1----:R-:W-:Y:S01]  /*2ab0*/  LDSM.16.M88.4 R20, [R214+0x2000] ;  /* 0x00200000d614783b */ /* 0x002fe20000000200 */
[----:B------:R-:W1:Y:S03]  /*2ac0*/  LDC R0, c[0x0][0x270] ;  /* 0x00009c00ff007b82 */ /* 0x000e660000000800 */
[----:B------:R-:W4:Y:S04]  /*2ad0*/  LDSM.16.M88.4 R16, [R211+0x8000] ;  /* 0x00800000d310783b */ /* 0x000f280000000200 */
[----:B------:R-:W4:Y:S01]  /*2ae0*/  LDSM.16.M88.4 R68, [R214] ;  /* 0x00000000d644783b */ /* 0x000f220000000200 */
[-C--:B--2---:R-:W-:Y:S03]  /*2af0*/  HMMA.16816.F32.BF16 R48, R72, R36.reuse, RZ ;  /* 0x000000244830723c */ /* 0x084fe600000418ff */
[----:B------:R-:W2:Y:S04]  /*2b00*/  LDSM.16.M88.4 R76, [R211+0x8800] ;  /* 0x00880000d34c783b */ /* 0x000ea80000000200 */
[----:B------:R-:W-:Y:S01]  /*2b10*/  LDSM.16.M88.4 R64, [R206+0x800] ;  /* 0x00080000ce40783b */ /* 0x000fe20000000200 */
[C---:B-----5:R-:W-:Y:S03]  /*2b20*/  HMMA.16816.F32.BF16 R44, R24.reuse, R36, RZ ;  /* 0x00000024182c723c */ /* 0x060fe600000418ff */
[----:B------:R-:W0:Y:S03]  /*2b30*/  LDGDEPBAR ;  /* 0x00000000000079af */ /* 0x000e260000000000 */
[----:B------:R-:W-:Y:S01]  /*2b40*/  HMMA.16816.F32.BF16 R28, R24, R60, RZ ;  /* 0x0000003c181c723c */ /* 0x000fe200000418ff */
[----:B-1----:R-:W-:-:S05]  /*2b50*/  IMAD R0, R89, R0, R88 ;  /* 0x0000000059007224 */ /* 0x002fca00078e0258 */
[----:B------:R-:W-:Y:S01]  /*2b60*/  HMMA.16816.F32.BF16 R40, R24, R38, RZ ;  /* 0x000000261828723c */ /* 0x000fe200000418ff */
[----:B------:R-:W-:-:S04]  /*2b70*/  SHF.L.U32 R183, R0, 0x5, RZ ;  /* 0x0000000500b77819 */ /* 0x000fc800000006ff */
[----:B------:R-:W-:Y:S01]  /*2b80*/  IADD3 R184, P1, P0, R183, R86, R6 ;  /* 0x00000056b7b87210 */ /* 0x000fe2000783e006 */
[----:B------:R-:W-:Y:S01]  /*2b90*/  HMMA.16816.F32.BF16 R24, R24, R62, RZ ;  /* 0x0000003e1818723c */ /* 0x000fe200000418ff */
[----:B------:R-:W-:-:S05]  /*2ba0*/  SHF.R.S32.HI R183, RZ, 0x1f, R183 ;  /* 0x0000001fffb77819 */ /* 0x000fca00000114b7 */
[C---:B------:R-:W-:Y:S06]  /*2bb0*/  HMMA.16816.F32.BF16 R36, R72.reuse, R38, RZ ;  /* 0x000000264824723c */ /* 0x040fec00000418ff */
[C---:B------:R-:W-:Y:S06]  /*2bc0*/  HMMA.16816.F32.BF16 R32, R72.reuse, R60, RZ ;  /* 0x0000003c4820723c */ /* 0x040fec00000418ff */
[----:B------:R-:W-:Y:S01]  /*2bd0*/  HMMA.16816.F32.BF16 R72, R72, R62, RZ ;  /* 0x0000003e4848723c */ /* 0x000fe200000418ff */
[----:B------:R-:W-:Y:S05]  /*2be0*/  LDSM.16.M88.4 R60, [R213] ;  /* 0x00000000d53c783b */ /* 0x000fea0000000200 */
[-C--:B---3--:R-:W-:Y:S06]  /*2bf0*/  HMMA.16816.F32.BF16 R44, R12, R8.reuse, R44 ;  /* 0x000000080c2c723c */ /* 0x088fec000004182c */
[----:B----4-:R-:W-:Y:S06]  /*2c00*/  HMMA.16816.F32.BF16 R48, R52, R8, R48 ;  /* 0x000000083430723c */ /* 0x010fec0000041830 */
[C---:B------:R-:W-:Y:S06]  /*2c10*/  HMMA.16816.F32.BF16 R28, R12.reuse, R56, R28 ;  /* 0x000000380c1c723c */ /* 0x040fec000004181c */
[C---:B------:R-:W-:Y:S06]  /*2c20*/  HMMA.16816.F32.BF16 R40, R12.reuse, R10, R40 ;  /* 0x0000000a0c28723c */ /* 0x040fec0000041828 */
[----:B------:R-:W-:Y:S01]  /*2c30*/  HMMA.16816.F32.BF16 R24, R12, R58, R24 ;  /* 0x0000003a0c18723c */ /* 0x000fe20000041818 */
[----:B------:R-:W-:Y:S05]  /*2c40*/  LDSM.16.M88.4 R12, [R213+0x2000] ;  /* 0x00200000d50c783b */ /* 0x000fea0000000200 */
[C---:B------:R-:W-:Y:S01]  /*2c50*/  HMMA.16816.F32.BF16 R36, R52.reuse, R10, R36 ;  /* 0x0000000a3424723c */ /* 0x040fe20000041824 */
[----:B------:R-:W1:Y:S05]  /*2c60*/  LDSM.16.M88.4 R8, [R206] ;  /* 0x00000000ce08783b */ /* 0x000e6a0000000200 */
[C---:B------:R-:W-:Y:S06]  /*2c70*/  HMMA.16816.F32.BF16 R32, R52.reuse, R56, R32 ;  /* 0x000000383420723c */ /* 0x040fec0000041820 */
[----:B------:R-:W-:Y:S01]  /*2c80*/  HMMA.16816.F32.BF16 R72, R52, R58, R72 ;  /* 0x0000003a3448723c */ /* 0x000fe20000041848 */
[----:B------:R-:W-:Y:S04]  /*2c90*/  LDSM.16.M88.4 R56, [R218+0x6000] ;  /* 0x00600000da38783b */ /* 0x000fe80000000200 */
[----:B------:R-:W3:Y:S01]  /*2ca0*/  LDSM.16.M88.4 R52, [R217+0x9000] ;  /* 0x00900000d934783b */ /* 0x000ee20000000200 */
[-C--:B------:R-:W-:Y:S06]  /*2cb0*/  HMMA.16816.F32.BF16 R44, R20, R16.reuse, R44 ;  /* 0x00000010142c723c */ /* 0x080fec000004182c */
[----:B------:R-:W-:Y:S06]  /*2cc0*/  HMMA.16816.F32.BF16 R48, R68, R16, R48 ;  /* 0x000000104430723c */ /* 0x000fec0000041830 */
[C---:B--2---:R-:W-:Y:S06]  /*2cd0*/  HMMA.16816.F32.BF16 R28, R20.reuse, R76, R28 ;  /* 0x0000004c141c723c */ /* 0x044fec000004181c */
[C---:B------:R-:W-:Y:S06]  /*2ce0*/  HMMA.16816.F32.BF16 R40, R20.reuse, R18, R40 ;  /* 0x000000121428723c */ /* 0x040fec0000041828 */
[----:B------:R-:W-:Y:S01]  /*2cf0*/  HMMA.16816.F32.BF16 R24, R20, R78, R24 ;  /* 0x0000004e1418723c */ /* 0x000fe20000041818 */
[----:B------:R-:W-:Y:S05]  /*2d00*/  LDSM.16.M88.4 R20, [R217+0x9800] ;  /* 0x00980000d914783b */ /* 0x000fea0000000200 */
[C---:B------:R-:W-:Y:S01]  /*2d10*/  HMMA.16816.F32.BF16 R36, R68.reuse, R18, R36 ;  /* 0x000000124424723c */ /* 0x040fe20000041824 */
[----:B------:R-:W2:Y:S05]  /*2d20*/  LDSM.16.M88.4 R16, [R218+0x4000] ;  /* 0x00400000da10783b */ /* 0x000eaa0000000200 */
[C---:B------:R-:W-:Y:S06]  /*2d30*/  HMMA.16816.F32.BF16 R32, R68.reuse, R76, R32 ;  /* 0x0000004c4420723c */ /* 0x040fec0000041820 */
[----:B------:R-:W-:Y:S01]  /*2d40*/  HMMA.16816.F32.BF16 R68, R68, R78, R72 ;  /* 0x0000004e4444723c */ /* 0x000fe20000041848 */
[----:B------:R-:W-:Y:S04]  /*2d50*/  LDSM.16.M88.4 R72, [R216+0x4000] ;  /* 0x00400000d848783b */ /* 0x000fe80000000200 */
[----:B------:R-:W-:Y:S01]  /*2d60*/  LDSM.16.M88.4 R76, [R215+0x1800] ;  /* 0x00180000d74c783b */ /* 0x000fe20000000200 */
[-C--:B-1----:R-:W-:Y:S06]  /*2d70*/  HMMA.16816.F32.BF16 R44, R12, R8.reuse, R44 ;  /* 0x000000080c2c723c */ /* 0x082fec000004182c */
[----:B------:R-:W-:Y:S06]  /*2d80*/  HMMA.16816.F32.BF16 R48, R60, R8, R48 ;  /* 0x000000083c30723c */ /* 0x000fec0000041830 */
[C---:B------:R-:W-:Y:S06]  /*2d90*/  HMMA.16816.F32.BF16 R40, R12.reuse, R10, R40 ;  /* 0x0000000a0c28723c */ /* 0x040fec0000041828 */
[C---:B------:R-:W-:Y:S06]  /*2da0*/  HMMA.16816.F32.BF16 R28, R12.reuse, R64, R28 ;  /* 0x000000400c1c723c */ /* 0x040fec000004181c */
[----:B------:R-:W-:Y:S01]  /*2db0*/  HMMA.16816.F32.BF16 R24, R12, R66, R24 ;  /* 0x000000420c18723c */ /* 0x000fe20000041818 */
[----:B------:R-:W-:Y:S05]  /*2dc0*/  LDSM.16.M88.4 R12, [R216+0x6000] ;  /* 0x00600000d80c783b */ /* 0x000fea0000000200 */
[C---:B------:R-:W-:Y:S01]  /*2dd0*/  HMMA.16816.F32.BF16 R36, R60.reuse, R10, R36 ;  /* 0x0000000a3c24723c */ /* 0x040fe20000041824 */
[----:B------:R-:W1:Y:S05]  /*2de0*/  LDSM.16.M88.4 R8, [R215+0x1000] ;  /* 0x00100000d708783b */ /* 0x000e6a0000000200 */
[C---:B------:R-:W-:Y:S06]  /*2df0*/  HMMA.16816.F32.BF16 R32, R60.reuse, R64, R32 ;  /* 0x000000403c20723c */ /* 0x040fec0000041820 */
[----:B------:R-:W-:Y:S01]  /*2e00*/  HMMA.16816.F32.BF16 R68, R60, R66, R68 ;  /* 0x000000423c44723c */ /* 0x000fe20000041844 */
[----:B------:R-:W-:Y:S04]  /*2e10*/  LDSM.16.M88.4 R60, [R214+0x6000] ;  /* 0x00600000d63c783b */ /* 0x000fe80000000200 */
[----:B------:R-:W-:Y:S01]  /*2e20*/  LDSM.16.M88.4 R64, [R214+0x4000] ;  /* 0x00400000d640783b */ /* 0x000fe20000000200 */
[-C--:B---3--:R-:W-:Y:S06]  /*2e30*/  HMMA.16816.F32.BF16 R44, R56, R52.reuse, R44 ;  /* 0x00000034382c723c */ /* 0x088fec000004182c */
[----:B--2---:R-:W-:Y:S06]  /*2e40*/  HMMA.16816.F32.BF16 R48, R16, R52, R48 ;  /* 0x000000341030723c */ /* 0x004fec0000041830 */
[C---:B------:R-:W-:Y:S06]  /*2e50*/  HMMA.16816.F32.BF16 R40, R56.reuse, R54, R40 ;  /* 0x000000363828723c */ /* 0x040fec0000041828 */
[C---:B------:R-:W-:Y:S06]  /*2e60*/  HMMA.16816.F32.BF16 R28, R56.reuse, R20, R28 ;  /* 0x00000014381c723c */ /* 0x040fec000004181c */
[----:B------:R-:W-:Y:S01]  /*2e70*/  HMMA.16816.F32.BF16 R24, R56, R22, R24 ;  /* 0x000000163818723c */ /* 0x000fe20000041818 */
[----:B------:R-:W2:Y:S05]  /*2e80*/  LDSM.16.M88.4 R56, [R211+0x9000] ;  /* 0x00900000d338783b */ /* 0x000eaa0000000200 */
[C---:B------:R-:W-:Y:S01]  /*2e90*/  HMMA.16816.F32.BF16 R36, R16.reuse, R54, R36 ;  /* 0x000000361024723c */ /* 0x040fe20000041824 */
[----:B------:R-:W3:Y:S05]  /*2ea0*/  LDSM.16.M88.4 R52, [R211+0x9800] ;  /* 0x00980000d334783b */ /* 0x000eea0000000200 */
[C---:B------:R-:W-:Y:S06]  /*2eb0*/  HMMA.16816.F32.BF16 R32, R16.reuse, R20, R32 ;  /* 0x000000141020723c */ /* 0x040fec0000041820 */
[----:B------:R-:W-:Y:S01]  /*2ec0*/  HMMA.16816.F32.BF16 R68, R16, R22, R68 ;  /* 0x000000161044723c */ /* 0x000fe20000041844 */
[----:B------:R-:W-:Y:S04]  /*2ed0*/  LDSM.16.M88.4 R20, [R213+0x6000] ;  /* 0x00600000d514783b */ /* 0x000fe80000000200 */
[----:B------:R-:W4:Y:S01]  /*2ee0*/  LDSM.16.M88.4 R16, [R206+0x1000] ;  /* 0x00100000ce10783b */ /* 0x000f220000000200 */
[-C--:B-1----:R-:W-:Y:S06]  /*2ef0*/  HMMA.16816.F32.BF16 R44, R12, R8.reuse, R44 ;  /* 0x000000080c2c723c */ /* 0x082fec000004182c */
[----:B------:R-:W-:Y:S06]  /*2f00*/  HMMA.16816.F32.BF16 R48, R72, R8, R48 ;  /* 0x000000084830723c */ /* 0x000fec0000041830 */
[-C--:B------:R-:W-:Y:S06]  /*2f10*/  HMMA.16816.F32.BF16 R40, R12, R10.reuse, R40 ;  /* 0x0000000a0c28723c */ /* 0x080fec0000041828 */
[----:B------:R-:W-:Y:S01]  /*2f20*/  HMMA.16816.F32.BF16 R36, R72, R10, R36 ;  /* 0x0000000a4824723c */ /* 0x000fe20000041824 */
[----:B------:R-:W1:Y:S05]  /*2f30*/  LDSM.16.M88.4 R8, [R213+0x4000] ;  /* 0x00400000d508783b */ /* 0x000e6a0000000200 */
[-C--:B------:R-:W-:Y:S06]  /*2f40*/  HMMA.16816.F32.BF16 R28, R12, R76.reuse, R28 ;  /* 0x0000004c0c1c723c */ /* 0x080fec000004181c */
[C---:B------:R-:W-:Y:S06]  /*2f50*/  HMMA.16816.F32.BF16 R32, R72.reuse, R76, R32 ;  /* 0x0000004c4820723c */ /* 0x040fec0000041820 */
[-C--:B------:R-:W-:Y:S06]  /*2f60*/  HMMA.16816.F32.BF16 R68, R72, R78.reuse, R68 ;  /* 0x0000004e4844723c */ /* 0x080fec0000041844 */
[----:B------:R-:W-:Y:S01]  /*2f70*/  HMMA.16816.F32.BF16 R24, R12, R78, R24 ;  /* 0x0000004e0c18723c */ /* 0x000fe20000041818 */
[----:B------:R-:W5:Y:S01]  /*2f80*/  LDSM.16.M88.4 R12, [R206+0x1800] ;  /* 0x00180000ce0c783b */ /* 0x000f620000000200 */
[----:B------:R-:W-:-:S04]  /*2f90*/  DEPBAR.LE SB0, 0x0 ;  /* 0x000080000000791a */ /* 0x000fc80000000000 */
[-C--:B--2---:R-:W-:Y:S06]  /*2fa0*/  HMMA.16816.F32.BF16 R44, R60, R56.reuse, R44 ;  /* 0x000000383c2c723c */ /* 0x084fec000004182c */
[----:B------:R-:W-:Y:S06]  /*2fb0*/  HMMA.16816.F32.BF16 R48, R64, R56, R48 ;  /* 0x000000384030723c */ /* 0x000fec0000041830 */
[-C--:B---3--:R-:W-:Y:S06]  /*2fc0*/  HMMA.16816.F32.BF16 R28, R60, R52.reuse, R28 ;  /* 0x000000343c1c723c */ /* 0x088fec000004181c */
[C---:B------:R-:W-:Y:S06]  /*2fd0*/  HMMA.16816.F32.BF16 R32, R64.reuse, R52, R32 ;  /* 0x000000344020723c */ /* 0x040fec0000041820 */
[C---:B------:R-:W-:Y:S06]  /*2fe0*/  HMMA.16816.F32.BF16 R36, R64.reuse, R58, R36 ;  /* 0x0000003a4024723c */ /* 0x040fec0000041824 */
[----:B------:R-:W-:Y:S06]  /*2ff0*/  HMMA.16816.F32.BF16 R68, R64, R54, R68 ;  /* 0x000000364044723c */ /* 0x000fec0000041844 */
[-C--:B----4-:R-:W-:Y:S06]  /*3000*/  HMMA.16816.F32.BF16 R44, R20, R16.reuse, R44 ;  /* 0x00000010142c723c */ /* 0x090fec000004182c */
[----:B-1----:R-:W-:Y:S01]  /*3010*/  HMMA.16816.F32.BF16 R48, R8, R16, R48 ;  /* 0x000000100830723c */ /* 0x002fe20000041830 */
[----:B------:R-:W1:Y:S05]  /*3020*/  LDC R17, c[0x0][0x2d4] ;  /* 0x0000b500ff117b82 */ /* 0x000e6a0000000800 */
[C---:B------:R-:W-:Y:S06]  /*3030*/  HMMA.16816.F32.BF16 R40, R60.reuse, R58, R40 ;  /* 0x0000003a3c28723c */ /* 0x040fec0000041828 */
[----:B------:R-:W-:Y:S01]  /*3040*/  HMMA.16816.F32.BF16 R24, R60, R54, R24 ;  /* 0x000000363c18723c */ /* 0x000fe20000041818 */
[----:B------:R-:W-:-:S04]  /*3050*/  SHF.R.S32.HI R59, RZ, 0x1f, R6 ;  /* 0x0000001fff3b7819 */ /* 0x000fc80000011406 */
[----:B------:R-:W-:Y:S01]  /*3060*/  LEA.HI R59, R59, R6, RZ, 0x2 ;  /* 0x000000063b3b7211 */ /* 0x000fe200078f10ff */
[-C--:B-----5:R-:W-:Y:S06]  /*3070*/  HMMA.16816.F32.BF16 R28, R20, R12.reuse, R28 ;  /* 0x0000000c141c723c */ /* 0x0a0fec000004181c */
[----:B------:R-:W-:Y:S01]  /*3080*/  HMMA.16816.F32.BF16 R32, R8, R12, R32 ;  /* 0x0000000c0820723c */ /* 0x000fe20000041820 */
[----:B-1----:R-:W-:-:S05]  /*3090*/  IMAD R0, R0, R17, R84 ;  /* 0x0000001100007224 */ /* 0x002fca00078e0254 */
[----:B------:R-:W-:Y:S01]  /*30a0*/  HMMA.16816.F32.BF16 R36, R8, R18, R36 ;  /* 0x000000120824723c */ /* 0x000fe20000041824 */
[----:B------:R-:W-:Y:S02]  /*30b0*/  SHF.R.S32.HI R13, RZ, 0x1f, R90 ;  /* 0x0000001fff0d7819 */ /* 0x000fe4000001145a */
[----:B------:R-:W-:-:S03]  /*30c0*/  SHF.R.S32.HI R12, RZ, 0x2, R59 ;  /* 0x00000002ff0c7819 */ /* 0x000fc6000001143b */
[----:B------:R-:W-:Y:S06]  /*30d0*/  HMMA.16816.F32.BF16 R68, R8, R14, R68 ;  /* 0x0000000e0844723c */ /* 0x000fec0000041844 */
[C---:B------:R-:W-:Y:S01]  /*30e0*/  HMMA.16816.F32.BF16 R40, R20.reuse, R18, R40 ;  /* 0x000000121428723c */ /* 0x040fe20000041828 */
[----:B------:R-:W-:Y:S01]  /*30f0*/  LEA.HI R9, R13, R82, RZ, 0x2 ;  /* 0x000000520d097211 */ /* 0x000fe200078f10ff */
[----:B------:R-:W-:Y:S01]  /*3100*/  IMAD R13, R0, R251, RZ ;  /* 0x000000fb000d7224 */ /* 0x000fe200078e02ff */
[----:B------:R-:W-:Y:S02]  /*3110*/  SHF.R.S32.HI R8, RZ, 0x1f, R6 ;  /* 0x0000001fff087819 */ /* 0x000fe40000011406 */
[----:B------:R-:W-:Y:S01]  /*3120*/  LOP3.LUT R9, R9, 0xffffffc, RZ, 0xc0, !PT ;  /* 0x0ffffffc09097812 */ /* 0x000fe200078ec0ff */
[----:B------:R-:W-:Y:S01]  /*3130*/  HMMA.16816.F32.BF16 R24, R20, R14, R24 ;  /* 0x0000000e1418723c */ /* 0x000fe20000041818 */
[----:B------:R-:W-:-:S03]  /*3140*/  IADD3.X R183, R183, R87, R8, P1, P0 ;  /* 0x00000057b7b77210 */ /* 0x000fc60000fe0408 */
[----:B------:R-:W-:-:S04]  /*3150*/  IMAD.IADD R9, R82, 0x1, -R9 ;  /* 0x0000000152097824 */ /* 0x000fc800078e0a09 */
[----:B------:R-:W-:Y:S01]  /*3160*/  IMAD R12, R9, 0x10, R12 ;  /* 0x00000010090c7824 */ /* 0x000fe200078e020c */
[----:B------:R-:W-:Y:S06]  /*3170*/  BAR.SYNC.DEFER_BLOCKING 0x0 ;  /* 0x0000000000007b1d */ /* 0x000fec0000010000 */
[----:B------:R-:W-:Y:S09]  /*3180*/  @!P3 BRA `(.L_x_1962) ;  /* 0x0000000000bcb947 */ /* 0x000ff20003800000 */
[----:B------:R-:W-:Y:S01]  /*3190*/  ULDC UR5, c[0x0][0x2d0] ;  /* 0x0000b40000057ab9 */ /* 0x000fe20000000800 */
[----:B------:R-:W-:Y:S01]  /*31a0*/  VIADD R16, R186, 0xfffffffe ;  /* 0xfffffffeba107836 */ /* 0x000fe20000000000 */
[----:B------:R-:W-:Y:S01]  /*31b0*/  ISETP.GE.AND P0, PT, R188, UR5, PT ;  /* 0x00000005bc007c0c */ /* 0x000fe2000bf06270 */
[----:B------:R-:W-:Y:S01]  /*31c0*/  BSSY B0, `(.L_x_1963) ;  /* 0x000002a000007945 */ /* 0x000fe20003800000 */
        /* <DEDUP_REMOVED lines=41> */
.L_x_1964:
[----:B------:R-:W-:Y:S05]  /*3460*/  BSYNC B0 ;  /* 0x0000000000007941 */ /* 0x000fea0003800000 */
.L_x_1963:
[----:B------:R-:W0:Y:S02]  /*3470*/  LDGDEPBAR ;  /* 0x00000000000079af */ /* 0x000e240000000000 */
.L_x_1962:
[----:B-12---:R-:W-:Y:S01]  /*3480*/  IMAD.SHL.U32 R9, R80, 0x2, RZ ;  /* 0x0000000250097824 */ /* 0x006fe200078e00ff */
[----:B------:R-:W-:Y:S01]  /*3490*/  LOP3.LUT R53, R4, UR25, RZ, 0x3c, !PT ;  /* 0x0000001904357c12 */ /* 0x000fe2000f8e3cff */
[----:B------:R-:W-:Y:S01]  /*34a0*/  IMAD.WIDE.U32 R56, R184, -0x2daee0ad, RZ ;  /* 0xd2511f53b8387825 */ /* 0x000fe200078e00ff */
[----:B------:R-:W-:Y:S01]  /*34b0*/  LOP3.LUT R59, R59, 0x7ffffffc, RZ, 0xc0, !PT ;  /* 0x7ffffffc3b3b7812 */ /* 0x000fe200078ec0ff */
[----:B------:R-:W-:Y:S01]  /*34c0*/  UIADD3 UR7, UR24, -0x61c88647, URZ ;  /* 0x9e3779b918077890 */ /* 0x000fe2000fffe03f */
[----:B------:R-:W-:Y:S01]  /*34d0*/  LOP3.LUT R9, R9, 0x6, RZ, 0xc0, !PT ;  /* 0x0000000609097812 */ /* 0x000fe200078ec0ff */
[----:B------:R-:W-:Y:S01]  /*34e0*/  IMAD R185, R91, 0x8, R82 ;  /* 0x000000085bb97824 */ /* 0x000fe200078e0252 */
[----:B------:R-:W-:Y:S01]  /*34f0*/  LOP3.LUT R72, R57, R53, RZ, 0x3c, !PT ;  /* 0x0000003539487212 */ /* 0x000fe200078e3cff */
[----:B------:R-:W-:Y:S01]  /*3500*/  UIADD3 UR6, UR25, -0x4498517b, URZ ;  /* 0xbb67ae8519067890 */ /* 0x000fe2000fffe03f */
[----:B------:R-:W-:Y:S01]  /*3510*/  LOP3.LUT R183, R183, UR24, RZ, 0x3c, !PT ;  /* 0x00000018b7b77c12 */ /* 0x000fe2000f8e3cff */
[----:B------:R-:W-:Y:S01]  /*3520*/  IMAD R10, R4, 0x20, R9 ;  /* 0x00000020040a7824 */ /* 0x000fe200078e0209 */
[----:B------:R-:W-:Y:S01]  /*3530*/  UIADD3 UR5, UR25, 0x76cf5d0a, URZ ;  /* 0x76cf5d0a19057890 */ /* 0x000fe2000fffe03f */
[----:B------:R-:W-:Y:S01]  /*3540*/  IMAD.WIDE.U32 R72, R72, -0x326172a9, RZ ;  /* 0xcd9e8d5748487825 */ /* 0x000fe200078e00ff */
[----:B------:R-:W-:Y:S01]  /*3550*/  ULDC UR11, c[0x0][0x2ec] ;  /* 0x0000bb00000b7ab9 */ /* 0x000fe20000000800 */
[----:B------:R-:W-:Y:S01]  /*3560*/  UIADD3 UR9, UR24, 0x78dde6e4, URZ ;  /* 0x78dde6e418097890 */ /* 0x000fe2000fffe03f */
[CC--:B------:R-:W-:Y:S01]  /*3570*/  ISETP.GE.AND P0, PT, R10.reuse, R85.reuse, PT ;  /* 0x000000550a00720c */ /* 0x0c0fe20003f06270 */
[C---:B------:R-:W-:Y:S01]  /*3580*/  VIADD R8, R10.reuse, 0x1 ;  /* 0x000000010a087836 */ /* 0x040fe20000000000 */
[----:B------:R-:W-:Y:S01]  /*3590*/  UIADD3 UR10, UR24, -0x4ab325aa, URZ ;  /* 0xb54cda56180a7890 */ /* 0x000fe2000fffe03f */
[----:B------:R-:W-:Y:S01]  /*35a0*/  VIADD R0, R10, 0x8 ;  /* 0x000000080a007836 */ /* 0x000fe20000000000 */
[----:B------:R-:W-:Y:S01]  /*35b0*/  FSEL R54, R48, -INF , !P0 ;  /* 0xff80000030367808 */ /* 0x000fe20004000000 */
[----:B------:R-:W-:Y:S01]  /*35c0*/  VIADD R22, R10, 0x9 ;  /* 0x000000090a167836 */ /* 0x000fe20000000000 */
[-C--:B------:R-:W-:Y:S01]  /*35d0*/  ISETP.GE.AND P2, PT, R8, R85.reuse, PT ;  /* 0x000000550800720c */ /* 0x080fe20003f46270 */
[----:B------:R-:W-:Y:S01]  /*35e0*/  VIADD R8, R10, 0x10 ;  /* 0x000000100a087836 */ /* 0x000fe20000000000 */
[-C--:B------:R-:W-:Y:S01]  /*35f0*/  ISETP.GE.AND P6, PT, R0, R85.reuse, PT ;  /* 0x000000550000720c */ /* 0x080fe20003fc6270 */
[C---:B------:R-:W-:Y:S01]  /*3600*/  VIADD R0, R10.reuse, 0x11 ;  /* 0x000000110a007836 */ /* 0x040fe20000000000 */
[----:B------:R-:W-:Y:S01]  /*3610*/  FSEL R49, R49, -INF , !P2 ;  /* 0xff80000031317808 */ /* 0x000fe20005000000 */
[----:B------:R-:W-:Y:S01]  /*3620*/  VIADD R48, R10, 0x18 ;  /* 0x000000180a307836 */ /* 0x000fe20000000000 */
[----:B------:R-:W-:Y:S01]  /*3630*/  ISETP.GE.AND P5, PT, R22, R85, PT ;  /* 0x000000551600720c */ /* 0x000fe20003fa6270 */
[----:B------:R-:W-:Y:S01]  /*3640*/  VIADD R10, R10, 0x19 ;  /* 0x000000190a0a7836 */ /* 0x000fe20000000000 */
[----:B------:R-:W-:Y:S01]  /*3650*/  FSEL R22, R36, -INF , !P6 ;  /* 0xff80000024167808 */ /* 0x000fe20007000000 */
[----:B------:R-:W-:Y:S01]  /*3660*/  IMAD.IADD R4, R3, 0x1, R2 ;  /* 0x0000000103047824 */ /* 0x000fe200078e0202 */
[----:B------:R-:W-:Y:S01]  /*3670*/  FMNMX.FTZ R9, R54, R49, !PT ;  /* 0x0000003136097209 */ /* 0x000fe20007810000 */
[----:B------:R-:W-:Y:S01]  /*3680*/  IMAD.WIDE.U32 R64, R185, -0x326172a9, RZ ;  /* 0xcd9e8d57b9407825 */ /* 0x000fe200078e00ff */
[----:B------:R-:W-:-:S02]  /*3690*/  FSEL R36, R50, -INF , !P0 ;  /* 0xff80000032247808 */ /* 0x000fc40004000000 */
[----:B------:R-:W-:Y:S02]  /*36a0*/  ISETP.GE.AND P4, PT, R8, R85, PT ;  /* 0x000000550800720c */ /* 0x000fe40003f86270 */
[----:B------:R-:W-:Y:S02]  /*36b0*/  FSEL R23, R37, -INF , !P5 ;  /* 0xff80000025177808 */ /* 0x000fe40006800000 */
[----:B------:R-:W-:Y:S02]  /*36c0*/  FMNMX.FTZ R50, R22, R9, !PT ;  /* 0x0000000916327209 */ /* 0x000fe40007810000 */
[----:B------:R-:W-:Y:S02]  /*36d0*/  ISETP.GE.AND P3, PT, R0, R85, PT ;  /* 0x000000550000720c */ /* 0x000fe40003f66270 */
[----:B------:R-:W-:Y:S01]  /*36e0*/  FSEL R55, R32, -INF , !P4 ;  /* 0xff80000020377808 */ /* 0x000fe20006000000 */
[----:B------:R-:W-:Y:S01]  /*36f0*/  IMAD.IADD R32, R6, 0x1, -R59 ;  /* 0x0000000106207824 */ /* 0x000fe200078e0a3b */
[----:B------:R-:W-:-:S02]  /*3700*/  FMNMX.FTZ R50, R23, R50, !PT ;  /* 0x0000003217327209 */ /* 0x000fc40007810000 */
[----:B------:R-:W-:Y:S01]  /*3710*/  ISETP.GE.AND P1, PT, R48, R85, PT ;  /* 0x000000553000720c */ /* 0x000fe20003f26270 */
[----:B------:R-:W-:Y:S01]  /*3720*/  IMAD.SHL.U32 R32, R32, 0x2, RZ ;  /* 0x0000000220207824 */ /* 0x000fe200078e00ff */
[----:B------:R-:W-:Y:S02]  /*3730*/  FSEL R33, R33, -INF , !P3 ;  /* 0xff80000021217808 */ /* 0x000fe40005800000 */
[----:B------:R-:W-:Y:S01]  /*3740*/  FMNMX.FTZ R50, R55, R50, !PT ;  /* 0x0000003237327209 */ /* 0x000fe20007810000 */
[----:B------:R-:W-:Y:S01]  /*3750*/  IMAD R32, R12, R251, R32 ;  /* 0x000000fb0c207224 */ /* 0x000fe200078e0220 */
[----:B------:R-:W-:Y:S02]  /*3760*/  FSEL R8, R46, -INF , !P0 ;  /* 0xff8000002e087808 */ /* 0x000fe40004000000 */
[----:B------:R-:W-:Y:S02]  /*3770*/  FSEL R0, R44, -INF , !P0 ;  /* 0xff8000002c007808 */ /* 0x000fe40004000000 */
[----:B------:R-:W-:-:S02]  /*3780*/  ISETP.GE.AND P0, PT, R10, R85, PT ;  /* 0x000000550a00720c */ /* 0x000fc40003f06270 */
[----:B------:R-:W-:Y:S02]  /*3790*/  FSEL R68, R68, -INF , !P1 ;  /* 0xff80000044447808 */ /* 0x000fe40004800000 */
[----:B------:R-:W-:Y:S02]  /*37a0*/  FMNMX.FTZ R37, R33, R50, !PT ;  /* 0x0000003221257209 */ /* 0x000fe40007810000 */
[----:B------:R-:W-:Y:S02]  /*37b0*/  FSEL R69, R69, -INF , !P0 ;  /* 0xff80000045457808 */ /* 0x000fe40004000000 */
[----:B------:R-:W-:Y:S02]  /*37c0*/  FMNMX.FTZ R10, R68, R37, !PT ;  /* 0x00000025440a7209 */ /* 0x000fe40007810000 */
[----:B------:R-:W-:Y:S02]  /*37d0*/  LOP3.LUT R74, R65, R183, RZ, 0x3c, !PT ;  /* 0x000000b7414a7212 */ /* 0x000fe400078e3cff */
[----:B------:R-:W-:Y:S01]  /*37e0*/  FMNMX.FTZ R37, R69, R10, !PT ;  /* 0x0000000a45257209 */ /* 0x000fe20007810000 */
[----:B------:R-:W-:Y:S01]  /*37f0*/  VIADD R10, R185, 0x4 ;  /* 0x00000004b90a7836 */ /* 0x000fe20000000000 */
[----:B------:R-:W-:Y:S01]  /*3800*/  FSEL R51, R51, -INF , !P2 ;  /* 0xff80000033337808 */ /* 0x000fe20005000000 */
[----:B------:R-:W-:Y:S01]  /*3810*/  IMAD.WIDE.U32 R74, R74, -0x2daee0ad, RZ ;  /* 0xd2511f534a4a7825 */ /* 0x000fe200078e00ff */
[----:B------:R-:W-:Y:S01]  /*3820*/  LOP3.LUT R64, R73, UR7, R64, 0x96, !PT ;  /* 0x0000000749407c12 */ /* 0x000fe2000f8e9640 */
[----:B------:R-:W1:Y:S01]  /*3830*/  SHFL.BFLY PT, R48, R37, 0x2, 0x1f ;  /* 0x0c401f0025307f89 */ /* 0x000e6200000e0000 */
[----:B------:R-:W-:Y:S01]  /*3840*/  FSEL R39, R39, -INF , !P5 ;  /* 0xff80000027277808 */ /* 0x000fe20006800000 */
[----:B------:R-:W-:Y:S01]  /*3850*/  IMAD.WIDE.U32 R58, R10, -0x326172a9, RZ ;  /* 0xcd9e8d570a3a7825 */ /* 0x000fe200078e00ff */
[----:B------:R-:W-:-:S02]  /*3860*/  FSEL R226, R30, -INF , !P4 ;  /* 0xff8000001ee27808 */ /* 0x000fc40006000000 */
[----:B------:R-:W-:Y:S01]  /*3870*/  FSEL R223, R31, -INF , !P3 ;  /* 0xff8000001fdf7808 */ /* 0x000fe20005800000 */
[----:B------:R-:W-:Y:S01]  /*3880*/  IMAD.WIDE.U32 R66, R10, -0x326172a9, RZ ;  /* 0xcd9e8d570a427825 */ /* 0x000fe200078e00ff */
[-C--:B------:R-:W-:Y:S02]  /*3890*/  LOP3.LUT R3, R59, R183.reuse, RZ, 0x3c, !PT ;  /* 0x000000b73b037212 */ /* 0x080fe400078e3cff */
[----:B------:R-:W-:Y:S01]  /*38a0*/  LOP3.LUT R58, R73, UR7, R58, 0x96, !PT ;  /* 0x00000007493a7c12 */ /* 0x000fe2000f8e963a */
[----:B------:R-:W-:Y:S01]  /*38b0*/  IMAD.WIDE.U32 R64, R64, -0x2daee0ad, RZ ;  /* 0xd2511f5340407825 */ /* 0x000fe200078e00ff */
[----:B------:R-:W-:Y:S02]  /*38c0*/  LOP3.LUT R2, R67, R183, RZ, 0x3c, !PT ;  /* 0x000000b743027212 */ /* 0x000fe400078e3cff */
[----:B------:R-:W-:Y:S01]  /*38d0*/  LOP3.LUT R66, R73, UR7, R66, 0x96, !PT ;  /* 0x0000000749427c12 */ /* 0x000fe2000f8e9642 */
[----:B------:R-:W-:Y:S01]  /*38e0*/  IMAD.WIDE.U32 R52, R3, -0x2daee0ad, RZ ;  /* 0xd2511f5303347825 */ /* 0x000fe200078e00ff */
[----:B------:R-:W-:Y:S01]  /*38f0*/  FSEL R70, R70, -INF , !P1 ;  /* 0xff80000046467808 */ /* 0x000fe20004800000 */
[----:B------:R-:W-:Y:S01]  /*3900*/  UIADD3 UR7, UR24, -0x255992d5, URZ ;  /* 0xdaa66d2b18077890 */ /* 0x000fe2000fffe03f */
[----:B------:R-:W-:Y:S01]  /*3910*/  FSEL R71, R71, -INF , !P0 ;  /* 0xff80000047477808 */ /* 0x000fe20004000000 */
[----:B------:R-:W-:Y:S01]  /*3920*/  IMAD.WIDE.U32 R58, R58, -0x2daee0ad, RZ ;  /* 0xd2511f533a3a7825 */ /* 0x000fe200078e00ff */
[----:B------:R-:W-:-:S02]  /*3930*/  LOP3.LUT R57, R53, UR6, R56, 0x96, !PT ;  /* 0x0000000635397c12 */ /* 0x000fc4000f8e9638 */
[----:B------:R-:W-:Y:S01]  /*3940*/  FSEL R26, R26, -INF , !P1 ;  /* 0xff8000001a1a7808 */ /* 0x000fe20004800000 */
[----:B------:R-:W-:Y:S01]  /*3950*/  IMAD.WIDE.U32 R66, R66, -0x2daee0ad, RZ ;  /* 0xd2511f5342427825 */ /* 0x000fe200078e00ff */
[----:B------:R-:W-:Y:S02]  /*3960*/  LOP3.LUT R10, R59, UR5, R52, 0x96, !PT ;  /* 0x000000053b0a7c12 */ /* 0x000fe4000f8e9634 */
[----:B-1----:R-:W-:Y:S01]  /*3970*/  FMNMX.FTZ R73, R37, R48, !PT ;  /* 0x0000003025497209 */ /* 0x002fe20007810000 */
[----:B------:R-:W-:Y:S01]  /*3980*/  IMAD.WIDE.U32 R52, R2, -0x2daee0ad, RZ ;  /* 0xd2511f5302347825 */ /* 0x000fe200078e00ff */
[----:B------:R-:W-:Y:S02]  /*3990*/  FSEL R2, R38, -INF , !P6 ;  /* 0xff80000026027808 */ /* 0x000fe40007000000 */
[----:B------:R-:W-:Y:S01]  /*39a0*/  FMNMX.FTZ R37, R36, R51, !PT ;  /* 0x0000003324257209 */ /* 0x000fe20007810000 */
[----:B------:R-:W1:Y:S01]  /*39b0*/  SHFL.BFLY PT, R164, R73, 0x1, 0x1f ;  /* 0x0c201f0049a47f89 */ /* 0x000e6200000e0000 */
[----:B------:R-:W-:Y:S01]  /*39c0*/  LOP3.LUT R59, R75, UR6, R56, 0x96, !PT ;  /* 0x000000064b3b7c12 */ /* 0x000fe2000f8e9638 */
[----:B------:R-:W-:Y:S01]  /*39d0*/  IMAD.WIDE.U32 R88, R57, -0x326172a9, RZ ;  /* 0xcd9e8d5739587825 */ /* 0x000fe200078e00ff */
[----:B------:R-:W-:-:S02]  /*39e0*/  FMNMX.FTZ R38, R2, R37, !PT ;  /* 0x0000002502267209 */ /* 0x000fc40007810000 */
[----:B------:R-:W-:Y:S01]  /*39f0*/  LOP3.LUT R56, R53, UR6, R56, 0x96, !PT ;  /* 0x0000000635387c12 */ /* 0x000fe2000f8e9638 */
[----:B------:R-:W-:Y:S01]  /*3a00*/  UIADD3 UR6, UR25, 0x32370b8f, URZ ;  /* 0x32370b8f19067890 */ /* 0x000fe2000fffe03f */
[----:B------:R-:W-:Y:S02]  /*3a10*/  FSEL R53, R34, -INF , !P4 ;  /* 0xff80000022357808 */ /* 0x000fe40006000000 */
[----:B------:R-:W-:Y:S02]  /*3a20*/  FMNMX.FTZ R34, R39, R38, !PT ;  /* 0x0000002627227209 */ /* 0x000fe40007810000 */
[----:B------:R-:W-:Y:S02]  /*3a30*/  FSEL R37, R35, -INF , !P3 ;  /* 0xff80000023257808 */ /* 0x000fe40005800000 */
[----:B------:R-:W-:Y:S01]  /*3a40*/  FMNMX.FTZ R30, R53, R34, !PT ;  /* 0x00000022351e7209 */ /* 0x000fe20007810000 */
[----:B------:R-:W-:Y:S01]  /*3a50*/  IMAD.WIDE.U32 R34, R59, -0x326172a9, RZ ;  /* 0xcd9e8d573b227825 */ /* 0x000fe200078e00ff */
[----:B------:R-:W-:-:S02]  /*3a60*/  FSEL R48, R28, -INF , !P4 ;  /* 0xff8000001c307808 */ /* 0x000fc40006000000 */
[----:B------:R-:W-:Y:S02]  /*3a70*/  FMNMX.FTZ R31, R37, R30, !PT ;  /* 0x0000001e251f7209 */ /* 0x000fe40007810000 */
[----:B------:R-:W-:Y:S02]  /*3a80*/  FSEL R38, R29, -INF , !P3 ;  /* 0xff8000001d267808 */ /* 0x000fe40005800000 */
[----:B------:R-:W-:Y:S01]  /*3a90*/  FMNMX.FTZ R28, R70, R31, !PT ;  /* 0x0000001f461c7209 */ /* 0x000fe20007810000 */
[----:B------:R-:W-:Y:S01]  /*3aa0*/  IMAD.WIDE.U32 R30, R10, -0x326172a9, RZ ;  /* 0xcd9e8d570a1e7825 */ /* 0x000fe200078e00ff */
[----:B------:R-:W-:Y:S02]  /*3ab0*/  LOP3.LUT R3, R67, UR5, R52, 0x96, !PT ;  /* 0x0000000543037c12 */ /* 0x000fe4000f8e9634 */
[----:B------:R-:W-:Y:S02]  /*3ac0*/  FMNMX.FTZ R29, R71, R28, !PT ;  /* 0x0000001c471d7209 */ /* 0x000fe40007810000 */
[----:B-1----:R-:W-:-:S02]  /*3ad0*/  FMNMX.FTZ R164, R73, R164, !PT ;  /* 0x000000a449a47209 */ /* 0x002fc40007810000 */
[----:B------:R-:W-:Y:S01]  /*3ae0*/  FSEL R52, R24, -INF , !P1 ;  /* 0xff80000018347808 */ /* 0x000fe20004800000 */
[----:B------:R-:W1:Y:S01]  /*3af0*/  SHFL.BFLY PT, R80, R29, 0x2, 0x1f ;  /* 0x0c401f001d507f89 */ /* 0x000e6200000e0000 */
[C-C-:B------:R-:W-:Y:S01]  /*3b00*/  LOP3.LUT R84, R65.reuse, UR5, R74.reuse, 0x96, !PT ;  /* 0x0000000541547c12 */ /* 0x140fe2000f8e964a */
[C---:B------:R-:W-:Y:S01]  /*3b10*/  FMUL.FTZ R24, R164.reuse, UR11 ;  /* 0x0000000ba4187c20 */ /* 0x040fe20008410000 */
[----:B------:R-:W-:Y:S02]  /*3b20*/  FSETP.NEU.FTZ.AND P1, PT, R164, -INF , PT ;  /* 0xff800000a400780b */ /* 0x000fe40003f3d000 */
[----:B------:R-:W-:Y:S01]  /*3b30*/  LOP3.LUT R74, R65, UR5, R74, 0x96, !PT ;  /* 0x00000005414a7c12 */ /* 0x000fe2000f8e964a */
[----:B------:R-:W-:Y:S01]  /*3b40*/  UIADD3 UR5, UR24, 0x3c6ef372, URZ ;  /* 0x3c6ef37218057890 */ /* 0x000fe2000fffe03f */
[----:B------:R-:W-:Y:S01]  /*3b50*/  FSEL R24, R24, RZ, P1 ;  /* 0x000000ff18187208 */ /* 0x000fe20000800000 */
[----:B------:R-:W-:Y:S01]  /*3b60*/  IMAD.WIDE.U32 R84, R84, -0x326172a9, RZ ;  /* 0xcd9e8d5754547825 */ /* 0x000fe200078e00ff */
[----:B------:R-:W-:-:S02]  /*3b70*/  FSEL R11, R45, -INF , !P2 ;  /* 0xff8000002d0b7808 */ /* 0x000fc40005000000 */
[----:B------:R-:W-:Y:S01]  /*3b80*/  FSEL R10, R25, -INF , !P0 ;  /* 0xff800000190a7808 */ /* 0x000fe20004000000 */
[----:B------:R-:W-:Y:S01]  /*3b90*/  FFMA.FTZ R54, R54, UR11, -R24 ;  /* 0x0000000b36367c23 */ /* 0x000fe20008010818 */
[----:B------:R-:W-:Y:S01]  /*3ba0*/  LOP3.LUT R86, R35, UR5, R72, 0x96, !PT ;  /* 0x0000000523567c12 */ /* 0x000fe2000f8e9648 */
[----:B------:R-:W-:Y:S01]  /*3bb0*/  IMAD.WIDE.U32 R74, R74, -0x326172a9, RZ ;  /* 0xcd9e8d574a4a7825 */ /* 0x000fe200078e00ff */
[----:B------:R-:W-:Y:S01]  /*3bc0*/  LOP3.LUT R35, R31, UR7, R88, 0x96, !PT ;  /* 0x000000071f237c12 */ /* 0x000fe2000f8e9658 */
[----:B------:R2:W-:Y:S02]  /*3bd0*/  MUFU.EX2 R111, R54 ;  /* 0x00000036006f7308 */ /* 0x0005e40000000800 */
[----:B------:R-:W-:Y:S01]  /*3be0*/  FFMA.FTZ R25, R49, UR11, -R24 ;  /* 0x0000000b31197c23 */ /* 0x000fe20008010818 */
[----:B------:R-:W-:Y:S01]  /*3bf0*/  IMAD.WIDE.U32 R86, R86, -0x2daee0ad, RZ ;  /* 0xd2511f5356567825 */ /* 0x000fe200078e00ff */
[----:B------:R-:W-:-:S03]  /*3c00*/  FSEL R40, R40, -INF , !P6 ;  /* 0xff80000028287808 */ /* 0x000fc60007000000 */
[----:B------:R-:W-:Y:S01]  /*3c10*/  FFMA.FTZ R235, R33, UR11, -R24 ;  /* 0x0000000b21eb7c23 */ /* 0x000fe20008010818 */
[----:B------:R-:W-:Y:S01]  /*3c20*/  LOP3.LUT R82, R89, UR5, R72, 0x96, !PT ;  /* 0x0000000559527c12 */ /* 0x000fe2000f8e9648 */
[--C-:B------:R-:W-:Y:S01]  /*3c30*/  FFMA.FTZ R22, R22, UR11, -R24.reuse ;  /* 0x0000000b16167c23 */ /* 0x100fe20008010818 */
[----:B------:R-:W-:Y:S01]  /*3c40*/  FMNMX.FTZ R49, R0, R11, !PT ;  /* 0x0000000b00317209 */ /* 0x000fe20007810000 */
[----:B------:R-:W-:Y:S01]  /*3c50*/  FFMA.FTZ R57, R23, UR11, -R24 ;  /* 0x0000000b17397c23 */ /* 0x000fe20008010818 */
[----:B-1----:R-:W-:Y:S01]  /*3c60*/  FMNMX.FTZ R31, R29, R80, !PT ;  /* 0x000000501d1f7209 */ /* 0x002fe20007810000 */
[----:B------:R-:W-:Y:S01]  /*3c70*/  IMAD.WIDE.U32 R82, R82, -0x2daee0ad, RZ ;  /* 0xd2511f5352527825 */ /* 0x000fe200078e00ff */
[----:B------:R-:W-:-:S03]  /*3c80*/  FSEL R187, R27, -INF , !P0 ;  /* 0xff8000001bbb7808 */ /* 0x000fc60004000000 */
[----:B------:R-:W-:Y:S01]  /*3c90*/  FFMA.FTZ R236, R55, UR11, -R24 ;  /* 0x0000000b37ec7c23 */ /* 0x000fe20008010818 */
[----:B------:R-:W-:Y:S01]  /*3ca0*/  LOP3.LUT R59, R85, UR7, R34, 0x96, !PT ;  /* 0x00000007553b7c12 */ /* 0x000fe2000f8e9622 */
[----:B------:R-:W-:Y:S01]  /*3cb0*/  FFMA.FTZ R234, R68, UR11, -R24 ;  /* 0x0000000b44ea7c23 */ /* 0x000fe20008010818 */
[----:B------:R-:W-:Y:S01]  /*3cc0*/  LOP3.LUT R72, R75, UR7, R34, 0x96, !PT ;  /* 0x000000074b487c12 */ /* 0x000fe2000f8e9622 */
[----:B------:R-:W-:Y:S01]  /*3cd0*/  FFMA.FTZ R233, R69, UR11, -R24 ;  /* 0x0000000b45e97c23 */ /* 0x000fe20008010818 */
[----:B--2---:R-:W1:Y:S01]  /*3ce0*/  SHFL.BFLY PT, R54, R31, 0x1, 0x1f ;  /* 0x0c201f001f367f89 */ /* 0x004e6200000e0000 */
[C-C-:B------:R-:W-:Y:S01]  /*3cf0*/  LOP3.LUT R34, R87.reuse, UR6, R64.reuse, 0x96, !PT ;  /* 0x0000000657227c12 */ /* 0x140fe2000f8e9640 */
[----:B------:R-:W-:Y:S01]  /*3d00*/  MUFU.EX2 R110, R25 ;  /* 0x00000019006e7308 */ /* 0x000fe20000000800 */
[----:B------:R-:W-:Y:S01]  /*3d10*/  LOP3.LUT R27, R87, UR6, R64, 0x96, !PT ;  /* 0x00000006571b7c12 */ /* 0x000fe2000f8e9640 */
[----:B------:R-:W-:Y:S01]  /*3d20*/  IMAD.WIDE.U32 R64, R3, -0x326172a9, RZ ;  /* 0xcd9e8d5703407825 */ /* 0x000fe200078e00ff */
[----:B------:R-:W-:Y:S01]  /*3d30*/  FSEL R50, R41, -INF , !P5 ;  /* 0xff80000029327808 */ /* 0x000fe20006800000 */
[----:B------:R-:W-:Y:S01]  /*3d40*/  UIADD3 UR5, UR25, -0x126145ec, URZ ;  /* 0xed9eba1419057890 */ /* 0x000fe2000fffe03f */
[----:B------:R-:W-:Y:S01]  /*3d50*/  FMNMX.FTZ R3, R40, R49, !PT ;  /* 0x0000003128037209 */ /* 0x000fe20007810000 */
[----:B------:R-:W-:Y:S01]  /*3d60*/  IMAD R41, R56, -0x326172a9, RZ ;  /* 0xcd9e8d5738297824 */ /* 0x000fe200078e02ff */
[----:B------:R-:W-:Y:S01]  /*3d70*/  FSEL R9, R47, -INF , !P2 ;  /* 0xff8000002f097808 */ /* 0x000fe20005000000 */
[----:B------:R2:W-:Y:S01]  /*3d80*/  MUFU.EX2 R120, R22 ;  /* 0x0000001600787308 */ /* 0x0005e20000000800 */
[----:B------:R-:W-:Y:S01]  /*3d90*/  FMNMX.FTZ R3, R50, R3, !PT ;  /* 0x0000000332037209 */ /* 0x000fe20007810000 */
[----:B------:R-:W-:Y:S01]  /*3da0*/  IMAD.WIDE.U32 R80, R27, -0x326172a9, RZ ;  /* 0xcd9e8d571b507825 */ /* 0x000fe200078e00ff */
[----:B------:R-:W-:-:S02]  /*3db0*/  FSEL R42, R42, -INF , !P6 ;  /* 0xff8000002a2a7808 */ /* 0x000fc40007000000 */
[----:B------:R-:W-:Y:S01]  /*3dc0*/  FMNMX.FTZ R3, R48, R3, !PT ;  /* 0x0000000330037209 */ /* 0x000fe20007810000 */
[----:B------:R-:W-:Y:S01]  /*3dd0*/  IMAD.WIDE.U32 R72, R72, -0x2daee0ad, RZ ;  /* 0xd2511f5348487825 */ /* 0x000fe200078e00ff */
[----:B------:R-:W-:Y:S01]  /*3de0*/  LOP3.LUT R41, R65, UR7, R41, 0x96, !PT ;  /* 0x0000000741297c12 */ /* 0x000fe2000f8e9629 */
[----:B------:R3:W-:Y:S01]  /*3df0*/  MUFU.EX2 R90, R57 ;  /* 0x00000039005a7308 */ /* 0x0007e20000000800 */
[----:B------:R-:W-:Y:S01]  /*3e00*/  FMNMX.FTZ R3, R38, R3, !PT ;  /* 0x0000000326037209 */ /* 0x000fe20007810000 */
[----:B------:R-:W-:Y:S01]  /*3e10*/  UIADD3 UR7, UR24, 0x1715609d, URZ ;  /* 0x1715609d18077890 */ /* 0x000fe2000fffe03f */
[----:B------:R-:W-:Y:S02]  /*3e20*/  FSEL R43, R43, -INF , !P5 ;  /* 0xff8000002b2b7808 */ /* 0x000fe40006800000 */
[----:B------:R-:W-:Y:S02]  /*3e30*/  FMNMX.FTZ R33, R52, R3, !PT ;  /* 0x0000000334217209 */ /* 0x000fe40007810000 */
[----:B-1----:R-:W-:Y:S01]  /*3e40*/  FMNMX.FTZ R3, R31, R54, !PT ;  /* 0x000000361f037209 */ /* 0x002fe20007810000 */
[----:B------:R-:W-:Y:S01]  /*3e50*/  MUFU.EX2 R236, R236 ;  /* 0x000000ec00ec7308 */ /* 0x000fe20000000800 */
[----:B------:R-:W-:Y:S01]  /*3e60*/  FMNMX.FTZ R54, R10, R33, !PT ;  /* 0x000000210a367209 */ /* 0x000fe20007810000 */
[----:B--2---:R-:W-:Y:S01]  /*3e70*/  IMAD.WIDE.U32 R22, R35, -0x2daee0ad, RZ ;  /* 0xd2511f5323167825 */ /* 0x004fe200078e00ff */
[----:B------:R-:W-:-:S03]  /*3e80*/  FMNMX.FTZ R33, R8, R9, !PT ;  /* 0x0000000908217209 */ /* 0x000fc60007810000 */
[C---:B------:R-:W-:Y:S01]  /*3e90*/  FMUL.FTZ R24, R3.reuse, UR11 ;  /* 0x0000000b03187c20 */ /* 0x040fe20008410000 */
[----:B------:R-:W-:Y:S01]  /*3ea0*/  FSETP.NEU.FTZ.AND P0, PT, R3, -INF , PT ;  /* 0xff8000000300780b */ /* 0x000fe20003f1d000 */
[----:B------:R-:W1:Y:S01]  /*3eb0*/  SHFL.BFLY PT, R31, R54, 0x2, 0x1f ;  /* 0x0c401f00361f7f89 */ /* 0x000e6200000e0000 */
[----:B------:R-:W-:Y:S01]  /*3ec0*/  LOP3.LUT R25, R83, UR6, R66, 0x96, !PT ;  /* 0x0000000653197c12 */ /* 0x000fe2000f8e9642 */
[----:B------:R-:W-:Y:S01]  /*3ed0*/  IMAD.WIDE.U32 R66, R41, -0x2daee0ad, RZ ;  /* 0xd2511f5329427825 */ /* 0x000fe200078e00ff */
[----:B------:R-:W-:Y:S01]  /*3ee0*/  FMNMX.FTZ R68, R42, R33, !PT ;  /* 0x000000212a447209 */ /* 0x000fe20007810000 */
[----:B------:R-:W-:Y:S01]  /*3ef0*/  MUFU.EX2 R235, R235 ;  /* 0x000000eb00eb7308 */ /* 0x000fe20000000800 */
[----:B------:R-:W-:Y:S01]  /*3f00*/  FSEL R24, R24, RZ, P0 ;  /* 0x000000ff18187208 */ /* 0x000fe20000000000 */
[----:B------:R-:W-:Y:S01]  /*3f10*/  IMAD.WIDE.U32 R34, R34, -0x326172a9, RZ ;  /* 0xcd9e8d5722227825 */ /* 0x000fe200078e00ff */
[----:B------:R-:W-:Y:S02]  /*3f20*/  FMNMX.FTZ R27, R43, R68, !PT ;  /* 0x000000442b1b7209 */ /* 0x000fe40007810000 */
[----:B------:R-:W-:Y:S01]  /*3f30*/  LOP3.LUT R100, R23, UR5, R82, 0x96, !PT ;  /* 0x0000000517647c12 */ /* 0x000fe2000f8e9652 */
[----:B------:R-:W-:Y:S01]  /*3f40*/  FFMA.FTZ R41, R36, UR11, -R24 ;  /* 0x0000000b24297c23 */ /* 0x000fe20008010818 */
[----:B------:R-:W-:Y:S01]  /*3f50*/  LOP3.LUT R23, R67, UR5, R82, 0x96, !PT ;  /* 0x0000000543177c12 */ /* 0x000fe2000f8e9652 */
[--C-:B------:R-:W-:Y:S01]  /*3f60*/  FFMA.FTZ R231, R37, UR11, -R24.reuse ;  /* 0x0000000b25e77c23 */ /* 0x100fe20008010818 */
[----:B------:R-:W-:Y:S01]  /*3f70*/  FMNMX.FTZ R36, R226, R27, !PT ;  /* 0x0000001be2247209 */ /* 0x000fe20007810000 */
[----:B------:R-:W-:Y:S01]  /*3f80*/  FFMA.FTZ R51, R51, UR11, -R24 ;  /* 0x0000000b33337c23 */ /* 0x000fe20008010818 */
[----:B------:R-:W-:Y:S01]  /*3f90*/  LOP3.LUT R56, R73, UR5, R86, 0x96, !PT ;  /* 0x0000000549387c12 */ /* 0x000fe2000f8e9656 */
[----:B------:R-:W-:Y:S01]  /*3fa0*/  IMAD.WIDE.U32 R68, R23, -0x326172a9, RZ ;  /* 0xcd9e8d5717447825 */ /* 0x000fe200078e00ff */
[----:B------:R-:W-:-:S03]  /*3fb0*/  FMNMX.FTZ R23, R223, R36, !PT ;  /* 0x00000024df177209 */ /* 0x000fc60007810000 */
[----:B------:R-:W-:Y:S01]  /*3fc0*/  FFMA.FTZ R39, R39, UR11, -R24 ;  /* 0x0000000b27277c23 */ /* 0x000fe20008010818 */
[----:B------:R-:W-:Y:S01]  /*3fd0*/  LOP3.LUT R84, R35, UR9, R84, 0x96, !PT ;  /* 0x0000000923547c12 */ /* 0x000fe2000f8e9654 */
[----:B---3--:R-:W-:Y:S01]  /*3fe0*/  IMAD.WIDE.U32 R56, R56, -0x326172a9, RZ ;  /* 0xcd9e8d5738387825 */ /* 0x008fe200078e00ff */
[----:B------:R-:W-:-:S03]  /*3ff0*/  FMNMX.FTZ R36, R26, R23, !PT ;  /* 0x000000171a247209 */ /* 0x000fc60007810000 */
[----:B------:R-:W-:Y:S01]  /*4000*/  FFMA.FTZ R232, R53, UR11, -R24 ;  /* 0x0000000b35e87c23 */ /* 0x000fe20008010818 */
[----:B------:R-:W-:Y:S01]  /*4010*/  LOP3.LUT R35, R81, UR9, R74, 0x96, !PT ;  /* 0x0000000951237c12 */ /* 0x000fe2000f8e964a */
[----:B------:R-:W-:Y:S01]  /*4020*/  IMAD.WIDE.U32 R74, R25, -0x326172a9, RZ ;  /* 0xcd9e8d57194a7825 */ /* 0x000fe200078e00ff */
[----:B------:R-:W-:-:S03]  /*4030*/  LOP3.LUT R33, R57, UR7, R80, 0x96, !PT ;  /* 0x0000000739217c12 */ /* 0x000fc6000f8e9650 */
[----:B------:R-:W-:Y:S01]  /*4040*/  FFMA.FTZ R230, R70, UR11, -R24 ;  /* 0x0000000b46e67c23 */ /* 0x000fe20008010818 */
[----:B-1----:R-:W-:Y:S01]  /*4050*/  FMNMX.FTZ R31, R54, R31, !PT ;  /* 0x0000001f361f7209 */ /* 0x002fe20007810000 */
[----:B------:R-:W-:Y:S01]  /*4060*/  IMAD.WIDE.U32 R84, R84, -0x2daee0ad, RZ ;  /* 0xd2511f5354547825 */ /* 0x000fe200078e00ff */
[----:B------:R-:W-:-:S03]  /*4070*/  FMNMX.FTZ R54, R187, R36, !PT ;  /* 0x00000024bb367209 */ /* 0x000fc60007810000 */
[----:B------:R-:W-:Y:S01]  /*4080*/  FFMA.FTZ R191, R71, UR11, -R24 ;  /* 0x0000000b47bf7c23 */ /* 0x000fe20008010818 */
[----:B------:R-:W-:Y:S01]  /*4090*/  LOP3.LUT R28, R83, UR6, R58, 0x96, !PT ;  /* 0x00000006531c7c12 */ /* 0x000fe2000f8e963a */
[----:B------:R-:W-:Y:S01]  /*40a0*/  UIADD3 UR6, UR25, -0x56f99767, URZ ;  /* 0xa906689919067890 */ /* 0x000fe2000fffe03f */
[----:B------:R-:W-:Y:S01]  /*40b0*/  LOP3.LUT R25, R75, UR9, R64, 0x96, !PT ;  /* 0x000000094b197c12 */ /* 0x000fe2000f8e9640 */
[----:B------:R-:W-:Y:S01]  /*40c0*/  IMAD.WIDE.U32 R64, R33, -0x2daee0ad, RZ ;  /* 0xd2511f5321407825 */ /* 0x000fe200078e00ff */
[----:B------:R-:W-:Y:S01]  /*40d0*/  LOP3.LUT R27, R69, UR7, R74, 0x96, !PT ;  /* 0x00000007451b7c12 */ /* 0x000fe2000f8e964a */
[----:B------:R-:W1:Y:S01]  /*40e0*/  SHFL.BFLY PT, R33, R54, 0x2, 0x1f ;  /* 0x0c401f0036217f89 */ /* 0x000e6200000e0000 */
[----:B------:R2:W-:Y:S01]  /*40f0*/  MUFU.EX2 R136, R51 ;  /* 0x0000003300887308 */ /* 0x0005e20000000800 */
[----:B------:R-:W-:Y:S01]  /*4100*/  IMAD.WIDE.U32 R58, R59, -0x2daee0ad, RZ ;  /* 0xd2511f533b3a7825 */ /* 0x000fe200078e00ff */
[----:B------:R-:W-:Y:S02]  /*4110*/  LOP3.LUT R36, R64, 0xffff, RZ, 0xc0, !PT ;  /* 0x0000ffff40247812 */ /* 0x000fe400078ec0ff */
[----:B------:R-:W-:Y:S01]  /*4120*/  SHF.R.U32.HI R131, RZ, 0x18, R64 ;  /* 0x00000018ff837819 */ /* 0x000fe20000011640 */
[----:B------:R-:W-:Y:S01]  /*4130*/  IMAD.WIDE.U32 R74, R25, -0x2daee0ad, RZ ;  /* 0xd2511f53194a7825 */ /* 0x000fe200078e00ff */
[----:B------:R-:W-:Y:S01]  /*4140*/  LOP3.LUT R29, R59, UR5, R86, 0x96, !PT ;  /* 0x000000053b1d7c12 */ /* 0x000fe2000f8e9656 */
[----:B------:R-:W-:Y:S01]  /*4150*/  UIADD3 UR5, UR25, 0x646e171e, URZ ;  /* 0x646e171e19057890 */ /* 0x000fe2000fffe03f */
[----:B------:R-:W-:Y:S01]  /*4160*/  LOP3.LUT R23, R85, UR6, R58, 0x96, !PT ;  /* 0x0000000655177c12 */ /* 0x000fe2000f8e963a */
[----:B------:R-:W-:-:S04]  /*4170*/  IMAD.WIDE.U32 R58, R35, -0x2daee0ad, RZ ;  /* 0xd2511f53233a7825 */ /* 0x000fc800078e00ff */
[----:B------:R-:W-:Y:S01]  /*4180*/  FFMA.FTZ R35, R2, UR11, -R24 ;  /* 0x0000000b02237c23 */ /* 0x000fe20008010818 */
[----:B------:R-:W-:Y:S01]  /*4190*/  SHF.R.U32.HI R25, RZ, 0x10, R64 ;  /* 0x00000010ff197819 */ /* 0x000fe20000011640 */
[----:B------:R-:W3:Y:S01]  /*41a0*/  SHFL.BFLY PT, R2, R31, 0x1, 0x1f ;  /* 0x0c201f001f027f89 */ /* 0x000ee200000e0000 */
[----:B------:R-:W-:Y:S01]  /*41b0*/  LOP3.LUT R66, R75, UR6, R66, 0x96, !PT ;  /* 0x000000064b427c12 */ /* 0x000fe2000f8e9642 */
[----:B------:R4:W5:Y:S01]  /*41c0*/  MUFU.EX2 R137, R41 ;  /* 0x0000002900897308 */ /* 0x0009620000000800 */
[----:B------:R-:W-:Y:S01]  /*41d0*/  LOP3.LUT R72, R59, UR6, R72, 0x96, !PT ;  /* 0x000000063b487c12 */ /* 0x000fe2000f8e9648 */
[----:B------:R-:W-:Y:S01]  /*41e0*/  IMAD.WIDE.U32 R94, R28, -0x326172a9, RZ ;  /* 0xcd9e8d571c5e7825 */ /* 0x000fe200078e00ff */
[----:B------:R-:W-:Y:S02]  /*41f0*/  LOP3.LUT R129, R65, UR5, R58, 0x96, !PT ;  /* 0x0000000541817c12 */ /* 0x000fe4000f8e963a */
[----:B------:R-:W-:Y:S01]  /*4200*/  LOP3.LUT R24, R25, 0xff, RZ, 0xc0, !PT ;  /* 0x000000ff19187812 */ /* 0x000fe200078ec0ff */
[----:B------:R-:W-:Y:S01]  /*4210*/  IMAD.WIDE.U32 R58, R27, -0x2daee0ad, RZ ;  /* 0xd2511f531b3a7825 */ /* 0x000fe200078e00ff */
[----:B--2---:R-:W-:Y:S01]  /*4220*/  LOP3.LUT R51, R64, 0xff, RZ, 0xc0, !PT ;  /* 0x000000ff40337812 */ /* 0x004fe200078ec0ff */
[----:B------:R2:W-:Y:S01]  /*4230*/  MUFU.EX2 R116, R35 ;  /* 0x0000002300747308 */ /* 0x0005e20000000800 */
[----:B-1----:R-:W-:Y:S01]  /*4240*/  FMNMX.FTZ R54, R54, R33, !PT ;  /* 0x0000002136367209 */ /* 0x002fe20007810000 */
[----:B------:R-:W-:Y:S01]  /*4250*/  IMAD.WIDE.U32 R72, R72, -0x326172a9, RZ ;  /* 0xcd9e8d5748487825 */ /* 0x000fe200078e00ff */
[----:B------:R-:W-:-:S02]  /*4260*/  LOP3.LUT R64, R58, 0xffff, RZ, 0xc0, !PT ;  /* 0x0000ffff3a407812 */ /* 0x000fc400078ec0ff */
[----:B------:R-:W-:Y:S01]  /*4270*/  LOP3.LUT R49, R58, 0xff, RZ, 0xc0, !PT ;  /* 0x000000ff3a317812 */ /* 0x000fe200078ec0ff */
[----:B------:R-:W1:Y:S01]  /*4280*/  SHFL.BFLY PT, R37, R54, 0x1, 0x1f ;  /* 0x0c201f0036257f89 */ /* 0x000e6200000e0000 */
[--C-:B------:R-:W-:Y:S01]  /*4290*/  SHF.R.U32.HI R27, RZ, 0x10, R58.reuse ;  /* 0x00000010ff1b7819 */ /* 0x100fe2000001163a */
[----:B------:R-:W-:Y:S01]  /*42a0*/  IMAD.WIDE.U32 R66, R66, -0x326172a9, RZ ;  /* 0xcd9e8d5742427825 */ /* 0x000fe200078e00ff */
[----:B------:R-:W-:Y:S01]  /*42b0*/  SHF.R.U32.HI R127, RZ, 0x18, R58 ;  /* 0x00000018ff7f7819 */ /* 0x000fe2000001163a */
[----:B------:R-:W5:Y:S01]  /*42c0*/  MUFU.EX2 R91, R39 ;  /* 0x00000027005b7308 */ /* 0x000f620000000800 */
[----:B------:R-:W-:Y:S01]  /*42d0*/  LOP3.LUT R58, R72, 0xffff, RZ, 0xc0, !PT ;  /* 0x0000ffff483a7812 */ /* 0x000fe200078ec0ff */
[----:B------:R-:W-:Y:S01]  /*42e0*/  IMAD.WIDE.U32 R100, R100, -0x326172a9, RZ ;  /* 0xcd9e8d5764647825 */ /* 0x000fe200078e00ff */
[----:B----4-:R-:W-:Y:S02]  /*42f0*/  LOP3.LUT R41, R72, 0xff, RZ, 0xc0, !PT ;  /* 0x000000ff48297812 */ /* 0x010fe400078ec0ff */
[----:B---3--:R-:W-:-:S02]  /*4300*/  FMNMX.FTZ R2, R31, R2, !PT ;  /* 0x000000021f027209 */ /* 0x008fc40007810000 */
[----:B------:R-:W-:Y:S01]  /*4310*/  SHF.R.U32.HI R58, RZ, 0x8, R58 ;  /* 0x00000008ff3a7819 */ /* 0x000fe2000001163a */
[----:B------:R-:W-:Y:S01]  /*4320*/  MUFU.EX2 R234, R234 ;  /* 0x000000ea00ea7308 */ /* 0x000fe20000000800 */
[C---:B------:R-:W-:Y:S01]  /*4330*/  FSETP.NEU.FTZ.AND P0, PT, R2.reuse, -INF , PT ;  /* 0xff8000000200780b */ /* 0x040fe20003f1d000 */
[----:B------:R-:W-:Y:S01]  /*4340*/  FMUL.FTZ R25, R2, UR11 ;  /* 0x0000000b02197c20 */ /* 0x000fe20008410000 */
[----:B--2---:R-:W-:Y:S02]  /*4350*/  LOP3.LUT R35, R59, UR5, R74, 0x96, !PT ;  /* 0x000000053b237c12 */ /* 0x004fe4000f8e964a */
[----:B------:R-:W-:Y:S02]  /*4360*/  PRMT R41, R41, 0x5410, R58 ;  /* 0x0000541029297816 */ /* 0x000fe4000000003a */
[----:B------:R-:W-:Y:S01]  /*4370*/  FSEL R25, R25, RZ, P0 ;  /* 0x000000ff19197208 */ /* 0x000fe20000000000 */
[----:B------:R-:W-:Y:S01]  /*4380*/  MUFU.EX2 R233, R233 ;  /* 0x000000e900e97308 */ /* 0x000fe20000000800 */
[----:B------:R-:W-:-:S02]  /*4390*/  LOP3.LUT R31, R66, 0xffff, RZ, 0xc0, !PT ;  /* 0x0000ffff421f7812 */ /* 0x000fc400078ec0ff */
[----:B------:R-:W-:Y:S01]  /*43a0*/  LOP3.LUT R53, R73, UR10, R56, 0x96, !PT ;  /* 0x0000000a49357c12 */ /* 0x000fe2000f8e9638 */
[--C-:B------:R-:W-:Y:S01]  /*43b0*/  FFMA.FTZ R55, R0, UR11, -R25.reuse ;  /* 0x0000000b00377c23 */ /* 0x100fe20008010819 */
[----:B------:R-:W-:Y:S01]  /*43c0*/  LOP3.LUT R0, R27, 0xff, RZ, 0xc0, !PT ;  /* 0x000000ff1b007812 */ /* 0x000fe200078ec0ff */
[--C-:B------:R-:W-:Y:S01]  /*43d0*/  FFMA.FTZ R58, R40, UR11, -R25.reuse ;  /* 0x0000000b283a7c23 */ /* 0x100fe20008010819 */
[----:B------:R-:W-:Y:S01]  /*43e0*/  FFMA.FTZ R57, R11, UR11, -R25 ;  /* 0x0000000b0b397c23 */ /* 0x000fe20008010819 */
[C---:B------:R-:W-:Y:S01]  /*43f0*/  LOP3.LUT R40, R35.reuse, 0xffff, RZ, 0xc0, !PT ;  /* 0x0000ffff23287812 */ /* 0x040fe200078ec0ff */
[----:B------:R2:W-:Y:S01]  /*4400*/  MUFU.EX2 R139, R55 ;  /* 0x00000037008b7308 */ /* 0x0005e20000000800 */
[----:B------:R-:W-:Y:S01]  /*4410*/  PRMT R127, R0, 0x5410, R127 ;  /* 0x00005410007f7816 */ /* 0x000fe2000000007f */
[----:B------:R-:W-:Y:S01]  /*4420*/  FFMA.FTZ R228, R38, UR11, -R25 ;  /* 0x0000000b26e47c23 */ /* 0x000fe20008010819 */
[----:B------:R-:W-:Y:S01]  /*4430*/  SHF.R.U32.HI R11, RZ, 0x10, R129 ;  /* 0x00000010ff0b7819 */ /* 0x000fe20000011681 */
[--C-:B------:R-:W-:Y:S01]  /*4440*/  FFMA.FTZ R229, R48, UR11, -R25.reuse ;  /* 0x0000000b30e57c23 */ /* 0x100fe20008010819 */
[----:B-1----:R-:W-:Y:S01]  /*4450*/  FMNMX.FTZ R0, R54, R37, !PT ;  /* 0x0000002536007209 */ /* 0x002fe20007810000 */
[--C-:B------:R-:W-:Y:S01]  /*4460*/  FFMA.FTZ R190, R10, UR11, -R25.reuse ;  /* 0x0000000b0abe7c23 */ /* 0x100fe20008010819 */
[----:B------:R-:W-:Y:S01]  /*4470*/  LOP3.LUT R37, R35, 0xff, RZ, 0xc0, !PT ;  /* 0x000000ff23257812 */ /* 0x000fe200078ec0ff */
[----:B------:R1:W3:Y:S01]  /*4480*/  MUFU.EX2 R138, R57 ;  /* 0x00000039008a7308 */ /* 0x0002e20000000800 */
[----:B------:R-:W-:Y:S01]  /*4490*/  SHF.R.U32.HI R40, RZ, 0x8, R40 ;  /* 0x00000008ff287819 */ /* 0x000fe20000011628 */
[----:B------:R-:W-:Y:S01]  /*44a0*/  FFMA.FTZ R227, R52, UR11, -R25 ;  /* 0x0000000b34e37c23 */ /* 0x000fe20008010819 */
[----:B------:R-:W-:-:S02]  /*44b0*/  LOP3.LUT R33, R66, 0xff, RZ, 0xc0, !PT ;  /* 0x000000ff42217812 */ /* 0x000fc400078ec0ff */
[C---:B------:R-:W-:Y:S02]  /*44c0*/  LOP3.LUT R54, R129.reuse, 0xff, RZ, 0xc0, !PT ;  /* 0x000000ff81367812 */ /* 0x040fe400078ec0ff */
[----:B------:R-:W-:Y:S01]  /*44d0*/  SHF.R.U32.HI R38, RZ, 0x8, R31 ;  /* 0x00000008ff267819 */ /* 0x000fe2000001161f */
[----:B------:R-:W-:Y:S01]  /*44e0*/  MUFU.EX2 R104, R58 ;  /* 0x0000003a00687308 */ /* 0x000fe20000000800 */
[----:B--2---:R-:W-:Y:S02]  /*44f0*/  LOP3.LUT R55, R129, 0xffff, RZ, 0xc0, !PT ;  /* 0x0000ffff81377812 */ /* 0x004fe400078ec0ff */
[----:B------:R-:W-:Y:S02]  /*4500*/  SHF.R.U32.HI R129, RZ, 0x18, R129 ;  /* 0x00000018ff817819 */ /* 0x000fe40000011681 */
[----:B------:R-:W-:Y:S02]  /*4510*/  PRMT R37, R37, 0x5410, R40 ;  /* 0x0000541025257816 */ /* 0x000fe40000000028 */
[----:B------:R-:W-:Y:S01]  /*4520*/  LOP3.LUT R48, R53, 0xffff, RZ, 0xc0, !PT ;  /* 0x0000ffff35307812 */ /* 0x000fe200078ec0ff */
[----:B------:R-:W-:Y:S01]  /*4530*/  MUFU.EX2 R232, R232 ;  /* 0x000000e800e87308 */ /* 0x000fe20000000800 */
[----:B-1----:R-:W-:Y:S01]  /*4540*/  FFMA.FTZ R57, R50, UR11, -R25 ;  /* 0x0000000b32397c23 */ /* 0x002fe20008010819 */
[----:B------:R-:W-:-:S02]  /*4550*/  LOP3.LUT R50, R11, 0xff, RZ, 0xc0, !PT ;  /* 0x000000ff0b327812 */ /* 0x000fc400078ec0ff */
[----:B------:R-:W-:Y:S02]  /*4560*/  SHF.R.U32.HI R36, RZ, 0x8, R36 ;  /* 0x00000008ff247819 */ /* 0x000fe40000011624 */
[----:B------:R-:W-:Y:S02]  /*4570*/  SHF.R.U32.HI R40, RZ, 0x10, R53 ;  /* 0x00000010ff287819 */ /* 0x000fe40000011635 */
[----:B------:R-:W-:Y:S01]  /*4580*/  PRMT R33, R33, 0x5410, R38 ;  /* 0x0000541021217816 */ /* 0x000fe20000000026 */
[----:B------:R-:W-:Y:S01]  /*4590*/  FMUL.FTZ R38, R0, UR11 ;  /* 0x0000000b00267c20 */ /* 0x000fe20008410000 */
[----:B------:R-:W-:Y:S01]  /*45a0*/  PRMT R129, R50, 0x5410, R129 ;  /* 0x0000541032817816 */ /* 0x000fe20000000081 */
[----:B------:R-:W-:Y:S01]  /*45b0*/  MUFU.EX2 R97, R57 ;  /* 0x0000003900617308 */ /* 0x000fe20000000800 */
[--C-:B------:R-:W-:Y:S02]  /*45c0*/  SHF.R.U32.HI R50, RZ, 0x10, R35.reuse ;  /* 0x00000010ff327819 */ /* 0x100fe40000011623 */
[----:B------:R-:W-:-:S02]  /*45d0*/  SHF.R.U32.HI R125, RZ, 0x18, R35 ;  /* 0x00000018ff7d7819 */ /* 0x000fc40000011623 */
[----:B------:R-:W-:Y:S02]  /*45e0*/  FSETP.NEU.FTZ.AND P0, PT, R0, -INF , PT ;  /* 0xff8000000000780b */ /* 0x000fe40003f1d000 */
[----:B------:R-:W-:Y:S01]  /*45f0*/  LOP3.LUT R35, R53, 0xff, RZ, 0xc0, !PT ;  /* 0x000000ff35237812 */ /* 0x000fe200078ec0ff */
[----:B------:R-:W-:Y:S01]  /*4600*/  MUFU.EX2 R231, R231 ;  /* 0x000000e700e77308 */ /* 0x000fe20000000800 */
[----:B------:R-:W-:Y:S02]  /*4610*/  SHF.R.U32.HI R48, RZ, 0x8, R48 ;  /* 0x00000008ff307819 */ /* 0x000fe40000011630 */
[----:B------:R-:W-:Y:S02]  /*4620*/  PRMT R51, R51, 0x5410, R36 ;  /* 0x0000541033337816 */ /* 0x000fe40000000024 */
[----:B------:R-:W-:Y:S02]  /*4630*/  PRMT R131, R24, 0x5410, R131 ;  /* 0x0000541018837816 */ /* 0x000fe40000000083 */
[----:B------:R-:W-:Y:S01]  /*4640*/  SHF.R.U32.HI R53, RZ, 0x18, R53 ;  /* 0x00000018ff357819 */ /* 0x000fe20000011635 */
[----:B------:R-:W-:Y:S01]  /*4650*/  MUFU.EX2 R229, R229 ;  /* 0x000000e500e57308 */ /* 0x000fe20000000800 */
[----:B------:R-:W-:-:S02]  /*4660*/  LOP3.LUT R40, R40, 0xff, RZ, 0xc0, !PT ;  /* 0x000000ff28287812 */ /* 0x000fc400078ec0ff */
[----:B------:R-:W-:Y:S02]  /*4670*/  LOP3.LUT R24, R67, UR10, R68, 0x96, !PT ;  /* 0x0000000a43187c12 */ /* 0x000fe4000f8e9644 */
[----:B------:R-:W-:Y:S02]  /*4680*/  SHF.R.U32.HI R36, RZ, 0x10, R66 ;  /* 0x00000010ff247819 */ /* 0x000fe40000011642 */
[----:B------:R-:W-:Y:S01]  /*4690*/  FSEL R10, R38, RZ, P0 ;  /* 0x000000ff260a7208 */ /* 0x000fe20000000000 */
[----:B------:R-:W-:Y:S01]  /*46a0*/  MUFU.EX2 R228, R228 ;  /* 0x000000e400e47308 */ /* 0x000fe20000000800 */
[----:B------:R-:W-:Y:S02]  /*46b0*/  PRMT R31, R35, 0x5410, R48 ;  /* 0x00005410231f7816 */ /* 0x000fe40000000030 */
[----:B------:R-:W-:Y:S01]  /*46c0*/  SHF.R.U32.HI R56, RZ, 0x10, R72 ;  /* 0x00000010ff387819 */ /* 0x000fe20000011648 */
[--C-:B------:R-:W-:Y:S01]  /*46d0*/  FFMA.FTZ R9, R9, UR11, -R10.reuse ;  /* 0x0000000b09097c23 */ /* 0x100fe2000801080a */
[----:B------:R-:W-:Y:S01]  /*46e0*/  PRMT R35, R40, 0x5410, R53 ;  /* 0x0000541028237816 */ /* 0x000fe20000000035 */
[--C-:B------:R-:W-:Y:S01]  /*46f0*/  FFMA.FTZ R225, R43, UR11, -R10.reuse ;  /* 0x0000000b2be17c23 */ /* 0x100fe2000801080a */
[----:B------:R-:W-:Y:S01]  /*4700*/  LOP3.LUT R40, R36, 0xff, RZ, 0xc0, !PT ;  /* 0x000000ff24287812 */ /* 0x000fe200078ec0ff */
[----:B------:R-:W-:Y:S01]  /*4710*/  FFMA.FTZ R42, R42, UR11, -R10 ;  /* 0x0000000b2a2a7c23 */ /* 0x000fe2000801080a */
[----:B------:R-:W-:Y:S01]  /*4720*/  LOP3.LUT R53, R24, 0xffff, RZ, 0xc0, !PT ;  /* 0x0000ffff18357812 */ /* 0x000fe200078ec0ff */
[----:B------:R-:W-:Y:S01]  /*4730*/  MUFU.EX2 R144, R9 ;  /* 0x0000000900907308 */ /* 0x000fe20000000800 */
[----:B------:R-:W-:Y:S01]  /*4740*/  SHF.R.U32.HI R38, RZ, 0x10, R24 ;  /* 0x00000010ff267819 */ /* 0x000fe20000011618 */
[--C-:B------:R-:W-:Y:S01]  /*4750*/  FFMA.FTZ R226, R226, UR11, -R10.reuse ;  /* 0x0000000be2e27c23 */ /* 0x100fe2000801080a */
[----:B------:R-:W-:Y:S01]  /*4760*/  LOP3.LUT R36, R24, 0xff, RZ, 0xc0, !PT ;  /* 0x000000ff18247812 */ /* 0x000fe200078ec0ff */
[----:B------:R-:W-:Y:S01]  /*4770*/  FFMA.FTZ R223, R223, UR11, -R10 ;  /* 0x0000000bdfdf7c23 */ /* 0x000fe2000801080a */
[----:B------:R-:W-:Y:S01]  /*4780*/  SHF.R.U32.HI R25, RZ, 0x18, R24 ;  /* 0x00000018ff197819 */ /* 0x000fe20000011618 */
[----:B------:R-:W-:Y:S01]  /*4790*/  FFMA.FTZ R24, R8, UR11, -R10 ;  /* 0x0000000b08187c23 */ /* 0x000fe2000801080a */
[----:B------:R-:W-:Y:S01]  /*47a0*/  SHF.R.U32.HI R39, RZ, 0x18, R72 ;  /* 0x00000018ff277819 */ /* 0x000fe20000011648 */
[----:B------:R-:W-:Y:S01]  /*47b0*/  IMAD.U32 R8, RZ, RZ, UR8 ;  /* 0x00000008ff087e24 */ /* 0x000fe2000f8e00ff */
[----:B------:R-:W-:Y:S01]  /*47c0*/  LOP3.LUT R56, R56, 0xff, RZ, 0xc0, !PT ;  /* 0x000000ff38387812 */ /* 0x000fe200078ec0ff */
[----:B------:R1:W2:Y:S01]  /*47d0*/  MUFU.EX2 R145, R24 ;  /* 0x0000001800917308 */ /* 0x0002a20000000800 */
[----:B------:R-:W-:Y:S01]  /*47e0*/  SHF.R.U32.HI R64, RZ, 0x8, R64 ;  /* 0x00000008ff407819 */ /* 0x000fe20000011640 */
[----:B------:R-:W-:Y:S01]  /*47f0*/  FFMA.FTZ R224, R26, UR11, -R10 ;  /* 0x0000000b1ae07c23 */ /* 0x000fe2000801080a */
[----:B------:R-:W-:Y:S01]  /*4800*/  SHF.R.U32.HI R27, RZ, 0x18, R66 ;  /* 0x00000018ff1b7819 */ /* 0x000fe20000011642 */
[----:B------:R-:W-:Y:S01]  /*4810*/  FFMA.FTZ R187, R187, UR11, -R10 ;  /* 0x0000000bbbbb7c23 */ /* 0x000fe2000801080a */
[----:B------:R-:W-:-:S02]  /*4820*/  SHF.R.U32.HI R55, RZ, 0x8, R55 ;  /* 0x00000008ff377819 */ /* 0x000fc40000011637 */
[----:B------:R-:W-:Y:S01]  /*4830*/  LOP3.LUT R50, R50, 0xff, RZ, 0xc0, !PT ;  /* 0x000000ff32327812 */ /* 0x000fe200078ec0ff */
[----:B------:R-:W-:Y:S01]  /*4840*/  MUFU.EX2 R102, R42 ;  /* 0x0000002a00667308 */ /* 0x000fe20000000800 */
[----:B------:R-:W-:Y:S02]  /*4850*/  SHF.R.U32.HI R53, RZ, 0x8, R53 ;  /* 0x00000008ff357819 */ /* 0x000fe40000011635 */
[----:B------:R-:W-:Y:S02]  /*4860*/  LOP3.LUT R38, R38, 0xff, RZ, 0xc0, !PT ;  /* 0x000000ff26267812 */ /* 0x000fe400078ec0ff */
[----:B------:R-:W-:Y:S02]  /*4870*/  PRMT R11, R56, 0x5410, R39 ;  /* 0x00005410380b7816 */ /* 0x000fe40000000027 */
[----:B------:R-:W-:Y:S01]  /*4880*/  PRMT R49, R49, 0x5410, R64 ;  /* 0x0000541031317816 */ /* 0x000fe20000000040 */
[----:B------:R-:W4:Y:S01]  /*4890*/  MUFU.EX2 R225, R225 ;  /* 0x000000e100e17308 */ /* 0x000f220000000800 */
[----:B------:R-:W-:-:S02]  /*48a0*/  PRMT R39, R54, 0x5410, R55 ;  /* 0x0000541036277816 */ /* 0x000fc40000000037 */
[----:B------:R-:W-:Y:S02]  /*48b0*/  PRMT R125, R50, 0x5410, R125 ;  /* 0x00005410327d7816 */ /* 0x000fe4000000007d */
[----:B------:R-:W-:Y:S02]  /*48c0*/  PRMT R27, R40, 0x5410, R27 ;  /* 0x00005410281b7816 */ /* 0x000fe4000000001b */
[----:B-1----:R-:W-:Y:S01]  /*48d0*/  PRMT R24, R36, 0x5410, R53 ;  /* 0x0000541024187816 */ /* 0x002fe20000000035 */
[----:B------:R-:W-:Y:S01]  /*48e0*/  MUFU.EX2 R230, R230 ;  /* 0x000000e600e67308 */ /* 0x000fe20000000800 */
[----:B------:R-:W-:Y:S02]  /*48f0*/  PRMT R25, R38, 0x5410, R25 ;  /* 0x0000541026197816 */ /* 0x000fe40000000019 */
[----:B------:R-:W-:Y:S02]  /*4900*/  LEA R8, R8, UR8, 0x10 ;  /* 0x0000000808087c11 */ /* 0x000fe4000f8e80ff */
[----:B------:R-:W-:-:S02]  /*4910*/  LEA R212, R4, UR4, 0x1 ;  /* 0x0000000404d47c11 */ /* 0x000fc4000f8e08ff */
[----:B-----5:R-:W-:Y:S01]  /*4920*/  F2FP.BF16.F32.PACK_AB R222, R136, R137 ;  /* 0x0000008988de723e */ /* 0x020fe200000010ff */
[----:B------:R-:W1:Y:S01]  /*4930*/  MUFU.EX2 R191, R191 ;  /* 0x000000bf00bf7308 */ /* 0x000e620000000800 */
[--C-:B------:R-:W-:Y:S01]  /*4940*/  HSET2.LE.AND R130, R51, R8.reuse, PT ;  /* 0x0000000833827233 */ /* 0x100fe20003803000 */
[----:B------:R-:W5:Y:S01]  /*4950*/  LDSM.16.MT88.4 R152, [R212+0xa000] ;  /* 0x00a00000d498783b */ /* 0x000f620000004200 */
[--C-:B------:R-:W-:Y:S01]  /*4960*/  HSET2.LE.AND R131, R131, R8.reuse, PT ;  /* 0x0000000883837233 */ /* 0x100fe20003803000 */
[--C-:B------:R-:W-:Y:S01]  /*4970*/  IMAD R210, R7, 0x2, R212.reuse ;  /* 0x0000000207d27824 */ /* 0x100fe200078e02d4 */
[--C-:B------:R-:W-:Y:S01]  /*4980*/  HSET2.LE.AND R126, R49, R8.reuse, PT ;  /* 0x00000008317e7233 */ /* 0x100fe20003803000 */
[----:B------:R-:W-:Y:S01]  /*4990*/  LDSM.16.MT88.4 R176, [R212+0xa800] ;  /* 0x00a80000d4b0783b */ /* 0x000fe20000004200 */
[--C-:B------:R-:W-:Y:S01]  /*49a0*/  HSET2.LE.AND R127, R127, R8.reuse, PT ;  /* 0x000000087f7f7233 */ /* 0x100fe20003803000 */
[----:B------:R-:W-:Y:S01]  /*49b0*/  MUFU.EX2 R227, R227 ;  /* 0x000000e300e37308 */ /* 0x000fe20000000800 */
[--C-:B------:R-:W-:Y:S01]  /*49c0*/  HSET2.LE.AND R10, R41, R8.reuse, PT ;  /* 0x00000008290a7233 */ /* 0x100fe20003803000 */
[----:B------:R-:W1:Y:S01]  /*49d0*/  LDSM.16.MT88.4 R160, [R210+0xa000] ;  /* 0x00a00000d2a0783b */ /* 0x000e620000004200 */
[--C-:B------:R-:W-:Y:S01]  /*49e0*/  HSET2.LE.AND R11, R11, R8.reuse, PT ;  /* 0x000000080b0b7233 */ /* 0x100fe20003803000 */
[----:B------:R-:W-:Y:S01]  /*49f0*/  IMAD R209, R5, 0x2, R212 ;  /* 0x0000000205d17824 */ /* 0x000fe200078e02d4 */
[--C-:B------:R-:W-:Y:S01]  /*4a00*/  HSET2.LE.AND R128, R39, R8.reuse, PT ;  /* 0x0000000827807233 */ /* 0x100fe20003803000 */
[----:B------:R-:W-:Y:S01]  /*4a10*/  LDSM.16.MT88.4 R172, [R210+0xa800] ;  /* 0x00a80000d2ac783b */ /* 0x000fe20000004200 */
[--C-:B------:R-:W-:Y:S01]  /*4a20*/  HSET2.LE.AND R129, R129, R8.reuse, PT ;  /* 0x0000000881817233 */ /* 0x100fe20003803000 */
[----:B------:R-:W1:Y:S01]  /*4a30*/  MUFU.EX2 R190, R190 ;  /* 0x000000be00be7308 */ /* 0x000e620000000800 */
[--C-:B------:R-:W-:Y:S01]  /*4a40*/  HSET2.LE.AND R124, R37, R8.reuse, PT ;  /* 0x00000008257c7233 */ /* 0x100fe20003803000 */
[----:B------:R-:W-:Y:S01]  /*4a50*/  IMAD.WIDE.U32 R36, R29, -0x326172a9, RZ ;  /* 0xcd9e8d571d247825 */ /* 0x000fe200078e00ff */
[--C-:B------:R-:W-:Y:S01]  /*4a60*/  HSET2.LE.AND R125, R125, R8.reuse, PT ;  /* 0x000000087d7d7233 */ /* 0x100fe20003803000 */
[----:B------:R-:W-:Y:S01]  /*4a70*/  LDSM.16.MT88.4 R48, [R209+0xa000] ;  /* 0x00a00000d130783b */ /* 0x000fe20000004200 */
[--C-:B------:R-:W-:Y:S01]  /*4a80*/  HSET2.LE.AND R31, R31, R8.reuse, PT ;  /* 0x000000081f1f7233 */ /* 0x100fe20003803000 */
[----:B------:R-:W-:Y:S01]  /*4a90*/  IMAD.WIDE.U32 R28, R23, -0x326172a9, RZ ;  /* 0xcd9e8d57171c7825 */ /* 0x000fe200078e00ff */
[--C-:B------:R-:W-:Y:S01]  /*4aa0*/  HSET2.LE.AND R9, R35, R8.reuse, PT ;  /* 0x0000000823097233 */ /* 0x100fe20003803000 */
[----:B------:R-:W-:Y:S01]  /*4ab0*/  MUFU.EX2 R226, R226 ;  /* 0x000000e200e27308 */ /* 0x000fe20000000800 */
[--C-:B------:R-:W-:Y:S01]  /*4ac0*/  HSET2.LE.AND R26, R33, R8.reuse, PT ;  /* 0x00000008211a7233 */ /* 0x100fe20003803000 */
[----:B------:R-:W-:Y:S01]  /*4ad0*/  IMAD R208, R5, 0x2, R210 ;  /* 0x0000000205d07824 */ /* 0x000fe200078e02d2 */
[--C-:B------:R-:W-:Y:S01]  /*4ae0*/  HSET2.LE.AND R27, R27, R8.reuse, PT ;  /* 0x000000081b1b7233 */ /* 0x100fe20003803000 */
[----:B------:R-:W-:Y:S01]  /*4af0*/  LDSM.16.MT88.4 R168, [R209+0xa800] ;  /* 0x00a80000d1a8783b */ /* 0x000fe20000004200 */
[----:B------:R-:W-:-:S02]  /*4b00*/  HSET2.LE.AND R24, R24, R8, PT ;  /* 0x0000000818187233 */ /* 0x000fc40003803000 */
[----:B------:R-:W-:Y:S01]  /*4b10*/  HSET2.LE.AND R25, R25, R8, PT ;  /* 0x0000000819197233 */ /* 0x000fe20003803000 */
[----:B------:R-:W1:Y:S01]  /*4b20*/  MUFU.EX2 R223, R223 ;  /* 0x000000df00df7308 */ /* 0x000e620000000800 */
[----:B------:R-:W-:Y:S01]  /*4b30*/  F2FP.BF16.F32.PACK_AB R8, R110, R111 ;  /* 0x0000006f6e08723e */ /* 0x000fe200000010ff */
[----:B------:R-:W1:Y:S01]  /*4b40*/  LDSM.16.MT88.4 R64, [R208+0xa000] ;  /* 0x00a00000d040783b */ /* 0x000e620000004200 */
[----:B------:R-:W-:Y:S02]  /*4b50*/  F2FP.BF16.F32.PACK_AB R203, R90, R120 ;  /* 0x000000785acb723e */ /* 0x000fe400000010ff */
[C---:B------:R-:W-:Y:S01]  /*4b60*/  PRMT R98, R8.reuse, 0x7610, R98 ;  /* 0x0000761008627816 */ /* 0x040fe20000000062 */
[----:B------:R-:W1:Y:S01]  /*4b70*/  LDSM.16.MT88.4 R80, [R212+0xb000] ;  /* 0x00b00000d450783b */ /* 0x000e620000004200 */
[----:B------:R-:W-:Y:S01]  /*4b80*/  PRMT R252, R8, 0x7632, R252 ;  /* 0x0000763208fc7816 */ /* 0x000fe200000000fc */
[----:B------:R-:W-:Y:S01]  /*4b90*/  MUFU.EX2 R224, R224 ;  /* 0x000000e000e07308 */ /* 0x000fe20000000800 */
[----:B------:R-:W-:Y:S01]  /*4ba0*/  PRMT R221, R222, 0x7632, R221 ;  /* 0x00007632dedd7816 */ /* 0x000fe200000000dd */
[----:B------:R-:W-:Y:S01]  /*4bb0*/  LDSM.16.MT88.4 R112, [R209+0xb000] ;  /* 0x00b00000d170783b */ /* 0x000fe20000004200 */
[----:B------:R-:W-:-:S02]  /*4bc0*/  PRMT R8, R98, 0x5410, R252 ;  /* 0x0000541062087816 */ /* 0x000fc400000000fc */
[----:B------:R-:W-:Y:S02]  /*4bd0*/  PRMT R202, R203, 0x7632, R202 ;  /* 0x00007632cbca7816 */ /* 0x000fe400000000ca */
[----:B------:R-:W-:Y:S01]  /*4be0*/  F2FP.BF16.F32.PACK_AB R220, R91, R116 ;  /* 0x000000745bdc723e */ /* 0x000fe200000010ff */
[----:B------:R-:W1:Y:S01]  /*4bf0*/  MUFU.EX2 R187, R187 ;  /* 0x000000bb00bb7308 */ /* 0x000e620000000800 */
[----:B------:R-:W-:Y:S02]  /*4c00*/  F2FP.BF16.F32.PACK_AB R199, R235, R236 ;  /* 0x000000ecebc7723e */ /* 0x000fe400000010ff */
[----:B------:R-:W-:Y:S02]  /*4c10*/  LOP3.LUT R8, R31, R8, RZ, 0xc0, !PT ;  /* 0x000000081f087212 */ /* 0x000fe400078ec0ff */
[----:B------:R-:W-:Y:S02]  /*4c20*/  PRMT R4, R222, 0x5410, R221 ;  /* 0x00005410de047816 */ /* 0x000fe400000000dd */
[----:B------:R-:W-:-:S02]  /*4c30*/  PRMT R31, R203, 0x5410, R202 ;  /* 0x00005410cb1f7816 */ /* 0x000fc400000000ca */
[----:B------:R-:W-:Y:S02]  /*4c40*/  PRMT R219, R220, 0x7632, R219 ;  /* 0x00007632dcdb7816 */ /* 0x000fe400000000db */
[----:B------:R-:W-:Y:S02]  /*4c50*/  PRMT R198, R199, 0x7632, R198 ;  /* 0x00007632c7c67816 */ /* 0x000fe400000000c6 */
[----:B---3--:R-:W-:Y:S02]  /*4c60*/  F2FP.BF16.F32.PACK_AB R193, R138, R139 ;  /* 0x0000008b8ac1723e */ /* 0x008fe400000010ff */
[----:B--2---:R-:W-:Y:S02]  /*4c70*/  F2FP.BF16.F32.PACK_AB R240, R144, R145 ;  /* 0x0000009190f0723e */ /* 0x004fe400000010ff */
[----:B------:R-:W-:Y:S02]  /*4c80*/  LOP3.LUT R9, R9, R4, RZ, 0xc0, !PT ;  /* 0x0000000409097212 */ /* 0x000fe400078ec0ff */
[----:B------:R-:W-:-:S02]  /*4c90*/  LOP3.LUT R10, R10, R31, RZ, 0xc0, !PT ;  /* 0x0000001f0a0a7212 */ /* 0x000fc400078ec0ff */
[----:B------:R-:W-:Y:S02]  /*4ca0*/  PRMT R4, R220, 0x5410, R219 ;  /* 0x00005410dc047816 */ /* 0x000fe400000000db */
[----:B------:R-:W-:Y:S02]  /*4cb0*/  PRMT R31, R199, 0x5410, R198 ;  /* 0x00005410c71f7816 */ /* 0x000fe400000000c6 */
[----:B------:R-:W-:Y:S02]  /*4cc0*/  PRMT R192, R193, 0x7632, R192 ;  /* 0x00007632c1c07816 */ /* 0x000fe400000000c0 */
[----:B------:R-:W-:Y:S02]  /*4cd0*/  PRMT R239, R240, 0x7632, R239 ;  /* 0x00007632f0ef7816 */ /* 0x000fe400000000ef */
[----:B------:R-:W-:Y:S02]  /*4ce0*/  F2FP.BF16.F32.PACK_AB R238, R97, R104 ;  /* 0x0000006861ee723e */ /* 0x000fe400000010ff */
[----:B----4-:R-:W-:-:S02]  /*4cf0*/  F2FP.BF16.F32.PACK_AB R250, R225, R102 ;  /* 0x00000066e1fa723e */ /* 0x010fc400000010ff */
[----:B------:R-:W-:Y:S02]  /*4d00*/  LOP3.LUT R11, R11, R4, RZ, 0xc0, !PT ;  /* 0x000000040b0b7212 */ /* 0x000fe400078ec0ff */
[----:B------:R-:W-:Y:S02]  /*4d10*/  LOP3.LUT R128, R128, R31, RZ, 0xc0, !PT ;  /* 0x0000001f80807212 */ /* 0x000fe400078ec0ff */
[----:B------:R-:W-:Y:S02]  /*4d20*/  PRMT R31, R193, 0x5410, R192 ;  /* 0x00005410c11f7816 */ /* 0x000fe400000000c0 */
[----:B------:R-:W-:Y:S01]  /*4d30*/  PRMT R4, R240, 0x5410, R239 ;  /* 0x00005410f0047816 */ /* 0x000fe200000000ef */
[----:B-----5:R-:W-:Y:S01]  /*4d40*/  HMMA.16816.F32.BF16 R148, R8, R152, RZ ;  /* 0x000000980894723c */ /* 0x020fe200000418ff */
[----:B------:R-:W-:Y:S02]  /*4d50*/  PRMT R237, R238, 0x7632, R237 ;  /* 0x00007632eeed7816 */ /* 0x000fe400000000ed */
[----:B------:R-:W-:-:S02]  /*4d60*/  PRMT R249, R250, 0x7632, R249 ;  /* 0x00007632faf97816 */ /* 0x000fc400000000f9 */
[----:B------:R-:W-:Y:S01]  /*4d70*/  LOP3.LUT R24, R24, R31, RZ, 0xc0, !PT ;  /* 0x0000001f18187212 */ /* 0x000fe200078ec0ff */
[C---:B-1----:R-:W-:Y:S01]  /*4d80*/  HMMA.16816.F32.BF16 R156, R8.reuse, R160, RZ ;  /* 0x000000a0089c723c */ /* 0x042fe200000418ff */
[----:B------:R-:W-:Y:S02]  /*4d90*/  LOP3.LUT R25, R25, R4, RZ, 0xc0, !PT ;  /* 0x0000000419197212 */ /* 0x000fe400078ec0ff */
[----:B------:R-:W-:Y:S02]  /*4da0*/  F2FP.BF16.F32.PACK_AB R195, R233, R234 ;  /* 0x000000eae9c3723e */ /* 0x000fe400000010ff */
[----:B------:R-:W-:Y:S01]  /*4db0*/  PRMT R31, R238, 0x5410, R237 ;  /* 0x00005410ee1f7816 */ /* 0x000fe200000000ed */
[----:B------:R-:W-:Y:S01]  /*4dc0*/  HMMA.16816.F32.BF16 R52, R8, R64, RZ ;  /* 0x000000400834723c */ /* 0x000fe200000418ff */
[----:B------:R-:W-:Y:S02]  /*4dd0*/  PRMT R4, R250, 0x5410, R249 ;  /* 0x00005410fa047816 */ /* 0x000fe400000000f9 */
[----:B------:R-:W-:-:S02]  /*4de0*/  F2FP.BF16.F32.PACK_AB R201, R231, R232 ;  /* 0x000000e8e7c9723e */ /* 0x000fc400000010ff */
[----:B------:R-:W-:Y:S01]  /*4df0*/  PRMT R194, R195, 0x7632, R194 ;  /* 0x00007632c3c27816 */ /* 0x000fe200000000c2 */
[----:B------:R-:W-:Y:S01]  /*4e00*/  HMMA.16816.F32.BF16 R68, R8, R80, RZ ;  /* 0x000000500844723c */ /* 0x000fe200000418ff */
[----:B------:R-:W-:Y:S02]  /*4e10*/  LOP3.LUT R26, R26, R31, RZ, 0xc0, !PT ;  /* 0x0000001f1a1a7212 */ /* 0x000fe400078ec0ff */
[----:B------:R-:W-:Y:S02]  /*4e20*/  LOP3.LUT R27, R27, R4, RZ, 0xc0, !PT ;  /* 0x000000041b1b7212 */ /* 0x000fe400078ec0ff */
[----:B------:R-:W-:Y:S02]  /*4e30*/  PRMT R200, R201, 0x7632, R200 ;  /* 0x00007632c9c87816 */ /* 0x000fe400000000c8 */
[----:B------:R-:W-:Y:S02]  /*4e40*/  F2FP.BF16.F32.PACK_AB R246, R228, R229 ;  /* 0x000000e5e4f6723e */ /* 0x000fe400000010ff */
[----:B------:R-:W-:Y:S01]  /*4e50*/  F2FP.BF16.F32.PACK_AB R197, R191, R230 ;  /* 0x000000e6bfc5723e */ /* 0x000fe200000010ff */
[----:B------:R-:W-:Y:S01]  /*4e60*/  HMMA.16816.F32.BF16 R132, R24, R152, RZ ;  /* 0x000000981884723c */ /* 0x000fe200000418ff */
[----:B------:R-:W-:-:S02]  /*4e70*/  PRMT R31, R195, 0x5410, R194 ;  /* 0x00005410c31f7816 */ /* 0x000fc400000000c2 */
[----:B------:R-:W-:Y:S02]  /*4e80*/  PRMT R245, R246, 0x7632, R245 ;  /* 0x00007632f6f57816 */ /* 0x000fe400000000f5 */
[----:B------:R-:W-:Y:S01]  /*4e90*/  PRMT R4, R201, 0x5410, R200 ;  /* 0x00005410c9047816 */ /* 0x000fe200000000c8 */
[C---:B------:R-:W-:Y:S01]  /*4ea0*/  HMMA.16816.F32.BF16 R140, R24.reuse, R160, RZ ;  /* 0x000000a0188c723c */ /* 0x040fe200000418ff */
[----:B------:R-:W-:Y:S01]  /*4eb0*/  PRMT R196, R197, 0x7632, R196 ;  /* 0x00007632c5c47816 */ /* 0x000fe200000000c4 */
[----:B------:R-:W-:Y:S01]  /*4ec0*/  IMAD.MOV.U32 R153, RZ, RZ, R137 ;  /* 0x000000ffff997224 */ /* 0x000fe200078e0089 */
[----:B------:R-:W-:Y:S01]  /*4ed0*/  F2FP.BF16.F32.PACK_AB R242, R190, R227 ;  /* 0x000000e3bef2723e */ /* 0x000fe200000010ff */
[----:B------:R-:W-:Y:S01]  /*4ee0*/  IMAD.MOV.U32 R152, RZ, RZ, R136 ;  /* 0x000000ffff987224 */ /* 0x000fe200078e0088 */
[----:B------:R-:W-:Y:S01]  /*4ef0*/  F2FP.BF16.F32.PACK_AB R248, R223, R226 ;  /* 0x000000e2dff8723e */ /* 0x000fe200000010ff */
[C---:B------:R-:W-:Y:S01]  /*4f00*/  HMMA.16816.F32.BF16 R40, R24.reuse, R48, RZ ;  /* 0x000000301828723c */ /* 0x040fe200000418ff */
[----:B------:R-:W-:Y:S01]  /*4f10*/  LOP3.LUT R130, R130, R31, RZ, 0xc0, !PT ;  /* 0x0000001f82827212 */ /* 0x000fe200078ec0ff */
[----:B------:R-:W-:Y:S01]  /*4f20*/  IMAD.MOV.U32 R161, RZ, RZ, R111 ;  /* 0x000000ffffa17224 */ /* 0x000fe200078e006f */
[----:B------:R-:W-:Y:S01]  /*4f30*/  LOP3.LUT R129, R129, R4, RZ, 0xc0, !PT ;  /* 0x0000000481817212 */ /* 0x000fe200078ec0ff */
[----:B------:R-:W-:Y:S01]  /*4f40*/  IMAD.MOV.U32 R160, RZ, RZ, R110 ;  /* 0x000000ffffa07224 */ /* 0x000fe200078e006e */
[----:B------:R-:W-:Y:S01]  /*4f50*/  PRMT R31, R246, 0x5410, R245 ;  /* 0x00005410f61f7816 */ /* 0x000fe200000000f5 */
[----:B------:R-:W-:Y:S01]  /*4f60*/  HMMA.16816.F32.BF16 R56, R24, R64, RZ ;  /* 0x000000401838723c */ /* 0x000fe200000418ff */
[----:B------:R-:W-:-:S02]  /*4f70*/  PRMT R241, R242, 0x7632, R241 ;  /* 0x00007632f2f17816 */ /* 0x000fc400000000f1 */
[----:B------:R-:W-:Y:S02]  /*4f80*/  PRMT R4, R197, 0x5410, R196 ;  /* 0x00005410c5047816 */ /* 0x000fe400000000c4 */
[----:B------:R-:W-:Y:S02]  /*4f90*/  PRMT R247, R248, 0x7632, R247 ;  /* 0x00007632f8f77816 */ /* 0x000fe400000000f7 */
[----:B------:R-:W-:Y:S02]  /*4fa0*/  F2FP.BF16.F32.PACK_AB R244, R187, R224 ;  /* 0x000000e0bbf4723e */ /* 0x000fe400000010ff */
[----:B------:R-:W-:Y:S02]  /*4fb0*/  LOP3.LUT R124, R124, R31, RZ, 0xc0, !PT ;  /* 0x0000001f7c7c7212 */ /* 0x000fe400078ec0ff */
[----:B------:R-:W-:Y:S02]  /*4fc0*/  LOP3.LUT R131, R131, R4, RZ, 0xc0, !PT ;  /* 0x0000000483837212 */ /* 0x000fe400078ec0ff */
[----:B------:R-:W-:-:S02]  /*4fd0*/  PRMT R31, R242, 0x5410, R241 ;  /* 0x00005410f21f7816 */ /* 0x000fc400000000f1 */
[----:B------:R-:W-:Y:S02]  /*4fe0*/  PRMT R4, R248, 0x5410, R247 ;  /* 0x00005410f8047816 */ /* 0x000fe400000000f7 */
[----:B------:R-:W-:Y:S01]  /*4ff0*/  PRMT R243, R244, 0x7632, R243 ;  /* 0x00007632f4f37816 */ /* 0x000fe200000000f3 */
[C---:B------:R-:W-:Y:S01]  /*5000*/  HMMA.16816.F32.BF16 R148, R128.reuse, R176, R148 ;  /* 0x000000b08094723c */ /* 0x040fe20000041894 */
[----:B------:R-:W-:Y:S01]  /*5010*/  LOP3.LUT R126, R126, R31, RZ, 0xc0, !PT ;  /* 0x0000001f7e7e7212 */ /* 0x000fe200078ec0ff */
[----:B------:R-:W-:Y:S01]  /*5020*/  IMAD R31, R186, 0x20, R13 ;  /* 0x00000020ba1f7824 */ /* 0x000fe200078e020d */
[----:B------:R-:W-:Y:S02]  /*5030*/  LOP3.LUT R125, R125, R4, RZ, 0xc0, !PT ;  /* 0x000000047d7d7212 */ /* 0x000fe400078ec0ff */
[----:B------:R-:W-:Y:S01]  /*5040*/  PRMT R4, R244, 0x5410, R243 ;  /* 0x00005410f4047816 */ /* 0x000fe200000000f3 */
[----:B------:R-:W-:Y:S01]  /*5050*/  VIADD R31, R31, 0xffffffe0 ;  /* 0xffffffe01f1f7836 */ /* 0x000fe20000000000 */
[----:B------:R-:W-:Y:S01]  /*5060*/  LOP3.LUT R34, R37, UR7, R34, 0x96, !PT ;  /* 0x0000000725227c12 */ /* 0x000fe2000f8e9622 */
[----:B------:R-:W-:Y:S01]  /*5070*/  HMMA.16816.F32.BF16 R156, R128, R172, R156 ;  /* 0x000000ac809c723c */ /* 0x000fe2000004189c */
[----:B------:R-:W-:-:S02]  /*5080*/  LOP3.LUT R127, R127, R4, RZ, 0xc0, !PT ;  /* 0x000000047f7f7212 */ /* 0x000fc400078ec0ff */
[----:B------:R-:W-:Y:S02]  /*5090*/  SHF.R.S32.HI R4, RZ, 0x1f, R32 ;  /* 0x0000001fff047819 */ /* 0x000fe40000011420 */
[----:B------:R-:W-:Y:S02]  /*50a0*/  IADD3 R96, P0, R31, R32, RZ ;  /* 0x000000201f607210 */ /* 0x000fe40007f1e0ff */
[----:B------:R-:W-:Y:S01]  /*50b0*/  LOP3.LUT R23, R29, UR10, R36, 0x96, !PT ;  /* 0x0000000a1d177c12 */ /* 0x000fe2000f8e9624 */
[C---:B------:R-:W-:Y:S01]  /*50c0*/  HMMA.16816.F32.BF16 R132, R124.reuse, R176, R132 ;  /* 0x000000b07c84723c */ /* 0x040fe20000041884 */
[----:B------:R-:W-:Y:S02]  /*50d0*/  LOP3.LUT R108, R95, UR9, R30, 0x96, !PT ;  /* 0x000000095f6c7c12 */ /* 0x000fe4000f8e961e */
[----:B------:R-:W-:Y:S02]  /*50e0*/  LOP3.LUT R36, R23, 0xffff, RZ, 0xc0, !PT ;  /* 0x0000ffff17247812 */ /* 0x000fe400078ec0ff */
[----:B------:R-:W-:Y:S01]  /*50f0*/  LOP3.LUT R29, R28, 0xffff, RZ, 0xc0, !PT ;  /* 0x0000ffff1c1d7812 */ /* 0x000fe200078ec0ff */
[C---:B------:R-:W-:Y:S01]  /*5100*/  HMMA.16816.F32.BF16 R140, R124.reuse, R172, R140 ;  /* 0x000000ac7c8c723c */ /* 0x040fe2000004188c */
[----:B------:R-:W-:Y:S01]  /*5110*/  LEA.HI.X.SX32 R176, R31, R4, 0x1, P0 ;  /* 0x000000041fb07211 */ /* 0x000fe200000f0eff */
[----:B------:R-:W-:Y:S01]  /*5120*/  IMAD.WIDE.U32 R30, R34, -0x2daee0ad, RZ ;  /* 0xd2511f53221e7825 */ /* 0x000fe200078e00ff */
[----:B------:R-:W-:Y:S01]  /*5130*/  LOP3.LUT R4, R23, 0xff, RZ, 0xc0, !PT ;  /* 0x000000ff17047812 */ /* 0x000fe200078ec0ff */
[----:B------:R-:W1:Y:S01]  /*5140*/  LDSM.16.MT88.4 R32, [R208+0xa800] ;  /* 0x00a80000d020783b */ /* 0x000e620000004200 */
[----:B------:R-:W-:Y:S01]  /*5150*/  SHF.R.U32.HI R36, RZ, 0x8, R36 ;  /* 0x00000008ff247819 */ /* 0x000fe20000011624 */
[----:B------:R-:W-:Y:S01]  /*5160*/  IMAD.MOV.U32 R177, RZ, RZ, R98 ;  /* 0x000000ffffb17224 */ /* 0x000fe200078e0062 */
[----:B------:R-:W-:Y:S01]  /*5170*/  ISETP.LE.U32.AND P0, PT, R4, UR8, PT ;  /* 0x0000000804007c0c */ /* 0x000fe2000bf03070 */
[----:B------:R-:W-:Y:S01]  /*5180*/  IMAD.MOV.U32 R173, RZ, RZ, R97 ;  /* 0x000000ffffad7224 */ /* 0x000fe200078e0061 */
[----:B------:R-:W-:Y:S01]  /*5190*/  LOP3.LUT R84, R31, UR5, R84, 0x96, !PT ;  /* 0x000000051f547c12 */ /* 0x000fe2000f8e9654 */
[----:B------:R-:W-:Y:S01]  /*51a0*/  IMAD.MOV.U32 R172, RZ, RZ, R96 ;  /* 0x000000ffffac7224 */ /* 0x000fe200078e0060 */
[----:B------:R-:W-:Y:S01]  /*51b0*/  LOP3.LUT R4, R30, 0xffff, RZ, 0xc0, !PT ;  /* 0x0000ffff1e047812 */ /* 0x000fe200078ec0ff */
[----:B------:R-:W-:Y:S01]  /*51c0*/  IMAD.WIDE.U32 R108, R108, -0x2daee0ad, RZ ;  /* 0xd2511f536c6c7825 */ /* 0x000fe200078e00ff */
[----:B------:R-:W-:Y:S01]  /*51d0*/  SHF.R.U32.HI R31, RZ, 0x10, R23 ;  /* 0x00000010ff1f7819 */ /* 0x000fe20000011617 */
[----:B------:R-:W2:Y:S01]  /*51e0*/  LDSM.16.MT88.4 R96, [R210+0xb000] ;  /* 0x00b00000d260783b */ /* 0x000ea20000004200 */
[----:B------:R-:W-:Y:S01]  /*51f0*/  LOP3.LUT R72, R30, 0xff, RZ, 0xc0, !PT ;  /* 0x000000ff1e487812 */ /* 0x000fe200078ec0ff */
[----:B------:R-:W-:Y:S01]  /*5200*/  HMMA.16816.F32.BF16 R40, R124, R168, R40 ;  /* 0x000000a87c28723c */ /* 0x000fe20000041828 */
[----:B------:R-:W-:-:S02]  /*5210*/  LOP3.LUT R31, R31, 0xff, RZ, 0xc0, !PT ;  /* 0x000000ff1f1f7812 */ /* 0x000fc400078ec0ff */
[--C-:B------:R-:W-:Y:S01]  /*5220*/  SHF.R.U32.HI R88, RZ, 0x10, R30.reuse ;  /* 0x00000010ff587819 */ /* 0x100fe2000001161e */
[----:B------:R-:W-:Y:S01]  /*5230*/  @!P0 HFMA2.BF16_V2 R21, -RZ.H0_H0, RZ.H0_H0, -R177.H0_H0 ;  /* 0x200000ffff158231 */ /* 0x000fe200003409b1 */
[----:B------:R-:W-:Y:S02]  /*5240*/  ISETP.LE.U32.AND P1, PT, R31, UR8, PT ;  /* 0x000000081f007c0c */ /* 0x000fe4000bf23070 */
[----:B------:R-:W-:Y:S02]  /*5250*/  SHF.R.U32.HI R85, RZ, 0x18, R30 ;  /* 0x00000018ff557819 */ /* 0x000fe4000001161e */
[----:B------:R-:W-:Y:S02]  /*5260*/  LOP3.LUT R30, R36, 0xffff, RZ, 0xc0, !PT ;  /* 0x0000ffff241e7812 */ /* 0x000fe400078ec0ff */
[----:B------:R-:W-:Y:S01]  /*5270*/  SHF.R.U32.HI R23, RZ, 0x18, R23 ;  /* 0x00000018ff177819 */ /* 0x000fe20000011617 */
[----:B------:R-:W-:Y:S01]  /*5280*/  HMMA.16816.F32.BF16 R36, R8, R48, RZ ;  /* 0x000000300824723c */ /* 0x000fe200000418ff */
[----:B------:R-:W-:-:S02]  /*5290*/  ISETP.LE.U32.AND P2, PT, R30, UR8, PT ;  /* 0x000000081e007c0c */ /* 0x000fc4000bf43070 */
[----:B------:R-:W-:Y:S02]  /*52a0*/  LOP3.LUT R30, R28, 0xff, RZ, 0xc0, !PT ;  /* 0x000000ff1c1e7812 */ /* 0x000fe400078ec0ff */
[----:B------:R-:W-:Y:S01]  /*52b0*/  @!P0 PRMT R177, R21, 0x5410, RZ ;  /* 0x0000541015b18816 */ /* 0x000fe200000000ff */
[----:B------:R-:W-:Y:S01]  /*52c0*/  @!P1 HFMA2.BF16_V2 R19, -RZ.H0_H0, RZ.H0_H0, -R222.H0_H0 ;  /* 0x200000ffff139231 */ /* 0x000fe200003409de */
[----:B------:R-:W-:Y:S02]  /*52d0*/  ISETP.LE.U32.AND P3, PT, R30, UR8, PT ;  /* 0x000000081e007c0c */ /* 0x000fe4000bf63070 */
[----:B------:R-:W-:Y:S02]  /*52e0*/  ISETP.LE.U32.AND P0, PT, R23, UR8, PT ;  /* 0x0000000817007c0c */ /* 0x000fe4000bf03070 */
[----:B------:R-:W-:Y:S02]  /*52f0*/  @!P1 PRMT R222, R19, 0x5410, RZ ;  /* 0x0000541013de9816 */ /* 0x000fe400000000ff */
[----:B------:R-:W-:Y:S01]  /*5300*/  LOP3.LUT R19, R84, 0xffff, RZ, 0xc0, !PT ;  /* 0x0000ffff54137812 */ /* 0x000fe200078ec0ff */
[----:B------:R-:W-:Y:S01]  /*5310*/  @!P2 HFMA2.BF16_V2 R20, -RZ.H0_H0, RZ.H0_H0, -R252.H0_H0 ;  /* 0x200000ffff14a231 */ /* 0x000fe200003409fc */
[----:B------:R-:W-:Y:S01]  /*5320*/  LOP3.LUT R95, R109, UR6, R22, 0x96, !PT ;  /* 0x000000066d5f7c12 */ /* 0x000fe2000f8e9616 */
[----:B-1----:R-:W-:Y:S01]  /*5330*/  HMMA.16816.F32.BF16 R52, R128, R32, R52 ;  /* 0x000000208034723c */ /* 0x002fe20000041834 */
[----:B------:R-:W-:-:S02]  /*5340*/  SHF.R.U32.HI R19, RZ, 0x8, R19 ;  /* 0x00000008ff137819 */ /* 0x000fc40000011613 */
[--C-:B------:R-:W-:Y:S01]  /*5350*/  SHF.R.U32.HI R22, RZ, 0x10, R28.reuse ;  /* 0x00000010ff167819 */ /* 0x100fe2000001161c */
[----:B------:R-:W-:Y:S01]  /*5360*/  @!P3 HFMA2.BF16_V2 R17, -RZ.H0_H0, RZ.H0_H0, -R203.H0_H0 ;  /* 0x200000ffff11b231 */ /* 0x000fe200003409cb */
[----:B------:R-:W-:Y:S01]  /*5370*/  SHF.R.U32.HI R28, RZ, 0x18, R28 ;  /* 0x00000018ff1c7819 */ /* 0x000fe2000001161c */
[----:B------:R-:W-:Y:S01]  /*5380*/  @!P0 HFMA2.BF16_V2 R18, -RZ.H0_H0, RZ.H0_H0, -R221.H0_H0 ;  /* 0x200000ffff128231 */ /* 0x000fe200003409dd */
[----:B------:R-:W-:Y:S01]  /*5390*/  LOP3.LUT R19, R19, 0xffff, RZ, 0xc0, !PT ;  /* 0x0000ffff13137812 */ /* 0x000fe200078ec0ff */
[----:B------:R-:W-:Y:S01]  /*53a0*/  HMMA.16816.F32.BF16 R36, R128, R168, R36 ;  /* 0x000000a88024723c */ /* 0x000fe20000041824 */
[----:B------:R-:W-:Y:S01]  /*53b0*/  SHF.R.U32.HI R21, RZ, 0x8, R29 ;  /* 0x00000008ff157819 */ /* 0x000fe2000001161d */
[----:B------:R-:W-:Y:S01]  /*53c0*/  IMAD.WIDE.U32 R64, R95, -0x326172a9, RZ ;  /* 0xcd9e8d575f407825 */ /* 0x000fe200078e00ff */
[----:B------:R-:W-:Y:S02]  /*53d0*/  @!P3 PRMT R203, R17, 0x5410, RZ ;  /* 0x0000541011cbb816 */ /* 0x000fe400000000ff */
[----:B------:R-:W-:Y:S01]  /*53e0*/  ISETP.LE.U32.AND P5, PT, R28, UR8, PT ;  /* 0x000000081c007c0c */ /* 0x000fe2000bfa3070 */
[----:B------:R-:W-:Y:S01]  /*53f0*/  HMMA.16816.F32.BF16 R56, R124, R32, R56 ;  /* 0x000000207c38723c */ /* 0x000fe20000041838 */
[----:B------:R-:W-:Y:S01]  /*5400*/  ISETP.LE.U32.AND P3, PT, R19, UR8, PT ;  /* 0x0000000813007c0c */ /* 0x000fe2000bf63070 */
[----:B------:R-:W1:Y:S01]  /*5410*/  LDSM.16.MT88.4 R28, [R212+0xb800] ;  /* 0x00b80000d41c783b */ /* 0x000e620000004200 */
[----:B------:R-:W-:Y:S01]  /*5420*/  LOP3.LUT R22, R22, 0xff, RZ, 0xc0, !PT ;  /* 0x000000ff16167812 */ /* 0x000fe200078ec0ff */
[----:B------:R-:W-:Y:S01]  /*5430*/  IMAD.MOV.U32 R169, RZ, RZ, R91 ;  /* 0x000000ffffa97224 */ /* 0x000fe200078e005b */
[----:B------:R-:W-:Y:S01]  /*5440*/  LOP3.LUT R21, R21, 0xffff, RZ, 0xc0, !PT ;  /* 0x0000ffff15157812 */ /* 0x000fe200078ec0ff */
[----:B------:R-:W-:Y:S01]  /*5450*/  IMAD.MOV.U32 R168, RZ, RZ, R90 ;  /* 0x000000ffffa87224 */ /* 0x000fe200078e005a */
[----:B------:R-:W-:-:S02]  /*5460*/  @!P2 PRMT R252, R20, 0x5410, RZ ;  /* 0x0000541014fca816 */ /* 0x000fc400000000ff */
[----:B------:R-:W-:Y:S02]  /*5470*/  LOP3.LUT R20, R84, 0xff, RZ, 0xc0, !PT ;  /* 0x000000ff54147812 */ /* 0x000fe400078ec0ff */
[----:B------:R-:W-:Y:S01]  /*5480*/  ISETP.LE.U32.AND P4, PT, R22, UR8, PT ;  /* 0x0000000816007c0c */ /* 0x000fe2000bf83070 */
[----:B------:R-:W-:Y:S01]  /*5490*/  @!P5 HFMA2.BF16_V2 R7, -RZ.H0_H0, RZ.H0_H0, -R219.H0_H0 ;  /* 0x200000ffff07d231 */ /* 0x000fe200003409db */
[----:B------:R-:W-:Y:S01]  /*54a0*/  ISETP.LE.U32.AND P1, PT, R21, UR8, PT ;  /* 0x0000000815007c0c */ /* 0x000fe2000bf23070 */
[----:B------:R-:W-:Y:S01]  /*54b0*/  @!P3 HFMA2.BF16_V2 R5, -RZ.H0_H0, RZ.H0_H0, -R198.H0_H0 ;  /* 0x200000ffff05b231 */ /* 0x000fe200003409c6 */
[----:B------:R-:W-:Y:S02]  /*54c0*/  @!P0 PRMT R221, R18, 0x5410, RZ ;  /* 0x0000541012dd8816 */ /* 0x000fe400000000ff */
[----:B------:R-:W-:Y:S02]  /*54d0*/  ISETP.LE.U32.AND P0, PT, R20, UR8, PT ;  /* 0x0000000814007c0c */ /* 0x000fe4000bf03070 */
[----:B------:R-:W3:Y:S01]  /*54e0*/  LDSM.16.MT88.4 R20, [R210+0xb800] ;  /* 0x00b80000d214783b */ /* 0x000ee20000004200 */
[----:B------:R-:W-:-:S02]  /*54f0*/  @!P5 PRMT R219, R7, 0x5410, RZ ;  /* 0x0000541007dbd816 */ /* 0x000fc400000000ff */
[----:B------:R-:W-:Y:S02]  /*5500*/  @!P3 PRMT R198, R5, 0x5410, RZ ;  /* 0x0000541005c6b816 */ /* 0x000fe400000000ff */
[----:B------:R-:W-:Y:S01]  /*5510*/  @!P4 HFMA2.BF16_V2 R15, -RZ.H0_H0, RZ.H0_H0, -R220.H0_H0 ;  /* 0x200000ffff0fc231 */ /* 0x000fe200003409dc */
[--C-:B------:R-:W-:Y:S01]  /*5520*/  SHF.R.U32.HI R7, RZ, 0x18, R84.reuse ;  /* 0x00000018ff077819 */ /* 0x100fe20000011654 */
[----:B------:R-:W-:Y:S01]  /*5530*/  @!P1 HFMA2.BF16_V2 R16, -RZ.H0_H0, RZ.H0_H0, -R202.H0_H0 ;  /* 0x200000ffff109231 */ /* 0x000fe200003409ca */
[----:B------:R-:W-:Y:S02]  /*5540*/  LOP3.LUT R5, R88, 0xff, RZ, 0xc0, !PT ;  /* 0x000000ff58057812 */ /* 0x000fe400078ec0ff */
[----:B------:R-:W-:Y:S01]  /*5550*/  SHF.R.U32.HI R17, RZ, 0x10, R84 ;  /* 0x00000010ff117819 */ /* 0x000fe20000011654 */
[----:B------:R-:W-:Y:S01]  /*5560*/  @!P0 HFMA2.BF16_V2 R6, -RZ.H0_H0, RZ.H0_H0, -R199.H0_H0 ;  /* 0x200000ffff068231 */ /* 0x000fe200003409c7 */
[----:B------:R-:W-:Y:S01]  /*5570*/  @!P1 PRMT R202, R16, 0x5410, RZ ;  /* 0x0000541010ca9816 */ /* 0x000fe200000000ff */
[----:B--2---:R-:W-:Y:S01]  /*5580*/  HMMA.16816.F32.BF16 R88, R24, R96, RZ ;  /* 0x000000601858723c */ /* 0x004fe200000418ff */
[----:B------:R-:W-:-:S02]  /*5590*/  @!P4 PRMT R220, R15, 0x5410, RZ ;  /* 0x000054100fdcc816 */ /* 0x000fc400000000ff */
[----:B------:R-:W-:Y:S02]  /*55a0*/  LOP3.LUT R17, R17, 0xff, RZ, 0xc0, !PT ;  /* 0x000000ff11117812 */ /* 0x000fe400078ec0ff */
[----:B------:R-:W-:Y:S02]  /*55b0*/  @!P0 PRMT R199, R6, 0x5410, RZ ;  /* 0x0000541006c78816 */ /* 0x000fe400000000ff */
[----:B------:R-:W-:Y:S02]  /*55c0*/  ISETP.LE.U32.AND P1, PT, R7, UR8, PT ;  /* 0x0000000807007c0c */ /* 0x000fe4000bf23070 */
[----:B------:R-:W-:Y:S01]  /*55d0*/  SHF.R.U32.HI R15, RZ, 0x8, R4 ;  /* 0x00000008ff0f7819 */ /* 0x000fe20000011604 */
[----:B-1----:R-:W-:Y:S01]  /*55e0*/  HMMA.16816.F32.BF16 R68, R128, R28, R68 ;  /* 0x0000001c8044723c */ /* 0x002fe20000041844 */
[----:B------:R-:W-:Y:S02]  /*55f0*/  ISETP.LE.U32.AND P3, PT, R5, UR8, PT ;  /* 0x0000000805007c0c */ /* 0x000fe4000bf63070 */
[----:B------:R-:W1:Y:S01]  /*5600*/  LDSM.16.MT88.4 R4, [R208+0xb000] ;  /* 0x00b00000d004783b */ /* 0x000e620000004200 */
[----:B------:R-:W-:-:S02]  /*5610*/  ISETP.LE.U32.AND P2, PT, R17, UR8, PT ;  /* 0x0000000811007c0c */ /* 0x000fc4000bf43070 */
[----:B------:R-:W-:Y:S01]  /*5620*/  ISETP.LE.U32.AND P6, PT, R85, UR8, PT ;  /* 0x0000000855007c0c */ /* 0x000fe2000bfc3070 */
[----:B------:R-:W-:Y:S01]  /*5630*/  LDSM.16.MT88.4 R16, [R209+0xb800] ;  /* 0x00b80000d110783b */ /* 0x000fe20000004200 */
[----:B------:R-:W-:Y:S01]  /*5640*/  HMMA.16816.F32.BF16 R84, R8, R96, RZ ;  /* 0x000000600854723c */ /* 0x000fe200000418ff */
[----:B------:R-:W-:Y:S01]  /*5650*/  ISETP.LE.U32.AND P4, PT, R72, UR8, PT ;  /* 0x0000000848007c0c */ /* 0x000fe2000bf83070 */
[----:B------:R-:W-:Y:S01]  /*5660*/  @!P1 HFMA2.BF16_V2 R13, -RZ.H0_H0, RZ.H0_H0, -R200.H0_H0 ;  /* 0x200000ffff0d9231 */ /* 0x000fe200003409c8 */
[----:B------:R-:W-:Y:S02]  /*5670*/  LOP3.LUT R15, R15, 0xffff, RZ, 0xc0, !PT ;  /* 0x0000ffff0f0f7812 */ /* 0x000fe400078ec0ff */
[----:B------:R-:W-:Y:S01]  /*5680*/  LOP3.LUT R32, R65, UR10, R100, 0x96, !PT ;  /* 0x0000000a41207c12 */ /* 0x000fe2000f8e9664 */
[----:B------:R-:W-:Y:S01]  /*5690*/  HMMA.16816.F32.BF16 R72, R24, R80, RZ ;  /* 0x000000501848723c */ /* 0x000fe200000418ff */
[----:B------:R-:W-:Y:S01]  /*56a0*/  ISETP.LE.U32.AND P0, PT, R15, UR8, PT ;  /* 0x000000080f007c0c */ /* 0x000fe2000bf03070 */
[----:B------:R-:W-:Y:S01]  /*56b0*/  @!P3 HFMA2.BF16_V2 R79, -RZ.H0_H0, RZ.H0_H0, -R197.H0_H0 ;  /* 0x200000ffff4fb231 */ /* 0x000fe200003409c5 */
[----:B------:R-:W-:Y:S01]  /*56c0*/  @!P1 PRMT R200, R13, 0x5410, RZ ;  /* 0x000054100dc89816 */ /* 0x000fe200000000ff */
[----:B------:R-:W-:Y:S01]  /*56d0*/  @!P2 HFMA2.BF16_V2 R14, -RZ.H0_H0, RZ.H0_H0, -R201.H0_H0 ;  /* 0x200000ffff0ea231 */ /* 0x000fe200003409c9 */
[----:B------:R-:W-:Y:S01]  /*56e0*/  SHF.R.U32.HI R13, RZ, 0x10, R32 ;  /* 0x00000010ff0d7819 */ /* 0x000fe20000011620 */
[----:B---3--:R-:W-:Y:S01]  /*56f0*/  HMMA.16816.F32.BF16 R88, R124, R20, R88 ;  /* 0x000000147c58723c */ /* 0x008fe20000041858 */
[----:B------:R-:W-:Y:S01]  /*5700*/  SHF.R.U32.HI R33, RZ, 0x10, R64 ;  /* 0x00000010ff217819 */ /* 0x000fe20000011640 */
[----:B------:R-:W-:Y:S01]  /*5710*/  @!P4 HFMA2.BF16_V2 R12, -RZ.H0_H0, RZ.H0_H0, -R195.H0_H0 ;  /* 0x200000ffff0cc231 */ /* 0x000fe200003409c3 */
[----:B------:R-:W-:Y:S01]  /*5720*/  @!P2 PRMT R201, R14, 0x5410, RZ ;  /* 0x000054100ec9a816 */ /* 0x000fe200000000ff */
[----:B------:R-:W-:Y:S01]  /*5730*/  @!P6 HFMA2.BF16_V2 R78, -RZ.H0_H0, RZ.H0_H0, -R196.H0_H0 ;  /* 0x200000ffff4ee231 */ /* 0x000fe200003409c4 */
[----:B------:R-:W-:-:S02]  /*5740*/  LOP3.LUT R14, R32, 0xff, RZ, 0xc0, !PT ;  /* 0x000000ff200e7812 */ /* 0x000fc400078ec0ff */
[----:B------:R-:W-:Y:S01]  /*5750*/  @!P4 PRMT R195, R12, 0x5410, RZ ;  /* 0x000054100cc3c816 */ /* 0x000fe200000000ff */
[----:B------:R-:W-:Y:S01]  /*5760*/  @!P0 HFMA2.BF16_V2 R92, -RZ.H0_H0, RZ.H0_H0, -R194.H0_H0 ;  /* 0x200000ffff5c8231 */ /* 0x000fe200003409c2 */
[----:B------:R-:W-:Y:S02]  /*5770*/  LOP3.LUT R12, R32, 0xffff, RZ, 0xc0, !PT ;  /* 0x0000ffff200c7812 */ /* 0x000fe400078ec0ff */
[----:B------:R-:W-:Y:S01]  /*5780*/  ISETP.LE.U32.AND P2, PT, R14, UR8, PT ;  /* 0x000000080e007c0c */ /* 0x000fe2000bf43070 */
[----:B------:R-:W-:Y:S01]  /*5790*/  HMMA.16816.F32.BF16 R84, R128, R20, R84 ;  /* 0x000000148054723c */ /* 0x000fe20000041854 */
[----:B------:R-:W-:Y:S01]  /*57a0*/  LOP3.LUT R94, R101, UR7, R94, 0x96, !PT ;  /* 0x00000007655e7c12 */ /* 0x000fe2000f8e965e */
[----:B------:R-:W-:Y:S01]  /*57b0*/  ULDC.64 UR6, c[0x0][0x2a8] ;  /* 0x0000aa0000067ab9 */ /* 0x000fe20000000a00 */
[----:B------:R-:W-:Y:S02]  /*57c0*/  SHF.R.U32.HI R32, RZ, 0x18, R32 ;  /* 0x00000018ff207819 */ /* 0x000fe40000011620 */
[----:B------:R-:W-:Y:S01]  /*57d0*/  LOP3.LUT R33, R33, 0xff, RZ, 0xc0, !PT ;  /* 0x000000ff21217812 */ /* 0x000fe200078ec0ff */
[----:B------:R-:W-:Y:S01]  /*57e0*/  HMMA.16816.F32.BF16 R72, R124, R28, R72 ;  /* 0x0000001c7c48723c */ /* 0x000fe20000041848 */
[----:B------:R-:W-:Y:S01]  /*57f0*/  SHF.R.U32.HI R20, RZ, 0x8, R12 ;  /* 0x00000008ff147819 */ /* 0x000fe2000001160c */
[----:B------:R-:W-:Y:S01]  /*5800*/  IMAD.WIDE.U32 R94, R94, -0x2daee0ad, RZ ;  /* 0xd2511f535e5e7825 */ /* 0x000fe200078e00ff */
[----:B------:R-:W-:-:S02]  /*5810*/  LOP3.LUT R21, R13, 0xff, RZ, 0xc0, !PT ;  /* 0x000000ff0d157812 */ /* 0x000fc400078ec0ff */
[----:B------:R-:W2:Y:S01]  /*5820*/  LDSM.16.MT88.4 R12, [R208+0xb800] ;  /* 0x00b80000d00c783b */ /* 0x000ea20000004200 */
[----:B------:R-:W-:Y:S01]  /*5830*/  LOP3.LUT R20, R20, 0xffff, RZ, 0xc0, !PT ;  /* 0x0000ffff14147812 */ /* 0x000fe200078ec0ff */
[----:B------:R-:W-:Y:S01]  /*5840*/  @!P2 HFMA2.BF16_V2 R77, -RZ.H0_H0, RZ.H0_H0, -R193.H0_H0 ;  /* 0x200000ffff4da231 */ /* 0x000fe200003409c1 */
[----:B------:R-:W-:Y:S02]  /*5850*/  LOP3.LUT R29, R64, 0xffff, RZ, 0xc0, !PT ;  /* 0x0000ffff401d7812 */ /* 0x000fe400078ec0ff */
[----:B------:R-:W-:Y:S02]  /*5860*/  @!P0 PRMT R194, R92, 0x5410, RZ ;  /* 0x000054105cc28816 */ /* 0x000fe400000000ff */
[----:B------:R-:W-:Y:S02]  /*5870*/  @!P3 PRMT R197, R79, 0x5410, RZ ;  /* 0x000054104fc5b816 */ /* 0x000fe400000000ff */
[----:B------:R-:W-:Y:S02]  /*5880*/  SHF.R.U32.HI R29, RZ, 0x8, R29 ;  /* 0x00000008ff1d7819 */ /* 0x000fe4000001161d */
[----:B------:R-:W-:Y:S01]  /*5890*/  ISETP.LE.U32.AND P5, PT, R21, UR8, PT ;  /* 0x0000000815007c0c */ /* 0x000fe2000bfa3070 */
[----:B------:R-:W-:Y:S01]  /*58a0*/  IMAD.MOV.U32 R21, RZ, RZ, R102 ;  /* 0x000000ffff157224 */ /* 0x000fe200078e0066 */
[----:B------:R-:W-:Y:S01]  /*58b0*/  ISETP.LE.U32.AND P0, PT, R32, UR8, PT ;  /* 0x0000000820007c0c */ /* 0x000fe2000bf03070 */
[----:B------:R-:W-:Y:S01]  /*58c0*/  IMAD.MOV.U32 R32, RZ, RZ, R116 ;  /* 0x000000ffff207224 */ /* 0x000fe200078e0074 */
[----:B------:R-:W-:Y:S01]  /*58d0*/  ISETP.LE.U32.AND P3, PT, R33, UR8, PT ;  /* 0x0000000821007c0c */ /* 0x000fe2000bf63070 */
[----:B------:R-:W-:Y:S01]  /*58e0*/  IMAD.MOV.U32 R33, RZ, RZ, R120 ;  /* 0x000000ffff217224 */ /* 0x000fe200078e0078 */
[----:B------:R-:W-:Y:S01]  /*58f0*/  ISETP.LE.U32.AND P1, PT, R20, UR8, PT ;  /* 0x0000000814007c0c */ /* 0x000fe2000bf23070 */
[----:B-1----:R-:W-:Y:S01]  /*5900*/  HMMA.16816.F32.BF16 R116, R8, R4, RZ ;  /* 0x000000040874723c */ /* 0x002fe200000418ff */
[----:B------:R-:W-:Y:S01]  /*5910*/  LOP3.LUT R108, R95, UR5, R108, 0x96, !PT ;  /* 0x000000055f6c7c12 */ /* 0x000fe2000f8e966c */
[----:B------:R-:W-:Y:S01]  /*5920*/  IMAD.MOV.U32 R20, RZ, RZ, R104 ;  /* 0x000000ffff147224 */ /* 0x000fe200078e0068 */
[----:B------:R-:W-:-:S02]  /*5930*/  @!P2 PRMT R193, R77, 0x5410, RZ ;  /* 0x000054104dc1a816 */ /* 0x000fc400000000ff */
[----:B------:R-:W-:Y:S01]  /*5940*/  LOP3.LUT R48, R64, 0xff, RZ, 0xc0, !PT ;  /* 0x000000ff40307812 */ /* 0x000fe200078ec0ff */
[----:B------:R-:W-:Y:S01]  /*5950*/  HMMA.16816.F32.BF16 R120, R24, R4, RZ ;  /* 0x000000041878723c */ /* 0x000fe200000418ff */
[----:B------:R-:W-:Y:S01]  /*5960*/  @!P5 HFMA2.BF16_V2 R63, -RZ.H0_H0, RZ.H0_H0, -R240.H0_H0 ;  /* 0x200000ffff3fd231 */ /* 0x000fe200003409f0 */
[----:B------:R-:W-:Y:S01]  /*5970*/  SHF.R.U32.HI R28, RZ, 0x18, R64 ;  /* 0x00000018ff1c7819 */ /* 0x000fe20000011640 */
[----:B------:R-:W-:Y:S01]  /*5980*/  @!P0 HFMA2.BF16_V2 R62, -RZ.H0_H0, RZ.H0_H0, -R239.H0_H0 ;  /* 0x200000ffff3e8231 */ /* 0x000fe200003409ef */
[----:B------:R-:W-:Y:S01]  /*5990*/  ISETP.LE.U32.AND P4, PT, R48, UR8, PT ;  /* 0x0000000830007c0c */ /* 0x000fe2000bf83070 */
[----:B------:R-:W-:Y:S01]  /*59a0*/  @!P3 HFMA2.BF16_V2 R46, -RZ.H0_H0, RZ.H0_H0, -R250.H0_H0 ;  /* 0x200000ffff2eb231 */ /* 0x000fe200003409fa */
[-C--:B------:R-:W-:Y:S01]  /*59b0*/  HMMA.16816.F32.BF16 R100, R8, R112.reuse, RZ ;  /* 0x000000700864723c */ /* 0x080fe200000418ff */
[----:B------:R-:W-:Y:S01]  /*59c0*/  LOP3.LUT R4, R29, 0xffff, RZ, 0xc0, !PT ;  /* 0x0000ffff1d047812 */ /* 0x000fe200078ec0ff */
[----:B------:R-:W-:Y:S01]  /*59d0*/  @!P1 HFMA2.BF16_V2 R76, -RZ.H0_H0, RZ.H0_H0, -R192.H0_H0 ;  /* 0x200000ffff4c9231 */ /* 0x000fe200003409c0 */
[----:B------:R-:W-:Y:S01]  /*59e0*/  LOP3.LUT R5, R108, 0xff, RZ, 0xc0, !PT ;  /* 0x000000ff6c057812 */ /* 0x000fe200078ec0ff */
[----:B------:R-:W-:Y:S01]  /*59f0*/  IMAD.MOV.U32 R29, RZ, RZ, R145 ;  /* 0x000000ffff1d7224 */ /* 0x000fe200078e0091 */
[----:B------:R-:W-:Y:S01]  /*5a00*/  ISETP.LE.U32.AND P2, PT, R4, UR8, PT ;  /* 0x0000000804007c0c */ /* 0x000fe2000bf43070 */
[----:B------:R-:W-:Y:S01]  /*5a10*/  HMMA.16816.F32.BF16 R104, R24, R112, RZ ;  /* 0x000000701868723c */ /* 0x000fe200000418ff */
[----:B------:R-:W-:-:S02]  /*5a20*/  LOP3.LUT R4, R108, 0xffff, RZ, 0xc0, !PT ;  /* 0x0000ffff6c047812 */ /* 0x000fc400078ec0ff */
[----:B------:R-:W-:Y:S02]  /*5a30*/  @!P5 PRMT R240, R63, 0x5410, RZ ;  /* 0x000054103ff0d816 */ /* 0x000fe400000000ff */
[----:B------:R-:W-:Y:S01]  /*5a40*/  SHF.R.U32.HI R4, RZ, 0x8, R4 ;  /* 0x00000008ff047819 */ /* 0x000fe20000011604 */
[----:B------:R-:W-:Y:S01]  /*5a50*/  @!P4 HFMA2.BF16_V2 R61, -RZ.H0_H0, RZ.H0_H0, -R238.H0_H0 ;  /* 0x200000ffff3dc231 */ /* 0x000fe200003409ee */
[----:B------:R-:W-:Y:S01]  /*5a60*/  @!P1 PRMT R192, R76, 0x5410, RZ ;  /* 0x000054104cc09816 */ /* 0x000fe200000000ff */
[-C--:B--2---:R-:W-:Y:S01]  /*5a70*/  HMMA.16816.F32.BF16 R116, R128, R12.reuse, R116 ;  /* 0x0000000c8074723c */ /* 0x084fe20000041874 */
[----:B------:R-:W-:Y:S02]  /*5a80*/  LOP3.LUT R4, R4, 0xffff, RZ, 0xc0, !PT ;  /* 0x0000ffff04047812 */ /* 0x000fe400078ec0ff */
[----:B------:R-:W-:Y:S01]  /*5a90*/  ISETP.LE.U32.AND P5, PT, R5, UR8, PT ;  /* 0x0000000805007c0c */ /* 0x000fe2000bfa3070 */
[----:B------:R-:W-:Y:S01]  /*5aa0*/  @!P2 HFMA2.BF16_V2 R47, -RZ.H0_H0, RZ.H0_H0, -R237.H0_H0 ;  /* 0x200000ffff2fa231 */ /* 0x000fe200003409ed */
[----:B------:R-:W-:Y:S01]  /*5ab0*/  @!P0 PRMT R239, R62, 0x5410, RZ ;  /* 0x000054103eef8816 */ /* 0x000fe200000000ff */
[----:B------:R-:W-:Y:S01]  /*5ac0*/  HMMA.16816.F32.BF16 R120, R124, R12, R120 ;  /* 0x0000000c7c78723c */ /* 0x000fe20000041878 */
[----:B------:R-:W-:Y:S01]  /*5ad0*/  ISETP.LE.U32.AND P0, PT, R28, UR8, PT ;  /* 0x000000081c007c0c */ /* 0x000fe2000bf03070 */
[----:B------:R-:W-:Y:S01]  /*5ae0*/  IMAD.MOV.U32 R28, RZ, RZ, R138 ;  /* 0x000000ffff1c7224 */ /* 0x000fe200078e008a */
[----:B------:R-:W-:-:S02]  /*5af0*/  ISETP.LE.U32.AND P1, PT, R4, UR8, PT ;  /* 0x0000000804007c0c */ /* 0x000fc4000bf23070 */
[----:B------:R-:W-:Y:S01]  /*5b00*/  LOP3.LUT R4, R94, 0xff, RZ, 0xc0, !PT ;  /* 0x000000ff5e047812 */ /* 0x000fe200078ec0ff */
[-C--:B------:R-:W-:Y:S01]  /*5b10*/  HMMA.16816.F32.BF16 R100, R128, R16.reuse, R100 ;  /* 0x000000108064723c */ /* 0x080fe20000041864 */
[----:B------:R-:W-:Y:S02]  /*5b20*/  @!P6 PRMT R196, R78, 0x5410, RZ ;  /* 0x000054104ec4e816 */ /* 0x000fe400000000ff */
[----:B------:R-:W-:Y:S01]  /*5b30*/  ISETP.LE.U32.AND P6, PT, R4, UR8, PT ;  /* 0x0000000804007c0c */ /* 0x000fe2000bfc3070 */
[----:B------:R-:W-:Y:S01]  /*5b40*/  @!P5 HFMA2.BF16_V2 R44, -RZ.H0_H0, RZ.H0_H0, -R246.H0_H0 ;  /* 0x200000ffff2cd231 */ /* 0x000fe200003409f6 */
[----:B------:R-:W-:Y:S01]  /*5b50*/  LOP3.LUT R12, R94, 0xffff, RZ, 0xc0, !PT ;  /* 0x0000ffff5e0c7812 */ /* 0x000fe200078ec0ff */
[----:B------:R-:W-:Y:S01]  /*5b60*/  HMMA.16816.F32.BF16 R104, R124, R16, R104 ;  /* 0x000000107c68723c */ /* 0x000fe20000041868 */
[----:B------:R-:W-:Y:S01]  /*5b70*/  SHF.R.U32.HI R13, RZ, 0x10, R94 ;  /* 0x00000010ff0d7819 */ /* 0x000fe2000001165e */
[----:B------:R-:W-:Y:S01]  /*5b80*/  @!P0 HFMA2.BF16_V2 R45, -RZ.H0_H0, RZ.H0_H0, -R249.H0_H0 ;  /* 0x200000ffff2d8231 */ /* 0x000fe200003409f9 */
[----:B------:R-:W-:Y:S01]  /*5b90*/  SHF.R.U32.HI R4, RZ, 0x10, R108 ;  /* 0x00000010ff047819 */ /* 0x000fe2000001166c */
[----:B------:R-:W-:Y:S01]  /*5ba0*/  @!P1 HFMA2.BF16_V2 R60, -RZ.H0_H0, RZ.H0_H0, -R245.H0_H0 ;  /* 0x200000ffff3c9231 */ /* 0x000fe200003409f5 */
[----:B------:R-:W-:Y:S01]  /*5bb0*/  SHF.R.U32.HI R94, RZ, 0x18, R94 ;  /* 0x00000018ff5e7819 */ /* 0x000fe2000001165e */
[C---:B------:R-:W-:Y:S01]  /*5bc0*/  HMMA.16816.F32.BF16 R76, R24.reuse, R82, RZ ;  /* 0x00000052184c723c */ /* 0x040fe200000418ff */
[----:B------:R-:W-:Y:S01]  /*5bd0*/  SHF.R.U32.HI R108, RZ, 0x18, R108 ;  /* 0x00000018ff6c7819 */ /* 0x000fe2000001166c */
[----:B------:R-:W-:Y:S01]  /*5be0*/  IMAD.MOV.U32 R17, RZ, RZ, R144 ;  /* 0x000000ffff117224 */ /* 0x000fe200078e0090 */
[----:B------:R-:W-:Y:S01]  /*5bf0*/  @!P4 PRMT R238, R61, 0x5410, RZ ;  /* 0x000054103deec816 */ /* 0x000fe200000000ff */
[----:B------:R-:W-:Y:S01]  /*5c00*/  IMAD.MOV.U32 R16, RZ, RZ, R139 ;  /* 0x000000ffff107224 */ /* 0x000fe200078e008b */
[----:B------:R-:W-:Y:S01]  /*5c10*/  @!P3 PRMT R250, R46, 0x5410, RZ ;  /* 0x000054102efab816 */ /* 0x000fe200000000ff */
[----:B------:R-:W-:Y:S01]  /*5c20*/  HMMA.16816.F32.BF16 R136, R24, R154, RZ ;  /* 0x0000009a1888723c */ /* 0x000fe200000418ff */
[----:B------:R-:W-:Y:S01]  /*5c30*/  @!P5 PRMT R246, R44, 0x5410, RZ ;  /* 0x000054102cf6d816 */ /* 0x000fe200000000ff */
[----:B------:R-:W-:Y:S01]  /*5c40*/  @!P6 HFMA2.BF16_V2 R180, -RZ.H0_H0, RZ.H0_H0, -R242.H0_H0 ;  /* 0x200000ffffb4e231 */ /* 0x000fe200003409f2 */
[----:B------:R-:W-:-:S02]  /*5c50*/  @!P2 PRMT R237, R47, 0x5410, RZ ;  /* 0x000054102feda816 */ /* 0x000fc400000000ff */
[----:B------:R-:W-:Y:S01]  /*5c60*/  ISETP.LE.U32.AND P4, PT, R94, UR8, PT ;  /* 0x000000085e007c0c */ /* 0x000fe2000bf83070 */
[C---:B------:R-:W-:Y:S01]  /*5c70*/  HMMA.16816.F32.BF16 R144, R24.reuse, R162, RZ ;  /* 0x000000a21890723c */ /* 0x040fe200000418ff */
[----:B------:R-:W-:Y:S02]  /*5c80*/  @!P0 PRMT R249, R45, 0x5410, RZ ;  /* 0x000054102df98816 */ /* 0x000fe400000000ff */
[----:B------:R-:W-:Y:S02]  /*5c90*/  ISETP.LE.U32.AND P3, PT, R108, UR8, PT ;  /* 0x000000086c007c0c */ /* 0x000fe4000bf63070 */
[----:B------:R-:W-:Y:S01]  /*5ca0*/  ISETP.NE.AND P5, PT, R93, RZ, PT ;  /* 0x000000ff5d00720c */ /* 0x000fe20003fa5270 */
[----:B------:R-:W-:Y:S01]  /*5cb0*/  HMMA.16816.F32.BF16 R44, R24, R50, RZ ;  /* 0x00000032182c723c */ /* 0x000fe200000418ff */
[----:B------:R-:W-:Y:S02]  /*5cc0*/  @!P1 PRMT R245, R60, 0x5410, RZ ;  /* 0x000054103cf59816 */ /* 0x000fe400000000ff */
[----:B------:R-:W-:-:S02]  /*5cd0*/  LOP3.LUT R4, R4, 0xff, RZ, 0xc0, !PT ;  /* 0x000000ff04047812 */ /* 0x000fc400078ec0ff */
[----:B------:R-:W-:Y:S01]  /*5ce0*/  SHF.R.U32.HI R12, RZ, 0x8, R12 ;  /* 0x00000008ff0c7819 */ /* 0x000fe2000001160c */
[C---:B------:R-:W-:Y:S01]  /*5cf0*/  HMMA.16816.F32.BF16 R60, R24.reuse, R66, RZ ;  /* 0x00000042183c723c */ /* 0x040fe200000418ff */
[----:B------:R-:W-:Y:S01]  /*5d00*/  ISETP.LE.U32.AND P0, PT, R4, UR8, PT ;  /* 0x0000000804007c0c */ /* 0x000fe2000bf03070 */
[----:B------:R-:W-:Y:S01]  /*5d10*/  @!P4 HFMA2.BF16_V2 R165, -RZ.H0_H0, RZ.H0_H0, -R243.H0_H0 ;  /* 0x200000ffffa5c231 */ /* 0x000fe200003409f3 */
[----:B------:R-:W-:Y:S01]  /*5d20*/  LOP3.LUT R13, R13, 0xff, RZ, 0xc0, !PT ;  /* 0x000000ff0d0d7812 */ /* 0x000fe200078ec0ff */
[----:B------:R-:W-:Y:S01]  /*5d30*/  @!P3 HFMA2.BF16_V2 R181, -RZ.H0_H0, RZ.H0_H0, -R247.H0_H0 ;  /* 0x200000ffffb5b231 */ /* 0x000fe200003409f7 */
[----:B------:R-:W-:Y:S01]  /*5d40*/  LOP3.LUT R12, R12, 0xffff, RZ, 0xc0, !PT ;  /* 0x0000ffff0c0c7812 */ /* 0x000fe200078ec0ff */
[----:B------:R-:W-:Y:S01]  /*5d50*/  HMMA.16816.F32.BF16 R92, R24, R98, RZ ;  /* 0x00000062185c723c */ /* 0x000fe200000418ff */
[----:B------:R-:W-:Y:S02]  /*5d60*/  ISETP.LE.U32.AND P2, PT, R13, UR8, PT ;  /* 0x000000080d007c0c */ /* 0x000fe4000bf43070 */
[----:B------:R-:W-:-:S02]  /*5d70*/  @!P3 PRMT R247, R181, 0x5410, RZ ;  /* 0x00005410b5f7b816 */ /* 0x000fc400000000ff */
[----:B------:R-:W-:Y:S01]  /*5d80*/  @!P6 PRMT R242, R180, 0x5410, RZ ;  /* 0x00005410b4f2e816 */ /* 0x000fe200000000ff */
[----:B------:R-:W-:Y:S01]  /*5d90*/  HMMA.16816.F32.BF16 R108, R24, R114, RZ ;  /* 0x00000072186c723c */ /* 0x000fe200000418ff */
[----:B------:R-:W-:Y:S01]  /*5da0*/  @!P4 PRMT R243, R165, 0x5410, RZ ;  /* 0x00005410a5f3c816 */ /* 0x000fe200000000ff */
[----:B------:R-:W-:-:S04]  /*5db0*/  @!P0 HFMA2.BF16_V2 R182, -RZ.H0_H0, RZ.H0_H0, -R248.H0_H0 ;  /* 0x200000ffffb68231 */ /* 0x000fc800003409f8 */
[----:B------:R-:W-:Y:S01]  /*5dc0*/  HMMA.16816.F32.BF16 R24, R24, R6, RZ ;  /* 0x000000061818723c */ /* 0x000fe200000418ff */
[----:B------:R-:W-:Y:S01]  /*5dd0*/  @!P0 PRMT R248, R182, 0x5410, RZ ;  /* 0x00005410b6f88816 */ /* 0x000fe200000000ff */
[----:B------:R-:W-:Y:S01]  /*5de0*/  @!P2 HFMA2.BF16_V2 R166, -RZ.H0_H0, RZ.H0_H0, -R244.H0_H0 ;  /* 0x200000ffffa6a231 */ /* 0x000fe200003409f4 */
[----:B------:R-:W-:Y:S01]  /*5df0*/  ISETP.LE.U32.AND P0, PT, R12, UR8, PT ;  /* 0x000000080c007c0c */ /* 0x000fe2000bf03070 */
[----:B------:R-:W-:Y:S02]  /*5e00*/  FADD.FTZ R12, R16, R28 ;  /* 0x0000001c100c7221 */ /* 0x000fe40000010000 */
[----:B------:R-:W-:Y:S01]  /*5e10*/  HMMA.16816.F32.BF16 R112, R8, R114, RZ ;  /* 0x000000720870723c */ /* 0x000fe200000418ff */
[----:B------:R-:W-:Y:S01]  /*5e20*/  @!P2 PRMT R244, R166, 0x5410, RZ ;  /* 0x00005410a6f4a816 */ /* 0x000fe200000000ff */
[----:B------:R-:W-:-:S04]  /*5e30*/  FADD.FTZ R12, R20, R12 ;  /* 0x0000000c140c7221 */ /* 0x000fc80000010000 */
[----:B------:R-:W-:Y:S01]  /*5e40*/  HMMA.16816.F32.BF16 R136, R124, R178, R136 ;  /* 0x000000b27c88723c */ /* 0x000fe20000041888 */
[----:B------:R-:W-:-:S03]  /*5e50*/  FADD.FTZ R12, R173, R12 ;  /* 0x0000000cad0c7221 */ /* 0x000fc60000010000 */
[----:B------:R-:W-:Y:S02]  /*5e60*/  @!P0 HFMA2.BF16_V2 R167, -RZ.H0_H0, RZ.H0_H0, -R241.H0_H0 ;  /* 0x200000ffffa78231 */ /* 0x000fe400003409f1 */
[----:B------:R-:W-:Y:S01]  /*5e70*/  FADD.FTZ R229, R229, R12 ;  /* 0x0000000ce5e57221 */ /* 0x000fe20000010000 */
[----:B------:R-:W-:Y:S02]  /*5e80*/  HMMA.16816.F32.BF16 R144, R124, R174, R144 ;  /* 0x000000ae7c90723c */ /* 0x000fe40000041890 */
[----:B------:R-:W-:Y:S01]  /*5e90*/  @!P0 PRMT R241, R167, 0x5410, RZ ;  /* 0x00005410a7f18816 */ /* 0x000fe200000000ff */
[----:B------:R-:W-:-:S03]  /*5ea0*/  FADD.FTZ R228, R228, R229 ;  /* 0x000000e5e4e47221 */ /* 0x000fc60000010000 */
[----:B------:R-:W-:Y:S01]  /*5eb0*/  HMMA.16816.F32.BF16 R44, R124, R170, R44 ;  /* 0x000000aa7c2c723c */ /* 0x000fe2000004182c */
[----:B------:R-:W-:-:S05]  /*5ec0*/  FADD.FTZ R227, R227, R228 ;  /* 0x000000e4e3e37221 */ /* 0x000fca0000010000 */
[C---:B------:R-:W-:Y:S06]  /*5ed0*/  HMMA.16816.F32.BF16 R60, R124.reuse, R34, R60 ;  /* 0x000000227c3c723c */ /* 0x040fec000004183c */
[C---:B------:R-:W-:Y:S06]  /*5ee0*/  HMMA.16816.F32.BF16 R76, R124.reuse, R30, R76 ;  /* 0x0000001e7c4c723c */ /* 0x040fec000004184c */
[C---:B------:R-:W-:Y:S06]  /*5ef0*/  HMMA.16816.F32.BF16 R92, R124.reuse, R22, R92 ;  /* 0x000000167c5c723c */ /* 0x040fec000004185c */
[C---:B------:R-:W-:Y:S06]  /*5f00*/  HMMA.16816.F32.BF16 R108, R124.reuse, R18, R108 ;  /* 0x000000127c6c723c */ /* 0x040fec000004186c */
[----:B------:R-:W-:Y:S06]  /*5f10*/  HMMA.16816.F32.BF16 R124, R124, R14, R24 ;  /* 0x0000000e7c7c723c */ /* 0x000fec0000041818 */
[----:B------:R-:W-:Y:S01]  /*5f20*/  HMMA.16816.F32.BF16 R48, R8, R50, RZ ;  /* 0x000000320830723c */ /* 0x000fe200000418ff */
[----:B------:R-:W-:-:S02]  /*5f30*/  IMAD.MOV.U32 R24, RZ, RZ, R160 ;  /* 0x000000ffff187224 */ /* 0x000fc400078e00a0 */
[----:B------:R-:W-:Y:S02]  /*5f40*/  IMAD.MOV.U32 R25, RZ, RZ, R161 ;  /* 0x000000ffff197224 */ /* 0x000fe400078e00a1 */
[----:B------:R-:W-:Y:S01]  /*5f50*/  IMAD.MOV.U32 R26, RZ, RZ, R152 ;  /* 0x000000ffff1a7224 */ /* 0x000fe200078e0098 */
[----:B------:R-:W-:Y:S01]  /*5f60*/  HMMA.16816.F32.BF16 R160, R8, R162, RZ ;  /* 0x000000a208a0723c */ /* 0x000fe200000418ff */
[----:B------:R-:W-:-:S05]  /*5f70*/  IMAD.MOV.U32 R27, RZ, RZ, R153 ;  /* 0x000000ffff1b7224 */ /* 0x000fca00078e0099 */
[C---:B------:R-:W-:Y:S06]  /*5f80*/  HMMA.16816.F32.BF16 R152, R8.reuse, R154, RZ ;  /* 0x0000009a0898723c */ /* 0x040fec00000418ff */
[C---:B------:R-:W-:Y:S06]  /*5f90*/  HMMA.16816.F32.BF16 R64, R8.reuse, R66, RZ ;  /* 0x000000420840723c */ /* 0x040fec00000418ff */
[C---:B------:R-:W-:Y:S06]  /*5fa0*/  HMMA.16816.F32.BF16 R80, R8.reuse, R82, RZ ;  /* 0x000000520850723c */ /* 0x040fec00000418ff */
[C---:B------:R-:W-:Y:S06]  /*5fb0*/  HMMA.16816.F32.BF16 R96, R8.reuse, R98, RZ ;  /* 0x000000620860723c */ /* 0x040fec00000418ff */
[----:B------:R-:W-:Y:S06]  /*5fc0*/  HMMA.16816.F32.BF16 R4, R8, R6, RZ ;  /* 0x000000060804723c */ /* 0x000fec00000418ff */
[----:B------:R-:W-:Y:S01]  /*5fd0*/  HMMA.16816.F32.BF16 R112, R128, R18, R112 ;  /* 0x000000128070723c */ /* 0x000fe20000041870 */
[----:B------:R-:W-:Y:S01]  /*5fe0*/  FADD.FTZ R8, R25, R24 ;  /* 0x0000001819087221 */ /* 0x000fe20000010000 */
[----:B------:R-:W-:Y:S01]  /*5ff0*/  FADD.FTZ R9, R27, R26 ;  /* 0x0000001a1b097221 */ /* 0x000fe20000010000 */
[----:B------:R-:W-:Y:S01]  /*6000*/  FADD.FTZ R10, R29, R17 ;  /* 0x000000111d0a7221 */ /* 0x000fe20000010000 */
[----:B------:R-:W-:-:S02]  /*6010*/  IMAD.SHL.U32 R17, R251, 0x40, RZ ;  /* 0x00000040fb117824 */ /* 0x000fc400078e00ff */
[----:B------:R-:W-:Y:S01]  /*6020*/  FADD.FTZ R8, R33, R8 ;  /* 0x0000000821087221 */ /* 0x000fe20000010000 */
[----:B------:R-:W-:Y:S01]  /*6030*/  FADD.FTZ R9, R32, R9 ;  /* 0x0000000920097221 */ /* 0x000fe20000010000 */
[----:B------:R-:W-:Y:S01]  /*6040*/  IMAD.SHL.U32 R19, R251, 0x8, RZ ;  /* 0x00000008fb137824 */ /* 0x000fe200078e00ff */
[C---:B------:R-:W-:Y:S01]  /*6050*/  HMMA.16816.F32.BF16 R152, R128.reuse, R178, R152 ;  /* 0x000000b28098723c */ /* 0x040fe20000041898 */
[----:B------:R-:W-:Y:S01]  /*6060*/  FADD.FTZ R11, R168, R8 ;  /* 0x00000008a80b7221 */ /* 0x000fe20000010000 */
[C---:B------:R-:W-:Y:S01]  /*6070*/  LEA R8, P1, R172.reuse, UR6, 0x1 ;  /* 0x00000006ac087c11 */ /* 0x040fe2000f8208ff */
[----:B------:R-:W-:Y:S01]  /*6080*/  FADD.FTZ R13, R169, R9 ;  /* 0x00000009a90d7221 */ /* 0x000fe20000010000 */
[----:B------:R-:W-:Y:S02]  /*6090*/  IMAD R251, R251, 0x48, RZ ;  /* 0x00000048fbfb7824 */ /* 0x000fe400078e02ff */
[----:B------:R-:W-:Y:S01]  /*60a0*/  FADD.FTZ R10, R21, R10 ;  /* 0x0000000a150a7221 */ /* 0x000fe20000010000 */
[----:B------:R-:W-:Y:S01]  /*60b0*/  LEA.HI.X R9, R172, UR7, R176, 0x1, P1 ;  /* 0x00000007ac097c11 */ /* 0x000fe200088f0cb0 */
[C---:B------:R-:W-:Y:S01]  /*60c0*/  HMMA.16816.F32.BF16 R160, R128.reuse, R174, R160 ;  /* 0x000000ae80a0723c */ /* 0x040fe200000418a0 */
[----:B------:R-:W-:Y:S01]  /*60d0*/  FADD.FTZ R236, R236, R11 ;  /* 0x0000000becec7221 */ /* 0x000fe20000010000 */
[----:B------:R-:W-:Y:S01]  /*60e0*/  FADD.FTZ R225, R225, R10 ;  /* 0x0000000ae1e17221 */ /* 0x000fe20000010000 */
[----:B------:R-:W-:Y:S01]  /*60f0*/  FADD.FTZ R232, R232, R13 ;  /* 0x0000000de8e87221 */ /* 0x000fe20000010000 */
[----:B------:R-:W-:Y:S01]  /*6100*/  IMAD.WIDE R18, R19, 0x2, R8 ;  /* 0x0000000213127825 */ /* 0x000fe200078e0208 */
[----:B------:R-:W-:Y:S01]  /*6110*/  STG.E.U16 desc[UR22][R8.64], R177 ;  /* 0x000000b108007986 */ /* 0x000fe2000c101516 */
[C---:B------:R-:W-:Y:S02]  /*6120*/  HMMA.16816.F32.BF16 R48, R128.reuse, R170, R48 ;  /* 0x000000aa8030723c */ /* 0x040fe40000041830 */
[----:B------:R-:W-:Y:S01]  /*6130*/  FADD.FTZ R235, R235, R236 ;  /* 0x000000ecebeb7221 */ /* 0x000fe20000010000 */
[----:B------:R-:W-:Y:S01]  /*6140*/  IMAD.WIDE R16, R17, 0x2, R8 ;  /* 0x0000000211107825 */ /* 0x000fe200078e0208 */
[----:B------:R-:W-:Y:S03]  /*6150*/  STG.E.U16 desc[UR22][R8.64+0x2], R252 ;  /* 0x000002fc08007986 */ /* 0x000fe6000c101516 */
[----:B------:R-:W-:Y:S01]  /*6160*/  FADD.FTZ R226, R226, R225 ;  /* 0x000000e1e2e27221 */ /* 0x000fe20000010000 */
[----:B------:R-:W-:Y:S01]  /*6170*/  FADD.FTZ R234, R234, R235 ;  /* 0x000000ebeaea7221 */ /* 0x000fe20000010000 */
[----:B------:R-:W-:Y:S01]  /*6180*/  HMMA.16816.F32.BF16 R64, R128, R34, R64 ;  /* 0x000000228040723c */ /* 0x000fe20000041840 */
[----:B------:R-:W-:Y:S01]  /*6190*/  STG.E.U16 desc[UR22][R18.64], R222 ;  /* 0x000000de12007986 */ /* 0x000fe2000c101516 */
[----:B------:R-:W-:Y:S01]  /*61a0*/  FADD.FTZ R231, R231, R232 ;  /* 0x000000e8e7e77221 */ /* 0x000fe20000010000 */
[----:B------:R-:W-:-:S02]  /*61b0*/  FADD.FTZ R223, R223, R226 ;  /* 0x000000e2dfdf7221 */ /* 0x000fc40000010000 */
[----:B------:R-:W-:Y:S01]  /*61c0*/  STG.E.U16 desc[UR22][R18.64+0x2], R221 ;  /* 0x000002dd12007986 */ /* 0x000fe2000c101516 */
[C---:B------:R-:W-:Y:S01]  /*61d0*/  HMMA.16816.F32.BF16 R80, R128.reuse, R30, R80 ;  /* 0x0000001e8050723c */ /* 0x040fe20000041850 */
[----:B------:R-:W-:Y:S01]  /*61e0*/  FADD.FTZ R230, R230, R231 ;  /* 0x000000e7e6e67221 */ /* 0x000fe20000010000 */
[----:B------:R-:W-:Y:S01]  /*61f0*/  FADD.FTZ R224, R224, R223 ;  /* 0x000000dfe0e07221 */ /* 0x000fe20000010000 */
[----:B------:R-:W-:Y:S03]  /*6200*/  STG.E.U16 desc[UR22][R16.64], R193 ;  /* 0x000000c110007986 */ /* 0x000fe6000c101516 */
[C---:B------:R-:W-:Y:S01]  /*6210*/  HMMA.16816.F32.BF16 R96, R128.reuse, R22, R96 ;  /* 0x000000168060723c */ /* 0x040fe20000041860 */
[----:B------:R-:W-:Y:S05]  /*6220*/  STG.E.U16 desc[UR22][R16.64+0x2], R192 ;  /* 0x000002c010007986 */ /* 0x000fea000c101516 */
[----:B------:R-:W-:Y:S07]  /*6230*/  HMMA.16816.F32.BF16 R128, R128, R14, R4 ;  /* 0x0000000e8080723c */ /* 0x000fee0000041804 */
[----:B------:R-:W-:-:S04]  /*6240*/  IMAD.WIDE R4, R251, 0x2, R8 ;  /* 0x00000002fb047825 */ /* 0x000fc800078e0208 */
[----:B------:R-:W-:Y:S01]  /*6250*/  FADD.FTZ R6, R191, R230 ;  /* 0x000000e6bf067221 */ /* 0x000fe20000010000 */
[----:B------:R-:W-:Y:S04]  /*6260*/  STG.E.U16 desc[UR22][R4.64], R240 ;  /* 0x000000f004007986 */ /* 0x000fe8000c101516 */
        /* <DEDUP_REMOVED lines=24> */
[----:B------:R1:W-:Y:S02]  /*63f0*/  STG.E.U16 desc[UR22][R4.64+0x32], R243 ;  /* 0x000032f304007986 */ /* 0x0003e4000c101516 */
[----:B-1----:R-:W-:Y:S01]  /*6400*/  FADD.FTZ R4, R233, R234 ;  /* 0x000000eae9047221 */ /* 0x002fe20000010000 */
[----:B------:R-:W-:-:S04]  /*6410*/  FADD.FTZ R5, R190, R227 ;  /* 0x000000e3be057221 */ /* 0x000fc80000010000 */
[----:B------:R1:W-:Y:S04]  /*6420*/  STL [R1+0x84], R4 ;  /* 0x0000840401007387 */ /* 0x0003e80000100800 */
[----:B------:R2:W-:Y:S01]  /*6430*/  STL [R1+0x80], R6 ;  /* 0x0000800601007387 */ /* 0x0005e20000100800 */
[----:B-1----:R-:W-:-:S05]  /*6440*/  FADD.FTZ R4, R187, R224 ;  /* 0x000000e0bb047221 */ /* 0x002fca0000010000 */
[----:B------:R2:W-:Y:S04]  /*6450*/  STL [R1+0x78], R4 ;  /* 0x0000780401007387 */ /* 0x0005e80000100800 */
[----:B------:R2:W-:Y:S01]  /*6460*/  STL [R1+0x7c], R5 ;  /* 0x00007c0501007387 */ /* 0x0005e20000100800 */
[----:B------:R-:W-:Y:S05]  /*6470*/  @!P5 BRA `(.L_x_1965) ;  /* 0x00000040008cd947 */ /* 0x000fea0003800000 */
[C---:B--2---:R-:W-:Y:S01]  /*6480*/  VIADD R4, R185.reuse, 0x4 ;  /* 0x00000004b9047836 */ /* 0x044fe20000000000 */
[----:B------:R-:W-:Y:S01]  /*6490*/  ULDC UR4, c[0x0][0x2d0] ;  /* 0x0000b40000047ab9 */ /* 0x000fe20000000800 */
[----:B------:R-:W-:Y:S01]  /*64a0*/  IMAD.WIDE.U32 R10, R185, -0x326172a9, RZ ;  /* 0xcd9e8d57b90a7825 */ /* 0x000fe200078e00ff */
[----:B------:R-:W-:Y:S01]  /*64b0*/  IADD3 R5, P0, R8, -0x40, RZ ;  /* 0xffffffc008057810 */ /* 0x000fe20007f1e0ff */
[----:B------:R-:W1:Y:S01]  /*64c0*/  LDC.64 R224, c[0x0][0x250] ;  /* 0x00009400ffe07b82 */ /* 0x000e620000000a00 */
[----:B------:R-:W-:Y:S01]  /*64d0*/  ISETP.GE.AND P4, PT, R188, UR4, PT ;  /* 0x00000004bc007c0c */ /* 0x000fe2000bf86270 */
[----:B------:R-:W-:Y:S01]  /*64e0*/  IMAD.WIDE.U32 R6, R4, -0x326172a9, RZ ;  /* 0xcd9e8d5704067825 */ /* 0x000fe200078e00ff */
[----:B------:R-:W-:Y:S01]  /*64f0*/  MOV R166, R3 ;  /* 0x0000000300a67202 */ /* 0x000fe20000000f00 */
[----:B------:R2:W-:Y:S01]  /*6500*/  STL [R1+0x4c], R5 ;  /* 0x00004c0501007387 */ /* 0x0005e20000100800 */
[----:B------:R-:W-:Y:S01]  /*6510*/  MOV R167, R0 ;  /* 0x0000000000a77202 */ /* 0x000fe20000000f00 */
[----:B------:R-:W-:Y:S01]  /*6520*/  VIADD R186, R186, 0xfffffffe ;  /* 0xfffffffebaba7836 */ /* 0x000fe20000000000 */
[----:B------:R-:W-:Y:S01]  /*6530*/  MOV R165, R2 ;  /* 0x0000000200a57202 */ /* 0x000fe20000000f00 */
[----:B------:R-:W-:Y:S01]  /*6540*/  IMAD.WIDE.U32 R2, R184, -0x2daee0ad, RZ ;  /* 0xd2511f53b8027825 */ /* 0x000fe200078e00ff */
[-C--:B------:R-:W-:Y:S01]  /*6550*/  LOP3.LUT R0, R11, R183.reuse, RZ, 0x3c, !PT ;  /* 0x000000b70b007212 */ /* 0x080fe200078e3cff */
[----:B------:R-:W-:Y:S01]  /*6560*/  STL.64 [R1+0x68], R10 ;  /* 0x0000680a01007387 */ /* 0x000fe20000100a00 */
[----:B------:R-:W-:Y:S01]  /*6570*/  LOP3.LUT R183, R7, R183, RZ, 0x3c, !PT ;  /* 0x000000b707b77212 */ /* 0x000fe200078e3cff */
[----:B------:R-:W-:Y:S01]  /*6580*/  IMAD.MOV.U32 R169, RZ, RZ, R164 ;  /* 0x000000ffffa97224 */ /* 0x000fe200078e00a4 */
[----:B------:R-:W-:Y:S01]  /*6590*/  R2UR UR21, R186 ;  /* 0x00000000ba1572ca */ /* 0x000fe200000e0000 */
[----:B------:R-:W-:Y:S01]  /*65a0*/  STL.64 [R1+0x58], R6 ;  /* 0x0000580601007387 */ /* 0x000fe20000100a00 */
[----:B------:R-:W3:Y:S01]  /*65b0*/  @!P4 LDC.64 R222, c[0x0][0x220] ;  /* 0x00008800ffdecb82 */ /* 0x000ee20000000a00 */
[----:B------:R-:W-:Y:S01]  /*65c0*/  IADD3.X R171, R9, -0x1, RZ, P0, !PT ;  /* 0xffffffff09ab7810 */ /* 0x000fe200007fe4ff */
[----:B------:R-:W-:Y:S01]  /*65d0*/  ULDC UR20, c[0x0][0x2d0] ;  /* 0x0000b40000147ab9 */ /* 0x000fe20000000800 */
[----:B------:R4:W-:Y:S01]  /*65e0*/  STL.64 [R1+0x70], R2 ;  /* 0x0000700201007387 */ /* 0x0009e20000100a00 */
[----:B------:R-:W-:Y:S01]  /*65f0*/  ULDC UR4, c[0x0][0x2ec] ;  /* 0x0000bb0000047ab9 */ /* 0x000fe20000000800 */
[----:B------:R-:W-:-:S03]  /*6600*/  ULDC.64 UR6, c[0x0][0x248] ;  /* 0x0000920000067ab9 */ /* 0x000fc60000000a00 */
[----:B------:R-:W1:Y:S01]  /*6610*/  @!P4 LDC.64 R220, c[0x0][0x220] ;  /* 0x00008800ffdccb82 */ /* 0x000e620000000a00 */
[----:B--2---:R-:W-:-:S05]  /*6620*/  IMAD.WIDE.U32 R4, R0, -0x2daee0ad, RZ ;  /* 0xd2511f5300047825 */ /* 0x004fca00078e00ff */
[----:B------:R2:W-:Y:S01]  /*6630*/  STL.64 [R1+0x60], R4 ;  /* 0x0000600401007387 */ /* 0x0005e20000100a00 */
[----:B----4-:R-:W-:-:S05]  /*6640*/  IMAD.WIDE.U32 R2, R183, -0x2daee0ad, RZ ;  /* 0xd2511f53b7027825 */ /* 0x010fca00078e00ff */
[----:B------:R2:W-:Y:S01]  /*6650*/  STL.64 [R1+0x50], R2 ;  /* 0x0000500201007387 */ /* 0x0005e20000100a00 */
[----:B------:R-:W-:Y:S05]  /*6660*/  BRA `(.L_x_1966) ;  /* 0x0000000000d07947 */ /* 0x000fea0003800000 */
.L_x_1968:
[----:B------:R-:W2:Y:S01]  /*6670*/  LDL.64 R180, [R1+0x38] ;  /* 0x0000380001b47983 */ /* 0x000ea20000100a00 */
[----:B------:R-:W1:Y:S01]  /*6680*/  @!P4 LDC.64 R176, c[0x0][0x218] ;  /* 0x00008600ffb0cb82 */ /* 0x000e620000000a00 */
[----:B------:R-:W-:Y:S01]  /*6690*/  IMAD.MOV.U32 R195, RZ, RZ, R168 ;  /* 0x000000ffffc37224 */ /* 0x000fe200078e00a8 */
[----:B------:R-:W-:Y:S01]  /*66a0*/  UIADD3 UR11, UR21, -0x1, URZ ;  /* 0xffffffff150b7890 */ /* 0x000fe2000fffe03f */
[----:B------:R-:W3:Y:S03]  /*66b0*/  LDL.64 R182, [R1+0x40] ;  /* 0x0000400001b67983 */ /* 0x000ee60000100a00 */
[----:B------:R-:W-:Y:S01]  /*66c0*/  UIMAD.WIDE.U32 UR12, UR11, UR6, URZ ;  /* 0x000000060b0c72a5 */ /* 0x000fe2000f8e003f */
[----:B------:R-:W4:Y:S01]  /*66d0*/  LDL R164, [R1+0x1c] ;  /* 0x00001c0001a47983 */ /* 0x000f220000100800 */
[----:B------:R-:W5:Y:S01]  /*66e0*/  @!P0 LDC.64 R174, c[0x0][0x218] ;  /* 0x00008600ffae8b82 */ /* 0x000f620000000a00 */
[----:B------:R-:W-:Y:S02]  /*66f0*/  USHF.R.S32.HI UR10, URZ, 0x1f, UR11 ;  /* 0x0000001f3f0a7899 */ /* 0x000fe4000801140b */
[----:B------:R-:W4:Y:S01]  /*6700*/  LDL R197, [R1+0x18] ;  /* 0x0000180001c57983 */ /* 0x000f220000100800 */
[----:B------:R-:W-:Y:S01]  /*6710*/  IMAD.U32 R168, RZ, RZ, UR12 ;  /* 0x0000000cffa87e24 */ /* 0x000fe2000f8e00ff */
[----:B------:R-:W-:Y:S01]  /*6720*/  UIMAD UR10, UR10, UR6, URZ ;  /* 0x000000060a0a72a4 */ /* 0x000fe2000f8e023f */
[----:B------:R-:W-:Y:S01]  /*6730*/  IMAD.U32 R179, RZ, RZ, UR13 ;  /* 0x0000000dffb37e24 */ /* 0x000fe2000f8e00ff */
[----:B------:R1:W-:Y:S01]  /*6740*/  @P4 STS.128 [R195+0x8000], RZ ;  /* 0x008000ffc3004388 */ /* 0x0003e20000000c00 */
[----:B------:R-:W4:Y:S01]  /*6750*/  @!P4 LDC.64 R172, c[0x0][0x218] ;  /* 0x00008600ffaccb82 */ /* 0x000f220000000a00 */
[----:B------:R-:W-:Y:S01]  /*6760*/  UIMAD UR10, UR11, UR7, UR10 ;  /* 0x000000070b0a72a4 */ /* 0x000fe2000f8e020a */
[----:B------:R-:W-:Y:S05]  /*6770*/  IMAD.U32 R0, RZ, RZ, UR12 ;  /* 0x0000000cff007e24 */ /* 0x000fea000f8e00ff */
[----:B------:R-:W-:Y:S01]  /*6780*/  VIADD R179, R179, UR10 ;  /* 0x0000000ab3b37c36 */ /* 0x000fe20008000000 */
[----:B------:R-:W4:Y:S01]  /*6790*/  @!P0 LDC.64 R2, c[0x0][0x218] ;  /* 0x00008600ff028b82 */ /* 0x000f220000000a00 */
[----:B--2---:R-:W-:Y:S04]  /*67a0*/  LEA R168, P1, R168, R180, 0x5 ;  /* 0x000000b4a8a87211 */ /* 0x004fe800078228ff */
[----:B-1----:R-:W-:Y:S02]  /*67b0*/  @!P4 LEA R176, P6, R168, R176, 0x1 ;  /* 0x000000b0a8b0c211 */ /* 0x002fe400078c08ff */
[----:B---3--:R-:W-:Y:S02]  /*67c0*/  LEA.HI.X R0, R0, R183, R179, 0x5, P1 ;  /* 0x000000b700007211 */ /* 0x008fe400008f2cb3 */
[C---:B-----5:R-:W-:Y:S02]  /*67d0*/  @!P0 LEA R174, P2, R168.reuse, R174, 0x1 ;  /* 0x000000aea8ae8211 */ /* 0x060fe400078408ff */
[C-C-:B------:R-:W-:Y:S02]  /*67e0*/  @!P4 LEA.HI.X R177, R168.reuse, R177, R0.reuse, 0x1, P6 ;  /* 0x000000b1a8b1c211 */ /* 0x140fe400030f0c00 */
[--C-:B------:R-:W-:Y:S02]  /*67f0*/  @!P0 LEA.HI.X R175, R168, R175, R0.reuse, 0x1, P2 ;  /* 0x000000afa8af8211 */ /* 0x100fe400010f0c00 */
[----:B----4-:R-:W-:Y:S01]  /*6800*/  IADD3 R164, P5, R164, R168, RZ ;  /* 0x000000a8a4a47210 */ /* 0x010fe20007fbe0ff */
[----:B------:R-:W-:Y:S01]  /*6810*/  @!PT LDS RZ, [RZ] ;  /* 0x00000000fffff984 */ /* 0x000fe20000000800 */
[----:B------:R-:W-:Y:S01]  /*6820*/  @!PT LDS RZ, [RZ] ;  /* 0x00000000fffff984 */ /* 0x000fe20000000800 */
[----:B------:R-:W-:Y:S01]  /*6830*/  @!PT LDS RZ, [RZ] ;  /* 0x00000000fffff984 */ /* 0x000fe20000000800 */
[----:B------:R1:W-:Y:S03]  /*6840*/  @!P4 LDGSTS.E.BYPASS.LTC128B.128 [R195+0x8000], desc[UR22][R176.64] ;  /* 0x08000000b0c3cfae */ /* 0x0003e6000b901d56 */
[C---:B------:R-:W-:Y:S01]  /*6850*/  @!P4 LEA R178, P3, R164.reuse, R172, 0x1 ;  /* 0x000000aca4b2c211 */ /* 0x040fe200078608ff */
        /* <DEDUP_REMOVED lines=21> */
.L_x_1966:
[----:B------:R-:W4:Y:S01]  /*69b0*/  LDL R0, [R1+0x2c] ;  /* 0x00002c0001007983 */ /* 0x000f220000100800 */
[----:B------:R-:W-:Y:S01]  /*69c0*/  USHF.R.S32.HI UR9, URZ, 0x1f, UR21 ;  /* 0x0000001f3f097899 */ /* 0x000fe20008011415 */
[C---:B-1----:R-:W-:Y:S01]  /*69d0*/  IMAD.WIDE.U32 R202, R224.reuse, UR21, RZ ;  /* 0x00000015e0ca7c25 */ /* 0x042fe2000f8e00ff */
[----:B------:R-:W-:Y:S04]  /*69e0*/  DEPBAR.LE SB0, 0x0 ;  /* 0x000080000000791a */ /* 0x000fe80000000000 */
[----:B------:R-:W5:Y:S01]  /*69f0*/  LDL.64 R6, [R1+0x30] ;  /* 0x0000300001067983 */ /* 0x000f620000100a00 */
[----:B------:R-:W-:Y:S01]  /*6a00*/  IMAD R164, R224, UR9, RZ ;  /* 0x00000009e0a47c24 */ /* 0x000fe2000f8e02ff */
[----:B------:R-:W-:Y:S02]  /*6a10*/  UISETP.GE.AND UP0, UPT, UR21, 0x1, UPT ;  /* 0x000000011500788c */ /* 0x000fe4000bf06270 */
[----:B--2---:R-:W2:Y:S01]  /*6a20*/  LDL R4, [R1+0x14] ;  /* 0x0000140001047983 */ /* 0x004ea20000100800 */
[----:B------:R-:W-:Y:S01]  /*6a30*/  IMAD R164, R225, UR21, R164 ;  /* 0x00000015e1a47c24 */ /* 0x000fe2000f8e02a4 */
[----:B------:R-:W-:Y:S01]  /*6a40*/  ULOP3.LUT UR10, UR21, UR25, URZ, 0x3c, !UPT ;  /* 0x00000019150a7292 */ /* 0x000fe2000f8e3c3f */
[----:B------:R-:W-:Y:S02]  /*6a50*/  BAR.SYNC.DEFER_BLOCKING 0x0 ;  /* 0x0000000000007b1d */ /* 0x000fe40000010000 */
[----:B------:R-:W-:Y:S01]  /*6a60*/  IMAD.IADD R164, R203, 0x1, R164 ;  /* 0x00000001cba47824 */ /* 0x000fe200078e02a4 */
[----:B------:R-:W-:Y:S02]  /*6a70*/  UIADD3 UR9, UR25, -0x4498517b, URZ ;  /* 0xbb67ae8519097890 */ /* 0x000fe4000fffe03f */
[----:B------:R-:W-:Y:S02]  /*6a80*/  UIADD3 UR18, UR24, -0x61c88647, URZ ;  /* 0x9e3779b918127890 */ /* 0x000fe4000fffe03f */
[----:B------:R-:W-:Y:S02]  /*6a90*/  UIADD3 UR17, UR24, 0x3c6ef372, URZ ;  /* 0x3c6ef37218117890 */ /* 0x000fe4000fffe03f */
[----:B------:R-:W-:Y:S01]  /*6aa0*/  UIADD3 UR16, UR25, 0x76cf5d0a, URZ ;  /* 0x76cf5d0a19107890 */ /* 0x000fe2000fffe03f */
[----:B----4-:R-:W-:Y:S02]  /*6ab0*/  ISETP.GE.AND P0, PT, R0, UR20, PT ;  /* 0x0000001400007c0c */ /* 0x010fe4000bf06270 */
[C---:B-----5:R-:W-:Y:S04]  /*6ac0*/  LEA R168, P1, R202.reuse, R6, 0x5 ;  /* 0x00000006caa87211 */ /* 0x060fe800078228ff */
[----:B--2---:R-:W-:Y:S07]  /*6ad0*/  LEA.HI.X R164, R202, R4, R164, 0x5, P1 ;  /* 0x00000004caa47211 */ /* 0x004fee00008f2ca4 */
[----:B------:R-:W1:Y:S01]  /*6ae0*/  @!P0 LDC.64 R194, c[0x0][0x220] ;  /* 0x00008800ffc28b82 */ /* 0x000e620000000a00 */
[----:B---3--:R-:W-:Y:S02]  /*6af0*/  @!P4 LEA R202, P6, R168, R222, 0x1 ;  /* 0x000000dea8cac211 */ /* 0x008fe400078c08ff */
[----:B------:R-:W-:Y:S02]  /*6b00*/  LEA R0, P5, R224, R168, 0x4 ;  /* 0x000000a8e0007211 */ /* 0x000fe400078a20ff */
[----:B------:R-:W-:Y:S02]  /*6b10*/  @!P4 LEA.HI.X R203, R168, R223, R164, 0x1, P6 ;  /* 0x000000dfa8cbc211 */ /* 0x000fe400030f0ca4 */
[----:B------:R-:W-:Y:S01]  /*6b20*/  @!P4 LEA R198, P3, R0, R220, 0x1 ;  /* 0x000000dc00c6c211 */ /* 0x000fe200078608ff */
[----:B------:R-:W2:Y:S01]  /*6b30*/  @!P0 LDC.64 R2, c[0x0][0x220] ;  /* 0x00008800ff028b82 */ /* 0x000ea20000000a00 */
[----:B------:R-:W-:Y:S04]  /*6b40*/  LEA.HI.X R170, R224, R164, R225, 0x4, P5 ;  /* 0x000000a4e0aa7211 */ /* 0x000fe800028f24e1 */
[----:B------:R-:W-:Y:S02]  /*6b50*/  @!P4 LEA.HI.X R199, R0, R221, R170, 0x1, P3 ;  /* 0x000000dd00c7c211 */ /* 0x000fe400018f0caa */
[C---:B-1----:R-:W-:Y:S04]  /*6b60*/  @!P0 LEA R194, P2, R168.reuse, R194, 0x1 ;  /* 0x000000c2a8c28211 */ /* 0x042fe800078408ff */
[----:B------:R-:W-:Y:S02]  /*6b70*/  @!P0 LEA.HI.X R195, R168, R195, R164, 0x1, P2 ;  /* 0x000000c3a8c38211 */ /* 0x000fe400010f0ca4 */
[----:B------:R-:W3:Y:S01]  /*6b80*/  LDL R168, [R1+0x28] ;  /* 0x0000280001a87983 */ /* 0x000ee20000100800 */
[C---:B--2---:R-:W-:Y:S04]  /*6b90*/  @!P0 LEA R2, P1, R0.reuse, R2, 0x1 ;  /* 0x0000000200028211 */ /* 0x044fe800078208ff */
[----:B------:R-:W-:Y:S02]  /*6ba0*/  @!P0 LEA.HI.X R3, R0, R3, R170, 0x1, P1 ;  /* 0x0000000300038211 */ /* 0x000fe400008f0caa */
[----:B------:R-:W-:Y:S01]  /*6bb0*/  PLOP3.LUT P1, PT, PT, PT, UP0, 0x80, 0x0 ;  /* 0x000000000000781c */ /* 0x000fe20003f2f008 */
[----:B---3--:R-:W-:Y:S04]  /*6bc0*/  @P4 STS.128 [R168+0xa000], RZ ;  /* 0x00a000ffa8004388 */ /* 0x008fe80000000c00 */
        /* <DEDUP_REMOVED lines=21> */
[----:B------:R-:W5:Y:S04]  /*6d20*/  LDSM.16.M88.4 R180, [R218+0x2000] ;  /* 0x00200000dab4783b */ /* 0x000f680000000200 */
[----:B------:R-:W3:Y:S04]  /*6d30*/  LDSM.16.M88.4 R184, [R217+0x8800] ;  /* 0x00880000d9b8783b */ /* 0x000ee80000000200 */
[----:B------:R-:W0:Y:S04]  /*6d40*/  LDGDEPBAR ;  /* 0x00000000000079af */ /* 0x000e280000000000 */
[----:B------:R-:W-:Y:S04]  /*6d50*/  LDSM.16.M88.4 R188, [R216] ;  /* 0x00000000d8bc783b */ /* 0x000fe80000000200 */
[----:B-1----:R-:W1:Y:S04]  /*6d60*/  LDSM.16.M88.4 R192, [R215] ;  /* 0x00000000d7c0783b */ /* 0x002e680000000200 */
[----:B--2---:R-:W2:Y:S04]  /*6d70*/  LDSM.16.M88.4 R196, [R216+0x2000] ;  /* 0x00200000d8c4783b */ /* 0x004ea80000000200 */
[----:B------:R-:W2:Y:S01]  /*6d80*/  LDSM.16.M88.4 R200, [R207] ;  /* 0x00000000cfc8783b */ /* 0x000ea20000000200 */
[-C--:B----4-:R-:W-:Y:S06]  /*6d90*/  HMMA.16816.F32.BF16 R4, R172, R176.reuse, RZ ;  /* 0x000000b0ac04723c */ /* 0x090fec00000418ff */
[C---:B-----5:R-:W-:Y:S06]  /*6da0*/  HMMA.16816.F32.BF16 R8, R180.reuse, R176, RZ ;  /* 0x000000b0b408723c */ /* 0x060fec00000418ff */
[-C--:B------:R-:W-:Y:S06]  /*6db0*/  HMMA.16816.F32.BF16 R12, R180, R178.reuse, RZ ;  /* 0x000000b2b40c723c */ /* 0x080fec00000418ff */
[C---:B------:R-:W-:Y:S01]  /*6dc0*/  HMMA.16816.F32.BF16 R16, R172.reuse, R178, RZ ;  /* 0x000000b2ac10723c */ /* 0x040fe200000418ff */
[----:B------:R-:W-:Y:S05]  /*6dd0*/  LDSM.16.M88.4 R176, [R211+0x8000] ;  /* 0x00800000d3b0783b */ /* 0x000fea0000000200 */
[-C--:B---3--:R-:W-:Y:S06]  /*6de0*/  HMMA.16816.F32.BF16 R20, R172, R184.reuse, RZ ;  /* 0x000000b8ac14723c */ /* 0x088fec00000418ff */
[C---:B------:R-:W-:Y:S06]  /*6df0*/  HMMA.16816.F32.BF16 R24, R180.reuse, R184, RZ ;  /* 0x000000b8b418723c */ /* 0x040fec00000418ff */
[-C--:B------:R-:W-:Y:S01]  /*6e00*/  HMMA.16816.F32.BF16 R28, R180, R186.reuse, RZ ;  /* 0x000000bab41c723c */ /* 0x080fe200000418ff */
[----:B------:R-:W-:Y:S05]  /*6e10*/  LDSM.16.M88.4 R180, [R214+0x2000] ;  /* 0x00200000d6b4783b */ /* 0x000fea0000000200 */
[----:B------:R-:W-:Y:S01]  /*6e20*/  HMMA.16816.F32.BF16 R32, R172, R186, RZ ;  /* 0x000000baac20723c */ /* 0x000fe200000418ff */
[----:B------:R-:W3:Y:S04]  /*6e30*/  LDSM.16.M88.4 R172, [R214] ;  /* 0x00000000d6ac783b */ /* 0x000ee80000000200 */
[----:B------:R-:W4:Y:S01]  /*6e40*/  LDSM.16.M88.4 R184, [R211+0x8800] ;  /* 0x00880000d3b8783b */ /* 0x000f220000000200 */
[-C--:B-1----:R-:W-:Y:S06]  /*6e50*/  HMMA.16816.F32.BF16 R4, R188, R192.reuse, R4 ;  /* 0x000000c0bc04723c */ /* 0x082fec0000041804 */
[C---:B--2---:R-:W-:Y:S01]  /*6e60*/  HMMA.16816.F32.BF16 R8, R196.reuse, R192, R8 ;  /* 0x000000c0c408723c */ /* 0x044fe20000041808 */
[----:B------:R-:W2:Y:S05]  /*6e70*/  LDL.64 R192, [R1+0x70] ;  /* 0x0000700001c07983 */ /* 0x000eaa0000100a00 */
[-C--:B------:R-:W-:Y:S06]  /*6e80*/  HMMA.16816.F32.BF16 R12, R196, R194.reuse, R12 ;  /* 0x000000c2c40c723c */ /* 0x080fec000004180c */
[C---:B------:R-:W-:Y:S01]  /*6e90*/  HMMA.16816.F32.BF16 R16, R188.reuse, R194, R16 ;  /* 0x000000c2bc10723c */ /* 0x040fe20000041810 */
[----:B------:R-:W5:Y:S05]  /*6ea0*/  LDL.64 R194, [R1+0x68] ;  /* 0x0000680001c27983 */ /* 0x000f6a0000100a00 */
[-C--:B------:R-:W-:Y:S06]  /*6eb0*/  HMMA.16816.F32.BF16 R20, R188, R200.reuse, R20 ;  /* 0x000000c8bc14723c */ /* 0x080fec0000041814 */
[C---:B------:R-:W-:Y:S01]  /*6ec0*/  HMMA.16816.F32.BF16 R24, R196.reuse, R200, R24 ;  /* 0x000000c8c418723c */ /* 0x040fe20000041818 */
[----:B------:R-:W5:Y:S05]  /*6ed0*/  LDL.64 R200, [R1+0x60] ;  /* 0x0000600001c87983 */ /* 0x000f6a0000100a00 */
[-C--:B------:R-:W-:Y:S06]  /*6ee0*/  HMMA.16816.F32.BF16 R28, R196, R202.reuse, R28 ;  /* 0x000000cac41c723c */ /* 0x080fec000004181c */
[----:B------:R-:W-:Y:S01]  /*6ef0*/  HMMA.16816.F32.BF16 R32, R188, R202, R32 ;  /* 0x000000cabc20723c */ /* 0x000fe20000041820 */
[----:B------:R-:W-:Y:S05]  /*6f00*/  LDSM.16.M88.4 R188, [R213+0x2000] ;  /* 0x00200000d5bc783b */ /* 0x000fea0000000200 */
[-C--:B---3--:R-:W-:Y:S06]  /*6f10*/  HMMA.16816.F32.BF16 R4, R172, R176.reuse, R4 ;  /* 0x000000b0ac04723c */ /* 0x088fec0000041804 */
[C---:B------:R-:W-:Y:S06]  /*6f20*/  HMMA.16816.F32.BF16 R8, R180.reuse, R176, R8 ;  /* 0x000000b0b408723c */ /* 0x040fec0000041808 */
[-C--:B------:R-:W-:Y:S06]  /*6f30*/  HMMA.16816.F32.BF16 R12, R180, R178.reuse, R12 ;  /* 0x000000b2b40c723c */ /* 0x080fec000004180c */
[C---:B------:R-:W-:Y:S01]  /*6f40*/  HMMA.16816.F32.BF16 R16, R172.reuse, R178, R16 ;  /* 0x000000b2ac10723c */ /* 0x040fe20000041810 */
[----:B------:R-:W-:Y:S05]  /*6f50*/  LDSM.16.M88.4 R176, [R213] ;  /* 0x00000000d5b0783b */ /* 0x000fea0000000200 */
[-C--:B----4-:R-:W-:Y:S06]  /*6f60*/  HMMA.16816.F32.BF16 R20, R172, R184.reuse, R20 ;  /* 0x000000b8ac14723c */ /* 0x090fec0000041814 */
[C---:B------:R-:W-:Y:S06]  /*6f70*/  HMMA.16816.F32.BF16 R24, R180.reuse, R184, R24 ;  /* 0x000000b8b418723c */ /* 0x040fec0000041818 */
[-C--:B------:R-:W-:Y:S01]  /*6f80*/  HMMA.16816.F32.BF16 R28, R180, R186.reuse, R28 ;  /* 0x000000bab41c723c */ /* 0x080fe2000004181c */
[----:B------:R-:W1:Y:S05]  /*6f90*/  LDSM.16.M88.4 R180, [R206] ;  /* 0x00000000ceb4783b */ /* 0x000e6a0000000200 */
[----:B------:R-:W-:Y:S01]  /*6fa0*/  HMMA.16816.F32.BF16 R32, R172, R186, R32 ;  /* 0x000000baac20723c */ /* 0x000fe20000041820 */
[----:B------:R-:W3:Y:S04]  /*6fb0*/  LDSM.16.M88.4 R172, [R206+0x800] ;  /* 0x00080000ceac783b */ /* 0x000ee80000000200 */
[----:B------:R-:W-:Y:S01]  /*6fc0*/  LDSM.16.M88.4 R184, [R217+0x9000] ;  /* 0x00900000d9b8783b */ /* 0x000fe20000000200 */
[-C--:B-1----:R-:W-:Y:S06]  /*6fd0*/  HMMA.16816.F32.BF16 R4, R176, R180.reuse, R4 ;  /* 0x000000b4b004723c */ /* 0x082fec0000041804 */
[C---:B------:R-:W-:Y:S06]  /*6fe0*/  HMMA.16816.F32.BF16 R8, R188.reuse, R180, R8 ;  /* 0x000000b4bc08723c */ /* 0x040fec0000041808 */
[-C--:B------:R-:W-:Y:S06]  /*6ff0*/  HMMA.16816.F32.BF16 R12, R188, R182.reuse, R12 ;  /* 0x000000b6bc0c723c */ /* 0x080fec000004180c */
[C---:B------:R-:W-:Y:S01]  /*7000*/  HMMA.16816.F32.BF16 R16, R176.reuse, R182, R16 ;  /* 0x000000b6b010723c */ /* 0x040fe20000041810 */
[----:B------:R-:W1:Y:S05]  /*7010*/  LDSM.16.M88.4 R180, [R218+0x4000] ;  /* 0x00400000dab4783b */ /* 0x000e6a0000000200 */
[-C--:B---3--:R-:W-:Y:S06]  /*7020*/  HMMA.16816.F32.BF16 R20, R176, R172.reuse, R20 ;  /* 0x000000acb014723c */ /* 0x088fec0000041814 */
[C---:B------:R-:W-:Y:S06]  /*7030*/  HMMA.16816.F32.BF16 R24, R188.reuse, R172, R24 ;  /* 0x000000acbc18723c */ /* 0x040fec0000041818 */
[-C--:B------:R-:W-:Y:S01]  /*7040*/  HMMA.16816.F32.BF16 R28, R188, R174.reuse, R28 ;  /* 0x000000aebc1c723c */ /* 0x080fe2000004181c */
[----:B------:R-:W3:Y:S05]  /*7050*/  LDSM.16.M88.4 R188, [R218+0x6000] ;  /* 0x00600000dabc783b */ /* 0x000eea0000000200 */
[----:B------:R-:W-:Y:S01]  /*7060*/  HMMA.16816.F32.BF16 R32, R176, R174, R32 ;  /* 0x000000aeb020723c */ /* 0x000fe20000041820 */
[----:B------:R-:W4:Y:S04]  /*7070*/  LDSM.16.M88.4 R172, [R217+0x9800] ;  /* 0x00980000d9ac783b */ /* 0x000f280000000200 */
[----:B------:R-:W-:Y:S01]  /*7080*/  LDSM.16.M88.4 R176, [R216+0x4000] ;  /* 0x00400000d8b0783b */ /* 0x000fe20000000200 */
[-C--:B-1----:R-:W-:Y:S06]  /*7090*/  HMMA.16816.F32.BF16 R4, R180, R184.reuse, R4 ;  /* 0x000000b8b404723c */ /* 0x082fec0000041804 */
[C---:B---3--:R-:W-:Y:S06]  /*70a0*/  HMMA.16816.F32.BF16 R8, R188.reuse, R184, R8 ;  /* 0x000000b8bc08723c */ /* 0x048fec0000041808 */
[-C--:B------:R-:W-:Y:S06]  /*70b0*/  HMMA.16816.F32.BF16 R12, R188, R186.reuse, R12 ;  /* 0x000000babc0c723c */ /* 0x080fec000004180c */
[C---:B------:R-:W-:Y:S01]  /*70c0*/  HMMA.16816.F32.BF16 R16, R180.reuse, R186, R16 ;  /* 0x000000bab410723c */ /* 0x040fe20000041810 */
[----:B------:R-:W1:Y:S05]  /*70d0*/  LDSM.16.M88.4 R184, [R205] ;  /* 0x00000000cdb8783b */ /* 0x000e6a0000000200 */
[-C--:B----4-:R-:W-:Y:S06]  /*70e0*/  HMMA.16816.F32.BF16 R20, R180, R172.reuse, R20 ;  /* 0x000000acb414723c */ /* 0x090fec0000041814 */
[C---:B------:R-:W-:Y:S06]  /*70f0*/  HMMA.16816.F32.BF16 R24, R188.reuse, R172, R24 ;  /* 0x000000acbc18723c */ /* 0x040fec0000041818 */
[-C--:B------:R-:W-:Y:S01]  /*7100*/  HMMA.16816.F32.BF16 R28, R188, R174.reuse, R28 ;  /* 0x000000aebc1c723c */ /* 0x080fe2000004181c */
[----:B------:R-:W3:Y:S05]  /*7110*/  LDSM.16.M88.4 R188, [R216+0x6000] ;  /* 0x00600000d8bc783b */ /* 0x000eea0000000200 */
[----:B------:R-:W-:Y:S01]  /*7120*/  HMMA.16816.F32.BF16 R32, R180, R174, R32 ;  /* 0x000000aeb420723c */ /* 0x000fe20000041820 */
[----:B------:R-:W4:Y:S04]  /*7130*/  LDSM.16.M88.4 R172, [R204] ;  /* 0x00000000ccac783b */ /* 0x000f280000000200 */
[----:B------:R-:W-:Y:S01]  /*7140*/  LDSM.16.M88.4 R180, [R214+0x4000] ;  /* 0x00400000d6b4783b */ /* 0x000fe20000000200 */
[-C--:B-1----:R-:W-:Y:S06]  /*7150*/  HMMA.16816.F32.BF16 R4, R176, R184.reuse, R4 ;  /* 0x000000b8b004723c */ /* 0x082fec0000041804 */
[C---:B---3--:R-:W-:Y:S06]  /*7160*/  HMMA.16816.F32.BF16 R8, R188.reuse, R184, R8 ;  /* 0x000000b8bc08723c */ /* 0x048fec0000041808 */
[-C--:B------:R-:W-:Y:S06]  /*7170*/  HMMA.16816.F32.BF16 R12, R188, R186.reuse, R12 ;  /* 0x000000babc0c723c */ /* 0x080fec000004180c */
[C---:B------:R-:W-:Y:S01]  /*7180*/  HMMA.16816.F32.BF16 R16, R176.reuse, R186, R16 ;  /* 0x000000bab010723c */ /* 0x040fe20000041810 */
[----:B------:R-:W1:Y:S05]  /*7190*/  LDSM.16.M88.4 R184, [R211+0x9000] ;  /* 0x00900000d3b8783b */ /* 0x000e6a0000000200 */
[-C--:B----4-:R-:W-:Y:S06]  /*71a0*/  HMMA.16816.F32.BF16 R20, R176, R172.reuse, R20 ;  /* 0x000000acb014723c */ /* 0x090fec0000041814 */
[C---:B------:R-:W-:Y:S06]  /*71b0*/  HMMA.16816.F32.BF16 R24, R188.reuse, R172, R24 ;  /* 0x000000acbc18723c */ /* 0x040fec0000041818 */
[-C--:B------:R-:W-:Y:S01]  /*71c0*/  HMMA.16816.F32.BF16 R28, R188, R174.reuse, R28 ;  /* 0x000000aebc1c723c */ /* 0x080fe2000004181c */
[----:B------:R-:W3:Y:S04]  /*71d0*/  LDSM.16.M88.4 R188, [R214+0x6000] ;  /* 0x00600000d6bc783b */ /* 0x000ee80000000200 */
[----:B--2---:R-:W-:Y:S01]  /*71e0*/  LOP3.LUT R0, R193, UR10, RZ, 0x3c, !PT ;  /* 0x0000000ac1007c12 */ /* 0x004fe2000f8e3cff */
[----:B------:R-:W-:Y:S01]  /*71f0*/  HMMA.16816.F32.BF16 R32, R176, R174, R32 ;  /* 0x000000aeb020723c */ /* 0x000fe20000041820 */
[----:B------:R-:W2:Y:S04]  /*7200*/  LDSM.16.M88.4 R172, [R211+0x9800] ;  /* 0x00980000d3ac783b */ /* 0x000ea80000000200 */
[----:B------:R-:W-:Y:S01]  /*7210*/  LDSM.16.M88.4 R176, [R213+0x4000] ;  /* 0x00400000d5b0783b */ /* 0x000fe20000000200 */
[----:B------:R-:W-:Y:S05]  /*7220*/  IMAD.WIDE.U32 R198, R0, -0x326172a9, RZ ;  /* 0xcd9e8d5700c67825 */ /* 0x000fea00078e00ff */
[----:B-----5:R-:W-:Y:S01]  /*7230*/  LOP3.LUT R170, R199, UR18, R194, 0x96, !PT ;  /* 0x00000012c7aa7c12 */ /* 0x020fe2000f8e96c2 */
[-C--:B-1----:R-:W-:Y:S05]  /*7240*/  HMMA.16816.F32.BF16 R4, R180, R184.reuse, R4 ;  /* 0x000000b8b404723c */ /* 0x082fea0000041804 */
[----:B------:R-:W-:Y:S06]  /*7250*/  LOP3.LUT R2, R201, UR9, R192, 0x96, !PT ;  /* 0x00000009c9027c12 */ /* 0x000fec000f8e96c0 */
[----:B------:R-:W-:Y:S01]  /*7260*/  IMAD.WIDE.U32 R202, R2, -0x326172a9, RZ ;  /* 0xcd9e8d5702ca7825 */ /* 0x000fe200078e00ff */
[C---:B---3--:R-:W-:Y:S06]  /*7270*/  HMMA.16816.F32.BF16 R8, R188.reuse, R184, R8 ;  /* 0x000000b8bc08723c */ /* 0x048fec0000041808 */
[-C--:B------:R-:W-:Y:S06]  /*7280*/  HMMA.16816.F32.BF16 R12, R188, R186.reuse, R12 ;  /* 0x000000babc0c723c */ /* 0x080fec000004180c */
[C---:B------:R-:W-:Y:S01]  /*7290*/  HMMA.16816.F32.BF16 R16, R180.reuse, R186, R16 ;  /* 0x000000bab410723c */ /* 0x040fe20000041810 */
[----:B------:R-:W1:Y:S05]  /*72a0*/  LDSM.16.M88.4 R184, [R206+0x1000] ;  /* 0x00100000ceb8783b */ /* 0x000e6a0000000200 */
[-C--:B--2---:R-:W-:Y:S06]  /*72b0*/  HMMA.16816.F32.BF16 R20, R180, R172.reuse, R20 ;  /* 0x000000acb414723c */ /* 0x084fec0000041814 */
[C---:B------:R-:W-:Y:S06]  /*72c0*/  HMMA.16816.F32.BF16 R24, R188.reuse, R172, R24 ;  /* 0x000000acbc18723c */ /* 0x040fec0000041818 */
[-C--:B------:R-:W-:Y:S01]  /*72d0*/  HMMA.16816.F32.BF16 R28, R188, R174.reuse, R28 ;  /* 0x000000aebc1c723c */ /* 0x080fe2000004181c */
[----:B------:R-:W2:Y:S05]  /*72e0*/  LDSM.16.M88.4 R188, [R213+0x6000] ;  /* 0x00600000d5bc783b */ /* 0x000eaa0000000200 */
[----:B------:R-:W-:Y:S01]  /*72f0*/  HMMA.16816.F32.BF16 R32, R180, R174, R32 ;  /* 0x000000aeb420723c */ /* 0x000fe20000041820 */
[----:B------:R-:W3:Y:S01]  /*7300*/  LDSM.16.M88.4 R172, [R206+0x1800] ;  /* 0x00180000ceac783b */ /* 0x000ee20000000200 */
[----:B------:R-:W-:Y:S04]  /*7310*/  DEPBAR.LE SB0, 0x0 ;  /* 0x000080000000791a */ /* 0x000fe80000000000 */
[----:B------:R-:W-:Y:S01]  /*7320*/  BAR.SYNC.DEFER_BLOCKING 0x0 ;  /* 0x0000000000007b1d */ /* 0x000fe20000010000 */
[-C--:B-1----:R-:W-:Y:S06]  /*7330*/  HMMA.16816.F32.BF16 R4, R176, R184.reuse, R4 ;  /* 0x000000b8b004723c */ /* 0x082fec0000041804 */
[C---:B--2---:R-:W-:Y:S06]  /*7340*/  HMMA.16816.F32.BF16 R8, R188.reuse, R184, R8 ;  /* 0x000000b8bc08723c */ /* 0x044fec0000041808 */
[-C--:B------:R-:W-:Y:S11]  /*7350*/  HMMA.16816.F32.BF16 R12, R188, R186.reuse, R12 ;  /* 0x000000babc0c723c */ /* 0x080ff6000004180c */
[----:B------:R-:W-:Y:S01]  /*7360*/  @!UPT UIADD3 URZ, URZ, URZ, URZ ;  /* 0x0000003f3f3ff290 */ /* 0x000fe2000fffe03f */
[----:B------:R-:W-:Y:S01]  /*7370*/  FMNMX.FTZ R0, R4, R169, !PT ;  /* 0x000000a904007209 */ /* 0x000fe20007810000 */
[C---:B------:R-:W-:Y:S04]  /*7380*/  HMMA.16816.F32.BF16 R16, R176.reuse, R186, R16 ;  /* 0x000000bab010723c */ /* 0x040fe80000041810 */
[----:B------:R-:W-:Y:S02]  /*7390*/  FMNMX.FTZ R3, R5, R0, !PT ;  /* 0x0000000005037209 */ /* 0x000fe40007810000 */
[-C--:B---3--:R-:W-:Y:S06]  /*73a0*/  HMMA.16816.F32.BF16 R20, R176, R172.reuse, R20 ;  /* 0x000000acb014723c */ /* 0x088fec0000041814 */
[C---:B------:R-:W-:Y:S06]  /*73b0*/  HMMA.16816.F32.BF16 R24, R188.reuse, R172, R24 ;  /* 0x000000acbc18723c */ /* 0x040fec0000041818 */
[-C--:B------:R-:W-:Y:S06]  /*73c0*/  HMMA.16816.F32.BF16 R28, R188, R174.reuse, R28 ;  /* 0x000000aebc1c723c */ /* 0x080fec000004181c */
[----:B------:R-:W-:Y:S05]  /*73d0*/  HMMA.16816.F32.BF16 R32, R176, R174, R32 ;  /* 0x000000aeb020723c */ /* 0x000fea0000041820 */
[----:B------:R-:W-:Y:S01]  /*73e0*/  FMNMX.FTZ R194, R16, R3, !PT ;  /* 0x0000000310c27209 */ /* 0x000fe20007810000 */
[----:B------:R-:W-:Y:S07]  /*73f0*/  @!UPT UIADD3 URZ, URZ, URZ, URZ ;  /* 0x0000003f3f3ff290 */ /* 0x000fee000fffe03f */
[----:B------:R-:W-:Y:S11]  /*7400*/  @P1 BRA `(.L_x_1968) ;  /* 0xfffffff000981947 */ /* 0x000ff6000383ffff */
.L_x_1967:
[----:B-1----:R-:W-:Y:S01]  /*7410*/  FMNMX.FTZ R3, R17, R194, !PT ;  /* 0x000000c211037209 */ /* 0x002fe20007810000 */
[----:B------:R-:W2:Y:S01]  /*7420*/  LDL.64 R188, [R1+0x50] ;  /* 0x0000500001bc7983 */ /* 0x000ea20000100a00 */
[----:B------:R-:W-:Y:S01]  /*7430*/  FMNMX.FTZ R164, R10, R167, !PT ;  /* 0x000000a70aa47209 */ /* 0x000fe20007810000 */
[----:B------:R-:W-:Y:S01]  /*7440*/  UIADD3 UR11, UR24, 0x1715609d, URZ ;  /* 0x1715609d180b7890 */ /* 0x000fe2000fffe03f */
[----:B------:R-:W-:Y:S01]  /*7450*/  FMNMX.FTZ R2, R6, R166, !PT ;  /* 0x000000a606027209 */ /* 0x000fe20007810000 */
[----:B------:R-:W-:Y:S01]  /*7460*/  UIADD3 UR14, UR25, 0x32370b8f, URZ ;  /* 0x32370b8f190e7890 */ /* 0x000fe2000fffe03f */
[----:B------:R-:W-:Y:S01]  /*7470*/  FMNMX.FTZ R0, R20, R3, !PT ;  /* 0x0000000314007209 */ /* 0x000fe20007810000 */
[----:B------:R-:W3:Y:S01]  /*7480*/  LDL.64 R190, [R1+0x58] ;  /* 0x0000580001be7983 */ /* 0x000ee20000100a00 */
[----:B------:R-:W-:Y:S01]  /*7490*/  FMNMX.FTZ R173, R11, R164, !PT ;  /* 0x000000a40bad7209 */ /* 0x000fe20007810000 */
[----:B------:R-:W-:Y:S01]  /*74a0*/  UIADD3 UR12, UR25, -0x126145ec, URZ ;  /* 0xed9eba14190c7890 */ /* 0x000fe2000fffe03f */
[----:B------:R-:W-:Y:S01]  /*74b0*/  FMNMX.FTZ R3, R7, R2, !PT ;  /* 0x0000000207037209 */ /* 0x000fe20007810000 */
[----:B------:R-:W-:Y:S01]  /*74c0*/  UIADD3 UR10, UR25, -0x56f99767, URZ ;  /* 0xa9066899190a7890 */ /* 0x000fe2000fffe03f */
[----:B------:R-:W-:Y:S01]  /*74d0*/  FMNMX.FTZ R168, R8, R165, !PT ;  /* 0x000000a508a87209 */ /* 0x000fe20007810000 */
[----:B------:R-:W-:Y:S01]  /*74e0*/  UIADD3 UR19, UR24, -0x4ab325aa, URZ ;  /* 0xb54cda5618137890 */ /* 0x000fe2000fffe03f */
[----:B------:R-:W-:Y:S01]  /*74f0*/  FMNMX.FTZ R175, R21, R0, !PT ;  /* 0x0000000015af7209 */ /* 0x000fe20007810000 */
[----:B------:R-:W-:Y:S01]  /*7500*/  IMAD.WIDE.U32 R176, R170, -0x2daee0ad, RZ ;  /* 0xd2511f53aab07825 */ /* 0x000fe200078e00ff */
[----:B------:R-:W-:Y:S01]  /*7510*/  FMNMX.FTZ R170, R14, R173, !PT ;  /* 0x000000ad0eaa7209 */ /* 0x000fe20007810000 */
[----:B------:R-:W-:Y:S01]  /*7520*/  UIADD3 UR13, UR24, 0x78dde6e4, URZ ;  /* 0x78dde6e4180d7890 */ /* 0x000fe2000fffe03f */
[----:B------:R-:W-:Y:S01]  /*7530*/  FMNMX.FTZ R164, R18, R3, !PT ;  /* 0x0000000312a47209 */ /* 0x000fe20007810000 */
[----:B------:R-:W-:Y:S01]  /*7540*/  UIADD3 UR15, UR24, -0x255992d5, URZ ;  /* 0xdaa66d2b180f7890 */ /* 0x000fe2000fffe03f */
[----:B------:R-:W-:Y:S02]  /*7550*/  FMNMX.FTZ R173, R9, R168, !PT ;  /* 0x000000a809ad7209 */ /* 0x000fe40007810000 */
[----:B------:R-:W-:Y:S02]  /*7560*/  FMNMX.FTZ R172, R32, R175, !PT ;  /* 0x000000af20ac7209 */ /* 0x000fe40007810000 */
[----:B------:R-:W-:Y:S02]  /*7570*/  FMNMX.FTZ R175, R15, R170, !PT ;  /* 0x000000aa0faf7209 */ /* 0x000fe40007810000 */
[----:B------:R-:W-:Y:S02]  /*7580*/  FMNMX.FTZ R3, R19, R164, !PT ;  /* 0x000000a413037209 */ /* 0x000fe40007810000 */
[----:B------:R-:W-:Y:S02]  /*7590*/  FMNMX.FTZ R168, R12, R173, !PT ;  /* 0x000000ad0ca87209 */ /* 0x000fe40007810000 */
[----:B------:R-:W-:Y:S02]  /*75a0*/  FMNMX.FTZ R170, R26, R175, !PT ;  /* 0x000000af1aaa7209 */ /* 0x000fe40007810000 */
[----:B------:R-:W-:Y:S02]  /*75b0*/  LOP3.LUT R184, R203, UR17, R198, 0x96, !PT ;  /* 0x00000011cbb87c12 */ /* 0x000fe4000f8e96c6 */
[----:B------:R-:W-:Y:S02]  /*75c0*/  FMNMX.FTZ R164, R22, R3, !PT ;  /* 0x0000000316a47209 */ /* 0x000fe40007810000 */
[----:B------:R-:W-:Y:S01]  /*75d0*/  FMNMX.FTZ R173, R13, R168, !PT ;  /* 0x000000a80dad7209 */ /* 0x000fe20007810000 */
[----:B------:R-:W-:Y:S01]  /*75e0*/  IMAD.WIDE.U32 R184, R184, -0x2daee0ad, RZ ;  /* 0xd2511f53b8b87825 */ /* 0x000fe200078e00ff */
        /* <DEDUP_REMOVED lines=8> */
[----:B------:R-:W-:Y:S02]  /*7670*/  FMNMX.FTZ R179, R25, R168, !PT ;  /* 0x000000a819b37209 */ /* 0x000fe40007810000 */
[----:B------:R-:W-:Y:S01]  /*7680*/  LOP3.LUT R172, R185, UR14, R176, 0x96, !PT ;  /* 0x0000000eb9ac7c12 */ /* 0x000fe2000f8e96b0 */
[----:B------:R-:W1:Y:S01]  /*7690*/  SHFL.BFLY PT, R177, R2, 0x2, 0x1f ;  /* 0x0c401f0002b17f89 */ /* 0x000e6200000e0000 */
[----:B------:R-:W-:Y:S02]  /*76a0*/  FMNMX.FTZ R0, R31, R170, !PT ;  /* 0x000000aa1f007209 */ /* 0x000fe40007810000 */
[----:B------:R-:W-:Y:S01]  /*76b0*/  FMNMX.FTZ R3, R35, R164, !PT ;  /* 0x000000a423037209 */ /* 0x000fe20007810000 */
[----:B------:R-:W-:Y:S01]  /*76c0*/  IMAD.WIDE.U32 R172, R172, -0x326172a9, RZ ;  /* 0xcd9e8d57acac7825 */ /* 0x000fe200078e00ff */
[----:B------:R-:W-:Y:S03]  /*76d0*/  FMNMX.FTZ R164, R28, R179, !PT ;  /* 0x000000b31ca47209 */ /* 0x000fe60007810000 */
[----:B------:R-:W4:Y:S01]  /*76e0*/  SHFL.BFLY PT, R175, R0, 0x2, 0x1f ;  /* 0x0c401f0000af7f89 */ /* 0x000f2200000e0000 */
[----:B------:R-:W-:Y:S02]  /*76f0*/  LOP3.LUT R202, R187, UR15, R202, 0x96, !PT ;  /* 0x0000000fbbca7c12 */ /* 0x000fe4000f8e96ca */
[----:B------:R-:W-:Y:S05]  /*7700*/  FMNMX.FTZ R170, R29, R164, !PT ;  /* 0x000000a41daa7209 */ /* 0x000fea0007810000 */
[----:B------:R-:W5:Y:S01]  /*7710*/  SHFL.BFLY PT, R168, R3, 0x2, 0x1f ;  /* 0x0c401f0003a87f89 */ /* 0x000f6200000e0000 */
[----:B------:R-:W-:Y:S01]  /*7720*/  LOP3.LUT R186, R173, UR13, R186, 0x96, !PT ;  /* 0x0000000dadba7c12 */ /* 0x000fe2000f8e96ba */
[----:B------:R-:W-:Y:S06]  /*7730*/  IMAD.WIDE.U32 R202, R202, -0x2daee0ad, RZ ;  /* 0xd2511f53caca7825 */ /* 0x000fec00078e00ff */
[----:B------:R-:W5:Y:S01]  /*7740*/  SHFL.BFLY PT, R173, R170, 0x2, 0x1f ;  /* 0x0c401f00aaad7f89 */ /* 0x000f6200000e0000 */
[----:B------:R-:W-:Y:S01]  /*7750*/  IMAD.WIDE.U32 R186, R186, -0x2daee0ad, RZ ;  /* 0xd2511f53baba7825 */ /* 0x000fe200078e00ff */
[----:B------:R-:W-:Y:S04]  /*7760*/  LOP3.LUT R184, R203, UR12, R184, 0x96, !PT ;  /* 0x0000000ccbb87c12 */ /* 0x000fe8000f8e96b8 */
[----:B------:R-:W-:Y:S01]  /*7770*/  LOP3.LUT R180, R187, UR10, R202, 0x96, !PT ;  /* 0x0000000abbb47c12 */ /* 0x000fe2000f8e96ca */
[----:B------:R-:W-:Y:S01]  /*7780*/  IMAD.WIDE.U32 R184, R184, -0x326172a9, RZ ;  /* 0xcd9e8d57b8b87825 */ /* 0x000fe200078e00ff */
[----:B-1----:R-:W-:Y:S03]  /*7790*/  FMNMX.FTZ R177, R2, R177, !PT ;  /* 0x000000b102b17209 */ /* 0x002fe60007810000 */
[----:B------:R-:W-:Y:S01]  /*77a0*/  IMAD.WIDE.U32 R180, R180, -0x326172a9, RZ ;  /* 0xcd9e8d57b4b47825 */ /* 0x000fe200078e00ff */
[----:B------:R-:W-:Y:S02]  /*77b0*/  LOP3.LUT R172, R185, UR11, R172, 0x96, !PT ;  /* 0x0000000bb9ac7c12 */ /* 0x000fe4000f8e96ac */
[----:B----4-:R-:W-:Y:S01]  /*77c0*/  FMNMX.FTZ R175, R0, R175, !PT ;  /* 0x000000af00af7209 */ /* 0x010fe20007810000 */
[----:B------:R-:W1:Y:S01]  /*77d0*/  SHFL.BFLY PT, R164, R177, 0x1, 0x1f ;  /* 0x0c201f00b1a47f89 */ /* 0x000e6200000e0000 */
[----:B------:R-:W-:Y:S02]  /*77e0*/  LOP3.LUT R0, R181, UR19, R184, 0x96, !PT ;  /* 0x00000013b5007c12 */ /* 0x000fe4000f8e96b8 */
[----:B-----5:R-:W-:Y:S05]  /*77f0*/  FMNMX.FTZ R168, R3, R168, !PT ;  /* 0x000000a803a87209 */ /* 0x020fea0007810000 */
[----:B------:R-:W4:Y:S01]  /*7800*/  SHFL.BFLY PT, R174, R175, 0x1, 0x1f ;  /* 0x0c201f00afae7f89 */ /* 0x000f2200000e0000 */
[----:B------:R-:W-:Y:S02]  /*7810*/  LOP3.LUT R2, R0, 0xff, RZ, 0xc0, !PT ;  /* 0x000000ff00027812 */ /* 0x000fe400078ec0ff */
[----:B------:R-:W-:Y:S05]  /*7820*/  FMNMX.FTZ R173, R170, R173, !PT ;  /* 0x000000adaaad7209 */ /* 0x000fea0007810000 */
[----:B------:R-:W5:Y:S01]  /*7830*/  SHFL.BFLY PT, R3, R168, 0x1, 0x1f ;  /* 0x0c201f00a8037f89 */ /* 0x000f6200000e0000 */
[----:B------:R-:W-:Y:S02]  /*7840*/  ISETP.LE.U32.AND P6, PT, R2, UR8, PT ;  /* 0x0000000802007c0c */ /* 0x000fe4000bfc3070 */
[----:B------:R-:W-:Y:S05]  /*7850*/  LOP3.LUT R170, R0, 0xffff, RZ, 0xc0, !PT ;  /* 0x0000ffff00aa7812 */ /* 0x000fea00078ec0ff */
[----:B------:R-:W5:Y:S01]  /*7860*/  SHFL.BFLY PT, R2, R173, 0x1, 0x1f ;  /* 0x0c201f00ad027f89 */ /* 0x000f6200000e0000 */
[----:B------:R-:W-:Y:S04]  /*7870*/  SHF.R.U32.HI R170, RZ, 0x8, R170 ;  /* 0x00000008ffaa7819 */ /* 0x000fe800000116aa */
[----:B------:R-:W-:Y:S04]  /*7880*/  LOP3.LUT R170, R170, 0xffff, RZ, 0xc0, !PT ;  /* 0x0000ffffaaaa7812 */ /* 0x000fe800078ec0ff */
[----:B------:R-:W-:Y:S02]  /*7890*/  ISETP.LE.U32.AND P5, PT, R170, UR8, PT ;  /* 0x00000008aa007c0c */ /* 0x000fe4000bfa3070 */
[--C-:B------:R-:W-:Y:S02]  /*78a0*/  SHF.R.U32.HI R170, RZ, 0x10, R0.reuse ;  /* 0x00000010ffaa7819 */ /* 0x100fe40000011600 */
[----:B------:R-:W-:Y:S02]  /*78b0*/  SHF.R.U32.HI R0, RZ, 0x18, R0 ;  /* 0x00000018ff007819 */ /* 0x000fe40000011600 */
[----:B-1----:R-:W-:Y:S02]  /*78c0*/  FMNMX.FTZ R164, R177, R164, !PT ;  /* 0x000000a4b1a47209 */ /* 0x002fe40007810000 */
[----:B------:R-:W-:Y:S02]  /*78d0*/  LOP3.LUT R170, R170, 0xff, RZ, 0xc0, !PT ;  /* 0x000000ffaaaa7812 */ /* 0x000fe400078ec0ff */
[----:B------:R-:W-:Y:S02]  /*78e0*/  ISETP.LE.U32.AND P2, PT, R0, UR8, PT ;  /* 0x0000000800007c0c */ /* 0x000fe4000bf43070 */
[----:B----4-:R-:W-:Y:S02]  /*78f0*/  FMNMX.FTZ R0, R175, R174, !PT ;  /* 0x000000aeaf007209 */ /* 0x010fe40007810000 */
[----:B------:R-:W-:Y:S01]  /*7900*/  ISETP.LE.U32.AND P3, PT, R170, UR8, PT ;  /* 0x00000008aa007c0c */ /* 0x000fe2000bf63070 */
[----:B------:R-:W-:Y:S01]  /*7910*/  FMUL.FTZ R170, R164, UR4 ;  /* 0x00000004a4aa7c20 */ /* 0x000fe20008410000 */
[----:B-----5:R-:W-:Y:S01]  /*7920*/  FMNMX.FTZ R3, R168, R3, !PT ;  /* 0x00000003a8037209 */ /* 0x020fe20007810000 */
[----:B------:R-:W-:Y:S01]  /*7930*/  FMUL.FTZ R168, R0, UR4 ;  /* 0x0000000400a87c20 */ /* 0x000fe20008410000 */
[----:B------:R-:W-:Y:S02]  /*7940*/  FSETP.NEU.FTZ.AND P1, PT, R164, -INF , PT ;  /* 0xff800000a400780b */ /* 0x000fe40003f3d000 */
[----:B------:R-:W-:Y:S01]  /*7950*/  FMNMX.FTZ R2, R173, R2, !PT ;  /* 0x00000002ad027209 */ /* 0x000fe20007810000 */
[C---:B------:R-:W-:Y:S01]  /*7960*/  FMUL.FTZ R175, R3.reuse, UR4 ;  /* 0x0000000403af7c20 */ /* 0x040fe20008410000 */
[----:B------:R-:W-:Y:S02]  /*7970*/  FSETP.NEU.FTZ.AND P0, PT, R0, -INF , PT ;  /* 0xff8000000000780b */ /* 0x000fe40003f1d000 */
[----:B------:R-:W-:Y:S01]  /*7980*/  FSEL R173, R170, RZ, P1 ;  /* 0x000000ffaaad7208 */ /* 0x000fe20000800000 */
[----:B------:R-:W-:Y:S01]  /*7990*/  FMUL.FTZ R176, R2, UR4 ;  /* 0x0000000402b07c20 */ /* 0x000fe20008410000 */
[----:B------:R-:W-:Y:S02]  /*79a0*/  FSETP.NEU.FTZ.AND P1, PT, R3, -INF , PT ;  /* 0xff8000000300780b */ /* 0x000fe40003f3d000 */
[----:B------:R-:W-:Y:S01]  /*79b0*/  FSEL R168, R168, RZ, P0 ;  /* 0x000000ffa8a87208 */ /* 0x000fe20000000000 */
[--C-:B------:R-:W-:Y:S01]  /*79c0*/  FFMA.FTZ R182, R17, UR4, -R173.reuse ;  /* 0x0000000411b67c23 */ /* 0x100fe200080108ad */
[----:B------:R-:W-:Y:S01]  /*79d0*/  FSETP.NEU.FTZ.AND P0, PT, R2, -INF , PT ;  /* 0xff8000000200780b */ /* 0x000fe20003f1d000 */
[--C-:B------:R-:W-:Y:S01]  /*79e0*/  FFMA.FTZ R183, R16, UR4, -R173.reuse ;  /* 0x0000000410b77c23 */ /* 0x100fe200080108ad */
[----:B------:R-:W-:Y:S01]  /*79f0*/  FSEL R175, R175, RZ, P1 ;  /* 0x000000ffafaf7208 */ /* 0x000fe20000800000 */
[----:B------:R-:W-:Y:S01]  /*7a00*/  FFMA.FTZ R200, R4, UR4, -R173 ;  /* 0x0000000404c87c23 */ /* 0x000fe200080108ad */
[----:B------:R-:W-:Y:S01]  /*7a10*/  FSEL R176, R176, RZ, P0 ;  /* 0x000000ffb0b07208 */ /* 0x000fe20000000000 */
[--C-:B------:R-:W-:Y:S01]  /*7a20*/  FFMA.FTZ R170, R30, UR4, -R168.reuse ;  /* 0x000000041eaa7c23 */ /* 0x100fe200080108a8 */
[----:B------:R-:W-:Y:S01]  /*7a30*/  FFMA.FTZ R197, R14, UR4, -R168 ;  /* 0x000000040ec57c23 */ /* 0x000fe200080108a8 */
[--C-:B------:R-:W-:Y:S01]  /*7a40*/  FFMA.FTZ R196, R22, UR4, -R175.reuse ;  /* 0x0000000416c47c23 */ /* 0x100fe200080108af */
[----:B------:R-:W-:Y:S01]  /*7a50*/  FFMA.FTZ R14, R6, UR4, -R175 ;  /* 0x00000004060e7c23 */ /* 0x000fe200080108af */
[----:B------:R-:W4:Y:S01]  /*7a60*/  LDL.LU R22, [R1+0x84] ;  /* 0x0000840001167983 */ /* 0x000f220000300800 */
[----:B------:R-:W-:Y:S01]  /*7a70*/  FFMA.FTZ R193, R13, UR4, -R176 ;  /* 0x000000040dc17c23 */ /* 0x000fe200080108b0 */
[----:B------:R-:W-:Y:S01]  /*7a80*/  FFMA.FTZ R5, R5, UR4, -R173 ;  /* 0x0000000405057c23 */ /* 0x000fe200080108ad */
[----:B------:R-:W-:Y:S01]  /*7a90*/  FFMA.FTZ R195, R15, UR4, -R168 ;  /* 0x000000040fc37c23 */ /* 0x000fe200080108a8 */
[----:B------:R-:W-:Y:S01]  /*7aa0*/  FFMA.FTZ R7, R7, UR4, -R175 ;  /* 0x0000000407077c23 */ /* 0x000fe200080108af */
[----:B------:R-:W-:Y:S01]  /*7ab0*/  MUFU.EX2 R14, R14 ;  /* 0x0000000e000e7308 */ /* 0x000fe20000000800 */
[----:B------:R-:W-:Y:S01]  /*7ac0*/  FFMA.FTZ R187, R32, UR4, -R173 ;  /* 0x0000000420bb7c23 */ /* 0x000fe200080108ad */
[----:B------:R-:W-:Y:S01]  /*7ad0*/  FFMA.FTZ R178, R34, UR4, -R175 ;  /* 0x0000000422b27c23 */ /* 0x000fe200080108af */
[--C-:B------:R-:W-:Y:S01]  /*7ae0*/  FFMA.FTZ R9, R9, UR4, -R176.reuse ;  /* 0x0000000409097c23 */ /* 0x100fe200080108b0 */
[----:B------:R-:W-:Y:S01]  /*7af0*/  FFMA.FTZ R177, R28, UR4, -R176 ;  /* 0x000000041cb17c23 */ /* 0x000fe200080108b0 */
[--C-:B------:R-:W-:Y:S01]  /*7b00*/  FFMA.FTZ R11, R11, UR4, -R168.reuse ;  /* 0x000000040b0b7c23 */ /* 0x100fe200080108a8 */
[--C-:B------:R-:W-:Y:S01]  /*7b10*/  FFMA.FTZ R179, R26, UR4, -R168.reuse ;  /* 0x000000041ab37c23 */ /* 0x100fe200080108a8 */
[----:B------:R-:W-:Y:S03]  /*7b20*/  FFMA.FTZ R174, R27, UR4, -R168 ;  /* 0x000000041bae7c23 */ /* 0x000fe600080108a8 */
[----:B------:R-:W-:Y:S01]  /*7b30*/  MUFU.EX2 R15, R5 ;  /* 0x00000005000f7308 */ /* 0x000fe20000000800 */
[----:B------:R-:W-:Y:S01]  /*7b40*/  FADD.FTZ R4, -R164, R169 ;  /* 0x000000a9a4047221 */ /* 0x000fe20000010100 */
[----:B------:R-:W-:Y:S01]  /*7b50*/  FFMA.FTZ R169, R23, UR4, -R175 ;  /* 0x0000000417a97c23 */ /* 0x000fe200080108af */
[--C-:B------:R-:W-:Y:S01]  /*7b60*/  FFMA.FTZ R194, R20, UR4, -R173.reuse ;  /* 0x0000000414c27c23 */ /* 0x100fe200080108ad */
[--C-:B------:R-:W-:Y:S01]  /*7b70*/  FFMA.FTZ R185, R21, UR4, -R173.reuse ;  /* 0x0000000415b97c23 */ /* 0x100fe200080108ad */
[----:B------:R-:W-:Y:S01]  /*7b80*/  FMUL.FTZ R6, R4, UR4 ;  /* 0x0000000404067c20 */ /* 0x000fe20008410000 */
[----:B------:R-:W-:Y:S01]  /*7b90*/  FADD.FTZ R4, -R3, R166 ;  /* 0x000000a603047221 */ /* 0x000fe20000010100 */
[----:B------:R-:W-:Y:S03]  /*7ba0*/  FFMA.FTZ R173, R33, UR4, -R173 ;  /* 0x0000000421ad7c23 */ /* 0x000fe600080108ad */
[----:B------:R-:W-:Y:S10]  /*7bb0*/  MUFU.EX2 R23, R200 ;  /* 0x000000c800177308 */ /* 0x000ff40000000800 */
[----:B------:R-:W1:Y:S10]  /*7bc0*/  MUFU.EX2 R6, R6 ;  /* 0x0000000600067308 */ /* 0x000e740000000800 */
[----:B------:R-:W-:Y:S10]  /*7bd0*/  MUFU.EX2 R185, R185 ;  /* 0x000000b900b97308 */ /* 0x000ff40000000800 */
[----:B------:R-:W-:Y:S01]  /*7be0*/  MUFU.EX2 R196, R196 ;  /* 0x000000c400c47308 */ /* 0x000fe20000000800 */
[C---:B-1----:R-:W-:Y:S01]  /*7bf0*/  FMUL.FTZ R33, R6.reuse, R161 ;  /* 0x000000a106217220 */ /* 0x042fe20000410000 */
        /* <DEDUP_REMOVED lines=28> */
[----:B------:R-:W-:Y:S10]  /*7dc0*/  MUFU.EX2 R195, R195 ;  /* 0x000000c300c37308 */ /* 0x000ff40000000800 */
[----:B------:R-:W-:Y:S10]  /*7dd0*/  MUFU.EX2 R174, R174 ;  /* 0x000000ae00ae7308 */ /* 0x000ff40000000800 */
[----:B------:R-:W-:Y:S01]  /*7de0*/  MUFU.EX2 R187, R187 ;  /* 0x000000bb00bb7308 */ /* 0x000fe20000000800 */
[----:B--2---:R-:W-:Y:S01]  /*7df0*/  LOP3.LUT R202, R189, UR9, R192, 0x96, !PT ;  /* 0x00000009bdca7c12 */ /* 0x004fe2000f8e96c0 */
[----:B------:R-:W-:Y:S01]  /*7e00*/  FFMA.FTZ R192, R12, UR4, -R176 ;  /* 0x000000040cc07c23 */ /* 0x000fe200080108b0 */
[----:B------:R-:W-:Y:S02]  /*7e10*/  IMAD.MOV.U32 R20, RZ, RZ, R188 ;  /* 0x000000ffff147224 */ /* 0x000fe400078e00bc */
[--C-:B------:R-:W-:Y:S01]  /*7e20*/  FFMA.FTZ R188, R10, UR4, -R168.reuse ;  /* 0x000000040abc7c23 */ /* 0x100fe200080108a8 */
[----:B------:R-:W-:Y:S01]  /*7e30*/  FFMA.FTZ R168, R31, UR4, -R168 ;  /* 0x000000041fa87c23 */ /* 0x000fe200080108a8 */
[----:B------:R-:W-:Y:S01]  /*7e40*/  IMAD.WIDE.U32 R202, R202, -0x326172a9, RZ ;  /* 0xcd9e8d57caca7825 */ /* 0x000fe200078e00ff */
[----:B---3--:R-:W-:Y:S03]  /*7e50*/  LOP3.LUT R17, R199, UR18, R190, 0x96, !PT ;  /* 0x00000012c7117c12 */ /* 0x008fe6000f8e96be */
[----:B------:R-:W-:Y:S01]  /*7e60*/  FFMA.FTZ R191, R18, UR4, -R175 ;  /* 0x0000000412bf7c23 */ /* 0x000fe200080108af */
[----:B------:R-:W-:Y:S01]  /*7e70*/  IMAD.MOV.U32 R21, RZ, RZ, R189 ;  /* 0x000000ffff157224 */ /* 0x000fe200078e00bd */
[----:B------:R-:W-:Y:S01]  /*7e80*/  LOP3.LUT R16, R203, UR17, R198, 0x96, !PT ;  /* 0x00000011cb107c12 */ /* 0x000fe2000f8e96c6 */
[----:B------:R-:W-:Y:S04]  /*7e90*/  IMAD.WIDE.U32 R12, R17, -0x2daee0ad, RZ ;  /* 0xd2511f53110c7825 */ /* 0x000fe800078e00ff */
[----:B------:R-:W-:Y:S01]  /*7ea0*/  FFMA.FTZ R189, R8, UR4, -R176 ;  /* 0x0000000408bd7c23 */ /* 0x000fe200080108b0 */
[----:B------:R-:W-:Y:S01]  /*7eb0*/  MUFU.EX2 R188, R188 ;  /* 0x000000bc00bc7308 */ /* 0x000fe20000000800 */
[----:B------:R-:W-:Y:S01]  /*7ec0*/  FMUL.FTZ R8, R4, UR4 ;  /* 0x0000000404087c20 */ /* 0x000fe20008410000 */
[----:B------:R-:W-:Y:S01]  /*7ed0*/  FADD.FTZ R4, -R2, R165 ;  /* 0x000000a502047221 */ /* 0x000fe20000010100 */
[----:B------:R-:W-:Y:S01]  /*7ee0*/  LOP3.LUT R13, R13, UR16, R20, 0x96, !PT ;  /* 0x000000100d0d7c12 */ /* 0x000fe2000f8e9614 */
[----:B------:R-:W-:Y:S04]  /*7ef0*/  IMAD.WIDE.U32 R16, R16, -0x2daee0ad, RZ ;  /* 0xd2511f5310107825 */ /* 0x000fe800078e00ff */
[----:B------:R-:W-:Y:S01]  /*7f00*/  FFMA.FTZ R190, R19, UR4, -R175 ;  /* 0x0000000413be7c23 */ /* 0x000fe200080108af */
[----:B------:R-:W-:Y:S01]  /*7f10*/  FMUL.FTZ R10, R4, UR4 ;  /* 0x00000004040a7c20 */ /* 0x000fe20008410000 */
[----:B------:R-:W-:Y:S01]  /*7f20*/  FADD.FTZ R4, -R0, R167 ;  /* 0x000000a700047221 */ /* 0x000fe20000010100 */
[----:B------:R-:W-:Y:S01]  /*7f30*/  LOP3.LUT R12, R17, UR14, R12, 0x96, !PT ;  /* 0x0000000e110c7c12 */ /* 0x000fe2000f8e960c */
[----:B------:R-:W-:Y:S04]  /*7f40*/  IMAD.WIDE.U32 R166, R13, -0x326172a9, RZ ;  /* 0xcd9e8d570da67825 */ /* 0x000fe800078e00ff */
[C---:B------:R-:W-:Y:S01]  /*7f50*/  FMUL.FTZ R17, R6.reuse, R153 ;  /* 0x0000009906117220 */ /* 0x040fe20000410000 */
[----:B------:R-:W1:Y:S01]  /*7f60*/  MUFU.EX2 R8, R8 ;  /* 0x0000000800087308 */ /* 0x000e620000000800 */
[----:B------:R-:W-:Y:S01]  /*7f70*/  FMUL.FTZ R20, R6, R156 ;  /* 0x0000009c06147220 */ /* 0x000fe20000410000 */
[----:B------:R-:W-:Y:S01]  /*7f80*/  IMAD.WIDE.U32 R12, R12, -0x326172a9, RZ ;  /* 0xcd9e8d570c0c7825 */ /* 0x000fe200078e00ff */
[----:B------:R-:W-:Y:S03]  /*7f90*/  LOP3.LUT R202, R167, UR15, R202, 0x96, !PT ;  /* 0x0000000fa7ca7c12 */ /* 0x000fe6000f8e96ca */
[----:B------:R-:W-:Y:S01]  /*7fa0*/  FMUL.FTZ R21, R6, R157 ;  /* 0x0000009d06157220 */ /* 0x000fe20000410000 */
[----:B------:R-:W-:Y:S01]  /*7fb0*/  IMAD.MOV.U32 R156, RZ, RZ, R14 ;  /* 0x000000ffff9c7224 */ /* 0x000fe200078e000e */
[----:B------:R-:W-:Y:S01]  /*7fc0*/  LOP3.LUT R166, R13, UR13, R166, 0x96, !PT ;  /* 0x0000000d0da67c12 */ /* 0x000fe2000f8e96a6 */
[----:B------:R-:W-:Y:S01]  /*7fd0*/  IMAD.WIDE.U32 R18, R202, -0x2daee0ad, RZ ;  /* 0xd2511f53ca127825 */ /* 0x000fe200078e00ff */
[----:B------:R-:W2:Y:S03]  /*7fe0*/  MUFU.EX2 R10, R10 ;  /* 0x0000000a000a7308 */ /* 0x000ea60000000800 */
[----:B------:R-:W-:Y:S01]  /*7ff0*/  FFMA.FTZ R175, R35, UR4, -R175 ;  /* 0x0000000423af7c23 */ /* 0x000fe200080108af */
[----:B------:R-:W-:Y:S01]  /*8000*/  IMAD.WIDE.U32 R166, R166, -0x2daee0ad, RZ ;  /* 0xd2511f53a6a67825 */ /* 0x000fe200078e00ff */
[----:B------:R-:W-:Y:S03]  /*8010*/  LOP3.LUT R202, R19, UR12, R16, 0x96, !PT ;  /* 0x0000000c13ca7c12 */ /* 0x000fe6000f8e9610 */
[----:B------:R-:W-:Y:S01]  /*8020*/  FMUL.FTZ R16, R6, R152 ;  /* 0x0000009806107220 */ /* 0x000fe20000410000 */
[----:B------:R-:W-:Y:S01]  /*8030*/  FFMA.FTZ R198, R25, UR4, -R176 ;  /* 0x0000000419c67c23 */ /* 0x000fe200080108b0 */
[----:B------:R-:W-:Y:S01]  /*8040*/  LOP3.LUT R201, R167, UR10, R18, 0x96, !PT ;  /* 0x0000000aa7c97c12 */ /* 0x000fe2000f8e9612 */
[----:B------:R-:W-:Y:S04]  /*8050*/  IMAD.WIDE.U32 R202, R202, -0x326172a9, RZ ;  /* 0xcd9e8d57caca7825 */ /* 0x000fe800078e00ff */
[C---:B-1----:R-:W-:Y:S01]  /*8060*/  FMUL.FTZ R18, R8.reuse, R154 ;  /* 0x0000009a08127220 */ /* 0x042fe20000410000 */
[----:B------:R-:W-:Y:S01]  /*8070*/  MUFU.EX2 R189, R189 ;  /* 0x000000bd00bd7308 */ /* 0x000fe20000000800 */
[C---:B------:R-:W-:Y:S01]  /*8080*/  FMUL.FTZ R19, R8.reuse, R155 ;  /* 0x0000009b08137220 */ /* 0x040fe20000410000 */
[----:B------:R-:W-:Y:S01]  /*8090*/  FMUL.FTZ R23, R8, R159 ;  /* 0x0000009f08177220 */ /* 0x000fe20000410000 */
[----:B------:R-:W-:Y:S01]  /*80a0*/  LOP3.LUT R167, R203, UR11, R12, 0x96, !PT ;  /* 0x0000000bcba77c12 */ /* 0x000fe2000f8e960c */
[----:B------:R-:W-:Y:S01]  /*80b0*/  IMAD.WIDE.U32 R200, R201, -0x326172a9, RZ ;  /* 0xcd9e8d57c9c87825 */ /* 0x000fe200078e00ff */
[----:B------:R-:W3:Y:S03]  /*80c0*/  LDL.LU R12, [R1+0x80] ;  /* 0x00008000010c7983 */ /* 0x000ee60000300800 */
[----:B------:R-:W-:Y:S02]  /*80d0*/  FMUL.FTZ R165, R4, UR4 ;  /* 0x0000000404a57c20 */ /* 0x000fe40008410000 */
[----:B------:R1:W5:Y:S01]  /*80e0*/  MUFU.EX2 R203, R7 ;  /* 0x0000000700cb7308 */ /* 0x0003620000000800 */
[----:B------:R-:W-:Y:S01]  /*80f0*/  FMUL.FTZ R4, R6, R148 ;  /* 0x0000009406047220 */ /* 0x000fe20000410000 */
[C-C-:B------:R-:W-:Y:S01]  /*8100*/  LOP3.LUT R148, R201.reuse, UR19, R202.reuse, 0x96, !PT ;  /* 0x00000013c9947c12 */ /* 0x140fe2000f8e96ca */
[C---:B------:R-:W-:Y:S01]  /*8110*/  FMUL.FTZ R34, R8.reuse, R162 ;  /* 0x000000a208227220 */ /* 0x040fe20000410000 */
[----:B------:R-:W-:Y:S01]  /*8120*/  LOP3.LUT R202, R201, UR19, R202, 0x96, !PT ;  /* 0x00000013c9ca7c12 */ /* 0x000fe2000f8e96ca */
        /* <DEDUP_REMOVED lines=26> */
[----:B------:R-:W3:Y:S01]  /*82d0*/  LDL.LU R14, [R1+0x7c] ;  /* 0x00007c00010e7983 */ /* 0x000ee20000300800 */
[--C-:B------:R-:W-:Y:S01]  /*82e0*/  FFMA.FTZ R199, R24, UR4, -R176.reuse ;  /* 0x0000000418c77c23 */ /* 0x100fe200080108b0 */
[----:B------:R-:W-:Y:S01]  /*82f0*/  FFMA.FTZ R176, R29, UR4, -R176 ;  /* 0x000000041db07c23 */ /* 0x000fe200080108b0 */
[C---:B--2---:R-:W-:Y:S01]  /*8300*/  FMUL.FTZ R29, R10.reuse, R145 ;  /* 0x000000910a1d7220 */ /* 0x044fe20000410000 */
[----:B------:R1:W-:Y:S01]  /*8310*/  MUFU.EX2 R152, R9 ;  /* 0x0000000900987308 */ /* 0x0003e20000000800 */
[C---:B------:R-:W-:Y:S01]  /*8320*/  FMUL.FTZ R13, R10.reuse, R137 ;  /* 0x000000890a0d7220 */ /* 0x040fe20000410000 */
[----:B-----5:R-:W-:Y:S01]  /*8330*/  F2FP.BF16.F32.PACK_AB R137, R203, R156 ;  /* 0x0000009ccb89723e */ /* 0x020fe200000010ff */
        /* <DEDUP_REMOVED lines=11> */
[C---:B------:R-:W-:Y:S01]  /*83f0*/  FMUL.FTZ R61, R10.reuse, R61 ;  /* 0x0000003d0a3d7220 */ /* 0x040fe20000410000 */
[C---:B------:R-:W-:Y:S03]  /*8400*/  FMUL.FTZ R76, R10.reuse, R76 ;  /* 0x0000004c0a4c7220 */ /* 0x040fe60000410000 */
[----:B------:R2:W5:Y:S01]  /*8410*/  MUFU.EX2 R151, R11 ;  /* 0x0000000b00977308 */ /* 0x0005620000000800 */
        /* <DEDUP_REMOVED lines=17> */
[----:B------:R-:W-:Y:S01]  /*8530*/  F2FP.BF16.F32.PACK_AB R135, R152, R189 ;  /* 0x000000bd9887723e */ /* 0x000fe200000010ff */
[----:B------:R1:W2:Y:S01]  /*8540*/  MUFU.EX2 R163, R183 ;  /* 0x000000b700a37308 */ /* 0x0002a20000000800 */
[C---:B------:R-:W-:Y:S01]  /*8550*/  FMUL.FTZ R26, R165.reuse, R142 ;  /* 0x0000008ea51a7220 */ /* 0x040fe20000410000 */
[C---:B------:R-:W-:Y:S01]  /*8560*/  FMUL.FTZ R27, R165.reuse, R143 ;  /* 0x0000008fa51b7220 */ /* 0x040fe20000410000 */
[----:B------:R-:W2:Y:S01]  /*8570*/  LDC R141, c[0x0][0x2d8] ;  /* 0x0000b600ff8d7b82 */ /* 0x000ea20000000800 */
[C---:B------:R-:W-:Y:S01]  /*8580*/  FMUL.FTZ R30, R165.reuse, R146 ;  /* 0x00000092a51e7220 */ /* 0x040fe20000410000 */
[----:B------:R-:W-:Y:S01]  /*8590*/  FMUL.FTZ R15, R165, R139 ;  /* 0x0000008ba50f7220 */ /* 0x000fe20000410000 */
[----:B-----5:R-:W-:Y:S01]  /*85a0*/  F2FP.BF16.F32.PACK_AB R139, R151, R188 ;  /* 0x000000bc978b723e */ /* 0x020fe200000010ff */
[C---:B------:R-:W-:Y:S03]  /*85b0*/  FMUL.FTZ R31, R165.reuse, R147 ;  /* 0x00000093a51f7220 */ /* 0x040fe60000410000 */
[----:B------:R-:W5:Y:S01]  /*85c0*/  MUFU.EX2 R142, R182 ;  /* 0x000000b6008e7308 */ /* 0x000f620000000800 */
[C---:B------:R-:W-:Y:S01]  /*85d0*/  FMUL.FTZ R42, R165.reuse, R42 ;  /* 0x0000002aa52a7220 */ /* 0x040fe20000410000 */
[C---:B------:R-:W-:Y:S01]  /*85e0*/  FMUL.FTZ R43, R165.reuse, R43 ;  /* 0x0000002ba52b7220 */ /* 0x040fe20000410000 */
[C---:B------:R-:W-:Y:S01]  /*85f0*/  FMUL.FTZ R46, R165.reuse, R46 ;  /* 0x0000002ea52e7220 */ /* 0x040fe20000410000 */
[C---:B------:R-:W-:Y:S01]  /*8600*/  FMUL.FTZ R47, R165.reuse, R47 ;  /* 0x0000002fa52f7220 */ /* 0x040fe20000410000 */
[C---:B------:R-:W-:Y:S01]  /*8610*/  FMUL.FTZ R58, R165.reuse, R58 ;  /* 0x0000003aa53a7220 */ /* 0x040fe20000410000 */
[C---:B------:R-:W-:Y:S01]  /*8620*/  FMUL.FTZ R59, R165.reuse, R59 ;  /* 0x0000003ba53b7220 */ /* 0x040fe20000410000 */
[C---:B------:R-:W-:Y:S03]  /*8630*/  FMUL.FTZ R62, R165.reuse, R62 ;  /* 0x0000003ea53e7220 */ /* 0x040fe60000410000 */
[----:B------:R-:W-:Y:S01]  /*8640*/  MUFU.EX2 R159, R192 ;  /* 0x000000c0009f7308 */ /* 0x000fe20000000800 */
[----:B-1----:R-:W-:Y:S01]  /*8650*/  IMAD.MOV.U32 R183, RZ, RZ, R171 ;  /* 0x000000ffffb77224 */ /* 0x002fe200078e00ab */
[----:B------:R-:W-:Y:S01]  /*8660*/  SHF.R.U32.HI R171, RZ, 0x18, R200 ;  /* 0x00000018ffab7819 */ /* 0x000fe200000116c8 */
[C---:B------:R-:W-:Y:S01]  /*8670*/  FMUL.FTZ R63, R165.reuse, R63 ;  /* 0x0000003fa53f7220 */ /* 0x040fe20000410000 */
[C---:B------:R-:W-:Y:S01]  /*8680*/  FMUL.FTZ R78, R165.reuse, R78 ;  /* 0x0000004ea54e7220 */ /* 0x040fe20000410000 */
[C---:B------:R-:W-:Y:S01]  /*8690*/  FMUL.FTZ R79, R165.reuse, R79 ;  /* 0x0000004fa54f7220 */ /* 0x040fe20000410000 */
[C---:B------:R-:W-:Y:S01]  /*86a0*/  FMUL.FTZ R90, R165.reuse, R90 ;  /* 0x0000005aa55a7220 */ /* 0x040fe20000410000 */
[----:B------:R-:W-:Y:S01]  /*86b0*/  FMUL.FTZ R91, R165, R91 ;  /* 0x0000005ba55b7220 */ /* 0x000fe20000410000 */
[----:B----4-:R-:W-:Y:S01]  /*86c0*/  FFMA.FTZ R149, R6, R22, R161 ;  /* 0x0000001606957223 */ /* 0x010fe200000100a1 */
[C---:B------:R-:W-:Y:S01]  /*86d0*/  FMUL.FTZ R6, R8.reuse, R150 ;  /* 0x0000009608067220 */ /* 0x040fe20000410000 */
[C---:B------:R-:W-:Y:S01]  /*86e0*/  FMUL.FTZ R22, R8.reuse, R158 ;  /* 0x0000009e08167220 */ /* 0x040fe20000410000 */
[----:B------:R-:W-:Y:S01]  /*86f0*/  PRMT R158, R139, 0x7632, R158 ;  /* 0x000076328b9e7816 */ /* 0x000fe2000000009e */
[C---:B------:R-:W-:Y:S01]  /*8700*/  FMUL.FTZ R94, R165.reuse, R94 ;  /* 0x0000005ea55e7220 */ /* 0x040fe20000410000 */
[C---:B------:R-:W-:Y:S01]  /*8710*/  FMUL.FTZ R95, R165.reuse, R95 ;  /* 0x0000005fa55f7220 */ /* 0x040fe20000410000 */
[----:B------:R-:W-:Y:S01]  /*8720*/  MUFU.EX2 R198, R198 ;  /* 0x000000c600c67308 */ /* 0x000fe20000000800 */
        /* <DEDUP_REMOVED lines=11> */
[----:B------:R-:W-:Y:S01]  /*87e0*/  LOP3.LUT R8, R148, 0xff, RZ, 0xc0, !PT ;  /* 0x000000ff94087812 */ /* 0x000fe200078ec0ff */
[----:B------:R-:W-:Y:S01]  /*87f0*/  FMUL.FTZ R12, R10, R136 ;  /* 0x000000880a0c7220 */ /* 0x000fe20000410000 */
[----:B------:R-:W-:Y:S01]  /*8800*/  PRMT R136, R135, 0x7632, R136 ;  /* 0x0000763287887816 */ /* 0x000fe20000000088 */
[----:B------:R-:W-:Y:S01]  /*8810*/  FADD.FTZ R150, R203, R150 ;  /* 0x00000096cb967221 */ /* 0x000fe20000010000 */
[----:B------:R-:W-:Y:S01]  /*8820*/  ISETP.LE.U32.AND P0, PT, R8, UR8, PT ;  /* 0x0000000808007c0c */ /* 0x000fe2000bf03070 */
[C---:B------:R-:W-:Y:S01]  /*8830*/  FMUL.FTZ R8, R10.reuse, R132 ;  /* 0x000000840a087220 */ /* 0x040fe20000410000 */
[----:B------:R-:W-:Y:S01]  /*8840*/  MUFU.EX2 R156, R197 ;  /* 0x000000c5009c7308 */ /* 0x000fe20000000800 */
[----:B------:R-:W3:Y:S04]  /*8850*/  LDL.LU R132, [R1+0x78] ;  /* 0x0000780001847983 */ /* 0x000ee80000300800 */
[----:B------:R4:W5:Y:S04]  /*8860*/  LDL.S16 R155, [R1+0x8] ;  /* 0x00000800019b7983 */ /* 0x0009680000100600 */
[----:B------:R4:W4:Y:S02]  /*8870*/  LDL.S16 R154, [R1+0x4] ;  /* 0x00000400019a7983 */ /* 0x0009240000100600 */
[----:B------:R-:W-:Y:S02]  /*8880*/  @!P0 HFMA2.BF16_V2 R251, -RZ.H0_H0, RZ.H0_H0, -R135.H0_H0 ;  /* 0x200000fffffb8231 */ /* 0x000fe40000340987 */
[----:B------:R1:W4:Y:S04]  /*8890*/  LDL.S16 R145, [R1] ;  /* 0x0000000001917983 */ /* 0x0003280000100600 */
[----:B------:R-:W4:Y:S01]  /*88a0*/  LDL.LU R153, [R1+0x4c] ;  /* 0x00004c0001997983 */ /* 0x000f220000300800 */
[----:B------:R-:W-:Y:S01]  /*88b0*/  FFMA.FTZ R133, R10, R14, R189 ;  /* 0x0000000e0a857223 */ /* 0x000fe200000100bd */
[C---:B------:R-:W-:Y:S01]  /*88c0*/  FMUL.FTZ R14, R165.reuse, R138 ;  /* 0x0000008aa50e7220 */ /* 0x040fe20000410000 */
[----:B------:R-:W-:Y:S01]  /*88d0*/  F2FP.BF16.F32.PACK_AB R138, R160, R161 ;  /* 0x000000a1a08a723e */ /* 0x000fe200000010ff */
[C---:B------:R-:W-:Y:S01]  /*88e0*/  FMUL.FTZ R10, R165.reuse, R134 ;  /* 0x00000086a50a7220 */ /* 0x040fe20000410000 */
[--C-:B------:R-:W-:Y:S01]  /*88f0*/  FADD.FTZ R152, R152, R133.reuse ;  /* 0x0000008598987221 */ /* 0x100fe20000010000 */
[----:B------:R-:W-:Y:S01]  /*8900*/  MUFU.EX2 R161, R191 ;  /* 0x000000bf00a17308 */ /* 0x000fe20000000800 */
[----:B------:R-:W-:Y:S01]  /*8910*/  PRMT R133, R138, 0x7632, R133 ;  /* 0x000076328a857816 */ /* 0x000fe20000000085 */
[----:B---3--:R-:W-:Y:S01]  /*8920*/  FFMA.FTZ R134, R165, R132, R188 ;  /* 0x00000084a5867223 */ /* 0x008fe200000100bc */
[----:B------:R-:W-:Y:S01]  /*8930*/  FADD.FTZ R132, R160, R149 ;  /* 0x00000095a0847221 */ /* 0x000fe20000010000 */
[----:B-----5:R-:W-:Y:S03]  /*8940*/  @!P6 HFMA2.BF16_V2 R155, -RZ.H0_H0, RZ.H0_H0, -R138.H0_H0 ;  /* 0x200000ffff9be231 */ /* 0x020fe6000034098a */
[----:B--2---:R-:W-:Y:S01]  /*8950*/  FADD.FTZ R143, R163, R132 ;  /* 0x00000084a38f7221 */ /* 0x004fe20000010000 */
[----:B------:R-:W-:Y:S01]  /*8960*/  PRMT R132, R138, 0x5410, R133 ;  /* 0x000054108a847816 */ /* 0x000fe20000000085 */
[--C-:B------:R-:W-:Y:S01]  /*8970*/  FADD.FTZ R151, R151, R134.reuse ;  /* 0x0000008697977221 */ /* 0x100fe20000010000 */
[----:B------:R-:W-:Y:S01]  /*8980*/  PRMT R134, R137, 0x7632, R134 ;  /* 0x0000763289867816 */ /* 0x000fe20000000086 */
[----:B----4-:R-:W-:Y:S01]  /*8990*/  @!P5 HFMA2.BF16_V2 R154, -RZ.H0_H0, RZ.H0_H0, -R133.H0_H0 ;  /* 0x200000ffff9ad231 */ /* 0x010fe20000340985 */
[----:B------:R-:W-:Y:S01]  /*89a0*/  PRMT R146, R155, 0x7610, R146 ;  /* 0x000076109b927816 */ /* 0x000fe20000000092 */
[----:B------:R2:W-:Y:S01]  /*89b0*/  @!P6 STL.S16 [R1+0x8], R155 ;  /* 0x0000089b0100e387 */ /* 0x0005e20000100600 */
[----:B------:R-:W-:Y:S01]  /*89c0*/  F2FP.BF16.F32.PACK_AB R163, R142, R163 ;  /* 0x000000a38ea3723e */ /* 0x000fe200000010ff */
[----:B------:R-:W-:Y:S01]  /*89d0*/  @!P3 HFMA2.BF16_V2 R145, -RZ.H0_H0, RZ.H0_H0, -R137.H0_H0 ;  /* 0x200000ffff91b231 */ /* 0x000fe20000340989 */
[----:B------:R-:W-:Y:S01]  /*89e0*/  PRMT R144, R154, 0x7610, R144 ;  /* 0x000076109a907816 */ /* 0x000fe20000000090 */
[----:B------:R3:W-:Y:S01]  /*89f0*/  @!P5 STL.S16 [R1+0x4], R154 ;  /* 0x0000049a0100d387 */ /* 0x0007e20000100600 */
[----:B------:R-:W-:Y:S01]  /*8a00*/  @!P6 PRMT R138, R146, 0x5410, RZ ;  /* 0x00005410928ae816 */ /* 0x000fe200000000ff */
[----:B------:R-:W-:Y:S01]  /*8a10*/  IMAD.MOV.U32 R182, RZ, RZ, R153 ;  /* 0x000000ffffb67224 */ /* 0x000fe200078e0099 */
[----:B------:R-:W-:Y:S01]  /*8a20*/  @!P5 PRMT R133, R144, 0x5410, RZ ;  /* 0x000054109085d816 */ /* 0x000fe200000000ff */
[----:B------:R4:W-:Y:S01]  /*8a30*/  @!P3 STL.S16 [R1], R145 ;  /* 0x000000910100b387 */ /* 0x0009e20000100600 */
[----:B------:R-:W-:Y:S01]  /*8a40*/  PRMT R140, R145, 0x7610, R140 ;  /* 0x00007610918c7816 */ /* 0x000fe2000000008c */
[----:B------:R-:W-:Y:S01]  /*8a50*/  @!P2 HFMA2.BF16_V2 R252, -RZ.H0_H0, RZ.H0_H0, -R134.H0_H0 ;  /* 0x200000fffffca231 */ /* 0x000fe20000340986 */
[----:B------:R-:W-:Y:S01]  /*8a60*/  MUFU.EX2 R144, R190 ;  /* 0x000000be00907308 */ /* 0x000fe20000000800 */
[----:B------:R1:W5:Y:S01]  /*8a70*/  LDL.S16 R149, [R1+0xc] ;  /* 0x00000c0001957983 */ /* 0x0003620000100600 */
[----:B------:R-:W-:Y:S01]  /*8a80*/  FADD.FTZ R142, R142, R143 ;  /* 0x0000008f8e8e7221 */ /* 0x000fe20000010000 */
[----:B------:R-:W-:Y:S02]  /*8a90*/  LOP3.LUT R143, R180, 0xff, RZ, 0xc0, !PT ;  /* 0x000000ffb48f7812 */ /* 0x000fe400078ec0ff */
[----:B------:R1:W-:Y:S05]  /*8aa0*/  STG.E.U16 desc[UR22][R182.64+0x2], R133 ;  /* 0x00000285b6007986 */ /* 0x0003ea000c101516 */
[----:B------:R-:W-:Y:S01]  /*8ab0*/  MUFU.EX2 R153, R199 ;  /* 0x000000c700997308 */ /* 0x000fe20000000800 */
[----:B------:R1:W-:Y:S09]  /*8ac0*/  STG.E.U16 desc[UR22][R182.64], R138 ;  /* 0x0000008ab6007986 */ /* 0x0003f2000c101516 */
[----:B--2---:R-:W2:Y:S01]  /*8ad0*/  MUFU.EX2 R155, R194 ;  /* 0x000000c2009b7308 */ /* 0x004ea20000000800 */
[----:B---3--:R-:W-:Y:S02]  /*8ae0*/  IMAD.MOV.U32 R154, RZ, RZ, 0x7054 ;  /* 0x00007054ff9a7424 */ /* 0x008fe400078e00ff */
[----:B----4-:R-:W-:Y:S05]  /*8af0*/  IMAD.SHL.U32 R145, R141, 0x8, RZ ;  /* 0x000000088d917824 */ /* 0x010fea00078e00ff */
[CC--:B------:R-:W-:Y:S04]  /*8b00*/  LEA R188, P1, R145.reuse, R182.reuse, 0x1 ;  /* 0x000000b691bc7211 */ /* 0x0c0fe800078208ff */
[----:B------:R-:W-:Y:S01]  /*8b10*/  LEA.HI.X.SX32 R189, R145, R183, 0x1, P1 ;  /* 0x000000b791bd7211 */ /* 0x000fe200008f0eff */
[----:B------:R-:W-:Y:S01]  /*8b20*/  IMAD R145, R141, 0x38, R145 ;  /* 0x000000388d917824 */ /* 0x000fe200078e0291 */
[----:B-1----:R-:W-:Y:S01]  /*8b30*/  PRMT R133, R137, 0x5410, R134 ;  /* 0x0000541089857816 */ /* 0x002fe20000000086 */
[----:B--2---:R-:W-:Y:S01]  /*8b40*/  FADD.FTZ R142, R155, R142 ;  /* 0x0000008e9b8e7221 */ /* 0x004fe20000010000 */
[----:B------:R-:W-:Y:S01]  /*8b50*/  @!P3 PRMT R137, R140, 0x5410, RZ ;  /* 0x000054108c89b816 */ /* 0x000fe200000000ff */
[----:B------:R-:W-:Y:S01]  /*8b60*/  IMAD.WIDE R146, R141, 0x70, R188 ;  /* 0x000000708d927825 */ /* 0x000fe200078e02bc */
[----:B------:R-:W-:Y:S02]  /*8b70*/  @!P2 PRMT R134, R252, 0x5410, RZ ;  /* 0x00005410fc86a816 */ /* 0x000fe400000000ff */
[----:B------:R-:W-:Y:S01]  /*8b80*/  PRMT R140, R135, 0x5410, R136 ;  /* 0x00005410878c7816 */ /* 0x000fe20000000088 */
[----:B------:R1:W-:Y:S01]  /*8b90*/  STG.E.U16 desc[UR22][R188.64], R137 ;  /* 0x00000089bc007986 */ /* 0x0003e2000c101516 */
[----:B------:R-:W-:Y:S01]  /*8ba0*/  @!P0 PRMT R135, R251, 0x5410, RZ ;  /* 0x00005410fb878816 */ /* 0x000fe200000000ff */
[----:B------:R-:W-:Y:S01]  /*8bb0*/  VIADD R145, R145, 0x1 ;  /* 0x0000000191917836 */ /* 0x000fe20000000000 */
[----:B------:R-:W-:Y:S01]  /*8bc0*/  LOP3.LUT R138, R148, 0xffff, RZ, 0xc0, !PT ;  /* 0x0000ffff948a7812 */ /* 0x000fe200078ec0ff */
[----:B------:R2:W-:Y:S01]  /*8bd0*/  STG.E.U16 desc[UR22][R188.64+0x2], R134 ;  /* 0x00000286bc007986 */ /* 0x0005e2000c101516 */
[----:B------:R-:W-:Y:S02]  /*8be0*/  F2FP.BF16.F32.PACK_AB R155, R185, R155 ;  /* 0x0000009bb99b723e */ /* 0x000fe400000010ff */
[----:B------:R-:W-:Y:S01]  /*8bf0*/  SHF.R.U32.HI R138, RZ, 0x8, R138 ;  /* 0x00000008ff8a7819 */ /* 0x000fe2000001168a */
[----:B------:R3:W-:Y:S03]  /*8c00*/  STG.E.U16 desc[UR22][R146.64], R135 ;  /* 0x0000008792007986 */ /* 0x0007e6000c101516 */
[----:B------:R-:W-:Y:S04]  /*8c10*/  LOP3.LUT R138, R138, 0xffff, RZ, 0xc0, !PT ;  /* 0x0000ffff8a8a7812 */ /* 0x000fe800078ec0ff */
[----:B------:R-:W-:Y:S02]  /*8c20*/  ISETP.LE.U32.AND P2, PT, R138, UR8, PT ;  /* 0x000000088a007c0c */ /* 0x000fe4000bf43070 */
[----:B------:R4:W4:Y:S01]  /*8c30*/  MUFU.EX2 R138, R193 ;  /* 0x000000c1008a7308 */ /* 0x0009220000000800 */
[--C-:B-1----:R-:W-:Y:S02]  /*8c40*/  SHF.R.U32.HI R137, RZ, 0x10, R148.reuse ;  /* 0x00000010ff897819 */ /* 0x102fe40000011694 */
[----:B------:R-:W-:Y:S02]  /*8c50*/  SHF.R.U32.HI R148, RZ, 0x18, R148 ;  /* 0x00000018ff947819 */ /* 0x000fe40000011694 */
[----:B--2---:R-:W-:Y:S02]  /*8c60*/  LOP3.LUT R134, R180, 0xffff, RZ, 0xc0, !PT ;  /* 0x0000ffffb4867812 */ /* 0x004fe400078ec0ff */
[----:B------:R-:W-:Y:S02]  /*8c70*/  LOP3.LUT R137, R137, 0xff, RZ, 0xc0, !PT ;  /* 0x000000ff89897812 */ /* 0x000fe400078ec0ff */
[----:B------:R-:W-:Y:S01]  /*8c80*/  SHF.R.U32.HI R134, RZ, 0x8, R134 ;  /* 0x00000008ff867819 */ /* 0x000fe20000011686 */
[----:B---3--:R-:W-:Y:S01]  /*8c90*/  IMAD R135, R141, 0x48, RZ ;  /* 0x000000488d877824 */ /* 0x008fe200078e02ff */
[----:B------:R-:W-:Y:S02]  /*8ca0*/  ISETP.LE.U32.AND P1, PT, R137, UR8, PT ;  /* 0x0000000889007c0c */ /* 0x000fe4000bf23070 */
[----:B------:R-:W-:Y:S02]  /*8cb0*/  LOP3.LUT R134, R134, 0xffff, RZ, 0xc0, !PT ;  /* 0x0000ffff86867812 */ /* 0x000fe400078ec0ff */
[CC--:B------:R-:W-:Y:S02]  /*8cc0*/  LEA R190, P0, R135.reuse, R182.reuse, 0x1 ;  /* 0x000000b687be7211 */ /* 0x0c0fe400078008ff */
[--C-:B------:R-:W-:Y:S02]  /*8cd0*/  SHF.R.U32.HI R137, RZ, 0x10, R180.reuse ;  /* 0x00000010ff897819 */ /* 0x100fe400000116b4 */
[----:B------:R-:W-:Y:S02]  /*8ce0*/  ISETP.LE.U32.AND P6, PT, R134, UR8, PT ;  /* 0x0000000886007c0c */ /* 0x000fe4000bfc3070 */
[-C--:B------:R-:W-:Y:S02]  /*8cf0*/  LEA.HI.X.SX32 R191, R135, R183.reuse, 0x1, P0 ;  /* 0x000000b787bf7211 */ /* 0x080fe400000f0eff */
[----:B------:R-:W-:Y:S01]  /*8d00*/  SHF.R.U32.HI R134, RZ, 0x18, R180 ;  /* 0x00000018ff867819 */ /* 0x000fe200000116b4 */
[----:B------:R-:W-:Y:S01]  /*8d10*/  @!P1 HFMA2.BF16_V2 R250, -RZ.H0_H0, RZ.H0_H0, -R139.H0_H0 ;  /* 0x200000fffffa9231 */ /* 0x000fe2000034098b */
[----:B------:R-:W-:Y:S02]  /*8d20*/  LEA R192, P0, R145, R182, 0x1 ;  /* 0x000000b691c07211 */ /* 0x000fe400078008ff */
[----:B------:R-:W-:Y:S02]  /*8d30*/  LOP3.LUT R135, R137, 0xff, RZ, 0xc0, !PT ;  /* 0x000000ff89877812 */ /* 0x000fe400078ec0ff */
[----:B------:R-:W-:Y:S02]  /*8d40*/  ISETP.LE.U32.AND P3, PT, R134, UR8, PT ;  /* 0x0000000886007c0c */ /* 0x000fe4000bf63070 */
[----:B----4-:R-:W-:Y:S01]  /*8d50*/  LEA.HI.X.SX32 R193, R145, R183, 0x1, P0 ;  /* 0x000000b791c17211 */ /* 0x010fe200000f0eff */
[----:B------:R-:W-:Y:S01]  /*8d60*/  FADD.FTZ R145, R159, R152 ;  /* 0x000000989f917221 */ /* 0x000fe20000010000 */
[----:B------:R-:W-:Y:S02]  /*8d70*/  LOP3.LUT R134, R200, 0xff, RZ, 0xc0, !PT ;  /* 0x000000ffc8867812 */ /* 0x000fe400078ec0ff */
[----:B------:R-:W-:Y:S02]  /*8d80*/  ISETP.LE.U32.AND P0, PT, R143, UR8, PT ;  /* 0x000000088f007c0c */ /* 0x000fe4000bf03070 */
[----:B------:R-:W-:Y:S02]  /*8d90*/  SHF.R.U32.HI R143, RZ, 0x10, R200 ;  /* 0x00000010ff8f7819 */ /* 0x000fe400000116c8 */
[----:B------:R-:W-:Y:S02]  /*8da0*/  PRMT R152, R163, 0x7632, R152 ;  /* 0x00007632a3987816 */ /* 0x000fe40000000098 */
[----:B------:R-:W-:Y:S02]  /*8db0*/  PRMT R141, R139, 0x5410, R158 ;  /* 0x000054108b8d7816 */ /* 0x000fe4000000009e */
[----:B------:R-:W-:Y:S01]  /*8dc0*/  @!P1 PRMT R139, R250, 0x5410, RZ ;  /* 0x00005410fa8b9816 */ /* 0x000fe200000000ff */
[----:B------:R-:W-:Y:S01]  /*8dd0*/  @!P6 HFMA2.BF16_V2 R247, -RZ.H0_H0, RZ.H0_H0, -R152.H0_H0 ;  /* 0x200000fffff7e231 */ /* 0x000fe20000340998 */
[----:B------:R-:W-:Y:S02]  /*8de0*/  LOP3.LUT R143, R143, 0xff, RZ, 0xc0, !PT ;  /* 0x000000ff8f8f7812 */ /* 0x000fe400078ec0ff */
[C---:B------:R-:W-:Y:S01]  /*8df0*/  F2FP.BF16.F32.PACK_AB R159, R138.reuse, R159 ;  /* 0x0000009f8a9f723e */ /* 0x040fe200000010ff */
[----:B------:R-:W-:Y:S01]  /*8e00*/  @!P0 HFMA2.BF16_V2 R248, -RZ.H0_H0, RZ.H0_H0, -R163.H0_H0 ;  /* 0x200000fffff88231 */ /* 0x000fe200003409a3 */
[----:B------:R-:W-:Y:S01]  /*8e10*/  SHF.R.U32.HI R146, RZ, 0x18, R200 ;  /* 0x00000018ff927819 */ /* 0x000fe200000116c8 */
[----:B------:R-:W-:Y:S01]  /*8e20*/  FADD.FTZ R138, R138, R145 ;  /* 0x000000918a8a7221 */ /* 0x000fe20000010000 */
[----:B------:R-:W-:Y:S01]  /*8e30*/  ISETP.LE.U32.AND P5, PT, R148, UR8, PT ;  /* 0x0000000894007c0c */ /* 0x000fe2000bfa3070 */
[----:B------:R-:W1:Y:S11]  /*8e40*/  MUFU.EX2 R145, R169 ;  /* 0x000000a900917308 */ /* 0x000e760000000800 */
[----:B------:R-:W-:Y:S01]  /*8e50*/  @!UPT UIADD3 URZ, URZ, URZ, URZ ;  /* 0x0000003f3f3ff290 */ /* 0x000fe2000fffe03f */
[----:B------:R-:W-:Y:S01]  /*8e60*/  @!P5 HFMA2.BF16_V2 R249, -RZ.H0_H0, RZ.H0_H0, -R158.H0_H0 ;  /* 0x200000fffff9d231 */ /* 0x000fe2000034099e */
[----:B-1----:R-:W-:Y:S04]  /*8e70*/  F2FP.BF16.F32.PACK_AB R157, R145, R196 ;  /* 0x000000c4919d723e */ /* 0x002fe800000010ff */
[----:B------:R-:W-:Y:S02]  /*8e80*/  @!P5 PRMT R158, R249, 0x5410, RZ ;  /* 0x00005410f99ed816 */ /* 0x000fe400000000ff */
[----:B------:R-:W-:Y:S01]  /*8e90*/  ISETP.LE.U32.AND P5, PT, R135, UR8, PT ;  /* 0x0000000887007c0c */ /* 0x000fe2000bfa3070 */
[----:B------:R-:W-:Y:S01]  /*8ea0*/  FADD.FTZ R135, R153, R138 ;  /* 0x0000008a99877221 */ /* 0x000fe20000010000 */
[----:B------:R-:W-:Y:S01]  /*8eb0*/  F2FP.BF16.F32.PACK_AB R153, R198, R153 ;  /* 0x00000099c699723e */ /* 0x000fe200000010ff */
[----:B-----5:R-:W-:Y:S05]  /*8ec0*/  @!P2 HFMA2.BF16_V2 R149, -RZ.H0_H0, RZ.H0_H0, -R136.H0_H0 ;  /* 0x200000ffff95a231 */ /* 0x020fea0000340988 */
[----:B------:R-:W-:Y:S01]  /*8ed0*/  PRMT R137, R149, 0x7610, R137 ;  /* 0x0000761095897816 */ /* 0x000fe20000000089 */
[----:B------:R1:W-:Y:S03]  /*8ee0*/  @!P2 STL.S16 [R1+0xc], R149 ;  /* 0x00000c950100a387 */ /* 0x0003e60000100600 */
[----:B------:R-:W-:Y:S01]  /*8ef0*/  @!P2 PRMT R136, R137, 0x5410, RZ ;  /* 0x000054108988a816 */ /* 0x000fe200000000ff */
[----:B------:R-:W-:Y:S01]  /*8f00*/  FADD.FTZ R137, R161, R150 ;  /* 0x00000096a1897221 */ /* 0x000fe20000010000 */
[----:B------:R-:W-:Y:S02]  /*8f10*/  ISETP.LE.U32.AND P2, PT, R134, UR8, PT ;  /* 0x0000000886007c0c */ /* 0x000fe4000bf43070 */
[----:B------:R-:W-:Y:S01]  /*8f20*/  LOP3.LUT R134, R200, 0xffff, RZ, 0xc0, !PT ;  /* 0x0000ffffc8867812 */ /* 0x000fe200078ec0ff */
[----:B------:R2:W-:Y:S01]  /*8f30*/  STG.E.U16 desc[UR22][R192.64], R136 ;  /* 0x00000088c0007986 */ /* 0x0005e2000c101516 */
[C---:B------:R-:W-:Y:S01]  /*8f40*/  F2FP.BF16.F32.PACK_AB R161, R144.reuse, R161 ;  /* 0x000000a190a1723e */ /* 0x040fe200000010ff */
[----:B------:R-:W-:Y:S01]  /*8f50*/  FADD.FTZ R137, R144, R137 ;  /* 0x0000008990897221 */ /* 0x000fe20000010000 */
[----:B------:R-:W-:Y:S01]  /*8f60*/  SHF.R.U32.HI R134, RZ, 0x8, R134 ;  /* 0x00000008ff867819 */ /* 0x000fe20000011686 */
[----:B------:R3:W-:Y:S01]  /*8f70*/  STG.E.U16 desc[UR22][R190.64], R139 ;  /* 0x0000008bbe007986 */ /* 0x0007e2000c101516 */
[----:B------:R-:W-:Y:S01]  /*8f80*/  PRMT R148, R161, 0x7632, R148 ;  /* 0x00007632a1947816 */ /* 0x000fe20000000094 */
[----:B------:R-:W-:Y:S01]  /*8f90*/  @!P5 HFMA2.BF16_V2 R246, -RZ.H0_H0, RZ.H0_H0, -R161.H0_H0 ;  /* 0x200000fffff6d231 */ /* 0x000fe200003409a1 */
[----:B------:R-:W-:Y:S01]  /*8fa0*/  LOP3.LUT R134, R134, 0xffff, RZ, 0xc0, !PT ;  /* 0x0000ffff86867812 */ /* 0x000fe200078ec0ff */
[----:B------:R-:W-:Y:S01]  /*8fb0*/  STG.E.U16 desc[UR22][R190.64+0x2], R158 ;  /* 0x0000029ebe007986 */ /* 0x000fe2000c101516 */
[----:B------:R-:W-:Y:S01]  /*8fc0*/  PRMT R150, R159, 0x7632, R150 ;  /* 0x000076329f967816 */ /* 0x000fe20000000096 */
[----:B------:R-:W-:Y:S01]  /*8fd0*/  @!P2 HFMA2.BF16_V2 R243, -RZ.H0_H0, RZ.H0_H0, -R159.H0_H0 ;  /* 0x200000fffff3a231 */ /* 0x000fe2000034099f */
[----:B------:R-:W-:Y:S01]  /*8fe0*/  ISETP.LE.U32.AND P1, PT, R134, UR8, PT ;  /* 0x0000000886007c0c */ /* 0x000fe2000bf23070 */
[----:B------:R-:W-:Y:S01]  /*8ff0*/  @!P3 HFMA2.BF16_V2 R244, -RZ.H0_H0, RZ.H0_H0, -R148.H0_H0 ;  /* 0x200000fffff4b231 */ /* 0x000fe20000340994 */
[----:B------:R-:W-:Y:S01]  /*9000*/  PRMT R134, R163, 0x5410, R152 ;  /* 0x00005410a3867816 */ /* 0x000fe20000000098 */
[----:B------:R-:W-:Y:S01]  /*9010*/  FADD.FTZ R144, R156, R151 ;  /* 0x000000979c907221 */ /* 0x000fe20000010000 */
[----:B------:R-:W-:Y:S01]  /*9020*/  @!P0 PRMT R163, R248, 0x5410, RZ ;  /* 0x00005410f8a38816 */ /* 0x000fe200000000ff */
[----:B------:R-:W4:Y:S01]  /*9030*/  MUFU.EX2 R151, R179 ;  /* 0x000000b300977308 */ /* 0x000f220000000800 */
[----:B------:R-:W-:Y:S01]  /*9040*/  ISETP.LE.U32.AND P0, PT, R143, UR8, PT ;  /* 0x000000088f007c0c */ /* 0x000fe2000bf03070 */
[----:B------:R-:W-:Y:S01]  /*9050*/  FADD.FTZ R144, R195, R144 ;  /* 0x00000090c3907221 */ /* 0x000fe20000010000 */
[----:B------:R-:W-:Y:S01]  /*9060*/  LOP3.LUT R143, R181, UR19, R184, 0x96, !PT ;  /* 0x00000013b58f7c12 */ /* 0x000fe2000f8e96b8 */
[----:B------:R-:W-:Y:S01]  /*9070*/  FADD.FTZ R184, R185, R142 ;  /* 0x0000008eb9b87221 */ /* 0x000fe20000010000 */
[----:B------:R-:W-:Y:S01]  /*9080*/  @!P6 PRMT R152, R247, 0x5410, RZ ;  /* 0x00005410f798e816 */ /* 0x000fe200000000ff */
[----:B------:R-:W-:Y:S01]  /*9090*/  STG.E.U16 desc[UR22][R182.64+0x10], R163 ;  /* 0x000010a3b6007986 */ /* 0x000fe2000c101516 */
[C---:B------:R-:W-:Y:S01]  /*90a0*/  LOP3.LUT R142, R143.reuse, 0xffff, RZ, 0xc0, !PT ;  /* 0x0000ffff8f8e7812 */ /* 0x040fe200078ec0ff */
[----:B------:R-:W-:Y:S01]  /*90b0*/  @!P1 HFMA2.BF16_V2 R238, -RZ.H0_H0, RZ.H0_H0, -R150.H0_H0 ;  /* 0x200000ffffee9231 */ /* 0x000fe20000340996 */
[----:B------:R-:W-:Y:S01]  /*90c0*/  LOP3.LUT R147, R143, 0xff, RZ, 0xc0, !PT ;  /* 0x000000ff8f937812 */ /* 0x000fe200078ec0ff */
[----:B------:R-:W-:Y:S01]  /*90d0*/  STG.E.U16 desc[UR22][R182.64+0x12], R152 ;  /* 0x00001298b6007986 */ /* 0x000fe2000c101516 */
[----:B------:R-:W-:Y:S02]  /*90e0*/  SHF.R.U32.HI R142, RZ, 0x8, R142 ;  /* 0x00000008ff8e7819 */ /* 0x000fe4000001168e */
[----:B------:R-:W-:Y:S01]  /*90f0*/  ISETP.LE.U32.AND P6, PT, R146, UR8, PT ;  /* 0x0000000892007c0c */ /* 0x000fe2000bfc3070 */
[----:B------:R-:W-:Y:S01]  /*9100*/  FADD.FTZ R146, R196, R137 ;  /* 0x00000089c4927221 */ /* 0x000fe20000010000 */
[----:B------:R-:W-:Y:S01]  /*9110*/  PRMT R137, R147, 0x5410, R142 ;  /* 0x0000541093897816 */ /* 0x000fe2000000008e */
[----:B------:R-:W-:Y:S01]  /*9120*/  IMAD.WIDE.U32 R196, R167, -0x2daee0ad, RZ ;  /* 0xd2511f53a7c47825 */ /* 0x000fe200078e00ff */
[C---:B------:R-:W-:Y:S01]  /*9130*/  LOP3.LUT R142, R180.reuse, 0xffff, RZ, 0xc0, !PT ;  /* 0x0000ffffb48e7812 */ /* 0x040fe200078ec0ff */
[----:B------:R-:W-:Y:S02]  /*9140*/  MUFU.EX2 R167, R168 ;  /* 0x000000a800a77308 */ /* 0x000fe40000000800 */
[----:B------:R-:W-:Y:S01]  /*9150*/  FADD.FTZ R181, R145, R146 ;  /* 0x0000009291b57221 */ /* 0x000fe20000010000 */
[----:B------:R-:W-:Y:S01]  /*9160*/  LOP3.LUT R145, R180, 0xff, RZ, 0xc0, !PT ;  /* 0x000000ffb4917812 */ /* 0x000fe200078ec0ff */
[----:B----4-:R-:W-:Y:S01]  /*9170*/  FADD.FTZ R185, R151, R144 ;  /* 0x0000009097b97221 */ /* 0x010fe20000010000 */
[----:B------:R-:W-:Y:S02]  /*9180*/  SHF.R.U32.HI R142, RZ, 0x8, R142 ;  /* 0x00000008ff8e7819 */ /* 0x000fe4000001168e */
[----:B-1----:R-:W-:Y:S01]  /*9190*/  SHF.R.U32.HI R149, RZ, 0x10, R143 ;  /* 0x00000010ff957819 */ /* 0x002fe2000001168f */
[----:B------:R-:W-:Y:S01]  /*91a0*/  FADD.FTZ R185, R174, R185 ;  /* 0x000000b9aeb97221 */ /* 0x000fe20000010000 */
[----:B------:R-:W-:Y:S02]  /*91b0*/  PRMT R145, R145, 0x5410, R142 ;  /* 0x0000541091917816 */ /* 0x000fe4000000008e */
[--C-:B------:R-:W-:Y:S02]  /*91c0*/  SHF.R.U32.HI R142, RZ, 0x10, R180.reuse ;  /* 0x00000010ff8e7819 */ /* 0x100fe400000116b4 */
[----:B------:R-:W-:Y:S02]  /*91d0*/  SHF.R.U32.HI R180, RZ, 0x18, R180 ;  /* 0x00000018ffb47819 */ /* 0x000fe400000116b4 */
[----:B------:R-:W-:Y:S02]  /*91e0*/  LOP3.LUT R147, R142, 0xff, RZ, 0xc0, !PT ;  /* 0x000000ff8e937812 */ /* 0x000fe400078ec0ff */
[----:B------:R-:W-:Y:S02]  /*91f0*/  SHF.R.U32.HI R138, RZ, 0x18, R143 ;  /* 0x00000018ff8a7819 */ /* 0x000fe4000001168f */
[----:B------:R-:W-:Y:S01]  /*9200*/  PRMT R143, R147, 0x5410, R180 ;  /* 0x00005410938f7816 */ /* 0x000fe200000000b4 */
[----:B------:R-:W-:Y:S01]  /*9210*/  IMAD.U32 R180, RZ, RZ, UR8 ;  /* 0x00000008ffb47e24 */ /* 0x000fe2000f8e00ff */
[----:B------:R-:W-:Y:S02]  /*9220*/  LOP3.LUT R149, R149, 0xff, RZ, 0xc0, !PT ;  /* 0x000000ff95957812 */ /* 0x000fe400078ec0ff */
[----:B--2---:R-:W-:Y:S02]  /*9230*/  SHF.R.U32.HI R136, RZ, 0x10, R200 ;  /* 0x00000010ff887819 */ /* 0x004fe400000116c8 */
[----:B------:R-:W-:Y:S02]  /*9240*/  PRMT R149, R149, 0x5410, R138 ;  /* 0x0000541095957816 */ /* 0x000fe4000000008a */
[----:B------:R-:W-:Y:S02]  /*9250*/  LOP3.LUT R138, R200, 0xffff, RZ, 0xc0, !PT ;  /* 0x0000ffffc88a7812 */ /* 0x000fe400078ec0ff */
[----:B------:R-:W-:Y:S02]  /*9260*/  PRMT R180, R180, R154, UR8 ;  /* 0x00000008b4b47e16 */ /* 0x000fe4000800009a */
[----:B------:R-:W-:Y:S02]  /*9270*/  LOP3.LUT R147, R200, 0xff, RZ, 0xc0, !PT ;  /* 0x000000ffc8937812 */ /* 0x000fe400078ec0ff */
[----:B------:R-:W-:Y:S02]  /*9280*/  SHF.R.U32.HI R138, RZ, 0x8, R138 ;  /* 0x00000008ff8a7819 */ /* 0x000fe4000001168a */
[--C-:B------:R-:W-:Y:S02]  /*9290*/  HSET2.LE.AND R137, R137, R180.reuse, PT ;  /* 0x000000b489897233 */ /* 0x100fe40003803000 */
[----:B------:R-:W-:Y:S02]  /*92a0*/  LOP3.LUT R136, R136, 0xff, RZ, 0xc0, !PT ;  /* 0x000000ff88887812 */ /* 0x000fe400078ec0ff */
[----:B------:R-:W-:Y:S02]  /*92b0*/  PRMT R147, R147, 0x5410, R138 ;  /* 0x0000541093937816 */ /* 0x000fe4000000008a */
[--C-:B------:R-:W-:Y:S02]  /*92c0*/  SHF.R.U32.HI R138, RZ, 0x10, R202.reuse ;  /* 0x00000010ff8a7819 */ /* 0x100fe400000116ca */
[----:B------:R-:W-:Y:S02]  /*92d0*/  LOP3.LUT R132, R137, R132, RZ, 0xc0, !PT ;  /* 0x0000008489847212 */ /* 0x000fe400078ec0ff */
[----:B------:R-:W-:Y:S02]  /*92e0*/  PRMT R171, R136, 0x5410, R171 ;  /* 0x0000541088ab7816 */ /* 0x000fe400000000ab */
[--C-:B------:R-:W-:Y:S02]  /*92f0*/  HSET2.LE.AND R136, R149, R180.reuse, PT ;  /* 0x000000b495887233 */ /* 0x100fe40003803000 */
[----:B------:R-:W-:Y:S02]  /*9300*/  HSET2.LE.AND R137, R145, R180, PT ;  /* 0x000000b491897233 */ /* 0x000fe40003803000 */
[----:B------:R-:W-:Y:S01]  /*9310*/  F2FP.BF16.F32.PACK_AB R156, R195, R156 ;  /* 0x0000009cc39c723e */ /* 0x000fe200000010ff */
[----:B------:R-:W-:Y:S01]  /*9320*/  IMAD.WIDE.U32 R194, R172, -0x2daee0ad, RZ ;  /* 0xd2511f53acc27825 */ /* 0x000fe200078e00ff */
[----:B---3--:R-:W-:Y:S02]  /*9330*/  SHF.R.U32.HI R139, RZ, 0x18, R202 ;  /* 0x00000018ff8b7819 */ /* 0x008fe400000116ca */
[----:B------:R-:W-:Y:S01]  /*9340*/  LOP3.LUT R138, R138, 0xff, RZ, 0xc0, !PT ;  /* 0x000000ff8a8a7812 */ /* 0x000fe200078ec0ff */
[----:B------:R-:W-:Y:S01]  /*9350*/  @!P0 HFMA2.BF16_V2 R237, -RZ.H0_H0, RZ.H0_H0, -R156.H0_H0 ;  /* 0x200000ffffed8231 */ /* 0x000fe2000034099c */
[----:B------:R-:W-:Y:S02]  /*9360*/  LOP3.LUT R133, R136, R133, RZ, 0xc0, !PT ;  /* 0x0000008588857212 */ /* 0x000fe400078ec0ff */
[----:B------:R-:W-:Y:S02]  /*9370*/  PRMT R149, R138, 0x5410, R139 ;  /* 0x000054108a957816 */ /* 0x000fe4000000008b */
[----:B------:R-:W-:Y:S02]  /*9380*/  LOP3.LUT R134, R137, R134, RZ, 0xc0, !PT ;  /* 0x0000008689867212 */ /* 0x000fe400078ec0ff */
[C-C-:B------:R-:W-:Y:S01]  /*9390*/  LOP3.LUT R169, R195.reuse, UR5, R186.reuse, 0x96, !PT ;  /* 0x00000005c3a97c12 */ /* 0x140fe2000f8e96ba */
[----:B------:R-:W1:Y:S01]  /*93a0*/  LDSM.16.MT88.4 R136, [R212+0xa000] ;  /* 0x00a00000d488783b */ /* 0x000e620000004200 */
[----:B------:R-:W-:Y:S01]  /*93b0*/  LOP3.LUT R160, R195, UR5, R186, 0x96, !PT ;  /* 0x00000005c3a07c12 */ /* 0x000fe2000f8e96ba */
[----:B------:R-:W-:Y:S01]  /*93c0*/  FADD.FTZ R186, R198, R135 ;  /* 0x00000087c6ba7221 */ /* 0x000fe20000010000 */
[----:B------:R-:W-:Y:S01]  /*93d0*/  SHF.R.U32.HI R144, RZ, 0x18, R169 ;  /* 0x00000018ff907819 */ /* 0x000fe200000116a9 */
[----:B------:R-:W-:Y:S01]  /*93e0*/  MUFU.EX2 R198, R176 ;  /* 0x000000b000c67308 */ /* 0x000fe20000000800 */
[----:B------:R-:W-:Y:S02]  /*93f0*/  LOP3.LUT R179, R202, 0xffff, RZ, 0xc0, !PT ;  /* 0x0000ffffcab37812 */ /* 0x000fe400078ec0ff */
[----:B------:R-:W-:Y:S02]  /*9400*/  PRMT R135, R161, 0x5410, R148 ;  /* 0x00005410a1877816 */ /* 0x000fe40000000094 */
[----:B------:R-:W-:Y:S02]  /*9410*/  @!P5 PRMT R161, R246, 0x5410, RZ ;  /* 0x00005410f6a1d816 */ /* 0x000fe400000000ff */
[----:B------:R-:W-:Y:S02]  /*9420*/  ISETP.LE.U32.AND P5, PT, R144, UR8, PT ;  /* 0x0000000890007c0c */ /* 0x000fe4000bfa3070 */
[----:B------:R-:W-:Y:S01]  /*9430*/  LOP3.LUT R144, R202, 0xff, RZ, 0xc0, !PT ;  /* 0x000000ffca907812 */ /* 0x000fe200078ec0ff */
[----:B------:R-:W-:Y:S01]  /*9440*/  STG.E.U16 desc[UR22][R188.64+0x10], R161 ;  /* 0x000010a1bc007986 */ /* 0x000fe2000c101516 */
[----:B------:R-:W-:Y:S02]  /*9450*/  SHF.R.U32.HI R179, RZ, 0x8, R179 ;  /* 0x00000008ffb37819 */ /* 0x000fe400000116b3 */
[--C-:B------:R-:W-:Y:S02]  /*9460*/  HSET2.LE.AND R146, R143, R180.reuse, PT ;  /* 0x000000b48f927233 */ /* 0x100fe40003803000 */
[----:B------:R-:W-:Y:S02]  /*9470*/  PRMT R145, R144, 0x5410, R179 ;  /* 0x0000541090917816 */ /* 0x000fe400000000b3 */
[--C-:B------:R-:W-:Y:S02]  /*9480*/  HSET2.LE.AND R144, R149, R180.reuse, PT ;  /* 0x000000b495907233 */ /* 0x100fe40003803000 */
[----:B------:R-:W-:Y:S02]  /*9490*/  LOP3.LUT R142, R169, 0xffff, RZ, 0xc0, !PT ;  /* 0x0000ffffa98e7812 */ /* 0x000fe400078ec0ff */
[--C-:B------:R-:W-:Y:S02]  /*94a0*/  HSET2.LE.AND R145, R145, R180.reuse, PT ;  /* 0x000000b491917233 */ /* 0x100fe40003803000 */
[--C-:B------:R-:W-:Y:S02]  /*94b0*/  HSET2.LE.AND R143, R147, R180.reuse, PT ;  /* 0x000000b4938f7233 */ /* 0x100fe40003803000 */
[----:B------:R-:W-:Y:S02]  /*94c0*/  LOP3.LUT R135, R146, R135, RZ, 0xc0, !PT ;  /* 0x0000008792877212 */ /* 0x000fe400078ec0ff */
[----:B------:R-:W-:Y:S02]  /*94d0*/  LOP3.LUT R140, R145, R140, RZ, 0xc0, !PT ;  /* 0x0000008c918c7212 */ /* 0x000fe400078ec0ff */
[----:B------:R-:W-:Y:S02]  /*94e0*/  LOP3.LUT R141, R144, R141, RZ, 0xc0, !PT ;  /* 0x0000008d908d7212 */ /* 0x000fe400078ec0ff */
[----:B------:R-:W2:Y:S01]  /*94f0*/  LDSM.16.MT88.4 R144, [R210+0xa000] ;  /* 0x00a00000d290783b */ /* 0x000ea20000004200 */
[----:B------:R-:W-:Y:S02]  /*9500*/  SHF.R.U32.HI R142, RZ, 0x8, R142 ;  /* 0x00000008ff8e7819 */ /* 0x000fe4000001168e */
[----:B------:R-:W-:Y:S01]  /*9510*/  PRMT R149, R156, 0x7632, R149 ;  /* 0x000076329c957816 */ /* 0x000fe20000000095 */
[-C--:B-1----:R-:W-:Y:S05]  /*9520*/  HMMA.16816.F32.BF16 R4, R132, R136.reuse, R4 ;  /* 0x000000888404723c */ /* 0x082fea0000041804 */
[----:B------:R-:W-:Y:S01]  /*9530*/  LOP3.LUT R165, R142, 0xffff, RZ, 0xc0, !PT ;  /* 0x0000ffff8ea57812 */ /* 0x000fe200078ec0ff */
[----:B------:R-:W-:Y:S01]  /*9540*/  @!P6 HFMA2.BF16_V2 R231, -RZ.H0_H0, RZ.H0_H0, -R149.H0_H0 ;  /* 0x200000ffffe7e231 */ /* 0x000fe20000340995 */
[----:B------:R-:W-:Y:S04]  /*9550*/  PRMT R142, R159, 0x5410, R150 ;  /* 0x000054109f8e7816 */ /* 0x000fe80000000096 */
[----:B------:R-:W-:Y:S02]  /*9560*/  LOP3.LUT R142, R143, R142, RZ, 0xc0, !PT ;  /* 0x0000008e8f8e7212 */ /* 0x000fe400078ec0ff */
[----:B------:R-:W-:Y:S02]  /*9570*/  HSET2.LE.AND R154, R171, R180, PT ;  /* 0x000000b4ab9a7233 */ /* 0x000fe40003803000 */
[----:B------:R-:W-:Y:S02]  /*9580*/  PRMT R143, R156, 0x5410, R149 ;  /* 0x000054109c8f7816 */ /* 0x000fe40000000095 */
[----:B------:R-:W-:Y:S02]  /*9590*/  LOP3.LUT R158, R197, UR5, R166, 0x96, !PT ;  /* 0x00000005c59e7c12 */ /* 0x000fe4000f8e96a6 */
[----:B------:R-:W-:Y:S02]  /*95a0*/  LOP3.LUT R143, R154, R143, RZ, 0xc0, !PT ;  /* 0x0000008f9a8f7212 */ /* 0x000fe400078ec0ff */
[----:B------:R-:W-:Y:S02]  /*95b0*/  @!P2 PRMT R159, R243, 0x5410, RZ ;  /* 0x00005410f39fa816 */ /* 0x000fe400000000ff */
[----:B------:R-:W-:Y:S02]  /*95c0*/  @!P3 PRMT R148, R244, 0x5410, RZ ;  /* 0x00005410f494b816 */ /* 0x000fe400000000ff */
[----:B------:R-:W-:Y:S01]  /*95d0*/  @!P1 PRMT R150, R238, 0x5410, RZ ;  /* 0x00005410ee969816 */ /* 0x000fe200000000ff */
[C---:B------:R-:W-:Y:S02]  /*95e0*/  HMMA.16816.F32.BF16 R8, R140.reuse, R136, R8 ;  /* 0x000000888c08723c */ /* 0x040fe40000041808 */
[----:B------:R1:W-:Y:S02]  /*95f0*/  STG.E.U16 desc[UR22][R188.64+0x12], R148 ;  /* 0x00001294bc007986 */ /* 0x0003e4000c101516 */
[----:B------:R-:W-:Y:S02]  /*9600*/  @!P0 PRMT R156, R237, 0x5410, RZ ;  /* 0x00005410ed9c8816 */ /* 0x000fe400000000ff */
[-C--:B------:R-:W-:Y:S01]  /*9610*/  HMMA.16816.F32.BF16 R12, R140, R138.reuse, R12 ;  /* 0x0000008a8c0c723c */ /* 0x080fe2000004180c */
[----:B------:R3:W-:Y:S02]  /*9620*/  STG.E.U16 desc[UR22][R192.64+0xe], R159 ;  /* 0x00000e9fc0007986 */ /* 0x0007e4000c101516 */
[----:B------:R-:W-:Y:S02]  /*9630*/  ISETP.LE.U32.AND P0, PT, R165, UR8, PT ;  /* 0x00000008a5007c0c */ /* 0x000fe4000bf03070 */
[----:B------:R-:W-:Y:S01]  /*9640*/  LOP3.LUT R136, R158, 0xff, RZ, 0xc0, !PT ;  /* 0x000000ff9e887812 */ /* 0x000fe200078ec0ff */
[C---:B------:R-:W-:Y:S01]  /*9650*/  HMMA.16816.F32.BF16 R16, R132.reuse, R138, R16 ;  /* 0x0000008a8410723c */ /* 0x040fe20000041810 */
[----:B------:R-:W-:Y:S03]  /*9660*/  STG.E.U16 desc[UR22][R192.64+0x10], R150 ;  /* 0x00001096c0007986 */ /* 0x000fe6000c101516 */
[----:B------:R-:W-:Y:S01]  /*9670*/  ISETP.LE.U32.AND P2, PT, R136, UR8, PT ;  /* 0x0000000888007c0c */ /* 0x000fe2000bf43070 */
[----:B------:R-:W-:Y:S01]  /*9680*/  STG.E.U16 desc[UR22][R190.64+0x10], R156 ;  /* 0x0000109cbe007986 */ /* 0x000fe2000c101516 */
[-C--:B--2---:R-:W-:Y:S03]  /*9690*/  HMMA.16816.F32.BF16 R20, R132, R144.reuse, R20 ;  /* 0x000000908414723c */ /* 0x084fe60000041814 */
[----:B------:R-:W2:Y:S02]  /*96a0*/  LDSM.16.MT88.4 R136, [R209+0xa000] ;  /* 0x00a00000d188783b */ /* 0x000ea40000004200 */
[----:B------:R-:W-:Y:S01]  /*96b0*/  @!P6 PRMT R149, R231, 0x5410, RZ ;  /* 0x00005410e795e816 */ /* 0x000fe200000000ff */
[C---:B------:R-:W-:Y:S05]  /*96c0*/  HMMA.16816.F32.BF16 R24, R140.reuse, R144, R24 ;  /* 0x000000908c18723c */ /* 0x040fea0000041818 */
[----:B------:R-:W-:Y:S01]  /*96d0*/  STG.E.U16 desc[UR22][R190.64+0x12], R149 ;  /* 0x00001295be007986 */ /* 0x000fe2000c101516 */
[-C--:B------:R-:W-:Y:S05]  /*96e0*/  HMMA.16816.F32.BF16 R28, R140, R146.reuse, R28 ;  /* 0x000000928c1c723c */ /* 0x080fea000004181c */
[----:B------:R-:W-:Y:S01]  /*96f0*/  PRMT R152, R155, 0x7632, R152 ;  /* 0x000076329b987816 */ /* 0x000fe20000000098 */
[C---:B------:R-:W-:Y:S01]  /*9700*/  HMMA.16816.F32.BF16 R32, R132.reuse, R146, R32 ;  /* 0x000000928420723c */ /* 0x040fe20000041820 */
[----:B------:R-:W4:Y:S04]  /*9710*/  LDSM.16.MT88.4 R144, [R208+0xa000] ;  /* 0x00a00000d090783b */ /* 0x000f280000004200 */
[----:B------:R-:W-:Y:S01]  /*9720*/  LOP3.LUT R162, R169, 0xff, RZ, 0xc0, !PT ;  /* 0x000000ffa9a27812 */ /* 0x000fe200078ec0ff */
[----:B------:R-:W-:Y:S01]  /*9730*/  @!P0 HFMA2.BF16_V2 R230, -RZ.H0_H0, RZ.H0_H0, -R152.H0_H0 ;  /* 0x200000ffffe68231 */ /* 0x000fe20000340998 */
[----:B------:R-:W-:Y:S01]  /*9740*/  LOP3.LUT R154, R158, 0xffff, RZ, 0xc0, !PT ;  /* 0x0000ffff9e9a7812 */ /* 0x000fe200078ec0ff */
[----:B------:R-:W-:Y:S01]  /*9750*/  @!P2 HFMA2.BF16_V2 R236, -RZ.H0_H0, RZ.H0_H0, -R153.H0_H0 ;  /* 0x200000ffffeca231 */ /* 0x000fe20000340999 */
[C---:B------:R-:W-:Y:S02]  /*9760*/  ISETP.LE.U32.AND P1, PT, R162.reuse, UR8, PT ;  /* 0x00000008a2007c0c */ /* 0x040fe4000bf23070 */
[----:B------:R-:W-:Y:S02]  /*9770*/  ISETP.LE.U32.AND P6, PT, R162, UR8, PT ;  /* 0x00000008a2007c0c */ /* 0x000fe4000bfc3070 */
[----:B-1----:R-:W-:Y:S02]  /*9780*/  PRMT R148, R155, 0x5410, R152 ;  /* 0x000054109b947816 */ /* 0x002fe40000000098 */
[----:B------:R-:W-:Y:S02]  /*9790*/  @!P0 PRMT R152, R230, 0x5410, RZ ;  /* 0x00005410e6988816 */ /* 0x000fe400000000ff */
[C---:B------:R-:W-:Y:S02]  /*97a0*/  LOP3.LUT R161, R194.reuse, 0xffff, RZ, 0xc0, !PT ;  /* 0x0000ffffc2a17812 */ /* 0x040fe400078ec0ff */
[----:B------:R-:W-:Y:S01]  /*97b0*/  SHF.R.U32.HI R162, RZ, 0x10, R194 ;  /* 0x00000010ffa27819 */ /* 0x000fe200000116c2 */
[----:B------:R-:W-:Y:S01]  /*97c0*/  STG.E.U16 desc[UR22][R182.64+0x22], R152 ;  /* 0x00002298b6007986 */ /* 0x000fe2000c101516 */
[----:B---3--:R-:W-:Y:S01]  /*97d0*/  LOP3.LUT R159, R194, 0xff, RZ, 0xc0, !PT ;  /* 0x000000ffc29f7812 */ /* 0x008fe200078ec0ff */
[----:B------:R-:W-:Y:S01]  /*97e0*/  @!P1 HFMA2.BF16_V2 R234, -RZ.H0_H0, RZ.H0_H0, -R155.H0_H0 ;  /* 0x200000ffffea9231 */ /* 0x000fe2000034099b */
[----:B------:R-:W-:Y:S01]  /*97f0*/  LOP3.LUT R162, R162, 0xff, RZ, 0xc0, !PT ;  /* 0x000000ffa2a27812 */ /* 0x000fe200078ec0ff */
[-C--:B--2---:R-:W-:Y:S03]  /*9800*/  HMMA.16816.F32.BF16 R36, R132, R136.reuse, R36 ;  /* 0x000000888424723c */ /* 0x084fe60000041824 */
[----:B------:R-:W-:Y:S02]  /*9810*/  SHF.R.U32.HI R169, RZ, 0x10, R169 ;  /* 0x00000010ffa97819 */ /* 0x000fe400000116a9 */
[----:B------:R-:W-:Y:S01]  /*9820*/  SHF.R.U32.HI R154, RZ, 0x8, R154 ;  /* 0x00000008ff9a7819 */ /* 0x000fe2000001169a */
[C---:B------:R-:W-:Y:S05]  /*9830*/  HMMA.16816.F32.BF16 R40, R140.reuse, R136, R40 ;  /* 0x000000888c28723c */ /* 0x040fea0000041828 */
[----:B------:R-:W-:Y:S01]  /*9840*/  LOP3.LUT R169, R169, 0xff, RZ, 0xc0, !PT ;  /* 0x000000ffa9a97812 */ /* 0x000fe200078ec0ff */
[-C--:B------:R-:W-:Y:S03]  /*9850*/  HMMA.16816.F32.BF16 R44, R140, R138.reuse, R44 ;  /* 0x0000008a8c2c723c */ /* 0x080fe6000004182c */
[----:B------:R-:W-:Y:S02]  /*9860*/  ISETP.LE.U32.AND P3, PT, R169, UR8, PT ;  /* 0x00000008a9007c0c */ /* 0x000fe4000bf63070 */
[----:B------:R-:W-:Y:S01]  /*9870*/  LOP3.LUT R154, R154, 0xffff, RZ, 0xc0, !PT ;  /* 0x0000ffff9a9a7812 */ /* 0x000fe200078ec0ff */
[C---:B------:R-:W-:Y:S04]  /*9880*/  HMMA.16816.F32.BF16 R48, R132.reuse, R138, R48 ;  /* 0x0000008a8430723c */ /* 0x040fe80000041830 */
[----:B------:R-:W-:Y:S02]  /*9890*/  ISETP.LE.U32.AND P1, PT, R154, UR8, PT ;  /* 0x000000089a007c0c */ /* 0x000fe4000bf23070 */
[-C--:B----4-:R-:W-:Y:S05]  /*98a0*/  HMMA.16816.F32.BF16 R52, R132, R144.reuse, R52 ;  /* 0x000000908434723c */ /* 0x090fea0000041834 */
[--C-:B------:R-:W-:Y:S01]  /*98b0*/  SHF.R.U32.HI R154, RZ, 0x18, R158.reuse ;  /* 0x00000018ff9a7819 */ /* 0x100fe2000001169e */
[C---:B------:R-:W-:Y:S05]  /*98c0*/  HMMA.16816.F32.BF16 R56, R140.reuse, R144, R56 ;  /* 0x000000908c38723c */ /* 0x040fea0000041838 */
[----:B------:R-:W-:Y:S01]  /*98d0*/  SHF.R.U32.HI R158, RZ, 0x10, R158 ;  /* 0x00000010ff9e7819 */ /* 0x000fe2000001169e */
[-C--:B------:R-:W-:Y:S05]  /*98e0*/  HMMA.16816.F32.BF16 R60, R140, R146.reuse, R60 ;  /* 0x000000928c3c723c */ /* 0x080fea000004183c */
[----:B------:R-:W-:Y:S01]  /*98f0*/  LOP3.LUT R158, R158, 0xff, RZ, 0xc0, !PT ;  /* 0x000000ff9e9e7812 */ /* 0x000fe200078ec0ff */
[C---:B------:R-:W-:Y:S04]  /*9900*/  HMMA.16816.F32.BF16 R64, R132.reuse, R146, R64 ;  /* 0x000000928440723c */ /* 0x040fe80000041840 */
[----:B------:R-:W-:Y:S01]  /*9910*/  ISETP.LE.U32.AND P0, PT, R158, UR8, PT ;  /* 0x000000089e007c0c */ /* 0x000fe2000bf03070 */
[----:B------:R-:W-:Y:S01]  /*9920*/  @!P3 HFMA2.BF16_V2 R233, -RZ.H0_H0, RZ.H0_H0, -R157.H0_H0 ;  /* 0x200000ffffe9b231 */ /* 0x000fe2000034099d */
[----:B------:R-:W-:Y:S02]  /*9930*/  @!P6 PRMT R155, R234, 0x5410, RZ ;  /* 0x00005410ea9be816 */ /* 0x000fe400000000ff */
[----:B------:R-:W-:Y:S02]  /*9940*/  LOP3.LUT R158, R194, 0xffff, RZ, 0xc0, !PT ;  /* 0x0000ffffc29e7812 */ /* 0x000fe400078ec0ff */
[----:B------:R-:W-:Y:S01]  /*9950*/  ISETP.LE.U32.AND P6, PT, R154, UR8, PT ;  /* 0x000000089a007c0c */ /* 0x000fe2000bfc3070 */
[----:B------:R-:W-:Y:S01]  /*9960*/  STG.E.U16 desc[UR22][R182.64+0x20], R155 ;  /* 0x0000209bb6007986 */ /* 0x000fe2000c101516 */
[--C-:B------:R-:W-:Y:S02]  /*9970*/  SHF.R.U32.HI R195, RZ, 0x18, R194.reuse ;  /* 0x00000018ffc37819 */ /* 0x100fe400000116c2 */
[----:B------:R-:W-:Y:S02]  /*9980*/  LOP3.LUT R163, R194, 0xff, RZ, 0xc0, !PT ;  /* 0x000000ffc2a37812 */ /* 0x000fe400078ec0ff */
[--C-:B------:R-:W-:Y:S02]  /*9990*/  SHF.R.U32.HI R199, RZ, 0x10, R194.reuse ;  /* 0x00000010ffc77819 */ /* 0x100fe400000116c2 */
[----:B------:R-:W-:Y:S02]  /*99a0*/  SHF.R.U32.HI R165, RZ, 0x18, R194 ;  /* 0x00000018ffa57819 */ /* 0x000fe400000116c2 */
[C---:B------:R-:W-:Y:S01]  /*99b0*/  PRMT R154, R157.reuse, 0x7632, R154 ;  /* 0x000076329d9a7816 */ /* 0x040fe2000000009a */
[----:B------:R1:W2:Y:S01]  /*99c0*/  MUFU.EX2 R194, R173 ;  /* 0x000000ad00c27308 */ /* 0x0002a20000000800 */
[----:B------:R-:W-:Y:S02]  /*99d0*/  F2FP.BF16.F32.PACK_AB R151, R174, R151 ;  /* 0x00000097ae97723e */ /* 0x000fe400000010ff */
[----:B------:R-:W-:Y:S01]  /*99e0*/  PRMT R169, R157, 0x5410, R154 ;  /* 0x000054109da97816 */ /* 0x000fe2000000009a */
[----:B------:R-:W-:Y:S01]  /*99f0*/  @!P5 HFMA2.BF16_V2 R232, -RZ.H0_H0, RZ.H0_H0, -R154.H0_H0 ;  /* 0x200000ffffe8d231 */ /* 0x000fe2000034099a */
[----:B------:R-:W-:Y:S01]  /*9a00*/  @!P3 PRMT R157, R233, 0x5410, RZ ;  /* 0x00005410e99db816 */ /* 0x000fe200000000ff */
[----:B------:R-:W-:Y:S01]  /*9a10*/  @!P0 HFMA2.BF16_V2 R227, -RZ.H0_H0, RZ.H0_H0, -R151.H0_H0 ;  /* 0x200000ffffe38231 */ /* 0x000fe20000340997 */
[----:B------:R-:W-:Y:S02]  /*9a20*/  SHF.R.U32.HI R136, RZ, 0x8, R158 ;  /* 0x00000008ff887819 */ /* 0x000fe4000001169e */
[----:B------:R-:W-:Y:S01]  /*9a30*/  PRMT R150, R153, 0x7632, R150 ;  /* 0x0000763299967816 */ /* 0x000fe20000000096 */
[----:B------:R3:W-:Y:S01]  /*9a40*/  STG.E.U16 desc[UR22][R188.64+0x20], R157 ;  /* 0x0000209dbc007986 */ /* 0x0007e2000c101516 */
[----:B------:R-:W-:Y:S02]  /*9a50*/  LOP3.LUT R144, R196, 0xff, RZ, 0xc0, !PT ;  /* 0x000000ffc4907812 */ /* 0x000fe400078ec0ff */
[----:B------:R-:W-:Y:S01]  /*9a60*/  LOP3.LUT R136, R136, 0xffff, RZ, 0xc0, !PT ;  /* 0x0000ffff88887812 */ /* 0x000fe200078ec0ff */
[----:B------:R-:W-:Y:S01]  /*9a70*/  @!P1 HFMA2.BF16_V2 R235, -RZ.H0_H0, RZ.H0_H0, -R150.H0_H0 ;  /* 0x200000ffffeb9231 */ /* 0x000fe20000340996 */
[----:B------:R-:W-:Y:S02]  /*9a80*/  PRMT R158, R151, 0x7632, R158 ;  /* 0x00007632979e7816 */ /* 0x000fe4000000009e */
[----:B------:R-:W-:Y:S02]  /*9a90*/  PRMT R172, R153, 0x5410, R150 ;  /* 0x0000541099ac7816 */ /* 0x000fe40000000096 */
[----:B------:R-:W-:Y:S01]  /*9aa0*/  @!P2 PRMT R153, R236, 0x5410, RZ ;  /* 0x00005410ec99a816 */ /* 0x000fe200000000ff */
[----:B------:R-:W-:Y:S01]  /*9ab0*/  @!P6 HFMA2.BF16_V2 R226, -RZ.H0_H0, RZ.H0_H0, -R158.H0_H0 ;  /* 0x200000ffffe2e231 */ /* 0x000fe2000034099e */
[----:B------:R-:W-:Y:S02]  /*9ac0*/  ISETP.LE.U32.AND P3, PT, R144, UR8, PT ;  /* 0x0000000890007c0c */ /* 0x000fe4000bf63070 */
[----:B------:R-:W-:Y:S02]  /*9ad0*/  ISETP.LE.U32.AND P2, PT, R136, UR8, PT ;  /* 0x0000000888007c0c */ /* 0x000fe4000bf43070 */
[----:B-1----:R-:W-:Y:S01]  /*9ae0*/  PRMT R173, R151, 0x5410, R158 ;  /* 0x0000541097ad7816 */ /* 0x002fe2000000009e */
[----:B------:R-:W1:Y:S01]  /*9af0*/  LDSM.16.MT88.4 R136, [R212+0xb000] ;  /* 0x00b00000d488783b */ /* 0x000e620000004200 */
[----:B------:R-:W-:Y:S02]  /*9b00*/  LOP3.LUT R144, R196, 0xffff, RZ, 0xc0, !PT ;  /* 0x0000ffffc4907812 */ /* 0x000fe400078ec0ff */
[----:B------:R-:W-:Y:S02]  /*9b10*/  @!P0 PRMT R151, R227, 0x5410, RZ ;  /* 0x00005410e3978816 */ /* 0x000fe400000000ff */
[----:B------:R-:W-:Y:S02]  /*9b20*/  ISETP.LE.U32.AND P0, PT, R163, UR8, PT ;  /* 0x00000008a3007c0c */ /* 0x000fe4000bf03070 */
[----:B------:R-:W-:Y:S02]  /*9b30*/  SHF.R.U32.HI R144, RZ, 0x8, R144 ;  /* 0x00000008ff907819 */ /* 0x000fe40000011690 */
[----:B--2---:R-:W-:Y:S01]  /*9b40*/  F2FP.BF16.F32.PACK_AB R156, R194, R187 ;  /* 0x000000bbc29c723e */ /* 0x004fe200000010ff */
[----:B------:R-:W-:Y:S01]  /*9b50*/  FADD.FTZ R187, R187, R184 ;  /* 0x000000b8bbbb7221 */ /* 0x000fe20000010000 */
[----:B------:R-:W-:Y:S02]  /*9b60*/  LOP3.LUT R144, R144, 0xffff, RZ, 0xc0, !PT ;  /* 0x0000ffff90907812 */ /* 0x000fe400078ec0ff */
[----:B------:R-:W-:Y:S02]  /*9b70*/  @!P1 PRMT R150, R235, 0x5410, RZ ;  /* 0x00005410eb969816 */ /* 0x000fe400000000ff */
[----:B------:R-:W-:Y:S02]  /*9b80*/  ISETP.LE.U32.AND P1, PT, R144, UR8, PT ;  /* 0x0000000890007c0c */ /* 0x000fe4000bf23070 */
[--C-:B------:R-:W-:Y:S01]  /*9b90*/  SHF.R.U32.HI R144, RZ, 0x10, R196.reuse ;  /* 0x00000010ff907819 */ /* 0x100fe200000116c4 */
[----:B------:R-:W-:Y:S01]  /*9ba0*/  @!P0 HFMA2.BF16_V2 R228, -RZ.H0_H0, RZ.H0_H0, -R156.H0_H0 ;  /* 0x200000ffffe48231 */ /* 0x000fe2000034099c */
[----:B------:R-:W-:Y:S02]  /*9bb0*/  PRMT R149, R156, 0x7632, R149 ;  /* 0x000076329c957816 */ /* 0x000fe40000000095 */
[----:B------:R-:W-:Y:S02]  /*9bc0*/  LOP3.LUT R144, R144, 0xff, RZ, 0xc0, !PT ;  /* 0x000000ff90907812 */ /* 0x000fe400078ec0ff */
[----:B---3--:R-:W-:Y:S01]  /*9bd0*/  PRMT R157, R156, 0x5410, R149 ;  /* 0x000054109c9d7816 */ /* 0x008fe20000000095 */
[----:B------:R-:W-:Y:S01]  /*9be0*/  @!P2 HFMA2.BF16_V2 R229, -RZ.H0_H0, RZ.H0_H0, -R149.H0_H0 ;  /* 0x200000ffffe5a231 */ /* 0x000fe20000340995 */
[----:B------:R-:W-:Y:S02]  /*9bf0*/  @!P0 PRMT R156, R228, 0x5410, RZ ;  /* 0x00005410e49c8816 */ /* 0x000fe400000000ff */
[----:B------:R-:W-:Y:S02]  /*9c00*/  ISETP.LE.U32.AND P0, PT, R144, UR8, PT ;  /* 0x0000000890007c0c */ /* 0x000fe4000bf03070 */
[--C-:B------:R-:W-:Y:S02]  /*9c10*/  SHF.R.U32.HI R144, RZ, 0x18, R196.reuse ;  /* 0x00000018ff907819 */ /* 0x100fe400000116c4 */
[----:B------:R-:W-:Y:S02]  /*9c20*/  @!P2 PRMT R149, R229, 0x5410, RZ ;  /* 0x00005410e595a816 */ /* 0x000fe400000000ff */
[----:B------:R-:W-:Y:S02]  /*9c30*/  ISETP.LE.U32.AND P2, PT, R144, UR8, PT ;  /* 0x0000000890007c0c */ /* 0x000fe4000bf43070 */
[----:B------:R-:W2:Y:S01]  /*9c40*/  LDSM.16.MT88.4 R144, [R210+0xb000] ;  /* 0x00b00000d290783b */ /* 0x000ea20000004200 */
[----:B------:R-:W-:Y:S02]  /*9c50*/  @!P5 PRMT R154, R232, 0x5410, RZ ;  /* 0x00005410e89ad816 */ /* 0x000fe400000000ff */
[----:B------:R-:W-:Y:S01]  /*9c60*/  PRMT R171, R162, 0x5410, R195 ;  /* 0x00005410a2ab7816 */ /* 0x000fe200000000c3 */
[-C--:B-1----:R-:W-:Y:S01]  /*9c70*/  HMMA.16816.F32.BF16 R68, R132, R136.reuse, R68 ;  /* 0x000000888444723c */ /* 0x082fe20000041844 */
[----:B------:R-:W-:Y:S03]  /*9c80*/  MUFU.EX2 R195, R175 ;  /* 0x000000af00c37308 */ /* 0x000fe60000000800 */
[----:B------:R1:W-:Y:S01]  /*9c90*/  STG.E.U16 desc[UR22][R188.64+0x22], R154 ;  /* 0x0000229abc007986 */ /* 0x0003e2000c101516 */
[----:B------:R-:W-:Y:S01]  /*9ca0*/  @!P6 PRMT R158, R226, 0x5410, RZ ;  /* 0x00005410e29ee816 */ /* 0x000fe200000000ff */
[C---:B------:R-:W-:Y:S02]  /*9cb0*/  HMMA.16816.F32.BF16 R72, R140.reuse, R136, R72 ;  /* 0x000000888c48723c */ /* 0x040fe40000041848 */
[----:B------:R-:W-:Y:S02]  /*9cc0*/  STG.E.U16 desc[UR22][R192.64+0x1e], R153 ;  /* 0x00001e99c0007986 */ /* 0x000fe4000c101516 */
[----:B------:R-:W-:Y:S02]  /*9cd0*/  ISETP.LE.U32.AND P5, PT, R165, UR8, PT ;  /* 0x00000008a5007c0c */ /* 0x000fe4000bfa3070 */
[----:B------:R-:W-:Y:S01]  /*9ce0*/  STG.E.U16 desc[UR22][R192.64+0x20], R150 ;  /* 0x00002096c0007986 */ /* 0x000fe2000c101516 */
[-C--:B------:R-:W-:Y:S03]  /*9cf0*/  HMMA.16816.F32.BF16 R76, R140, R138.reuse, R76 ;  /* 0x0000008a8c4c723c */ /* 0x080fe6000004184c */
[----:B------:R-:W-:Y:S01]  /*9d00*/  STG.E.U16 desc[UR22][R190.64+0x20], R151 ;  /* 0x00002097be007986 */ /* 0x000fe2000c101516 */
[--C-:B------:R-:W-:Y:S02]  /*9d10*/  SHF.R.U32.HI R155, RZ, 0x10, R196.reuse ;  /* 0x00000010ff9b7819 */ /* 0x100fe400000116c4 */
[C---:B------:R-:W-:Y:S01]  /*9d20*/  HMMA.16816.F32.BF16 R80, R132.reuse, R138, R80 ;  /* 0x0000008a8450723c */ /* 0x040fe20000041850 */
[----:B------:R-:W-:Y:S04]  /*9d30*/  STG.E.U16 desc[UR22][R190.64+0x22], R158 ;  /* 0x0000229ebe007986 */ /* 0x000fe8000c101516 */
[----:B------:R-:W-:Y:S01]  /*9d40*/  LOP3.LUT R136, R155, 0xff, RZ, 0xc0, !PT ;  /* 0x000000ff9b887812 */ /* 0x000fe200078ec0ff */
[----:B------:R-:W-:Y:S01]  /*9d50*/  STG.E.U16 desc[UR22][R182.64+0x32], R149 ;  /* 0x00003295b6007986 */ /* 0x000fe2000c101516 */
[----:B------:R-:W-:Y:S03]  /*9d60*/  SHF.R.U32.HI R165, RZ, 0x18, R196 ;  /* 0x00000018ffa57819 */ /* 0x000fe600000116c4 */
[----:B------:R-:W-:Y:S01]  /*9d70*/  STG.E.U16 desc[UR22][R182.64+0x30], R156 ;  /* 0x0000309cb6007986 */ /* 0x000fe2000c101516 */
[----:B------:R-:W-:Y:S02]  /*9d80*/  LOP3.LUT R163, R196, 0xffff, RZ, 0xc0, !PT ;  /* 0x0000ffffc4a37812 */ /* 0x000fe400078ec0ff */
[----:B------:R-:W-:Y:S02]  /*9d90*/  PRMT R155, R136, 0x5410, R165 ;  /* 0x00005410889b7816 */ /* 0x000fe400000000a5 */
[----:B------:R-:W-:Y:S01]  /*9da0*/  SHF.R.U32.HI R136, RZ, 0x8, R161 ;  /* 0x00000008ff887819 */ /* 0x000fe200000116a1 */
[-C--:B--2---:R-:W-:Y:S03]  /*9db0*/  HMMA.16816.F32.BF16 R84, R132, R144.reuse, R84 ;  /* 0x000000908454723c */ /* 0x084fe60000041854 */
[----:B------:R-:W-:Y:S02]  /*9dc0*/  SHF.R.U32.HI R137, RZ, 0x8, R163 ;  /* 0x00000008ff897819 */ /* 0x000fe400000116a3 */
[----:B------:R-:W-:Y:S01]  /*9dd0*/  LOP3.LUT R196, R196, 0xff, RZ, 0xc0, !PT ;  /* 0x000000ffc4c47812 */ /* 0x000fe200078ec0ff */
[C---:B------:R-:W-:Y:S05]  /*9de0*/  HMMA.16816.F32.BF16 R88, R140.reuse, R144, R88 ;  /* 0x000000908c58723c */ /* 0x040fea0000041858 */
[----:B------:R-:W-:Y:S01]  /*9df0*/  PRMT R161, R159, 0x5410, R136 ;  /* 0x000054109fa17816 */ /* 0x000fe20000000088 */
[-C--:B------:R-:W-:Y:S05]  /*9e00*/  HMMA.16816.F32.BF16 R92, R140, R146.reuse, R92 ;  /* 0x000000928c5c723c */ /* 0x080fea000004185c */
[----:B------:R-:W-:Y:S01]  /*9e10*/  PRMT R159, R196, 0x5410, R137 ;  /* 0x00005410c49f7816 */ /* 0x000fe20000000089 */
[C---:B------:R-:W-:Y:S01]  /*9e20*/  HMMA.16816.F32.BF16 R96, R132.reuse, R146, R96 ;  /* 0x000000928460723c */ /* 0x040fe20000041860 */
[----:B------:R-:W2:Y:S01]  /*9e30*/  LDSM.16.MT88.4 R136, [R209+0xb000] ;  /* 0x00b00000d188783b */ /* 0x000ea20000004200 */
[----:B------:R-:W-:Y:S03]  /*9e40*/  MUFU.EX2 R196, R178 ;  /* 0x000000b200c47308 */ /* 0x000fe60000000800 */
[----:B------:R-:W-:Y:S02]  /*9e50*/  LOP3.LUT R152, R197, UR5, R166, 0x96, !PT ;  /* 0x00000005c5987c12 */ /* 0x000fe4000f8e96a6 */
[----:B-1----:R-:W-:Y:S05]  /*9e60*/  LOP3.LUT R154, R160, 0xffff, RZ, 0xc0, !PT ;  /* 0x0000ffffa09a7812 */ /* 0x002fea00078ec0ff */
[----:B------:R-:W1:Y:S01]  /*9e70*/  MUFU.EX2 R166, R170 ;  /* 0x000000aa00a67308 */ /* 0x000e620000000800 */
[C---:B------:R-:W-:Y:S02]  /*9e80*/  LOP3.LUT R144, R152.reuse, 0xffff, RZ, 0xc0, !PT ;  /* 0x0000ffff98907812 */ /* 0x040fe400078ec0ff */
[----:B------:R-:W-:Y:S02]  /*9e90*/  LOP3.LUT R201, R152, 0xff, RZ, 0xc0, !PT ;  /* 0x000000ff98c97812 */ /* 0x000fe400078ec0ff */
[----:B------:R-:W-:Y:S02]  /*9ea0*/  SHF.R.U32.HI R144, RZ, 0x8, R144 ;  /* 0x00000008ff907819 */ /* 0x000fe40000011690 */
[----:B------:R-:W-:Y:S03]  /*9eb0*/  SHF.R.U32.HI R165, RZ, 0x10, R160 ;  /* 0x00000010ffa57819 */ /* 0x000fe600000116a0 */
[----:B------:R-:W3:Y:S01]  /*9ec0*/  MUFU.EX2 R197, R177 ;  /* 0x000000b100c57308 */ /* 0x000ee20000000800 */
[----:B------:R-:W-:Y:S02]  /*9ed0*/  PRMT R201, R201, 0x5410, R144 ;  /* 0x00005410c9c97816 */ /* 0x000fe40000000090 */
[----:B------:R-:W4:Y:S01]  /*9ee0*/  LDSM.16.MT88.4 R144, [R208+0xb000] ;  /* 0x00b00000d090783b */ /* 0x000f220000004200 */
[----:B------:R-:W-:Y:S02]  /*9ef0*/  LOP3.LUT R163, R160, 0xff, RZ, 0xc0, !PT ;  /* 0x000000ffa0a37812 */ /* 0x000fe400078ec0ff */
[----:B------:R-:W-:Y:S02]  /*9f00*/  SHF.R.U32.HI R179, RZ, 0x10, R152 ;  /* 0x00000010ffb37819 */ /* 0x000fe40000011698 */
[----:B------:R-:W-:Y:S02]  /*9f10*/  SHF.R.U32.HI R154, RZ, 0x8, R154 ;  /* 0x00000008ff9a7819 */ /* 0x000fe4000001169a */
[----:B------:R-:W-:Y:S02]  /*9f20*/  SHF.R.U32.HI R160, RZ, 0x18, R160 ;  /* 0x00000018ffa07819 */ /* 0x000fe400000116a0 */
[----:B------:R-:W-:Y:S02]  /*9f30*/  LOP3.LUT R165, R165, 0xff, RZ, 0xc0, !PT ;  /* 0x000000ffa5a57812 */ /* 0x000fe400078ec0ff */
[----:B------:R-:W-:Y:S02]  /*9f40*/  SHF.R.U32.HI R152, RZ, 0x18, R152 ;  /* 0x00000018ff987819 */ /* 0x000fe40000011698 */
[----:B------:R-:W-:Y:S02]  /*9f50*/  LOP3.LUT R179, R179, 0xff, RZ, 0xc0, !PT ;  /* 0x000000ffb3b37812 */ /* 0x000fe400078ec0ff */
[----:B------:R-:W-:Y:S02]  /*9f60*/  PRMT R163, R163, 0x5410, R154 ;  /* 0x00005410a3a37816 */ /* 0x000fe4000000009a */
[----:B------:R-:W-:Y:S02]  /*9f70*/  PRMT R165, R165, 0x5410, R160 ;  /* 0x00005410a5a57816 */ /* 0x000fe400000000a0 */
[----:B------:R-:W-:Y:S01]  /*9f80*/  PRMT R179, R179, 0x5410, R152 ;  /* 0x00005410b3b37816 */ /* 0x000fe20000000098 */
[-C--:B--2---:R-:W-:Y:S03]  /*9f90*/  HMMA.16816.F32.BF16 R100, R132, R136.reuse, R100 ;  /* 0x000000888464723c */ /* 0x084fe60000041864 */
[--C-:B------:R-:W-:Y:S02]  /*9fa0*/  HSET2.LE.AND R152, R155, R180.reuse, PT ;  /* 0x000000b49b987233 */ /* 0x100fe40003803000 */
[--C-:B------:R-:W-:Y:S01]  /*9fb0*/  HSET2.LE.AND R155, R163, R180.reuse, PT ;  /* 0x000000b4a39b7233 */ /* 0x100fe20003803000 */
[C---:B------:R-:W-:Y:S05]  /*9fc0*/  HMMA.16816.F32.BF16 R104, R140.reuse, R136, R104 ;  /* 0x000000888c68723c */ /* 0x040fea0000041868 */
[--C-:B------:R-:W-:Y:S01]  /*9fd0*/  HSET2.LE.AND R160, R165, R180.reuse, PT ;  /* 0x000000b4a5a07233 */ /* 0x100fe20003803000 */
[-C--:B------:R-:W-:Y:S05]  /*9fe0*/  HMMA.16816.F32.BF16 R108, R140, R138.reuse, R108 ;  /* 0x0000008a8c6c723c */ /* 0x080fea000004186c */
[----:B-1----:R-:W-:Y:S01]  /*9ff0*/  F2FP.BF16.F32.PACK_AB R165, R167, R166 ;  /* 0x000000a6a7a5723e */ /* 0x002fe200000010ff */
[C---:B------:R-:W-:Y:S05]  /*a000*/  HMMA.16816.F32.BF16 R112, R132.reuse, R138, R112 ;  /* 0x0000008a8470723c */ /* 0x040fea0000041870 */
[----:B------:R-:W-:Y:S01]  /*a010*/  LOP3.LUT R175, R152, R165, RZ, 0xc0, !PT ;  /* 0x000000a598af7212 */ /* 0x000fe200078ec0ff */
[-C--:B----4-:R-:W-:Y:S05]  /*a020*/  HMMA.16816.F32.BF16 R116, R132, R144.reuse, R116 ;  /* 0x000000908474723c */ /* 0x090fea0000041874 */
[----:B------:R-:W-:Y:S01]  /*a030*/  LOP3.LUT R168, R155, R148, RZ, 0xc0, !PT ;  /* 0x000000949ba87212 */ /* 0x000fe200078ec0ff */
[C---:B------:R-:W-:Y:S01]  /*a040*/  HMMA.16816.F32.BF16 R120, R140.reuse, R144, R120 ;  /* 0x000000908c78723c */ /* 0x040fe20000041878 */
[----:B------:R-:W1:Y:S04]  /*a050*/  LDSM.16.MT88.4 R152, [R212+0xa800] ;  /* 0x00a80000d498783b */ /* 0x000e680000004200 */
[--C-:B------:R-:W-:Y:S01]  /*a060*/  HSET2.LE.AND R174, R159, R180.reuse, PT ;  /* 0x000000b49fae7233 */ /* 0x100fe20003803000 */
[-C--:B------:R-:W-:Y:S05]  /*a070*/  HMMA.16816.F32.BF16 R124, R140, R146.reuse, R124 ;  /* 0x000000928c7c723c */ /* 0x080fea000004187c */
[--C-:B------:R-:W-:Y:S01]  /*a080*/  HSET2.LE.AND R170, R161, R180.reuse, PT ;  /* 0x000000b4a1aa7233 */ /* 0x100fe20003803000 */
[----:B------:R-:W-:Y:S05]  /*a090*/  HMMA.16816.F32.BF16 R128, R132, R146, R128 ;  /* 0x000000928480723c */ /* 0x000fea0000041880 */
[--C-:B------:R-:W-:Y:S01]  /*a0a0*/  HSET2.LE.AND R159, R201, R180.reuse, PT ;  /* 0x000000b4c99f7233 */ /* 0x100fe20003803000 */
[--C-:B------:R-:W-:Y:S01]  /*a0b0*/  @!P2 HFMA2.BF16_V2 R239, -RZ.H0_H0, RZ.H0_H0, -R165.reuse.H1_H1 ;  /* 0x200000ffffefa231 */ /* 0x100fe200003609a5 */
[--C-:B------:R-:W-:Y:S01]  /*a0c0*/  HSET2.LE.AND R171, R171, R180.reuse, PT ;  /* 0x000000b4abab7233 */ /* 0x100fe20003803000 */
[----:B------:R-:W-:Y:S03]  /*a0d0*/  @!P0 HFMA2.BF16_V2 R240, -RZ.H0_H0, RZ.H0_H0, -R165.H0_H0 ;  /* 0x200000fffff08231 */ /* 0x000fe600003409a5 */
[----:B------:R-:W-:Y:S01]  /*a0e0*/  HSET2.LE.AND R180, R179, R180, PT ;  /* 0x000000b4b3b47233 */ /* 0x000fe20003803000 */
[----:B------:R-:W-:Y:S01]  /*a0f0*/  FADD.FTZ R166, R166, R185 ;  /* 0x000000b9a6a67221 */ /* 0x000fe20000010000 */
[----:B------:R-:W-:Y:S01]  /*a100*/  F2FP.BF16.F32.PACK_AB R179, R195, R196 ;  /* 0x000000c4c3b3723e */ /* 0x000fe200000010ff */
[----:B------:R-:W-:Y:S01]  /*a110*/  FADD.FTZ R196, R196, R181 ;  /* 0x000000b5c4c47221 */ /* 0x000fe20000010000 */
[----:B------:R-:W-:Y:S02]  /*a120*/  LOP3.LUT R169, R160, R169, RZ, 0xc0, !PT ;  /* 0x000000a9a0a97212 */ /* 0x000fe400078ec0ff */
[----:B------:R-:W2:Y:S01]  /*a130*/  LDSM.16.MT88.4 R160, [R210+0xa800] ;  /* 0x00a80000d2a0783b */ /* 0x000ea20000004200 */
[----:B------:R-:W-:Y:S02]  /*a140*/  PRMT R178, R179, 0x7632, R178 ;  /* 0x00007632b3b27816 */ /* 0x000fe400000000b2 */
[----:B---3--:R-:W-:Y:S01]  /*a150*/  F2FP.BF16.F32.PACK_AB R177, R198, R197 ;  /* 0x000000c5c6b1723e */ /* 0x008fe200000010ff */
[----:B------:R-:W-:Y:S01]  /*a160*/  FADD.FTZ R197, R197, R186 ;  /* 0x000000bac5c57221 */ /* 0x000fe20000010000 */
[----:B------:R-:W-:Y:S01]  /*a170*/  PRMT R136, R179, 0x5410, R178 ;  /* 0x00005410b3887816 */ /* 0x000fe200000000b2 */
[----:B------:R-:W-:Y:S01]  /*a180*/  @!P5 HFMA2.BF16_V2 R242, -RZ.H0_H0, RZ.H0_H0, -R178.H0_H0 ;  /* 0x200000fffff2d231 */ /* 0x000fe200003409b2 */
[----:B------:R-:W-:Y:S01]  /*a190*/  PRMT R176, R177, 0x7632, R176 ;  /* 0x00007632b1b07816 */ /* 0x000fe200000000b0 */
[----:B------:R-:W-:Y:S01]  /*a1a0*/  @!P3 HFMA2.BF16_V2 R241, -RZ.H0_H0, RZ.H0_H0, -R177.H0_H0 ;  /* 0x200000fffff1b231 */ /* 0x000fe200003409b1 */
[----:B------:R-:W-:Y:S02]  /*a1b0*/  LOP3.LUT R170, R170, R157, RZ, 0xc0, !PT ;  /* 0x0000009daaaa7212 */ /* 0x000fe400078ec0ff */
[----:B------:R-:W-:Y:S01]  /*a1c0*/  LOP3.LUT R171, R171, R136, RZ, 0xc0, !PT ;  /* 0x00000088abab7212 */ /* 0x000fe200078ec0ff */
[----:B------:R-:W-:Y:S01]  /*a1d0*/  @!P1 HFMA2.BF16_V2 R245, -RZ.H0_H0, RZ.H0_H0, -R176.H0_H0 ;  /* 0x200000fffff59231 */ /* 0x000fe200003409b0 */
[----:B------:R-:W-:Y:S02]  /*a1e0*/  PRMT R137, R177, 0x5410, R176 ;  /* 0x00005410b1897816 */ /* 0x000fe400000000b0 */
[----:B------:R-:W-:Y:S02]  /*a1f0*/  LOP3.LUT R172, R159, R172, RZ, 0xc0, !PT ;  /* 0x000000ac9fac7212 */ /* 0x000fe400078ec0ff */
[----:B------:R-:W-:Y:S01]  /*a200*/  LOP3.LUT R173, R180, R173, RZ, 0xc0, !PT ;  /* 0x000000adb4ad7212 */ /* 0x000fe200078ec0ff */
[-C--:B-1----:R-:W-:Y:S01]  /*a210*/  HMMA.16816.F32.BF16 R148, R168, R152.reuse, R4 ;  /* 0x00000098a894723c */ /* 0x082fe20000041804 */
[----:B------:R-:W1:Y:S04]  /*a220*/  LDSM.16.MT88.4 R4, [R209+0xa800] ;  /* 0x00a80000d104783b */ /* 0x000e680000004200 */
[----:B------:R-:W-:Y:S02]  /*a230*/  LOP3.LUT R174, R174, R137, RZ, 0xc0, !PT ;  /* 0x00000089aeae7212 */ /* 0x000fe400078ec0ff */
[----:B------:R-:W-:Y:S04]  /*a240*/  @!P5 PRMT R178, R242, 0x5410, RZ ;  /* 0x00005410f2b2d816 */ /* 0x000fe800000000ff */
[----:B------:R-:W-:Y:S01]  /*a250*/  @!P3 PRMT R177, R241, 0x5410, RZ ;  /* 0x00005410f1b1b816 */ /* 0x000fe200000000ff */
[C---:B------:R-:W-:Y:S01]  /*a260*/  HMMA.16816.F32.BF16 R132, R172.reuse, R152, R8 ;  /* 0x00000098ac84723c */ /* 0x040fe20000041808 */
[----:B------:R-:W3:Y:S03]  /*a270*/  LDSM.16.MT88.4 R8, [R208+0xa800] ;  /* 0x00a80000d008783b */ /* 0x000ee60000004200 */
[----:B------:R-:W-:Y:S02]  /*a280*/  @!P1 PRMT R176, R245, 0x5410, RZ ;  /* 0x00005410f5b09816 */ /* 0x000fe400000000ff */
[-C--:B------:R-:W-:Y:S03]  /*a290*/  HMMA.16816.F32.BF16 R136, R172, R154.reuse, R12 ;  /* 0x0000009aac88723c */ /* 0x080fe6000004180c */
[----:B------:R-:W4:Y:S02]  /*a2a0*/  LDSM.16.MT88.4 R12, [R212+0xb800] ;  /* 0x00b80000d40c783b */ /* 0x000f240000004200 */
[----:B------:R-:W-:Y:S01]  /*a2b0*/  LOP3.LUT R199, R199, 0xff, RZ, 0xc0, !PT ;  /* 0x000000ffc7c77812 */ /* 0x000fe200078ec0ff */
[C---:B------:R-:W-:Y:S04]  /*a2c0*/  HMMA.16816.F32.BF16 R152, R168.reuse, R154, R16 ;  /* 0x0000009aa898723c */ /* 0x040fe80000041810 */
[----:B------:R-:W-:Y:S01]  /*a2d0*/  ISETP.LE.U32.AND P6, PT, R199, UR8, PT ;  /* 0x00000008c7007c0c */ /* 0x000fe2000bfc3070 */
[----:B------:R-:W5:Y:S01]  /*a2e0*/  LDSM.16.MT88.4 R16, [R210+0xb800] ;  /* 0x00b80000d210783b */ /* 0x000f620000004200 */
[-C--:B--2---:R-:W-:Y:S06]  /*a2f0*/  HMMA.16816.F32.BF16 R156, R168, R160.reuse, R20 ;  /* 0x000000a0a89c723c */ /* 0x084fec0000041814 */
[C---:B------:R-:W-:Y:S01]  /*a300*/  HMMA.16816.F32.BF16 R140, R172.reuse, R160, R24 ;  /* 0x000000a0ac8c723c */ /* 0x040fe20000041818 */
[----:B------:R-:W2:Y:S04]  /*a310*/  LDSM.16.MT88.4 R20, [R209+0xb800] ;  /* 0x00b80000d114783b */ /* 0x000ea80000004200 */
[----:B------:R-:W-:Y:S01]  /*a320*/  @!P6 HFMA2.BF16_V2 R219, -RZ.H0_H0, RZ.H0_H0, -R179.H0_H0 ;  /* 0x200000ffffdbe231 */ /* 0x000fe200003409b3 */
[-C--:B------:R-:W-:Y:S03]  /*a330*/  HMMA.16816.F32.BF16 R144, R172, R162.reuse, R28 ;  /* 0x000000a2ac90723c */ /* 0x080fe6000004181c */
[----:B------:R-:W2:Y:S02]  /*a340*/  LDSM.16.MT88.4 R24, [R208+0xb800] ;  /* 0x00b80000d018783b */ /* 0x000ea40000004200 */
[----:B------:R-:W-:Y:S01]  /*a350*/  @!P6 PRMT R179, R219, 0x5410, RZ ;  /* 0x00005410dbb3e816 */ /* 0x000fe200000000ff */
[C---:B------:R-:W-:Y:S05]  /*a360*/  HMMA.16816.F32.BF16 R160, R168.reuse, R162, R32 ;  /* 0x000000a2a8a0723c */ /* 0x040fea0000041820 */
[----:B------:R-:W-:Y:S01]  /*a370*/  STG.E.U16 desc[UR22][R188.64+0x30], R179 ;  /* 0x000030b3bc007986 */ /* 0x000fe2000c101516 */
[-C--:B-1----:R-:W-:Y:S03]  /*a380*/  HMMA.16816.F32.BF16 R36, R168, R4.reuse, R36 ;  /* 0x00000004a824723c */ /* 0x082fe60000041824 */
[----:B------:R-:W-:Y:S03]  /*a390*/  STG.E.U16 desc[UR22][R188.64+0x32], R178 ;  /* 0x000032b2bc007986 */ /* 0x000fe6000c101516 */
[C---:B------:R-:W-:Y:S01]  /*a3a0*/  HMMA.16816.F32.BF16 R40, R172.reuse, R4, R40 ;  /* 0x00000004ac28723c */ /* 0x040fe20000041828 */
[----:B------:R-:W-:Y:S04]  /*a3b0*/  STG.E.U16 desc[UR22][R192.64+0x2e], R177 ;  /* 0x00002eb1c0007986 */ /* 0x000fe8000c101516 */
[----:B------:R-:W-:Y:S01]  /*a3c0*/  STG.E.U16 desc[UR22][R192.64+0x30], R176 ;  /* 0x000030b0c0007986 */ /* 0x000fe2000c101516 */
[-C--:B------:R-:W-:Y:S05]  /*a3d0*/  HMMA.16816.F32.BF16 R44, R172, R6.reuse, R44 ;  /* 0x00000006ac2c723c */ /* 0x080fea000004182c */
[----:B------:R-:W-:Y:S01]  /*a3e0*/  @P2 PRMT R5, R165, 0x7632, R5 ;  /* 0x00007632a5052816 */ /* 0x000fe20000000005 */
[C---:B------:R-:W-:Y:S05]  /*a3f0*/  HMMA.16816.F32.BF16 R48, R168.reuse, R6, R48 ;  /* 0x00000006a830723c */ /* 0x040fea0000041830 */
[----:B------:R-:W-:Y:S01]  /*a400*/  @!P2 PRMT R5, R239, 0x5410, RZ ;  /* 0x00005410ef05a816 */ /* 0x000fe200000000ff */
[-C--:B---3--:R-:W-:Y:S04]  /*a410*/  HMMA.16816.F32.BF16 R52, R168, R8.reuse, R52 ;  /* 0x00000008a834723c */ /* 0x088fe80000041834 */
[----:B------:R1:W-:Y:S01]  /*a420*/  STG.E.U16 desc[UR22][R190.64+0x32], R5 ;  /* 0x00003205be007986 */ /* 0x0003e2000c101516 */
[----:B------:R-:W-:Y:S01]  /*a430*/  @!P0 PRMT R165, R240, 0x5410, RZ ;  /* 0x00005410f0a58816 */ /* 0x000fe200000000ff */
[C---:B------:R-:W-:Y:S04]  /*a440*/  HMMA.16816.F32.BF16 R56, R172.reuse, R8, R56 ;  /* 0x00000008ac38723c */ /* 0x040fe80000041838 */
[----:B------:R-:W-:Y:S01]  /*a450*/  STG.E.U16 desc[UR22][R190.64+0x30], R165 ;  /* 0x000030a5be007986 */ /* 0x000fe2000c101516 */
[----:B------:R-:W-:Y:S01]  /*a460*/  IADD3 R4, P0, R182, -0x40, RZ ;  /* 0xffffffc0b6047810 */ /* 0x000fe20007f1e0ff */
[-C--:B------:R-:W-:Y:S04]  /*a470*/  HMMA.16816.F32.BF16 R60, R172, R10.reuse, R60 ;  /* 0x0000000aac3c723c */ /* 0x080fe8000004183c */
[----:B------:R3:W-:Y:S01]  /*a480*/  STL [R1+0x4c], R4 ;  /* 0x00004c0401007387 */ /* 0x0007e20000100800 */
[----:B------:R-:W-:Y:S01]  /*a490*/  FADD.FTZ R6, R194, R187 ;  /* 0x000000bbc2067221 */ /* 0x000fe20000010000 */
[C---:B------:R-:W-:Y:S04]  /*a4a0*/  HMMA.16816.F32.BF16 R64, R168.reuse, R10, R64 ;  /* 0x0000000aa840723c */ /* 0x040fe80000041840 */
[----:B------:R-:W-:Y:S02]  /*a4b0*/  STL [R1+0x84], R6 ;  /* 0x0000840601007387 */ /* 0x000fe40000100800 */
[-C--:B----4-:R-:W-:Y:S06]  /*a4c0*/  HMMA.16816.F32.BF16 R68, R168, R12.reuse, R68 ;  /* 0x0000000ca844723c */ /* 0x090fec0000041844 */
[C---:B------:R-:W-:Y:S05]  /*a4d0*/  HMMA.16816.F32.BF16 R72, R172.reuse, R12, R72 ;  /* 0x0000000cac48723c */ /* 0x040fea0000041848 */
[----:B-1----:R-:W-:Y:S01]  /*a4e0*/  FADD.FTZ R5, R195, R196 ;  /* 0x000000c4c3057221 */ /* 0x002fe20000010000 */
[-C--:B------:R-:W-:Y:S04]  /*a4f0*/  HMMA.16816.F32.BF16 R76, R172, R14.reuse, R76 ;  /* 0x0000000eac4c723c */ /* 0x080fe8000004184c */
[----:B------:R-:W-:Y:S01]  /*a500*/  STL [R1+0x80], R5 ;  /* 0x0000800501007387 */ /* 0x000fe20000100800 */
[----:B---3--:R-:W-:Y:S01]  /*a510*/  FADD.FTZ R4, R198, R197 ;  /* 0x000000c5c6047221 */ /* 0x008fe20000010000 */
[C---:B------:R-:W-:Y:S04]  /*a520*/  HMMA.16816.F32.BF16 R80, R168.reuse, R14, R80 ;  /* 0x0000000ea850723c */ /* 0x040fe80000041850 */
[----:B------:R1:W-:Y:S01]  /*a530*/  STL [R1+0x7c], R4 ;  /* 0x00007c0401007387 */ /* 0x0003e20000100800 */
[----:B------:R-:W-:Y:S01]  /*a540*/  IMAD.MOV.U32 R165, RZ, RZ, R2 ;  /* 0x000000ffffa57224 */ /* 0x000fe200078e0002 */
[-C--:B-----5:R-:W-:Y:S06]  /*a550*/  HMMA.16816.F32.BF16 R84, R168, R16.reuse, R84 ;  /* 0x00000010a854723c */ /* 0x0a0fec0000041854 */
[C---:B------:R-:W-:Y:S06]  /*a560*/  HMMA.16816.F32.BF16 R88, R172.reuse, R16, R88 ;  /* 0x00000010ac58723c */ /* 0x040fec0000041858 */
[-C--:B------:R-:W-:Y:S06]  /*a570*/  HMMA.16816.F32.BF16 R92, R172, R18.reuse, R92 ;  /* 0x00000012ac5c723c */ /* 0x080fec000004185c */
[C---:B------:R-:W-:Y:S05]  /*a580*/  HMMA.16816.F32.BF16 R96, R168.reuse, R18, R96 ;  /* 0x00000012a860723c */ /* 0x040fea0000041860 */
[----:B-1----:R-:W-:Y:S01]  /*a590*/  FADD.FTZ R4, R167, R166 ;  /* 0x000000a6a7047221 */ /* 0x002fe20000010000 */
[-C--:B--2---:R-:W-:Y:S04]  /*a5a0*/  HMMA.16816.F32.BF16 R100, R168, R20.reuse, R100 ;  /* 0x00000014a864723c */ /* 0x084fe80000041864 */
[----:B------:R4:W-:Y:S01]  /*a5b0*/  STL [R1+0x78], R4 ;  /* 0x0000780401007387 */ /* 0x0009e20000100800 */
[----:B------:R-:W-:Y:S01]  /*a5c0*/  IMAD.MOV.U32 R166, RZ, RZ, R3 ;  /* 0x000000ffffa67224 */ /* 0x000fe200078e0003 */
[C---:B------:R-:W-:Y:S05]  /*a5d0*/  HMMA.16816.F32.BF16 R104, R172.reuse, R20, R104 ;  /* 0x00000014ac68723c */ /* 0x040fea0000041868 */
[----:B------:R-:W-:Y:S01]  /*a5e0*/  IMAD.MOV.U32 R167, RZ, RZ, R0 ;  /* 0x000000ffffa77224 */ /* 0x000fe200078e0000 */
[-C--:B------:R-:W-:Y:S06]  /*a5f0*/  HMMA.16816.F32.BF16 R108, R172, R22.reuse, R108 ;  /* 0x00000016ac6c723c */ /* 0x080fec000004186c */
[C---:B------:R-:W-:Y:S06]  /*a600*/  HMMA.16816.F32.BF16 R112, R168.reuse, R22, R112 ;  /* 0x00000016a870723c */ /* 0x040fec0000041870 */
[-C--:B------:R-:W-:Y:S06]  /*a610*/  HMMA.16816.F32.BF16 R116, R168, R24.reuse, R116 ;  /* 0x00000018a874723c */ /* 0x080fec0000041874 */
[C---:B------:R-:W-:Y:S06]  /*a620*/  HMMA.16816.F32.BF16 R120, R172.reuse, R24, R120 ;  /* 0x00000018ac78723c */ /* 0x040fec0000041878 */
[-C--:B------:R-:W-:Y:S06]  /*a630*/  HMMA.16816.F32.BF16 R124, R172, R26.reuse, R124 ;  /* 0x0000001aac7c723c */ /* 0x080fec000004187c */
[----:B------:R-:W-:Y:S07]  /*a640*/  HMMA.16816.F32.BF16 R128, R168, R26, R128 ;  /* 0x0000001aa880723c */ /* 0x000fee0000041880 */
[----:B------:R-:W-:Y:S01]  /*a650*/  IADD3.X R171, R183, -0x1, RZ, P0, !PT ;  /* 0xffffffffb7ab7810 */ /* 0x000fe200007fe4ff */
[----:B------:R-:W-:Y:S01]  /*a660*/  IMAD.MOV.U32 R169, RZ, RZ, R164 ;  /* 0x000000ffffa97224 */ /* 0x000fe200078e00a4 */
[----:B------:R-:W-:Y:S01]  /*a670*/  ISETP.LT.AND P0, PT, RZ, UR21, PT ;  /* 0x00000015ff007c0c */ /* 0x000fe2000bf01270 */
[----:B------:R-:W-:Y:S11]  /*a680*/  UIADD3 UR21, UR21, -0x1, URZ ;  /* 0xffffffff15157890 */ /* 0x000ff6000fffe03f */
[----:B------:R-:W-:Y:S01]  /*a690*/  @!UPT UIADD3 URZ, URZ, URZ, URZ ;  /* 0x0000003f3f3ff290 */ /* 0x000fe2000fffe03f */
[----:B----4-:R-:W-:Y:S05]  /*a6a0*/  @P0 BRA `(.L_x_1966) ;  /* 0xffffffc000c00947 */ /* 0x010fea000383ffff */
.L_x_1965:
[----:B------:R-:W3:Y:S01]  /*a6b0*/  LDL.LU R9, [R1+0x84] ;  /* 0x0000840001097983 */ /* 0x000ee20000300800 */
[----:B------:R-:W1:Y:S01]  /*a6c0*/  S2UR UR4, SR_CgaCtaId ;  /* 0x00000000000479c3 */ /* 0x000e620000008800 */
[----:B------:R-:W-:Y:S01]  /*a6d0*/  IMAD.MOV.U32 R19, RZ, RZ, 0x3f800000 ;  /* 0x3f800000ff137424 */ /* 0x000fe200078e00ff */
[----:B------:R-:W-:Y:S01]  /*a6e0*/  ULDC UR6, c[0x0][0x38c] ;  /* 0x0000e30000067ab9 */ /* 0x000fe20000000800 */
[----:B--2---:R-:W2:Y:S04]  /*a6f0*/  LDL.LU R6, [R1+0x80] ;  /* 0x0000800001067983 */ /* 0x004ea80000300800 */
[----:B------:R-:W4:Y:S04]  /*a700*/  LDL.LU R8, [R1+0x7c] ;  /* 0x00007c0001087983 */ /* 0x000f280000300800 */
[----:B------:R-:W5:Y:S04]  /*a710*/  LDL.LU R7, [R1+0x78] ;  /* 0x0000780001077983 */ /* 0x000f680000300800 */
[----:B------:R-:W5:Y:S01]  /*a720*/  LDL R26, [R1+0x20] ;  /* 0x00002000011a7983 */ /* 0x000f620000100800 */
[----:B------:R-:W-:Y:S01]  /*a730*/  IMAD.MOV.U32 R18, RZ, RZ, 0x3f800000 ;  /* 0x3f800000ff127424 */ /* 0x000fe200078e00ff */
[----:B------:R-:W-:Y:S01]  /*a740*/  UMOV UR5, 0x400 ;  /* 0x0000040000057882 */ /* 0x000fe20000000000 */
[----:B------:R-:W-:-:S02]  /*a750*/  IMAD.MOV.U32 R17, RZ, RZ, 0x3f800000 ;  /* 0x3f800000ff117424 */ /* 0x000fc400078e00ff */
[----:B------:R-:W-:Y:S01]  /*a760*/  IMAD.MOV.U32 R16, RZ, RZ, 0x3f800000 ;  /* 0x3f800000ff107424 */ /* 0x000fe200078e00ff */
[----:B-1----:R-:W-:Y:S01]  /*a770*/  ULEA UR4, UR4, UR5, 0x18 ;  /* 0x0000000504047291 */ /* 0x002fe2000f8ec03f */
[----:B---3--:R-:W1:Y:S04]  /*a780*/  SHFL.BFLY PT, R12, R9, 0x2, 0x1f ;  /* 0x0c401f00090c7f89 */ /* 0x008e6800000e0000 */
[----:B--2---:R-:W2:Y:S04]  /*a790*/  SHFL.BFLY PT, R13, R6, 0x2, 0x1f ;  /* 0x0c401f00060d7f89 */ /* 0x004ea800000e0000 */
[----:B----4-:R-:W3:Y:S04]  /*a7a0*/  SHFL.BFLY PT, R4, R8, 0x2, 0x1f ;  /* 0x0c401f0008047f89 */ /* 0x010ee800000e0000 */
[----:B-----5:R-:W4:Y:S01]  /*a7b0*/  SHFL.BFLY PT, R5, R7, 0x2, 0x1f ;  /* 0x0c401f0007057f89 */ /* 0x020f2200000e0000 */
[----:B------:R-:W-:Y:S01]  /*a7c0*/  ISETP.NE.AND P3, PT, R26, -0x1, PT ;  /* 0xffffffff1a00780c */ /* 0x000fe20003f65270 */
[----:B-1----:R-:W-:Y:S01]  /*a7d0*/  FADD.FTZ R12, R12, R9 ;  /* 0x000000090c0c7221 */ /* 0x002fe20000010000 */
[----:B--2---:R-:W-:-:S04]  /*a7e0*/  FADD.FTZ R13, R13, R6 ;  /* 0x000000060d0d7221 */ /* 0x004fc80000010000 */
[----:B------:R-:W1:Y:S01]  /*a7f0*/  SHFL.BFLY PT, R11, R12, 0x1, 0x1f ;  /* 0x0c201f000c0b7f89 */ /* 0x000e6200000e0000 */
[----:B---3--:R-:W-:Y:S01]  /*a800*/  FADD.FTZ R4, R4, R8 ;  /* 0x0000000804047221 */ /* 0x008fe20000010000 */
[----:B------:R-:W2:Y:S01]  /*a810*/  S2R R6, SR_TID.X ;  /* 0x0000000000067919 */ /* 0x000ea20000002100 */
[----:B----4-:R-:W-:Y:S01]  /*a820*/  FADD.FTZ R5, R5, R7 ;  /* 0x0000000705057221 */ /* 0x010fe20000010000 */
[----:B------:R-:W3:Y:S04]  /*a830*/  SHFL.BFLY PT, R10, R13, 0x1, 0x1f ;  /* 0x0c201f000d0a7f89 */ /* 0x000ee800000e0000 */
[----:B------:R-:W4:Y:S04]  /*a840*/  SHFL.BFLY PT, R9, R4, 0x1, 0x1f ;  /* 0x0c201f0004097f89 */ /* 0x000f2800000e0000 */
[----:B------:R-:W5:Y:S01]  /*a850*/  SHFL.BFLY PT, R8, R5, 0x1, 0x1f ;  /* 0x0c201f0005087f89 */ /* 0x000f6200000e0000 */
[----:B-1----:R-:W-:-:S05]  /*a860*/  FADD.FTZ R11, R12, R11 ;  /* 0x0000000b0c0b7221 */ /* 0x002fca0000010000 */
[----:B------:R-:W-:Y:S01]  /*a870*/  FSETP.NE.FTZ.AND P6, PT, R11, RZ, PT ;  /* 0x000000ff0b00720b */ /* 0x000fe20003fd5000 */
[----:B---3--:R-:W-:Y:S01]  /*a880*/  FADD.FTZ R10, R13, R10 ;  /* 0x0000000a0d0a7221 */ /* 0x008fe20000010000 */
[----:B--2---:R-:W-:Y:S01]  /*a890*/  SHF.R.S32.HI R7, RZ, 0x1f, R6 ;  /* 0x0000001fff077819 */ /* 0x004fe20000011406 */
[----:B----4-:R-:W-:-:S03]  /*a8a0*/  FADD.FTZ R9, R4, R9 ;  /* 0x0000000904097221 */ /* 0x010fc60000010000 */
[----:B------:R-:W-:Y:S02]  /*a8b0*/  FSETP.NE.FTZ.AND P5, PT, R10, RZ, PT ;  /* 0x000000ff0a00720b */ /* 0x000fe40003fb5000 */
[----:B------:R-:W-:Y:S01]  /*a8c0*/  LEA.HI R13, R7, R6, RZ, 0x2 ;  /* 0x00000006070d7211 */ /* 0x000fe200078f10ff */
[----:B-----5:R-:W-:Y:S01]  /*a8d0*/  FADD.FTZ R8, R5, R8 ;  /* 0x0000000805087221 */ /* 0x020fe20000010000 */
[----:B------:R-:W-:Y:S01]  /*a8e0*/  FSETP.NE.FTZ.AND P4, PT, R9, RZ, PT ;  /* 0x000000ff0900720b */ /* 0x000fe20003f95000 */
[----:B------:R-:W1:Y:S01]  /*a8f0*/  @P3 LDC.64 R4, c[0x0][0x298] ;  /* 0x0000a600ff043b82 */ /* 0x000e620000000a00 */
[--C-:B------:R-:W-:Y:S01]  /*a900*/  SHF.R.S32.HI R15, RZ, 0x2, R13.reuse ;  /* 0x00000002ff0f7819 */ /* 0x100fe2000001140d */
[----:B------:R-:W2:Y:S01]  /*a910*/  @P6 MUFU.RCP R19, R11 ;  /* 0x0000000b00136308 */ /* 0x000ea20000001000 */
[----:B------:R-:W-:Y:S02]  /*a920*/  SHF.R.S32.HI R22, RZ, 0x1f, R13 ;  /* 0x0000001fff167819 */ /* 0x000fe4000001140d */
[----:B------:R-:W-:-:S02]  /*a930*/  FSETP.NE.FTZ.AND P0, PT, R8, RZ, PT ;  /* 0x000000ff0800720b */ /* 0x000fc40003f15000 */
[----:B------:R-:W-:Y:S02]  /*a940*/  LEA.HI R22, R22, R15, RZ, 0x3 ;  /* 0x0000000f16167211 */ /* 0x000fe400078f18ff */
[-C--:B------:R-:W-:Y:S01]  /*a950*/  LEA.HI R7, R7, R6.reuse, RZ, 0x5 ;  /* 0x0000000607077211 */ /* 0x080fe200078f28ff */
[----:B------:R-:W3:Y:S01]  /*a960*/  @P5 MUFU.RCP R18, R10 ;  /* 0x0000000a00125308 */ /* 0x000ee20000001000 */
[----:B------:R-:W-:Y:S02]  /*a970*/  LOP3.LUT R22, R22, 0xfffffff8, RZ, 0xc0, !PT ;  /* 0xfffffff816167812 */ /* 0x000fe400078ec0ff */
[----:B------:R-:W-:Y:S02]  /*a980*/  LOP3.LUT R13, R13, 0x3ffffffc, RZ, 0xc0, !PT ;  /* 0x3ffffffc0d0d7812 */ /* 0x000fe400078ec0ff */
[----:B------:R-:W-:Y:S01]  /*a990*/  P2R R12, PR, RZ, 0x1 ;  /* 0x00000001ff0c7803 */ /* 0x000fe20000000000 */
[----:B------:R-:W-:Y:S01]  /*a9a0*/  IMAD.IADD R22, R15, 0x1, -R22 ;  /* 0x000000010f167824 */ /* 0x000fe200078e0a16 */
[----:B------:R-:W-:Y:S01]  /*a9b0*/  SHF.R.S32.HI R15, RZ, 0x5, R7 ;  /* 0x00000005ff0f7819 */ /* 0x000fe20000011407 */
[----:B------:R-:W4:Y:S01]  /*a9c0*/  @P4 MUFU.RCP R17, R9 ;  /* 0x0000000900114308 */ /* 0x000f220000001000 */
[----:B------:R-:W-:Y:S01]  /*a9d0*/  IADD3 R20, -R13, R6, RZ ;  /* 0x000000060d147210 */ /* 0x000fe20007ffe1ff */
[C---:B------:R-:W-:Y:S01]  /*a9e0*/  IMAD.SHL.U32 R14, R22.reuse, 0x40, RZ ;  /* 0x00000040160e7824 */ /* 0x040fe200078e00ff */
[----:B------:R-:W-:Y:S01]  /*a9f0*/  R2P PR, R22, 0x6 ;  /* 0x0000000616007804 */ /* 0x000fe20000000000 */
[----:B------:R-:W-:Y:S01]  /*aa00*/  IMAD.MOV.U32 R13, RZ, RZ, 0x20 ;  /* 0x00000020ff0d7424 */ /* 0x000fe200078e00ff */
[----:B------:R-:W-:Y:S01]  /*aa10*/  LEA R15, R15, R20, 0x9 ;  /* 0x000000140f0f7211 */ /* 0x000fe200078e48ff */
[----:B-1----:R-:W-:Y:S01]  /*aa20*/  @P3 IMAD.WIDE.U32 R20, R26, R4, RZ ;  /* 0x000000041a143225 */ /* 0x002fe200078e00ff */
[----:B------:R-:W-:Y:S01]  /*aa30*/  LOP3.LUT R14, R14, 0x1c0, RZ, 0xc0, !PT ;  /* 0x000001c00e0e7812 */ /* 0x000fe200078ec0ff */
[----:B------:R-:W1:Y:S01]  /*aa40*/  @P0 MUFU.RCP R16, R8 ;  /* 0x0000000800100308 */ /* 0x000e620000001000 */
[----:B------:R-:W-:Y:S01]  /*aa50*/  LOP3.LUT R22, R22, 0x1, RZ, 0xc0, !PT ;  /* 0x0000000116167812 */ /* 0x000fe200078ec0ff */
[----:B--2---:R-:W-:Y:S01]  /*aa60*/  FMUL.FTZ R19, R19, UR6 ;  /* 0x0000000613137c20 */ /* 0x004fe20008410000 */
[----:B------:R-:W-:Y:S01]  /*aa70*/  LEA.HI R14, R14, R14, RZ, 0x1d ;  /* 0x0000000e0e0e7211 */ /* 0x000fe200078fe8ff */
[----:B---3--:R-:W-:Y:S01]  /*aa80*/  FMUL.FTZ R18, R18, UR6 ;  /* 0x0000000612127c20 */ /* 0x008fe20008410000 */
[----:B------:R-:W-:Y:S01]  /*aa90*/  SEL R13, R13, 0xffffffe0, !P1 ;  /* 0xffffffe00d0d7807 */ /* 0x000fe20004800000 */
[----:B------:R-:W-:Y:S01]  /*aaa0*/  @P3 IMAD R5, R26, R5, R21 ;  /* 0x000000051a053224 */ /* 0x000fe200078e0215 */
[----:B------:R-:W-:Y:S01]  /*aab0*/  ISETP.NE.U32.AND P0, PT, R22, 0x1, PT ;  /* 0x000000011600780c */ /* 0x000fe20003f05070 */
[----:B------:R-:W-:-:S02]  /*aac0*/  IMAD.U32 R15, R15, 0x2, R14 ;  /* 0x000000020f0f7824 */ /* 0x000fc400078e000e */
[----:B----4-:R-:W-:Y:S01]  /*aad0*/  FMUL.FTZ R17, R17, UR6 ;  /* 0x0000000611117c20 */ /* 0x010fe20008410000 */
[----:B------:R-:W-:Y:S01]  /*aae0*/  IMAD.MOV.U32 R14, RZ, RZ, 0x40 ;  /* 0x00000040ff0e7424 */ /* 0x000fe200078e00ff */
[----:B------:R-:W-:Y:S02]  /*aaf0*/  @P3 MOV R4, R20 ;  /* 0x0000001400043202 */ /* 0x000fe40000000f00 */
[----:B------:R-:W-:Y:S02]  /*ab00*/  LEA R15, R15, UR4, 0x1 ;  /* 0x000000040f0f7c11 */ /* 0x000fe4000f8e08ff */
[----:B------:R-:W-:Y:S01]  /*ab10*/  SEL R14, R14, 0xffffffc0, !P2 ;  /* 0xffffffc00e0e7807 */ /* 0x000fe20005000000 */
[----:B-1----:R-:W-:Y:S01]  /*ab20*/  FMUL.FTZ R16, R16, UR6 ;  /* 0x0000000610107c20 */ /* 0x002fe20008410000 */
        /* <DEDUP_REMOVED lines=9> */
.L_x_1969:
[----:B------:R-:W-:Y:S01]  /*abc0*/  ULDC.U8 UR4, c[0x0][0x3d8] ;  /* 0x0000f60000047ab9 */ /* 0x000fe20000000000 */
[C---:B------:R-:W-:Y:S01]  /*abd0*/  VIADD R20, R15.reuse, 0xfffffff0 ;  /* 0xfffffff00f147836 */ /* 0x040fe20000000000 */
[----:B------:R-:W-:Y:S01]  /*abe0*/  ISETP.NE.AND P1, PT, RZ, UR4, PT ;  /* 0x00000004ff007c0c */ /* 0x000fe2000bf25270 */
[----:B------:R-:W-:Y:S01]  /*abf0*/  ULDC.U8 UR4, c[0x0][0x3d9] ;  /* 0x0000f64000047ab9 */ /* 0x000fe20000000000 */
[----:B------:R-:W-:Y:S01]  /*ac00*/  @P0 VIADD R20, R15, 0x10 ;  /* 0x000000100f140836 */ /* 0x000fe20000000000 */
[----:B------:R-:W-:Y:S02]  /*ac10*/  CS2R R24, SRZ ;  /* 0x0000000000187805 */ /* 0x000fe4000001ff00 */
[----:B------:R-:W-:Y:S02]  /*ac20*/  ISETP.NE.OR P0, PT, RZ, UR4, !P1 ;  /* 0x00000004ff007c0c */ /* 0x000fe4000cf05670 */
[----:B------:R-:W-:Y:S02]  /*ac30*/  P2R R21, PR, RZ, 0x2 ;  /* 0x00000002ff157803 */ /* 0x000fe40000000000 */
[----:B------:R-:W-:-:S09]  /*ac40*/  PLOP3.LUT P2, PT, PT, PT, PT, 0x8, 0x0 ;  /* 0x000000000000781c */ /* 0x000fd20003f4e170 */
[----:B------:R-:W-:Y:S05]  /*ac50*/  @P0 BRA `(.L_x_1970) ;  /* 0x0000000000180947 */ /* 0x000fea0003800000 */
[----:B------:R-:W1:Y:S01]  /*ac60*/  S2R R22, SR_CTAID.Y ;  /* 0x0000000000167919 */ /* 0x000e620000002600 */
[----:B------:R-:W1:Y:S01]  /*ac70*/  LDC R23, c[0x0][0x2c4] ;  /* 0x0000b100ff177b82 */ /* 0x000e620000000800 */
[----:B------:R-:W-:Y:S01]  /*ac80*/  PLOP3.LUT P2, PT, PT, PT, PT, 0x80, 0x0 ;  /* 0x000000000000781c */ /* 0x000fe20003f4f070 */
[----:B-1----:R-:W-:-:S05]  /*ac90*/  IMAD R22, R22, R23, RZ ;  /* 0x0000001716167224 */ /* 0x002fca00078e02ff */
[----:B------:R-:W-:-:S04]  /*aca0*/  SEL R24, R22, R26, !P3 ;  /* 0x0000001a16187207 */ /* 0x000fc80005800000 */
[----:B------:R-:W-:-:S07]  /*acb0*/  SHF.R.S32.HI R25, RZ, 0x1f, R24 ;  /* 0x0000001fff197819 */ /* 0x000fce0000011418 */
.L_x_1970:
[----:B------:R-:W2:Y:S04]  /*acc0*/  LDL R165, [R1+0x28] ;  /* 0x0000280001a57983 */ /* 0x000ea80000100800 */
[----:B------:R-:W3:Y:S01]  /*acd0*/  LDL R166, [R1+0x10] ;  /* 0x0000100001a67983 */ /* 0x000ee20000100800 */
        /* <DEDUP_REMOVED lines=25> */
[----:B------:R-:W-:Y:S01]  /*ae70*/  F2FP.BF16.F32.PACK_AB R148, R149, R148 ;  /* 0x000000949594723e */ /* 0x000fe200000010ff */
[----:B------:R-:W-:Y:S01]  /*ae80*/  FMUL.FTZ R140, R17, R140 ;  /* 0x0000008c118c7220 */ /* 0x000fe20000410000 */
[----:B------:R-:W-:Y:S01]  /*ae90*/  F2FP.BF16.F32.PACK_AB R150, R151, R150 ;  /* 0x000000969796723e */ /* 0x000fe200000010ff */
[----:B------:R-:W-:Y:S01]  /*aea0*/  FMUL.FTZ R141, R17, R141 ;  /* 0x0000008d118d7220 */ /* 0x000fe20000410000 */
[C---:B------:R-:W-:Y:S01]  /*aeb0*/  FMUL.FTZ R142, R16.reuse, R142 ;  /* 0x0000008e108e7220 */ /* 0x040fe20000410000 */
[C---:B------:R-:W-:Y:S01]  /*aec0*/  FMUL.FTZ R143, R16.reuse, R143 ;  /* 0x0000008f108f7220 */ /* 0x040fe20000410000 */
[----:B------:R-:W-:Y:S01]  /*aed0*/  F2FP.BF16.F32.PACK_AB R153, R153, R152 ;  /* 0x000000989999723e */ /* 0x000fe200000010ff */
[----:B------:R-:W-:Y:S01]  /*aee0*/  FMUL.FTZ R144, R17, R144 ;  /* 0x0000009011907220 */ /* 0x000fe20000410000 */
        /* <DEDUP_REMOVED lines=8> */
[----:B------:R-:W-:Y:S01]  /*af70*/  IADD3 R6, -R23, R6, RZ ;  /* 0x0000000617067210 */ /* 0x000fe20007ffe1ff */
        /* <DEDUP_REMOVED lines=12> */
[----:B------:R-:W-:Y:S01]  /*b040*/  IADD3 R23, R15, R13, RZ ;  /* 0x0000000d0f177210 */ /* 0x000fe20007ffe0ff */
[C---:B------:R-:W-:Y:S01]  /*b050*/  FMUL.FTZ R42, R16.reuse, R42 ;  /* 0x0000002a102a7220 */ /* 0x040fe20000410000 */
[C---:B------:R-:W-:Y:S01]  /*b060*/  FMUL.FTZ R43, R16.reuse, R43 ;  /* 0x0000002b102b7220 */ /* 0x040fe20000410000 */
[----:B------:R-:W-:Y:S01]  /*b070*/  F2FP.BF16.F32.PACK_AB R160, R161, R160 ;  /* 0x000000a0a1a0723e */ /* 0x000fe200000010ff */
[----:B------:R-:W-:Y:S01]  /*b080*/  STS [R15], R148 ;  /* 0x000000940f007388 */ /* 0x000fe20000000800 */
[----:B------:R-:W-:Y:S01]  /*b090*/  F2FP.BF16.F32.PACK_AB R162, R163, R162 ;  /* 0x000000a2a3a2723e */ /* 0x000fe200000010ff */
[----:B------:R-:W-:Y:S01]  /*b0a0*/  FMUL.FTZ R44, R17, R44 ;  /* 0x0000002c112c7220 */ /* 0x000fe20000410000 */
[----:B------:R-:W-:Y:S01]  /*b0b0*/  IADD3 R13, R13, R20, RZ ;  /* 0x000000140d0d7210 */ /* 0x000fe20007ffe0ff */
        /* <DEDUP_REMOVED lines=10> */
[C---:B------:R-:W-:Y:S01]  /*b160*/  FMUL.FTZ R54, R18.reuse, R54 ;  /* 0x0000003612367220 */ /* 0x040fe20000410000 */
[C---:B------:R-:W-:Y:S01]  /*b170*/  FMUL.FTZ R55, R18.reuse, R55 ;  /* 0x0000003712377220 */ /* 0x040fe20000410000 */
[----:B------:R-:W-:Y:S01]  /*b180*/  F2FP.BF16.F32.PACK_AB R144, R145, R144 ;  /* 0x000000909190723e */ /* 0x000fe200000010ff */
[----:B------:R-:W-:Y:S01]  /*b190*/  STS [R15+0x2000], R132 ;  /* 0x002000840f007388 */ /* 0x000fe20000000800 */
[----:B------:R-:W-:Y:S01]  /*b1a0*/  F2FP.BF16.F32.PACK_AB R146, R147, R146 ;  /* 0x000000929392723e */ /* 0x000fe200000010ff */
[C---:B------:R-:W-:Y:S01]  /*b1b0*/  FMUL.FTZ R64, R19.reuse, R64 ;  /* 0x0000004013407220 */ /* 0x040fe20000410000 */
[----:B------:R-:W-:Y:S01]  /*b1c0*/  FMUL.FTZ R65, R19, R65 ;  /* 0x0000004113417220 */ /* 0x000fe20000410000 */
        /* <DEDUP_REMOVED lines=30> */
[----:B------:R-:W1:Y:S01]  /*b3b0*/  S2R R22, SR_TID.X ;  /* 0x0000000000167919 */ /* 0x000e620000002100 */
[----:B------:R-:W-:Y:S01]  /*b3c0*/  F2FP.BF16.F32.PACK_AB R46, R47, R46 ;  /* 0x0000002e2f2e723e */ /* 0x000fe200000010ff */
[C---:B------:R-:W-:Y:S01]  /*b3d0*/  FMUL.FTZ R80, R19.reuse, R80 ;  /* 0x0000005013507220 */ /* 0x040fe20000410000 */
[----:B------:R-:W-:Y:S01]  /*b3e0*/  ISETP.NE.AND P1, PT, RZ, UR4, PT ;  /* 0x00000004ff007c0c */ /* 0x000fe2000bf25270 */
        /* <DEDUP_REMOVED lines=9> */
[----:B------:R-:W-:Y:S01]  /*b480*/  IADD3 R31, R23, R14, RZ ;  /* 0x0000000e171f7210 */ /* 0x000fe20007ffe0ff */
[----:B------:R-:W-:Y:S01]  /*b490*/  FMUL.FTZ R73, R17, R73 ;  /* 0x0000004911497220 */ /* 0x000fe20000410000 */
[C---:B------:R-:W-:Y:S01]  /*b4a0*/  FMUL.FTZ R74, R16.reuse, R74 ;  /* 0x0000004a104a7220 */ /* 0x040fe20000410000 */
[----:B------:R-:W-:Y:S01]  /*b4b0*/  STS [R13+0x2400], R146 ;  /* 0x002400920d007388 */ /* 0x000fe20000000800 */
[C---:B------:R-:W-:Y:S01]  /*b4c0*/  FMUL.FTZ R75, R16.reuse, R75 ;  /* 0x0000004b104b7220 */ /* 0x040fe20000410000 */
[----:B------:R-:W-:Y:S01]  /*b4d0*/  F2FP.BF16.F32.PACK_AB R64, R65, R64 ;  /* 0x000000404140723e */ /* 0x000fe200000010ff */
[----:B------:R-:W-:Y:S01]  /*b4e0*/  FMUL.FTZ R76, R17, R76 ;  /* 0x0000004c114c7220 */ /* 0x000fe20000410000 */
[----:B------:R-:W-:Y:S01]  /*b4f0*/  F2FP.BF16.F32.PACK_AB R66, R67, R66 ;  /* 0x000000424342723e */ /* 0x000fe200000010ff */
[----:B------:R-:W-:Y:S01]  /*b500*/  STS [R27], R36 ;  /* 0x000000241b007388 */ /* 0x000fe20000000800 */
[----:B------:R-:W-:Y:S01]  /*b510*/  IADD3 R33, R13, R14, RZ ;  /* 0x0000000e0d217210 */ /* 0x000fe20007ffe0ff */
[----:B------:R-:W-:Y:S01]  /*b520*/  FMUL.FTZ R77, R17, R77 ;  /* 0x0000004d114d7220 */ /* 0x000fe20000410000 */
[C---:B------:R-:W-:Y:S01]  /*b530*/  FMUL.FTZ R78, R16.reuse, R78 ;  /* 0x0000004e104e7220 */ /* 0x040fe20000410000 */
[----:B------:R-:W-:Y:S01]  /*b540*/  STS [R27+0x400], R38 ;  /* 0x000400261b007388 */ /* 0x000fe20000000800 */
[----:B------:R-:W-:Y:S01]  /*b550*/  FMUL.FTZ R79, R16, R79 ;  /* 0x0000004f104f7220 */ /* 0x000fe20000410000 */
[----:B------:R-:W-:Y:S01]  /*b560*/  F2FP.BF16.F32.PACK_AB R56, R57, R56 ;  /* 0x000000383938723e */ /* 0x000fe200000010ff */
[----:B------:R-:W-:Y:S01]  /*b570*/  FMUL.FTZ R84, R19, R84 ;  /* 0x0000005413547220 */ /* 0x000fe20000410000 */
[----:B------:R-:W-:Y:S01]  /*b580*/  F2FP.BF16.F32.PACK_AB R58, R59, R58 ;  /* 0x0000003a3b3a723e */ /* 0x000fe200000010ff */
[----:B------:R-:W-:Y:S01]  /*b590*/  STS [R29], R48 ;  /* 0x000000301d007388 */ /* 0x000fe20000000800 */
[----:B------:R-:W-:Y:S01]  /*b5a0*/  FMUL.FTZ R85, R19, R85 ;  /* 0x0000005513557220 */ /* 0x000fe20000410000 */
[C---:B------:R-:W-:Y:S01]  /*b5b0*/  FMUL.FTZ R86, R18.reuse, R86 ;  /* 0x0000005612567220 */ /* 0x040fe20000410000 */
[C---:B------:R-:W-:Y:S01]  /*b5c0*/  FMUL.FTZ R87, R18.reuse, R87 ;  /* 0x0000005712577220 */ /* 0x040fe20000410000 */
[----:B------:R-:W-:Y:S01]  /*b5d0*/  STS [R29+0x400], R50 ;  /* 0x000400321d007388 */ /* 0x000fe20000000800 */
[----:B------:R-:W-:Y:S01]  /*b5e0*/  F2FP.BF16.F32.PACK_AB R60, R61, R60 ;  /* 0x0000003c3d3c723e */ /* 0x000fe200000010ff */
[----:B------:R-:W-:Y:S01]  /*b5f0*/  FMUL.FTZ R96, R19, R96 ;  /* 0x0000006013607220 */ /* 0x000fe20000410000 */
        /* <DEDUP_REMOVED lines=11> */
[C---:B------:R-:W-:Y:S01]  /*b6b0*/  FMUL.FTZ R90, R16.reuse, R90 ;  /* 0x0000005a105a7220 */ /* 0x040fe20000410000 */
[C---:B------:R-:W-:Y:S01]  /*b6c0*/  FMUL.FTZ R91, R16.reuse, R91 ;  /* 0x0000005b105b7220 */ /* 0x040fe20000410000 */
[----:B------:R-:W-:Y:S01]  /*b6d0*/  STS [R29+0x2400], R46 ;  /* 0x0024002e1d007388 */ /* 0x000fe20000000800 */
[----:B------:R-:W-:Y:S01]  /*b6e0*/  F2FP.BF16.F32.PACK_AB R81, R81, R80 ;  /* 0x000000505151723e */ /* 0x000fe200000010ff */
[----:B------:R-:W-:Y:S01]  /*b6f0*/  FMUL.FTZ R92, R17, R92 ;  /* 0x0000005c115c7220 */ /* 0x000fe20000410000 */
[----:B------:R-:W-:Y:S01]  /*b700*/  F2FP.BF16.F32.PACK_AB R83, R83, R82 ;  /* 0x000000525353723e */ /* 0x000fe200000010ff */
        /* <DEDUP_REMOVED lines=43> */
[C---:B------:R-:W-:Y:S01]  /*b9c0*/  FMUL.FTZ R118, R18.reuse, R118 ;  /* 0x0000007612767220 */ /* 0x040fe20000410000 */
[----:B------:R-:W-:Y:S01]  /*b9d0*/  STS [R20+0x4400], R83 ;  /* 0x0044005314007388 */ /* 0x000fe20000000800 */
[C---:B------:R-:W-:Y:S01]  /*b9e0*/  FMUL.FTZ R119, R18.reuse, R119 ;  /* 0x0000007712777220 */ /* 0x040fe20000410000 */
[----:B------:R-:W-:Y:S01]  /*b9f0*/  F2FP.BF16.F32.PACK_AB R92, R93, R92 ;  /* 0x0000005c5d5c723e */ /* 0x000fe200000010ff */
[----:B------:R-:W-:Y:S01]  /*ba00*/  FMUL.FTZ R19, R19, R129 ;  /* 0x0000008113137220 */ /* 0x000fe20000410000 */
[----:B------:R-:W-:Y:S01]  /*ba10*/  F2FP.BF16.F32.PACK_AB R94, R95, R94 ;  /* 0x0000005e5f5e723e */ /* 0x000fe200000010ff */
[----:B------:R-:W-:Y:S01]  /*ba20*/  STS [R15+0x6000], R72 ;  /* 0x006000480f007388 */ /* 0x000fe20000000800 */
[C---:B------:R-:W-:Y:S01]  /*ba30*/  FMUL.FTZ R130, R18.reuse, R130 ;  /* 0x0000008212827220 */ /* 0x040fe20000410000 */
[----:B------:R-:W-:Y:S01]  /*ba40*/  FMUL.FTZ R131, R18, R131 ;  /* 0x0000008312837220 */ /* 0x000fe20000410000 */
[----:B------:R-:W-:Y:S01]  /*ba50*/  F2FP.BF16.F32.PACK_AB R100, R101, R100 ;  /* 0x000000646564723e */ /* 0x000fe200000010ff */
[----:B------:R4:W-:Y:S01]  /*ba60*/  STS [R15+0x6400], R74 ;  /* 0x0064004a0f007388 */ /* 0x0009e20000000800 */
[----:B------:R-:W-:Y:S01]  /*ba70*/  F2FP.BF16.F32.PACK_AB R102, R103, R102 ;  /* 0x000000666766723e */ /* 0x000fe200000010ff */
[C---:B------:R-:W-:Y:S01]  /*ba80*/  FMUL.FTZ R120, R17.reuse, R120 ;  /* 0x0000007811787220 */ /* 0x040fe20000410000 */
[C---:B------:R-:W-:Y:S01]  /*ba90*/  FMUL.FTZ R121, R17.reuse, R121 ;  /* 0x0000007911797220 */ /* 0x040fe20000410000 */
[----:B------:R-:W-:Y:S01]  /*baa0*/  STS [R20+0x6000], R77 ;  /* 0x0060004d14007388 */ /* 0x000fe20000000800 */
[----:B------:R-:W-:Y:S01]  /*bab0*/  FMUL.FTZ R124, R17, R124 ;  /* 0x0000007c117c7220 */ /* 0x000fe20000410000 */
[C---:B------:R-:W-:Y:S01]  /*bac0*/  FMUL.FTZ R122, R16.reuse, R122 ;  /* 0x0000007a107a7220 */ /* 0x040fe20000410000 */
[C---:B------:R-:W-:Y:S01]  /*bad0*/  FMUL.FTZ R123, R16.reuse, R123 ;  /* 0x0000007b107b7220 */ /* 0x040fe20000410000 */
[----:B------:R5:W-:Y:S01]  /*bae0*/  STS [R20+0x6400], R79 ;  /* 0x0064004f14007388 */ /* 0x000be20000000800 */
[----:B------:R-:W-:Y:S01]  /*baf0*/  F2FP.BF16.F32.PACK_AB R112, R113, R112 ;  /* 0x000000707170723e */ /* 0x000fe200000010ff */
[----:B------:R-:W2:Y:S01]  /*bb00*/  @!P1 LDC R14, c[0x0][0x2c4] ;  /* 0x0000b100ff0e9b82 */ /* 0x000ea20000000800 */
[----:B------:R-:W-:Y:S01]  /*bb10*/  F2FP.BF16.F32.PACK_AB R114, R115, R114 ;  /* 0x000000727372723e */ /* 0x000fe200000010ff */
[----:B------:R-:W-:Y:S01]  /*bb20*/  STS [R23+0x4000], R84 ;  /* 0x0040005417007388 */ /* 0x000fe20000000800 */
[----:B------:R-:W-:Y:S01]  /*bb30*/  FMUL.FTZ R17, R17, R125 ;  /* 0x0000007d11117220 */ /* 0x000fe20000410000 */
[C---:B------:R-:W-:Y:S01]  /*bb40*/  FMUL.FTZ R126, R16.reuse, R126 ;  /* 0x0000007e107e7220 */ /* 0x040fe20000410000 */
[----:B------:R-:W-:Y:S01]  /*bb50*/  FMUL.FTZ R127, R16, R127 ;  /* 0x0000007f107f7220 */ /* 0x000fe20000410000 */
[----:B------:R-:W-:Y:S01]  /*bb60*/  STS [R23+0x4400], R86 ;  /* 0x0044005617007388 */ /* 0x000fe20000000800 */
[----:B------:R-:W-:Y:S01]  /*bb70*/  F2FP.BF16.F32.PACK_AB R104, R105, R104 ;  /* 0x000000686968723e */ /* 0x000fe200000010ff */
[----:B------:R-:W1:Y:S01]  /*bb80*/  @P6 MUFU.LG2 R11, R11 ;  /* 0x0000000b000b6308 */ /* 0x000e620000000c00 */
[----:B------:R-:W-:Y:S01]  /*bb90*/  F2FP.BF16.F32.PACK_AB R106, R107, R106 ;  /* 0x0000006a6b6a723e */ /* 0x000fe200000010ff */
[----:B------:R-:W-:Y:S01]  /*bba0*/  STS [R13+0x4000], R96 ;  /* 0x004000600d007388 */ /* 0x000fe20000000800 */
[----:B------:R-:W-:Y:S01]  /*bbb0*/  F2FP.BF16.F32.PACK_AB R108, R109, R108 ;  /* 0x0000006c6d6c723e */ /* 0x000fe200000010ff */
[----:B------:R-:W3:Y:S01]  /*bbc0*/  @!P1 LDC R35, c[0x0][0x270] ;  /* 0x00009c00ff239b82 */ /* 0x000ee20000000800 */
[----:B------:R-:W-:Y:S01]  /*bbd0*/  F2FP.BF16.F32.PACK_AB R110, R111, R110 ;  /* 0x0000006e6f6e723e */ /* 0x000fe200000010ff */
[----:B------:R-:W-:Y:S01]  /*bbe0*/  STS [R13+0x4400], R98 ;  /* 0x004400620d007388 */ /* 0x000fe20000000800 */
[----:B------:R-:W-:Y:S01]  /*bbf0*/  F2FP.BF16.F32.PACK_AB R116, R117, R116 ;  /* 0x000000747574723e */ /* 0x000fe200000010ff */
[----:B------:R-:W5:Y:S01]  /*bc00*/  @P5 MUFU.LG2 R10, R10 ;  /* 0x0000000a000a5308 */ /* 0x000f620000000c00 */
[----:B------:R-:W-:Y:S01]  /*bc10*/  F2FP.BF16.F32.PACK_AB R118, R119, R118 ;  /* 0x000000767776723e */ /* 0x000fe200000010ff */
[----:B------:R-:W-:Y:S01]  /*bc20*/  STS [R23+0x6000], R88 ;  /* 0x0060005817007388 */ /* 0x000fe20000000800 */
[----:B------:R-:W-:Y:S01]  /*bc30*/  F2FP.BF16.F32.PACK_AB R19, R19, R128 ;  /* 0x000000801313723e */ /* 0x000fe200000010ff */
[----:B----4-:R-:W4:Y:S01]  /*bc40*/  @P6 LDC R15, c[0x0][0x2e8] ;  /* 0x0000ba00ff0f6b82 */ /* 0x010f220000000800 */
[----:B------:R-:W-:Y:S01]  /*bc50*/  F2FP.BF16.F32.PACK_AB R130, R131, R130 ;  /* 0x000000828382723e */ /* 0x000fe200000010ff */
[----:B------:R2:W-:Y:S01]  /*bc60*/  STS [R23+0x6400], R90 ;  /* 0x0064005a17007388 */ /* 0x0005e20000000800 */
[----:B------:R-:W-:Y:S01]  /*bc70*/  F2FP.BF16.F32.PACK_AB R120, R121, R120 ;  /* 0x000000787978723e */ /* 0x000fe200000010ff */
[----:B------:R-:W2:Y:S01]  /*bc80*/  @P4 MUFU.LG2 R9, R9 ;  /* 0x0000000900094308 */ /* 0x000ea20000000c00 */
[----:B------:R-:W-:Y:S01]  /*bc90*/  F2FP.BF16.F32.PACK_AB R122, R123, R122 ;  /* 0x0000007a7b7a723e */ /* 0x000fe200000010ff */
[----:B------:R-:W-:Y:S01]  /*bca0*/  STS [R13+0x6000], R92 ;  /* 0x0060005c0d007388 */ /* 0x000fe20000000800 */
[----:B------:R-:W-:Y:S01]  /*bcb0*/  F2FP.BF16.F32.PACK_AB R17, R17, R124 ;  /* 0x0000007c1111723e */ /* 0x000fe200000010ff */
[----:B------:R-:W3:Y:S01]  /*bcc0*/  @P5 LDC R28, c[0x0][0x2e8] ;  /* 0x0000ba00ff1c5b82 */ /* 0x000ee20000000800 */
[----:B------:R-:W-:Y:S01]  /*bcd0*/  F2FP.BF16.F32.PACK_AB R126, R127, R126 ;  /* 0x0000007e7f7e723e */ /* 0x000fe200000010ff */
[----:B------:R-:W-:Y:S01]  /*bce0*/  STS [R13+0x6400], R94 ;  /* 0x0064005e0d007388 */ /* 0x000fe20000000800 */
[----:B------:R-:W-:Y:S01]  /*bcf0*/  ISETP.NE.AND P3, PT, R21, RZ, PT ;  /* 0x000000ff1500720c */ /* 0x000fe20003f65270 */
[----:B-1----:R-:W-:Y:S01]  /*bd00*/  @P6 FMUL.FTZ R11, R11, 0.69314718246459960938 ;  /* 0x3f3172180b0b6820 */ /* 0x002fe20000410000 */
[----:B------:R-:W-:Y:S01]  /*bd10*/  PLOP3.LUT P0, PT, PT, PT, PT, 0x8, 0x0 ;  /* 0x000000000000781c */ /* 0x000fe20003f0e170 */
[----:B------:R-:W-:Y:S01]  /*bd20*/  STS [R27+0x4000], R100 ;  /* 0x004000641b007388 */ /* 0x000fe20000000800 */
[----:B------:R-:W-:Y:S01]  /*bd30*/  @!P1 PLOP3.LUT P0, PT, P3, PT, PT, 0x80, 0x0 ;  /* 0x000000000000981c */ /* 0x000fe20001f0f070 */
[----:B------:R-:W1:Y:S01]  /*bd40*/  S2UR UR4, SR_CTAID.X ;  /* 0x00000000000479c3 */ /* 0x000e620000002500 */
[----:B------:R-:W-:Y:S01]  /*bd50*/  SHF.R.S32.HI R21, RZ, 0x1f, R22 ;  /* 0x0000001fff157819 */ /* 0x000fe20000011416 */
[----:B------:R-:W-:Y:S01]  /*bd60*/  STS [R27+0x4400], R102 ;  /* 0x004400661b007388 */ /* 0x000fe20000000800 */
[----:B-----5:R-:W-:Y:S01]  /*bd70*/  MOV R20, 0x7f800000 ;  /* 0x7f80000000147802 */ /* 0x020fe20000000f00 */
[----:B------:R-:W-:Y:S01]  /*bd80*/  @P5 FMUL.FTZ R10, R10, 0.69314718246459960938 ;  /* 0x3f3172180a0a5820 */ /* 0x000fe20000410000 */
[-C--:B------:R-:W-:Y:S01]  /*bd90*/  LEA.HI R21, R21, R22.reuse, RZ, 0x3 ;  /* 0x0000001615157211 */ /* 0x080fe200078f18ff */
[----:B------:R-:W-:Y:S01]  /*bda0*/  STS [R29+0x4000], R112 ;  /* 0x004000701d007388 */ /* 0x000fe20000000800 */
[----:B------:R-:W-:Y:S01]  /*bdb0*/  @P1 MOV R30, 0x1 ;  /* 0x00000001001e1802 */ /* 0x000fe20000000f00 */
[----:B----4-:R-:W-:Y:S01]  /*bdc0*/  @P6 FFMA.FTZ R20, R164, R15, R11 ;  /* 0x0000000fa4146223 */ /* 0x010fe2000001000b */
[----:B------:R-:W-:Y:S01]  /*bdd0*/  LOP3.LUT R7, R21, 0xfffffff8, RZ, 0xc0, !PT ;  /* 0xfffffff815077812 */ /* 0x000fe200078ec0ff */
[----:B------:R-:W-:Y:S01]  /*bde0*/  STS [R29+0x4400], R114 ;  /* 0x004400721d007388 */ /* 0x000fe20000000800 */
[----:B------:R-:W-:Y:S01]  /*bdf0*/  ISETP.NE.AND P6, PT, R12, RZ, PT ;  /* 0x000000ff0c00720c */ /* 0x000fe20003fc5270 */
[----:B--2---:R-:W3:Y:S01]  /*be00*/  @P0 LDC R14, c[0x0][0x2e4] ;  /* 0x0000b900ff0e0b82 */ /* 0x004ee20000000800 */
[----:B------:R-:W-:Y:S01]  /*be10*/  IADD3 R7, -R7, R22, RZ ;  /* 0x0000001607077210 */ /* 0x000fe20007ffe1ff */
[----:B------:R-:W-:Y:S01]  /*be20*/  STS [R27+0x6000], R104 ;  /* 0x006000681b007388 */ /* 0x000fe20000000800 */
[----:B------:R-:W-:Y:S01]  /*be30*/  SHF.R.S32.HI R34, RZ, 0x3, R21 ;  /* 0x00000003ff227819 */ /* 0x000fe20000011415 */
[----:B------:R-:W-:Y:S01]  /*be40*/  @P4 FMUL.FTZ R9, R9, 0.69314718246459960938 ;  /* 0x3f31721809094820 */ /* 0x000fe20000410000 */
[----:B------:R-:W-:Y:S01]  /*be50*/  LOP3.LUT P3, RZ, R6, 0x3, RZ, 0xc0, !PT ;  /* 0x0000000306ff7812 */ /* 0x000fe2000786c0ff */
[----:B------:R2:W-:Y:S01]  /*be60*/  STS [R27+0x6400], R106 ;  /* 0x0064006a1b007388 */ /* 0x0005e20000000800 */
[C---:B------:R-:W-:Y:S01]  /*be70*/  IADD3 R11, R34.reuse, 0x10, RZ ;  /* 0x00000010220b7810 */ /* 0x040fe20007ffe0ff */
[----:B------:R-:W4:Y:S01]  /*be80*/  @P1 LDC.64 R22, c[0x0][0x2c0] ;  /* 0x0000b000ff161b82 */ /* 0x000f220000000a00 */
[----:B------:R-:W-:Y:S01]  /*be90*/  IADD3 R6, R34, 0x30, RZ ;  /* 0x0000003022067810 */ /* 0x000fe20007ffe0ff */
[----:B------:R-:W-:Y:S01]  /*bea0*/  STS [R29+0x6000], R108 ;  /* 0x0060006c1d007388 */ /* 0x000fe20000000800 */
[----:B------:R-:W-:Y:S01]  /*beb0*/  BSSY B0, `(.L_x_1971) ;  /* 0x0000060000007945 */ /* 0x000fe20003800000 */
[----:B------:R-:W5:Y:S02]  /*bec0*/  @P6 MUFU.LG2 R8, R8 ;  /* 0x0000000800086308 */ /* 0x000f640000000c00 */
[----:B------:R5:W-:Y:S02]  /*bed0*/  STS [R29+0x6400], R110 ;  /* 0x0064006e1d007388 */ /* 0x000be40000000800 */
[----:B------:R-:W1:Y:S02]  /*bee0*/  @P4 LDC R15, c[0x0][0x2e8] ;  /* 0x0000ba00ff0f4b82 */ /* 0x000e640000000800 */
[----:B------:R1:W-:Y:S04]  /*bef0*/  STS [R31+0x4000], R116 ;  /* 0x004000741f007388 */ /* 0x0003e80000000800 */
[----:B------:R1:W-:Y:S02]  /*bf00*/  STS [R31+0x4400], R118 ;  /* 0x004400761f007388 */ /* 0x0003e40000000800 */
[----:B------:R-:W1:Y:S01]  /*bf10*/  @P6 LDC R21, c[0x0][0x2e8] ;  /* 0x0000ba00ff156b82 */ /* 0x000e620000000800 */
[----:B---3--:R-:W-:Y:S01]  /*bf20*/  @!P1 IMAD R30, R14, R35, RZ ;  /* 0x000000230e1e9224 */ /* 0x008fe200078e02ff */
[----:B------:R3:W-:Y:S01]  /*bf30*/  STS [R33+0x4000], R19 ;  /* 0x0040001321007388 */ /* 0x0007e20000000800 */
[----:B------:R-:W-:-:S02]  /*bf40*/  ISETP.GE.AND P0, PT, R11, R166, PT ;  /* 0x000000a60b00720c */ /* 0x000fc40003f06270 */
[----:B------:R-:W-:Y:S01]  /*bf50*/  MOV R11, 0x7f800000 ;  /* 0x7f800000000b7802 */ /* 0x000fe20000000f00 */
[----:B------:R3:W-:Y:S01]  /*bf60*/  STS [R33+0x4400], R130 ;  /* 0x0044008221007388 */ /* 0x0007e20000000800 */
[----:B------:R-:W-:Y:S01]  /*bf70*/  @P5 FFMA.FTZ R11, R3, R28, R10 ;  /* 0x0000001c030b5223 */ /* 0x000fe2000001000a */
[----:B--2---:R-:W2:Y:S01]  /*bf80*/  @P1 LDC R27, c[0x0][0x2c0] ;  /* 0x0000b000ff1b1b82 */ /* 0x004ea20000000800 */
[----:B------:R-:W-:Y:S01]  /*bf90*/  IADD3 R3, R34, 0x20, RZ ;  /* 0x0000002022037810 */ /* 0x000fe20007ffe0ff */
[----:B------:R3:W-:Y:S01]  /*bfa0*/  STS [R31+0x6000], R120 ;  /* 0x006000781f007388 */ /* 0x0007e20000000800 */
[----:B----4-:R-:W-:Y:S01]  /*bfb0*/  @P1 IMAD R23, R23, R22, RZ ;  /* 0x0000001617171224 */ /* 0x010fe200078e02ff */
[----:B------:R-:W-:Y:S02]  /*bfc0*/  P2R R12, PR, RZ, 0x1 ;  /* 0x00000001ff0c7803 */ /* 0x000fe40000000000 */
[----:B------:R3:W-:Y:S01]  /*bfd0*/  STS [R31+0x6400], R122 ;  /* 0x0064007a1f007388 */ /* 0x0007e20000000800 */
[----:B------:R-:W-:Y:S01]  /*bfe0*/  @!P1 MOV R23, R14 ;  /* 0x0000000e00179202 */ /* 0x000fe20000000f00 */
[----:B-----5:R-:W-:Y:S01]  /*bff0*/  @P6 FMUL.FTZ R29, R8, 0.69314718246459960938 ;  /* 0x3f317218081d6820 */ /* 0x020fe20000410000 */
[----:B------:R-:W-:Y:S01]  /*c000*/  ISETP.GE.AND P0, PT, R3, R166, PT ;  /* 0x000000a60300720c */ /* 0x000fe20003f06270 */
[----:B------:R3:W-:Y:S01]  /*c010*/  STS [R33+0x6000], R17 ;  /* 0x0060001121007388 */ /* 0x0007e20000000800 */
[----:B------:R-:W-:Y:S01]  /*c020*/  MOV R10, 0x7f800000 ;  /* 0x7f800000000a7802 */ /* 0x000fe20000000f00 */
[----:B-1----:R-:W-:Y:S01]  /*c030*/  @P4 FFMA.FTZ R10, R2, R15, R9 ;  /* 0x0000000f020a4223 */ /* 0x002fe20000010009 */
[----:B------:R-:W-:Y:S01]  /*c040*/  MOV R15, 0x7f800000 ;  /* 0x7f800000000f7802 */ /* 0x000fe20000000f00 */
[----:B------:R3:W-:Y:S01]  /*c050*/  STS [R33+0x6400], R126 ;  /* 0x0064007e21007388 */ /* 0x0007e20000000800 */
[----:B------:R-:W-:Y:S01]  /*c060*/  @P6 FFMA.FTZ R15, R0, R21, R29 ;  /* 0x00000015000f6223 */ /* 0x000fe2000001001d */
[----:B------:R-:W-:Y:S01]  /*c070*/  SHF.L.U32 R21, R7, 0x3, RZ ;  /* 0x0000000307157819 */ /* 0x000fe200000006ff */
[----:B------:R-:W-:Y:S01]  /*c080*/  BAR.SYNC.DEFER_BLOCKING 0x0 ;  /* 0x0000000000007b1d */ /* 0x000fe20000010000 */
[----:B------:R-:W-:-:S05]  /*c090*/  @!P1 MOV R27, 0x1 ;  /* 0x00000001001b9802 */ /* 0x000fca0000000f00 */
[----:B------:R-:W1:Y:S01]  /*c0a0*/  S2R R13, SR_CTAID.Y ;  /* 0x00000000000d7919 */ /* 0x000e620000002600 */
[----:B--2---:R-:W-:Y:S01]  /*c0b0*/  IMAD R3, R27, UR4, RZ ;  /* 0x000000041b037c24 */ /* 0x004fe2000f8e02ff */
[----:B------:R-:W2:Y:S04]  /*c0c0*/  S2R R26, SR_CTAID.Z ;  /* 0x00000000001a7919 */ /* 0x000ea80000002700 */
[----:B------:R-:W-:-:S04]  /*c0d0*/  SHF.L.U32 R3, R3, 0x7, RZ ;  /* 0x0000000703037819 */ /* 0x000fc800000006ff */
[----:B------:R-:W-:Y:S01]  /*c0e0*/  SHF.R.S32.HI R9, RZ, 0x1f, R3 ;  /* 0x0000001fff097819 */ /* 0x000fe20000011403 */
[----:B------:R3:W4:Y:S01]  /*c0f0*/  LDS.128 R16, [R165+0x3800] ;  /* 0x00380000a5107984 */ /* 0x0007220000000c00 */
[----:B-1----:R-:W-:-:S05]  /*c100*/  IMAD R13, R13, R30, RZ ;  /* 0x0000001e0d0d7224 */ /* 0x002fca00078e02ff */
[----:B------:R-:W-:Y:S02]  /*c110*/  SEL R14, R13, RZ, !P2 ;  /* 0x000000ff0d0e7207 */ /* 0x000fe40005000000 */
[----:B------:R-:W-:Y:S02]  /*c120*/  P2R R13, PR, RZ, 0x1 ;  /* 0x00000001ff0d7803 */ /* 0x000fe40000000000 */
[----:B------:R-:W-:Y:S01]  /*c130*/  ISETP.GE.AND P0, PT, R6, R166, PT ;  /* 0x000000a60600720c */ /* 0x000fe20003f06270 */
[----:B--2---:R-:W-:-:S03]  /*c140*/  IMAD R23, R26, R23, R14 ;  /* 0x000000171a177224 */ /* 0x004fc600078e020e */
[----:B------:R-:W-:Y:S02]  /*c150*/  P2R R14, PR, RZ, 0x1 ;  /* 0x00000001ff0e7803 */ /* 0x000fe40000000000 */
[--C-:B------:R-:W-:Y:S02]  /*c160*/  IADD3 R22, P1, P0, R3, R24, R23.reuse ;  /* 0x0000001803167210 */ /* 0x100fe4000783e017 */
[----:B------:R-:W-:-:S04]  /*c170*/  SHF.R.S32.HI R24, RZ, 0x1f, R23 ;  /* 0x0000001fff187819 */ /* 0x000fc80000011417 */
[----:B------:R-:W-:Y:S01]  /*c180*/  IADD3.X R24, R9, R25, R24, P1, P0 ;  /* 0x0000001909187210 */ /* 0x000fe20000fe0418 */
[----:B---34-:R-:W-:Y:S06]  /*c190*/  @P3 BRA `(.L_x_1972) ;  /* 0x0000000000c43947 */ /* 0x018fec0003800000 */
[----:B------:R-:W1:Y:S02]  /*c1a0*/  S2R R0, SR_TID.X ;  /* 0x0000000000007919 */ /* 0x000e640000002100 */
[----:B-1----:R-:W-:-:S04]  /*c1b0*/  SHF.R.S32.HI R3, RZ, 0x1f, R0 ;  /* 0x0000001fff037819 */ /* 0x002fc80000011400 */
[----:B------:R-:W-:-:S04]  /*c1c0*/  LEA.HI R2, R3, R0, RZ, 0x5 ;  /* 0x0000000003027211 */ /* 0x000fc800078f28ff */
[----:B------:R-:W-:Y:S02]  /*c1d0*/  LOP3.LUT R7, R2, 0xffffffe0, RZ, 0xc0, !PT ;  /* 0xffffffe002077812 */ /* 0x000fe400078ec0ff */
[--C-:B------:R-:W-:Y:S02]  /*c1e0*/  SHF.R.S32.HI R3, RZ, 0x5, R2.reuse ;  /* 0x00000005ff037819 */ /* 0x100fe40000011402 */
[----:B------:R-:W-:Y:S01]  /*c1f0*/  SHF.R.S32.HI R2, RZ, 0x1f, R2 ;  /* 0x0000001fff027819 */ /* 0x000fe20000011402 */
[----:B------:R-:W-:-:S03]  /*c200*/  IMAD.IADD R7, R0, 0x1, -R7 ;  /* 0x0000000100077824 */ /* 0x000fc600078e0a07 */
[----:B------:R-:W-:Y:S02]  /*c210*/  LEA.HI R2, R2, R3, RZ, 0x2 ;  /* 0x0000000302027211 */ /* 0x000fe400078f10ff */
[----:B------:R-:W-:Y:S02]  /*c220*/  SHF.R.S32.HI R0, RZ, 0x1f, R7 ;  /* 0x0000001fff007819 */ /* 0x000fe40000011407 */
[----:B------:R-:W-:Y:S02]  /*c230*/  LOP3.LUT R2, R2, 0xffffffc, RZ, 0xc0, !PT ;  /* 0x0ffffffc02027812 */ /* 0x000fe400078ec0ff */
[----:B------:R-:W-:-:S03]  /*c240*/  LEA.HI R0, R0, R7, RZ, 0x2 ;  /* 0x0000000700007211 */ /* 0x000fc600078f10ff */
[----:B------:R-:W-:Y:S01]  /*c250*/  IMAD.IADD R2, R3, 0x1, -R2 ;  /* 0x0000000103027824 */ /* 0x000fe200078e0a02 */
        /* <DEDUP_REMOVED lines=8> */
[C---:B------:R-:W-:Y:S02]  /*c2e0*/  @!P3 IMAD R23, R28.reuse, R27, RZ ;  /* 0x0000001b1c17b224 */ /* 0x040fe400078e02ff */
[----:B------:R-:W-:-:S03]  /*c2f0*/  VIADD R28, R28, 0x48 ;  /* 0x000000481c1c7836 */ /* 0x000fc60000000000 */
[C---:B------:R-:W-:Y:S01]  /*c300*/  @!P3 IADD3 R9, P0, R23.reuse, R22, RZ ;  /* 0x000000161709b210 */ /* 0x040fe20007f1e0ff */
[-C--:B------:R-:W-:Y:S01]  /*c310*/  @!P1 IMAD R29, R0, R27.reuse, RZ ;  /* 0x0000001b001d9224 */ /* 0x080fe200078e02ff */
[----:B------:R-:W2:Y:S02]  /*c320*/  @!P2 LDC.64 R6, c[0x0][0x2b0] ;  /* 0x0000ac00ff06ab82 */ /* 0x000ea40000000a00 */
[----:B------:R-:W-:Y:S01]  /*c330*/  @!P3 LEA.HI.X.SX32 R30, R23, R24, 0x1, P0 ;  /* 0x00000018171eb211 */ /* 0x000fe200000f0eff */
[----:B------:R-:W-:Y:S01]  /*c340*/  @!P2 IMAD R23, R8, R27, RZ ;  /* 0x0000001b0817a224 */ /* 0x000fe200078e02ff */
[----:B-1----:R-:W-:-:S04]  /*c350*/  @!P3 LEA R32, P0, R9, R2, 0x2 ;  /* 0x000000020920b211 */ /* 0x002fc800078010ff */
[----:B------:R-:W-:Y:S02]  /*c360*/  @!P3 LEA.HI.X R33, R9, R3, R30, 0x2, P0 ;  /* 0x000000030921b211 */ /* 0x000fe400000f141e */
[----:B------:R-:W-:Y:S01]  /*c370*/  ISETP.GE.AND P0, PT, R28, R166, PT ;  /* 0x000000a61c00720c */ /* 0x000fe20003f06270 */
[----:B------:R-:W1:Y:S02]  /*c380*/  @!P1 LDC.64 R2, c[0x0][0x2b0] ;  /* 0x0000ac00ff029b82 */ /* 0x000e640000000a00 */
[----:B------:R3:W-:Y:S01]  /*c390*/  @!P3 STG.E desc[UR22][R32.64], R20 ;  /* 0x000000142000b986 */ /* 0x0007e2000c101916 */
[----:B------:R-:W-:-:S04]  /*c3a0*/  @!P2 IADD3 R25, P3, R23, R22, RZ ;  /* 0x000000161719a210 */ /* 0x000fc80007f7e0ff */
[----:B------:R-:W-:Y:S02]  /*c3b0*/  @!P2 LEA.HI.X.SX32 R0, R23, R24, 0x1, P3 ;  /* 0x000000181700a211 */ /* 0x000fe400018f0eff */
[----:B--2---:R-:W-:-:S03]  /*c3c0*/  @!P2 LEA R6, P3, R25, R6, 0x2 ;  /* 0x000000061906a211 */ /* 0x004fc600078610ff */
[----:B------:R-:W2:Y:S01]  /*c3d0*/  @!P0 LDC.64 R8, c[0x0][0x2b0] ;  /* 0x0000ac00ff088b82 */ /* 0x000ea20000000a00 */
        /* <DEDUP_REMOVED lines=10> */
[----:B--2---:R-:W-:-:S04]  /*c480*/  @!P0 LEA R8, P3, R22, R8, 0x2 ;  /* 0x0000000816088211 */ /* 0x004fc800078610ff */
[----:B------:R-:W-:-:S05]  /*c490*/  @!P0 LEA.HI.X R9, R22, R9, R24, 0x2, P3 ;  /* 0x0000000916098211 */ /* 0x000fca00018f1418 */
[----:B------:R3:W-:Y:S04]  /*c4a0*/  @!P0 STG.E desc[UR22][R8.64], R15 ;  /* 0x0000000f08008986 */ /* 0x0007e8000c101916 */
.L_x_1972:
[----:B------:R-:W-:Y:S05]  /*c4b0*/  BSYNC B0 ;  /* 0x0000000000007941 */ /* 0x000fea0003800000 */
.L_x_1971:
[----:B---3--:R1:W5:Y:S01]  /*c4c0*/  LDL R15, [R1+0x2c] ;  /* 0x00002c00010f7983 */ /* 0x0083620000100800 */
[----:B------:R-:W-:Y:S01]  /*c4d0*/  IADD3 R22, P0, R21, R4, RZ ;  /* 0x0000000415167210 */ /* 0x000fe20007f1e0ff */
[----:B------:R-:W-:Y:S01]  /*c4e0*/  VIADD R3, R34, 0x50 ;  /* 0x0000005022037836 */ /* 0x000fe20000000000 */
[----:B------:R-:W-:Y:S01]  /*c4f0*/  SHF.R.S32.HI R4, RZ, 0x1f, R26 ;  /* 0x0000001fff047819 */ /* 0x000fe2000001141a */
[----:B------:R-:W2:Y:S01]  /*c500*/  S2R R6, SR_CTAID.X ;  /* 0x0000000000067919 */ /* 0x000ea20000002500 */
[----:B------:R-:W-:Y:S01]  /*c510*/  SHF.R.S32.HI R35, RZ, 0x1f, R34 ;  /* 0x0000001fff237819 */ /* 0x000fe20000011422 */
[----:B------:R-:W-:Y:S01]  /*c520*/  ULDC.64 UR4, c[0x0][0x2a0] ;  /* 0x0000a80000047ab9 */ /* 0x000fe20000000a00 */
[----:B------:R-:W-:Y:S01]  /*c530*/  SHF.R.S32.HI R2, RZ, 0x1f, R21 ;  /* 0x0000001fff027819 */ /* 0x000fe20000011415 */
[----:B------:R1:W3:Y:S01]  /*c540*/  LDS.128 R8, [R165] ;  /* 0x00000000a5087984 */ /* 0x0002e20000000c00 */
[-C--:B------:R-:W-:Y:S01]  /*c550*/  ISETP.GE.AND P6, PT, R3, R166.reuse, PT ;  /* 0x000000a60300720c */ /* 0x080fe20003fc6270 */
[----:B------:R-:W-:Y:S01]  /*c560*/  IMAD R3, R4, UR4, RZ ;  /* 0x0000000404037c24 */ /* 0x000fe2000f8e02ff */
[----:B------:R-:W-:Y:S01]  /*c570*/  IADD3.X R23, R2, R5, RZ, P0, !PT ;  /* 0x0000000502177210 */ /* 0x000fe200007fe4ff */
[C---:B------:R-:W-:Y:S01]  /*c580*/  VIADD R0, R34.reuse, 0x40 ;  /* 0x0000004022007836 */ /* 0x040fe20000000000 */
[C---:B------:R-:W-:Y:S01]  /*c590*/  ISETP.GE.AND P0, PT, R34.reuse, R166, PT ;  /* 0x000000a62200720c */ /* 0x040fe20003f06270 */
[----:B------:R-:W-:Y:S01]  /*c5a0*/  BSSY B0, `(.L_x_1973) ;  /* 0x0000017000007945 */ /* 0x000fe20003800000 */
[----:B------:R-:W-:-:S02]  /*c5b0*/  VIADD R2, R34, 0x60 ;  /* 0x0000006022027836 */ /* 0x000fc40000000000 */
[----:B------:R-:W-:Y:S01]  /*c5c0*/  ISETP.GE.AND P3, PT, R0, R166, PT ;  /* 0x000000a60000720c */ /* 0x000fe20003f66270 */
[C---:B------:R-:W-:Y:S02]  /*c5d0*/  IMAD R0, R26.reuse, UR5, R3 ;  /* 0x000000051a007c24 */ /* 0x040fe4000f8e0203 */
[----:B------:R-:W-:-:S05]  /*c5e0*/  IMAD.WIDE.U32 R22, R26, UR4, R22 ;  /* 0x000000041a167c25 */ /* 0x000fca000f8e0016 */
[----:B------:R-:W-:Y:S01]  /*c5f0*/  IADD3 R27, R23, R0, RZ ;  /* 0x00000000171b7210 */ /* 0x000fe20007ffe0ff */
[----:B--2---:R-:W-:Y:S02]  /*c600*/  IMAD.WIDE R24, R6, 0x80, R34 ;  /* 0x0000008006187825 */ /* 0x004fe400078e0222 */
[----:B------:R1:W2:Y:S01]  /*c610*/  LDS.128 R4, [R165+0x4000] ;  /* 0x00400000a5047984 */ /* 0x0002a20000000c00 */
[----:B------:R-:W-:Y:S05]  /*c620*/  @P0 BRA `(.L_x_1974) ;  /* 0x0000000000380947 */ /* 0x000fea0003800000 */
        /* <DEDUP_REMOVED lines=12> */
[----:B---3--:R4:W-:Y:S04]  /*c6f0*/  @!P1 STG.E.128 desc[UR22][R30.64], R8 ;  /* 0x000000081e009986 */ /* 0x0089e8000c101d16 */
[----:B--2---:R4:W-:Y:S02]  /*c700*/  @!P0 STG.E.128 desc[UR22][R30.64+0x80], R4 ;  /* 0x000080041e008986 */ /* 0x0049e4000c101d16 */
.L_x_1974:
[----:B------:R-:W-:Y:S05]  /*c710*/  BSYNC B0 ;  /* 0x0000000000007941 */ /* 0x000fea0003800000 */
.L_x_1973:
[----:B---34-:R3:W4:Y:S01]  /*c720*/  LDS.128 R8, [R165+0x800] ;  /* 0x00080000a5087984 */ /* 0x0187220000000c00 */
[----:B------:R-:W-:Y:S01]  /*c730*/  ISETP.NE.AND P0, PT, R12, RZ, PT ;  /* 0x000000ff0c00720c */ /* 0x000fe20003f05270 */
[----:B------:R-:W-:Y:S01]  /*c740*/  BSSY B0, `(.L_x_1975) ;  /* 0x0000016000007945 */ /* 0x000fe20003800000 */
[----:B------:R-:W-:Y:S01]  /*c750*/  ISETP.GE.AND P5, PT, R2, R166, PT ;  /* 0x000000a60200720c */ /* 0x000fe20003fa6270 */
[----:B--2---:R3:W2:Y:S01]  /*c760*/  LDS.128 R4, [R165+0x4800] ;  /* 0x00480000a5047984 */ /* 0x0046a20000000c00 */
[----:B------:R-:W-:-:S09]  /*c770*/  VIADD R34, R34, 0x70 ;  /* 0x0000007022227836 */ /* 0x000fd20000000000 */
        /* <DEDUP_REMOVED lines=17> */
[----:B--2---:R4:W-:Y:S02]  /*c890*/  @!P0 STG.E.128 desc[UR22][R2.64+0x80], R4 ;  /* 0x0000800402008986 */ /* 0x0049e4000c101d16 */
.L_x_1976:
[----:B------:R-:W-:Y:S05]  /*c8a0*/  BSYNC B0 ;  /* 0x0000000000007941 */ /* 0x000fea0003800000 */
.L_x_1975:
[----:B----4-:R4:W1:Y:S01]  /*c8b0*/  LDS.128 R8, [R165+0x1000] ;  /* 0x00100000a5087984 */ /* 0x0108620000000c00 */
[----:B------:R-:W-:Y:S01]  /*c8c0*/  ISETP.NE.AND P0, PT, R13, RZ, PT ;  /* 0x000000ff0d00720c */ /* 0x000fe20003f05270 */
[----:B------:R-:W-:Y:S01]  /*c8d0*/  BSSY B0, `(.L_x_1977) ;  /* 0x0000015000007945 */ /* 0x000fe20003800000 */
[----:B------:R-:W-:Y:S01]  /*c8e0*/  ISETP.GE.AND P4, PT, R34, R166, PT ;  /* 0x000000a62200720c */ /* 0x000fe20003f86270 */
[----:B--2---:R4:W2:Y:S10]  /*c8f0*/  LDS.128 R4, [R165+0x5000] ;  /* 0x00500000a5047984 */ /* 0x0048b40000000c00 */
        /* <DEDUP_REMOVED lines=17> */
[----:B--2---:R1:W-:Y:S02]  /*ca10*/  @!P0 STG.E.128 desc[UR22][R2.64+0x80], R4 ;  /* 0x0000800402008986 */ /* 0x0043e4000c101d16 */
.L_x_1978:
[----:B------:R-:W-:Y:S05]  /*ca20*/  BSYNC B0 ;  /* 0x0000000000007941 */ /* 0x000fea0003800000 */
.L_x_1977:
[----:B-1----:R1:W1:Y:S01]  /*ca30*/  LDS.128 R8, [R165+0x1800] ;  /* 0x00180000a5087984 */ /* 0x0022620000000c00 */
[----:B------:R-:W-:Y:S01]  /*ca40*/  ISETP.NE.AND P0, PT, R14, RZ, PT ;  /* 0x000000ff0e00720c */ /* 0x000fe20003f05270 */
[----:B------:R-:W-:Y:S02]  /*ca50*/  BSSY B0, `(.L_x_1979) ;  /* 0x0000014000007945 */ /* 0x000fe40003800000 */
[----:B--2---:R2:W1:Y:S10]  /*ca60*/  LDS.128 R4, [R165+0x5800] ;  /* 0x00580000a5047984 */ /* 0x0044740000000c00 */
        /* <DEDUP_REMOVED lines=18> */
.L_x_1980:
[----:B------:R-:W-:Y:S05]  /*cb90*/  BSYNC B0 ;  /* 0x0000000000007941 */ /* 0x000fea0003800000 */
.L_x_1979:
        /* <DEDUP_REMOVED lines=21> */
.L_x_1982:
[----:B------:R-:W-:Y:S05]  /*ccf0*/  BSYNC B0 ;  /* 0x0000000000007941 */ /* 0x000fea0003800000 */
.L_x_1981:
        /* <DEDUP_REMOVED lines=21> */
.L_x_1984:
[----:B------:R-:W-:Y:S05]  /*ce50*/  BSYNC B0 ;  /* 0x0000000000007941 */ /* 0x000fea0003800000 */
.L_x_1983:
        /* <DEDUP_REMOVED lines=21> */
.L_x_1986:
[----:B------:R-:W-:Y:S05]  /*cfb0*/  BSYNC B0 ;  /* 0x0000000000007941 */ /* 0x000fea0003800000 */
.L_x_1985:
        /* <DEDUP_REMOVED lines=21> */
.L_x_1935:
[----:B------:R-:W2:Y:S01]  /*d110*/  LDL R17, [R1+0x20] ;  /* 0x0000200001117983 */ /* 0x000ea20000100800 */
[----:B------:R-:W1:Y:S01]  /*d120*/  LDC.U8 R0, c[0x0][0x3d9] ;  /* 0x0000f640ff007b82 */ /* 0x000e620000000000 */
[----:B------:R-:W-:-:S04]  /*d130*/  LEA.HI R24, R3, R80, RZ, 0x3 ;  /* 0x0000005003187211 */ /* 0x000fc800078f18ff */
[----:B------:R-:W-:-:S03]  /*d140*/  LOP3.LUT R3, R24, 0xfffffff8, RZ, 0xc0, !PT ;  /* 0xfffffff818037812 */ /* 0x000fc600078ec0ff */
[----:B------:R-:W3:Y:S01]  /*d150*/  LDC.U8 R2, c[0x0][0x3d8] ;  /* 0x0000f600ff027b82 */ /* 0x000ee20000000000 */
[----:B-1----:R-:W-:Y:S02]  /*d160*/  ISETP.NE.AND P1, PT, R0, RZ, PT ;  /* 0x000000ff0000720c */ /* 0x002fe40003f25270 */
[----:B---3--:R-:W-:-:S04]  /*d170*/  ISETP.NE.AND P2, PT, R2, RZ, PT ;  /* 0x000000ff0200720c */ /* 0x008fc80003f45270 */
[----:B------:R-:W-:-:S07]  /*d180*/  ISETP.EQ.AND P5, PT, R0, RZ, P2 ;  /* 0x000000ff0000720c */ /* 0x000fce00017a2270 */
[----:B------:R-:W1:Y:S01]  /*d190*/  @P1 LDC.64 R4, c[0x0][0x2c0] ;  /* 0x0000b000ff041b82 */ /* 0x000e620000000a00 */
[----:B------:R-:W-:Y:S02]  /*d1a0*/  @P1 IMAD.MOV.U32 R0, RZ, RZ, 0x1 ;  /* 0x00000001ff001424 */ /* 0x000fe400078e00ff */
[----:B-1----:R-:W-:Y:S01]  /*d1b0*/  @P1 IMAD R5, R5, R4, RZ ;  /* 0x0000000405051224 */ /* 0x002fe200078e02ff */
[----:B--2---:R-:W-:-:S13]  /*d1c0*/  ISETP.NE.AND P0, PT, R17, -0x1, PT ;  /* 0xffffffff1100780c */ /* 0x004fda0003f05270 */
[----:B------:R-:W1:Y:S01]  /*d1d0*/  @!P0 LDC.64 R6, c[0x0][0x290] ;  /* 0x0000a400ff068b82 */ /* 0x000e620000000a00 */
[----:B------:R-:W-:-:S07]  /*d1e0*/  @!P0 SHF.R.S32.HI R13, RZ, 0x1f, R89 ;  /* 0x0000001fff0d8819 */ /* 0x000fce0000011459 */
[----:B------:R-:W2:Y:S01]  /*d1f0*/  @P0 LDC.64 R8, c[0x0][0x298] ;  /* 0x0000a600ff080b82 */ /* 0x000ea20000000a00 */
[-C--:B-1----:R-:W-:Y:S02]  /*d200*/  @!P0 IMAD R10, R13, R6.reuse, RZ ;  /* 0x000000060d0a8224 */ /* 0x082fe400078e02ff */
[----:B------:R-:W-:Y:S01]  /*d210*/  @!P0 IMAD.WIDE.U32 R12, R89, R6, RZ ;  /* 0x00000006590c8225 */ /* 0x000fe200078e00ff */
[----:B------:R-:W-:-:S04]  /*d220*/  IADD3 R6, -R3, R80, RZ ;  /* 0x0000005003067210 */ /* 0x000fc80007ffe1ff */
[----:B------:R-:W1:Y:S01]  /*d230*/  @P1 LDC R3, c[0x0][0x2c0] ;  /* 0x0000b000ff031b82 */ /* 0x000e620000000800 */
[----:B------:R-:W-:Y:S02]  /*d240*/  @!P0 IMAD R10, R89, R7, R10 ;  /* 0x00000007590a8224 */ /* 0x000fe400078e020a */
[----:B--2---:R-:W-:-:S04]  /*d250*/  @P0 IMAD.WIDE.U32 R14, R17, R8, RZ ;  /* 0x00000008110e0225 */ /* 0x004fc800078e00ff */
[----:B------:R-:W-:Y:S02]  /*d260*/  @P0 IMAD R9, R17, R9, R15 ;  /* 0x0000000911090224 */ /* 0x000fe400078e020f */
[----:B------:R-:W-:Y:S01]  /*d270*/  @P0 IMAD.MOV.U32 R7, RZ, RZ, R14 ;  /* 0x000000ffff070224 */ /* 0x000fe200078e000e */
[----:B------:R-:W-:Y:S01]  /*d280*/  @!P0 MOV R7, R12 ;  /* 0x0000000c00078202 */ /* 0x000fe20000000f00 */
[----:B------:R-:W-:Y:S01]  /*d290*/  @!P0 IMAD.IADD R9, R13, 0x1, R10 ;  /* 0x000000010d098824 */ /* 0x000fe200078e020a */
[----:B------:R-:W-:Y:S06]  /*d2a0*/  @P1 BRA `(.L_x_1987) ;  /* 0x0000000000181947 */ /* 0x000fec0003800000 */
[----:B------:R-:W2:Y:S01]  /*d2b0*/  LDC R5, c[0x0][0x2c4] ;  /* 0x0000b100ff057b82 */ /* 0x000ea20000000800 */
[----:B------:R-:W-:Y:S02]  /*d2c0*/  ISETP.NE.AND P0, PT, R2, RZ, PT ;  /* 0x000000ff0200720c */ /* 0x000fe40003f05270 */
[----:B-1----:R-:W-:-:S05]  /*d2d0*/  MOV R3, 0x1 ;  /* 0x0000000100037802 */ /* 0x002fca0000000f00 */
[----:B------:R-:W1:Y:S08]  /*d2e0*/  LDC R0, c[0x0][0x270] ;  /* 0x00009c00ff007b82 */ /* 0x000e700000000800 */
[----:B--2---:R-:W1:Y:S02]  /*d2f0*/  @P0 LDC R5, c[0x0][0x2e4] ;  /* 0x0000b900ff050b82 */ /* 0x004e640000000800 */
[----:B-1----:R-:W-:-:S07]  /*d300*/  IMAD R0, R5, R0, RZ ;  /* 0x0000000005007224 */ /* 0x002fce00078e02ff */
.L_x_1987:
[----:B------:R-:W2:Y:S01]  /*d310*/  S2R R10, SR_CTAID.X ;  /* 0x00000000000a7919 */ /* 0x000ea20000002500 */
[----:B------:R-:W-:Y:S01]  /*d320*/  IMAD.IADD R11, R11, 0x1, -R84 ;  /* 0x000000010b0b7824 */ /* 0x000fe200078e0a54 */
[C---:B------:R-:W-:Y:S01]  /*d330*/  ISETP.NE.AND P6, PT, R6.reuse, RZ, PT ;  /* 0x000000ff0600720c */ /* 0x040fe20003fc5270 */
[----:B------:R-:W3:Y:S01]  /*d340*/  @P5 LDC R8, c[0x0][0x2c4] ;  /* 0x0000b100ff085b82 */ /* 0x000ee20000000800 */
[----:B------:R-:W-:Y:S01]  /*d350*/  SHF.R.S32.HI R24, RZ, 0x3, R24 ;  /* 0x00000003ff187819 */ /* 0x000fe20000011418 */
[----:B------:R-:W-:Y:S01]  /*d360*/  IMAD.SHL.U32 R6, R6, 0x8, RZ ;  /* 0x0000000806067824 */ /* 0x000fe200078e00ff */
[----:B------:R-:W-:Y:S01]  /*d370*/  SHF.R.S32.HI R27, RZ, 0x1f, R88 ;  /* 0x0000001fff1b7819 */ /* 0x000fe20000011458 */
[----:B------:R-:W-:Y:S01]  /*d380*/  ULDC.64 UR4, c[0x0][0x2a0] ;  /* 0x0000a80000047ab9 */ /* 0x000fe20000000a00 */
[C---:B------:R-:W-:Y:S01]  /*d390*/  ISETP.GE.AND P1, PT, R24.reuse, R11, PT ;  /* 0x0000000b1800720c */ /* 0x040fe20003f26270 */
[----:B------:R-:W-:Y:S01]  /*d3a0*/  VIADD R4, R24, 0x10 ;  /* 0x0000001018047836 */ /* 0x000fe20000000000 */
[C---:B------:R-:W-:Y:S01]  /*d3b0*/  IADD3 R20, P0, R6.reuse, R7, RZ ;  /* 0x0000000706147210 */ /* 0x040fe20007f1e0ff */
[----:B------:R-:W-:Y:S01]  /*d3c0*/  IMAD R27, R27, UR4, RZ ;  /* 0x000000041b1b7c24 */ /* 0x000fe2000f8e02ff */
[----:B------:R-:W-:Y:S01]  /*d3d0*/  SHF.R.S32.HI R25, RZ, 0x1f, R24 ;  /* 0x0000001fff197819 */ /* 0x000fe20000011418 */
[----:B------:R-:W-:Y:S01]  /*d3e0*/  BSSY B0, `(.L_x_1988) ;  /* 0x000001a000007945 */ /* 0x000fe20003800000 */
[----:B------:R-:W-:Y:S01]  /*d3f0*/  LEA.HI.X.SX32 R21, R6, R9, 0x1, P0 ;  /* 0x0000000906157211 */ /* 0x000fe200000f0eff */
[----:B------:R-:W-:Y:S01]  /*d400*/  IMAD R27, R88, UR5, R27 ;  /* 0x00000005581b7c24 */ /* 0x000fe2000f8e021b */
[C---:B------:R-:W-:Y:S01]  /*d410*/  IADD3 R2, R24.reuse, 0x20, RZ ;  /* 0x0000002018027810 */ /* 0x040fe20007ffe0ff */
[----:B------:R-:W-:Y:S01]  /*d420*/  VIADD R18, R24, 0x30 ;  /* 0x0000003018127836 */ /* 0x000fe20000000000 */
[-C--:B------:R-:W-:Y:S01]  /*d430*/  ISETP.GE.AND P3, PT, R4, R11.reuse, PT ;  /* 0x0000000b0400720c */ /* 0x080fe20003f66270 */
[----:B------:R-:W-:Y:S01]  /*d440*/  IMAD.WIDE.U32 R20, R88, UR4, R20 ;  /* 0x0000000458147c25 */ /* 0x000fe2000f8e0014 */
[----:B------:R-:W-:-:S03]  /*d450*/  ISETP.GE.AND P4, PT, R2, R11, PT ;  /* 0x0000000b0200720c */ /* 0x000fc60003f86270 */
[----:B------:R-:W-:Y:S01]  /*d460*/  VIADD R7, R6, 0x40 ;  /* 0x0000004006077836 */ /* 0x000fe20000000000 */
[----:B------:R-:W-:Y:S01]  /*d470*/  IADD3 R27, R27, R21, RZ ;  /* 0x000000151b1b7210 */ /* 0x000fe20007ffe0ff */
[----:B--2---:R-:W-:Y:S01]  /*d480*/  IMAD.WIDE R28, R10, 0x80, R24 ;  /* 0x000000800a1c7825 */ /* 0x004fe200078e0218 */
[----:B------:R-:W-:Y:S07]  /*d490*/  @P1 BRA `(.L_x_1989) ;  /* 0x0000000000381947 */ /* 0x000fee0003800000 */
        /* <DEDUP_REMOVED lines=14> */
.L_x_1989:
[----:B------:R-:W-:Y:S05]  /*d580*/  BSYNC B0 ;  /* 0x0000000000007941 */ /* 0x000fea0003800000 */
.L_x_1988:
[----:B------:R-:W-:Y:S01]  /*d590*/  ISETP.GE.AND P0, PT, R18, R11, PT ;  /* 0x0000000b1200720c */ /* 0x000fe20003f06270 */
[----:B------:R-:W-:Y:S01]  /*d5a0*/  BSSY B0, `(.L_x_1990) ;  /* 0x0000015000007945 */ /* 0x000fe20003800000 */
[----:B------:R-:W-:Y:S02]  /*d5b0*/  VIADD R16, R24, 0x40 ;  /* 0x0000004018107836 */ /* 0x000fe40000000000 */
[----:B------:R-:W-:Y:S01]  /*d5c0*/  P2R R12, PR, RZ, 0x1 ;  /* 0x00000001ff0c7803 */ /* 0x000fe20000000000 */
[----:B------:R-:W-:Y:S08]  /*d5d0*/  @P3 BRA `(.L_x_1991) ;  /* 0x0000000000443947 */ /* 0x000ff00003800000 */
        /* <DEDUP_REMOVED lines=17> */
.L_x_1991:
[----:B------:R-:W-:Y:S05]  /*d6f0*/  BSYNC B0 ;  /* 0x0000000000007941 */ /* 0x000fea0003800000 */
.L_x_1990:
[----:B------:R-:W-:Y:S01]  /*d700*/  ISETP.GE.AND P0, PT, R16, R11, PT ;  /* 0x0000000b1000720c */ /* 0x000fe20003f06270 */
[----:B------:R-:W-:Y:S01]  /*d710*/  BSSY B0, `(.L_x_1992) ;  /* 0x0000015000007945 */ /* 0x000fe20003800000 */
[----:B--2---:R-:W-:Y:S02]  /*d720*/  VIADD R14, R24, 0x50 ;  /* 0x00000050180e7836 */ /* 0x004fe40000000000 */
[----:B------:R-:W-:Y:S01]  /*d730*/  P2R R9, PR, RZ, 0x1 ;  /* 0x00000001ff097803 */ /* 0x000fe20000000000 */
[----:B------:R-:W-:Y:S08]  /*d740*/  @P4 BRA `(.L_x_1993) ;  /* 0x0000000000444947 */ /* 0x000ff00003800000 */
[----:B------:R-:W-:Y:S01]  /*d750*/  IADD3 R13, P0, R28, 0x20, RZ ;  /* 0x000000201c0d7810 */ /* 0x000fe20007f1e0ff */
[----:B------:R-:W-:Y:S01]  /*d760*/  ULDC.64 UR4, c[0x0][0x298] ;  /* 0x0000a60000047ab9 */ /* 0x000fe20000000a00 */
[----:B----4-:R-:W-:Y:S01]  /*d770*/  MOV R23, R27 ;  /* 0x0000001b00177202 */ /* 0x010fe20000000f00 */
        /* <DEDUP_REMOVED lines=14> */
.L_x_1993:
[----:B------:R-:W-:Y:S05]  /*d860*/  BSYNC B0 ;  /* 0x0000000000007941 */ /* 0x000fea0003800000 */
.L_x_1992:
[----:B------:R-:W-:Y:S01]  /*d870*/  ISETP.NE.AND P0, PT, R12, RZ, PT ;  /* 0x000000ff0c00720c */ /* 0x000fe20003f05270 */
[----:B------:R-:W-:Y:S01]  /*d880*/  BSSY B0, `(.L_x_1994) ;  /* 0x0000015000007945 */ /* 0x000fe20003800000 */
[----:B------:R-:W-:-:S04]  /*d890*/  ISETP.GE.AND P1, PT, R14, R11, PT ;  /* 0x0000000b0e00720c */ /* 0x000fc80003f26270 */
[----:B------:R-:W-:-:S07]  /*d8a0*/  P2R R13, PR, RZ, 0x2 ;  /* 0x00000002ff0d7803 */ /* 0x000fce0000000000 */
[----:B------:R-:W-:Y:S05]  /*d8b0*/  @P0 BRA `(.L_x_1995) ;  /* 0x0000000000440947 */ /* 0x000fea0003800000 */
        /* <DEDUP_REMOVED lines=12> */
[----:B--2---:R-:W-:Y:S01]  /*d980*/  LEA R30, P2, R22, UR4, 0x1 ;  /* 0x00000004161e7c11 */ /* 0x004fe2000f8408ff */
[----:B------:R-:W-:-:S05]  /*d990*/  IMAD.IADD R10, R23, 0x1, R10 ;  /* 0x00000001170a7824 */ /* 0x000fca00078e020a */
[----:B------:R-:W-:-:S05]  /*d9a0*/  LEA.HI.X R31, R22, UR5, R10, 0x1, P2 ;  /* 0x00000005161f7c11 */ /* 0x000fca00090f0c0a */
[----:B------:R2:W-:Y:S04]  /*d9b0*/  @!P1 STG.E.128 desc[UR22][R30.64], RZ ;  /* 0x000000ff1e009986 */ /* 0x0005e8000c101d16 */
[----:B------:R2:W-:Y:S02]  /*d9c0*/  @!P0 STG.E.128 desc[UR22][R30.64+0x80], RZ ;  /* 0x000080ff1e008986 */ /* 0x0005e4000c101d16 */
.L_x_1995:
[----:B------:R-:W-:Y:S05]  /*d9d0*/  BSYNC B0 ;  /* 0x0000000000007941 */ /* 0x000fea0003800000 */
.L_x_1994:
[----:B------:R-:W-:Y:S01]  /*d9e0*/  ISETP.NE.AND P0, PT, R9, RZ, PT ;  /* 0x000000ff0900720c */ /* 0x000fe20003f05270 */
[----:B------:R-:W-:Y:S01]  /*d9f0*/  BSSY B0, `(.L_x_1996) ;  /* 0x0000016000007945 */ /* 0x000fe20003800000 */
[----:B------:R-:W-:Y:S01]  /*da00*/  ISETP.NE.OR P3, PT, R17, -0x1, !P5 ;  /* 0xffffffff1100780c */ /* 0x000fe20006f65670 */
[C---:B------:R-:W-:Y:S02]  /*da10*/  VIADD R12, R24.reuse, 0x60 ;  /* 0x00000060180c7836 */ /* 0x040fe40000000000 */
[----:B------:R-:W-:-:S08]  /*da20*/  VIADD R10, R24, 0x70 ;  /* 0x00000070180a7836 */ /* 0x000fd00000000000 */
[----:B------:R-:W-:Y:S05]  /*da30*/  @P0 BRA `(.L_x_1997) ;  /* 0x0000000000440947 */ /* 0x000fea0003800000 */
[----:B----4-:R-:W-:Y:S01]  /*da40*/  IADD3 R22, P0, R28, 0x40, RZ ;  /* 0x000000401c167810 */ /* 0x010fe20007f1e0ff */
        /* <DEDUP_REMOVED lines=16> */
.L_x_1997:
[----:B------:R-:W-:Y:S05]  /*db50*/  BSYNC B0 ;  /* 0x0000000000007941 */ /* 0x000fea0003800000 */
.L_x_1996:
[----:B---3--:R-:W-:Y:S01]  /*db60*/  @!P3 IMAD R17, R89, R8, RZ ;  /* 0x000000085911b224 */ /* 0x008fe200078e02ff */
[----:B------:R-:W-:Y:S01]  /*db70*/  ISETP.NE.AND P0, PT, R13, RZ, PT ;  /* 0x000000ff0d00720c */ /* 0x000fe20003f05270 */
[----:B------:R-:W-:Y:S01]  /*db80*/  BSSY B0, `(.L_x_1998) ;  /* 0x0000018000007945 */ /* 0x000fe20003800000 */
[-C--:B------:R-:W-:Y:S01]  /*db90*/  ISETP.GE.AND P1, PT, R10, R11.reuse, PT ;  /* 0x0000000b0a00720c */ /* 0x080fe20003f26270 */
[----:B------:R-:W-:Y:S01]  /*dba0*/  IMAD R89, R89, R0, RZ ;  /* 0x0000000059597224 */ /* 0x000fe200078e02ff */
[----:B------:R3:W-:Y:S01]  /*dbb0*/  @!P3 STL [R1+0x20], R17 ;  /* 0x000020110100b387 */ /* 0x0007e20000100800 */
[----:B------:R-:W-:Y:S02]  /*dbc0*/  ISETP.GE.AND P4, PT, R12, R11, PT ;  /* 0x0000000b0c00720c */ /* 0x000fe40003f86270 */
[----:B------:R-:W-:-:S06]  /*dbd0*/  P2R R8, PR, RZ, 0x2 ;  /* 0x00000002ff087803 */ /* 0x000fcc0000000000 */
[----:B------:R-:W-:Y:S05]  /*dbe0*/  @P0 BRA `(.L_x_1999) ;  /* 0x0000000000440947 */ /* 0x000fea0003800000 */
[----:B------:R-:W-:Y:S01]  /*dbf0*/  IADD3 R9, P0, R28, 0x50, RZ ;  /* 0x000000501c097810 */ /* 0x000fe20007f1e0ff */
[----:B------:R-:W-:Y:S01]  /*dc00*/  ULDC.64 UR4, c[0x0][0x298] ;  /* 0x0000a60000047ab9 */ /* 0x000fe20000000a00 */
[----:B--2-4-:R-:W-:Y:S01]  /*dc10*/  MOV R23, R27 ;  /* 0x0000001b00177202 */ /* 0x014fe20000000f00 */
        /* <DEDUP_REMOVED lines=14> */
.L_x_1999:
[----:B------:R-:W-:Y:S05]  /*dd00*/  BSYNC B0 ;  /* 0x0000000000007941 */ /* 0x000fea0003800000 */
.L_x_1998:
[----:B------:R-:W-:Y:S01]  /*dd10*/  SEL R89, R89, RZ, !P5 ;  /* 0x000000ff59597207 */ /* 0x000fe20006800000 */
[----:B------:R-:W-:Y:S01]  /*dd20*/  BSSY B0, `(.L_x_2000) ;  /* 0x000001b000007945 */ /* 0x000fe20003800000 */
[-C--:B------:R-:W-:Y:S02]  /*dd30*/  ISETP.GE.OR P0, PT, R4, R11.reuse, P6 ;  /* 0x0000000b0400720c */ /* 0x080fe40003706670 */
[----:B--2---:R-:W-:Y:S02]  /*dd40*/  @!P5 CS2R R30, SRZ ;  /* 0x00000000001ed805 */ /* 0x004fe4000001ff00 */
[----:B------:R-:W-:Y:S01]  /*dd50*/  ISETP.GE.OR P3, PT, R24, R11, P6 ;  /* 0x0000000b1800720c */ /* 0x000fe20003766670 */
[----:B------:R-:W-:Y:S01]  /*dd60*/  IMAD R89, R88, R5, R89 ;  /* 0x0000000558597224 */ /* 0x000fe200078e0259 */
[----:B------:R-:W-:Y:S01]  /*dd70*/  P2R R0, PR, RZ, 0x1 ;  /* 0x00000001ff007803 */ /* 0x000fe20000000000 */
[----:B-1----:R-:W-:Y:S01]  /*dd80*/  IMAD R84, R84, R3, RZ ;  /* 0x0000000354547224 */ /* 0x002fe200078e02ff */
[--C-:B------:R-:W-:Y:S01]  /*dd90*/  @P5 SHF.R.S32.HI R31, RZ, 0x1f, R17.reuse ;  /* 0x0000001fff1f5819 */ /* 0x100fe20000011411 */
[----:B------:R-:W-:Y:S01]  /*dda0*/  @P5 IMAD.MOV.U32 R30, RZ, RZ, R17 ;  /* 0x000000ffff1e5224 */ /* 0x000fe200078e0011 */
[----:B------:R-:W-:Y:S07]  /*ddb0*/  @P4 BRA `(.L_x_2001) ;  /* 0x0000000000444947 */ /* 0x000fee0003800000 */
[----:B----4-:R-:W-:Y:S01]  /*ddc0*/  IADD3 R22, P0, R28, 0x60, RZ ;  /* 0x000000601c167810 */ /* 0x010fe20007f1e0ff */
        /* <DEDUP_REMOVED lines=16> */
.L_x_2001:
[----:B------:R-:W-:Y:S05]  /*ded0*/  BSYNC B0 ;  /* 0x0000000000007941 */ /* 0x000fea0003800000 */
.L_x_2000:
[----:B------:R-:W-:Y:S01]  /*dee0*/  ISETP.NE.AND P2, PT, R8, RZ, PT ;  /* 0x000000ff0800720c */ /* 0x000fe20003f45270 */
[----:B------:R-:W-:Y:S01]  /*def0*/  BSSY B0, `(.L_x_2002) ;  /* 0x0000017000007945 */ /* 0x000fe20003800000 */
[----:B------:R-:W-:Y:S02]  /*df00*/  SHF.R.S32.HI R5, RZ, 0x1f, R84 ;  /* 0x0000001fff057819 */ /* 0x000fe40000011454 */
[--C-:B------:R-:W-:Y:S02]  /*df10*/  IADD3 R84, P1, P0, R84, R30, R89.reuse ;  /* 0x0000001e54547210 */ /* 0x100fe4000783e059 */
[----:B------:R-:W-:Y:S02]  /*df20*/  SHF.R.S32.HI R30, RZ, 0x1f, R89 ;  /* 0x0000001fff1e7819 */ /* 0x000fe40000011459 */
[----:B------:R-:W-:Y:S02]  /*df30*/  ISETP.GE.OR P5, PT, R2, R11, P6 ;  /* 0x0000000b0200720c */ /* 0x000fe400037a6670 */
[----:B------:R-:W-:-:S03]  /*df40*/  IADD3.X R30, R5, R31, R30, P1, P0 ;  /* 0x0000001f051e7210 */ /* 0x000fc60000fe041e */
[----:B------:R-:W-:Y:S08]  /*df50*/  @P2 BRA `(.L_x_2003) ;  /* 0x0000000000402947 */ /* 0x000ff00003800000 */
[----:B------:R-:W-:Y:S01]  /*df60*/  IADD3 R5, P0, R28, 0x70, RZ ;  /* 0x000000701c057810 */ /* 0x000fe20007f1e0ff */
[----:B------:R-:W-:Y:S01]  /*df70*/  ULDC.64 UR4, c[0x0][0x298] ;  /* 0x0000a60000047ab9 */ /* 0x000fe20000000a00 */
[----:B------:R-:W-:Y:S01]  /*df80*/  MOV R21, R27 ;  /* 0x0000001b00157202 */ /* 0x000fe20000000f00 */
[----:B------:R-:W-:Y:S02]  /*df90*/  ULDC UR6, c[0x0][0x2d0] ;  /* 0x0000b40000067ab9 */ /* 0x000fe40000000800 */
        /* <DEDUP_REMOVED lines=12> */
.L_x_2003:
[----:B------:R-:W-:Y:S05]  /*e060*/  BSYNC B0 ;  /* 0x0000000000007941 */ /* 0x000fea0003800000 */
.L_x_2002:
[----:B------:R-:W-:Y:S04]  /*e070*/  BSSY B0, `(.L_x_2004) ;  /* 0x000000a000007945 */ /* 0x000fe80003800000 */
[----:B------:R-:W-:Y:S05]  /*e080*/  @P3 BRA `(.L_x_2005) ;  /* 0x0000000000203947 */ /* 0x000fea0003800000 */
[----:B------:R-:W-:Y:S01]  /*e090*/  IMAD R5, R24, R3, RZ ;  /* 0x0000000318057224 */ /* 0x000fe200078e02ff */
[----:B------:R-:W-:-:S04]  /*e0a0*/  ULDC.64 UR4, c[0x0][0x2b0] ;  /* 0x0000ac0000047ab9 */ /* 0x000fc80000000a00 */
[----:B--2---:R-:W-:-:S04]  /*e0b0*/  IADD3 R6, P0, R5, R84, RZ ;  /* 0x0000005405067210 */ /* 0x004fc80007f1e0ff */
[----:B------:R-:W-:Y:S02]  /*e0c0*/  LEA.HI.X.SX32 R5, R5, R30, 0x1, P0 ;  /* 0x0000001e05057211 */ /* 0x000fe400000f0eff */
[----:B------:R-:W-:-:S04]  /*e0d0*/  LEA R8, P0, R6, UR4, 0x2 ;  /* 0x0000000406087c11 */ /* 0x000fc8000f8010ff */
[----:B------:R-:W-:Y:S01]  /*e0e0*/  LEA.HI.X R9, R6, UR5, R5, 0x2, P0 ;  /* 0x0000000506097c11 */ /* 0x000fe200080f1405 */
[----:B------:R-:W-:-:S05]  /*e0f0*/  IMAD.MOV.U32 R5, RZ, RZ, 0x7f800000 ;  /* 0x7f800000ff057424 */ /* 0x000fca00078e00ff */
[----:B------:R2:W-:Y:S03]  /*e100*/  STG.E desc[UR22][R8.64], R5 ;  /* 0x0000000508007986 */ /* 0x0005e6000c101916 */
.L_x_2005:
[----:B------:R-:W-:Y:S05]  /*e110*/  BSYNC B0 ;  /* 0x0000000000007941 */ /* 0x000fea0003800000 */
.L_x_2004:
[----:B------:R-:W-:Y:S01]  /*e120*/  ISETP.NE.AND P0, PT, R0, RZ, PT ;  /* 0x000000ff0000720c */ /* 0x000fe20003f05270 */
[----:B------:R-:W-:Y:S01]  /*e130*/  BSSY B0, `(.L_x_2006) ;  /* 0x000000f000007945 */ /* 0x000fe20003800000 */
[-C--:B------:R-:W-:Y:S02]  /*e140*/  ISETP.GE.OR P1, PT, R18, R11.reuse, P6 ;  /* 0x0000000b1200720c */ /* 0x080fe40003726670 */
[-C--:B------:R-:W-:Y:S02]  /*e150*/  ISETP.GE.OR P2, PT, R16, R11.reuse, P6 ;  /* 0x0000000b1000720c */ /* 0x080fe40003746670 */
[-C--:B------:R-:W-:Y:S02]  /*e160*/  ISETP.GE.OR P3, PT, R14, R11.reuse, P6 ;  /* 0x0000000b0e00720c */ /* 0x080fe40003766670 */
[-C--:B------:R-:W-:Y:S02]  /*e170*/  ISETP.GE.OR P4, PT, R12, R11.reuse, P6 ;  /* 0x0000000b0c00720c */ /* 0x080fe40003786670 */
[----:B------:R-:W-:-:S03]  /*e180*/  ISETP.GE.OR P6, PT, R10, R11, P6 ;  /* 0x0000000b0a00720c */ /* 0x000fc600037c6670 */
[----:B------:R-:W-:Y:S10]  /*e190*/  @P0 BRA `(.L_x_2007) ;  /* 0x0000000000200947 */ /* 0x000ff40003800000 */
[----:B--2---:R-:W-:Y:S01]  /*e1a0*/  IMAD R7, R4, R3, RZ ;  /* 0x0000000304077224 */ /* 0x004fe200078e02ff */
[----:B------:R-:W-:-:S04]  /*e1b0*/  ULDC.64 UR4, c[0x0][0x2b0] ;  /* 0x0000ac0000047ab9 */ /* 0x000fc80000000a00 */
[----:B------:R-:W-:-:S04]  /*e1c0*/  IADD3 R5, P0, R7, R84, RZ ;  /* 0x0000005407057210 */ /* 0x000fc80007f1e0ff */
[----:B------:R-:W-:Y:S01]  /*e1d0*/  LEA.HI.X.SX32 R0, R7, R30, 0x1, P0 ;  /* 0x0000001e07007211 */ /* 0x000fe200000f0eff */
[----:B------:R-:W-:Y:S01]  /*e1e0*/  IMAD.MOV.U32 R7, RZ, RZ, 0x7f800000 ;  /* 0x7f800000ff077424 */ /* 0x000fe200078e00ff */
[----:B------:R-:W-:-:S04]  /*e1f0*/  LEA R4, P0, R5, UR4, 0x2 ;  /* 0x0000000405047c11 */ /* 0x000fc8000f8010ff */
[----:B------:R-:W-:-:S05]  /*e200*/  LEA.HI.X R5, R5, UR5, R0, 0x2, P0 ;  /* 0x0000000505057c11 */ /* 0x000fca00080f1400 */
[----:B------:R2:W-:Y:S04]  /*e210*/  STG.E desc[UR22][R4.64], R7 ;  /* 0x0000000704007986 */ /* 0x0005e8000c101916 */
.L_x_2007:
[----:B------:R-:W-:Y:S05]  /*e220*/  BSYNC B0 ;  /* 0x0000000000007941 */ /* 0x000fea0003800000 */
.L_x_2006:
[----:B------:R-:W-:Y:S04]  /*e230*/  BSSY B0, `(.L_x_2008) ;  /* 0x000000a000007945 */ /* 0x000fe80003800000 */
[----:B------:R-:W-:Y:S05]  /*e240*/  @P5 BRA `(.L_x_2009) ;  /* 0x0000000000205947 */ /* 0x000fea0003800000 */
        /* <DEDUP_REMOVED lines=8> */
.L_x_2009:
[----:B------:R-:W-:Y:S05]  /*e2d0*/  BSYNC B0 ;  /* 0x0000000000007941 */ /* 0x000fea0003800000 */
.L_x_2008:
        /* <DEDUP_REMOVED lines=10> */
.L_x_2011:
[----:B------:R-:W-:Y:S05]  /*e380*/  BSYNC B0 ;  /* 0x0000000000007941 */ /* 0x000fea0003800000 */
.L_x_2010:
        /* <DEDUP_REMOVED lines=10> */
.L_x_2013:
[----:B------:R-:W-:Y:S05]  /*e430*/  BSYNC B0 ;  /* 0x0000000000007941 */ /* 0x000fea0003800000 */
.L_x_2012:
        /* <DEDUP_REMOVED lines=10> */
.L_x_2015:
[----:B------:R-:W-:Y:S05]  /*e4e0*/  BSYNC B0 ;  /* 0x0000000000007941 */ /* 0x000fea0003800000 */
.L_x_2014:
        /* <DEDUP_REMOVED lines=10> */
.L_x_2017:
[----:B------:R-:W-:Y:S05]  /*e590*/  BSYNC B0 ;  /* 0x0000000000007941 */ /* 0x000fea0003800000 */
.L_x_2016:
[----:B------:R-:W-:Y:S05]  /*e5a0*/  @P6 EXIT ;  /* 0x000000000000694d */ /* 0x000fea0003800000 */
[----:B------:R-:W-:Y:S01]  /*e5b0*/  IMAD R3, R10, R3, RZ ;  /* 0x000000030a037224 */ /* 0x000fe200078e02ff */
[----:B------:R-:W-:Y:S01]  /*e5c0*/  ULDC.64 UR4, c[0x0][0x2b0] ;  /* 0x0000ac0000047ab9 */ /* 0x000fe20000000a00 */
[----:B--2---:R-:W-:-:S03]  /*e5d0*/  IMAD.MOV.U32 R5, RZ, RZ, 0x7f800000 ;  /* 0x7f800000ff057424 */ /* 0x004fc600078e00ff */
[----:B------:R-:W-:-:S04]  /*e5e0*/  IADD3 R84, P0, R3, R84, RZ ;  /* 0x0000005403547210 */ /* 0x000fc80007f1e0ff */
[----:B------:R-:W-:Y:S02]  /*e5f0*/  LEA.HI.X.SX32 R3, R3, R30, 0x1, P0 ;  /* 0x0000001e03037211 */ /* 0x000fe400000f0eff */
[----:B------:R-:W-:-:S04]  /*e600*/  LEA R2, P0, R84, UR4, 0x2 ;  /* 0x0000000454027c11 */ /* 0x000fc8000f8010ff */
[----:B------:R-:W-:-:S05]  /*e610*/  LEA.HI.X R3, R84, UR5, R3, 0x2, P0 ;  /* 0x0000000554037c11 */ /* 0x000fca00080f1403 */
[----:B------:R-:W-:Y:S01]  /*e620*/  STG.E desc[UR22][R2.64], R5 ;  /* 0x0000000502007986 */ /* 0x000fe2000c101916 */
[----:B------:R-:W-:Y:S05]  /*e630*/  EXIT ;  /* 0x000000000000794d */ /* 0x000fea0003800000 */
.L_x_2018:
        /* <DEDUP_REMOVED lines=12> */
.L_x_2943:


//--------------------- .text._ZN5flash16flash_fwd_kernelI23Flash_fwd_kernel_traitsILi128ELi128ELi32ELi4ELb0ELb0EN7cutlass10bfloat16_tE19Flash_kernel_traitsILi128ELi128ELi32ELi4ES3_EELb0ELb0ELb0ELb0ELb0ELb0ELb1ELb0EEEvNS_16Flash_fwd_paramsE --------------------------
	.section	.text._ZN5flash16flash_fwd_kernelI23Flash_fwd_kernel_traitsILi128ELi128ELi32ELi4ELb0ELb0EN7cutlass10bfloat16_tE19Flash_kernel_traitsILi128ELi128ELi32ELi4ES3_EELb0ELb0ELb0ELb0ELb0ELb0ELb1ELb0EEEvNS_16Flash_fwd_paramsE,"ax",@progbits
	.align	128
        .global         _ZN5flash16flash_fwd_kernelI23Flash_fwd_kernel_traitsILi128ELi128ELi32ELi4ELb0ELb0EN7cutlass10bfloat16_tE19Flash_kernel_traitsILi128ELi128ELi32ELi4ES3_EELb0ELb0ELb0ELb0ELb0ELb0ELb1ELb0EEEvNS_16Flash_fwd_paramsE
        .type           _ZN5flash16flash_fwd_kernelI23Flash_fwd_kernel_traitsILi128ELi128ELi32ELi4ELb0ELb0EN7cutlass10bfloat16_tE19Flash_kernel_traitsILi128ELi128ELi32ELi4ES3_EELb0ELb0ELb0ELb0ELb0ELb0ELb1ELb0EEEvNS_16Flash_fwd_paramsE,@function
        .size           _ZN5flash16flash_fwd_kernelI23Flash_fwd_kernel_traitsILi128ELi128ELi32ELi4ELb0ELb0EN7cutlass10bfloat16_tE19Flash_kernel_traitsILi128ELi128ELi32ELi4ES3_EELb0ELb0ELb0ELb0ELb0ELb0ELb1ELb0EEEvNS_16Flash_fwd_paramsE,(.L_x_2944 - _ZN5flash16flash_fwd_kernelI23Flash_fwd_kernel_traitsILi128ELi128ELi32ELi4ELb0ELb0EN7cutlass10bfloat16_tE19Flash_kernel_traitsILi128ELi128ELi32ELi4ES3_EELb0ELb0ELb0ELb0ELb0ELb0ELb1ELb0EEEvNS_16Flash_fwd_paramsE)
        .other          _ZN5flash16flash_fwd_kernelI23Flash_fwd_kernel_traitsILi128ELi128ELi32ELi4ELb0ELb0EN7cutlass10bfloat16_tE19Flash_kernel_traitsILi128ELi128ELi32ELi4ES3_EELb0ELb0ELb0ELb0ELb0ELb0ELb1ELb0EEEvNS_16Flash_fwd_paramsE,@"STO_CUDA_ENTRY STV_DEFAULT"
_ZN5flash16flash_fwd_kernelI23Flash_fwd_kernel_traitsILi128ELi128ELi32ELi4ELb0ELb0EN7cutlass10bfloat16_tE19Flash_kernel_traitsILi128ELi128ELi32ELi4ES3_EELb0ELb0ELb0ELb0ELb0ELb0ELb1ELb0EEEvNS_16Flash_fwd_paramsE:
.text._ZN5flash16flash_fwd_kernelI23Flash_fwd_kernel_traitsILi128ELi128ELi32ELi4ELb0ELb0EN7cutlass10bfloat16_tE19Flash_kernel_traitsILi128ELi128ELi32ELi4ES3_EELb0ELb0ELb0ELb0ELb0ELb0ELb1ELb0EEEvNS_16Flash_fwd_paramsE:
        /* <DEDUP_REMOVED lines=40> */
.L_x_2019:
[----:B-1----:R-:W1:Y:S02]  /*0280*/  LDC R4, c[0x0][0x2c8] ;  /* 0x0000b200ff047b82 */ /* 0x002e640000000800 */
.L_x_2020:
        /* <DEDUP_REMOVED lines=110> */
.L_x_2022:
        /* <DEDUP_REMOVED lines=14> */
.L_x_2023:
        /* <DEDUP_REMOVED lines=10> */
[----:B------:R-:W-:Y:S01]  /*0af0*/  IMAD.WIDE.U32 R2, R12, R24, R138 ;  /* 0x000000180c027225 */ /* 0x000fe200078e008a */
[----:B------:R-:W-:Y:S01]  /*0b00*/  IADD3.X R7, R139, R18, RZ, P1, !PT ;  /* 0x000000128b077210 */ /* 0x000fe20000ffe4ff */
[----:B------:R-:W-:Y:S01]  /*0b10*/  ULDC.64 UR6, c[0x0][0x260] ;  /* 0x0000980000067ab9 */ /* 0x000fe20000000a00 */
[----:B------:R-:W-:Y:S01]  /*0b20*/  IADD3 R128, R138, 0x40, RZ ;  /* 0x000000408a807810 */ /* 0x000fe20007ffe0ff */
[C---:B------:R-:W-:Y:S01]  /*0b30*/  IMAD R9, R13.reuse, R24, RZ ;  /* 0x000000180d097224 */ /* 0x040fe200078e02ff */
[----:B------:R-:W-:Y:S01]  /*0b40*/  IADD3 R2, P1, R14, R2, RZ ;  /* 0x000000020e027210 */ /* 0x000fe20007f3e0ff */
[----:B------:R-:W-:Y:S01]  /*0b50*/  IMAD R8, R13, R20, RZ ;  /* 0x000000140d087224 */ /* 0x000fe200078e02ff */
[----:B------:R-:W-:Y:S01]  /*0b60*/  ISETP.GE.AND P6, PT, R12, R22, PT ;  /* 0x000000160c00720c */ /* 0x000fe20003fc6270 */
        /* <DEDUP_REMOVED lines=11> */
[----:B------:R-:W-:Y:S01]  /*0c20*/  SHF.R.S32.HI R8, RZ, 0x1f, R0 ;  /* 0x0000001fff087819 */ /* 0x000fe20000011400 */
[----:B------:R-:W-:Y:S01]  /*0c30*/  BSSY B0, `(.L_x_2024) ;  /* 0x0000033000007945 */ /* 0x000fe20003800000 */
[----:B------:R-:W-:Y:S01]  /*0c40*/  ISETP.GE.AND P5, PT, R27, R22, PT ;  /* 0x000000161b00720c */ /* 0x000fe20003fa6270 */
[----:B------:R-:W-:Y:S01]  /*0c50*/  IMAD R9, R33, UR5, R9 ;  /* 0x0000000521097c24 */ /* 0x000fe2000f8e0209 */
[----:B------:R-:W-:Y:S01]  /*0c60*/  ULDC.64 UR4, c[0x0][0x268] ;  /* 0x00009a0000047ab9 */ /* 0x000fe20000000a00 */
[----:B------:R-:W-:Y:S01]  /*0c70*/  IMAD.WIDE.U32 R36, R0, UR6, R4 ;  /* 0x0000000600247c25 */ /* 0x000fe2000f8e0004 */
[----:B------:R-:W-:-:S03]  /*0c80*/  R2P PR, R29, 0x6 ;  /* 0x000000061d007804 */ /* 0x000fc60000000000 */
[----:B------:R-:W-:Y:S01]  /*0c90*/  IMAD.WIDE.U32 R34, R0, UR4, R2 ;  /* 0x0000000400227c25 */ /* 0x000fe2000f8e0002 */
[----:B------:R2:W-:Y:S03]  /*0ca0*/  STL.64 [R1+0x40], R36 ;  /* 0x0000402401007387 */ /* 0x0005e60000100a00 */
[C---:B------:R-:W-:Y:S01]  /*0cb0*/  IMAD R6, R8.reuse, UR6, RZ ;  /* 0x0000000608067c24 */ /* 0x040fe2000f8e02ff */
[----:B------:R2:W-:Y:S01]  /*0cc0*/  STL.64 [R1+0x38], R34 ;  /* 0x0000382201007387 */ /* 0x0005e20000100a00 */
[----:B------:R-:W-:Y:S01]  /*0cd0*/  IMAD R4, R8, UR4, RZ ;  /* 0x0000000408047c24 */ /* 0x000fe2000f8e02ff */
[----:B------:R-:W-:Y:S01]  /*0ce0*/  UMOV UR4, 0x400 ;  /* 0x0000040000047882 */ /* 0x000fe20000000000 */
[C---:B------:R-:W-:Y:S01]  /*0cf0*/  IMAD R19, R0.reuse, UR7, R6 ;  /* 0x0000000700137c24 */ /* 0x040fe2000f8e0206 */
[----:B------:R2:W-:Y:S01]  /*0d00*/  STL [R1+0x10], R128 ;  /* 0x0000108001007387 */ /* 0x0005e20000100800 */
        /* <DEDUP_REMOVED lines=37> */
.L_x_2025:
[----:B------:R-:W-:Y:S05]  /*0f60*/  BSYNC B0 ;  /* 0x0000000000007941 */ /* 0x000fea0003800000 */
.L_x_2024:
        /* <DEDUP_REMOVED lines=33> */
.L_x_2027:
[----:B------:R-:W-:Y:S05]  /*1180*/  BSYNC B0 ;  /* 0x0000000000007941 */ /* 0x000fea0003800000 */
.L_x_2026:
        /* <DEDUP_REMOVED lines=33> */
.L_x_2029:
[----:B------:R-:W-:Y:S05]  /*13a0*/  BSYNC B0 ;  /* 0x0000000000007941 */ /* 0x000fea0003800000 */
.L_x_2028:
        /* <DEDUP_REMOVED lines=34> */
.L_x_2031:
[----:B------:R-:W-:Y:S05]  /*15d0*/  BSYNC B0 ;  /* 0x0000000000007941 */ /* 0x000fea0003800000 */
.L_x_2030:
        /* <DEDUP_REMOVED lines=34> */
.L_x_2033:
[----:B------:R-:W-:Y:S05]  /*1800*/  BSYNC B0 ;  /* 0x0000000000007941 */ /* 0x000fea0003800000 */
.L_x_2032:
        /* <DEDUP_REMOVED lines=34> */
.L_x_2035:
[----:B------:R-:W-:Y:S05]  /*1a30*/  BSYNC B0 ;  /* 0x0000000000007941 */ /* 0x000fea0003800000 */
.L_x_2034:
        /* <DEDUP_REMOVED lines=31> */
.L_x_2037:
[----:B------:R-:W-:Y:S05]  /*1c30*/  BSYNC B0 ;  /* 0x0000000000007941 */ /* 0x000fea0003800000 */
.L_x_2036:
        /* <DEDUP_REMOVED lines=42> */
.L_x_2039:
[----:B------:R-:W-:Y:S05]  /*1ee0*/  BSYNC B0 ;  /* 0x0000000000007941 */ /* 0x000fea0003800000 */
.L_x_2038:
        /* <DEDUP_REMOVED lines=25> */
.L_x_2041:
[----:B------:R-:W-:Y:S05]  /*2080*/  BSYNC B0 ;  /* 0x0000000000007941 */ /* 0x000fea0003800000 */
.L_x_2040:
        /* <DEDUP_REMOVED lines=28> */
.L_x_2043:
[----:B------:R-:W-:Y:S05]  /*2250*/  BSYNC B0 ;  /* 0x0000000000007941 */ /* 0x000fea0003800000 */
.L_x_2042:
[----:B------:R-:W0:Y:S01]  /*2260*/  LDGDEPBAR ;  /* 0x00000000000079af */ /* 0x000e220000000000 */
[----:B-1-3--:R-:W-:Y:S01]  /*2270*/  LOP3.LUT R3, R8, 0x8, R12, 0xf8, !PT ;  /* 0x0000000808037812 */ /* 0x00afe200078ef80c */
[----:B------:R-:W-:Y:S01]  /*2280*/  IMAD.IADD R11, R35, 0x1, R31 ;  /* 0x00000001230b7824 */ /* 0x000fe200078e021f */
[----:B------:R-:W-:Y:S01]  /*2290*/  SHF.R.U32.HI R8, RZ, 0x3, R8 ;  /* 0x00000003ff087819 */ /* 0x000fe20000011608 */
[----:B------:R-:W-:Y:S01]  /*22a0*/  IMAD.SHL.U32 R2, R29, 0x40, RZ ;  /* 0x000000401d027824 */ /* 0x000fe200078e00ff */
[----:B------:R-:W-:Y:S01]  /*22b0*/  LEA.HI R6, R32, R123, RZ, 0x5 ;  /* 0x0000007b20067211 */ /* 0x000fe200078f28ff */
[----:B------:R-:W-:Y:S01]  /*22c0*/  IMAD.SHL.U32 R5, R23, 0x8, RZ ;  /* 0x0000000817057824 */ /* 0x000fe200078e00ff */
[----:B------:R-:W-:Y:S01]  /*22d0*/  LOP3.LUT R10, R3, R8, RZ, 0x3c, !PT ;  /* 0x00000008030a7212 */ /* 0x000fe200078e3cff */
[----:B------:R1:W-:Y:S01]  /*22e0*/  STL [R1+0x34], R11 ;  /* 0x0000340b01007387 */ /* 0x0003e20000100800 */
        /* <DEDUP_REMOVED lines=45> */
.L_x_2045:
[----:B------:R-:W-:Y:S05]  /*25c0*/  BSYNC B0 ;  /* 0x0000000000007941 */ /* 0x000fea0003800000 */
.L_x_2044:
[----:B------:R1:W-:Y:S01]  /*25d0*/  @P1 STS.128 [R227+0xa800], RZ ;  /* 0x00a800ffe3001388 */ /* 0x0003e20000000c00 */
[----:B------:R-:W-:Y:S03]  /*25e0*/  BSSY B0, `(.L_x_2046) ;  /* 0x000001b000007945 */ /* 0x000fe60003800000 */
[----:B------:R1:W-:Y:S01]  /*25f0*/  @P1 STS.128 [R227+0xb800], RZ ;  /* 0x00b800ffe3001388 */ /* 0x0003e20000000c00 */
[----:B------:R-:W-:Y:S05]  /*2600*/  @P1 BRA `(.L_x_2047) ;  /* 0x0000000000601947 */ /* 0x000fea0003800000 */
[----:B------:R-:W-:Y:S01]  /*2610*/  ULDC UR5, c[0x0][0x2d0] ;  /* 0x0000b40000057ab9 */ /* 0x000fe20000000800 */
[----:B-1-3--:R-:W-:Y:S01]  /*2620*/  IMAD.WIDE.U32 R2, R24, 0x10, RZ ;  /* 0x0000001018027825 */ /* 0x00afe200078e00ff */
        /* <DEDUP_REMOVED lines=22> */
.L_x_2047:
[----:B------:R-:W-:Y:S05]  /*2790*/  BSYNC B0 ;  /* 0x0000000000007941 */ /* 0x000fea0003800000 */
.L_x_2046:
[----:B------:R-:W-:Y:S01]  /*27a0*/  LDSM.16.M88.4 R20, [R212+0x8000] ;  /* 0x00800000d414783b */ /* 0x000fe20000000200 */
[----:B------:R-:W-:Y:S01]  /*27b0*/  R2P PR, R28, 0x6 ;  /* 0x000000061c007804 */ /* 0x000fe20000000000 */
[----:B-1-3--:R-:W-:Y:S01]  /*27c0*/  VIADD R2, R212, 0x8000 ;  /* 0x00008000d4027836 */ /* 0x00afe20000000000 */
[----:B------:R-:W-:Y:S01]  /*27d0*/  LEA R222, R0, R214, 0x1 ;  /* 0x000000d600de7211 */ /* 0x000fe200078e08ff */
[----:B------:R-:W1:Y:S01]  /*27e0*/  LDSM.16.M88.4 R12, [R214+0x2000] ;  /* 0x00200000d60c783b */ /* 0x000e620000000200 */
[----:B------:R-:W-:Y:S01]  /*27f0*/  VIADD R223, R212, 0x8020 ;  /* 0x00008020d4df7836 */ /* 0x000fe20000000000 */
[----:B------:R-:W-:Y:S01]  /*2800*/  ULDC UR5, c[0x0][0x39c] ;  /* 0x0000e70000057ab9 */ /* 0x000fe20000000800 */
[----:B------:R-:W-:Y:S01]  /*2810*/  IMAD R216, R4, 0x2, R214 ;  /* 0x0000000204d87824 */ /* 0x000fe200078e02d6 */
[----:B------:R-:W3:Y:S01]  /*2820*/  LDSM.16.M88.4 R16, [R214] ;  /* 0x00000000d610783b */ /* 0x000ee20000000200 */
[----:B------:R-:W-:Y:S02]  /*2830*/  IMAD.SHL.U32 R123, R123, 0x2, RZ ;  /* 0x000000027b7b7824 */ /* 0x000fe400078e00ff */
[----:B------:R-:W-:Y:S01]  /*2840*/  IMAD R221, R0, 0x2, R216 ;  /* 0x0000000200dd7824 */ /* 0x000fe200078e02d8 */
[----:B------:R-:W-:Y:S02]  /*2850*/  LDSM.16.M88.4 R8, [R216+0x2000] ;  /* 0x00200000d808783b */ /* 0x000fe40000000200 */
[----:B------:R-:W-:-:S02]  /*2860*/  @P1 VIADD R223, R2, 0xffffffe0 ;  /* 0xffffffe002df1836 */ /* 0x000fc40000000000 */
[----:B--2---:R-:W-:Y:S01]  /*2870*/  LDSM.16.M88.4 R32, [R216] ;  /* 0x00000000d820783b */ /* 0x004fe20000000200 */
[----:B------:R-:W-:Y:S02]  /*2880*/  IMAD.MOV.U32 R2, RZ, RZ, 0x40 ;  /* 0x00000040ff027424 */ /* 0x000fe400078e00ff */
[C---:B------:R-:W-:Y:S01]  /*2890*/  IADD3 R226, R223.reuse, 0x800, RZ ;  /* 0x00000800dfe27810 */ /* 0x040fe20007ffe0ff */
[----:B------:R-:W2:Y:S01]  /*28a0*/  LDSM.16.M88.4 R24, [R223] ;  /* 0x00000000df18783b */ /* 0x000ea20000000200 */
[C---:B------:R-:W-:Y:S01]  /*28b0*/  VIADD R225, R223.reuse, 0x1000 ;  /* 0x00001000dfe17836 */ /* 0x040fe20000000000 */
[----:B------:R-:W-:Y:S01]  /*28c0*/  SEL R2, R2, 0xffffffc0, !P2 ;  /* 0xffffffc002027807 */ /* 0x000fe20005000000 */
[----:B------:R-:W-:Y:S01]  /*28d0*/  VIADD R224, R223, 0x1800 ;  /* 0x00001800dfe07836 */ /* 0x000fe20000000000 */
[----:B------:R-:W-:Y:S03]  /*28e0*/  LDSM.16.M88.4 R52, [R222+0x2000] ;  /* 0x00200000de34783b */ /* 0x000fe60000000200 */
[----:B------:R-:W-:Y:S01]  /*28f0*/  IMAD.IADD R220, R212, 0x1, R2 ;  /* 0x00000001d4dc7824 */ /* 0x000fe200078e0202 */
[----:B------:R-:W5:Y:S01]  /*2900*/  LDSM.16.M88.4 R28, [R212+0x8800] ;  /* 0x00880000d41c783b */ /* 0x000f620000000200 */
[----:B------:R-:W-:-:S03]  /*2910*/  IMAD.IADD R219, R2, 0x1, R223 ;  /* 0x0000000102db7824 */ /* 0x000fc600078e02df */
[----:B------:R-:W4:Y:S04]  /*2920*/  LDSM.16.M88.4 R64, [R220+0x8000] ;  /* 0x00800000dc40783b */ /* 0x000f280000000200 */
[----:B------:R-:W4:Y:S04]  /*2930*/  LDSM.16.M88.4 R56, [R222] ;  /* 0x00000000de38783b */ /* 0x000f280000000200 */
[----:B------:R-:W-:Y:S01]  /*2940*/  LDSM.16.M88.4 R72, [R219] ;  /* 0x00000000db48783b */ /* 0x000fe20000000200 */
[-C--:B-1----:R-:W-:Y:S03]  /*2950*/  HMMA.16816.F32.BF16 R36, R12, R20.reuse, RZ ;  /* 0x000000140c24723c */ /* 0x082fe600000418ff */
[----:B------:R-:W1:Y:S04]  /*2960*/  LDSM.16.M88.4 R44, [R221+0x2000] ;  /* 0x00200000dd2c783b */ /* 0x000e680000000200 */
[----:B------:R-:W1:Y:S01]  /*2970*/  LDSM.16.M88.4 R88, [R223+0x800] ;  /* 0x00080000df58783b */ /* 0x000e620000000200 */
[C---:B---3--:R-:W-:Y:S03]  /*2980*/  HMMA.16816.F32.BF16 R40, R16.reuse, R20, RZ ;  /* 0x000000141028723c */ /* 0x048fe600000418ff */
[----:B------:R-:W3:Y:S03]  /*2990*/  LDSM.16.M88.4 R48, [R221] ;  /* 0x00000000dd30783b */ /* 0x000ee60000000200 */
[-C--:B------:R-:W-:Y:S01]  /*29a0*/  HMMA.16816.F32.BF16 R76, R16, R22.reuse, RZ ;  /* 0x00000016104c723c */ /* 0x080fe200000418ff */
[----:B------:R-:W-:Y:S04]  /*29b0*/  LDSM.16.M88.4 R92, [R212+0x9000] ;  /* 0x00900000d45c783b */ /* 0x000fe80000000200 */
[----:B------:R-:W-:Y:S01]  /*29c0*/  LDSM.16.M88.4 R108, [R223+0x1000] ;  /* 0x00100000df6c783b */ /* 0x000fe20000000200 */
[----:B------:R-:W-:Y:S03]  /*29d0*/  HMMA.16816.F32.BF16 R96, R12, R22, RZ ;  /* 0x000000160c60723c */ /* 0x000fe600000418ff */
[----:B------:R-:W0:Y:S03]  /*29e0*/  LDGDEPBAR ;  /* 0x00000000000079af */ /* 0x000e260000000000 */
[-C--:B--2---:R-:W-:Y:S06]  /*29f0*/  HMMA.16816.F32.BF16 R36, R8, R24.reuse, R36 ;  /* 0x000000180824723c */ /* 0x084fec0000041824 */
[----:B------:R-:W-:Y:S06]  /*2a00*/  HMMA.16816.F32.BF16 R40, R32, R24, R40 ;  /* 0x000000182028723c */ /* 0x000fec0000041828 */
[C---:B-----5:R-:W-:Y:S06]  /*2a10*/  HMMA.16816.F32.BF16 R80, R12.reuse, R28, RZ ;  /* 0x0000001c0c50723c */ /* 0x060fec00000418ff */
[----:B------:R-:W-:Y:S06]  /*2a20*/  HMMA.16816.F32.BF16 R68, R12, R30, RZ ;  /* 0x0000001e0c44723c */ /* 0x000fec00000418ff */
[----:B----4-:R-:W-:Y:S01]  /*2a30*/  HMMA.16816.F32.BF16 R100, R52, R64, R36 ;  /* 0x000000403464723c */ /* 0x010fe20000041824 */
[----:B------:R-:W2:Y:S05]  /*2a40*/  LDSM.16.M88.4 R36, [R214+0x6000] ;  /* 0x00600000d624783b */ /* 0x000eaa0000000200 */
[----:B------:R-:W-:Y:S06]  /*2a50*/  HMMA.16816.F32.BF16 R20, R32, R26, R76 ;  /* 0x0000001a2014723c */ /* 0x000fec000004184c */
[----:B------:R-:W-:Y:S01]  /*2a60*/  HMMA.16816.F32.BF16 R60, R56, R64, R40 ;  /* 0x00000040383c723c */ /* 0x000fe20000041828 */
[----:B------:R-:W4:Y:S05]  /*2a70*/  LDSM.16.M88.4 R40, [R214+0x4000] ;  /* 0x00400000d628783b */ /* 0x000f2a0000000200 */
[C---:B------:R-:W-:Y:S06]  /*2a80*/  HMMA.16816.F32.BF16 R104, R16.reuse, R28, RZ ;  /* 0x0000001c1068723c */ /* 0x040fec00000418ff */
[----:B------:R-:W-:Y:S01]  /*2a90*/  HMMA.16816.F32.BF16 R76, R16, R30, RZ ;  /* 0x0000001e104c723c */ /* 0x000fe200000418ff */
[----:B------:R-:W-:Y:S05]  /*2aa0*/  LDSM.16.M88.4 R28, [R216+0x4000] ;  /* 0x00400000d81c783b */ /* 0x000fea0000000200 */
[----:B------:R-:W-:Y:S01]  /*2ab0*/  HMMA.16816.F32.BF16 R96, R8, R26, R96 ;  /* 0x0000001a0860723c */ /* 0x000fe20000041860 */
[----:B------:R-:W5:Y:S05]  /*2ac0*/  LDSM.16.M88.4 R24, [R216+0x6000] ;  /* 0x00600000d818783b */ /* 0x000f6a0000000200 */
[----:B-1----:R-:W-:Y:S06]  /*2ad0*/  HMMA.16816.F32.BF16 R16, R44, R72, R100 ;  /* 0x000000482c10723c */ /* 0x002fec0000041864 */
[C---:B------:R-:W-:Y:S01]  /*2ae0*/  HMMA.16816.F32.BF16 R116, R8.reuse, R88, R80 ;  /* 0x000000580874723c */ /* 0x040fe20000041850 */
[----:B------:R-:W-:Y:S05]  /*2af0*/  LDSM.16.M88.4 R80, [R220+0x9000] ;  /* 0x00900000dc50783b */ /* 0x000fea0000000200 */
[----:B------:R-:W-:Y:S01]  /*2b00*/  HMMA.16816.F32.BF16 R112, R8, R90, R68 ;  /* 0x0000005a0870723c */ /* 0x000fe20000041844 */
[----:B------:R-:W-:Y:S05]  /*2b10*/  LDSM.16.M88.4 R68, [R219+0x800] ;  /* 0x00080000db44783b */ /* 0x000fea0000000200 */
[----:B------:R-:W-:Y:S01]  /*2b20*/  HMMA.16816.F32.BF16 R8, R56, R66, R20 ;  /* 0x000000423808723c */ /* 0x000fe20000041814 */
[----:B------:R-:W-:Y:S05]  /*2b30*/  LDSM.16.M88.4 R20, [R222+0x4000] ;  /* 0x00400000de14783b */ /* 0x000fea0000000200 */
[----:B---3--:R-:W-:Y:S01]  /*2b40*/  HMMA.16816.F32.BF16 R12, R48, R72, R60 ;  /* 0x00000048300c723c */ /* 0x008fe2000004183c */
[----:B------:R-:W1:Y:S05]  /*2b50*/  LDSM.16.M88.4 R60, [R220+0x8800] ;  /* 0x00880000dc3c783b */ /* 0x000e6a0000000200 */
[----:B------:R-:W-:Y:S06]  /*2b60*/  HMMA.16816.F32.BF16 R100, R52, R66, R96 ;  /* 0x000000423464723c */ /* 0x000fec0000041860 */
[----:B--2---:R-:W-:Y:S01]  /*2b70*/  HMMA.16816.F32.BF16 R64, R36, R92, R16 ;  /* 0x0000005c2440723c */ /* 0x004fe20000041810 */
[----:B------:R-:W2:Y:S05]  /*2b80*/  LDSM.16.M88.4 R16, [R222+0x6000] ;  /* 0x00600000de10783b */ /* 0x000eaa0000000200 */
[----:B------:R-:W-:Y:S06]  /*2b90*/  HMMA.16816.F32.BF16 R104, R32, R88, R104 ;  /* 0x000000582068723c */ /* 0x000fec0000041868 */
[----:B------:R-:W-:Y:S06]  /*2ba0*/  HMMA.16816.F32.BF16 R96, R48, R74, R8 ;  /* 0x0000004a3060723c */ /* 0x000fec0000041808 */
[----:B----4-:R-:W-:Y:S06]  /*2bb0*/  HMMA.16816.F32.BF16 R12, R40, R92, R12 ;  /* 0x0000005c280c723c */ /* 0x010fec000004180c */
[----:B------:R-:W-:Y:S01]  /*2bc0*/  HMMA.16816.F32.BF16 R32, R32, R90, R76 ;  /* 0x0000005a2020723c */ /* 0x000fe2000004184c */
[----:B------:R-:W-:Y:S05]  /*2bd0*/  LDSM.16.M88.4 R76, [R219+0x1000] ;  /* 0x00100000db4c783b */ /* 0x000fea0000000200 */
[----:B------:R-:W-:Y:S06]  /*2be0*/  HMMA.16816.F32.BF16 R88, R44, R74, R100 ;  /* 0x0000004a2c58723c */ /* 0x000fec0000041864 */
[----:B-----5:R-:W-:Y:S01]  /*2bf0*/  HMMA.16816.F32.BF16 R72, R24, R108, R64 ;  /* 0x0000006c1848723c */ /* 0x020fe20000041840 */
[----:B------:R-:W3:Y:S05]  /*2c00*/  LDSM.16.M88.4 R64, [R212+0x9800] ;  /* 0x00980000d440783b */ /* 0x000eea0000000200 */
[----:B-1----:R-:W-:Y:S06]  /*2c10*/  HMMA.16816.F32.BF16 R104, R56, R60, R104 ;  /* 0x0000003c3868723c */ /* 0x002fec0000041868 */
[----:B------:R-:W-:Y:S06]  /*2c20*/  HMMA.16816.F32.BF16 R100, R40, R94, R96 ;  /* 0x0000005e2864723c */ /* 0x000fec0000041860 */
[----:B------:R-:W-:Y:S01]  /*2c30*/  HMMA.16816.F32.BF16 R8, R28, R108, R12 ;  /* 0x0000006c1c08723c */ /* 0x000fe2000004180c */
[----:B------:R-:W1:Y:S05]  /*2c40*/  LDSM.16.M88.4 R12, [R221+0x4000] ;  /* 0x00400000dd0c783b */ /* 0x000e6a0000000200 */
[C---:B------:R-:W-:Y:S06]  /*2c50*/  HMMA.16816.F32.BF16 R116, R52.reuse, R60, R116 ;  /* 0x0000003c3474723c */ /* 0x040fec0000041874 */
[-C--:B------:R-:W-:Y:S01]  /*2c60*/  HMMA.16816.F32.BF16 R112, R52, R62.reuse, R112 ;  /* 0x0000003e3470723c */ /* 0x080fe20000041870 */
[----:B------:R-:W4:Y:S05]  /*2c70*/  LDSM.16.M88.4 R52, [R223+0x1800] ;  /* 0x00180000df34783b */ /* 0x000f2a0000000200 */
[----:B------:R-:W-:Y:S06]  /*2c80*/  HMMA.16816.F32.BF16 R56, R56, R62, R32 ;  /* 0x0000003e3838723c */ /* 0x000fec0000041820 */
[----:B------:R-:W-:Y:S06]  /*2c90*/  HMMA.16816.F32.BF16 R32, R36, R94, R88 ;  /* 0x0000005e2420723c */ /* 0x000fec0000041858 */
[----:B--2---:R-:W-:Y:S06]  /*2ca0*/  HMMA.16816.F32.BF16 R60, R16, R80, R72 ;  /* 0x00000050103c723c */ /* 0x004fec0000041848 */
[----:B------:R-:W-:Y:S06]  /*2cb0*/  HMMA.16816.F32.BF16 R72, R48, R68, R104 ;  /* 0x000000443048723c */ /* 0x000fec0000041868 */
[----:B------:R-:W-:Y:S06]  /*2cc0*/  HMMA.16816.F32.BF16 R88, R28, R110, R100 ;  /* 0x0000006e1c58723c */ /* 0x000fec0000041864 */
[----:B------:R-:W-:Y:S01]  /*2cd0*/  HMMA.16816.F32.BF16 R96, R20, R80, R8 ;  /* 0x000000501460723c */ /* 0x000fe20000041808 */
[----:B------:R-:W2:Y:S05]  /*2ce0*/  LDSM.16.M88.4 R8, [R221+0x6000] ;  /* 0x00600000dd08783b */ /* 0x000eaa0000000200 */
[----:B------:R-:W-:Y:S06]  /*2cf0*/  HMMA.16816.F32.BF16 R92, R44, R68, R116 ;  /* 0x000000442c5c723c */ /* 0x000fec0000041874 */
[----:B------:R-:W-:Y:S06]  /*2d00*/  HMMA.16816.F32.BF16 R100, R48, R70, R56 ;  /* 0x000000463064723c */ /* 0x000fec0000041838 */
[----:B------:R-:W-:Y:S06]  /*2d10*/  HMMA.16816.F32.BF16 R48, R24, R110, R32 ;  /* 0x0000006e1830723c */ /* 0x000fec0000041820 */
[----:B---3--:R-:W-:Y:S06]  /*2d20*/  HMMA.16816.F32.BF16 R32, R40, R64, R72 ;  /* 0x000000402820723c */ /* 0x008fec0000041848 */
[----:B------:R-:W-:Y:S06]  /*2d30*/  HMMA.16816.F32.BF16 R56, R20, R82, R88 ;  /* 0x000000521438723c */ /* 0x000fec0000041858 */
[----:B------:R-:W-:Y:S01]  /*2d40*/  HMMA.16816.F32.BF16 R112, R44, R70, R112 ;  /* 0x000000462c70723c */ /* 0x000fe20000041870 */
[----:B------:R-:W3:Y:S05]  /*2d50*/  LDSM.16.M88.4 R44, [R220+0x9800] ;  /* 0x00980000dc2c783b */ /* 0x000eea0000000200 */
[----:B-1----:R-:W-:Y:S06]  /*2d60*/  HMMA.16816.F32.BF16 R104, R12, R76, R96 ;  /* 0x0000004c0c68723c */ /* 0x002fec0000041860 */
[----:B------:R-:W-:Y:S06]  /*2d70*/  HMMA.16816.F32.BF16 R68, R36, R64, R92 ;  /* 0x000000402444723c */ /* 0x000fec000004185c */
[----:B------:R-:W-:Y:S06]  /*2d80*/  HMMA.16816.F32.BF16 R80, R16, R82, R48 ;  /* 0x000000521050723c */ /* 0x000fec0000041830 */
[----:B----4-:R-:W-:Y:S01]  /*2d90*/  HMMA.16816.F32.BF16 R48, R28, R52, R32 ;  /* 0x000000341c30723c */ /* 0x010fe20000041820 */
[----:B------:R-:W1:Y:S01]  /*2da0*/  LDSM.16.M88.4 R32, [R219+0x1800] ;  /* 0x00180000db20783b */ /* 0x000e620000000200 */
[----:B------:R-:W-:-:S04]  /*2db0*/  DEPBAR.LE SB0, 0x0 ;  /* 0x000080000000791a */ /* 0x000fc80000000000 */
[----:B--2---:R-:W-:Y:S01]  /*2dc0*/  HMMA.16816.F32.BF16 R96, R8, R76, R60 ;  /* 0x0000004c0860723c */ /* 0x004fe2000004183c */
[----:B------:R-:W-:-:S04]  /*2dd0*/  FMUL.FTZ R2, R104, UR5 ;  /* 0x0000000568027c20 */ /* 0x000fc80008410000 */
[----:B------:R2:W-:Y:S01]  /*2de0*/  MUFU.TANH R77, R2 ;  /* 0x00000002004d7308 */ /* 0x0005e20000002400 */
[----:B------:R-:W-:Y:S06]  /*2df0*/  HMMA.16816.F32.BF16 R60, R12, R78, R56 ;  /* 0x0000004e0c3c723c */ /* 0x000fec0000041838 */
[----:B------:R-:W-:Y:S06]  /*2e00*/  HMMA.16816.F32.BF16 R56, R40, R66, R100 ;  /* 0x000000422838723c */ /* 0x000fec0000041864 */
[----:B------:R-:W-:Y:S01]  /*2e10*/  HMMA.16816.F32.BF16 R40, R24, R52, R68 ;  /* 0x000000341828723c */ /* 0x000fe20000041844 */
[----:B--2---:R-:W-:-:S05]  /*2e20*/  FMUL.FTZ R2, R105, UR5 ;  /* 0x0000000569027c20 */ /* 0x004fca0008410000 */
[----:B---3--:R-:W-:Y:S01]  /*2e30*/  HMMA.16816.F32.BF16 R48, R20, R44, R48 ;  /* 0x0000002c1430723c */ /* 0x008fe20000041830 */
[----:B------:R2:W-:Y:S05]  /*2e40*/  MUFU.TANH R76, R2 ;  /* 0x00000002004c7308 */ /* 0x0005ea0000002400 */
[----:B------:R-:W-:Y:S01]  /*2e50*/  HMMA.16816.F32.BF16 R80, R8, R78, R80 ;  /* 0x0000004e0850723c */ /* 0x000fe20000041850 */
[----:B------:R-:W-:Y:S01]  /*2e60*/  FMUL.FTZ R61, R61, UR5 ;  /* 0x000000053d3d7c20 */ /* 0x000fe20008410000 */
[----:B------:R-:W-:Y:S01]  /*2e70*/  FMUL.FTZ R62, R62, UR5 ;  /* 0x000000053e3e7c20 */ /* 0x000fe20008410000 */
[----:B------:R-:W-:-:S03]  /*2e80*/  FMUL.FTZ R63, R63, UR5 ;  /* 0x000000053f3f7c20 */ /* 0x000fc60008410000 */
[----:B------:R-:W-:Y:S01]  /*2e90*/  HMMA.16816.F32.BF16 R28, R28, R54, R56 ;  /* 0x000000361c1c723c */ /* 0x000fe20000041838 */
[----:B------:R-:W-:Y:S05]  /*2ea0*/  MUFU.TANH R61, R61 ;  /* 0x0000003d003d7308 */ /* 0x000fea0000002400 */
[----:B------:R-:W-:Y:S01]  /*2eb0*/  HMMA.16816.F32.BF16 R64, R36, R66, R112 ;  /* 0x000000422440723c */ /* 0x000fe20000041870 */
[----:B--2---:R-:W-:Y:S02]  /*2ec0*/  FMUL.FTZ R2, R106, UR5 ;  /* 0x000000056a027c20 */ /* 0x004fe40008410000 */
[----:B------:R-:W-:Y:S03]  /*2ed0*/  MUFU.TANH R62, R62 ;  /* 0x0000003e003e7308 */ /* 0x000fe60000002400 */
[----:B------:R-:W-:Y:S05]  /*2ee0*/  HMMA.16816.F32.BF16 R36, R16, R44, R40 ;  /* 0x0000002c1024723c */ /* 0x000fea0000041828 */
[----:B------:R2:W-:Y:S01]  /*2ef0*/  MUFU.TANH R74, R2 ;  /* 0x00000002004a7308 */ /* 0x0005e20000002400 */
[----:B-1----:R-:W-:Y:S01]  /*2f00*/  HMMA.16816.F32.BF16 R48, R12, R32, R48 ;  /* 0x000000200c30723c */ /* 0x002fe20000041830 */
[----:B------:R-:W-:-:S05]  /*2f10*/  FMUL.FTZ R80, R80, UR5 ;  /* 0x0000000550507c20 */ /* 0x000fca0008410000 */
[----:B------:R-:W-:Y:S01]  /*2f20*/  HMMA.16816.F32.BF16 R20, R20, R46, R28 ;  /* 0x0000002e1414723c */ /* 0x000fe2000004181c */
[----:B------:R-:W-:Y:S05]  /*2f30*/  MUFU.TANH R63, R63 ;  /* 0x0000003f003f7308 */ /* 0x000fea0000002400 */
[----:B------:R-:W-:Y:S03]  /*2f40*/  HMMA.16816.F32.BF16 R24, R24, R54, R64 ;  /* 0x000000361818723c */ /* 0x000fe60000041840 */
[----:B------:R-:W-:Y:S01]  /*2f50*/  MUFU.TANH R80, R80 ;  /* 0x0000005000507308 */ /* 0x000fe20000002400 */
[----:B--2---:R-:W-:-:S02]  /*2f60*/  FMUL.FTZ R2, R107, UR5 ;  /* 0x000000056b027c20 */ /* 0x004fc40008410000 */
[----:B------:R-:W-:Y:S05]  /*2f70*/  HMMA.16816.F32.BF16 R36, R8, R32, R36 ;  /* 0x000000200824723c */ /* 0x000fea0000041824 */
[----:B------:R1:W-:Y:S07]  /*2f80*/  MUFU.TANH R75, R2 ;  /* 0x00000002004b7308 */ /* 0x0003ee0000002400 */
[----:B------:R-:W-:Y:S06]  /*2f90*/  HMMA.16816.F32.BF16 R20, R12, R34, R20 ;  /* 0x000000220c14723c */ /* 0x000fec0000041814 */
[----:B------:R-:W-:Y:S01]  /*2fa0*/  HMMA.16816.F32.BF16 R16, R16, R46, R24 ;  /* 0x0000002e1010723c */ /* 0x000fe20000041818 */
[----:B-1----:R-:W-:-:S05]  /*2fb0*/  FMUL.FTZ R2, R96, UR5 ;  /* 0x0000000560027c20 */ /* 0x002fca0008410000 */
[----:B------:R-:W-:Y:S01]  /*2fc0*/  FMUL.FTZ R36, R36, UR5 ;  /* 0x0000000524247c20 */ /* 0x000fe20008410000 */
[----:B------:R-:W-:Y:S01]  /*2fd0*/  FMUL.FTZ R38, R38, UR5 ;  /* 0x0000000526267c20 */ /* 0x000fe20008410000 */
[----:B------:R1:W-:Y:S08]  /*2fe0*/  MUFU.TANH R73, R2 ;  /* 0x0000000200497308 */ /* 0x0003f00000002400 */
[----:B------:R-:W-:Y:S02]  /*2ff0*/  MUFU.TANH R28, R36 ;  /* 0x00000024001c7308 */ /* 0x000fe40000002400 */
[----:B------:R-:W-:-:S06]  /*3000*/  FMUL.FTZ R3, R22, UR5 ;  /* 0x0000000516037c20 */ /* 0x000fcc0008410000 */
[----:B------:R-:W-:Y:S01]  /*3010*/  MUFU.TANH R12, R3 ;  /* 0x00000003000c7308 */ /* 0x000fe20000002400 */
[----:B-1----:R-:W-:Y:S01]  /*3020*/  FMUL.FTZ R2, R97, UR5 ;  /* 0x0000000561027c20 */ /* 0x002fe20008410000 */
[----:B------:R-:W-:Y:S06]  /*3030*/  HMMA.16816.F32.BF16 R8, R8, R34, R16 ;  /* 0x000000220808723c */ /* 0x000fec0000041810 */
[----:B------:R1:W-:Y:S08]  /*3040*/  MUFU.TANH R72, R2 ;  /* 0x0000000200487308 */ /* 0x0003f00000002400 */
[----:B------:R-:W-:Y:S01]  /*3050*/  MUFU.TANH R30, R38 ;  /* 0x00000026001e7308 */ /* 0x000fe20000002400 */
[----:B-1----:R-:W-:-:S09]  /*3060*/  FMUL.FTZ R2, R98, UR5 ;  /* 0x0000000562027c20 */ /* 0x002fd20008410000 */
[----:B------:R-:W-:Y:S01]  /*3070*/  FMUL.FTZ R8, R8, UR5 ;  /* 0x0000000508087c20 */ /* 0x000fe20008410000 */
[----:B------:R-:W-:Y:S01]  /*3080*/  FMUL.FTZ R10, R10, UR5 ;  /* 0x000000050a0a7c20 */ /* 0x000fe20008410000 */
[----:B------:R-:W-:Y:S01]  /*3090*/  FMUL.FTZ R9, R9, UR5 ;  /* 0x0000000509097c20 */ /* 0x000fe20008410000 */
[----:B------:R1:W2:Y:S08]  /*30a0*/  MUFU.TANH R53, R2 ;  /* 0x0000000200357308 */ /* 0x0002b00000002400 */
[----:B------:R-:W-:Y:S08]  /*30b0*/  MUFU.TANH R8, R8 ;  /* 0x0000000800087308 */ /* 0x000ff00000002400 */
[----:B------:R-:W-:Y:S01]  /*30c0*/  MUFU.TANH R10, R10 ;  /* 0x0000000a000a7308 */ /* 0x000fe20000002400 */
[----:B-1----:R-:W-:-:S07]  /*30d0*/  FMUL.FTZ R2, R99, UR5 ;  /* 0x0000000563027c20 */ /* 0x002fce0008410000 */
[----:B------:R1:W3:Y:S08]  /*30e0*/  MUFU.TANH R52, R2 ;  /* 0x0000000200347308 */ /* 0x0002f00000002400 */
[----:B------:R-:W-:Y:S01]  /*30f0*/  MUFU.TANH R9, R9 ;  /* 0x0000000900097308 */ /* 0x000fe20000002400 */
[----:B-1----:R-:W-:-:S07]  /*3100*/  FMUL.FTZ R2, R60, UR5 ;  /* 0x000000053c027c20 */ /* 0x002fce0008410000 */
        /* <DEDUP_REMOVED lines=18> */
[----:B------:R1:W5:Y:S02]  /*3230*/  MUFU.TANH R24, R2 ;  /* 0x0000000200187308 */ /* 0x0003640000002400 */
[----:B-1----:R-:W-:-:S06]  /*3240*/  FMUL.FTZ R2, R20, UR5 ;  /* 0x0000000514027c20 */ /* 0x002fcc0008410000 */
[----:B------:R1:W5:Y:S02]  /*3250*/  MUFU.TANH R13, R2 ;  /* 0x00000002000d7308 */ /* 0x0003640000002400 */
[----:B-1----:R-:W-:-:S04]  /*3260*/  LOP3.LUT R2, R123, 0x6, RZ, 0xc0, !PT ;  /* 0x000000067b027812 */ /* 0x002fc800078ec0ff */
[----:B------:R-:W-:Y:S01]  /*3270*/  LEA R2, R85, R2, 0x5 ;  /* 0x0000000255027211 */ /* 0x000fe200078e28ff */
[----:B------:R-:W-:Y:S03]  /*3280*/  BAR.SYNC.DEFER_BLOCKING 0x0 ;  /* 0x0000000000007b1d */ /* 0x000fe60000010000 */
[CC--:B------:R-:W-:Y:S01]  /*3290*/  ISETP.GE.AND P3, PT, R2.reuse, R84.reuse, PT ;  /* 0x000000540200720c */ /* 0x0c0fe20003f66270 */
[C---:B------:R-:W-:Y:S02]  /*32a0*/  VIADD R3, R2.reuse, 0x9 ;  /* 0x0000000902037836 */ /* 0x040fe40000000000 */
[C---:B------:R-:W-:Y:S01]  /*32b0*/  VIADD R5, R2.reuse, 0x8 ;  /* 0x0000000802057836 */ /* 0x040fe20000000000 */
[----:B--2---:R-:W-:Y:S01]  /*32c0*/  FSEL R20, R53, -INF , !P3 ;  /* 0xff80000035147808 */ /* 0x004fe20005800000 */
[C---:B------:R-:W-:Y:S01]  /*32d0*/  VIADD R6, R2.reuse, 0x1 ;  /* 0x0000000102067836 */ /* 0x040fe20000000000 */
[-C--:B------:R-:W-:Y:S01]  /*32e0*/  ISETP.GE.AND P5, PT, R3, R84.reuse, PT ;  /* 0x000000540300720c */ /* 0x080fe20003fa6270 */
[----:B------:R-:W-:Y:S01]  /*32f0*/  VIADD R3, R2, 0x18 ;  /* 0x0000001802037836 */ /* 0x000fe20000000000 */
[----:B------:R-:W-:-:S02]  /*3300*/  ISETP.GE.AND P6, PT, R5, R84, PT ;  /* 0x000000540500720c */ /* 0x000fc40003fc6270 */
[----:B------:R-:W-:Y:S02]  /*3310*/  IADD3 R5, R2, 0x11, RZ ;  /* 0x0000001102057810 */ /* 0x000fe40007ffe0ff */
[-C--:B------:R-:W-:Y:S02]  /*3320*/  ISETP.GE.AND P1, PT, R3, R84.reuse, PT ;  /* 0x000000540300720c */ /* 0x080fe40003f26270 */
[----:B------:R-:W-:Y:S02]  /*3330*/  SHF.R.S32.HI R3, RZ, 0x1f, R86 ;  /* 0x0000001fff037819 */ /* 0x000fe40000011456 */
[----:B------:R-:W-:Y:S01]  /*3340*/  ISETP.GE.AND P2, PT, R5, R84, PT ;  /* 0x000000540500720c */ /* 0x000fe20003f46270 */
[----:B------:R-:W-:Y:S01]  /*3350*/  FMUL.FTZ R5, R21, UR5 ;  /* 0x0000000515057c20 */ /* 0x000fe20008410000 */
[----:B------:R-:W-:Y:S02]  /*3360*/  LEA.HI R3, R3, R86, RZ, 0x2 ;  /* 0x0000005603037211 */ /* 0x000fe400078f10ff */
[----:B------:R-:W-:Y:S01]  /*3370*/  ISETP.GE.AND P0, PT, R6, R84, PT ;  /* 0x000000540600720c */ /* 0x000fe20003f06270 */
[----:B------:R1:W-:Y:S01]  /*3380*/  MUFU.TANH R7, R5 ;  /* 0x0000000500077308 */ /* 0x0003e20000002400 */
[----:B------:R-:W-:Y:S01]  /*3390*/  VIADD R6, R2, 0x10 ;  /* 0x0000001002067836 */ /* 0x000fe20000000000 */
[----:B------:R-:W-:-:S02]  /*33a0*/  FSEL R16, R73, -INF , !P3 ;  /* 0xff80000049107808 */ /* 0x000fc40005800000 */
[----:B------:R-:W-:Y:S02]  /*33b0*/  FSEL R34, R74, -INF , !P3 ;  /* 0xff8000004a227808 */ /* 0x000fe40005800000 */
[----:B------:R-:W-:Y:S01]  /*33c0*/  ISETP.GE.AND P4, PT, R6, R84, PT ;  /* 0x000000540600720c */ /* 0x000fe20003f86270 */
[----:B------:R-:W-:Y:S01]  /*33d0*/  FMUL.FTZ R6, R23, UR5 ;  /* 0x0000000517067c20 */ /* 0x000fe20008410000 */
[----:B------:R-:W-:Y:S02]  /*33e0*/  FSEL R23, R77, -INF , !P3 ;  /* 0xff8000004d177808 */ /* 0x000fe40005800000 */
[----:B------:R-:W-:Y:S02]  /*33f0*/  ISETP.GE.AND P3, PT, R84, 0x21, PT ;  /* 0x000000215400780c */ /* 0x000fe40003f66270 */
[----:B---3--:R-:W-:Y:S01]  /*3400*/  FSEL R19, R52, -INF , !P0 ;  /* 0xff80000034137808 */ /* 0x008fe20004000000 */
[----:B------:R-:W2:Y:S01]  /*3410*/  MUFU.TANH R6, R6 ;  /* 0x0000000600067308 */ /* 0x000ea20000002400 */
[----:B------:R-:W-:-:S02]  /*3420*/  FSEL R15, R72, -INF , !P0 ;  /* 0xff800000480f7808 */ /* 0x000fc40004000000 */
[----:B------:R-:W-:Y:S01]  /*3430*/  FSEL R35, R75, -INF , !P0 ;  /* 0xff8000004b237808 */ /* 0x000fe20004000000 */
[----:B-1----:R-:W-:Y:S01]  /*3440*/  VIADD R5, R2, 0x19 ;  /* 0x0000001902057836 */ /* 0x002fe20000000000 */
[----:B------:R-:W-:Y:S02]  /*3450*/  LOP3.LUT R2, R3, 0xfffffffc, RZ, 0xc0, !PT ;  /* 0xfffffffc03027812 */ /* 0x000fe400078ec0ff */
[----:B------:R-:W-:Y:S02]  /*3460*/  FSEL R32, R76, -INF , !P0 ;  /* 0xff8000004c207808 */ /* 0x000fe40004000000 */
[----:B------:R-:W-:Y:S01]  /*3470*/  ISETP.GE.AND P0, PT, R5, R84, PT ;  /* 0x000000540500720c */ /* 0x000fe20003f06270 */
[----:B------:R-:W-:Y:S01]  /*3480*/  IMAD.IADD R3, R86, 0x1, -R2 ;  /* 0x0000000156037824 */ /* 0x000fe200078e0a02 */
[----:B----4-:R-:W-:Y:S02]  /*3490*/  FSEL R21, R29, -INF , !P5 ;  /* 0xff8000001d157808 */ /* 0x010fe40006800000 */
[----:B------:R-:W-:-:S02]  /*34a0*/  FSEL R18, R33, -INF , !P6 ;  /* 0xff80000021127808 */ /* 0x000fc40007000000 */
[----:B------:R1:W-:Y:S01]  /*34b0*/  STL [R1+0x50], R3 ;  /* 0x0000500301007387 */ /* 0x0003e20000100800 */
[----:B------:R-:W-:Y:S02]  /*34c0*/  FSEL R22, R28, -INF , !P4 ;  /* 0xff8000001c167808 */ /* 0x000fe40006000000 */
[----:B-----5:R-:W-:Y:S02]  /*34d0*/  FSEL R29, R24, -INF , !P2 ;  /* 0xff800000181d7808 */ /* 0x020fe40005000000 */
[----:B------:R-:W-:Y:S02]  /*34e0*/  FSEL R55, R26, -INF , !P2 ;  /* 0xff8000001a377808 */ /* 0x000fe40005000000 */
[----:B------:R-:W-:Y:S02]  /*34f0*/  FSEL R39, R27, -INF , !P2 ;  /* 0xff8000001b277808 */ /* 0x000fe40005000000 */
[----:B------:R-:W-:Y:S02]  /*3500*/  LOP3.LUT R2, R120, R121, RZ, 0xfc, !PT ;  /* 0x0000007978027212 */ /* 0x000fe400078efcff */
[----:B------:R-:W-:-:S02]  /*3510*/  FSEL R14, R80, -INF , !P6 ;  /* 0xff800000500e7808 */ /* 0x000fc40007000000 */
[----:B------:R-:W-:Y:S02]  /*3520*/  FSEL R36, R62, -INF , !P6 ;  /* 0xff8000003e247808 */ /* 0x000fe40007000000 */
[----:B------:R-:W-:Y:S02]  /*3530*/  FSEL R31, R60, -INF , !P6 ;  /* 0xff8000003c1f7808 */ /* 0x000fe40007000000 */
[----:B------:R-:W-:Y:S02]  /*3540*/  FSEL R17, R42, -INF , !P5 ;  /* 0xff8000002a117808 */ /* 0x000fe40006800000 */
[----:B------:R-:W-:Y:S02]  /*3550*/  FSEL R37, R63, -INF , !P5 ;  /* 0xff8000003f257808 */ /* 0x000fe40006800000 */
[----:B------:R-:W-:Y:S02]  /*3560*/  FSEL R33, R61, -INF , !P5 ;  /* 0xff8000003d217808 */ /* 0x000fe40006800000 */
[----:B------:R-:W-:Y:S01]  /*3570*/  FSEL R30, R30, -INF , !P4 ;  /* 0xff8000001e1e7808 */ /* 0x000fe20006000000 */
[----:B-1----:R-:W-:Y:S01]  /*3580*/  FMUL.FTZ R3, R11, UR5 ;  /* 0x000000050b037c20 */ /* 0x002fe20008410000 */
[----:B------:R-:W-:-:S02]  /*3590*/  FSEL R54, R40, -INF , !P4 ;  /* 0xff80000028367808 */ /* 0x000fc40006000000 */
[----:B------:R-:W-:Y:S02]  /*35a0*/  FSEL R53, R41, -INF , !P4 ;  /* 0xff80000029357808 */ /* 0x000fe40006000000 */
[----:B------:R-:W-:Y:S01]  /*35b0*/  FSEL R25, R25, -INF , !P2 ;  /* 0xff80000019197808 */ /* 0x000fe20005000000 */
[----:B------:R-:W1:Y:S01]  /*35c0*/  MUFU.TANH R3, R3 ;  /* 0x0000000300037308 */ /* 0x000e620000002400 */
[----:B------:R-:W-:Y:S02]  /*35d0*/  FSEL R28, R10, -INF , !P1 ;  /* 0xff8000000a1c7808 */ /* 0x000fe40004800000 */
[----:B------:R-:W-:Y:S02]  /*35e0*/  FSEL R26, R8, -INF , !P1 ;  /* 0xff800000081a7808 */ /* 0x000fe40004800000 */
[----:B------:R-:W-:Y:S02]  /*35f0*/  FSEL R68, R12, -INF , !P1 ;  /* 0xff8000000c447808 */ /* 0x000fe40004800000 */
[----:B------:R-:W-:-:S02]  /*3600*/  FSEL R52, R13, -INF , !P1 ;  /* 0xff8000000d347808 */ /* 0x000fc40004800000 */
[----:B------:R-:W-:Y:S02]  /*3610*/  FSEL R24, R9, -INF , !P0 ;  /* 0xff80000009187808 */ /* 0x000fe40004000000 */
[----:B--2---:R-:W-:Y:S02]  /*3620*/  FSEL R69, R6, -INF , !P0 ;  /* 0xff80000006457808 */ /* 0x004fe40004000000 */
[----:B------:R-:W-:Y:S02]  /*3630*/  FSEL R38, R7, -INF , !P0 ;  /* 0xff80000007267808 */ /* 0x000fe40004000000 */
[----:B-1----:R-:W-:Y:S01]  /*3640*/  FSEL R27, R3, -INF , !P0 ;  /* 0xff800000031b7808 */ /* 0x002fe20004000000 */
        /* <DEDUP_REMOVED lines=46> */
.L_x_2050:
[----:B------:R-:W-:Y:S05]  /*3930*/  BSYNC B0 ;  /* 0x0000000000007941 */ /* 0x000fea0003800000 */
.L_x_2049:
[----:B------:R-:W0:Y:S02]  /*3940*/  LDGDEPBAR ;  /* 0x00000000000079af */ /* 0x000e240000000000 */
.L_x_2048:
        /* <DEDUP_REMOVED lines=68> */
[----:B--2---:R-:W-:Y:S02]  /*3d90*/  FFMA.FTZ R6, R14, UR5, -R8 ;  /* 0x000000050e067c23 */ /* 0x004fe40008010808 */
[----:B------:R-:W-:Y:S01]  /*3da0*/  LDSM.16.MT88.4 R12, [R213+0xa000] ;  /* 0x00a00000d50c783b */ /* 0x000fe20000004200 */
[----:B------:R-:W-:Y:S01]  /*3db0*/  FMNMX.FTZ R0, R54, R0, !PT ;  /* 0x0000000036007209 */ /* 0x000fe20007810000 */
[----:B------:R2:W-:Y:S03]  /*3dc0*/  MUFU.EX2 R229, R6 ;  /* 0x0000000600e57308 */ /* 0x0005e60000000800 */
[----:B------:R-:W-:Y:S02]  /*3dd0*/  FMNMX.FTZ R0, R55, R0, !PT ;  /* 0x0000000037007209 */ /* 0x000fe40007810000 */
[----:B----4-:R-:W-:-:S02]  /*3de0*/  F2FP.BF16.F32.PACK_AB R4, R210, R211 ;  /* 0x000000d3d204723e */ /* 0x010fc400000010ff */
[----:B------:R-:W-:Y:S02]  /*3df0*/  FMNMX.FTZ R0, R68, R0, !PT ;  /* 0x0000000044007209 */ /* 0x000fe40007810000 */
[----:B-1----:R-:W-:Y:S02]  /*3e00*/  FMNMX.FTZ R136, R2, R9, !PT ;  /* 0x0000000902887209 */ /* 0x002fe40007810000 */
[----:B------:R-:W-:Y:S02]  /*3e10*/  FMNMX.FTZ R0, R69, R0, !PT ;  /* 0x0000000045007209 */ /* 0x000fe40007810000 */
[C---:B------:R-:W-:Y:S01]  /*3e20*/  FSETP.NEU.FTZ.AND P0, PT, R136.reuse, -INF , PT ;  /* 0xff8000008800780b */ /* 0x040fe20003f1d000 */
[----:B------:R-:W-:Y:S01]  /*3e30*/  FMUL.FTZ R2, R136, UR5 ;  /* 0x0000000588027c20 */ /* 0x000fe20008410000 */
[----:B-----5:R-:W-:Y:S01]  /*3e40*/  F2FP.BF16.F32.PACK_AB R7, R209, R206 ;  /* 0x000000ced107723e */ /* 0x020fe200000010ff */
[----:B------:R-:W1:Y:S01]  /*3e50*/  SHFL.BFLY PT, R10, R0, 0x2, 0x1f ;  /* 0x0c401f00000a7f89 */ /* 0x000e6200000e0000 */
[----:B--2---:R-:W-:-:S02]  /*3e60*/  FFMA.FTZ R6, R17, UR5, -R8 ;  /* 0x0000000511067c23 */ /* 0x004fc40008010808 */
        /* <DEDUP_REMOVED lines=16> */
[C---:B--2---:R-:W-:Y:S06]  /*3f70*/  HMMA.16816.F32.BF16 R160, R4.reuse, R16, RZ ;  /* 0x0000001004a0723c */ /* 0x044fec00000418ff */
[C---:B------:R-:W-:Y:S06]  /*3f80*/  HMMA.16816.F32.BF16 R40, R4.reuse, R48, RZ ;  /* 0x000000300428723c */ /* 0x040fec00000418ff */
[----:B------:R-:W-:Y:S01]  /*3f90*/  HMMA.16816.F32.BF16 R56, R4, R64, RZ ;  /* 0x000000400438723c */ /* 0x000fe200000418ff */
        /* <DEDUP_REMOVED lines=30> */
[----:B------:R-:W-:Y:S01]  /*4180*/  HMMA.16816.F32.BF16 R28, R4, R114, RZ ;  /* 0x00000072041c723c */ /* 0x000fe200000418ff */
[----:B------:R-:W1:Y:S04]  /*4190*/  LDSM.16.MT88.4 R24, [R218+0xa800] ;  /* 0x00a80000da18783b */ /* 0x000e680000004200 */
[----:B------:R2:W-:Y:S01]  /*41a0*/  MUFU.EX2 R200, R8 ;  /* 0x0000000800c87308 */ /* 0x0005e20000000800 */
[----:B---3--:R-:W-:Y:S02]  /*41b0*/  F2FP.BF16.F32.PACK_AB R125, R199, R198 ;  /* 0x000000c6c77d723e */ /* 0x008fe400000010ff */
[----:B------:R-:W-:-:S05]  /*41c0*/  F2FP.BF16.F32.PACK_AB R4, R194, R197 ;  /* 0x000000c5c204723e */ /* 0x000fca00000010ff */
        /* <DEDUP_REMOVED lines=8> */
[----:B-1----:R-:W-:Y:S01]  /*4250*/  HMMA.16816.F32.BF16 R40, R124, R24, R40 ;  /* 0x000000187c28723c */ /* 0x002fe20000041828 */
[----:B--2---:R-:W-:Y:S01]  /*4260*/  FFMA.FTZ R3, R34, UR5, -R0 ;  /* 0x0000000522037c23 */ /* 0x004fe20008010800 */
[----:B---3--:R-:W-:-:S03]  /*4270*/  F2FP.BF16.F32.PACK_AB R6, R196, R195 ;  /* 0x000000c3c406723e */ /* 0x008fc600000010ff */
        /* <DEDUP_REMOVED lines=47> */
[----:B------:R-:W-:Y:S01]  /*4570*/  HMMA.16816.F32.BF16 R8, R4, R114, RZ ;  /* 0x000000720408723c */ /* 0x000fe200000418ff */
[----:B------:R1:W2:Y:S02]  /*4580*/  MUFU.EX2 R31, R2 ;  /* 0x00000002001f7308 */ /* 0x0002a40000000800 */
[----:B-1----:R-:W-:Y:S01]  /*4590*/  FFMA.FTZ R2, R55, UR5, -R0 ;  /* 0x0000000537027c23 */ /* 0x002fe20008010800 */
[----:B--2---:R-:W-:-:S02]  /*45a0*/  FADD.FTZ R3, R31, R3 ;  /* 0x000000031f037221 */ /* 0x004fc40000010000 */
[C---:B------:R-:W-:Y:S03]  /*45b0*/  HMMA.16816.F32.BF16 R52, R4.reuse, R64, RZ ;  /* 0x000000400434723c */ /* 0x040fe600000418ff */
[----:B------:R1:W2:Y:S03]  /*45c0*/  MUFU.EX2 R30, R2 ;  /* 0x00000002001e7308 */ /* 0x0002a60000000800 */
[----:B------:R-:W-:Y:S01]  /*45d0*/  HMMA.16816.F32.BF16 R64, R4, R66, RZ ;  /* 0x000000420440723c */ /* 0x000fe200000418ff */
[--C-:B-1----:R-:W-:Y:S01]  /*45e0*/  FFMA.FTZ R2, R68, UR5, -R0.reuse ;  /* 0x0000000544027c23 */ /* 0x102fe20008010800 */
[----:B------:R-:W-:Y:S01]  /*45f0*/  FFMA.FTZ R0, R69, UR5, -R0 ;  /* 0x0000000545007c23 */ /* 0x000fe20008010800 */
[----:B--2---:R-:W-:-:S03]  /*4600*/  FADD.FTZ R3, R30, R3 ;  /* 0x000000031e037221 */ /* 0x004fc60000010000 */
[----:B------:R-:W-:Y:S01]  /*4610*/  HMMA.16816.F32.BF16 R68, R4, R80, RZ ;  /* 0x000000500444723c */ /* 0x000fe200000418ff */
[----:B------:R1:W2:Y:S01]  /*4620*/  MUFU.EX2 R29, R2 ;  /* 0x00000002001d7308 */ /* 0x0002a20000000800 */
[----:B------:R-:W-:-:S04]  /*4630*/  F2FP.BF16.F32.PACK_AB R129, R30, R31 ;  /* 0x0000001f1e81723e */ /* 0x000fc800000010ff */
[----:B------:R-:W-:Y:S03]  /*4640*/  HMMA.16816.F32.BF16 R80, R4, R82, RZ ;  /* 0x000000520450723c */ /* 0x000fe600000418ff */
[----:B------:R3:W4:Y:S04]  /*4650*/  MUFU.EX2 R28, R0 ;  /* 0x00000000001c7308 */ /* 0x0007280000000800 */
[----:B------:R-:W-:-:S04]  /*4660*/  FADD.FTZ R5, R208, R207 ;  /* 0x000000cfd0057221 */ /* 0x000fc80000010000 */
[----:B------:R-:W-:Y:S01]  /*4670*/  FADD.FTZ R5, R206, R5 ;  /* 0x00000005ce057221 */ /* 0x000fe20000010000 */
        /* <DEDUP_REMOVED lines=44> */
[----:B------:R-:W-:Y:S01]  /*4940*/  ULDC UR4, c[0x0][0x2d0] ;  /* 0x0000b40000047ab9 */ /* 0x000fe20000000800 */
[----:B------:R-:W1:Y:S01]  /*4950*/  LDC.64 R230, c[0x0][0x250] ;  /* 0x00009400ffe67b82 */ /* 0x000e620000000a00 */
[----:B------:R-:W-:Y:S01]  /*4960*/  ISETP.GE.AND P3, PT, R138, UR4, PT ;  /* 0x000000048a007c0c */ /* 0x000fe2000bf66270 */
[----:B------:R-:W-:Y:S01]  /*4970*/  IMAD.MOV.U32 R132, RZ, RZ, R135 ;  /* 0x000000ffff847224 */ /* 0x000fe200078e0087 */
[----:B------:R-:W-:Y:S01]  /*4980*/  LEA.HI.SX32 R228, R228, 0xfffffffe, 0x1b ;  /* 0xfffffffee4e47811 */ /* 0x000fe200078fdaff */
[----:B------:R-:W-:Y:S01]  /*4990*/  IMAD.MOV.U32 R137, RZ, RZ, R134 ;  /* 0x000000ffff897224 */ /* 0x000fe200078e0086 */
[----:B------:R-:W-:Y:S01]  /*49a0*/  MOV R138, R133 ;  /* 0x00000085008a7202 */ /* 0x000fe20000000f00 */
[----:B------:R-:W-:Y:S01]  /*49b0*/  ULDC UR10, c[0x0][0x2d0] ;  /* 0x0000b400000a7ab9 */ /* 0x000fe20000000800 */
[----:B------:R-:W-:Y:S01]  /*49c0*/  ULDC UR5, c[0x0][0x39c] ;  /* 0x0000e70000057ab9 */ /* 0x000fe20000000800 */
[----:B------:R-:W-:Y:S01]  /*49d0*/  ULDC UR4, c[0x0][0x2ec] ;  /* 0x0000bb0000047ab9 */ /* 0x000fe20000000800 */
[----:B------:R-:W-:-:S05]  /*49e0*/  ULDC.64 UR6, c[0x0][0x248] ;  /* 0x0000920000067ab9 */ /* 0x000fca0000000a00 */
[----:B------:R-:W2:Y:S08]  /*49f0*/  @!P3 LDC.64 R4, c[0x0][0x220] ;  /* 0x00008800ff04bb82 */ /* 0x000eb00000000a00 */
[----:B------:R-:W3:Y:S01]  /*4a00*/  @!P3 LDC.64 R2, c[0x0][0x220] ;  /* 0x00008800ff02bb82 */ /* 0x000ee20000000a00 */
[----:B--2---:R-:W-:Y:S04]  /*4a10*/  @!P3 STL.64 [R1+0x20], R4 ;  /* 0x000020040100b387 */ /* 0x004fe80000100a00 */
[----:B---3--:R2:W-:Y:S02]  /*4a20*/  @!P3 STL.64 [R1+0x18], R2 ;  /* 0x000018020100b387 */ /* 0x0085e40000100a00 */
[----:B--2---:R-:W-:Y:S01]  /*4a30*/  IMAD.MOV.U32 R3, RZ, RZ, R136 ;  /* 0x000000ffff037224 */ /* 0x004fe200078e0088 */
[----:B-1----:R-:W-:Y:S06]  /*4a40*/  BRA `(.L_x_2052) ;  /* 0x0000000000c07947 */ /* 0x002fec0003800000 */
.L_x_2054:
[----:B------:R-:W2:Y:S01]  /*4a50*/  LDL.64 R232, [R1+0x40] ;  /* 0x0000400001e87983 */ /* 0x000ea20000100a00 */
[----:B------:R-:W1:Y:S01]  /*4a60*/  @!P3 LDC.64 R12, c[0x0][0x218] ;  /* 0x00008600ff0cbb82 */ /* 0x000e620000000a00 */
[----:B------:R-:W-:Y:S02]  /*4a70*/  VIADD R0, R228, 0xffffffff ;  /* 0xffffffffe4007836 */ /* 0x000fe40000000000 */
[----:B------:R-:W5:Y:S02]  /*4a80*/  LDL.64 R134, [R1+0x28] ;  /* 0x0000280001867983 */ /* 0x000f640000100a00 */
[----:B------:R-:W-:Y:S01]  /*4a90*/  IMAD.WIDE.U32 R4, R0, UR6, RZ ;  /* 0x0000000600047c25 */ /* 0x000fe2000f8e00ff */
[----:B------:R-:W-:Y:S01]  /*4aa0*/  SHF.R.S32.HI R2, RZ, 0x1f, R0 ;  /* 0x0000001fff027819 */ /* 0x000fe20000011400 */
[----:B------:R-:W3:Y:S01]  /*4ab0*/  LDL R229, [R1+0x14] ;  /* 0x0000140001e57983 */ /* 0x000ee20000100800 */
[----:B------:R-:W4:Y:S03]  /*4ac0*/  @!P2 LDC.64 R8, c[0x0][0x218] ;  /* 0x00008600ff08ab82 */ /* 0x000f260000000a00 */
[----:B------:R-:W3:Y:S01]  /*4ad0*/  LDL R133, [R1+0x30] ;  /* 0x0000300001857983 */ /* 0x000ee20000100800 */
[----:B------:R-:W-:Y:S03]  /*4ae0*/  IMAD R2, R2, UR6, RZ ;  /* 0x0000000602027c24 */ /* 0x000fe6000f8e02ff */
[----:B------:R1:W-:Y:S01]  /*4af0*/  @P3 STS.128 [R227+0x8000], RZ ;  /* 0x008000ffe3003388 */ /* 0x0003e20000000c00 */
[----:B------:R-:W-:Y:S01]  /*4b00*/  IMAD R2, R0, UR7, R2 ;  /* 0x0000000700027c24 */ /* 0x000fe2000f8e0202 */
[----:B------:R-:W3:Y:S03]  /*4b10*/  @!P3 LDC.64 R10, c[0x0][0x218] ;  /* 0x00008600ff0abb82 */ /* 0x000ee60000000a00 */
[----:B------:R-:W-:Y:S05]  /*4b20*/  IMAD.IADD R5, R5, 0x1, R2 ;  /* 0x0000000105057824 */ /* 0x000fea00078e0202 */
[----:B------:R-:W3:Y:S01]  /*4b30*/  @!P2 LDC.64 R6, c[0x0][0x218] ;  /* 0x00008600ff06ab82 */ /* 0x000ee20000000a00 */
[----:B--2---:R-:W-:Y:S04]  /*4b40*/  LEA R0, P1, R4, R232, 0x5 ;  /* 0x000000e804007211 */ /* 0x004fe800078228ff */
[----:B-1----:R-:W-:Y:S02]  /*4b50*/  @!P3 LEA R12, P6, R0, R12, 0x1 ;  /* 0x0000000c000cb211 */ /* 0x002fe400078c08ff */
[----:B-----5:R-:W-:Y:S02]  /*4b60*/  LEA.HI.X R4, R4, R135, R5, 0x5, P1 ;  /* 0x0000008704047211 */ /* 0x020fe400008f2c05 */
[C---:B----4-:R-:W-:Y:S02]  /*4b70*/  @!P2 LEA R8, P1, R0.reuse, R8, 0x1 ;  /* 0x000000080008a211 */ /* 0x050fe400078208ff */
[C-C-:B------:R-:W-:Y:S02]  /*4b80*/  @!P3 LEA.HI.X R13, R0.reuse, R13, R4.reuse, 0x1, P6 ;  /* 0x0000000d000db211 */ /* 0x140fe400030f0c04 */
[--C-:B------:R-:W-:Y:S02]  /*4b90*/  @!P2 LEA.HI.X R9, R0, R9, R4.reuse, 0x1, P1 ;  /* 0x000000090009a211 */ /* 0x100fe400008f0c04 */
[----:B---3--:R-:W-:Y:S01]  /*4ba0*/  IADD3 R2, P0, R229, R0, RZ ;  /* 0x00000000e5027210 */ /* 0x008fe20007f1e0ff */
        /* <DEDUP_REMOVED lines=26> */
.L_x_2052:
[----:B--2---:R-:W2:Y:S01]  /*4d50*/  LDL R0, [R1+0x10] ;  /* 0x0000100001007983 */ /* 0x004ea20000100800 */
[----:B------:R-:W-:Y:S05]  /*4d60*/  DEPBAR.LE SB0, 0x0 ;  /* 0x000080000000791a */ /* 0x000fea0000000000 */
[----:B------:R-:W3:Y:S01]  /*4d70*/  LDL.64 R16, [R1+0x38] ;  /* 0x0000380001107983 */ /* 0x000ee20000100a00 */
[-C--:B------:R-:W-:Y:S05]  /*4d80*/  IMAD.WIDE.U32 R4, R228, R230.reuse, RZ ;  /* 0x000000e6e4047225 */ /* 0x080fea00078e00ff */
[----:B------:R-:W4:Y:S06]  /*4d90*/  LDL R12, [R1+0x34] ;  /* 0x00003400010c7983 */ /* 0x000f2c0000100800 */
[----:B------:R-:W5:Y:S06]  /*4da0*/  LDL R11, [R1+0x20] ;  /* 0x00002000010b7983 */ /* 0x000f6c0000100800 */
[----:B------:R-:W5:Y:S06]  /*4db0*/  LDL R15, [R1+0x24] ;  /* 0x00002400010f7983 */ /* 0x000f6c0000100800 */
[----:B------:R-:W5:Y:S06]  /*4dc0*/  LDL R10, [R1+0x18] ;  /* 0x00001800010a7983 */ /* 0x000f6c0000100800 */
[----:B------:R-:W5:Y:S01]  /*4dd0*/  LDL R14, [R1+0x1c] ;  /* 0x00001c00010e7983 */ /* 0x000f620000100800 */
[----:B------:R-:W-:Y:S06]  /*4de0*/  BAR.SYNC.DEFER_BLOCKING 0x0 ;  /* 0x0000000000007b1d */ /* 0x000fec0000010000 */
[----:B------:R-:W-:Y:S01]  /*4df0*/  @P3 STS.128 [R227+0xa000], RZ ;  /* 0x00a000ffe3003388 */ /* 0x000fe20000000c00 */
[----:B--2---:R-:W-:Y:S02]  /*4e00*/  ISETP.GE.AND P2, PT, R0, UR10, PT ;  /* 0x0000000a00007c0c */ /* 0x004fe4000bf46270 */
[----:B------:R-:W-:Y:S05]  /*4e10*/  SHF.R.S32.HI R0, RZ, 0x1f, R228 ;  /* 0x0000001fff007819 */ /* 0x000fea00000114e4 */
[----:B------:R-:W-:Y:S04]  /*4e20*/  IMAD R0, R0, R230, RZ ;  /* 0x000000e600007224 */ /* 0x000fe800078e02ff */
[----:B------:R-:W-:Y:S01]  /*4e30*/  IMAD R2, R228, R231, R0 ;  /* 0x000000e7e4027224 */ /* 0x000fe200078e0200 */
[----:B---3--:R-:W-:Y:S01]  /*4e40*/  LEA R0, P1, R4, R16, 0x5 ;  /* 0x0000001004007211 */ /* 0x008fe200078228ff */
[----:B------:R-:W1:Y:S02]  /*4e50*/  @!P2 LDC.64 R8, c[0x0][0x220] ;  /* 0x00008800ff08ab82 */ /* 0x000e640000000a00 */
[----:B------:R-:W-:Y:S01]  /*4e60*/  IMAD.IADD R5, R5, 0x1, R2 ;  /* 0x0000000105057824 */ /* 0x000fe200078e0202 */
[----:B------:R-:W-:Y:S04]  /*4e70*/  LEA R2, P0, R230, R0, 0x4 ;  /* 0x00000000e6027211 */ /* 0x000fe800078020ff */
[----:B----4-:R-:W-:Y:S01]  /*4e80*/  LEA.HI.X R4, R4, R12, R5, 0x5, P1 ;  /* 0x0000000c04047211 */ /* 0x010fe200008f2c05 */
[----:B------:R-:W2:Y:S01]  /*4e90*/  @!P2 LDC.64 R6, c[0x0][0x220] ;  /* 0x00008800ff06ab82 */ /* 0x000ea20000000a00 */
[----:B-----5:R-:W-:Y:S02]  /*4ea0*/  @!P3 LEA R12, P5, R0, R11, 0x1 ;  /* 0x0000000b000cb211 */ /* 0x020fe400078a08ff */
[----:B------:R-:W-:Y:S02]  /*4eb0*/  @!P3 LEA R10, P4, R2, R10, 0x1 ;  /* 0x0000000a020ab211 */ /* 0x000fe400078808ff */
[--C-:B------:R-:W-:Y:S02]  /*4ec0*/  @!P3 LEA.HI.X R13, R0, R15, R4.reuse, 0x1, P5 ;  /* 0x0000000f000db211 */ /* 0x100fe400028f0c04 */
[----:B------:R-:W-:Y:S03]  /*4ed0*/  LEA.HI.X R5, R230, R4, R231, 0x4, P0 ;  /* 0x00000004e6057211 */ /* 0x000fe600000f24e7 */
[----:B------:R-:W-:Y:S01]  /*4ee0*/  @!PT LDS RZ, [RZ] ;  /* 0x00000000fffff984 */ /* 0x000fe20000000800 */
[----:B------:R-:W-:Y:S01]  /*4ef0*/  @!PT LDS RZ, [RZ] ;  /* 0x00000000fffff984 */ /* 0x000fe20000000800 */
[----:B------:R-:W-:Y:S01]  /*4f00*/  @!PT LDS RZ, [RZ] ;  /* 0x00000000fffff984 */ /* 0x000fe20000000800 */
[----:B------:R-:W-:Y:S01]  /*4f10*/  @!P3 LDGSTS.E.BYPASS.LTC128B.128 [R227+0xa000], desc[UR8][R12.64] ;  /* 0x0a0000000ce3bfae */ /* 0x000fe2000b901d48 */
[--C-:B------:R-:W-:Y:S02]  /*4f20*/  @!P3 LEA.HI.X R11, R2, R14, R5.reuse, 0x1, P4 ;  /* 0x0000000e020bb211 */ /* 0x100fe400020f0c05 */
[----:B------:R-:W-:Y:S03]  /*4f30*/  ISETP.GT.AND P4, PT, R228, RZ, PT ;  /* 0x000000ffe400720c */ /* 0x000fe60003f84270 */
[----:B------:R-:W-:Y:S01]  /*4f40*/  @P2 STS.128 [R227+0xb000], RZ ;  /* 0x00b000ffe3002388 */ /* 0x000fe20000000c00 */
[C---:B-1----:R-:W-:Y:S04]  /*4f50*/  @!P2 LEA R8, P1, R0.reuse, R8, 0x1 ;  /* 0x000000080008a211 */ /* 0x042fe800078208ff */
[----:B------:R-:W-:Y:S02]  /*4f60*/  @!P2 LEA.HI.X R9, R0, R9, R4, 0x1, P1 ;  /* 0x000000090009a211 */ /* 0x000fe400008f0c04 */
[C---:B--2---:R-:W-:Y:S03]  /*4f70*/  @!P2 LEA R6, P0, R2.reuse, R6, 0x1 ;  /* 0x000000060206a211 */ /* 0x044fe600078008ff */
[----:B------:R-:W-:Y:S01]  /*4f80*/  @!PT LDS RZ, [RZ] ;  /* 0x00000000fffff984 */ /* 0x000fe20000000800 */
[----:B------:R-:W-:Y:S01]  /*4f90*/  @!PT LDS RZ, [RZ] ;  /* 0x00000000fffff984 */ /* 0x000fe20000000800 */
[----:B------:R-:W-:Y:S01]  /*4fa0*/  @!PT LDS RZ, [RZ] ;  /* 0x00000000fffff984 */ /* 0x000fe20000000800 */
[----:B------:R-:W-:Y:S01]  /*4fb0*/  @!P2 LDGSTS.E.BYPASS.LTC128B.128 [R227+0xb000], desc[UR8][R8.64+0x80] ;  /* 0x0b00008008e3afae */ /* 0x000fe2000b901d48 */
[----:B------:R-:W-:Y:S05]  /*4fc0*/  @!P2 LEA.HI.X R7, R2, R7, R5, 0x1, P0 ;  /* 0x000000070207a211 */ /* 0x000fea00000f0c05 */
[----:B------:R-:W-:Y:S06]  /*4fd0*/  @P3 STS.128 [R227+0xa800], RZ ;  /* 0x00a800ffe3003388 */ /* 0x000fec0000000c00 */
        /* <DEDUP_REMOVED lines=117> */
[----:B------:R-:W2:Y:S01]  /*5730*/  MUFU.TANH R184, R5 ;  /* 0x0000000500b87308 */ /* 0x000ea20000002400 */
[----:B------:R-:W-:Y:S01]  /*5740*/  FMUL.FTZ R17, R17, UR5 ;  /* 0x0000000511117c20 */ /* 0x000fe20008410000 */
[----:B-1----:R-:W-:Y:S08]  /*5750*/  FMNMX.FTZ R2, R143, R3, !PT ;  /* 0x000000038f027209 */ /* 0x002ff00007810000 */
[----:B------:R1:W-:Y:S10]  /*5760*/  MUFU.TANH R185, R7 ;  /* 0x0000000700b97308 */ /* 0x0003f40000002400 */
[----:B------:R3:W-:Y:S01]  /*5770*/  MUFU.TANH R142, R18 ;  /* 0x00000012008e7308 */ /* 0x0007e20000002400 */
[----:B--2---:R-:W-:Y:S09]  /*5780*/  FMNMX.FTZ R2, R184, R2, !PT ;  /* 0x00000002b8027209 */ /* 0x004ff20007810000 */
[----:B------:R-:W2:Y:S01]  /*5790*/  MUFU.TANH R141, R16 ;  /* 0x00000010008d7308 */ /* 0x000ea20000002400 */
[----:B-1----:R-:W1:Y:S01]  /*57a0*/  LDSM.16.M88.4 R4, [R219+0x1800] ;  /* 0x00180000db04783b */ /* 0x002e620000000200 */
[----:B------:R-:W-:Y:S08]  /*57b0*/  DEPBAR.LE SB0, 0x0 ;  /* 0x000080000000791a */ /* 0x000ff00000000000 */
[----:B------:R-:W-:Y:S01]  /*57c0*/  MUFU.TANH R182, R10 ;  /* 0x0000000a00b67308 */ /* 0x000fe20000002400 */
[----:B------:R-:W-:Y:S01]  /*57d0*/  BAR.SYNC.DEFER_BLOCKING 0x0 ;  /* 0x0000000000007b1d */ /* 0x000fe20000010000 */
[----:B---3--:R-:W-:Y:S08]  /*57e0*/  FMUL.FTZ R18, R19, UR5 ;  /* 0x0000000513127c20 */ /* 0x008ff00008410000 */
[----:B------:R-:W-:Y:S01]  /*57f0*/  MUFU.TANH R181, R8 ;  /* 0x0000000800b57308 */ /* 0x000fe20000002400 */
[----:B--2---:R-:W-:Y:S09]  /*5800*/  FMNMX.FTZ R2, R141, R2, !PT ;  /* 0x000000028d027209 */ /* 0x004ff20007810000 */
[----:B------:R-:W2:Y:S10]  /*5810*/  MUFU.TANH R17, R17 ;  /* 0x0000001100117308 */ /* 0x000eb40000002400 */
[----:B------:R-:W3:Y:S10]  /*5820*/  MUFU.TANH R196, R11 ;  /* 0x0000000b00c47308 */ /* 0x000ef40000002400 */
[----:B------:R-:W4:Y:S01]  /*5830*/  MUFU.TANH R193, R9 ;  /* 0x0000000900c17308 */ /* 0x000f220000002400 */
[-C--:B-1----:R-:W-:Y:S05]  /*5840*/  HMMA.16816.F32.BF16 R20, R188, R4.reuse, R20 ;  /* 0x00000004bc14723c */ /* 0x082fea0000041814 */
[----:B--2---:R-:W-:Y:S01]  /*5850*/  FMNMX.FTZ R2, R17, R2, !PT ;  /* 0x0000000211027209 */ /* 0x004fe20007810000 */
[C---:B------:R-:W-:Y:S03]  /*5860*/  HMMA.16816.F32.BF16 R24, R176.reuse, R4, R24 ;  /* 0x00000004b018723c */ /* 0x040fe60000041818 */
[----:B------:R-:W-:Y:S03]  /*5870*/  MUFU.TANH R18, R18 ;  /* 0x0000001200127308 */ /* 0x000fe60000002400 */
[-C--:B------:R-:W-:Y:S07]  /*5880*/  HMMA.16816.F32.BF16 R28, R176, R6.reuse, R28 ;  /* 0x00000006b01c723c */ /* 0x080fee000004181c */
[----:B------:R-:W-:Y:S01]  /*5890*/  MUFU.TANH R183, R12 ;  /* 0x0000000c00b77308 */ /* 0x000fe20000002400 */
[----:B------:R-:W-:Y:S01]  /*58a0*/  FMNMX.FTZ R4, R182, R138, !PT ;  /* 0x0000008ab6047209 */ /* 0x000fe20007810000 */
[----:B------:R-:W-:Y:S08]  /*58b0*/  HMMA.16816.F32.BF16 R32, R188, R6, R32 ;  /* 0x00000006bc20723c */ /* 0x000ff00000041820 */
[----:B------:R-:W-:Y:S03]  /*58c0*/  MUFU.TANH R192, R14 ;  /* 0x0000000e00c07308 */ /* 0x000fe60000002400 */
[----:B------:R-:W-:Y:S01]  /*58d0*/  FMUL.FTZ R20, R20, UR5 ;  /* 0x0000000514147c20 */ /* 0x000fe20008410000 */
[----:B------:R-:W-:Y:S01]  /*58e0*/  FMUL.FTZ R22, R22, UR5 ;  /* 0x0000000516167c20 */ /* 0x000fe20008410000 */
[----:B------:R-:W-:Y:S01]  /*58f0*/  FMUL.FTZ R21, R21, UR5 ;  /* 0x0000000515157c20 */ /* 0x000fe20008410000 */
[----:B------:R-:W-:Y:S01]  /*5900*/  FMUL.FTZ R23, R23, UR5 ;  /* 0x0000000517177c20 */ /* 0x000fe20008410000 */
[----:B------:R-:W-:Y:S03]  /*5910*/  FMUL.FTZ R24, R24, UR5 ;  /* 0x0000000518187c20 */ /* 0x000fe60008410000 */
[----:B------:R-:W1:Y:S01]  /*5920*/  MUFU.TANH R195, R20 ;  /* 0x0000001400c37308 */ /* 0x000e620000002400 */
[----:B------:R-:W-:Y:S01]  /*5930*/  FMUL.FTZ R25, R25, UR5 ;  /* 0x0000000519197c20 */ /* 0x000fe20008410000 */
[----:B------:R-:W-:Y:S01]  /*5940*/  FMUL.FTZ R26, R26, UR5 ;  /* 0x000000051a1a7c20 */ /* 0x000fe20008410000 */
[----:B------:R-:W-:Y:S01]  /*5950*/  FMUL.FTZ R27, R27, UR5 ;  /* 0x000000051b1b7c20 */ /* 0x000fe20008410000 */
[----:B------:R-:W-:Y:S01]  /*5960*/  FMNMX.FTZ R5, R181, R137, !PT ;  /* 0x00000089b5057209 */ /* 0x000fe20007810000 */
[----:B------:R-:W-:Y:S01]  /*5970*/  FMUL.FTZ R0, R31, UR5 ;  /* 0x000000051f007c20 */ /* 0x000fe20008410000 */
[----:B------:R-:W-:Y:S01]  /*5980*/  FMUL.FTZ R28, R28, UR5 ;  /* 0x000000051c1c7c20 */ /* 0x000fe20008410000 */
[----:B------:R-:W-:Y:S03]  /*5990*/  FMUL.FTZ R29, R29, UR5 ;  /* 0x000000051d1d7c20 */ /* 0x000fe60008410000 */
[----:B------:R-:W-:Y:S01]  /*59a0*/  MUFU.TANH R197, R22 ;  /* 0x0000001600c57308 */ /* 0x000fe20000002400 */
[----:B------:R-:W-:Y:S01]  /*59b0*/  FMUL.FTZ R30, R30, UR5 ;  /* 0x000000051e1e7c20 */ /* 0x000fe20008410000 */
[----:B---3--:R-:W-:Y:S01]  /*59c0*/  FMNMX.FTZ R6, R196, R4, !PT ;  /* 0x00000004c4067209 */ /* 0x008fe20007810000 */
[----:B------:R-:W-:Y:S01]  /*59d0*/  FMUL.FTZ R32, R32, UR5 ;  /* 0x0000000520207c20 */ /* 0x000fe20008410000 */
[----:B------:R-:W-:Y:S01]  /*59e0*/  FMUL.FTZ R34, R34, UR5 ;  /* 0x0000000522227c20 */ /* 0x000fe20008410000 */
[----:B------:R-:W-:Y:S01]  /*59f0*/  FMUL.FTZ R33, R33, UR5 ;  /* 0x0000000521217c20 */ /* 0x000fe20008410000 */
[----:B------:R-:W-:Y:S01]  /*5a00*/  FMUL.FTZ R35, R35, UR5 ;  /* 0x0000000523237c20 */ /* 0x000fe20008410000 */
[----:B----4-:R-:W-:Y:S03]  /*5a10*/  FMNMX.FTZ R5, R193, R5, !PT ;  /* 0x00000005c1057209 */ /* 0x010fe60007810000 */
[----:B------:R2:W-:Y:S01]  /*5a20*/  MUFU.TANH R139, R0 ;  /* 0x00000000008b7308 */ /* 0x0005e20000002400 */
[----:B-1----:R-:W-:Y:S02]  /*5a30*/  FMNMX.FTZ R4, R195, R2, !PT ;  /* 0x00000002c3047209 */ /* 0x002fe40007810000 */
[----:B------:R-:W-:Y:S02]  /*5a40*/  FMNMX.FTZ R2, R183, R5, !PT ;  /* 0x00000005b7027209 */ /* 0x000fe40007810000 */
[----:B------:R-:W-:Y:S05]  /*5a50*/  FMNMX.FTZ R5, R192, R6, !PT ;  /* 0x00000006c0057209 */ /* 0x000fea0007810000 */
[----:B------:R-:W1:Y:S10]  /*5a60*/  MUFU.TANH R194, R21 ;  /* 0x0000001500c27308 */ /* 0x000e740000002400 */
[----:B------:R-:W3:Y:S01]  /*5a70*/  MUFU.TANH R186, R13 ;  /* 0x0000000d00ba7308 */ /* 0x000ee20000002400 */
[----:B--2---:R-:W-:Y:S04]  /*5a80*/  FMNMX.FTZ R0, R180, R132, !PT ;  /* 0x00000084b4007209 */ /* 0x004fe80007810000 */
[----:B------:R-:W-:Y:S05]  /*5a90*/  FMNMX.FTZ R0, R185, R0, !PT ;  /* 0x00000000b9007209 */ /* 0x000fea0007810000 */
[----:B------:R-:W2:Y:S01]  /*5aa0*/  MUFU.TANH R198, R23 ;  /* 0x0000001700c67308 */ /* 0x000ea20000002400 */
[----:B------:R-:W-:Y:S02]  /*5ab0*/  FMNMX.FTZ R0, R142, R0, !PT ;  /* 0x000000008e007209 */ /* 0x000fe40007810000 */
[----:B-1----:R-:W-:Y:S02]  /*5ac0*/  FMNMX.FTZ R4, R194, R4, !PT ;  /* 0x00000004c2047209 */ /* 0x002fe40007810000 */
[----:B------:R-:W-:Y:S05]  /*5ad0*/  FMNMX.FTZ R0, R18, R0, !PT ;  /* 0x0000000012007209 */ /* 0x000fea0007810000 */
[----:B------:R-:W1:Y:S01]  /*5ae0*/  MUFU.TANH R189, R32 ;  /* 0x0000002000bd7308 */ /* 0x000e620000002400 */
[----:B------:R-:W-:Y:S02]  /*5af0*/  FMNMX.FTZ R0, R197, R0, !PT ;  /* 0x00000000c5007209 */ /* 0x000fe40007810000 */
[----:B---3--:R-:W-:Y:S07]  /*5b00*/  FMNMX.FTZ R2, R186, R2, !PT ;  /* 0x00000002ba027209 */ /* 0x008fee0007810000 */
[----:B------:R-:W3:Y:S01]  /*5b10*/  MUFU.TANH R187, R15 ;  /* 0x0000000f00bb7308 */ /* 0x000ee20000002400 */
[----:B--2---:R-:W-:Y:S09]  /*5b20*/  FMNMX.FTZ R0, R198, R0, !PT ;  /* 0x00000000c6007209 */ /* 0x004ff20007810000 */
[----:B------:R-:W2:Y:S01]  /*5b30*/  MUFU.TANH R199, R24 ;  /* 0x0000001800c77308 */ /* 0x000ea20000002400 */
[----:B-1----:R-:W-:Y:S09]  /*5b40*/  FMNMX.FTZ R136, R189, R4, !PT ;  /* 0x00000004bd887209 */ /* 0x002ff20007810000 */
[----:B------:R-:W-:Y:S01]  /*5b50*/  MUFU.TANH R201, R25 ;  /* 0x0000001900c97308 */ /* 0x000fe20000002400 */
[----:B---3--:R-:W-:Y:S09]  /*5b60*/  FMNMX.FTZ R16, R187, R5, !PT ;  /* 0x00000005bb107209 */ /* 0x008ff20007810000 */
[----:B------:R-:W-:Y:S01]  /*5b70*/  MUFU.TANH R200, R26 ;  /* 0x0000001a00c87308 */ /* 0x000fe20000002400 */
[----:B--2---:R-:W-:Y:S09]  /*5b80*/  FMNMX.FTZ R14, R199, R2, !PT ;  /* 0x00000002c70e7209 */ /* 0x004ff20007810000 */
        /* <DEDUP_REMOVED lines=10> */
.L_x_2053:
        /* <DEDUP_REMOVED lines=46> */
[----:B------:R-:W-:Y:S01]  /*5f10*/  FMUL.FTZ R33, R132, R173 ;  /* 0x000000ad84217220 */ /* 0x000fe20000410000 */
[----:B------:R-:W-:Y:S01]  /*5f20*/  FSETP.NEU.FTZ.AND P0, PT, R134, -INF , PT ;  /* 0xff8000008600780b */ /* 0x000fe20003f1d000 */
[C---:B------:R-:W-:Y:S01]  /*5f30*/  FMUL.FTZ R36, R132.reuse, R36 ;  /* 0x0000002484247220 */ /* 0x040fe20000410000 */
[----:B------:R-:W-:Y:S01]  /*5f40*/  FMUL.FTZ R37, R132, R37 ;  /* 0x0000002584257220 */ /* 0x000fe20000410000 */
[--C-:B------:R-:W-:Y:S03]  /*5f50*/  FFMA.FTZ R5, R18, UR4, -R138.reuse ;  /* 0x0000000412057c23 */ /* 0x100fe6000801088a */
[----:B------:R2:W-:Y:S01]  /*5f60*/  MUFU.EX2 R250, R4 ;  /* 0x0000000400fa7308 */ /* 0x0005e20000000800 */
[C---:B------:R-:W-:Y:S01]  /*5f70*/  FMUL.FTZ R48, R132.reuse, R48 ;  /* 0x0000003084307220 */ /* 0x040fe20000410000 */
[C---:B------:R-:W-:Y:S01]  /*5f80*/  FMUL.FTZ R49, R132.reuse, R49 ;  /* 0x0000003184317220 */ /* 0x040fe20000410000 */
[C---:B------:R-:W-:Y:S01]  /*5f90*/  FMUL.FTZ R52, R132.reuse, R52 ;  /* 0x0000003484347220 */ /* 0x040fe20000410000 */
[C---:B------:R-:W-:Y:S01]  /*5fa0*/  FMUL.FTZ R53, R132.reuse, R53 ;  /* 0x0000003584357220 */ /* 0x040fe20000410000 */
[C---:B------:R-:W-:Y:S01]  /*5fb0*/  FMUL.FTZ R64, R132.reuse, R64 ;  /* 0x0000004084407220 */ /* 0x040fe20000410000 */
[----:B------:R-:W-:Y:S01]  /*5fc0*/  FMUL.FTZ R65, R132, R65 ;  /* 0x0000004184417220 */ /* 0x000fe20000410000 */
[--C-:B------:R-:W-:Y:S03]  /*5fd0*/  FFMA.FTZ R143, R195, UR4, -R137.reuse ;  /* 0x00000004c38f7c23 */ /* 0x100fe60008010889 */
        /* <DEDUP_REMOVED lines=8> */
[----:B------:R-:W1:Y:S01]  /*6060*/  MUFU.EX2 R3, R3 ;  /* 0x0000000300037308 */ /* 0x000e620000000800 */
[--C-:B--2---:R-:W-:Y:S01]  /*6070*/  FFMA.FTZ R4, R184, UR4, -R137.reuse ;  /* 0x00000004b8047c23 */ /* 0x104fe20008010889 */
[C---:B------:R-:W-:Y:S01]  /*6080*/  FMUL.FTZ R40, R2.reuse, R40 ;  /* 0x0000002802287220 */ /* 0x040fe20000410000 */
[C---:B------:R-:W-:Y:S01]  /*6090*/  FMUL.FTZ R41, R2.reuse, R41 ;  /* 0x0000002902297220 */ /* 0x040fe20000410000 */
[C---:B------:R-:W-:Y:S01]  /*60a0*/  FMUL.FTZ R44, R2.reuse, R44 ;  /* 0x0000002c022c7220 */ /* 0x040fe20000410000 */
        /* <DEDUP_REMOVED lines=9> */
[----:B------:R-:W4:Y:S01]  /*6140*/  LDSM.16.MT88.4 R152, [R218+0xa000] ;  /* 0x00a00000da98783b */ /* 0x000f220000004200 */
[C---:B------:R-:W-:Y:S03]  /*6150*/  FMUL.FTZ R27, R0.reuse, R163 ;  /* 0x000000a3001b7220 */ /* 0x040fe60000410000 */
[----:B------:R5:W-:Y:S01]  /*6160*/  MUFU.EX2 R247, R5 ;  /* 0x0000000500f77308 */ /* 0x000be20000000800 */
[C---:B-1----:R-:W-:Y:S01]  /*6170*/  FMUL.FTZ R6, R3.reuse, R150 ;  /* 0x0000009603067220 */ /* 0x042fe20000410000 */
[C---:B------:R-:W-:Y:S01]  /*6180*/  FMUL.FTZ R18, R3.reuse, R158 ;  /* 0x0000009e03127220 */ /* 0x040fe20000410000 */
[C---:B------:R-:W-:Y:S01]  /*6190*/  FMUL.FTZ R19, R3.reuse, R159 ;  /* 0x0000009f03137220 */ /* 0x040fe20000410000 */
[C---:B------:R-:W-:Y:S01]  /*61a0*/  FMUL.FTZ R30, R0.reuse, R170 ;  /* 0x000000aa001e7220 */ /* 0x040fe20000410000 */
[----:B------:R-:W-:Y:S01]  /*61b0*/  FMUL.FTZ R31, R0, R171 ;  /* 0x000000ab001f7220 */ /* 0x000fe20000410000 */
[C---:B------:R-:W-:Y:S01]  /*61c0*/  FMUL.FTZ R34, R3.reuse, R174 ;  /* 0x000000ae03227220 */ /* 0x040fe20000410000 */
[C---:B---3--:R-:W-:Y:S01]  /*61d0*/  FMUL.FTZ R35, R3.reuse, R175 ;  /* 0x000000af03237220 */ /* 0x048fe20000410000 */
[C---:B------:R-:W-:Y:S01]  /*61e0*/  FMUL.FTZ R38, R3.reuse, R38 ;  /* 0x0000002603267220 */ /* 0x040fe20000410000 */
[--C-:B--2---:R-:W-:Y:S01]  /*61f0*/  FFMA.FTZ R4, R180, UR4, -R138.reuse ;  /* 0x00000004b4047c23 */ /* 0x104fe2000801088a */
[----:B-----5:R-:W-:Y:S01]  /*6200*/  F2FP.BF16.F32.PACK_AB R144, R252, R250 ;  /* 0x000000fafc90723e */ /* 0x020fe200000010ff */
[C---:B------:R-:W-:Y:S01]  /*6210*/  FMUL.FTZ R39, R3.reuse, R39 ;  /* 0x0000002703277220 */ /* 0x040fe20000410000 */
[C---:B------:R-:W-:Y:S01]  /*6220*/  FMUL.FTZ R42, R0.reuse, R42 ;  /* 0x0000002a002a7220 */ /* 0x040fe20000410000 */
[----:B------:R1:W-:Y:S01]  /*6230*/  MUFU.EX2 R246, R4 ;  /* 0x0000000400f67308 */ /* 0x0003e20000000800 */
[C---:B------:R-:W-:Y:S01]  /*6240*/  FMUL.FTZ R43, R0.reuse, R43 ;  /* 0x0000002b002b7220 */ /* 0x040fe20000410000 */
[C---:B------:R-:W-:Y:S01]  /*6250*/  FMUL.FTZ R46, R0.reuse, R46 ;  /* 0x0000002e002e7220 */ /* 0x040fe20000410000 */
[----:B------:R-:W-:Y:S01]  /*6260*/  FMUL.FTZ R47, R0, R47 ;  /* 0x0000002f002f7220 */ /* 0x000fe20000410000 */
[----:B------:R-:W-:Y:S01]  /*6270*/  FMUL.FTZ R5, R132, R149 ;  /* 0x0000009584057220 */ /* 0x000fe20000410000 */
[----:B------:R-:W-:Y:S01]  /*6280*/  LDSM.16.MT88.4 R160, [R213+0xb000] ;  /* 0x00b00000d5a0783b */ /* 0x000fe20000004200 */
        /* <DEDUP_REMOVED lines=12> */
[C---:B------:R-:W-:Y:S01]  /*6350*/  FMUL.FTZ R67, R3.reuse, R67 ;  /* 0x0000004303437220 */ /* 0x040fe20000410000 */
[C---:B------:R-:W-:Y:S01]  /*6360*/  FMUL.FTZ R68, R132.reuse, R68 ;  /* 0x0000004484447220 */ /* 0x040fe20000410000 */
[----:B------:R-:W-:Y:S01]  /*6370*/  FMUL.FTZ R69, R132, R69 ;  /* 0x0000004584457220 */ /* 0x000fe20000410000 */
[----:B------:R1:W2:Y:S01]  /*6380*/  MUFU.EX2 R248, R4 ;  /* 0x0000000400f87308 */ /* 0x0002a20000000800 */
        /* <DEDUP_REMOVED lines=14> */
[----:B------:R3:W-:Y:S01]  /*6470*/  MUFU.EX2 R235, R143 ;  /* 0x0000008f00eb7308 */ /* 0x0007e20000000800 */
[----:B------:R-:W-:Y:S01]  /*6480*/  FMUL.FTZ R84, R132, R84 ;  /* 0x0000005484547220 */ /* 0x000fe20000410000 */
[----:B-1----:R-:W-:Y:S01]  /*6490*/  FFMA.FTZ R4, R141, UR4, -R137 ;  /* 0x000000048d047c23 */ /* 0x002fe20008010889 */
[----:B------:R-:W-:Y:S01]  /*64a0*/  FMUL.FTZ R141, R134, UR4 ;  /* 0x00000004868d7c20 */ /* 0x000fe20008410000 */
[----:B------:R-:W-:Y:S01]  /*64b0*/  FMUL.FTZ R85, R132, R85 ;  /* 0x0000005584557220 */ /* 0x000fe20000410000 */
[C---:B------:R-:W-:Y:S01]  /*64c0*/  FMUL.FTZ R86, R3.reuse, R86 ;  /* 0x0000005603567220 */ /* 0x040fe20000410000 */
[----:B------:R-:W-:Y:S01]  /*64d0*/  FMUL.FTZ R87, R3, R87 ;  /* 0x0000005703577220 */ /* 0x000fe20000410000 */
[C---:B------:R-:W-:Y:S03]  /*64e0*/  FMUL.FTZ R88, R2.reuse, R88 ;  /* 0x0000005802587220 */ /* 0x040fe60000410000 */
[----:B------:R1:W-:Y:S01]  /*64f0*/  MUFU.EX2 R249, R4 ;  /* 0x0000000400f97308 */ /* 0x0003e20000000800 */
[----:B------:R-:W-:Y:S01]  /*6500*/  FSEL R141, R141, RZ, P0 ;  /* 0x000000ff8d8d7208 */ /* 0x000fe20000000000 */
[----:B------:R-:W-:Y:S01]  /*6510*/  FMUL.FTZ R89, R2, R89 ;  /* 0x0000005902597220 */ /* 0x000fe20000410000 */
[----:B------:R-:W-:Y:S01]  /*6520*/  FSETP.NEU.FTZ.AND P0, PT, R133, -INF , PT ;  /* 0xff8000008500780b */ /* 0x000fe20003f1d000 */
[C---:B------:R-:W-:Y:S01]  /*6530*/  FMUL.FTZ R90, R0.reuse, R90 ;  /* 0x0000005a005a7220 */ /* 0x040fe20000410000 */
[----:B------:R-:W-:Y:S01]  /*6540*/  FMUL.FTZ R91, R0, R91 ;  /* 0x0000005b005b7220 */ /* 0x000fe20000410000 */
[--C-:B------:R-:W-:Y:S01]  /*6550*/  FFMA.FTZ R9, R186, UR4, -R141.reuse ;  /* 0x00000004ba097c23 */ /* 0x100fe2000801088d */
[----:B------:R-:W-:Y:S01]  /*6560*/  FFMA.FTZ R7, R183, UR4, -R141 ;  /* 0x00000004b7077c23 */ /* 0x000fe2000801088d */
[C---:B------:R-:W-:Y:S01]  /*6570*/  FMUL.FTZ R92, R2.reuse, R92 ;  /* 0x0000005c025c7220 */ /* 0x040fe20000410000 */
[----:B------:R-:W-:Y:S01]  /*6580*/  FMUL.FTZ R93, R2, R93 ;  /* 0x0000005d025d7220 */ /* 0x000fe20000410000 */
[----:B------:R5:W-:Y:S01]  /*6590*/  MUFU.EX2 R243, R9 ;  /* 0x0000000900f37308 */ /* 0x000be20000000800 */
[C---:B------:R-:W-:Y:S01]  /*65a0*/  FMUL.FTZ R94, R0.reuse, R94 ;  /* 0x0000005e005e7220 */ /* 0x040fe20000410000 */
[----:B------:R-:W-:Y:S01]  /*65b0*/  FMUL.FTZ R95, R0, R95 ;  /* 0x0000005f005f7220 */ /* 0x000fe20000410000 */
[--C-:B---3--:R-:W-:Y:S01]  /*65c0*/  FFMA.FTZ R143, R197, UR4, -R138.reuse ;  /* 0x00000004c58f7c23 */ /* 0x108fe2000801088a */
[C---:B------:R-:W-:Y:S01]  /*65d0*/  FMUL.FTZ R96, R132.reuse, R96 ;  /* 0x0000006084607220 */ /* 0x040fe20000410000 */
[C---:B------:R-:W-:Y:S01]  /*65e0*/  FMUL.FTZ R97, R132.reuse, R97 ;  /* 0x0000006184617220 */ /* 0x040fe20000410000 */
[----:B------:R-:W-:Y:S01]  /*65f0*/  FMUL.FTZ R98, R3, R98 ;  /* 0x0000006203627220 */ /* 0x000fe20000410000 */
[----:B-1----:R-:W-:Y:S03]  /*6600*/  FFMA.FTZ R4, R17, UR4, -R137 ;  /* 0x0000000411047c23 */ /* 0x002fe60008010889 */
[----:B------:R1:W3:Y:S01]  /*6610*/  MUFU.EX2 R241, R7 ;  /* 0x0000000700f17308 */ /* 0x0002e20000000800 */
[C---:B------:R-:W-:Y:S01]  /*6620*/  FMUL.FTZ R17, R132.reuse, R157 ;  /* 0x0000009d84117220 */ /* 0x040fe20000410000 */
[C---:B------:R-:W-:Y:S01]  /*6630*/  FMUL.FTZ R99, R3.reuse, R99 ;  /* 0x0000006303637220 */ /* 0x040fe20000410000 */
[----:B------:R-:W4:Y:S01]  /*6640*/  LDSM.16.MT88.4 R156, [R217+0xa000] ;  /* 0x00a00000d99c783b */ /* 0x000f220000004200 */
[C---:B------:R-:W-:Y:S01]  /*6650*/  FMUL.FTZ R100, R132.reuse, R100 ;  /* 0x0000006484647220 */ /* 0x040fe20000410000 */
[----:B------:R-:W-:Y:S01]  /*6660*/  FMUL.FTZ R101, R132, R101 ;  /* 0x0000006584657220 */ /* 0x000fe20000410000 */
[C---:B------:R-:W-:Y:S01]  /*6670*/  FMUL.FTZ R102, R3.reuse, R102 ;  /* 0x0000006603667220 */ /* 0x040fe20000410000 */
[C---:B------:R-:W-:Y:S03]  /*6680*/  FMUL.FTZ R103, R3.reuse, R103 ;  /* 0x0000006703677220 */ /* 0x040fe60000410000 */
[----:B------:R3:W3:Y:S01]  /*6690*/  MUFU.EX2 R251, R4 ;  /* 0x0000000400fb7308 */ /* 0x0006e20000000800 */
[----:B-----5:R-:W-:Y:S01]  /*66a0*/  FMUL.FTZ R9, R2, R145 ;  /* 0x0000009102097220 */ /* 0x020fe20000410000 */
[----:B--2---:R-:W-:Y:S01]  /*66b0*/  F2FP.BF16.F32.PACK_AB R145, R248, R246 ;  /* 0x000000f6f891723e */ /* 0x004fe200000010ff */
[C---:B------:R-:W-:Y:S01]  /*66c0*/  FMUL.FTZ R104, R2.reuse, R104 ;  /* 0x0000006802687220 */ /* 0x040fe20000410000 */
[----:B------:R-:W-:Y:S01]  /*66d0*/  FMUL.FTZ R105, R2, R105 ;  /* 0x0000006902697220 */ /* 0x000fe20000410000 */
[C---:B------:R-:W-:Y:S01]  /*66e0*/  FMUL.FTZ R106, R0.reuse, R106 ;  /* 0x0000006a006a7220 */ /* 0x040fe20000410000 */
[----:B------:R-:W-:Y:S01]  /*66f0*/  FMUL.FTZ R107, R0, R107 ;  /* 0x0000006b006b7220 */ /* 0x000fe20000410000 */
[C---:B------:R-:W-:Y:S03]  /*6700*/  FMUL.FTZ R108, R2.reuse, R108 ;  /* 0x0000006c026c7220 */ /* 0x040fe60000410000 */
[----:B------:R2:W-:Y:S01]  /*6710*/  MUFU.EX2 R232, R143 ;  /* 0x0000008f00e87308 */ /* 0x0005e20000000800 */
[----:B-1----:R-:W-:Y:S01]  /*6720*/  FMUL.FTZ R7, R3, R151 ;  /* 0x0000009703077220 */ /* 0x002fe20000410000 */
[----:B---3--:R-:W-:Y:S01]  /*6730*/  F2FP.BF16.F32.PACK_AB R150, R243, R241 ;  /* 0x000000f1f396723e */ /* 0x008fe200000010ff */
[----:B------:R-:W-:Y:S01]  /*6740*/  FMUL.FTZ R109, R2, R109 ;  /* 0x0000006d026d7220 */ /* 0x000fe20000410000 */
[C---:B------:R-:W-:Y:S01]  /*6750*/  FMUL.FTZ R110, R0.reuse, R110 ;  /* 0x0000006e006e7220 */ /* 0x040fe20000410000 */
[----:B------:R-:W-:Y:S01]  /*6760*/  FMUL.FTZ R111, R0, R111 ;  /* 0x0000006f006f7220 */ /* 0x000fe20000410000 */
[C---:B------:R-:W-:Y:S01]  /*6770*/  FMUL.FTZ R112, R132.reuse, R112 ;  /* 0x0000007084707220 */ /* 0x040fe20000410000 */
[----:B------:R-:W-:Y:S01]  /*6780*/  FMUL.FTZ R113, R132, R113 ;  /* 0x0000007184717220 */ /* 0x000fe20000410000 */
[----:B------:R-:W-:Y:S01]  /*6790*/  FMUL.FTZ R114, R3, R114 ;  /* 0x0000007203727220 */ /* 0x000fe20000410000 */
[--C-:B------:R-:W-:Y:S01]  /*67a0*/  FFMA.FTZ R4, R142, UR4, -R138.reuse ;  /* 0x000000048e047c23 */ /* 0x100fe2000801088a */
[----:B------:R-:W-:Y:S01]  /*67b0*/  FMUL.FTZ R142, R133, UR4 ;  /* 0x00000004858e7c20 */ /* 0x000fe20008410000 */
[----:B------:R-:W-:Y:S01]  /*67c0*/  F2FP.BF16.F32.PACK_AB R146, R251, R249 ;  /* 0x000000f9fb92723e */ /* 0x000fe200000010ff */
[C---:B------:R-:W-:Y:S01]  /*67d0*/  FMUL.FTZ R115, R3.reuse, R115 ;  /* 0x0000007303737220 */ /* 0x040fe20000410000 */
[----:B------:R1:W3:Y:S01]  /*67e0*/  MUFU.EX2 R245, R4 ;  /* 0x0000000400f57308 */ /* 0x0002e20000000800 */
[----:B------:R-:W-:Y:S01]  /*67f0*/  FMUL.FTZ R116, R132, R116 ;  /* 0x0000007484747220 */ /* 0x000fe20000410000 */
[----:B------:R-:W-:Y:S01]  /*6800*/  FSEL R142, R142, RZ, P0 ;  /* 0x000000ff8e8e7208 */ /* 0x000fe20000000000 */
[----:B------:R-:W-:Y:S01]  /*6810*/  FMUL.FTZ R117, R132, R117 ;  /* 0x0000007584757220 */ /* 0x000fe20000410000 */
[----:B--2---:R-:W-:Y:S01]  /*6820*/  FFMA.FTZ R143, R190, UR4, -R138 ;  /* 0x00000004be8f7c23 */ /* 0x004fe2000801088a */
[C---:B------:R-:W-:Y:S01]  /*6830*/  FMUL.FTZ R118, R3.reuse, R118 ;  /* 0x0000007603767220 */ /* 0x040fe20000410000 */
[----:B------:R-:W-:Y:S01]  /*6840*/  FMUL.FTZ R119, R3, R119 ;  /* 0x0000007703777220 */ /* 0x000fe20000410000 */
[--C-:B------:R-:W-:Y:S01]  /*6850*/  FFMA.FTZ R140, R140, UR4, -R142.reuse ;  /* 0x000000048c8c7c23 */ /* 0x100fe2000801088e */
[C---:B------:R-:W-:Y:S01]  /*6860*/  FMUL.FTZ R120, R2.reuse, R120 ;  /* 0x0000007802787220 */ /* 0x040fe20000410000 */
[----:B------:R-:W-:Y:S01]  /*6870*/  FMUL.FTZ R121, R2, R121 ;  /* 0x0000007902797220 */ /* 0x000fe20000410000 */
[C---:B------:R-:W-:Y:S01]  /*6880*/  FMUL.FTZ R122, R0.reuse, R122 ;  /* 0x0000007a007a7220 */ /* 0x040fe20000410000 */
[----:B------:R-:W-:Y:S01]  /*6890*/  FMUL.FTZ R123, R0, R123 ;  /* 0x0000007b007b7220 */ /* 0x000fe20000410000 */
[----:B------:R-:W-:Y:S01]  /*68a0*/  MUFU.EX2 R211, R143 ;  /* 0x0000008f00d37308 */ /* 0x000fe20000000800 */
[C---:B------:R-:W-:Y:S01]  /*68b0*/  FMUL.FTZ R124, R2.reuse, R124 ;  /* 0x0000007c027c7220 */ /* 0x040fe20000410000 */
[----:B------:R-:W-:Y:S01]  /*68c0*/  FMUL.FTZ R125, R2, R125 ;  /* 0x0000007d027d7220 */ /* 0x000fe20000410000 */
[C---:B------:R-:W-:Y:S01]  /*68d0*/  FMUL.FTZ R126, R0.reuse, R126 ;  /* 0x0000007e007e7220 */ /* 0x040fe20000410000 */
[----:B------:R-:W-:Y:S01]  /*68e0*/  FMUL.FTZ R127, R0, R127 ;  /* 0x0000007f007f7220 */ /* 0x000fe20000410000 */
[--C-:B-1----:R-:W-:Y:S01]  /*68f0*/  FFMA.FTZ R4, R181, UR4, -R141.reuse ;  /* 0x00000004b5047c23 */ /* 0x102fe2000801088d */
[----:B---3--:R-:W-:Y:S01]  /*6900*/  F2FP.BF16.F32.PACK_AB R147, R247, R245 ;  /* 0x000000f5f793723e */ /* 0x008fe200000010ff */
[C---:B------:R-:W-:Y:S01]  /*6910*/  FMUL.FTZ R128, R132.reuse, R128 ;  /* 0x0000008084807220 */ /* 0x040fe20000410000 */
[----:B------:R-:W-:Y:S02]  /*6920*/  FMUL.FTZ R129, R132, R129 ;  /* 0x0000008184817220 */ /* 0x000fe40000410000 */
[----:B------:R1:W-:Y:S01]  /*6930*/  MUFU.EX2 R242, R4 ;  /* 0x0000000400f27308 */ /* 0x0003e20000000800 */
[C---:B------:R-:W-:Y:S01]  /*6940*/  FMUL.FTZ R130, R3.reuse, R130 ;  /* 0x0000008203827220 */ /* 0x040fe20000410000 */
[----:B------:R-:W-:Y:S01]  /*6950*/  FMUL.FTZ R131, R3, R131 ;  /* 0x0000008303837220 */ /* 0x000fe20000410000 */
[----:B------:R-:W-:Y:S01]  /*6960*/  LDSM.16.MT88.4 R172, [R215+0xa800] ;  /* 0x00a80000d7ac783b */ /* 0x000fe20000004200 */
[----:B-1----:R-:W-:Y:S06]  /*6970*/  FFMA.FTZ R4, R193, UR4, -R141 ;  /* 0x00000004c1047c23 */ /* 0x002fec000801088d */
[----:B------:R1:W-:Y:S02]  /*6980*/  MUFU.EX2 R244, R4 ;  /* 0x0000000400f47308 */ /* 0x0003e40000000800 */
[--C-:B-1----:R-:W-:Y:S02]  /*6990*/  FFMA.FTZ R4, R182, UR4, -R142.reuse ;  /* 0x00000004b6047c23 */ /* 0x102fe4000801088e */
[----:B------:R-:W-:Y:S06]  /*69a0*/  LDSM.16.MT88.4 R180, [R218+0xa800] ;  /* 0x00a80000dab4783b */ /* 0x000fec0000004200 */
[----:B------:R1:W-:Y:S02]  /*69b0*/  MUFU.EX2 R238, R4 ;  /* 0x0000000400ee7308 */ /* 0x0003e40000000800 */
[--C-:B-1----:R-:W-:Y:S08]  /*69c0*/  FFMA.FTZ R4, R196, UR4, -R142.reuse ;  /* 0x00000004c4047c23 */ /* 0x102ff0000801088e */
[----:B------:R1:W2:Y:S02]  /*69d0*/  MUFU.EX2 R240, R4 ;  /* 0x0000000400f07308 */ /* 0x0002a40000000800 */
[--C-:B-1----:R-:W-:Y:S01]  /*69e0*/  FFMA.FTZ R4, R192, UR4, -R142.reuse ;  /* 0x00000004c0047c23 */ /* 0x102fe2000801088e */
[----:B--2---:R-:W-:Y:S07]  /*69f0*/  F2FP.BF16.F32.PACK_AB R149, R240, R238 ;  /* 0x000000eef095723e */ /* 0x004fee00000010ff */
[----:B------:R1:W-:Y:S02]  /*6a00*/  MUFU.EX2 R237, R4 ;  /* 0x0000000400ed7308 */ /* 0x0003e40000000800 */
[----:B-1----:R-:W-:Y:S02]  /*6a10*/  FFMA.FTZ R4, R187, UR4, -R142 ;  /* 0x00000004bb047c23 */ /* 0x002fe4000801088e */
[----:B------:R-:W-:Y:S06]  /*6a20*/  LDSM.16.MT88.4 R184, [R217+0xa800] ;  /* 0x00a80000d9b8783b */ /* 0x000fec0000004200 */
[----:B------:R1:W2:Y:S02]  /*6a30*/  MUFU.EX2 R239, R4 ;  /* 0x0000000400ef7308 */ /* 0x0002a40000000800 */
[----:B-1----:R-:W-:Y:S01]  /*6a40*/  FMUL.FTZ R4, R132, R148 ;  /* 0x0000009484047220 */ /* 0x002fe20000410000 */
        /* <DEDUP_REMOVED lines=25> */
[C---:B------:R-:W-:Y:S01]  /*6be0*/  HMMA.16816.F32.BF16 R64, R144.reuse, R158, R64 ;  /* 0x0000009e9040723c */ /* 0x040fe20000041840 */
[----:B------:R-:W-:Y:S02]  /*6bf0*/  LDSM.16.MT88.4 R192, [R215+0xb800] ;  /* 0x00b80000d7c0783b */ /* 0x000fe40000004200 */
        /* <DEDUP_REMOVED lines=9> */
[----:B------:R-:W-:Y:S02]  /*6c90*/  MUFU.EX2 R234, R160 ;  /* 0x000000a000ea7308 */ /* 0x000fe40000000800 */
[--C-:B---3--:R-:W-:Y:S01]  /*6ca0*/  FFMA.FTZ R137, R199, UR4, -R141.reuse ;  /* 0x00000004c7897c23 */ /* 0x108fe2000801088d */
[-C--:B-1----:R-:W-:Y:S01]  /*6cb0*/  HMMA.16816.F32.BF16 R84, R144, R152.reuse, R84 ;  /* 0x000000989054723c */ /* 0x082fe20000041854 */
[----:B------:R-:W-:Y:S06]  /*6cc0*/  LDSM.16.MT88.4 R196, [R218+0xb800] ;  /* 0x00b80000dac4783b */ /* 0x000fec0000004200 */
        /* <DEDUP_REMOVED lines=28> */
[-C--:B------:R-:W-:Y:S03]  /*6e90*/  HMMA.16816.F32.BF16 R124, R148, R154.reuse, R124 ;  /* 0x0000009a947c723c */ /* 0x080fe6000004187c */
[----:B------:R-:W-:Y:S02]  /*6ea0*/  MUFU.EX2 R205, R137 ;  /* 0x0000008900cd7308 */ /* 0x000fe40000000800 */
[----:B------:R-:W-:Y:S01]  /*6eb0*/  FFMA.FTZ R141, R203, UR4, -R141 ;  /* 0x00000004cb8d7c23 */ /* 0x000fe2000801088d */
[----:B------:R-:W-:Y:S01]  /*6ec0*/  HMMA.16816.F32.BF16 R128, R144, R154, R128 ;  /* 0x0000009a9080723c */ /* 0x000fe20000041880 */
[----:B------:R-:W2:Y:S06]  /*6ed0*/  LDSM.16.MT88.4 R200, [R217+0xb800] ;  /* 0x00b80000d9c8783b */ /* 0x000eac0000004200 */
[----:B------:R3:W5:Y:S01]  /*6ee0*/  MUFU.EX2 R204, R141 ;  /* 0x0000008d00cc7308 */ /* 0x0007620000000800 */
[----:B----4-:R-:W-:Y:S09]  /*6ef0*/  F2FP.BF16.F32.PACK_AB R177, R206, R207 ;  /* 0x000000cfceb1723e */ /* 0x010ff200000010ff */
[----:B------:R4:W1:Y:S01]  /*6f00*/  MUFU.EX2 R137, R142 ;  /* 0x0000008e00897308 */ /* 0x0008620000000800 */
[----:B---3--:R-:W-:Y:S02]  /*6f10*/  F2FP.BF16.F32.PACK_AB R141, R234, R232 ;  /* 0x000000e8ea8d723e */ /* 0x008fe400000010ff */
[----:B-----5:R-:W-:Y:S02]  /*6f20*/  F2FP.BF16.F32.PACK_AB R178, R204, R205 ;  /* 0x000000cdccb2723e */ /* 0x020fe400000010ff */
[----:B----4-:R-:W-:Y:S02]  /*6f30*/  F2FP.BF16.F32.PACK_AB R142, R229, R233 ;  /* 0x000000e9e58e723e */ /* 0x010fe400000010ff */
[----:B-1----:R-:W-:Y:S05]  /*6f40*/  F2FP.BF16.F32.PACK_AB R179, R137, R138 ;  /* 0x0000008a89b3723e */ /* 0x002fea00000010ff */
[-C--:B------:R-:W-:Y:S01]  /*6f50*/  HMMA.16816.F32.BF16 R148, R140, R156.reuse, R4 ;  /* 0x0000009c8c94723c */ /* 0x080fe20000041804 */
[----:B------:R-:W3:Y:S04]  /*6f60*/  LDL.LU R5, [R1+0xc] ;  /* 0x00000c0001057983 */ /* 0x000ee80000300800 */
[----:B------:R-:W4:Y:S01]  /*6f70*/  LDL.LU R6, [R1+0x8] ;  /* 0x0000080001067983 */ /* 0x000f220000300800 */
[C---:B------:R-:W-:Y:S03]  /*6f80*/  HMMA.16816.F32.BF16 R144, R176.reuse, R156, R8 ;  /* 0x0000009cb090723c */ /* 0x040fe60000041808 */
[----:B------:R-:W5:Y:S03]  /*6f90*/  LDL.LU R7, [R1+0x4] ;  /* 0x0000040001077983 */ /* 0x000f660000300800 */
        /* <DEDUP_REMOVED lines=30> */
[----:B------:R-:W-:Y:S06]  /*7180*/  FFMA.FTZ R0, R0, R139, R238 ;  /* 0x0000008b00007223 */ /* 0x000fec00000100ee */
[----:B------:R-:W-:Y:S04]  /*7190*/  FADD.FTZ R0, R240, R0 ;  /* 0x00000000f0007221 */ /* 0x000fe80000010000 */
[----:B------:R-:W-:Y:S04]  /*71a0*/  FADD.FTZ R0, R237, R0 ;  /* 0x00000000ed007221 */ /* 0x000fe80000010000 */
[----:B------:R-:W-:Y:S04]  /*71b0*/  FADD.FTZ R4, R239, R0 ;  /* 0x00000000ef047221 */ /* 0x000fe80000010000 */
[----:B------:R-:W-:Y:S01]  /*71c0*/  FADD.FTZ R4, R207, R4 ;  /* 0x00000004cf047221 */ /* 0x000fe20000010000 */
[----:B---3--:R-:W-:Y:S01]  /*71d0*/  FFMA.FTZ R132, R132, R5, R250 ;  /* 0x0000000584847223 */ /* 0x008fe200000100fa */
[----:B----4-:R-:W-:Y:S03]  /*71e0*/  FFMA.FTZ R3, R3, R6, R246 ;  /* 0x0000000603037223 */ /* 0x010fe600000100f6 */
[----:B------:R-:W-:Y:S01]  /*71f0*/  FADD.FTZ R132, R252, R132 ;  /* 0x00000084fc847221 */ /* 0x000fe20000010000 */
[----:B------:R-:W-:Y:S01]  /*7200*/  FADD.FTZ R3, R248, R3 ;  /* 0x00000003f8037221 */ /* 0x000fe20000010000 */
[----:B-----5:R-:W-:Y:S03]  /*7210*/  FFMA.FTZ R2, R2, R7, R242 ;  /* 0x0000000702027223 */ /* 0x020fe600000100f2 */
[----:B------:R-:W-:Y:S01]  /*7220*/  FADD.FTZ R3, R245, R3 ;  /* 0x00000003f5037221 */ /* 0x000fe20000010000 */
[----:B------:R-:W-:Y:S01]  /*7230*/  FADD.FTZ R5, R244, R2 ;  /* 0x00000002f4057221 */ /* 0x000fe20000010000 */
[----:B------:R-:W-:Y:S01]  /*7240*/  FADD.FTZ R2, R249, R132 ;  /* 0x00000084f9027221 */ /* 0x000fe20000010000 */
[----:B------:R-:W-:Y:S01]  /*7250*/  MOV R132, R135 ;  /* 0x0000008700847202 */ /* 0x000fe20000000f00 */
[----:B------:R-:W-:Y:S01]  /*7260*/  FADD.FTZ R3, R247, R3 ;  /* 0x00000003f7037221 */ /* 0x000fe20000010000 */
[----:B------:R-:W-:Y:S01]  /*7270*/  FADD.FTZ R5, R241, R5 ;  /* 0x00000005f1057221 */ /* 0x000fe20000010000 */
[----:B------:R-:W-:Y:S03]  /*7280*/  FADD.FTZ R2, R251, R2 ;  /* 0x00000002fb027221 */ /* 0x000fe60000010000 */
        /* <DEDUP_REMOVED lines=19> */
[----:B------:R1:W-:Y:S04]  /*73c0*/  STL [R1+0x8], R3 ;  /* 0x0000080301007387 */ /* 0x0003e80000100800 */
[----:B------:R2:W-:Y:S04]  /*73d0*/  STL [R1+0x4], R2 ;  /* 0x0000040201007387 */ /* 0x0005e80000100800 */
[----:B------:R2:W-:Y:S01]  /*73e0*/  STL [R1], R0 ;  /* 0x0000000001007387 */ /* 0x0005e20000100800 */
[----:B-1----:R-:W-:Y:S01]  /*73f0*/  MOV R3, R136 ;  /* 0x0000008800037202 */ /* 0x002fe20000000f00 */
[----:B------:R-:W-:Y:S06]  /*7400*/  @P4 BRA `(.L_x_2052) ;  /* 0xffffffd800504947 */ /* 0x000fec000383ffff */
.L_x_2051:
[----:B--2---:R-:W2:Y:S04]  /*7410*/  LDL.LU R2, [R1+0xc] ;  /* 0x00000c0001027983 */ /* 0x004ea80000300800 */
[----:B------:R-:W3:Y:S04]  /*7420*/  LDL.LU R5, [R1+0x8] ;  /* 0x0000080001057983 */ /* 0x000ee80000300800 */
[----:B------:R-:W4:Y:S04]  /*7430*/  LDL.LU R8, [R1+0x4] ;  /* 0x0000040001087983 */ /* 0x000f280000300800 */
[----:B------:R-:W5:Y:S04]  /*7440*/  LDL.LU R7, [R1] ;  /* 0x0000000001077983 */ /* 0x000f680000300800 */
[----:B------:R-:W5:Y:S01]  /*7450*/  LDL R12, [R1+0x4c] ;  /* 0x00004c00010c7983 */ /* 0x000f620000100800 */
[----:B------:R-:W1:Y:S01]  /*7460*/  S2UR UR4, SR_CgaCtaId ;  /* 0x00000000000479c3 */ /* 0x000e620000008800 */
[----:B------:R-:W-:Y:S01]  /*7470*/  UMOV UR5, 0x400 ;  /* 0x0000040000057882 */ /* 0x000fe20000000000 */
[----:B------:R-:W5:Y:S01]  /*7480*/  S2R R11, SR_TID.X ;  /* 0x00000000000b7919 */ /* 0x000f620000002100 */
[----:B-1----:R-:W-:Y:S01]  /*7490*/  ULEA UR4, UR4, UR5, 0x18 ;  /* 0x0000000504047291 */ /* 0x002fe2000f8ec03f */
[----:B--2---:R-:W1:Y:S04]  /*74a0*/  SHFL.BFLY PT, R4, R2, 0x2, 0x1f ;  /* 0x0c401f0002047f89 */ /* 0x004e6800000e0000 */
[----:B---3--:R-:W2:Y:S04]  /*74b0*/  SHFL.BFLY PT, R0, R5, 0x2, 0x1f ;  /* 0x0c401f0005007f89 */ /* 0x008ea800000e0000 */
[----:B----4-:R-:W3:Y:S01]  /*74c0*/  SHFL.BFLY PT, R3, R8, 0x2, 0x1f ;  /* 0x0c401f0008037f89 */ /* 0x010ee200000e0000 */
[----:B-----5:R-:W-:Y:S01]  /*74d0*/  ISETP.NE.AND P0, PT, R12, -0x1, PT ;  /* 0xffffffff0c00780c */ /* 0x020fe20003f05270 */
[----:B-1----:R-:W-:-:S02]  /*74e0*/  FADD.FTZ R4, R4, R2 ;  /* 0x0000000204047221 */ /* 0x002fc40000010000 */
[----:B------:R-:W1:Y:S01]  /*74f0*/  SHFL.BFLY PT, R2, R7, 0x2, 0x1f ;  /* 0x0c401f0007027f89 */ /* 0x000e6200000e0000 */
[----:B--2---:R-:W-:-:S03]  /*7500*/  FADD.FTZ R0, R0, R5 ;  /* 0x0000000500007221 */ /* 0x004fc60000010000 */
[----:B------:R-:W2:Y:S01]  /*7510*/  SHFL.BFLY PT, R6, R4, 0x1, 0x1f ;  /* 0x0c201f0004067f89 */ /* 0x000ea200000e0000 */
[----:B---3--:R-:W-:-:S03]  /*7520*/  FADD.FTZ R3, R3, R8 ;  /* 0x0000000803037221 */ /* 0x008fc60000010000 */
[----:B------:R-:W3:Y:S04]  /*7530*/  SHFL.BFLY PT, R5, R0, 0x1, 0x1f ;  /* 0x0c201f0000057f89 */ /* 0x000ee800000e0000 */
[----:B------:R-:W4:Y:S01]  /*7540*/  SHFL.BFLY PT, R9, R3, 0x1, 0x1f ;  /* 0x0c201f0003097f89 */ /* 0x000f2200000e0000 */
[----:B-1----:R-:W-:Y:S01]  /*7550*/  FADD.FTZ R2, R2, R7 ;  /* 0x0000000702027221 */ /* 0x002fe20000010000 */
[----:B--2---:R-:W-:-:S04]  /*7560*/  FADD.FTZ R132, R4, R6 ;  /* 0x0000000604847221 */ /* 0x004fc80000010000 */
[----:B------:R-:W1:Y:S01]  /*7570*/  SHFL.BFLY PT, R10, R2, 0x1, 0x1f ;  /* 0x0c201f00020a7f89 */ /* 0x000e6200000e0000 */
[----:B------:R-:W-:Y:S01]  /*7580*/  SHF.R.S32.HI R4, RZ, 0x1f, R11 ;  /* 0x0000001fff047819 */ /* 0x000fe2000001140b */
[----:B---3--:R-:W-:Y:S01]  /*7590*/  FADD.FTZ R137, R0, R5 ;  /* 0x0000000500897221 */ /* 0x008fe20000010000 */
[----:B------:R-:W-:Y:S02]  /*75a0*/  FSETP.NE.FTZ.AND P4, PT, R132, RZ, PT ;  /* 0x000000ff8400720b */ /* 0x000fe40003f95000 */
[CC--:B------:R-:W-:Y:S01]  /*75b0*/  LEA.HI R6, R4.reuse, R11.reuse, RZ, 0x2 ;  /* 0x0000000b04067211 */ /* 0x0c0fe200078f10ff */
[----:B----4-:R-:W-:Y:S01]  /*75c0*/  FADD.FTZ R138, R3, R9 ;  /* 0x00000009038a7221 */ /* 0x010fe20000010000 */
[----:B------:R-:W-:Y:S02]  /*75d0*/  LEA.HI R5, R4, R11, RZ, 0x5 ;  /* 0x0000000b04057211 */ /* 0x000fe400078f28ff */
[--C-:B------:R-:W-:Y:S02]  /*75e0*/  SHF.R.S32.HI R4, RZ, 0x2, R6.reuse ;  /* 0x00000002ff047819 */ /* 0x100fe40000011406 */
[----:B------:R-:W-:-:S02]  /*75f0*/  SHF.R.S32.HI R7, RZ, 0x1f, R6 ;  /* 0x0000001fff077819 */ /* 0x000fc40000011406 */
[----:B------:R-:W-:Y:S02]  /*7600*/  LOP3.LUT R6, R6, 0x3ffffffc, RZ, 0xc0, !PT ;  /* 0x3ffffffc06067812 */ /* 0x000fe400078ec0ff */
[----:B------:R-:W-:Y:S02]  /*7610*/  LEA.HI R8, R7, R4, RZ, 0x3 ;  /* 0x0000000407087211 */ /* 0x000fe400078f18ff */
[----:B------:R-:W-:Y:S02]  /*7620*/  IADD3 R7, -R6, R11, RZ ;  /* 0x0000000b06077210 */ /* 0x000fe40007ffe1ff */
[----:B------:R-:W-:Y:S02]  /*7630*/  LOP3.LUT R6, R8, 0xfffffff8, RZ, 0xc0, !PT ;  /* 0xfffffff808067812 */ /* 0x000fe400078ec0ff */
[----:B------:R-:W-:Y:S01]  /*7640*/  SHF.R.S32.HI R5, RZ, 0x5, R5 ;  /* 0x00000005ff057819 */ /* 0x000fe20000011405 */
[----:B-1----:R-:W-:Y:S01]  /*7650*/  FADD.FTZ R139, R2, R10 ;  /* 0x0000000a028b7221 */ /* 0x002fe20000010000 */
[----:B------:R-:W-:-:S02]  /*7660*/  FSETP.NE.FTZ.AND P3, PT, R137, RZ, PT ;  /* 0x000000ff8900720b */ /* 0x000fc40003f75000 */
[----:B------:R-:W-:Y:S02]  /*7670*/  LEA R8, R5, R7, 0x9 ;  /* 0x0000000705087211 */ /* 0x000fe400078e48ff */
[----:B------:R-:W-:Y:S02]  /*7680*/  IADD3 R2, R4, -R6, RZ ;  /* 0x8000000604027210 */ /* 0x000fe40007ffe0ff */
[----:B------:R-:W1:Y:S01]  /*7690*/  @P0 LDC.64 R6, c[0x0][0x298] ;  /* 0x0000a600ff060b82 */ /* 0x000e620000000a00 */
[----:B------:R-:W-:Y:S02]  /*76a0*/  MOV R0, 0x3f800000 ;  /* 0x3f80000000007802 */ /* 0x000fe40000000f00 */
[----:B------:R-:W-:Y:S02]  /*76b0*/  MOV R3, 0x3f800000 ;  /* 0x3f80000000037802 */ /* 0x000fe40000000f00 */
[C---:B------:R-:W-:Y:S02]  /*76c0*/  SHF.L.U32 R20, R2.reuse, 0x6, RZ ;  /* 0x0000000602147819 */ /* 0x040fe400000006ff */
[----:B------:R-:W2:Y:S01]  /*76d0*/  @P4 MUFU.RCP R0, R132 ;  /* 0x0000008400004308 */ /* 0x000ea20000001000 */
[----:B------:R-:W-:-:S02]  /*76e0*/  R2P PR, R2, 0x6 ;  /* 0x0000000602007804 */ /* 0x000fc40000000000 */
[----:B------:R-:W-:-:S04]  /*76f0*/  LOP3.LUT R20, R20, 0x1c0, RZ, 0xc0, !PT ;  /* 0x000001c014147812 */ /* 0x000fc800078ec0ff */
[----:B------:R-:W-:Y:S01]  /*7700*/  LEA.HI R20, R20, R20, RZ, 0x1d ;  /* 0x0000001414147211 */ /* 0x000fe200078fe8ff */
[----:B------:R-:W3:Y:S03]  /*7710*/  @P3 MUFU.RCP R3, R137 ;  /* 0x0000008900033308 */ /* 0x000ee60000001000 */
[----:B------:R-:W-:-:S04]  /*7720*/  LEA R20, R8, R20, 0x1 ;  /* 0x0000001408147211 */ /* 0x000fc800078e08ff */
[----:B------:R-:W-:Y:S01]  /*7730*/  LEA R20, R20, UR4, 0x1 ;  /* 0x0000000414147c11 */ /* 0x000fe2000f8e08ff */
[C---:B--2---:R-:W-:Y:S01]  /*7740*/  FMUL.FTZ R177, R0.reuse, R80 ;  /* 0x0000005000b17220 */ /* 0x044fe20000410000 */
[----:B------:R-:W-:Y:S01]  /*7750*/  FMUL.FTZ R176, R0, R81 ;  /* 0x0000005100b07220 */ /* 0x000fe20000410000 */
[----:B-1----:R-:W-:Y:S01]  /*7760*/  @P0 IMAD.WIDE.U32 R4, R12, R6, RZ ;  /* 0x000000060c040225 */ /* 0x002fe200078e00ff */
[----:B------:R-:W-:-:S03]  /*7770*/  MOV R81, 0x20 ;  /* 0x0000002000517802 */ /* 0x000fc60000000f00 */
        /* <DEDUP_REMOVED lines=35> */
[----:B------:R-:W-:Y:S01]  /*79b0*/  @P0 IMAD R85, R12, R7, R5 ;  /* 0x000000070c550224 */ /* 0x000fe200078e0205 */
[----:B------:R-:W-:Y:S01]  /*79c0*/  @P0 MOV R84, R4 ;  /* 0x0000000400540202 */ /* 0x000fe20000000f00 */
[----:B------:R-:W-:Y:S01]  /*79d0*/  FMUL.FTZ R166, R3, R166 ;  /* 0x000000a603a67220 */ /* 0x000fe20000410000 */
[----:B------:R-:W-:-:S02]  /*79e0*/  SEL R81, R81, 0xffffffe0, !P1 ;  /* 0xffffffe051517807 */ /* 0x000fc40004800000 */
        /* <DEDUP_REMOVED lines=10> */
.L_x_2055:
        /* <DEDUP_REMOVED lines=23> */
.L_x_2056:
        /* <DEDUP_REMOVED lines=333> */
.L_x_2058:
[----:B------:R-:W-:Y:S05]  /*90d0*/  BSYNC B0 ;  /* 0x0000000000007941 */ /* 0x000fea0003800000 */
.L_x_2057:
[----:B------:R1:W5:Y:S01]  /*90e0*/  LDL R15, [R1+0x10] ;  /* 0x00001000010f7983 */ /* 0x0003620000100800 */
        /* <DEDUP_REMOVED lines=36> */
.L_x_2060:
[----:B------:R-:W-:Y:S05]  /*9330*/  BSYNC B0 ;  /* 0x0000000000007941 */ /* 0x000fea0003800000 */
.L_x_2059:
        /* <DEDUP_REMOVED lines=22> */
[----:B--2---:R4:W-:Y:S02]  /*94a0*/  @!P4 STG.E.128 desc[UR8][R2.64+0x80], R16 ;  /* 0x000080100200c986 */ /* 0x0049e4000c101d08 */
.L_x_2062:
[----:B------:R-:W-:Y:S05]  /*94b0*/  BSYNC B0 ;  /* 0x0000000000007941 */ /* 0x000fea0003800000 */
.L_x_2061:
        /* <DEDUP_REMOVED lines=20> */
[----:B----4-:R4:W-:Y:S04]  /*9600*/  @!P6 STG.E.128 desc[UR8][R2.64], R20 ;  /* 0x000000140200e986 */ /* 0x0109e8000c101d08 */
[----:B--2---:R4:W-:Y:S02]  /*9610*/  @!P2 STG.E.128 desc[UR8][R2.64+0x80], R16 ;  /* 0x000080100200a986 */ /* 0x0049e4000c101d08 */
.L_x_2064:
[----:B------:R-:W-:Y:S05]  /*9620*/  BSYNC B0 ;  /* 0x0000000000007941 */ /* 0x000fea0003800000 */
.L_x_2063:
        /* <DEDUP_REMOVED lines=21> */
.L_x_2066:
[----:B------:R-:W-:Y:S05]  /*9780*/  BSYNC B0 ;  /* 0x0000000000007941 */ /* 0x000fea0003800000 */
.L_x_2065:
        /* <DEDUP_REMOVED lines=21> */
.L_x_2068:
[----:B------:R-:W-:Y:S05]  /*98e0*/  BSYNC B0 ;  /* 0x0000000000007941 */ /* 0x000fea0003800000 */
.L_x_2067:
        /* <DEDUP_REMOVED lines=21> */
.L_x_2070:
[----:B------:R-:W-:Y:S05]  /*9a40*/  BSYNC B0 ;  /* 0x0000000000007941 */ /* 0x000fea0003800000 */
.L_x_2069:
        /* <DEDUP_REMOVED lines=21> */
.L_x_2072:
[----:B------:R-:W-:Y:S05]  /*9ba0*/  BSYNC B0 ;  /* 0x0000000000007941 */ /* 0x000fea0003800000 */
.L_x_2071:
        /* <DEDUP_REMOVED lines=21> */
.L_x_2021:
        /* <DEDUP_REMOVED lines=64> */
.L_x_2074:
[----:B------:R-:W-:Y:S05]  /*a100*/  BSYNC B0 ;  /* 0x0000000000007941 */ /* 0x000fea0003800000 */
.L_x_2073:
        /* <DEDUP_REMOVED lines=21> */
.L_x_2076:
[----:B------:R-:W-:Y:S05]  /*a260*/  BSYNC B0 ;  /* 0x0000000000007941 */ /* 0x000fea0003800000 */
.L_x_2075:
        /* <DEDUP_REMOVED lines=20> */
.L_x_2078:
[----:B------:R-:W-:Y:S05]  /*a3b0*/  BSYNC B0 ;  /* 0x0000000000007941 */ /* 0x000fea0003800000 */
.L_x_2077:
        /* <DEDUP_REMOVED lines=23> */
.L_x_2080:
[----:B------:R-:W-:Y:S05]  /*a530*/  BSYNC B0 ;  /* 0x0000000000007941 */ /* 0x000fea0003800000 */
.L_x_2079:
        /* <DEDUP_REMOVED lines=27> */
.L_x_2082:
[----:B------:R-:W-:Y:S05]  /*a6f0*/  BSYNC B0 ;  /* 0x0000000000007941 */ /* 0x000fea0003800000 */
.L_x_2081:
        /* <DEDUP_REMOVED lines=27> */
.L_x_2084:
[----:B------:R-:W-:Y:S05]  /*a8b0*/  BSYNC B0 ;  /* 0x0000000000007941 */ /* 0x000fea0003800000 */
.L_x_2083:
        /* <DEDUP_REMOVED lines=19> */
.L_x_2086:
[----:B------:R-:W-:Y:S05]  /*a9f0*/  BSYNC B0 ;  /* 0x0000000000007941 */ /* 0x000fea0003800000 */
.L_x_2085:
        /* <DEDUP_REMOVED lines=19> */
.L_x_2088:
[----:B------:R-:W-:Y:S05]  /*ab30*/  BSYNC B0 ;  /* 0x0000000000007941 */ /* 0x000fea0003800000 */
.L_x_2087:
        /* <DEDUP_REMOVED lines=21> */
.L_x_2090:
[----:B------:R-:W-:Y:S05]  /*ac90*/  BSYNC B0 ;  /* 0x0000000000007941 */ /* 0x000fea0003800000 */
.L_x_2089:
        /* <DEDUP_REMOVED lines=15> */
.L_x_2092:
[----:B------:R-:W-:Y:S05]  /*ad90*/  BSYNC B0 ;  /* 0x0000000000007941 */ /* 0x000fea0003800000 */
.L_x_2091:
        /* <DEDUP_REMOVED lines=10> */
.L_x_2094:
[----:B------:R-:W-:Y:S05]  /*ae40*/  BSYNC B0 ;  /* 0x0000000000007941 */ /* 0x000fea0003800000 */
.L_x_2093:
        /* <DEDUP_REMOVED lines=10> */
.L_x_2096:
[----:B------:R-:W-:Y:S05]  /*aef0*/  BSYNC B0 ;  /* 0x0000000000007941 */ /* 0x000fea0003800000 */
.L_x_2095:
        /* <DEDUP_REMOVED lines=10> */
.L_x_2098:
[----:B------:R-:W-:Y:S05]  /*afa0*/  BSYNC B0 ;  /* 0x0000000000007941 */ /* 0x000fea0003800000 */
.L_x_2097:
        /* <DEDUP_REMOVED lines=10> */
.L_x_2100:
[----:B------:R-:W-:Y:S05]  /*b050*/  BSYNC B0 ;  /* 0x0000000000007941 */ /* 0x000fea0003800000 */
.L_x_2099:
        /* <DEDUP_REMOVED lines=10> */
.L_x_2102:
[----:B------:R-:W-:Y:S05]  /*b100*/  BSYNC B0 ;  /* 0x0000000000007941 */ /* 0x000fea0003800000 */
.L_x_2101:
        /* <DEDUP_REMOVED lines=10> */
.L_x_2103:
        /* <DEDUP_REMOVED lines=13> */
.L_x_2944:


//--------------------- .text._ZN5flash16flash_fwd_kernelI23Flash_fwd_kernel_traitsILi128ELi128ELi32ELi4ELb0ELb0EN7cutlass10bfloat16_tE19Flash_kernel_traitsILi128ELi128ELi32ELi4ES3_EELb1ELb0ELb0ELb1ELb0ELb0ELb0ELb1EEEvNS_16Flash_fwd_paramsE --------------------------
	.section	.text._ZN5flash16flash_fwd_kernelI23Flash_fwd_kernel_traitsILi128ELi128ELi32ELi4ELb0ELb0EN7cutlass10bfloat16_tE19Flash_kernel_traitsILi128ELi128ELi32ELi4ES3_EELb1ELb0ELb0ELb1ELb0ELb0ELb0ELb1EEEvNS_16Flash_fwd_paramsE,"ax",@progbits
	.align	128
        .global         _ZN5flash16flash_fwd_kernelI23Flash_fwd_kernel_traitsILi128ELi128ELi32ELi4ELb0ELb0EN7cutlass10bfloat16_tE19Flash_kernel_traitsILi128ELi128ELi32ELi4ES3_EELb1ELb0ELb0ELb1ELb0ELb0ELb0ELb1EEEvNS_16Flash_fwd_paramsE
        .type           _ZN5flash16flash_fwd_kernelI23Flash_fwd_kernel_traitsILi128ELi128ELi32ELi4ELb0ELb0EN7cutlass10bfloat16_tE19Flash_kernel_traitsILi128ELi128ELi32ELi4ES3_EELb1ELb0ELb0ELb1ELb0ELb0ELb0ELb1EEEvNS_16Flash_fwd_paramsE,@function
        .size           _ZN5flash16flash_fwd_kernelI23Flash_fwd_kernel_traitsILi128ELi128ELi32ELi4ELb0ELb0EN7cutlass10bfloat16_tE19Flash_kernel_traitsILi128ELi128ELi32ELi4ES3_EELb1ELb0ELb0ELb1ELb0ELb0ELb0ELb1EEEvNS_16Flash_fwd_paramsE,(.L_x_2945 - _ZN5flash16flash_fwd_kernelI23Flash_fwd_kernel_traitsILi128ELi128ELi32ELi4ELb0ELb0EN7cutlass10bfloat16_tE19Flash_kernel_traitsILi128ELi128ELi32ELi4ES3_EELb1ELb0ELb0ELb1ELb0ELb0ELb0ELb1EEEvNS_16Flash_fwd_paramsE)
        .other          _ZN5flash16flash_fwd_kernelI23Flash_fwd_kernel_traitsILi128ELi128ELi32ELi4ELb0ELb0EN7cutlass10bfloat16_tE19Flash_kernel_traitsILi128ELi128ELi32ELi4ES3_EELb1ELb0ELb0ELb1ELb0ELb0ELb0ELb1EEEvNS_16Flash_fwd_paramsE,@"STO_CUDA_ENTRY STV_DEFAULT"
_ZN5flash16flash_fwd_kernelI23Flash_fwd_kernel_traitsILi128ELi128ELi32ELi4ELb0ELb0EN7cutlass10bfloat16_tE19Flash_kernel_traitsILi128ELi128ELi32ELi4ES3_EELb1ELb0ELb0ELb1ELb0ELb0ELb0ELb1EEEvNS_16Flash_fwd_paramsE:
.text._ZN5flash16flash_fwd_kernelI23Flash_fwd_kernel_traitsILi128ELi128ELi32ELi4ELb0ELb0EN7cutlass10bfloat16_tE19Flash_kernel_traitsILi128ELi128ELi32ELi4ES3_EELb1ELb0ELb0ELb1ELb0ELb0ELb0ELb1EEEvNS_16Flash_fwd_paramsE:
        /* <DEDUP_REMOVED lines=10> */
[----:B------:R-:W-:Y:S01]  /*00a0*/  ULDC.64 UR4, c[0x0][0x2f0] ;  /* 0x0000bc0000047ab9 */ /* 0x000fe20000000a00 */
[----:B-1----:R-:W-:-:S05]  /*00b0*/  VIADD R1, R1, 0xffffff60 ;  /* 0xffffff6001017836 */ /* 0x002fca0000000000 */
[----:B------:R2:W4:Y:S01]  /*00c0*/  @P3 LDG.E.64 R6, desc[UR20][R2.64] ;  /* 0x0000001402063981 */ /* 0x000522000c1e1b00 */
[----:B------:R-:W1:Y:S01]  /*00d0*/  LDC.64 R8, c[0x0][0x300] ;  /* 0x0000c000ff087b82 */ /* 0x000e620000000a00 */
[----:B------:R-:W4:Y:S01]  /*00e0*/  S2R R105, SR_CTAID.Y ;  /* 0x0000000000697919 */ /* 0x000f220000002600 */
[----:B------:R-:W4:Y:S06]  /*00f0*/  S2R R64, SR_CTAID.Z ;  /* 0x0000000000407919 */ /* 0x000f2c0000002700 */
[----:B------:R-:W4:Y:S01]  /*0100*/  LDC.64 R10, c[0x0][0x2f0] ;  /* 0x0000bc00ff0a7b82 */ /* 0x000f220000000a00 */
[----:B--2---:R-:W-:-:S02]  /*0110*/  @P3 IMAD.MOV.U32 R2, RZ, RZ, R67 ;  /* 0x000000ffff023224 */ /* 0x004fc400078e0043 */
[----:B---3--:R-:W-:-:S06]  /*0120*/  @P3 IMAD.MOV.U32 R3, RZ, RZ, R97 ;  /* 0x000000ffff033224 */ /* 0x008fcc00078e0061 */
[----:B------:R-:W2:Y:S01]  /*0130*/  @P3 LDG.E.64 R2, desc[UR20][R2.64] ;  /* 0x0000001402023981 */ /* 0x000ea2000c1e1b00 */
[----:B-1----:R-:W-:Y:S01]  /*0140*/  ISETP.NE.U32.AND P0, PT, R8, RZ, PT ;  /* 0x000000ff0800720c */ /* 0x002fe20003f05070 */
[----:B------:R-:W1:Y:S01]  /*0150*/  LDC.U8 R12, c[0x0][0x3c2] ;  /* 0x0000f080ff0c7b82 */ /* 0x000e620000000000 */
[----:B------:R-:W-:Y:S01]  /*0160*/  ISETP.NE.U32.AND P4, PT, RZ, UR4, PT ;  /* 0x00000004ff007c0c */ /* 0x000fe2000bf85070 */
[----:B------:R-:W3:Y:S01]  /*0170*/  S2R R104, SR_TID.X ;  /* 0x0000000000687919 */ /* 0x000ee20000002100 */
[----:B------:R-:W-:Y:S01]  /*0180*/  ISETP.NE.AND.EX P1, PT, R9, RZ, PT, P0 ;  /* 0x000000ff0900720c */ /* 0x000fe20003f25300 */
[----:B------:R-:W-:Y:S01]  /*0190*/  IMAD.MOV.U32 R20, RZ, RZ, -0x1 ;  /* 0xffffffffff147424 */ /* 0x000fe200078e00ff */
[----:B----4-:R-:W-:Y:S02]  /*01a0*/  LOP3.LUT R0, R64, R112, R105, 0xfe, !PT ;  /* 0x0000007040007212 */ /* 0x010fe400078efe69 */
[----:B------:R-:W-:Y:S01]  /*01b0*/  ISETP.NE.AND.EX P0, PT, RZ, UR5, PT, P4 ;  /* 0x00000005ff007c0c */ /* 0x000fe2000bf05340 */
[----:B------:R-:W4:Y:S01]  /*01c0*/  LDC.64 R8, c[0x0][0x2f8] ;  /* 0x0000be00ff087b82 */ /* 0x000f220000000a00 */
[----:B---3--:R-:W-:-:S07]  /*01d0*/  LOP3.LUT P2, RZ, R0, R104, RZ, 0xfc, !PT ;  /* 0x0000006800ff7212 */ /* 0x008fce000784fcff */
[----:B------:R-:W2:Y:S08]  /*01e0*/  @P3 LDC R0, c[0x0][0x3b0] ;  /* 0x0000ec00ff003b82 */ /* 0x000eb00000000800 */
[----:B------:R-:W3:Y:S01]  /*01f0*/  @!P2 LDC.64 R4, c[0x0][0x3b8] ;  /* 0x0000ee00ff04ab82 */ /* 0x000ee20000000a00 */
[----:B------:R-:W-:Y:S02]  /*0200*/  @P3 R2UR UR24, R6 ;  /* 0x00000000061832ca */ /* 0x000fe400000e0000 */
[----:B------:R-:W-:-:S11]  /*0210*/  @P3 R2UR UR25, R7 ;  /* 0x00000000071932ca */ /* 0x000fd600000e0000 */
[----:B------:R-:W-:Y:S02]  /*0220*/  IMAD.U32 R6, RZ, RZ, UR24 ;  /* 0x00000018ff067e24 */ /* 0x000fe4000f8e00ff */
[----:B------:R-:W-:-:S05]  /*0230*/  IMAD.U32 R7, RZ, RZ, UR25 ;  /* 0x00000019ff077e24 */ /* 0x000fca000f8e00ff */
[----:B---3--:R3:W-:Y:S01]  /*0240*/  @!P2 STG.E.64 desc[UR20][R4.64], R6 ;  /* 0x000000060400a986 */ /* 0x0087e2000c101b14 */
[----:B--2---:R-:W-:-:S05]  /*0250*/  @P3 IADD3 R67, P5, R2, R0, RZ ;  /* 0x0000000002433210 */ /* 0x004fca0007fbe0ff */
[----:B------:R-:W-:Y:S02]  /*0260*/  @P3 IMAD.X R97, RZ, RZ, R3, P5 ;  /* 0x000000ffff613224 */ /* 0x000fe400028e0603 */
[----:B------:R-:W-:Y:S02]  /*0270*/  @!P2 IMAD.MOV.U32 R2, RZ, RZ, R67 ;  /* 0x000000ffff02a224 */ /* 0x000fe400078e0043 */
[----:B------:R-:W-:-:S05]  /*0280*/  @!P2 IMAD.MOV.U32 R3, RZ, RZ, R97 ;  /* 0x000000ffff03a224 */ /* 0x000fca00078e0061 */
[----:B------:R2:W-:Y:S01]  /*0290*/  @!P2 STG.E.64 desc[UR20][R4.64+0x8], R2 ;  /* 0x000008020400a986 */ /* 0x0005e2000c101b14 */
[----:B---3--:R-:W-:-:S05]  /*02a0*/  IMAD.WIDE R6, R105, 0x4, R10 ;  /* 0x0000000469067825 */ /* 0x008fca00078e020a */
[----:B------:R-:W3:Y:S04]  /*02b0*/  @P0 LDG.E R20, desc[UR20][R6.64] ;  /* 0x0000001406140981 */ /* 0x000ee8000c1e1900 */
[----:B------:R2:W3:Y:S01]  /*02c0*/  @P0 LDG.E R0, desc[UR20][R6.64+0x4] ;  /* 0x0000041406000981 */ /* 0x0004e2000c1e1900 */
[----:B-1----:R-:W-:Y:S02]  /*02d0*/  ISETP.NE.AND P3, PT, R12, RZ, PT ;  /* 0x000000ff0c00720c */ /* 0x002fe40003f65270 */
[----:B----4-:R-:W-:Y:S01]  /*02e0*/  ISETP.EQ.U32.AND P2, PT, R8, RZ, PT ;  /* 0x000000ff0800720c */ /* 0x010fe20003f42070 */
[----:B--2---:R-:W1:Y:S08]  /*02f0*/  LDC.64 R4, c[0x0][0x2f8] ;  /* 0x0000be00ff047b82 */ /* 0x004e700000000a00 */
[----:B------:R-:W2:Y:S01]  /*0300*/  @P1 LDC.64 R2, c[0x0][0x300] ;  /* 0x0000c000ff021b82 */ /* 0x000ea20000000a00 */
[----:B------:R-:W-:Y:S01]  /*0310*/  ISETP.EQ.OR.EX P2, PT, R9, RZ, !P3, P2 ;  /* 0x000000ff0900720c */ /* 0x000fe20005f42720 */
[----:B------:R-:W-:-:S02]  /*0320*/  IMAD.MOV.U32 R10, RZ, RZ, RZ ;  /* 0x000000ffff0a7224 */ /* 0x000fc400078e00ff */
[----:B------:R-:W-:Y:S02]  /*0330*/  IMAD.MOV.U32 R12, RZ, RZ, -0x1 ;  /* 0xffffffffff0c7424 */ /* 0x000fe400078e00ff */
[----:B-1----:R-:W-:-:S08]  /*0340*/  IMAD.WIDE R6, R105, 0x4, R4 ;  /* 0x0000000469067825 */ /* 0x002fd000078e0204 */
[----:B------:R1:W5:Y:S01]  /*0350*/  @!P2 LDG.E R12, desc[UR20][R6.64] ;  /* 0x00000014060ca981 */ /* 0x000362000c1e1900 */
[----:B--2---:R-:W-:-:S05]  /*0360*/  @P1 IMAD.WIDE R2, R105, 0x4, R2 ;  /* 0x0000000469021825 */ /* 0x004fca00078e0202 */
[----:B------:R1:W5:Y:S01]  /*0370*/  @P1 LDG.E R10, desc[UR20][R2.64] ;  /* 0x00000014020a1981 */ /* 0x000362000c1e1900 */
[----:B------:R-:W-:-:S04]  /*0380*/  SHF.R.S32.HI R18, RZ, 0x1f, R104 ;  /* 0x0000001fff127819 */ /* 0x000fc80000011468 */
[----:B------:R-:W-:Y:S01]  /*0390*/  LEA.HI R103, R18, R104, RZ, 0x5 ;  /* 0x0000006812677211 */ /* 0x000fe200078f28ff */
[----:B---3--:R-:W-:Y:S01]  /*03a0*/  @P0 IMAD.IADD R240, R0, 0x1, -R20 ;  /* 0x0000000100f00824 */ /* 0x008fe200078e0a14 */
[----:B------:R1:W-:Y:S05]  /*03b0*/  STL [R1+0x9c], R20 ;  /* 0x00009c1401007387 */ /* 0x0003ea0000100800 */
[----:B------:R-:W2:Y:S01]  /*03c0*/  @!P0 LDC R240, c[0x0][0x2c4] ;  /* 0x0000b100fff08b82 */ /* 0x000ea20000000800 */
        /* <DEDUP_REMOVED lines=9> */
.L_x_2104:
[----:B------:R-:W3:Y:S02]  /*0460*/  LDC R4, c[0x0][0x2c8] ;  /* 0x0000b200ff047b82 */ /* 0x000ee40000000800 */
.L_x_2105:
[----:B-1----:R-:W1:Y:S02]  /*0470*/  LDC.64 R2, c[0x0][0x308] ;  /* 0x0000c200ff027b82 */ /* 0x002e640000000a00 */
[----:B-1----:R-:W-:-:S04]  /*0480*/  ISETP.NE.U32.AND P0, PT, R2, RZ, PT ;  /* 0x000000ff0200720c */ /* 0x002fc80003f05070 */
[----:B------:R-:W-:-:S13]  /*0490*/  ISETP.NE.AND.EX P0, PT, R3, RZ, PT, P0 ;  /* 0x000000ff0300720c */ /* 0x000fda0003f05300 */
[----:B------:R-:W1:Y:S08]  /*04a0*/  @P0 LDC.64 R2, c[0x0][0x308] ;  /* 0x0000c200ff020b82 */ /* 0x000e700000000a00 */
[----:B------:R-:W4:Y:S01]  /*04b0*/  @!P0 LDC R5, c[0x0][0x2cc] ;  /* 0x0000b300ff058b82 */ /* 0x000f220000000800 */
[----:B-1----:R-:W-:-:S05]  /*04c0*/  @P0 IMAD.WIDE R2, R105, 0x4, R2 ;  /* 0x0000000469020825 */ /* 0x002fca00078e0202 */
[----:B------:R-:W3:Y:S01]  /*04d0*/  @P0 LDG.E R0, desc[UR20][R2.64] ;  /* 0x0000001402000981 */ /* 0x000ee2000c1e1900 */
[----:B------:R-:W-:Y:S01]  /*04e0*/  IMAD.SHL.U32 R106, R112, 0x80, RZ ;  /* 0x00000080706a7824 */ /* 0x000fe200078e00ff */
[----:B------:R-:W1:Y:S02]  /*04f0*/  @!P0 LDC.64 R2, c[0x0][0x318] ;  /* 0x0000c600ff028b82 */ /* 0x000e640000000a00 */
[----:B-1----:R-:W-:-:S04]  /*0500*/  @!P0 ISETP.NE.U32.AND P1, PT, R2, RZ, PT ;  /* 0x000000ff0200820c */ /* 0x002fc80003f25070 */
[----:B------:R-:W-:Y:S02]  /*0510*/  @!P0 ISETP.NE.AND.EX P2, PT, R3, RZ, PT, P1 ;  /* 0x000000ff0300820c */ /* 0x000fe40003f45310 */
[----:B--2---:R-:W-:Y:S01]  /*0520*/  ISETP.GT.AND P1, PT, R240, R106, PT ;  /* 0x0000006af000720c */ /* 0x004fe20003f24270 */
[----:B---3-5:R-:W-:Y:S01]  /*0530*/  @P0 IMAD.IADD R238, R0, 0x1, -R10 ;  /* 0x0000000100ee0824 */ /* 0x028fe200078e0a0a */
[----:B----4-:R-:W-:-:S04]  /*0540*/  @!P0 SEL R0, R5, RZ, P2 ;  /* 0x000000ff05008207 */ /* 0x010fc80001000000 */
[----:B------:R-:W-:-:S07]  /*0550*/  @!P0 IADD3 R238, R0, R4, -R10 ;  /* 0x0000000400ee8210 */ /* 0x000fce0007ffe80a */
[----:B------:R-:W-:Y:S05]  /*0560*/  @!P1 EXIT ;  /* 0x000000000000994d */ /* 0x000fea0003800000 */
[----:B------:R-:W-:-:S13]  /*0570*/  ISETP.GE.AND P0, PT, R238, 0x1, PT ;  /* 0x00000001ee00780c */ /* 0x000fda0003f06270 */
        /* <DEDUP_REMOVED lines=8> */
[----:B------:R-:W-:Y:S01]  /*0600*/  LEA.HI R23, R18, R104, RZ, 0x4 ;  /* 0x0000006812177211 */ /* 0x000fe200078f20ff */
[----:B------:R-:W3:Y:S04]  /*0610*/  LDC.64 R24, c[0x0][0x3c8] ;  /* 0x0000f200ff187b82 */ /* 0x000ee80000000a00 */
[----:B------:R-:W-:-:S04]  /*0620*/  @!P1 SHF.R.S32.HI R13, RZ, 0x1f, R105 ;  /* 0x0000001fff0d9819 */ /* 0x000fc80000011469 */
[----:B------:R-:W4:Y:S01]  /*0630*/  @P1 LDC.64 R16, c[0x0][0x240] ;  /* 0x00009000ff101b82 */ /* 0x000f220000000a00 */
[----:B-1----:R-:W-:-:S07]  /*0640*/  IABS R19, R21 ;  /* 0x0000001500137213 */ /* 0x002fce0000000000 */
[----:B------:R-:W1:Y:S01]  /*0650*/  @!P1 LDC.64 R8, c[0x0][0x228] ;  /* 0x00008a00ff089b82 */ /* 0x000e620000000a00 */
[----:B------:R-:W-:Y:S01]  /*0660*/  ISETP.NE.AND P5, PT, R21, RZ, PT ;  /* 0x000000ff1500720c */ /* 0x000fe20003fa5270 */
[----:B------:R-:W5:Y:S06]  /*0670*/  I2F.RP R2, R19 ;  /* 0x0000001300027306 */ /* 0x000f6c0000209400 */
[----:B------:R-:W2:Y:S08]  /*0680*/  @P0 LDC.64 R30, c[0x0][0x250] ;  /* 0x00009400ff1e0b82 */ /* 0x000eb00000000a00 */
[----:B------:R-:W3:Y:S01]  /*0690*/  @P0 LDC.64 R26, c[0x0][0x248] ;  /* 0x00009200ff1a0b82 */ /* 0x000ee20000000a00 */
[----:B-----5:R-:W5:Y:S02]  /*06a0*/  MUFU.RCP R2, R2 ;  /* 0x0000000200027308 */ /* 0x020f640000001000 */
[----:B-----5:R-:W-:-:S06]  /*06b0*/  VIADD R2, R2, 0xffffffe ;  /* 0x0ffffffe02027836 */ /* 0x020fcc0000000000 */
[----:B------:R-:W5:Y:S02]  /*06c0*/  F2I.FTZ.U32.TRUNC.NTZ R3, R2 ;  /* 0x0000000200037305 */ /* 0x000f64000021f000 */
[----:B-----5:R-:W-:Y:S02]  /*06d0*/  IMAD.MOV R0, RZ, RZ, -R3 ;  /* 0x000000ffff007224 */ /* 0x020fe400078e0a03 */
[----:B------:R-:W-:Y:S02]  /*06e0*/  IMAD.MOV.U32 R2, RZ, RZ, RZ ;  /* 0x000000ffff027224 */ /* 0x000fe400078e00ff */
[----:B------:R-:W-:-:S04]  /*06f0*/  IMAD R0, R0, R19, RZ ;  /* 0x0000001300007224 */ /* 0x000fc800078e02ff */
[----:B------:R-:W-:Y:S01]  /*0700*/  IMAD.HI.U32 R4, R3, R0, R2 ;  /* 0x0000000003047227 */ /* 0x000fe200078e0002 */
[----:B------:R-:W-:Y:S02]  /*0710*/  IABS R0, R64 ;  /* 0x0000004000007213 */ /* 0x000fe40000000000 */
[----:B------:R-:W-:Y:S01]  /*0720*/  LOP3.LUT R2, R5, 0xfffffff8, RZ, 0xc0, !PT ;  /* 0xfffffff805027812 */ /* 0x000fe200078ec0ff */
[----:B------:R-:W-:Y:S01]  /*0730*/  IMAD.SHL.U32 R3, R14, 0x40, RZ ;  /* 0x000000400e037824 */ /* 0x000fe200078e00ff */
[----:B------:R-:W-:Y:S01]  /*0740*/  LOP3.LUT R5, R23, 0xfffffff0, RZ, 0xc0, !PT ;  /* 0xfffffff017057812 */ /* 0x000fe200078ec0ff */
[----:B------:R-:W-:Y:S01]  /*0750*/  IMAD.HI.U32 R11, R4, R0, RZ ;  /* 0x00000000040b7227 */ /* 0x000fe200078e00ff */
[----:B------:R-:W-:Y:S02]  /*0760*/  IADD3 R36, -R2, R104, RZ ;  /* 0x0000006802247210 */ /* 0x000fe40007ffe1ff */
[----:B------:R-:W-:Y:S01]  /*0770*/  LOP3.LUT R6, R3, 0x1c0, RZ, 0xc0, !PT ;  /* 0x000001c003067812 */ /* 0x000fe200078ec0ff */
[----:B------:R-:W-:-:S02]  /*0780*/  IMAD.MOV R4, RZ, RZ, -R11 ;  /* 0x000000ffff047224 */ /* 0x000fc400078e0a0b */
[----:B------:R-:W-:Y:S01]  /*0790*/  IMAD.SHL.U32 R136, R36, 0x8, RZ ;  /* 0x0000000824887824 */ /* 0x000fe200078e00ff */
[----:B------:R-:W-:Y:S01]  /*07a0*/  SHF.R.U32.HI R7, RZ, 0x3, R6 ;  /* 0x00000003ff077819 */ /* 0x000fe20000011606 */
[C---:B------:R-:W-:Y:S02]  /*07b0*/  IMAD R4, R19.reuse, R4, R0 ;  /* 0x0000000413047224 */ /* 0x040fe400078e0200 */
[----:B------:R-:W-:Y:S01]  /*07c0*/  IMAD.IADD R5, R104, 0x1, -R5 ;  /* 0x0000000168057824 */ /* 0x000fe200078e0a05 */
[----:B------:R-:W-:Y:S01]  /*07d0*/  LOP3.LUT R3, R6, 0x38, R136, 0xf8, !PT ;  /* 0x0000003806037812 */ /* 0x000fe200078ef888 */
[----:B------:R-:W-:Y:S01]  /*07e0*/  VIADD R2, R14, 0x20 ;  /* 0x000000200e027836 */ /* 0x000fe20000000000 */
[----:B------:R-:W-:Y:S01]  /*07f0*/  ISETP.GT.U32.AND P2, PT, R19, R4, PT ;  /* 0x000000041300720c */ /* 0x000fe20003f44070 */
[----:B-1----:R-:W-:Y:S01]  /*0800*/  @!P1 IMAD R6, R13, R8, RZ ;  /* 0x000000080d069224 */ /* 0x002fe200078e02ff */
[----:B------:R-:W-:Y:S02]  /*0810*/  SHF.R.S32.HI R0, RZ, 0x1f, R5 ;  /* 0x0000001fff007819 */ /* 0x000fe40000011405 */
[----:B------:R-:W-:Y:S01]  /*0820*/  ISETP.GE.AND P6, PT, R2, R22, PT ;  /* 0x000000160200720c */ /* 0x000fe20003fc6270 */
[----:B------:R-:W-:Y:S01]  /*0830*/  @!P1 IMAD R13, R105, R9, R6 ;  /* 0x00000009690d9224 */ /* 0x000fe200078e0206 */
[----:B------:R-:W-:Y:S01]  /*0840*/  LOP3.LUT R15, R3, R7, RZ, 0x3c, !PT ;  /* 0x00000007030f7212 */ /* 0x000fe200078e3cff */
[----:B----4-:R-:W-:Y:S01]  /*0850*/  @P1 IMAD.WIDE.U32 R2, R20, R16, RZ ;  /* 0x0000001014021225 */ /* 0x010fe200078e00ff */
[----:B------:R-:W-:-:S02]  /*0860*/  LEA.HI R38, R0, R5, RZ, 0x3 ;  /* 0x0000000500267211 */ /* 0x000fc400078f18ff */
[----:B------:R-:W-:Y:S01]  /*0870*/  IADD3 R0, R14, 0x30, RZ ;  /* 0x000000300e007810 */ /* 0x000fe20007ffe0ff */
[----:B------:R-:W-:Y:S01]  /*0880*/  @P1 IMAD R17, R20, R17, R3 ;  /* 0x0000001114111224 */ /* 0x000fe200078e0203 */
[----:B------:R-:W-:Y:S01]  /*0890*/  LOP3.LUT R3, R38, 0xfffffff8, RZ, 0xc0, !PT ;  /* 0xfffffff826037812 */ /* 0x000fe200078ec0ff */
[----:B------:R-:W-:Y:S01]  /*08a0*/  @!P2 IMAD.IADD R4, R4, 0x1, -R19 ;  /* 0x000000010404a824 */ /* 0x000fe200078e0a13 */
[----:B------:R-:W-:Y:S01]  /*08b0*/  ISETP.GE.AND P3, PT, R0, R22, PT ;  /* 0x000000160000720c */ /* 0x000fe20003f66270 */
[----:B------:R-:W-:Y:S01]  /*08c0*/  @!P1 IMAD.WIDE.U32 R6, R105, R8, RZ ;  /* 0x0000000869069225 */ /* 0x000fe200078e00ff */
[----:B------:R-:W-:Y:S02]  /*08d0*/  LEA.HI R9, R18, R104, RZ, 0x6 ;  /* 0x0000006812097211 */ /* 0x000fe400078f30ff */
[----:B------:R-:W-:Y:S01]  /*08e0*/  ISETP.GE.U32.AND P4, PT, R4, R19, PT ;  /* 0x000000130400720c */ /* 0x000fe20003f86070 */
[----:B------:R-:W-:Y:S01]  /*08f0*/  @P1 IMAD.MOV.U32 R8, RZ, RZ, R2 ;  /* 0x000000ffff081224 */ /* 0x000fe200078e0002 */
[----:B------:R-:W-:Y:S01]  /*0900*/  LOP3.LUT R2, R64, R21, RZ, 0x3c, !PT ;  /* 0x0000001540027212 */ /* 0x000fe200078e3cff */
[----:B------:R-:W-:Y:S01]  /*0910*/  IMAD.IADD R37, R5, 0x1, -R3 ;  /* 0x0000000105257824 */ /* 0x000fe200078e0a03 */
[C---:B------:R-:W-:Y:S01]  /*0920*/  @P0 IADD3 R5, R10.reuse, R12, RZ ;  /* 0x0000000c0a050210 */ /* 0x040fe20007ffe0ff */
[----:B------:R-:W-:Y:S01]  /*0930*/  @P0 IMAD.IADD R0, R10, 0x1, R12 ;  /* 0x000000010a000824 */ /* 0x000fe200078e020c */
[----:B------:R-:W-:Y:S01]  /*0940*/  P2R R20, PR, RZ, 0x8 ;  /* 0x00000008ff147803 */ /* 0x000fe20000000000 */
[----:B------:R-:W-:Y:S01]  /*0950*/  @!P1 IMAD.MOV.U32 R8, RZ, RZ, R6 ;  /* 0x000000ffff089224 */ /* 0x000fe200078e0006 */
[----:B------:R-:W-:Y:S01]  /*0960*/  ISETP.GE.AND P3, PT, R2, RZ, PT ;  /* 0x000000ff0200720c */ /* 0x000fe20003f66270 */
[C---:B--2---:R-:W-:Y:S01]  /*0970*/  @P0 IMAD R6, R0.reuse, R31, RZ ;  /* 0x0000001f00060224 */ /* 0x044fe200078e02ff */
[----:B------:R-:W-:Y:S01]  /*0980*/  @!P1 IADD3 R17, R7, R13, RZ ;  /* 0x0000000d07119210 */ /* 0x000fe20007ffe0ff */
[----:B------:R-:W-:Y:S01]  /*0990*/  @P0 IMAD.WIDE.U32 R2, R0, R30, RZ ;  /* 0x0000001e00020225 */ /* 0x000fe200078e00ff */
[----:B------:R-:W-:-:S02]  /*09a0*/  IADD3 R18, P1, R136, R8, RZ ;  /* 0x0000000888127210 */ /* 0x000fc40007f3e0ff */
[----:B------:R-:W-:Y:S01]  /*09b0*/  SHF.R.S32.HI R137, RZ, 0x1f, R136 ;  /* 0x0000001fff897819 */ /* 0x000fe20000011488 */
[----:B------:R-:W-:Y:S02]  /*09c0*/  IMAD.SHL.U32 R9, R9, 0x8, RZ ;  /* 0x0000000809097824 */ /* 0x000fe400078e00ff */
[C---:B---3--:R-:W-:Y:S02]  /*09d0*/  @P0 IMAD R0, R5.reuse, R27, RZ ;  /* 0x0000001b05000224 */ /* 0x048fe400078e02ff */
[----:B------:R-:W-:Y:S01]  /*09e0*/  @P0 IMAD.WIDE.U32 R4, R5, R26, RZ ;  /* 0x0000001a05040225 */ /* 0x000fe200078e00ff */
[----:B------:R-:W-:Y:S02]  /*09f0*/  LOP3.LUT R210, R15, 0xfffffe00, R9, 0xf8, !PT ;  /* 0xfffffe000fd27812 */ /* 0x000fe400078ef809 */
[----:B------:R-:W-:Y:S01]  /*0a00*/  SHF.R.S32.HI R15, RZ, 0x1f, R14 ;  /* 0x0000001fff0f7819 */ /* 0x000fe2000001140e */
[----:B------:R-:W-:Y:S01]  /*0a10*/  @!P2 VIADD R11, R11, 0x1 ;  /* 0x000000010b0ba836 */ /* 0x000fe20000000000 */
[----:B------:R-:W-:Y:S01]  /*0a20*/  @P0 IADD3 R13, R5, R0, RZ ;  /* 0x00000000050d0210 */ /* 0x000fe20007ffe0ff */
[----:B------:R-:W-:-:S02]  /*0a30*/  @P0 IMAD.IADD R16, R3, 0x1, R6 ;  /* 0x0000000103100824 */ /* 0x000fc400078e0206 */
[----:B------:R-:W-:Y:S02]  /*0a40*/  @P0 IMAD.MOV.U32 R12, RZ, RZ, R2 ;  /* 0x000000ffff0c0224 */ /* 0x000fe400078e0002 */
[----:B------:R-:W-:Y:S02]  /*0a50*/  @P4 VIADD R11, R11, 0x1 ;  /* 0x000000010b0b4836 */ /* 0x000fe40000000000 */
        /* <DEDUP_REMOVED lines=15> */
.L_x_2107:
        /* <DEDUP_REMOVED lines=14> */
.L_x_2108:
[-C--:B------:R-:W-:Y:S01]  /*0c30*/  IMAD R6, R15, R26.reuse, RZ ;  /* 0x0000001a0f067224 */ /* 0x080fe200078e02ff */
[----:B------:R-:W-:Y:S01]  /*0c40*/  MOV R0, R11 ;  /* 0x0000000b00007202 */ /* 0x000fe20000000f00 */
[--C-:B------:R-:W-:Y:S01]  /*0c50*/  IMAD.WIDE.U32 R4, R14, R26, R136.reuse ;  /* 0x0000001a0e047225 */ /* 0x100fe200078e0088 */
[----:B------:R-:W-:Y:S01]  /*0c60*/  IADD3.X R19, R137, R17, RZ, P1, !PT ;  /* 0x0000001189137210 */ /* 0x000fe20000ffe4ff */
[----:B------:R-:W1:Y:S01]  /*0c70*/  S2UR UR8, SR_CgaCtaId ;  /* 0x00000000000879c3 */ /* 0x000e620000008800 */
[----:B------:R-:W-:Y:S01]  /*0c80*/  ISETP.NE.U32.AND P2, PT, R24, RZ, PT ;  /* 0x000000ff1800720c */ /* 0x000fe20003f45070 */
        /* <DEDUP_REMOVED lines=8> */
[----:B------:R-:W-:Y:S01]  /*0d10*/  IMAD R7, R14, R31, R7 ;  /* 0x0000001f0e077224 */ /* 0x000fe200078e0207 */
[----:B------:R-:W-:Y:S01]  /*0d20*/  IADD3 R113, R136, 0x40, RZ ;  /* 0x0000004088717810 */ /* 0x000fe20007ffe0ff */
        /* <DEDUP_REMOVED lines=10> */
[----:B------:R-:W-:Y:S01]  /*0dd0*/  SHF.R.S32.HI R65, RZ, 0x1f, R64 ;  /* 0x0000001fff417819 */ /* 0x000fe20000011440 */
[----:B------:R-:W-:Y:S01]  /*0de0*/  IMAD.WIDE.U32 R40, R0, UR6, R2 ;  /* 0x0000000600287c25 */ /* 0x000fe2000f8e0002 */
[----:B------:R3:W-:Y:S01]  /*0df0*/  STL.64 [R1+0x90], R42 ;  /* 0x0000902a01007387 */ /* 0x0007e20000100a00 */
[----:B------:R-:W-:Y:S02]  /*0e00*/  ISETP.GE.AND P3, PT, R34, R22, PT ;  /* 0x000000162200720c */ /* 0x000fe40003f66270 */
[C---:B------:R-:W-:Y:S01]  /*0e10*/  IMAD R7, R6.reuse, UR4, RZ ;  /* 0x0000000406077c24 */ /* 0x040fe2000f8e02ff */
[----:B------:R3:W-:Y:S01]  /*0e20*/  STL.64 [R1+0x88], R40 ;  /* 0x0000882801007387 */ /* 0x0007e20000100a00 */
[----:B------:R-:W-:Y:S01]  /*0e30*/  IMAD R4, R6, UR6, RZ ;  /* 0x0000000606047c24 */ /* 0x000fe2000f8e02ff */
[----:B------:R-:W-:Y:S01]  /*0e40*/  R2P PR, R37, 0x6 ;  /* 0x0000000625007804 */ /* 0x000fe20000000000 */
[C---:B------:R-:W-:Y:S01]  /*0e50*/  IMAD R35, R0.reuse, UR5, R7 ;  /* 0x0000000500237c24 */ /* 0x040fe2000f8e0207 */
[----:B------:R3:W-:Y:S01]  /*0e60*/  STL [R1+0x44], R113 ;  /* 0x0000447101007387 */ /* 0x0007e20000100800 */
[----:B------:R-:W-:Y:S01]  /*0e70*/  ULDC.64 UR4, c[0x0][0x258] ;  /* 0x0000960000047ab9 */ /* 0x000fe20000000a00 */
[----:B------:R-:W-:Y:S01]  /*0e80*/  IMAD R39, R0, UR7, R4 ;  /* 0x0000000700277c24 */ /* 0x000fe2000f8e0204 */
[----:B------:R-:W-:Y:S01]  /*0e90*/  MOV R5, 0x10 ;  /* 0x0000001000057802 */ /* 0x000fe20000000f00 */
[----:B------:R-:W-:Y:S01]  /*0ea0*/  IMAD R0, R65, UR4, RZ ;  /* 0x0000000441007c24 */ /* 0x000fe2000f8e02ff */
[----:B------:R-:W-:Y:S01]  /*0eb0*/  MOV R4, 0x20 ;  /* 0x0000002000047802 */ /* 0x000fe20000000f00 */
[C---:B------:R-:W-:Y:S01]  /*0ec0*/  IMAD.WIDE.U32 R12, R64.reuse, UR4, R18 ;  /* 0x00000004400c7c25 */ /* 0x040fe2000f8e0012 */
        /* <DEDUP_REMOVED lines=36> */
.L_x_2110:
[----:B------:R-:W-:Y:S05]  /*1110*/  BSYNC B0 ;  /* 0x0000000000007941 */ /* 0x000fea0003800000 */
.L_x_2109:
        /* <DEDUP_REMOVED lines=13> */
[----:B-1--4-:R-:W1:Y:S01]  /*11f0*/  @!P0 LDC.64 R8, c[0x0][0x210] ;  /* 0x00008400ff088b82 */ /* 0x012e620000000a00 */
        /* <DEDUP_REMOVED lines=19> */
.L_x_2112:
[----:B------:R-:W-:Y:S05]  /*1330*/  BSYNC B0 ;  /* 0x0000000000007941 */ /* 0x000fea0003800000 */
.L_x_2111:
        /* <DEDUP_REMOVED lines=34> */
.L_x_2114:
[----:B------:R-:W-:Y:S05]  /*1560*/  BSYNC B0 ;  /* 0x0000000000007941 */ /* 0x000fea0003800000 */
.L_x_2113:
[----:B------:R-:W-:Y:S01]  /*1570*/  ISETP.NE.AND P0, PT, R20, RZ, PT ;  /* 0x000000ff1400720c */ /* 0x000fe20003f05270 */
[----:B------:R-:W-:Y:S01]  /*1580*/  BSSY B0, `(.L_x_2115) ;  /* 0x0000023000007945 */ /* 0x000fe20003800000 */
[----:B------:R-:W-:Y:S02]  /*1590*/  SHF.R.S32.HI R0, RZ, 0x1f, R16 ;  /* 0x0000001fff007819 */ /* 0x000fe40000011410 */
[----:B------:R-:W-:Y:S01]  /*15a0*/  ISETP.GE.AND P6, PT, R17, R22, PT ;  /* 0x000000161100720c */ /* 0x000fe20003fc6270 */
[----:B------:R-:W-:Y:S01]  /*15b0*/  VIADD R17, R14, 0x70 ;  /* 0x000000700e117836 */ /* 0x000fe20000000000 */
[----:B------:R-:W-:-:S07]  /*15c0*/  LEA.HI R16, R0, R16, RZ, 0x5 ;  /* 0x0000001000107211 */ /* 0x000fce00078f28ff */
        /* <DEDUP_REMOVED lines=30> */
.L_x_2116:
[----:B------:R-:W-:Y:S05]  /*17b0*/  BSYNC B0 ;  /* 0x0000000000007941 */ /* 0x000fea0003800000 */
.L_x_2115:
[----:B------:R-:W-:Y:S01]  /*17c0*/  ISETP.GE.AND P0, PT, R17, R22, PT ;  /* 0x000000161100720c */ /* 0x000fe20003f06270 */
[----:B------:R-:W-:Y:S01]  /*17d0*/  BSSY B0, `(.L_x_2117) ;  /* 0x0000023000007945 */ /* 0x000fe20003800000 */
[----:B------:R-:W-:Y:S01]  /*17e0*/  SHF.R.S32.HI R246, RZ, 0x5, R16 ;  /* 0x00000005fff67819 */ /* 0x000fe20000011410 */
[----:B--2---:R-:W-:Y:S01]  /*17f0*/  @P4 IMAD.WIDE.U32 R16, R105, R32, R64 ;  /* 0x0000002069104225 */ /* 0x004fe200078e0040 */
[----:B------:R-:W-:Y:S02]  /*1800*/  SHF.R.S32.HI R21, RZ, 0x4, R23 ;  /* 0x00000004ff157819 */ /* 0x000fe40000011417 */
[----:B------:R-:W-:Y:S01]  /*1810*/  P2R R22, PR, RZ, 0x1 ;  /* 0x00000001ff167803 */ /* 0x000fe20000000000 */
[----:B------:R-:W-:Y:S06]  /*1820*/  @P5 BRA `(.L_x_2118) ;  /* 0x0000000000745947 */ /* 0x000fec0003800000 */
        /* <DEDUP_REMOVED lines=29> */
.L_x_2118:
[----:B------:R-:W-:Y:S05]  /*1a00*/  BSYNC B0 ;  /* 0x0000000000007941 */ /* 0x000fea0003800000 */
.L_x_2117:
[----:B------:R-:W-:Y:S01]  /*1a10*/  @P4 LEA R24, P0, R16, R24, 0x2 ;  /* 0x0000001810184211 */ /* 0x000fe200078010ff */
[----:B------:R-:W-:Y:S01]  /*1a20*/  VIADD R66, R246, 0xffffffff ;  /* 0xfffffffff6427836 */ /* 0x000fe20000000000 */
[----:B------:R-:W-:Y:S01]  /*1a30*/  BSSY B0, `(.L_x_2119) ;  /* 0x0000023000007945 */ /* 0x000fe20003800000 */
[----:B------:R-:W-:Y:S02]  /*1a40*/  LEA.HI R18, R23, R21, RZ, 0x1 ;  /* 0x0000001517127211 */ /* 0x000fe400078f08ff */
[----:B------:R-:W-:Y:S01]  /*1a50*/  P2R R29, PR, RZ, 0x1 ;  /* 0x00000001ff1d7803 */ /* 0x000fe20000000000 */
[----:B------:R-:W-:Y:S01]  /*1a60*/  IMAD R23, R66, -0x20, R238 ;  /* 0xffffffe042177824 */ /* 0x000fe200078e02ee */
[----:B------:R-:W-:Y:S01]  /*1a70*/  @P4 SHF.R.S32.HI R20, RZ, 0x1f, R105 ;  /* 0x0000001fff144819 */ /* 0x000fe20000011469 */
        /* <DEDUP_REMOVED lines=30> */
.L_x_2120:
[----:B------:R-:W-:Y:S05]  /*1c60*/  BSYNC B0 ;  /* 0x0000000000007941 */ /* 0x000fea0003800000 */
.L_x_2119:
[----:B------:R-:W-:Y:S01]  /*1c70*/  LOP3.LUT R18, R18, 0xfffffffe, RZ, 0xc0, !PT ;  /* 0xfffffffe12127812 */ /* 0x000fe200078ec0ff */
[----:B------:R-:W-:Y:S01]  /*1c80*/  @P4 IMAD R0, R20, R32, RZ ;  /* 0x0000002014004224 */ /* 0x000fe200078e02ff */
[----:B------:R-:W-:Y:S01]  /*1c90*/  BSSY B0, `(.L_x_2121) ;  /* 0x0000022000007945 */ /* 0x000fe20003800000 */
[----:B------:R-:W-:Y:S02]  /*1ca0*/  ISETP.GE.AND P5, PT, R14, R23, PT ;  /* 0x000000170e00720c */ /* 0x000fe40003fa6270 */
[----:B------:R-:W-:Y:S01]  /*1cb0*/  IADD3 R28, R21, -R18, RZ ;  /* 0x80000012151c7210 */ /* 0x000fe20007ffe0ff */
[----:B------:R-:W-:Y:S01]  /*1cc0*/  @P4 IMAD R18, R105, R33, R0 ;  /* 0x0000002169124224 */ /* 0x000fe200078e0200 */
        /* <DEDUP_REMOVED lines=30> */
.L_x_2122:
[----:B------:R-:W-:Y:S05]  /*1eb0*/  BSYNC B0 ;  /* 0x0000000000007941 */ /* 0x000fea0003800000 */
.L_x_2121:
[----:B------:R-:W-:Y:S01]  /*1ec0*/  IMAD.IADD R111, R43, 0x1, R35 ;  /* 0x000000012b6f7824 */ /* 0x000fe200078e0223 */
[----:B------:R-:W-:Y:S01]  /*1ed0*/  MOV R110, R42 ;  /* 0x0000002a006e7202 */ /* 0x000fe20000000f00 */
[----:B------:R-:W-:Y:S01]  /*1ee0*/  IMAD.SHL.U32 R96, R26, 0x20, RZ ;  /* 0x000000201a607824 */ /* 0x000fe200078e00ff */
[----:B------:R-:W-:Y:S01]  /*1ef0*/  ISETP.NE.AND P0, PT, R22, RZ, PT ;  /* 0x000000ff1600720c */ /* 0x000fe20003f05270 */
[----:B------:R-:W-:Y:S01]  /*1f00*/  BSSY B0, `(.L_x_2123) ;  /* 0x0000027000007945 */ /* 0x000fe20003800000 */
[----:B------:R-:W-:Y:S01]  /*1f10*/  SHF.L.U64.HI R102, R26, 0x5, R27 ;  /* 0x000000051a667819 */ /* 0x000fe2000001021b */
[----:B------:R1:W-:Y:S01]  /*1f20*/  STL.64 [R1+0x78], R110 ;  /* 0x0000786e01007387 */ /* 0x0003e20000100a00 */
[----:B------:R-:W-:Y:S01]  /*1f30*/  SHF.R.S32.HI R22, RZ, 0x1f, R66 ;  /* 0x0000001fff167819 */ /* 0x000fe20000011442 */
[----:B------:R-:W-:Y:S01]  /*1f40*/  IMAD.WIDE.U32 R6, R66, R96, R110 ;  /* 0x0000006042067225 */ /* 0x000fe200078e006e */
[----:B------:R-:W-:Y:S02]  /*1f50*/  ISETP.GE.AND P3, PT, R34, R23, PT ;  /* 0x000000172200720c */ /* 0x000fe40003f66270 */
[----:B------:R-:W-:Y:S01]  /*1f60*/  @P4 IADD3 R21, R17, R18, RZ ;  /* 0x0000001211154210 */ /* 0x000fe20007ffe0ff */
[----:B------:R-:W-:-:S04]  /*1f70*/  IMAD R0, R102, R66, RZ ;  /* 0x0000004266007224 */ /* 0x000fc800078e02ff */
        /* <DEDUP_REMOVED lines=31> */
.L_x_2124:
[----:B------:R-:W-:Y:S05]  /*2170*/  BSYNC B0 ;  /* 0x0000000000007941 */ /* 0x000fea0003800000 */
.L_x_2123:
[----:B------:R-:W-:Y:S01]  /*2180*/  ISETP.NE.AND P0, PT, R29, RZ, PT ;  /* 0x000000ff1d00720c */ /* 0x000fe20003f05270 */
[----:B------:R-:W-:Y:S01]  /*2190*/  BSSY B0, `(.L_x_2125) ;  /* 0x0000019000007945 */ /* 0x000fe20003800000 */
[----:B-12-4-:R-:W-:Y:S02]  /*21a0*/  IMAD.SHL.U32 R8, R36, 0x40, RZ ;  /* 0x0000004024087824 */ /* 0x016fe400078e00ff */
[----:B------:R-:W-:Y:S01]  /*21b0*/  @P4 LEA.HI.X R25, R16, R25, R21, 0x2, P0 ;  /* 0x0000001910194211 */ /* 0x000fe200000f1415 */
[----:B------:R-:W-:Y:S01]  /*21c0*/  IMAD.IADD R0, R7, 0x1, R20 ;  /* 0x0000000107007824 */ /* 0x000fe200078e0214 */
[----:B------:R-:W-:Y:S07]  /*21d0*/  @P5 BRA `(.L_x_2126) ;  /* 0x0000000000505947 */ /* 0x000fee0003800000 */
        /* <DEDUP_REMOVED lines=20> */
.L_x_2126:
[----:B------:R-:W-:Y:S05]  /*2320*/  BSYNC B0 ;  /* 0x0000000000007941 */ /* 0x000fea0003800000 */
.L_x_2125:
        /* <DEDUP_REMOVED lines=28> */
.L_x_2128:
[----:B------:R-:W-:Y:S05]  /*24f0*/  BSYNC B0 ;  /* 0x0000000000007941 */ /* 0x000fea0003800000 */
.L_x_2127:
[CC--:B------:R-:W-:Y:S01]  /*2500*/  ISETP.GE.AND P0, PT, R14.reuse, R23.reuse, PT ;  /* 0x000000170e00720c */ /* 0x0c0fe20003f06270 */
[----:B------:R-:W-:Y:S01]  /*2510*/  IMAD.IADD R11, R41, 0x1, R39 ;  /* 0x00000001290b7824 */ /* 0x000fe200078e0227 */
[----:B------:R-:W0:Y:S01]  /*2520*/  LDGDEPBAR ;  /* 0x00000000000079af */ /* 0x000e220000000000 */
[----:B------:R-:W-:Y:S01]  /*2530*/  IMAD.SHL.U32 R0, R14, 0x8, RZ ;  /* 0x000000080e007824 */ /* 0x000fe200078e00ff */
[----:B------:R-:W-:Y:S02]  /*2540*/  LOP3.LUT R6, R8, 0x1c0, RZ, 0xc0, !PT ;  /* 0x000001c008067812 */ /* 0x000fe400078ec0ff */
[----:B------:R3:W5:Y:S01]  /*2550*/  @P4 LDG.E R101, desc[UR20][R24.64] ;  /* 0x0000001418654981 */ /* 0x000762000c1e1900 */
[----:B-12---:R-:W-:Y:S01]  /*2560*/  IMAD.SHL.U32 R3, R28, 0x8, RZ ;  /* 0x000000081c037824 */ /* 0x006fe200078e00ff */
[----:B------:R-:W-:Y:S01]  /*2570*/  LOP3.LUT R2, R6, 0x8, R0, 0xf8, !PT ;  /* 0x0000000806027812 */ /* 0x000fe200078ef800 */
[----:B------:R-:W-:Y:S01]  /*2580*/  IMAD.SHL.U32 R0, R37, 0x40, RZ ;  /* 0x0000004025007824 */ /* 0x000fe200078e00ff */
[----:B------:R-:W-:Y:S01]  /*2590*/  SHF.R.U32.HI R6, RZ, 0x3, R6 ;  /* 0x00000003ff067819 */ /* 0x000fe20000011606 */
[----:B------:R3:W-:Y:S01]  /*25a0*/  STL [R1+0x84], R11 ;  /* 0x0000840b01007387 */ /* 0x0007e20000100800 */
[----:B------:R-:W-:Y:S01]  /*25b0*/  SHF.R.S32.HI R241, RZ, 0x5, R103 ;  /* 0x00000005fff17819 */ /* 0x000fe20000011467 */
[----:B------:R-:W-:Y:S01]  /*25c0*/  BSSY B0, `(.L_x_2129) ;  /* 0x000002d000007945 */ /* 0x000fe20003800000 */
[----:B------:R-:W-:Y:S01]  /*25d0*/  LOP3.LUT R10, R2, R6, RZ, 0x3c, !PT ;  /* 0x00000006020a7212 */ /* 0x000fe200078e3cff */
[----:B------:R-:W-:Y:S01]  /*25e0*/  IMAD.SHL.U32 R2, R38, 0x40, RZ ;  /* 0x0000004026027824 */ /* 0x000fe200078e00ff */
[----:B------:R-:W-:Y:S01]  /*25f0*/  LOP3.LUT R0, R0, 0x1c0, RZ, 0xc0, !PT ;  /* 0x000001c000007812 */ /* 0x000fe200078ec0ff */
[----:B------:R-:W-:Y:S01]  /*2600*/  IMAD.WIDE.U32 R6, R66, R30, RZ ;  /* 0x0000001e42067225 */ /* 0x000fe200078e00ff */
[----:B------:R-:W-:-:S02]  /*2610*/  ISETP.GE.AND P3, PT, R34, R23, PT ;  /* 0x000000172200720c */ /* 0x000fc40003f66270 */
[----:B------:R-:W-:Y:S01]  /*2620*/  LOP3.LUT R9, R0, 0x8, R3, 0xf8, !PT ;  /* 0x0000000800097812 */ /* 0x000fe200078ef803 */
[----:B------:R-:W-:Y:S01]  /*2630*/  IMAD R3, R22, R30, RZ ;  /* 0x0000001e16037224 */ /* 0x000fe200078e02ff */
[----:B------:R-:W-:Y:S02]  /*2640*/  SHF.R.U32.HI R8, RZ, 0x3, R0 ;  /* 0x00000003ff087819 */ /* 0x000fe40000011600 */
[----:B------:R-:W-:Y:S01]  /*2650*/  LOP3.LUT R100, R2, 0xfffffe00, RZ, 0xc0, !PT ;  /* 0xfffffe0002647812 */ /* 0x000fe200078ec0ff */
[----:B------:R-:W-:Y:S01]  /*2660*/  IMAD R0, R66, R31, R3 ;  /* 0x0000001f42007224 */ /* 0x000fe200078e0203 */
[----:B------:R-:W-:-:S04]  /*2670*/  DEPBAR.LE SB0, 0x0 ;  /* 0x000080000000791a */ /* 0x000fc80000000000 */
[----:B------:R-:W-:Y:S01]  /*2680*/  BAR.SYNC.DEFER_BLOCKING 0x0 ;  /* 0x0000000000007b1d */ /* 0x000fe20000010000 */
[----:B------:R-:W-:Y:S01]  /*2690*/  LOP3.LUT R99, R9, R8, RZ, 0x3c, !PT ;  /* 0x0000000809637212 */ /* 0x000fe200078e3cff */
[----:B------:R-:W-:Y:S01]  /*26a0*/  IMAD R2, R241, 0x400, R100 ;  /* 0x00000400f1027824 */ /* 0x000fe200078e0264 */
[----:B------:R-:W-:Y:S01]  /*26b0*/  LEA R8, P1, R6, R40, 0x5 ;  /* 0x0000002806087211 */ /* 0x000fe200078228ff */
[----:B------:R-:W-:Y:S02]  /*26c0*/  IMAD.IADD R3, R7, 0x1, R0 ;  /* 0x0000000107037824 */ /* 0x000fe400078e0200 */
[----:B------:R-:W-:Y:S02]  /*26d0*/  IMAD R0, R28, 0x200, R10 ;  /* 0x000002001c007824 */ /* 0x000fe400078e020a */
[----:B------:R-:W-:Y:S01]  /*26e0*/  IMAD.IADD R2, R99, 0x1, R2 ;  /* 0x0000000163027824 */ /* 0x000fe200078e0202 */
[----:B------:R-:W-:Y:S02]  /*26f0*/  LEA.HI.X R6, R6, R11, R3, 0x5, P1 ;  /* 0x0000000b06067211 */ /* 0x000fe400008f2c03 */
[----:B------:R-:W-:-:S02]  /*2700*/  LEA R189, R0, UR4, 0x1 ;  /* 0x0000000400bd7c11 */ /* 0x000fc4000f8e08ff */
        /* <DEDUP_REMOVED lines=24> */
.L_x_2130:
[----:B------:R-:W-:Y:S05]  /*2890*/  BSYNC B0 ;  /* 0x0000000000007941 */ /* 0x000fea0003800000 */
.L_x_2129:
        /* <DEDUP_REMOVED lines=28> */
.L_x_2132:
[----:B------:R-:W-:Y:S05]  /*2a60*/  BSYNC B0 ;  /* 0x0000000000007941 */ /* 0x000fea0003800000 */
.L_x_2131:
[----:B---3--:R-:W-:Y:S01]  /*2a70*/  LDSM.16.M88.4 R8, [R191] ;  /* 0x00000000bf08783b */ /* 0x008fe20000000200 */
[----:B------:R-:W-:Y:S01]  /*2a80*/  R2P PR, R36, 0x6 ;  /* 0x0000000624007804 */ /* 0x000fe20000000000 */
[C---:B------:R-:W-:Y:S01]  /*2a90*/  VIADD R0, R189.reuse, 0x8000 ;  /* 0x00008000bd007836 */ /* 0x040fe20000000000 */
[----:B-12---:R-:W1:Y:S01]  /*2aa0*/  LDC R3, c[0x0][0x270] ;  /* 0x00009c00ff037b82 */ /* 0x006e620000000800 */
[----:B------:R-:W2:Y:S01]  /*2ab0*/  LDSM.16.M88.4 R28, [R189+0x8000] ;  /* 0x00800000bd1c783b */ /* 0x000ea20000000200 */
[----:B------:R-:W-:Y:S01]  /*2ac0*/  VIADD R200, R189, 0x8020 ;  /* 0x00008020bdc87836 */ /* 0x000fe20000000000 */
[--C-:B------:R-:W-:Y:S01]  /*2ad0*/  SHF.R.S32.HI R2, RZ, 0x1f, R98.reuse ;  /* 0x0000001fff027819 */ /* 0x100fe20000011462 */
[--C-:B------:R-:W-:Y:S01]  /*2ae0*/  IMAD R193, R5, 0x2, R191.reuse ;  /* 0x0000000205c17824 */ /* 0x100fe200078e02bf */
[----:B------:R-:W3:Y:S01]  /*2af0*/  LDSM.16.M88.4 R32, [R189+0x8800] ;  /* 0x00880000bd20783b */ /* 0x000ee20000000200 */
[C---:B------:R-:W-:Y:S01]  /*2b00*/  IMAD R199, R4.reuse, 0x2, R191 ;  /* 0x0000000204c77824 */ /* 0x040fe200078e02bf */
[----:B------:R-:W-:Y:S01]  /*2b10*/  SHF.R.S32.HI R7, RZ, 0x1f, R98 ;  /* 0x0000001fff077819 */ /* 0x000fe20000011462 */
[----:B------:R-:W-:Y:S01]  /*2b20*/  IMAD R198, R4, 0x2, R193 ;  /* 0x0000000204c67824 */ /* 0x000fe200078e02c1 */
[----:B------:R-:W4:Y:S01]  /*2b30*/  LDSM.16.M88.4 R16, [R191+0x2000] ;  /* 0x00200000bf10783b */ /* 0x000f220000000200 */
[----:B------:R-:W2:Y:S01]  /*2b40*/  @P4 LDC R6, c[0x0][0x2e8] ;  /* 0x0000ba00ff064b82 */ /* 0x000ea20000000800 */
[----:B------:R-:W-:Y:S01]  /*2b50*/  @P1 VIADD R200, R0, 0xffffffe0 ;  /* 0xffffffe000c81836 */ /* 0x000fe20000000000 */
[----:B------:R-:W-:Y:S01]  /*2b60*/  ULDC.U8 UR5, c[0x0][0x388] ;  /* 0x0000e20000057ab9 */ /* 0x000fe20000000000 */
[----:B------:R-:W-:Y:S01]  /*2b70*/  LDSM.16.M88.4 R12, [R193] ;  /* 0x00000000c10c783b */ /* 0x000fe20000000200 */
[----:B------:R-:W-:-:S02]  /*2b80*/  IMAD.MOV.U32 R0, RZ, RZ, 0x40 ;  /* 0x00000040ff007424 */ /* 0x000fc400078e00ff */
[----:B------:R-:W-:Y:S01]  /*2b90*/  IMAD.MOV.U32 R188, RZ, RZ, RZ ;  /* 0x000000ffffbc7224 */ /* 0x000fe200078e00ff */
[----:B------:R-:W1:Y:S01]  /*2ba0*/  LDSM.16.M88.4 R36, [R200] ;  /* 0x00000000c824783b */ /* 0x000e620000000200 */
[----:B------:R-:W-:Y:S01]  /*2bb0*/  VIADD R203, R200, 0x800 ;  /* 0x00000800c8cb7836 */ /* 0x000fe20000000000 */
[----:B------:R-:W-:Y:S01]  /*2bc0*/  SEL R0, R0, 0xffffffc0, !P2 ;  /* 0xffffffc000007807 */ /* 0x000fe20005000000 */
[C---:B------:R-:W-:Y:S01]  /*2bd0*/  VIADD R202, R200.reuse, 0x1000 ;  /* 0x00001000c8ca7836 */ /* 0x040fe20000000000 */
[----:B------:R-:W1:Y:S01]  /*2be0*/  LDSM.16.M88.4 R24, [R193+0x2000] ;  /* 0x00200000c118783b */ /* 0x000e620000000200 */
[----:B------:R-:W-:Y:S02]  /*2bf0*/  VIADD R201, R200, 0x1800 ;  /* 0x00001800c8c97836 */ /* 0x000fe40000000000 */
[----:B------:R-:W-:Y:S01]  /*2c00*/  IMAD.IADD R197, R189, 0x1, R0 ;  /* 0x00000001bdc57824 */ /* 0x000fe200078e0200 */
[----:B------:R-:W1:Y:S01]  /*2c10*/  LDSM.16.M88.4 R40, [R200+0x800] ;  /* 0x00080000c828783b */ /* 0x000e620000000200 */
[----:B------:R-:W-:Y:S01]  /*2c20*/  IMAD.IADD R196, R0, 0x1, R200 ;  /* 0x0000000100c47824 */ /* 0x000fe200078e02c8 */
[----:B------:R-:W-:-:S02]  /*2c30*/  SHF.R.S32.HI R0, RZ, 0x1f, R103 ;  /* 0x0000001fff007819 */ /* 0x000fc40000011467 */
[----:B------:R-:W-:Y:S02]  /*2c40*/  LDSM.16.M88.4 R20, [R199] ;  /* 0x00000000c714783b */ /* 0x000fe40000000200 */
[----:B------:R-:W-:Y:S02]  /*2c50*/  LEA.HI R0, R0, R241, RZ, 0x2 ;  /* 0x000000f100007211 */ /* 0x000fe400078f10ff */
[----:B------:R-:W1:Y:S01]  /*2c60*/  LDSM.16.M88.4 R56, [R197+0x8000] ;  /* 0x00800000c538783b */ /* 0x000e620000000200 */
[----:B--2---:R-:W2:Y:S01]  /*2c70*/  @P4 MUFU.RCP R6, R6 ;  /* 0x0000000600064308 */ /* 0x004ea20000001000 */
[----:B------:R-:W-:Y:S02]  /*2c80*/  LOP3.LUT R0, R0, 0xffffffc, RZ, 0xc0, !PT ;  /* 0x0ffffffc00007812 */ /* 0x000fe400078ec0ff */
[----:B------:R-:W1:Y:S01]  /*2c90*/  LDSM.16.M88.4 R52, [R197+0x8800] ;  /* 0x00880000c534783b */ /* 0x000e620000000200 */
[C---:B------:R-:W-:Y:S03]  /*2ca0*/  HMMA.16816.F32.BF16 R72, R8.reuse, R28, RZ ;  /* 0x0000001c0848723c */ /* 0x040fe600000418ff */
[----:B------:R-:W0:Y:S03]  /*2cb0*/  LDGDEPBAR ;  /* 0x00000000000079af */ /* 0x000e260000000000 */
[----:B---3--:R-:W-:Y:S01]  /*2cc0*/  HMMA.16816.F32.BF16 R60, R8, R32, RZ ;  /* 0x00000020083c723c */ /* 0x008fe200000418ff */
[----:B--2--5:R-:W-:-:S05]  /*2cd0*/  @P4 FMUL.FTZ R188, R101, R6 ;  /* 0x0000000665bc4220 */ /* 0x024fca0000410000 */
[C---:B------:R-:W-:Y:S06]  /*2ce0*/  HMMA.16816.F32.BF16 R68, R8.reuse, R30, RZ ;  /* 0x0000001e0844723c */ /* 0x040fec00000418ff */
[----:B------:R-:W-:Y:S06]  /*2cf0*/  HMMA.16816.F32.BF16 R44, R8, R34, RZ ;  /* 0x00000022082c723c */ /* 0x000fec00000418ff */
[C---:B----4-:R-:W-:Y:S06]  /*2d00*/  HMMA.16816.F32.BF16 R8, R16.reuse, R28, RZ ;  /* 0x0000001c1008723c */ /* 0x050fec00000418ff */
[C---:B------:R-:W-:Y:S06]  /*2d10*/  HMMA.16816.F32.BF16 R28, R16.reuse, R30, RZ ;  /* 0x0000001e101c723c */ /* 0x040fec00000418ff */
[C---:B------:R-:W-:Y:S06]  /*2d20*/  HMMA.16816.F32.BF16 R48, R16.reuse, R32, RZ ;  /* 0x000000201030723c */ /* 0x040fec00000418ff */
[----:B------:R-:W-:Y:S01]  /*2d30*/  HMMA.16816.F32.BF16 R76, R16, R34, RZ ;  /* 0x00000022104c723c */ /* 0x000fe200000418ff */
[----:B------:R-:W-:Y:S05]  /*2d40*/  LDSM.16.M88.4 R32, [R196] ;  /* 0x00000000c420783b */ /* 0x000fea0000000200 */
[-C--:B-1----:R-:W-:Y:S06]  /*2d50*/  HMMA.16816.F32.BF16 R72, R12, R36.reuse, R72 ;  /* 0x000000240c48723c */ /* 0x082fec0000041848 */
[----:B------:R-:W-:Y:S01]  /*2d60*/  HMMA.16816.F32.BF16 R84, R24, R36, R8 ;  /* 0x000000241854723c */ /* 0x000fe20000041808 */
[----:B------:R-:W1:Y:S05]  /*2d70*/  LDSM.16.M88.4 R8, [R199+0x2000] ;  /* 0x00200000c708783b */ /* 0x000e6a0000000200 */
[C---:B------:R-:W-:Y:S06]  /*2d80*/  HMMA.16816.F32.BF16 R60, R12.reuse, R40, R60 ;  /* 0x000000280c3c723c */ /* 0x040fec000004183c */
[C---:B------:R-:W-:Y:S06]  /*2d90*/  HMMA.16816.F32.BF16 R68, R12.reuse, R38, R68 ;  /* 0x000000260c44723c */ /* 0x040fec0000041844 */
[----:B------:R-:W-:Y:S01]  /*2da0*/  HMMA.16816.F32.BF16 R44, R12, R42, R44 ;  /* 0x0000002a0c2c723c */ /* 0x000fe2000004182c */
[----:B------:R-:W2:Y:S05]  /*2db0*/  LDSM.16.M88.4 R12, [R198] ;  /* 0x00000000c60c783b */ /* 0x000eaa0000000200 */
[C---:B------:R-:W-:Y:S01]  /*2dc0*/  HMMA.16816.F32.BF16 R16, R24.reuse, R38, R28 ;  /* 0x000000261810723c */ /* 0x040fe2000004181c */
[----:B------:R-:W3:Y:S05]  /*2dd0*/  LDSM.16.M88.4 R28, [R196+0x800] ;  /* 0x00080000c41c783b */ /* 0x000eea0000000200 */
[C---:B------:R-:W-:Y:S06]  /*2de0*/  HMMA.16816.F32.BF16 R92, R24.reuse, R40, R48 ;  /* 0x00000028185c723c */ /* 0x040fec0000041830 */
[----:B------:R-:W-:Y:S01]  /*2df0*/  HMMA.16816.F32.BF16 R40, R24, R42, R76 ;  /* 0x0000002a1828723c */ /* 0x000fe2000004184c */
[----:B------:R-:W4:Y:S05]  /*2e00*/  LDSM.16.M88.4 R24, [R198+0x2000] ;  /* 0x00200000c618783b */ /* 0x000f2a0000000200 */
[C---:B------:R-:W-:Y:S01]  /*2e10*/  HMMA.16816.F32.BF16 R36, R20.reuse, R56, R72 ;  /* 0x000000381424723c */ /* 0x040fe20000041848 */
[----:B------:R-:W-:Y:S05]  /*2e20*/  LDSM.16.M88.4 R72, [R189+0x9800] ;  /* 0x00980000bd48783b */ /* 0x000fea0000000200 */
[C---:B------:R-:W-:Y:S06]  /*2e30*/  HMMA.16816.F32.BF16 R76, R20.reuse, R52, R60 ;  /* 0x00000034144c723c */ /* 0x040fec000004183c */
[C---:B------:R-:W-:Y:S01]  /*2e40*/  HMMA.16816.F32.BF16 R48, R20.reuse, R58, R68 ;  /* 0x0000003a1430723c */ /* 0x040fe20000041844 */
[----:B------:R-:W-:Y:S05]  /*2e50*/  LDSM.16.M88.4 R68, [R189+0x9000] ;  /* 0x00900000bd44783b */ /* 0x000fea0000000200 */
[----:B------:R-:W-:Y:S01]  /*2e60*/  HMMA.16816.F32.BF16 R60, R20, R54, R44 ;  /* 0x00000036143c723c */ /* 0x000fe2000004182c */
[----:B------:R-:W4:Y:S05]  /*2e70*/  LDSM.16.M88.4 R20, [R191+0x4000] ;  /* 0x00400000bf14783b */ /* 0x000f2a0000000200 */
[C---:B-1----:R-:W-:Y:S06]  /*2e80*/  HMMA.16816.F32.BF16 R84, R8.reuse, R56, R84 ;  /* 0x000000380854723c */ /* 0x042fec0000041854 */
[C---:B------:R-:W-:Y:S06]  /*2e90*/  HMMA.16816.F32.BF16 R44, R8.reuse, R54, R40 ;  /* 0x00000036082c723c */ /* 0x040fec0000041828 */
[C---:B------:R-:W-:Y:S01]  /*2ea0*/  HMMA.16816.F32.BF16 R80, R8.reuse, R58, R16 ;  /* 0x0000003a0850723c */ /* 0x040fe20000041810 */
[----:B------:R-:W-:Y:S04]  /*2eb0*/  LDSM.16.M88.4 R16, [R193+0x4000] ;  /* 0x00400000c110783b */ /* 0x000fe80000000200 */
[----:B------:R-:W-:Y:S01]  /*2ec0*/  LDSM.16.M88.4 R56, [R200+0x1800] ;  /* 0x00180000c838783b */ /* 0x000fe20000000200 */
[----:B------:R-:W-:Y:S03]  /*2ed0*/  HMMA.16816.F32.BF16 R92, R8, R52, R92 ;  /* 0x00000034085c723c */ /* 0x000fe6000004185c */
[----:B------:R-:W1:Y:S03]  /*2ee0*/  LDSM.16.M88.4 R8, [R191+0x6000] ;  /* 0x00600000bf08783b */ /* 0x000e660000000200 */
[C---:B--2---:R-:W-:Y:S06]  /*2ef0*/  HMMA.16816.F32.BF16 R36, R12.reuse, R32, R36 ;  /* 0x000000200c24723c */ /* 0x044fec0000041824 */
[C---:B------:R-:W-:Y:S06]  /*2f00*/  HMMA.16816.F32.BF16 R40, R12.reuse, R34, R48 ;  /* 0x000000220c28723c */ /* 0x040fec0000041830 */
[C---:B---3--:R-:W-:Y:S01]  /*2f10*/  HMMA.16816.F32.BF16 R48, R12.reuse, R30, R60 ;  /* 0x0000001e0c30723c */ /* 0x048fe2000004183c */
[----:B------:R-:W2:Y:S05]  /*2f20*/  LDSM.16.M88.4 R60, [R200+0x1000] ;  /* 0x00100000c83c783b */ /* 0x000eaa0000000200 */
[----:B------:R-:W-:Y:S06]  /*2f30*/  HMMA.16816.F32.BF16 R76, R12, R28, R76 ;  /* 0x0000001c0c4c723c */ /* 0x000fec000004184c */
[C---:B----4-:R-:W-:Y:S06]  /*2f40*/  HMMA.16816.F32.BF16 R84, R24.reuse, R32, R84 ;  /* 0x000000201854723c */ /* 0x050fec0000041854 */
[C---:B------:R-:W-:Y:S06]  /*2f50*/  HMMA.16816.F32.BF16 R52, R24.reuse, R30, R44 ;  /* 0x0000001e1834723c */ /* 0x040fec000004182c */
[C---:B------:R-:W-:Y:S01]  /*2f60*/  HMMA.16816.F32.BF16 R80, R24.reuse, R34, R80 ;  /* 0x000000221850723c */ /* 0x040fe20000041850 */
[----:B------:R-:W-:Y:S05]  /*2f70*/  LDSM.16.M88.4 R32, [R197+0x9000] ;  /* 0x00900000c520783b */ /* 0x000fea0000000200 */
[----:B------:R-:W-:Y:S01]  /*2f80*/  HMMA.16816.F32.BF16 R92, R24, R28, R92 ;  /* 0x0000001c185c723c */ /* 0x000fe2000004185c */
[----:B------:R-:W3:Y:S04]  /*2f90*/  LDSM.16.M88.4 R24, [R193+0x6000] ;  /* 0x00600000c118783b */ /* 0x000ee80000000200 */
[----:B------:R-:W-:Y:S01]  /*2fa0*/  LDSM.16.M88.4 R28, [R197+0x9800] ;  /* 0x00980000c51c783b */ /* 0x000fe20000000200 */
        /* <DEDUP_REMOVED lines=9> */
[----:B------:R-:W-:Y:S05]  /*3040*/  LDSM.16.M88.4 R8, [R198+0x4000] ;  /* 0x00400000c608783b */ /* 0x000fea0000000200 */
[C---:B--2---:R-:W-:Y:S01]  /*3050*/  HMMA.16816.F32.BF16 R40, R16.reuse, R60, R12 ;  /* 0x0000003c1028723c */ /* 0x044fe2000004180c */
[----:B------:R-:W1:Y:S05]  /*3060*/  LDSM.16.M88.4 R12, [R199+0x6000] ;  /* 0x00600000c70c783b */ /* 0x000e6a0000000200 */
[C---:B------:R-:W-:Y:S06]  /*3070*/  HMMA.16816.F32.BF16 R36, R16.reuse, R62, R36 ;  /* 0x0000003e1024723c */ /* 0x040fec0000041824 */
[C---:B------:R-:W-:Y:S06]  /*3080*/  HMMA.16816.F32.BF16 R72, R16.reuse, R56, R76 ;  /* 0x000000381048723c */ /* 0x040fec000004184c */
[----:B------:R-:W-:Y:S01]  /*3090*/  HMMA.16816.F32.BF16 R68, R16, R58, R44 ;  /* 0x0000003a1044723c */ /* 0x000fe2000004182c */
[----:B------:R-:W2:Y:S05]  /*30a0*/  LDSM.16.M88.4 R44, [R196+0x1000] ;  /* 0x00100000c42c783b */ /* 0x000eaa0000000200 */
[C---:B---3--:R-:W-:Y:S01]  /*30b0*/  HMMA.16816.F32.BF16 R76, R24.reuse, R60, R88 ;  /* 0x0000003c184c723c */ /* 0x048fe20000041858 */
[----:B------:R-:W3:Y:S05]  /*30c0*/  LDSM.16.M88.4 R88, [R196+0x1800] ;  /* 0x00180000c458783b */ /* 0x000eea0000000200 */
[C---:B------:R-:W-:Y:S06]  /*30d0*/  HMMA.16816.F32.BF16 R52, R24.reuse, R58, R48 ;  /* 0x0000003a1834723c */ /* 0x040fec0000041830 */
[C---:B------:R-:W-:Y:S06]  /*30e0*/  HMMA.16816.F32.BF16 R60, R24.reuse, R62, R80 ;  /* 0x0000003e183c723c */ /* 0x040fec0000041850 */
[----:B------:R-:W-:Y:S01]  /*30f0*/  HMMA.16816.F32.BF16 R80, R24, R56, R84 ;  /* 0x000000381850723c */ /* 0x000fe20000041854 */
[----:B------:R-:W3:Y:S01]  /*3100*/  LDSM.16.M88.4 R24, [R198+0x6000] ;  /* 0x00600000c618783b */ /* 0x000ee20000000200 */
[----:B------:R-:W-:-:S04]  /*3110*/  DEPBAR.LE SB0, 0x0 ;  /* 0x000080000000791a */ /* 0x000fc80000000000 */
[----:B----4-:R-:W-:Y:S01]  /*3120*/  HMMA.16816.F32.BF16 R40, R20, R32, R40 ;  /* 0x000000201428723c */ /* 0x010fe20000041828 */
[----:B------:R-:W-:-:S04]  /*3130*/  LEA.HI R85, R2, R98, RZ, 0x2 ;  /* 0x0000006202557211 */ /* 0x000fc800078f10ff */
[----:B------:R-:W-:Y:S01]  /*3140*/  SHF.R.S32.HI R2, RZ, 0x2, R85 ;  /* 0x00000002ff027819 */ /* 0x000fe20000011455 */
[C---:B------:R-:W-:Y:S06]  /*3150*/  HMMA.16816.F32.BF16 R16, R20.reuse, R34, R36 ;  /* 0x000000221410723c */ /* 0x040fec0000041824 */
[C---:B------:R-:W-:Y:S06]  /*3160*/  HMMA.16816.F32.BF16 R36, R20.reuse, R28, R72 ;  /* 0x0000001c1424723c */ /* 0x040fec0000041848 */
[----:B------:R-:W-:Y:S06]  /*3170*/  HMMA.16816.F32.BF16 R20, R20, R30, R68 ;  /* 0x0000001e1414723c */ /* 0x000fec0000041844 */
[C---:B-1----:R-:W-:Y:S06]  /*3180*/  HMMA.16816.F32.BF16 R48, R12.reuse, R32, R76 ;  /* 0x000000200c30723c */ /* 0x042fec000004184c */
[----:B------:R-:W-:Y:S06]  /*3190*/  HMMA.16816.F32.BF16 R56, R12, R30, R52 ;  /* 0x0000001e0c38723c */ /* 0x000fec0000041834 */
[----:B--2---:R-:W-:Y:S01]  /*31a0*/  HMMA.16816.F32.BF16 R40, R8, R44, R40 ;  /* 0x0000002c0828723c */ /* 0x004fe20000041828 */
[----:B------:R-:W-:-:S02]  /*31b0*/  IMAD R30, R105, R3, R64 ;  /* 0x00000003691e7224 */ /* 0x000fc400078e0240 */
[----:B------:R-:W-:Y:S02]  /*31c0*/  IMAD.IADD R3, R241, 0x1, -R0 ;  /* 0x00000001f1037824 */ /* 0x000fe400078e0a00 */
[----:B------:R-:W-:Y:S01]  /*31d0*/  IMAD.SHL.U32 R0, R30, 0x20, RZ ;  /* 0x000000201e007824 */ /* 0x000fe200078e00ff */
[C---:B------:R-:W-:Y:S01]  /*31e0*/  HMMA.16816.F32.BF16 R68, R8.reuse, R46, R16 ;  /* 0x0000002e0844723c */ /* 0x040fe20000041810 */
[--C-:B------:R-:W-:Y:S02]  /*31f0*/  IMAD R92, R3, 0x10, R2.reuse ;  /* 0x00000010035c7824 */ /* 0x100fe400078e0202 */
[----:B------:R-:W-:Y:S01]  /*3200*/  IMAD R2, R241, 0x10, R2 ;  /* 0x00000010f1027824 */ /* 0x000fe200078e0202 */
[----:B------:R-:W-:Y:S01]  /*3210*/  IADD3 R107, P1, P0, R0, R67, R98 ;  /* 0x00000043006b7210 */ /* 0x000fe2000783e062 */
[----:B------:R-:W-:Y:S01]  /*3220*/  IMAD.SHL.U32 R3, R104, 0x2, RZ ;  /* 0x0000000268037824 */ /* 0x000fe200078e00ff */
[----:B------:R-:W-:Y:S01]  /*3230*/  SHF.R.S32.HI R0, RZ, 0x1f, R0 ;  /* 0x0000001fff007819 */ /* 0x000fe20000011400 */
[----:B------:R-:W-:Y:S01]  /*3240*/  IMAD.IADD R114, R106, 0x1, R2 ;  /* 0x000000016a727824 */ /* 0x000fe200078e0202 */
[----:B---3--:R-:W-:Y:S01]  /*3250*/  HMMA.16816.F32.BF16 R76, R8, R88, R36 ;  /* 0x00000058084c723c */ /* 0x008fe20000041824 */
[----:B------:R1:W-:Y:S01]  /*3260*/  STL [R1+0x10], R107 ;  /* 0x0000106b01007387 */ /* 0x0003e20000100800 */
[----:B------:R-:W-:-:S02]  /*3270*/  IADD3.X R239, R0, R97, R7, P1, P0 ;  /* 0x0000006100ef7210 */ /* 0x000fc40000fe0407 */
[----:B------:R-:W-:Y:S01]  /*3280*/  LOP3.LUT R7, R3, 0x6, RZ, 0xc0, !PT ;  /* 0x0000000603077812 */ /* 0x000fe200078ec0ff */
[----:B------:R-:W2:Y:S01]  /*3290*/  LDC R97, c[0x0][0x2d8] ;  /* 0x0000b600ff617b82 */ /* 0x000ea20000000800 */
[----:B------:R-:W-:Y:S01]  /*32a0*/  IADD3 R0, R238, R114, -R240 ;  /* 0x00000072ee007210 */ /* 0x000fe20007ffe8f0 */
[----:B------:R-:W-:Y:S01]  /*32b0*/  HMMA.16816.F32.BF16 R72, R8, R90, R20 ;  /* 0x0000005a0848723c */ /* 0x000fe20000041814 */
[----:B------:R1:W-:Y:S01]  /*32c0*/  STL [R1+0x14], R114 ;  /* 0x0000147201007387 */ /* 0x0003e20000100800 */
[----:B------:R-:W-:Y:S01]  /*32d0*/  IMAD R7, R66, 0x20, R7 ;  /* 0x0000002042077824 */ /* 0x000fe200078e0207 */
[C---:B------:R-:W-:Y:S01]  /*32e0*/  IADD3 R3, R0.reuse, 0x40, RZ ;  /* 0x0000004000037810 */ /* 0x040fe20007ffe0ff */
[C---:B------:R-:W-:Y:S02]  /*32f0*/  VIADD R6, R0.reuse, 0x8 ;  /* 0x0000000800067836 */ /* 0x040fe40000000000 */
[----:B------:R-:W-:Y:S01]  /*3300*/  HMMA.16816.F32.BF16 R48, R24, R44, R48 ;  /* 0x0000002c1830723c */ /* 0x000fe20000041830 */
[C---:B------:R-:W-:Y:S01]  /*3310*/  VIADD R2, R0.reuse, 0x48 ;  /* 0x0000004800027836 */ /* 0x040fe20000000000 */
[----:B------:R-:W-:Y:S01]  /*3320*/  BAR.SYNC.DEFER_BLOCKING 0x0 ;  /* 0x0000000000007b1d */ /* 0x000fe20000010000 */
[--C-:B------:R-:W-:Y:S01]  /*3330*/  IMAD.IADD R9, R0, 0x1, -R7.reuse ;  /* 0x0000000100097824 */ /* 0x100fe200078e0a07 */
[----:B------:R-:W-:Y:S01]  /*3340*/  ISETP.GE.AND P0, PT, R7, R238, PT ;  /* 0x000000ee0700720c */ /* 0x000fe20003f06270 */
[--C-:B------:R-:W-:Y:S01]  /*3350*/  IMAD.IADD R8, R6, 0x1, -R7.reuse ;  /* 0x0000000106087824 */ /* 0x100fe200078e0a07 */
[----:B------:R-:W-:Y:S01]  /*3360*/  HMMA.16816.F32.BF16 R32, R12, R34, R60 ;  /* 0x000000220c20723c */ /* 0x000fe2000004183c */
[----:B------:R-:W-:Y:S01]  /*3370*/  IMAD.IADD R10, R3, 0x1, -R7 ;  /* 0x00000001030a7824 */ /* 0x000fe200078e0a07 */
[----:B------:R-:W-:-:S02]  /*3380*/  IABS R11, R9 ;  /* 0x00000009000b7213 */ /* 0x000fc40000000000 */
[----:B------:R-:W3:Y:S01]  /*3390*/  LDC R62, c[0x0][0x2d4] ;  /* 0x0000b500ff3e7b82 */ /* 0x000ee20000000800 */
[----:B------:R-:W-:Y:S01]  /*33a0*/  IABS R9, R8 ;  /* 0x0000000800097213 */ /* 0x000fe20000000000 */
[----:B------:R-:W-:Y:S01]  /*33b0*/  HMMA.16816.F32.BF16 R80, R12, R28, R80 ;  /* 0x0000001c0c50723c */ /* 0x000fe20000041850 */
[----:B------:R-:W-:-:S06]  /*33c0*/  IABS R8, R10 ;  /* 0x0000000a00087213 */ /* 0x000fcc0000000000 */
[----:B------:R-:W-:Y:S02]  /*33d0*/  IMAD.IADD R12, R2, 0x1, -R7 ;  /* 0x00000001020c7824 */ /* 0x000fe400078e0a07 */
[----:B------:R-:W-:-:S03]  /*33e0*/  VIADD R13, R7, 0x1 ;  /* 0x00000001070d7836 */ /* 0x000fc60000000000 */
[----:B------:R-:W-:Y:S01]  /*33f0*/  IABS R10, R12 ;  /* 0x0000000c000a7213 */ /* 0x000fe20000000000 */
[----:B------:R-:W-:Y:S01]  /*3400*/  IMAD.MOV.U32 R12, RZ, RZ, R11 ;  /* 0x000000ffff0c7224 */ /* 0x000fe200078e000b */
[----:B------:R-:W-:Y:S01]  /*3410*/  ISETP.GE.AND P6, PT, R13, R238, PT ;  /* 0x000000ee0d00720c */ /* 0x000fe20003fc6270 */
[----:B------:R-:W-:Y:S02]  /*3420*/  IMAD.MOV.U32 R11, RZ, RZ, R9 ;  /* 0x000000ffff0b7224 */ /* 0x000fe400078e0009 */
[----:B------:R-:W-:Y:S01]  /*3430*/  IMAD.MOV.U32 R9, RZ, RZ, R8 ;  /* 0x000000ffff097224 */ /* 0x000fe200078e0008 */
[----:B------:R-:W-:Y:S01]  /*3440*/  HMMA.16816.F32.BF16 R52, R24, R46, R32 ;  /* 0x0000002e1834723c */ /* 0x000fe20000041820 */
[----:B------:R-:W-:Y:S01]  /*3450*/  IMAD.MOV.U32 R8, RZ, RZ, R10 ;  /* 0x000000ffff087224 */ /* 0x000fe200078e000a */
[----:B------:R-:W-:Y:S01]  /*3460*/  I2FP.F32.S32 R11, R11 ;  /* 0x0000000b000b7245 */ /* 0x000fe20000201400 */
[----:B------:R-:W-:Y:S01]  /*3470*/  IMAD.IADD R14, R0, 0x1, -R13 ;  /* 0x00000001000e7824 */ /* 0x000fe200078e0a0d */
[----:B------:R-:W-:Y:S01]  /*3480*/  I2FP.F32.S32 R10, R12 ;  /* 0x0000000c000a7245 */ /* 0x000fe20000201400 */
[----:B------:R-:W-:Y:S01]  /*3490*/  VIADD R12, R7, 0x8 ;  /* 0x00000008070c7836 */ /* 0x000fe20000000000 */
[----:B------:R-:W-:Y:S01]  /*34a0*/  I2FP.F32.S32 R9, R9 ;  /* 0x0000000900097245 */ /* 0x000fe20000201400 */
[----:B------:R-:W-:Y:S01]  /*34b0*/  FFMA.FTZ R19, R11, -R188, R42 ;  /* 0x800000bc0b137223 */ /* 0x000fe2000001002a */
[----:B------:R-:W-:Y:S01]  /*34c0*/  I2FP.F32.S32 R8, R8 ;  /* 0x0000000800087245 */ /* 0x000fe20000201400 */
[----:B------:R-:W-:-:S02]  /*34d0*/  VIADD R11, R7, 0x9 ;  /* 0x00000009070b7836 */ /* 0x000fc40000000000 */
[-C--:B------:R-:W-:Y:S01]  /*34e0*/  FFMA.FTZ R20, R10, -R188.reuse, R40 ;  /* 0x800000bc0a147223 */ /* 0x080fe20000010028 */
[-C--:B------:R-:W-:Y:S01]  /*34f0*/  FFMA.FTZ R17, R9, -R188.reuse, R48 ;  /* 0x800000bc09117223 */ /* 0x080fe20000010030 */
[C---:B------:R-:W-:Y:S02]  /*3500*/  VIADD R10, R7.reuse, 0x10 ;  /* 0x00000010070a7836 */ /* 0x040fe40000000000 */
[----:B------:R-:W-:Y:S01]  /*3510*/  FFMA.FTZ R15, R8, -R188, R50 ;  /* 0x800000bc080f7223 */ /* 0x000fe20000010032 */
[C---:B------:R-:W-:Y:S01]  /*3520*/  VIADD R9, R7.reuse, 0x11 ;  /* 0x0000001107097836 */ /* 0x040fe20000000000 */
[C---:B------:R-:W-:Y:S01]  /*3530*/  IADD3 R8, R7.reuse, 0x18, RZ ;  /* 0x0000001807087810 */ /* 0x040fe20007ffe0ff */
[----:B------:R-:W-:Y:S01]  /*3540*/  VIADD R7, R7, 0x19 ;  /* 0x0000001907077836 */ /* 0x000fe20000000000 */
[-C--:B------:R-:W-:Y:S01]  /*3550*/  ISETP.GE.AND P5, PT, R12, R238.reuse, PT ;  /* 0x000000ee0c00720c */ /* 0x080fe20003fa6270 */
[C-C-:B------:R-:W-:Y:S01]  /*3560*/  IMAD.IADD R16, R0.reuse, 0x1, -R12.reuse ;  /* 0x0000000100107824 */ /* 0x140fe200078e0a0c */
[C---:B------:R-:W-:Y:S01]  /*3570*/  ISETP.GE.AND P4, PT, R11.reuse, R238, PT ;  /* 0x000000ee0b00720c */ /* 0x040fe20003f86270 */
[----:B------:R-:W-:Y:S01]  /*3580*/  IMAD.IADD R18, R0, 0x1, -R11 ;  /* 0x0000000100127824 */ /* 0x000fe200078e0a0b */
[----:B------:R-:W-:Y:S01]  /*3590*/  IADD3 R34, -R11, R6, RZ ;  /* 0x000000060b227210 */ /* 0x000fe20007ffe1ff */
[--C-:B------:R-:W-:Y:S01]  /*35a0*/  IMAD.IADD R29, R6, 0x1, -R13.reuse ;  /* 0x00000001061d7824 */ /* 0x100fe200078e0a0d */
[C---:B------:R-:W-:Y:S01]  /*35b0*/  HMMA.16816.F32.BF16 R44, R24.reuse, R88, R80 ;  /* 0x00000058182c723c */ /* 0x040fe20000041850 */
[----:B------:R-:W-:Y:S01]  /*35c0*/  IMAD.IADD R31, R3, 0x1, -R13 ;  /* 0x00000001031f7824 */ /* 0x000fe200078e0a0d */
[----:B------:R-:W-:Y:S01]  /*35d0*/  FSEL R86, R20, -INF , !P0 ;  /* 0xff80000014567808 */ /* 0x000fe20004000000 */
[--C-:B------:R-:W-:Y:S01]  /*35e0*/  IMAD.IADD R32, R6, 0x1, -R12.reuse ;  /* 0x0000000106207824 */ /* 0x100fe200078e0a0c */
[----:B------:R-:W-:Y:S01]  /*35f0*/  FSEL R67, R19, -INF , !P0 ;  /* 0xff80000013437808 */ /* 0x000fe20004000000 */
[C-C-:B------:R-:W-:Y:S01]  /*3600*/  IMAD.IADD R33, R3.reuse, 0x1, -R12.reuse ;  /* 0x0000000103217824 */ /* 0x140fe200078e0a0c */
[----:B------:R-:W-:Y:S01]  /*3610*/  HMMA.16816.F32.BF16 R88, R24, R90, R56 ;  /* 0x0000005a1858723c */ /* 0x000fe20000041838 */
[----:B------:R-:W-:Y:S01]  /*3620*/  IMAD.IADD R35, R3, 0x1, -R11 ;  /* 0x0000000103237824 */ /* 0x000fe200078e0a0b */
[----:B------:R-:W-:Y:S01]  /*3630*/  FSEL R84, R17, -INF , !P0 ;  /* 0xff80000011547808 */ /* 0x000fe20004000000 */
[C---:B------:R-:W-:Y:S01]  /*3640*/  IMAD.IADD R13, R2.reuse, 0x1, -R13 ;  /* 0x00000001020d7824 */ /* 0x040fe200078e0a0d */
[----:B------:R-:W-:Y:S01]  /*3650*/  FSEL R87, R15, -INF , !P0 ;  /* 0xff8000000f577808 */ /* 0x000fe20004000000 */
[C---:B------:R-:W-:Y:S01]  /*3660*/  IMAD.IADD R12, R2.reuse, 0x1, -R12 ;  /* 0x00000001020c7824 */ /* 0x040fe200078e0a0c */
[-C--:B------:R-:W-:Y:S01]  /*3670*/  ISETP.GE.AND P0, PT, R7, R238.reuse, PT ;  /* 0x000000ee0700720c */ /* 0x080fe20003f06270 */
[----:B------:R-:W-:Y:S01]  /*3680*/  IMAD.IADD R11, R2, 0x1, -R11 ;  /* 0x00000001020b7824 */ /* 0x000fe200078e0a0b */
[-C--:B------:R-:W-:Y:S01]  /*3690*/  ISETP.GE.AND P2, PT, R9, R238.reuse, PT ;  /* 0x000000ee0900720c */ /* 0x080fe20003f46270 */
[C-C-:B------:R-:W-:Y:S01]  /*36a0*/  IMAD.IADD R37, R3.reuse, 0x1, -R10.reuse ;  /* 0x0000000103257824 */ /* 0x140fe200078e0a0a */
[-C--:B------:R-:W-:Y:S01]  /*36b0*/  ISETP.GE.AND P1, PT, R8, R238.reuse, PT ;  /* 0x000000ee0800720c */ /* 0x080fe20003f26270 */
[----:B------:R-:W-:Y:S01]  /*36c0*/  IMAD.IADD R38, R2, 0x1, -R10 ;  /* 0x0000000102267824 */ /* 0x000fe200078e0a0a */
[----:B------:R-:W-:Y:S01]  /*36d0*/  ISETP.GE.AND P3, PT, R10, R238, PT ;  /* 0x000000ee0a00720c */ /* 0x000fe20003f66270 */
[----:B------:R-:W-:-:S02]  /*36e0*/  IMAD.IADD R42, R3, 0x1, -R9 ;  /* 0x00000001032a7824 */ /* 0x000fc400078e0a09 */
[C---:B------:R-:W-:Y:S02]  /*36f0*/  IMAD.IADD R40, R2.reuse, 0x1, -R9 ;  /* 0x0000000102287824 */ /* 0x040fe400078e0a09 */
[C-C-:B------:R-:W-:Y:S02]  /*3700*/  IMAD.IADD R65, R3.reuse, 0x1, -R8.reuse ;  /* 0x0000000103417824 */ /* 0x140fe400078e0a08 */
[--C-:B------:R-:W-:Y:S01]  /*3710*/  IMAD.IADD R64, R3, 0x1, -R7.reuse ;  /* 0x0000000103407824 */ /* 0x100fe200078e0a07 */
[----:B------:R-:W-:Y:S01]  /*3720*/  IABS R3, R14 ;  /* 0x0000000e00037213 */ /* 0x000fe20000000000 */
[C---:B------:R-:W-:Y:S02]  /*3730*/  IMAD.IADD R63, R2.reuse, 0x1, -R8 ;  /* 0x00000001023f7824 */ /* 0x040fe400078e0a08 */
[----:B------:R-:W-:Y:S01]  /*3740*/  IMAD.IADD R60, R2, 0x1, -R7 ;  /* 0x00000001023c7824 */ /* 0x000fe200078e0a07 */
[----:B------:R-:W-:Y:S01]  /*3750*/  IABS R2, R16 ;  /* 0x0000001000027213 */ /* 0x000fe20000000000 */
[----:B------:R-:W-:-:S02]  /*3760*/  IMAD.IADD R21, R0, 0x1, -R10 ;  /* 0x0000000100157824 */ /* 0x000fc400078e0a0a */
[C---:B------:R-:W-:Y:S02]  /*3770*/  IMAD.IADD R22, R0.reuse, 0x1, -R9 ;  /* 0x0000000100167824 */ /* 0x040fe400078e0a09 */
[C---:B------:R-:W-:Y:S02]  /*3780*/  IMAD.IADD R28, R0.reuse, 0x1, -R8 ;  /* 0x00000001001c7824 */ /* 0x040fe400078e0a08 */
[----:B------:R-:W-:Y:S01]  /*3790*/  IMAD.IADD R23, R0, 0x1, -R7 ;  /* 0x0000000100177824 */ /* 0x000fe200078e0a07 */
[----:B------:R-:W-:Y:S01]  /*37a0*/  IABS R0, R18 ;  /* 0x0000001200007213 */ /* 0x000fe20000000000 */
[C---:B------:R-:W-:Y:S02]  /*37b0*/  IMAD.IADD R36, R6.reuse, 0x1, -R10 ;  /* 0x0000000106247824 */ /* 0x040fe400078e0a0a */
[C---:B------:R-:W-:Y:S01]  /*37c0*/  IMAD.IADD R39, R6.reuse, 0x1, -R9 ;  /* 0x0000000106277824 */ /* 0x040fe200078e0a09 */
[----:B------:R-:W-:Y:S01]  /*37d0*/  IABS R9, R29 ;  /* 0x0000001d00097213 */ /* 0x000fe20000000000 */
[----:B------:R-:W-:-:S02]  /*37e0*/  IMAD.IADD R48, R6, 0x1, -R8 ;  /* 0x0000000106307824 */ /* 0x000fc400078e0a08 */
[----:B------:R-:W-:Y:S01]  /*37f0*/  IMAD.IADD R61, R6, 0x1, -R7 ;  /* 0x00000001063d7824 */ /* 0x000fe200078e0a07 */
[----:B------:R-:W-:Y:S01]  /*3800*/  MOV R6, R3 ;  /* 0x0000000300067202 */ /* 0x000fe20000000f00 */
[----:B------:R-:W-:Y:S01]  /*3810*/  IMAD.MOV.U32 R3, RZ, RZ, R2 ;  /* 0x000000ffff037224 */ /* 0x000fe200078e0002 */
[----:B------:R-:W-:Y:S01]  /*3820*/  IABS R7, R23 ;  /* 0x0000001700077213 */ /* 0x000fe20000000000 */
[----:B------:R-:W-:Y:S01]  /*3830*/  IMAD.MOV.U32 R2, RZ, RZ, R0 ;  /* 0x000000ffff027224 */ /* 0x000fe200078e0000 */
[----:B------:R-:W-:Y:S01]  /*3840*/  I2FP.F32.S32 R6, R6 ;  /* 0x0000000600067245 */ /* 0x000fe20000201400 */
[----:B---3--:R-:W-:Y:S01]  /*3850*/  IMAD R62, R30, R62, R106 ;  /* 0x0000003e1e3e7224 */ /* 0x008fe200078e026a */
[----:B------:R-:W-:Y:S02]  /*3860*/  I2FP.F32.S32 R3, R3 ;  /* 0x0000000300037245 */ /* 0x000fe40000201400 */
        /* <DEDUP_REMOVED lines=8> */
[----:B------:R-:W-:Y:S01]  /*38f0*/  LOP3.LUT R0, R99, R100, RZ, 0xfc, !PT ;  /* 0x0000006463007212 */ /* 0x000fe200078efcff */
        /* <DEDUP_REMOVED lines=18> */
[----:B--2---:R-:W-:Y:S01]  /*3a20*/  IMAD R62, R62, R97, RZ ;  /* 0x000000613e3e7224 */ /* 0x004fe200078e02ff */
        /* <DEDUP_REMOVED lines=51> */
[----:B------:R-:W-:Y:S01]  /*3d60*/  FFMA.FTZ R13, R7, -R188, R45 ;  /* 0x800000bc070d7223 */ /* 0x000fe2000001002d */
        /* <DEDUP_REMOVED lines=17> */
[----:B------:R-:W-:Y:S02]  /*3e80*/  ISETP.GE.AND P6, PT, R238, 0x21, PT ;  /* 0x00000021ee00780c */ /* 0x000fe40003fc6270 */
[----:B------:R-:W-:Y:S02]  /*3e90*/  I2FP.F32.S32 R7, R3 ;  /* 0x0000000300077245 */ /* 0x000fe40000201400 */
[----:B------:R-:W-:Y:S02]  /*3ea0*/  I2FP.F32.S32 R3, R2 ;  /* 0x0000000200037245 */ /* 0x000fe40000201400 */
[----:B------:R-:W-:Y:S01]  /*3eb0*/  I2FP.F32.S32 R10, R10 ;  /* 0x0000000a000a7245 */ /* 0x000fe20000201400 */
[----:B------:R-:W-:Y:S01]  /*3ec0*/  FFMA.FTZ R7, R7, -R188, R89 ;  /* 0x800000bc07077223 */ /* 0x000fe20000010059 */
[----:B------:R-:W-:Y:S01]  /*3ed0*/  I2FP.F32.S32 R8, R8 ;  /* 0x0000000800087245 */ /* 0x000fe20000201400 */
[----:B------:R-:W-:Y:S01]  /*3ee0*/  FFMA.FTZ R3, R3, -R188, R90 ;  /* 0x800000bc03037223 */ /* 0x000fe2000001005a */
        /* <DEDUP_REMOVED lines=8> */
[----:B------:R-:W-:Y:S02]  /*3f70*/  P2R R247, PR, RZ, 0x40 ;  /* 0x00000040fff77803 */ /* 0x000fe40000000000 */
        /* <DEDUP_REMOVED lines=65> */
.L_x_2135:
[----:B------:R-:W-:Y:S05]  /*4390*/  BSYNC B0 ;  /* 0x0000000000007941 */ /* 0x000fea0003800000 */
.L_x_2134:
[----:B------:R-:W0:Y:S02]  /*43a0*/  LDGDEPBAR ;  /* 0x00000000000079af */ /* 0x000e240000000000 */
.L_x_2133:
[----:B------:R-:W-:Y:S01]  /*43b0*/  FMNMX.FTZ R133, R67, R18, !PT ;  /* 0x0000001243857209 */ /* 0x000fe20007810000 */
[----:B------:R-:W-:Y:S01]  /*43c0*/  ULDC UR10, c[0x0][0x2ec] ;  /* 0x0000bb00000a7ab9 */ /* 0x000fe20000000800 */
[----:B------:R-:W-:Y:S01]  /*43d0*/  IMAD.WIDE.U32 R24, R107, -0x2daee0ad, RZ ;  /* 0xd2511f536b187825 */ /* 0x000fe200078e00ff */
[----:B------:R-:W-:Y:S01]  /*43e0*/  LOP3.LUT R239, R239, UR24, RZ, 0x3c, !PT ;  /* 0x00000018efef7c12 */ /* 0x000fe2000f8e3cff */
[----:B------:R-:W-:Y:S01]  /*43f0*/  UIADD3 UR6, UR24, -0x61c88647, URZ ;  /* 0x9e3779b918067890 */ /* 0x000fe2000fffe03f */
[----:B------:R-:W-:Y:S01]  /*4400*/  FMNMX.FTZ R133, R21, R133, !PT ;  /* 0x0000008515857209 */ /* 0x000fe20007810000 */
[----:B------:R-:W-:Y:S01]  /*4410*/  IMAD R241, R112, 0x8, R241 ;  /* 0x0000000870f17824 */ /* 0x000fe200078e02f1 */
[----:B--2---:R-:W-:Y:S01]  /*4420*/  LOP3.LUT R8, R85, 0x7ffffffc, RZ, 0xc0, !PT ;  /* 0x7ffffffc55087812 */ /* 0x004fe200078ec0ff */
[----:B------:R-:W-:Y:S01]  /*4430*/  UIADD3 UR8, UR25, -0x4498517b, URZ ;  /* 0xbb67ae8519087890 */ /* 0x000fe2000fffe03f */
[----:B------:R-:W-:Y:S01]  /*4440*/  FMNMX.FTZ R133, R22, R133, !PT ;  /* 0x0000008516857209 */ /* 0x000fe20007810000 */
[----:B------:R-:W-:Y:S01]  /*4450*/  IMAD.WIDE.U32 R6, R241, -0x326172a9, RZ ;  /* 0xcd9e8d57f1067825 */ /* 0x000fe200078e00ff */
[----:B------:R-:W-:Y:S01]  /*4460*/  UIADD3 UR7, UR25, 0x76cf5d0a, URZ ;  /* 0x76cf5d0a19077890 */ /* 0x000fe2000fffe03f */
[----:B------:R-:W-:Y:S01]  /*4470*/  LEA R190, R0, UR4, 0x1 ;  /* 0x0000000400be7c11 */ /* 0x000fe2000f8e08ff */
[----:B------:R-:W-:Y:S01]  /*4480*/  UIADD3 UR9, UR25, 0x646e171e, URZ ;  /* 0x646e171e19097890 */ /* 0x000fe2000fffe03f */
[----:B------:R-:W-:Y:S01]  /*4490*/  FMNMX.FTZ R133, R26, R133, !PT ;  /* 0x000000851a857209 */ /* 0x000fe20007810000 */
[----:B------:R-:W-:Y:S01]  /*44a0*/  IMAD.IADD R10, R98, 0x1, -R8 ;  /* 0x00000001620a7824 */ /* 0x000fe200078e0a08 */
[----:B------:R-:W-:Y:S01]  /*44b0*/  LOP3.LUT R15, R7, R239, RZ, 0x3c, !PT ;  /* 0x000000ef070f7212 */ /* 0x000fe200078e3cff */
[--C-:B------:R-:W-:Y:S01]  /*44c0*/  IMAD R192, R5, 0x2, R190.reuse ;  /* 0x0000000205c07824 */ /* 0x100fe200078e02be */
[----:B------:R-:W-:Y:S01]  /*44d0*/  FMNMX.FTZ R133, R27, R133, !PT ;  /* 0x000000851b857209 */ /* 0x000fe20007810000 */
[----:B------:R-:W-:Y:S01]  /*44e0*/  IMAD.SHL.U32 R10, R10, 0x2, RZ ;  /* 0x000000020a0a7824 */ /* 0x000fe200078e00ff */
[----:B------:R-:W-:Y:S01]  /*44f0*/  LDSM.16.MT88.4 R140, [R190+0xa000] ;  /* 0x00a00000be8c783b */ /* 0x000fe20000004200 */
[----:B------:R-:W-:Y:S01]  /*4500*/  IMAD R195, R4, 0x2, R190 ;  /* 0x0000000204c37824 */ /* 0x000fe200078e02be */
[----:B------:R-:W-:Y:S01]  /*4510*/  FMNMX.FTZ R133, R29, R133, !PT ;  /* 0x000000851d857209 */ /* 0x000fe20007810000 */
[----:B------:R-:W-:Y:S01]  /*4520*/  IMAD R49, R92, R97, R10 ;  /* 0x000000615c317224 */ /* 0x000fe200078e020a */
[----:B------:R-:W-:Y:S01]  /*4530*/  LDSM.16.MT88.4 R176, [R192+0xa000] ;  /* 0x00a00000c0b0783b */ /* 0x000fe20000004200 */
[----:B------:R-:W-:Y:S01]  /*4540*/  IMAD R194, R4, 0x2, R192 ;  /* 0x0000000204c27824 */ /* 0x000fe200078e02c0 */
[----:B------:R-:W-:-:S02]  /*4550*/  FMNMX.FTZ R133, R28, R133, !PT ;  /* 0x000000851c857209 */ /* 0x000fc40007810000 */
[----:B------:R-:W-:Y:S04]  /*4560*/  LDSM.16.MT88.4 R172, [R192+0xb000] ;  /* 0x00b00000c0ac783b */ /* 0x000fe80000004200 */
[----:B-1----:R-:W1:Y:S04]  /*4570*/  SHFL.BFLY PT, R2, R133, 0x2, 0x1f ;  /* 0x0c401f0085027f89 */ /* 0x002e6800000e0000 */
[----:B------:R-:W-:Y:S04]  /*4580*/  LDSM.16.MT88.4 R204, [R194+0xa000] ;  /* 0x00a00000c2cc783b */ /* 0x000fe80000004200 */
[----:B------:R-:W-:Y:S04]  /*4590*/  LDSM.16.MT88.4 R180, [R192+0xa800] ;  /* 0x00a80000c0b4783b */ /* 0x000fe80000004200 */
[----:B------:R-:W-:Y:S04]  /*45a0*/  LDSM.16.MT88.4 R80, [R190+0xb800] ;  /* 0x00b80000be50783b */ /* 0x000fe80000004200 */
[----:B------:R-:W-:Y:S04]  /*45b0*/  LDSM.16.MT88.4 R96, [R192+0xb800] ;  /* 0x00b80000c060783b */ /* 0x000fe80000004200 */
[----:B------:R-:W-:Y:S01]  /*45c0*/  LDSM.16.MT88.4 R184, [R195+0xa000] ;  /* 0x00a00000c3b8783b */ /* 0x000fe20000004200 */
[----:B-1----:R-:W-:-:S03]  /*45d0*/  FMNMX.FTZ R133, R133, R2, !PT ;  /* 0x0000000285857209 */ /* 0x002fc60007810000 */
[----:B------:R-:W-:Y:S01]  /*45e0*/  LDSM.16.MT88.4 R148, [R190+0xa800] ;  /* 0x00a80000be94783b */ /* 0x000fe20000004200 */
[----:B------:R-:W-:-:S03]  /*45f0*/  FMNMX.FTZ R2, R84, R30, !PT ;  /* 0x0000001e54027209 */ /* 0x000fc60007810000 */
[----:B------:R-:W1:Y:S01]  /*4600*/  SHFL.BFLY PT, R3, R133, 0x1, 0x1f ;  /* 0x0c201f0085037f89 */ /* 0x000e6200000e0000 */
[----:B------:R-:W-:-:S04]  /*4610*/  FMNMX.FTZ R2, R31, R2, !PT ;  /* 0x000000021f027209 */ /* 0x000fc80007810000 */
[----:B------:R-:W-:-:S04]  /*4620*/  FMNMX.FTZ R2, R32, R2, !PT ;  /* 0x0000000220027209 */ /* 0x000fc80007810000 */
[----:B------:R-:W-:-:S04]  /*4630*/  FMNMX.FTZ R2, R33, R2, !PT ;  /* 0x0000000221027209 */ /* 0x000fc80007810000 */
[----:B------:R-:W-:-:S04]  /*4640*/  FMNMX.FTZ R2, R34, R2, !PT ;  /* 0x0000000222027209 */ /* 0x000fc80007810000 */
[----:B------:R-:W-:-:S04]  /*4650*/  FMNMX.FTZ R2, R35, R2, !PT ;  /* 0x0000000223027209 */ /* 0x000fc80007810000 */
[----:B------:R-:W-:Y:S02]  /*4660*/  FMNMX.FTZ R132, R36, R2, !PT ;  /* 0x0000000224847209 */ /* 0x000fe40007810000 */
[----:B------:R-:W-:Y:S02]  /*4670*/  LOP3.LUT R2, R66, UR25, RZ, 0x3c, !PT ;  /* 0x0000001942027c12 */ /* 0x000fe4000f8e3cff */
[----:B-1----:R-:W-:Y:S01]  /*4680*/  FMNMX.FTZ R133, R133, R3, !PT ;  /* 0x0000000385857209 */ /* 0x002fe20007810000 */
[----:B------:R-:W1:Y:S01]  /*4690*/  SHFL.BFLY PT, R12, R132, 0x2, 0x1f ;  /* 0x0c401f00840c7f89 */ /* 0x000e6200000e0000 */
[----:B------:R-:W-:Y:S02]  /*46a0*/  LOP3.LUT R16, R25, R2, RZ, 0x3c, !PT ;  /* 0x0000000219107212 */ /* 0x000fe400078e3cff */
[C---:B------:R-:W-:Y:S01]  /*46b0*/  FSETP.NEU.FTZ.AND P0, PT, R133.reuse, -INF , PT ;  /* 0xff8000008500780b */ /* 0x040fe20003f1d000 */
[----:B------:R-:W-:Y:S02]  /*46c0*/  FMUL.FTZ R3, R133, UR10 ;  /* 0x0000000a85037c20 */ /* 0x000fe40008410000 */
[----:B------:R-:W-:-:S03]  /*46d0*/  IMAD.WIDE.U32 R16, R16, -0x326172a9, RZ ;  /* 0xcd9e8d5710107825 */ /* 0x000fc600078e00ff */
[----:B------:R-:W-:Y:S01]  /*46e0*/  FSEL R2, R3, RZ, P0 ;  /* 0x000000ff03027208 */ /* 0x000fe20000000000 */
[----:B------:R-:W-:Y:S01]  /*46f0*/  VIADD R3, R241, 0x4 ;  /* 0x00000004f1037836 */ /* 0x000fe20000000000 */
[----:B------:R-:W-:-:S03]  /*4700*/  LOP3.LUT R14, R17, UR6, R6, 0x96, !PT ;  /* 0x00000006110e7c12 */ /* 0x000fc6000f8e9606 */
[----:B------:R-:W-:Y:S01]  /*4710*/  FFMA.FTZ R7, R67, UR10, -R2 ;  /* 0x0000000a43077c23 */ /* 0x000fe20008010802 */
[----:B------:R-:W-:-:S03]  /*4720*/  IMAD.WIDE.U32 R8, R3, -0x326172a9, RZ ;  /* 0xcd9e8d5703087825 */ /* 0x000fc600078e00ff */
[----:B------:R2:W-:Y:S02]  /*4730*/  MUFU.EX2 R106, R7 ;  /* 0x00000007006a7308 */ /* 0x0005e40000000800 */
[----:B------:R-:W-:Y:S02]  /*4740*/  LOP3.LUT R13, R9, R239, RZ, 0x3c, !PT ;  /* 0x000000ef090d7212 */ /* 0x000fe400078e3cff */
[----:B------:R-:W-:Y:S02]  /*4750*/  LOP3.LUT R11, R17, UR6, R8, 0x96, !PT ;  /* 0x00000006110b7c12 */ /* 0x000fe4000f8e9608 */
[----:B-1----:R-:W-:Y:S02]  /*4760*/  FMNMX.FTZ R132, R132, R12, !PT ;  /* 0x0000000c84847209 */ /* 0x002fe40007810000 */
[----:B------:R-:W-:-:S03]  /*4770*/  FMNMX.FTZ R8, R87, R47, !PT ;  /* 0x0000002f57087209 */ /* 0x000fc60007810000 */
[----:B------:R-:W1:Y:S01]  /*4780*/  SHFL.BFLY PT, R12, R132, 0x1, 0x1f ;  /* 0x0c201f00840c7f89 */ /* 0x000e6200000e0000 */
[----:B------:R-:W-:-:S04]  /*4790*/  FMNMX.FTZ R8, R48, R8, !PT ;  /* 0x0000000830087209 */ /* 0x000fc80007810000 */
[----:B------:R-:W-:Y:S01]  /*47a0*/  FMNMX.FTZ R8, R46, R8, !PT ;  /* 0x000000082e087209 */ /* 0x000fe20007810000 */
[----:B--2---:R-:W-:-:S04]  /*47b0*/  IMAD.WIDE.U32 R6, R3, -0x326172a9, RZ ;  /* 0xcd9e8d5703067825 */ /* 0x004fc800078e00ff */
[----:B------:R-:W-:Y:S01]  /*47c0*/  FFMA.FTZ R3, R18, UR10, -R2 ;  /* 0x0000000a12037c23 */ /* 0x000fe20008010802 */
[----:B------:R-:W-:Y:S02]  /*47d0*/  FMNMX.FTZ R8, R45, R8, !PT ;  /* 0x000000082d087209 */ /* 0x000fe40007810000 */
[----:B------:R-:W-:Y:S01]  /*47e0*/  LOP3.LUT R19, R17, UR6, R6, 0x96, !PT ;  /* 0x0000000611137c12 */ /* 0x000fe2000f8e9606 */
[----:B------:R2:W-:Y:S01]  /*47f0*/  MUFU.EX2 R105, R3 ;  /* 0x0000000300697308 */ /* 0x0005e20000000800 */
[----:B------:R-:W-:Y:S01]  /*4800*/  FMNMX.FTZ R6, R86, R38, !PT ;  /* 0x0000002656067209 */ /* 0x000fe20007810000 */
[----:B------:R-:W-:Y:S01]  /*4810*/  UIADD3 UR6, UR24, 0x3c6ef372, URZ ;  /* 0x3c6ef37218067890 */ /* 0x000fe2000fffe03f */
[----:B------:R-:W-:Y:S02]  /*4820*/  LOP3.LUT R25, R7, R239, RZ, 0x3c, !PT ;  /* 0x000000ef07197212 */ /* 0x000fe400078e3cff */
[----:B------:R-:W-:Y:S01]  /*4830*/  FMNMX.FTZ R9, R50, R6, !PT ;  /* 0x0000000632097209 */ /* 0x000fe20007810000 */
[----:B------:R-:W-:-:S03]  /*4840*/  IMAD.WIDE.U32 R6, R13, -0x2daee0ad, RZ ;  /* 0xd2511f530d067825 */ /* 0x000fc600078e00ff */
[----:B------:R-:W-:Y:S02]  /*4850*/  FMNMX.FTZ R9, R56, R9, !PT ;  /* 0x0000000938097209 */ /* 0x000fe40007810000 */
[----:B------:R-:W-:Y:S02]  /*4860*/  LOP3.LUT R23, R7, UR8, R24, 0x96, !PT ;  /* 0x0000000807177c12 */ /* 0x000fe4000f8e9618 */
[----:B------:R-:W-:Y:S02]  /*4870*/  FMNMX.FTZ R9, R42, R9, !PT ;  /* 0x000000092a097209 */ /* 0x000fe40007810000 */
[----:B-1----:R-:W-:Y:S01]  /*4880*/  FMNMX.FTZ R132, R132, R12, !PT ;  /* 0x0000000c84847209 */ /* 0x002fe20007810000 */
[----:B------:R-:W-:-:S04]  /*4890*/  IMAD.WIDE.U32 R12, R19, -0x2daee0ad, RZ ;  /* 0xd2511f53130c7825 */ /* 0x000fc800078e00ff */
[----:B--2---:R-:W-:Y:S01]  /*48a0*/  FFMA.FTZ R3, R21, UR10, -R2 ;  /* 0x0000000a15037c23 */ /* 0x004fe20008010802 */
[----:B------:R-:W-:Y:S01]  /*48b0*/  FSETP.NEU.FTZ.AND P0, PT, R132, -INF , PT ;  /* 0xff8000008400780b */ /* 0x000fe20003f1d000 */
[----:B------:R-:W-:Y:S02]  /*48c0*/  IMAD.WIDE.U32 R20, R11, -0x2daee0ad, RZ ;  /* 0xd2511f530b147825 */ /* 0x000fe400078e00ff */
[----:B------:R1:W-:Y:S02]  /*48d0*/  MUFU.EX2 R117, R3 ;  /* 0x0000000300757308 */ /* 0x0003e40000000800 */
[----:B------:R-:W-:Y:S01]  /*48e0*/  IMAD.WIDE.U32 R10, R14, -0x2daee0ad, RZ ;  /* 0xd2511f530e0a7825 */ /* 0x000fe200078e00ff */
[----:B------:R-:W-:-:S03]  /*48f0*/  LOP3.LUT R17, R21, UR7, R6, 0x96, !PT ;  /* 0x0000000715117c12 */ /* 0x000fc6000f8e9606 */
[----:B------:R-:W-:-:S04]  /*4900*/  IMAD.WIDE.U32 R6, R15, -0x2daee0ad, RZ ;  /* 0xd2511f530f067825 */ /* 0x000fc800078e00ff */
[----:B------:R-:W-:Y:S01]  /*4910*/  IMAD.WIDE.U32 R58, R17, -0x326172a9, RZ ;  /* 0xcd9e8d57113a7825 */ /* 0x000fe200078e00ff */
[----:B------:R-:W-:Y:S02]  /*4920*/  LOP3.LUT R18, R11, UR7, R6, 0x96, !PT ;  /* 0x000000070b127c12 */ /* 0x000fe4000f8e9606 */
[----:B------:R-:W-:Y:S01]  /*4930*/  LOP3.LUT R15, R7, UR8, R24, 0x96, !PT ;  /* 0x00000008070f7c12 */ /* 0x000fe2000f8e9618 */
[--C-:B------:R-:W-:Y:S01]  /*4940*/  FFMA.FTZ R7, R27, UR10, -R2.reuse ;  /* 0x0000000a1b077c23 */ /* 0x100fe20008010802 */
[----:B-1----:R-:W-:Y:S01]  /*4950*/  FFMA.FTZ R3, R22, UR10, -R2 ;  /* 0x0000000a16037c23 */ /* 0x002fe20008010802 */
[----:B------:R-:W-:Y:S02]  /*4960*/  LOP3.LUT R22, R11, UR7, R6, 0x96, !PT ;  /* 0x000000070b167c12 */ /* 0x000fe4000f8e9606 */
[----:B------:R1:W-:Y:S01]  /*4970*/  MUFU.EX2 R165, R7 ;  /* 0x0000000700a57308 */ /* 0x0003e20000000800 */
[----:B------:R-:W-:Y:S01]  /*4980*/  FMNMX.FTZ R6, R44, R8, !PT ;  /* 0x000000082c067209 */ /* 0x000fe20007810000 */
[----:B------:R-:W-:-:S03]  /*4990*/  IMAD.WIDE.U32 R18, R18, -0x326172a9, RZ ;  /* 0xcd9e8d5712127825 */ /* 0x000fc600078e00ff */
[----:B------:R-:W-:-:S03]  /*49a0*/  FMNMX.FTZ R6, R43, R6, !PT ;  /* 0x000000062b067209 */ /* 0x000fc60007810000 */
[----:B------:R2:W-:Y:S01]  /*49b0*/  MUFU.EX2 R64, R3 ;  /* 0x0000000300407308 */ /* 0x0005e20000000800 */
[----:B------:R-:W-:Y:S01]  /*49c0*/  FMNMX.FTZ R11, R40, R6, !PT ;  /* 0x00000006280b7209 */ /* 0x000fe20007810000 */
[----:B-1----:R-:W-:-:S06]  /*49d0*/  FFMA.FTZ R7, R28, UR10, -R2 ;  /* 0x0000000a1c077c23 */ /* 0x002fcc0008010802 */
[----:B------:R1:W-:Y:S01]  /*49e0*/  MUFU.EX2 R112, R7 ;  /* 0x0000000700707308 */ /* 0x0003e20000000800 */
[----:B--2---:R-:W-:-:S07]  /*49f0*/  FFMA.FTZ R3, R26, UR10, -R2 ;  /* 0x0000000a1a037c23 */ /* 0x004fce0008010802 */
[----:B------:R2:W-:Y:S01]  /*4a00*/  MUFU.EX2 R122, R3 ;  /* 0x00000003007a7308 */ /* 0x0005e20000000800 */
[----:B-1----:R-:W-:-:S05]  /*4a10*/  IMAD.WIDE.U32 R6, R15, -0x326172a9, RZ ;  /* 0xcd9e8d570f067825 */ /* 0x002fca00078e00ff */
[----:B------:R-:W-:Y:S02]  /*4a20*/  LOP3.LUT R7, R7, UR6, R16, 0x96, !PT ;  /* 0x0000000607077c12 */ /* 0x000fe4000f8e9610 */
[----:B--2---:R-:W-:Y:S01]  /*4a30*/  FMNMX.FTZ R3, R39, R9, !PT ;  /* 0x0000000927037209 */ /* 0x004fe20007810000 */
[----:B------:R-:W-:Y:S02]  /*4a40*/  IMAD.WIDE.U32 R8, R25, -0x2daee0ad, RZ ;  /* 0xd2511f5319087825 */ /* 0x000fe400078e00ff */
[----:B------:R-:W-:Y:S01]  /*4a50*/  SHFL.BFLY PT, R25, R11, 0x2, 0x1f ;  /* 0x0c401f000b197f89 */ /* 0x000fe200000e0000 */
[----:B------:R-:W-:Y:S02]  /*4a60*/  FMNMX.FTZ R3, R37, R3, !PT ;  /* 0x0000000325037209 */ /* 0x000fe40007810000 */
[----:B------:R-:W-:Y:S01]  /*4a70*/  LOP3.LUT R24, R9, UR8, R24, 0x96, !PT ;  /* 0x0000000809187c12 */ /* 0x000fe2000f8e9618 */
[----:B------:R-:W-:Y:S01]  /*4a80*/  UIADD3 UR8, UR24, -0x255992d5, URZ ;  /* 0xdaa66d2b18087890 */ /* 0x000fe2000fffe03f */
[----:B------:R-:W-:Y:S01]  /*4a90*/  FMNMX.FTZ R14, R41, R3, !PT ;  /* 0x00000003290e7209 */ /* 0x000fe20007810000 */
[----:B------:R-:W-:Y:S01]  /*4aa0*/  FFMA.FTZ R3, R29, UR10, -R2 ;  /* 0x0000000a1d037c23 */ /* 0x000fe20008010802 */
[----:B------:R-:W-:Y:S01]  /*4ab0*/  FMUL.FTZ R2, R132, UR10 ;  /* 0x0000000a84027c20 */ /* 0x000fe20008410000 */
[----:B------:R-:W-:Y:S01]  /*4ac0*/  LOP3.LUT R15, R13, UR7, R8, 0x96, !PT ;  /* 0x000000070d0f7c12 */ /* 0x000fe2000f8e9608 */
[----:B------:R-:W-:Y:S01]  /*4ad0*/  IMAD.WIDE.U32 R8, R23, -0x326172a9, RZ ;  /* 0xcd9e8d5717087825 */ /* 0x000fe200078e00ff */
[----:B------:R-:W1:Y:S01]  /*4ae0*/  SHFL.BFLY PT, R134, R14, 0x2, 0x1f ;  /* 0x0c401f000e867f89 */ /* 0x000e6200000e0000 */
[----:B------:R2:W-:Y:S01]  /*4af0*/  MUFU.EX2 R119, R3 ;  /* 0x0000000300777308 */ /* 0x0005e20000000800 */
[----:B------:R-:W-:Y:S01]  /*4b00*/  FSEL R2, R2, RZ, P0 ;  /* 0x000000ff02027208 */ /* 0x000fe20000000000 */
[----:B------:R-:W-:Y:S01]  /*4b10*/  IMAD.WIDE.U32 R22, R22, -0x326172a9, RZ ;  /* 0xcd9e8d5716167825 */ /* 0x000fe200078e00ff */
[----:B------:R-:W-:Y:S01]  /*4b20*/  LOP3.LUT R17, R19, UR8, R6, 0x96, !PT ;  /* 0x0000000813117c12 */ /* 0x000fe2000f8e9606 */
[----:B------:R-:W-:Y:S01]  /*4b30*/  UIADD3 UR7, UR25, 0x32370b8f, URZ ;  /* 0x32370b8f19077890 */ /* 0x000fe2000fffe03f */
[----:B------:R-:W-:Y:S01]  /*4b40*/  LOP3.LUT R16, R9, UR6, R16, 0x96, !PT ;  /* 0x0000000609107c12 */ /* 0x000fe2000f8e9610 */
[----:B------:R-:W-:Y:S01]  /*4b50*/  IMAD R24, R24, -0x326172a9, RZ ;  /* 0xcd9e8d5718187824 */ /* 0x000fe200078e02ff */
[----:B------:R-:W-:Y:S01]  /*4b60*/  LOP3.LUT R21, R23, UR8, R6, 0x96, !PT ;  /* 0x0000000817157c12 */ /* 0x000fe2000f8e9606 */
[----:B------:R-:W-:Y:S01]  /*4b70*/  FFMA.FTZ R6, R31, UR10, -R2 ;  /* 0x0000000a1f067c23 */ /* 0x000fe20008010802 */
[----:B------:R-:W-:Y:S01]  /*4b80*/  LOP3.LUT R26, R59, UR8, R8, 0x96, !PT ;  /* 0x000000083b1a7c12 */ /* 0x000fe2000f8e9608 */
[----:B------:R-:W-:Y:S01]  /*4b90*/  IMAD.WIDE.U32 R8, R7, -0x2daee0ad, RZ ;  /* 0xd2511f5307087825 */ /* 0x000fe200078e00ff */
[----:B------:R-:W-:Y:S01]  /*4ba0*/  UIADD3 UR6, UR25, -0x126145ec, URZ ;  /* 0xed9eba1419067890 */ /* 0x000fe2000fffe03f */
[----:B------:R3:W-:Y:S02]  /*4bb0*/  MUFU.EX2 R116, R6 ;  /* 0x0000000600747308 */ /* 0x0007e40000000800 */
[----:B------:R-:W-:Y:S01]  /*4bc0*/  IMAD.WIDE.U32 R60, R26, -0x2daee0ad, RZ ;  /* 0xd2511f531a3c7825 */ /* 0x000fe200078e00ff */
[----:B------:R-:W-:-:S03]  /*4bd0*/  LOP3.LUT R13, R9, UR7, R10, 0x96, !PT ;  /* 0x00000007090d7c12 */ /* 0x000fc6000f8e960a */
[----:B--2---:R-:W-:Y:S01]  /*4be0*/  FFMA.FTZ R3, R84, UR10, -R2 ;  /* 0x0000000a54037c23 */ /* 0x004fe20008010802 */
[----:B------:R-:W-:Y:S01]  /*4bf0*/  LOP3.LUT R10, R9, UR7, R10, 0x96, !PT ;  /* 0x00000007090a7c12 */ /* 0x000fe2000f8e960a */
[----:B------:R-:W-:Y:S02]  /*4c00*/  FFMA.FTZ R9, R33, UR10, -R2 ;  /* 0x0000000a21097c23 */ /* 0x000fe40008010802 */
[----:B------:R2:W-:Y:S01]  /*4c10*/  MUFU.EX2 R104, R3 ;  /* 0x0000000300687308 */ /* 0x0005e20000000800 */
[----:B-1----:R-:W-:Y:S01]  /*4c20*/  FMNMX.FTZ R134, R14, R134, !PT ;  /* 0x000000860e867209 */ /* 0x002fe20007810000 */
[----:B------:R-:W-:-:S04]  /*4c30*/  IMAD.WIDE.U32 R14, R15, -0x326172a9, RZ ;  /* 0xcd9e8d570f0e7825 */ /* 0x000fc800078e00ff */
[----:B------:R-:W1:Y:S01]  /*4c40*/  SHFL.BFLY PT, R27, R134, 0x1, 0x1f ;  /* 0x0c201f00861b7f89 */ /* 0x000e6200000e0000 */
[----:B------:R-:W-:Y:S01]  /*4c50*/  LOP3.LUT R24, R15, UR8, R24, 0x96, !PT ;  /* 0x000000080f187c12 */ /* 0x000fe2000f8e9618 */
[----:B---3--:R-:W-:Y:S01]  /*4c60*/  IMAD.WIDE.U32 R6, R16, -0x2daee0ad, RZ ;  /* 0xd2511f5310067825 */ /* 0x008fe200078e00ff */
[----:B------:R3:W-:Y:S01]  /*4c70*/  MUFU.EX2 R158, R9 ;  /* 0x00000009009e7308 */ /* 0x0007e20000000800 */
[----:B------:R-:W-:Y:S02]  /*4c80*/  UIADD3 UR8, UR24, 0x78dde6e4, URZ ;  /* 0x78dde6e418087890 */ /* 0x000fe4000fffe03f */
[----:B------:R-:W-:Y:S01]  /*4c90*/  IMAD.WIDE.U32 R16, R17, -0x2daee0ad, RZ ;  /* 0xd2511f5311107825 */ /* 0x000fe200078e00ff */
[----:B------:R-:W-:Y:S02]  /*4ca0*/  LOP3.LUT R57, R61, UR6, R6, 0x96, !PT ;  /* 0x000000063d397c12 */ /* 0x000fe4000f8e9606 */
[----:B------:R-:W-:Y:S01]  /*4cb0*/  LOP3.LUT R59, R7, UR7, R20, 0x96, !PT ;  /* 0x00000007073b7c12 */ /* 0x000fe2000f8e9614 */
[----:B--2---:R-:W-:Y:S01]  /*4cc0*/  FFMA.FTZ R3, R30, UR10, -R2 ;  /* 0x0000000a1e037c23 */ /* 0x004fe20008010802 */
[----:B------:R-:W-:Y:S01]  /*4cd0*/  IMAD.WIDE.U32 R20, R21, -0x2daee0ad, RZ ;  /* 0xd2511f5315147825 */ /* 0x000fe200078e00ff */
[----:B------:R-:W-:-:S02]  /*4ce0*/  LOP3.LUT R19, R17, UR6, R8, 0x96, !PT ;  /* 0x0000000611137c12 */ /* 0x000fc4000f8e9608 */
[----:B------:R2:W-:Y:S02]  /*4cf0*/  MUFU.EX2 R103, R3 ;  /* 0x0000000300677308 */ /* 0x0005e40000000800 */
[----:B------:R-:W-:Y:S01]  /*4d00*/  LOP3.LUT R15, R21, UR6, R8, 0x96, !PT ;  /* 0x00000006150f7c12 */ /* 0x000fe2000f8e9608 */
[----:B------:R-:W-:Y:S01]  /*4d10*/  FFMA.FTZ R8, R34, UR10, -R2 ;  /* 0x0000000a22087c23 */ /* 0x000fe20008010802 */
[----:B---3--:R-:W-:Y:S01]  /*4d20*/  LOP3.LUT R9, R7, UR7, R12, 0x96, !PT ;  /* 0x0000000707097c12 */ /* 0x008fe2000f8e960c */
[----:B------:R-:W-:Y:S01]  /*4d30*/  IMAD.WIDE.U32 R12, R13, -0x326172a9, RZ ;  /* 0xcd9e8d570d0c7825 */ /* 0x000fe200078e00ff */
[----:B------:R-:W-:Y:S02]  /*4d40*/  UIADD3 UR7, UR24, 0x1715609d, URZ ;  /* 0x1715609d18077890 */ /* 0x000fe4000fffe03f */
[----:B------:R3:W-:Y:S01]  /*4d50*/  MUFU.EX2 R166, R8 ;  /* 0x0000000800a67308 */ /* 0x0007e20000000800 */
[----:B-1----:R-:W-:Y:S01]  /*4d60*/  FMNMX.FTZ R134, R134, R27, !PT ;  /* 0x0000001b86867209 */ /* 0x002fe20007810000 */
[----:B------:R-:W-:Y:S01]  /*4d70*/  IMAD.WIDE.U32 R52, R15, -0x326172a9, RZ ;  /* 0xcd9e8d570f347825 */ /* 0x000fe200078e00ff */
[----:B------:R-:W-:-:S02]  /*4d80*/  LOP3.LUT R7, R13, UR8, R22, 0x96, !PT ;  /* 0x000000080d077c12 */ /* 0x000fc4000f8e9616 */
[----:B------:R-:W-:Y:S02]  /*4d90*/  FSETP.NEU.FTZ.AND P0, PT, R134, -INF , PT ;  /* 0xff8000008600780b */ /* 0x000fe40003f1d000 */
[----:B------:R-:W-:Y:S01]  /*4da0*/  LOP3.LUT R51, R53, UR7, R12, 0x96, !PT ;  /* 0x0000000735337c12 */ /* 0x000fe2000f8e960c */
[----:B------:R-:W-:Y:S01]  /*4db0*/  IMAD.WIDE.U32 R54, R7, -0x2daee0ad, RZ ;  /* 0xd2511f5307367825 */ /* 0x000fe200078e00ff */
[----:B--2---:R-:W-:-:S03]  /*4dc0*/  FMNMX.FTZ R3, R11, R25, !PT ;  /* 0x000000190b037209 */ /* 0x004fc60007810000 */
[----:B------:R-:W-:Y:S01]  /*4dd0*/  FFMA.FTZ R11, R32, UR10, -R2 ;  /* 0x0000000a200b7c23 */ /* 0x000fe20008010802 */
[----:B------:R-:W-:Y:S01]  /*4de0*/  IMAD.WIDE.U32 R24, R24, -0x2daee0ad, RZ ;  /* 0xd2511f5318187825 */ /* 0x000fe200078e00ff */
[----:B------:R-:W1:Y:S02]  /*4df0*/  SHFL.BFLY PT, R28, R3, 0x1, 0x1f ;  /* 0x0c201f00031c7f89 */ /* 0x000e6400000e0000 */
[----:B------:R2:W4:Y:S02]  /*4e00*/  MUFU.EX2 R65, R11 ;  /* 0x0000000b00417308 */ /* 0x0005240000000800 */
[----:B------:R-:W-:Y:S01]  /*4e10*/  LOP3.LUT R23, R25, UR6, R6, 0x96, !PT ;  /* 0x0000000619177c12 */ /* 0x000fe2000f8e9606 */
[--C-:B------:R-:W-:Y:S01]  /*4e20*/  FFMA.FTZ R6, R35, UR10, -R2.reuse ;  /* 0x0000000a23067c23 */ /* 0x100fe20008010802 */
[----:B------:R-:W-:Y:S01]  /*4e30*/  FFMA.FTZ R2, R36, UR10, -R2 ;  /* 0x0000000a24027c23 */ /* 0x000fe20008010802 */
[----:B---3--:R-:W-:Y:S01]  /*4e40*/  IMAD.WIDE.U32 R8, R9, -0x326172a9, RZ ;  /* 0xcd9e8d5709087825 */ /* 0x008fe200078e00ff */
[----:B------:R-:W-:-:S02]  /*4e50*/  UIADD3 UR6, UR25, -0x56f99767, URZ ;  /* 0xa906689919067890 */ /* 0x000fc4000fffe03f */
[----:B------:R3:W-:Y:S01]  /*4e60*/  MUFU.EX2 R120, R6 ;  /* 0x0000000600787308 */ /* 0x0007e20000000800 */
[----:B------:R-:W-:Y:S01]  /*4e70*/  IMAD.WIDE.U32 R22, R23, -0x326172a9, RZ ;  /* 0xcd9e8d5717167825 */ /* 0x000fe200078e00ff */
[----:B------:R-:W-:-:S04]  /*4e80*/  LOP3.LUT R17, R9, UR8, R14, 0x96, !PT ;  /* 0x0000000809117c12 */ /* 0x000fc8000f8e960e */
[----:B------:R-:W-:Y:S02]  /*4e90*/  LOP3.LUT R15, R23, UR7, R8, 0x96, !PT ;  /* 0x00000007170f7c12 */ /* 0x000fe4000f8e9608 */
[----:B------:R5:W-:Y:S01]  /*4ea0*/  MUFU.EX2 R113, R2 ;  /* 0x0000000200717308 */ /* 0x000be20000000800 */
[----:B--2---:R-:W-:Y:S01]  /*4eb0*/  IMAD.WIDE.U32 R10, R10, -0x326172a9, RZ ;  /* 0xcd9e8d570a0a7825 */ /* 0x004fe200078e00ff */
[----:B----4-:R-:W-:-:S04]  /*4ec0*/  F2FP.BF16.F32.PACK_AB R0, R65, R116 ;  /* 0x000000744100723e */ /* 0x010fc800000010ff */
[----:B------:R-:W-:Y:S01]  /*4ed0*/  LOP3.LUT R13, R11, UR8, R18, 0x96, !PT ;  /* 0x000000080b0d7c12 */ /* 0x000fe2000f8e9612 */
[----:B------:R-:W-:Y:S01]  /*4ee0*/  IMAD.WIDE.U32 R18, R19, -0x326172a9, RZ ;  /* 0xcd9e8d5713127825 */ /* 0x000fe200078e00ff */
[----:B-1----:R-:W-:-:S03]  /*4ef0*/  FMNMX.FTZ R3, R3, R28, !PT ;  /* 0x0000001c03037209 */ /* 0x002fc60007810000 */
[----:B---3--:R-:W-:Y:S01]  /*4f00*/  FMUL.FTZ R6, R134, UR10 ;  /* 0x0000000a86067c20 */ /* 0x008fe20008410000 */
[----:B------:R-:W-:Y:S01]  /*4f10*/  PRMT R217, R0, 0x7610, R217 ;  /* 0x0000761000d97816 */ /* 0x000fe200000000d9 */
[----:B------:R-:W-:Y:S01]  /*4f20*/  IMAD.WIDE.U32 R12, R13, -0x2daee0ad, RZ ;  /* 0xd2511f530d0c7825 */ /* 0x000fe200078e00ff */
[----:B------:R-:W-:Y:S02]  /*4f30*/  LOP3.LUT R11, R19, UR7, R10, 0x96, !PT ;  /* 0x00000007130b7c12 */ /* 0x000fe4000f8e960a */
[----:B------:R-:W-:Y:S02]  /*4f40*/  FSEL R6, R6, RZ, P0 ;  /* 0x000000ff06067208 */ /* 0x000fe40000000000 */
[----:B------:R-:W-:Y:S01]  /*4f50*/  FSETP.NEU.FTZ.AND P0, PT, R3, -INF , PT ;  /* 0xff8000000300780b */ /* 0x000fe20003f1d000 */
[----:B------:R-:W-:Y:S01]  /*4f60*/  IMAD.WIDE.U32 R8, R11, -0x2daee0ad, RZ ;  /* 0xd2511f530b087825 */ /* 0x000fe200078e00ff */
[----:B------:R-:W-:-:S03]  /*4f70*/  LOP3.LUT R16, R13, UR6, R16, 0x96, !PT ;  /* 0x000000060d107c12 */ /* 0x000fc6000f8e9610 */
[--C-:B-----5:R-:W-:Y:S01]  /*4f80*/  FFMA.FTZ R2, R86, UR10, -R6.reuse ;  /* 0x0000000a56027c23 */ /* 0x120fe20008010806 */
[--C-:B------:R-:W-:Y:S01]  /*4f90*/  FFMA.FTZ R7, R38, UR10, -R6.reuse ;  /* 0x0000000a26077c23 */ /* 0x100fe20008010806 */
[--C-:B------:R-:W-:Y:S01]  /*4fa0*/  FFMA.FTZ R10, R56, UR10, -R6.reuse ;  /* 0x0000000a380a7c23 */ /* 0x100fe20008010806 */
[--C-:B------:R-:W-:Y:S01]  /*4fb0*/  FFMA.FTZ R13, R42, UR10, -R6.reuse ;  /* 0x0000000a2a0d7c23 */ /* 0x100fe20008010806 */
[----:B------:R1:W-:Y:S01]  /*4fc0*/  MUFU.EX2 R102, R2 ;  /* 0x0000000200667308 */ /* 0x0003e20000000800 */
[--C-:B------:R-:W-:Y:S01]  /*4fd0*/  FFMA.FTZ R14, R39, UR10, -R6.reuse ;  /* 0x0000000a270e7c23 */ /* 0x100fe20008010806 */
[--C-:B------:R-:W-:Y:S01]  /*4fe0*/  FFMA.FTZ R26, R37, UR10, -R6.reuse ;  /* 0x0000000a251a7c23 */ /* 0x100fe20008010806 */
[----:B------:R-:W-:Y:S01]  /*4ff0*/  FFMA.FTZ R27, R41, UR10, -R6 ;  /* 0x0000000a291b7c23 */ /* 0x000fe20008010806 */
[----:B------:R-:W-:Y:S02]  /*5000*/  LOP3.LUT R38, R55, UR6, R20, 0x96, !PT ;  /* 0x0000000637267c12 */ /* 0x000fe4000f8e9614 */
[----:B------:R-:W-:-:S02]  /*5010*/  LOP3.LUT R12, R9, UR9, R12, 0x96, !PT ;  /* 0x00000009090c7c12 */ /* 0x000fc4000f8e960c */
[----:B------:R2:W-:Y:S01]  /*5020*/  MUFU.EX2 R101, R7 ;  /* 0x0000000700657308 */ /* 0x0005e20000000800 */
[----:B------:R-:W-:Y:S02]  /*5030*/  LOP3.LUT R25, R8, 0xff, RZ, 0xc0, !PT ;  /* 0x000000ff08197812 */ /* 0x000fe400078ec0ff */
[----:B------:R-:W-:Y:S02]  /*5040*/  SHF.R.U32.HI R21, RZ, 0x18, R8 ;  /* 0x00000018ff157819 */ /* 0x000fe40000011608 */
[----:B------:R-:W-:Y:S02]  /*5050*/  PRMT R216, R0, 0x7632, R216 ;  /* 0x0000763200d87816 */ /* 0x000fe400000000d8 */
[----:B------:R-:W-:Y:S01]  /*5060*/  F2FP.BF16.F32.PACK_AB R0, R166, R158 ;  /* 0x0000009ea600723e */ /* 0x000fe200000010ff */
[----:B------:R3:W4:Y:S01]  /*5070*/  MUFU.EX2 R66, R10 ;  /* 0x0000000a00427308 */ /* 0x0007220000000800 */
[----:B-1----:R-:W-:Y:S02]  /*5080*/  FMUL.FTZ R2, R3, UR10 ;  /* 0x0000000a03027c20 */ /* 0x002fe40008410000 */
[----:B------:R-:W-:-:S02]  /*5090*/  PRMT R213, R0, 0x7610, R213 ;  /* 0x0000761000d57816 */ /* 0x000fc400000000d5 */
[----:B------:R-:W-:Y:S02]  /*50a0*/  PRMT R212, R0, 0x7632, R212 ;  /* 0x0000763200d47816 */ /* 0x000fe400000000d4 */
[----:B------:R-:W-:Y:S01]  /*50b0*/  FSEL R2, R2, RZ, P0 ;  /* 0x000000ff02027208 */ /* 0x000fe20000000000 */
[----:B------:R1:W-:Y:S01]  /*50c0*/  MUFU.EX2 R159, R13 ;  /* 0x0000000d009f7308 */ /* 0x0003e20000000800 */
[----:B--2---:R-:W-:-:S03]  /*50d0*/  FFMA.FTZ R7, R50, UR10, -R6 ;  /* 0x0000000a32077c23 */ /* 0x004fc60008010806 */
[--C-:B------:R-:W-:Y:S01]  /*50e0*/  FFMA.FTZ R28, R87, UR10, -R2.reuse ;  /* 0x0000000a571c7c23 */ /* 0x100fe20008010802 */
[--C-:B------:R-:W-:Y:S01]  /*50f0*/  FFMA.FTZ R29, R47, UR10, -R2.reuse ;  /* 0x0000000a2f1d7c23 */ /* 0x100fe20008010802 */
[--C-:B------:R-:W-:Y:S01]  /*5100*/  FFMA.FTZ R32, R48, UR10, -R2.reuse ;  /* 0x0000000a30207c23 */ /* 0x100fe20008010802 */
[----:B------:R-:W-:Y:S01]  /*5110*/  FFMA.FTZ R33, R46, UR10, -R2 ;  /* 0x0000000a2e217c23 */ /* 0x000fe20008010802 */
[----:B------:R2:W5:Y:S01]  /*5120*/  MUFU.EX2 R157, R7 ;  /* 0x00000007009d7308 */ /* 0x0005620000000800 */
[----:B---3--:R-:W-:-:S04]  /*5130*/  IMAD.WIDE.U32 R10, R17, -0x2daee0ad, RZ ;  /* 0xd2511f53110a7825 */ /* 0x008fc800078e00ff */
[--C-:B------:R-:W-:Y:S01]  /*5140*/  FFMA.FTZ R34, R45, UR10, -R2.reuse ;  /* 0x0000000a2d227c23 */ /* 0x100fe20008010802 */
[--C-:B------:R-:W-:Y:S01]  /*5150*/  FFMA.FTZ R35, R44, UR10, -R2.reuse ;  /* 0x0000000a2c237c23 */ /* 0x100fe20008010802 */
[--C-:B------:R-:W-:Y:S01]  /*5160*/  FFMA.FTZ R36, R43, UR10, -R2.reuse ;  /* 0x0000000a2b247c23 */ /* 0x100fe20008010802 */
[----:B------:R-:W-:Y:S01]  /*5170*/  FFMA.FTZ R40, R40, UR10, -R2 ;  /* 0x0000000a28287c23 */ /* 0x000fe20008010802 */
[----:B------:R-:W-:Y:S01]  /*5180*/  LOP3.LUT R24, R11, UR6, R24, 0x96, !PT ;  /* 0x000000060b187c12 */ /* 0x000fe2000f8e9618 */
[----:B------:R-:W-:Y:S01]  /*5190*/  UIADD3 UR10, UR24, -0x4ab325aa, URZ ;  /* 0xb54cda56180a7890 */ /* 0x000fe2000fffe03f */
[----:B------:R-:W-:Y:S01]  /*51a0*/  SHF.R.U32.HI R2, RZ, 0x10, R8 ;  /* 0x00000010ff027819 */ /* 0x000fe20000011608 */
[----:B------:R3:W-:Y:S01]  /*51b0*/  MUFU.EX2 R167, R14 ;  /* 0x0000000e00a77308 */ /* 0x0007e20000000800 */
[----:B-1----:R-:W-:Y:S01]  /*51c0*/  LOP3.LUT R13, R8, 0xffff, RZ, 0xc0, !PT ;  /* 0x0000ffff080d7812 */ /* 0x002fe200078ec0ff */
[----:B------:R-:W-:Y:S01]  /*51d0*/  IMAD.WIDE.U32 R8, R16, -0x326172a9, RZ ;  /* 0xcd9e8d5710087825 */ /* 0x000fe200078e00ff */
[----:B------:R-:W-:-:S02]  /*51e0*/  LOP3.LUT R2, R2, 0xff, RZ, 0xc0, !PT ;  /* 0x000000ff02027812 */ /* 0x000fc400078ec0ff */
[----:B------:R-:W-:Y:S02]  /*51f0*/  SHF.R.U32.HI R13, RZ, 0x8, R13 ;  /* 0x00000008ff0d7819 */ /* 0x000fe4000001160d */
[----:B------:R-:W-:Y:S01]  /*5200*/  PRMT R30, R2, 0x5410, R21 ;  /* 0x00005410021e7816 */ /* 0x000fe20000000015 */
[----:B--2---:R-:W-:Y:S01]  /*5210*/  IMAD.WIDE.U32 R6, R15, -0x2daee0ad, RZ ;  /* 0xd2511f530f067825 */ /* 0x004fe200078e00ff */
[----:B------:R1:W-:Y:S01]  /*5220*/  MUFU.EX2 R107, R26 ;  /* 0x0000001a006b7308 */ /* 0x0003e20000000800 */
[--C-:B------:R-:W-:Y:S02]  /*5230*/  SHF.R.U32.HI R16, RZ, 0x10, R8.reuse ;  /* 0x00000010ff107819 */ /* 0x100fe40000011608 */
[----:B------:R-:W-:Y:S02]  /*5240*/  SHF.R.U32.HI R15, RZ, 0x18, R8 ;  /* 0x00000018ff0f7819 */ /* 0x000fe40000011608 */
[----:B------:R-:W-:Y:S02]  /*5250*/  LOP3.LUT R11, R7, UR9, R10, 0x96, !PT ;  /* 0x00000009070b7c12 */ /* 0x000fe4000f8e960a */
[C---:B------:R-:W-:Y:S01]  /*5260*/  LOP3.LUT R17, R6.reuse, 0xffff, RZ, 0xc0, !PT ;  /* 0x0000ffff06117812 */ /* 0x040fe200078ec0ff */
[----:B------:R2:W-:Y:S01]  /*5270*/  MUFU.EX2 R114, R27 ;  /* 0x0000001b00727308 */ /* 0x0005e20000000800 */
[----:B------:R-:W-:-:S02]  /*5280*/  LOP3.LUT R23, R6, 0xff, RZ, 0xc0, !PT ;  /* 0x000000ff06177812 */ /* 0x000fc400078ec0ff */
[--C-:B------:R-:W-:Y:S02]  /*5290*/  SHF.R.U32.HI R19, RZ, 0x10, R6.reuse ;  /* 0x00000010ff137819 */ /* 0x100fe40000011606 */
[----:B------:R-:W-:Y:S01]  /*52a0*/  SHF.R.U32.HI R20, RZ, 0x18, R6 ;  /* 0x00000018ff147819 */ /* 0x000fe20000011606 */
[----:B------:R-:W-:Y:S01]  /*52b0*/  IMAD.WIDE.U32 R6, R24, -0x326172a9, RZ ;  /* 0xcd9e8d5718067825 */ /* 0x000fe200078e00ff */
[----:B---3--:R-:W-:Y:S01]  /*52c0*/  LOP3.LUT R14, R8, 0xffff, RZ, 0xc0, !PT ;  /* 0x0000ffff080e7812 */ /* 0x008fe200078ec0ff */
[----:B------:R-:W-:Y:S01]  /*52d0*/  MUFU.EX2 R121, R36 ;  /* 0x0000002400797308 */ /* 0x000fe20000000800 */
[----:B------:R-:W-:Y:S02]  /*52e0*/  LOP3.LUT R10, R9, UR10, R18, 0x96, !PT ;  /* 0x0000000a090a7c12 */ /* 0x000fe4000f8e9612 */
[----:B------:R-:W-:Y:S02]  /*52f0*/  LOP3.LUT R21, R6, 0xffff, RZ, 0xc0, !PT ;  /* 0x0000ffff06157812 */ /* 0x000fe400078ec0ff */
[----:B------:R-:W-:-:S02]  /*5300*/  SHF.R.U32.HI R24, RZ, 0x10, R6 ;  /* 0x00000010ff187819 */ /* 0x000fc40000011606 */
[----:B-1----:R-:W-:Y:S01]  /*5310*/  SHF.R.U32.HI R26, RZ, 0x18, R6 ;  /* 0x00000018ff1a7819 */ /* 0x002fe20000011606 */
[----:B------:R-:W1:Y:S01]  /*5320*/  MUFU.EX2 R115, R40 ;  /* 0x0000002800737308 */ /* 0x000e620000000800 */
[----:B--2---:R-:W-:Y:S02]  /*5330*/  LOP3.LUT R27, R6, 0xff, RZ, 0xc0, !PT ;  /* 0x000000ff061b7812 */ /* 0x004fe400078ec0ff */
[----:B------:R-:W-:Y:S02]  /*5340*/  LOP3.LUT R6, R12, 0xffff, RZ, 0xc0, !PT ;  /* 0x0000ffff0c067812 */ /* 0x000fe400078ec0ff */
[----:B------:R-:W-:Y:S02]  /*5350*/  LOP3.LUT R18, R8, 0xff, RZ, 0xc0, !PT ;  /* 0x000000ff08127812 */ /* 0x000fe400078ec0ff */
[----:B------:R-:W-:Y:S01]  /*5360*/  SHF.R.U32.HI R14, RZ, 0x8, R14 ;  /* 0x00000008ff0e7819 */ /* 0x000fe2000001160e */
[----:B------:R-:W-:Y:S01]  /*5370*/  MUFU.EX2 R100, R28 ;  /* 0x0000001c00647308 */ /* 0x000fe20000000800 */
[----:B------:R-:W-:-:S02]  /*5380*/  LOP3.LUT R2, R7, UR10, R22, 0x96, !PT ;  /* 0x0000000a07027c12 */ /* 0x000fc4000f8e9616 */
[----:B------:R-:W-:Y:S02]  /*5390*/  SHF.R.U32.HI R8, RZ, 0x8, R17 ;  /* 0x00000008ff087819 */ /* 0x000fe40000011611 */
[----:B------:R-:W-:Y:S02]  /*53a0*/  LOP3.LUT R9, R12, 0xff, RZ, 0xc0, !PT ;  /* 0x000000ff0c097812 */ /* 0x000fe400078ec0ff */
[----:B------:R-:W-:Y:S01]  /*53b0*/  SHF.R.U32.HI R6, RZ, 0x8, R6 ;  /* 0x00000008ff067819 */ /* 0x000fe20000011606 */
[----:B------:R-:W2:Y:S01]  /*53c0*/  MUFU.EX2 R61, R29 ;  /* 0x0000001d003d7308 */ /* 0x000ea20000000800 */
[----:B------:R-:W-:Y:S02]  /*53d0*/  PRMT R31, R25, 0x5410, R13 ;  /* 0x00005410191f7816 */ /* 0x000fe4000000000d */
[----:B------:R-:W-:Y:S01]  /*53e0*/  LOP3.LUT R7, R19, 0xff, RZ, 0xc0, !PT ;  /* 0x000000ff13077812 */ /* 0x000fe200078ec0ff */
[----:B------:R-:W-:Y:S01]  /*53f0*/  IMAD.U32 R19, RZ, RZ, UR5 ;  /* 0x00000005ff137e24 */ /* 0x000fe2000f8e00ff */
[----:B------:R-:W-:-:S02]  /*5400*/  LOP3.LUT R13, R16, 0xff, RZ, 0xc0, !PT ;  /* 0x000000ff100d7812 */ /* 0x000fc400078ec0ff */
[----:B------:R-:W-:Y:S01]  /*5410*/  PRMT R22, R18, 0x5410, R14 ;  /* 0x0000541012167816 */ /* 0x000fe2000000000e */
[----:B------:R-:W-:Y:S01]  /*5420*/  MUFU.EX2 R156, R32 ;  /* 0x00000020009c7308 */ /* 0x000fe20000000800 */
[----:B------:R-:W-:Y:S02]  /*5430*/  PRMT R25, R23, 0x5410, R8 ;  /* 0x0000541017197816 */ /* 0x000fe40000000008 */
[----:B------:R-:W-:Y:S02]  /*5440*/  PRMT R18, R9, 0x5410, R6 ;  /* 0x0000541009127816 */ /* 0x000fe40000000006 */
[----:B------:R-:W-:Y:S02]  /*5450*/  PRMT R23, R7, 0x5410, R20 ;  /* 0x0000541007177816 */ /* 0x000fe40000000014 */
[----:B------:R-:W-:Y:S01]  /*5460*/  SHF.R.U32.HI R9, RZ, 0x10, R12 ;  /* 0x00000010ff097819 */ /* 0x000fe2000001160c */
[----:B------:R-:W3:Y:S01]  /*5470*/  MUFU.EX2 R123, R33 ;  /* 0x00000021007b7308 */ /* 0x000ee20000000800 */
[----:B------:R-:W-:-:S02]  /*5480*/  PRMT R20, R13, 0x5410, R15 ;  /* 0x000054100d147816 */ /* 0x000fc4000000000f */
[C---:B------:R-:W-:Y:S02]  /*5490*/  LOP3.LUT R7, R11.reuse, 0xffff, RZ, 0xc0, !PT ;  /* 0x0000ffff0b077812 */ /* 0x040fe400078ec0ff */
[----:B------:R-:W-:Y:S02]  /*54a0*/  SHF.R.U32.HI R16, RZ, 0x18, R12 ;  /* 0x00000018ff107819 */ /* 0x000fe4000001160c */
[----:B------:R-:W-:Y:S01]  /*54b0*/  LOP3.LUT R15, R11, 0xff, RZ, 0xc0, !PT ;  /* 0x000000ff0b0f7812 */ /* 0x000fe200078ec0ff */
[----:B------:R-:W-:Y:S01]  /*54c0*/  MUFU.EX2 R164, R34 ;  /* 0x0000002200a47308 */ /* 0x000fe20000000800 */
[--C-:B------:R-:W-:Y:S02]  /*54d0*/  SHF.R.U32.HI R8, RZ, 0x10, R11.reuse ;  /* 0x00000010ff087819 */ /* 0x100fe4000001160b */
[----:B------:R-:W-:Y:S02]  /*54e0*/  SHF.R.U32.HI R13, RZ, 0x18, R11 ;  /* 0x00000018ff0d7819 */ /* 0x000fe4000001160b */
[----:B------:R-:W-:-:S02]  /*54f0*/  LOP3.LUT R6, R10, 0xffff, RZ, 0xc0, !PT ;  /* 0x0000ffff0a067812 */ /* 0x000fc400078ec0ff */
[----:B------:R-:W-:Y:S01]  /*5500*/  LOP3.LUT R14, R10, 0xff, RZ, 0xc0, !PT ;  /* 0x000000ff0a0e7812 */ /* 0x000fe200078ec0ff */
[----:B------:R4:W3:Y:S01]  /*5510*/  MUFU.EX2 R118, R35 ;  /* 0x0000002300767308 */ /* 0x0008e20000000800 */
[--C-:B------:R-:W-:Y:S02]  /*5520*/  SHF.R.U32.HI R12, RZ, 0x10, R10.reuse ;  /* 0x00000010ff0c7819 */ /* 0x100fe4000001160a */
[----:B------:R-:W-:Y:S02]  /*5530*/  SHF.R.U32.HI R11, RZ, 0x18, R10 ;  /* 0x00000018ff0b7819 */ /* 0x000fe4000001160a */
[----:B------:R-:W-:Y:S02]  /*5540*/  LOP3.LUT R10, R9, 0xff, RZ, 0xc0, !PT ;  /* 0x000000ff090a7812 */ /* 0x000fe400078ec0ff */
[----:B------:R-:W-:Y:S02]  /*5550*/  SHF.R.U32.HI R9, RZ, 0x8, R7 ;  /* 0x00000008ff097819 */ /* 0x000fe40000011607 */
[----:B------:R-:W-:-:S02]  /*5560*/  LOP3.LUT R8, R8, 0xff, RZ, 0xc0, !PT ;  /* 0x000000ff08087812 */ /* 0x000fc400078ec0ff */
[----:B------:R-:W-:Y:S02]  /*5570*/  SHF.R.U32.HI R7, RZ, 0x8, R6 ;  /* 0x00000008ff077819 */ /* 0x000fe40000011606 */
[----:B------:R-:W-:Y:S02]  /*5580*/  LOP3.LUT R6, R12, 0xff, RZ, 0xc0, !PT ;  /* 0x000000ff0c067812 */ /* 0x000fe400078ec0ff */
[----:B------:R-:W-:Y:S02]  /*5590*/  PRMT R17, R10, 0x5410, R16 ;  /* 0x000054100a117816 */ /* 0x000fe40000000010 */
[----:B------:R-:W-:Y:S01]  /*55a0*/  PRMT R16, R15, 0x5410, R9 ;  /* 0x000054100f107816 */ /* 0x000fe20000000009 */
[----:B----4-:R-:W-:Y:S01]  /*55b0*/  LDSM.16.MT88.4 R32, [R190+0xb000] ;  /* 0x00b00000be20783b */ /* 0x010fe20000004200 */
[----:B------:R-:W-:Y:S02]  /*55c0*/  PRMT R15, R8, 0x5410, R13 ;  /* 0x00005410080f7816 */ /* 0x000fe4000000000d */
[----:B------:R-:W-:-:S02]  /*55d0*/  PRMT R13, R6, 0x5410, R11 ;  /* 0x00005410060d7816 */ /* 0x000fc4000000000b */
[----:B------:R-:W-:Y:S02]  /*55e0*/  LOP3.LUT R6, R2, 0xffff, RZ, 0xc0, !PT ;  /* 0x0000ffff02067812 */ /* 0x000fe400078ec0ff */
[----:B------:R-:W-:Y:S02]  /*55f0*/  SHF.R.U32.HI R8, RZ, 0x10, R2 ;  /* 0x00000010ff087819 */ /* 0x000fe40000011602 */
[----:B------:R-:W-:Y:S02]  /*5600*/  LOP3.LUT R9, R24, 0xff, RZ, 0xc0, !PT ;  /* 0x000000ff18097812 */ /* 0x000fe400078ec0ff */
[----:B------:R-:W-:Y:S02]  /*5610*/  PRMT R14, R14, 0x5410, R7 ;  /* 0x000054100e0e7816 */ /* 0x000fe40000000007 */
[----:B------:R-:W-:Y:S02]  /*5620*/  LOP3.LUT R12, R2, 0xff, RZ, 0xc0, !PT ;  /* 0x000000ff020c7812 */ /* 0x000fe400078ec0ff */
[----:B------:R-:W-:-:S02]  /*5630*/  SHF.R.U32.HI R10, RZ, 0x8, R6 ;  /* 0x00000008ff0a7819 */ /* 0x000fc40000011606 */
[----:B------:R-:W-:Y:S02]  /*5640*/  SHF.R.U32.HI R7, RZ, 0x8, R21 ;  /* 0x00000008ff077819 */ /* 0x000fe40000011615 */
[----:B------:R-:W-:Y:S02]  /*5650*/  SHF.R.U32.HI R11, RZ, 0x18, R2 ;  /* 0x00000018ff0b7819 */ /* 0x000fe40000011602 */
[----:B------:R-:W-:Y:S02]  /*5660*/  LOP3.LUT R8, R8, 0xff, RZ, 0xc0, !PT ;  /* 0x000000ff08087812 */ /* 0x000fe400078ec0ff */
[----:B------:R-:W-:Y:S02]  /*5670*/  LEA R2, R19, UR5, 0x10 ;  /* 0x0000000513027c11 */ /* 0x000fe4000f8e80ff */
[----:B------:R-:W-:Y:S02]  /*5680*/  PRMT R6, R9, 0x5410, R26 ;  /* 0x0000541009067816 */ /* 0x000fe4000000001a */
[----:B------:R-:W-:-:S02]  /*5690*/  PRMT R9, R12, 0x5410, R10 ;  /* 0x000054100c097816 */ /* 0x000fc4000000000a */
[----:B------:R-:W-:Y:S01]  /*56a0*/  PRMT R7, R27, 0x5410, R7 ;  /* 0x000054101b077816 */ /* 0x000fe20000000007 */
[----:B------:R-:W-:Y:S01]  /*56b0*/  IMAD.MOV.U32 R27, RZ, RZ, R66 ;  /* 0x000000ffff1b7224 */ /* 0x000fe200078e0042 */
[----:B------:R-:W-:Y:S02]  /*56c0*/  PRMT R8, R8, 0x5410, R11 ;  /* 0x0000541008087816 */ /* 0x000fe4000000000b */
[--C-:B------:R-:W-:Y:S02]  /*56d0*/  HSET2.LE.AND R10, R22, R2.reuse, PT ;  /* 0x00000002160a7233 */ /* 0x100fe40003803000 */
[--C-:B------:R-:W-:Y:S02]  /*56e0*/  HSET2.LE.AND R26, R23, R2.reuse, PT ;  /* 0x00000002171a7233 */ /* 0x100fe40003803000 */
[--C-:B------:R-:W-:Y:S02]  /*56f0*/  HSET2.LE.AND R11, R20, R2.reuse, PT ;  /* 0x00000002140b7233 */ /* 0x100fe40003803000 */
[----:B------:R-:W-:-:S02]  /*5700*/  HSET2.LE.AND R12, R18, R2, PT ;  /* 0x00000002120c7233 */ /* 0x000fc40003803000 */
[--C-:B------:R-:W-:Y:S02]  /*5710*/  HSET2.LE.AND R22, R16, R2.reuse, PT ;  /* 0x0000000210167233 */ /* 0x100fe40003803000 */
[--C-:B------:R-:W-:Y:S02]  /*5720*/  HSET2.LE.AND R21, R9, R2.reuse, PT ;  /* 0x0000000209157233 */ /* 0x100fe40003803000 */
[--C-:B------:R-:W-:Y:S02]  /*5730*/  HSET2.LE.AND R19, R31, R2.reuse, PT ;  /* 0x000000021f137233 */ /* 0x100fe40003803000 */
[--C-:B------:R-:W-:Y:S02]  /*5740*/  HSET2.LE.AND R24, R30, R2.reuse, PT ;  /* 0x000000021e187233 */ /* 0x100fe40003803000 */
[--C-:B------:R-:W-:Y:S01]  /*5750*/  HSET2.LE.AND R25, R25, R2.reuse, PT ;  /* 0x0000000219197233 */ /* 0x100fe20003803000 */
[----:B------:R-:W-:Y:S01]  /*5760*/  LDSM.16.MT88.4 R28, [R195+0xb000] ;  /* 0x00b00000c31c783b */ /* 0x000fe20000004200 */
[----:B------:R-:W-:-:S02]  /*5770*/  HSET2.LE.AND R17, R17, R2, PT ;  /* 0x0000000211117233 */ /* 0x000fc40003803000 */
[--C-:B------:R-:W-:Y:S02]  /*5780*/  HSET2.LE.AND R23, R15, R2.reuse, PT ;  /* 0x000000020f177233 */ /* 0x100fe40003803000 */
[--C-:B------:R-:W-:Y:S02]  /*5790*/  HSET2.LE.AND R16, R14, R2.reuse, PT ;  /* 0x000000020e107233 */ /* 0x100fe40003803000 */
[--C-:B------:R-:W-:Y:S02]  /*57a0*/  HSET2.LE.AND R13, R13, R2.reuse, PT ;  /* 0x000000020d0d7233 */ /* 0x100fe40003803000 */
[--C-:B------:R-:W-:Y:S02]  /*57b0*/  HSET2.LE.AND R18, R7, R2.reuse, PT ;  /* 0x0000000207127233 */ /* 0x100fe40003803000 */
[--C-:B------:R-:W-:Y:S02]  /*57c0*/  HSET2.LE.AND R20, R6, R2.reuse, PT ;  /* 0x0000000206147233 */ /* 0x100fe40003803000 */
[----:B------:R-:W-:-:S02]  /*57d0*/  HSET2.LE.AND R9, R8, R2, PT ;  /* 0x0000000208097233 */ /* 0x000fc40003803000 */
[----:B------:R-:W-:Y:S02]  /*57e0*/  F2FP.BF16.F32.PACK_AB R7, R101, R102 ;  /* 0x000000666507723e */ /* 0x000fe400000010ff */
[----:B-----5:R-:W-:Y:S02]  /*57f0*/  F2FP.BF16.F32.PACK_AB R2, R27, R157 ;  /* 0x0000009d1b02723e */ /* 0x020fe400000010ff */
[----:B-1----:R-:W-:Y:S02]  /*5800*/  F2FP.BF16.F32.PACK_AB R0, R115, R121 ;  /* 0x000000797300723e */ /* 0x002fe400000010ff */
[C---:B------:R-:W-:Y:S02]  /*5810*/  PRMT R232, R7.reuse, 0x7610, R232 ;  /* 0x0000761007e87816 */ /* 0x040fe400000000e8 */
[----:B------:R-:W-:Y:S02]  /*5820*/  PRMT R234, R7, 0x7632, R234 ;  /* 0x0000763207ea7816 */ /* 0x000fe400000000ea */
[----:B------:R-:W-:-:S02]  /*5830*/  PRMT R235, R2, 0x7610, R235 ;  /* 0x0000761002eb7816 */ /* 0x000fc400000000eb */
[----:B------:R-:W-:Y:S02]  /*5840*/  PRMT R233, R2, 0x7632, R233 ;  /* 0x0000763202e97816 */ /* 0x000fe400000000e9 */
[----:B------:R-:W-:Y:S02]  /*5850*/  F2FP.BF16.F32.PACK_AB R6, R105, R106 ;  /* 0x0000006a6906723e */ /* 0x000fe400000010ff */
[----:B------:R-:W-:Y:S02]  /*5860*/  F2FP.BF16.F32.PACK_AB R7, R64, R117 ;  /* 0x000000754007723e */ /* 0x000fe400000010ff */
[C---:B------:R-:W-:Y:S02]  /*5870*/  PRMT R138, R0.reuse, 0x7610, R138 ;  /* 0x00007610008a7816 */ /* 0x040fe4000000008a */
[----:B------:R-:W-:Y:S02]  /*5880*/  PRMT R135, R0, 0x7632, R135 ;  /* 0x0000763200877816 */ /* 0x000fe40000000087 */
[----:B------:R-:W-:-:S02]  /*5890*/  PRMT R0, R235, 0x5410, R233 ;  /* 0x00005410eb007816 */ /* 0x000fc400000000e9 */
[C---:B------:R-:W-:Y:S02]  /*58a0*/  PRMT R237, R6.reuse, 0x7632, R237 ;  /* 0x0000763206ed7816 */ /* 0x040fe400000000ed */
[----:B------:R-:W-:Y:S02]  /*58b0*/  PRMT R236, R6, 0x7610, R236 ;  /* 0x0000761006ec7816 */ /* 0x000fe400000000ec */
[C---:B------:R-:W-:Y:S02]  /*58c0*/  PRMT R231, R7.reuse, 0x7632, R231 ;  /* 0x0000763207e77816 */ /* 0x040fe400000000e7 */
[----:B------:R-:W-:Y:S02]  /*58d0*/  PRMT R230, R7, 0x7610, R230 ;  /* 0x0000761007e67816 */ /* 0x000fe400000000e6 */
[----:B------:R-:W-:Y:S02]  /*58e0*/  F2FP.BF16.F32.PACK_AB R6, R167, R159 ;  /* 0x0000009fa706723e */ /* 0x000fe400000010ff */
[----:B------:R-:W-:-:S02]  /*58f0*/  LOP3.LUT R14, R10, R0, RZ, 0xc0, !PT ;  /* 0x000000000a0e7212 */ /* 0x000fc400078ec0ff */
[----:B------:R-:W-:Y:S02]  /*5900*/  PRMT R0, R230, 0x5410, R231 ;  /* 0x00005410e6007816 */ /* 0x000fe400000000e7 */
[C---:B------:R-:W-:Y:S02]  /*5910*/  PRMT R229, R6.reuse, 0x7610, R229 ;  /* 0x0000761006e57816 */ /* 0x040fe400000000e5 */
[----:B------:R-:W-:Y:S02]  /*5920*/  PRMT R228, R6, 0x7632, R228 ;  /* 0x0000763206e47816 */ /* 0x000fe400000000e4 */
[----:B------:R-:W-:Y:S02]  /*5930*/  F2FP.BF16.F32.PACK_AB R2, R165, R122 ;  /* 0x0000007aa502723e */ /* 0x000fe400000010ff */
[----:B------:R-:W-:Y:S02]  /*5940*/  LOP3.LUT R15, R11, R0, RZ, 0xc0, !PT ;  /* 0x000000000b0f7212 */ /* 0x000fe400078ec0ff */
[----:B------:R-:W-:-:S02]  /*5950*/  PRMT R0, R229, 0x5410, R228 ;  /* 0x00005410e5007816 */ /* 0x000fc400000000e4 */
[C---:B------:R-:W-:Y:S02]  /*5960*/  PRMT R227, R2.reuse, 0x7632, R227 ;  /* 0x0000763202e37816 */ /* 0x040fe400000000e3 */
[----:B------:R-:W-:Y:S02]  /*5970*/  PRMT R226, R2, 0x7610, R226 ;  /* 0x0000761002e27816 */ /* 0x000fe400000000e2 */
[----:B------:R-:W-:Y:S02]  /*5980*/  F2FP.BF16.F32.PACK_AB R6, R114, R107 ;  /* 0x0000006b7206723e */ /* 0x000fe400000010ff */
[----:B------:R-:W-:Y:S02]  /*5990*/  LOP3.LUT R128, R12, R0, RZ, 0xc0, !PT ;  /* 0x000000000c807212 */ /* 0x000fe400078ec0ff */
[----:B------:R-:W-:Y:S02]  /*59a0*/  PRMT R0, R226, 0x5410, R227 ;  /* 0x00005410e2007816 */ /* 0x000fe400000000e3 */
[----:B------:R-:W-:-:S02]  /*59b0*/  PRMT R225, R6, 0x7610, R225 ;  /* 0x0000761006e17816 */ /* 0x000fc400000000e1 */
[----:B------:R-:W-:Y:S02]  /*59c0*/  PRMT R224, R6, 0x7632, R224 ;  /* 0x0000763206e07816 */ /* 0x000fe400000000e0 */
[----:B------:R-:W-:Y:S02]  /*59d0*/  LOP3.LUT R129, R17, R0, RZ, 0xc0, !PT ;  /* 0x0000000011817212 */ /* 0x000fe400078ec0ff */
[----:B------:R-:W-:Y:S02]  /*59e0*/  PRMT R0, R225, 0x5410, R224 ;  /* 0x00005410e1007816 */ /* 0x000fe400000000e0 */
[----:B------:R-:W-:Y:S02]  /*59f0*/  F2FP.BF16.F32.PACK_AB R2, R112, R119 ;  /* 0x000000777002723e */ /* 0x000fe400000010ff */
[----:B------:R-:W-:Y:S02]  /*5a00*/  LOP3.LUT R130, R19, R0, RZ, 0xc0, !PT ;  /* 0x0000000013827212 */ /* 0x000fe400078ec0ff */
[----:B------:R-:W-:-:S02]  /*5a10*/  PRMT R0, R232, 0x5410, R234 ;  /* 0x00005410e8007816 */ /* 0x000fc400000000ea */
[C---:B------:R-:W-:Y:S02]  /*5a20*/  PRMT R223, R2.reuse, 0x7632, R223 ;  /* 0x0000763202df7816 */ /* 0x040fe400000000df */
[----:B------:R-:W-:Y:S02]  /*5a30*/  PRMT R222, R2, 0x7610, R222 ;  /* 0x0000761002de7816 */ /* 0x000fe400000000de */
[----:B--2---:R-:W-:Y:S02]  /*5a40*/  F2FP.BF16.F32.PACK_AB R2, R61, R100 ;  /* 0x000000643d02723e */ /* 0x004fe400000010ff */
[----:B------:R-:W-:Y:S01]  /*5a50*/  LOP3.LUT R12, R16, R0, RZ, 0xc0, !PT ;  /* 0x00000000100c7212 */ /* 0x000fe200078ec0ff */
[----:B------:R-:W-:Y:S01]  /*5a60*/  IMAD.WIDE.U32 R16, R59, -0x326172a9, RZ ;  /* 0xcd9e8d573b107825 */ /* 0x000fe200078e00ff */
[----:B------:R-:W-:Y:S02]  /*5a70*/  PRMT R0, R236, 0x5410, R237 ;  /* 0x00005410ec007816 */ /* 0x000fe400000000ed */
[----:B------:R-:W-:-:S02]  /*5a80*/  PRMT R219, R2, 0x7632, R219 ;  /* 0x0000763202db7816 */ /* 0x000fc400000000db */
[----:B------:R-:W-:Y:S02]  /*5a90*/  PRMT R218, R2, 0x7610, R218 ;  /* 0x0000761002da7816 */ /* 0x000fe400000000da */
[----:B---3--:R-:W-:Y:S02]  /*5aa0*/  F2FP.BF16.F32.PACK_AB R2, R123, R156 ;  /* 0x0000009c7b02723e */ /* 0x008fe400000010ff */
[----:B------:R-:W-:Y:S02]  /*5ab0*/  LOP3.LUT R13, R13, R0, RZ, 0xc0, !PT ;  /* 0x000000000d0d7212 */ /* 0x000fe400078ec0ff */
[----:B------:R-:W-:Y:S02]  /*5ac0*/  PRMT R0, R217, 0x5410, R216 ;  /* 0x00005410d9007816 */ /* 0x000fe400000000d8 */
[C---:B------:R-:W-:Y:S02]  /*5ad0*/  PRMT R215, R2.reuse, 0x7632, R215 ;  /* 0x0000763202d77816 */ /* 0x040fe400000000d7 */
[----:B------:R-:W-:Y:S01]  /*5ae0*/  PRMT R214, R2, 0x7610, R214 ;  /* 0x0000761002d67816 */ /* 0x000fe200000000d6 */
[----:B------:R-:W-:Y:S01]  /*5af0*/  HMMA.16816.F32.BF16 R144, R12, R176, RZ ;  /* 0x000000b00c90723c */ /* 0x000fe200000418ff */
[----:B------:R-:W-:-:S02]  /*5b00*/  F2FP.BF16.F32.PACK_AB R7, R103, R104 ;  /* 0x000000686707723e */ /* 0x000fc400000010ff */
[----:B------:R-:W-:Y:S02]  /*5b10*/  LOP3.LUT R10, R18, R0, RZ, 0xc0, !PT ;  /* 0x00000000120a7212 */ /* 0x000fe400078ec0ff */
[----:B------:R-:W-:Y:S01]  /*5b20*/  PRMT R0, R214, 0x5410, R215 ;  /* 0x00005410d6007816 */ /* 0x000fe200000000d7 */
[C---:B------:R-:W-:Y:S01]  /*5b30*/  HMMA.16816.F32.BF16 R152, R12.reuse, R140, RZ ;  /* 0x0000008c0c98723c */ /* 0x040fe200000418ff */
[C---:B------:R-:W-:Y:S02]  /*5b40*/  PRMT R221, R7.reuse, 0x7610, R221 ;  /* 0x0000761007dd7816 */ /* 0x040fe400000000dd */
[----:B------:R-:W-:Y:S02]  /*5b50*/  PRMT R220, R7, 0x7632, R220 ;  /* 0x0000763207dc7816 */ /* 0x000fe400000000dc */
[----:B------:R-:W-:Y:S01]  /*5b60*/  LOP3.LUT R11, R20, R0, RZ, 0xc0, !PT ;  /* 0x00000000140b7212 */ /* 0x000fe200078ec0ff */
[----:B------:R-:W-:Y:S01]  /*5b70*/  HMMA.16816.F32.BF16 R84, R12, R172, RZ ;  /* 0x000000ac0c54723c */ /* 0x000fe200000418ff */
[----:B------:R-:W-:-:S02]  /*5b80*/  PRMT R0, R221, 0x5410, R220 ;  /* 0x00005410dd007816 */ /* 0x000fc400000000dc */
[----:B------:R-:W-:Y:S02]  /*5b90*/  F2FP.BF16.F32.PACK_AB R2, R113, R120 ;  /* 0x000000787102723e */ /* 0x000fe400000010ff */
[----:B------:R-:W-:Y:S02]  /*5ba0*/  LOP3.LUT R8, R21, R0, RZ, 0xc0, !PT ;  /* 0x0000000015087212 */ /* 0x000fe400078ec0ff */
[----:B------:R-:W-:Y:S02]  /*5bb0*/  PRMT R0, R218, 0x5410, R219 ;  /* 0x00005410da007816 */ /* 0x000fe400000000db */
[----:B------:R-:W-:Y:S02]  /*5bc0*/  F2FP.BF16.F32.PACK_AB R6, R118, R164 ;  /* 0x000000a47606723e */ /* 0x000fe400000010ff */
[----:B------:R-:W-:Y:S02]  /*5bd0*/  LOP3.LUT R9, R9, R0, RZ, 0xc0, !PT ;  /* 0x0000000009097212 */ /* 0x000fe400078ec0ff */
[----:B------:R-:W-:-:S02]  /*5be0*/  PRMT R0, R222, 0x5410, R223 ;  /* 0x00005410de007816 */ /* 0x000fc400000000df */
[----:B------:R-:W-:Y:S02]  /*5bf0*/  PRMT R208, R2, 0x7610, R208 ;  /* 0x0000761002d07816 */ /* 0x000fe400000000d0 */
[----:B------:R-:W-:Y:S01]  /*5c00*/  LOP3.LUT R131, R24, R0, RZ, 0xc0, !PT ;  /* 0x0000000018837212 */ /* 0x000fe200078ec0ff */
[C---:B------:R-:W-:Y:S01]  /*5c10*/  HMMA.16816.F32.BF16 R160, R8.reuse, R176, RZ ;  /* 0x000000b008a0723c */ /* 0x040fe200000418ff */
[----:B------:R-:W-:Y:S01]  /*5c20*/  PRMT R139, R2, 0x7632, R139 ;  /* 0x00007632028b7816 */ /* 0x000fe2000000008b */
[----:B------:R-:W-:Y:S01]  /*5c30*/  IMAD R2, R246, 0x20, R62 ;  /* 0x00000020f6027824 */ /* 0x000fe200078e023e */
[----:B------:R-:W-:Y:S02]  /*5c40*/  PRMT R0, R213, 0x5410, R212 ;  /* 0x00005410d5007816 */ /* 0x000fe400000000d4 */
[----:B------:R-:W-:Y:S01]  /*5c50*/  PRMT R211, R6, 0x7610, R211 ;  /* 0x0000761006d37816 */ /* 0x000fe200000000d3 */
[----:B------:R-:W-:Y:S01]  /*5c60*/  VIADD R2, R2, 0xffffffe0 ;  /* 0xffffffe002027836 */ /* 0x000fe20000000000 */
[----:B------:R-:W-:Y:S01]  /*5c70*/  PRMT R209, R6, 0x7632, R209 ;  /* 0x0000763206d17816 */ /* 0x000fe200000000d1 */
[----:B------:R-:W-:Y:S01]  /*5c80*/  IMAD.WIDE.U32 R6, R38, -0x326172a9, RZ ;  /* 0xcd9e8d5726067825 */ /* 0x000fe200078e00ff */
[----:B------:R-:W-:Y:S01]  /*5c90*/  LOP3.LUT R124, R22, R0, RZ, 0xc0, !PT ;  /* 0x00000000167c7212 */ /* 0x000fe200078ec0ff */
[----:B------:R-:W-:Y:S01]  /*5ca0*/  HMMA.16816.F32.BF16 R168, R8, R140, RZ ;  /* 0x0000008c08a8723c */ /* 0x000fe200000418ff */
[----:B------:R-:W-:-:S02]  /*5cb0*/  PRMT R0, R211, 0x5410, R209 ;  /* 0x00005410d3007816 */ /* 0x000fc400000000d1 */
[----:B------:R-:W-:Y:S02]  /*5cc0*/  SHF.R.S32.HI R4, RZ, 0x1f, R2 ;  /* 0x0000001fff047819 */ /* 0x000fe40000011402 */
[----:B------:R-:W-:Y:S01]  /*5cd0*/  LOP3.LUT R125, R23, R0, RZ, 0xc0, !PT ;  /* 0x00000000177d7212 */ /* 0x000fe200078ec0ff */
[----:B------:R-:W-:Y:S01]  /*5ce0*/  IMAD.WIDE.U32 R22, R57, -0x326172a9, RZ ;  /* 0xcd9e8d5739167825 */ /* 0x000fe200078e00ff */
[----:B------:R-:W-:Y:S01]  /*5cf0*/  PRMT R0, R208, 0x5410, R139 ;  /* 0x00005410d0007816 */ /* 0x000fe2000000008b */
[----:B------:R-:W-:Y:S01]  /*5d00*/  HMMA.16816.F32.BF16 R88, R8, R172, RZ ;  /* 0x000000ac0858723c */ /* 0x000fe200000418ff */
[----:B------:R-:W-:Y:S01]  /*5d10*/  IADD3 R176, P0, R49, R2, RZ ;  /* 0x0000000231b07210 */ /* 0x000fe20007f1e0ff */
[----:B------:R-:W-:Y:S01]  /*5d20*/  IMAD.MOV.U32 R141, RZ, RZ, R65 ;  /* 0x000000ffff8d7224 */ /* 0x000fe200078e0041 */
[----:B------:R-:W-:Y:S01]  /*5d30*/  LOP3.LUT R126, R25, R0, RZ, 0xc0, !PT ;  /* 0x00000000197e7212 */ /* 0x000fe200078ec0ff */
[----:B------:R-:W-:Y:S01]  /*5d40*/  IMAD.MOV.U32 R140, RZ, RZ, R64 ;  /* 0x000000ffff8c7224 */ /* 0x000fe200078e0040 */
[----:B------:R-:W-:Y:S01]  /*5d50*/  LEA.HI.X.SX32 R242, R49, R4, 0x1, P0 ;  /* 0x0000000431f27211 */ /* 0x000fe200000f0eff */
[----:B------:R-:W-:Y:S01]  /*5d60*/  IMAD.WIDE.U32 R4, R51, -0x2daee0ad, RZ ;  /* 0xd2511f5333047825 */ /* 0x000fe200078e00ff */
[----:B------:R-:W-:Y:S01]  /*5d70*/  PRMT R0, R138, 0x5410, R135 ;  /* 0x000054108a007816 */ /* 0x000fe20000000087 */
[----:B------:R-:W1:Y:S01]  /*5d80*/  LDSM.16.MT88.4 R64, [R194+0xa800] ;  /* 0x00a80000c240783b */ /* 0x000e620000004200 */
[----:B------:R-:W-:Y:S01]  /*5d90*/  LOP3.LUT R17, R17, UR8, R58, 0x96, !PT ;  /* 0x0000000811117c12 */ /* 0x000fe2000f8e963a */
[----:B------:R-:W-:Y:S01]  /*5da0*/  HMMA.16816.F32.BF16 R144, R128, R180, R144 ;  /* 0x000000b48090723c */ /* 0x000fe20000041890 */
[----:B------:R-:W-:Y:S01]  /*5db0*/  LOP3.LUT R18, R23, UR7, R16, 0x96, !PT ;  /* 0x0000000717127c12 */ /* 0x000fe2000f8e9610 */
[----:B------:R-:W2:Y:S01]  /*5dc0*/  LDSM.16.MT88.4 R48, [R195+0xa800] ;  /* 0x00a80000c330783b */ /* 0x000ea20000004200 */
[----:B------:R-:W-:Y:S01]  /*5dd0*/  LOP3.LUT R20, R7, UR10, R52, 0x96, !PT ;  /* 0x0000000a07147c12 */ /* 0x000fe2000f8e9634 */
[----:B------:R-:W-:Y:S01]  /*5de0*/  IMAD.WIDE.U32 R16, R17, -0x2daee0ad, RZ ;  /* 0xd2511f5311107825 */ /* 0x000fe200078e00ff */
[----:B------:R-:W-:Y:S01]  /*5df0*/  LOP3.LUT R127, R26, R0, RZ, 0xc0, !PT ;  /* 0x000000001a7f7212 */ /* 0x000fe200078ec0ff */
[-C--:B------:R-:W-:Y:S01]  /*5e00*/  HMMA.16816.F32.BF16 R56, R8, R204.reuse, RZ ;  /* 0x000000cc0838723c */ /* 0x080fe200000418ff */
[----:B------:R-:W-:Y:S01]  /*5e10*/  LOP3.LUT R0, R5, UR9, R54, 0x96, !PT ;  /* 0x0000000905007c12 */ /* 0x000fe2000f8e9636 */
[----:B------:R-:W-:Y:S01]  /*5e20*/  IMAD.MOV.U32 R173, RZ, RZ, R140 ;  /* 0x000000ffffad7224 */ /* 0x000fe200078e008c */
[C---:B------:R-:W-:Y:S01]  /*5e30*/  LOP3.LUT R19, R4.reuse, 0xff, RZ, 0xc0, !PT ;  /* 0x000000ff04137812 */ /* 0x040fe200078ec0ff */
[----:B------:R-:W-:Y:S01]  /*5e40*/  IMAD.MOV.U32 R172, RZ, RZ, R141 ;  /* 0x000000ffffac7224 */ /* 0x000fe200078e008d */
[----:B------:R-:W-:Y:S01]  /*5e50*/  LOP3.LUT R21, R4, 0xffff, RZ, 0xc0, !PT ;  /* 0x0000ffff04157812 */ /* 0x000fe200078ec0ff */
[----:B------:R-:W-:Y:S01]  /*5e60*/  HMMA.16816.F32.BF16 R52, R12, R204, RZ ;  /* 0x000000cc0c34723c */ /* 0x000fe200000418ff */
[----:B------:R-:W-:-:S02]  /*5e70*/  SHF.R.U32.HI R23, RZ, 0x10, R4 ;  /* 0x00000010ff177819 */ /* 0x000fc40000011604 */
[----:B------:R-:W-:Y:S01]  /*5e80*/  SHF.R.U32.HI R24, RZ, 0x18, R4 ;  /* 0x00000018ff187819 */ /* 0x000fe20000011604 */
[----:B------:R-:W-:Y:S01]  /*5e90*/  IMAD.WIDE.U32 R4, R18, -0x2daee0ad, RZ ;  /* 0xd2511f5312047825 */ /* 0x000fe200078e00ff */
[----:B------:R-:W-:Y:S01]  /*5ea0*/  LOP3.LUT R2, R20, 0xff, RZ, 0xc0, !PT ;  /* 0x000000ff14027812 */ /* 0x000fe200078ec0ff */
[----:B------:R-:W-:Y:S01]  /*5eb0*/  HMMA.16816.F32.BF16 R160, R124, R180, R160 ;  /* 0x000000b47ca0723c */ /* 0x000fe200000418a0 */
[----:B------:R-:W-:Y:S01]  /*5ec0*/  LOP3.LUT R25, R17, UR6, R60, 0x96, !PT ;  /* 0x0000000611197c12 */ /* 0x000fe2000f8e963c */
[----:B------:R-:W-:Y:S01]  /*5ed0*/  IMAD.MOV.U32 R205, RZ, RZ, R114 ;  /* 0x000000ffffcd7224 */ /* 0x000fe200078e0072 */
[----:B------:R-:W-:Y:S01]  /*5ee0*/  ISETP.LE.U32.AND P2, PT, R2, UR5, PT ;  /* 0x0000000502007c0c */ /* 0x000fe2000bf43070 */
[----:B------:R-:W-:Y:S01]  /*5ef0*/  IMAD.MOV.U32 R204, RZ, RZ, R113 ;  /* 0x000000ffffcc7224 */ /* 0x000fe200078e0071 */
[----:B------:R-:W-:Y:S01]  /*5f00*/  LOP3.LUT R2, R5, UR9, R16, 0x96, !PT ;  /* 0x0000000905027c12 */ /* 0x000fe2000f8e9610 */
[-C--:B------:R-:W-:Y:S01]  /*5f10*/  HMMA.16816.F32.BF16 R84, R128, R96.reuse, R84 ;  /* 0x000000608054723c */ /* 0x080fe20000041854 */
[----:B------:R-:W-:Y:S01]  /*5f20*/  SHF.R.U32.HI R18, RZ, 0x18, R20 ;  /* 0x00000018ff127819 */ /* 0x000fe20000011614 */
[----:B------:R-:W-:Y:S01]  /*5f30*/  IMAD.MOV.U32 R181, RZ, RZ, R115 ;  /* 0x000000ffffb57224 */ /* 0x000fe200078e0073 */
[----:B------:R-:W-:Y:S01]  /*5f40*/  SHF.R.U32.HI R16, RZ, 0x10, R6 ;  /* 0x00000010ff107819 */ /* 0x000fe20000011606 */
[----:B------:R-:W-:Y:S01]  /*5f50*/  ULDC.64 UR6, c[0x0][0x2a8] ;  /* 0x0000aa0000067ab9 */ /* 0x000fe20000000a00 */
[----:B------:R-:W-:Y:S01]  /*5f60*/  LOP3.LUT R17, R6, 0xff, RZ, 0xc0, !PT ;  /* 0x000000ff06117812 */ /* 0x000fe200078ec0ff */
[----:B------:R-:W-:Y:S01]  /*5f70*/  HMMA.16816.F32.BF16 R88, R124, R96, R88 ;  /* 0x000000607c58723c */ /* 0x000fe20000041858 */
[----:B------:R-:W-:-:S02]  /*5f80*/  LOP3.LUT R45, R4, 0xffff, RZ, 0xc0, !PT ;  /* 0x0000ffff042d7812 */ /* 0x000fc400078ec0ff */
[----:B------:R-:W-:Y:S01]  /*5f90*/  ISETP.LE.U32.AND P1, PT, R18, UR5, PT ;  /* 0x0000000512007c0c */ /* 0x000fe2000bf23070 */
[----:B------:R-:W-:Y:S01]  /*5fa0*/  @!P2 HFMA2.BF16_V2 R47, -RZ.H0_H0, RZ.H0_H0, -R232.H0_H0 ;  /* 0x200000ffff2fa231 */ /* 0x000fe200003409e8 */
[----:B------:R-:W-:Y:S01]  /*5fb0*/  LOP3.LUT R5, R16, 0xff, RZ, 0xc0, !PT ;  /* 0x000000ff10057812 */ /* 0x000fe200078ec0ff */
[----:B------:R-:W-:Y:S01]  /*5fc0*/  HMMA.16816.F32.BF16 R36, R12, R184, RZ ;  /* 0x000000b80c24723c */ /* 0x000fe200000418ff */
[----:B------:R-:W-:Y:S01]  /*5fd0*/  ISETP.LE.U32.AND P0, PT, R17, UR5, PT ;  /* 0x0000000511007c0c */ /* 0x000fe2000bf03070 */
[----:B------:R-:W-:Y:S01]  /*5fe0*/  IMAD.MOV.U32 R96, RZ, RZ, R107 ;  /* 0x000000ffff607224 */ /* 0x000fe200078e006b */
[----:B------:R-:W-:Y:S01]  /*5ff0*/  LOP3.LUT R18, R4, 0xff, RZ, 0xc0, !PT ;  /* 0x000000ff04127812 */ /* 0x000fe200078ec0ff */
[----:B------:R-:W-:Y:S01]  /*6000*/  IMAD.MOV.U32 R97, RZ, RZ, R121 ;  /* 0x000000ffff617224 */ /* 0x000fe200078e0079 */
[--C-:B------:R-:W-:Y:S01]  /*6010*/  SHF.R.U32.HI R44, RZ, 0x10, R4.reuse ;  /* 0x00000010ff2c7819 */ /* 0x100fe20000011604 */
[----:B-1----:R-:W-:Y:S01]  /*6020*/  HMMA.16816.F32.BF16 R52, R128, R64, R52 ;  /* 0x000000408034723c */ /* 0x002fe20000041834 */
[----:B------:R-:W-:-:S02]  /*6030*/  SHF.R.U32.HI R16, RZ, 0x18, R4 ;  /* 0x00000018ff107819 */ /* 0x000fc40000011604 */
[--C-:B------:R-:W-:Y:S01]  /*6040*/  SHF.R.U32.HI R4, RZ, 0x18, R0.reuse ;  /* 0x00000018ff047819 */ /* 0x100fe20000011600 */
[----:B------:R-:W-:Y:S01]  /*6050*/  @!P1 HFMA2.BF16_V2 R62, -RZ.H0_H0, RZ.H0_H0, -R237.H0_H0 ;  /* 0x200000ffff3e9231 */ /* 0x000fe200003409ed */
[----:B------:R-:W-:Y:S01]  /*6060*/  ISETP.LE.U32.AND P6, PT, R5, UR5, PT ;  /* 0x0000000505007c0c */ /* 0x000fe2000bfc3070 */
[----:B------:R-:W-:Y:S01]  /*6070*/  HMMA.16816.F32.BF16 R56, R124, R64, R56 ;  /* 0x000000407c38723c */ /* 0x000fe20000041838 */
[----:B------:R-:W-:Y:S01]  /*6080*/  LOP3.LUT R5, R0, 0xff, RZ, 0xc0, !PT ;  /* 0x000000ff00057812 */ /* 0x000fe200078ec0ff */
[----:B------:R-:W-:Y:S01]  /*6090*/  @!P0 HFMA2.BF16_V2 R63, -RZ.H0_H0, RZ.H0_H0, -R235.H0_H0 ;  /* 0x200000ffff3f8231 */ /* 0x000fe200003409eb */
[----:B------:R-:W-:Y:S02]  /*60a0*/  ISETP.LE.U32.AND P4, PT, R4, UR5, PT ;  /* 0x0000000504007c0c */ /* 0x000fe4000bf83070 */
[----:B------:R-:W-:Y:S01]  /*60b0*/  SHF.R.U32.HI R4, RZ, 0x10, R0 ;  /* 0x00000010ff047819 */ /* 0x000fe20000011600 */
[----:B------:R-:W-:Y:S01]  /*60c0*/  HMMA.16816.F32.BF16 R40, R8, R184, RZ ;  /* 0x000000b80828723c */ /* 0x000fe200000418ff */
[----:B------:R-:W-:Y:S01]  /*60d0*/  ISETP.LE.U32.AND P5, PT, R5, UR5, PT ;  /* 0x0000000505007c0c */ /* 0x000fe2000bfa3070 */
[----:B------:R-:W-:Y:S01]  /*60e0*/  IMAD.MOV.U32 R65, RZ, RZ, R27 ;  /* 0x000000ffff417224 */ /* 0x000fe200078e001b */
[----:B------:R-:W-:Y:S01]  /*60f0*/  LOP3.LUT R5, R4, 0xff, RZ, 0xc0, !PT ;  /* 0x000000ff04057812 */ /* 0x000fe200078ec0ff */
[----:B------:R-:W-:Y:S01]  /*6100*/  IMAD.MOV.U32 R64, RZ, RZ, R123 ;  /* 0x000000ffff407224 */ /* 0x000fe200078e007b */
[----:B------:R-:W-:Y:S01]  /*6110*/  SHF.R.U32.HI R4, RZ, 0x8, R21 ;  /* 0x00000008ff047819 */ /* 0x000fe20000011615 */
[----:B------:R-:W-:Y:S01]  /*6120*/  @!P6 HFMA2.BF16_V2 R69, -RZ.H0_H0, RZ.H0_H0, -R230.H0_H0 ;  /* 0x200000ffff45e231 */ /* 0x000fe200003409e6 */
[----:B------:R-:W-:Y:S01]  /*6130*/  SHF.R.U32.HI R17, RZ, 0x18, R6 ;  /* 0x00000018ff117819 */ /* 0x000fe20000011606 */
[----:B------:R-:W-:Y:S01]  /*6140*/  FADD.FTZ R21, R104, R103 ;  /* 0x0000006768157221 */ /* 0x000fe20000010000 */
[----:B------:R-:W-:Y:S01]  /*6150*/  LOP3.LUT R4, R4, 0xffff, RZ, 0xc0, !PT ;  /* 0x0000ffff04047812 */ /* 0x000fe200078ec0ff */
[----:B------:R-:W-:Y:S01]  /*6160*/  @!P4 HFMA2.BF16_V2 R72, -RZ.H0_H0, RZ.H0_H0, -R227.H0_H0 ;  /* 0x200000ffff48c231 */ /* 0x000fe200003409e3 */
[----:B------:R-:W-:Y:S01]  /*6170*/  ISETP.LE.U32.AND P3, PT, R17, UR5, PT ;  /* 0x0000000511007c0c */ /* 0x000fe2000bf63070 */
[----:B------:R-:W-:Y:S01]  /*6180*/  FADD.FTZ R177, R116, R21 ;  /* 0x0000001574b17221 */ /* 0x000fe20000010000 */
[----:B------:R-:W-:Y:S01]  /*6190*/  @!P0 PRMT R235, R63, 0x5410, RZ ;  /* 0x000054103feb8816 */ /* 0x000fe200000000ff */
[----:B------:R-:W-:Y:S01]  /*61a0*/  @!P5 HFMA2.BF16_V2 R70, -RZ.H0_H0, RZ.H0_H0, -R229.H0_H0 ;  /* 0x200000ffff46d231 */ /* 0x000fe200003409e5 */
[----:B------:R-:W-:Y:S01]  /*61b0*/  ISETP.LE.U32.AND P0, PT, R4, UR5, PT ;  /* 0x0000000504007c0c */ /* 0x000fe2000bf03070 */
[----:B--2---:R-:W-:Y:S01]  /*61c0*/  HMMA.16816.F32.BF16 R36, R128, R48, R36 ;  /* 0x000000308024723c */ /* 0x004fe20000041824 */
[----:B------:R-:W-:Y:S01]  /*61d0*/  LOP3.LUT R4, R23, 0xff, RZ, 0xc0, !PT ;  /* 0x000000ff17047812 */ /* 0x000fe200078ec0ff */
[----:B------:R-:W-:Y:S01]  /*61e0*/  FADD.FTZ R23, R100, R61 ;  /* 0x0000003d64177221 */ /* 0x000fe20000010000 */
[----:B------:R-:W-:-:S02]  /*61f0*/  @!P2 PRMT R232, R47, 0x5410, RZ ;  /* 0x000054102fe8a816 */ /* 0x000fc400000000ff */
[----:B------:R-:W-:Y:S01]  /*6200*/  @!P4 PRMT R227, R72, 0x5410, RZ ;  /* 0x0000541048e3c816 */ /* 0x000fe200000000ff */
[----:B------:R-:W-:Y:S01]  /*6210*/  FADD.FTZ R23, R156, R23 ;  /* 0x000000179c177221 */ /* 0x000fe20000010000 */
[----:B------:R-:W-:Y:S01]  /*6220*/  ISETP.LE.U32.AND P2, PT, R5, UR5, PT ;  /* 0x0000000505007c0c */ /* 0x000fe2000bf43070 */
[----:B------:R-:W-:Y:S01]  /*6230*/  @!P3 HFMA2.BF16_V2 R68, -RZ.H0_H0, RZ.H0_H0, -R231.H0_H0 ;  /* 0x200000ffff44b231 */ /* 0x000fe200003409e7 */
[----:B------:R-:W-:Y:S01]  /*6240*/  ISETP.LE.U32.AND P4, PT, R4, UR5, PT ;  /* 0x0000000504007c0c */ /* 0x000fe2000bf83070 */
[----:B------:R-:W-:Y:S01]  /*6250*/  IMAD.WIDE.U32 R4, R25, -0x326172a9, RZ ;  /* 0xcd9e8d5719047825 */ /* 0x000fe200078e00ff */
[----:B------:R-:W-:-:S03]  /*6260*/  @!P1 PRMT R237, R62, 0x5410, RZ ;  /* 0x000054103eed9816 */ /* 0x000fc600000000ff */
[----:B------:R-:W-:Y:S01]  /*6270*/  @!P0 HFMA2.BF16_V2 R78, -RZ.H0_H0, RZ.H0_H0, -R224.H0_H0 ;  /* 0x200000ffff4e8231 */ /* 0x000fe200003409e0 */
[----:B------:R-:W-:Y:S01]  /*6280*/  LOP3.LUT R46, R6, 0xffff, RZ, 0xc0, !PT ;  /* 0x0000ffff062e7812 */ /* 0x000fe200078ec0ff */
[C---:B------:R-:W-:Y:S01]  /*6290*/  HMMA.16816.F32.BF16 R72, R8.reuse, R32, RZ ;  /* 0x000000200848723c */ /* 0x040fe200000418ff */
[----:B------:R-:W-:Y:S02]  /*62a0*/  ISETP.LE.U32.AND P1, PT, R19, UR5, PT ;  /* 0x0000000513007c0c */ /* 0x000fe4000bf23070 */
[----:B------:R-:W-:Y:S02]  /*62b0*/  LOP3.LUT R6, R4, 0xff, RZ, 0xc0, !PT ;  /* 0x000000ff04067812 */ /* 0x000fe400078ec0ff */
[----:B------:R-:W-:Y:S01]  /*62c0*/  @!P3 PRMT R231, R68, 0x5410, RZ ;  /* 0x0000541044e7b816 */ /* 0x000fe200000000ff */
[----:B------:R-:W-:Y:S01]  /*62d0*/  @!P2 HFMA2.BF16_V2 R76, -RZ.H0_H0, RZ.H0_H0, -R226.H0_H0 ;  /* 0x200000ffff4ca231 */ /* 0x000fe200003409e2 */
[----:B------:R-:W-:Y:S01]  /*62e0*/  @!P6 PRMT R230, R69, 0x5410, RZ ;  /* 0x0000541045e6e816 */ /* 0x000fe200000000ff */
[----:B------:R-:W-:Y:S01]  /*62f0*/  @!P4 HFMA2.BF16_V2 R92, -RZ.H0_H0, RZ.H0_H0, -R222.H0_H0 ;  /* 0x200000ffff5cc231 */ /* 0x000fe200003409de */
[----:B------:R-:W-:Y:S01]  /*6300*/  @!P5 PRMT R229, R70, 0x5410, RZ ;  /* 0x0000541046e5d816 */ /* 0x000fe200000000ff */
[----:B------:R-:W-:Y:S01]  /*6310*/  HMMA.16816.F32.BF16 R60, R8, R206, RZ ;  /* 0x000000ce083c723c */ /* 0x000fe200000418ff */
[----:B------:R-:W-:-:S02]  /*6320*/  @!P0 PRMT R224, R78, 0x5410, RZ ;  /* 0x000054104ee08816 */ /* 0x000fc400000000ff */
[----:B------:R-:W-:Y:S01]  /*6330*/  ISETP.LE.U32.AND P0, PT, R6, UR5, PT ;  /* 0x0000000506007c0c */ /* 0x000fe2000bf03070 */
[----:B------:R-:W-:Y:S01]  /*6340*/  @!P1 HFMA2.BF16_V2 R77, -RZ.H0_H0, RZ.H0_H0, -R225.H0_H0 ;  /* 0x200000ffff4d9231 */ /* 0x000fe200003409e1 */
[----:B------:R-:W-:Y:S01]  /*6350*/  LOP3.LUT R6, R2, 0xff, RZ, 0xc0, !PT ;  /* 0x000000ff02067812 */ /* 0x000fe200078ec0ff */
[----:B------:R-:W-:Y:S01]  /*6360*/  HMMA.16816.F32.BF16 R68, R12, R32, RZ ;  /* 0x000000200c44723c */ /* 0x000fe200000418ff */
[----:B------:R-:W-:Y:S02]  /*6370*/  @!P2 PRMT R226, R76, 0x5410, RZ ;  /* 0x000054104ce2a816 */ /* 0x000fe400000000ff */
[----:B------:R-:W-:Y:S02]  /*6380*/  ISETP.LE.U32.AND P3, PT, R24, UR5, PT ;  /* 0x0000000518007c0c */ /* 0x000fe4000bf63070 */
[----:B------:R-:W-:Y:S01]  /*6390*/  SHF.R.U32.HI R7, RZ, 0x18, R4 ;  /* 0x00000018ff077819 */ /* 0x000fe20000011604 */
[----:B------:R-:W1:Y:S01]  /*63a0*/  LDSM.16.MT88.4 R24, [R194+0xb000] ;  /* 0x00b00000c218783b */ /* 0x000e620000004200 */
[----:B------:R-:W-:Y:S01]  /*63b0*/  ISETP.LE.U32.AND P2, PT, R6, UR5, PT ;  /* 0x0000000506007c0c */ /* 0x000fe2000bf43070 */
[----:B------:R-:W-:Y:S01]  /*63c0*/  HMMA.16816.F32.BF16 R72, R124, R80, R72 ;  /* 0x000000507c48723c */ /* 0x000fe20000041848 */
[----:B------:R-:W-:Y:S01]  /*63d0*/  SHF.R.U32.HI R6, RZ, 0x10, R2 ;  /* 0x00000010ff067819 */ /* 0x000fe20000011602 */
[----:B------:R-:W-:Y:S01]  /*63e0*/  @!P0 HFMA2.BF16_V2 R93, -RZ.H0_H0, RZ.H0_H0, -R217.H0_H0 ;  /* 0x200000ffff5d8231 */ /* 0x000fe200003409d9 */
[----:B------:R-:W-:Y:S01]  /*63f0*/  @!P1 PRMT R225, R77, 0x5410, RZ ;  /* 0x000054104de19816 */ /* 0x000fe200000000ff */
[----:B------:R-:W-:Y:S01]  /*6400*/  FADD.FTZ R32, R106, R105 ;  /* 0x000000696a207221 */ /* 0x000fe20000010000 */
[----:B------:R-:W-:Y:S01]  /*6410*/  ISETP.LE.U32.AND P1, PT, R7, UR5, PT ;  /* 0x0000000507007c0c */ /* 0x000fe2000bf23070 */
[----:B------:R-:W-:Y:S01]  /*6420*/  FADD.FTZ R33, R102, R101 ;  /* 0x0000006566217221 */ /* 0x000fe20000010000 */
[----:B------:R-:W-:Y:S01]  /*6430*/  LOP3.LUT R7, R6, 0xff, RZ, 0xc0, !PT ;  /* 0x000000ff06077812 */ /* 0x000fe200078ec0ff */
[----:B------:R-:W-:Y:S01]  /*6440*/  @!P3 HFMA2.BF16_V2 R79, -RZ.H0_H0, RZ.H0_H0, -R223.H0_H0 ;  /* 0x200000ffff4fb231 */ /* 0x000fe200003409df */
[----:B------:R-:W-:Y:S01]  /*6450*/  @!P0 PRMT R217, R93, 0x5410, RZ ;  /* 0x000054105dd98816 */ /* 0x000fe200000000ff */
[----:B------:R-:W-:Y:S01]  /*6460*/  HMMA.16816.F32.BF16 R100, R12, R28, RZ ;  /* 0x0000001c0c64723c */ /* 0x000fe200000418ff */
[----:B------:R-:W-:Y:S01]  /*6470*/  ISETP.LE.U32.AND P0, PT, R7, UR5, PT ;  /* 0x0000000507007c0c */ /* 0x000fe2000bf03070 */
[----:B------:R-:W-:Y:S01]  /*6480*/  @!P2 HFMA2.BF16_V2 R95, -RZ.H0_H0, RZ.H0_H0, -R213.H0_H0 ;  /* 0x200000ffff5fa231 */ /* 0x000fe200003409d5 */
[----:B------:R-:W-:Y:S01]  /*6490*/  LOP3.LUT R6, R5, UR10, R22, 0x96, !PT ;  /* 0x0000000a05067c12 */ /* 0x000fe2000f8e9616 */
[----:B------:R-:W-:Y:S01]  /*64a0*/  FADD.FTZ R180, R117, R32 ;  /* 0x0000002075b47221 */ /* 0x000fe20000010000 */
[----:B------:R-:W-:Y:S01]  /*64b0*/  LOP3.LUT R22, R4, 0xffff, RZ, 0xc0, !PT ;  /* 0x0000ffff04167812 */ /* 0x000fe200078ec0ff */
[----:B------:R-:W-:Y:S01]  /*64c0*/  HMMA.16816.F32.BF16 R68, R128, R80, R68 ;  /* 0x000000508044723c */ /* 0x000fe20000041844 */
[----:B------:R-:W-:Y:S01]  /*64d0*/  SHF.R.U32.HI R7, RZ, 0x10, R4 ;  /* 0x00000010ff077819 */ /* 0x000fe20000011604 */
[----:B------:R-:W-:Y:S01]  /*64e0*/  @!P1 HFMA2.BF16_V2 R94, -RZ.H0_H0, RZ.H0_H0, -R215.H0_H0 ;  /* 0x200000ffff5e9231 */ /* 0x000fe200003409d7 */
[----:B------:R-:W-:Y:S01]  /*64f0*/  LOP3.LUT R4, R44, 0xff, RZ, 0xc0, !PT ;  /* 0x000000ff2c047812 */ /* 0x000fe200078ec0ff */
[----:B------:R-:W-:Y:S01]  /*6500*/  IMAD.MOV.U32 R32, RZ, RZ, R118 ;  /* 0x000000ffff207224 */ /* 0x000fe200078e0076 */
[----:B------:R-:W-:Y:S01]  /*6510*/  @!P3 PRMT R223, R79, 0x5410, RZ ;  /* 0x000054104fdfb816 */ /* 0x000fe200000000ff */
[----:B------:R-:W-:Y:S01]  /*6520*/  HMMA.16816.F32.BF16 R104, R8, R28, RZ ;  /* 0x0000001c0868723c */ /* 0x000fe200000418ff */
[----:B------:R-:W-:Y:S01]  /*6530*/  IMAD.MOV.U32 R80, RZ, RZ, R112 ;  /* 0x000000ffff507224 */ /* 0x000fe200078e0070 */
[----:B------:R-:W-:Y:S01]  /*6540*/  SHF.R.U32.HI R5, RZ, 0x18, R2 ;  /* 0x00000018ff057819 */ /* 0x000fe20000011602 */
[----:B------:R-:W2:Y:S01]  /*6550*/  LDSM.16.MT88.4 R112, [R195+0xb800] ;  /* 0x00b80000c370783b */ /* 0x000ea20000004200 */
[----:B------:R-:W-:Y:S01]  /*6560*/  ISETP.LE.U32.AND P3, PT, R4, UR5, PT ;  /* 0x0000000504007c0c */ /* 0x000fe2000bf63070 */
[----:B------:R-:W-:Y:S01]  /*6570*/  @!P0 HFMA2.BF16_V2 R108, -RZ.H0_H0, RZ.H0_H0, -R211.H0_H0 ;  /* 0x200000ffff6c8231 */ /* 0x000fe200003409d3 */
[----:B------:R-:W-:Y:S01]  /*6580*/  SHF.R.U32.HI R4, RZ, 0x8, R45 ;  /* 0x00000008ff047819 */ /* 0x000fe2000001162d */
[----:B------:R-:W-:Y:S01]  /*6590*/  IMAD.MOV.U32 R81, RZ, RZ, R122 ;  /* 0x000000ffff517224 */ /* 0x000fe200078e007a */
[----:B------:R-:W-:Y:S01]  /*65a0*/  @!P1 PRMT R215, R94, 0x5410, RZ ;  /* 0x000054105ed79816 */ /* 0x000fe200000000ff */
[----:B------:R-:W-:Y:S01]  /*65b0*/  IMAD.MOV.U32 R29, RZ, RZ, R120 ;  /* 0x000000ffff1d7224 */ /* 0x000fe200078e0078 */
[----:B------:R-:W-:Y:S01]  /*65c0*/  ISETP.LE.U32.AND P1, PT, R5, UR5, PT ;  /* 0x0000000505007c0c */ /* 0x000fe2000bf23070 */
[----:B------:R-:W-:Y:S01]  /*65d0*/  IMAD.MOV.U32 R28, RZ, RZ, R119 ;  /* 0x000000ffff1c7224 */ /* 0x000fe200078e0077 */
[----:B------:R-:W-:Y:S01]  /*65e0*/  LOP3.LUT R4, R4, 0xffff, RZ, 0xc0, !PT ;  /* 0x0000ffff04047812 */ /* 0x000fe200078ec0ff */
[----:B------:R-:W-:Y:S01]  /*65f0*/  FADD.FTZ R21, R157, R33 ;  /* 0x000000219d157221 */ /* 0x000fe20000010000 */
[----:B------:R-:W-:Y:S01]  /*6600*/  @!P0 PRMT R211, R108, 0x5410, RZ ;  /* 0x000054106cd38816 */ /* 0x000fe200000000ff */
[----:B------:R-:W-:Y:S01]  /*6610*/  IMAD.MOV.U32 R33, RZ, RZ, R165 ;  /* 0x000000ffff217224 */ /* 0x000fe200078e00a5 */
[----:B------:R-:W-:Y:S01]  /*6620*/  ISETP.LE.U32.AND P0, PT, R4, UR5, PT ;  /* 0x0000000504007c0c */ /* 0x000fe2000bf03070 */
[----:B-1----:R-:W-:Y:S01]  /*6630*/  HMMA.16816.F32.BF16 R116, R12, R24, RZ ;  /* 0x000000180c74723c */ /* 0x002fe200000418ff */
[----:B------:R-:W-:Y:S01]  /*6640*/  SHF.R.U32.HI R4, RZ, 0x10, R20 ;  /* 0x00000010ff047819 */ /* 0x000fe20000011614 */
[----:B------:R-:W-:Y:S01]  /*6650*/  @!P3 HFMA2.BF16_V2 R243, -RZ.H0_H0, RZ.H0_H0, -R138.H0_H0 ;  /* 0x200000fffff3b231 */ /* 0x000fe2000034098a */
[----:B------:R-:W-:-:S02]  /*6660*/  LOP3.LUT R0, R0, 0xffff, RZ, 0xc0, !PT ;  /* 0x0000ffff00007812 */ /* 0x000fc400078ec0ff */
[----:B------:R-:W-:Y:S01]  /*6670*/  LOP3.LUT R5, R4, 0xff, RZ, 0xc0, !PT ;  /* 0x000000ff04057812 */ /* 0x000fe200078ec0ff */
[----:B------:R-:W-:Y:S01]  /*6680*/  @!P1 HFMA2.BF16_V2 R109, -RZ.H0_H0, RZ.H0_H0, -R209.H0_H0 ;  /* 0x200000ffff6d9231 */ /* 0x000fe200003409d1 */
[----:B------:R-:W-:Y:S01]  /*6690*/  SHF.R.U32.HI R4, RZ, 0x8, R46 ;  /* 0x00000008ff047819 */ /* 0x000fe2000001162e */
[C---:B------:R-:W-:Y:S01]  /*66a0*/  HMMA.16816.F32.BF16 R120, R8.reuse, R24, RZ ;  /* 0x000000180878723c */ /* 0x040fe200000418ff */
[----:B------:R-:W-:Y:S02]  /*66b0*/  ISETP.LE.U32.AND P5, PT, R18, UR5, PT ;  /* 0x0000000512007c0c */ /* 0x000fe4000bfa3070 */
[----:B------:R-:W-:Y:S01]  /*66c0*/  SHF.R.U32.HI R0, RZ, 0x8, R0 ;  /* 0x00000008ff007819 */ /* 0x000fe20000011600 */
[----:B------:R-:W-:Y:S01]  /*66d0*/  @!P0 HFMA2.BF16_V2 R111, -RZ.H0_H0, RZ.H0_H0, -R139.H0_H0 ;  /* 0x200000ffff6f8231 */ /* 0x000fe2000034098b */
[----:B------:R-:W-:Y:S01]  /*66e0*/  ISETP.LE.U32.AND P6, PT, R16, UR5, PT ;  /* 0x0000000510007c0c */ /* 0x000fe2000bfc3070 */
[-C--:B------:R-:W-:Y:S01]  /*66f0*/  HMMA.16816.F32.BF16 R44, R8, R186.reuse, RZ ;  /* 0x000000ba082c723c */ /* 0x080fe200000418ff */
[----:B------:R-:W1:Y:S01]  /*6700*/  LDSM.16.MT88.4 R16, [R194+0xb800] ;  /* 0x00b80000c210783b */ /* 0x000e620000004200 */
[----:B------:R-:W-:Y:S01]  /*6710*/  @!P1 PRMT R209, R109, 0x5410, RZ ;  /* 0x000054106dd19816 */ /* 0x000fe200000000ff */
[----:B------:R-:W-:Y:S01]  /*6720*/  IMAD.MOV.U32 R25, RZ, RZ, R167 ;  /* 0x000000ffff197224 */ /* 0x000fe200078e00a7 */
[----:B------:R-:W-:Y:S01]  /*6730*/  ISETP.LE.U32.AND P1, PT, R5, UR5, PT ;  /* 0x0000000505007c0c */ /* 0x000fe2000bf23070 */
[----:B------:R-:W-:Y:S01]  /*6740*/  IMAD.MOV.U32 R24, RZ, RZ, R166 ;  /* 0x000000ffff187224 */ /* 0x000fe200078e00a6 */
[----:B------:R-:W-:Y:S01]  /*6750*/  HMMA.16816.F32.BF16 R184, R12, R186, RZ ;  /* 0x000000ba0cb8723c */ /* 0x000fe200000418ff */
[----:B------:R-:W-:Y:S01]  /*6760*/  LOP3.LUT R0, R0, 0xffff, RZ, 0xc0, !PT ;  /* 0x0000ffff00007812 */ /* 0x000fe200078ec0ff */
[----:B------:R-:W-:Y:S01]  /*6770*/  @!P5 HFMA2.BF16_V2 R110, -RZ.H0_H0, RZ.H0_H0, -R208.H0_H0 ;  /* 0x200000ffff6ed231 */ /* 0x000fe200003409d0 */
[----:B------:R-:W-:Y:S01]  /*6780*/  LOP3.LUT R2, R2, 0xffff, RZ, 0xc0, !PT ;  /* 0x0000ffff02027812 */ /* 0x000fe200078ec0ff */
[----:B------:R-:W-:Y:S01]  /*6790*/  IMAD.MOV.U32 R5, RZ, RZ, R158 ;  /* 0x000000ffff057224 */ /* 0x000fe200078e009e */
[----:B------:R-:W-:Y:S01]  /*67a0*/  @!P0 PRMT R139, R111, 0x5410, RZ ;  /* 0x000054106f8b8816 */ /* 0x000fe200000000ff */
[----:B--2---:R-:W-:Y:S01]  /*67b0*/  HMMA.16816.F32.BF16 R100, R128, R112, R100 ;  /* 0x000000708064723c */ /* 0x004fe20000041864 */
[----:B------:R-:W-:Y:S01]  /*67c0*/  ISETP.LE.U32.AND P0, PT, R0, UR5, PT ;  /* 0x0000000500007c0c */ /* 0x000fe2000bf03070 */
[----:B------:R-:W-:Y:S01]  /*67d0*/  @!P6 HFMA2.BF16_V2 R244, -RZ.H0_H0, RZ.H0_H0, -R135.H0_H0 ;  /* 0x200000fffff4e231 */ /* 0x000fe20000340987 */
[----:B------:R-:W-:-:S02]  /*67e0*/  SHF.R.U32.HI R0, RZ, 0x8, R2 ;  /* 0x00000008ff007819 */ /* 0x000fc40000011602 */
[----:B------:R-:W-:Y:S01]  /*67f0*/  @!P5 PRMT R208, R110, 0x5410, RZ ;  /* 0x000054106ed0d816 */ /* 0x000fe200000000ff */
[----:B------:R-:W-:Y:S01]  /*6800*/  HMMA.16816.F32.BF16 R104, R124, R112, R104 ;  /* 0x000000707c68723c */ /* 0x000fe20000041868 */
[----:B------:R-:W-:Y:S01]  /*6810*/  LOP3.LUT R0, R0, 0xffff, RZ, 0xc0, !PT ;  /* 0x0000ffff00007812 */ /* 0x000fe200078ec0ff */
[----:B------:R-:W-:Y:S01]  /*6820*/  @!P1 HFMA2.BF16_V2 R245, -RZ.H0_H0, RZ.H0_H0, -R236.H0_H0 ;  /* 0x200000fffff59231 */ /* 0x000fe200003409ec */
[----:B------:R-:W-:Y:S02]  /*6830*/  @!P4 PRMT R222, R92, 0x5410, RZ ;  /* 0x000054105cdec816 */ /* 0x000fe400000000ff */
[----:B------:R-:W-:Y:S01]  /*6840*/  @!P2 PRMT R213, R95, 0x5410, RZ ;  /* 0x000054105fd5a816 */ /* 0x000fe200000000ff */
[----:B------:R-:W-:Y:S01]  /*6850*/  HMMA.16816.F32.BF16 R76, R8, R34, RZ ;  /* 0x00000022084c723c */ /* 0x000fe200000418ff */
[----:B------:R-:W-:Y:S01]  /*6860*/  IMAD.MOV.U32 R113, RZ, RZ, R164 ;  /* 0x000000ffff717224 */ /* 0x000fe200078e00a4 */
[----:B------:R-:W-:Y:S01]  /*6870*/  LOP3.LUT R4, R4, 0xffff, RZ, 0xc0, !PT ;  /* 0x0000ffff04047812 */ /* 0x000fe200078ec0ff */
[----:B------:R-:W-:Y:S01]  /*6880*/  IMAD.MOV.U32 R112, RZ, RZ, R159 ;  /* 0x000000ffff707224 */ /* 0x000fe200078e009f */
[----:B------:R-:W-:-:S02]  /*6890*/  ISETP.LE.U32.AND P5, PT, R0, UR5, PT ;  /* 0x0000000500007c0c */ /* 0x000fc4000bfa3070 */
[C---:B------:R-:W-:Y:S01]  /*68a0*/  HMMA.16816.F32.BF16 R164, R8.reuse, R142, RZ ;  /* 0x0000008e08a4723c */ /* 0x040fe200000418ff */
[----:B------:R-:W-:Y:S02]  /*68b0*/  LOP3.LUT R0, R6, 0xff, RZ, 0xc0, !PT ;  /* 0x000000ff06007812 */ /* 0x000fe400078ec0ff */
[----:B------:R-:W-:Y:S02]  /*68c0*/  LOP3.LUT R20, R20, 0xffff, RZ, 0xc0, !PT ;  /* 0x0000ffff14147812 */ /* 0x000fe400078ec0ff */
[----:B------:R-:W-:Y:S01]  /*68d0*/  ISETP.LE.U32.AND P2, PT, R4, UR5, PT ;  /* 0x0000000504007c0c */ /* 0x000fe2000bf43070 */
[C---:B------:R-:W-:Y:S01]  /*68e0*/  HMMA.16816.F32.BF16 R156, R8.reuse, R178, RZ ;  /* 0x000000b2089c723c */ /* 0x040fe200000418ff */
[----:B------:R-:W-:Y:S01]  /*68f0*/  @!P1 PRMT R236, R245, 0x5410, RZ ;  /* 0x00005410f5ec9816 */ /* 0x000fe200000000ff */
[----:B------:R-:W-:Y:S01]  /*6900*/  IMAD.MOV.U32 R245, RZ, RZ, R25 ;  /* 0x000000fffff57224 */ /* 0x000fe200078e0019 */
[----:B------:R-:W-:Y:S01]  /*6910*/  ISETP.LE.U32.AND P1, PT, R0, UR5, PT ;  /* 0x0000000500007c0c */ /* 0x000fe2000bf23070 */
[----:B------:R-:W-:Y:S01]  /*6920*/  IMAD.MOV.U32 R25, RZ, RZ, R80 ;  /* 0x000000ffff197224 */ /* 0x000fe200078e0050 */
[----:B------:R-:W-:Y:S01]  /*6930*/  @!P3 PRMT R138, R243, 0x5410, RZ ;  /* 0x00005410f38ab816 */ /* 0x000fe200000000ff */
[C---:B------:R-:W-:Y:S01]  /*6940*/  HMMA.16816.F32.BF16 R92, R8.reuse, R174, RZ ;  /* 0x000000ae085c723c */ /* 0x040fe200000418ff */
[----:B------:R-:W-:Y:S01]  /*6950*/  SHF.R.U32.HI R0, RZ, 0x8, R20 ;  /* 0x00000008ff007819 */ /* 0x000fe20000011614 */
[----:B------:R-:W-:Y:S01]  /*6960*/  IMAD.MOV.U32 R243, RZ, RZ, R28 ;  /* 0x000000fffff37224 */ /* 0x000fe200078e001c */
[----:B------:R-:W-:Y:S01]  /*6970*/  LOP3.LUT R2, R7, 0xff, RZ, 0xc0, !PT ;  /* 0x000000ff07027812 */ /* 0x000fe200078ec0ff */
[----:B------:R-:W-:Y:S01]  /*6980*/  IMAD.MOV.U32 R7, RZ, RZ, R64 ;  /* 0x000000ffff077224 */ /* 0x000fe200078e0040 */
[----:B------:R-:W-:Y:S01]  /*6990*/  @!P6 PRMT R135, R244, 0x5410, RZ ;  /* 0x00005410f487e816 */ /* 0x000fe200000000ff */
[----:B------:R-:W-:Y:S01]  /*69a0*/  HMMA.16816.F32.BF16 R108, R8, R30, RZ ;  /* 0x0000001e086c723c */ /* 0x000fe200000418ff */
[----:B------:R-:W-:-:S05]  /*69b0*/  LOP3.LUT R0, R0, 0xffff, RZ, 0xc0, !PT ;  /* 0x0000ffff00007812 */ /* 0x000fca00078ec0ff */
[C---:B------:R-:W-:Y:S06]  /*69c0*/  HMMA.16816.F32.BF16 R40, R124.reuse, R48, R40 ;  /* 0x000000307c28723c */ /* 0x040fec0000041828 */
[----:B------:R-:W-:Y:S01]  /*69d0*/  HMMA.16816.F32.BF16 R44, R124, R50, R44 ;  /* 0x000000327c2c723c */ /* 0x000fe2000004182c */
[----:B------:R-:W-:Y:S01]  /*69e0*/  @!P2 HFMA2.BF16_V2 R248, -RZ.H0_H0, RZ.H0_H0, -R233.H0_H0 ;  /* 0x200000fffff8a231 */ /* 0x000fe200003409e9 */
[----:B------:R-:W-:Y:S01]  /*69f0*/  ISETP.LE.U32.AND P4, PT, R2, UR5, PT ;  /* 0x0000000502007c0c */ /* 0x000fe2000bf83070 */
[----:B------:R-:W-:Y:S02]  /*6a00*/  @!P1 HFMA2.BF16_V2 R249, -RZ.H0_H0, RZ.H0_H0, -R221.H0_H0 ;  /* 0x200000fffff99231 */ /* 0x000fe400003409dd */
[----:B------:R-:W-:Y:S01]  /*6a10*/  IMAD.MOV.U32 R244, RZ, RZ, R32 ;  /* 0x000000fffff47224 */ /* 0x000fe200078e0020 */
[----:B------:R-:W-:Y:S01]  /*6a20*/  ISETP.NE.AND P6, PT, R247, RZ, PT ;  /* 0x000000fff700720c */ /* 0x000fe20003fc5270 */
[----:B------:R-:W-:Y:S06]  /*6a30*/  HMMA.16816.F32.BF16 R8, R8, R26, RZ ;  /* 0x0000001a0808723c */ /* 0x000fec00000418ff */
[----:B------:R-:W-:Y:S01]  /*6a40*/  HMMA.16816.F32.BF16 R48, R128, R50, R184 ;  /* 0x000000328030723c */ /* 0x000fe200000418b8 */
[----:B------:R2:W3:Y:S04]  /*6a50*/  LDL.LU.S16 R184, [R1+0x8] ;  /* 0x0000080001b87983 */ /* 0x0004e80000300600 */
[----:B------:R2:W4:Y:S01]  /*6a60*/  LDL.LU.S16 R185, [R1+0x4] ;  /* 0x0000040001b97983 */ /* 0x0005220000300600 */
[----:B------:R-:W-:Y:S01]  /*6a70*/  ISETP.LE.U32.AND P3, PT, R0, UR5, PT ;  /* 0x0000000500007c0c */ /* 0x000fe2000bf63070 */
[----:B------:R-:W-:Y:S01]  /*6a80*/  HMMA.16816.F32.BF16 R168, R124, R148, R168 ;  /* 0x000000947ca8723c */ /* 0x000fe200000418a8 */
[----:B------:R-:W-:-:S02]  /*6a90*/  SHF.R.U32.HI R0, RZ, 0x10, R6 ;  /* 0x00000010ff007819 */ /* 0x000fc40000011606 */
[----:B------:R-:W-:-:S03]  /*6aa0*/  @!P2 PRMT R233, R248, 0x5410, RZ ;  /* 0x00005410f8e9a816 */ /* 0x000fc600000000ff */
[----:B-1----:R-:W-:Y:S01]  /*6ab0*/  HMMA.16816.F32.BF16 R120, R124, R16, R120 ;  /* 0x000000107c78723c */ /* 0x002fe20000041878 */
[----:B------:R-:W-:Y:S02]  /*6ac0*/  LOP3.LUT R0, R0, 0xff, RZ, 0xc0, !PT ;  /* 0x000000ff00007812 */ /* 0x000fe400078ec0ff */
[----:B------:R-:W-:-:S03]  /*6ad0*/  SHF.R.U32.HI R2, RZ, 0x18, R6 ;  /* 0x00000018ff027819 */ /* 0x000fc60000011606 */
[----:B------:R-:W-:Y:S01]  /*6ae0*/  HMMA.16816.F32.BF16 R164, R124, R150, R164 ;  /* 0x000000967ca4723c */ /* 0x000fe200000418a4 */
[----:B------:R-:W-:-:S05]  /*6af0*/  ISETP.LE.U32.AND P2, PT, R0, UR5, PT ;  /* 0x0000000500007c0c */ /* 0x000fca000bf43070 */
[----:B------:R-:W-:Y:S01]  /*6b00*/  HMMA.16816.F32.BF16 R156, R124, R182, R156 ;  /* 0x000000b67c9c723c */ /* 0x000fe2000004189c */
[----:B------:R-:W-:-:S05]  /*6b10*/  SHF.R.U32.HI R0, RZ, 0x8, R22 ;  /* 0x00000008ff007819 */ /* 0x000fca0000011616 */
[----:B------:R-:W-:Y:S01]  /*6b20*/  HMMA.16816.F32.BF16 R60, R124, R66, R60 ;  /* 0x000000427c3c723c */ /* 0x000fe2000004183c */
[----:B------:R-:W-:-:S05]  /*6b30*/  LOP3.LUT R0, R0, 0xffff, RZ, 0xc0, !PT ;  /* 0x0000ffff00007812 */ /* 0x000fca00078ec0ff */
[----:B------:R-:W-:Y:S01]  /*6b40*/  HMMA.16816.F32.BF16 R76, R124, R82, R76 ;  /* 0x000000527c4c723c */ /* 0x000fe2000004184c */
[----:B------:R-:W-:-:S05]  /*6b50*/  LOP3.LUT R6, R6, 0xffff, RZ, 0xc0, !PT ;  /* 0x0000ffff06067812 */ /* 0x000fca00078ec0ff */
[C---:B------:R-:W-:Y:S06]  /*6b60*/  HMMA.16816.F32.BF16 R92, R124.reuse, R98, R92 ;  /* 0x000000627c5c723c */ /* 0x040fec000004185c */
[----:B------:R-:W-:Y:S01]  /*6b70*/  HMMA.16816.F32.BF16 R108, R124, R114, R108 ;  /* 0x000000727c6c723c */ /* 0x000fe2000004186c */
[----:B------:R-:W-:-:S05]  /*6b80*/  @!P1 PRMT R221, R249, 0x5410, RZ ;  /* 0x00005410f9dd9816 */ /* 0x000fca00000000ff */
[----:B------:R-:W-:Y:S06]  /*6b90*/  HMMA.16816.F32.BF16 R140, R12, R142, RZ ;  /* 0x0000008e0c8c723c */ /* 0x000fec00000418ff */
[----:B------:R-:W-:Y:S01]  /*6ba0*/  HMMA.16816.F32.BF16 R152, R128, R148, R152 ;  /* 0x000000948098723c */ /* 0x000fe20000041898 */
[----:B------:R-:W-:Y:S02]  /*6bb0*/  @!P0 HFMA2.BF16_V2 R247, -RZ.H0_H0, RZ.H0_H0, -R228.H0_H0 ;  /* 0x200000fffff78231 */ /* 0x000fe400003409e4 */
[----:B------:R-:W-:Y:S02]  /*6bc0*/  IMAD.MOV.U32 R186, RZ, RZ, R81 ;  /* 0x000000ffffba7224 */ /* 0x000fe400078e0051 */
[----:B------:R-:W-:Y:S01]  /*6bd0*/  IMAD.MOV.U32 R187, RZ, RZ, R5 ;  /* 0x000000ffffbb7224 */ /* 0x000fe200078e0005 */
[----:B------:R-:W-:Y:S01]  /*6be0*/  HMMA.16816.F32.BF16 R124, R124, R18, R8 ;  /* 0x000000127c7c723c */ /* 0x000fe20000041808 */
[----:B------:R-:W-:-:S05]  /*6bf0*/  ISETP.LE.U32.AND P1, PT, R0, UR5, PT ;  /* 0x0000000500007c0c */ /* 0x000fca000bf23070 */
[----:B------:R-:W-:Y:S01]  /*6c00*/  HMMA.16816.F32.BF16 R8, R12, R206, RZ ;  /* 0x000000ce0c08723c */ /* 0x000fe200000418ff */
[----:B------:R2:W5:Y:S01]  /*6c10*/  LDL.LU.S16 R206, [R1] ;  /* 0x0000000001ce7983 */ /* 0x0005620000300600 */
[----:B------:R-:W-:-:S03]  /*6c20*/  SHF.R.U32.HI R0, RZ, 0x8, R6 ;  /* 0x00000008ff007819 */ /* 0x000fc60000011606 */
[----:B------:R2:W2:Y:S01]  /*6c30*/  LDL.LU.S16 R6, [R1+0xc] ;  /* 0x00000c0001067983 */ /* 0x0004a20000300600 */
[----:B------:R-:W-:Y:S06]  /*6c40*/  HMMA.16816.F32.BF16 R148, R128, R150, R140 ;  /* 0x000000968094723c */ /* 0x000fec000004188c */
[----:B------:R-:W-:Y:S06]  /*6c50*/  HMMA.16816.F32.BF16 R140, R12, R178, RZ ;  /* 0x000000b20c8c723c */ /* 0x000fec00000418ff */
[----:B------:R-:W-:Y:S01]  /*6c60*/  HMMA.16816.F32.BF16 R116, R128, R16, R116 ;  /* 0x000000108074723c */ /* 0x000fe20000041874 */
[----:B------:R-:W-:Y:S01]  /*6c70*/  IMAD.MOV.U32 R178, RZ, RZ, R33 ;  /* 0x000000ffffb27224 */ /* 0x000fe200078e0021 */
[----:B------:R-:W-:Y:S01]  /*6c80*/  @!P0 PRMT R228, R247, 0x5410, RZ ;  /* 0x00005410f7e48816 */ /* 0x000fe200000000ff */
[----:B------:R-:W-:Y:S01]  /*6c90*/  IMAD.MOV.U32 R207, RZ, RZ, R65 ;  /* 0x000000ffffcf7224 */ /* 0x000fe200078e0041 */
[----:B------:R-:W-:Y:S01]  /*6ca0*/  LOP3.LUT R0, R0, 0xffff, RZ, 0xc0, !PT ;  /* 0x0000ffff00007812 */ /* 0x000fe200078ec0ff */
[----:B------:R-:W-:Y:S01]  /*6cb0*/  IMAD.MOV.U32 R179, RZ, RZ, R24 ;  /* 0x000000ffffb37224 */ /* 0x000fe200078e0018 */
[----:B------:R-:W-:Y:S01]  /*6cc0*/  HMMA.16816.F32.BF16 R32, R12, R34, RZ ;  /* 0x000000220c20723c */ /* 0x000fe200000418ff */
[----:B------:R-:W-:Y:S01]  /*6cd0*/  ISETP.LE.U32.AND P0, PT, R2, UR5, PT ;  /* 0x0000000502007c0c */ /* 0x000fe2000bf03070 */
[----:B------:R-:W-:-:S02]  /*6ce0*/  IMAD.MOV.U32 R16, RZ, RZ, R29 ;  /* 0x000000ffff107224 */ /* 0x000fc400078e001d */
[----:B------:R-:W-:Y:S02]  /*6cf0*/  IMAD.MOV.U32 R17, RZ, RZ, R96 ;  /* 0x000000ffff117224 */ /* 0x000fe400078e0060 */
[----:B------:R-:W-:Y:S01]  /*6d00*/  HMMA.16816.F32.BF16 R64, R128, R66, R8 ;  /* 0x000000428040723c */ /* 0x000fe20000041808 */
[----:B------:R-:W-:-:S05]  /*6d10*/  IMAD.MOV.U32 R24, RZ, RZ, R97 ;  /* 0x000000ffff187224 */ /* 0x000fca00078e0061 */
[----:B------:R-:W-:Y:S02]  /*6d20*/  HMMA.16816.F32.BF16 R140, R128, R182, R140 ;  /* 0x000000b6808c723c */ /* 0x000fe4000004188c */
[----:B------:R-:W-:Y:S02]  /*6d30*/  @!P0 HFMA2.BF16_V2 R250, -RZ.H0_H0, RZ.H0_H0, -R219.H0_H0 ;  /* 0x200000fffffa8231 */ /* 0x000fe400003409db */
[----:B------:R-:W-:Y:S02]  /*6d40*/  IMAD.MOV.U32 R11, RZ, RZ, R172 ;  /* 0x000000ffff0b7224 */ /* 0x000fe400078e00ac */
[----:B------:R-:W-:Y:S01]  /*6d50*/  HMMA.16816.F32.BF16 R28, R12, R30, RZ ;  /* 0x0000001e0c1c723c */ /* 0x000fe200000418ff */
[----:B------:R-:W-:Y:S01]  /*6d60*/  @!P0 PRMT R219, R250, 0x5410, RZ ;  /* 0x00005410fadb8816 */ /* 0x000fe200000000ff */
[----:B------:R-:W-:-:S04]  /*6d70*/  IMAD.MOV.U32 R182, RZ, RZ, R112 ;  /* 0x000000ffffb67224 */ /* 0x000fc800078e0070 */
[----:B------:R-:W-:Y:S01]  /*6d80*/  HMMA.16816.F32.BF16 R80, R128, R82, R32 ;  /* 0x000000528050723c */ /* 0x000fe20000041820 */
[----:B------:R-:W-:Y:S01]  /*6d90*/  LEA R4, P0, R176, UR6, 0x1 ;  /* 0x00000006b0047c11 */ /* 0x000fe2000f8008ff */
[----:B------:R-:W-:-:S05]  /*6da0*/  IMAD.MOV.U32 R183, RZ, RZ, R113 ;  /* 0x000000ffffb77224 */ /* 0x000fca00078e0071 */
[----:B------:R-:W-:Y:S02]  /*6db0*/  IMAD.MOV.U32 R35, RZ, RZ, R173 ;  /* 0x000000ffff237224 */ /* 0x000fe400078e00ad */
[C---:B------:R-:W-:Y:S06]  /*6dc0*/  HMMA.16816.F32.BF16 R172, R12.reuse, R174, RZ ;  /* 0x000000ae0cac723c */ /* 0x040fec00000418ff */
[----:B------:R-:W-:Y:S01]  /*6dd0*/  HMMA.16816.F32.BF16 R12, R12, R26, RZ ;  /* 0x0000001a0c0c723c */ /* 0x000fe200000418ff */
[----:B------:R-:W-:Y:S02]  /*6de0*/  LEA.HI.X R5, R176, UR7, R242, 0x1, P0 ;  /* 0x00000007b0057c11 */ /* 0x000fe400080f0cf2 */
[----:B------:R-:W-:-:S03]  /*6df0*/  ISETP.LE.U32.AND P0, PT, R0, UR5, PT ;  /* 0x0000000500007c0c */ /* 0x000fc6000bf03070 */
[----:B------:R-:W-:Y:S01]  /*6e00*/  HMMA.16816.F32.BF16 R112, R128, R114, R28 ;  /* 0x000000728070723c */ /* 0x000fe2000004181c */
[----:B------:R-:W-:Y:S01]  /*6e10*/  FADD.FTZ R0, R11, R177 ;  /* 0x000000b10b007221 */ /* 0x000fe20000010000 */
[----:B------:R-:W-:Y:S02]  /*6e20*/  @!P1 HFMA2.BF16_V2 R252, -RZ.H0_H0, RZ.H0_H0, -R216.H0_H0 ;  /* 0x200000fffffc9231 */ /* 0x000fe400003409d8 */
[----:B------:R-:W-:-:S08]  /*6e30*/  @!P4 HFMA2.BF16_V2 R251, -RZ.H0_H0, RZ.H0_H0, -R214.H0_H0 ;  /* 0x200000fffffbc231 */ /* 0x000fd000003409d6 */
[C---:B------:R-:W-:Y:S06]  /*6e40*/  HMMA.16816.F32.BF16 R96, R128.reuse, R98, R172 ;  /* 0x000000628060723c */ /* 0x040fec00000418ac */
[----:B------:R-:W-:Y:S01]  /*6e50*/  HMMA.16816.F32.BF16 R128, R128, R18, R12 ;  /* 0x000000128080723c */ /* 0x000fe2000004180c */
[----:B------:R-:W-:Y:S01]  /*6e60*/  STG.E.U16 desc[UR20][R4.64], R232 ;  /* 0x000000e804007986 */ /* 0x000fe2000c101514 */
[----:B------:R-:W-:Y:S02]  /*6e70*/  @!P1 PRMT R216, R252, 0x5410, RZ ;  /* 0x00005410fcd89816 */ /* 0x000fe400000000ff */
[----:B------:R-:W-:Y:S01]  /*6e80*/  @!P4 PRMT R214, R251, 0x5410, RZ ;  /* 0x00005410fbd6c816 */ /* 0x000fe200000000ff */
[----:B------:R-:W-:-:S02]  /*6e90*/  FADD.FTZ R2, R35, R180 ;  /* 0x000000b423027221 */ /* 0x000fc40000010000 */
[----:B------:R-:W-:Y:S01]  /*6ea0*/  FADD.FTZ R12, R207, R21 ;  /* 0x00000015cf0c7221 */ /* 0x000fe20000010000 */
[----:B------:R-:W-:Y:S01]  /*6eb0*/  FADD.FTZ R0, R187, R0 ;  /* 0x00000000bb007221 */ /* 0x000fe20000010000 */
[----:B------:R-:W-:-:S03]  /*6ec0*/  FADD.FTZ R2, R186, R2 ;  /* 0x00000002ba027221 */ /* 0x000fc60000010000 */
[----:B------:R-:W-:Y:S01]  /*6ed0*/  FADD.FTZ R0, R179, R0 ;  /* 0x00000000b3007221 */ /* 0x000fe20000010000 */
[----:B------:R-:W-:-:S03]  /*6ee0*/  FADD.FTZ R2, R178, R2 ;  /* 0x00000002b2027221 */ /* 0x000fc60000010000 */
[----:B------:R-:W-:Y:S01]  /*6ef0*/  FADD.FTZ R0, R16, R0 ;  /* 0x0000000010007221 */ /* 0x000fe20000010000 */
[----:B------:R-:W-:Y:S01]  /*6f00*/  FADD.FTZ R2, R243, R2 ;  /* 0x00000002f3027221 */ /* 0x000fe20000010000 */
[----:B----4-:R-:W-:-:S05]  /*6f10*/  @!P2 HFMA2.BF16_V2 R185, -RZ.H0_H0, RZ.H0_H0, -R218.H0_H0 ;  /* 0x200000ffffb9a231 */ /* 0x010fca00003409da */
[----:B------:R-:W-:Y:S02]  /*6f20*/  PRMT R8, R185, 0x7610, R8 ;  /* 0x00007610b9087816 */ /* 0x000fe40000000008 */
[----:B------:R-:W1:Y:S01]  /*6f30*/  LDC R185, c[0x0][0x2d8] ;  /* 0x0000b600ffb97b82 */ /* 0x000e620000000800 */
[----:B---3--:R-:W-:Y:S01]  /*6f40*/  @!P3 HFMA2.BF16_V2 R184, -RZ.H0_H0, RZ.H0_H0, -R234.H0_H0 ;  /* 0x200000ffffb8b231 */ /* 0x008fe200003409ea */
[----:B------:R-:W-:-:S04]  /*6f50*/  @!P2 PRMT R218, R8, 0x5410, RZ ;  /* 0x0000541008daa816 */ /* 0x000fc800000000ff */
[----:B------:R-:W-:-:S04]  /*6f60*/  PRMT R9, R184, 0x7610, R9 ;  /* 0x00007610b8097816 */ /* 0x000fc80000000009 */
[----:B------:R-:W-:-:S05]  /*6f70*/  @!P3 PRMT R234, R9, 0x5410, RZ ;  /* 0x0000541009eab816 */ /* 0x000fca00000000ff */
[----:B------:R-:W-:Y:S01]  /*6f80*/  STG.E.U16 desc[UR20][R4.64+0x2], R234 ;  /* 0x000002ea04007986 */ /* 0x000fe2000c101514 */
[----:B-1----:R-:W-:-:S04]  /*6f90*/  IMAD.SHL.U32 R8, R185, 0x40, RZ ;  /* 0x00000040b9087824 */ /* 0x002fc800078e00ff */
[----:B------:R-:W-:-:S04]  /*6fa0*/  IMAD.WIDE R8, R8, 0x2, R4 ;  /* 0x0000000208087825 */ /* 0x000fc800078e0204 */
[----:B-----5:R-:W-:Y:S02]  /*6fb0*/  @!P5 HFMA2.BF16_V2 R206, -RZ.H0_H0, RZ.H0_H0, -R212.H0_H0 ;  /* 0x200000ffffced231 */ /* 0x020fe400003409d4 */
[----:B--2---:R-:W-:-:S03]  /*6fc0*/  @!P0 HFMA2.BF16_V2 R6, -RZ.H0_H0, RZ.H0_H0, -R220.H0_H0 ;  /* 0x200000ffff068231 */ /* 0x004fc600003409dc */
[----:B------:R-:W-:-:S04]  /*6fd0*/  PRMT R10, R206, 0x7610, R10 ;  /* 0x00007610ce0a7816 */ /* 0x000fc8000000000a */
[----:B------:R-:W-:Y:S01]  /*6fe0*/  @!P5 PRMT R212, R10, 0x5410, RZ ;  /* 0x000054100ad4d816 */ /* 0x000fe200000000ff */
[C---:B------:R-:W-:Y:S01]  /*6ff0*/  IMAD.SHL.U32 R10, R185.reuse, 0x8, RZ ;  /* 0x00000008b90a7824 */ /* 0x040fe200078e00ff */
[----:B------:R-:W-:Y:S01]  /*7000*/  PRMT R13, R6, 0x7610, R13 ;  /* 0x00007610060d7816 */ /* 0x000fe2000000000d */
[----:B------:R-:W-:Y:S02]  /*7010*/  IMAD R6, R185, 0x48, RZ ;  /* 0x00000048b9067824 */ /* 0x000fe400078e02ff */
[----:B------:R-:W-:Y:S01]  /*7020*/  IMAD.WIDE R10, R10, 0x2, R4 ;  /* 0x000000020a0a7825 */ /* 0x000fe200078e0204 */
[----:B------:R-:W-:-:S03]  /*7030*/  @!P0 PRMT R220, R13, 0x5410, RZ ;  /* 0x000054100ddc8816 */ /* 0x000fc600000000ff */
[----:B------:R-:W-:Y:S02]  /*7040*/  IMAD.MOV.U32 R185, RZ, RZ, R7 ;  /* 0x000000ffffb97224 */ /* 0x000fe400078e0007 */
[----:B------:R-:W-:Y:S01]  /*7050*/  IMAD.WIDE R6, R6, 0x2, R4 ;  /* 0x0000000206067825 */ /* 0x000fe200078e0204 */
        /* <DEDUP_REMOVED lines=15> */
[----:B------:R1:W-:Y:S04]  /*7150*/  STG.E.U16 desc[UR20][R4.64+0x22], R228 ;  /* 0x000022e404007986 */ /* 0x0003e8000c101514 */
[----:B------:R-:W-:Y:S04]  /*7160*/  STG.E.U16 desc[UR20][R10.64+0x20], R226 ;  /* 0x000020e20a007986 */ /* 0x000fe8000c101514 */
[----:B------:R2:W-:Y:S04]  /*7170*/  STG.E.U16 desc[UR20][R10.64+0x22], R227 ;  /* 0x000022e30a007986 */ /* 0x0005e8000c101514 */
        /* <DEDUP_REMOVED lines=11> */
[----:B------:R3:W-:Y:S01]  /*7230*/  STG.E.U16 desc[UR20][R6.64+0x32], R135 ;  /* 0x0000328706007986 */ /* 0x0007e2000c101514 */
[----:B-1----:R-:W-:Y:S01]  /*7240*/  FADD.FTZ R228, R204, R0 ;  /* 0x00000000cce47221 */ /* 0x002fe20000010000 */
[----:B--2---:R-:W-:Y:S01]  /*7250*/  FADD.FTZ R227, R25, R2 ;  /* 0x0000000219e37221 */ /* 0x004fe20000010000 */
[----:B---3--:R-:W-:Y:S01]  /*7260*/  FADD.FTZ R6, R185, R23 ;  /* 0x00000017b9067221 */ /* 0x008fe20000010000 */
        /* <DEDUP_REMOVED lines=8> */
[----:B------:R-:W-:Y:S06]  /*72f0*/  @!P6 BRA `(.L_x_2136) ;  /* 0x0000004800e0e947 */ /* 0x000fec0003800000 */
[----:B------:R-:W2:Y:S01]  /*7300*/  LDL.LU R181, [R1+0x10] ;  /* 0x0000100001b57983 */ /* 0x000ea20000300800 */
[----:B------:R-:W-:Y:S01]  /*7310*/  ULDC UR4, c[0x0][0x2d0] ;  /* 0x0000b40000047ab9 */ /* 0x000fe20000000800 */
[----:B------:R-:W1:Y:S01]  /*7320*/  S2R R25, SR_TID.X ;  /* 0x0000000000197919 */ /* 0x000e620000002100 */
[----:B------:R-:W-:Y:S01]  /*7330*/  IMAD.MOV.U32 R135, RZ, RZ, R3 ;  /* 0x000000ffff877224 */ /* 0x000fe200078e0003 */
[----:B------:R-:W3:Y:S01]  /*7340*/  LDC.64 R232, c[0x0][0x250] ;  /* 0x00009400ffe87b82 */ /* 0x000ee20000000a00 */
[----:B------:R-:W-:Y:S01]  /*7350*/  VIADD R0, R246, 0xfffffffe ;  /* 0xfffffffef6007836 */ /* 0x000fe20000000000 */
[----:B------:R-:W4:Y:S01]  /*7360*/  LDL.LU R24, [R1+0x14] ;  /* 0x0000140001187983 */ /* 0x000f220000300800 */
[----:B------:R-:W-:Y:S01]  /*7370*/  IMAD.MOV.U32 R137, RZ, RZ, R133 ;  /* 0x000000ffff897224 */ /* 0x000fe200078e0085 */
[----:B------:R-:W-:Y:S01]  /*7380*/  ULDC UR19, c[0x0][0x2d0] ;  /* 0x0000b40000137ab9 */ /* 0x000fe20000000800 */
[----:B------:R-:W-:Y:S01]  /*7390*/  ULDC.64 UR6, c[0x0][0x248] ;  /* 0x0000920000067ab9 */ /* 0x000fe20000000a00 */
[----:B------:R-:W5:Y:S01]  /*73a0*/  LDL.LU R13, [R1+0x40] ;  /* 0x00004000010d7983 */ /* 0x000f620000300800 */
[----:B------:R-:W-:Y:S01]  /*73b0*/  ISETP.GE.AND P0, PT, R136, UR4, PT ;  /* 0x0000000488007c0c */ /* 0x000fe2000bf06270 */
[----:B------:R-:W-:Y:S01]  /*73c0*/  ULDC UR4, c[0x0][0x2ec] ;  /* 0x0000bb0000047ab9 */ /* 0x000fe20000000800 */
[----:B------:R-:W-:-:S02]  /*73d0*/  R2UR UR22, R0 ;  /* 0x00000000001672ca */ /* 0x000fc400000e0000 */
[----:B------:R-:W-:Y:S02]  /*73e0*/  MOV R0, R134 ;  /* 0x0000008600007202 */ /* 0x000fe40000000f00 */
[----:B------:R-:W-:-:S07]  /*73f0*/  MOV R136, R132 ;  /* 0x0000008400887202 */ /* 0x000fce0000000f00 */
[----:B------:R-:W3:Y:S08]  /*7400*/  @!P0 LDC.64 R6, c[0x0][0x220] ;  /* 0x00008800ff068b82 */ /* 0x000ef00000000a00 */
[----:B------:R-:W3:Y:S01]  /*7410*/  @!P0 LDC.64 R8, c[0x0][0x220] ;  /* 0x00008800ff088b82 */ /* 0x000ee20000000a00 */
[----:B-1----:R-:W-:Y:S01]  /*7420*/  LOP3.LUT R25, R25, 0x3, RZ, 0xc0, !PT ;  /* 0x0000000319197812 */ /* 0x002fe200078ec0ff */
[----:B--2---:R-:W-:-:S04]  /*7430*/  IMAD.WIDE.U32 R230, R181, -0x2daee0ad, RZ ;  /* 0xd2511f53b5e67825 */ /* 0x004fc800078e00ff */
[----:B----4-:R-:W-:Y:S01]  /*7440*/  IMAD R2, R25, -0x2, R24 ;  /* 0xfffffffe19027824 */ /* 0x010fe200078e0218 */
[----:B-----5:R-:W-:-:S04]  /*7450*/  LOP3.LUT R13, R13, 0xfffffffd, RZ, 0xc0, !PT ;  /* 0xfffffffd0d0d7812 */ /* 0x020fc800078ec0ff */
[----:B------:R-:W-:Y:S02]  /*7460*/  IADD3 R2, R238, R2, -R240 ;  /* 0x00000002ee027210 */ /* 0x000fe40007ffe8f0 */
[----:B------:R-:W-:-:S03]  /*7470*/  @P0 LOP3.LUT R13, R13, 0x2, RZ, 0xfc, !PT ;  /* 0x000000020d0d0812 */ /* 0x000fc600078efcff */
[----:B------:R1:W-:Y:S04]  /*7480*/  STL [R1+0x70], R2 ;  /* 0x0000700201007387 */ /* 0x0003e80000100800 */
[----:B------:R-:W-:Y:S04]  /*7490*/  STL [R1+0x40], R13 ;  /* 0x0000400d01007387 */ /* 0x000fe80000100800 */
[----:B---3--:R2:W-:Y:S04]  /*74a0*/  @!P0 STL.64 [R1+0x60], R6 ;  /* 0x0000600601008387 */ /* 0x0085e80000100a00 */
[----:B------:R3:W-:Y:S01]  /*74b0*/  @!P0 STL.64 [R1+0x68], R8 ;  /* 0x0000680801008387 */ /* 0x0007e20000100a00 */
[----:B------:R-:W-:-:S04]  /*74c0*/  IADD3 R234, P0, R4, -0x40, RZ ;  /* 0xffffffc004ea7810 */ /* 0x000fc80007f1e0ff */
[----:B------:R-:W-:Y:S01]  /*74d0*/  IADD3.X R229, R5, -0x1, RZ, P0, !PT ;  /* 0xffffffff05e57810 */ /* 0x000fe200007fe4ff */
[----:B-1----:R-:W-:-:S04]  /*74e0*/  VIADD R2, R241, 0x4 ;  /* 0x00000004f1027836 */ /* 0x002fc80000000000 */
[----:B--2---:R-:W-:-:S04]  /*74f0*/  IMAD.WIDE.U32 R6, R2, -0x326172a9, RZ ;  /* 0xcd9e8d5702067825 */ /* 0x004fc800078e00ff */
[----:B---3--:R-:W-:Y:S01]  /*7500*/  IMAD.WIDE.U32 R8, R241, -0x326172a9, RZ ;  /* 0xcd9e8d57f1087825 */ /* 0x008fe200078e00ff */
[----:B------:R-:W-:-:S04]  /*7510*/  LOP3.LUT R2, R7, R239, RZ, 0x3c, !PT ;  /* 0x000000ef07027212 */ /* 0x000fc800078e3cff */
[----:B------:R-:W-:Y:S01]  /*7520*/  LOP3.LUT R3, R9, R239, RZ, 0x3c, !PT ;  /* 0x000000ef09037212 */ /* 0x000fe200078e3cff */
[----:B------:R1:W-:Y:S04]  /*7530*/  STL.64 [R1+0x58], R8 ;  /* 0x0000580801007387 */ /* 0x0003e80000100a00 */
[----:B------:R-:W-:Y:S01]  /*7540*/  IMAD.WIDE.U32 R4, R3, -0x2daee0ad, RZ ;  /* 0xd2511f5303047825 */ /* 0x000fe200078e00ff */
[----:B------:R1:W-:Y:S03]  /*7550*/  STL.64 [R1+0x50], R6 ;  /* 0x0000500601007387 */ /* 0x0003e60000100a00 */
[----:B------:R-:W-:Y:S01]  /*7560*/  IMAD.WIDE.U32 R2, R2, -0x2daee0ad, RZ ;  /* 0xd2511f5302027825 */ /* 0x000fe200078e00ff */
[----:B------:R1:W-:Y:S04]  /*7570*/  STL.64 [R1+0x38], R4 ;  /* 0x0000380401007387 */ /* 0x0003e80000100a00 */
[----:B------:R1:W-:Y:S01]  /*7580*/  STL.64 [R1+0x48], R2 ;  /* 0x0000480201007387 */ /* 0x0003e20000100a00 */
[----:B------:R-:W-:Y:S05]  /*7590*/  BRA `(.L_x_2137) ;  /* 0x0000000000d07947 */ /* 0x000fea0003800000 */
.L_x_2139:
[----:B------:R-:W2:Y:S01]  /*75a0*/  LDL.64 R206, [R1+0x90] ;  /* 0x0000900001ce7983 */ /* 0x000ea20000100a00 */
[----:B------:R-:W1:Y:S01]  /*75b0*/  @!P0 LDC.64 R172, c[0x0][0x218] ;  /* 0x00008600ffac8b82 */ /* 0x000e620000000a00 */
[----:B------:R-:W-:Y:S01]  /*75c0*/  LOP3.LUT P6, RZ, R208, 0x2, RZ, 0xc0, !PT ;  /* 0x00000002d0ff7812 */ /* 0x000fe200078cc0ff */
[----:B------:R-:W-:Y:S01]  /*75d0*/  UIADD3 UR10, UR22, -0x1, URZ ;  /* 0xffffffff160a7890 */ /* 0x000fe2000fffe03f */
[----:B------:R-:W3:Y:S03]  /*75e0*/  LDL.64 R186, [R1+0x78] ;  /* 0x0000780001ba7983 */ /* 0x000ee60000100a00 */
[----:B------:R-:W-:Y:S01]  /*75f0*/  UIMAD.WIDE.U32 UR12, UR10, UR6, URZ ;  /* 0x000000060a0c72a5 */ /* 0x000fe2000f8e003f */
[----:B------:R-:W4:Y:S01]  /*7600*/  LDL R185, [R1+0x74] ;  /* 0x0000740001b97983 */ /* 0x000f220000100800 */
[----:B------:R-:W5:Y:S01]  /*7610*/  @!P0 LDC.64 R138, c[0x0][0x218] ;  /* 0x00008600ff8a8b82 */ /* 0x000f620000000a00 */
[----:B------:R-:W-:Y:S02]  /*7620*/  USHF.R.S32.HI UR9, URZ, 0x1f, UR10 ;  /* 0x0000001f3f097899 */ /* 0x000fe4000801140a */
[----:B------:R-:W5:Y:S01]  /*7630*/  LDL R184, [R1+0x80] ;  /* 0x0000800001b87983 */ /* 0x000f620000100800 */
[----:B------:R-:W-:Y:S01]  /*7640*/  IMAD.U32 R2, RZ, RZ, UR12 ;  /* 0x0000000cff027e24 */ /* 0x000fe2000f8e00ff */
[----:B------:R-:W-:Y:S01]  /*7650*/  UIMAD UR9, UR9, UR6, URZ ;  /* 0x00000006090972a4 */ /* 0x000fe2000f8e023f */
[----:B------:R-:W-:Y:S01]  /*7660*/  IMAD.U32 R132, RZ, RZ, UR13 ;  /* 0x0000000dff847e24 */ /* 0x000fe2000f8e00ff */
[----:B------:R1:W-:Y:S01]  /*7670*/  @P6 STS.128 [R210+0x8000], RZ ;  /* 0x008000ffd2006388 */ /* 0x0003e20000000c00 */
[----:B------:R-:W1:Y:S01]  /*7680*/  @!P6 LDC.64 R176, c[0x0][0x218] ;  /* 0x00008600ffb0eb82 */ /* 0x000e620000000a00 */
[----:B------:R-:W-:Y:S01]  /*7690*/  UIMAD UR9, UR10, UR7, UR9 ;  /* 0x000000070a0972a4 */ /* 0x000fe2000f8e0209 */
[----:B------:R-:W-:Y:S05]  /*76a0*/  IMAD.U32 R133, RZ, RZ, UR12 ;  /* 0x0000000cff857e24 */ /* 0x000fea000f8e00ff */
[----:B------:R-:W-:Y:S01]  /*76b0*/  VIADD R132, R132, UR9 ;  /* 0x0000000984847c36 */ /* 0x000fe20008000000 */
[----:B------:R-:W4:Y:S01]  /*76c0*/  @!P6 LDC.64 R174, c[0x0][0x218] ;  /* 0x00008600ffaeeb82 */ /* 0x000f220000000a00 */
[----:B--2---:R-:W-:Y:S04]  /*76d0*/  LEA R2, P1, R2, R206, 0x5 ;  /* 0x000000ce02027211 */ /* 0x004fe800078228ff */
[C---:B-1----:R-:W-:Y:S02]  /*76e0*/  @!P6 LEA R176, P5, R2.reuse, R176, 0x1 ;  /* 0x000000b002b0e211 */ /* 0x042fe400078a08ff */
[----:B---3--:R-:W-:Y:S02]  /*76f0*/  LEA.HI.X R132, R133, R187, R132, 0x5, P1 ;  /* 0x000000bb85847211 */ /* 0x008fe400008f2c84 */
[C---:B------:R-:W-:Y:S02]  /*7700*/  @!P0 LEA R172, P2, R2.reuse, R172, 0x1 ;  /* 0x000000ac02ac8211 */ /* 0x040fe400078408ff */
        /* <DEDUP_REMOVED lines=9> */
[----:B-----5:R-:W-:Y:S01]  /*77a0*/  IMAD.X R133, R184, 0x1, R132, P4 ;  /* 0x00000001b8857824 */ /* 0x020fe200020e0684 */
        /* <DEDUP_REMOVED lines=19> */
.L_x_2137:
[----:B-1----:R-:W2:Y:S01]  /*78e0*/  LDL R2, [R1+0x44] ;  /* 0x0000440001027983 */ /* 0x002ea20000100800 */
[----:B------:R-:W-:Y:S01]  /*78f0*/  USHF.R.S32.HI UR8, URZ, 0x1f, UR22 ;  /* 0x0000001f3f087899 */ /* 0x000fe20008011416 */
[----:B------:R-:W-:Y:S04]  /*7900*/  DEPBAR.LE SB0, 0x0 ;  /* 0x000080000000791a */ /* 0x000fe80000000000 */
[----:B------:R-:W3:Y:S01]  /*7910*/  LDL R208, [R1+0x40] ;  /* 0x0000400001d07983 */ /* 0x000ee20000100800 */
[----:B------:R-:W-:Y:S01]  /*7920*/  IMAD.WIDE.U32 R4, R232, UR22, RZ ;  /* 0x00000016e8047c25 */ /* 0x000fe2000f8e00ff */
[----:B------:R-:W-:Y:S03]  /*7930*/  UISETP.GE.AND UP0, UPT, UR22, 0x1, UPT ;  /* 0x000000011600788c */ /* 0x000fe6000bf06270 */
[----:B------:R-:W4:Y:S01]  /*7940*/  LDL.64 R16, [R1+0x88] ;  /* 0x0000880001107983 */ /* 0x000f220000100a00 */
[----:B------:R-:W-:Y:S04]  /*7950*/  IMAD.U32 R132, RZ, RZ, UR22 ;  /* 0x00000016ff847e24 */ /* 0x000fe8000f8e00ff */
[----:B------:R-:W5:Y:S05]  /*7960*/  LDL R12, [R1+0x84] ;  /* 0x00008400010c7983 */ /* 0x000f6a0000100800 */
[----:B------:R-:W5:Y:S05]  /*7970*/  LDL R11, [R1+0x68] ;  /* 0x00006800010b7983 */ /* 0x000f6a0000100800 */
[----:B------:R-:W5:Y:S05]  /*7980*/  LDL R15, [R1+0x6c] ;  /* 0x00006c00010f7983 */ /* 0x000f6a0000100800 */
[----:B------:R-:W5:Y:S05]  /*7990*/  LDL R10, [R1+0x60] ;  /* 0x00006000010a7983 */ /* 0x000f6a0000100800 */
[----:B------:R-:W5:Y:S01]  /*79a0*/  LDL R14, [R1+0x64] ;  /* 0x00006400010e7983 */ /* 0x000f620000100800 */
[----:B------:R-:W-:Y:S01]  /*79b0*/  BAR.SYNC.DEFER_BLOCKING 0x0 ;  /* 0x0000000000007b1d */ /* 0x000fe20000010000 */
[----:B--2---:R-:W-:Y:S01]  /*79c0*/  ISETP.GE.AND P0, PT, R2, UR19, PT ;  /* 0x0000001302007c0c */ /* 0x004fe2000bf06270 */
[----:B------:R-:W-:Y:S01]  /*79d0*/  IMAD R2, R232, UR8, RZ ;  /* 0x00000008e8027c24 */ /* 0x000fe2000f8e02ff */
[----:B------:R-:W-:Y:S03]  /*79e0*/  ULOP3.LUT UR8, UR22, UR25, URZ, 0x3c, !UPT ;  /* 0x0000001916087292 */ /* 0x000fe6000f8e3c3f */
[----:B------:R-:W-:Y:S01]  /*79f0*/  IMAD R3, R233, UR22, R2 ;  /* 0x00000016e9037c24 */ /* 0x000fe2000f8e0202 */
[----:B---3--:R-:W-:Y:S03]  /*7a00*/  LOP3.LUT P6, RZ, R208, 0x2, RZ, 0xc0, !PT ;  /* 0x00000002d0ff7812 */ /* 0x008fe600078cc0ff */
[----:B------:R-:W-:Y:S01]  /*7a10*/  IMAD.IADD R5, R5, 0x1, R3 ;  /* 0x0000000105057824 */ /* 0x000fe200078e0203 */
[C---:B----4-:R-:W-:Y:S03]  /*7a20*/  LEA R2, P1, R4.reuse, R16, 0x5 ;  /* 0x0000001004027211 */ /* 0x050fe600078228ff */
[----:B------:R-:W1:Y:S01]  /*7a30*/  @!P0 LDC.64 R8, c[0x0][0x220] ;  /* 0x00008800ff088b82 */ /* 0x000e620000000a00 */
[----:B-----5:R-:W-:Y:S02]  /*7a40*/  LEA.HI.X R4, R4, R12, R5, 0x5, P1 ;  /* 0x0000000c04047211 */ /* 0x020fe400008f2c05 */
[----:B------:R-:W-:Y:S03]  /*7a50*/  LEA R3, P4, R232, R2, 0x4 ;  /* 0x00000002e8037211 */ /* 0x000fe600078820ff */
[----:B------:R-:W-:Y:S01]  /*7a60*/  @!P6 LEA R12, P5, R2, R11, 0x1 ;  /* 0x0000000b020ce211 */ /* 0x000fe200078a08ff */
[----:B------:R-:W-:Y:S01]  /*7a70*/  @P6 STS.128 [R210+0xa000], RZ ;  /* 0x00a000ffd2006388 */ /* 0x000fe20000000c00 */
[----:B------:R-:W2:Y:S01]  /*7a80*/  @!P0 LDC.64 R6, c[0x0][0x220] ;  /* 0x00008800ff068b82 */ /* 0x000ea20000000a00 */
[----:B------:R-:W-:Y:S02]  /*7a90*/  LEA.HI.X R5, R232, R4, R233, 0x4, P4 ;  /* 0x00000004e8057211 */ /* 0x000fe400020f24e9 */
[C-C-:B------:R-:W-:Y:S02]  /*7aa0*/  @!P6 LEA.HI.X R13, R2.reuse, R15, R4.reuse, 0x1, P5 ;  /* 0x0000000f020de211 */ /* 0x140fe400028f0c04 */
[C---:B------:R-:W-:Y:S03]  /*7ab0*/  @!P6 LEA R10, P3, R3.reuse, R10, 0x1 ;  /* 0x0000000a030ae211 */ /* 0x040fe600078608ff */
[----:B------:R-:W-:Y:S01]  /*7ac0*/  @!PT LDS RZ, [RZ] ;  /* 0x00000000fffff984 */ /* 0x000fe20000000800 */
[----:B------:R-:W-:Y:S01]  /*7ad0*/  @!PT LDS RZ, [RZ] ;  /* 0x00000000fffff984 */ /* 0x000fe20000000800 */
[----:B------:R-:W-:Y:S01]  /*7ae0*/  @!PT LDS RZ, [RZ] ;  /* 0x00000000fffff984 */ /* 0x000fe20000000800 */
[----:B------:R-:W-:Y:S01]  /*7af0*/  @!P6 LDGSTS.E.BYPASS.LTC128B.128 [R210+0xa000], desc[UR20][R12.64] ;  /* 0x0a0000000cd2efae */ /* 0x000fe2000b901d54 */
[C-C-:B------:R-:W-:Y:S04]  /*7b00*/  @!P6 LEA.HI.X R11, R3.reuse, R14, R5.reuse, 0x1, P3 ;  /* 0x0000000e030be211 */ /* 0x140fe800018f0c05 */
[----:B------:R-:W-:Y:S01]  /*7b10*/  @P0 STS.128 [R210+0xb000], RZ ;  /* 0x00b000ffd2000388 */ /* 0x000fe20000000c00 */
[C---:B-1----:R-:W-:Y:S04]  /*7b20*/  @!P0 LEA R8, P2, R2.reuse, R8, 0x1 ;  /* 0x0000000802088211 */ /* 0x042fe800078408ff */
[----:B------:R-:W-:Y:S02]  /*7b30*/  @!P0 LEA.HI.X R9, R2, R9, R4, 0x1, P2 ;  /* 0x0000000902098211 */ /* 0x000fe400010f0c04 */
[----:B------:R-:W3:Y:S01]  /*7b40*/  LDL R2, [R1+0x70] ;  /* 0x0000700001027983 */ /* 0x000ee20000100800 */
[C---:B--2---:R-:W-:Y:S04]  /*7b50*/  @!P0 LEA R6, P1, R3.reuse, R6, 0x1 ;  /* 0x0000000603068211 */ /* 0x044fe800078208ff */
[----:B------:R-:W-:Y:S01]  /*7b60*/  @!PT LDS RZ, [RZ] ;  /* 0x00000000fffff984 */ /* 0x000fe20000000800 */
[----:B------:R-:W-:Y:S01]  /*7b70*/  @!PT LDS RZ, [RZ] ;  /* 0x00000000fffff984 */ /* 0x000fe20000000800 */
[----:B------:R-:W-:Y:S01]  /*7b80*/  @!PT LDS RZ, [RZ] ;  /* 0x00000000fffff984 */ /* 0x000fe20000000800 */
[----:B------:R-:W-:Y:S01]  /*7b90*/  @!P0 LDGSTS.E.BYPASS.LTC128B.128 [R210+0xb000], desc[UR20][R8.64+0x80] ;  /* 0x0b00008008d28fae */ /* 0x000fe2000b901d54 */
[----:B------:R-:W-:Y:S04]  /*7ba0*/  @!P0 LEA.HI.X R7, R3, R7, R5, 0x1, P1 ;  /* 0x0000000703078211 */ /* 0x000fe800008f0c05 */
        /* <DEDUP_REMOVED lines=13> */
[----:B------:R-:W4:Y:S05]  /*7c80*/  LDSM.16.M88.4 R172, [R189+0x8800] ;  /* 0x00880000bdac783b */ /* 0x000f2a0000000200 */
[----:B------:R-:W0:Y:S05]  /*7c90*/  LDGDEPBAR ;  /* 0x00000000000079af */ /* 0x000e2a0000000000 */
[----:B------:R-:W-:Y:S05]  /*7ca0*/  LDSM.16.M88.4 R176, [R193] ;  /* 0x00000000c1b0783b */ /* 0x000fea0000000200 */
[----:B------:R-:W5:Y:S05]  /*7cb0*/  LDSM.16.M88.4 R180, [R200] ;  /* 0x00000000c8b4783b */ /* 0x000f6a0000000200 */
[----:B------:R-:W5:Y:S01]  /*7cc0*/  LDSM.16.M88.4 R184, [R193+0x2000] ;  /* 0x00200000c1b8783b */ /* 0x000f620000000200 */
[-C--:B-1----:R-:W-:Y:S06]  /*7cd0*/  HMMA.16816.F32.BF16 R4, R32, R16.reuse, RZ ;  /* 0x000000102004723c */ /* 0x082fec00000418ff */
[C---:B--2---:R-:W-:Y:S06]  /*7ce0*/  HMMA.16816.F32.BF16 R8, R28.reuse, R16, RZ ;  /* 0x000000101c08723c */ /* 0x044fec00000418ff */
[-C--:B------:R-:W-:Y:S06]  /*7cf0*/  HMMA.16816.F32.BF16 R12, R28, R18.reuse, RZ ;  /* 0x000000121c0c723c */ /* 0x080fec00000418ff */
[C---:B------:R-:W-:Y:S06]  /*7d00*/  HMMA.16816.F32.BF16 R16, R32.reuse, R18, RZ ;  /* 0x000000122010723c */ /* 0x040fec00000418ff */
[-C--:B----4-:R-:W-:Y:S06]  /*7d10*/  HMMA.16816.F32.BF16 R20, R32, R172.reuse, RZ ;  /* 0x000000ac2014723c */ /* 0x090fec00000418ff */
[C---:B------:R-:W-:Y:S06]  /*7d20*/  HMMA.16816.F32.BF16 R24, R28.reuse, R172, RZ ;  /* 0x000000ac1c18723c */ /* 0x040fec00000418ff */
[-C--:B------:R-:W-:Y:S06]  /*7d30*/  HMMA.16816.F32.BF16 R28, R28, R174.reuse, RZ ;  /* 0x000000ae1c1c723c */ /* 0x080fec00000418ff */
[----:B------:R-:W-:Y:S01]  /*7d40*/  HMMA.16816.F32.BF16 R32, R32, R174, RZ ;  /* 0x000000ae2020723c */ /* 0x000fe200000418ff */
[----:B------:R-:W1:Y:S05]  /*7d50*/  LDSM.16.M88.4 R172, [R203] ;  /* 0x00000000cbac783b */ /* 0x000e6a0000000200 */
[-C--:B-----5:R-:W-:Y:S06]  /*7d60*/  HMMA.16816.F32.BF16 R4, R176, R180.reuse, R4 ;  /* 0x000000b4b004723c */ /* 0x0a0fec0000041804 */
        /* <DEDUP_REMOVED lines=10> */
[----:B------:R-:W4:Y:S01]  /*7e10*/  LDSM.16.M88.4 R176, [R197+0x8800] ;  /* 0x00880000c5b0783b */ /* 0x000f220000000200 */
[-C--:B-1----:R-:W-:Y:S06]  /*7e20*/  HMMA.16816.F32.BF16 R4, R180, R184.reuse, R4 ;  /* 0x000000b8b404723c */ /* 0x082fec0000041804 */
[C---:B--2---:R-:W-:Y:S06]  /*7e30*/  HMMA.16816.F32.BF16 R8, R172.reuse, R184, R8 ;  /* 0x000000b8ac08723c */ /* 0x044fec0000041808 */
        /* <DEDUP_REMOVED lines=8> */
[----:B------:R-:W2:Y:S05]  /*7ec0*/  LDSM.16.M88.4 R176, [R198+0x2000] ;  /* 0x00200000c6b0783b */ /* 0x000eaa0000000200 */
[----:B------:R-:W4:Y:S01]  /*7ed0*/  LDSM.16.M88.4 R180, [R196+0x800] ;  /* 0x00080000c4b4783b */ /* 0x000f220000000200 */
[-C--:B-1----:R-:W-:Y:S06]  /*7ee0*/  HMMA.16816.F32.BF16 R4, R172, R184.reuse, R4 ;  /* 0x000000b8ac04723c */ /* 0x082fec0000041804 */
[C---:B--2---:R-:W-:Y:S06]  /*7ef0*/  HMMA.16816.F32.BF16 R8, R176.reuse, R184, R8 ;  /* 0x000000b8b008723c */ /* 0x044fec0000041808 */
[-C--:B------:R-:W-:Y:S06]  /*7f00*/  HMMA.16816.F32.BF16 R12, R176, R186.reuse, R12 ;  /* 0x000000bab00c723c */ /* 0x080fec000004180c */
[C---:B------:R-:W-:Y:S01]  /*7f10*/  HMMA.16816.F32.BF16 R16, R172.reuse, R186, R16 ;  /* 0x000000baac10723c */ /* 0x040fe20000041810 */
[----:B------:R-:W-:Y:S04]  /*7f20*/  LDSM.16.M88.4 R184, [R189+0x9000] ;  /* 0x00900000bdb8783b */ /* 0x000fe80000000200 */
[----:B---3--:R-:W-:Y:S01]  /*7f30*/  IMAD R132, R132, -0x20, R2 ;  /* 0xffffffe084847824 */ /* 0x008fe200078e0202 */
[-C--:B----4-:R-:W-:Y:S05]  /*7f40*/  HMMA.16816.F32.BF16 R20, R172, R180.reuse, R20 ;  /* 0x000000b4ac14723c */ /* 0x090fea0000041814 */
[C---:B------:R-:W-:Y:S01]  /*7f50*/  VIADD R133, R132.reuse, 0x40 ;  /* 0x0000004084857836 */ /* 0x040fe20000000000 */
[C---:B------:R-:W-:Y:S04]  /*7f60*/  HMMA.16816.F32.BF16 R24, R176.reuse, R180, R24 ;  /* 0x000000b4b018723c */ /* 0x040fe80000041818 */
[----:B------:R-:W-:Y:S01]  /*7f70*/  ISETP.GE.AND P3, PT, R133, RZ, PT ;  /* 0x000000ff8500720c */ /* 0x000fe20003f66270 */
[----:B------:R-:W-:Y:S01]  /*7f80*/  VIADD R138, R132, 0x8 ;  /* 0x00000008848a7836 */ /* 0x000fe20000000000 */
[-C--:B------:R-:W-:Y:S01]  /*7f90*/  HMMA.16816.F32.BF16 R28, R176, R182.reuse, R28 ;  /* 0x000000b6b01c723c */ /* 0x080fe2000004181c */
[----:B------:R-:W1:Y:S03]  /*7fa0*/  LDSM.16.M88.4 R176, [R191+0x4000] ;  /* 0x00400000bfb0783b */ /* 0x000e660000000200 */
[----:B------:R-:W-:Y:S01]  /*7fb0*/  ISETP.GE.AND P5, PT, R138, RZ, PT ;  /* 0x000000ff8a00720c */ /* 0x000fe20003fa6270 */
[----:B------:R-:W-:Y:S01]  /*7fc0*/  VIADD R2, R132, 0x48 ;  /* 0x0000004884027836 */ /* 0x000fe20000000000 */
[----:B------:R-:W-:Y:S01]  /*7fd0*/  HMMA.16816.F32.BF16 R32, R172, R182, R32 ;  /* 0x000000b6ac20723c */ /* 0x000fe20000041820 */
[----:B------:R-:W2:Y:S03]  /*7fe0*/  LDSM.16.M88.4 R172, [R191+0x6000] ;  /* 0x00600000bfac783b */ /* 0x000ea60000000200 */
[----:B------:R-:W-:Y:S01]  /*7ff0*/  ISETP.GE.AND P1, PT, R2, RZ, PT ;  /* 0x000000ff0200720c */ /* 0x000fe20003f26270 */
[C---:B------:R-:W-:Y:S01]  /*8000*/  VIADD R3, R132.reuse, 0x3f ;  /* 0x0000003f84037836 */ /* 0x040fe20000000000 */
[----:B------:R-:W3:Y:S01]  /*8010*/  LDSM.16.M88.4 R180, [R189+0x9800] ;  /* 0x00980000bdb4783b */ /* 0x000ee20000000200 */
[C---:B------:R-:W-:Y:S01]  /*8020*/  VIADD R134, R132.reuse, 0x7 ;  /* 0x0000000784867836 */ /* 0x040fe20000000000 */
[C---:B------:R-:W-:Y:S02]  /*8030*/  @!P3 IADD3 R133, -R132.reuse, -0x40, RZ ;  /* 0xffffffc08485b810 */ /* 0x040fe40007ffe1ff */
[----:B------:R-:W-:Y:S01]  /*8040*/  ISETP.GE.AND P2, PT, R3, RZ, PT ;  /* 0x000000ff0300720c */ /* 0x000fe20003f46270 */
[C---:B------:R-:W-:Y:S01]  /*8050*/  VIADD R139, R132.reuse, 0xffffffef ;  /* 0xffffffef848b7836 */ /* 0x040fe20000000000 */
[----:B------:R-:W-:Y:S02]  /*8060*/  @!P5 IADD3 R138, -R132, -0x8, RZ ;  /* 0xfffffff8848ad810 */ /* 0x000fe40007ffe1ff */
[----:B------:R-:W-:Y:S02]  /*8070*/  ISETP.GE.AND P4, PT, R134, RZ, PT ;  /* 0x000000ff8600720c */ /* 0x000fe40003f86270 */
[----:B------:R-:W-:Y:S02]  /*8080*/  I2FP.F32.S32 R133, R133 ;  /* 0x0000008500857245 */ /* 0x000fe40000201400 */
[----:B------:R-:W-:Y:S02]  /*8090*/  I2FP.F32.S32 R138, R138 ;  /* 0x0000008a008a7245 */ /* 0x000fe40000201400 */
[C---:B------:R-:W-:Y:S03]  /*80a0*/  @!P1 IADD3 R2, -R132.reuse, -0x48, RZ ;  /* 0xffffffb884029810 */ /* 0x040fe60007ffe1ff */
[C---:B------:R-:W-:Y:S02]  /*80b0*/  @!P2 IADD3 R3, -R132.reuse, -0x3f, RZ ;  /* 0xffffffc18403a810 */ /* 0x040fe40007ffe1ff */
[----:B------:R-:W-:Y:S02]  /*80c0*/  I2FP.F32.S32 R2, R2 ;  /* 0x0000000200027245 */ /* 0x000fe40000201400 */
[----:B------:R-:W-:Y:S02]  /*80d0*/  @!P4 IADD3 R134, -R132, -0x7, RZ ;  /* 0xfffffff98486c810 */ /* 0x000fe40007ffe1ff */
[----:B------:R-:W-:Y:S02]  /*80e0*/  I2FP.F32.S32 R3, R3 ;  /* 0x0000000300037245 */ /* 0x000fe40000201400 */
[----:B------:R-:W-:Y:S01]  /*80f0*/  I2FP.F32.S32 R134, R134 ;  /* 0x0000008600867245 */ /* 0x000fe20000201400 */
[-C--:B-1----:R-:W-:Y:S06]  /*8100*/  HMMA.16816.F32.BF16 R4, R176, R184.reuse, R4 ;  /* 0x000000b8b004723c */ /* 0x082fec0000041804 */
[C---:B--2---:R-:W-:Y:S06]  /*8110*/  HMMA.16816.F32.BF16 R8, R172.reuse, R184, R8 ;  /* 0x000000b8ac08723c */ /* 0x044fec0000041808 */
[-C--:B------:R-:W-:Y:S06]  /*8120*/  HMMA.16816.F32.BF16 R12, R172, R186.reuse, R12 ;  /* 0x000000baac0c723c */ /* 0x080fec000004180c */
[C---:B------:R-:W-:Y:S01]  /*8130*/  HMMA.16816.F32.BF16 R16, R176.reuse, R186, R16 ;  /* 0x000000bab010723c */ /* 0x040fe20000041810 */
[----:B------:R-:W-:Y:S05]  /*8140*/  LDSM.16.M88.4 R184, [R202] ;  /* 0x00000000cab8783b */ /* 0x000fea0000000200 */
[-C--:B---3--:R-:W-:Y:S06]  /*8150*/  HMMA.16816.F32.BF16 R20, R176, R180.reuse, R20 ;  /* 0x000000b4b014723c */ /* 0x088fec0000041814 */
        /* <DEDUP_REMOVED lines=10> */
[----:B------:R-:W-:Y:S05]  /*8200*/  LDSM.16.M88.4 R184, [R197+0x9000] ;  /* 0x00900000c5b8783b */ /* 0x000fea0000000200 */
[-C--:B---3--:R-:W-:Y:S06]  /*8210*/  HMMA.16816.F32.BF16 R20, R172, R180.reuse, R20 ;  /* 0x000000b4ac14723c */ /* 0x088fec0000041814 */
        /* <DEDUP_REMOVED lines=18> */
[----:B------:R-:W-:Y:S04]  /*8340*/  DEPBAR.LE SB0, 0x0 ;  /* 0x000080000000791a */ /* 0x000fe80000000000 */
[----:B------:R-:W-:Y:S01]  /*8350*/  BAR.SYNC.DEFER_BLOCKING 0x0 ;  /* 0x0000000000007b1d */ /* 0x000fe20000010000 */
[-C--:B-1----:R-:W-:Y:S06]  /*8360*/  HMMA.16816.F32.BF16 R4, R172, R184.reuse, R4 ;  /* 0x000000b8ac04723c */ /* 0x082fec0000041804 */
[C---:B--2---:R-:W-:Y:S06]  /*8370*/  HMMA.16816.F32.BF16 R8, R176.reuse, R184, R8 ;  /* 0x000000b8b008723c */ /* 0x044fec0000041808 */
[-C--:B------:R-:W-:Y:S06]  /*8380*/  HMMA.16816.F32.BF16 R12, R176, R186.reuse, R12 ;  /* 0x000000bab00c723c */ /* 0x080fec000004180c */
[C---:B------:R-:W-:Y:S06]  /*8390*/  HMMA.16816.F32.BF16 R16, R172.reuse, R186, R16 ;  /* 0x000000baac10723c */ /* 0x040fec0000041810 */
[-C--:B---3--:R-:W-:Y:S05]  /*83a0*/  HMMA.16816.F32.BF16 R20, R172, R180.reuse, R20 ;  /* 0x000000b4ac14723c */ /* 0x088fea0000041814 */
[-C--:B------:R-:W-:Y:S01]  /*83b0*/  FFMA.FTZ R6, R138, -R188.reuse, R6 ;  /* 0x800000bc8a067223 */ /* 0x080fe20000010006 */
[C---:B------:R-:W-:Y:S05]  /*83c0*/  HMMA.16816.F32.BF16 R24, R176.reuse, R180, R24 ;  /* 0x000000b4b018723c */ /* 0x040fea0000041818 */
[C---:B------:R-:W-:Y:S01]  /*83d0*/  FFMA.FTZ R8, R133.reuse, -R188, R8 ;  /* 0x800000bc85087223 */ /* 0x040fe20000010008 */
[-C--:B------:R-:W-:Y:S05]  /*83e0*/  HMMA.16816.F32.BF16 R28, R176, R182.reuse, R28 ;  /* 0x000000b6b01c723c */ /* 0x080fea000004181c */
[----:B------:R-:W-:Y:S01]  /*83f0*/  IABS R180, R132 ;  /* 0x0000008400b47213 */ /* 0x000fe20000000000 */
[----:B------:R-:W-:Y:S05]  /*8400*/  HMMA.16816.F32.BF16 R32, R172, R182, R32 ;  /* 0x000000b6ac20723c */ /* 0x000fea0000041820 */
[----:B------:R-:W-:Y:S01]  /*8410*/  I2FP.F32.S32 R180, R180 ;  /* 0x000000b400b47245 */ /* 0x000fe20000201400 */
[-C--:B------:R-:W-:Y:S01]  /*8420*/  FFMA.FTZ R14, R133, -R188.reuse, R14 ;  /* 0x800000bc850e7223 */ /* 0x080fe2000001000e */
[C---:B------:R-:W-:Y:S04]  /*8430*/  VIADD R133, R132.reuse, 0x47 ;  /* 0x0000004784857836 */ /* 0x040fe80000000000 */
[-C--:B------:R-:W-:Y:S01]  /*8440*/  FFMA.FTZ R9, R3, -R188.reuse, R9 ;  /* 0x800000bc03097223 */ /* 0x080fe20000010009 */
[C---:B------:R-:W-:Y:S01]  /*8450*/  VIADD R179, R132.reuse, 0xffffffff ;  /* 0xffffffff84b37836 */ /* 0x040fe20000000000 */
[----:B------:R-:W-:Y:S01]  /*8460*/  ISETP.GE.AND P1, PT, R133, RZ, PT ;  /* 0x000000ff8500720c */ /* 0x000fe20003f26270 */
[C---:B------:R-:W-:Y:S02]  /*8470*/  VIADD R138, R132.reuse, 0x38 ;  /* 0x00000038848a7836 */ /* 0x040fe40000000000 */
[-C--:B------:R-:W-:Y:S01]  /*8480*/  FFMA.FTZ R15, R3, -R188.reuse, R15 ;  /* 0x800000bc030f7223 */ /* 0x080fe2000001000f */
[C---:B------:R-:W-:Y:S01]  /*8490*/  VIADD R174, R132.reuse, 0xfffffff8 ;  /* 0xfffffff884ae7836 */ /* 0x040fe20000000000 */
[----:B------:R-:W-:Y:S01]  /*84a0*/  ISETP.GE.AND P3, PT, R179, RZ, PT ;  /* 0x000000ffb300720c */ /* 0x000fe20003f66270 */
[----:B------:R-:W-:Y:S01]  /*84b0*/  VIADD R3, R132, 0x30 ;  /* 0x0000003084037836 */ /* 0x000fe20000000000 */
[----:B------:R-:W-:Y:S01]  /*84c0*/  ISETP.GE.AND P2, PT, R138, RZ, PT ;  /* 0x000000ff8a00720c */ /* 0x000fe20003f46270 */
[-C--:B------:R-:W-:Y:S01]  /*84d0*/  FFMA.FTZ R7, R134, -R188.reuse, R7 ;  /* 0x800000bc86077223 */ /* 0x080fe20000010007 */
[----:B------:R-:W-:Y:S01]  /*84e0*/  ISETP.GE.AND P6, PT, R174, RZ, PT ;  /* 0x000000ffae00720c */ /* 0x000fe20003fc6270 */
[-C--:B------:R-:W-:Y:S01]  /*84f0*/  FFMA.FTZ R10, R2, -R188.reuse, R10 ;  /* 0x800000bc020a7223 */ /* 0x080fe2000001000a */
[----:B------:R-:W-:Y:S02]  /*8500*/  VIADD R134, R132, 0x37 ;  /* 0x0000003784867836 */ /* 0x000fe40000000000 */
[-C--:B------:R-:W-:Y:S01]  /*8510*/  FFMA.FTZ R4, R180, -R188.reuse, R4 ;  /* 0x800000bcb4047223 */ /* 0x080fe20000010004 */
[C---:B------:R-:W-:Y:S01]  /*8520*/  VIADD R172, R132.reuse, 0xfffffff0 ;  /* 0xfffffff084ac7836 */ /* 0x040fe20000000000 */
[C---:B------:R-:W-:Y:S01]  /*8530*/  @!P1 IADD3 R133, -R132.reuse, -0x47, RZ ;  /* 0xffffffb984859810 */ /* 0x040fe20007ffe1ff */
[C---:B------:R-:W-:Y:S01]  /*8540*/  VIADD R2, R132.reuse, 0x2f ;  /* 0x0000002f84027836 */ /* 0x040fe20000000000 */
[----:B------:R-:W-:Y:S01]  /*8550*/  ISETP.GE.AND P1, PT, R3, RZ, PT ;  /* 0x000000ff0300720c */ /* 0x000fe20003f26270 */
[C---:B------:R-:W-:Y:S01]  /*8560*/  VIADD R173, R132.reuse, 0xfffffff7 ;  /* 0xfffffff784ad7836 */ /* 0x040fe20000000000 */
[C---:B------:R-:W-:Y:S01]  /*8570*/  @!P3 IADD3 R179, -R132.reuse, 0x1, RZ ;  /* 0x0000000184b3b810 */ /* 0x040fe20007ffe1ff */
[C---:B------:R-:W-:Y:S01]  /*8580*/  VIADD R178, R132.reuse, 0x27 ;  /* 0x0000002784b27836 */ /* 0x040fe20000000000 */
[C---:B------:R-:W-:Y:S01]  /*8590*/  @!P2 IADD3 R138, -R132.reuse, -0x38, RZ ;  /* 0xffffffc8848aa810 */ /* 0x040fe20007ffe1ff */
[----:B------:R-:W-:Y:S01]  /*85a0*/  VIADD R175, R132, 0x28 ;  /* 0x0000002884af7836 */ /* 0x000fe20000000000 */
[----:B------:R-:W-:Y:S01]  /*85b0*/  ISETP.GE.AND P4, PT, R134, RZ, PT ;  /* 0x000000ff8600720c */ /* 0x000fe20003f86270 */
[----:B------:R-:W-:Y:S01]  /*85c0*/  VIADD R177, R132, 0xffffffe8 ;  /* 0xffffffe884b17836 */ /* 0x000fe20000000000 */
[----:B------:R-:W-:Y:S01]  /*85d0*/  ISETP.GE.AND P3, PT, R172, RZ, PT ;  /* 0x000000ffac00720c */ /* 0x000fe20003f66270 */
[----:B------:R-:W-:Y:S01]  /*85e0*/  VIADD R176, R132, 0xffffffe7 ;  /* 0xffffffe784b07836 */ /* 0x000fe20000000000 */
[----:B------:R-:W-:Y:S01]  /*85f0*/  ISETP.GE.AND P2, PT, R139, RZ, PT ;  /* 0x000000ff8b00720c */ /* 0x000fe20003f46270 */
[-C--:B------:R-:W-:Y:S01]  /*8600*/  FFMA.FTZ R18, R180, -R188.reuse, R18 ;  /* 0x800000bcb4127223 */ /* 0x080fe20000010012 */
[----:B------:R-:W-:Y:S02]  /*8610*/  @!P6 IADD3 R174, -R132, 0x8, RZ ;  /* 0x0000000884aee810 */ /* 0x000fe40007ffe1ff */
[----:B------:R-:W-:Y:S02]  /*8620*/  ISETP.GE.AND P6, PT, R2, RZ, PT ;  /* 0x000000ff0200720c */ /* 0x000fe40003fc6270 */
[----:B------:R-:W-:Y:S02]  /*8630*/  ISETP.GE.AND P5, PT, R173, RZ, PT ;  /* 0x000000ffad00720c */ /* 0x000fe40003fa6270 */
[----:B------:R-:W-:Y:S02]  /*8640*/  @!P1 IADD3 R3, -R132, -0x30, RZ ;  /* 0xffffffd084039810 */ /* 0x000fe40007ffe1ff */
[----:B------:R-:W-:Y:S02]  /*8650*/  ISETP.GE.AND P1, PT, R178, RZ, PT ;  /* 0x000000ffb200720c */ /* 0x000fe40003f26270 */
[C---:B------:R-:W-:Y:S02]  /*8660*/  @!P4 IADD3 R134, -R132.reuse, -0x37, RZ ;  /* 0xffffffc98486c810 */ /* 0x040fe40007ffe1ff */
[C---:B------:R-:W-:Y:S02]  /*8670*/  @!P3 IADD3 R172, -R132.reuse, 0x10, RZ ;  /* 0x0000001084acb810 */ /* 0x040fe40007ffe1ff */
[----:B------:R-:W-:Y:S02]  /*8680*/  @!P2 IADD3 R139, -R132, 0x11, RZ ;  /* 0x00000011848ba810 */ /* 0x000fe40007ffe1ff */
[----:B------:R-:W-:Y:S02]  /*8690*/  ISETP.GE.AND P4, PT, R175, RZ, PT ;  /* 0x000000ffaf00720c */ /* 0x000fe40003f86270 */
[----:B------:R-:W-:Y:S02]  /*86a0*/  ISETP.GE.AND P3, PT, R177, RZ, PT ;  /* 0x000000ffb100720c */ /* 0x000fe40003f66270 */
[----:B------:R-:W-:Y:S02]  /*86b0*/  ISETP.GE.AND P2, PT, R176, RZ, PT ;  /* 0x000000ffb000720c */ /* 0x000fe40003f46270 */
[C---:B------:R-:W-:Y:S02]  /*86c0*/  @!P6 IADD3 R2, -R132.reuse, -0x2f, RZ ;  /* 0xffffffd18402e810 */ /* 0x040fe40007ffe1ff */
[----:B------:R-:W-:Y:S02]  /*86d0*/  I2FP.F32.S32 R179, R179 ;  /* 0x000000b300b37245 */ /* 0x000fe40000201400 */
[----:B------:R-:W-:Y:S02]  /*86e0*/  I2FP.F32.S32 R3, R3 ;  /* 0x0000000300037245 */ /* 0x000fe40000201400 */
[----:B------:R-:W-:Y:S01]  /*86f0*/  @!P5 IADD3 R173, -R132, 0x9, RZ ;  /* 0x0000000984add810 */ /* 0x000fe20007ffe1ff */
[----:B------:R-:W-:Y:S01]  /*8700*/  FFMA.FTZ R5, R179, -R188, R5 ;  /* 0x800000bcb3057223 */ /* 0x000fe20000010005 */
[----:B------:R-:W-:Y:S01]  /*8710*/  I2FP.F32.S32 R174, R174 ;  /* 0x000000ae00ae7245 */ /* 0x000fe20000201400 */
[C---:B------:R-:W-:Y:S01]  /*8720*/  FFMA.FTZ R24, R3.reuse, -R188, R24 ;  /* 0x800000bc03187223 */ /* 0x040fe20000010018 */
[----:B------:R-:W-:Y:S01]  /*8730*/  I2FP.F32.S32 R2, R2 ;  /* 0x0000000200027245 */ /* 0x000fe20000201400 */
[----:B------:R-:W-:Y:S01]  /*8740*/  FFMA.FTZ R30, R3, -R188, R30 ;  /* 0x800000bc031e7223 */ /* 0x000fe2000001001e */
[----:B------:R-:W-:Y:S01]  /*8750*/  FMNMX.FTZ R3, R4, R0, !PT ;  /* 0x0000000004037209 */ /* 0x000fe20007810000 */
[-C--:B------:R-:W-:Y:S01]  /*8760*/  FFMA.FTZ R16, R174, -R188.reuse, R16 ;  /* 0x800000bcae107223 */ /* 0x080fe20000010010 */
[----:B------:R-:W-:Y:S01]  /*8770*/  I2FP.F32.S32 R133, R133 ;  /* 0x0000008500857245 */ /* 0x000fe20000201400 */
[CC--:B------:R-:W-:Y:S01]  /*8780*/  FFMA.FTZ R25, R2.reuse, -R188.reuse, R25 ;  /* 0x800000bc02197223 */ /* 0x0c0fe20000010019 */
[----:B------:R-:W-:Y:S01]  /*8790*/  I2FP.F32.S32 R173, R173 ;  /* 0x000000ad00ad7245 */ /* 0x000fe20000201400 */
[-C--:B------:R-:W-:Y:S01]  /*87a0*/  FFMA.FTZ R31, R2, -R188.reuse, R31 ;  /* 0x800000bc021f7223 */ /* 0x080fe2000001001f */
[----:B------:R-:W-:Y:S01]  /*87b0*/  @!P1 IADD3 R178, -R132, -0x27, RZ ;  /* 0xffffffd984b29810 */ /* 0x000fe20007ffe1ff */
[-C--:B------:R-:W-:Y:S01]  /*87c0*/  FFMA.FTZ R11, R133, -R188.reuse, R11 ;  /* 0x800000bc850b7223 */ /* 0x080fe2000001000b */
[----:B------:R-:W-:Y:S01]  /*87d0*/  FMNMX.FTZ R2, R5, R3, !PT ;  /* 0x0000000305027209 */ /* 0x000fe20007810000 */
[-C--:B------:R-:W-:Y:S01]  /*87e0*/  FFMA.FTZ R17, R173, -R188.reuse, R17 ;  /* 0x800000bcad117223 */ /* 0x080fe20000010011 */
[----:B------:R-:W-:Y:S01]  /*87f0*/  PLOP3.LUT P1, PT, PT, PT, UP0, 0x80, 0x0 ;  /* 0x000000000000781c */ /* 0x000fe20003f2f008 */
[----:B------:R-:W-:Y:S01]  /*8800*/  FFMA.FTZ R19, R179, -R188, R19 ;  /* 0x800000bcb3137223 */ /* 0x000fe20000010013 */
[----:B------:R-:W-:Y:S01]  /*8810*/  I2FP.F32.S32 R172, R172 ;  /* 0x000000ac00ac7245 */ /* 0x000fe20000201400 */
[-C--:B------:R-:W-:Y:S01]  /*8820*/  FFMA.FTZ R22, R174, -R188.reuse, R22 ;  /* 0x800000bcae167223 */ /* 0x080fe20000010016 */
[C---:B------:R-:W-:Y:S01]  /*8830*/  @!P4 IADD3 R175, -R132.reuse, -0x28, RZ ;  /* 0xffffffd884afc810 */ /* 0x040fe20007ffe1ff */
[-C--:B------:R-:W-:Y:S01]  /*8840*/  FFMA.FTZ R23, R173, -R188.reuse, R23 ;  /* 0x800000bcad177223 */ /* 0x080fe20000010017 */
[----:B------:R-:W-:Y:S01]  /*8850*/  @!P3 IADD3 R177, -R132, 0x18, RZ ;  /* 0x0000001884b1b810 */ /* 0x000fe20007ffe1ff */
[-C--:B------:R-:W-:Y:S01]  /*8860*/  FFMA.FTZ R20, R172, -R188.reuse, R20 ;  /* 0x800000bcac147223 */ /* 0x080fe20000010014 */
[----:B------:R-:W-:Y:S01]  /*8870*/  @!P2 IADD3 R176, -R132, 0x19, RZ ;  /* 0x0000001984b0a810 */ /* 0x000fe20007ffe1ff */
[----:B------:R-:W-:Y:S01]  /*8880*/  FFMA.FTZ R34, R172, -R188, R34 ;  /* 0x800000bcac227223 */ /* 0x000fe20000010022 */
[----:B------:R-:W-:Y:S02]  /*8890*/  FMNMX.FTZ R3, R10, R135, !PT ;  /* 0x000000870a037209 */ /* 0x000fe40007810000 */
[----:B------:R-:W-:Y:S02]  /*88a0*/  FMNMX.FTZ R132, R16, R2, !PT ;  /* 0x0000000210847209 */ /* 0x000fe40007810000 */
[----:B------:R-:W-:Y:S02]  /*88b0*/  I2FP.F32.S32 R139, R139 ;  /* 0x0000008b008b7245 */ /* 0x000fe40000201400 */
[----:B------:R-:W-:Y:S02]  /*88c0*/  FMNMX.FTZ R2, R11, R3, !PT ;  /* 0x000000030b027209 */ /* 0x000fe40007810000 */
[----:B------:R-:W-:Y:S01]  /*88d0*/  FMNMX.FTZ R3, R17, R132, !PT ;  /* 0x0000008411037209 */ /* 0x000fe20007810000 */
[C---:B------:R-:W-:Y:S01]  /*88e0*/  FFMA.FTZ R21, R139.reuse, -R188, R21 ;  /* 0x800000bc8b157223 */ /* 0x040fe20000010015 */
[----:B------:R-:W-:Y:S01]  /*88f0*/  I2FP.F32.S32 R134, R134 ;  /* 0x0000008600867245 */ /* 0x000fe20000201400 */
[----:B------:R-:W-:Y:S01]  /*8900*/  FFMA.FTZ R35, R139, -R188, R35 ;  /* 0x800000bc8b237223 */ /* 0x000fe20000010023 */
[----:B------:R-:W-:Y:S02]  /*8910*/  I2FP.F32.S32 R138, R138 ;  /* 0x0000008a008a7245 */ /* 0x000fe40000201400 */
[----:B------:R-:W-:Y:S01]  /*8920*/  I2FP.F32.S32 R175, R175 ;  /* 0x000000af00af7245 */ /* 0x000fe20000201400 */
[CC--:B------:R-:W-:Y:S01]  /*8930*/  FFMA.FTZ R13, R134.reuse, -R188.reuse, R13 ;  /* 0x800000bc860d7223 */ /* 0x0c0fe2000001000d */
        /* <DEDUP_REMOVED lines=13> */
[----:B------:R-:W-:Y:S06]  /*8a10*/  @P1 BRA `(.L_x_2139) ;  /* 0xffffffe800e01947 */ /* 0x000fec000383ffff */
.L_x_2138:
[----:B------:R-:W-:Y:S01]  /*8a20*/  FMNMX.FTZ R2, R26, R134, !PT ;  /* 0x000000861a027209 */ /* 0x000fe20007810000 */
[----:B-1----:R-:W2:Y:S01]  /*8a30*/  LDL.64 R176, [R1+0x58] ;  /* 0x0000580001b07983 */ /* 0x002ea20000100a00 */
[----:B------:R-:W-:Y:S01]  /*8a40*/  FMNMX.FTZ R133, R32, R180, !PT ;  /* 0x000000b420857209 */ /* 0x000fe20007810000 */
[----:B------:R-:W-:Y:S01]  /*8a50*/  UIADD3 UR9, UR24, -0x4ab325aa, URZ ;  /* 0xb54cda5618097890 */ /* 0x000fe2000fffe03f */
[----:B------:R-:W-:Y:S01]  /*8a60*/  FMNMX.FTZ R134, R27, R2, !PT ;  /* 0x000000021b867209 */ /* 0x000fe20007810000 */
[----:B------:R-:W-:Y:S01]  /*8a70*/  UIADD3 UR18, UR24, -0x61c88647, URZ ;  /* 0x9e3779b918127890 */ /* 0x000fe2000fffe03f */
[----:B------:R-:W-:Y:S01]  /*8a80*/  FMNMX.FTZ R132, R7, R179, !PT ;  /* 0x000000b307847209 */ /* 0x000fe20007810000 */
[----:B------:R-:W3:Y:S01]  /*8a90*/  LDL.64 R172, [R1+0x38] ;  /* 0x0000380001ac7983 */ /* 0x000ee20000100a00 */
[----:B------:R-:W-:Y:S01]  /*8aa0*/  FMNMX.FTZ R2, R33, R133, !PT ;  /* 0x0000008521027209 */ /* 0x000fe20007810000 */
[----:B------:R-:W-:Y:S01]  /*8ab0*/  UIADD3 UR12, UR25, -0x126145ec, URZ ;  /* 0xed9eba14190c7890 */ /* 0x000fe2000fffe03f */
[----:B------:R-:W-:Y:S01]  /*8ac0*/  FMNMX.FTZ R132, R18, R132, !PT ;  /* 0x0000008412847209 */ /* 0x000fe20007810000 */
[----:B------:R-:W-:Y:S01]  /*8ad0*/  UIADD3 UR17, UR25, -0x4498517b, URZ ;  /* 0xbb67ae8519117890 */ /* 0x000fe2000fffe03f */
[----:B------:R-:W-:Y:S01]  /*8ae0*/  FMNMX.FTZ R3, R8, R136, !PT ;  /* 0x0000008808037209 */ /* 0x000fe20007810000 */
[----:B------:R-:W1:Y:S01]  /*8af0*/  SHFL.BFLY PT, R175, R2, 0x2, 0x1f ;  /* 0x0c401f0002af7f89 */ /* 0x000e6200000e0000 */
[----:B------:R-:W-:Y:S01]  /*8b00*/  FMNMX.FTZ R132, R19, R132, !PT ;  /* 0x0000008413847209 */ /* 0x000fe20007810000 */
[----:B------:R-:W-:Y:S01]  /*8b10*/  UIADD3 UR16, UR25, 0x76cf5d0a, URZ ;  /* 0x76cf5d0a19107890 */ /* 0x000fe2000fffe03f */
[----:B------:R-:W-:Y:S01]  /*8b20*/  FMNMX.FTZ R3, R9, R3, !PT ;  /* 0x0000000309037209 */ /* 0x000fe20007810000 */
[----:B------:R-:W-:Y:S01]  /*8b30*/  UIADD3 UR15, UR24, -0x255992d5, URZ ;  /* 0xdaa66d2b180f7890 */ /* 0x000fe2000fffe03f */
[----:B------:R-:W-:Y:S01]  /*8b40*/  FMNMX.FTZ R132, R22, R132, !PT ;  /* 0x0000008416847209 */ /* 0x000fe20007810000 */
[----:B------:R-:W-:Y:S01]  /*8b50*/  UIADD3 UR13, UR24, 0x78dde6e4, URZ ;  /* 0x78dde6e4180d7890 */ /* 0x000fe2000fffe03f */
[----:B------:R-:W-:Y:S01]  /*8b60*/  FMNMX.FTZ R3, R12, R3, !PT ;  /* 0x000000030c037209 */ /* 0x000fe20007810000 */
[----:B------:R-:W-:Y:S01]  /*8b70*/  UIADD3 UR10, UR25, -0x56f99767, URZ ;  /* 0xa9066899190a7890 */ /* 0x000fe2000fffe03f */
[----:B------:R-:W-:Y:S01]  /*8b80*/  LOP3.LUT R133, R231, UR8, RZ, 0x3c, !PT ;  /* 0x00000008e7857c12 */ /* 0x000fe2000f8e3cff */
[----:B------:R-:W-:Y:S01]  /*8b90*/  UIADD3 UR8, UR24, 0x3c6ef372, URZ ;  /* 0x3c6ef37218087890 */ /* 0x000fe2000fffe03f */
[----:B------:R-:W-:Y:S01]  /*8ba0*/  FMNMX.FTZ R132, R23, R132, !PT ;  /* 0x0000008417847209 */ /* 0x000fe20007810000 */
[----:B------:R-:W-:Y:S01]  /*8bb0*/  UIADD3 UR11, UR24, 0x1715609d, URZ ;  /* 0x1715609d180b7890 */ /* 0x000fe2000fffe03f */
[----:B------:R-:W-:Y:S01]  /*8bc0*/  FMNMX.FTZ R3, R13, R3, !PT ;  /* 0x000000030d037209 */ /* 0x000fe20007810000 */
[----:B------:R-:W-:Y:S01]  /*8bd0*/  IMAD.WIDE.U32 R186, R133, -0x326172a9, RZ ;  /* 0xcd9e8d5785ba7825 */ /* 0x000fe200078e00ff */
[----:B------:R-:W-:Y:S01]  /*8be0*/  FMNMX.FTZ R132, R34, R132, !PT ;  /* 0x0000008422847209 */ /* 0x000fe20007810000 */
[----:B------:R-:W-:Y:S01]  /*8bf0*/  UIADD3 UR14, UR25, 0x32370b8f, URZ ;  /* 0x32370b8f190e7890 */ /* 0x000fe2000fffe03f */
[----:B------:R-:W-:Y:S02]  /*8c00*/  FMNMX.FTZ R3, R24, R3, !PT ;  /* 0x0000000318037209 */ /* 0x000fe40007810000 */
[----:B------:R-:W-:Y:S02]  /*8c10*/  FMNMX.FTZ R134, R30, R134, !PT ;  /* 0x000000861e867209 */ /* 0x000fe40007810000 */
[----:B------:R-:W-:Y:S02]  /*8c20*/  FMNMX.FTZ R138, R35, R132, !PT ;  /* 0x00000084238a7209 */ /* 0x000fe40007810000 */
[----:B------:R-:W-:Y:S02]  /*8c30*/  FMNMX.FTZ R3, R25, R3, !PT ;  /* 0x0000000319037209 */ /* 0x000fe40007810000 */
[----:B------:R-:W-:Y:S02]  /*8c40*/  FMNMX.FTZ R134, R31, R134, !PT ;  /* 0x000000861f867209 */ /* 0x000fe40007810000 */
[----:B-1----:R-:W-:Y:S02]  /*8c50*/  FMNMX.FTZ R175, R2, R175, !PT ;  /* 0x000000af02af7209 */ /* 0x002fe40007810000 */
[----:B------:R-:W-:Y:S01]  /*8c60*/  FMNMX.FTZ R139, R28, R3, !PT ;  /* 0x000000031c8b7209 */ /* 0x000fe20007810000 */
[----:B------:R-:W1:Y:S01]  /*8c70*/  SHFL.BFLY PT, R174, R134, 0x2, 0x1f ;  /* 0x0c401f0086ae7f89 */ /* 0x000e6200000e0000 */
[----:B------:R-:W-:Y:S07]  /*8c80*/  I2FP.F32.S32 R178, R178 ;  /* 0x000000b200b27245 */ /* 0x000fee0000201400 */
[----:B------:R-:W4:Y:S01]  /*8c90*/  SHFL.BFLY PT, R179, R175, 0x1, 0x1f ;  /* 0x0c201f00afb37f89 */ /* 0x000f2200000e0000 */
[----:B------:R-:W-:Y:S05]  /*8ca0*/  FFMA.FTZ R29, R178, -R188, R29 ;  /* 0x800000bcb21d7223 */ /* 0x000fea000001001d */
[----:B------:R-:W-:Y:S05]  /*8cb0*/  FMNMX.FTZ R139, R29, R139, !PT ;  /* 0x0000008b1d8b7209 */ /* 0x000fea0007810000 */
[----:B------:R-:W5:Y:S01]  /*8cc0*/  SHFL.BFLY PT, R178, R139, 0x2, 0x1f ;  /* 0x0c401f008bb27f89 */ /* 0x000f6200000e0000 */
[----:B-1----:R-:W-:Y:S02]  /*8cd0*/  FMNMX.FTZ R174, R134, R174, !PT ;  /* 0x000000ae86ae7209 */ /* 0x002fe40007810000 */
[----:B----4-:R-:W-:Y:S04]  /*8ce0*/  FMNMX.FTZ R134, R175, R179, !PT ;  /* 0x000000b3af867209 */ /* 0x010fe80007810000 */
[C---:B------:R-:W-:Y:S01]  /*8cf0*/  FSETP.NEU.FTZ.AND P0, PT, R134.reuse, -INF , PT ;  /* 0xff8000008600780b */ /* 0x040fe20003f1d000 */
[----:B------:R-:W-:Y:S01]  /*8d00*/  FADD.FTZ R0, -R134, R0 ;  /* 0x0000000086007221 */ /* 0x000fe20000010100 */
[----:B--2---:R-:W-:Y:S01]  /*8d10*/  LOP3.LUT R132, R187, UR18, R176, 0x96, !PT ;  /* 0x00000012bb847c12 */ /* 0x004fe2000f8e96b0 */
[----:B------:R-:W-:Y:S04]  /*8d20*/  SHFL.BFLY PT, R177, R174, 0x1, 0x1f ;  /* 0x0c201f00aeb17f89 */ /* 0x000fe800000e0000 */
[----:B------:R-:W-:Y:S01]  /*8d30*/  IMAD.WIDE.U32 R132, R132, -0x2daee0ad, RZ ;  /* 0xd2511f5384847825 */ /* 0x000fe200078e00ff */
[----:B---3--:R-:W-:Y:S03]  /*8d40*/  LOP3.LUT R3, R173, UR17, R230, 0x96, !PT ;  /* 0x00000011ad037c12 */ /* 0x008fe6000f8e96e6 */
[----:B------:R-:W1:Y:S01]  /*8d50*/  SHFL.BFLY PT, R176, R138, 0x2, 0x1f ;  /* 0x0c401f008ab07f89 */ /* 0x000e6200000e0000 */
[----:B------:R-:W-:Y:S01]  /*8d60*/  LOP3.LUT R172, R133, UR16, R172, 0x96, !PT ;  /* 0x0000001085ac7c12 */ /* 0x000fe2000f8e96ac */
[----:B------:R-:W-:Y:S04]  /*8d70*/  IMAD.WIDE.U32 R2, R3, -0x326172a9, RZ ;  /* 0xcd9e8d5703027825 */ /* 0x000fe800078e00ff */
[----:B------:R-:W-:Y:S01]  /*8d80*/  IMAD.WIDE.U32 R172, R172, -0x326172a9, RZ ;  /* 0xcd9e8d57acac7825 */ /* 0x000fe200078e00ff */
[----:B------:R-:W-:Y:S04]  /*8d90*/  LOP3.LUT R3, R3, UR8, R186, 0x96, !PT ;  /* 0x0000000803037c12 */ /* 0x000fe8000f8e96ba */
[----:B------:R-:W-:Y:S01]  /*8da0*/  LOP3.LUT R133, R173, UR15, R2, 0x96, !PT ;  /* 0x0000000fad857c12 */ /* 0x000fe2000f8e9602 */
[----:B------:R-:W-:Y:S01]  /*8db0*/  IMAD.WIDE.U32 R2, R3, -0x2daee0ad, RZ ;  /* 0xd2511f5303027825 */ /* 0x000fe200078e00ff */
[----:B-----5:R-:W-:Y:S04]  /*8dc0*/  FMNMX.FTZ R173, R139, R178, !PT ;  /* 0x000000b28bad7209 */ /* 0x020fe80007810000 */
[----:B------:R-:W-:Y:S01]  /*8dd0*/  LOP3.LUT R3, R3, UR14, R132, 0x96, !PT ;  /* 0x0000000e03037c12 */ /* 0x000fe2000f8e9684 */
[----:B------:R-:W-:Y:S01]  /*8de0*/  IMAD.WIDE.U32 R132, R133, -0x2daee0ad, RZ ;  /* 0xd2511f5385847825 */ /* 0x000fe200078e00ff */
[----:B------:R-:W2:Y:S02]  /*8df0*/  SHFL.BFLY PT, R178, R173, 0x1, 0x1f ;  /* 0x0c201f00adb27f89 */ /* 0x000ea400000e0000 */
[----:B-1----:R-:W-:Y:S01]  /*8e00*/  FMNMX.FTZ R176, R138, R176, !PT ;  /* 0x000000b08ab07209 */ /* 0x002fe20007810000 */
[----:B------:R-:W-:Y:S01]  /*8e10*/  IMAD.WIDE.U32 R138, R3, -0x326172a9, RZ ;  /* 0xcd9e8d57038a7825 */ /* 0x000fe200078e00ff */
[----:B------:R-:W-:Y:S02]  /*8e20*/  LOP3.LUT R2, R133, UR12, R2, 0x96, !PT ;  /* 0x0000000c85027c12 */ /* 0x000fe4000f8e9602 */
[----:B------:R-:W-:Y:S02]  /*8e30*/  FMNMX.FTZ R3, R174, R177, !PT ;  /* 0x000000b1ae037209 */ /* 0x000fe40007810000 */
[----:B------:R-:W1:Y:S01]  /*8e40*/  SHFL.BFLY PT, R133, R176, 0x1, 0x1f ;  /* 0x0c201f00b0857f89 */ /* 0x000e6200000e0000 */
[----:B------:R-:W-:Y:S01]  /*8e50*/  LOP3.LUT R172, R139, UR13, R172, 0x96, !PT ;  /* 0x0000000d8bac7c12 */ /* 0x000fe2000f8e96ac */
[----:B------:R-:W-:Y:S04]  /*8e60*/  IMAD.WIDE.U32 R180, R2, -0x326172a9, RZ ;  /* 0xcd9e8d5702b47825 */ /* 0x000fe800078e00ff */
[----:B------:R-:W-:Y:S01]  /*8e70*/  FMUL.FTZ R2, R134, UR4 ;  /* 0x0000000486027c20 */ /* 0x000fe20008410000 */
[----:B------:R-:W-:Y:S01]  /*8e80*/  IMAD.WIDE.U32 R182, R172, -0x2daee0ad, RZ ;  /* 0xd2511f53acb67825 */ /* 0x000fe200078e00ff */
[----:B------:R-:W-:Y:S03]  /*8e90*/  LOP3.LUT R220, R181, UR11, R138, 0x96, !PT ;  /* 0x0000000bb5dc7c12 */ /* 0x000fe6000f8e968a */
[----:B------:R-:W-:Y:S02]  /*8ea0*/  FSEL R2, R2, RZ, P0 ;  /* 0x000000ff02027208 */ /* 0x000fe40000000000 */
[----:B------:R-:W-:Y:S02]  /*8eb0*/  LOP3.LUT R175, R183, UR10, R132, 0x96, !PT ;  /* 0x0000000ab7af7c12 */ /* 0x000fe4000f8e9684 */
[----:B------:R-:W-:Y:S01]  /*8ec0*/  FSETP.NEU.FTZ.AND P0, PT, R3, -INF , PT ;  /* 0xff8000000300780b */ /* 0x000fe20003f1d000 */
[--C-:B------:R-:W-:Y:S01]  /*8ed0*/  FFMA.FTZ R211, R16, UR4, -R2.reuse ;  /* 0x0000000410d37c23 */ /* 0x100fe20008010802 */
[--C-:B------:R-:W-:Y:S01]  /*8ee0*/  FFMA.FTZ R209, R17, UR4, -R2.reuse ;  /* 0x0000000411d17c23 */ /* 0x100fe20008010802 */
[----:B--2---:R-:W-:Y:S01]  /*8ef0*/  FMNMX.FTZ R132, R173, R178, !PT ;  /* 0x000000b2ad847209 */ /* 0x004fe20007810000 */
[----:B------:R-:W2:Y:S01]  /*8f00*/  LDL.64 R16, [R1+0x50] ;  /* 0x0000500001107983 */ /* 0x000ea20000100a00 */
[----:B------:R-:W-:Y:S04]  /*8f10*/  IMAD.WIDE.U32 R174, R175, -0x326172a9, RZ ;  /* 0xcd9e8d57afae7825 */ /* 0x000fe800078e00ff */
[--C-:B------:R-:W-:Y:S01]  /*8f20*/  FFMA.FTZ R139, R4, UR4, -R2.reuse ;  /* 0x00000004048b7c23 */ /* 0x100fe20008010802 */
[--C-:B------:R-:W-:Y:S01]  /*8f30*/  FFMA.FTZ R217, R20, UR4, -R2.reuse ;  /* 0x0000000414d97c23 */ /* 0x100fe20008010802 */
[----:B------:R-:W-:Y:S01]  /*8f40*/  FFMA.FTZ R219, R21, UR4, -R2 ;  /* 0x0000000415db7c23 */ /* 0x000fe20008010802 */
[----:B------:R-:W-:Y:S01]  /*8f50*/  LOP3.LUT R138, R175, UR9, R180, 0x96, !PT ;  /* 0x00000009af8a7c12 */ /* 0x000fe2000f8e96b4 */
[--C-:B------:R-:W-:Y:S01]  /*8f60*/  FFMA.FTZ R221, R32, UR4, -R2.reuse ;  /* 0x0000000420dd7c23 */ /* 0x100fe20008010802 */
[----:B-1----:R-:W-:Y:S01]  /*8f70*/  FMNMX.FTZ R133, R176, R133, !PT ;  /* 0x00000085b0857209 */ /* 0x002fe20007810000 */
[--C-:B------:R-:W-:Y:S01]  /*8f80*/  FFMA.FTZ R222, R33, UR4, -R2.reuse ;  /* 0x0000000421de7c23 */ /* 0x100fe20008010802 */
[----:B------:R-:W-:Y:S01]  /*8f90*/  LOP3.LUT R4, R138, 0xff, RZ, 0xc0, !PT ;  /* 0x000000ff8a047812 */ /* 0x000fe200078ec0ff */
[----:B------:R-:W-:Y:S01]  /*8fa0*/  FFMA.FTZ R177, R5, UR4, -R2 ;  /* 0x0000000405b17c23 */ /* 0x000fe20008010802 */
[----:B------:R-:W-:Y:S01]  /*8fb0*/  FMUL.FTZ R2, R3, UR4 ;  /* 0x0000000403027c20 */ /* 0x000fe20008410000 */
[C---:B------:R-:W-:Y:S01]  /*8fc0*/  FMUL.FTZ R5, R133.reuse, UR4 ;  /* 0x0000000485057c20 */ /* 0x040fe20008410000 */
[----:B------:R-:W-:Y:S01]  /*8fd0*/  ISETP.LE.U32.AND P5, PT, R4, UR5, PT ;  /* 0x0000000504007c0c */ /* 0x000fe2000bfa3070 */
[----:B------:R-:W-:Y:S01]  /*8fe0*/  MUFU.EX2 R222, R222 ;  /* 0x000000de00de7308 */ /* 0x000fe20000000800 */
[----:B------:R-:W-:Y:S02]  /*8ff0*/  LOP3.LUT R4, R138, 0xffff, RZ, 0xc0, !PT ;  /* 0x0000ffff8a047812 */ /* 0x000fe400078ec0ff */
[----:B------:R-:W-:Y:S02]  /*9000*/  FSEL R2, R2, RZ, P0 ;  /* 0x000000ff02027208 */ /* 0x000fe40000000000 */
[----:B------:R-:W-:Y:S02]  /*9010*/  SHF.R.U32.HI R4, RZ, 0x8, R4 ;  /* 0x00000008ff047819 */ /* 0x000fe40000011604 */
[----:B------:R-:W-:Y:S01]  /*9020*/  FSETP.NEU.FTZ.AND P0, PT, R133, -INF , PT ;  /* 0xff8000008500780b */ /* 0x000fe20003f1d000 */
        /* <DEDUP_REMOVED lines=8> */
[----:B------:R-:W-:Y:S02]  /*90b0*/  LOP3.LUT R2, R4, 0xffff, RZ, 0xc0, !PT ;  /* 0x0000ffff04027812 */ /* 0x000fe400078ec0ff */
[----:B------:R-:W-:Y:S02]  /*90c0*/  SHF.R.U32.HI R4, RZ, 0x18, R138 ;  /* 0x00000018ff047819 */ /* 0x000fe4000001168a */
[----:B------:R-:W-:Y:S01]  /*90d0*/  ISETP.LE.U32.AND P4, PT, R2, UR5, PT ;  /* 0x0000000502007c0c */ /* 0x000fe2000bf83070 */
[----:B------:R-:W-:Y:S01]  /*90e0*/  MUFU.EX2 R184, R184 ;  /* 0x000000b800b87308 */ /* 0x000fe20000000800 */
[----:B------:R-:W-:Y:S02]  /*90f0*/  FSEL R2, R5, RZ, P0 ;  /* 0x000000ff05027208 */ /* 0x000fe40000000000 */
[----:B------:R-:W-:Y:S01]  /*9100*/  ISETP.LE.U32.AND P2, PT, R4, UR5, PT ;  /* 0x0000000504007c0c */ /* 0x000fe2000bf43070 */
[C---:B------:R-:W-:Y:S01]  /*9110*/  FMUL.FTZ R4, R132.reuse, UR4 ;  /* 0x0000000484047c20 */ /* 0x040fe20008410000 */
[----:B------:R-:W-:Y:S01]  /*9120*/  FSETP.NEU.FTZ.AND P0, PT, R132, -INF , PT ;  /* 0xff8000008400780b */ /* 0x000fe20003f1d000 */
[--C-:B------:R-:W-:Y:S01]  /*9130*/  FFMA.FTZ R223, R34, UR4, -R2.reuse ;  /* 0x0000000422df7c23 */ /* 0x100fe20008010802 */
[--C-:B------:R-:W-:Y:S01]  /*9140*/  FFMA.FTZ R225, R35, UR4, -R2.reuse ;  /* 0x0000000423e17c23 */ /* 0x100fe20008010802 */
[----:B------:R-:W-:Y:S01]  /*9150*/  FFMA.FTZ R173, R6, UR4, -R2 ;  /* 0x0000000406ad7c23 */ /* 0x000fe20008010802 */
[----:B------:R-:W-:Y:S01]  /*9160*/  FSEL R4, R4, RZ, P0 ;  /* 0x000000ff04047208 */ /* 0x000fe20000000000 */
[----:B------:R-:W3:Y:S01]  /*9170*/  LDL.64 R34, [R1+0x48] ;  /* 0x0000480001227983 */ /* 0x000ee20000100a00 */
[----:B------:R-:W-:Y:S01]  /*9180*/  SHF.R.U32.HI R6, RZ, 0x10, R138 ;  /* 0x00000010ff067819 */ /* 0x000fe2000001168a */
[--C-:B------:R-:W-:Y:S01]  /*9190*/  FFMA.FTZ R207, R18, UR4, -R2.reuse ;  /* 0x0000000412cf7c23 */ /* 0x100fe20008010802 */
[--C-:B------:R-:W-:Y:S01]  /*91a0*/  FFMA.FTZ R208, R19, UR4, -R2.reuse ;  /* 0x0000000413d07c23 */ /* 0x100fe20008010802 */
[--C-:B------:R-:W-:Y:S01]  /*91b0*/  FFMA.FTZ R216, R23, UR4, -R2.reuse ;  /* 0x0000000417d87c23 */ /* 0x100fe20008010802 */
[----:B------:R-:W-:Y:S01]  /*91c0*/  LOP3.LUT R6, R6, 0xff, RZ, 0xc0, !PT ;  /* 0x000000ff06067812 */ /* 0x000fe200078ec0ff */
[--C-:B------:R-:W-:Y:S01]  /*91d0*/  FFMA.FTZ R178, R7, UR4, -R2.reuse ;  /* 0x0000000407b27c23 */ /* 0x100fe20008010802 */
[----:B------:R-:W-:Y:S01]  /*91e0*/  FFMA.FTZ R214, R22, UR4, -R2 ;  /* 0x0000000416d67c23 */ /* 0x000fe20008010802 */
[----:B------:R-:W-:Y:S01]  /*91f0*/  FMUL.FTZ R2, R0, UR4 ;  /* 0x0000000400027c20 */ /* 0x000fe20008410000 */
[----:B------:R-:W-:Y:S01]  /*9200*/  ISETP.LE.U32.AND P1, PT, R6, UR5, PT ;  /* 0x0000000506007c0c */ /* 0x000fe2000bf23070 */
[----:B------:R-:W-:Y:S01]  /*9210*/  FADD.FTZ R0, -R3, R135 ;  /* 0x0000008703007221 */ /* 0x000fe20000010100 */
[----:B------:R-:W-:Y:S01]  /*9220*/  MUFU.EX2 R173, R173 ;  /* 0x000000ad00ad7308 */ /* 0x000fe20000000800 */
[--C-:B------:R-:W-:Y:S01]  /*9230*/  FFMA.FTZ R176, R9, UR4, -R4.reuse ;  /* 0x0000000409b07c23 */ /* 0x100fe20008010804 */
[--C-:B------:R-:W-:Y:S01]  /*9240*/  FFMA.FTZ R183, R13, UR4, -R4.reuse ;  /* 0x000000040db77c23 */ /* 0x100fe20008010804 */
[----:B------:R-:W-:Y:S01]  /*9250*/  FMUL.FTZ R0, R0, UR4 ;  /* 0x0000000400007c20 */ /* 0x000fe20008410000 */
[--C-:B------:R-:W-:Y:S01]  /*9260*/  FFMA.FTZ R212, R24, UR4, -R4.reuse ;  /* 0x0000000418d47c23 */ /* 0x100fe20008010804 */
[--C-:B------:R-:W-:Y:S01]  /*9270*/  FFMA.FTZ R213, R25, UR4, -R4.reuse ;  /* 0x0000000419d57c23 */ /* 0x100fe20008010804 */
[--C-:B------:R-:W-:Y:S01]  /*9280*/  FFMA.FTZ R226, R29, UR4, -R4.reuse ;  /* 0x000000041de27c23 */ /* 0x100fe20008010804 */
[--C-:B------:R-:W-:Y:S03]  /*9290*/  FFMA.FTZ R18, R8, UR4, -R4.reuse ;  /* 0x0000000408127c23 */ /* 0x100fe60008010804 */
[----:B------:R-:W1:Y:S01]  /*92a0*/  MUFU.EX2 R2, R2 ;  /* 0x0000000200027308 */ /* 0x000e620000000800 */
[--C-:B------:R-:W-:Y:S01]  /*92b0*/  FFMA.FTZ R181, R12, UR4, -R4.reuse ;  /* 0x000000040cb57c23 */ /* 0x100fe20008010804 */
[----:B------:R-:W-:Y:S08]  /*92c0*/  FFMA.FTZ R224, R28, UR4, -R4 ;  /* 0x000000041ce07c23 */ /* 0x000ff00008010804 */
[----:B------:R-:W4:Y:S01]  /*92d0*/  MUFU.EX2 R0, R0 ;  /* 0x0000000000007308 */ /* 0x000f220000000800 */
        /* <DEDUP_REMOVED lines=10> */
[----:B------:R4:W5:Y:S01]  /*9380*/  LDL.S16 R171, [R1+0x18] ;  /* 0x0000180001ab7983 */ /* 0x0009620000100600 */
[C---:B------:R-:W-:Y:S01]  /*9390*/  FMUL.FTZ R14, R0.reuse, R166 ;  /* 0x000000a6000e7220 */ /* 0x040fe20000410000 */
[C---:B------:R-:W-:Y:S01]  /*93a0*/  FMUL.FTZ R15, R0.reuse, R167 ;  /* 0x000000a7000f7220 */ /* 0x040fe20000410000 */
[C---:B------:R-:W-:Y:S01]  /*93b0*/  FMUL.FTZ R26, R0.reuse, R162 ;  /* 0x000000a2001a7220 */ /* 0x040fe20000410000 */
[----:B------:R4:W4:Y:S01]  /*93c0*/  LDL.S16 R159, [R1+0x8] ;  /* 0x00000800019f7983 */ /* 0x0009220000100600 */
        /* <DEDUP_REMOVED lines=46> */
[----:B------:R-:W-:Y:S01]  /*96b0*/  MUFU.EX2 R141, R18 ;  /* 0x00000012008d7308 */ /* 0x000fe20000000800 */
[C---:B------:R-:W-:Y:S01]  /*96c0*/  FMUL.FTZ R84, R2.reuse, R84 ;  /* 0x0000005402547220 */ /* 0x040fe20000410000 */
[C---:B------:R-:W-:Y:S01]  /*96d0*/  FMUL.FTZ R85, R2.reuse, R85 ;  /* 0x0000005502557220 */ /* 0x040fe20000410000 */
[----:B--2---:R-:W-:Y:S01]  /*96e0*/  LOP3.LUT R8, R187, UR18, R16, 0x96, !PT ;  /* 0x00000012bb087c12 */ /* 0x004fe2000f8e9610 */
[C---:B------:R-:W-:Y:S01]  /*96f0*/  FMUL.FTZ R17, R2.reuse, R149 ;  /* 0x0000009502117220 */ /* 0x040fe20000410000 */
[----:B------:R-:W-:Y:S05]  /*9700*/  IMAD.MOV.U32 R187, RZ, RZ, R229 ;  /* 0x000000ffffbb7224 */ /* 0x000fea00078e00e5 */
[----:B------:R1:W2:Y:S01]  /*9710*/  MUFU.EX2 R149, R10 ;  /* 0x0000000a00957308 */ /* 0x0002a20000000800 */
[----:B------:R-:W-:Y:S01]  /*9720*/  FMUL.FTZ R16, R2, R148 ;  /* 0x0000009402107220 */ /* 0x000fe20000410000 */
[----:B------:R-:W-:Y:S04]  /*9730*/  IMAD.WIDE.U32 R8, R8, -0x2daee0ad, RZ ;  /* 0xd2511f5308087825 */ /* 0x000fe800078e00ff */
[C---:B-1----:R-:W-:Y:S01]  /*9740*/  FMUL.FTZ R10, R0.reuse, R170 ;  /* 0x000000aa000a7220 */ /* 0x042fe20000410000 */
[----:B--2---:R-:W-:Y:S01]  /*9750*/  FFMA.FTZ R138, R0, R205, R149 ;  /* 0x000000cd008a7223 */ /* 0x004fe20000010095 */
[----:B------:R2:W2:Y:S01]  /*9760*/  LDL.S16 R170, [R1+0x14] ;  /* 0x0000140001aa7983 */ /* 0x0004a20000100600 */
[----:B------:R-:W-:Y:S04]  /*9770*/  FADD.FTZ R0, -R133, R137 ;  /* 0x0000008985007221 */ /* 0x000fe80000010100 */
[----:B------:R-:W-:Y:S06]  /*9780*/  FMUL.FTZ R0, R0, UR4 ;  /* 0x0000000400007c20 */ /* 0x000fec0008410000 */
[----:B------:R-:W1:Y:S01]  /*9790*/  MUFU.EX2 R0, R0 ;  /* 0x0000000000007308 */ /* 0x000e620000000800 */
[----:B---3--:R-:W-:Y:S02]  /*97a0*/  LOP3.LUT R5, R35, UR17, R230, 0x96, !PT ;  /* 0x0000001123057c12 */ /* 0x008fe4000f8e96e6 */
[----:B------:R-:W-:Y:S01]  /*97b0*/  LOP3.LUT R9, R9, UR16, R34, 0x96, !PT ;  /* 0x0000001009097c12 */ /* 0x000fe2000f8e9622 */
[C---:B-1----:R-:W-:Y:S02]  /*97c0*/  FMUL.FTZ R34, R0.reuse, R142 ;  /* 0x0000008e00227220 */ /* 0x042fe40000410000 */
[----:B------:R-:W-:Y:S04]  /*97d0*/  IMAD.WIDE.U32 R22, R5, -0x326172a9, RZ ;  /* 0xcd9e8d5705167825 */ /* 0x000fe800078e00ff */
[----:B------:R-:W-:Y:S01]  /*97e0*/  FFMA.FTZ R135, R0, R227, R173 ;  /* 0x000000e300877223 */ /* 0x000fe200000100ad */
[----:B------:R-:W-:Y:S01]  /*97f0*/  MUFU.EX2 R142, R177 ;  /* 0x000000b1008e7308 */ /* 0x000fe20000000800 */
[----:B------:R-:W-:Y:S01]  /*9800*/  FMUL.FTZ R5, R2, R153 ;  /* 0x0000009902057220 */ /* 0x000fe20000410000 */
[C---:B------:R-:W-:Y:S01]  /*9810*/  FMUL.FTZ R18, R0.reuse, R150 ;  /* 0x0000009600127220 */ /* 0x040fe20000410000 */
[----:B------:R-:W-:Y:S01]  /*9820*/  LOP3.LUT R6, R23, UR8, R186, 0x96, !PT ;  /* 0x0000000817067c12 */ /* 0x000fe2000f8e96ba */
[C---:B------:R-:W-:Y:S01]  /*9830*/  FMUL.FTZ R19, R0.reuse, R151 ;  /* 0x0000009700137220 */ /* 0x040fe20000410000 */
[C---:B------:R-:W-:Y:S01]  /*9840*/  FMUL.FTZ R23, R0.reuse, R147 ;  /* 0x0000009300177220 */ /* 0x040fe20000410000 */
[C---:B------:R-:W-:Y:S01]  /*9850*/  FMUL.FTZ R35, R0.reuse, R143 ;  /* 0x0000008f00237220 */ /* 0x040fe20000410000 */
[----:B------:R-:W-:Y:S01]  /*9860*/  FMUL.FTZ R38, R0, R38 ;  /* 0x0000002600267220 */ /* 0x000fe20000410000 */
[----:B------:R-:W-:Y:S02]  /*9870*/  IMAD.WIDE.U32 R6, R6, -0x2daee0ad, RZ ;  /* 0xd2511f5306067825 */ /* 0x000fe400078e00ff */
[----:B------:R-:W1:Y:S01]  /*9880*/  MUFU.EX2 R186, R139 ;  /* 0x0000008b00ba7308 */ /* 0x000e620000000800 */
[----:B------:R-:W-:Y:S01]  /*9890*/  UIADD3 UR8, UR25, 0x646e171e, URZ ;  /* 0x646e171e19087890 */ /* 0x000fe2000fffe03f */
[C---:B------:R-:W-:Y:S01]  /*98a0*/  FMUL.FTZ R39, R0.reuse, R39 ;  /* 0x0000002700277220 */ /* 0x040fe20000410000 */
[C---:B------:R-:W-:Y:S01]  /*98b0*/  FMUL.FTZ R50, R0.reuse, R50 ;  /* 0x0000003200327220 */ /* 0x040fe20000410000 */
[----:B------:R-:W-:Y:S01]  /*98c0*/  LOP3.LUT R7, R7, UR14, R8, 0x96, !PT ;  /* 0x0000000e07077c12 */ /* 0x000fe2000f8e9608 */
[----:B------:R-:W-:Y:S04]  /*98d0*/  IMAD.WIDE.U32 R8, R9, -0x326172a9, RZ ;  /* 0xcd9e8d5709087825 */ /* 0x000fe800078e00ff */
[C---:B------:R-:W-:Y:S01]  /*98e0*/  FMUL.FTZ R51, R0.reuse, R51 ;  /* 0x0000003300337220 */ /* 0x040fe20000410000 */
[C---:B------:R-:W-:Y:S01]  /*98f0*/  FMUL.FTZ R66, R0.reuse, R66 ;  /* 0x0000004200427220 */ /* 0x040fe20000410000 */
[C---:B------:R-:W-:Y:S01]  /*9900*/  FMUL.FTZ R67, R0.reuse, R67 ;  /* 0x0000004300437220 */ /* 0x040fe20000410000 */
[----:B------:R-:W-:Y:S01]  /*9910*/  LOP3.LUT R12, R9, UR15, R22, 0x96, !PT ;  /* 0x0000000f090c7c12 */ /* 0x000fe2000f8e9616 */
[C---:B------:R-:W-:Y:S01]  /*9920*/  FMUL.FTZ R22, R0.reuse, R146 ;  /* 0x0000009200167220 */ /* 0x040fe20000410000 */
[C---:B------:R-:W-:Y:S01]  /*9930*/  FMUL.FTZ R82, R0.reuse, R82 ;  /* 0x0000005200527220 */ /* 0x040fe20000410000 */
[C---:B------:R-:W-:Y:S01]  /*9940*/  FMUL.FTZ R83, R0.reuse, R83 ;  /* 0x0000005300537220 */ /* 0x040fe20000410000 */
[----:B------:R-:W-:Y:S01]  /*9950*/  FMUL.FTZ R98, R0, R98 ;  /* 0x0000006200627220 */ /* 0x000fe20000410000 */
[----:B------:R-:W-:Y:S04]  /*9960*/  IMAD.WIDE.U32 R12, R12, -0x2daee0ad, RZ ;  /* 0xd2511f530c0c7825 */ /* 0x000fe800078e00ff */
[----:B------:R-:W-:Y:S01]  /*9970*/  FMUL.FTZ R99, R0, R99 ;  /* 0x0000006300637220 */ /* 0x000fe20000410000 */
[----:B------:R-:W-:Y:S01]  /*9980*/  MUFU.EX2 R151, R209 ;  /* 0x000000d100977308 */ /* 0x000fe20000000800 */
[----:B-1----:R-:W-:Y:S01]  /*9990*/  FFMA.FTZ R140, R2, R204, R186 ;  /* 0x000000cc028c7223 */ /* 0x002fe200000100ba */
[C---:B------:R-:W-:Y:S01]  /*99a0*/  FMUL.FTZ R102, R0.reuse, R102 ;  /* 0x0000006600667220 */ /* 0x040fe20000410000 */
[----:B------:R-:W-:Y:S01]  /*99b0*/  LOP3.LUT R162, R13, UR12, R6, 0x96, !PT ;  /* 0x0000000c0da27c12 */ /* 0x000fe2000f8e9606 */
[----:B------:R-:W-:Y:S04]  /*99c0*/  IMAD.WIDE.U32 R6, R7, -0x326172a9, RZ ;  /* 0xcd9e8d5707067825 */ /* 0x000fe800078e00ff */
[C---:B------:R-:W-:Y:S01]  /*99d0*/  FMUL.FTZ R103, R0.reuse, R103 ;  /* 0x0000006700677220 */ /* 0x040fe20000410000 */
[----:B------:R-:W-:Y:S01]  /*99e0*/  FMUL.FTZ R114, R0, R114 ;  /* 0x0000007200727220 */ /* 0x000fe20000410000 */
[----:B------:R-:W-:Y:S01]  /*99f0*/  IMAD.WIDE.U32 R162, R162, -0x326172a9, RZ ;  /* 0xcd9e8d57a2a27825 */ /* 0x000fe200078e00ff */
[----:B------:R-:W-:Y:S01]  /*9a00*/  LOP3.LUT R8, R7, UR13, R8, 0x96, !PT ;  /* 0x0000000d07087c12 */ /* 0x000fe2000f8e9608 */
[----:B------:R-:W-:Y:S02]  /*9a10*/  MUFU.EX2 R143, R179 ;  /* 0x000000b3008f7308 */ /* 0x000fe40000000800 */
[----:B------:R-:W-:Y:S01]  /*9a20*/  FADD.FTZ R2, -R132, R136 ;  /* 0x0000008884027221 */ /* 0x000fe20000010100 */
[----:B------:R-:W-:Y:S01]  /*9a30*/  F2FP.BF16.F32.PACK_AB R136, R142, R186 ;  /* 0x000000ba8e88723e */ /* 0x000fe200000010ff */
[----:B------:R-:W-:Y:S01]  /*9a40*/  FMUL.FTZ R7, R0, R155 ;  /* 0x0000009b00077220 */ /* 0x000fe20000410000 */
[----:B------:R-:W-:Y:S04]  /*9a50*/  IMAD.WIDE.U32 R166, R8, -0x2daee0ad, RZ ;  /* 0xd2511f5308a67825 */ /* 0x000fe800078e00ff */
[----:B------:R-:W-:Y:S01]  /*9a60*/  FMUL.FTZ R2, R2, UR4 ;  /* 0x0000000402027c20 */ /* 0x000fe20008410000 */
[----:B------:R-:W-:Y:S01]  /*9a70*/  FMUL.FTZ R115, R0, R115 ;  /* 0x0000007300737220 */ /* 0x000fe20000410000 */
[----:B------:R-:W-:Y:S01]  /*9a80*/  IMAD.MOV.U32 R186, RZ, RZ, R234 ;  /* 0x000000ffffba7224 */ /* 0x000fe200078e00ea */
[----:B------:R-:W-:Y:S01]  /*9a90*/  LOP3.LUT R144, R167, UR10, R12, 0x96, !PT ;  /* 0x0000000aa7907c12 */ /* 0x000fe2000f8e960c */
[----:B------:R-:W-:Y:S01]  /*9aa0*/  FADD.FTZ R142, R142, R140 ;  /* 0x0000008c8e8e7221 */ /* 0x000fe20000010000 */
[----:B------:R-:W-:Y:S01]  /*9ab0*/  LOP3.LUT R167, R163, UR11, R6, 0x96, !PT ;  /* 0x0000000ba3a77c12 */ /* 0x000fe2000f8e9606 */
[----:B------:R-:W1:Y:S01]  /*9ac0*/  MUFU.EX2 R2, R2 ;  /* 0x0000000200027308 */ /* 0x000e620000000800 */
[----:B------:R-:W-:Y:S01]  /*9ad0*/  FMUL.FTZ R6, R0, R154 ;  /* 0x0000009a00067220 */ /* 0x000fe20000410000 */
[----:B------:R-:W-:Y:S04]  /*9ae0*/  IMAD.WIDE.U32 R144, R144, -0x326172a9, RZ ;  /* 0xcd9e8d5790907825 */ /* 0x000fe800078e00ff */
[----:B------:R-:W-:Y:S02]  /*9af0*/  @!P5 HFMA2.BF16_V2 R246, -RZ.H0_H0, RZ.H0_H0, -R136.H0_H0 ;  /* 0x200000fffff6d231 */ /* 0x000fe40000340988 */
[C---:B------:R-:W-:Y:S01]  /*9b00*/  FMUL.FTZ R54, R0.reuse, R54 ;  /* 0x0000003600367220 */ /* 0x040fe20000410000 */
[C---:B------:R-:W-:Y:S01]  /*9b10*/  FMUL.FTZ R55, R0.reuse, R55 ;  /* 0x0000003700377220 */ /* 0x040fe20000410000 */
[----:B------:R-:W-:Y:S01]  /*9b20*/  LOP3.LUT R137, R145, UR9, R162, 0x96, !PT ;  /* 0x0000000991897c12 */ /* 0x000fe2000f8e96a2 */
[----:B------:R-:W3:Y:S01]  /*9b30*/  MUFU.EX2 R154, R176 ;  /* 0x000000b0009a7308 */ /* 0x000ee20000000800 */
[C---:B------:R-:W-:Y:S01]  /*9b40*/  FMUL.FTZ R70, R0.reuse, R70 ;  /* 0x0000004600467220 */ /* 0x040fe20000410000 */
[C---:B------:R-:W-:Y:S01]  /*9b50*/  FMUL.FTZ R71, R0.reuse, R71 ;  /* 0x0000004700477220 */ /* 0x040fe20000410000 */
[----:B------:R-:W-:Y:S01]  /*9b60*/  SHF.R.U32.HI R148, RZ, 0x18, R137 ;  /* 0x00000018ff947819 */ /* 0x000fe20000011689 */
[C---:B------:R-:W-:Y:S01]  /*9b70*/  FMUL.FTZ R86, R0.reuse, R86 ;  /* 0x0000005600567220 */ /* 0x040fe20000410000 */
[C---:B------:R-:W-:Y:S01]  /*9b80*/  FMUL.FTZ R87, R0.reuse, R87 ;  /* 0x0000005700577220 */ /* 0x040fe20000410000 */
[C---:B------:R-:W-:Y:S01]  /*9b90*/  FMUL.FTZ R118, R0.reuse, R118 ;  /* 0x0000007600767220 */ /* 0x040fe20000410000 */
[C---:B------:R-:W-:Y:S01]  /*9ba0*/  FMUL.FTZ R119, R0.reuse, R119 ;  /* 0x0000007700777220 */ /* 0x040fe20000410000 */
[C---:B------:R-:W-:Y:S01]  /*9bb0*/  FMUL.FTZ R130, R0.reuse, R130 ;  /* 0x0000008200827220 */ /* 0x040fe20000410000 */
[----:B------:R-:W-:Y:S01]  /*9bc0*/  FMUL.FTZ R131, R0, R131 ;  /* 0x0000008300837220 */ /* 0x000fe20000410000 */
[C---:B------:R-:W-:Y:S01]  /*9bd0*/  LOP3.LUT R0, R137.reuse, 0xff, RZ, 0xc0, !PT ;  /* 0x000000ff89007812 */ /* 0x040fe200078ec0ff */
[C---:B-1----:R-:W-:Y:S01]  /*9be0*/  FFMA.FTZ R139, R2.reuse, R228, R141 ;  /* 0x000000e4028b7223 */ /* 0x042fe2000001008d */
[C---:B------:R-:W-:Y:S01]  /*9bf0*/  FMUL.FTZ R13, R2.reuse, R165 ;  /* 0x000000a5020d7220 */ /* 0x040fe20000410000 */
[----:B------:R-:W-:Y:S01]  /*9c00*/  FMUL.FTZ R24, R2, R160 ;  /* 0x000000a002187220 */ /* 0x000fe20000410000 */
[----:B------:R-:W-:Y:S01]  /*9c10*/  ISETP.LE.U32.AND P0, PT, R0, UR5, PT ;  /* 0x0000000500007c0c */ /* 0x000fe2000bf03070 */
[----:B------:R-:W1:Y:S01]  /*9c20*/  MUFU.EX2 R150, R211 ;  /* 0x000000d300967308 */ /* 0x000e620000000800 */
[----:B------:R-:W-:Y:S01]  /*9c30*/  FMUL.FTZ R25, R2, R161 ;  /* 0x000000a102197220 */ /* 0x000fe20000410000 */
[C---:B---3--:R-:W-:Y:S01]  /*9c40*/  F2FP.BF16.F32.PACK_AB R0, R154.reuse, R141 ;  /* 0x0000008d9a00723e */ /* 0x048fe200000010ff */
[----:B------:R-:W-:Y:S01]  /*9c50*/  FADD.FTZ R154, R154, R139 ;  /* 0x0000008b9a9a7221 */ /* 0x000fe20000010000 */
[----:B------:R-:W-:Y:S01]  /*9c60*/  SHF.R.U32.HI R139, RZ, 0x10, R137 ;  /* 0x00000010ff8b7819 */ /* 0x000fe20000011689 */
[C---:B------:R-:W-:Y:S01]  /*9c70*/  FMUL.FTZ R29, R2.reuse, R157 ;  /* 0x0000009d021d7220 */ /* 0x040fe20000410000 */
[----:B------:R-:W-:Y:S01]  /*9c80*/  LOP3.LUT R137, R137, 0xffff, RZ, 0xc0, !PT ;  /* 0x0000ffff89897812 */ /* 0x000fe200078ec0ff */
[----:B------:R-:W3:Y:S01]  /*9c90*/  LDC R157, c[0x0][0x2d8] ;  /* 0x0000b600ff9d7b82 */ /* 0x000ee20000000800 */
[----:B------:R-:W-:Y:S01]  /*9ca0*/  LOP3.LUT R140, R139, 0xff, RZ, 0xc0, !PT ;  /* 0x000000ff8b8c7812 */ /* 0x000fe200078ec0ff */
[C---:B------:R-:W-:Y:S01]  /*9cb0*/  FMUL.FTZ R8, R2.reuse, R168 ;  /* 0x000000a802087220 */ /* 0x040fe20000410000 */
[----:B------:R-:W-:Y:S01]  /*9cc0*/  SHF.R.U32.HI R137, RZ, 0x8, R137 ;  /* 0x00000008ff897819 */ /* 0x000fe20000011689 */
[C---:B------:R-:W-:Y:S01]  /*9cd0*/  FMUL.FTZ R9, R2.reuse, R169 ;  /* 0x000000a902097220 */ /* 0x040fe20000410000 */
[----:B----4-:R-:W-:Y:S02]  /*9ce0*/  @!P0 HFMA2.BF16_V2 R159, -RZ.H0_H0, RZ.H0_H0, -R0.H0_H0 ;  /* 0x200000ffff9f8231 */ /* 0x010fe40000340900 */
[C---:B------:R-:W-:Y:S01]  /*9cf0*/  FMUL.FTZ R12, R2.reuse, R164 ;  /* 0x000000a4020c7220 */ /* 0x040fe20000410000 */
[----:B------:R-:W-:Y:S01]  /*9d00*/  LOP3.LUT R137, R137, 0xffff, RZ, 0xc0, !PT ;  /* 0x0000ffff89897812 */ /* 0x000fe200078ec0ff */
[C---:B------:R-:W-:Y:S01]  /*9d10*/  FMUL.FTZ R28, R2.reuse, R156 ;  /* 0x0000009c021c7220 */ /* 0x040fe20000410000 */
[C---:B------:R-:W-:Y:S01]  /*9d20*/  FMUL.FTZ R40, R2.reuse, R40 ;  /* 0x0000002802287220 */ /* 0x040fe20000410000 */
[----:B------:R-:W-:Y:S01]  /*9d30*/  PRMT R158, R159, 0x7610, R158 ;  /* 0x000076109f9e7816 */ /* 0x000fe2000000009e */
[C---:B------:R-:W-:Y:S01]  /*9d40*/  FMUL.FTZ R41, R2.reuse, R41 ;  /* 0x0000002902297220 */ /* 0x040fe20000410000 */
[----:B------:R-:W-:Y:S01]  /*9d50*/  ISETP.LE.U32.AND P6, PT, R137, UR5, PT ;  /* 0x0000000589007c0c */ /* 0x000fe2000bfc3070 */
        /* <DEDUP_REMOVED lines=22> */
[C---:B------:R-:W-:Y:S01]  /*9ec0*/  F2FP.BF16.F32.PACK_AB R2, R143.reuse, R149 ;  /* 0x000000958f02723e */ /* 0x040fe200000010ff */
[----:B------:R-:W-:Y:S01]  /*9ed0*/  FADD.FTZ R143, R143, R138 ;  /* 0x0000008a8f8f7221 */ /* 0x000fe20000010000 */
[----:B------:R-:W-:Y:S01]  /*9ee0*/  F2FP.BF16.F32.PACK_AB R138, R152, R173 ;  /* 0x000000ad988a723e */ /* 0x000fe200000010ff */
[----:B-1----:R-:W-:Y:S01]  /*9ef0*/  FADD.FTZ R137, R150, R142 ;  /* 0x0000008e96897221 */ /* 0x002fe20000010000 */
[C---:B------:R-:W-:Y:S01]  /*9f00*/  F2FP.BF16.F32.PACK_AB R150, R151.reuse, R150 ;  /* 0x000000969796723e */ /* 0x040fe200000010ff */
[----:B------:R-:W1:Y:S01]  /*9f10*/  MUFU.EX2 R146, R206 ;  /* 0x000000ce00927308 */ /* 0x000e620000000800 */
[--C-:B------:R-:W-:Y:S01]  /*9f20*/  FADD.FTZ R152, R152, R135.reuse ;  /* 0x0000008798987221 */ /* 0x100fe20000010000 */
[----:B------:R-:W-:Y:S01]  /*9f30*/  PRMT R135, R136, 0x7632, R135 ;  /* 0x0000763288877816 */ /* 0x000fe20000000087 */
[--C-:B------:R-:W-:Y:S01]  /*9f40*/  FADD.FTZ R151, R151, R137.reuse ;  /* 0x0000008997977221 */ /* 0x100fe20000010000 */
[----:B------:R-:W-:Y:S01]  /*9f50*/  PRMT R137, R138, 0x7632, R137 ;  /* 0x000076328a897816 */ /* 0x000fe20000000089 */
[----:B-----5:R-:W-:Y:S01]  /*9f60*/  @!P1 HFMA2.BF16_V2 R171, -RZ.H0_H0, RZ.H0_H0, -R138.H0_H0 ;  /* 0x200000ffffab9231 */ /* 0x020fe2000034098a */
[----:B------:R-:W-:Y:S01]  /*9f70*/  PRMT R141, R136, 0x5410, R135 ;  /* 0x00005410888d7816 */ /* 0x000fe20000000087 */
[----:B---3--:R-:W-:Y:S01]  /*9f80*/  IMAD.SHL.U32 R156, R157, 0x8, RZ ;  /* 0x000000089d9c7824 */ /* 0x008fe200078e00ff */
[----:B------:R-:W-:Y:S02]  /*9f90*/  PRMT R142, R138, 0x5410, R137 ;  /* 0x000054108a8e7816 */ /* 0x000fe40000000089 */
[----:B------:R-:W3:Y:S01]  /*9fa0*/  MUFU.EX2 R153, R185 ;  /* 0x000000b900997308 */ /* 0x000ee20000000800 */
[----:B------:R-:W-:Y:S01]  /*9fb0*/  @!P5 PRMT R136, R246, 0x5410, RZ ;  /* 0x00005410f688d816 */ /* 0x000fe200000000ff */
[----:B------:R-:W-:Y:S01]  /*9fc0*/  @!P1 STL.S16 [R1+0x18], R171 ;  /* 0x000018ab01009387 */ /* 0x000fe20000100600 */
[C---:B------:R-:W-:Y:S01]  /*9fd0*/  LEA R204, P3, R156.reuse, R186, 0x1 ;  /* 0x000000ba9ccc7211 */ /* 0x040fe200078608ff */
[----:B------:R-:W-:Y:S02]  /*9fe0*/  @!P4 HFMA2.BF16_V2 R249, -RZ.H0_H0, RZ.H0_H0, -R135.H0_H0 ;  /* 0x200000fffff9c231 */ /* 0x000fe40000340987 */
[----:B------:R-:W-:Y:S01]  /*9ff0*/  IMAD.U32 R177, RZ, RZ, UR5 ;  /* 0x00000005ffb17e24 */ /* 0x000fe2000f8e00ff */
[----:B------:R4:W-:Y:S01]  /*a000*/  STG.E.U16 desc[UR20][R186.64], R136 ;  /* 0x00000088ba007986 */ /* 0x0009e2000c101514 */
[----:B------:R-:W-:Y:S01]  /*a010*/  LEA.HI.X.SX32 R205, R156, R187, 0x1, P3 ;  /* 0x000000bb9ccd7211 */ /* 0x000fe200018f0eff */
[--C-:B-1----:R-:W-:Y:S01]  /*a020*/  FADD.FTZ R139, R146, R143.reuse ;  /* 0x0000008f928b7221 */ /* 0x102fe20000010000 */
[----:B------:R-:W-:Y:S01]  /*a030*/  @!P4 PRMT R135, R249, 0x5410, RZ ;  /* 0x00005410f987c816 */ /* 0x000fe200000000ff */
[----:B------:R-:W1:Y:S01]  /*a040*/  MUFU.EX2 R155, R207 ;  /* 0x000000cf009b7308 */ /* 0x000e620000000800 */
[----:B------:R-:W-:Y:S03]  /*a050*/  PRMT R143, R171, 0x7610, R143 ;  /* 0x00007610ab8f7816 */ /* 0x000fe6000000008f */
[----:B------:R5:W-:Y:S01]  /*a060*/  STG.E.U16 desc[UR20][R186.64+0x2], R135 ;  /* 0x00000287ba007986 */ /* 0x000be2000c101514 */
[----:B------:R-:W-:Y:S02]  /*a070*/  @!P1 PRMT R138, R143, 0x5410, RZ ;  /* 0x000054108f8a9816 */ /* 0x000fe400000000ff */
[C---:B---3--:R-:W-:Y:S01]  /*a080*/  F2FP.BF16.F32.PACK_AB R163, R153.reuse, R146 ;  /* 0x0000009299a3723e */ /* 0x048fe200000010ff */
[--C-:B------:R-:W-:Y:S01]  /*a090*/  FADD.FTZ R153, R153, R139.reuse ;  /* 0x0000008b99997221 */ /* 0x100fe20000010000 */
[----:B------:R-:W-:Y:S01]  /*a0a0*/  PRMT R139, R0, 0x7632, R139 ;  /* 0x00007632008b7816 */ /* 0x000fe2000000008b */
[C---:B------:R-:W-:Y:S01]  /*a0b0*/  IMAD.WIDE R146, R157.reuse, 0x70, R204 ;  /* 0x000000709d927825 */ /* 0x040fe200078e02cc */
[----:B------:R-:W-:Y:S01]  /*a0c0*/  ISETP.LE.U32.AND P1, PT, R140, UR5, PT ;  /* 0x000000058c007c0c */ /* 0x000fe2000bf23070 */
[----:B------:R1:W-:Y:S01]  /*a0d0*/  STG.E.U16 desc[UR20][R204.64], R138 ;  /* 0x0000008acc007986 */ /* 0x0003e2000c101514 */
[----:B------:R-:W3:Y:S10]  /*a0e0*/  MUFU.EX2 R143, R208 ;  /* 0x000000d0008f7308 */ /* 0x000ef40000000800 */
[----:B------:R-:W-:Y:S01]  /*a0f0*/  MUFU.EX2 R185, R172 ;  /* 0x000000ac00b97308 */ /* 0x000fe20000000800 */
[----:B----4-:R-:W-:Y:S09]  /*a100*/  IMAD R136, R157, 0x38, R156 ;  /* 0x000000389d887824 */ /* 0x010ff200078e029c */
[----:B------:R-:W-:Y:S01]  /*a110*/  MUFU.EX2 R211, R226 ;  /* 0x000000e200d37308 */ /* 0x000fe20000000800 */
[----:B-----5:R-:W-:Y:S04]  /*a120*/  LOP3.LUT R135, R174, 0xff, RZ, 0xc0, !PT ;  /* 0x000000ffae877812 */ /* 0x020fe800078ec0ff */
[----:B------:R-:W-:Y:S05]  /*a130*/  ISETP.LE.U32.AND P4, PT, R135, UR5, PT ;  /* 0x0000000587007c0c */ /* 0x000fea000bf83070 */
[----:B------:R-:W-:Y:S01]  /*a140*/  MUFU.EX2 R164, R217 ;  /* 0x000000d900a47308 */ /* 0x000fe20000000800 */
[----:B-1----:R-:W-:Y:S01]  /*a150*/  FADD.FTZ R138, R155, R152 ;  /* 0x000000989b8a7221 */ /* 0x002fe20000010000 */
[C---:B---3--:R-:W-:Y:S03]  /*a160*/  F2FP.BF16.F32.PACK_AB R152, R143.reuse, R155 ;  /* 0x0000009b8f98723e */ /* 0x048fe600000010ff */
[----:B------:R-:W-:Y:S05]  /*a170*/  FADD.FTZ R138, R143, R138 ;  /* 0x0000008a8f8a7221 */ /* 0x000fea0000010000 */
[----:B------:R-:W-:Y:S10]  /*a180*/  MUFU.EX2 R155, R215 ;  /* 0x000000d7009b7308 */ /* 0x000ff40000000800 */
[----:B------:R-:W-:Y:S01]  /*a190*/  MUFU.EX2 R217, R225 ;  /* 0x000000e100d97308 */ /* 0x000fe20000000800 */
[----:B--2---:R-:W-:Y:S05]  /*a1a0*/  @!P2 HFMA2.BF16_V2 R170, -RZ.H0_H0, RZ.H0_H0, -R137.H0_H0 ;  /* 0x200000ffffaaa231 */ /* 0x004fea0000340989 */
[----:B------:R-:W-:Y:S01]  /*a1b0*/  PRMT R149, R170, 0x7610, R149 ;  /* 0x00007610aa957816 */ /* 0x000fe20000000095 */
[----:B------:R-:W-:Y:S03]  /*a1c0*/  @!P2 STL.S16 [R1+0x14], R170 ;  /* 0x000014aa0100a387 */ /* 0x000fe60000100600 */
[----:B------:R-:W-:Y:S01]  /*a1d0*/  @!P2 PRMT R137, R149, 0x5410, RZ ;  /* 0x000054109589a816 */ /* 0x000fe200000000ff */
[----:B------:R1:W-:Y:S01]  /*a1e0*/  @!P0 STL.S16 [R1+0x8], R159 ;  /* 0x0000089f01008387 */ /* 0x0003e20000100600 */
[----:B------:R-:W-:Y:S02]  /*a1f0*/  PRMT R149, R0, 0x5410, R139 ;  /* 0x0000541000957816 */ /* 0x000fe4000000008b */
[----:B------:R-:W-:Y:S01]  /*a200*/  @!P0 PRMT R0, R158, 0x5410, RZ ;  /* 0x000054109e008816 */ /* 0x000fe200000000ff */
[----:B------:R2:W3:Y:S04]  /*a210*/  LDL.S16 R165, [R1+0x28] ;  /* 0x0000280001a57983 */ /* 0x0004e80000100600 */
[----:B------:R2:W4:Y:S04]  /*a220*/  LDL.S16 R161, [R1+0x4] ;  /* 0x0000040001a17983 */ /* 0x0005280000100600 */
[----:B------:R2:W5:Y:S04]  /*a230*/  LDL.S16 R160, [R1] ;  /* 0x0000000001a07983 */ /* 0x0005680000100600 */
[----:B------:R2:W2:Y:S04]  /*a240*/  LDL.S16 R158, [R1+0xc] ;  /* 0x00000c00019e7983 */ /* 0x0004a80000100600 */
[----:B------:R1:W-:Y:S04]  /*a250*/  STG.E.U16 desc[UR20][R204.64+0x2], R137 ;  /* 0x00000289cc007986 */ /* 0x0003e8000c101514 */
[----:B------:R1:W-:Y:S04]  /*a260*/  STG.E.U16 desc[UR20][R146.64], R0 ;  /* 0x0000000092007986 */ /* 0x0003e8000c101514 */
[----:B-1----:R1:W2:Y:S01]  /*a270*/  LDL.S16 R159, [R1+0x10] ;  /* 0x00001000019f7983 */ /* 0x0022a20000100600 */
[----:B------:R-:W-:Y:S01]  /*a280*/  IMAD R137, R157, 0x48, RZ ;  /* 0x000000489d897824 */ /* 0x000fe200078e02ff */
[----:B------:R-:W-:Y:S01]  /*a290*/  LOP3.LUT R0, R174, 0xffff, RZ, 0xc0, !PT ;  /* 0x0000ffffae007812 */ /* 0x000fe200078ec0ff */
[----:B------:R-:W-:Y:S03]  /*a2a0*/  MUFU.EX2 R146, R183 ;  /* 0x000000b700927308 */ /* 0x000fe60000000800 */
[CC--:B------:R-:W-:Y:S02]  /*a2b0*/  LEA R206, P0, R137.reuse, R186.reuse, 0x1 ;  /* 0x000000ba89ce7211 */ /* 0x0c0fe400078008ff */
[----:B------:R-:W-:Y:S02]  /*a2c0*/  SHF.R.U32.HI R0, RZ, 0x8, R0 ;  /* 0x00000008ff007819 */ /* 0x000fe40000011600 */
[-C--:B------:R-:W-:Y:S02]  /*a2d0*/  LEA.HI.X.SX32 R207, R137, R187.reuse, 0x1, P0 ;  /* 0x000000bb89cf7211 */ /* 0x080fe400000f0eff */
[----:B------:R-:W-:Y:S01]  /*a2e0*/  LOP3.LUT R135, R0, 0xffff, RZ, 0xc0, !PT ;  /* 0x0000ffff00877812 */ /* 0x000fe200078ec0ff */
[----:B------:R-:W-:Y:S01]  /*a2f0*/  VIADD R0, R136, 0x1 ;  /* 0x0000000188007836 */ /* 0x000fe20000000000 */
[----:B------:R-:W1:Y:S02]  /*a300*/  MUFU.EX2 R147, R181 ;  /* 0x000000b500937308 */ /* 0x000e640000000800 */
[----:B------:R-:W-:Y:S02]  /*a310*/  ISETP.LE.U32.AND P5, PT, R135, UR5, PT ;  /* 0x0000000587007c0c */ /* 0x000fe4000bfa3070 */
[C---:B------:R-:W-:Y:S02]  /*a320*/  LEA R208, P0, R0.reuse, R186, 0x1 ;  /* 0x000000ba00d07211 */ /* 0x040fe400078008ff */
[--C-:B------:R-:W-:Y:S02]  /*a330*/  SHF.R.U32.HI R135, RZ, 0x10, R174.reuse ;  /* 0x00000010ff877819 */ /* 0x100fe400000116ae */
[----:B------:R-:W-:Y:S02]  /*a340*/  LEA.HI.X.SX32 R209, R0, R187, 0x1, P0 ;  /* 0x000000bb00d17211 */ /* 0x000fe400000f0eff */
[----:B------:R-:W1:Y:S01]  /*a350*/  MUFU.EX2 R137, R219 ;  /* 0x000000db00897308 */ /* 0x000e620000000800 */
[----:B------:R-:W-:Y:S02]  /*a360*/  ISETP.LE.U32.AND P0, PT, R148, UR5, PT ;  /* 0x0000000594007c0c */ /* 0x000fe4000bf03070 */
[----:B------:R-:W-:Y:S02]  /*a370*/  LOP3.LUT R135, R135, 0xff, RZ, 0xc0, !PT ;  /* 0x000000ff87877812 */ /* 0x000fe400078ec0ff */
[----:B------:R-:W-:Y:S02]  /*a380*/  SHF.R.U32.HI R0, RZ, 0x18, R174 ;  /* 0x00000018ff007819 */ /* 0x000fe400000116ae */
[----:B------:R-:W-:Y:S01]  /*a390*/  ISETP.LE.U32.AND P3, PT, R135, UR5, PT ;  /* 0x0000000587007c0c */ /* 0x000fe2000bf63070 */
[----:B-1----:R-:W-:Y:S01]  /*a3a0*/  FADD.FTZ R136, R147, R154 ;  /* 0x0000009a93887221 */ /* 0x002fe20000010000 */
[----:B------:R-:W-:Y:S02]  /*a3b0*/  ISETP.LE.U32.AND P2, PT, R0, UR5, PT ;  /* 0x0000000500007c0c */ /* 0x000fe4000bf43070 */
[----:B------:R-:W-:Y:S01]  /*a3c0*/  PRMT R0, R2, 0x7632, R0 ;  /* 0x0000763202007816 */ /* 0x000fe20000000000 */
[C---:B------:R-:W-:Y:S01]  /*a3d0*/  FADD.FTZ R143, R146.reuse, R136 ;  /* 0x00000088928f7221 */ /* 0x040fe20000010000 */
[----:B------:R-:W-:Y:S01]  /*a3e0*/  F2FP.BF16.F32.PACK_AB R154, R146, R147 ;  /* 0x00000093929a723e */ /* 0x000fe200000010ff */
[----:B------:R-:W-:Y:S01]  /*a3f0*/  FADD.FTZ R136, R164, R151 ;  /* 0x00000097a4887221 */ /* 0x000fe20000010000 */
[----:B------:R-:W-:Y:S01]  /*a400*/  PRMT R148, R2, 0x5410, R0 ;  /* 0x0000541002947816 */ /* 0x000fe20000000000 */
[----:B------:R-:W1:Y:S01]  /*a410*/  MUFU.EX2 R151, R212 ;  /* 0x000000d400977308 */ /* 0x000e620000000800 */
[----:B------:R-:W-:Y:S01]  /*a420*/  PRMT R147, R150, 0x7632, R147 ;  /* 0x0000763296937816 */ /* 0x000fe20000000093 */
[C---:B------:R-:W-:Y:S01]  /*a430*/  FADD.FTZ R170, R137.reuse, R136 ;  /* 0x0000008889aa7221 */ /* 0x040fe20000010000 */
[----:B------:R-:W-:Y:S01]  /*a440*/  F2FP.BF16.F32.PACK_AB R164, R137, R164 ;  /* 0x000000a489a4723e */ /* 0x000fe200000010ff */
[--C-:B------:R-:W-:Y:S01]  /*a450*/  FADD.FTZ R137, R155, R153.reuse ;  /* 0x000000999b897221 */ /* 0x100fe20000010000 */
[----:B------:R-:W-:Y:S01]  /*a460*/  PRMT R153, R152, 0x7632, R153 ;  /* 0x0000763298997816 */ /* 0x000fe20000000099 */
[----:B-1----:R-:W-:Y:S01]  /*a470*/  FADD.FTZ R143, R151, R143 ;  /* 0x0000008f978f7221 */ /* 0x002fe20000010000 */
[----:B---3--:R-:W-:Y:S02]  /*a480*/  @!P6 HFMA2.BF16_V2 R165, -RZ.H0_H0, RZ.H0_H0, -R139.H0_H0 ;  /* 0x200000ffffa5e231 */ /* 0x008fe4000034098b */
[----:B----4-:R-:W-:Y:S03]  /*a490*/  @!P1 HFMA2.BF16_V2 R161, -RZ.H0_H0, RZ.H0_H0, -R2.H0_H0 ;  /* 0x200000ffffa19231 */ /* 0x010fe60000340902 */
[----:B------:R-:W-:Y:S01]  /*a4a0*/  PRMT R135, R165, 0x7610, R135 ;  /* 0x00007610a5877816 */ /* 0x000fe20000000087 */
[----:B------:R1:W-:Y:S01]  /*a4b0*/  @!P6 STL.S16 [R1+0x28], R165 ;  /* 0x000028a50100e387 */ /* 0x0003e20000100600 */
[----:B-----5:R-:W-:Y:S02]  /*a4c0*/  @!P0 HFMA2.BF16_V2 R160, -RZ.H0_H0, RZ.H0_H0, -R0.H0_H0 ;  /* 0x200000ffffa08231 */ /* 0x020fe40000340900 */
[----:B------:R-:W-:Y:S01]  /*a4d0*/  @!P6 PRMT R139, R135, 0x5410, RZ ;  /* 0x00005410878be816 */ /* 0x000fe200000000ff */
[----:B------:R-:W-:Y:S01]  /*a4e0*/  @!P1 STL.S16 [R1+0x4], R161 ;  /* 0x000004a101009387 */ /* 0x000fe20000100600 */
[----:B------:R-:W-:Y:S01]  /*a4f0*/  PRMT R140, R161, 0x7610, R140 ;  /* 0x00007610a18c7816 */ /* 0x000fe2000000008c */
[----:B--2---:R-:W-:Y:S01]  /*a500*/  @!P5 HFMA2.BF16_V2 R158, -RZ.H0_H0, RZ.H0_H0, -R147.H0_H0 ;  /* 0x200000ffff9ed231 */ /* 0x004fe20000340993 */
[----:B------:R-:W-:Y:S01]  /*a510*/  LOP3.LUT R135, R144, 0xff, RZ, 0xc0, !PT ;  /* 0x000000ff90877812 */ /* 0x000fe200078ec0ff */
[----:B------:R2:W-:Y:S01]  /*a520*/  @!P0 STL.S16 [R1], R160 ;  /* 0x000000a001008387 */ /* 0x0005e20000100600 */
[----:B------:R-:W-:Y:S02]  /*a530*/  @!P1 PRMT R2, R140, 0x5410, RZ ;  /* 0x000054108c029816 */ /* 0x000fe400000000ff */
[----:B------:R-:W-:Y:S01]  /*a540*/  ISETP.LE.U32.AND P1, PT, R135, UR5, PT ;  /* 0x0000000587007c0c */ /* 0x000fe2000bf23070 */
[----:B------:R-:W-:Y:S01]  /*a550*/  STG.E.U16 desc[UR20][R208.64], R139 ;  /* 0x0000008bd0007986 */ /* 0x000fe2000c101514 */
[----:B------:R-:W-:Y:S01]  /*a560*/  LOP3.LUT R135, R144, 0xffff, RZ, 0xc0, !PT ;  /* 0x0000ffff90877812 */ /* 0x000fe200078ec0ff */
[----:B------:R-:W3:Y:S01]  /*a570*/  MUFU.EX2 R140, R218 ;  /* 0x000000da008c7308 */ /* 0x000ee20000000800 */
[----:B------:R-:W-:Y:S01]  /*a580*/  PRMT R146, R160, 0x7610, R146 ;  /* 0x00007610a0927816 */ /* 0x000fe20000000092 */
[----:B------:R4:W-:Y:S01]  /*a590*/  STG.E.U16 desc[UR20][R206.64], R2 ;  /* 0x00000002ce007986 */ /* 0x0009e2000c101514 */
[----:B------:R-:W-:Y:S02]  /*a5a0*/  SHF.R.U32.HI R135, RZ, 0x8, R135 ;  /* 0x00000008ff877819 */ /* 0x000fe40000011687 */
[----:B------:R-:W-:Y:S02]  /*a5b0*/  @!P0 PRMT R0, R146, 0x5410, RZ ;  /* 0x0000541092008816 */ /* 0x000fe400000000ff */
[----:B------:R-:W-:Y:S03]  /*a5c0*/  LOP3.LUT R136, R135, 0xffff, RZ, 0xc0, !PT ;  /* 0x0000ffff87887812 */ /* 0x000fe600078ec0ff */
[----:B------:R-:W-:Y:S01]  /*a5d0*/  MUFU.EX2 R146, R216 ;  /* 0x000000d800927308 */ /* 0x000fe20000000800 */
[----:B------:R-:W-:Y:S01]  /*a5e0*/  PRMT R135, R150, 0x7610, R135 ;  /* 0x0000761096877816 */ /* 0x000fe20000000087 */
[----:B------:R-:W-:Y:S01]  /*a5f0*/  STG.E.U16 desc[UR20][R206.64+0x2], R0 ;  /* 0x00000200ce007986 */ /* 0x000fe2000c101514 */
[----:B------:R-:W-:Y:S02]  /*a600*/  PRMT R150, R158, 0x7610, R150 ;  /* 0x000076109e967816 */ /* 0x000fe40000000096 */
[----:B------:R-:W-:Y:S01]  /*a610*/  ISETP.LE.U32.AND P0, PT, R136, UR5, PT ;  /* 0x0000000588007c0c */ /* 0x000fe2000bf03070 */
[----:B------:R-:W-:Y:S01]  /*a620*/  @!P4 HFMA2.BF16_V2 R159, -RZ.H0_H0, RZ.H0_H0, -R135.H0_H0 ;  /* 0x200000ffff9fc231 */ /* 0x000fe20000340987 */
[----:B------:R-:W-:Y:S03]  /*a630*/  SHF.R.U32.HI R136, RZ, 0x10, R144 ;  /* 0x00000010ff887819 */ /* 0x000fe60000011690 */
[----:B-1----:R1:W5:Y:S01]  /*a640*/  MUFU.EX2 R165, R214 ;  /* 0x000000d600a57308 */ /* 0x0023620000000800 */
[----:B---3--:R-:W-:Y:S02]  /*a650*/  F2FP.BF16.F32.PACK_AB R169, R140, R155 ;  /* 0x0000009b8ca9723e */ /* 0x008fe400000010ff */
[----:B------:R-:W-:Y:S01]  /*a660*/  PRMT R156, R159, 0x7610, R156 ;  /* 0x000076109f9c7816 */ /* 0x000fe2000000009c */
[----:B------:R-:W-:Y:S01]  /*a670*/  @!P4 STL.S16 [R1+0x10], R159 ;  /* 0x0000109f0100c387 */ /* 0x000fe20000100600 */
[----:B------:R-:W-:Y:S03]  /*a680*/  LOP3.LUT R136, R136, 0xff, RZ, 0xc0, !PT ;  /* 0x000000ff88887812 */ /* 0x000fe600078ec0ff */
[----:B------:R3:W-:Y:S04]  /*a690*/  @!P5 STL.S16 [R1+0xc], R158 ;  /* 0x00000c9e0100d387 */ /* 0x0007e80000100600 */
[----:B--2---:R2:W2:Y:S01]  /*a6a0*/  LDL.S16 R160, [R1+0x34] ;  /* 0x0000340001a07983 */ /* 0x0044a20000100600 */
[----:B----4-:R-:W-:Y:S03]  /*a6b0*/  PRMT R2, R152, 0x5410, R153 ;  /* 0x0000541098027816 */ /* 0x010fe60000000099 */
[----:B------:R4:W4:Y:S01]  /*a6c0*/  LDL.S16 R171, [R1+0x24] ;  /* 0x0000240001ab7983 */ /* 0x0009220000100600 */
[----:B-1----:R-:W-:Y:S01]  /*a6d0*/  FADD.FTZ R214, R140, R137 ;  /* 0x000000898cd67221 */ /* 0x002fe20000010000 */
[----:B------:R-:W-:Y:S02]  /*a6e0*/  PRMT R140, R135, 0x5410, R147 ;  /* 0x00005410878c7816 */ /* 0x000fe40000000093 */
[----:B------:R-:W-:Y:S01]  /*a6f0*/  @!P4 PRMT R135, R156, 0x5410, RZ ;  /* 0x000054109c87c816 */ /* 0x000fe200000000ff */
[----:B------:R-:W-:Y:S01]  /*a700*/  FADD.FTZ R214, R184, R214 ;  /* 0x000000d6b8d67221 */ /* 0x000fe20000010000 */
[----:B------:R-:W-:Y:S01]  /*a710*/  @!P5 PRMT R147, R150, 0x5410, RZ ;  /* 0x000054109693d816 */ /* 0x000fe200000000ff */
[----:B------:R1:W4:Y:S01]  /*a720*/  LDL.S16 R156, [R1+0x30] ;  /* 0x00003000019c7983 */ /* 0x0003220000100600 */
[----:B------:R-:W-:Y:S01]  /*a730*/  SHF.R.U32.HI R137, RZ, 0x18, R144 ;  /* 0x00000018ff897819 */ /* 0x000fe20000011690 */
[----:B------:R-:W1:Y:S01]  /*a740*/  MUFU.EX2 R150, R213 ;  /* 0x000000d500967308 */ /* 0x000e620000000800 */
[----:B------:R-:W-:Y:S01]  /*a750*/  ISETP.LE.U32.AND P4, PT, R136, UR5, PT ;  /* 0x0000000588007c0c */ /* 0x000fe2000bf83070 */
[----:B------:R1:W-:Y:S01]  /*a760*/  STG.E.U16 desc[UR20][R186.64+0x10], R135 ;  /* 0x00001087ba007986 */ /* 0x0003e2000c101514 */
[----:B------:R-:W-:Y:S01]  /*a770*/  ISETP.LE.U32.AND P5, PT, R137, UR5, PT ;  /* 0x0000000589007c0c */ /* 0x000fe2000bfa3070 */
[----:B-----5:R-:W-:Y:S01]  /*a780*/  FADD.FTZ R137, R165, R138 ;  /* 0x0000008aa5897221 */ /* 0x020fe20000010000 */
[----:B------:R-:W-:Y:S01]  /*a790*/  LOP3.LUT R136, R175, UR9, R180, 0x96, !PT ;  /* 0x00000009af887c12 */ /* 0x000fe2000f8e96b4 */
[----:B------:R-:W-:Y:S01]  /*a7a0*/  STG.E.U16 desc[UR20][R186.64+0x12], R147 ;  /* 0x00001293ba007986 */ /* 0x000fe2000c101514 */
[----:B------:R-:W-:Y:S01]  /*a7b0*/  F2FP.BF16.F32.PACK_AB R165, R146, R165 ;  /* 0x000000a592a5723e */ /* 0x000fe200000010ff */
[----:B---3--:R-:W-:Y:S01]  /*a7c0*/  IMAD.WIDE.U32 R158, R220, -0x2daee0ad, RZ ;  /* 0xd2511f53dc9e7825 */ /* 0x008fe200078e00ff */
[----:B------:R-:W-:Y:S01]  /*a7d0*/  LOP3.LUT R138, R136, 0xff, RZ, 0xc0, !PT ;  /* 0x000000ff888a7812 */ /* 0x000fe200078ec0ff */
[----:B------:R-:W3:Y:S01]  /*a7e0*/  MUFU.EX2 R180, R224 ;  /* 0x000000e000b47308 */ /* 0x000ee20000000800 */
[----:B------:R-:W-:Y:S02]  /*a7f0*/  SHF.R.U32.HI R139, RZ, 0x18, R136 ;  /* 0x00000018ff8b7819 */ /* 0x000fe40000011688 */
[----:B------:R-:W-:Y:S02]  /*a800*/  LOP3.LUT R155, R159, UR8, R182, 0x96, !PT ;  /* 0x000000089f9b7c12 */ /* 0x000fe4000f8e96b6 */
[----:B------:R-:W-:Y:S02]  /*a810*/  PRMT R0, R154, 0x7610, R0 ;  /* 0x000076109a007816 */ /* 0x000fe40000000000 */
[----:B-1----:R-:W-:Y:S01]  /*a820*/  F2FP.BF16.F32.PACK_AB R168, R150, R151 ;  /* 0x0000009796a8723e */ /* 0x002fe200000010ff */
[----:B------:R-:W-:Y:S01]  /*a830*/  FADD.FTZ R213, R146, R137 ;  /* 0x0000008992d57221 */ /* 0x000fe20000010000 */
[----:B------:R-:W-:Y:S01]  /*a840*/  LOP3.LUT R137, R136, 0xffff, RZ, 0xc0, !PT ;  /* 0x0000ffff88897812 */ /* 0x000fe200078ec0ff */
[----:B------:R-:W-:Y:S01]  /*a850*/  FADD.FTZ R212, R150, R143 ;  /* 0x0000008f96d47221 */ /* 0x000fe20000010000 */
[----:B------:R-:W-:Y:S02]  /*a860*/  SHF.R.U32.HI R143, RZ, 0x10, R174 ;  /* 0x00000010ff8f7819 */ /* 0x000fe400000116ae */
[----:B------:R-:W-:Y:S02]  /*a870*/  SHF.R.U32.HI R137, RZ, 0x8, R137 ;  /* 0x00000008ff897819 */ /* 0x000fe40000011689 */
[----:B------:R-:W-:Y:S02]  /*a880*/  LOP3.LUT R143, R143, 0xff, RZ, 0xc0, !PT ;  /* 0x000000ff8f8f7812 */ /* 0x000fe400078ec0ff */
[----:B------:R-:W-:Y:S01]  /*a890*/  PRMT R146, R138, 0x5410, R137 ;  /* 0x000054108a927816 */ /* 0x000fe20000000089 */
[----:B---3--:R-:W-:Y:S01]  /*a8a0*/  FADD.FTZ R212, R180, R212 ;  /* 0x000000d4b4d47221 */ /* 0x008fe20000010000 */
[C---:B------:R-:W-:Y:S02]  /*a8b0*/  LOP3.LUT R137, R174.reuse, 0xffff, RZ, 0xc0, !PT ;  /* 0x0000ffffae897812 */ /* 0x040fe400078ec0ff */
[----:B------:R-:W-:Y:S01]  /*a8c0*/  LOP3.LUT R138, R174, 0xff, RZ, 0xc0, !PT ;  /* 0x000000ffae8a7812 */ /* 0x000fe200078ec0ff */
[----:B------:R-:W-:Y:S01]  /*a8d0*/  FADD.FTZ R228, R211, R212 ;  /* 0x000000d4d3e47221 */ /* 0x000fe20000010000 */
[----:B------:R-:W-:Y:S02]  /*a8e0*/  SHF.R.U32.HI R137, RZ, 0x8, R137 ;  /* 0x00000008ff897819 */ /* 0x000fe40000011689 */
[----:B------:R-:W-:Y:S02]  /*a8f0*/  SHF.R.U32.HI R174, RZ, 0x18, R174 ;  /* 0x00000018ffae7819 */ /* 0x000fe400000116ae */
[----:B------:R-:W-:Y:S02]  /*a900*/  PRMT R157, R138, 0x5410, R137 ;  /* 0x000054108a9d7816 */ /* 0x000fe40000000089 */
[----:B------:R-:W-:Y:S02]  /*a910*/  LOP3.LUT R137, R155, 0xff, RZ, 0xc0, !PT ;  /* 0x000000ff9b897812 */ /* 0x000fe400078ec0ff */
[----:B------:R-:W-:Y:S02]  /*a920*/  PRMT R154, R154, 0x7632, R154 ;  /* 0x000076329a9a7816 */ /* 0x000fe4000000009a */
[----:B------:R-:W-:Y:S02]  /*a930*/  ISETP.LE.U32.AND P6, PT, R137, UR5, PT ;  /* 0x0000000589007c0c */ /* 0x000fe4000bfc3070 */
[----:B------:R-:W-:Y:S02]  /*a940*/  LOP3.LUT R137, R155, 0xffff, RZ, 0xc0, !PT ;  /* 0x0000ffff9b897812 */ /* 0x000fe400078ec0ff */
[----:B------:R-:W-:Y:S02]  /*a950*/  PRMT R174, R143, 0x5410, R174 ;  /* 0x000054108fae7816 */ /* 0x000fe400000000ae */
[----:B------:R-:W-:Y:S02]  /*a960*/  LOP3.LUT R143, R144, 0xff, RZ, 0xc0, !PT ;  /* 0x000000ff908f7812 */ /* 0x000fe400078ec0ff */
[----:B------:R-:W-:Y:S02]  /*a970*/  PRMT R135, R0, 0x5410, R154 ;  /* 0x0000541000877816 */ /* 0x000fe4000000009a */
[----:B------:R-:W-:Y:S02]  /*a980*/  LOP3.LUT R161, R159, UR8, R182, 0x96, !PT ;  /* 0x000000089fa17c12 */ /* 0x000fe4000f8e96b6 */
[----:B------:R-:W-:Y:S01]  /*a990*/  F2FP.BF16.F32.PACK_AB R180, R211, R180 ;  /* 0x000000b4d3b4723e */ /* 0x000fe200000010ff */
[----:B------:R-:W1:Y:S01]  /*a9a0*/  MUFU.EX2 R182, R223 ;  /* 0x000000df00b67308 */ /* 0x000e620000000800 */
[----:B------:R-:W-:Y:S01]  /*a9b0*/  F2FP.BF16.F32.PACK_AB R184, R185, R184 ;  /* 0x000000b8b9b8723e */ /* 0x000fe200000010ff */
[----:B-1----:R-:W-:Y:S01]  /*a9c0*/  FADD.FTZ R213, R182, R213 ;  /* 0x000000d5b6d57221 */ /* 0x002fe20000010000 */
[C---:B------:R-:W-:Y:S03]  /*a9d0*/  F2FP.BF16.F32.PACK_AB R182, R217.reuse, R182 ;  /* 0x000000b6d9b6723e */ /* 0x040fe600000010ff */
[----:B------:R-:W-:Y:S01]  /*a9e0*/  FADD.FTZ R227, R217, R213 ;  /* 0x000000d5d9e37221 */ /* 0x000fe20000010000 */
[----:B------:R-:W-:Y:S01]  /*a9f0*/  PRMT R181, R182, 0x7632, R181 ;  /* 0x00007632b6b57816 */ /* 0x000fe200000000b5 */
[----:B--2---:R-:W-:Y:S02]  /*aa00*/  @!P3 HFMA2.BF16_V2 R160, -RZ.H0_H0, RZ.H0_H0, -R152.H0_H0 ;  /* 0x200000ffffa0b231 */ /* 0x004fe40000340998 */
[----:B----4-:R-:W-:Y:S03]  /*aa10*/  @!P1 HFMA2.BF16_V2 R171, -RZ.H0_H0, RZ.H0_H0, -R0.H0_H0 ;  /* 0x200000ffffab9231 */ /* 0x010fe60000340900 */
[----:B------:R-:W-:Y:S01]  /*aa20*/  PRMT R138, R160, 0x7610, R138 ;  /* 0x00007610a08a7816 */ /* 0x000fe2000000008a */
[----:B------:R1:W-:Y:S03]  /*aa30*/  @!P3 STL.S16 [R1+0x34], R160 ;  /* 0x000034a00100b387 */ /* 0x0003e60000100600 */
[----:B------:R-:W-:Y:S01]  /*aa40*/  @!P3 PRMT R152, R138, 0x5410, RZ ;  /* 0x000054108a98b816 */ /* 0x000fe200000000ff */
[----:B------:R-:W-:Y:S01]  /*aa50*/  @!P2 HFMA2.BF16_V2 R156, -RZ.H0_H0, RZ.H0_H0, -R153.H0_H0 ;  /* 0x200000ffff9ca231 */ /* 0x000fe20000340999 */
[----:B------:R-:W-:Y:S02]  /*aa60*/  SHF.R.U32.HI R138, RZ, 0x10, R136 ;  /* 0x00000010ff8a7819 */ /* 0x000fe40000011688 */
[----:B------:R-:W-:Y:S01]  /*aa70*/  SHF.R.U32.HI R136, RZ, 0x8, R137 ;  /* 0x00000008ff887819 */ /* 0x000fe20000011689 */
[----:B------:R-:W-:Y:S01]  /*aa80*/  STG.E.U16 desc[UR20][R204.64+0x10], R152 ;  /* 0x00001098cc007986 */ /* 0x000fe2000c101514 */
[----:B------:R-:W-:Y:S02]  /*aa90*/  LOP3.LUT R137, R145, UR9, R162, 0x96, !PT ;  /* 0x0000000991897c12 */ /* 0x000fe4000f8e96a2 */
[----:B------:R-:W-:Y:S01]  /*aaa0*/  LOP3.LUT R138, R138, 0xff, RZ, 0xc0, !PT ;  /* 0x000000ff8a8a7812 */ /* 0x000fe200078ec0ff */
[----:B------:R2:W-:Y:S01]  /*aab0*/  @!P2 STL.S16 [R1+0x30], R156 ;  /* 0x0000309c0100a387 */ /* 0x0005e20000100600 */
[----:B------:R-:W-:Y:S02]  /*aac0*/  PRMT R151, R156, 0x7610, R151 ;  /* 0x000076109c977816 */ /* 0x000fe40000000097 */
[--C-:B------:R-:W-:Y:S01]  /*aad0*/  PRMT R150, R138, 0x5410, R139.reuse ;  /* 0x000054108a967816 */ /* 0x100fe2000000008b */
[----:B------:R3:W4:Y:S01]  /*aae0*/  LDL.S16 R162, [R1+0x20] ;  /* 0x0000200001a27983 */ /* 0x0007220000100600 */
[----:B------:R-:W-:Y:S02]  /*aaf0*/  PRMT R139, R171, 0x7610, R139 ;  /* 0x00007610ab8b7816 */ /* 0x000fe4000000008b */
[--C-:B------:R-:W-:Y:S01]  /*ab00*/  SHF.R.U32.HI R138, RZ, 0x18, R155.reuse ;  /* 0x00000018ff8a7819 */ /* 0x100fe2000001169b */
[----:B------:R5:W-:Y:S01]  /*ab10*/  @!P1 STL.S16 [R1+0x24], R171 ;  /* 0x000024ab01009387 */ /* 0x000be20000100600 */
[----:B------:R-:W-:Y:S02]  /*ab20*/  @!P2 PRMT R153, R151, 0x5410, RZ ;  /* 0x000054109799a816 */ /* 0x000fe400000000ff */
[----:B------:R-:W-:Y:S01]  /*ab30*/  ISETP.LE.U32.AND P3, PT, R138, UR5, PT ;  /* 0x000000058a007c0c */ /* 0x000fe2000bf63070 */
[----:B------:R3:W3:Y:S01]  /*ab40*/  LDL.S16 R173, [R1+0x1c] ;  /* 0x00001c0001ad7983 */ /* 0x0006e20000100600 */
[----:B-1----:R-:W-:Y:S02]  /*ab50*/  LOP3.LUT R160, R136, 0xffff, RZ, 0xc0, !PT ;  /* 0x0000ffff88a07812 */ /* 0x002fe400078ec0ff */
[----:B------:R-:W-:Y:S01]  /*ab60*/  LOP3.LUT R136, R144, 0xffff, RZ, 0xc0, !PT ;  /* 0x0000ffff90887812 */ /* 0x000fe200078ec0ff */
[----:B------:R-:W-:Y:S01]  /*ab70*/  STG.E.U16 desc[UR20][R204.64+0x12], R153 ;  /* 0x00001299cc007986 */ /* 0x000fe2000c101514 */
[----:B------:R-:W-:Y:S02]  /*ab80*/  @!P1 PRMT R0, R139, 0x5410, RZ ;  /* 0x000054108b009816 */ /* 0x000fe400000000ff */
[----:B------:R-:W-:Y:S02]  /*ab90*/  SHF.R.U32.HI R138, RZ, 0x8, R136 ;  /* 0x00000008ff8a7819 */ /* 0x000fe40000011688 */
[----:B------:R-:W-:Y:S01]  /*aba0*/  SHF.R.U32.HI R139, RZ, 0x10, R144 ;  /* 0x00000010ff8b7819 */ /* 0x000fe20000011690 */
[----:B------:R1:W-:Y:S01]  /*abb0*/  STG.E.U16 desc[UR20][R208.64+0xe], R0 ;  /* 0x00000e00d0007986 */ /* 0x0003e2000c101514 */
[----:B------:R-:W-:Y:S01]  /*abc0*/  PRMT R151, R143, 0x5410, R138 ;  /* 0x000054108f977816 */ /* 0x000fe2000000008a */
[----:B--2---:R-:W-:Y:S01]  /*abd0*/  IMAD.MOV.U32 R156, RZ, RZ, 0x7054 ;  /* 0x00007054ff9c7424 */ /* 0x004fe200078e00ff */
[C---:B------:R-:W-:Y:S02]  /*abe0*/  LOP3.LUT R138, R137.reuse, 0xffff, RZ, 0xc0, !PT ;  /* 0x0000ffff898a7812 */ /* 0x040fe400078ec0ff */
[----:B------:R-:W-:Y:S02]  /*abf0*/  LOP3.LUT R145, R137, 0xff, RZ, 0xc0, !PT ;  /* 0x000000ff89917812 */ /* 0x000fe400078ec0ff */
[----:B------:R-:W-:Y:S02]  /*ac00*/  PRMT R177, R177, R156, UR5 ;  /* 0x00000005b1b17e16 */ /* 0x000fe4000800009c */
[----:B------:R-:W-:Y:S01]  /*ac10*/  SHF.R.U32.HI R143, RZ, 0x8, R138 ;  /* 0x00000008ff8f7819 */ /* 0x000fe2000001168a */
[----:B-----5:R2:W5:Y:S01]  /*ac20*/  LDL.S16 R171, [R1+0x2c] ;  /* 0x00002c0001ab7983 */ /* 0x0205620000100600 */
[----:B------:R-:W-:Y:S02]  /*ac30*/  SHF.R.U32.HI R155, RZ, 0x10, R155 ;  /* 0x00000010ff9b7819 */ /* 0x000fe4000001169b */
[--C-:B------:R-:W-:Y:S02]  /*ac40*/  HSET2.LE.AND R136, R146, R177.reuse, PT ;  /* 0x000000b192887233 */ /* 0x100fe40003803000 */
[----:B------:R-:W-:Y:S02]  /*ac50*/  SHF.R.U32.HI R146, RZ, 0x18, R144 ;  /* 0x00000018ff927819 */ /* 0x000fe40000011690 */
[--C-:B------:R-:W-:Y:S02]  /*ac60*/  SHF.R.U32.HI R144, RZ, 0x18, R137.reuse ;  /* 0x00000018ff907819 */ /* 0x100fe40000011689 */
[----:B------:R-:W-:Y:S02]  /*ac70*/  LOP3.LUT R136, R136, R141, RZ, 0xc0, !PT ;  /* 0x0000008d88887212 */ /* 0x000fe400078ec0ff */
[----:B------:R-:W-:Y:S02]  /*ac80*/  LOP3.LUT R141, R139, 0xff, RZ, 0xc0, !PT ;  /* 0x000000ff8b8d7812 */ /* 0x000fe400078ec0ff */
[----:B------:R-:W-:Y:S02]  /*ac90*/  SHF.R.U32.HI R139, RZ, 0x10, R137 ;  /* 0x00000010ff8b7819 */ /* 0x000fe40000011689 */
[--C-:B------:R-:W-:Y:S02]  /*aca0*/  HSET2.LE.AND R137, R150, R177.reuse, PT ;  /* 0x000000b196897233 */ /* 0x100fe40003803000 */
[--C-:B------:R-:W-:Y:S02]  /*acb0*/  HSET2.LE.AND R138, R157, R177.reuse, PT ;  /* 0x000000b19d8a7233 */ /* 0x100fe40003803000 */
[----:B------:R-:W-:Y:S02]  /*acc0*/  PRMT R156, R141, 0x5410, R146 ;  /* 0x000054108d9c7816 */ /* 0x000fe40000000092 */
[----:B------:R-:W-:Y:S02]  /*acd0*/  PRMT R146, R145, 0x5410, R143 ;  /* 0x0000541091927816 */ /* 0x000fe4000000008f */
[----:B------:R-:W-:Y:S02]  /*ace0*/  LOP3.LUT R137, R137, R142, RZ, 0xc0, !PT ;  /* 0x0000008e89897212 */ /* 0x000fe400078ec0ff */
[----:B------:R-:W-:Y:S02]  /*acf0*/  LOP3.LUT R138, R138, R140, RZ, 0xc0, !PT ;  /* 0x0000008c8a8a7212 */ /* 0x000fe400078ec0ff */
[----:B------:R-:W2:Y:S01]  /*ad00*/  LDSM.16.MT88.4 R140, [R190+0xa000] ;  /* 0x00a00000be8c783b */ /* 0x000ea20000004200 */
[----:B------:R-:W-:Y:S02]  /*ad10*/  LOP3.LUT R139, R139, 0xff, RZ, 0xc0, !PT ;  /* 0x000000ff8b8b7812 */ /* 0x000fe400078ec0ff */
[--C-:B------:R-:W-:Y:S02]  /*ad20*/  HSET2.LE.AND R147, R156, R177.reuse, PT ;  /* 0x000000b19c937233 */ /* 0x100fe40003803000 */
[----:B------:R-:W-:Y:S02]  /*ad30*/  PRMT R145, R139, 0x5410, R144 ;  /* 0x000054108b917816 */ /* 0x000fe40000000090 */
[--C-:B------:R-:W-:Y:S02]  /*ad40*/  HSET2.LE.AND R144, R146, R177.reuse, PT ;  /* 0x000000b192907233 */ /* 0x100fe40003803000 */
[--C-:B------:R-:W-:Y:S02]  /*ad50*/  HSET2.LE.AND R146, R151, R177.reuse, PT ;  /* 0x000000b197927233 */ /* 0x100fe40003803000 */
[--C-:B------:R-:W-:Y:S02]  /*ad60*/  HSET2.LE.AND R145, R145, R177.reuse, PT ;  /* 0x000000b191917233 */ /* 0x100fe40003803000 */
[----:B------:R-:W-:Y:S02]  /*ad70*/  LOP3.LUT R144, R144, R149, RZ, 0xc0, !PT ;  /* 0x0000009590907212 */ /* 0x000fe400078ec0ff */
[----:B------:R-:W-:Y:S02]  /*ad80*/  HSET2.LE.AND R139, R174, R177, PT ;  /* 0x000000b1ae8b7233 */ /* 0x000fe40003803000 */
[----:B------:R-:W-:Y:S02]  /*ad90*/  LOP3.LUT R145, R145, R148, RZ, 0xc0, !PT ;  /* 0x0000009491917212 */ /* 0x000fe400078ec0ff */
[----:B------:R-:W2:Y:S01]  /*ada0*/  LDSM.16.MT88.4 R148, [R192+0xa000] ;  /* 0x00a00000c094783b */ /* 0x000ea20000004200 */
[----:B------:R-:W-:Y:S02]  /*adb0*/  LOP3.LUT R139, R139, R2, RZ, 0xc0, !PT ;  /* 0x000000028b8b7212 */ /* 0x000fe400078ec0ff */
[----:B------:R-:W-:Y:S02]  /*adc0*/  LOP3.LUT R146, R146, R135, RZ, 0xc0, !PT ;  /* 0x0000008792927212 */ /* 0x000fe400078ec0ff */
[C---:B------:R-:W-:Y:S02]  /*add0*/  PRMT R2, R163.reuse, 0x7610, R2 ;  /* 0x00007610a3027816 */ /* 0x040fe40000000002 */
[----:B------:R-:W-:Y:S02]  /*ade0*/  PRMT R135, R163, 0x7632, R135 ;  /* 0x00007632a3877816 */ /* 0x000fe40000000087 */
[----:B-1----:R-:W-:Y:S01]  /*adf0*/  PRMT R0, R164, 0x7610, R0 ;  /* 0x00007610a4007816 */ /* 0x002fe20000000000 */
[----:B------:R-:W-:Y:S01]  /*ae00*/  @!P4 HFMA2.BF16_V2 R252, -RZ.H0_H0, RZ.H0_H0, -R2.H0_H0 ;  /* 0x200000fffffcc231 */ /* 0x000fe20000340902 */
[----:B------:R-:W-:Y:S02]  /*ae10*/  PRMT R152, R2, 0x5410, R135 ;  /* 0x0000541002987816 */ /* 0x000fe40000000087 */
[----:B------:R-:W-:Y:S02]  /*ae20*/  LOP3.LUT R174, R158, 0xff, RZ, 0xc0, !PT ;  /* 0x000000ff9eae7812 */ /* 0x000fe400078ec0ff */
[----:B------:R-:W-:Y:S02]  /*ae30*/  LOP3.LUT R147, R147, R152, RZ, 0xc0, !PT ;  /* 0x0000009893937212 */ /* 0x000fe400078ec0ff */
[----:B------:R-:W-:Y:S02]  /*ae40*/  @!P4 PRMT R2, R252, 0x5410, RZ ;  /* 0x00005410fc02c816 */ /* 0x000fe400000000ff */
[----:B------:R-:W-:Y:S01]  /*ae50*/  ISETP.LE.U32.AND P4, PT, R160, UR5, PT ;  /* 0x00000005a0007c0c */ /* 0x000fe2000bf83070 */
[-C--:B--2---:R-:W-:Y:S05]  /*ae60*/  HMMA.16816.F32.BF16 R4, R136, R140.reuse, R4 ;  /* 0x0000008c8804723c */ /* 0x084fea0000041804 */
[----:B------:R-:W-:Y:S01]  /*ae70*/  LOP3.LUT R152, R155, 0xff, RZ, 0xc0, !PT ;  /* 0x000000ff9b987812 */ /* 0x000fe200078ec0ff */
[C---:B------:R-:W-:Y:S06]  /*ae80*/  HMMA.16816.F32.BF16 R8, R144.reuse, R140, R8 ;  /* 0x0000008c9008723c */ /* 0x040fec0000041808 */
[-C--:B------:R-:W-:Y:S06]  /*ae90*/  HMMA.16816.F32.BF16 R12, R144, R142.reuse, R12 ;  /* 0x0000008e900c723c */ /* 0x080fec000004180c */
[C---:B------:R-:W-:Y:S06]  /*aea0*/  HMMA.16816.F32.BF16 R16, R136.reuse, R142, R16 ;  /* 0x0000008e8810723c */ /* 0x040fec0000041810 */
[-C--:B------:R-:W-:Y:S06]  /*aeb0*/  HMMA.16816.F32.BF16 R20, R136, R148.reuse, R20 ;  /* 0x000000948814723c */ /* 0x080fec0000041814 */
[C---:B------:R-:W-:Y:S06]  /*aec0*/  HMMA.16816.F32.BF16 R24, R144.reuse, R148, R24 ;  /* 0x000000949018723c */ /* 0x040fec0000041818 */
[-C--:B------:R-:W-:Y:S05]  /*aed0*/  HMMA.16816.F32.BF16 R28, R144, R150.reuse, R28 ;  /* 0x00000096901c723c */ /* 0x080fea000004181c */
[----:B------:R-:W-:Y:S01]  /*aee0*/  SHF.R.U32.HI R148, RZ, 0x10, R158 ;  /* 0x00000010ff947819 */ /* 0x000fe2000001169e */
[C---:B------:R-:W-:Y:S05]  /*aef0*/  HMMA.16816.F32.BF16 R32, R136.reuse, R150, R32 ;  /* 0x000000968820723c */ /* 0x040fea0000041820 */
[----:B------:R-:W-:Y:S02]  /*af00*/  LOP3.LUT R216, R148, 0xff, RZ, 0xc0, !PT ;  /* 0x000000ff94d87812 */ /* 0x000fe400078ec0ff */
[----:B------:R-:W-:Y:S01]  /*af10*/  LDSM.16.MT88.4 R148, [R194+0xa000] ;  /* 0x00a00000c294783b */ /* 0x000fe20000004200 */
[----:B----4-:R-:W-:Y:S07]  /*af20*/  @!P0 HFMA2.BF16_V2 R162, -RZ.H0_H0, RZ.H0_H0, -R154.H0_H0 ;  /* 0x200000ffffa28231 */ /* 0x010fee000034099a */
[----:B------:R1:W-:Y:S01]  /*af30*/  @!P0 STL.S16 [R1+0x20], R162 ;  /* 0x000020a201008387 */ /* 0x0003e20000100600 */
[----:B------:R-:W-:Y:S01]  /*af40*/  PRMT R175, R162, 0x7610, R175 ;  /* 0x00007610a2af7816 */ /* 0x000fe200000000af */
[----:B---3--:R-:W-:Y:S03]  /*af50*/  @!P5 HFMA2.BF16_V2 R173, -RZ.H0_H0, RZ.H0_H0, -R135.H0_H0 ;  /* 0x200000ffffadd231 */ /* 0x008fe60000340987 */
[----:B------:R-:W-:Y:S02]  /*af60*/  @!P0 PRMT R154, R175, 0x5410, RZ ;  /* 0x00005410af9a8816 */ /* 0x000fe400000000ff */
[----:B------:R-:W-:Y:S01]  /*af70*/  ISETP.LE.U32.AND P0, PT, R152, UR5, PT ;  /* 0x0000000598007c0c */ /* 0x000fe2000bf03070 */
[----:B------:R-:W-:Y:S01]  /*af80*/  @!P5 STL.S16 [R1+0x1c], R173 ;  /* 0x00001cad0100d387 */ /* 0x000fe20000100600 */
[----:B------:R-:W-:Y:S02]  /*af90*/  PRMT R156, R173, 0x7610, R156 ;  /* 0x00007610ad9c7816 */ /* 0x000fe4000000009c */
[--C-:B------:R-:W-:Y:S01]  /*afa0*/  SHF.R.U32.HI R175, RZ, 0x18, R158.reuse ;  /* 0x00000018ffaf7819 */ /* 0x100fe2000001169e */
[----:B------:R-:W-:Y:S01]  /*afb0*/  STG.E.U16 desc[UR20][R208.64+0x10], R154 ;  /* 0x0000109ad0007986 */ /* 0x000fe2000c101514 */
[----:B------:R-:W-:Y:S03]  /*afc0*/  @!P5 PRMT R135, R156, 0x5410, RZ ;  /* 0x000054109c87d816 */ /* 0x000fe600000000ff */
[----:B------:R2:W-:Y:S04]  /*afd0*/  STG.E.U16 desc[UR20][R206.64+0x10], R2 ;  /* 0x00001002ce007986 */ /* 0x0005e8000c101514 */
[----:B------:R3:W-:Y:S01]  /*afe0*/  STG.E.U16 desc[UR20][R206.64+0x12], R135 ;  /* 0x00001287ce007986 */ /* 0x0007e2000c101514 */
[----:B-----5:R-:W-:Y:S02]  /*aff0*/  @!P6 HFMA2.BF16_V2 R171, -RZ.H0_H0, RZ.H0_H0, -R0.H0_H0 ;  /* 0x200000ffffabe231 */ /* 0x020fe40000340900 */
[----:B-1----:R-:W-:Y:S01]  /*b000*/  IMAD.WIDE.U32 R162, R167, -0x2daee0ad, RZ ;  /* 0xd2511f53a7a27825 */ /* 0x002fe200078e00ff */
[----:B------:R-:W-:Y:S02]  /*b010*/  SHF.R.U32.HI R167, RZ, 0x10, R158 ;  /* 0x00000010ffa77819 */ /* 0x000fe4000001169e */
[----:B------:R-:W-:Y:S01]  /*b020*/  PRMT R157, R171, 0x7610, R157 ;  /* 0x00007610ab9d7816 */ /* 0x000fe2000000009d */
[----:B------:R-:W-:Y:S01]  /*b030*/  @!P6 STL.S16 [R1+0x2c], R171 ;  /* 0x00002cab0100e387 */ /* 0x000fe20000100600 */
[----:B------:R-:W-:Y:S04]  /*b040*/  LOP3.LUT R155, R163, UR8, R166, 0x96, !PT ;  /* 0x00000008a39b7c12 */ /* 0x000fe8000f8e96a6 */
[C---:B------:R-:W-:Y:S02]  /*b050*/  LOP3.LUT R140, R155.reuse, 0xff, RZ, 0xc0, !PT ;  /* 0x000000ff9b8c7812 */ /* 0x040fe400078ec0ff */
[----:B------:R-:W-:Y:S02]  /*b060*/  LOP3.LUT R152, R155, 0xffff, RZ, 0xc0, !PT ;  /* 0x0000ffff9b987812 */ /* 0x000fe400078ec0ff */
[----:B------:R-:W-:Y:S02]  /*b070*/  ISETP.LE.U32.AND P2, PT, R140, UR5, PT ;  /* 0x000000058c007c0c */ /* 0x000fe4000bf43070 */
[----:B------:R-:W1:Y:S01]  /*b080*/  LDSM.16.MT88.4 R140, [R195+0xa000] ;  /* 0x00a00000c38c783b */ /* 0x000e620000004200 */
[----:B------:R-:W-:Y:S02]  /*b090*/  SHF.R.U32.HI R152, RZ, 0x8, R152 ;  /* 0x00000008ff987819 */ /* 0x000fe40000011698 */
[----:B--2---:R-:W-:Y:S02]  /*b0a0*/  PRMT R2, R165, 0x7632, R2 ;  /* 0x00007632a5027816 */ /* 0x004fe40000000002 */
[----:B------:R-:W-:Y:S02]  /*b0b0*/  LOP3.LUT R153, R152, 0xffff, RZ, 0xc0, !PT ;  /* 0x0000ffff98997812 */ /* 0x000fe400078ec0ff */
[----:B------:R-:W-:Y:S01]  /*b0c0*/  PRMT R152, R164, 0x7632, R152 ;  /* 0x00007632a4987816 */ /* 0x000fe20000000098 */
[----:B------:R-:W-:Y:S01]  /*b0d0*/  @!P3 HFMA2.BF16_V2 R244, -RZ.H0_H0, RZ.H0_H0, -R2.H0_H0 ;  /* 0x200000fffff4b231 */ /* 0x000fe20000340902 */
[----:B------:R-:W-:Y:S02]  /*b0e0*/  ISETP.LE.U32.AND P1, PT, R153, UR5, PT ;  /* 0x0000000599007c0c */ /* 0x000fe4000bf23070 */
[----:B------:R-:W-:Y:S01]  /*b0f0*/  PRMT R156, R0, 0x5410, R152 ;  /* 0x00005410009c7816 */ /* 0x000fe20000000098 */
[----:B------:R-:W-:Y:S01]  /*b100*/  @!P4 HFMA2.BF16_V2 R251, -RZ.H0_H0, RZ.H0_H0, -R152.H0_H0 ;  /* 0x200000fffffbc231 */ /* 0x000fe20000340998 */
[----:B------:R-:W-:Y:S02]  /*b110*/  @!P6 PRMT R0, R157, 0x5410, RZ ;  /* 0x000054109d00e816 */ /* 0x000fe400000000ff */
[----:B------:R-:W-:Y:S02]  /*b120*/  PRMT R154, R168, 0x7632, R154 ;  /* 0x00007632a89a7816 */ /* 0x000fe4000000009a */
[----:B------:R-:W-:Y:S01]  /*b130*/  @!P4 PRMT R152, R251, 0x5410, RZ ;  /* 0x00005410fb98c816 */ /* 0x000fe200000000ff */
[----:B------:R2:W-:Y:S01]  /*b140*/  STG.E.U16 desc[UR20][R186.64+0x20], R0 ;  /* 0x00002000ba007986 */ /* 0x0005e2000c101514 */
[--C-:B------:R-:W-:Y:S02]  /*b150*/  SHF.R.U32.HI R153, RZ, 0x18, R155.reuse ;  /* 0x00000018ff997819 */ /* 0x100fe4000001169b */
[----:B------:R-:W-:Y:S01]  /*b160*/  SHF.R.U32.HI R155, RZ, 0x10, R155 ;  /* 0x00000010ff9b7819 */ /* 0x000fe2000001169b */
[----:B------:R-:W-:Y:S01]  /*b170*/  STG.E.U16 desc[UR20][R186.64+0x22], R152 ;  /* 0x00002298ba007986 */ /* 0x000fe2000c101514 */
[----:B------:R-:W-:Y:S01]  /*b180*/  ISETP.LE.U32.AND P6, PT, R153, UR5, PT ;  /* 0x0000000599007c0c */ /* 0x000fe2000bfc3070 */
[----:B------:R-:W-:Y:S01]  /*b190*/  @!P1 HFMA2.BF16_V2 R242, -RZ.H0_H0, RZ.H0_H0, -R154.H0_H0 ;  /* 0x200000fffff29231 */ /* 0x000fe2000034099a */
[----:B------:R-:W-:Y:S02]  /*b1a0*/  PRMT R153, R165, 0x7610, R153 ;  /* 0x00007610a5997816 */ /* 0x000fe40000000099 */
[----:B------:R-:W-:Y:S02]  /*b1b0*/  LOP3.LUT R165, R158, 0xffff, RZ, 0xc0, !PT ;  /* 0x0000ffff9ea57812 */ /* 0x000fe400078ec0ff */
[----:B------:R-:W-:Y:S01]  /*b1c0*/  PRMT R160, R153, 0x5410, R2 ;  /* 0x0000541099a07816 */ /* 0x000fe20000000002 */
[----:B------:R-:W-:Y:S01]  /*b1d0*/  @!P0 HFMA2.BF16_V2 R245, -RZ.H0_H0, RZ.H0_H0, -R153.H0_H0 ;  /* 0x200000fffff58231 */ /* 0x000fe20000340999 */
[----:B------:R-:W-:Y:S02]  /*b1e0*/  @!P3 PRMT R2, R244, 0x5410, RZ ;  /* 0x00005410f402b816 */ /* 0x000fe400000000ff */
[----:B---3--:R-:W-:Y:S02]  /*b1f0*/  LOP3.LUT R135, R155, 0xff, RZ, 0xc0, !PT ;  /* 0x000000ff9b877812 */ /* 0x008fe400078ec0ff */
[----:B------:R-:W-:Y:S01]  /*b200*/  @!P0 PRMT R153, R245, 0x5410, RZ ;  /* 0x00005410f5998816 */ /* 0x000fe200000000ff */
[----:B------:R-:W-:Y:S01]  /*b210*/  STG.E.U16 desc[UR20][R204.64+0x22], R2 ;  /* 0x00002202cc007986 */ /* 0x000fe2000c101514 */
[----:B------:R-:W-:Y:S02]  /*b220*/  ISETP.LE.U32.AND P0, PT, R135, UR5, PT ;  /* 0x0000000587007c0c */ /* 0x000fe4000bf03070 */
[C---:B------:R-:W-:Y:S01]  /*b230*/  LOP3.LUT R164, R158.reuse, 0xff, RZ, 0xc0, !PT ;  /* 0x000000ff9ea47812 */ /* 0x040fe200078ec0ff */
[-C--:B-1----:R-:W-:Y:S01]  /*b240*/  HMMA.16816.F32.BF16 R36, R136, R140.reuse, R36 ;  /* 0x0000008c8824723c */ /* 0x082fe20000041824 */
[----:B------:R-:W-:Y:S02]  /*b250*/  STG.E.U16 desc[UR20][R204.64+0x20], R153 ;  /* 0x00002099cc007986 */ /* 0x000fe4000c101514 */
[----:B------:R-:W-:Y:S02]  /*b260*/  LOP3.LUT R135, R158, 0xffff, RZ, 0xc0, !PT ;  /* 0x0000ffff9e877812 */ /* 0x000fe400078ec0ff */
[----:B--2---:R-:W-:Y:S01]  /*b270*/  PRMT R0, R168, 0x7610, R0 ;  /* 0x00007610a8007816 */ /* 0x004fe20000000000 */
[C---:B------:R-:W-:Y:S05]  /*b280*/  HMMA.16816.F32.BF16 R40, R144.reuse, R140, R40 ;  /* 0x0000008c9028723c */ /* 0x040fea0000041828 */
[----:B------:R-:W-:Y:S01]  /*b290*/  @!P2 HFMA2.BF16_V2 R248, -RZ.H0_H0, RZ.H0_H0, -R0.H0_H0 ;  /* 0x200000fffff8a231 */ /* 0x000fe20000340900 */
[-C--:B------:R-:W-:Y:S05]  /*b2a0*/  HMMA.16816.F32.BF16 R44, R144, R142.reuse, R44 ;  /* 0x0000008e902c723c */ /* 0x080fea000004182c */
[----:B------:R-:W-:Y:S01]  /*b2b0*/  PRMT R155, R0, 0x5410, R154 ;  /* 0x00005410009b7816 */ /* 0x000fe2000000009a */
[C---:B------:R-:W-:Y:S01]  /*b2c0*/  HMMA.16816.F32.BF16 R48, R136.reuse, R142, R48 ;  /* 0x0000008e8830723c */ /* 0x040fe20000041830 */
[----:B------:R-:W1:Y:S04]  /*b2d0*/  LDSM.16.MT88.4 R140, [R190+0xb000] ;  /* 0x00b00000be8c783b */ /* 0x000e680000004200 */
[----:B------:R-:W-:Y:S01]  /*b2e0*/  @!P2 PRMT R0, R248, 0x5410, RZ ;  /* 0x00005410f800a816 */ /* 0x000fe200000000ff */
[-C--:B------:R-:W-:Y:S04]  /*b2f0*/  HMMA.16816.F32.BF16 R52, R136, R148.reuse, R52 ;  /* 0x000000948834723c */ /* 0x080fe80000041834 */
[----:B------:R2:W-:Y:S01]  /*b300*/  STG.E.U16 desc[UR20][R208.64+0x1e], R0 ;  /* 0x00001e00d0007986 */ /* 0x0005e2000c101514 */
[----:B------:R-:W-:Y:S01]  /*b310*/  SHF.R.U32.HI R157, RZ, 0x18, R158 ;  /* 0x00000018ff9d7819 */ /* 0x000fe2000001169e */
[C---:B------:R-:W-:Y:S01]  /*b320*/  HMMA.16816.F32.BF16 R56, R144.reuse, R148, R56 ;  /* 0x000000949038723c */ /* 0x040fe20000041838 */
[----:B------:R-:W3:Y:S03]  /*b330*/  MUFU.EX2 R158, R221 ;  /* 0x000000dd009e7308 */ /* 0x000ee60000000800 */
[----:B------:R-:W-:Y:S02]  /*b340*/  ISETP.LE.U32.AND P4, PT, R157, UR5, PT ;  /* 0x000000059d007c0c */ /* 0x000fe4000bf83070 */
[-C--:B------:R-:W-:Y:S05]  /*b350*/  HMMA.16816.F32.BF16 R60, R144, R150.reuse, R60 ;  /* 0x00000096903c723c */ /* 0x080fea000004183c */
[----:B------:R-:W-:Y:S01]  /*b360*/  LOP3.LUT R148, R162, 0xff, RZ, 0xc0, !PT ;  /* 0x000000ffa2947812 */ /* 0x000fe200078ec0ff */
[C---:B------:R-:W-:Y:S04]  /*b370*/  HMMA.16816.F32.BF16 R64, R136.reuse, R150, R64 ;  /* 0x000000968840723c */ /* 0x040fe80000041840 */
[----:B------:R-:W-:Y:S01]  /*b380*/  ISETP.LE.U32.AND P3, PT, R148, UR5, PT ;  /* 0x0000000594007c0c */ /* 0x000fe2000bf63070 */
[----:B------:R-:W-:Y:S01]  /*b390*/  @!P4 HFMA2.BF16_V2 R237, -RZ.H0_H0, RZ.H0_H0, -R181.H0_H0 ;  /* 0x200000ffffedc231 */ /* 0x000fe200003409b5 */
[----:B------:R-:W-:Y:S01]  /*b3a0*/  LOP3.LUT R148, R162, 0xffff, RZ, 0xc0, !PT ;  /* 0x0000ffffa2947812 */ /* 0x000fe200078ec0ff */
[----:B---3--:R-:W-:Y:S01]  /*b3b0*/  FADD.FTZ R215, R158, R170 ;  /* 0x000000aa9ed77221 */ /* 0x008fe20000010000 */
[----:B------:R-:W-:Y:S02]  /*b3c0*/  @!P1 PRMT R154, R242, 0x5410, RZ ;  /* 0x00005410f29a9816 */ /* 0x000fe400000000ff */
[----:B------:R-:W-:Y:S02]  /*b3d0*/  ISETP.LE.U32.AND P1, PT, R164, UR5, PT ;  /* 0x00000005a4007c0c */ /* 0x000fe4000bf23070 */
[----:B------:R-:W-:Y:S01]  /*b3e0*/  SHF.R.U32.HI R148, RZ, 0x8, R148 ;  /* 0x00000008ff947819 */ /* 0x000fe20000011694 */
[----:B------:R-:W-:Y:S01]  /*b3f0*/  STG.E.U16 desc[UR20][R208.64+0x20], R154 ;  /* 0x0000209ad0007986 */ /* 0x000fe2000c101514 */
[----:B------:R-:W-:Y:S02]  /*b400*/  F2FP.BF16.F32.PACK_AB R149, R222, R158 ;  /* 0x0000009ede95723e */ /* 0x000fe400000010ff */
[----:B------:R-:W-:Y:S01]  /*b410*/  LOP3.LUT R148, R148, 0xffff, RZ, 0xc0, !PT ;  /* 0x0000ffff94947812 */ /* 0x000fe200078ec0ff */
[-C--:B-1----:R-:W-:Y:S03]  /*b420*/  HMMA.16816.F32.BF16 R68, R136, R140.reuse, R68 ;  /* 0x0000008c8844723c */ /* 0x082fe60000041844 */
[C---:B------:R-:W-:Y:S01]  /*b430*/  PRMT R2, R149.reuse, 0x7610, R2 ;  /* 0x0000761095027816 */ /* 0x040fe20000000002 */
[----:B------:R-:W-:Y:S01]  /*b440*/  @!P3 HFMA2.BF16_V2 R236, -RZ.H0_H0, RZ.H0_H0, -R180.H0_H0 ;  /* 0x200000ffffecb231 */ /* 0x000fe200003409b4 */
[----:B------:R-:W-:Y:S01]  /*b450*/  SHF.R.U32.HI R135, RZ, 0x8, R135 ;  /* 0x00000008ff877819 */ /* 0x000fe20000011687 */
[C---:B------:R-:W-:Y:S04]  /*b460*/  HMMA.16816.F32.BF16 R72, R144.reuse, R140, R72 ;  /* 0x0000008c9048723c */ /* 0x040fe80000041848 */
[----:B------:R-:W-:Y:S01]  /*b470*/  ISETP.LE.U32.AND P2, PT, R148, UR5, PT ;  /* 0x0000000594007c0c */ /* 0x000fe2000bf43070 */
[----:B------:R-:W-:Y:S01]  /*b480*/  @!P1 HFMA2.BF16_V2 R243, -RZ.H0_H0, RZ.H0_H0, -R2.H0_H0 ;  /* 0x200000fffff39231 */ /* 0x000fe20000340902 */
[-C--:B------:R-:W-:Y:S05]  /*b490*/  HMMA.16816.F32.BF16 R76, R144, R142.reuse, R76 ;  /* 0x0000008e904c723c */ /* 0x080fea000004184c */
[----:B------:R-:W-:Y:S01]  /*b4a0*/  SHF.R.U32.HI R148, RZ, 0x10, R162 ;  /* 0x00000010ff947819 */ /* 0x000fe200000116a2 */
[C---:B------:R-:W-:Y:S05]  /*b4b0*/  HMMA.16816.F32.BF16 R80, R136.reuse, R142, R80 ;  /* 0x0000008e8850723c */ /* 0x040fea0000041850 */
[----:B------:R-:W-:Y:S02]  /*b4c0*/  PRMT R183, R149, 0x7632, R183 ;  /* 0x0000763295b77816 */ /* 0x000fe400000000b7 */
[----:B------:R-:W-:Y:S04]  /*b4d0*/  PRMT R152, R169, 0x7610, R152 ;  /* 0x00007610a9987816 */ /* 0x000fe80000000098 */
[----:B------:R-:W-:Y:S01]  /*b4e0*/  LOP3.LUT R135, R135, 0xffff, RZ, 0xc0, !PT ;  /* 0x0000ffff87877812 */ /* 0x000fe200078ec0ff */
[----:B------:R-:W-:Y:S01]  /*b4f0*/  @!P0 HFMA2.BF16_V2 R250, -RZ.H0_H0, RZ.H0_H0, -R152.H0_H0 ;  /* 0x200000fffffa8231 */ /* 0x000fe20000340998 */
[----:B------:R-:W-:Y:S02]  /*b500*/  LOP3.LUT R148, R148, 0xff, RZ, 0xc0, !PT ;  /* 0x000000ff94947812 */ /* 0x000fe400078ec0ff */
[----:B------:R-:W-:Y:S02]  /*b510*/  ISETP.LE.U32.AND P5, PT, R135, UR5, PT ;  /* 0x0000000587007c0c */ /* 0x000fe4000bfa3070 */
[----:B--2---:R-:W-:Y:S02]  /*b520*/  PRMT R0, R2, 0x5410, R183 ;  /* 0x0000541002007816 */ /* 0x004fe400000000b7 */
[----:B------:R-:W-:Y:S02]  /*b530*/  @!P1 PRMT R2, R243, 0x5410, RZ ;  /* 0x00005410f3029816 */ /* 0x000fe400000000ff */
[----:B------:R-:W-:Y:S02]  /*b540*/  PRMT R135, R169, 0x7632, R135 ;  /* 0x00007632a9877816 */ /* 0x000fe40000000087 */
[----:B------:R-:W-:Y:S02]  /*b550*/  ISETP.LE.U32.AND P1, PT, R148, UR5, PT ;  /* 0x0000000594007c0c */ /* 0x000fe4000bf23070 */
[--C-:B------:R-:W-:Y:S01]  /*b560*/  SHF.R.U32.HI R148, RZ, 0x18, R162.reuse ;  /* 0x00000018ff947819 */ /* 0x100fe200000116a2 */
[----:B------:R-:W-:Y:S01]  /*b570*/  @!P6 HFMA2.BF16_V2 R247, -RZ.H0_H0, RZ.H0_H0, -R135.H0_H0 ;  /* 0x200000fffff7e231 */ /* 0x000fe20000340987 */
[----:B------:R-:W-:Y:S01]  /*b580*/  PRMT R153, R152, 0x5410, R135 ;  /* 0x0000541098997816 */ /* 0x000fe20000000087 */
[----:B------:R-:W-:Y:S01]  /*b590*/  @!P5 HFMA2.BF16_V2 R241, -RZ.H0_H0, RZ.H0_H0, -R183.H0_H0 ;  /* 0x200000fffff1d231 */ /* 0x000fe200003409b7 */
[----:B------:R-:W-:Y:S02]  /*b5a0*/  @!P0 PRMT R152, R250, 0x5410, RZ ;  /* 0x00005410fa988816 */ /* 0x000fe400000000ff */
[----:B------:R-:W-:Y:S02]  /*b5b0*/  ISETP.LE.U32.AND P0, PT, R148, UR5, PT ;  /* 0x0000000594007c0c */ /* 0x000fe4000bf03070 */
[----:B------:R-:W1:Y:S01]  /*b5c0*/  LDSM.16.MT88.4 R148, [R192+0xb000] ;  /* 0x00b00000c094783b */ /* 0x000e620000004200 */
[----:B------:R-:W-:Y:S02]  /*b5d0*/  SHF.R.U32.HI R159, RZ, 0x10, R162 ;  /* 0x00000010ff9f7819 */ /* 0x000fe400000116a2 */
[----:B------:R-:W-:Y:S01]  /*b5e0*/  LOP3.LUT R157, R163, UR8, R166, 0x96, !PT ;  /* 0x00000008a39d7c12 */ /* 0x000fe2000f8e96a6 */
[--C-:B------:R-:W-:Y:S01]  /*b5f0*/  @!P1 HFMA2.BF16_V2 R239, -RZ.H0_H0, RZ.H0_H0, -R184.reuse.H0_H0 ;  /* 0x200000ffffef9231 */ /* 0x100fe200003409b8 */
[----:B------:R-:W-:Y:S02]  /*b600*/  LOP3.LUT R140, R159, 0xff, RZ, 0xc0, !PT ;  /* 0x000000ff9f8c7812 */ /* 0x000fe400078ec0ff */
[----:B------:R-:W-:Y:S01]  /*b610*/  SHF.R.U32.HI R158, RZ, 0x18, R162 ;  /* 0x00000018ff9e7819 */ /* 0x000fe200000116a2 */
[----:B------:R-:W-:Y:S01]  /*b620*/  STG.E.U16 desc[UR20][R206.64+0x20], R152 ;  /* 0x00002098ce007986 */ /* 0x000fe2000c101514 */
[----:B------:R-:W-:Y:S02]  /*b630*/  LOP3.LUT R163, R162, 0xffff, RZ, 0xc0, !PT ;  /* 0x0000ffffa2a37812 */ /* 0x000fe400078ec0ff */
[----:B------:R-:W-:Y:S01]  /*b640*/  PRMT R179, R140, 0x5410, R158 ;  /* 0x000054108cb37816 */ /* 0x000fe2000000009e */
[----:B------:R-:W-:Y:S01]  /*b650*/  @!P0 HFMA2.BF16_V2 R238, -RZ.H0_H0, RZ.H0_H0, -R184.H1_H1 ;  /* 0x200000ffffee8231 */ /* 0x000fe200003609b8 */
[----:B------:R-:W-:Y:S02]  /*b660*/  SHF.R.U32.HI R159, RZ, 0x8, R165 ;  /* 0x00000008ff9f7819 */ /* 0x000fe400000116a5 */
[----:B------:R-:W-:Y:S02]  /*b670*/  SHF.R.U32.HI R141, RZ, 0x8, R163 ;  /* 0x00000008ff8d7819 */ /* 0x000fe400000116a3 */
[----:B------:R-:W-:Y:S02]  /*b680*/  LOP3.LUT R140, R161, 0xffff, RZ, 0xc0, !PT ;  /* 0x0000ffffa18c7812 */ /* 0x000fe400078ec0ff */
[----:B------:R-:W-:Y:S02]  /*b690*/  LOP3.LUT R164, R162, 0xff, RZ, 0xc0, !PT ;  /* 0x000000ffa2a47812 */ /* 0x000fe400078ec0ff */
[----:B------:R-:W-:Y:S02]  /*b6a0*/  PRMT R174, R174, 0x5410, R159 ;  /* 0x00005410aeae7816 */ /* 0x000fe4000000009f */
[----:B------:R-:W-:Y:S02]  /*b6b0*/  SHF.R.U32.HI R159, RZ, 0x8, R140 ;  /* 0x00000008ff9f7819 */ /* 0x000fe4000001168c */
[----:B------:R-:W-:Y:S02]  /*b6c0*/  PRMT R164, R164, 0x5410, R141 ;  /* 0x00005410a4a47816 */ /* 0x000fe4000000008d */
[----:B------:R-:W2:Y:S01]  /*b6d0*/  LDSM.16.MT88.4 R140, [R195+0xb000] ;  /* 0x00b00000c38c783b */ /* 0x000ea20000004200 */
[----:B------:R-:W-:Y:S02]  /*b6e0*/  @!P6 PRMT R135, R247, 0x5410, RZ ;  /* 0x00005410f787e816 */ /* 0x000fe400000000ff */
[----:B------:R-:W-:Y:S02]  /*b6f0*/  @!P5 PRMT R183, R241, 0x5410, RZ ;  /* 0x00005410f1b7d816 */ /* 0x000fe400000000ff */
[----:B------:R-:W-:Y:S02]  /*b700*/  LOP3.LUT R158, R167, 0xff, RZ, 0xc0, !PT ;  /* 0x000000ffa79e7812 */ /* 0x000fe400078ec0ff */
[----:B------:R-:W-:Y:S01]  /*b710*/  LOP3.LUT R162, R161, 0xff, RZ, 0xc0, !PT ;  /* 0x000000ffa1a27812 */ /* 0x000fe200078ec0ff */
[----:B------:R3:W-:Y:S01]  /*b720*/  STG.E.U16 desc[UR20][R206.64+0x22], R135 ;  /* 0x00002287ce007986 */ /* 0x0007e2000c101514 */
[--C-:B------:R-:W-:Y:S02]  /*b730*/  HSET2.LE.AND R179, R179, R177.reuse, PT ;  /* 0x000000b1b3b37233 */ /* 0x100fe40003803000 */
[----:B------:R-:W-:Y:S01]  /*b740*/  PRMT R159, R162, 0x5410, R159 ;  /* 0x00005410a29f7816 */ /* 0x000fe2000000009f */
[----:B------:R-:W-:Y:S01]  /*b750*/  STG.E.U16 desc[UR20][R186.64+0x32], R183 ;  /* 0x000032b7ba007986 */ /* 0x000fe2000c101514 */
[-C--:B-1----:R-:W-:Y:S03]  /*b760*/  HMMA.16816.F32.BF16 R84, R136, R148.reuse, R84 ;  /* 0x000000948854723c */ /* 0x082fe60000041854 */
[----:B------:R1:W-:Y:S01]  /*b770*/  STG.E.U16 desc[UR20][R186.64+0x30], R2 ;  /* 0x00003002ba007986 */ /* 0x0003e2000c101514 */
[--C-:B------:R-:W-:Y:S02]  /*b780*/  HSET2.LE.AND R172, R159, R177.reuse, PT ;  /* 0x000000b19fac7233 */ /* 0x100fe40003803000 */
[C---:B------:R-:W-:Y:S04]  /*b790*/  HMMA.16816.F32.BF16 R88, R144.reuse, R148, R88 ;  /* 0x000000949058723c */ /* 0x040fe80000041858 */
[----:B------:R-:W-:Y:S02]  /*b7a0*/  ISETP.LE.U32.AND P6, PT, R216, UR5, PT ;  /* 0x00000005d8007c0c */ /* 0x000fe4000bfc3070 */
[-C--:B------:R-:W-:Y:S05]  /*b7b0*/  HMMA.16816.F32.BF16 R92, R144, R150.reuse, R92 ;  /* 0x00000096905c723c */ /* 0x080fea000004185c */
[----:B------:R-:W-:Y:S01]  /*b7c0*/  PRMT R175, R158, 0x5410, R175 ;  /* 0x000054109eaf7816 */ /* 0x000fe200000000af */
[C---:B------:R-:W-:Y:S05]  /*b7d0*/  HMMA.16816.F32.BF16 R96, R136.reuse, R150, R96 ;  /* 0x000000968860723c */ /* 0x040fea0000041860 */
[--C-:B------:R-:W-:Y:S01]  /*b7e0*/  SHF.R.U32.HI R158, RZ, 0x10, R161.reuse ;  /* 0x00000010ff9e7819 */ /* 0x100fe200000116a1 */
[----:B------:R-:W-:Y:S01]  /*b7f0*/  @!P6 HFMA2.BF16_V2 R240, -RZ.H0_H0, RZ.H0_H0, -R182.H0_H0 ;  /* 0x200000fffff0e231 */ /* 0x000fe200003409b6 */
[----:B------:R-:W-:Y:S01]  /*b800*/  SHF.R.U32.HI R161, RZ, 0x18, R161 ;  /* 0x00000018ffa17819 */ /* 0x000fe200000116a1 */
[-C--:B--2---:R-:W-:Y:S03]  /*b810*/  HMMA.16816.F32.BF16 R100, R136, R140.reuse, R100 ;  /* 0x0000008c8864723c */ /* 0x084fe60000041864 */
[----:B------:R-:W-:Y:S02]  /*b820*/  LOP3.LUT R158, R158, 0xff, RZ, 0xc0, !PT ;  /* 0x000000ff9e9e7812 */ /* 0x000fe400078ec0ff */
[C---:B------:R-:W-:Y:S01]  /*b830*/  LOP3.LUT R148, R157.reuse, 0xffff, RZ, 0xc0, !PT ;  /* 0x0000ffff9d947812 */ /* 0x040fe200078ec0ff */
[C---:B------:R-:W-:Y:S05]  /*b840*/  HMMA.16816.F32.BF16 R104, R144.reuse, R140, R104 ;  /* 0x0000008c9068723c */ /* 0x040fea0000041868 */
[----:B------:R-:W-:Y:S01]  /*b850*/  SHF.R.U32.HI R149, RZ, 0x10, R157 ;  /* 0x00000010ff957819 */ /* 0x000fe2000001169d */
[-C--:B------:R-:W-:Y:S05]  /*b860*/  HMMA.16816.F32.BF16 R108, R144, R142.reuse, R108 ;  /* 0x0000008e906c723c */ /* 0x080fea000004186c */
[----:B------:R-:W-:Y:S01]  /*b870*/  PRMT R161, R158, 0x5410, R161 ;  /* 0x000054109ea17816 */ /* 0x000fe200000000a1 */
[C---:B------:R-:W-:Y:S01]  /*b880*/  HMMA.16816.F32.BF16 R112, R136.reuse, R142, R112 ;  /* 0x0000008e8870723c */ /* 0x040fe20000041870 */
[----:B------:R-:W-:Y:S04]  /*b890*/  LDSM.16.MT88.4 R140, [R192+0xa800] ;  /* 0x00a80000c08c783b */ /* 0x000fe80000004200 */
[----:B------:R-:W-:Y:S02]  /*b8a0*/  LOP3.LUT R158, R157, 0xff, RZ, 0xc0, !PT ;  /* 0x000000ff9d9e7812 */ /* 0x000fe400078ec0ff */
[----:B------:R-:W-:Y:S04]  /*b8b0*/  SHF.R.U32.HI R148, RZ, 0x8, R148 ;  /* 0x00000008ff947819 */ /* 0x000fe80000011694 */
[----:B------:R-:W-:Y:S02]  /*b8c0*/  LOP3.LUT R149, R149, 0xff, RZ, 0xc0, !PT ;  /* 0x000000ff95957812 */ /* 0x000fe400078ec0ff */
[----:B------:R-:W-:Y:S02]  /*b8d0*/  SHF.R.U32.HI R157, RZ, 0x18, R157 ;  /* 0x00000018ff9d7819 */ /* 0x000fe4000001169d */
[----:B------:R-:W-:Y:S02]  /*b8e0*/  PRMT R158, R158, 0x5410, R148 ;  /* 0x000054109e9e7816 */ /* 0x000fe40000000094 */
[----:B------:R-:W-:Y:S02]  /*b8f0*/  PRMT R157, R149, 0x5410, R157 ;  /* 0x00005410959d7816 */ /* 0x000fe4000000009d */
[----:B------:R-:W2:Y:S01]  /*b900*/  LDSM.16.MT88.4 R148, [R194+0xb000] ;  /* 0x00b00000c294783b */ /* 0x000ea20000004200 */
[--C-:B------:R-:W-:Y:S02]  /*b910*/  HSET2.LE.AND R176, R158, R177.reuse, PT ;  /* 0x000000b19eb07233 */ /* 0x100fe40003803000 */
[--C-:B------:R-:W-:Y:S02]  /*b920*/  HSET2.LE.AND R174, R174, R177.reuse, PT ;  /* 0x000000b1aeae7233 */ /* 0x100fe40003803000 */
[--C-:B------:R-:W-:Y:S02]  /*b930*/  HSET2.LE.AND R175, R175, R177.reuse, PT ;  /* 0x000000b1afaf7233 */ /* 0x100fe40003803000 */
[--C-:B------:R-:W-:Y:S02]  /*b940*/  HSET2.LE.AND R178, R164, R177.reuse, PT ;  /* 0x000000b1a4b27233 */ /* 0x100fe40003803000 */
[--C-:B------:R-:W-:Y:S02]  /*b950*/  HSET2.LE.AND R173, R161, R177.reuse, PT ;  /* 0x000000b1a1ad7233 */ /* 0x100fe40003803000 */
[----:B------:R-:W-:Y:S02]  /*b960*/  HSET2.LE.AND R177, R157, R177, PT ;  /* 0x000000b19db17233 */ /* 0x000fe40003803000 */
[----:B------:R-:W-:Y:S02]  /*b970*/  LOP3.LUT R172, R172, R156, RZ, 0xc0, !PT ;  /* 0x0000009cacac7212 */ /* 0x000fe400078ec0ff */
[----:B------:R-:W4:Y:S01]  /*b980*/  LDSM.16.MT88.4 R156, [R190+0xa800] ;  /* 0x00a80000be9c783b */ /* 0x000f220000004200 */
[----:B---3--:R-:W-:Y:S02]  /*b990*/  PRMT R135, R182, 0x5410, R181 ;  /* 0x00005410b6877816 */ /* 0x008fe400000000b5 */
[----:B------:R-:W-:Y:S02]  /*b9a0*/  @!P6 PRMT R182, R240, 0x5410, RZ ;  /* 0x00005410f0b6e816 */ /* 0x000fe400000000ff */
[----:B------:R-:W-:Y:S02]  /*b9b0*/  @!P4 PRMT R181, R237, 0x5410, RZ ;  /* 0x00005410edb5c816 */ /* 0x000fe400000000ff */
[----:B------:R-:W-:Y:S01]  /*b9c0*/  LOP3.LUT R174, R174, R0, RZ, 0xc0, !PT ;  /* 0x00000000aeae7212 */ /* 0x000fe200078ec0ff */
[----:B------:R-:W-:Y:S01]  /*b9d0*/  STG.E.U16 desc[UR20][R204.64+0x30], R182 ;  /* 0x000030b6cc007986 */ /* 0x000fe2000c101514 */
[C---:B------:R-:W-:Y:S02]  /*b9e0*/  PRMT R0, R180.reuse, 0x7632, R0 ;  /* 0x00007632b4007816 */ /* 0x040fe40000000000 */
[----:B------:R-:W-:Y:S01]  /*b9f0*/  LOP3.LUT R173, R173, R160, RZ, 0xc0, !PT ;  /* 0x000000a0adad7212 */ /* 0x000fe200078ec0ff */
[----:B------:R3:W-:Y:S01]  /*ba00*/  STG.E.U16 desc[UR20][R204.64+0x32], R181 ;  /* 0x000032b5cc007986 */ /* 0x0007e2000c101514 */
[----:B------:R-:W-:Y:S01]  /*ba10*/  LOP3.LUT R175, R175, R135, RZ, 0xc0, !PT ;  /* 0x00000087afaf7212 */ /* 0x000fe200078ec0ff */
[----:B------:R-:W-:Y:S01]  /*ba20*/  @!P2 HFMA2.BF16_V2 R235, -RZ.H0_H0, RZ.H0_H0, -R0.H0_H0 ;  /* 0x200000ffffeba231 */ /* 0x000fe20000340900 */
[----:B-1----:R-:W-:Y:S01]  /*ba30*/  PRMT R2, R180, 0x5410, R0 ;  /* 0x00005410b4027816 */ /* 0x002fe20000000000 */
[----:B------:R-:W-:Y:S01]  /*ba40*/  IMAD.MOV.U32 R135, RZ, RZ, R3 ;  /* 0x000000ffff877224 */ /* 0x000fe200078e0003 */
[----:B------:R-:W-:Y:S02]  /*ba50*/  @!P3 PRMT R180, R236, 0x5410, RZ ;  /* 0x00005410ecb4b816 */ /* 0x000fe400000000ff */
[----:B------:R-:W-:Y:S02]  /*ba60*/  @!P2 PRMT R0, R235, 0x5410, RZ ;  /* 0x00005410eb00a816 */ /* 0x000fe400000000ff */
[----:B------:R-:W-:Y:S01]  /*ba70*/  LOP3.LUT R176, R176, R155, RZ, 0xc0, !PT ;  /* 0x0000009bb0b07212 */ /* 0x000fe200078ec0ff */
[----:B------:R-:W-:Y:S01]  /*ba80*/  STG.E.U16 desc[UR20][R208.64+0x2e], R180 ;  /* 0x00002eb4d0007986 */ /* 0x000fe2000c101514 */
[----:B------:R-:W-:Y:S01]  /*ba90*/  LOP3.LUT R177, R177, R153, RZ, 0xc0, !PT ;  /* 0x00000099b1b17212 */ /* 0x000fe200078ec0ff */
[-C--:B--2---:R-:W-:Y:S02]  /*baa0*/  HMMA.16816.F32.BF16 R116, R136, R148.reuse, R116 ;  /* 0x000000948874723c */ /* 0x084fe40000041874 */
[----:B------:R1:W-:Y:S01]  /*bab0*/  STG.E.U16 desc[UR20][R208.64+0x30], R0 ;  /* 0x00003000d0007986 */ /* 0x0003e2000c101514 */
[----:B------:R-:W-:Y:S02]  /*bac0*/  LOP3.LUT R179, R179, R184, RZ, 0xc0, !PT ;  /* 0x000000b8b3b37212 */ /* 0x000fe400078ec0ff */
[----:B------:R-:W-:Y:S01]  /*bad0*/  LOP3.LUT R178, R178, R2, RZ, 0xc0, !PT ;  /* 0x00000002b2b27212 */ /* 0x000fe200078ec0ff */
[C---:B------:R-:W-:Y:S05]  /*bae0*/  HMMA.16816.F32.BF16 R120, R144.reuse, R148, R120 ;  /* 0x000000949078723c */ /* 0x040fea0000041878 */
[----:B------:R-:W-:Y:S01]  /*baf0*/  @P0 PRMT R2, R184, 0x7632, R2 ;  /* 0x00007632b8020816 */ /* 0x000fe20000000002 */
[-C--:B------:R-:W-:Y:S05]  /*bb00*/  HMMA.16816.F32.BF16 R124, R144, R150.reuse, R124 ;  /* 0x00000096907c723c */ /* 0x080fea000004187c */
[----:B------:R-:W-:Y:S01]  /*bb10*/  @!P1 PRMT R184, R239, 0x5410, RZ ;  /* 0x00005410efb89816 */ /* 0x000fe200000000ff */
[----:B------:R-:W-:Y:S04]  /*bb20*/  HMMA.16816.F32.BF16 R128, R136, R150, R128 ;  /* 0x000000968880723c */ /* 0x000fe80000041880 */
[----:B------:R-:W-:Y:S01]  /*bb30*/  STG.E.U16 desc[UR20][R206.64+0x30], R184 ;  /* 0x000030b8ce007986 */ /* 0x000fe2000c101514 */
[----:B------:R-:W-:Y:S01]  /*bb40*/  @!P0 PRMT R2, R238, 0x5410, RZ ;  /* 0x00005410ee028816 */ /* 0x000fe200000000ff */
[-C--:B----4-:R-:W-:Y:S02]  /*bb50*/  HMMA.16816.F32.BF16 R152, R172, R156.reuse, R4 ;  /* 0x0000009cac98723c */ /* 0x090fe40000041804 */
[----:B------:R-:W2:Y:S03]  /*bb60*/  LDSM.16.MT88.4 R4, [R195+0xa800] ;  /* 0x00a80000c304783b */ /* 0x000ea60000004200 */
[----:B---3--:R-:W-:Y:S01]  /*bb70*/  FADD.FTZ R204, R222, R215 ;  /* 0x000000d7decc7221 */ /* 0x008fe20000010000 */
[C---:B------:R-:W-:Y:S04]  /*bb80*/  HMMA.16816.F32.BF16 R168, R176.reuse, R156, R8 ;  /* 0x0000009cb0a8723c */ /* 0x040fe80000041808 */
[----:B------:R-:W3:Y:S01]  /*bb90*/  LDSM.16.MT88.4 R8, [R194+0xa800] ;  /* 0x00a80000c208783b */ /* 0x000ee20000004200 */
[----:B------:R-:W-:Y:S01]  /*bba0*/  IADD3 R234, P0, R186, -0x40, RZ ;  /* 0xffffffc0baea7810 */ /* 0x000fe20007f1e0ff */
[-C--:B------:R-:W-:Y:S05]  /*bbb0*/  HMMA.16816.F32.BF16 R164, R176, R158.reuse, R12 ;  /* 0x0000009eb0a4723c */ /* 0x080fea000004180c */
[----:B------:R-:W-:Y:S01]  /*bbc0*/  IADD3.X R229, R187, -0x1, RZ, P0, !PT ;  /* 0xffffffffbbe57810 */ /* 0x000fe200007fe4ff */
[C---:B------:R-:W-:Y:S01]  /*bbd0*/  HMMA.16816.F32.BF16 R148, R172.reuse, R158, R16 ;  /* 0x0000009eac94723c */ /* 0x040fe20000041810 */
[----:B------:R-:W4:Y:S01]  /*bbe0*/  LDSM.16.MT88.4 R12, [R190+0xb800] ;  /* 0x00b80000be0c783b */ /* 0x000f220000004200 */
[----:B------:R-:W-:Y:S01]  /*bbf0*/  ISETP.LT.AND P0, PT, RZ, UR22, PT ;  /* 0x00000016ff007c0c */ /* 0x000fe2000bf01270 */
[----:B------:R-:W-:Y:S02]  /*bc00*/  UIADD3 UR22, UR22, -0x1, URZ ;  /* 0xffffffff16167890 */ /* 0x000fe4000fffe03f */
[----:B------:R-:W-:Y:S01]  /*bc10*/  FADD.FTZ R205, R185, R214 ;  /* 0x000000d6b9cd7221 */ /* 0x000fe20000010000 */
[-C--:B------:R-:W-:Y:S03]  /*bc20*/  HMMA.16816.F32.BF16 R144, R172, R140.reuse, R20 ;  /* 0x0000008cac90723c */ /* 0x080fe60000041814 */
[----:B------:R-:W5:Y:S02]  /*bc30*/  LDSM.16.MT88.4 R16, [R192+0xb800] ;  /* 0x00b80000c010783b */ /* 0x000f640000004200 */
[----:B------:R-:W-:Y:S01]  /*bc40*/  IMAD.MOV.U32 R137, RZ, RZ, R133 ;  /* 0x000000ffff897224 */ /* 0x000fe200078e0085 */
[C---:B------:R-:W-:Y:S05]  /*bc50*/  HMMA.16816.F32.BF16 R160, R176.reuse, R140, R24 ;  /* 0x0000008cb0a0723c */ /* 0x040fea0000041818 */
[----:B------:R-:W5:Y:S01]  /*bc60*/  LDSM.16.MT88.4 R20, [R195+0xb800] ;  /* 0x00b80000c314783b */ /* 0x000f620000004200 */
[-C--:B------:R-:W-:Y:S05]  /*bc70*/  HMMA.16816.F32.BF16 R156, R176, R142.reuse, R28 ;  /* 0x0000008eb09c723c */ /* 0x080fea000004181c */
[----:B-1----:R-:W-:Y:S01]  /*bc80*/  IMAD.MOV.U32 R0, RZ, RZ, R134 ;  /* 0x000000ffff007224 */ /* 0x002fe200078e0086 */
[C---:B------:R-:W-:Y:S01]  /*bc90*/  HMMA.16816.F32.BF16 R140, R172.reuse, R142, R32 ;  /* 0x0000008eac8c723c */ /* 0x040fe20000041820 */
[----:B------:R-:W1:Y:S04]  /*bca0*/  LDSM.16.MT88.4 R24, [R194+0xb800] ;  /* 0x00b80000c218783b */ /* 0x000e680000004200 */
[----:B------:R-:W-:Y:S01]  /*bcb0*/  IMAD.MOV.U32 R136, RZ, RZ, R132 ;  /* 0x000000ffff887224 */ /* 0x000fe200078e0084 */
[-C--:B--2---:R-:W-:Y:S03]  /*bcc0*/  HMMA.16816.F32.BF16 R36, R172, R4.reuse, R36 ;  /* 0x00000004ac24723c */ /* 0x084fe60000041824 */
[----:B------:R2:W-:Y:S03]  /*bcd0*/  STG.E.U16 desc[UR20][R206.64+0x32], R2 ;  /* 0x00003202ce007986 */ /* 0x0005e6000c101514 */
        /* <DEDUP_REMOVED lines=25> */
[----:B--2---:R-:W-:Y:S11]  /*be70*/  @P0 BRA `(.L_x_2137) ;  /* 0xffffffb800980947 */ /* 0x004ff6000383ffff */
.L_x_2136:
[----:B------:R-:W2:Y:S01]  /*be80*/  LDL R14, [R1+0x9c] ;  /* 0x00009c00010e7983 */ /* 0x000ea20000100800 */
[----:B------:R-:W1:Y:S01]  /*be90*/  S2UR UR4, SR_CgaCtaId ;  /* 0x00000000000479c3 */ /* 0x000e620000008800 */
[----:B------:R-:W-:Y:S01]  /*bea0*/  IMAD.MOV.U32 R8, RZ, RZ, 0x3f800000 ;  /* 0x3f800000ff087424 */ /* 0x000fe200078e00ff */
[----:B------:R-:W-:Y:S01]  /*beb0*/  UMOV UR5, 0x400 ;  /* 0x0000040000057882 */ /* 0x000fe20000000000 */
[----:B------:R-:W3:Y:S01]  /*bec0*/  SHFL.BFLY PT, R2, R227, 0x2, 0x1f ;  /* 0x0c401f00e3027f89 */ /* 0x000ee200000e0000 */
[----:B------:R-:W-:Y:S01]  /*bed0*/  ULDC UR6, c[0x0][0x38c] ;  /* 0x0000e30000067ab9 */ /* 0x000fe20000000800 */
[----:B------:R-:W-:Y:S02]  /*bee0*/  IMAD.MOV.U32 R172, RZ, RZ, 0x20 ;  /* 0x00000020ffac7424 */ /* 0x000fe400078e00ff */
[----:B------:R-:W4:Y:S01]  /*bef0*/  SHFL.BFLY PT, R6, R205, 0x2, 0x1f ;  /* 0x0c401f00cd067f89 */ /* 0x000f2200000e0000 */
[----:B------:R-:W-:-:S03]  /*bf00*/  IMAD.MOV.U32 R135, RZ, RZ, 0x40 ;  /* 0x00000040ff877424 */ /* 0x000fc600078e00ff */
[----:B------:R-:W5:Y:S04]  /*bf10*/  SHFL.BFLY PT, R0, R204, 0x2, 0x1f ;  /* 0x0c401f00cc007f89 */ /* 0x000f6800000e0000 */
[----:B------:R-:W5:Y:S01]  /*bf20*/  SHFL.BFLY PT, R4, R228, 0x2, 0x1f ;  /* 0x0c401f00e4047f89 */ /* 0x000f6200000e0000 */
[----:B------:R-:W5:Y:S01]  /*bf30*/  S2R R176, SR_TID.X ;  /* 0x0000000000b07919 */ /* 0x000f620000002100 */
[----:B-1----:R-:W-:Y:S01]  /*bf40*/  ULEA UR4, UR4, UR5, 0x18 ;  /* 0x0000000504047291 */ /* 0x002fe2000f8ec03f */
[----:B---3--:R-:W-:Y:S01]  /*bf50*/  FADD.FTZ R227, R2, R227 ;  /* 0x000000e302e37221 */ /* 0x008fe20000010000 */
[----:B----4-:R-:W-:-:S04]  /*bf60*/  FADD.FTZ R205, R6, R205 ;  /* 0x000000cd06cd7221 */ /* 0x010fc80000010000 */
[----:B------:R-:W1:Y:S01]  /*bf70*/  SHFL.BFLY PT, R5, R227, 0x1, 0x1f ;  /* 0x0c201f00e3057f89 */ /* 0x000e6200000e0000 */
[----:B------:R-:W-:Y:S02]  /*bf80*/  IMAD.MOV.U32 R6, RZ, RZ, 0x3f800000 ;  /* 0x3f800000ff067424 */ /* 0x000fe400078e00ff */
[----:B-----5:R-:W-:Y:S02]  /*bf90*/  FADD.FTZ R204, R0, R204 ;  /* 0x000000cc00cc7221 */ /* 0x020fe40000010000 */
[----:B------:R-:W3:Y:S01]  /*bfa0*/  SHFL.BFLY PT, R0, R205, 0x1, 0x1f ;  /* 0x0c201f00cd007f89 */ /* 0x000ee200000e0000 */
[----:B------:R-:W-:-:S03]  /*bfb0*/  FADD.FTZ R228, R4, R228 ;  /* 0x000000e404e47221 */ /* 0x000fc60000010000 */
[----:B------:R-:W4:Y:S04]  /*bfc0*/  SHFL.BFLY PT, R7, R204, 0x1, 0x1f ;  /* 0x0c201f00cc077f89 */ /* 0x000f2800000e0000 */
[----:B------:R-:W5:Y:S01]  /*bfd0*/  SHFL.BFLY PT, R2, R228, 0x1, 0x1f ;  /* 0x0c201f00e4027f89 */ /* 0x000f6200000e0000 */
[----:B------:R-:W-:Y:S01]  /*bfe0*/  SHF.R.S32.HI R11, RZ, 0x1f, R176 ;  /* 0x0000001fff0b7819 */ /* 0x000fe200000114b0 */
[----:B-1----:R-:W-:-:S03]  /*bff0*/  FADD.FTZ R227, R227, R5 ;  /* 0x00000005e3e37221 */ /* 0x002fc60000010000 */
[CC--:B------:R-:W-:Y:S02]  /*c000*/  LEA.HI R5, R11.reuse, R176.reuse, RZ, 0x2 ;  /* 0x000000b00b057211 */ /* 0x0c0fe400078f10ff */
[----:B------:R-:W-:Y:S01]  /*c010*/  LEA.HI R11, R11, R176, RZ, 0x5 ;  /* 0x000000b00b0b7211 */ /* 0x000fe200078f28ff */
[----:B---3--:R-:W-:Y:S01]  /*c020*/  FADD.FTZ R139, R205, R0 ;  /* 0x00000000cd8b7221 */ /* 0x008fe20000010000 */
[--C-:B------:R-:W-:Y:S02]  /*c030*/  SHF.R.S32.HI R0, RZ, 0x2, R5.reuse ;  /* 0x00000002ff007819 */ /* 0x100fe40000011405 */
[----:B------:R-:W-:Y:S01]  /*c040*/  SHF.R.S32.HI R4, RZ, 0x1f, R5 ;  /* 0x0000001fff047819 */ /* 0x000fe20000011405 */
[----:B----4-:R-:W-:Y:S01]  /*c050*/  FADD.FTZ R204, R204, R7 ;  /* 0x00000007cccc7221 */ /* 0x010fe20000010000 */
[----:B------:R-:W-:Y:S01]  /*c060*/  FSETP.NE.FTZ.AND P5, PT, R227, RZ, PT ;  /* 0x000000ffe300720b */ /* 0x000fe20003fb5000 */
[----:B------:R-:W-:Y:S01]  /*c070*/  IMAD.MOV.U32 R7, RZ, RZ, 0x3f800000 ;  /* 0x3f800000ff077424 */ /* 0x000fe200078e00ff */
[----:B------:R-:W-:Y:S01]  /*c080*/  LEA.HI R4, R4, R0, RZ, 0x3 ;  /* 0x0000000004047211 */ /* 0x000fe200078f18ff */
[----:B-----5:R-:W-:Y:S01]  /*c090*/  FADD.FTZ R138, R228, R2 ;  /* 0x00000002e48a7221 */ /* 0x020fe20000010000 */
[----:B------:R-:W-:Y:S01]  /*c0a0*/  FSETP.NE.FTZ.AND P6, PT, R204, RZ, PT ;  /* 0x000000ffcc00720b */ /* 0x000fe20003fd5000 */
[----:B------:R-:W-:Y:S01]  /*c0b0*/  IMAD.MOV.U32 R2, RZ, RZ, 0x3f800000 ;  /* 0x3f800000ff027424 */ /* 0x000fe200078e00ff */
[----:B------:R-:W-:-:S02]  /*c0c0*/  FSETP.NE.FTZ.AND P0, PT, R139, RZ, PT ;  /* 0x000000ff8b00720b */ /* 0x000fc40003f15000 */
[----:B------:R-:W-:Y:S02]  /*c0d0*/  FSETP.NE.FTZ.AND P4, PT, R138, RZ, PT ;  /* 0x000000ff8a00720b */ /* 0x000fe40003f95000 */
[----:B------:R-:W-:Y:S02]  /*c0e0*/  LOP3.LUT R4, R4, 0xfffffff8, RZ, 0xc0, !PT ;  /* 0xfffffff804047812 */ /* 0x000fe400078ec0ff */
[----:B------:R-:W-:Y:S01]  /*c0f0*/  LOP3.LUT R5, R5, 0x3ffffffc, RZ, 0xc0, !PT ;  /* 0x3ffffffc05057812 */ /* 0x000fe200078ec0ff */
[----:B------:R-:W-:Y:S01]  /*c100*/  @P5 MUFU.RCP R2, R227 ;  /* 0x000000e300025308 */ /* 0x000fe20000001000 */
[----:B------:R-:W-:Y:S01]  /*c110*/  SHF.R.S32.HI R9, RZ, 0x5, R11 ;  /* 0x00000005ff097819 */ /* 0x000fe2000001140b */
[----:B------:R-:W-:Y:S01]  /*c120*/  IMAD.IADD R0, R0, 0x1, -R4 ;  /* 0x0000000100007824 */ /* 0x000fe200078e0a04 */
[----:B------:R-:W-:Y:S02]  /*c130*/  IADD3 R4, -R5, R176, RZ ;  /* 0x000000b005047210 */ /* 0x000fe40007ffe1ff */
[----:B------:R-:W-:Y:S01]  /*c140*/  P2R R178, PR, RZ, 0x1 ;  /* 0x00000001ffb27803 */ /* 0x000fe20000000000 */
[C---:B------:R-:W-:Y:S01]  /*c150*/  IMAD.SHL.U32 R5, R0.reuse, 0x40, RZ ;  /* 0x0000004000057824 */ /* 0x040fe200078e00ff */
[----:B------:R-:W-:Y:S01]  /*c160*/  LEA R10, R9, R4, 0x9 ;  /* 0x00000004090a7211 */ /* 0x000fe200078e48ff */
[----:B------:R-:W-:Y:S01]  /*c170*/  @P6 MUFU.RCP R7, R204 ;  /* 0x000000cc00076308 */ /* 0x000fe20000001000 */
[----:B------:R-:W-:-:S02]  /*c180*/  LOP3.LUT R9, R0, 0x1, RZ, 0xc0, !PT ;  /* 0x0000000100097812 */ /* 0x000fc400078ec0ff */
[----:B------:R-:W-:-:S05]  /*c190*/  LOP3.LUT R4, R5, 0x1c0, RZ, 0xc0, !PT ;  /* 0x000001c005047812 */ /* 0x000fca00078ec0ff */
[----:B------:R-:W-:Y:S08]  /*c1a0*/  @P4 MUFU.RCP R6, R138 ;  /* 0x0000008a00064308 */ /* 0x000ff00000001000 */
[----:B------:R-:W1:Y:S01]  /*c1b0*/  @P0 MUFU.RCP R8, R139 ;  /* 0x0000008b00080308 */ /* 0x000e620000001000 */
[----:B--2---:R-:W-:-:S04]  /*c1c0*/  ISETP.NE.AND P3, PT, R14, -0x1, PT ;  /* 0xffffffff0e00780c */ /* 0x004fc80003f65270 */
[----:B------:R-:W-:Y:S02]  /*c1d0*/  R2P PR, R0, 0x6 ;  /* 0x0000000600007804 */ /* 0x000fe40000000000 */
[----:B------:R-:W-:Y:S02]  /*c1e0*/  LEA.HI R0, R4, R4, RZ, 0x1d ;  /* 0x0000000404007211 */ /* 0x000fe400078fe8ff */
[----:B------:R-:W-:Y:S02]  /*c1f0*/  ISETP.NE.U32.AND P0, PT, R9, 0x1, PT ;  /* 0x000000010900780c */ /* 0x000fe40003f05070 */
[----:B------:R-:W-:Y:S01]  /*c200*/  SEL R172, R172, 0xffffffe0, !P1 ;  /* 0xffffffe0acac7807 */ /* 0x000fe20004800000 */
[----:B------:R-:W-:Y:S02]  /*c210*/  IMAD.U32 R10, R10, 0x2, R0 ;  /* 0x000000020a0a7824 */ /* 0x000fe400078e0000 */
[----:B-1----:R-:W-:Y:S01]  /*c220*/  FMUL.FTZ R0, R8, UR6 ;  /* 0x0000000608007c20 */ /* 0x002fe20008410000 */
[----:B------:R-:W1:Y:S01]  /*c230*/  @P3 LDC.64 R12, c[0x0][0x298] ;  /* 0x0000a600ff0c3b82 */ /* 0x000e620000000a00 */
[----:B------:R-:W-:-:S02]  /*c240*/  SEL R135, R135, 0xffffffc0, !P2 ;  /* 0xffffffc087877807 */ /* 0x000fc40005000000 */
[----:B------:R-:W-:Y:S01]  /*c250*/  LEA R29, R10, UR4, 0x1 ;  /* 0x000000040a1d7c11 */ /* 0x000fe2000f8e08ff */
[----:B-1----:R-:W-:-:S04]  /*c260*/  @P3 IMAD.WIDE.U32 R4, R14, R12, RZ ;  /* 0x0000000c0e043225 */ /* 0x002fc800078e00ff */
[----:B------:R-:W-:Y:S01]  /*c270*/  @P3 IMAD R174, R14, R13, R5 ;  /* 0x0000000d0eae3224 */ /* 0x000fe200078e0205 */
[----:B------:R-:W-:Y:S01]  /*c280*/  @P3 MOV R173, R4 ;  /* 0x0000000400ad3202 */ /* 0x000fe20000000f00 */
[----:B------:R-:W-:Y:S01]  /*c290*/  FMUL.FTZ R4, R2, UR6 ;  /* 0x0000000602047c20 */ /* 0x000fe20008410000 */
[----:B------:R-:W-:Y:S01]  /*c2a0*/  FMUL.FTZ R5, R7, UR6 ;  /* 0x0000000607057c20 */ /* 0x000fe20008410000 */
[----:B------:R-:W-:Y:S01]  /*c2b0*/  FMUL.FTZ R2, R6, UR6 ;  /* 0x0000000606027c20 */ /* 0x000fe20008410000 */
        /* <DEDUP_REMOVED lines=9> */
.L_x_2140:
        /* <DEDUP_REMOVED lines=16> */
.L_x_2141:
[----:B------:R-:W2:Y:S01]  /*c450*/  LDL R179, [R1+0x98] ;  /* 0x0000980001b37983 */ /* 0x000ea20000100800 */
[----:B------:R-:W-:Y:S01]  /*c460*/  ISETP.NE.AND P3, PT, R6, RZ, PT ;  /* 0x000000ff0600720c */ /* 0x000fe20003f65270 */
[----:B------:R-:W-:Y:S01]  /*c470*/  FMUL.FTZ R8, R5, R141 ;  /* 0x0000008d05087220 */ /* 0x000fe20000410000 */
[----:B------:R-:W-:Y:S01]  /*c480*/  LOP3.LUT R11, R11, 0xffffffe0, RZ, 0xc0, !PT ;  /* 0xffffffe00b0b7812 */ /* 0x000fe200078ec0ff */
[----:B------:R-:W1:Y:S01]  /*c490*/  S2R R177, SR_TID.X ;  /* 0x0000000000b17919 */ /* 0x000e620000002100 */
[C---:B------:R-:W-:Y:S01]  /*c4a0*/  FMUL.FTZ R20, R5.reuse, R37 ;  /* 0x0000002505147220 */ /* 0x040fe20000410000 */
[----:B------:R-:W-:Y:S01]  /*c4b0*/  FMUL.FTZ R152, R5, R152 ;  /* 0x0000009805987220 */ /* 0x000fe20000410000 */
        /* <DEDUP_REMOVED lines=29> */
[----:B-1----:R-:W-:Y:S01]  /*c690*/  SHF.R.S32.HI R175, RZ, 0x1f, R177 ;  /* 0x0000001fffaf7819 */ /* 0x002fe200000114b1 */
[C---:B------:R-:W-:Y:S01]  /*c6a0*/  FMUL.FTZ R150, R4.reuse, R150 ;  /* 0x0000009604967220 */ /* 0x040fe20000410000 */
[----:B------:R-:W-:Y:S01]  /*c6b0*/  FMUL.FTZ R151, R4, R151 ;  /* 0x0000009704977220 */ /* 0x000fe20000410000 */
[C---:B------:R-:W-:Y:S01]  /*c6c0*/  FMUL.FTZ R170, R0.reuse, R170 ;  /* 0x000000aa00aa7220 */ /* 0x040fe20000410000 */
[----:B------:R-:W-:Y:S01]  /*c6d0*/  LEA.HI R175, R175, R177, RZ, 0x3 ;  /* 0x000000b1afaf7211 */ /* 0x000fe200078f18ff */
[----:B------:R-:W-:Y:S01]  /*c6e0*/  FMUL.FTZ R14, R0, R171 ;  /* 0x000000ab000e7220 */ /* 0x000fe20000410000 */
[C---:B------:R-:W-:Y:S01]  /*c6f0*/  FMUL.FTZ R146, R4.reuse, R146 ;  /* 0x0000009204927220 */ /* 0x040fe20000410000 */
[C---:B------:R-:W-:Y:S01]  /*c700*/  FMUL.FTZ R10, R4.reuse, R147 ;  /* 0x00000093040a7220 */ /* 0x040fe20000410000 */
[----:B------:R-:W-:Y:S01]  /*c710*/  LOP3.LUT R6, R175, 0xfffffff8, RZ, 0xc0, !PT ;  /* 0xfffffff8af067812 */ /* 0x000fe200078ec0ff */
[C---:B------:R-:W-:Y:S01]  /*c720*/  FMUL.FTZ R142, R4.reuse, R142 ;  /* 0x0000008e048e7220 */ /* 0x040fe20000410000 */
[C---:B------:R-:W-:Y:S01]  /*c730*/  FMUL.FTZ R7, R4.reuse, R143 ;  /* 0x0000008f04077220 */ /* 0x040fe20000410000 */
[----:B------:R-:W-:Y:S01]  /*c740*/  FMUL.FTZ R16, R4, R38 ;  /* 0x0000002604107220 */ /* 0x000fe20000410000 */
[----:B------:R-:W-:Y:S01]  /*c750*/  IADD3 R177, -R6, R177, RZ ;  /* 0x000000b106b17210 */ /* 0x000fe20007ffe1ff */
        /* <DEDUP_REMOVED lines=89> */
[----:B------:R-:W-:Y:S01]  /*ccf0*/  BSSY B0, `(.L_x_2142) ;  /* 0x00000f4000007945 */ /* 0x000fe20003800000 */
[----:B------:R-:W-:-:S02]  /*cd00*/  F2FP.BF16.F32.PACK_AB R5, R5, R154 ;  /* 0x0000009a0505723e */ /* 0x000fc400000010ff */
[----:B------:R-:W-:Y:S01]  /*cd10*/  F2FP.BF16.F32.PACK_AB R2, R149, R148 ;  /* 0x000000949502723e */ /* 0x000fe200000010ff */
[----:B------:R1:W-:Y:S01]  /*cd20*/  STS [R29], R6 ;  /* 0x000000061d007388 */ /* 0x0003e20000000800 */
        /* <DEDUP_REMOVED lines=24> */
[-C--:B-1----:R-:W-:Y:S02]  /*ceb0*/  IADD3 R6, R135, R33.reuse, RZ ;  /* 0x0000002187067210 */ /* 0x082fe40007ffe0ff */
[----:B---3--:R-:W-:Y:S02]  /*cec0*/  IADD3 R0, R29, R172, RZ ;  /* 0x000000ac1d007210 */ /* 0x008fe40007ffe0ff */
[----:B------:R-:W-:Y:S02]  /*ced0*/  F2FP.BF16.F32.PACK_AB R18, R18, R40 ;  /* 0x000000281212723e */ /* 0x000fe400000010ff */
[----:B----4-:R-:W-:Y:S01]  /*cee0*/  IADD3 R14, R172, R33, RZ ;  /* 0x00000021ac0e7210 */ /* 0x010fe20007ffe0ff */
[----:B------:R-:W-:Y:S01]  /*cef0*/  STS [R0], R11 ;  /* 0x0000000b00007388 */ /* 0x000fe20000000800 */
[----:B------:R-:W-:Y:S02]  /*cf00*/  F2FP.BF16.F32.PACK_AB R23, R23, R42 ;  /* 0x0000002a1717723e */ /* 0x000fe400000010ff */
[----:B-----5:R-:W-:Y:S01]  /*cf10*/  IADD3 R4, R29, R135, RZ ;  /* 0x000000871d047210 */ /* 0x020fe20007ffe0ff */
[----:B------:R1:W-:Y:S01]  /*cf20*/  STS [R0+0x400], R10 ;  /* 0x0004000a00007388 */ /* 0x0003e20000000800 */
[----:B------:R-:W-:-:S02]  /*cf30*/  F2FP.BF16.F32.PACK_AB R43, R45, R44 ;  /* 0x0000002c2d2b723e */ /* 0x000fc400000010ff */
[----:B------:R-:W-:Y:S01]  /*cf40*/  F2FP.BF16.F32.PACK_AB R42, R47, R46 ;  /* 0x0000002e2f2a723e */ /* 0x000fe200000010ff */
[----:B------:R-:W-:Y:S01]  /*cf50*/  STS [R14], R8 ;  /* 0x000000080e007388 */ /* 0x000fe20000000800 */
[----:B------:R-:W-:Y:S01]  /*cf60*/  ISETP.NE.AND P1, PT, RZ, UR4, PT ;  /* 0x00000004ff007c0c */ /* 0x000fe2000bf25270 */
[----:B------:R-:W3:Y:S01]  /*cf70*/  S2UR UR4, SR_CTAID.X ;  /* 0x00000000000479c3 */ /* 0x000ee20000002500 */
[----:B------:R-:W-:Y:S01]  /*cf80*/  F2FP.BF16.F32.PACK_AB R41, R53, R141 ;  /* 0x0000008d3529723e */ /* 0x000fe200000010ff */
[----:B------:R4:W-:Y:S01]  /*cf90*/  STS [R14+0x400], R7 ;  /* 0x000400070e007388 */ /* 0x0009e20000000800 */
[----:B------:R-:W-:Y:S02]  /*cfa0*/  F2FP.BF16.F32.PACK_AB R40, R31, R32 ;  /* 0x000000201f28723e */ /* 0x000fe400000010ff */
[----:B------:R-:W-:Y:S01]  /*cfb0*/  IADD3 R2, R0, R135, RZ ;  /* 0x0000008700027210 */ /* 0x000fe20007ffe0ff */
[----:B------:R5:W-:Y:S01]  /*cfc0*/  STS [R0+0x2000], R9 ;  /* 0x0020000900007388 */ /* 0x000be20000000800 */
[----:B------:R-:W-:-:S02]  /*cfd0*/  F2FP.BF16.F32.PACK_AB R37, R145, R153 ;  /* 0x000000999125723e */ /* 0x000fc400000010ff */
[----:B------:R-:W-:Y:S01]  /*cfe0*/  F2FP.BF16.F32.PACK_AB R36, R36, R48 ;  /* 0x000000302424723e */ /* 0x000fe200000010ff */
[----:B------:R3:W-:Y:S01]  /*cff0*/  STS [R0+0x2400], R15 ;  /* 0x0024000f00007388 */ /* 0x0007e20000000800 */
[----:B------:R-:W-:Y:S01]  /*d000*/  IADD3 R5, R14, R135, RZ ;  /* 0x000000870e057210 */ /* 0x000fe20007ffe0ff */
[----:B------:R-:W2:Y:S01]  /*d010*/  @!P1 LDC R13, c[0x0][0x270] ;  /* 0x00009c00ff0d9b82 */ /* 0x000ea20000000800 */
        /* <DEDUP_REMOVED lines=25> */
[----:B------:R1:W-:Y:S01]  /*d1b0*/  STS [R4+0x2400], R23 ;  /* 0x0024001704007388 */ /* 0x0003e20000000800 */
[----:B------:R-:W-:Y:S01]  /*d1c0*/  F2FP.BF16.F32.PACK_AB R52, R52, R98 ;  /* 0x000000623434723e */ /* 0x000fe200000010ff */
[----:B------:R-:W2:Y:S01]  /*d1d0*/  @P1 LDC R11, c[0x0][0x2c0] ;  /* 0x0000b000ff0b1b82 */ /* 0x000ea20000000800 */
        /* <DEDUP_REMOVED lines=31> */
[----:B------:R-:W-:Y:S01]  /*d3d0*/  PLOP3.LUT P0, PT, PT, PT, PT, 0x8, 0x0 ;  /* 0x000000000000781c */ /* 0x000fe20003f0e170 */
[----:B------:R-:W-:Y:S01]  /*d3e0*/  STS [R29+0x4000], R32 ;  /* 0x004000201d007388 */ /* 0x000fe20000000800 */
[----:B------:R-:W-:Y:S02]  /*d3f0*/  @!P1 PLOP3.LUT P0, PT, P3, PT, PT, 0x80, 0x0 ;  /* 0x000000000000981c */ /* 0x000fe40001f0f070 */
[----:B-1----:R-:W-:Y:S01]  /*d400*/  MOV R18, 0x7f800000 ;  /* 0x7f80000000127802 */ /* 0x002fe20000000f00 */
[----:B------:R-:W-:Y:S01]  /*d410*/  STS [R29+0x4400], R31 ;  /* 0x0044001f1d007388 */ /* 0x000fe20000000800 */
[----:B------:R-:W-:-:S02]  /*d420*/  SHF.R.S32.HI R12, RZ, 0x3, R175 ;  /* 0x00000003ff0c7819 */ /* 0x000fc400000114af */
[----:B------:R-:W-:Y:S01]  /*d430*/  MOV R23, 0x7f800000 ;  /* 0x7f80000000177802 */ /* 0x000fe20000000f00 */
[----:B------:R-:W-:Y:S01]  /*d440*/  STS [R33+0x4000], R27 ;  /* 0x0040001b21007388 */ /* 0x000fe20000000800 */
[----:B------:R-:W-:Y:S02]  /*d450*/  @!P1 MOV R11, 0x1 ;  /* 0x00000001000b9802 */ /* 0x000fe40000000f00 */
[----:B------:R-:W-:Y:S01]  /*d460*/  LOP3.LUT P3, RZ, R176, 0x3, RZ, 0xc0, !PT ;  /* 0x00000003b0ff7812 */ /* 0x000fe2000786c0ff */
[----:B------:R-:W-:Y:S01]  /*d470*/  STS [R33+0x4400], R26 ;  /* 0x0044001a21007388 */ /* 0x000fe20000000800 */
[----:B------:R-:W-:Y:S01]  /*d480*/  MOV R22, 0x7f800000 ;  /* 0x7f80000000167802 */ /* 0x000fe20000000f00 */
[----:B----4-:R-:W2:Y:S02]  /*d490*/  @P0 LDC R7, c[0x0][0x2e4] ;  /* 0x0000b900ff070b82 */ /* 0x010ea40000000800 */
        /* <DEDUP_REMOVED lines=10> */
[----:B-1----:R-:W-:-:S03]  /*d540*/  SHF.L.U32 R24, R177, 0x3, RZ ;  /* 0x00000003b1187819 */ /* 0x002fc600000006ff */
[----:B------:R-:W-:Y:S04]  /*d550*/  STS [R14+0x6000], R51 ;  /* 0x006000330e007388 */ /* 0x000fe80000000800 */
[----:B------:R1:W-:Y:S04]  /*d560*/  STS [R14+0x6400], R50 ;  /* 0x006400320e007388 */ /* 0x0003e80000000800 */
[----:B------:R-:W-:Y:S04]  /*d570*/  STS [R4+0x4000], R49 ;  /* 0x0040003104007388 */ /* 0x000fe80000000800 */
[----:B------:R-:W-:Y:S04]  /*d580*/  STS [R4+0x4400], R48 ;  /* 0x0044003004007388 */ /* 0x000fe80000000800 */
[----:B------:R-:W-:Y:S04]  /*d590*/  STS [R6+0x4000], R45 ;  /* 0x0040002d06007388 */ /* 0x000fe80000000800 */
[----:B------:R-:W-:Y:S01]  /*d5a0*/  STS [R6+0x4400], R44 ;  /* 0x0044002c06007388 */ /* 0x000fe20000000800 */
[----:B----4-:R-:W4:Y:S03]  /*d5b0*/  @P6 MUFU.LG2 R0, R204 ;  /* 0x000000cc00006308 */ /* 0x010f260000000c00 */
[----:B------:R-:W-:Y:S04]  /*d5c0*/  STS [R4+0x6000], R47 ;  /* 0x0060002f04007388 */ /* 0x000fe80000000800 */
[----:B------:R5:W-:Y:S01]  /*d5d0*/  STS [R4+0x6400], R46 ;  /* 0x0064002e04007388 */ /* 0x000be20000000800 */
[----:B-1----:R-:W-:Y:S03]  /*d5e0*/  @P4 MUFU.LG2 R14, R138 ;  /* 0x0000008a000e4308 */ /* 0x002fe60000000c00 */
[----:B------:R-:W-:Y:S04]  /*d5f0*/  STS [R6+0x6000], R59 ;  /* 0x0060003b06007388 */ /* 0x000fe80000000800 */
[----:B------:R1:W-:Y:S01]  /*d600*/  STS [R6+0x6400], R58 ;  /* 0x0064003a06007388 */ /* 0x0003e20000000800 */
[----:B----4-:R-:W-:-:S03]  /*d610*/  @P6 FMUL.FTZ R0, R0, 0.69314718246459960938 ;  /* 0x3f31721800006820 */ /* 0x010fc60000410000 */
[----:B------:R-:W-:Y:S04]  /*d620*/  STS [R2+0x4000], R62 ;  /* 0x0040003e02007388 */ /* 0x000fe80000000800 */
[----:B------:R-:W-:Y:S04]  /*d630*/  STS [R2+0x4400], R61 ;  /* 0x0044003d02007388 */ /* 0x000fe80000000800 */
[----:B------:R-:W-:Y:S04]  /*d640*/  STS [R5+0x4000], R60 ;  /* 0x0040003c05007388 */ /* 0x000fe80000000800 */
[----:B------:R-:W-:Y:S01]  /*d650*/  STS [R5+0x4400], R63 ;  /* 0x0044003f05007388 */ /* 0x000fe20000000800 */
[----:B-----5:R-:W4:Y:S03]  /*d660*/  @P6 LDC R4, c[0x0][0x2e8] ;  /* 0x0000ba00ff046b82 */ /* 0x020f260000000800 */
[----:B------:R-:W-:Y:S04]  /*d670*/  STS [R2+0x6000], R65 ;  /* 0x0060004102007388 */ /* 0x000fe80000000800 */
[----:B------:R5:W-:Y:S01]  /*d680*/  STS [R2+0x6400], R64 ;  /* 0x0064004002007388 */ /* 0x000be20000000800 */
[----:B-1----:R-:W1:Y:S03]  /*d690*/  @P5 MUFU.LG2 R6, R227 ;  /* 0x000000e300065308 */ /* 0x002e660000000c00 */
[----:B------:R-:W-:Y:S04]  /*d6a0*/  STS [R5+0x6000], R66 ;  /* 0x0060004205007388 */ /* 0x000fe80000000800 */
[----:B------:R3:W-:Y:S01]  /*d6b0*/  STS [R5+0x6400], R67 ;  /* 0x0064004305007388 */ /* 0x0007e20000000800 */
[----:B------:R-:W-:Y:S01]  /*d6c0*/  BAR.SYNC.DEFER_BLOCKING 0x0 ;  /* 0x0000000000007b1d */ /* 0x000fe20000010000 */
[----:B----4-:R-:W-:Y:S01]  /*d6d0*/  @P6 FFMA.FTZ R18, R134, R4, R0 ;  /* 0x0000000486126223 */ /* 0x010fe20000010000 */
[----:B------:R-:W-:Y:S01]  /*d6e0*/  ISETP.NE.AND P6, PT, R178, RZ, PT ;  /* 0x000000ffb200720c */ /* 0x000fe20003fc5270 */
[----:B------:R-:W-:-:S03]  /*d6f0*/  @P1 IMAD R4, R9, R8, RZ ;  /* 0x0000000809041224 */ /* 0x000fc600078e02ff */
[----:B------:R-:W4:Y:S01]  /*d700*/  S2R R17, SR_CTAID.Y ;  /* 0x0000000000117919 */ /* 0x000f220000002600 */
[----:B------:R-:W-:Y:S01]  /*d710*/  @P1 MOV R0, 0x1 ;  /* 0x0000000100001802 */ /* 0x000fe20000000f00 */
[----:B--2---:R-:W-:Y:S01]  /*d720*/  @!P1 IMAD R0, R7, R13, RZ ;  /* 0x0000000d07009224 */ /* 0x004fe200078e02ff */
[----:B------:R-:W-:Y:S01]  /*d730*/  @!P1 MOV R4, R7 ;  /* 0x0000000700049202 */ /* 0x000fe20000000f00 */
[----:B------:R-:W2:Y:S01]  /*d740*/  S2R R32, SR_CTAID.Z ;  /* 0x0000000000207919 */ /* 0x000ea20000002700 */
[----:B-----5:R-:W-:-:S04]  /*d750*/  IADD3 R2, R12, 0x10, RZ ;  /* 0x000000100c027810 */ /* 0x020fc80007ffe0ff */
[-C--:B------:R-:W-:Y:S01]  /*d760*/  ISETP.GE.AND P0, PT, R2, R179.reuse, PT ;  /* 0x000000b30200720c */ /* 0x080fe20003f06270 */
[----:B-1----:R-:W-:Y:S01]  /*d770*/  @P5 FMUL.FTZ R2, R6, 0.69314718246459960938 ;  /* 0x3f31721806025820 */ /* 0x002fe20000410000 */
[----:B------:R-:W1:Y:S01]  /*d780*/  @P6 LDC R16, c[0x0][0x2e8] ;  /* 0x0000ba00ff106b82 */ /* 0x000e620000000800 */
[----:B------:R-:W5:Y:S01]  /*d790*/  @P6 MUFU.LG2 R8, R139 ;  /* 0x0000008b00086308 */ /* 0x000f620000000c00 */
[----:B------:R-:W-:Y:S01]  /*d7a0*/  P2R R25, PR, RZ, 0x1 ;  /* 0x00000001ff197803 */ /* 0x000fe20000000000 */
[----:B------:R-:W-:Y:S01]  /*d7b0*/  @P5 FFMA.FTZ R23, R133, R10, R2 ;  /* 0x0000000a85175223 */ /* 0x000fe20000010002 */
[----:B------:R-:W-:Y:S01]  /*d7c0*/  IADD3 R2, R12, 0x20, RZ ;  /* 0x000000200c027810 */ /* 0x000fe20007ffe0ff */
[----:B------:R1:W1:Y:S01]  /*d7d0*/  LDS.128 R28, [R210+0x3800] ;  /* 0x00380000d21c7984 */ /* 0x0002620000000c00 */
[----:B------:R-:W-:Y:S02]  /*d7e0*/  @P4 FMUL.FTZ R6, R14, 0.69314718246459960938 ;  /* 0x3f3172180e064820 */ /* 0x000fe40000410000 */
[----:B------:R-:W-:-:S02]  /*d7f0*/  ISETP.GE.AND P0, PT, R2, R179, PT ;  /* 0x000000b30200720c */ /* 0x000fc40003f06270 */
[----:B---3--:R-:W-:Y:S01]  /*d800*/  @P4 FFMA.FTZ R22, R132, R15, R6 ;  /* 0x0000000f84164223 */ /* 0x008fe20000010006 */
[----:B------:R-:W-:Y:S02]  /*d810*/  MOV R15, 0x7f800000 ;  /* 0x7f800000000f7802 */ /* 0x000fe40000000f00 */
[----:B------:R-:W-:Y:S01]  /*d820*/  P2R R26, PR, RZ, 0x1 ;  /* 0x00000001ff1a7803 */ /* 0x000fe20000000000 */
[----:B----4-:R-:W-:Y:S01]  /*d830*/  IMAD R5, R17, R0, RZ ;  /* 0x0000000011057224 */ /* 0x010fe200078e02ff */
[----:B------:R-:W-:-:S04]  /*d840*/  IADD3 R0, R12, 0x30, RZ ;  /* 0x000000300c007810 */ /* 0x000fc80007ffe0ff */
[----:B------:R-:W-:Y:S01]  /*d850*/  SEL R2, R5, RZ, !P2 ;  /* 0x000000ff05027207 */ /* 0x000fe20005000000 */
[----:B------:R-:W-:Y:S01]  /*d860*/  IMAD R5, R11, UR4, RZ ;  /* 0x000000040b057c24 */ /* 0x000fe2000f8e02ff */
[----:B------:R-:W-:-:S03]  /*d870*/  ISETP.GE.AND P0, PT, R0, R179, PT ;  /* 0x000000b30000720c */ /* 0x000fc60003f06270 */
[----:B--2---:R-:W-:Y:S01]  /*d880*/  IMAD R0, R32, R4, R2 ;  /* 0x0000000420007224 */ /* 0x004fe200078e0202 */
[----:B------:R-:W-:Y:S01]  /*d890*/  SHF.L.U32 R5, R5, 0x7, RZ ;  /* 0x0000000705057819 */ /* 0x000fe200000006ff */
[----:B-----5:R-:W-:Y:S01]  /*d8a0*/  @P6 FMUL.FTZ R2, R8, 0.69314718246459960938 ;  /* 0x3f31721808026820 */ /* 0x020fe20000410000 */
[----:B------:R-:W-:Y:S02]  /*d8b0*/  P2R R27, PR, RZ, 0x1 ;  /* 0x00000001ff1b7803 */ /* 0x000fe40000000000 */
[----:B------:R-:W-:Y:S01]  /*d8c0*/  IADD3 R14, P1, P0, R5, R136, R0 ;  /* 0x00000088050e7210 */ /* 0x000fe2000783e000 */
[----:B-1----:R-:W-:Y:S01]  /*d8d0*/  @P6 FFMA.FTZ R15, R3, R16, R2 ;  /* 0x00000010030f6223 */ /* 0x002fe20000010002 */
[----:B------:R-:W-:Y:S02]  /*d8e0*/  SHF.R.S32.HI R4, RZ, 0x1f, R5 ;  /* 0x0000001fff047819 */ /* 0x000fe40000011405 */
[----:B------:R-:W-:-:S04]  /*d8f0*/  SHF.R.S32.HI R0, RZ, 0x1f, R0 ;  /* 0x0000001fff007819 */ /* 0x000fc80000011400 */
[----:B------:R-:W-:Y:S01]  /*d900*/  IADD3.X R10, R4, R137, R0, P1, P0 ;  /* 0x00000089040a7210 */ /* 0x000fe20000fe0400 */
[----:B------:R-:W-:Y:S06]  /*d910*/  @P3 BRA `(.L_x_2143) ;  /* 0x0000000000c43947 */ /* 0x000fec0003800000 */
        /* <DEDUP_REMOVED lines=15> */
[CC--:B------:R-:W-:Y:S01]  /*da10*/  ISETP.GE.AND P3, PT, R0.reuse, R179.reuse, PT ;  /* 0x000000b30000720c */ /* 0x0c0fe20003f66270 */
[C---:B------:R-:W-:Y:S02]  /*da20*/  VIADD R5, R0.reuse, 0x40 ;  /* 0x0000004000057836 */ /* 0x040fe40000000000 */
[----:B------:R-:W-:Y:S01]  /*da30*/  VIADD R8, R0, 0x48 ;  /* 0x0000004800087836 */ /* 0x000fe20000000000 */
        /* <DEDUP_REMOVED lines=9> */
[----:B-1----:R-:W-:-:S04]  /*dad0*/  @!P3 LEA R2, P0, R3, R6, 0x2 ;  /* 0x000000060302b211 */ /* 0x002fc800078010ff */
[----:B------:R-:W-:Y:S02]  /*dae0*/  @!P3 LEA.HI.X R3, R3, R7, R9, 0x2, P0 ;  /* 0x000000070303b211 */ /* 0x000fe400000f1409 */
[----:B------:R-:W-:-:S03]  /*daf0*/  ISETP.GE.AND P0, PT, R8, R179, PT ;  /* 0x000000b30800720c */ /* 0x000fc60003f06270 */
[----:B------:R1:W-:Y:S01]  /*db00*/  @!P3 STG.E desc[UR20][R2.64], R18 ;  /* 0x000000120200b986 */ /* 0x0003e2000c101914 */
[----:B------:R-:W-:-:S09]  /*db10*/  @!P2 IADD3 R0, P3, R4, R14, RZ ;  /* 0x0000000e0400a210 */ /* 0x000fd20007f7e0ff */
[----:B-1----:R-:W1:Y:S01]  /*db20*/  @!P0 LDC.64 R18, c[0x0][0x2b0] ;  /* 0x0000ac00ff128b82 */ /* 0x002e620000000a00 */
[----:B------:R-:W-:Y:S01]  /*db30*/  @!P2 LEA.HI.X.SX32 R2, R4, R10, 0x1, P3 ;  /* 0x0000000a0402a211 */ /* 0x000fe200018f0eff */
[----:B------:R-:W-:Y:S01]  /*db40*/  @!P1 IMAD R3, R5, R11, RZ ;  /* 0x0000000b05039224 */ /* 0x000fe200078e02ff */
        /* <DEDUP_REMOVED lines=14> */
.L_x_2143:
[----:B------:R-:W-:Y:S05]  /*dc30*/  BSYNC B0 ;  /* 0x0000000000007941 */ /* 0x000fea0003800000 */
.L_x_2142:
[----:B------:R1:W5:Y:S01]  /*dc40*/  LDL R33, [R1+0x44] ;  /* 0x0000440001217983 */ /* 0x0003620000100800 */
[C---:B--2---:R-:W-:Y:S01]  /*dc50*/  VIADD R3, R12.reuse, 0x40 ;  /* 0x000000400c037836 */ /* 0x044fe20000000000 */
[----:B------:R-:W-:Y:S01]  /*dc60*/  SHF.R.S32.HI R4, RZ, 0x1f, R24 ;  /* 0x0000001fff047819 */ /* 0x000fe20000011418 */
[----:B------:R-:W-:Y:S01]  /*dc70*/  VIADD R0, R12, 0x50 ;  /* 0x000000500c007836 */ /* 0x000fe20000000000 */
[----:B------:R1:W2:Y:S01]  /*dc80*/  LDS.128 R20, [R210] ;  /* 0x00000000d2147984 */ /* 0x0002a20000000c00 */
[----:B------:R-:W-:Y:S01]  /*dc90*/  IADD3 R2, P0, R24, R173, RZ ;  /* 0x000000ad18027210 */ /* 0x000fe20007f1e0ff */
[----:B------:R-:W-:Y:S01]  /*dca0*/  ULDC.64 UR4, c[0x0][0x2a0] ;  /* 0x0000a80000047ab9 */ /* 0x000fe20000000a00 */
[-C--:B------:R-:W-:Y:S01]  /*dcb0*/  ISETP.GE.AND P3, PT, R3, R179.reuse, PT ;  /* 0x000000b30300720c */ /* 0x080fe20003f66270 */
[----:B------:R1:W3:Y:S01]  /*dcc0*/  LDS.128 R16, [R210+0x4000] ;  /* 0x00400000d2107984 */ /* 0x0002e20000000c00 */
[----:B------:R-:W-:Y:S01]  /*dcd0*/  IADD3.X R3, R4, R174, RZ, P0, !PT ;  /* 0x000000ae04037210 */ /* 0x000fe200007fe4ff */
[----:B------:R-:W-:Y:S01]  /*dce0*/  BSSY B0, `(.L_x_2144) ;  /* 0x000001b000007945 */ /* 0x000fe20003800000 */
[-C--:B------:R-:W-:Y:S01]  /*dcf0*/  ISETP.GE.AND P0, PT, R12, R179.reuse, PT ;  /* 0x000000b30c00720c */ /* 0x080fe20003f06270 */
[----:B------:R-:W4:Y:S01]  /*dd00*/  S2R R6, SR_CTAID.X ;  /* 0x0000000000067919 */ /* 0x000f220000002500 */
[----:B------:R-:W-:Y:S01]  /*dd10*/  SHF.R.S32.HI R5, RZ, 0x1f, R32 ;  /* 0x0000001fff057819 */ /* 0x000fe20000011420 */
[----:B------:R-:W-:Y:S01]  /*dd20*/  IMAD.WIDE.U32 R10, R32, UR4, R2 ;  /* 0x00000004200a7c25 */ /* 0x000fe2000f8e0002 */
[----:B------:R-:W-:-:S02]  /*dd30*/  ISETP.GE.AND P6, PT, R0, R179, PT ;  /* 0x000000b30000720c */ /* 0x000fc40003fc6270 */
[----:B------:R-:W-:Y:S01]  /*dd40*/  SHF.R.S32.HI R13, RZ, 0x1f, R12 ;  /* 0x0000001fff0d7819 */ /* 0x000fe2000001140c */
[----:B------:R-:W-:Y:S02]  /*dd50*/  IMAD R0, R5, UR4, RZ ;  /* 0x0000000405007c24 */ /* 0x000fe4000f8e02ff */
[----:B------:R-:W-:Y:S02]  /*dd60*/  VIADD R14, R12, 0x60 ;  /* 0x000000600c0e7836 */ /* 0x000fe40000000000 */
        /* <DEDUP_REMOVED lines=16> */
[----:B------:R1:W-:Y:S04]  /*de70*/  @!P1 STG.E.128 desc[UR20][R2.64], R20 ;  /* 0x0000001402009986 */ /* 0x0003e8000c101d14 */
[----:B---3--:R1:W-:Y:S02]  /*de80*/  @!P0 STG.E.128 desc[UR20][R2.64+0x80], R16 ;  /* 0x0000801002008986 */ /* 0x0083e4000c101d14 */
.L_x_2145:
[----:B------:R-:W-:Y:S05]  /*de90*/  BSYNC B0 ;  /* 0x0000000000007941 */ /* 0x000fea0003800000 */
.L_x_2144:
[----:B------:R-:W-:Y:S01]  /*dea0*/  ISETP.GE.AND P5, PT, R14, R179, PT ;  /* 0x000000b30e00720c */ /* 0x000fe20003fa6270 */
[----:B-1----:R-:W-:Y:S01]  /*deb0*/  VIADD R20, R12, 0x70 ;  /* 0x000000700c147836 */ /* 0x002fe20000000000 */
[----:B---3--:R1:W2:Y:S01]  /*dec0*/  LDS.128 R16, [R210+0x800] ;  /* 0x00080000d2107984 */ /* 0x0082a20000000c00 */
[----:B------:R-:W-:Y:S01]  /*ded0*/  ISETP.NE.AND P0, PT, R25, RZ, PT ;  /* 0x000000ff1900720c */ /* 0x000fe20003f05270 */
[----:B------:R-:W-:Y:S02]  /*dee0*/  BSSY B0, `(.L_x_2146) ;  /* 0x0000014000007945 */ /* 0x000fe40003800000 */
[----:B------:R1:W3:Y:S10]  /*def0*/  LDS.128 R12, [R210+0x4800] ;  /* 0x00480000d20c7984 */ /* 0x0002f40000000c00 */
        /* <DEDUP_REMOVED lines=17> */
[----:B---3--:R4:W-:Y:S02]  /*e010*/  @!P0 STG.E.128 desc[UR20][R2.64+0x80], R12 ;  /* 0x0000800c02008986 */ /* 0x0089e4000c101d14 */
.L_x_2147:
[----:B------:R-:W-:Y:S05]  /*e020*/  BSYNC B0 ;  /* 0x0000000000007941 */ /* 0x000fea0003800000 */
.L_x_2146:
[----:B--2-4-:R2:W4:Y:S01]  /*e030*/  LDS.128 R16, [R210+0x1000] ;  /* 0x00100000d2107984 */ /* 0x0145220000000c00 */
[----:B------:R-:W-:Y:S01]  /*e040*/  ISETP.NE.AND P0, PT, R26, RZ, PT ;  /* 0x000000ff1a00720c */ /* 0x000fe20003f05270 */
[----:B------:R-:W-:Y:S01]  /*e050*/  BSSY B0, `(.L_x_2148) ;  /* 0x0000015000007945 */ /* 0x000fe20003800000 */
[----:B------:R-:W-:Y:S01]  /*e060*/  ISETP.GE.AND P4, PT, R20, R179, PT ;  /* 0x000000b31400720c */ /* 0x000fe20003f86270 */
        /* <DEDUP_REMOVED lines=18> */
[----:B---3--:R4:W-:Y:S02]  /*e190*/  @!P0 STG.E.128 desc[UR20][R2.64+0x80], R12 ;  /* 0x0000800c02008986 */ /* 0x0089e4000c101d14 */
.L_x_2149:
[----:B------:R-:W-:Y:S05]  /*e1a0*/  BSYNC B0 ;  /* 0x0000000000007941 */ /* 0x000fea0003800000 */
.L_x_2148:
[----:B----4-:R4:W1:Y:S01]  /*e1b0*/  LDS.128 R16, [R210+0x1800] ;  /* 0x00180000d2107984 */ /* 0x0108620000000c00 */
[----:B------:R-:W-:Y:S01]  /*e1c0*/  ISETP.NE.AND P0, PT, R27, RZ, PT ;  /* 0x000000ff1b00720c */ /* 0x000fe20003f05270 */
[----:B------:R-:W-:Y:S02]  /*e1d0*/  BSSY B0, `(.L_x_2150) ;  /* 0x0000014000007945 */ /* 0x000fe40003800000 */
[----:B---3--:R4:W3:Y:S10]  /*e1e0*/  LDS.128 R12, [R210+0x5800] ;  /* 0x00580000d20c7984 */ /* 0x0088f40000000c00 */
        /* <DEDUP_REMOVED lines=18> */
.L_x_2151:
[----:B------:R-:W-:Y:S05]  /*e310*/  BSYNC B0 ;  /* 0x0000000000007941 */ /* 0x000fea0003800000 */
.L_x_2150:
        /* <DEDUP_REMOVED lines=21> */
.L_x_2153:
[----:B------:R-:W-:Y:S05]  /*e470*/  BSYNC B0 ;  /* 0x0000000000007941 */ /* 0x000fea0003800000 */
.L_x_2152:
        /* <DEDUP_REMOVED lines=21> */
.L_x_2155:
[----:B------:R-:W-:Y:S05]  /*e5d0*/  BSYNC B0 ;  /* 0x0000000000007941 */ /* 0x000fea0003800000 */
.L_x_2154:
        /* <DEDUP_REMOVED lines=21> */
.L_x_2157:
[----:B------:R-:W-:Y:S05]  /*e730*/  BSYNC B0 ;  /* 0x0000000000007941 */ /* 0x000fea0003800000 */
.L_x_2156:
        /* <DEDUP_REMOVED lines=21> */
.L_x_2106:
[----:B------:R-:W2:Y:S01]  /*e890*/  LDL R31, [R1+0x9c] ;  /* 0x00009c00011f7983 */ /* 0x000ea20000100800 */
[----:B------:R-:W1:Y:S01]  /*e8a0*/  LDC.U8 R9, c[0x0][0x3d9] ;  /* 0x0000f640ff097b82 */ /* 0x000e620000000000 */
[----:B------:R-:W-:-:S07]  /*e8b0*/  LEA.HI R12, R18, R104, RZ, 0x3 ;  /* 0x00000068120c7211 */ /* 0x000fce00078f18ff */
[----:B------:R-:W3:Y:S01]  /*e8c0*/  LDC.U8 R13, c[0x0][0x3d8] ;  /* 0x0000f600ff0d7b82 */ /* 0x000ee20000000000 */
[----:B-1----:R-:W-:Y:S02]  /*e8d0*/  ISETP.NE.AND P1, PT, R9, RZ, PT ;  /* 0x000000ff0900720c */ /* 0x002fe40003f25270 */
[----:B---3--:R-:W-:-:S04]  /*e8e0*/  ISETP.NE.AND P2, PT, R13, RZ, PT ;  /* 0x000000ff0d00720c */ /* 0x008fc80003f45270 */
[----:B------:R-:W-:-:S07]  /*e8f0*/  ISETP.EQ.AND P5, PT, R9, RZ, P2 ;  /* 0x000000ff0900720c */ /* 0x000fce00017a2270 */
[----:B------:R-:W1:Y:S01]  /*e900*/  @P1 LDC.64 R10, c[0x0][0x2c0] ;  /* 0x0000b000ff0a1b82 */ /* 0x000e620000000a00 */
[----:B------:R-:W-:-:S07]  /*e910*/  @P1 MOV R18, 0x1 ;  /* 0x0000000100121802 */ /* 0x000fce0000000f00 */
[----:B------:R-:W3:Y:S01]  /*e920*/  @P1 LDC R20, c[0x0][0x2c0] ;  /* 0x0000b000ff141b82 */ /* 0x000ee20000000800 */
[----:B-1----:R-:W-:Y:S01]  /*e930*/  @P1 IMAD R19, R11, R10, RZ ;  /* 0x0000000a0b131224 */ /* 0x002fe200078e02ff */
[----:B--2---:R-:W-:-:S13]  /*e940*/  ISETP.NE.AND P0, PT, R31, -0x1, PT ;  /* 0xffffffff1f00780c */ /* 0x004fda0003f05270 */
[----:B------:R-:W1:Y:S01]  /*e950*/  @!P0 LDC.64 R4, c[0x0][0x290] ;  /* 0x0000a400ff048b82 */ /* 0x000e620000000a00 */
[----:B------:R-:W-:-:S07]  /*e960*/  @!P0 SHF.R.S32.HI R0, RZ, 0x1f, R105 ;  /* 0x0000001fff008819 */ /* 0x000fce0000011469 */
[----:B------:R-:W2:Y:S01]  /*e970*/  @P0 LDC.64 R6, c[0x0][0x298] ;  /* 0x0000a600ff060b82 */ /* 0x000ea20000000a00 */
[----:B-1----:R-:W-:-:S04]  /*e980*/  @!P0 IMAD R0, R0, R4, RZ ;  /* 0x0000000400008224 */ /* 0x002fc800078e02ff */
[C---:B------:R-:W-:Y:S01]  /*e990*/  @!P0 IMAD R8, R105.reuse, R5, R0 ;  /* 0x0000000569088224 */ /* 0x040fe200078e0200 */
[----:B------:R-:W-:Y:S01]  /*e9a0*/  LOP3.LUT R0, R12, 0xfffffff8, RZ, 0xc0, !PT ;  /* 0xfffffff80c007812 */ /* 0x000fe200078ec0ff */
[----:B------:R-:W-:-:S04]  /*e9b0*/  @!P0 IMAD.WIDE.U32 R4, R105, R4, RZ ;  /* 0x0000000469048225 */ /* 0x000fc800078e00ff */
[----:B--2---:R-:W-:Y:S01]  /*e9c0*/  @P0 IMAD.WIDE.U32 R2, R31, R6, RZ ;  /* 0x000000061f020225 */ /* 0x004fe200078e00ff */
[----:B------:R-:W-:-:S03]  /*e9d0*/  @!P0 MOV R2, R4 ;  /* 0x0000000400028202 */ /* 0x000fc60000000f00 */
[----:B------:R-:W-:Y:S02]  /*e9e0*/  @P0 IMAD R7, R31, R7, R3 ;  /* 0x000000071f070224 */ /* 0x000fe400078e0203 */
[----:B------:R-:W-:Y:S02]  /*e9f0*/  IMAD.IADD R0, R104, 0x1, -R0 ;  /* 0x0000000168007824 */ /* 0x000fe400078e0a00 */
[----:B------:R-:W-:Y:S01]  /*ea00*/  @!P0 IMAD.IADD R7, R5, 0x1, R8 ;  /* 0x0000000105078824 */ /* 0x000fe200078e0208 */
[----:B---3--:R-:W-:Y:S06]  /*ea10*/  @P1 BRA `(.L_x_2158) ;  /* 0x0000000000181947 */ /* 0x008fec0003800000 */
[----:B------:R-:W1:Y:S01]  /*ea20*/  LDC R19, c[0x0][0x2c4] ;  /* 0x0000b100ff137b82 */ /* 0x000e620000000800 */
[----:B------:R-:W-:Y:S02]  /*ea30*/  ISETP.NE.AND P0, PT, R13, RZ, PT ;  /* 0x000000ff0d00720c */ /* 0x000fe40003f05270 */
[----:B------:R-:W-:-:S05]  /*ea40*/  MOV R20, 0x1 ;  /* 0x0000000100147802 */ /* 0x000fca0000000f00 */
[----:B------:R-:W2:Y:S08]  /*ea50*/  LDC R18, c[0x0][0x270] ;  /* 0x00009c00ff127b82 */ /* 0x000eb00000000800 */
[----:B-1----:R-:W2:Y:S02]  /*ea60*/  @P0 LDC R19, c[0x0][0x2e4] ;  /* 0x0000b900ff130b82 */ /* 0x002ea40000000800 */
[----:B--2---:R-:W-:-:S07]  /*ea70*/  IMAD R18, R19, R18, RZ ;  /* 0x0000001213127224 */ /* 0x004fce00078e02ff */
.L_x_2158:
[----:B------:R-:W1:Y:S01]  /*ea80*/  S2R R4, SR_CTAID.X ;  /* 0x0000000000047919 */ /* 0x000e620000002500 */
[----:B------:R-:W-:Y:S01]  /*ea90*/  IMAD.IADD R16, R240, 0x1, -R106 ;  /* 0x00000001f0107824 */ /* 0x000fe200078e0a6a */
[----:B------:R-:W2:Y:S01]  /*eaa0*/  @P5 LDC R21, c[0x0][0x2c4] ;  /* 0x0000b100ff155b82 */ /* 0x000ea20000000800 */
[----:B------:R-:W-:Y:S01]  /*eab0*/  SHF.R.S32.HI R12, RZ, 0x3, R12 ;  /* 0x00000003ff0c7819 */ /* 0x000fe2000001140c */
[C---:B------:R-:W-:Y:S01]  /*eac0*/  IMAD.SHL.U32 R17, R0.reuse, 0x8, RZ ;  /* 0x0000000800117824 */ /* 0x040fe200078e00ff */
[----:B------:R-:W-:Y:S01]  /*ead0*/  ISETP.NE.AND P6, PT, R0, RZ, PT ;  /* 0x000000ff0000720c */ /* 0x000fe20003fc5270 */
[----:B------:R-:W-:Y:S01]  /*eae0*/  ULDC.64 UR4, c[0x0][0x2a0] ;  /* 0x0000a80000047ab9 */ /* 0x000fe20000000a00 */
[C---:B------:R-:W-:Y:S01]  /*eaf0*/  ISETP.GE.AND P1, PT, R12.reuse, R16, PT ;  /* 0x000000100c00720c */ /* 0x040fe20003f26270 */
[C---:B------:R-:W-:Y:S01]  /*eb00*/  VIADD R27, R12.reuse, 0x10 ;  /* 0x000000100c1b7836 */ /* 0x040fe20000000000 */
[----:B------:R-:W-:Y:S01]  /*eb10*/  SHF.R.S32.HI R0, RZ, 0x1f, R64 ;  /* 0x0000001fff007819 */ /* 0x000fe20000011440 */
[----:B------:R-:W-:Y:S01]  /*eb20*/  BSSY B0, `(.L_x_2159) ;  /* 0x000001d000007945 */ /* 0x000fe20003800000 */
[C---:B------:R-:W-:Y:S01]  /*eb30*/  IADD3 R2, P0, R17.reuse, R2, RZ ;  /* 0x0000000211027210 */ /* 0x040fe20007f1e0ff */
[----:B------:R-:W-:Y:S01]  /*eb40*/  VIADD R29, R12, 0x30 ;  /* 0x000000300c1d7836 */ /* 0x000fe20000000000 */
[----:B------:R-:W-:Y:S01]  /*eb50*/  SHF.R.S32.HI R13, RZ, 0x1f, R12 ;  /* 0x0000001fff0d7819 */ /* 0x000fe2000001140c */
[----:B------:R-:W-:Y:S01]  /*eb60*/  IMAD R0, R0, UR4, RZ ;  /* 0x0000000400007c24 */ /* 0x000fe2000f8e02ff */
[C---:B------:R-:W-:Y:S01]  /*eb70*/  LEA.HI.X.SX32 R3, R17.reuse, R7, 0x1, P0 ;  /* 0x0000000711037211 */ /* 0x040fe200000f0eff */
[----:B------:R-:W-:Y:S01]  /*eb80*/  VIADD R24, R17, 0x40 ;  /* 0x0000004011187836 */ /* 0x000fe20000000000 */
[----:B------:R-:W-:Y:S01]  /*eb90*/  IADD3 R30, R12, 0x20, RZ ;  /* 0x000000200c1e7810 */ /* 0x000fe20007ffe0ff */
[C---:B------:R-:W-:Y:S01]  /*eba0*/  IMAD R10, R64.reuse, UR5, R0 ;  /* 0x00000005400a7c24 */ /* 0x040fe2000f8e0200 */
[-C--:B------:R-:W-:Y:S01]  /*ebb0*/  ISETP.GE.AND P3, PT, R27, R16.reuse, PT ;  /* 0x000000101b00720c */ /* 0x080fe20003f66270 */
[----:B------:R-:W-:Y:S01]  /*ebc0*/  IMAD.WIDE.U32 R14, R64, UR4, R2 ;  /* 0x00000004400e7c25 */ /* 0x000fe2000f8e0002 */
[----:B------:R-:W-:-:S04]  /*ebd0*/  ISETP.GE.AND P4, PT, R30, R16, PT ;  /* 0x000000101e00720c */ /* 0x000fc80003f86270 */
[----:B------:R-:W-:Y:S01]  /*ebe0*/  IADD3 R11, R10, R15, RZ ;  /* 0x0000000f0a0b7210 */ /* 0x000fe20007ffe0ff */
[----:B-1----:R-:W-:Y:S01]  /*ebf0*/  IMAD.WIDE R6, R4, 0x80, R12 ;  /* 0x0000008004067825 */ /* 0x002fe200078e020c */
        /* <DEDUP_REMOVED lines=15> */
.L_x_2160:
[----:B------:R-:W-:Y:S05]  /*ecf0*/  BSYNC B0 ;  /* 0x0000000000007941 */ /* 0x000fea0003800000 */
.L_x_2159:
[----:B------:R-:W-:Y:S01]  /*ed00*/  ISETP.GE.AND P0, PT, R29, R16, PT ;  /* 0x000000101d00720c */ /* 0x000fe20003f06270 */
[----:B------:R-:W-:Y:S01]  /*ed10*/  BSSY B0, `(.L_x_2161) ;  /* 0x0000015000007945 */ /* 0x000fe20003800000 */
[----:B------:R-:W-:Y:S02]  /*ed20*/  VIADD R28, R12, 0x40 ;  /* 0x000000400c1c7836 */ /* 0x000fe40000000000 */
[----:B------:R-:W-:Y:S01]  /*ed30*/  P2R R8, PR, RZ, 0x1 ;  /* 0x00000001ff087803 */ /* 0x000fe20000000000 */
[----:B------:R-:W-:Y:S08]  /*ed40*/  @P3 BRA `(.L_x_2162) ;  /* 0x0000000000443947 */ /* 0x000ff00003800000 */
        /* <DEDUP_REMOVED lines=17> */
.L_x_2162:
[----:B------:R-:W-:Y:S05]  /*ee60*/  BSYNC B0 ;  /* 0x0000000000007941 */ /* 0x000fea0003800000 */
.L_x_2161:
        /* <DEDUP_REMOVED lines=10> */
[----:B-1-3--:R-:W-:Y:S01]  /*ef10*/  IMAD.X R2, RZ, RZ, R7, P0 ;  /* 0x000000ffff027224 */ /* 0x00afe200000e0607 */
        /* <DEDUP_REMOVED lines=11> */
.L_x_2164:
[----:B------:R-:W-:Y:S05]  /*efd0*/  BSYNC B0 ;  /* 0x0000000000007941 */ /* 0x000fea0003800000 */
.L_x_2163:
[----:B------:R-:W-:Y:S01]  /*efe0*/  ISETP.NE.AND P0, PT, R8, RZ, PT ;  /* 0x000000ff0800720c */ /* 0x000fe20003f05270 */
[----:B------:R-:W-:Y:S01]  /*eff0*/  BSSY B0, `(.L_x_2165) ;  /* 0x0000015000007945 */ /* 0x000fe20003800000 */
[----:B------:R-:W-:-:S04]  /*f000*/  ISETP.GE.AND P1, PT, R26, R16, PT ;  /* 0x000000101a00720c */ /* 0x000fc80003f26270 */
[----:B------:R-:W-:-:S07]  /*f010*/  P2R R8, PR, RZ, 0x2 ;  /* 0x00000002ff087803 */ /* 0x000fce0000000000 */
[----:B------:R-:W-:Y:S05]  /*f020*/  @P0 BRA `(.L_x_2166) ;  /* 0x0000000000440947 */ /* 0x000fea0003800000 */
[----:B------:R-:W-:Y:S01]  /*f030*/  IADD3 R0, P0, R6, 0x30, RZ ;  /* 0x0000003006007810 */ /* 0x000fe20007f1e0ff */
[----:B------:R-:W-:Y:S01]  /*f040*/  ULDC.64 UR4, c[0x0][0x298] ;  /* 0x0000a60000047ab9 */ /* 0x000fe20000000a00 */
[----:B------:R-:W-:Y:S01]  /*f050*/  MOV R5, R11 ;  /* 0x0000000b00057202 */ /* 0x000fe20000000f00 */
[----:B------:R-:W-:Y:S01]  /*f060*/  IMAD.MOV.U32 R4, RZ, RZ, R14 ;  /* 0x000000ffff047224 */ /* 0x000fe200078e000e */
[----:B------:R-:W-:Y:S01]  /*f070*/  ULDC UR6, c[0x0][0x2d0] ;  /* 0x0000b40000067ab9 */ /* 0x000fe20000000800 */
[----:B-1-34-:R-:W-:Y:S01]  /*f080*/  IMAD.X R2, RZ, RZ, R7, P0 ;  /* 0x000000ffff027224 */ /* 0x01afe200000e0607 */
        /* <DEDUP_REMOVED lines=11> */
.L_x_2166:
[----:B------:R-:W-:Y:S05]  /*f140*/  BSYNC B0 ;  /* 0x0000000000007941 */ /* 0x000fea0003800000 */
.L_x_2165:
[----:B------:R-:W-:Y:S01]  /*f150*/  ISETP.NE.AND P0, PT, R9, RZ, PT ;  /* 0x000000ff0900720c */ /* 0x000fe20003f05270 */
[----:B------:R-:W-:Y:S01]  /*f160*/  BSSY B0, `(.L_x_2167) ;  /* 0x0000016000007945 */ /* 0x000fe20003800000 */
[----:B------:R-:W-:Y:S01]  /*f170*/  ISETP.NE.OR P3, PT, R31, -0x1, !P5 ;  /* 0xffffffff1f00780c */ /* 0x000fe20006f65670 */
[C---:B------:R-:W-:Y:S02]  /*f180*/  VIADD R22, R12.reuse, 0x60 ;  /* 0x000000600c167836 */ /* 0x040fe40000000000 */
[----:B------:R-:W-:-:S08]  /*f190*/  VIADD R25, R12, 0x70 ;  /* 0x000000700c197836 */ /* 0x000fd00000000000 */
        /* <DEDUP_REMOVED lines=18> */
.L_x_2168:
[----:B------:R-:W-:Y:S05]  /*f2c0*/  BSYNC B0 ;  /* 0x0000000000007941 */ /* 0x000fea0003800000 */
.L_x_2167:
[----:B--2---:R-:W-:Y:S01]  /*f2d0*/  @!P3 IMAD R31, R105, R21, RZ ;  /* 0x00000015691fb224 */ /* 0x004fe200078e02ff */
[----:B------:R-:W-:Y:S01]  /*f2e0*/  ISETP.NE.AND P0, PT, R8, RZ, PT ;  /* 0x000000ff0800720c */ /* 0x000fe20003f05270 */
[----:B------:R-:W-:Y:S01]  /*f2f0*/  BSSY B0, `(.L_x_2169) ;  /* 0x0000018000007945 */ /* 0x000fe20003800000 */
[----:B------:R-:W-:Y:S01]  /*f300*/  ISETP.GE.AND P1, PT, R25, R16, PT ;  /* 0x000000101900720c */ /* 0x000fe20003f26270 */
[----:B------:R-:W-:Y:S01]  /*f310*/  IMAD R8, R105, R18, RZ ;  /* 0x0000001269087224 */ /* 0x000fe200078e02ff */
[----:B------:R2:W-:Y:S01]  /*f320*/  @!P3 STL [R1+0x9c], R31 ;  /* 0x00009c1f0100b387 */ /* 0x0005e20000100800 */
[----:B------:R-:W-:Y:S02]  /*f330*/  ISETP.GE.AND P4, PT, R22, R16, PT ;  /* 0x000000101600720c */ /* 0x000fe40003f86270 */
[----:B------:R-:W-:-:S06]  /*f340*/  P2R R21, PR, RZ, 0x2 ;  /* 0x00000002ff157803 */ /* 0x000fcc0000000000 */
        /* <DEDUP_REMOVED lines=18> */
.L_x_2170:
[----:B------:R-:W-:Y:S05]  /*f470*/  BSYNC B0 ;  /* 0x0000000000007941 */ /* 0x000fea0003800000 */
.L_x_2169:
[----:B------:R-:W-:Y:S01]  /*f480*/  SEL R0, R8, RZ, !P5 ;  /* 0x000000ff08007207 */ /* 0x000fe20006800000 */
[----:B------:R-:W-:Y:S01]  /*f490*/  BSSY B0, `(.L_x_2171) ;  /* 0x000001b000007945 */ /* 0x000fe20003800000 */
[-C--:B------:R-:W-:Y:S02]  /*f4a0*/  ISETP.GE.OR P0, PT, R27, R16.reuse, P6 ;  /* 0x000000101b00720c */ /* 0x080fe40003706670 */
[----:B-1-34-:R-:W-:Y:S02]  /*f4b0*/  @!P5 CS2R R2, SRZ ;  /* 0x000000000002d805 */ /* 0x01afe4000001ff00 */
[----:B------:R-:W-:Y:S01]  /*f4c0*/  ISETP.GE.OR P3, PT, R12, R16, P6 ;  /* 0x000000100c00720c */ /* 0x000fe20003766670 */
[----:B------:R-:W-:Y:S01]  /*f4d0*/  IMAD R19, R64, R19, R0 ;  /* 0x0000001340137224 */ /* 0x000fe200078e0200 */
[----:B------:R-:W-:Y:S01]  /*f4e0*/  P2R R23, PR, RZ, 0x1 ;  /* 0x00000001ff177803 */ /* 0x000fe20000000000 */
[----:B------:R-:W-:Y:S01]  /*f4f0*/  IMAD R18, R106, R20, RZ ;  /* 0x000000146a127224 */ /* 0x000fe200078e02ff */
[--C-:B------:R-:W-:Y:S01]  /*f500*/  @P5 SHF.R.S32.HI R3, RZ, 0x1f, R31.reuse ;  /* 0x0000001fff035819 */ /* 0x100fe2000001141f */
[----:B------:R-:W-:Y:S01]  /*f510*/  @P5 IMAD.MOV.U32 R2, RZ, RZ, R31 ;  /* 0x000000ffff025224 */ /* 0x000fe200078e001f */
[----:B------:R-:W-:Y:S07]  /*f520*/  @P4 BRA `(.L_x_2172) ;  /* 0x0000000000444947 */ /* 0x000fee0003800000 */
        /* <DEDUP_REMOVED lines=17> */
.L_x_2172:
[----:B------:R-:W-:Y:S05]  /*f640*/  BSYNC B0 ;  /* 0x0000000000007941 */ /* 0x000fea0003800000 */
.L_x_2171:
        /* <DEDUP_REMOVED lines=15> */
[----:B-1----:R-:W-:Y:S01]  /*f740*/  IMAD.WIDE.U32 R4, R0, UR4, R2 ;  /* 0x0000000400047c25 */ /* 0x002fe2000f8e0002 */
        /* <DEDUP_REMOVED lines=9> */
.L_x_2174:
[----:B------:R-:W-:Y:S05]  /*f7e0*/  BSYNC B0 ;  /* 0x0000000000007941 */ /* 0x000fea0003800000 */
.L_x_2173:
[----:B------:R-:W-:Y:S04]  /*f7f0*/  BSSY B0, `(.L_x_2175) ;  /* 0x000000a000007945 */ /* 0x000fe80003800000 */
[----:B------:R-:W-:Y:S05]  /*f800*/  @P3 BRA `(.L_x_2176) ;  /* 0x0000000000203947 */ /* 0x000fea0003800000 */
[----:B------:R-:W-:Y:S01]  /*f810*/  IMAD R0, R12, R20, RZ ;  /* 0x000000140c007224 */ /* 0x000fe200078e02ff */
[----:B------:R-:W-:-:S04]  /*f820*/  ULDC.64 UR4, c[0x0][0x2b0] ;  /* 0x0000ac0000047ab9 */ /* 0x000fc80000000a00 */
[----:B---3--:R-:W-:-:S04]  /*f830*/  IADD3 R3, P0, R0, R9, RZ ;  /* 0x0000000900037210 */ /* 0x008fc80007f1e0ff */
[----:B------:R-:W-:Y:S02]  /*f840*/  LEA.HI.X.SX32 R0, R0, R8, 0x1, P0 ;  /* 0x0000000800007211 */ /* 0x000fe400000f0eff */
[----:B------:R-:W-:-:S04]  /*f850*/  LEA R2, P0, R3, UR4, 0x2 ;  /* 0x0000000403027c11 */ /* 0x000fc8000f8010ff */
[----:B------:R-:W-:Y:S01]  /*f860*/  LEA.HI.X R3, R3, UR5, R0, 0x2, P0 ;  /* 0x0000000503037c11 */ /* 0x000fe200080f1400 */
[----:B------:R-:W-:-:S05]  /*f870*/  IMAD.MOV.U32 R0, RZ, RZ, 0x7f800000 ;  /* 0x7f800000ff007424 */ /* 0x000fca00078e00ff */
[----:B------:R4:W-:Y:S03]  /*f880*/  STG.E desc[UR20][R2.64], R0 ;  /* 0x0000000002007986 */ /* 0x0009e6000c101914 */
.L_x_2176:
[----:B------:R-:W-:Y:S05]  /*f890*/  BSYNC B0 ;  /* 0x0000000000007941 */ /* 0x000fea0003800000 */
.L_x_2175:
        /* <DEDUP_REMOVED lines=8> */
[----:B----4-:R-:W-:Y:S01]  /*f920*/  IMAD R0, R27, R20, RZ ;  /* 0x000000141b007224 */ /* 0x010fe200078e02ff */
[----:B------:R-:W-:-:S04]  /*f930*/  ULDC.64 UR4, c[0x0][0x2b0] ;  /* 0x0000ac0000047ab9 */ /* 0x000fc80000000a00 */
[----:B---3--:R-:W-:-:S04]  /*f940*/  IADD3 R3, P0, R0, R9, RZ ;  /* 0x0000000900037210 */ /* 0x008fc80007f1e0ff */
[----:B------:R-:W-:Y:S02]  /*f950*/  LEA.HI.X.SX32 R0, R0, R8, 0x1, P0 ;  /* 0x0000000800007211 */ /* 0x000fe400000f0eff */
[----:B------:R-:W-:-:S04]  /*f960*/  LEA R2, P0, R3, UR4, 0x2 ;  /* 0x0000000403027c11 */ /* 0x000fc8000f8010ff */
[----:B------:R-:W-:Y:S01]  /*f970*/  LEA.HI.X R3, R3, UR5, R0, 0x2, P0 ;  /* 0x0000000503037c11 */ /* 0x000fe200080f1400 */
[----:B------:R-:W-:-:S05]  /*f980*/  IMAD.MOV.U32 R0, RZ, RZ, 0x7f800000 ;  /* 0x7f800000ff007424 */ /* 0x000fca00078e00ff */
[----:B------:R3:W-:Y:S03]  /*f990*/  STG.E desc[UR20][R2.64], R0 ;  /* 0x0000000002007986 */ /* 0x0007e6000c101914 */
.L_x_2178:
[----:B------:R-:W-:Y:S05]  /*f9a0*/  BSYNC B0 ;  /* 0x0000000000007941 */ /* 0x000fea0003800000 */
.L_x_2177:
[----:B------:R-:W-:Y:S04]  /*f9b0*/  BSSY B0, `(.L_x_2179) ;  /* 0x000000a000007945 */ /* 0x000fe80003800000 */
[----:B------:R-:W-:Y:S05]  /*f9c0*/  @P5 BRA `(.L_x_2180) ;  /* 0x0000000000205947 */ /* 0x000fea0003800000 */
[----:B---34-:R-:W-:Y:S01]  /*f9d0*/  IMAD R0, R30, R20, RZ ;  /* 0x000000141e007224 */ /* 0x018fe200078e02ff */
[----:B------:R-:W-:-:S04]  /*f9e0*/  ULDC.64 UR4, c[0x0][0x2b0] ;  /* 0x0000ac0000047ab9 */ /* 0x000fc80000000a00 */
[----:B------:R-:W-:-:S04]  /*f9f0*/  IADD3 R3, P0, R0, R9, RZ ;  /* 0x0000000900037210 */ /* 0x000fc80007f1e0ff */
[----:B------:R-:W-:Y:S02]  /*fa00*/  LEA.HI.X.SX32 R0, R0, R8, 0x1, P0 ;  /* 0x0000000800007211 */ /* 0x000fe400000f0eff */
[----:B------:R-:W-:-:S04]  /*fa10*/  LEA R2, P0, R3, UR4, 0x2 ;  /* 0x0000000403027c11 */ /* 0x000fc8000f8010ff */
[----:B------:R-:W-:Y:S01]  /*fa20*/  LEA.HI.X R3, R3, UR5, R0, 0x2, P0 ;  /* 0x0000000503037c11 */ /* 0x000fe200080f1400 */
[----:B------:R-:W-:-:S05]  /*fa30*/  IMAD.MOV.U32 R0, RZ, RZ, 0x7f800000 ;  /* 0x7f800000ff007424 */ /* 0x000fca00078e00ff */
[----:B------:R3:W-:Y:S03]  /*fa40*/  STG.E desc[UR20][R2.64], R0 ;  /* 0x0000000002007986 */ /* 0x0007e6000c101914 */
.L_x_2180:
[----:B------:R-:W-:Y:S05]  /*fa50*/  BSYNC B0 ;  /* 0x0000000000007941 */ /* 0x000fea0003800000 */
.L_x_2179:
        /* <DEDUP_REMOVED lines=10> */
.L_x_2182:
[----:B------:R-:W-:Y:S05]  /*fb00*/  BSYNC B0 ;  /* 0x0000000000007941 */ /* 0x000fea0003800000 */
.L_x_2181:
        /* <DEDUP_REMOVED lines=10> */
.L_x_2184:
[----:B------:R-:W-:Y:S05]  /*fbb0*/  BSYNC B0 ;  /* 0x0000000000007941 */ /* 0x000fea0003800000 */
.L_x_2183:
        /* <DEDUP_REMOVED lines=10> */
.L_x_2186:
[----:B------:R-:W-:Y:S05]  /*fc60*/  BSYNC B0 ;  /* 0x0000000000007941 */ /* 0x000fea0003800000 */
.L_x_2185:
        /* <DEDUP_REMOVED lines=10> */
.L_x_2188:
[----:B------:R-:W-:Y:S05]  /*fd10*/  BSYNC B0 ;  /* 0x0000000000007941 */ /* 0x000fea0003800000 */
.L_x_2187:
[----:B------:R-:W-:Y:S05]  /*fd20*/  @P6 EXIT ;  /* 0x000000000000694d */ /* 0x000fea0003800000 */
[----:B---34-:R-:W-:Y:S01]  /*fd30*/  IMAD R0, R25, R20, RZ ;  /* 0x0000001419007224 */ /* 0x018fe200078e02ff */
        /* <DEDUP_REMOVED lines=8> */
.L_x_2189:
        /* <DEDUP_REMOVED lines=12> */
.L_x_2945:


//--------------------- .text._ZN5flash16flash_fwd_kernelI23Flash_fwd_kernel_traitsILi128ELi128ELi32ELi4ELb0ELb0EN7cutlass10bfloat16_tE19Flash_kernel_traitsILi128ELi128ELi32ELi4ES3_EELb0ELb0ELb0ELb1ELb0ELb0ELb1ELb0EEEvNS_16Flash_fwd_paramsE --------------------------
	.section	.text._ZN5flash16flash_fwd_kernelI23Flash_fwd_kernel_traitsILi128ELi128ELi32ELi4ELb0ELb0EN7cutlass10bfloat16_tE19Flash_kernel_traitsILi128ELi128ELi32ELi4ES3_EELb0ELb0ELb0ELb1ELb0ELb0ELb1ELb0EEEvNS_16Flash_fwd_paramsE,"ax",@progbits
	.align	128
        .global         _ZN5flash16flash_fwd_kernelI23Flash_fwd_kernel_traitsILi128ELi128ELi32ELi4ELb0ELb0EN7cutlass10bfloat16_tE19Flash_kernel_traitsILi128ELi128ELi32ELi4ES3_EELb0ELb0ELb0ELb1ELb0ELb0ELb1ELb0EEEvNS_16Flash_fwd_paramsE
        .type           _ZN5flash16flash_fwd_kernelI23Flash_fwd_kernel_traitsILi128ELi128ELi32ELi4ELb0ELb0EN7cutlass10bfloat16_tE19Flash_kernel_traitsILi128ELi128ELi32ELi4ES3_EELb0ELb0ELb0ELb1ELb0ELb0ELb1ELb0EEEvNS_16Flash_fwd_paramsE,@function
        .size           _ZN5flash16flash_fwd_kernelI23Flash_fwd_kernel_traitsILi128ELi128ELi32ELi4ELb0ELb0EN7cutlass10bfloat16_tE19Flash_kernel_traitsILi128ELi128ELi32ELi4ES3_EELb0ELb0ELb0ELb1ELb0ELb0ELb1ELb0EEEvNS_16Flash_fwd_paramsE,(.L_x_2946 - _ZN5flash16flash_fwd_kernelI23Flash_fwd_kernel_traitsILi128ELi128ELi32ELi4ELb0ELb0EN7cutlass10bfloat16_tE19Flash_kernel_traitsILi128ELi128ELi32ELi4ES3_EELb0ELb0ELb0ELb1ELb0ELb0ELb1ELb0EEEvNS_16Flash_fwd_paramsE)
        .other          _ZN5flash16flash_fwd_kernelI23Flash_fwd_kernel_traitsILi128ELi128ELi32ELi4ELb0ELb0EN7cutlass10bfloat16_tE19Flash_kernel_traitsILi128ELi128ELi32ELi4ES3_EELb0ELb0ELb0ELb1ELb0ELb0ELb1ELb0EEEvNS_16Flash_fwd_paramsE,@"STO_CUDA_ENTRY STV_DEFAULT"
_ZN5flash16flash_fwd_kernelI23Flash_fwd_kernel_traitsILi128ELi128ELi32ELi4ELb0ELb0EN7cutlass10bfloat16_tE19Flash_kernel_traitsILi128ELi128ELi32ELi4ES3_EELb0ELb0ELb0ELb1ELb0ELb0ELb1ELb0EEEvNS_16Flash_fwd_paramsE:
.text._ZN5flash16flash_fwd_kernelI23Flash_fwd_kernel_traitsILi128ELi128ELi32ELi4ELb0ELb0EN7cutlass10bfloat16_tE19Flash_kernel_traitsILi128ELi128ELi32ELi4ES3_EELb0ELb0ELb0ELb1ELb0ELb0ELb1ELb0EEEvNS_16Flash_fwd_paramsE:
        /* <DEDUP_REMOVED lines=40> */
.L_x_2190:
[----:B-1----:R-:W1:Y:S02]  /*0280*/  LDC R4, c[0x0][0x2c8] ;  /* 0x0000b200ff047b82 */ /* 0x002e640000000800 */
.L_x_2191:
        /* <DEDUP_REMOVED lines=112> */
.L_x_2193:
        /* <DEDUP_REMOVED lines=14> */
.L_x_2194:
        /* <DEDUP_REMOVED lines=78> */
.L_x_2196:
[----:B------:R-:W-:Y:S05]  /*0f50*/  BSYNC B0 ;  /* 0x0000000000007941 */ /* 0x000fea0003800000 */
.L_x_2195:
        /* <DEDUP_REMOVED lines=33> */
.L_x_2198:
[----:B------:R-:W-:Y:S05]  /*1170*/  BSYNC B0 ;  /* 0x0000000000007941 */ /* 0x000fea0003800000 */
.L_x_2197:
        /* <DEDUP_REMOVED lines=34> */
.L_x_2200:
[----:B------:R-:W-:Y:S05]  /*13a0*/  BSYNC B0 ;  /* 0x0000000000007941 */ /* 0x000fea0003800000 */
.L_x_2199:
        /* <DEDUP_REMOVED lines=35> */
.L_x_2202:
[----:B------:R-:W-:Y:S05]  /*15e0*/  BSYNC B0 ;  /* 0x0000000000007941 */ /* 0x000fea0003800000 */
.L_x_2201:
[----:B------:R-:W-:Y:S01]  /*15f0*/  LEA.HI.SX32 R92, R232, 0xffffffff, 0x1b ;  /* 0xffffffffe85c7811 */ /* 0x000fe200078fdaff */
[----:B------:R-:W-:Y:S01]  /*1600*/  BSSY B0, `(.L_x_2203) ;  /* 0x0000022000007945 */ /* 0x000fe20003800000 */
[----:B------:R-:W-:Y:S02]  /*1610*/  ISETP.GE.AND P0, PT, R5, R39, PT ;  /* 0x000000270500720c */ /* 0x000fe40003f06270 */
[----:B------:R-:W-:Y:S01]  /*1620*/  SHF.R.S32.HI R18, RZ, 0x4, R24 ;  /* 0x00000004ff127819 */ /* 0x000fe20000011418 */
        /* <DEDUP_REMOVED lines=31> */
.L_x_2204:
[----:B------:R-:W-:Y:S05]  /*1820*/  BSYNC B0 ;  /* 0x0000000000007941 */ /* 0x000fea0003800000 */
.L_x_2203:
[----:B------:R-:W-:Y:S01]  /*1830*/  LEA.HI R0, R24, R18, RZ, 0x1 ;  /* 0x0000001218007211 */ /* 0x000fe200078f08ff */
[----:B------:R-:W-:Y:S01]  /*1840*/  BSSY B0, `(.L_x_2205) ;  /* 0x0000021000007945 */ /* 0x000fe20003800000 */
[----:B------:R-:W-:Y:S02]  /*1850*/  ISETP.GE.AND P1, PT, R12, R19, PT ;  /* 0x000000130c00720c */ /* 0x000fe40003f26270 */
[----:B------:R-:W-:Y:S01]  /*1860*/  LOP3.LUT R5, R0, 0xfffffffe, RZ, 0xc0, !PT ;  /* 0xfffffffe00057812 */ /* 0x000fe200078ec0ff */
        /* <DEDUP_REMOVED lines=30> */
.L_x_2206:
[----:B------:R-:W-:Y:S05]  /*1a50*/  BSYNC B0 ;  /* 0x0000000000007941 */ /* 0x000fea0003800000 */
.L_x_2205:
[----:B------:R-:W-:Y:S01]  /*1a60*/  IMAD.SHL.U32 R0, R32, 0x40, RZ ;  /* 0x0000004020007824 */ /* 0x000fe200078e00ff */
[----:B------:R-:W-:Y:S01]  /*1a70*/  BSSY B0, `(.L_x_2207) ;  /* 0x0000023000007945 */ /* 0x000fe20003800000 */
[C---:B------:R-:W-:Y:S01]  /*1a80*/  ISETP.GE.AND P2, PT, R12.reuse, R19, PT ;  /* 0x000000130c00720c */ /* 0x040fe20003f46270 */
[----:B------:R-:W-:Y:S01]  /*1a90*/  IMAD.SHL.U32 R12, R12, 0x8, RZ ;  /* 0x000000080c0c7824 */ /* 0x000fe200078e00ff */
[----:B------:R-:W-:Y:S02]  /*1aa0*/  IADD3 R24, R18, -R5, RZ ;  /* 0x8000000512187210 */ /* 0x000fe40007ffe0ff */
[----:B------:R-:W-:Y:S01]  /*1ab0*/  LOP3.LUT R5, R0, 0x1c0, RZ, 0xc0, !PT ;  /* 0x000001c000057812 */ /* 0x000fe200078ec0ff */
        /* <DEDUP_REMOVED lines=30> */
.L_x_2208:
[----:B------:R-:W-:Y:S05]  /*1ca0*/  BSYNC B0 ;  /* 0x0000000000007941 */ /* 0x000fea0003800000 */
.L_x_2207:
[----:B------:R-:W-:Y:S01]  /*1cb0*/  IMAD.IADD R121, R43, 0x1, R25 ;  /* 0x000000012b797824 */ /* 0x000fe200078e0219 */
[C---:B------:R-:W-:Y:S01]  /*1cc0*/  SHF.L.U64.HI R114, R22.reuse, 0x5, R23 ;  /* 0x0000000516727819 */ /* 0x040fe20000010217 */
[----:B------:R-:W-:Y:S01]  /*1cd0*/  IMAD.MOV.U32 R120, RZ, RZ, R42 ;  /* 0x000000ffff787224 */ /* 0x000fe200078e002a */
[----:B------:R-:W-:Y:S01]  /*1ce0*/  LOP3.LUT R0, R5, 0x8, R12, 0xf8, !PT ;  /* 0x0000000805007812 */ /* 0x000fe200078ef80c */
[----:B------:R-:W-:Y:S01]  /*1cf0*/  IMAD.SHL.U32 R93, R22, 0x20, RZ ;  /* 0x00000020165d7824 */ /* 0x000fe200078e00ff */
[----:B------:R-:W-:Y:S01]  /*1d00*/  SHF.R.S32.HI R18, RZ, 0x1f, R92 ;  /* 0x0000001fff127819 */ /* 0x000fe2000001145c */
[----:B------:R-:W-:Y:S01]  /*1d10*/  IMAD R3, R114, R92, RZ ;  /* 0x0000005c72037224 */ /* 0x000fe200078e02ff */
[----:B------:R1:W-:Y:S01]  /*1d20*/  STL.64 [R1+0x30], R120 ;  /* 0x0000307801007387 */ /* 0x0003e20000100a00 */
[----:B------:R-:W-:Y:S01]  /*1d30*/  SHF.R.U32.HI R5, RZ, 0x3, R5 ;  /* 0x00000003ff057819 */ /* 0x000fe20000011605 */
[----:B------:R-:W-:Y:S01]  /*1d40*/  BSSY B0, `(.L_x_2209) ;  /* 0x0000023000007945 */ /* 0x000fe20003800000 */
[----:B------:R-:W-:Y:S01]  /*1d50*/  ISETP.GE.AND P3, PT, R28, R19, PT ;  /* 0x000000131c00720c */ /* 0x000fe20003f66270 */
[----:B------:R-:W-:Y:S01]  /*1d60*/  IMAD.WIDE.U32 R8, R92, R93, R120 ;  /* 0x0000005d5c087225 */ /* 0x000fe200078e0078 */
[----:B------:R-:W-:-:S03]  /*1d70*/  LOP3.LUT R25, R0, R5, RZ, 0x3c, !PT ;  /* 0x0000000500197212 */ /* 0x000fc600078e3cff */
[----:B------:R-:W-:Y:S01]  /*1d80*/  IMAD R3, R18, R93, R3 ;  /* 0x0000005d12037224 */ /* 0x000fe200078e0203 */
[----:B------:R-:W-:Y:S07]  /*1d90*/  @P0 BRA `(.L_x_2210) ;  /* 0x0000000000740947 */ /* 0x000fee0003800000 */
        /* <DEDUP_REMOVED lines=10> */
[C---:B-1--4-:R-:W-:Y:S01]  /*1e40*/  IMAD.WIDE.U32 R10, R0.reuse, UR6, R6 ;  /* 0x00000006000a7c25 */ /* 0x052fe2000f8e0006 */
        /* <DEDUP_REMOVED lines=18> */
.L_x_2210:
[----:B------:R-:W-:Y:S05]  /*1f70*/  BSYNC B0 ;  /* 0x0000000000007941 */ /* 0x000fea0003800000 */
.L_x_2209:
[----:B------:R-:W-:Y:S01]  /*1f80*/  BSSY B0, `(.L_x_2211) ;  /* 0x0000018000007945 */ /* 0x000fe20003800000 */
[----:B------:R-:W-:Y:S02]  /*1f90*/  @P6 SHF.R.S32.HI R5, RZ, 0x1f, R38 ;  /* 0x0000001fff056819 */ /* 0x000fe40000011426 */
[----:B------:R-:W-:Y:S01]  /*1fa0*/  IADD3 R0, R9, R3, RZ ;  /* 0x0000000309007210 */ /* 0x000fe20007ffe0ff */
        /* <DEDUP_REMOVED lines=21> */
.L_x_2212:
[----:B------:R-:W-:Y:S05]  /*2100*/  BSYNC B0 ;  /* 0x0000000000007941 */ /* 0x000fea0003800000 */
.L_x_2211:
        /* <DEDUP_REMOVED lines=28> */
.L_x_2214:
[----:B------:R-:W-:Y:S05]  /*22d0*/  BSYNC B0 ;  /* 0x0000000000007941 */ /* 0x000fea0003800000 */
.L_x_2213:
[----:B------:R-:W0:Y:S01]  /*22e0*/  LDGDEPBAR ;  /* 0x00000000000079af */ /* 0x000e220000000000 */
[-C--:B--2---:R-:W-:Y:S01]  /*22f0*/  @P6 IMAD R3, R5, R30.reuse, RZ ;  /* 0x0000001e05036224 */ /* 0x084fe200078e02ff */
[----:B------:R-:W-:Y:S01]  /*2300*/  LEA.HI R115, R37, R117, RZ, 0x5 ;  /* 0x0000007525737211 */ /* 0x000fe200078f28ff */
[----:B-1----:R-:W-:-:S03]  /*2310*/  @P6 IMAD.WIDE.U32 R6, R38, R30, R20 ;  /* 0x0000001e26066225 */ /* 0x002fc600078e0014 */
[----:B------:R-:W-:Y:S01]  /*2320*/  SHF.R.S32.HI R112, RZ, 0x5, R115 ;  /* 0x00000005ff707819 */ /* 0x000fe20000011473 */
[----:B------:R-:W-:Y:S01]  /*2330*/  @P6 IMAD R3, R38, R31, R3 ;  /* 0x0000001f26036224 */ /* 0x000fe200078e0203 */
[----:B------:R-:W-:Y:S01]  /*2340*/  @P6 LEA R8, P0, R6, R34, 0x2 ;  /* 0x0000002206086211 */ /* 0x000fe200078010ff */
[----:B------:R-:W-:Y:S02]  /*2350*/  IMAD.SHL.U32 R0, R29, 0x40, RZ ;  /* 0x000000401d007824 */ /* 0x000fe400078e00ff */
[----:B------:R-:W-:Y:S02]  /*2360*/  @P6 IMAD.IADD R3, R7, 0x1, R3 ;  /* 0x0000000107036824 */ /* 0x000fe400078e0203 */
[----:B------:R-:W-:Y:S01]  /*2370*/  IMAD.SHL.U32 R5, R24, 0x8, RZ ;  /* 0x0000000818057824 */ /* 0x000fe200078e00ff */
[----:B------:R-:W-:Y:S02]  /*2380*/  LOP3.LUT R0, R0, 0x1c0, RZ, 0xc0, !PT ;  /* 0x000001c000007812 */ /* 0x000fe400078ec0ff */
[----:B------:R-:W-:Y:S01]  /*2390*/  @P6 LEA.HI.X R9, R6, R35, R3, 0x2, P0 ;  /* 0x0000002306096211 */ /* 0x000fe200000f1403 */
[----:B----4-:R-:W-:Y:S01]  /*23a0*/  IMAD.IADD R10, R41, 0x1, R36 ;  /* 0x00000001290a7824 */ /* 0x010fe200078e0224 */
[----:B------:R-:W-:Y:S01]  /*23b0*/  LOP3.LUT R7, R0, 0x8, R5, 0xf8, !PT ;  /* 0x0000000800077812 */ /* 0x000fe200078ef805 */
[----:B------:R-:W-:Y:S01]  /*23c0*/  IMAD R3, R18, R26, RZ ;  /* 0x0000001a12037224 */ /* 0x000fe200078e02ff */
[----:B------:R-:W-:Y:S01]  /*23d0*/  SHF.R.U32.HI R5, RZ, 0x3, R0 ;  /* 0x00000003ff057819 */ /* 0x000fe20000011600 */
[----:B------:R1:W5:Y:S01]  /*23e0*/  @P6 LDG.E R113, desc[UR8][R8.64] ;  /* 0x0000000808716981 */ /* 0x000362000c1e1900 */
[----:B------:R-:W-:Y:S01]  /*23f0*/  IMAD.SHL.U32 R0, R33, 0x40, RZ ;  /* 0x0000004021007824 */ /* 0x000fe200078e00ff */
[----:B------:R-:W-:-:S04]  /*2400*/  DEPBAR.LE SB0, 0x0 ;  /* 0x000080000000791a */ /* 0x000fc80000000000 */
[----:B------:R-:W-:Y:S01]  /*2410*/  BAR.SYNC.DEFER_BLOCKING 0x0 ;  /* 0x0000000000007b1d */ /* 0x000fe20000010000 */
[----:B------:R-:W-:Y:S01]  /*2420*/  LOP3.LUT R94, R0, 0xfffffe00, RZ, 0xc0, !PT ;  /* 0xfffffe00005e7812 */ /* 0x000fe200078ec0ff */
[C---:B------:R-:W-:Y:S01]  /*2430*/  IMAD R0, R92.reuse, R27, R3 ;  /* 0x0000001b5c007224 */ /* 0x040fe200078e0203 */
[----:B------:R-:W-:Y:S01]  /*2440*/  LOP3.LUT R95, R7, R5, RZ, 0x3c, !PT ;  /* 0x00000005075f7212 */ /* 0x000fe200078e3cff */
[----:B------:R-:W-:Y:S02]  /*2450*/  IMAD.WIDE.U32 R6, R92, R26, RZ ;  /* 0x0000001a5c067225 */ /* 0x000fe400078e00ff */
[----:B------:R2:W-:Y:S01]  /*2460*/  STL [R1+0x3c], R10 ;  /* 0x00003c0a01007387 */ /* 0x0005e20000100800 */
[----:B------:R-:W-:-:S03]  /*2470*/  LEA R3, R112, R94, 0xa ;  /* 0x0000005e70037211 */ /* 0x000fc600078e50ff */
[----:B------:R2:W-:Y:S04]  /*2480*/  @P2 STS.128 [R231+0xa000], RZ ;  /* 0x00a000ffe7002388 */ /* 0x0005e80000000c00 */
[----:B------:R2:W-:Y:S01]  /*2490*/  @P2 STS.128 [R231+0xb000], RZ ;  /* 0x00b000ffe7002388 */ /* 0x0005e20000000c00 */
[----:B-1----:R-:W-:Y:S01]  /*24a0*/  IMAD.IADD R8, R7, 0x1, R0 ;  /* 0x0000000107087824 */ /* 0x002fe200078e0200 */
[----:B------:R-:W-:Y:S01]  /*24b0*/  LEA R5, P1, R6, R40, 0x5 ;  /* 0x0000002806057211 */ /* 0x000fe200078228ff */
[----:B------:R-:W-:Y:S01]  /*24c0*/  IMAD.IADD R3, R95, 0x1, R3 ;  /* 0x000000015f037824 */ /* 0x000fe200078e0203 */
[----:B------:R-:W-:Y:S01]  /*24d0*/  LEA R0, R24, R25, 0x9 ;  /* 0x0000001918007211 */ /* 0x000fe200078e48ff */
[----:B------:R-:W-:Y:S01]  /*24e0*/  BSSY B0, `(.L_x_2215) ;  /* 0x000001a000007945 */ /* 0x000fe20003800000 */
[----:B------:R-:W-:-:S02]  /*24f0*/  ISETP.GE.AND P0, PT, R28, R19, PT ;  /* 0x000000131c00720c */ /* 0x000fc40003f06270 */
[----:B------:R-:W-:Y:S02]  /*2500*/  LEA.HI.X R8, R6, R10, R8, 0x5, P1 ;  /* 0x0000000a06087211 */ /* 0x000fe400008f2c08 */
[----:B------:R-:W-:Y:S02]  /*2510*/  LEA R216, R0, UR4, 0x1 ;  /* 0x0000000400d87c11 */ /* 0x000fe4000f8e08ff */
[----:B------:R-:W-:Y:S01]  /*2520*/  LEA R218, R3, UR4, 0x1 ;  /* 0x0000000403da7c11 */ /* 0x000fe2000f8e08ff */
        /* <DEDUP_REMOVED lines=21> */
.L_x_2216:
[----:B------:R-:W-:Y:S05]  /*2680*/  BSYNC B0 ;  /* 0x0000000000007941 */ /* 0x000fea0003800000 */
.L_x_2215:
[----:B------:R1:W-:Y:S01]  /*2690*/  @P0 STS.128 [R231+0xa800], RZ ;  /* 0x00a800ffe7000388 */ /* 0x0003e20000000c00 */
[----:B------:R-:W-:Y:S03]  /*26a0*/  BSSY B0, `(.L_x_2217) ;  /* 0x000001b000007945 */ /* 0x000fe60003800000 */
[----:B------:R1:W-:Y:S01]  /*26b0*/  @P0 STS.128 [R231+0xb800], RZ ;  /* 0x00b800ffe7000388 */ /* 0x0003e20000000c00 */
[----:B------:R-:W-:Y:S05]  /*26c0*/  @P0 BRA `(.L_x_2218) ;  /* 0x0000000000600947 */ /* 0x000fea0003800000 */
[----:B------:R-:W-:Y:S01]  /*26d0*/  ULDC UR5, c[0x0][0x2d0] ;  /* 0x0000b40000057ab9 */ /* 0x000fe20000000800 */
[----:B-1--4-:R-:W-:Y:S01]  /*26e0*/  IMAD.WIDE.U32 R6, R26, 0x10, RZ ;  /* 0x000000101a067825 */ /* 0x012fe200078e00ff */
[----:B------:R-:W-:Y:S02]  /*26f0*/  ISETP.GE.AND P1, PT, R140, UR5, PT ;  /* 0x000000058c007c0c */ /* 0x000fe4000bf26270 */
[----:B------:R-:W-:Y:S01]  /*2700*/  ISETP.GE.AND P0, PT, R122, UR5, PT ;  /* 0x000000057a007c0c */ /* 0x000fe2000bf06270 */
[----:B------:R-:W-:Y:S01]  /*2710*/  IMAD.SHL.U32 R3, R27, 0x10, RZ ;  /* 0x000000101b037824 */ /* 0x000fe200078e00ff */
[----:B------:R-:W-:-:S04]  /*2720*/  IADD3 R0, P2, R5, R6, RZ ;  /* 0x0000000605007210 */ /* 0x000fc80007f5e0ff */
[----:B------:R-:W-:-:S05]  /*2730*/  IADD3.X R3, R8, R7, R3, P2, !PT ;  /* 0x0000000708037210 */ /* 0x000fca00017fe403 */
[----:B--2---:R-:W1:Y:S01]  /*2740*/  @!P1 LDC.64 R10, c[0x0][0x220] ;  /* 0x00008800ff0a9b82 */ /* 0x004e620000000a00 */
        /* <DEDUP_REMOVED lines=16> */
.L_x_2218:
[----:B------:R-:W-:Y:S05]  /*2850*/  BSYNC B0 ;  /* 0x0000000000007941 */ /* 0x000fea0003800000 */
.L_x_2217:
[----:B------:R-:W-:Y:S01]  /*2860*/  LDSM.16.M88.4 R16, [R218] ;  /* 0x00000000da10783b */ /* 0x000fe20000000200 */
[----:B------:R-:W-:Y:S01]  /*2870*/  R2P PR, R32, 0x6 ;  /* 0x0000000620007804 */ /* 0x000fe20000000000 */
[C---:B------:R-:W-:Y:S01]  /*2880*/  VIADD R0, R216.reuse, 0x8000 ;  /* 0x00008000d8007836 */ /* 0x040fe20000000000 */
[----:B------:R-:W3:Y:S01]  /*2890*/  @P6 LDC R5, c[0x0][0x2e8] ;  /* 0x0000ba00ff056b82 */ /* 0x000ee20000000800 */
[----:B------:R-:W3:Y:S01]  /*28a0*/  LDSM.16.M88.4 R28, [R216+0x8000] ;  /* 0x00800000d81c783b */ /* 0x000ee20000000200 */
[----:B------:R-:W-:Y:S01]  /*28b0*/  VIADD R227, R216, 0x8020 ;  /* 0x00008020d8e37836 */ /* 0x000fe20000000000 */
[----:B------:R-:W-:Y:S01]  /*28c0*/  ULDC UR5, c[0x0][0x39c] ;  /* 0x0000e70000057ab9 */ /* 0x000fe20000000800 */
[--C-:B------:R-:W-:Y:S01]  /*28d0*/  IMAD R220, R4, 0x2, R218.reuse ;  /* 0x0000000204dc7824 */ /* 0x100fe200078e02da */
[----:B--2---:R-:W2:Y:S01]  /*28e0*/  LDSM.16.M88.4 R8, [R218+0x2000] ;  /* 0x00200000da08783b */ /* 0x004ea20000000200 */
[C---:B------:R-:W-:Y:S01]  /*28f0*/  IMAD R226, R2.reuse, 0x2, R218 ;  /* 0x0000000202e27824 */ /* 0x040fe200078e02da */
[----:B------:R-:W-:Y:S01]  /*2900*/  MOV R132, RZ ;  /* 0x000000ff00847202 */ /* 0x000fe20000000f00 */
[----:B------:R-:W-:Y:S01]  /*2910*/  IMAD R225, R2, 0x2, R220 ;  /* 0x0000000202e17824 */ /* 0x000fe200078e02dc */
[----:B------:R-:W2:Y:S01]  /*2920*/  LDSM.16.M88.4 R36, [R216+0x8800] ;  /* 0x00880000d824783b */ /* 0x000ea20000000200 */
[C---:B-1--4-:R-:W-:Y:S01]  /*2930*/  IMAD.SHL.U32 R7, R117.reuse, 0x2, RZ ;  /* 0x0000000275077824 */ /* 0x052fe200078e00ff */
[----:B------:R-:W-:Y:S01]  /*2940*/  LOP3.LUT R243, R117, 0x3, RZ, 0xc0, !PT ;  /* 0x0000000375f37812 */ /* 0x000fe200078ec0ff */
[----:B------:R-:W-:Y:S01]  /*2950*/  @P1 VIADD R227, R0, 0xffffffe0 ;  /* 0xffffffe000e31836 */ /* 0x000fe20000000000 */
[----:B------:R-:W-:Y:S01]  /*2960*/  LDSM.16.M88.4 R24, [R220] ;  /* 0x00000000dc18783b */ /* 0x000fe20000000200 */
[----:B------:R-:W-:-:S02]  /*2970*/  MOV R0, 0x40 ;  /* 0x0000004000007802 */ /* 0x000fc40000000f00 */
[----:B------:R-:W-:Y:S01]  /*2980*/  LOP3.LUT R7, R7, 0x6, RZ, 0xc0, !PT ;  /* 0x0000000607077812 */ /* 0x000fe200078ec0ff */
[----:B------:R-:W1:Y:S01]  /*2990*/  LDSM.16.M88.4 R44, [R227] ;  /* 0x00000000e32c783b */ /* 0x000e620000000200 */
[----:B------:R-:W-:Y:S01]  /*29a0*/  SEL R0, R0, 0xffffffc0, !P2 ;  /* 0xffffffc000007807 */ /* 0x000fe20005000000 */
[C---:B------:R-:W-:Y:S01]  /*29b0*/  VIADD R229, R227.reuse, 0x1000 ;  /* 0x00001000e3e57836 */ /* 0x040fe20000000000 */
[----:B------:R-:W-:Y:S01]  /*29c0*/  IADD3 R230, R227, 0x800, RZ ;  /* 0x00000800e3e67810 */ /* 0x000fe20007ffe0ff */
[----:B------:R-:W4:Y:S01]  /*29d0*/  LDSM.16.M88.4 R12, [R220+0x2000] ;  /* 0x00200000dc0c783b */ /* 0x000f220000000200 */
[----:B------:R-:W-:Y:S02]  /*29e0*/  IMAD R7, R92, 0x20, R7 ;  /* 0x000000205c077824 */ /* 0x000fe400078e0207 */
[----:B------:R-:W-:Y:S01]  /*29f0*/  IMAD.IADD R224, R216, 0x1, R0 ;  /* 0x00000001d8e07824 */ /* 0x000fe200078e0200 */
[----:B------:R-:W4:Y:S01]  /*2a00*/  LDSM.16.M88.4 R48, [R227+0x800] ;  /* 0x00080000e330783b */ /* 0x000f220000000200 */
[----:B------:R-:W-:Y:S01]  /*2a10*/  IMAD.IADD R223, R0, 0x1, R227 ;  /* 0x0000000100df7824 */ /* 0x000fe200078e02e3 */
[----:B------:R-:W-:Y:S01]  /*2a20*/  LOP3.LUT R0, R115, 0xffffffe0, RZ, 0xc0, !PT ;  /* 0xffffffe073007812 */ /* 0x000fe200078ec0ff */
[----:B---3--:R-:W3:Y:S01]  /*2a30*/  @P6 MUFU.RCP R5, R5 ;  /* 0x0000000500056308 */ /* 0x008ee20000001000 */
[----:B------:R-:W-:Y:S01]  /*2a40*/  LDSM.16.M88.4 R32, [R226] ;  /* 0x00000000e220783b */ /* 0x000fe20000000200 */
[----:B------:R-:W-:Y:S01]  /*2a50*/  ISETP.GE.AND P0, PT, R7, R133, PT ;  /* 0x000000850700720c */ /* 0x000fe20003f06270 */
[----:B------:R-:W-:Y:S01]  /*2a60*/  VIADD R228, R227, 0x1800 ;  /* 0x00001800e3e47836 */ /* 0x000fe20000000000 */
[----:B------:R-:W-:Y:S01]  /*2a70*/  IADD3 R0, -R0, R117, RZ ;  /* 0x0000007500007210 */ /* 0x000fe20007ffe1ff */
[----:B------:R-:W4:Y:S03]  /*2a80*/  LDSM.16.M88.4 R56, [R224+0x8000] ;  /* 0x00800000e038783b */ /* 0x000f260000000200 */
[----:B------:R-:W-:Y:S01]  /*2a90*/  SHF.R.S32.HI R6, RZ, 0x1f, R0 ;  /* 0x0000001fff067819 */ /* 0x000fe20000011400 */
[----:B------:R-:W4:Y:S03]  /*2aa0*/  LDSM.16.M88.4 R20, [R226+0x2000] ;  /* 0x00200000e214783b */ /* 0x000f260000000200 */
[----:B------:R-:W-:Y:S01]  /*2ab0*/  LEA.HI R0, R6, R0, RZ, 0x2 ;  /* 0x0000000006007211 */ /* 0x000fe200078f10ff */
[-C--:B------:R-:W-:Y:S01]  /*2ac0*/  HMMA.16816.F32.BF16 R40, R16, R28.reuse, RZ ;  /* 0x0000001c1028723c */ /* 0x080fe200000418ff */
[----:B------:R-:W-:Y:S02]  /*2ad0*/  LDSM.16.M88.4 R96, [R223] ;  /* 0x00000000df60783b */ /* 0x000fe40000000200 */
[----:B------:R-:W-:Y:S01]  /*2ae0*/  SHF.R.S32.HI R0, RZ, 0x2, R0 ;  /* 0x00000002ff007819 */ /* 0x000fe20000011400 */
[----:B---3-5:R-:W-:Y:S01]  /*2af0*/  @P6 FMUL.FTZ R132, R113, R5 ;  /* 0x0000000571846220 */ /* 0x028fe20000410000 */
[----:B------:R-:W-:Y:S01]  /*2b00*/  LDSM.16.M88.4 R52, [R224+0x8800] ;  /* 0x00880000e034783b */ /* 0x000fe20000000200 */
[C---:B--2---:R-:W-:Y:S02]  /*2b10*/  HMMA.16816.F32.BF16 R60, R8.reuse, R28, RZ ;  /* 0x0000001c083c723c */ /* 0x044fe400000418ff */
[----:B------:R-:W-:Y:S01]  /*2b20*/  IMAD R0, R112, 0x10, R0 ;  /* 0x0000001070007824 */ /* 0x000fe200078e0200 */
[----:B------:R-:W-:Y:S03]  /*2b30*/  LDSM.16.M88.4 R104, [R216+0x9000] ;  /* 0x00900000d868783b */ /* 0x000fe60000000200 */
[----:B------:R-:W-:Y:S01]  /*2b40*/  HMMA.16816.F32.BF16 R64, R8, R36, RZ ;  /* 0x000000240840723c */ /* 0x000fe200000418ff */
[----:B------:R-:W-:Y:S01]  /*2b50*/  LDSM.16.M88.4 R108, [R227+0x1000] ;  /* 0x00100000e36c783b */ /* 0x000fe20000000200 */
[----:B------:R-:W-:-:S03]  /*2b60*/  IMAD.IADD R201, R201, 0x1, R0 ;  /* 0x00000001c9c97824 */ /* 0x000fc600078e0200 */
[----:B------:R-:W0:Y:S01]  /*2b70*/  LDGDEPBAR ;  /* 0x00000000000079af */ /* 0x000e220000000000 */
[C---:B------:R-:W-:Y:S06]  /*2b80*/  HMMA.16816.F32.BF16 R72, R8.reuse, R30, RZ ;  /* 0x0000001e0848723c */ /* 0x040fec00000418ff */
[----:B------:R-:W-:Y:S06]  /*2b90*/  HMMA.16816.F32.BF16 R68, R8, R38, RZ ;  /* 0x000000260844723c */ /* 0x000fec00000418ff */
[----:B-1----:R-:W-:Y:S01]  /*2ba0*/  HMMA.16816.F32.BF16 R8, R24, R44, R40 ;  /* 0x0000002c1808723c */ /* 0x002fe20000041828 */
[----:B------:R-:W1:Y:S05]  /*2bb0*/  LDSM.16.M88.4 R40, [R225] ;  /* 0x00000000e128783b */ /* 0x000e6a0000000200 */
[C---:B------:R-:W-:Y:S06]  /*2bc0*/  HMMA.16816.F32.BF16 R84, R16.reuse, R30, RZ ;  /* 0x0000001e1054723c */ /* 0x040fec00000418ff */
[C---:B------:R-:W-:Y:S06]  /*2bd0*/  HMMA.16816.F32.BF16 R80, R16.reuse, R36, RZ ;  /* 0x000000241050723c */ /* 0x040fec00000418ff */
[----:B------:R-:W-:Y:S01]  /*2be0*/  HMMA.16816.F32.BF16 R76, R16, R38, RZ ;  /* 0x00000026104c723c */ /* 0x000fe200000418ff */
[----:B------:R-:W-:Y:S04]  /*2bf0*/  LDSM.16.M88.4 R36, [R218+0x4000] ;  /* 0x00400000da24783b */ /* 0x000fe80000000200 */
[----:B------:R-:W-:Y:S01]  /*2c00*/  LDSM.16.M88.4 R16, [R223+0x800] ;  /* 0x00080000df10783b */ /* 0x000fe20000000200 */
[C---:B----4-:R-:W-:Y:S06]  /*2c10*/  HMMA.16816.F32.BF16 R28, R12.reuse, R44, R60 ;  /* 0x0000002c0c1c723c */ /* 0x050fec000004183c */
[C---:B------:R-:W-:Y:S06]  /*2c20*/  HMMA.16816.F32.BF16 R60, R12.reuse, R48, R64 ;  /* 0x000000300c3c723c */ /* 0x040fec0000041840 */
[C---:B------:R-:W-:Y:S06]  /*2c30*/  HMMA.16816.F32.BF16 R64, R12.reuse, R46, R72 ;  /* 0x0000002e0c40723c */ /* 0x040fec0000041848 */
[----:B------:R-:W-:Y:S01]  /*2c40*/  HMMA.16816.F32.BF16 R88, R12, R50, R68 ;  /* 0x000000320c58723c */ /* 0x000fe20000041844 */
[----:B------:R-:W2:Y:S05]  /*2c50*/  LDSM.16.M88.4 R12, [R225+0x2000] ;  /* 0x00200000e10c783b */ /* 0x000eaa0000000200 */
[----:B------:R-:W-:Y:S06]  /*2c60*/  HMMA.16816.F32.BF16 R8, R32, R56, R8 ;  /* 0x000000382008723c */ /* 0x000fec0000041808 */
[C---:B------:R-:W-:Y:S06]  /*2c70*/  HMMA.16816.F32.BF16 R72, R24.reuse, R46, R84 ;  /* 0x0000002e1848723c */ /* 0x040fec0000041854 */
[C---:B------:R-:W-:Y:S06]  /*2c80*/  HMMA.16816.F32.BF16 R100, R24.reuse, R48, R80 ;  /* 0x000000301864723c */ /* 0x040fec0000041850 */
[----:B------:R-:W-:Y:S01]  /*2c90*/  HMMA.16816.F32.BF16 R68, R24, R50, R76 ;  /* 0x000000321844723c */ /* 0x000fe2000004184c */
[----:B------:R-:W-:Y:S05]  /*2ca0*/  LDSM.16.M88.4 R76, [R227+0x1800] ;  /* 0x00180000e34c783b */ /* 0x000fea0000000200 */
[C---:B------:R-:W-:Y:S01]  /*2cb0*/  HMMA.16816.F32.BF16 R44, R20.reuse, R56, R28 ;  /* 0x00000038142c723c */ /* 0x040fe2000004181c */
[----:B------:R-:W-:Y:S05]  /*2cc0*/  LDSM.16.M88.4 R28, [R220+0x4000] ;  /* 0x00400000dc1c783b */ /* 0x000fea0000000200 */
[----:B------:R-:W-:Y:S01]  /*2cd0*/  HMMA.16816.F32.BF16 R48, R20, R58, R64 ;  /* 0x0000003a1430723c */ /* 0x000fe20000041840 */
[----:B------:R-:W-:Y:S05]  /*2ce0*/  LDSM.16.M88.4 R64, [R216+0x9800] ;  /* 0x00980000d840783b */ /* 0x000fea0000000200 */
[----:B-1----:R-:W-:Y:S01]  /*2cf0*/  HMMA.16816.F32.BF16 R24, R40, R96, R8 ;  /* 0x000000602818723c */ /* 0x002fe20000041808 */
[----:B------:R-:W1:Y:S05]  /*2d00*/  LDSM.16.M88.4 R8, [R218+0x6000] ;  /* 0x00600000da08783b */ /* 0x000e6a0000000200 */
[C---:B------:R-:W-:Y:S06]  /*2d10*/  HMMA.16816.F32.BF16 R60, R20.reuse, R52, R60 ;  /* 0x00000034143c723c */ /* 0x040fec000004183c */
[----:B------:R-:W-:Y:S01]  /*2d20*/  HMMA.16816.F32.BF16 R20, R20, R54, R88 ;  /* 0x000000361414723c */ /* 0x000fe20000041858 */
[----:B------:R-:W-:Y:S05]  /*2d30*/  LDSM.16.M88.4 R88, [R224+0x9000] ;  /* 0x00900000e058783b */ /* 0x000fea0000000200 */
[C---:B------:R-:W-:Y:S06]  /*2d40*/  HMMA.16816.F32.BF16 R80, R32.reuse, R58, R72 ;  /* 0x0000003a2050723c */ /* 0x040fec0000041848 */
[C---:B------:R-:W-:Y:S06]  /*2d50*/  HMMA.16816.F32.BF16 R72, R32.reuse, R52, R100 ;  /* 0x000000342048723c */ /* 0x040fec0000041864 */
[----:B------:R-:W-:Y:S06]  /*2d60*/  HMMA.16816.F32.BF16 R52, R32, R54, R68 ;  /* 0x000000362034723c */ /* 0x000fec0000041844 */
[C---:B--2---:R-:W-:Y:S06]  /*2d70*/  HMMA.16816.F32.BF16 R44, R12.reuse, R96, R44 ;  /* 0x000000600c2c723c */ /* 0x044fec000004182c */
[----:B------:R-:W-:Y:S06]  /*2d80*/  HMMA.16816.F32.BF16 R32, R12, R98, R48 ;  /* 0x000000620c20723c */ /* 0x000fec0000041830 */
[----:B------:R-:W-:Y:S01]  /*2d90*/  HMMA.16816.F32.BF16 R56, R36, R104, R24 ;  /* 0x000000682438723c */ /* 0x000fe20000041818 */
[----:B------:R-:W2:Y:S05]  /*2da0*/  LDSM.16.M88.4 R24, [R220+0x6000] ;  /* 0x00600000dc18783b */ /* 0x000eaa0000000200 */
[C---:B------:R-:W-:Y:S06]  /*2db0*/  HMMA.16816.F32.BF16 R68, R12.reuse, R16, R60 ;  /* 0x000000100c44723c */ /* 0x040fec000004183c */
[----:B------:R-:W-:Y:S01]  /*2dc0*/  HMMA.16816.F32.BF16 R12, R12, R18, R20 ;  /* 0x000000120c0c723c */ /* 0x000fe20000041814 */
[----:B------:R-:W3:Y:S05]  /*2dd0*/  LDSM.16.M88.4 R20, [R226+0x4000] ;  /* 0x00400000e214783b */ /* 0x000eea0000000200 */
[C---:B------:R-:W-:Y:S06]  /*2de0*/  HMMA.16816.F32.BF16 R84, R40.reuse, R98, R80 ;  /* 0x000000622854723c */ /* 0x040fec0000041850 */
[C---:B------:R-:W-:Y:S01]  /*2df0*/  HMMA.16816.F32.BF16 R80, R40.reuse, R16, R72 ;  /* 0x000000102850723c */ /* 0x040fe20000041848 */
[----:B------:R-:W-:Y:S05]  /*2e00*/  LDSM.16.M88.4 R72, [R223+0x1000] ;  /* 0x00100000df48783b */ /* 0x000fea0000000200 */
[----:B------:R-:W-:Y:S01]  /*2e10*/  HMMA.16816.F32.BF16 R60, R40, R18, R52 ;  /* 0x00000012283c723c */ /* 0x000fe20000041834 */
[----:B------:R-:W4:Y:S05]  /*2e20*/  LDSM.16.M88.4 R16, [R226+0x6000] ;  /* 0x00600000e210783b */ /* 0x000f2a0000000200 */
[C---:B-1----:R-:W-:Y:S06]  /*2e30*/  HMMA.16816.F32.BF16 R52, R8.reuse, R104, R44 ;  /* 0x000000680834723c */ /* 0x042fec000004182c */
[C---:B------:R-:W-:Y:S01]  /*2e40*/  HMMA.16816.F32.BF16 R48, R8.reuse, R106, R32 ;  /* 0x0000006a0830723c */ /* 0x040fe20000041820 */
[----:B------:R-:W-:Y:S05]  /*2e50*/  LDSM.16.M88.4 R32, [R224+0x9800] ;  /* 0x00980000e020783b */ /* 0x000fea0000000200 */
[----:B------:R-:W-:Y:S06]  /*2e60*/  HMMA.16816.F32.BF16 R44, R8, R64, R68 ;  /* 0x00000040082c723c */ /* 0x000fec0000041844 */
[----:B------:R-:W-:Y:S06]  /*2e70*/  HMMA.16816.F32.BF16 R40, R28, R108, R56 ;  /* 0x0000006c1c28723c */ /* 0x000fec0000041838 */
[----:B------:R-:W-:Y:S01]  /*2e80*/  HMMA.16816.F32.BF16 R68, R8, R66, R12 ;  /* 0x000000420844723c */ /* 0x000fe2000004180c */
[----:B------:R-:W1:Y:S04]  /*2e90*/  LDSM.16.M88.4 R12, [R225+0x4000] ;  /* 0x00400000e10c783b */ /* 0x000e680000000200 */
[----:B------:R-:W1:Y:S01]  /*2ea0*/  LDSM.16.M88.4 R8, [R225+0x6000] ;  /* 0x00600000e108783b */ /* 0x000e620000000200 */
[----:B------:R-:W-:Y:S06]  /*2eb0*/  HMMA.16816.F32.BF16 R80, R36, R64, R80 ;  /* 0x000000402450723c */ /* 0x000fec0000041850 */
[----:B--2---:R-:W-:Y:S06]  /*2ec0*/  HMMA.16816.F32.BF16 R56, R24, R108, R52 ;  /* 0x0000006c1838723c */ /* 0x004fec0000041834 */
[C---:B------:R-:W-:Y:S06]  /*2ed0*/  HMMA.16816.F32.BF16 R84, R36.reuse, R106, R84 ;  /* 0x0000006a2454723c */ /* 0x040fec0000041854 */
[----:B------:R-:W-:Y:S06]  /*2ee0*/  HMMA.16816.F32.BF16 R60, R36, R66, R60 ;  /* 0x00000042243c723c */ /* 0x000fec000004183c */
[C---:B------:R-:W-:Y:S06]  /*2ef0*/  HMMA.16816.F32.BF16 R52, R24.reuse, R110, R48 ;  /* 0x0000006e1834723c */ /* 0x040fec0000041830 */
[----:B------:R-:W-:Y:S06]  /*2f00*/  HMMA.16816.F32.BF16 R48, R24, R76, R44 ;  /* 0x0000004c1830723c */ /* 0x000fec000004182c */
[----:B---3--:R-:W-:Y:S06]  /*2f10*/  HMMA.16816.F32.BF16 R44, R20, R88, R40 ;  /* 0x00000058142c723c */ /* 0x008fec0000041828 */
[----:B------:R-:W-:Y:S01]  /*2f20*/  HMMA.16816.F32.BF16 R36, R24, R78, R68 ;  /* 0x0000004e1824723c */ /* 0x000fe20000041844 */
[----:B------:R-:W2:Y:S01]  /*2f30*/  LDSM.16.M88.4 R24, [R223+0x1800] ;  /* 0x00180000df18783b */ /* 0x000ea20000000200 */
[----:B------:R-:W-:-:S04]  /*2f40*/  DEPBAR.LE SB0, 0x0 ;  /* 0x000080000000791a */ /* 0x000fc80000000000 */
[----:B------:R-:W-:Y:S06]  /*2f50*/  HMMA.16816.F32.BF16 R64, R28, R76, R80 ;  /* 0x0000004c1c40723c */ /* 0x000fec0000041850 */
[----:B----4-:R-:W-:Y:S06]  /*2f60*/  HMMA.16816.F32.BF16 R56, R16, R88, R56 ;  /* 0x000000581038723c */ /* 0x010fec0000041838 */
[C---:B------:R-:W-:Y:S06]  /*2f70*/  HMMA.16816.F32.BF16 R40, R28.reuse, R110, R84 ;  /* 0x0000006e1c28723c */ /* 0x040fec0000041854 */
[----:B------:R-:W-:Y:S06]  /*2f80*/  HMMA.16816.F32.BF16 R28, R28, R78, R60 ;  /* 0x0000004e1c1c723c */ /* 0x000fec000004183c */
[----:B-1----:R-:W-:Y:S06]  /*2f90*/  HMMA.16816.F32.BF16 R60, R12, R72, R44 ;  /* 0x000000480c3c723c */ /* 0x002fec000004182c */
[C---:B------:R-:W-:Y:S06]  /*2fa0*/  HMMA.16816.F32.BF16 R52, R16.reuse, R90, R52 ;  /* 0x0000005a1034723c */ /* 0x040fec0000041834 */
[C---:B------:R-:W-:Y:S06]  /*2fb0*/  HMMA.16816.F32.BF16 R44, R16.reuse, R34, R36 ;  /* 0x00000022102c723c */ /* 0x040fec0000041824 */
[-C--:B------:R-:W-:Y:S06]  /*2fc0*/  HMMA.16816.F32.BF16 R48, R16, R32.reuse, R48 ;  /* 0x000000201030723c */ /* 0x080fec0000041830 */
[----:B------:R-:W-:Y:S01]  /*2fd0*/  HMMA.16816.F32.BF16 R36, R20, R32, R64 ;  /* 0x000000201424723c */ /* 0x000fe20000041840 */
[----:B------:R-:W-:Y:S01]  /*2fe0*/  FMUL.FTZ R3, R60, UR5 ;  /* 0x000000053c037c20 */ /* 0x000fe20008410000 */
[----:B------:R-:W-:-:S04]  /*2ff0*/  FMUL.FTZ R0, R63, UR5 ;  /* 0x000000053f007c20 */ /* 0x000fc80008410000 */
[----:B------:R-:W-:Y:S01]  /*3000*/  HMMA.16816.F32.BF16 R16, R8, R72, R56 ;  /* 0x000000480810723c */ /* 0x000fe20000041838 */
[----:B------:R1:W3:Y:S05]  /*3010*/  MUFU.TANH R56, R3 ;  /* 0x0000000300387308 */ /* 0x0002ea0000002400 */
[C---:B------:R-:W-:Y:S03]  /*3020*/  HMMA.16816.F32.BF16 R40, R20.reuse, R90, R40 ;  /* 0x0000005a1428723c */ /* 0x040fe60000041828 */
[----:B------:R4:W-:Y:S03]  /*3030*/  MUFU.TANH R72, R0 ;  /* 0x0000000000487308 */ /* 0x0009e60000002400 */
[----:B------:R-:W-:Y:S01]  /*3040*/  HMMA.16816.F32.BF16 R20, R20, R34, R28 ;  /* 0x000000221414723c */ /* 0x000fe2000004181c */
[----:B-1----:R-:W-:-:S05]  /*3050*/  FMUL.FTZ R3, R61, UR5 ;  /* 0x000000053d037c20 */ /* 0x002fca0008410000 */
[C---:B------:R-:W-:Y:S01]  /*3060*/  HMMA.16816.F32.BF16 R28, R8.reuse, R74, R52 ;  /* 0x0000004a081c723c */ /* 0x040fe20000041834 */
[----:B------:R1:W-:Y:S05]  /*3070*/  MUFU.TANH R73, R3 ;  /* 0x0000000300497308 */ /* 0x0003ea0000002400 */
[----:B--2---:R-:W-:Y:S01]  /*3080*/  HMMA.16816.F32.BF16 R52, R8, R24, R48 ;  /* 0x000000180834723c */ /* 0x004fe20000041830 */
[----:B----4-:R-:W-:-:S05]  /*3090*/  IADD3 R0, R133, R201, -R134 ;  /* 0x000000c985007210 */ /* 0x010fca0007ffe886 */
[----:B------:R-:W-:Y:S01]  /*30a0*/  HMMA.16816.F32.BF16 R36, R12, R24, R36 ;  /* 0x000000180c24723c */ /* 0x000fe20000041824 */
[C---:B------:R-:W-:Y:S02]  /*30b0*/  VIADD R6, R0.reuse, 0x8 ;  /* 0x0000000800067836 */ /* 0x040fe40000000000 */
[----:B------:R-:W-:-:S03]  /*30c0*/  VIADD R5, R0, 0x40 ;  /* 0x0000004000057836 */ /* 0x000fc60000000000 */
[----:B------:R-:W-:Y:S01]  /*30d0*/  HMMA.16816.F32.BF16 R48, R8, R26, R44 ;  /* 0x0000001a0830723c */ /* 0x000fe2000004182c */
[----:B-1----:R-:W-:-:S04]  /*30e0*/  FMUL.FTZ R3, R62, UR5 ;  /* 0x000000053e037c20 */ /* 0x002fc80008410000 */
[----:B------:R1:W2:Y:S01]  /*30f0*/  MUFU.TANH R24, R3 ;  /* 0x0000000300187308 */ /* 0x0002a20000002400 */
[C---:B------:R-:W-:Y:S01]  /*3100*/  HMMA.16816.F32.BF16 R40, R12.reuse, R74, R40 ;  /* 0x0000004a0c28723c */ /* 0x040fe20000041828 */
[--C-:B------:R-:W-:Y:S02]  /*3110*/  IMAD.IADD R8, R0, 0x1, -R7.reuse ;  /* 0x0000000100087824 */ /* 0x100fe400078e0a07 */
[----:B------:R-:W-:Y:S01]  /*3120*/  FMUL.FTZ R9, R17, UR5 ;  /* 0x0000000511097c20 */ /* 0x000fe20008410000 */
[----:B------:R-:W-:Y:S02]  /*3130*/  IMAD.IADD R10, R5, 0x1, -R7 ;  /* 0x00000001050a7824 */ /* 0x000fe400078e0a07 */
[----:B------:R-:W-:Y:S01]  /*3140*/  FMUL.FTZ R29, R29, UR5 ;  /* 0x000000051d1d7c20 */ /* 0x000fe20008410000 */
[----:B------:R-:W-:Y:S01]  /*3150*/  FMUL.FTZ R30, R30, UR5 ;  /* 0x000000051e1e7c20 */ /* 0x000fe20008410000 */
[----:B------:R-:W-:Y:S01]  /*3160*/  HMMA.16816.F32.BF16 R32, R12, R26, R20 ;  /* 0x0000001a0c20723c */ /* 0x000fe20000041814 */
[----:B------:R-:W-:Y:S01]  /*3170*/  IABS R8, R8 ;  /* 0x0000000800087213 */ /* 0x000fe20000000000 */
[----:B------:R4:W-:Y:S01]  /*3180*/  MUFU.TANH R70, R9 ;  /* 0x0000000900467308 */ /* 0x0009e20000002400 */
[----:B------:R-:W-:Y:S01]  /*3190*/  FMUL.FTZ R31, R31, UR5 ;  /* 0x000000051f1f7c20 */ /* 0x000fe20008410000 */
[----:B------:R-:W-:Y:S01]  /*31a0*/  FMUL.FTZ R54, R54, UR5 ;  /* 0x0000000536367c20 */ /* 0x000fe20008410000 */
[----:B------:R-:W-:Y:S01]  /*31b0*/  FMUL.FTZ R55, R55, UR5 ;  /* 0x0000000537377c20 */ /* 0x000fe20008410000 */
[----:B------:R-:W-:Y:S01]  /*31c0*/  FMUL.FTZ R53, R53, UR5 ;  /* 0x0000000535357c20 */ /* 0x000fe20008410000 */
[----:B------:R-:W-:Y:S01]  /*31d0*/  FMUL.FTZ R14, R18, UR5 ;  /* 0x00000005120e7c20 */ /* 0x000fe20008410000 */
[----:B------:R-:W-:Y:S01]  /*31e0*/  IMAD.MOV.U32 R12, RZ, RZ, R8 ;  /* 0x000000ffff0c7224 */ /* 0x000fe200078e0008 */
[----:B------:R-:W-:Y:S01]  /*31f0*/  IABS R8, R10 ;  /* 0x0000000a00087213 */ /* 0x000fe20000000000 */
[----:B-1----:R-:W-:Y:S01]  /*3200*/  FMUL.FTZ R3, R16, UR5 ;  /* 0x0000000510037c20 */ /* 0x002fe20008410000 */
[----:B------:R-:W-:Y:S01]  /*3210*/  FMUL.FTZ R13, R19, UR5 ;  /* 0x00000005130d7c20 */ /* 0x000fe20008410000 */
[----:B------:R-:W-:Y:S01]  /*3220*/  FMUL.FTZ R22, R28, UR5 ;  /* 0x000000051c167c20 */ /* 0x000fe20008410000 */
[----:B------:R-:W-:Y:S01]  /*3230*/  MUFU.TANH R14, R14 ;  /* 0x0000000e000e7308 */ /* 0x000fe20000002400 */
[----:B------:R-:W-:Y:S01]  /*3240*/  I2FP.F32.S32 R12, R12 ;  /* 0x0000000c000c7245 */ /* 0x000fe20000201400 */
[----:B------:R-:W-:Y:S01]  /*3250*/  FMUL.FTZ R51, R51, UR5 ;  /* 0x0000000533337c20 */ /* 0x000fe20008410000 */
[----:B------:R-:W-:Y:S01]  /*3260*/  FMUL.FTZ R49, R49, UR5 ;  /* 0x0000000531317c20 */ /* 0x000fe20008410000 */
[----:B------:R-:W-:Y:S01]  /*3270*/  FMUL.FTZ R50, R50, UR5 ;  /* 0x0000000532327c20 */ /* 0x000fe20008410000 */
[----:B------:R-:W-:Y:S01]  /*3280*/  FMUL.FTZ R18, R41, UR5 ;  /* 0x0000000529127c20 */ /* 0x000fe20008410000 */
[C---:B----4-:R-:W-:Y:S01]  /*3290*/  IADD3 R9, -R7.reuse, R6, RZ ;  /* 0x0000000607097210 */ /* 0x050fe20007ffe1ff */
[----:B---3--:R-:W-:Y:S01]  /*32a0*/  FFMA.FTZ R17, R12, -R132, R56 ;  /* 0x800000840c117223 */ /* 0x008fe20000010038 */
[----:B------:R1:W3:Y:S01]  /*32b0*/  MUFU.TANH R15, R3 ;  /* 0x00000003000f7308 */ /* 0x0002e20000002400 */
[----:B------:R-:W-:Y:S01]  /*32c0*/  VIADD R12, R7, 0x8 ;  /* 0x00000008070c7836 */ /* 0x000fe20000000000 */
[----:B------:R-:W-:Y:S01]  /*32d0*/  IABS R9, R9 ;  /* 0x0000000900097213 */ /* 0x000fe20000000000 */
[----:B------:R-:W-:Y:S01]  /*32e0*/  FMUL.FTZ R19, R42, UR5 ;  /* 0x000000052a137c20 */ /* 0x000fe20008410000 */
[----:B------:R-:W-:Y:S01]  /*32f0*/  FSEL R68, R17, -INF , !P0 ;  /* 0xff80000011447808 */ /* 0x000fe20004000000 */
[----:B------:R-:W-:Y:S01]  /*3300*/  FMUL.FTZ R20, R43, UR5 ;  /* 0x000000052b147c20 */ /* 0x000fe20008410000 */
[C---:B------:R-:W-:Y:S01]  /*3310*/  ISETP.GE.AND P6, PT, R12.reuse, R133, PT ;  /* 0x000000850c00720c */ /* 0x040fe20003fc6270 */
[----:B------:R-:W-:Y:S01]  /*3320*/  FMUL.FTZ R26, R33, UR5 ;  /* 0x00000005211a7c20 */ /* 0x000fe20008410000 */
[----:B------:R4:W-:Y:S01]  /*3330*/  MUFU.TANH R71, R13 ;  /* 0x0000000d00477308 */ /* 0x0009e20000002400 */
[----:B------:R-:W-:-:S07]  /*3340*/  IADD3 R23, -R12, R6, RZ ;  /* 0x000000060c177210 */ /* 0x000fce0007ffe1ff */
[----:B------:R2:W-:Y:S01]  /*3350*/  MUFU.TANH R64, R22 ;  /* 0x0000001600407308 */ /* 0x0005e20000002400 */
[----:B-1----:R-:W-:-:S04]  /*3360*/  VIADD R3, R0, 0x48 ;  /* 0x0000004800037836 */ /* 0x002fc80000000000 */
[----:B------:R-:W-:-:S03]  /*3370*/  IMAD.IADD R11, R3, 0x1, -R7 ;  /* 0x00000001030b7824 */ /* 0x000fc600078e0a07 */
[----:B------:R-:W-:Y:S01]  /*3380*/  MUFU.TANH R69, R29 ;  /* 0x0000001d00457308 */ /* 0x000fe20000002400 */
[----:B----4-:R-:W-:Y:S01]  /*3390*/  VIADD R13, R7, 0x1 ;  /* 0x00000001070d7836 */ /* 0x010fe20000000000 */
[----:B------:R-:W-:Y:S01]  /*33a0*/  IABS R10, R11 ;  /* 0x0000000b000a7213 */ /* 0x000fe20000000000 */
[----:B------:R-:W-:Y:S01]  /*33b0*/  IMAD.MOV.U32 R11, RZ, RZ, R9 ;  /* 0x000000ffff0b7224 */ /* 0x000fe200078e0009 */
[----:B------:R-:W-:Y:S01]  /*33c0*/  MOV R9, R8 ;  /* 0x0000000800097202 */ /* 0x000fe20000000f00 */
[--C-:B------:R-:W-:Y:S01]  /*33d0*/  IMAD.IADD R21, R6, 0x1, -R13.reuse ;  /* 0x0000000106157824 */ /* 0x100fe200078e0a0d */
[----:B------:R-:W-:Y:S01]  /*33e0*/  ISETP.GE.AND P3, PT, R13, R133, PT ;  /* 0x000000850d00720c */ /* 0x000fe20003f66270 */
[----:B------:R-:W-:Y:S01]  /*33f0*/  IMAD.MOV.U32 R8, RZ, RZ, R10 ;  /* 0x000000ffff087224 */ /* 0x000fe200078e000a */
[----:B------:R-:W-:Y:S01]  /*3400*/  I2FP.F32.S32 R11, R11 ;  /* 0x0000000b000b7245 */ /* 0x000fe20000201400 */
[----:B------:R-:W-:Y:S01]  /*3410*/  FMUL.FTZ R10, R40, UR5 ;  /* 0x00000005280a7c20 */ /* 0x000fe20008410000 */
[----:B------:R-:W-:Y:S01]  /*3420*/  I2FP.F32.S32 R9, R9 ;  /* 0x0000000900097245 */ /* 0x000fe20000201400 */
[----:B--2---:R-:W-:Y:S01]  /*3430*/  IMAD.IADD R22, R5, 0x1, -R13 ;  /* 0x0000000105167824 */ /* 0x004fe200078e0a0d */
[----:B------:R-:W-:Y:S01]  /*3440*/  I2FP.F32.S32 R8, R8 ;  /* 0x0000000800087245 */ /* 0x000fe20000201400 */
[-C--:B------:R-:W-:Y:S01]  /*3450*/  FFMA.FTZ R16, R11, -R132.reuse, R24 ;  /* 0x800000840b107223 */ /* 0x080fe20000010018 */
[----:B------:R1:W-:Y:S01]  /*3460*/  MUFU.TANH R47, R10 ;  /* 0x0000000a002f7308 */ /* 0x0003e20000002400 */
[----:B---3--:R-:W-:Y:S01]  /*3470*/  FFMA.FTZ R15, R9, -R132, R15 ;  /* 0x80000084090f7223 */ /* 0x008fe2000001000f */
[----:B------:R-:W-:-:S02]  /*3480*/  VIADD R11, R7, 0x9 ;  /* 0x00000009070b7836 */ /* 0x000fc40000000000 */
[----:B------:R-:W-:Y:S01]  /*3490*/  FFMA.FTZ R14, R8, -R132, R14 ;  /* 0x80000084080e7223 */ /* 0x000fe2000001000e */
[C---:B------:R-:W-:Y:S01]  /*34a0*/  VIADD R9, R7.reuse, 0x11 ;  /* 0x0000001107097836 */ /* 0x040fe20000000000 */
[----:B------:R-:W-:Y:S01]  /*34b0*/  FSEL R116, R16, -INF , !P0 ;  /* 0xff80000010747808 */ /* 0x000fe20004000000 */
[----:B------:R-:W-:Y:S01]  /*34c0*/  VIADD R8, R7, 0x18 ;  /* 0x0000001807087836 */ /* 0x000fe20000000000 */
[----:B------:R-:W-:Y:S01]  /*34d0*/  FSEL R61, R15, -INF , !P0 ;  /* 0xff8000000f3d7808 */ /* 0x000fe20004000000 */
[----:B------:R-:W-:Y:S01]  /*34e0*/  IMAD.IADD R24, R5, 0x1, -R12 ;  /* 0x0000000105187824 */ /* 0x000fe200078e0a0c */
[----:B------:R-:W-:Y:S01]  /*34f0*/  FSEL R62, R14, -INF , !P0 ;  /* 0xff8000000e3e7808 */ /* 0x000fe20004000000 */
[C---:B------:R-:W-:Y:S01]  /*3500*/  IMAD.IADD R14, R0.reuse, 0x1, -R13 ;  /* 0x00000001000e7824 */ /* 0x040fe200078e0a0d */
[----:B------:R-:W-:Y:S01]  /*3510*/  IADD3 R28, -R11, R5, RZ ;  /* 0x000000050b1c7210 */ /* 0x000fe20007ffe1ff */
[C---:B------:R-:W-:Y:S01]  /*3520*/  IMAD.IADD R44, R5.reuse, 0x1, -R9 ;  /* 0x00000001052c7824 */ /* 0x040fe200078e0a09 */
[----:B------:R-:W-:Y:S01]  /*3530*/  IADD3 R15, R0, -R12, RZ ;  /* 0x8000000c000f7210 */ /* 0x000fe20007ffe0ff */
[----:B------:R-:W-:Y:S01]  /*3540*/  IMAD.IADD R60, R5, 0x1, -R8 ;  /* 0x00000001053c7824 */ /* 0x000fe200078e0a08 */
[CC--:B------:R-:W-:Y:S01]  /*3550*/  IADD3 R58, -R8.reuse, R3.reuse, RZ ;  /* 0x00000003083a7210 */ /* 0x0c0fe20007ffe1ff */
[----:B------:R-:W-:Y:S01]  /*3560*/  IMAD.IADD R13, R3, 0x1, -R13 ;  /* 0x00000001030d7824 */ /* 0x000fe200078e0a0d */
[C---:B-1----:R-:W-:Y:S01]  /*3570*/  IADD3 R10, R7.reuse, 0x10, RZ ;  /* 0x00000010070a7810 */ /* 0x042fe20007ffe0ff */
[----:B------:R-:W-:Y:S01]  /*3580*/  VIADD R7, R7, 0x19 ;  /* 0x0000001907077836 */ /* 0x000fe20000000000 */
[----:B------:R-:W-:Y:S01]  /*3590*/  IADD3 R46, -R8, R6, RZ ;  /* 0x00000006082e7210 */ /* 0x000fe20007ffe1ff */
[----:B------:R-:W-:Y:S01]  /*35a0*/  IMAD.IADD R12, R3, 0x1, -R12 ;  /* 0x00000001030c7824 */ /* 0x000fe200078e0a0c */
[C---:B------:R-:W-:Y:S01]  /*35b0*/  IADD3 R41, -R10.reuse, R3, RZ ;  /* 0x000000030a297210 */ /* 0x040fe20007ffe1ff */
[C---:B------:R-:W-:Y:S01]  /*35c0*/  IMAD.IADD R40, R5.reuse, 0x1, -R10 ;  /* 0x0000000105287824 */ /* 0x040fe200078e0a0a */
[----:B------:R-:W-:Y:S01]  /*35d0*/  ISETP.GE.AND P4, PT, R10, R133, PT ;  /* 0x000000850a00720c */ /* 0x000fe20003f86270 */
[----:B------:R-:W-:-:S02]  /*35e0*/  IMAD.IADD R59, R5, 0x1, -R7 ;  /* 0x00000001053b7824 */ /* 0x000fc400078e0a07 */
[----:B------:R-:W-:Y:S01]  /*35f0*/  FMUL.FTZ R5, R36, UR5 ;  /* 0x0000000524057c20 */ /* 0x000fe20008410000 */
[C---:B------:R-:W-:Y:S01]  /*3600*/  IMAD.IADD R27, R3.reuse, 0x1, -R11 ;  /* 0x00000001031b7824 */ /* 0x040fe200078e0a0b */
[----:B------:R1:W2:Y:S01]  /*3610*/  MUFU.TANH R43, R18 ;  /* 0x00000012002b7308 */ /* 0x0002a20000002400 */
[----:B------:R-:W-:Y:S01]  /*3620*/  IMAD.IADD R45, R3, 0x1, -R9 ;  /* 0x00000001032d7824 */ /* 0x000fe200078e0a09 */
[-C--:B------:R-:W-:Y:S01]  /*3630*/  ISETP.GE.AND P0, PT, R7, R133.reuse, PT ;  /* 0x000000850700720c */ /* 0x080fe20003f06270 */
[----:B------:R-:W-:Y:S02]  /*3640*/  IMAD.IADD R57, R3, 0x1, -R7 ;  /* 0x0000000103397824 */ /* 0x000fe400078e0a07 */
[----:B------:R-:W-:Y:S01]  /*3650*/  FMUL.FTZ R3, R37, UR5 ;  /* 0x0000000525037c20 */ /* 0x000fe20008410000 */
[--C-:B------:R-:W-:Y:S01]  /*3660*/  IMAD.IADD R16, R0, 0x1, -R11.reuse ;  /* 0x0000000100107824 */ /* 0x100fe200078e0a0b */
[-C--:B------:R-:W-:Y:S01]  /*3670*/  ISETP.GE.AND P1, PT, R8, R133.reuse, PT ;  /* 0x000000850800720c */ /* 0x080fe20003f26270 */
[--C-:B------:R-:W-:Y:S01]  /*3680*/  IMAD.IADD R17, R0, 0x1, -R10.reuse ;  /* 0x0000000100117824 */ /* 0x100fe200078e0a0a */
[----:B------:R3:W-:Y:S01]  /*3690*/  MUFU.TANH R67, R19 ;  /* 0x0000001300437308 */ /* 0x0007e20000002400 */
[C---:B------:R-:W-:Y:S01]  /*36a0*/  IMAD.IADD R25, R6.reuse, 0x1, -R11 ;  /* 0x0000000106197824 */ /* 0x040fe200078e0a0b */
[----:B------:R-:W-:Y:S01]  /*36b0*/  ISETP.GE.AND P5, PT, R11, R133, PT ;  /* 0x000000850b00720c */ /* 0x000fe20003fa6270 */
[----:B------:R-:W-:-:S02]  /*36c0*/  IMAD.IADD R29, R6, 0x1, -R10 ;  /* 0x00000001061d7824 */ /* 0x000fc400078e0a0a */
[----:B------:R-:W-:Y:S01]  /*36d0*/  FMUL.FTZ R11, R32, UR5 ;  /* 0x00000005200b7c20 */ /* 0x000fe20008410000 */
[C---:B------:R-:W-:Y:S01]  /*36e0*/  IMAD.IADD R42, R6.reuse, 0x1, -R9 ;  /* 0x00000001062a7824 */ /* 0x040fe200078e0a09 */
[----:B------:R-:W-:Y:S01]  /*36f0*/  ISETP.GE.AND P2, PT, R9, R133, PT ;  /* 0x000000850900720c */ /* 0x000fe20003f46270 */
[----:B------:R-:W-:Y:S01]  /*3700*/  IMAD.IADD R56, R6, 0x1, -R7 ;  /* 0x0000000106387824 */ /* 0x000fe200078e0a07 */
[----:B------:R4:W2:Y:S01]  /*3710*/  MUFU.TANH R10, R5 ;  /* 0x00000005000a7308 */ /* 0x0008a20000002400 */
[----:B------:R-:W-:Y:S01]  /*3720*/  IABS R6, R14 ;  /* 0x0000000e00067213 */ /* 0x000fe20000000000 */
[----:B-1----:R-:W-:Y:S02]  /*3730*/  IMAD.IADD R18, R0, 0x1, -R9 ;  /* 0x0000000100127824 */ /* 0x002fe400078e0a09 */
[----:B------:R-:W-:Y:S01]  /*3740*/  FMUL.FTZ R9, R38, UR5 ;  /* 0x0000000526097c20 */ /* 0x000fe20008410000 */
[----:B------:R-:W-:Y:S01]  /*3750*/  FMUL.FTZ R36, R52, UR5 ;  /* 0x0000000534247c20 */ /* 0x000fe20008410000 */
[----:B------:R-:W-:Y:S01]  /*3760*/  FMUL.FTZ R52, R48, UR5 ;  /* 0x0000000530347c20 */ /* 0x000fe20008410000 */
[----:B------:R-:W-:Y:S01]  /*3770*/  FMUL.FTZ R48, R35, UR5 ;  /* 0x0000000523307c20 */ /* 0x000fe20008410000 */
[----:B------:R-:W-:Y:S01]  /*3780*/  MUFU.TANH R63, R30 ;  /* 0x0000001e003f7308 */ /* 0x000fe20000002400 */
[----:B---3--:R-:W-:-:S02]  /*3790*/  IADD3 R19, R0, -R7, RZ ;  /* 0x8000000700137210 */ /* 0x008fc40007ffe0ff */
[----:B------:R-:W-:-:S05]  /*37a0*/  IABS R7, R17 ;  /* 0x0000001100077213 */ /* 0x000fca0000000000 */
[----:B------:R1:W3:Y:S01]  /*37b0*/  MUFU.TANH R30, R3 ;  /* 0x00000003001e7308 */ /* 0x0002e20000002400 */
[----:B----4-:R-:W-:-:S07]  /*37c0*/  IABS R5, R15 ;  /* 0x0000000f00057213 */ /* 0x010fce0000000000 */
[----:B------:R4:W-:Y:S08]  /*37d0*/  MUFU.TANH R65, R20 ;  /* 0x0000001400417308 */ /* 0x0009f00000002400 */
[----:B------:R-:W3:Y:S01]  /*37e0*/  MUFU.TANH R11, R11 ;  /* 0x0000000b000b7308 */ /* 0x000ee20000002400 */
[----:B-1----:R-:W-:-:S07]  /*37f0*/  IABS R3, R16 ;  /* 0x0000001000037213 */ /* 0x002fce0000000000 */
[----:B------:R-:W-:Y:S01]  /*3800*/  MUFU.TANH R16, R9 ;  /* 0x0000000900107308 */ /* 0x000fe20000002400 */
[----:B----4-:R-:W-:Y:S01]  /*3810*/  IMAD.IADD R20, R0, 0x1, -R8 ;  /* 0x0000000100147824 */ /* 0x010fe200078e0a08 */
[----:B------:R-:W-:Y:S01]  /*3820*/  LOP3.LUT R0, R95, R94, RZ, 0xfc, !PT ;  /* 0x0000005e5f007212 */ /* 0x000fe200078efcff */
[----:B------:R-:W-:Y:S02]  /*3830*/  IMAD.MOV.U32 R8, RZ, RZ, R6 ;  /* 0x000000ffff087224 */ /* 0x000fe400078e0006 */
[----:B------:R-:W-:Y:S01]  /*3840*/  IMAD.MOV.U32 R6, RZ, RZ, R5 ;  /* 0x000000ffff067224 */ /* 0x000fe200078e0005 */
[----:B------:R-:W-:Y:S01]  /*3850*/  MOV R5, R3 ;  /* 0x0000000300057202 */ /* 0x000fe20000000f00 */
[----:B------:R-:W-:Y:S01]  /*3860*/  IMAD.MOV.U32 R3, RZ, RZ, R7 ;  /* 0x000000ffff037224 */ /* 0x000fe200078e0007 */
[----:B------:R-:W-:Y:S01]  /*3870*/  I2FP.F32.S32 R8, R8 ;  /* 0x0000000800087245 */ /* 0x000fe20000201400 */
[----:B------:R1:W-:Y:S01]  /*3880*/  MUFU.TANH R66, R31 ;  /* 0x0000001f00427308 */ /* 0x0003e20000002400 */
[----:B------:R-:W-:-:S02]  /*3890*/  I2FP.F32.S32 R5, R5 ;  /* 0x0000000500057245 */ /* 0x000fc40000201400 */
[----:B------:R-:W-:Y:S01]  /*38a0*/  I2FP.F32.S32 R6, R6 ;  /* 0x0000000600067245 */ /* 0x000fe20000201400 */
[-C--:B------:R-:W-:Y:S01]  /*38b0*/  FFMA.FTZ R35, R8, -R132.reuse, R73 ;  /* 0x8000008408237223 */ /* 0x080fe20000010049 */
[----:B------:R-:W-:Y:S01]  /*38c0*/  I2FP.F32.S32 R3, R3 ;  /* 0x0000000300037245 */ /* 0x000fe20000201400 */
[----:B--2---:R-:W-:Y:S01]  /*38d0*/  FFMA.FTZ R38, R5, -R132, R43 ;  /* 0x8000008405267223 */ /* 0x004fe2000001002b */
[----:B------:R-:W-:Y:S01]  /*38e0*/  IABS R5, R20 ;  /* 0x0000001400057213 */ /* 0x000fe20000000000 */
[----:B------:R-:W-:Y:S01]  /*38f0*/  FFMA.FTZ R37, R6, -R132, R47 ;  /* 0x8000008406257223 */ /* 0x000fe2000001002f */
[----:B------:R-:W-:Y:S01]  /*3900*/  IABS R6, R18 ;  /* 0x0000001200067213 */ /* 0x000fe20000000000 */
[----:B------:R-:W-:Y:S01]  /*3910*/  FFMA.FTZ R43, R3, -R132, R10 ;  /* 0x80000084032b7223 */ /* 0x000fe2000001000a */
[----:B------:R-:W-:Y:S01]  /*3920*/  IABS R3, R19 ;  /* 0x0000001300037213 */ /* 0x000fe20000000000 */
[----:B------:R-:W2:Y:S01]  /*3930*/  MUFU.TANH R10, R26 ;  /* 0x0000001a000a7308 */ /* 0x000ea20000002400 */
[----:B------:R-:W-:Y:S01]  /*3940*/  FSEL R37, R37, -INF , !P6 ;  /* 0xff80000025257808 */ /* 0x000fe20007000000 */
[----:B------:R-:W-:Y:S01]  /*3950*/  IMAD.MOV.U32 R7, RZ, RZ, R6 ;  /* 0x000000ffff077224 */ /* 0x000fe200078e0006 */
[----:B------:R-:W-:Y:S01]  /*3960*/  MOV R8, R3 ;  /* 0x0000000300087202 */ /* 0x000fe20000000f00 */
[----:B------:R-:W-:Y:S01]  /*3970*/  IMAD.MOV.U32 R6, RZ, RZ, R5 ;  /* 0x000000ffff067224 */ /* 0x000fe200078e0005 */
[----:B------:R-:W-:Y:S01]  /*3980*/  IABS R5, R21 ;  /* 0x0000001500057213 */ /* 0x000fe20000000000 */
[----:B-1----:R-:W-:Y:S01]  /*3990*/  FMUL.FTZ R31, R39, UR5 ;  /* 0x00000005271f7c20 */ /* 0x002fe20008410000 */
[----:B------:R-:W-:Y:S01]  /*39a0*/  I2FP.F32.S32 R7, R7 ;  /* 0x0000000700077245 */ /* 0x000fe20000201400 */
[----:B------:R-:W-:Y:S01]  /*39b0*/  FMUL.FTZ R39, R34, UR5 ;  /* 0x0000000522277c20 */ /* 0x000fe20008410000 */
[----:B------:R-:W-:Y:S01]  /*39c0*/  I2FP.F32.S32 R9, R6 ;  /* 0x0000000600097245 */ /* 0x000fe20000201400 */
[----:B------:R1:W-:Y:S01]  /*39d0*/  MUFU.TANH R14, R31 ;  /* 0x0000001f000e7308 */ /* 0x0003e20000002400 */
[----:B------:R-:W-:Y:S01]  /*39e0*/  I2FP.F32.S32 R6, R8 ;  /* 0x0000000800067245 */ /* 0x000fe20000201400 */
[-C--:B---3--:R-:W-:Y:S01]  /*39f0*/  FFMA.FTZ R34, R7, -R132.reuse, R30 ;  /* 0x8000008407227223 */ /* 0x088fe2000001001e */
[----:B------:R-:W-:Y:S01]  /*3a00*/  I2FP.F32.S32 R5, R5 ;  /* 0x0000000500057245 */ /* 0x000fe20000201400 */
[-C--:B------:R-:W-:Y:S01]  /*3a10*/  FFMA.FTZ R33, R9, -R132.reuse, R11 ;  /* 0x8000008409217223 */ /* 0x080fe2000001000b */
[----:B------:R-:W-:Y:S01]  /*3a20*/  IABS R7, R23 ;  /* 0x0000001700077213 */ /* 0x000fe20000000000 */
[----:B--2---:R-:W-:Y:S01]  /*3a30*/  FFMA.FTZ R32, R6, -R132, R10 ;  /* 0x8000008406207223 */ /* 0x004fe2000001000a */
[----:B------:R-:W-:Y:S01]  /*3a40*/  IABS R6, R24 ;  /* 0x0000001800067213 */ /* 0x000fe20000000000 */
[----:B------:R-:W2:Y:S01]  /*3a50*/  MUFU.TANH R20, R36 ;  /* 0x0000002400147308 */ /* 0x000ea20000002400 */
[----:B------:R-:W-:Y:S01]  /*3a60*/  IABS R9, R25 ;  /* 0x0000001900097213 */ /* 0x000fe20000000000 */
[----:B------:R-:W-:Y:S01]  /*3a70*/  IMAD.MOV.U32 R8, RZ, RZ, R7 ;  /* 0x000000ffff087224 */ /* 0x000fe200078e0007 */
[----:B------:R-:W-:Y:S01]  /*3a80*/  IABS R3, R22 ;  /* 0x0000001600037213 */ /* 0x000fe20000000000 */
[----:B------:R-:W-:Y:S01]  /*3a90*/  IMAD.MOV.U32 R7, RZ, RZ, R6 ;  /* 0x000000ffff077224 */ /* 0x000fe200078e0006 */
[----:B------:R-:W-:Y:S01]  /*3aa0*/  FSEL R38, R38, -INF , !P5 ;  /* 0xff80000026267808 */ /* 0x000fe20006800000 */
[----:B------:R-:W-:Y:S01]  /*3ab0*/  IMAD.MOV.U32 R6, RZ, RZ, R9 ;  /* 0x000000ffff067224 */ /* 0x000fe200078e0009 */
[----:B------:R-:W-:Y:S01]  /*3ac0*/  I2FP.F32.S32 R3, R3 ;  /* 0x0000000300037245 */ /* 0x000fe20000201400 */
[-C--:B-1----:R-:W-:Y:S01]  /*3ad0*/  FFMA.FTZ R31, R5, -R132.reuse, R72 ;  /* 0x80000084051f7223 */ /* 0x082fe20000010048 */
[----:B------:R-:W-:Y:S01]  /*3ae0*/  IABS R5, R13 ;  /* 0x0000000d00057213 */ /* 0x000fe20000000000 */
[----:B------:R-:W1:Y:S01]  /*3af0*/  MUFU.TANH R15, R54 ;  /* 0x00000036000f7308 */ /* 0x000e620000002400 */
[----:B------:R-:W-:Y:S01]  /*3b00*/  I2FP.F32.S32 R7, R7 ;  /* 0x0000000700077245 */ /* 0x000fe20000201400 */
[----:B------:R-:W-:Y:S01]  /*3b10*/  FFMA.FTZ R30, R3, -R132, R70 ;  /* 0x80000084031e7223 */ /* 0x000fe20000010046 */
[----:B------:R-:W-:-:S02]  /*3b20*/  I2FP.F32.S32 R5, R5 ;  /* 0x0000000500057245 */ /* 0x000fc40000201400 */
[----:B------:R-:W-:Y:S01]  /*3b30*/  IABS R3, R12 ;  /* 0x0000000c00037213 */ /* 0x000fe20000000000 */
[----:B------:R-:W-:Y:S01]  /*3b40*/  FFMA.FTZ R24, R7, -R132, R64 ;  /* 0x8000008407187223 */ /* 0x000fe20000010040 */
[----:B------:R-:W-:Y:S01]  /*3b50*/  I2FP.F32.S32 R8, R8 ;  /* 0x0000000800087245 */ /* 0x000fe20000201400 */
[----:B------:R-:W-:Y:S01]  /*3b60*/  FFMA.FTZ R19, R5, -R132, R71 ;  /* 0x8000008405137223 */ /* 0x000fe20000010047 */
[----:B------:R-:W-:Y:S01]  /*3b70*/  I2FP.F32.S32 R5, R6 ;  /* 0x0000000600057245 */ /* 0x000fe20000201400 */
[----:B------:R-:W-:Y:S01]  /*3b80*/  MUFU.TANH R12, R55 ;  /* 0x00000037000c7308 */ /* 0x000fe20000002400 */
[----:B------:R-:W-:Y:S01]  /*3b90*/  I2FP.F32.S32 R3, R3 ;  /* 0x0000000300037245 */ /* 0x000fe20000201400 */
[-C--:B------:R-:W-:Y:S01]  /*3ba0*/  FFMA.FTZ R26, R8, -R132.reuse, R67 ;  /* 0x80000084081a7223 */ /* 0x080fe20000010043 */
[----:B------:R-:W-:Y:S01]  /*3bb0*/  IABS R6, R29 ;  /* 0x0000001d00067213 */ /* 0x000fe20000000000 */
[----:B------:R-:W-:Y:S01]  /*3bc0*/  FFMA.FTZ R25, R5, -R132, R65 ;  /* 0x8000008405197223 */ /* 0x000fe20000010041 */
[----:B------:R-:W-:Y:S01]  /*3bd0*/  IABS R5, R28 ;  /* 0x0000001c00057213 */ /* 0x000fe20000000000 */
[----:B------:R-:W-:Y:S01]  /*3be0*/  FFMA.FTZ R22, R3, -R132, R63 ;  /* 0x8000008403167223 */ /* 0x000fe2000001003f */
[----:B------:R-:W-:Y:S01]  /*3bf0*/  IABS R7, R40 ;  /* 0x0000002800077213 */ /* 0x000fe20000000000 */
[----:B------:R-:W-:Y:S01]  /*3c00*/  MUFU.TANH R11, R39 ;  /* 0x00000027000b7308 */ /* 0x000fe20000002400 */
[----:B------:R-:W-:Y:S01]  /*3c10*/  MOV R8, R5 ;  /* 0x0000000500087202 */ /* 0x000fe20000000f00 */
[----:B------:R-:W-:Y:S01]  /*3c20*/  IMAD.MOV.U32 R5, RZ, RZ, R6 ;  /* 0x000000ffff057224 */ /* 0x000fe200078e0006 */
[----:B------:R-:W-:Y:S01]  /*3c30*/  IABS R3, R27 ;  /* 0x0000001b00037213 */ /* 0x000fe20000000000 */
[----:B------:R-:W-:Y:S01]  /*3c40*/  IMAD.MOV.U32 R6, RZ, RZ, R7 ;  /* 0x000000ffff067224 */ /* 0x000fe200078e0007 */
[----:B------:R-:W-:-:S02]  /*3c50*/  I2FP.F32.S32 R8, R8 ;  /* 0x0000000800087245 */ /* 0x000fc40000201400 */
[----:B------:R-:W-:Y:S01]  /*3c60*/  I2FP.F32.S32 R7, R3 ;  /* 0x0000000300077245 */ /* 0x000fe20000201400 */
[----:B------:R-:W3:Y:S01]  /*3c70*/  MUFU.TANH R13, R53 ;  /* 0x00000035000d7308 */ /* 0x000ee20000002400 */
[----:B------:R-:W-:Y:S01]  /*3c80*/  I2FP.F32.S32 R5, R5 ;  /* 0x0000000500057245 */ /* 0x000fe20000201400 */
[----:B------:R-:W-:Y:S01]  /*3c90*/  FFMA.FTZ R18, R8, -R132, R69 ;  /* 0x8000008408127223 */ /* 0x000fe20000010045 */
[----:B------:R-:W-:Y:S01]  /*3ca0*/  I2FP.F32.S32 R3, R6 ;  /* 0x0000000600037245 */ /* 0x000fe20000201400 */
[----:B------:R-:W-:Y:S01]  /*3cb0*/  FFMA.FTZ R23, R7, -R132, R66 ;  /* 0x8000008407177223 */ /* 0x000fe20000010042 */
[----:B------:R-:W-:Y:S01]  /*3cc0*/  IABS R6, R42 ;  /* 0x0000002a00067213 */ /* 0x000fe20000000000 */
[----:B------:R-:W-:Y:S01]  /*3cd0*/  FFMA.FTZ R21, R5, -R132, R16 ;  /* 0x8000008405157223 */ /* 0x000fe20000010010 */
[----:B------:R-:W-:Y:S01]  /*3ce0*/  IABS R5, R44 ;  /* 0x0000002c00057213 */ /* 0x000fe20000000000 */
[----:B--2---:R-:W-:Y:S01]  /*3cf0*/  FFMA.FTZ R20, R3, -R132, R20 ;  /* 0x8000008403147223 */ /* 0x004fe20000010014 */
[----:B------:R-:W-:Y:S01]  /*3d00*/  IABS R3, R41 ;  /* 0x0000002900037213 */ /* 0x000fe20000000000 */
[----:B------:R-:W-:Y:S01]  /*3d10*/  IMAD.MOV.U32 R9, RZ, RZ, R6 ;  /* 0x000000ffff097224 */ /* 0x000fe200078e0006 */
[----:B------:R-:W-:Y:S01]  /*3d20*/  IABS R7, R45 ;  /* 0x0000002d00077213 */ /* 0x000fe20000000000 */
[----:B------:R-:W2:Y:S01]  /*3d30*/  MUFU.TANH R16, R51 ;  /* 0x0000003300107308 */ /* 0x000ea20000002400 */
[----:B------:R-:W-:-:S02]  /*3d40*/  IABS R8, R46 ;  /* 0x0000002e00087213 */ /* 0x000fc40000000000 */
[----:B------:R-:W-:Y:S02]  /*3d50*/  MOV R6, R5 ;  /* 0x0000000500067202 */ /* 0x000fe40000000f00 */
[----:B------:R-:W-:Y:S01]  /*3d60*/  I2FP.F32.S32 R5, R3 ;  /* 0x0000000300057245 */ /* 0x000fe20000201400 */
[----:B------:R-:W-:Y:S01]  /*3d70*/  IMAD.MOV.U32 R3, RZ, RZ, R7 ;  /* 0x000000ffff037224 */ /* 0x000fe200078e0007 */
[----:B------:R-:W-:Y:S01]  /*3d80*/  I2FP.F32.S32 R6, R6 ;  /* 0x0000000600067245 */ /* 0x000fe20000201400 */
[----:B------:R-:W-:Y:S01]  /*3d90*/  IMAD.MOV.U32 R7, RZ, RZ, R8 ;  /* 0x000000ffff077224 */ /* 0x000fe200078e0008 */
[----:B------:R-:W-:Y:S01]  /*3da0*/  I2FP.F32.S32 R8, R9 ;  /* 0x0000000900087245 */ /* 0x000fe20000201400 */
[-C--:B-1----:R-:W-:Y:S01]  /*3db0*/  FFMA.FTZ R15, R5, -R132.reuse, R15 ;  /* 0x80000084050f7223 */ /* 0x082fe2000001000f */
[----:B------:R-:W-:Y:S01]  /*3dc0*/  I2FP.F32.S32 R3, R3 ;  /* 0x0000000300037245 */ /* 0x000fe20000201400 */
[-C--:B---3--:R-:W-:Y:S01]  /*3dd0*/  FFMA.FTZ R13, R6, -R132.reuse, R13 ;  /* 0x80000084060d7223 */ /* 0x088fe2000001000d */
        /* <DEDUP_REMOVED lines=9> */
[----:B------:R-:W1:Y:S01]  /*3e70*/  MUFU.TANH R29, R48 ;  /* 0x00000030001d7308 */ /* 0x000e620000002400 */
[----:B------:R-:W-:-:S02]  /*3e80*/  IABS R9, R57 ;  /* 0x0000003900097213 */ /* 0x000fc40000000000 */
[----:B------:R-:W-:Y:S01]  /*3e90*/  MOV R8, R5 ;  /* 0x0000000500087202 */ /* 0x000fe20000000f00 */
[----:B------:R-:W-:Y:S01]  /*3ea0*/  IMAD.MOV.U32 R5, RZ, RZ, R3 ;  /* 0x000000ffff057224 */ /* 0x000fe200078e0003 */
[----:B------:R-:W-:Y:S01]  /*3eb0*/  FSEL R36, R35, -INF , !P3 ;  /* 0xff80000023247808 */ /* 0x000fe20005800000 */
[----:B------:R-:W-:Y:S01]  /*3ec0*/  IMAD.MOV.U32 R3, RZ, RZ, R7 ;  /* 0x000000ffff037224 */ /* 0x000fe200078e0007 */
[----:B------:R-:W-:Y:S01]  /*3ed0*/  FSEL R39, R31, -INF , !P3 ;  /* 0xff8000001f277808 */ /* 0x000fe20005800000 */
[----:B------:R-:W-:Y:S01]  /*3ee0*/  IMAD.MOV.U32 R6, RZ, RZ, R9 ;  /* 0x000000ffff067224 */ /* 0x000fe200078e0009 */
[----:B------:R-:W-:Y:S01]  /*3ef0*/  I2FP.F32.S32 R7, R5 ;  /* 0x0000000500077245 */ /* 0x000fe20000201400 */
[----:B------:R-:W3:Y:S01]  /*3f00*/  MUFU.TANH R28, R52 ;  /* 0x00000034001c7308 */ /* 0x000ee20000002400 */
[----:B------:R-:W-:Y:S02]  /*3f10*/  I2FP.F32.S32 R5, R3 ;  /* 0x0000000300057245 */ /* 0x000fe40000201400 */
[----:B------:R-:W-:-:S02]  /*3f20*/  I2FP.F32.S32 R3, R6 ;  /* 0x0000000600037245 */ /* 0x000fc40000201400 */
[----:B------:R-:W-:Y:S02]  /*3f30*/  FSEL R19, R19, -INF , !P3 ;  /* 0xff80000013137808 */ /* 0x000fe40005800000 */
[----:B------:R-:W-:Y:S01]  /*3f40*/  I2FP.F32.S32 R10, R10 ;  /* 0x0000000a000a7245 */ /* 0x000fe20000201400 */
[----:B------:R-:W4:Y:S01]  /*3f50*/  MUFU.TANH R27, R49 ;  /* 0x00000031001b7308 */ /* 0x000f220000002400 */
[-C--:B--2---:R-:W-:Y:S01]  /*3f60*/  FFMA.FTZ R3, R3, -R132.reuse, R16 ;  /* 0x8000008403037223 */ /* 0x084fe20000010010 */
[----:B------:R-:W-:Y:S02]  /*3f70*/  FSEL R16, R30, -INF , !P3 ;  /* 0xff8000001e107808 */ /* 0x000fe40005800000 */
[----:B------:R-:W-:Y:S01]  /*3f80*/  ISETP.GE.AND P3, PT, R133, 0x21, PT ;  /* 0x000000218500780c */ /* 0x000fe20003f66270 */
[----:B-1----:R-:W-:Y:S01]  /*3f90*/  FFMA.FTZ R10, R10, -R132, R29 ;  /* 0x800000840a0a7223 */ /* 0x002fe2000001001d */
[----:B------:R-:W-:Y:S02]  /*3fa0*/  I2FP.F32.S32 R8, R8 ;  /* 0x0000000800087245 */ /* 0x000fe40000201400 */
[----:B------:R-:W1:Y:S01]  /*3fb0*/  MUFU.TANH R17, R50 ;  /* 0x0000003200117308 */ /* 0x000e620000002400 */
[----:B------:R-:W-:-:S02]  /*3fc0*/  FSEL R44, R26, -INF , !P6 ;  /* 0xff8000001a2c7808 */ /* 0x000fc40007000000 */
[-C--:B---3--:R-:W-:Y:S01]  /*3fd0*/  FFMA.FTZ R8, R8, -R132.reuse, R28 ;  /* 0x8000008408087223 */ /* 0x088fe2000001001c */
[----:B------:R-:W-:Y:S02]  /*3fe0*/  FSEL R45, R25, -INF , !P5 ;  /* 0xff800000192d7808 */ /* 0x000fe40006800000 */
[----:B------:R-:W-:Y:S02]  /*3ff0*/  FSEL R100, R21, -INF , !P4 ;  /* 0xff80000015647808 */ /* 0x000fe40006000000 */
[----:B------:R-:W-:Y:S01]  /*4000*/  FSEL R101, R14, -INF , !P2 ;  /* 0xff8000000e657808 */ /* 0x000fe20005000000 */
[----:B----4-:R-:W-:Y:S01]  /*4010*/  FFMA.FTZ R7, R7, -R132, R27 ;  /* 0x8000008407077223 */ /* 0x010fe2000001001b */
[----:B------:R-:W-:Y:S02]  /*4020*/  FSEL R27, R15, -INF , !P4 ;  /* 0xff8000000f1b7808 */ /* 0x000fe40006000000 */
[----:B------:R-:W-:Y:S02]  /*4030*/  FSEL R22, R22, -INF , !P6 ;  /* 0xff80000016167808 */ /* 0x000fe40007000000 */
[----:B------:R-:W-:-:S02]  /*4040*/  FSEL R18, R18, -INF , !P5 ;  /* 0xff80000012127808 */ /* 0x000fc40006800000 */
[----:B------:R-:W-:Y:S01]  /*4050*/  FSEL R23, R23, -INF , !P5 ;  /* 0xff80000017177808 */ /* 0x000fe20006800000 */
[----:B-1----:R-:W-:Y:S01]  /*4060*/  FFMA.FTZ R5, R5, -R132, R17 ;  /* 0x8000008405057223 */ /* 0x002fe20000010011 */
        /* <DEDUP_REMOVED lines=61> */
.L_x_2221:
[----:B------:R-:W-:Y:S05]  /*4440*/  BSYNC B0 ;  /* 0x0000000000007941 */ /* 0x000fea0003800000 */
.L_x_2220:
[----:B------:R-:W0:Y:S02]  /*4450*/  LDGDEPBAR ;  /* 0x00000000000079af */ /* 0x000e240000000000 */
.L_x_2219:
        /* <DEDUP_REMOVED lines=79> */
[----:B------:R-:W-:Y:S01]  /*4950*/  FMNMX.FTZ R0, R103, R0, !PT ;  /* 0x0000000067007209 */ /* 0x000fe20007810000 */
[----:B------:R-:W-:Y:S01]  /*4960*/  LDSM.16.MT88.4 R16, [R222+0xa000] ;  /* 0x00a00000de10783b */ /* 0x000fe20000004200 */
[----:B------:R-:W-:Y:S01]  /*4970*/  FSEL R2, R2, RZ, P0 ;  /* 0x000000ff02027208 */ /* 0x000fe20000000000 */
[----:B------:R1:W2:Y:S02]  /*4980*/  MUFU.EX2 R242, R6 ;  /* 0x0000000600f27308 */ /* 0x0002a40000000800 */
[----:B------:R-:W3:Y:S02]  /*4990*/  SHFL.BFLY PT, R10, R0, 0x2, 0x1f ;  /* 0x0c401f00000a7f89 */ /* 0x000ee400000e0000 */
[----:B------:R-:W-:-:S04]  /*49a0*/  FFMA.FTZ R9, R68, UR5, -R2 ;  /* 0x0000000544097c23 */ /* 0x000fc80008010802 */
[----:B------:R4:W-:Y:S01]  /*49b0*/  MUFU.EX2 R209, R9 ;  /* 0x0000000900d17308 */ /* 0x0009e20000000800 */
[----:B-1----:R-:W-:-:S07]  /*49c0*/  FFMA.FTZ R6, R62, UR5, -R3 ;  /* 0x000000053e067c23 */ /* 0x002fce0008010803 */
[----:B------:R2:W1:Y:S01]  /*49d0*/  MUFU.EX2 R237, R6 ;  /* 0x0000000600ed7308 */ /* 0x0004620000000800 */
[----:B----4-:R-:W-:Y:S01]  /*49e0*/  FFMA.FTZ R9, R20, UR5, -R8 ;  /* 0x0000000514097c23 */ /* 0x010fe20008010808 */
[----:B---3--:R-:W-:-:S06]  /*49f0*/  FMNMX.FTZ R0, R0, R10, !PT ;  /* 0x0000000a00007209 */ /* 0x008fcc0007810000 */
        /* <DEDUP_REMOVED lines=58> */
[C---:B------:R-:W-:Y:S06]  /*4da0*/  HMMA.16816.F32.BF16 R56, R124.reuse, R12, R56 ;  /* 0x0000000c7c38723c */ /* 0x040fec0000041838 */
[C---:B-1----:R-:W-:Y:S06]  /*4db0*/  HMMA.16816.F32.BF16 R72, R124.reuse, R24, R72 ;  /* 0x000000187c48723c */ /* 0x042fec0000041848 */
        /* <DEDUP_REMOVED lines=48> */
[----:B-1----:R-:W-:Y:S01]  /*50c0*/  FFMA.FTZ R2, R101, UR5, -R0 ;  /* 0x0000000565027c23 */ /* 0x002fe20008010800 */
[----:B--2---:R-:W-:-:S03]  /*50d0*/  FADD.FTZ R3, R196, R3 ;  /* 0x00000003c4037221 */ /* 0x004fc60000010000 */
[----:B------:R1:W2:Y:S02]  /*50e0*/  MUFU.EX2 R143, R2 ;  /* 0x00000002008f7308 */ /* 0x0002a40000000800 */
[--C-:B-1----:R-:W-:Y:S01]  /*50f0*/  FFMA.FTZ R2, R102, UR5, -R0.reuse ;  /* 0x0000000566027c23 */ /* 0x102fe20008010800 */
[----:B------:R-:W-:Y:S01]  /*5100*/  FFMA.FTZ R0, R103, UR5, -R0 ;  /* 0x0000000567007c23 */ /* 0x000fe20008010800 */
[C---:B--2---:R-:W-:Y:S01]  /*5110*/  FADD.FTZ R3, R143.reuse, R3 ;  /* 0x000000038f037221 */ /* 0x044fe20000010000 */
[C---:B------:R-:W-:Y:S03]  /*5120*/  HMMA.16816.F32.BF16 R100, R4.reuse, R112, RZ ;  /* 0x000000700464723c */ /* 0x040fe600000418ff */
[----:B------:R1:W2:Y:S01]  /*5130*/  MUFU.EX2 R142, R2 ;  /* 0x00000002008e7308 */ /* 0x0002a20000000800 */
[----:B------:R-:W-:Y:S02]  /*5140*/  F2FP.BF16.F32.PACK_AB R129, R143, R196 ;  /* 0x000000c48f81723e */ /* 0x000fe400000010ff */
[----:B------:R-:W-:Y:S05]  /*5150*/  HMMA.16816.F32.BF16 R112, R4, R114, RZ ;  /* 0x000000720470723c */ /* 0x000fea00000418ff */
[----:B------:R3:W4:Y:S02]  /*5160*/  MUFU.EX2 R139, R0 ;  /* 0x00000000008b7308 */ /* 0x0007240000000800 */
        /* <DEDUP_REMOVED lines=47> */
[----:B------:R-:W-:Y:S01]  /*5460*/  IMAD R0, R243, -0x2, R201 ;  /* 0xfffffffef3007824 */ /* 0x000fe200078e02c9 */
[----:B------:R-:W-:Y:S01]  /*5470*/  ISETP.GE.AND P3, PT, R140, UR4, PT ;  /* 0x000000048c007c0c */ /* 0x000fe2000bf66270 */
[----:B------:R-:W1:Y:S01]  /*5480*/  LDC.64 R236, c[0x0][0x250] ;  /* 0x00009400ffec7b82 */ /* 0x000e620000000a00 */
[----:B------:R-:W-:Y:S01]  /*5490*/  LEA.HI.SX32 R232, R232, 0xfffffffe, 0x1b ;  /* 0xfffffffee8e87811 */ /* 0x000fe200078fdaff */
[----:B------:R-:W-:Y:S01]  /*54a0*/  IMAD.MOV.U32 R139, RZ, RZ, R136 ;  /* 0x000000ffff8b7224 */ /* 0x000fe200078e0088 */
[----:B------:R-:W-:Y:S01]  /*54b0*/  IADD3 R0, R133, R0, -R134 ;  /* 0x0000000085007210 */ /* 0x000fe20007ffe886 */
[----:B------:R-:W-:Y:S01]  /*54c0*/  IMAD.MOV.U32 R134, RZ, RZ, R137 ;  /* 0x000000ffff867224 */ /* 0x000fe200078e0089 */
[----:B------:R-:W-:Y:S01]  /*54d0*/  MOV R140, R135 ;  /* 0x00000087008c7202 */ /* 0x000fe20000000f00 */
[----:B------:R-:W-:Y:S01]  /*54e0*/  IMAD.MOV.U32 R133, RZ, RZ, R138 ;  /* 0x000000ffff857224 */ /* 0x000fe200078e008a */
[----:B------:R-:W-:Y:S01]  /*54f0*/  ULDC UR10, c[0x0][0x2d0] ;  /* 0x0000b400000a7ab9 */ /* 0x000fe20000000800 */
[----:B------:R-:W-:Y:S01]  /*5500*/  ULDC UR5, c[0x0][0x39c] ;  /* 0x0000e70000057ab9 */ /* 0x000fe20000000800 */
[----:B------:R-:W-:Y:S01]  /*5510*/  ULDC UR4, c[0x0][0x2ec] ;  /* 0x0000bb0000047ab9 */ /* 0x000fe20000000800 */
[----:B------:R-:W-:-:S02]  /*5520*/  ULDC.64 UR6, c[0x0][0x248] ;  /* 0x0000920000067ab9 */ /* 0x000fc40000000a00 */
[----:B------:R-:W2:Y:S08]  /*5530*/  @!P3 LDC.64 R4, c[0x0][0x220] ;  /* 0x00008800ff04bb82 */ /* 0x000eb00000000a00 */
[----:B------:R-:W3:Y:S01]  /*5540*/  @!P3 LDC.64 R2, c[0x0][0x220] ;  /* 0x00008800ff02bb82 */ /* 0x000ee20000000a00 */
[----:B--2---:R2:W-:Y:S04]  /*5550*/  @!P3 STL.64 [R1+0x20], R4 ;  /* 0x000020040100b387 */ /* 0x0045e80000100a00 */
[----:B---3--:R2:W-:Y:S04]  /*5560*/  @!P3 STL.64 [R1+0x18], R2 ;  /* 0x000018020100b387 */ /* 0x0085e80000100a00 */
[----:B------:R2:W-:Y:S01]  /*5570*/  STL [R1+0x28], R0 ;  /* 0x0000280001007387 */ /* 0x0005e20000100800 */
[----:B-1----:R-:W-:Y:S05]  /*5580*/  BRA `(.L_x_2223) ;  /* 0x0000000000c07947 */ /* 0x002fea0003800000 */
.L_x_2225:
[----:B------:R-:W4:Y:S01]  /*5590*/  LDL.64 R202, [R1+0x48] ;  /* 0x0000480001ca7983 */ /* 0x000f220000100a00 */
[----:B------:R-:W5:Y:S01]  /*55a0*/  @!P3 LDC.64 R12, c[0x0][0x218] ;  /* 0x00008600ff0cbb82 */ /* 0x000f620000000a00 */
[----:B------:R-:W-:Y:S02]  /*55b0*/  VIADD R3, R232, 0xffffffff ;  /* 0xffffffffe8037836 */ /* 0x000fe40000000000 */
[----:B------:R-:W2:Y:S02]  /*55c0*/  LDL.64 R200, [R1+0x30] ;  /* 0x0000300001c87983 */ /* 0x000ea40000100a00 */
[C---:B------:R-:W-:Y:S01]  /*55d0*/  IMAD.WIDE.U32 R6, R3.reuse, UR6, RZ ;  /* 0x0000000603067c25 */ /* 0x040fe2000f8e00ff */
[----:B------:R-:W-:Y:S01]  /*55e0*/  SHF.R.S32.HI R4, RZ, 0x1f, R3 ;  /* 0x0000001fff047819 */ /* 0x000fe20000011403 */
[----:B------:R-:W2:Y:S01]  /*55f0*/  LDL R199, [R1+0x2c] ;  /* 0x00002c0001c77983 */ /* 0x000ea20000100800 */
[----:B---3--:R-:W3:Y:S03]  /*5600*/  @!P2 LDC.64 R8, c[0x0][0x218] ;  /* 0x00008600ff08ab82 */ /* 0x008ee60000000a00 */
[----:B------:R-:W3:Y:S01]  /*5610*/  LDL R198, [R1+0x38] ;  /* 0x0000380001c67983 */ /* 0x000ee20000100800 */
[----:B------:R-:W-:Y:S03]  /*5620*/  IMAD R4, R4, UR6, RZ ;  /* 0x0000000604047c24 */ /* 0x000fe6000f8e02ff */
[----:B------:R1:W-:Y:S01]  /*5630*/  @P3 STS.128 [R231+0x8000], RZ ;  /* 0x008000ffe7003388 */ /* 0x0003e20000000c00 */
[----:B------:R-:W-:Y:S01]  /*5640*/  IMAD R4, R3, UR7, R4 ;  /* 0x0000000703047c24 */ /* 0x000fe2000f8e0204 */
[----:B------:R-:W1:Y:S03]  /*5650*/  @!P3 LDC.64 R10, c[0x0][0x218] ;  /* 0x00008600ff0abb82 */ /* 0x000e660000000a00 */
[----:B------:R-:W-:Y:S05]  /*5660*/  IMAD.IADD R5, R7, 0x1, R4 ;  /* 0x0000000107057824 */ /* 0x000fea00078e0204 */
[----:B------:R-:W1:Y:S01]  /*5670*/  @!P2 LDC.64 R24, c[0x0][0x218] ;  /* 0x00008600ff18ab82 */ /* 0x000e620000000a00 */
[C---:B----4-:R-:W-:Y:S04]  /*5680*/  LEA R3, P1, R6.reuse, R202, 0x5 ;  /* 0x000000ca06037211 */ /* 0x050fe800078228ff */
[C---:B-----5:R-:W-:Y:S02]  /*5690*/  @!P3 LEA R12, P6, R3.reuse, R12, 0x1 ;  /* 0x0000000c030cb211 */ /* 0x060fe400078c08ff */
[----:B--2---:R-:W-:Y:S02]  /*56a0*/  LEA.HI.X R5, R6, R201, R5, 0x5, P1 ;  /* 0x000000c906057211 */ /* 0x004fe400008f2c05 */
[C---:B---3--:R-:W-:Y:S02]  /*56b0*/  @!P2 LEA R8, P1, R3.reuse, R8, 0x1 ;  /* 0x000000080308a211 */ /* 0x048fe400078208ff */
[C-C-:B------:R-:W-:Y:S02]  /*56c0*/  @!P3 LEA.HI.X R13, R3.reuse, R13, R5.reuse, 0x1, P6 ;  /* 0x0000000d030db211 */ /* 0x140fe400030f0c05 */
[--C-:B------:R-:W-:Y:S02]  /*56d0*/  @!P2 LEA.HI.X R9, R3, R9, R5.reuse, 0x1, P1 ;  /* 0x000000090309a211 */ /* 0x100fe400008f0c05 */
[----:B------:R-:W-:Y:S01]  /*56e0*/  IADD3 R4, P0, R199, R3, RZ ;  /* 0x00000003c7047210 */ /* 0x000fe20007f1e0ff */
[----:B------:R-:W-:Y:S01]  /*56f0*/  @!PT LDS RZ, [RZ] ;  /* 0x00000000fffff984 */ /* 0x000fe20000000800 */
[----:B------:R-:W-:Y:S01]  /*5700*/  @!PT LDS RZ, [RZ] ;  /* 0x00000000fffff984 */ /* 0x000fe20000000800 */
[----:B------:R-:W-:Y:S01]  /*5710*/  @!PT LDS RZ, [RZ] ;  /* 0x00000000fffff984 */ /* 0x000fe20000000800 */
[----:B------:R4:W-:Y:S03]  /*5720*/  @!P3 LDGSTS.E.BYPASS.LTC128B.128 [R231+0x8000], desc[UR8][R12.64] ;  /* 0x080000000ce7bfae */ /* 0x0009e6000b901d48 */
[----:B-1----:R-:W-:Y:S01]  /*5730*/  @!P3 LEA R10, P5, R4, R10, 0x1 ;  /* 0x0000000a040ab211 */ /* 0x002fe200078a08ff */
        /* <DEDUP_REMOVED lines=21> */
.L_x_2223:
[----:B--2---:R-:W2:Y:S01]  /*5890*/  LDL R0, [R1+0x14] ;  /* 0x0000140001007983 */ /* 0x004ea20000100800 */
[----:B------:R-:W-:Y:S04]  /*58a0*/  DEPBAR.LE SB0, 0x0 ;  /* 0x000080000000791a */ /* 0x000fe80000000000 */
[----:B------:R-:W3:Y:S01]  /*58b0*/  LDL.64 R16, [R1+0x40] ;  /* 0x0000400001107983 */ /* 0x000ee20000100a00 */
[-C--:B-1----:R-:W-:Y:S05]  /*58c0*/  IMAD.WIDE.U32 R4, R232, R236.reuse, RZ ;  /* 0x000000ece8047225 */ /* 0x082fea00078e00ff */
[----:B------:R-:W4:Y:S04]  /*58d0*/  LDL R10, [R1+0x3c] ;  /* 0x00003c00010a7983 */ /* 0x000f280000100800 */
[----:B------:R-:W5:Y:S04]  /*58e0*/  LDL R9, [R1+0x20] ;  /* 0x0000200001097983 */ /* 0x000f680000100800 */
[----:B------:R-:W5:Y:S04]  /*58f0*/  LDL R15, [R1+0x24] ;  /* 0x00002400010f7983 */ /* 0x000f680000100800 */
[----:B------:R-:W5:Y:S04]  /*5900*/  LDL R8, [R1+0x18] ;  /* 0x0000180001087983 */ /* 0x000f680000100800 */
        /* <DEDUP_REMOVED lines=10> */
[----:B------:R-:W-:Y:S05]  /*59b0*/  LEA R2, P0, R236, R0, 0x4 ;  /* 0x00000000ec027211 */ /* 0x000fea00078020ff */
[----:B------:R-:W2:Y:S01]  /*59c0*/  @!P2 LDC.64 R12, c[0x0][0x220] ;  /* 0x00008800ff0cab82 */ /* 0x000ea20000000a00 */
[----:B----4-:R-:W-:Y:S02]  /*59d0*/  LEA.HI.X R3, R4, R10, R3, 0x5, P1 ;  /* 0x0000000a04037211 */ /* 0x010fe400008f2c03 */
[----:B-----5:R-:W-:Y:S02]  /*59e0*/  @!P3 LEA R10, P5, R0, R9, 0x1 ;  /* 0x00000009000ab211 */ /* 0x020fe400078a08ff */
[----:B------:R-:W-:Y:S02]  /*59f0*/  @!P3 LEA R8, P4, R2, R8, 0x1 ;  /* 0x000000080208b211 */ /* 0x000fe400078808ff */
[----:B------:R-:W-:Y:S02]  /*5a00*/  @!P3 LEA.HI.X R11, R0, R15, R3, 0x1, P5 ;  /* 0x0000000f000bb211 */ /* 0x000fe400028f0c03 */
[----:B------:R-:W-:Y:S03]  /*5a10*/  LEA.HI.X R5, R236, R3, R237, 0x4, P0 ;  /* 0x00000003ec057211 */ /* 0x000fe600000f24ed */
[----:B------:R-:W-:Y:S01]  /*5a20*/  @!PT LDS RZ, [RZ] ;  /* 0x00000000fffff984 */ /* 0x000fe20000000800 */
[----:B------:R-:W-:Y:S01]  /*5a30*/  @!PT LDS RZ, [RZ] ;  /* 0x00000000fffff984 */ /* 0x000fe20000000800 */
[----:B------:R-:W-:Y:S01]  /*5a40*/  @!PT LDS RZ, [RZ] ;  /* 0x00000000fffff984 */ /* 0x000fe20000000800 */
[----:B------:R-:W-:Y:S01]  /*5a50*/  @!P3 LDGSTS.E.BYPASS.LTC128B.128 [R231+0xa000], desc[UR8][R10.64] ;  /* 0x0a0000000ae7bfae */ /* 0x000fe2000b901d48 */
[----:B------:R-:W-:Y:S02]  /*5a60*/  @!P3 LEA.HI.X R9, R2, R14, R5, 0x1, P4 ;  /* 0x0000000e0209b211 */ /* 0x000fe400020f0c05 */
[C---:B-1----:R-:W-:Y:S05]  /*5a70*/  @!P2 LEA R6, P1, R0.reuse, R6, 0x1 ;  /* 0x000000060006a211 */ /* 0x042fea00078208ff */
[----:B------:R-:W-:Y:S01]  /*5a80*/  @P2 STS.128 [R231+0xb000], RZ ;  /* 0x00b000ffe7002388 */ /* 0x000fe20000000c00 */
[----:B------:R-:W-:Y:S02]  /*5a90*/  @!P2 LEA.HI.X R7, R0, R7, R3, 0x1, P1 ;  /* 0x000000070007a211 */ /* 0x000fe400008f0c03 */
[C---:B--2---:R-:W-:Y:S05]  /*5aa0*/  @!P2 LEA R4, P0, R2.reuse, R12, 0x1 ;  /* 0x0000000c0204a211 */ /* 0x044fea00078008ff */
[----:B------:R-:W-:Y:S01]  /*5ab0*/  @!PT LDS RZ, [RZ] ;  /* 0x00000000fffff984 */ /* 0x000fe20000000800 */
[----:B------:R-:W-:Y:S01]  /*5ac0*/  @!PT LDS RZ, [RZ] ;  /* 0x00000000fffff984 */ /* 0x000fe20000000800 */
[----:B------:R-:W-:Y:S01]  /*5ad0*/  @!PT LDS RZ, [RZ] ;  /* 0x00000000fffff984 */ /* 0x000fe20000000800 */
[----:B------:R-:W-:Y:S01]  /*5ae0*/  @!P2 LDGSTS.E.BYPASS.LTC128B.128 [R231+0xb000], desc[UR8][R6.64+0x80] ;  /* 0x0b00008006e7afae */ /* 0x000fe2000b901d48 */
[----:B------:R-:W-:Y:S07]  /*5af0*/  @!P2 LEA.HI.X R5, R2, R13, R5, 0x1, P0 ;  /* 0x0000000d0205a211 */ /* 0x000fee00000f0c05 */
[----:B------:R-:W-:Y:S08]  /*5b00*/  @P3 STS.128 [R231+0xa800], RZ ;  /* 0x00a800ffe7003388 */ /* 0x000ff00000000c00 */
[----:B------:R-:W-:Y:S01]  /*5b10*/  @!PT LDS RZ, [RZ] ;  /* 0x00000000fffff984 */ /* 0x000fe20000000800 */
[----:B------:R-:W-:Y:S01]  /*5b20*/  @!PT LDS RZ, [RZ] ;  /* 0x00000000fffff984 */ /* 0x000fe20000000800 */
[----:B------:R-:W-:Y:S01]  /*5b30*/  @!PT LDS RZ, [RZ] ;  /* 0x00000000fffff984 */ /* 0x000fe20000000800 */
[----:B------:R-:W-:Y:S08]  /*5b40*/  @!P3 LDGSTS.E.BYPASS.LTC128B.128 [R231+0xa800], desc[UR8][R8.64] ;  /* 0x0a80000008e7bfae */ /* 0x000ff0000b901d48 */
[----:B------:R-:W-:Y:S08]  /*5b50*/  @P2 STS.128 [R231+0xb800], RZ ;  /* 0x00b800ffe7002388 */ /* 0x000ff00000000c00 */
[----:B------:R-:W-:Y:S01]  /*5b60*/  @!PT LDS RZ, [RZ] ;  /* 0x00000000fffff984 */ /* 0x000fe20000000800 */
[----:B------:R-:W-:Y:S01]  /*5b70*/  @!PT LDS RZ, [RZ] ;  /* 0x00000000fffff984 */ /* 0x000fe20000000800 */
[----:B------:R-:W-:Y:S01]  /*5b80*/  @!PT LDS RZ, [RZ] ;  /* 0x00000000fffff984 */ /* 0x000fe20000000800 */
[----:B------:R1:W-:Y:S08]  /*5b90*/  @!P2 LDGSTS.E.BYPASS.LTC128B.128 [R231+0xb800], desc[UR8][R4.64+0x80] ;  /* 0x0b80008004e7afae */ /* 0x0003f0000b901d48 */
[----:B------:R-:W-:Y:S08]  /*5ba0*/  LDSM.16.M88.4 R32, [R218] ;  /* 0x00000000da20783b */ /* 0x000ff00000000200 */
[----:B------:R-:W1:Y:S08]  /*5bb0*/  LDSM.16.M88.4 R16, [R216+0x8000] ;  /* 0x00800000d810783b */ /* 0x000e700000000200 */
[----:B------:R-:W2:Y:S08]  /*5bc0*/  LDSM.16.M88.4 R28, [R218+0x2000] ;  /* 0x00200000da1c783b */ /* 0x000eb00000000200 */
[----:B------:R-:W3:Y:S08]  /*5bd0*/  LDSM.16.M88.4 R176, [R216+0x8800] ;  /* 0x00880000d8b0783b */ /* 0x000ef00000000200 */
[----:B------:R-:W4:Y:S04]  /*5be0*/  LDL R0, [R1+0x28] ;  /* 0x0000280001007983 */ /* 0x000f280000100800 */
[----:B------:R-:W-:Y:S08]  /*5bf0*/  LDSM.16.M88.4 R180, [R220] ;  /* 0x00000000dcb4783b */ /* 0x000ff00000000200 */
[----:B------:R-:W0:Y:S01]  /*5c00*/  LDGDEPBAR ;  /* 0x00000000000079af */ /* 0x000e220000000000 */
[-C--:B-1----:R-:W-:Y:S07]  /*5c10*/  HMMA.16816.F32.BF16 R4, R32, R16.reuse, RZ ;  /* 0x000000102004723c */ /* 0x082fee00000418ff */
[----:B------:R-:W1:Y:S01]  /*5c20*/  LDSM.16.M88.4 R184, [R227] ;  /* 0x00000000e3b8783b */ /* 0x000e620000000200 */
[C---:B--2---:R-:W-:Y:S07]  /*5c30*/  HMMA.16816.F32.BF16 R8, R28.reuse, R16, RZ ;  /* 0x000000101c08723c */ /* 0x044fee00000418ff */
[----:B------:R-:W2:Y:S01]  /*5c40*/  LDSM.16.M88.4 R188, [R220+0x2000] ;  /* 0x00200000dcbc783b */ /* 0x000ea20000000200 */
[-C--:B------:R-:W-:Y:S07]  /*5c50*/  HMMA.16816.F32.BF16 R12, R28, R18.reuse, RZ ;  /* 0x000000121c0c723c */ /* 0x080fee00000418ff */
[----:B------:R-:W5:Y:S01]  /*5c60*/  LDSM.16.M88.4 R192, [R230] ;  /* 0x00000000e6c0783b */ /* 0x000f620000000200 */
[C---:B------:R-:W-:Y:S07]  /*5c70*/  HMMA.16816.F32.BF16 R16, R32.reuse, R18, RZ ;  /* 0x000000122010723c */ /* 0x040fee00000418ff */
[----:B------:R-:W-:Y:S01]  /*5c80*/  LDSM.16.M88.4 R196, [R226] ;  /* 0x00000000e2c4783b */ /* 0x000fe20000000200 */
[-C--:B---3--:R-:W-:Y:S06]  /*5c90*/  HMMA.16816.F32.BF16 R20, R32, R176.reuse, RZ ;  /* 0x000000b02014723c */ /* 0x088fec00000418ff */
[C---:B------:R-:W-:Y:S01]  /*5ca0*/  HMMA.16816.F32.BF16 R24, R28.reuse, R176, RZ ;  /* 0x000000b01c18723c */ /* 0x040fe200000418ff */
[----:B------:R-:W3:Y:S05]  /*5cb0*/  LDSM.16.M88.4 R200, [R224+0x8000] ;  /* 0x00800000e0c8783b */ /* 0x000eea0000000200 */
[-C--:B------:R-:W-:Y:S03]  /*5cc0*/  HMMA.16816.F32.BF16 R28, R28, R178.reuse, RZ ;  /* 0x000000b21c1c723c */ /* 0x080fe600000418ff */
[----:B------:R-:W-:Y:S03]  /*5cd0*/  LDSM.16.M88.4 R204, [R224+0x8800] ;  /* 0x00880000e0cc783b */ /* 0x000fe60000000200 */
[----:B------:R-:W-:Y:S05]  /*5ce0*/  HMMA.16816.F32.BF16 R32, R32, R178, RZ ;  /* 0x000000b22020723c */ /* 0x000fea00000418ff */
[----:B------:R-:W3:Y:S01]  /*5cf0*/  LDSM.16.M88.4 R176, [R226+0x2000] ;  /* 0x00200000e2b0783b */ /* 0x000ee20000000200 */
[-C--:B-1----:R-:W-:Y:S06]  /*5d00*/  HMMA.16816.F32.BF16 R4, R180, R184.reuse, R4 ;  /* 0x000000b8b404723c */ /* 0x082fec0000041804 */
[C---:B--2---:R-:W-:Y:S01]  /*5d10*/  HMMA.16816.F32.BF16 R8, R188.reuse, R184, R8 ;  /* 0x000000b8bc08723c */ /* 0x044fe20000041808 */
[----:B------:R-:W-:Y:S05]  /*5d20*/  LDSM.16.M88.4 R208, [R225] ;  /* 0x00000000e1d0783b */ /* 0x000fea0000000200 */
[-C--:B------:R-:W-:Y:S03]  /*5d30*/  HMMA.16816.F32.BF16 R12, R188, R186.reuse, R12 ;  /* 0x000000babc0c723c */ /* 0x080fe6000004180c */
[----:B------:R-:W1:Y:S03]  /*5d40*/  LDSM.16.M88.4 R212, [R223] ;  /* 0x00000000dfd4783b */ /* 0x000e660000000200 */
[C---:B------:R-:W-:Y:S05]  /*5d50*/  HMMA.16816.F32.BF16 R16, R180.reuse, R186, R16 ;  /* 0x000000bab410723c */ /* 0x040fea0000041810 */
[----:B------:R-:W-:Y:S01]  /*5d60*/  LDSM.16.M88.4 R184, [R223+0x800] ;  /* 0x00080000dfb8783b */ /* 0x000fe20000000200 */
[-C--:B-----5:R-:W-:Y:S06]  /*5d70*/  HMMA.16816.F32.BF16 R20, R180, R192.reuse, R20 ;  /* 0x000000c0b414723c */ /* 0x0a0fec0000041814 */
[C---:B------:R-:W-:Y:S06]  /*5d80*/  HMMA.16816.F32.BF16 R24, R188.reuse, R192, R24 ;  /* 0x000000c0bc18723c */ /* 0x040fec0000041818 */
[-C--:B------:R-:W-:Y:S01]  /*5d90*/  HMMA.16816.F32.BF16 R28, R188, R194.reuse, R28 ;  /* 0x000000c2bc1c723c */ /* 0x080fe2000004181c */
[----:B------:R-:W-:Y:S05]  /*5da0*/  LDSM.16.M88.4 R188, [R218+0x4000] ;  /* 0x00400000dabc783b */ /* 0x000fea0000000200 */
[----:B------:R-:W-:Y:S03]  /*5db0*/  HMMA.16816.F32.BF16 R32, R180, R194, R32 ;  /* 0x000000c2b420723c */ /* 0x000fe60000041820 */
[----:B------:R-:W2:Y:S03]  /*5dc0*/  LDSM.16.M88.4 R180, [R225+0x2000] ;  /* 0x00200000e1b4783b */ /* 0x000ea60000000200 */
[-C--:B---3--:R-:W-:Y:S05]  /*5dd0*/  HMMA.16816.F32.BF16 R4, R196, R200.reuse, R4 ;  /* 0x000000c8c404723c */ /* 0x088fea0000041804 */
[----:B------:R-:W3:Y:S01]  /*5de0*/  LDSM.16.M88.4 R192, [R216+0x9000] ;  /* 0x00900000d8c0783b */ /* 0x000ee20000000200 */
[C---:B------:R-:W-:Y:S06]  /*5df0*/  HMMA.16816.F32.BF16 R8, R176.reuse, R200, R8 ;  /* 0x000000c8b008723c */ /* 0x040fec0000041808 */
[-C--:B------:R-:W-:Y:S06]  /*5e00*/  HMMA.16816.F32.BF16 R12, R176, R202.reuse, R12 ;  /* 0x000000cab00c723c */ /* 0x080fec000004180c */
[C---:B------:R-:W-:Y:S01]  /*5e10*/  HMMA.16816.F32.BF16 R16, R196.reuse, R202, R16 ;  /* 0x000000cac410723c */ /* 0x040fe20000041810 */
[----:B------:R-:W-:Y:S05]  /*5e20*/  LDSM.16.M88.4 R200, [R220+0x4000] ;  /* 0x00400000dcc8783b */ /* 0x000fea0000000200 */
[-C--:B------:R-:W-:Y:S06]  /*5e30*/  HMMA.16816.F32.BF16 R20, R196, R204.reuse, R20 ;  /* 0x000000ccc414723c */ /* 0x080fec0000041814 */
[C---:B------:R-:W-:Y:S06]  /*5e40*/  HMMA.16816.F32.BF16 R24, R176.reuse, R204, R24 ;  /* 0x000000ccb018723c */ /* 0x040fec0000041818 */
[-C--:B------:R-:W-:Y:S01]  /*5e50*/  HMMA.16816.F32.BF16 R28, R176, R206.reuse, R28 ;  /* 0x000000ceb01c723c */ /* 0x080fe2000004181c */
[----:B------:R-:W5:Y:S05]  /*5e60*/  LDSM.16.M88.4 R176, [R218+0x6000] ;  /* 0x00600000dab0783b */ /* 0x000f6a0000000200 */
        /* <DEDUP_REMOVED lines=35> */
[----:B------:R-:W-:Y:S05]  /*60a0*/  HMMA.16816.F32.BF16 R32, R200, R186, R32 ;  /* 0x000000bac820723c */ /* 0x000fea0000041820 */
[----:B----4-:R-:W-:Y:S01]  /*60b0*/  IMAD R0, R232, -0x20, R0 ;  /* 0xffffffe0e8007824 */ /* 0x010fe200078e0200 */
[-C--:B---3--:R-:W-:Y:S05]  /*60c0*/  HMMA.16816.F32.BF16 R4, R208, R212.reuse, R4 ;  /* 0x000000d4d004723c */ /* 0x088fea0000041804 */
[C---:B------:R-:W-:Y:S01]  /*60d0*/  VIADD R3, R0.reuse, 0x48 ;  /* 0x0000004800037836 */ /* 0x040fe20000000000 */
[C---:B-----5:R-:W-:Y:S04]  /*60e0*/  HMMA.16816.F32.BF16 R8, R176.reuse, R212, R8 ;  /* 0x000000d4b008723c */ /* 0x060fe80000041808 */
[----:B------:R-:W-:Y:S01]  /*60f0*/  ISETP.GE.AND P1, PT, R3, RZ, PT ;  /* 0x000000ff0300720c */ /* 0x000fe20003f26270 */
[----:B------:R-:W-:Y:S01]  /*6100*/  VIADD R2, R0, 0x47 ;  /* 0x0000004700027836 */ /* 0x000fe20000000000 */
[-C--:B------:R-:W-:Y:S04]  /*6110*/  HMMA.16816.F32.BF16 R12, R176, R214.reuse, R12 ;  /* 0x000000d6b00c723c */ /* 0x080fe8000004180c */
[----:B------:R-:W-:Y:S02]  /*6120*/  ISETP.GE.AND P0, PT, R2, RZ, PT ;  /* 0x000000ff0200720c */ /* 0x000fe40003f06270 */
[C---:B------:R-:W-:Y:S05]  /*6130*/  HMMA.16816.F32.BF16 R16, R208.reuse, R214, R16 ;  /* 0x000000d6d010723c */ /* 0x040fea0000041810 */
[C---:B------:R-:W-:Y:S01]  /*6140*/  @!P1 IADD3 R3, -R0.reuse, -0x48, RZ ;  /* 0xffffffb800039810 */ /* 0x040fe20007ffe1ff */
[-C--:B------:R-:W-:Y:S05]  /*6150*/  HMMA.16816.F32.BF16 R20, R208, R188.reuse, R20 ;  /* 0x000000bcd014723c */ /* 0x080fea0000041814 */
[----:B------:R-:W-:Y:S01]  /*6160*/  @!P0 IADD3 R2, -R0, -0x47, RZ ;  /* 0xffffffb900028810 */ /* 0x000fe20007ffe1ff */
[C---:B------:R-:W-:Y:S05]  /*6170*/  HMMA.16816.F32.BF16 R24, R176.reuse, R188, R24 ;  /* 0x000000bcb018723c */ /* 0x040fea0000041818 */
[----:B------:R-:W-:Y:S01]  /*6180*/  I2FP.F32.S32 R3, R3 ;  /* 0x0000000300037245 */ /* 0x000fe20000201400 */
[-C--:B------:R-:W-:Y:S01]  /*6190*/  HMMA.16816.F32.BF16 R28, R176, R190.reuse, R28 ;  /* 0x000000beb01c723c */ /* 0x080fe2000004181c */
[----:B------:R-:W3:Y:S01]  /*61a0*/  LDSM.16.M88.4 R176, [R223+0x1800] ;  /* 0x00180000dfb0783b */ /* 0x000ee20000000200 */
[----:B------:R-:W-:Y:S04]  /*61b0*/  DEPBAR.LE SB0, 0x0 ;  /* 0x000080000000791a */ /* 0x000fe80000000000 */
[----:B------:R-:W-:Y:S01]  /*61c0*/  HMMA.16816.F32.BF16 R32, R208, R190, R32 ;  /* 0x000000bed020723c */ /* 0x000fe20000041820 */
[----:B------:R-:W-:Y:S04]  /*61d0*/  BAR.SYNC.DEFER_BLOCKING 0x0 ;  /* 0x0000000000007b1d */ /* 0x000fe80000010000 */
[----:B------:R-:W-:Y:S01]  /*61e0*/  I2FP.F32.S32 R2, R2 ;  /* 0x0000000200027245 */ /* 0x000fe20000201400 */
[-C--:B-1----:R-:W-:Y:S06]  /*61f0*/  HMMA.16816.F32.BF16 R4, R192, R196.reuse, R4 ;  /* 0x000000c4c004723c */ /* 0x082fec0000041804 */
[C---:B--2---:R-:W-:Y:S06]  /*6200*/  HMMA.16816.F32.BF16 R8, R180.reuse, R196, R8 ;  /* 0x000000c4b408723c */ /* 0x044fec0000041808 */
[-C--:B------:R-:W-:Y:S06]  /*6210*/  HMMA.16816.F32.BF16 R12, R180, R198.reuse, R12 ;  /* 0x000000c6b40c723c */ /* 0x080fec000004180c */
[C---:B------:R-:W-:Y:S06]  /*6220*/  HMMA.16816.F32.BF16 R16, R192.reuse, R198, R16 ;  /* 0x000000c6c010723c */ /* 0x040fec0000041810 */
[----:B------:R-:W-:Y:S01]  /*6230*/  FMUL.FTZ R4, R4, UR5 ;  /* 0x0000000504047c20 */ /* 0x000fe20008410000 */
[----:B------:R-:W-:Y:S01]  /*6240*/  FMUL.FTZ R5, R5, UR5 ;  /* 0x0000000505057c20 */ /* 0x000fe20008410000 */
[----:B------:R-:W-:Y:S02]  /*6250*/  FMUL.FTZ R6, R6, UR5 ;  /* 0x0000000506067c20 */ /* 0x000fe40008410000 */
[----:B------:R1:W-:Y:S01]  /*6260*/  MUFU.TANH R197, R4 ;  /* 0x0000000400c57308 */ /* 0x0003e20000002400 */
[-C--:B---3--:R-:W-:Y:S03]  /*6270*/  HMMA.16816.F32.BF16 R20, R192, R176.reuse, R20 ;  /* 0x000000b0c014723c */ /* 0x088fe60000041814 */
[----:B------:R-:W-:Y:S01]  /*6280*/  FMUL.FTZ R11, R11, UR5 ;  /* 0x000000050b0b7c20 */ /* 0x000fe20008410000 */
[----:B------:R-:W-:Y:S01]  /*6290*/  FMUL.FTZ R10, R10, UR5 ;  /* 0x000000050a0a7c20 */ /* 0x000fe20008410000 */
[----:B------:R-:W-:Y:S01]  /*62a0*/  FMUL.FTZ R9, R9, UR5 ;  /* 0x0000000509097c20 */ /* 0x000fe20008410000 */
[----:B------:R-:W-:Y:S03]  /*62b0*/  FMUL.FTZ R7, R7, UR5 ;  /* 0x0000000507077c20 */ /* 0x000fe60008410000 */
[----:B------:R2:W3:Y:S02]  /*62c0*/  MUFU.TANH R189, R11 ;  /* 0x0000000b00bd7308 */ /* 0x0004e40000002400 */
[----:B------:R-:W-:Y:S01]  /*62d0*/  FMUL.FTZ R12, R12, UR5 ;  /* 0x000000050c0c7c20 */ /* 0x000fe20008410000 */
[C---:B------:R-:W-:Y:S04]  /*62e0*/  HMMA.16816.F32.BF16 R24, R180.reuse, R176, R24 ;  /* 0x000000b0b418723c */ /* 0x040fe80000041818 */
[----:B------:R-:W-:Y:S01]  /*62f0*/  FMUL.FTZ R18, R18, UR5 ;  /* 0x0000000512127c20 */ /* 0x000fe20008410000 */
[----:B------:R-:W-:Y:S02]  /*6300*/  FMUL.FTZ R8, R8, UR5 ;  /* 0x0000000508087c20 */ /* 0x000fe40008410000 */
[----:B------:R4:W-:Y:S01]  /*6310*/  MUFU.TANH R191, R12 ;  /* 0x0000000c00bf7308 */ /* 0x0009e20000002400 */
[----:B------:R-:W-:Y:S03]  /*6320*/  FMUL.FTZ R14, R14, UR5 ;  /* 0x000000050e0e7c20 */ /* 0x000fe60008410000 */
[----:B-1----:R-:W-:Y:S01]  /*6330*/  FMUL.FTZ R4, R19, UR5 ;  /* 0x0000000513047c20 */ /* 0x002fe20008410000 */
[-C--:B------:R-:W-:Y:S03]  /*6340*/  HMMA.16816.F32.BF16 R28, R180, R178.reuse, R28 ;  /* 0x000000b2b41c723c */ /* 0x080fe6000004181c */
[----:B------:R-:W-:Y:S01]  /*6350*/  FMUL.FTZ R16, R16, UR5 ;  /* 0x0000000510107c20 */ /* 0x000fe20008410000 */
[C---:B------:R-:W-:Y:S01]  /*6360*/  VIADD R19, R0.reuse, 0xffffffff ;  /* 0xffffffff00137836 */ /* 0x040fe20000000000 */
[----:B------:R1:W-:Y:S01]  /*6370*/  MUFU.TANH R196, R5 ;  /* 0x0000000500c47308 */ /* 0x0003e20000002400 */
[C---:B--2---:R-:W-:Y:S02]  /*6380*/  VIADD R11, R0.reuse, 0x7 ;  /* 0x00000007000b7836 */ /* 0x044fe40000000000 */
[----:B------:R-:W-:Y:S03]  /*6390*/  FMUL.FTZ R15, R15, UR5 ;  /* 0x000000050f0f7c20 */ /* 0x000fe60008410000 */
[----:B------:R-:W-:Y:S01]  /*63a0*/  FMUL.FTZ R13, R13, UR5 ;  /* 0x000000050d0d7c20 */ /* 0x000fe20008410000 */
[----:B------:R-:W-:Y:S03]  /*63b0*/  HMMA.16816.F32.BF16 R32, R192, R178, R32 ;  /* 0x000000b2c020723c */ /* 0x000fe60000041820 */
[----:B------:R2:W-:Y:S01]  /*63c0*/  MUFU.TANH R142, R6 ;  /* 0x00000006008e7308 */ /* 0x0005e20000002400 */
[----:B----4-:R-:W-:Y:S01]  /*63d0*/  VIADD R12, R0, 0x8 ;  /* 0x00000008000c7836 */ /* 0x010fe20000000000 */
[----:B------:R-:W-:Y:S01]  /*63e0*/  ISETP.GE.AND P6, PT, R11, RZ, PT ;  /* 0x000000ff0b00720c */ /* 0x000fe20003fc6270 */
[----:B------:R-:W-:Y:S01]  /*63f0*/  FMUL.FTZ R27, R27, UR5 ;  /* 0x000000051b1b7c20 */ /* 0x000fe20008410000 */
[----:B------:R-:W-:Y:S02]  /*6400*/  FMUL.FTZ R180, R20, UR5 ;  /* 0x0000000514b47c20 */ /* 0x000fe40008410000 */
[----:B------:R-:W-:Y:S02]  /*6410*/  ISETP.GE.AND P4, PT, R12, RZ, PT ;  /* 0x000000ff0c00720c */ /* 0x000fe40003f86270 */
[----:B------:R-:W-:Y:S02]  /*6420*/  VIADD R20, R0, 0x27 ;  /* 0x0000002700147836 */ /* 0x000fe40000000000 */
[----:B------:R4:W5:Y:S01]  /*6430*/  MUFU.TANH R187, R10 ;  /* 0x0000000a00bb7308 */ /* 0x0009620000002400 */
[----:B-1----:R-:W-:Y:S01]  /*6440*/  FMUL.FTZ R5, R22, UR5 ;  /* 0x0000000516057c20 */ /* 0x002fe20008410000 */
[----:B------:R-:W-:Y:S01]  /*6450*/  FMUL.FTZ R21, R21, UR5 ;  /* 0x0000000515157c20 */ /* 0x000fe20008410000 */
[----:B---3--:R-:W-:Y:S01]  /*6460*/  FFMA.FTZ R179, R2, -R132, R189 ;  /* 0x8000008402b37223 */ /* 0x008fe200000100bd */
[----:B------:R-:W-:Y:S01]  /*6470*/  FMUL.FTZ R23, R23, UR5 ;  /* 0x0000000517177c20 */ /* 0x000fe20008410000 */
[----:B------:R-:W-:Y:S01]  /*6480*/  FMUL.FTZ R28, R28, UR5 ;  /* 0x000000051c1c7c20 */ /* 0x000fe20008410000 */
[----:B------:R-:W-:Y:S01]  /*6490*/  FMUL.FTZ R26, R26, UR5 ;  /* 0x000000051a1a7c20 */ /* 0x000fe20008410000 */
[C---:B------:R-:W-:Y:S03]  /*64a0*/  @!P6 IADD3 R11, -R0.reuse, -0x7, RZ ;  /* 0xfffffff9000be810 */ /* 0x040fe60007ffe1ff */
[----:B------:R1:W-:Y:S01]  /*64b0*/  MUFU.TANH R188, R9 ;  /* 0x0000000900bc7308 */ /* 0x0003e20000002400 */
[----:B--2---:R-:W-:Y:S01]  /*64c0*/  FMUL.FTZ R6, R17, UR5 ;  /* 0x0000000511067c20 */ /* 0x004fe20008410000 */
[C---:B------:R-:W-:Y:S01]  /*64d0*/  VIADD R17, R0.reuse, 0xfffffff7 ;  /* 0xfffffff700117836 */ /* 0x040fe20000000000 */
[----:B------:R-:W-:Y:S01]  /*64e0*/  @!P4 IADD3 R12, -R0, -0x8, RZ ;  /* 0xfffffff8000cc810 */ /* 0x000fe20007ffe1ff */
[----:B------:R-:W-:Y:S01]  /*64f0*/  FMUL.FTZ R2, R33, UR5 ;  /* 0x0000000521027c20 */ /* 0x000fe20008410000 */
[----:B------:R-:W-:Y:S01]  /*6500*/  ISETP.GE.AND P6, PT, R19, RZ, PT ;  /* 0x000000ff1300720c */ /* 0x000fe20003fc6270 */
[----:B------:R-:W-:Y:S01]  /*6510*/  FMUL.FTZ R34, R34, UR5 ;  /* 0x0000000522227c20 */ /* 0x000fe20008410000 */
[----:B------:R-:W-:Y:S03]  /*6520*/  ISETP.GE.AND P0, PT, R17, RZ, PT ;  /* 0x000000ff1100720c */ /* 0x000fe60003f06270 */
[----:B------:R2:W-:Y:S01]  /*6530*/  MUFU.TANH R135, R18 ;  /* 0x0000001200877308 */ /* 0x0005e20000002400 */
[----:B----4-:R-:W-:Y:S01]  /*6540*/  VIADD R10, R0, 0x40 ;  /* 0x00000040000a7836 */ /* 0x010fe20000000000 */
[----:B------:R-:W-:Y:S01]  /*6550*/  I2FP.F32.S32 R12, R12 ;  /* 0x0000000c000c7245 */ /* 0x000fe20000201400 */
[-C--:B-----5:R-:W-:Y:S01]  /*6560*/  FFMA.FTZ R176, R3, -R132.reuse, R187 ;  /* 0x8000008403b07223 */ /* 0x0a0fe200000100bb */
[----:B------:R-:W-:Y:S01]  /*6570*/  I2FP.F32.S32 R11, R11 ;  /* 0x0000000b000b7245 */ /* 0x000fe20000201400 */
[----:B------:R-:W-:Y:S01]  /*6580*/  FMUL.FTZ R24, R24, UR5 ;  /* 0x0000000518187c20 */ /* 0x000fe20008410000 */
[----:B------:R-:W-:Y:S01]  /*6590*/  ISETP.GE.AND P5, PT, R10, RZ, PT ;  /* 0x000000ff0a00720c */ /* 0x000fe20003fa6270 */
[-C--:B------:R-:W-:Y:S03]  /*65a0*/  FFMA.FTZ R142, R12, -R132.reuse, R142 ;  /* 0x800000840c8e7223 */ /* 0x080fe6000001008e */
[----:B------:R3:W4:Y:S01]  /*65b0*/  MUFU.TANH R143, R7 ;  /* 0x00000007008f7308 */ /* 0x0007220000002400 */
[C---:B-1----:R-:W-:Y:S01]  /*65c0*/  VIADD R9, R0.reuse, 0x3f ;  /* 0x0000003f00097836 */ /* 0x042fe20000000000 */
[C---:B------:R-:W-:Y:S01]  /*65d0*/  @!P6 IADD3 R19, -R0.reuse, 0x1, RZ ;  /* 0x000000010013e810 */ /* 0x040fe20007ffe1ff */
[----:B------:R-:W-:Y:S01]  /*65e0*/  FMUL.FTZ R25, R25, UR5 ;  /* 0x0000000519197c20 */ /* 0x000fe20008410000 */
[----:B------:R-:W-:Y:S01]  /*65f0*/  @!P0 IADD3 R17, -R0, 0x9, RZ ;  /* 0x0000000900118810 */ /* 0x000fe20007ffe1ff */
[----:B------:R-:W-:Y:S01]  /*6600*/  FMUL.FTZ R30, R30, UR5 ;  /* 0x000000051e1e7c20 */ /* 0x000fe20008410000 */
[----:B------:R-:W-:Y:S01]  /*6610*/  ISETP.GE.AND P4, PT, R9, RZ, PT ;  /* 0x000000ff0900720c */ /* 0x000fe20003f86270 */
[----:B------:R-:W-:Y:S03]  /*6620*/  FMUL.FTZ R31, R31, UR5 ;  /* 0x000000051f1f7c20 */ /* 0x000fe60008410000 */
[----:B------:R1:W-:Y:S01]  /*6630*/  MUFU.TANH R190, R8 ;  /* 0x0000000800be7308 */ /* 0x0003e20000002400 */
[C---:B--2---:R-:W-:Y:S01]  /*6640*/  VIADD R18, R0.reuse, 0xfffffff8 ;  /* 0xfffffff800127836 */ /* 0x044fe20000000000 */
[----:B------:R-:W-:Y:S02]  /*6650*/  I2FP.F32.S32 R19, R19 ;  /* 0x0000001300137245 */ /* 0x000fe40000201400 */
[----:B------:R-:W-:Y:S02]  /*6660*/  @!P5 IADD3 R10, -R0, -0x40, RZ ;  /* 0xffffffc0000ad810 */ /* 0x000fe40007ffe1ff */
[----:B------:R-:W-:Y:S04]  /*6670*/  ISETP.GE.AND P1, PT, R18, RZ, PT ;  /* 0x000000ff1200720c */ /* 0x000fe80003f26270 */
[----:B------:R2:W5:Y:S01]  /*6680*/  MUFU.TANH R141, R14 ;  /* 0x0000000e008d7308 */ /* 0x0005620000002400 */
[C---:B---3--:R-:W-:Y:S02]  /*6690*/  VIADD R7, R0.reuse, 0x37 ;  /* 0x0000003700077836 */ /* 0x048fe40000000000 */
[----:B----4-:R-:W-:Y:S01]  /*66a0*/  FFMA.FTZ R143, R11, -R132, R143 ;  /* 0x800000840b8f7223 */ /* 0x010fe2000001008f */
[C---:B------:R-:W-:Y:S02]  /*66b0*/  @!P4 IADD3 R9, -R0.reuse, -0x3f, RZ ;  /* 0xffffffc10009c810 */ /* 0x040fe40007ffe1ff */
[----:B------:R-:W-:Y:S02]  /*66c0*/  I2FP.F32.S32 R10, R10 ;  /* 0x0000000a000a7245 */ /* 0x000fe40000201400 */
[----:B------:R-:W-:Y:S02]  /*66d0*/  ISETP.GE.AND P4, PT, R7, RZ, PT ;  /* 0x000000ff0700720c */ /* 0x000fe40003f86270 */
[----:B------:R3:W-:Y:S01]  /*66e0*/  MUFU.TANH R136, R4 ;  /* 0x0000000400887308 */ /* 0x0007e20000002400 */
[C---:B-1----:R-:W-:Y:S01]  /*66f0*/  VIADD R8, R0.reuse, 0x38 ;  /* 0x0000003800087836 */ /* 0x042fe20000000000 */
[----:B------:R-:W-:Y:S02]  /*6700*/  I2FP.F32.S32 R9, R9 ;  /* 0x0000000900097245 */ /* 0x000fe40000201400 */
[----:B------:R-:W-:Y:S02]  /*6710*/  @!P1 IADD3 R18, -R0, 0x8, RZ ;  /* 0x0000000800129810 */ /* 0x000fe40007ffe1ff */
[----:B------:R-:W-:Y:S04]  /*6720*/  ISETP.GE.AND P5, PT, R8, RZ, PT ;  /* 0x000000ff0800720c */ /* 0x000fe80003fa6270 */
[----:B------:R1:W4:Y:S01]  /*6730*/  MUFU.TANH R22, R16 ;  /* 0x0000001000167308 */ /* 0x0003220000002400 */
[----:B--2---:R-:W-:Y:S01]  /*6740*/  VIADD R14, R0, 0xffffffe8 ;  /* 0xffffffe8000e7836 */ /* 0x004fe20000000000 */
[----:B------:R-:W-:Y:S01]  /*6750*/  I2FP.F32.S32 R18, R18 ;  /* 0x0000001200127245 */ /* 0x000fe20000201400 */
[-C--:B-----5:R-:W-:Y:S01]  /*6760*/  FFMA.FTZ R178, R10, -R132.reuse, R141 ;  /* 0x800000840ab27223 */ /* 0x0a0fe2000001008d */
[----:B------:R-:W-:Y:S02]  /*6770*/  @!P4 IADD3 R7, -R0, -0x37, RZ ;  /* 0xffffffc90007c810 */ /* 0x000fe40007ffe1ff */
[----:B------:R-:W-:Y:S04]  /*6780*/  ISETP.GE.AND P1, PT, R14, RZ, PT ;  /* 0x000000ff0e00720c */ /* 0x000fe80003f26270 */
[----:B------:R2:W5:Y:S01]  /*6790*/  MUFU.TANH R184, R15 ;  /* 0x0000000f00b87308 */ /* 0x0005620000002400 */
[C---:B---3--:R-:W-:Y:S01]  /*67a0*/  VIADD R4, R0.reuse, 0x28 ;  /* 0x0000002800047836 */ /* 0x048fe20000000000 */
[----:B------:R-:W-:Y:S02]  /*67b0*/  I2FP.F32.S32 R17, R17 ;  /* 0x0000001100117245 */ /* 0x000fe40000201400 */
[----:B------:R-:W-:Y:S02]  /*67c0*/  @!P5 IADD3 R8, -R0, -0x38, RZ ;  /* 0xffffffc80008d810 */ /* 0x000fe40007ffe1ff */
[----:B------:R-:W-:Y:S04]  /*67d0*/  ISETP.GE.AND P6, PT, R4, RZ, PT ;  /* 0x000000ff0400720c */ /* 0x000fe80003fc6270 */
[----:B------:R3:W-:Y:S01]  /*67e0*/  MUFU.TANH R182, R13 ;  /* 0x0000000d00b67308 */ /* 0x0007e20000002400 */
[----:B-1----:R-:W-:Y:S02]  /*67f0*/  VIADD R16, R0, 0xfffffff0 ;  /* 0xfffffff000107836 */ /* 0x002fe40000000000 */
[----:B----4-:R-:W-:Y:S01]  /*6800*/  FFMA.FTZ R22, R18, -R132, R22 ;  /* 0x8000008412167223 */ /* 0x010fe20000010016 */
[----:B------:R-:W-:Y:S02]  /*6810*/  @!P1 IADD3 R14, -R0, 0x18, RZ ;  /* 0x00000018000e9810 */ /* 0x000fe40007ffe1ff */
[----:B------:R-:W-:Y:S02]  /*6820*/  I2FP.F32.S32 R7, R7 ;  /* 0x0000000700077245 */ /* 0x000fe40000201400 */
[----:B------:R-:W-:Y:S02]  /*6830*/  ISETP.GE.AND P0, PT, R16, RZ, PT ;  /* 0x000000ff1000720c */ /* 0x000fe40003f06270 */
[----:B------:R1:W-:Y:S01]  /*6840*/  MUFU.TANH R138, R6 ;  /* 0x00000006008a7308 */ /* 0x0003e20000002400 */
[C---:B--2---:R-:W-:Y:S01]  /*6850*/  VIADD R15, R0.reuse, 0xffffffef ;  /* 0xffffffef000f7836 */ /* 0x044fe20000000000 */
[----:B------:R-:W-:Y:S01]  /*6860*/  I2FP.F32.S32 R14, R14 ;  /* 0x0000000e000e7245 */ /* 0x000fe20000201400 */
[----:B-----5:R-:W-:Y:S01]  /*6870*/  FFMA.FTZ R177, R9, -R132, R184 ;  /* 0x8000008409b17223 */ /* 0x020fe200000100b8 */
[C---:B------:R-:W-:Y:S02]  /*6880*/  @!P6 IADD3 R4, -R0.reuse, -0x28, RZ ;  /* 0xffffffd80004e810 */ /* 0x040fe40007ffe1ff */
[----:B------:R-:W-:Y:S04]  /*6890*/  ISETP.GE.AND P4, PT, R15, RZ, PT ;  /* 0x000000ff0f00720c */ /* 0x000fe80003f86270 */
[----:B------:R2:W4:Y:S01]  /*68a0*/  MUFU.TANH R186, R5 ;  /* 0x0000000500ba7308 */ /* 0x0005220000002400 */
[C---:B---3--:R-:W-:Y:S01]  /*68b0*/  VIADD R13, R0.reuse, 0xffffffe7 ;  /* 0xffffffe7000d7836 */ /* 0x048fe20000000000 */
[----:B------:R-:W-:Y:S02]  /*68c0*/  I2FP.F32.S32 R8, R8 ;  /* 0x0000000800087245 */ /* 0x000fe40000201400 */
[C---:B------:R-:W-:Y:S02]  /*68d0*/  @!P0 IADD3 R16, -R0.reuse, 0x10, RZ ;  /* 0x0000001000108810 */ /* 0x040fe40007ffe1ff */
[----:B------:R-:W-:Y:S04]  /*68e0*/  ISETP.GE.AND P5, PT, R13, RZ, PT ;  /* 0x000000ff0d00720c */ /* 0x000fe80003fa6270 */
[----:B------:R-:W3:Y:S01]  /*68f0*/  MUFU.TANH R12, R27 ;  /* 0x0000001b000c7308 */ /* 0x000ee20000002400 */
[----:B-1----:R-:W-:Y:S01]  /*6900*/  VIADD R6, R0, 0x30 ;  /* 0x0000003000067836 */ /* 0x002fe20000000000 */
[----:B------:R-:W-:Y:S02]  /*6910*/  ISETP.GE.AND P0, PT, R20, RZ, PT ;  /* 0x000000ff1400720c */ /* 0x000fe40003f06270 */
[----:B------:R-:W-:Y:S02]  /*6920*/  @!P4 IADD3 R15, -R0, 0x11, RZ ;  /* 0x00000011000fc810 */ /* 0x000fe40007ffe1ff */
[----:B------:R-:W-:Y:S04]  /*6930*/  ISETP.GE.AND P6, PT, R6, RZ, PT ;  /* 0x000000ff0600720c */ /* 0x000fe80003fc6270 */
[----:B------:R-:W1:Y:S01]  /*6940*/  MUFU.TANH R181, R21 ;  /* 0x0000001500b57308 */ /* 0x000e620000002400 */
[----:B--2---:R-:W-:Y:S01]  /*6950*/  VIADD R5, R0, 0x2f ;  /* 0x0000002f00057836 */ /* 0x004fe20000000000 */
[----:B------:R-:W-:Y:S01]  /*6960*/  I2FP.F32.S32 R15, R15 ;  /* 0x0000000f000f7245 */ /* 0x000fe20000201400 */
[-C--:B----4-:R-:W-:Y:S01]  /*6970*/  FFMA.FTZ R186, R18, -R132.reuse, R186 ;  /* 0x8000008412ba7223 */ /* 0x090fe200000100ba */
[C---:B------:R-:W-:Y:S01]  /*6980*/  @!P5 IADD3 R13, -R0.reuse, 0x19, RZ ;  /* 0x00000019000dd810 */ /* 0x040fe20007ffe1ff */
[-C--:B------:R-:W-:Y:S01]  /*6990*/  FFMA.FTZ R18, R17, -R132.reuse, R138 ;  /* 0x8000008411127223 */ /* 0x080fe2000001008a */
[----:B------:R-:W-:Y:S04]  /*69a0*/  ISETP.GE.AND P1, PT, R5, RZ, PT ;  /* 0x000000ff0500720c */ /* 0x000fe80003f26270 */
[----:B------:R2:W4:Y:S01]  /*69b0*/  MUFU.TANH R185, R23 ;  /* 0x0000001700b97308 */ /* 0x0005220000002400 */
[C---:B------:R-:W-:Y:S01]  /*69c0*/  @!P0 IADD3 R20, -R0.reuse, -0x27, RZ ;  /* 0xffffffd900148810 */ /* 0x040fe20007ffe1ff */
[----:B---3--:R-:W-:Y:S01]  /*69d0*/  FFMA.FTZ R193, R7, -R132, R12 ;  /* 0x8000008407c17223 */ /* 0x008fe2000001000c */
[C---:B------:R-:W-:Y:S02]  /*69e0*/  @!P6 IADD3 R6, -R0.reuse, -0x30, RZ ;  /* 0xffffffd00006e810 */ /* 0x040fe40007ffe1ff */
[----:B------:R-:W-:Y:S02]  /*69f0*/  IABS R27, R0 ;  /* 0x00000000001b7213 */ /* 0x000fe40000000000 */
[----:B------:R-:W-:Y:S03]  /*6a00*/  I2FP.F32.S32 R13, R13 ;  /* 0x0000000d000d7245 */ /* 0x000fe60000201400 */
[----:B------:R-:W3:Y:S01]  /*6a10*/  MUFU.TANH R2, R2 ;  /* 0x0000000200027308 */ /* 0x000ee20000002400 */
[----:B------:R-:W-:Y:S01]  /*6a20*/  I2FP.F32.S32 R27, R27 ;  /* 0x0000001b001b7245 */ /* 0x000fe20000201400 */
[-C--:B-1----:R-:W-:Y:S01]  /*6a30*/  FFMA.FTZ R181, R15, -R132.reuse, R181 ;  /* 0x800000840fb57223 */ /* 0x082fe200000100b5 */
[----:B------:R-:W-:Y:S01]  /*6a40*/  @!P1 IADD3 R5, -R0, -0x2f, RZ ;  /* 0xffffffd100059810 */ /* 0x000fe20007ffe1ff */
[----:B------:R-:W-:Y:S01]  /*6a50*/  FMUL.FTZ R0, R32, UR5 ;  /* 0x0000000520007c20 */ /* 0x000fe20008410000 */
[-C--:B------:R-:W-:Y:S01]  /*6a60*/  FFMA.FTZ R32, R9, -R132.reuse, R188 ;  /* 0x8000008409207223 */ /* 0x080fe200000100bc */
[CC--:B------:R-:W-:Y:S01]  /*6a70*/  FFMA.FTZ R21, R27.reuse, -R132.reuse, R197 ;  /* 0x800000841b157223 */ /* 0x0c0fe200000100c5 */
[-C--:B------:R-:W-:Y:S03]  /*6a80*/  FFMA.FTZ R27, R27, -R132.reuse, R135 ;  /* 0x800000841b1b7223 */ /* 0x080fe60000010087 */
[----:B------:R1:W5:Y:S01]  /*6a90*/  MUFU.TANH R3, R0 ;  /* 0x0000000000037308 */ /* 0x0003620000002400 */
[-C--:B--2---:R-:W-:Y:S01]  /*6aa0*/  FFMA.FTZ R23, R19, -R132.reuse, R196 ;  /* 0x8000008413177223 */ /* 0x084fe200000100c4 */
[-C--:B----4-:R-:W-:Y:S01]  /*6ab0*/  FFMA.FTZ R185, R17, -R132.reuse, R185 ;  /* 0x8000008411b97223 */ /* 0x090fe200000100b9 */
[----:B------:R-:W-:Y:S01]  /*6ac0*/  FMUL.FTZ R9, R29, UR5 ;  /* 0x000000051d097c20 */ /* 0x000fe20008410000 */
[----:B------:R-:W-:Y:S01]  /*6ad0*/  FFMA.FTZ R17, R7, -R132, R182 ;  /* 0x8000008407117223 */ /* 0x000fe200000100b6 */
[----:B------:R-:W-:Y:S02]  /*6ae0*/  I2FP.F32.S32 R4, R4 ;  /* 0x0000000400047245 */ /* 0x000fe40000201400 */
[----:B------:R-:W-:Y:S03]  /*6af0*/  I2FP.F32.S32 R16, R16 ;  /* 0x0000001000107245 */ /* 0x000fe60000201400 */
[----:B------:R2:W4:Y:S01]  /*6b00*/  MUFU.TANH R11, R28 ;  /* 0x0000001c000b7308 */ /* 0x0005220000002400 */
[----:B---3--:R-:W-:Y:S01]  /*6b10*/  FFMA.FTZ R183, R13, -R132, R2 ;  /* 0x800000840db77223 */ /* 0x008fe20000010002 */
[----:B------:R-:W-:Y:S02]  /*6b20*/  FMNMX.FTZ R2, R21, R133, !PT ;  /* 0x0000008515027209 */ /* 0x000fe40007810000 */
[----:B------:R-:W-:Y:S02]  /*6b30*/  I2FP.F32.S32 R29, R20 ;  /* 0x00000014001d7245 */ /* 0x000fe40000201400 */
[----:B------:R-:W-:Y:S04]  /*6b40*/  ISETP.GT.AND P4, PT, R232, RZ, PT ;  /* 0x000000ffe800720c */ /* 0x000fe80003f84270 */
[----:B------:R3:W4:Y:S01]  /*6b50*/  MUFU.TANH R137, R26 ;  /* 0x0000001a00897308 */ /* 0x0007220000002400 */
[----:B-1----:R-:W-:Y:S01]  /*6b60*/  FMUL.FTZ R0, R35, UR5 ;  /* 0x0000000523007c20 */ /* 0x002fe20008410000 */
[----:B-----5:R-:W-:Y:S01]  /*6b70*/  FFMA.FTZ R184, R14, -R132, R3 ;  /* 0x800000840eb87223 */ /* 0x020fe20000010003 */
[----:B------:R-:W-:Y:S02]  /*6b80*/  FMNMX.FTZ R3, R23, R2, !PT ;  /* 0x0000000217037209 */ /* 0x000fe40007810000 */
[----:B------:R-:W-:Y:S02]  /*6b90*/  FMNMX.FTZ R2, R176, R140, !PT ;  /* 0x0000008cb0027209 */ /* 0x000fe40007810000 */
[----:B------:R-:W-:Y:S03]  /*6ba0*/  FMNMX.FTZ R138, R22, R3, !PT ;  /* 0x00000003168a7209 */ /* 0x000fe60007810000 */
[----:B------:R-:W1:Y:S01]  /*6bb0*/  MUFU.TANH R0, R0 ;  /* 0x0000000000007308 */ /* 0x000e620000002400 */
[----:B------:R-:W-:Y:S01]  /*6bc0*/  FMNMX.FTZ R2, R179, R2, !PT ;  /* 0x00000002b3027209 */ /* 0x000fe20007810000 */
[----:B--2---:R-:W-:Y:S01]  /*6bd0*/  FFMA.FTZ R28, R10, -R132, R190 ;  /* 0x800000840a1c7223 */ /* 0x004fe200000100be */
[----:B------:R-:W-:Y:S02]  /*6be0*/  I2FP.F32.S32 R14, R6 ;  /* 0x00000006000e7245 */ /* 0x000fe40000201400 */
[----:B------:R-:W-:Y:S05]  /*6bf0*/  FMNMX.FTZ R138, R18, R138, !PT ;  /* 0x0000008a128a7209 */ /* 0x000fea0007810000 */
[----:B------:R-:W2:Y:S01]  /*6c00*/  MUFU.TANH R180, R180 ;  /* 0x000000b400b47308 */ /* 0x000ea20000002400 */
[-C--:B---3--:R-:W-:Y:S01]  /*6c10*/  FFMA.FTZ R26, R19, -R132.reuse, R136 ;  /* 0x80000084131a7223 */ /* 0x088fe20000010088 */
[-C--:B------:R-:W-:Y:S01]  /*6c20*/  FFMA.FTZ R19, R8, -R132.reuse, R191 ;  /* 0x8000008408137223 */ /* 0x080fe200000100bf */
[-C--:B----4-:R-:W-:Y:S01]  /*6c30*/  FFMA.FTZ R191, R4, -R132.reuse, R11 ;  /* 0x8000008404bf7223 */ /* 0x090fe2000001000b */
[----:B------:R-:W-:Y:S01]  /*6c40*/  FMNMX.FTZ R4, R28, R139, !PT ;  /* 0x0000008b1c047209 */ /* 0x000fe20007810000 */
[-C--:B------:R-:W-:Y:S05]  /*6c50*/  FFMA.FTZ R192, R8, -R132.reuse, R137 ;  /* 0x8000008408c07223 */ /* 0x080fea0000010089 */
[----:B------:R-:W3:Y:S01]  /*6c60*/  MUFU.TANH R34, R34 ;  /* 0x0000002200227308 */ /* 0x000ee20000002400 */
[----:B-1----:R-:W-:Y:S01]  /*6c70*/  FFMA.FTZ R187, R15, -R132, R0 ;  /* 0x800000840fbb7223 */ /* 0x002fe20000010000 */
[----:B------:R-:W-:Y:S02]  /*6c80*/  I2FP.F32.S32 R0, R5 ;  /* 0x0000000500007245 */ /* 0x000fe40000201400 */
[----:B------:R-:W-:Y:S02]  /*6c90*/  FMNMX.FTZ R5, R142, R134, !PT ;  /* 0x000000868e057209 */ /* 0x000fe40007810000 */
[----:B------:R-:W-:Y:S04]  /*6ca0*/  FMNMX.FTZ R4, R32, R4, !PT ;  /* 0x0000000420047209 */ /* 0x000fe80007810000 */
[----:B------:R-:W1:Y:S01]  /*6cb0*/  MUFU.TANH R7, R24 ;  /* 0x0000001800077308 */ /* 0x000e620000002400 */
[----:B------:R-:W-:Y:S01]  /*6cc0*/  FMNMX.FTZ R5, R143, R5, !PT ;  /* 0x000000058f057209 */ /* 0x000fe20007810000 */
[----:B--2---:R-:W-:Y:S01]  /*6cd0*/  FFMA.FTZ R180, R16, -R132, R180 ;  /* 0x8000008410b47223 */ /* 0x004fe200000100b4 */
[----:B------:R-:W-:Y:S02]  /*6ce0*/  FMNMX.FTZ R4, R19, R4, !PT ;  /* 0x0000000413047209 */ /* 0x000fe40007810000 */
[----:B------:R-:W-:Y:S02]  /*6cf0*/  FMNMX.FTZ R3, R27, R5, !PT ;  /* 0x000000051b037209 */ /* 0x000fe40007810000 */
[----:B------:R-:W-:Y:S03]  /*6d00*/  FMNMX.FTZ R5, R178, R2, !PT ;  /* 0x00000002b2057209 */ /* 0x000fe60007810000 */
[----:B------:R-:W2:Y:S01]  /*6d10*/  MUFU.TANH R6, R25 ;  /* 0x0000001900067308 */ /* 0x000ea20000002400 */
[----:B------:R-:W-:Y:S01]  /*6d20*/  FMNMX.FTZ R3, R26, R3, !PT ;  /* 0x000000031a037209 */ /* 0x000fe20007810000 */
[----:B---3--:R-:W-:Y:S01]  /*6d30*/  FFMA.FTZ R188, R16, -R132, R34 ;  /* 0x8000008410bc7223 */ /* 0x008fe20000010022 */
[----:B------:R-:W-:Y:S02]  /*6d40*/  FMNMX.FTZ R138, R180, R138, !PT ;  /* 0x0000008ab48a7209 */ /* 0x000fe40007810000 */
[----:B------:R-:W-:Y:S02]  /*6d50*/  FMNMX.FTZ R3, R186, R3, !PT ;  /* 0x00000003ba037209 */ /* 0x000fe40007810000 */
[----:B------:R-:W-:Y:S03]  /*6d60*/  FMNMX.FTZ R138, R181, R138, !PT ;  /* 0x0000008ab58a7209 */ /* 0x000fe60007810000 */
[----:B------:R3:W4:Y:S01]  /*6d70*/  MUFU.TANH R20, R9 ;  /* 0x0000000900147308 */ /* 0x0007220000002400 */
[----:B-1----:R-:W-:Y:S01]  /*6d80*/  FFMA.FTZ R189, R14, -R132, R7 ;  /* 0x800000840ebd7223 */ /* 0x002fe20000010007 */
[----:B------:R-:W-:Y:S02]  /*6d90*/  FMNMX.FTZ R4, R17, R4, !PT ;  /* 0x0000000411047209 */ /* 0x000fe40007810000 */
[----:B------:R-:W-:Y:S02]  /*6da0*/  FMNMX.FTZ R3, R185, R3, !PT ;  /* 0x00000003b9037209 */ /* 0x000fe40007810000 */
[----:B------:R-:W-:Y:S04]  /*6db0*/  FMNMX.FTZ R138, R184, R138, !PT ;  /* 0x0000008ab88a7209 */ /* 0x000fe80007810000 */
[----:B------:R3:W1:Y:S01]  /*6dc0*/  MUFU.TANH R141, R30 ;  /* 0x0000001e008d7308 */ /* 0x0006620000002400 */
[----:B--2---:R-:W-:Y:S01]  /*6dd0*/  FFMA.FTZ R190, R0, -R132, R6 ;  /* 0x8000008400be7223 */ /* 0x004fe20000010006 */
[----:B------:R-:W-:Y:S02]  /*6de0*/  FMNMX.FTZ R16, R177, R5, !PT ;  /* 0x00000005b1107209 */ /* 0x000fe40007810000 */
[----:B------:R-:W-:Y:S02]  /*6df0*/  FMNMX.FTZ R15, R189, R4, !PT ;  /* 0x00000004bd0f7209 */ /* 0x000fe40007810000 */
[----:B------:R-:W-:Y:S04]  /*6e00*/  FMNMX.FTZ R137, R188, R3, !PT ;  /* 0x00000003bc897209 */ /* 0x000fe80007810000 */
[----:B------:R3:W2:Y:S01]  /*6e10*/  MUFU.TANH R2, R31 ;  /* 0x0000001f00027308 */ /* 0x0006a20000002400 */
[----:B------:R-:W-:Y:S01]  /*6e20*/  FMNMX.FTZ R138, R183, R138, !PT ;  /* 0x0000008ab78a7209 */ /* 0x000fe20007810000 */
[----:B----4-:R-:W-:Y:S06]  /*6e30*/  @P4 BRA `(.L_x_2225) ;  /* 0xffffffe400d44947 */ /* 0x010fec000383ffff */
.L_x_2224:
[----:B----4-:R-:W4:Y:S01]  /*6e40*/  SHFL.BFLY PT, R6, R138, 0x2, 0x1f ;  /* 0x0c401f008a067f89 */ /* 0x010f2200000e0000 */
[----:B------:R-:W-:Y:S01]  /*6e50*/  FMNMX.FTZ R137, R187, R137, !PT ;  /* 0x00000089bb897209 */ /* 0x000fe20007810000 */
[-C--:B-1----:R-:W-:Y:S01]  /*6e60*/  FFMA.FTZ R141, R14, -R132.reuse, R141 ;  /* 0x800000840e8d7223 */ /* 0x082fe2000001008d */
[----:B------:R-:W-:Y:S01]  /*6e70*/  FMNMX.FTZ R3, R190, R15, !PT ;  /* 0x0000000fbe037209 */ /* 0x000fe20007810000 */
[----:B--2---:R-:W-:Y:S01]  /*6e80*/  FFMA.FTZ R2, R0, -R132, R2 ;  /* 0x8000008400027223 */ /* 0x004fe20000010002 */
[----:B------:R-:W-:Y:S03]  /*6e90*/  FMNMX.FTZ R4, R192, R16, !PT ;  /* 0x00000010c0047209 */ /* 0x000fe60007810000 */
[----:B------:R-:W1:Y:S01]  /*6ea0*/  SHFL.BFLY PT, R7, R137, 0x2, 0x1f ;  /* 0x0c401f0089077f89 */ /* 0x000e6200000e0000 */
[----:B------:R-:W-:Y:S01]  /*6eb0*/  FMNMX.FTZ R5, R191, R3, !PT ;  /* 0x00000003bf057209 */ /* 0x000fe20007810000 */
[----:B------:R-:W-:Y:S01]  /*6ec0*/  FFMA.FTZ R182, R29, -R132, R20 ;  /* 0x800000841db67223 */ /* 0x000fe20000010014 */
[----:B------:R-:W-:Y:S05]  /*6ed0*/  FMNMX.FTZ R3, R193, R4, !PT ;  /* 0x00000004c1037209 */ /* 0x000fea0007810000 */
[----:B------:R-:W-:Y:S01]  /*6ee0*/  LDSM.16.MT88.4 R196, [R222+0xb800] ;  /* 0x00b80000dec4783b */ /* 0x000fe20000004200 */
[----:B------:R-:W-:Y:S02]  /*6ef0*/  FMNMX.FTZ R0, R141, R3, !PT ;  /* 0x000000038d007209 */ /* 0x000fe40007810000 */
[----:B------:R-:W-:Y:S02]  /*6f00*/  FMNMX.FTZ R5, R182, R5, !PT ;  /* 0x00000005b6057209 */ /* 0x000fe40007810000 */
[----:B------:R-:W-:Y:S03]  /*6f10*/  FMNMX.FTZ R0, R2, R0, !PT ;  /* 0x0000000002007209 */ /* 0x000fe60007810000 */
[----:B------:R-:W-:Y:S08]  /*6f20*/  LDSM.16.MT88.4 R200, [R221+0xb800] ;  /* 0x00b80000ddc8783b */ /* 0x000ff00000004200 */
[----:B------:R-:W2:Y:S08]  /*6f30*/  SHFL.BFLY PT, R3, R0, 0x2, 0x1f ;  /* 0x0c401f0000037f89 */ /* 0x000eb000000e0000 */
[----:B------:R-:W5:Y:S01]  /*6f40*/  SHFL.BFLY PT, R4, R5, 0x2, 0x1f ;  /* 0x0c401f0005047f89 */ /* 0x000f6200000e0000 */
[----:B----4-:R-:W-:Y:S02]  /*6f50*/  FMNMX.FTZ R138, R138, R6, !PT ;  /* 0x000000068a8a7209 */ /* 0x010fe40007810000 */
[----:B-1----:R-:W-:Y:S05]  /*6f60*/  FMNMX.FTZ R137, R137, R7, !PT ;  /* 0x0000000789897209 */ /* 0x002fea0007810000 */
[----:B------:R-:W1:Y:S08]  /*6f70*/  SHFL.BFLY PT, R6, R138, 0x1, 0x1f ;  /* 0x0c201f008a067f89 */ /* 0x000e7000000e0000 */
[----:B------:R-:W4:Y:S01]  /*6f80*/  SHFL.BFLY PT, R7, R137, 0x1, 0x1f ;  /* 0x0c201f0089077f89 */ /* 0x000f2200000e0000 */
[----:B--2---:R-:W-:Y:S02]  /*6f90*/  FMNMX.FTZ R3, R0, R3, !PT ;  /* 0x0000000300037209 */ /* 0x004fe40007810000 */
[----:B-----5:R-:W-:Y:S05]  /*6fa0*/  FMNMX.FTZ R8, R5, R4, !PT ;  /* 0x0000000405087209 */ /* 0x020fea0007810000 */
[----:B------:R-:W2:Y:S01]  /*6fb0*/  SHFL.BFLY PT, R5, R3, 0x1, 0x1f ;  /* 0x0c201f0003057f89 */ /* 0x000ea200000e0000 */
[----:B-1----:R-:W-:Y:S07]  /*6fc0*/  FMNMX.FTZ R138, R138, R6, !PT ;  /* 0x000000068a8a7209 */ /* 0x002fee0007810000 */
[----:B------:R-:W1:Y:S01]  /*6fd0*/  SHFL.BFLY PT, R136, R8, 0x1, 0x1f ;  /* 0x0c201f0008887f89 */ /* 0x000e6200000e0000 */
[----:B----4-:R-:W-:Y:S01]  /*6fe0*/  FMNMX.FTZ R137, R137, R7, !PT ;  /* 0x0000000789897209 */ /* 0x010fe20007810000 */
[C---:B------:R-:W-:Y:S01]  /*6ff0*/  FADD.FTZ R0, -R138.reuse, R133 ;  /* 0x000000858a007221 */ /* 0x040fe20000010100 */
[----:B------:R-:W-:Y:S03]  /*7000*/  FSETP.NEU.FTZ.AND P0, PT, R138, -INF , PT ;  /* 0xff8000008a00780b */ /* 0x000fe60003f1d000 */
[----:B------:R-:W-:Y:S01]  /*7010*/  FMUL.FTZ R4, R0, UR4 ;  /* 0x0000000400047c20 */ /* 0x000fe20008410000 */
[----:B------:R-:W-:Y:S03]  /*7020*/  FADD.FTZ R0, -R137, R134 ;  /* 0x0000008689007221 */ /* 0x000fe60000010100 */
[----:B------:R4:W5:Y:S01]  /*7030*/  MUFU.EX2 R134, R4 ;  /* 0x0000000400867308 */ /* 0x0009620000000800 */
[----:B--2---:R-:W-:Y:S02]  /*7040*/  FMNMX.FTZ R135, R3, R5, !PT ;  /* 0x0000000503877209 */ /* 0x004fe40007810000 */
[----:B-1----:R-:W-:Y:S01]  /*7050*/  FMNMX.FTZ R136, R8, R136, !PT ;  /* 0x0000008808887209 */ /* 0x002fe20007810000 */
[----:B----4-:R-:W-:Y:S04]  /*7060*/  FMUL.FTZ R4, R0, UR4 ;  /* 0x0000000400047c20 */ /* 0x010fe80008410000 */
[----:B------:R-:W-:Y:S01]  /*7070*/  FADD.FTZ R0, -R136, R139 ;  /* 0x0000008b88007221 */ /* 0x000fe20000010100 */
[----:B------:R-:W-:Y:S01]  /*7080*/  FMUL.FTZ R139, R138, UR4 ;  /* 0x000000048a8b7c20 */ /* 0x000fe20008410000 */
[----:B-----5:R-:W-:Y:S01]  /*7090*/  FMUL.FTZ R16, R134, R156 ;  /* 0x0000009c86107220 */ /* 0x020fe20000410000 */
[----:B------:R1:W2:Y:S01]  /*70a0*/  MUFU.EX2 R133, R4 ;  /* 0x0000000400857308 */ /* 0x0002a20000000800 */
[----:B------:R-:W-:Y:S01]  /*70b0*/  FMUL.FTZ R3, R0, UR4 ;  /* 0x0000000400037c20 */ /* 0x000fe20008410000 */
[----:B------:R-:W-:Y:S01]  /*70c0*/  FADD.FTZ R0, -R135, R140 ;  /* 0x0000008c87007221 */ /* 0x000fe20000010100 */
[----:B------:R-:W-:Y:S01]  /*70d0*/  FSEL R139, R139, RZ, P0 ;  /* 0x000000ff8b8b7208 */ /* 0x000fe20000000000 */
[C---:B------:R-:W-:Y:S01]  /*70e0*/  FMUL.FTZ R140, R137.reuse, UR4 ;  /* 0x00000004898c7c20 */ /* 0x040fe20008410000 */
[----:B------:R-:W-:Y:S01]  /*70f0*/  FSETP.NEU.FTZ.AND P0, PT, R137, -INF , PT ;  /* 0xff8000008900780b */ /* 0x000fe20003f1d000 */
[----:B------:R-:W-:Y:S01]  /*7100*/  FMUL.FTZ R0, R0, UR4 ;  /* 0x0000000400007c20 */ /* 0x000fe20008410000 */
[----:B------:R-:W-:Y:S03]  /*7110*/  FMUL.FTZ R33, R134, R173 ;  /* 0x000000ad86217220 */ /* 0x000fe60000410000 */
[----:B------:R-:W4:Y:S01]  /*7120*/  MUFU.EX2 R3, R3 ;  /* 0x0000000300037308 */ /* 0x000f220000000800 */
[----:B------:R-:W-:Y:S01]  /*7130*/  FSEL R140, R140, RZ, P0 ;  /* 0x000000ff8c8c7208 */ /* 0x000fe20000000000 */
[----:B------:R-:W-:Y:S01]  /*7140*/  FMUL.FTZ R36, R134, R36 ;  /* 0x0000002486247220 */ /* 0x000fe20000410000 */
[----:B------:R-:W-:Y:S01]  /*7150*/  FSETP.NEU.FTZ.AND P0, PT, R136, -INF , PT ;  /* 0xff8000008800780b */ /* 0x000fe20003f1d000 */
[C---:B------:R-:W-:Y:S01]  /*7160*/  FMUL.FTZ R37, R134.reuse, R37 ;  /* 0x0000002586257220 */ /* 0x040fe20000410000 */
[C---:B------:R-:W-:Y:S01]  /*7170*/  FMUL.FTZ R48, R134.reuse, R48 ;  /* 0x0000003086307220 */ /* 0x040fe20000410000 */
[--C-:B------:R-:W-:Y:S01]  /*7180*/  FFMA.FTZ R5, R27, UR4, -R140.reuse ;  /* 0x000000041b057c23 */ /* 0x100fe2000801088c */
[----:B------:R-:W-:Y:S03]  /*7190*/  FMUL.FTZ R49, R134, R49 ;  /* 0x0000003186317220 */ /* 0x000fe60000410000 */
[----:B------:R-:W5:Y:S01]  /*71a0*/  MUFU.EX2 R0, R0 ;  /* 0x0000000000007308 */ /* 0x000f620000000800 */
[--C-:B-1----:R-:W-:Y:S01]  /*71b0*/  FFMA.FTZ R4, R21, UR4, -R139.reuse ;  /* 0x0000000415047c23 */ /* 0x102fe2000801088b */
[C---:B--2---:R-:W-:Y:S01]  /*71c0*/  FMUL.FTZ R6, R133.reuse, R150 ;  /* 0x0000009685067220 */ /* 0x044fe20000410000 */
[C---:B------:R-:W-:Y:S01]  /*71d0*/  FMUL.FTZ R34, R133.reuse, R174 ;  /* 0x000000ae85227220 */ /* 0x040fe20000410000 */
[C---:B------:R-:W-:Y:S01]  /*71e0*/  FMUL.FTZ R35, R133.reuse, R175 ;  /* 0x000000af85237220 */ /* 0x040fe20000410000 */
[C---:B------:R-:W-:Y:S01]  /*71f0*/  FMUL.FTZ R38, R133.reuse, R38 ;  /* 0x0000002685267220 */ /* 0x040fe20000410000 */
[C---:B------:R-:W-:Y:S01]  /*7200*/  FMUL.FTZ R39, R133.reuse, R39 ;  /* 0x0000002785277220 */ /* 0x040fe20000410000 */
[----:B------:R-:W-:Y:S03]  /*7210*/  FMUL.FTZ R50, R133, R50 ;  /* 0x0000003285327220 */ /* 0x000fe60000410000 */
[----:B------:R1:W-:Y:S01]  /*7220*/  MUFU.EX2 R251, R4 ;  /* 0x0000000400fb7308 */ /* 0x0003e20000000800 */
[C---:B----4-:R-:W-:Y:S01]  /*7230*/  FMUL.FTZ R8, R3.reuse, R144 ;  /* 0x0000009003087220 */ /* 0x050fe20000410000 */
[C---:B---3--:R-:W-:Y:S01]  /*7240*/  FMUL.FTZ R9, R3.reuse, R145 ;  /* 0x0000009103097220 */ /* 0x048fe20000410000 */
[C---:B------:R-:W-:Y:S01]  /*7250*/  FMUL.FTZ R12, R3.reuse, R152 ;  /* 0x00000098030c7220 */ /* 0x040fe20000410000 */
[C---:B------:R-:W-:Y:S01]  /*7260*/  FMUL.FTZ R13, R3.reuse, R153 ;  /* 0x00000099030d7220 */ /* 0x040fe20000410000 */
[C---:B------:R-:W-:Y:S01]  /*7270*/  FMUL.FTZ R24, R3.reuse, R160 ;  /* 0x000000a003187220 */ /* 0x040fe20000410000 */
[C---:B------:R-:W-:Y:S01]  /*7280*/  FMUL.FTZ R25, R3.reuse, R161 ;  /* 0x000000a103197220 */ /* 0x040fe20000410000 */
[----:B------:R-:W-:Y:S03]  /*7290*/  FMUL.FTZ R29, R3, R169 ;  /* 0x000000a9031d7220 */ /* 0x000fe60000410000 */
[----:B------:R2:W-:Y:S01]  /*72a0*/  MUFU.EX2 R246, R5 ;  /* 0x0000000500f67308 */ /* 0x0005e20000000800 */
[C---:B-----5:R-:W-:Y:S01]  /*72b0*/  FMUL.FTZ R10, R0.reuse, R146 ;  /* 0x00000092000a7220 */ /* 0x060fe20000410000 */
[C---:B------:R-:W-:Y:S01]  /*72c0*/  FMUL.FTZ R11, R0.reuse, R147 ;  /* 0x00000093000b7220 */ /* 0x040fe20000410000 */
[C---:B------:R-:W-:Y:S01]  /*72d0*/  FMUL.FTZ R14, R0.reuse, R154 ;  /* 0x0000009a000e7220 */ /* 0x040fe20000410000 */
[C---:B------:R-:W-:Y:S01]  /*72e0*/  FMUL.FTZ R15, R0.reuse, R155 ;  /* 0x0000009b000f7220 */ /* 0x040fe20000410000 */
[C---:B------:R-:W-:Y:S01]  /*72f0*/  FMUL.FTZ R27, R0.reuse, R163 ;  /* 0x000000a3001b7220 */ /* 0x040fe20000410000 */
[----:B------:R-:W-:Y:S01]  /*7300*/  LDSM.16.MT88.4 R152, [R222+0xa000] ;  /* 0x00a00000de98783b */ /* 0x000fe20000004200 */
[C---:B------:R-:W-:Y:S01]  /*7310*/  FMUL.FTZ R30, R0.reuse, R170 ;  /* 0x000000aa001e7220 */ /* 0x040fe20000410000 */
[C---:B------:R-:W-:Y:S01]  /*7320*/  FMUL.FTZ R31, R0.reuse, R171 ;  /* 0x000000ab001f7220 */ /* 0x040fe20000410000 */
[----:B-1----:R-:W-:Y:S01]  /*7330*/  FFMA.FTZ R4, R23, UR4, -R139 ;  /* 0x0000000417047c23 */ /* 0x002fe2000801088b */
[C---:B------:R-:W-:Y:S01]  /*7340*/  FMUL.FTZ R40, R3.reuse, R40 ;  /* 0x0000002803287220 */ /* 0x040fe20000410000 */
[C---:B------:R-:W-:Y:S01]  /*7350*/  FMUL.FTZ R41, R3.reuse, R41 ;  /* 0x0000002903297220 */ /* 0x040fe20000410000 */
[C---:B------:R-:W-:Y:S01]  /*7360*/  FMUL.FTZ R42, R0.reuse, R42 ;  /* 0x0000002a002a7220 */ /* 0x040fe20000410000 */
[----:B------:R1:W3:Y:S01]  /*7370*/  MUFU.EX2 R194, R4 ;  /* 0x0000000400c27308 */ /* 0x0002e20000000800 */
[----:B------:R-:W-:Y:S01]  /*7380*/  FMUL.FTZ R43, R0, R43 ;  /* 0x0000002b002b7220 */ /* 0x000fe20000410000 */
[C---:B------:R-:W-:Y:S01]  /*7390*/  FMUL.FTZ R44, R3.reuse, R44 ;  /* 0x0000002c032c7220 */ /* 0x040fe20000410000 */
[----:B------:R-:W-:Y:S01]  /*73a0*/  FMUL.FTZ R45, R3, R45 ;  /* 0x0000002d032d7220 */ /* 0x000fe20000410000 */
[----:B--2---:R-:W-:Y:S01]  /*73b0*/  FMUL.FTZ R5, R134, R149 ;  /* 0x0000009586057220 */ /* 0x004fe20000410000 */
[C---:B------:R-:W-:Y:S01]  /*73c0*/  FMUL.FTZ R46, R0.reuse, R46 ;  /* 0x0000002e002e7220 */ /* 0x040fe20000410000 */
[----:B------:R-:W-:Y:S01]  /*73d0*/  FMUL.FTZ R47, R0, R47 ;  /* 0x0000002f002f7220 */ /* 0x000fe20000410000 */
        /* <DEDUP_REMOVED lines=10> */
[--C-:B-1----:R-:W-:Y:S01]  /*7480*/  FFMA.FTZ R4, R142, UR4, -R140.reuse ;  /* 0x000000048e047c23 */ /* 0x102fe2000801088c */
[----:B------:R-:W-:Y:S01]  /*7490*/  FMUL.FTZ R142, R136, UR4 ;  /* 0x00000004888e7c20 */ /* 0x000fe20008410000 */
[----:B---3--:R-:W-:Y:S01]  /*74a0*/  F2FP.BF16.F32.PACK_AB R144, R194, R251 ;  /* 0x000000fbc290723e */ /* 0x008fe200000010ff */
[----:B------:R-:W-:Y:S01]  /*74b0*/  FMUL.FTZ R61, R3, R61 ;  /* 0x0000003d033d7220 */ /* 0x000fe20000410000 */
[----:B------:R1:W-:Y:S01]  /*74c0*/  MUFU.EX2 R247, R4 ;  /* 0x0000000400f77308 */ /* 0x0003e20000000800 */
[----:B------:R-:W-:Y:S01]  /*74d0*/  FMUL.FTZ R62, R0, R62 ;  /* 0x0000003e003e7220 */ /* 0x000fe20000410000 */
[----:B------:R-:W-:Y:S01]  /*74e0*/  FSEL R142, R142, RZ, P0 ;  /* 0x000000ff8e8e7208 */ /* 0x000fe20000000000 */
[----:B------:R-:W-:Y:S01]  /*74f0*/  FMUL.FTZ R63, R0, R63 ;  /* 0x0000003f003f7220 */ /* 0x000fe20000410000 */
[----:B------:R-:W-:Y:S01]  /*7500*/  FSETP.NEU.FTZ.AND P0, PT, R135, -INF , PT ;  /* 0xff8000008700780b */ /* 0x000fe20003f1d000 */
        /* <DEDUP_REMOVED lines=12> */
[--C-:B-1----:R-:W-:Y:S01]  /*75d0*/  FFMA.FTZ R4, R143, UR4, -R140.reuse ;  /* 0x000000048f047c23 */ /* 0x102fe2000801088c */
[----:B------:R-:W-:Y:S01]  /*75e0*/  FMUL.FTZ R143, R135, UR4 ;  /* 0x00000004878f7c20 */ /* 0x000fe20008410000 */
[C---:B------:R-:W-:Y:S01]  /*75f0*/  FMUL.FTZ R76, R3.reuse, R76 ;  /* 0x0000004c034c7220 */ /* 0x040fe20000410000 */
[----:B------:R-:W-:Y:S01]  /*7600*/  FMUL.FTZ R77, R3, R77 ;  /* 0x0000004d034d7220 */ /* 0x000fe20000410000 */
[----:B------:R1:W2:Y:S01]  /*7610*/  MUFU.EX2 R249, R4 ;  /* 0x0000000400f97308 */ /* 0x0002a20000000800 */
[C---:B------:R-:W-:Y:S01]  /*7620*/  FMUL.FTZ R78, R0.reuse, R78 ;  /* 0x0000004e004e7220 */ /* 0x040fe20000410000 */
[----:B------:R-:W-:Y:S01]  /*7630*/  FSEL R143, R143, RZ, P0 ;  /* 0x000000ff8f8f7208 */ /* 0x000fe20000000000 */
[----:B------:R-:W-:Y:S01]  /*7640*/  FMUL.FTZ R79, R0, R79 ;  /* 0x0000004f004f7220 */ /* 0x000fe20000410000 */
[C---:B------:R-:W-:Y:S01]  /*7650*/  FMUL.FTZ R80, R134.reuse, R80 ;  /* 0x0000005086507220 */ /* 0x040fe20000410000 */
[----:B------:R-:W-:Y:S01]  /*7660*/  FMUL.FTZ R81, R134, R81 ;  /* 0x0000005186517220 */ /* 0x000fe20000410000 */
[C---:B------:R-:W-:Y:S01]  /*7670*/  FMUL.FTZ R82, R133.reuse, R82 ;  /* 0x0000005285527220 */ /* 0x040fe20000410000 */
[----:B------:R-:W-:Y:S01]  /*7680*/  FFMA.FTZ R7, R176, UR4, -R143 ;  /* 0x00000004b0077c23 */ /* 0x000fe2000801088f */
[C---:B------:R-:W-:Y:S01]  /*7690*/  FMUL.FTZ R83, R133.reuse, R83 ;  /* 0x0000005385537220 */ /* 0x040fe20000410000 */
[C---:B------:R-:W-:Y:S01]  /*76a0*/  FMUL.FTZ R84, R134.reuse, R84 ;  /* 0x0000005486547220 */ /* 0x040fe20000410000 */
[----:B------:R-:W-:Y:S01]  /*76b0*/  FMUL.FTZ R85, R134, R85 ;  /* 0x0000005586557220 */ /* 0x000fe20000410000 */
[----:B------:R3:W-:Y:S01]  /*76c0*/  MUFU.EX2 R238, R7 ;  /* 0x0000000700ee7308 */ /* 0x0007e20000000800 */
[C---:B------:R-:W-:Y:S01]  /*76d0*/  FMUL.FTZ R86, R133.reuse, R86 ;  /* 0x0000005685567220 */ /* 0x040fe20000410000 */
[----:B------:R-:W-:Y:S01]  /*76e0*/  FMUL.FTZ R87, R133, R87 ;  /* 0x0000005785577220 */ /* 0x000fe20000410000 */
[C---:B------:R-:W-:Y:S01]  /*76f0*/  FMUL.FTZ R88, R3.reuse, R88 ;  /* 0x0000005803587220 */ /* 0x040fe20000410000 */
[----:B------:R-:W-:Y:S01]  /*7700*/  FMUL.FTZ R89, R3, R89 ;  /* 0x0000005903597220 */ /* 0x000fe20000410000 */
[----:B------:R-:W-:Y:S01]  /*7710*/  FMUL.FTZ R90, R0, R90 ;  /* 0x0000005a005a7220 */ /* 0x000fe20000410000 */
[--C-:B-1----:R-:W-:Y:S01]  /*7720*/  FFMA.FTZ R4, R22, UR4, -R139.reuse ;  /* 0x0000000416047c23 */ /* 0x102fe2000801088b */
[----:B--2---:R-:W-:Y:S01]  /*7730*/  F2FP.BF16.F32.PACK_AB R145, R249, R247 ;  /* 0x000000f7f991723e */ /* 0x004fe200000010ff */
[----:B------:R-:W1:Y:S01]  /*7740*/  LDSM.16.MT88.4 R20, [R217+0xa000] ;  /* 0x00a00000d914783b */ /* 0x000e620000004200 */
[C---:B------:R-:W-:Y:S01]  /*7750*/  FMUL.FTZ R91, R0.reuse, R91 ;  /* 0x0000005b005b7220 */ /* 0x040fe20000410000 */
[----:B------:R2:W-:Y:S01]  /*7760*/  MUFU.EX2 R250, R4 ;  /* 0x0000000400fa7308 */ /* 0x0005e20000000800 */
[C---:B------:R-:W-:Y:S01]  /*7770*/  FMUL.FTZ R92, R3.reuse, R92 ;  /* 0x0000005c035c7220 */ /* 0x040fe20000410000 */
[----:B------:R-:W-:Y:S01]  /*7780*/  FMUL.FTZ R93, R3, R93 ;  /* 0x0000005d035d7220 */ /* 0x000fe20000410000 */
[C---:B------:R-:W-:Y:S01]  /*7790*/  FMUL.FTZ R94, R0.reuse, R94 ;  /* 0x0000005e005e7220 */ /* 0x040fe20000410000 */
[----:B------:R-:W-:Y:S01]  /*77a0*/  FMUL.FTZ R95, R0, R95 ;  /* 0x0000005f005f7220 */ /* 0x000fe20000410000 */
[C---:B------:R-:W-:Y:S01]  /*77b0*/  FMUL.FTZ R96, R134.reuse, R96 ;  /* 0x0000006086607220 */ /* 0x040fe20000410000 */
[C---:B------:R-:W-:Y:S01]  /*77c0*/  FMUL.FTZ R97, R134.reuse, R97 ;  /* 0x0000006186617220 */ /* 0x040fe20000410000 */
[C---:B---3--:R-:W-:Y:S01]  /*77d0*/  FMUL.FTZ R7, R133.reuse, R151 ;  /* 0x0000009785077220 */ /* 0x048fe20000410000 */
        /* <DEDUP_REMOVED lines=9> */
[----:B--2---:R-:W-:Y:S01]  /*7870*/  FFMA.FTZ R4, R18, UR4, -R139 ;  /* 0x0000000412047c23 */ /* 0x004fe2000801088b */
[----:B------:R-:W-:Y:S01]  /*7880*/  FMUL.FTZ R18, R133, R158 ;  /* 0x0000009e85127220 */ /* 0x000fe20000410000 */
[C---:B------:R-:W-:Y:S01]  /*7890*/  FMUL.FTZ R107, R0.reuse, R107 ;  /* 0x0000006b006b7220 */ /* 0x040fe20000410000 */
[C---:B------:R-:W-:Y:S01]  /*78a0*/  FMUL.FTZ R108, R3.reuse, R108 ;  /* 0x0000006c036c7220 */ /* 0x040fe20000410000 */
[----:B------:R2:W3:Y:S01]  /*78b0*/  MUFU.EX2 R252, R4 ;  /* 0x0000000400fc7308 */ /* 0x0004e20000000800 */
        /* <DEDUP_REMOVED lines=11> */
[--C-:B------:R-:W-:Y:S01]  /*7970*/  FFMA.FTZ R141, R141, UR4, -R143.reuse ;  /* 0x000000048d8d7c23 */ /* 0x100fe2000801088f */
[C---:B------:R-:W-:Y:S01]  /*7980*/  FMUL.FTZ R120, R3.reuse, R120 ;  /* 0x0000007803787220 */ /* 0x040fe20000410000 */
[C---:B------:R-:W-:Y:S01]  /*7990*/  FMUL.FTZ R121, R3.reuse, R121 ;  /* 0x0000007903797220 */ /* 0x040fe20000410000 */
[C---:B------:R-:W-:Y:S01]  /*79a0*/  FMUL.FTZ R122, R0.reuse, R122 ;  /* 0x0000007a007a7220 */ /* 0x040fe20000410000 */
[----:B------:R-:W-:Y:S01]  /*79b0*/  FMUL.FTZ R123, R0, R123 ;  /* 0x0000007b007b7220 */ /* 0x000fe20000410000 */
[----:B--2---:R-:W-:Y:S01]  /*79c0*/  FFMA.FTZ R4, R26, UR4, -R140 ;  /* 0x000000041a047c23 */ /* 0x004fe2000801088c */
[----:B---3--:R-:W-:Y:S01]  /*79d0*/  F2FP.BF16.F32.PACK_AB R146, R252, R250 ;  /* 0x000000fafc92723e */ /* 0x008fe200000010ff */
[C---:B------:R-:W-:Y:S01]  /*79e0*/  FMUL.FTZ R26, R0.reuse, R162 ;  /* 0x000000a2001a7220 */ /* 0x040fe20000410000 */
[----:B------:R-:W-:Y:S01]  /*79f0*/  MUFU.EX2 R204, R141 ;  /* 0x0000008d00cc7308 */ /* 0x000fe20000000800 */
[----:B------:R-:W-:Y:S01]  /*7a00*/  LDSM.16.MT88.4 R160, [R217+0xb000] ;  /* 0x00b00000d9a0783b */ /* 0x000fe20000004200 */
[C---:B------:R-:W-:Y:S01]  /*7a10*/  FMUL.FTZ R124, R3.reuse, R124 ;  /* 0x0000007c037c7220 */ /* 0x040fe20000410000 */
[----:B------:R-:W-:Y:S01]  /*7a20*/  FMUL.FTZ R125, R3, R125 ;  /* 0x0000007d037d7220 */ /* 0x000fe20000410000 */
[C---:B------:R-:W-:Y:S01]  /*7a30*/  FMUL.FTZ R126, R0.reuse, R126 ;  /* 0x0000007e007e7220 */ /* 0x040fe20000410000 */
[----:B------:R-:W-:Y:S01]  /*7a40*/  FMUL.FTZ R127, R0, R127 ;  /* 0x0000007f007f7220 */ /* 0x000fe20000410000 */
[C---:B------:R-:W-:Y:S01]  /*7a50*/  FMUL.FTZ R128, R134.reuse, R128 ;  /* 0x0000008086807220 */ /* 0x040fe20000410000 */
[----:B------:R-:W-:Y:S03]  /*7a60*/  FMUL.FTZ R129, R134, R129 ;  /* 0x0000008186817220 */ /* 0x000fe60000410000 */
[----:B------:R2:W3:Y:S01]  /*7a70*/  MUFU.EX2 R248, R4 ;  /* 0x0000000400f87308 */ /* 0x0004e20000000800 */
[C---:B------:R-:W-:Y:S01]  /*7a80*/  FMUL.FTZ R130, R133.reuse, R130 ;  /* 0x0000008285827220 */ /* 0x040fe20000410000 */
[----:B------:R-:W-:Y:S01]  /*7a90*/  FMUL.FTZ R131, R133, R131 ;  /* 0x0000008385837220 */ /* 0x000fe20000410000 */
[--C-:B--2---:R-:W-:Y:S01]  /*7aa0*/  FFMA.FTZ R4, R28, UR4, -R142.reuse ;  /* 0x000000041c047c23 */ /* 0x104fe2000801088e */
[----:B---3--:R-:W-:Y:S01]  /*7ab0*/  F2FP.BF16.F32.PACK_AB R147, R248, R246 ;  /* 0x000000f6f893723e */ /* 0x008fe200000010ff */
[----:B------:R-:W-:Y:S05]  /*7ac0*/  FMUL.FTZ R28, R3, R168 ;  /* 0x000000a8031c7220 */ /* 0x000fea0000410000 */
[----:B------:R2:W-:Y:S02]  /*7ad0*/  MUFU.EX2 R242, R4 ;  /* 0x0000000400f27308 */ /* 0x0005e40000000800 */
[--C-:B--2---:R-:W-:Y:S01]  /*7ae0*/  FFMA.FTZ R4, R32, UR4, -R142.reuse ;  /* 0x0000000420047c23 */ /* 0x104fe2000801088e */
[C---:B------:R-:W-:Y:S02]  /*7af0*/  FMUL.FTZ R32, R134.reuse, R172 ;  /* 0x000000ac86207220 */ /* 0x040fe40000410000 */
[----:B------:R-:W-:Y:S05]  /*7b00*/  LDSM.16.MT88.4 R172, [R219+0xa800] ;  /* 0x00a80000dbac783b */ /* 0x000fea0000004200 */
[----:B------:R2:W-:Y:S02]  /*7b10*/  MUFU.EX2 R243, R4 ;  /* 0x0000000400f37308 */ /* 0x0005e40000000800 */
[--C-:B--2---:R-:W-:Y:S01]  /*7b20*/  FFMA.FTZ R4, R19, UR4, -R142.reuse ;  /* 0x0000000413047c23 */ /* 0x104fe2000801088e */
[----:B------:R-:W-:Y:S07]  /*7b30*/  FMUL.FTZ R19, R133, R159 ;  /* 0x0000009f85137220 */ /* 0x000fee0000410000 */
[----:B------:R2:W-:Y:S02]  /*7b40*/  MUFU.EX2 R244, R4 ;  /* 0x0000000400f47308 */ /* 0x0005e40000000800 */
[----:B--2---:R-:W-:Y:S01]  /*7b50*/  FFMA.FTZ R4, R17, UR4, -R142 ;  /* 0x0000000411047c23 */ /* 0x004fe2000801088e */
[----:B------:R-:W-:Y:S02]  /*7b60*/  FMUL.FTZ R17, R134, R157 ;  /* 0x0000009d86117220 */ /* 0x000fe40000410000 */
[----:B------:R-:W-:Y:S05]  /*7b70*/  LDSM.16.MT88.4 R156, [R221+0xa000] ;  /* 0x00a00000dd9c783b */ /* 0x000fea0000004200 */
[----:B------:R2:W3:Y:S02]  /*7b80*/  MUFU.EX2 R245, R4 ;  /* 0x0000000400f57308 */ /* 0x0004e40000000800 */
[--C-:B--2---:R-:W-:Y:S01]  /*7b90*/  FFMA.FTZ R4, R179, UR4, -R143.reuse ;  /* 0x00000004b3047c23 */ /* 0x104fe2000801088f */
[----:B---3--:R-:W-:Y:S07]  /*7ba0*/  F2FP.BF16.F32.PACK_AB R150, R245, R244 ;  /* 0x000000f4f596723e */ /* 0x008fee00000010ff */
[----:B------:R2:W3:Y:S02]  /*7bb0*/  MUFU.EX2 R239, R4 ;  /* 0x0000000400ef7308 */ /* 0x0004e40000000800 */
[--C-:B--2---:R-:W-:Y:S01]  /*7bc0*/  FFMA.FTZ R4, R178, UR4, -R143.reuse ;  /* 0x00000004b2047c23 */ /* 0x104fe2000801088f */
[----:B---3--:R-:W-:Y:S07]  /*7bd0*/  F2FP.BF16.F32.PACK_AB R149, R239, R238 ;  /* 0x000000eeef95723e */ /* 0x008fee00000010ff */
[----:B------:R2:W-:Y:S02]  /*7be0*/  MUFU.EX2 R240, R4 ;  /* 0x0000000400f07308 */ /* 0x0005e40000000800 */
[----:B--2---:R-:W-:Y:S02]  /*7bf0*/  FFMA.FTZ R4, R177, UR4, -R143 ;  /* 0x00000004b1047c23 */ /* 0x004fe4000801088f */
[----:B------:R-:W2:Y:S06]  /*7c00*/  LDSM.16.MT88.4 R176, [R219+0xa000] ;  /* 0x00a00000dbb0783b */ /* 0x000eac0000004200 */
[----:B------:R3:W4:Y:S02]  /*7c10*/  MUFU.EX2 R241, R4 ;  /* 0x0000000400f17308 */ /* 0x0007240000000800 */
[C---:B---3--:R-:W-:Y:S01]  /*7c20*/  FMUL.FTZ R4, R134.reuse, R148 ;  /* 0x0000009486047220 */ /* 0x048fe20000410000 */
[----:B------:R-:W-:Y:S02]  /*7c30*/  F2FP.BF16.F32.PACK_AB R148, R243, R242 ;  /* 0x000000f2f394723e */ /* 0x000fe400000010ff */
[----:B----4-:R-:W-:Y:S04]  /*7c40*/  F2FP.BF16.F32.PACK_AB R151, R241, R240 ;  /* 0x000000f0f197723e */ /* 0x010fe800000010ff */
[-C--:B-1----:R-:W-:Y:S06]  /*7c50*/  HMMA.16816.F32.BF16 R4, R144, R20.reuse, R4 ;  /* 0x000000149004723c */ /* 0x082fec0000041804 */
[C---:B------:R-:W-:Y:S06]  /*7c60*/  HMMA.16816.F32.BF16 R8, R148.reuse, R20, R8 ;  /* 0x000000149408723c */ /* 0x040fec0000041808 */
[-C--:B------:R-:W-:Y:S05]  /*7c70*/  HMMA.16816.F32.BF16 R12, R148, R22.reuse, R12 ;  /* 0x00000016940c723c */ /* 0x080fea000004180c */
[C---:B------:R-:W-:Y:S01]  /*7c80*/  FMUL.FTZ R20, R134.reuse, R164 ;  /* 0x000000a486147220 */ /* 0x040fe20000410000 */
[C---:B------:R-:W-:Y:S05]  /*7c90*/  HMMA.16816.F32.BF16 R16, R144.reuse, R22, R16 ;  /* 0x000000169010723c */ /* 0x040fea0000041810 */
[----:B------:R-:W-:Y:S02]  /*7ca0*/  FMUL.FTZ R21, R134, R165 ;  /* 0x000000a586157220 */ /* 0x000fe40000410000 */
[C---:B------:R-:W-:Y:S01]  /*7cb0*/  FMUL.FTZ R22, R133.reuse, R166 ;  /* 0x000000a685167220 */ /* 0x040fe20000410000 */
[----:B------:R-:W-:Y:S07]  /*7cc0*/  FMUL.FTZ R23, R133, R167 ;  /* 0x000000a785177220 */ /* 0x000fee0000410000 */
[-C--:B--2---:R-:W-:Y:S06]  /*7cd0*/  HMMA.16816.F32.BF16 R20, R144, R176.reuse, R20 ;  /* 0x000000b09014723c */ /* 0x084fec0000041814 */
[C---:B------:R-:W-:Y:S06]  /*7ce0*/  HMMA.16816.F32.BF16 R24, R148.reuse, R176, R24 ;  /* 0x000000b09418723c */ /* 0x040fec0000041818 */
[-C--:B------:R-:W-:Y:S06]  /*7cf0*/  HMMA.16816.F32.BF16 R28, R148, R178.reuse, R28 ;  /* 0x000000b2941c723c */ /* 0x080fec000004181c */
[C---:B------:R-:W-:Y:S06]  /*7d00*/  HMMA.16816.F32.BF16 R32, R144.reuse, R178, R32 ;  /* 0x000000b29020723c */ /* 0x040fec0000041820 */
[-C--:B------:R-:W-:Y:S06]  /*7d10*/  HMMA.16816.F32.BF16 R36, R144, R152.reuse, R36 ;  /* 0x000000989024723c */ /* 0x080fec0000041824 */
        /* <DEDUP_REMOVED lines=9> */
[----:B------:R2:W-:Y:S03]  /*7db0*/  MUFU.EX2 R235, R156 ;  /* 0x0000009c00eb7308 */ /* 0x0005e60000000800 */
[-C--:B------:R-:W-:Y:S06]  /*7dc0*/  HMMA.16816.F32.BF16 R68, R144, R160.reuse, R68 ;  /* 0x000000a09044723c */ /* 0x080fec0000041844 */
[C---:B------:R-:W-:Y:S06]  /*7dd0*/  HMMA.16816.F32.BF16 R72, R148.reuse, R160, R72 ;  /* 0x000000a09448723c */ /* 0x040fec0000041848 */
[-C--:B------:R-:W-:Y:S05]  /*7de0*/  HMMA.16816.F32.BF16 R76, R148, R162.reuse, R76 ;  /* 0x000000a2944c723c */ /* 0x080fea000004184c */
[--C-:B------:R-:W-:Y:S01]  /*7df0*/  FFMA.FTZ R160, R186, UR4, -R140.reuse ;  /* 0x00000004baa07c23 */ /* 0x100fe2000801088c */
[C---:B------:R-:W-:Y:S03]  /*7e00*/  HMMA.16816.F32.BF16 R80, R144.reuse, R162, R80 ;  /* 0x000000a29050723c */ /* 0x040fe60000041850 */
[----:B------:R3:W-:Y:S02]  /*7e10*/  MUFU.EX2 R233, R160 ;  /* 0x000000a000e97308 */ /* 0x0007e40000000800 */
[--C-:B--2---:R-:W-:Y:S01]  /*7e20*/  FFMA.FTZ R156, R181, UR4, -R139.reuse ;  /* 0x00000004b59c7c23 */ /* 0x104fe2000801088b */
[-C--:B-1----:R-:W-:Y:S07]  /*7e30*/  HMMA.16816.F32.BF16 R84, R144, R152.reuse, R84 ;  /* 0x000000989054723c */ /* 0x082fee0000041854 */
[----:B------:R1:W-:Y:S01]  /*7e40*/  MUFU.EX2 R234, R156 ;  /* 0x0000009c00ea7308 */ /* 0x0003e20000000800 */
[C---:B------:R-:W-:Y:S04]  /*7e50*/  HMMA.16816.F32.BF16 R88, R148.reuse, R152, R88 ;  /* 0x000000989458723c */ /* 0x040fe80000041858 */
[--C-:B------:R-:W-:Y:S02]  /*7e60*/  FFMA.FTZ R161, R185, UR4, -R140.reuse ;  /* 0x00000004b9a17c23 */ /* 0x100fe4000801088c */
[-C--:B------:R-:W-:Y:S03]  /*7e70*/  HMMA.16816.F32.BF16 R92, R148, R154.reuse, R92 ;  /* 0x0000009a945c723c */ /* 0x080fe6000004185c */
[----:B------:R-:W2:Y:S02]  /*7e80*/  MUFU.EX2 R215, R161 ;  /* 0x000000a100d77308 */ /* 0x000ea40000000800 */
[--C-:B---3--:R-:W-:Y:S01]  /*7e90*/  FFMA.FTZ R160, R184, UR4, -R139.reuse ;  /* 0x00000004b8a07c23 */ /* 0x108fe2000801088b */
[C---:B------:R-:W-:Y:S01]  /*7ea0*/  HMMA.16816.F32.BF16 R96, R144.reuse, R154, R96 ;  /* 0x0000009a9060723c */ /* 0x040fe20000041860 */
[----:B------:R-:W-:Y:S04]  /*7eb0*/  LDSM.16.MT88.4 R152, [R221+0xb000] ;  /* 0x00b00000dd98783b */ /* 0x000fe80000004200 */
[----:B------:R-:W-:Y:S02]  /*7ec0*/  FFMA.FTZ R139, R183, UR4, -R139 ;  /* 0x00000004b78b7c23 */ /* 0x000fe4000801088b */
[----:B------:R-:W-:Y:S02]  /*7ed0*/  MUFU.EX2 R213, R160 ;  /* 0x000000a000d57308 */ /* 0x000fe40000000800 */
[----:B-1----:R-:W1:Y:S08]  /*7ee0*/  LDSM.16.MT88.4 R156, [R222+0xb000] ;  /* 0x00b00000de9c783b */ /* 0x002e700000004200 */
[----:B------:R3:W-:Y:S01]  /*7ef0*/  MUFU.EX2 R214, R139 ;  /* 0x0000008b00d67308 */ /* 0x0007e20000000800 */
[----:B--2---:R-:W-:Y:S01]  /*7f00*/  F2FP.BF16.F32.PACK_AB R141, R215, R233 ;  /* 0x000000e9d78d723e */ /* 0x004fe200000010ff */
[--C-:B---3--:R-:W-:Y:S01]  /*7f10*/  FFMA.FTZ R139, R188, UR4, -R140.reuse ;  /* 0x00000004bc8b7c23 */ /* 0x108fe2000801088c */
[----:B------:R-:W-:Y:S02]  /*7f20*/  FFMA.FTZ R140, R187, UR4, -R140 ;  /* 0x00000004bb8c7c23 */ /* 0x000fe4000801088c */
[----:B------:R-:W-:Y:S05]  /*7f30*/  LDSM.16.MT88.4 R184, [R221+0xa800] ;  /* 0x00a80000ddb8783b */ /* 0x000fea0000004200 */
[----:B------:R2:W-:Y:S10]  /*7f40*/  MUFU.EX2 R211, R139 ;  /* 0x0000008b00d37308 */ /* 0x0005f40000000800 */
[----:B------:R3:W-:Y:S01]  /*7f50*/  MUFU.EX2 R212, R140 ;  /* 0x0000008c00d47308 */ /* 0x0007e20000000800 */
[-C--:B-1----:R-:W-:Y:S03]  /*7f60*/  HMMA.16816.F32.BF16 R100, R144, R156.reuse, R100 ;  /* 0x0000009c9064723c */ /* 0x082fe60000041864 */
[--C-:B--2---:R-:W-:Y:S03]  /*7f70*/  FFMA.FTZ R139, R189, UR4, -R142.reuse ;  /* 0x00000004bd8b7c23 */ /* 0x104fe6000801088e */
[C---:B------:R-:W-:Y:S03]  /*7f80*/  HMMA.16816.F32.BF16 R104, R148.reuse, R156, R104 ;  /* 0x0000009c9468723c */ /* 0x040fe60000041868 */
[----:B------:R1:W-:Y:S02]  /*7f90*/  MUFU.EX2 R210, R139 ;  /* 0x0000008b00d27308 */ /* 0x0003e40000000800 */
[--C-:B---3--:R-:W-:Y:S01]  /*7fa0*/  FFMA.FTZ R140, R191, UR4, -R142.reuse ;  /* 0x00000004bf8c7c23 */ /* 0x108fe2000801088e */
[-C--:B------:R-:W-:Y:S07]  /*7fb0*/  HMMA.16816.F32.BF16 R108, R148, R158.reuse, R108 ;  /* 0x0000009e946c723c */ /* 0x080fee000004186c */
[----:B------:R2:W-:Y:S01]  /*7fc0*/  MUFU.EX2 R209, R140 ;  /* 0x0000008c00d17308 */ /* 0x0005e20000000800 */
[C---:B------:R-:W-:Y:S01]  /*7fd0*/  HMMA.16816.F32.BF16 R112, R144.reuse, R158, R112 ;  /* 0x0000009e9070723c */ /* 0x040fe20000041870 */
[----:B------:R-:W3:Y:S05]  /*7fe0*/  LDSM.16.MT88.4 R156, [R217+0xa800] ;  /* 0x00a80000d99c783b */ /* 0x000eea0000004200 */
[-C--:B------:R-:W-:Y:S05]  /*7ff0*/  HMMA.16816.F32.BF16 R116, R144, R152.reuse, R116 ;  /* 0x000000989074723c */ /* 0x080fea0000041874 */
[--C-:B-1----:R-:W-:Y:S01]  /*8000*/  FFMA.FTZ R139, R190, UR4, -R142.reuse ;  /* 0x00000004be8b7c23 */ /* 0x102fe2000801088e */
[C---:B------:R-:W-:Y:S01]  /*8010*/  HMMA.16816.F32.BF16 R120, R148.reuse, R152, R120 ;  /* 0x000000989478723c */ /* 0x040fe20000041878 */
[----:B------:R-:W-:Y:S02]  /*8020*/  LDSM.16.MT88.4 R188, [R217+0xb800] ;  /* 0x00b80000d9bc783b */ /* 0x000fe40000004200 */
[----:B------:R1:W4:Y:S02]  /*8030*/  MUFU.EX2 R208, R139 ;  /* 0x0000008b00d07308 */ /* 0x0003240000000800 */
[----:B------:R-:W-:Y:S01]  /*8040*/  FFMA.FTZ R142, R182, UR4, -R142 ;  /* 0x00000004b68e7c23 */ /* 0x000fe2000801088e */
[-C--:B------:R-:W-:Y:S03]  /*8050*/  HMMA.16816.F32.BF16 R124, R148, R154.reuse, R124 ;  /* 0x0000009a947c723c */ /* 0x080fe6000004187c */
[----:B------:R-:W5:Y:S04]  /*8060*/  LDSM.16.MT88.4 R180, [R222+0xa800] ;  /* 0x00a80000deb4783b */ /* 0x000f680000004200 */
[----:B------:R3:W3:Y:S01]  /*8070*/  MUFU.EX2 R205, R142 ;  /* 0x0000008e00cd7308 */ /* 0x0006e20000000800 */
[----:B------:R-:W-:Y:S04]  /*8080*/  HMMA.16816.F32.BF16 R128, R144, R154, R128 ;  /* 0x0000009a9080723c */ /* 0x000fe80000041880 */
[----:B--2---:R-:W-:Y:S01]  /*8090*/  F2FP.BF16.F32.PACK_AB R140, R234, R235 ;  /* 0x000000ebea8c723e */ /* 0x004fe200000010ff */
[--C-:B-1----:R-:W-:Y:S01]  /*80a0*/  FFMA.FTZ R139, R192, UR4, -R143.reuse ;  /* 0x00000004c08b7c23 */ /* 0x102fe2000801088f */
[----:B----4-:R-:W-:Y:S03]  /*80b0*/  F2FP.BF16.F32.PACK_AB R176, R208, R210 ;  /* 0x000000d2d0b0723e */ /* 0x010fe600000010ff */
[----:B------:R1:W-:Y:S02]  /*80c0*/  MUFU.EX2 R207, R139 ;  /* 0x0000008b00cf7308 */ /* 0x0003e40000000800 */
[----:B---3--:R-:W-:Y:S02]  /*80d0*/  F2FP.BF16.F32.PACK_AB R142, R214, R213 ;  /* 0x000000d5d68e723e */ /* 0x008fe400000010ff */
[----:B------:R-:W-:Y:S01]  /*80e0*/  F2FP.BF16.F32.PACK_AB R178, R205, R209 ;  /* 0x000000d1cdb2723e */ /* 0x000fe200000010ff */
[--C-:B-1----:R-:W-:Y:S01]  /*80f0*/  FFMA.FTZ R139, R193, UR4, -R143.reuse ;  /* 0x00000004c18b7c23 */ /* 0x102fe2000801088f */
[----:B------:R-:W-:Y:S01]  /*8100*/  FFMA.FTZ R143, R2, UR4, -R143 ;  /* 0x00000004028f7c23 */ /* 0x000fe2000801088f */
[----:B------:R-:W-:Y:S03]  /*8110*/  MOV R2, R194 ;  /* 0x000000c200027202 */ /* 0x000fe60000000f00 */
[----:B------:R-:W1:Y:S01]  /*8120*/  MUFU.EX2 R206, R139 ;  /* 0x0000008b00ce7308 */ /* 0x000e620000000800 */
[----:B------:R-:W2:Y:S09]  /*8130*/  LDSM.16.MT88.4 R192, [R219+0xb800] ;  /* 0x00b80000dbc0783b */ /* 0x000eb20000004200 */
[----:B------:R3:W4:Y:S01]  /*8140*/  MUFU.EX2 R139, R143 ;  /* 0x0000008f008b7308 */ /* 0x0007220000000800 */
[----:B-1----:R-:W-:Y:S02]  /*8150*/  F2FP.BF16.F32.PACK_AB R177, R206, R207 ;  /* 0x000000cfceb1723e */ /* 0x002fe400000010ff */
[----:B---3--:R-:W-:Y:S02]  /*8160*/  F2FP.BF16.F32.PACK_AB R143, R212, R211 ;  /* 0x000000d3d48f723e */ /* 0x008fe400000010ff */
[----:B----4-:R-:W-:Y:S05]  /*8170*/  F2FP.BF16.F32.PACK_AB R179, R139, R204 ;  /* 0x000000cc8bb3723e */ /* 0x010fea00000010ff */
[-C--:B------:R-:W-:Y:S01]  /*8180*/  HMMA.16816.F32.BF16 R148, R140, R156.reuse, R4 ;  /* 0x0000009c8c94723c */ /* 0x080fe20000041804 */
[----:B------:R-:W3:Y:S04]  /*8190*/  LDL.LU R4, [R1+0x10] ;  /* 0x0000100001047983 */ /* 0x000ee80000300800 */
[----:B------:R-:W4:Y:S01]  /*81a0*/  LDL.LU R5, [R1+0xc] ;  /* 0x00000c0001057983 */ /* 0x000f220000300800 */
[C---:B------:R-:W-:Y:S03]  /*81b0*/  HMMA.16816.F32.BF16 R144, R176.reuse, R156, R8 ;  /* 0x0000009cb090723c */ /* 0x040fe60000041808 */
[----:B------:R-:W4:Y:S03]  /*81c0*/  LDL.LU R6, [R1+0x8] ;  /* 0x0000080001067983 */ /* 0x000f260000300800 */
[-C--:B------:R-:W-:Y:S01]  /*81d0*/  HMMA.16816.F32.BF16 R152, R176, R158.reuse, R12 ;  /* 0x0000009eb098723c */ /* 0x080fe2000004180c */
[----:B------:R-:W4:Y:S05]  /*81e0*/  LDL.LU R7, [R1+0x4] ;  /* 0x0000040001077983 */ /* 0x000f2a0000300800 */
[C---:B------:R-:W-:Y:S06]  /*81f0*/  HMMA.16816.F32.BF16 R156, R140.reuse, R158, R16 ;  /* 0x0000009e8c9c723c */ /* 0x040fec0000041810 */
[-C--:B------:R-:W-:Y:S06]  /*8200*/  HMMA.16816.F32.BF16 R164, R140, R172.reuse, R20 ;  /* 0x000000ac8ca4723c */ /* 0x080fec0000041814 */
        /* <DEDUP_REMOVED lines=26> */
[----:B------:R-:W-:Y:S07]  /*83b0*/  HMMA.16816.F32.BF16 R128, R140, R202, R128 ;  /* 0x000000ca8c80723c */ /* 0x000fee0000041880 */
[----:B------:R-:W-:Y:S01]  /*83c0*/  MOV R140, R135 ;  /* 0x00000087008c7202 */ /* 0x000fe20000000f00 */
[----:B---3--:R-:W-:Y:S04]  /*83d0*/  FFMA.FTZ R134, R134, R4, R251 ;  /* 0x0000000486867223 */ /* 0x008fe800000100fb */
[----:B------:R-:W-:Y:S01]  /*83e0*/  FADD.FTZ R2, R2, R134 ;  /* 0x0000008602027221 */ /* 0x000fe20000010000 */
[----:B----4-:R-:W-:Y:S01]  /*83f0*/  FFMA.FTZ R133, R133, R5, R247 ;  /* 0x0000000585857223 */ /* 0x010fe200000100f7 */
[----:B------:R-:W-:Y:S01]  /*8400*/  MOV R134, R137 ;  /* 0x0000008900867202 */ /* 0x000fe20000000f00 */
[----:B------:R-:W-:Y:S01]  /*8410*/  FFMA.FTZ R3, R3, R6, R242 ;  /* 0x0000000603037223 */ /* 0x000fe200000100f2 */
[----:B------:R-:W-:Y:S01]  /*8420*/  FADD.FTZ R2, R250, R2 ;  /* 0x00000002fa027221 */ /* 0x000fe20000010000 */
[----:B------:R-:W-:Y:S01]  /*8430*/  FADD.FTZ R5, R249, R133 ;  /* 0x00000085f9057221 */ /* 0x000fe20000010000 */
[----:B------:R-:W-:Y:S01]  /*8440*/  MOV R133, R138 ;  /* 0x0000008a00857202 */ /* 0x000fe20000000f00 */
[----:B------:R-:W-:Y:S01]  /*8450*/  FADD.FTZ R3, R243, R3 ;  /* 0x00000003f3037221 */ /* 0x000fe20000010000 */
[----:B------:R-:W-:Y:S01]  /*8460*/  FADD.FTZ R2, R252, R2 ;  /* 0x00000002fc027221 */ /* 0x000fe20000010000 */
[----:B------:R-:W-:Y:S01]  /*8470*/  FADD.FTZ R5, R246, R5 ;  /* 0x00000005f6057221 */ /* 0x000fe20000010000 */
[----:B------:R-:W-:Y:S01]  /*8480*/  FFMA.FTZ R0, R0, R7, R238 ;  /* 0x0000000700007223 */ /* 0x000fe200000100ee */
[----:B------:R-:W-:Y:S01]  /*8490*/  FADD.FTZ R6, R244, R3 ;  /* 0x00000003f4067221 */ /* 0x000fe20000010000 */
[----:B------:R-:W-:Y:S01]  /*84a0*/  FADD.FTZ R4, R235, R2 ;  /* 0x00000002eb047221 */ /* 0x000fe20000010000 */
[----:B------:R-:W-:Y:S01]  /*84b0*/  FADD.FTZ R5, R248, R5 ;  /* 0x00000005f8057221 */ /* 0x000fe20000010000 */
        /* <DEDUP_REMOVED lines=11> */
[----:B------:R-:W-:Y:S02]  /*8570*/  FADD.FTZ R5, R215, R0 ;  /* 0x00000000d7057221 */ /* 0x000fe40000010000 */
[----:B------:R1:W-:Y:S01]  /*8580*/  STL [R1+0x10], R6 ;  /* 0x0000100601007387 */ /* 0x0003e20000100800 */
[----:B------:R-:W-:Y:S01]  /*8590*/  FADD.FTZ R0, R206, R3 ;  /* 0x00000003ce007221 */ /* 0x000fe20000010000 */
[----:B------:R-:W-:Y:S01]  /*85a0*/  FADD.FTZ R5, R211, R5 ;  /* 0x00000005d3057221 */ /* 0x000fe20000010000 */
[----:B------:R-:W-:Y:S02]  /*85b0*/  FADD.FTZ R3, R209, R2 ;  /* 0x00000002d1037221 */ /* 0x000fe40000010000 */
[----:B------:R-:W-:Y:S01]  /*85c0*/  FADD.FTZ R2, R204, R0 ;  /* 0x00000000cc027221 */ /* 0x000fe20000010000 */
[----:B------:R-:W-:Y:S01]  /*85d0*/  FADD.FTZ R4, R212, R5 ;  /* 0x00000005d4047221 */ /* 0x000fe20000010000 */
[----:B------:R-:W-:Y:S01]  /*85e0*/  FADD.FTZ R3, R205, R3 ;  /* 0x00000003cd037221 */ /* 0x000fe20000010000 */
[----:B------:R-:W-:Y:S01]  /*85f0*/  IADD3 R0, R232, -0x1, RZ ;  /* 0xffffffffe8007810 */ /* 0x000fe20007ffe0ff */
[----:B------:R-:W-:Y:S01]  /*8600*/  FADD.FTZ R2, R139, R2 ;  /* 0x000000028b027221 */ /* 0x000fe20000010000 */
[----:B------:R-:W-:Y:S01]  /*8610*/  MOV R139, R136 ;  /* 0x00000088008b7202 */ /* 0x000fe20000000f00 */
[----:B------:R1:W-:Y:S01]  /*8620*/  STL [R1+0xc], R4 ;  /* 0x00000c0401007387 */ /* 0x0003e20000100800 */
[----:B------:R-:W-:Y:S03]  /*8630*/  MOV R232, R0 ;  /* 0x0000000000e87202 */ /* 0x000fe60000000f00 */
[----:B------:R1:W-:Y:S04]  /*8640*/  STL [R1+0x8], R3 ;  /* 0x0000080301007387 */ /* 0x0003e80000100800 */
[----:B------:R1:W-:Y:S01]  /*8650*/  STL [R1+0x4], R2 ;  /* 0x0000040201007387 */ /* 0x0003e20000100800 */
[----:B------:R-:W-:Y:S05]  /*8660*/  @P4 BRA `(.L_x_2223) ;  /* 0xffffffd000884947 */ /* 0x000fea000383ffff */
.L_x_2222:
[----:B------:R-:W2:Y:S04]  /*8670*/  LDL.LU R8, [R1+0x10] ;  /* 0x0000100001087983 */ /* 0x000ea80000300800 */
[----:B------:R-:W3:Y:S04]  /*8680*/  LDL.LU R7, [R1+0xc] ;  /* 0x00000c0001077983 */ /* 0x000ee80000300800 */
[----:B-1----:R-:W4:Y:S04]  /*8690*/  LDL.LU R6, [R1+0x8] ;  /* 0x0000080001067983 */ /* 0x002f280000300800 */
[----:B------:R-:W5:Y:S04]  /*86a0*/  LDL.LU R5, [R1+0x4] ;  /* 0x0000040001057983 */ /* 0x000f680000300800 */
[----:B------:R-:W5:Y:S01]  /*86b0*/  LDL R11, [R1+0x54] ;  /* 0x00005400010b7983 */ /* 0x000f620000100800 */
[----:B------:R-:W1:Y:S01]  /*86c0*/  S2UR UR4, SR_CgaCtaId ;  /* 0x00000000000479c3 */ /* 0x000e620000008800 */
[----:B------:R-:W-:Y:S01]  /*86d0*/  UMOV UR5, 0x400 ;  /* 0x0000040000057882 */ /* 0x000fe20000000000 */
[----:B------:R-:W5:Y:S01]  /*86e0*/  S2R R180, SR_TID.X ;  /* 0x0000000000b47919 */ /* 0x000f620000002100 */
[----:B------:R-:W1:Y:S02]  /*86f0*/  S2R R182, SR_TID.X ;  /* 0x0000000000b67919 */ /* 0x000e640000002100 */
[----:B-1----:R-:W-:Y:S01]  /*8700*/  ULEA UR4, UR4, UR5, 0x18 ;  /* 0x0000000504047291 */ /* 0x002fe2000f8ec03f */
[----:B------:R-:W-:-:S04]  /*8710*/  SHF.R.S32.HI R181, RZ, 0x1f, R182 ;  /* 0x0000001fffb57819 */ /* 0x000fc800000114b6 */
[----:B------:R-:W-:Y:S01]  /*8720*/  LEA.HI R181, R181, R182, RZ, 0x3 ;  /* 0x000000b6b5b57211 */ /* 0x000fe200078f18ff */
[----:B--2---:R-:W1:Y:S04]  /*8730*/  SHFL.BFLY PT, R4, R8, 0x2, 0x1f ;  /* 0x0c401f0008047f89 */ /* 0x004e6800000e0000 */
[----:B---3--:R-:W2:Y:S04]  /*8740*/  SHFL.BFLY PT, R3, R7, 0x2, 0x1f ;  /* 0x0c401f0007037f89 */ /* 0x008ea800000e0000 */
[----:B----4-:R-:W3:Y:S04]  /*8750*/  SHFL.BFLY PT, R2, R6, 0x2, 0x1f ;  /* 0x0c401f0006027f89 */ /* 0x010ee800000e0000 */
[----:B-----5:R-:W4:Y:S01]  /*8760*/  SHFL.BFLY PT, R0, R5, 0x2, 0x1f ;  /* 0x0c401f0005007f89 */ /* 0x020f2200000e0000 */
[----:B------:R-:W-:Y:S01]  /*8770*/  ISETP.NE.AND P0, PT, R11, -0x1, PT ;  /* 0xffffffff0b00780c */ /* 0x000fe20003f05270 */
        /* <DEDUP_REMOVED lines=11> */
[----:B------:R-:W-:Y:S01]  /*8830*/  FSETP.NE.FTZ.AND P4, PT, R132, RZ, PT ;  /* 0x000000ff8400720b */ /* 0x000fe20003f95000 */
[----:B---3--:R-:W-:Y:S01]  /*8840*/  FADD.FTZ R134, R2, R6 ;  /* 0x0000000602867221 */ /* 0x008fe20000010000 */
[CC--:B------:R-:W-:Y:S02]  /*8850*/  LEA.HI R6, R4.reuse, R180.reuse, RZ, 0x2 ;  /* 0x000000b404067211 */ /* 0x0c0fe400078f10ff */
[----:B------:R-:W-:Y:S01]  /*8860*/  LEA.HI R4, R4, R180, RZ, 0x5 ;  /* 0x000000b404047211 */ /* 0x000fe200078f28ff */
[----:B----4-:R-:W-:Y:S01]  /*8870*/  FADD.FTZ R139, R0, R5 ;  /* 0x00000005008b7221 */ /* 0x010fe20000010000 */
[----:B------:R-:W-:Y:S02]  /*8880*/  MOV R0, 0x3f800000 ;  /* 0x3f80000000007802 */ /* 0x000fe40000000f00 */
[--C-:B------:R-:W-:Y:S02]  /*8890*/  SHF.R.S32.HI R2, RZ, 0x2, R6.reuse ;  /* 0x00000002ff027819 */ /* 0x100fe40000011406 */
[----:B------:R-:W-:-:S02]  /*88a0*/  SHF.R.S32.HI R3, RZ, 0x1f, R6 ;  /* 0x0000001fff037819 */ /* 0x000fc40000011406 */
[----:B------:R-:W-:Y:S01]  /*88b0*/  LOP3.LUT R6, R6, 0x3ffffffc, RZ, 0xc0, !PT ;  /* 0x3ffffffc06067812 */ /* 0x000fe200078ec0ff */
[----:B------:R-:W1:Y:S01]  /*88c0*/  @P4 MUFU.RCP R0, R132 ;  /* 0x0000008400004308 */ /* 0x000e620000001000 */
[----:B------:R-:W-:Y:S02]  /*88d0*/  LOP3.LUT R7, R4, 0xffffffe0, RZ, 0xc0, !PT ;  /* 0xffffffe004077812 */ /* 0x000fe400078ec0ff */
[----:B------:R-:W-:Y:S02]  /*88e0*/  LEA.HI R5, R3, R2, RZ, 0x3 ;  /* 0x0000000203057211 */ /* 0x000fe400078f18ff */
[-C--:B------:R-:W-:Y:S02]  /*88f0*/  IADD3 R8, -R6, R180.reuse, RZ ;  /* 0x000000b406087210 */ /* 0x080fe40007ffe1ff */
[----:B------:R-:W-:Y:S02]  /*8900*/  FSETP.NE.FTZ.AND P3, PT, R133, RZ, PT ;  /* 0x000000ff8500720b */ /* 0x000fe40003f75000 */
[----:B------:R-:W-:-:S02]  /*8910*/  IADD3 R180, -R7, R180, RZ ;  /* 0x000000b407b47210 */ /* 0x000fc40007ffe1ff */
[----:B------:R-:W2:Y:S01]  /*8920*/  @P0 LDC.64 R6, c[0x0][0x298] ;  /* 0x0000a600ff060b82 */ /* 0x000ea20000000a00 */
[----:B------:R-:W-:Y:S02]  /*8930*/  LOP3.LUT R3, R181, 0xfffffff8, RZ, 0xc0, !PT ;  /* 0xfffffff8b5037812 */ /* 0x000fe400078ec0ff */
[----:B------:R-:W-:Y:S02]  /*8940*/  LOP3.LUT R5, R5, 0xfffffff8, RZ, 0xc0, !PT ;  /* 0xfffffff805057812 */ /* 0x000fe400078ec0ff */
[----:B------:R-:W-:Y:S01]  /*8950*/  IADD3 R182, -R3, R182, RZ ;  /* 0x000000b603b67210 */ /* 0x000fe20007ffe1ff */
[C---:B-1----:R-:W-:Y:S01]  /*8960*/  FMUL.FTZ R10, R0.reuse, R165 ;  /* 0x000000a5000a7220 */ /* 0x042fe20000410000 */
[----:B------:R-:W-:Y:S01]  /*8970*/  MOV R3, 0x3f800000 ;  /* 0x3f80000000037802 */ /* 0x000fe20000000f00 */
[----:B------:R-:W-:Y:S01]  /*8980*/  FMUL.FTZ R165, R0, R81 ;  /* 0x0000005100a57220 */ /* 0x000fe20000410000 */
        /* <DEDUP_REMOVED lines=36> */
[----:B--2---:R-:W-:Y:S01]  /*8bd0*/  @P0 IMAD.WIDE.U32 R4, R11, R6, RZ ;  /* 0x000000060b040225 */ /* 0x004fe200078e00ff */
[----:B------:R-:W-:-:S03]  /*8be0*/  LEA.HI R20, R20, R20, RZ, 0x1d ;  /* 0x0000001414147211 */ /* 0x000fc600078fe8ff */
[C---:B-1----:R-:W-:Y:S01]  /*8bf0*/  FMUL.FTZ R150, R3.reuse, R150 ;  /* 0x0000009603967220 */ /* 0x042fe20000410000 */
[----:B------:R-:W-:Y:S01]  /*8c00*/  R2P PR, R2, 0x6 ;  /* 0x0000000602007804 */ /* 0x000fe20000000000 */
[C---:B------:R-:W-:Y:S01]  /*8c10*/  FMUL.FTZ R151, R3.reuse, R151 ;  /* 0x0000009703977220 */ /* 0x040fe20000410000 */
[----:B------:R-:W-:Y:S01]  /*8c20*/  LEA R20, R0, R20, 0x1 ;  /* 0x0000001400147211 */ /* 0x000fe200078e08ff */
[C---:B------:R-:W-:Y:S01]  /*8c30*/  FMUL.FTZ R158, R3.reuse, R158 ;  /* 0x0000009e039e7220 */ /* 0x040fe20000410000 */
[----:B------:R-:W-:Y:S01]  /*8c40*/  MOV R84, 0x20 ;  /* 0x0000002000547802 */ /* 0x000fe20000000f00 */
[----:B------:R-:W-:Y:S01]  /*8c50*/  FMUL.FTZ R159, R3, R159 ;  /* 0x0000009f039f7220 */ /* 0x000fe20000410000 */
[----:B------:R-:W-:Y:S01]  /*8c60*/  MOV R80, 0x40 ;  /* 0x0000004000507802 */ /* 0x000fe20000000f00 */
[----:B------:R-:W-:Y:S01]  /*8c70*/  @P0 IMAD R96, R11, R7, R5 ;  /* 0x000000070b600224 */ /* 0x000fe200078e0205 */
[----:B------:R-:W-:Y:S01]  /*8c80*/  LEA R20, R20, UR4, 0x1 ;  /* 0x0000000414147c11 */ /* 0x000fe2000f8e08ff */
[----:B------:R-:W-:Y:S01]  /*8c90*/  FMUL.FTZ R166, R3, R166 ;  /* 0x000000a603a67220 */ /* 0x000fe20000410000 */
[----:B------:R-:W-:-:S02]  /*8ca0*/  @P0 MOV R85, R4 ;  /* 0x0000000400550202 */ /* 0x000fc40000000f00 */
[----:B------:R-:W-:Y:S02]  /*8cb0*/  SEL R84, R84, 0xffffffe0, !P1 ;  /* 0xffffffe054547807 */ /* 0x000fe40004800000 */
        /* <DEDUP_REMOVED lines=10> */
.L_x_2226:
        /* <DEDUP_REMOVED lines=23> */
.L_x_2227:
        /* <DEDUP_REMOVED lines=13> */
[----:B------:R-:W-:Y:S01]  /*8fa0*/  MOV R2, 0x3f800000 ;  /* 0x3f80000000027802 */ /* 0x000fe20000000f00 */
        /* <DEDUP_REMOVED lines=159> */
[----:B------:R-:W3:Y:S01]  /*99a0*/  @P0 LDC.64 R8, c[0x0][0x2c0] ;  /* 0x0000b000ff080b82 */ /* 0x000ee20000000a00 */
        /* <DEDUP_REMOVED lines=80> */
[----:B------:R-:W-:-:S03]  /*9eb0*/  @!P0 IMAD R0, R6, R7, RZ ;  /* 0x0000000706008224 */ /* 0x000fc600078e02ff */
[----:B------:R-:W5:Y:S01]  /*9ec0*/  S2R R13, SR_CTAID.Y ;  /* 0x00000000000d7919 */ /* 0x000f620000002600 */
[----:B------:R-:W3:Y:S01]  /*9ed0*/  @P1 MUFU.LG2 R7, R139 ;  /* 0x0000008b00071308 */ /* 0x000ee20000000c00 */
[----:B------:R-:W-:Y:S01]  /*9ee0*/  @P0 IMAD R3, R9, R8, RZ ;  /* 0x0000000809030224 */ /* 0x000fe200078e02ff */
[----:B------:R-:W-:Y:S01]  /*9ef0*/  LOP3.LUT P4, RZ, R180, 0x3, RZ, 0xc0, !PT ;  /* 0x00000003b4ff7812 */ /* 0x000fe2000788c0ff */
[----:B------:R-:W3:Y:S01]  /*9f00*/  S2R R25, SR_CTAID.Z ;  /* 0x0000000000197919 */ /* 0x000ee20000002700 */
[----:B----4-:R-:W-:Y:S01]  /*9f10*/  IADD3 R2, R12, 0x10, RZ ;  /* 0x000000100c027810 */ /* 0x010fe20007ffe0ff */
[----:B------:R-:W-:-:S03]  /*9f20*/  @!P0 IMAD.MOV.U32 R3, RZ, RZ, R6 ;  /* 0x000000ffff038224 */ /* 0x000fc600078e0006 */
[----:B--2---:R-:W-:Y:S01]  /*9f30*/  ISETP.GE.AND P2, PT, R2, R167, PT ;  /* 0x000000a70200720c */ /* 0x004fe20003f46270 */
[----:B-1----:R-:W-:Y:S01]  /*9f40*/  @P3 FMUL.FTZ R2, R5, 0.69314718246459960938 ;  /* 0x3f31721805023820 */ /* 0x002fe20000410000 */
[----:B------:R-:W-:-:S03]  /*9f50*/  @P6 FMUL.FTZ R5, R14, 0.69314718246459960938 ;  /* 0x3f3172180e056820 */ /* 0x000fc60000410000 */
[----:B------:R-:W-:Y:S01]  /*9f60*/  @P3 FFMA.FTZ R23, R137, R11, R2 ;  /* 0x0000000b89173223 */ /* 0x000fe20000010002 */
[----:B------:R-:W-:Y:S01]  /*9f70*/  IADD3 R2, R12, 0x20, RZ ;  /* 0x000000200c027810 */ /* 0x000fe20007ffe0ff */
[----:B------:R1:W2:Y:S01]  /*9f80*/  LDS.128 R28, [R231+0x3800] ;  /* 0x00380000e71c7984 */ /* 0x0002a20000000c00 */
[----:B------:R-:W-:Y:S01]  /*9f90*/  @P6 FFMA.FTZ R22, R136, R15, R5 ;  /* 0x0000000f88166223 */ /* 0x000fe20000010005 */
[----:B------:R-:W-:Y:S02]  /*9fa0*/  MOV R15, 0x7f800000 ;  /* 0x7f800000000f7802 */ /* 0x000fe40000000f00 */
[----:B------:R-:W-:Y:S01]  /*9fb0*/  ISETP.GE.AND P0, PT, R2, R167, PT ;  /* 0x000000a70200720c */ /* 0x000fe20003f06270 */
[----:B-----5:R-:W-:Y:S01]  /*9fc0*/  IMAD R4, R13, R0, RZ ;  /* 0x000000000d047224 */ /* 0x020fe200078e02ff */
[----:B------:R-:W-:-:S04]  /*9fd0*/  IADD3 R0, R12, 0x30, RZ ;  /* 0x000000300c007810 */ /* 0x000fc80007ffe0ff */
        /* <DEDUP_REMOVED lines=11> */
[----:B-12---:R-:W-:Y:S06]  /*a090*/  @P4 BRA `(.L_x_2229) ;  /* 0x0000000000c04947 */ /* 0x006fec0003800000 */
        /* <DEDUP_REMOVED lines=48> */
.L_x_2229:
[----:B------:R-:W-:Y:S05]  /*a3a0*/  BSYNC B0 ;  /* 0x0000000000007941 */ /* 0x000fea0003800000 */
.L_x_2228:
        /* <DEDUP_REMOVED lines=37> */
.L_x_2231:
[----:B------:R-:W-:Y:S05]  /*a600*/  BSYNC B0 ;  /* 0x0000000000007941 */ /* 0x000fea0003800000 */
.L_x_2230:
        /* <DEDUP_REMOVED lines=23> */
.L_x_2233:
[----:B------:R-:W-:Y:S05]  /*a780*/  BSYNC B0 ;  /* 0x0000000000007941 */ /* 0x000fea0003800000 */
.L_x_2232:
        /* <DEDUP_REMOVED lines=22> */
.L_x_2235:
[----:B------:R-:W-:Y:S05]  /*a8f0*/  BSYNC B0 ;  /* 0x0000000000007941 */ /* 0x000fea0003800000 */
.L_x_2234:
        /* <DEDUP_REMOVED lines=21> */
.L_x_2237:
[----:B------:R-:W-:Y:S05]  /*aa50*/  BSYNC B0 ;  /* 0x0000000000007941 */ /* 0x000fea0003800000 */
.L_x_2236:
        /* <DEDUP_REMOVED lines=21> */
.L_x_2239:
[----:B------:R-:W-:Y:S05]  /*abb0*/  BSYNC B0 ;  /* 0x0000000000007941 */ /* 0x000fea0003800000 */
.L_x_2238:
        /* <DEDUP_REMOVED lines=21> */
.L_x_2241:
[----:B------:R-:W-:Y:S05]  /*ad10*/  BSYNC B0 ;  /* 0x0000000000007941 */ /* 0x000fea0003800000 */
.L_x_2240:
        /* <DEDUP_REMOVED lines=21> */
.L_x_2243:
[----:B------:R-:W-:Y:S05]  /*ae70*/  BSYNC B0 ;  /* 0x0000000000007941 */ /* 0x000fea0003800000 */
.L_x_2242:
        /* <DEDUP_REMOVED lines=21> */
.L_x_2192:
        /* <DEDUP_REMOVED lines=24> */
[----:B------:R-:W-:Y:S01]  /*b150*/  @!P1 IMAD R8, R38, R5, R0 ;  /* 0x0000000526089224 */ /* 0x000fe200078e0200 */
        /* <DEDUP_REMOVED lines=39> */
.L_x_2245:
[----:B------:R-:W-:Y:S05]  /*b3d0*/  BSYNC B0 ;  /* 0x0000000000007941 */ /* 0x000fea0003800000 */
.L_x_2244:
        /* <DEDUP_REMOVED lines=21> */
.L_x_2247:
[----:B------:R-:W-:Y:S05]  /*b530*/  BSYNC B0 ;  /* 0x0000000000007941 */ /* 0x000fea0003800000 */
.L_x_2246:
        /* <DEDUP_REMOVED lines=20> */
.L_x_2249:
[----:B------:R-:W-:Y:S05]  /*b680*/  BSYNC B0 ;  /* 0x0000000000007941 */ /* 0x000fea0003800000 */
.L_x_2248:
        /* <DEDUP_REMOVED lines=23> */
.L_x_2251:
[----:B------:R-:W-:Y:S05]  /*b800*/  BSYNC B0 ;  /* 0x0000000000007941 */ /* 0x000fea0003800000 */
.L_x_2250:
        /* <DEDUP_REMOVED lines=27> */
.L_x_2253:
[----:B------:R-:W-:Y:S05]  /*b9c0*/  BSYNC B0 ;  /* 0x0000000000007941 */ /* 0x000fea0003800000 */
.L_x_2252:
        /* <DEDUP_REMOVED lines=27> */
.L_x_2255:
[----:B------:R-:W-:Y:S05]  /*bb80*/  BSYNC B0 ;  /* 0x0000000000007941 */ /* 0x000fea0003800000 */
.L_x_2254:
        /* <DEDUP_REMOVED lines=19> */
.L_x_2257:
[----:B------:R-:W-:Y:S05]  /*bcc0*/  BSYNC B0 ;  /* 0x0000000000007941 */ /* 0x000fea0003800000 */
.L_x_2256:
        /* <DEDUP_REMOVED lines=19> */
.L_x_2259:
[----:B------:R-:W-:Y:S05]  /*be00*/  BSYNC B0 ;  /* 0x0000000000007941 */ /* 0x000fea0003800000 */
.L_x_2258:
        /* <DEDUP_REMOVED lines=21> */
.L_x_2261:
[----:B------:R-:W-:Y:S05]  /*bf60*/  BSYNC B0 ;  /* 0x0000000000007941 */ /* 0x000fea0003800000 */
.L_x_2260:
        /* <DEDUP_REMOVED lines=15> */
.L_x_2263:
[----:B------:R-:W-:Y:S05]  /*c060*/  BSYNC B0 ;  /* 0x0000000000007941 */ /* 0x000fea0003800000 */
.L_x_2262:
        /* <DEDUP_REMOVED lines=10> */
.L_x_2265:
[----:B------:R-:W-:Y:S05]  /*c110*/  BSYNC B0 ;  /* 0x0000000000007941 */ /* 0x000fea0003800000 */
.L_x_2264:
        /* <DEDUP_REMOVED lines=10> */
.L_x_2267:
[----:B------:R-:W-:Y:S05]  /*c1c0*/  BSYNC B0 ;  /* 0x0000000000007941 */ /* 0x000fea0003800000 */
.L_x_2266:
        /* <DEDUP_REMOVED lines=10> */
.L_x_2269:
[----:B------:R-:W-:Y:S05]  /*c270*/  BSYNC B0 ;  /* 0x0000000000007941 */ /* 0x000fea0003800000 */
.L_x_2268:
        /* <DEDUP_REMOVED lines=10> */
.L_x_2271:
[----:B------:R-:W-:Y:S05]  /*c320*/  BSYNC B0 ;  /* 0x0000000000007941 */ /* 0x000fea0003800000 */
.L_x_2270:
        /* <DEDUP_REMOVED lines=10> */
.L_x_2273:
[----:B------:R-:W-:Y:S05]  /*c3d0*/  BSYNC B0 ;  /* 0x0000000000007941 */ /* 0x000fea0003800000 */
.L_x_2272:
        /* <DEDUP_REMOVED lines=10> */
.L_x_2274:
        /* <DEDUP_REMOVED lines=16> */
.L_x_2946:


//--------------------- .text._ZN5flash16flash_fwd_kernelI23Flash_fwd_kernel_traitsILi128ELi128ELi32ELi4ELb0ELb0EN7cutlass10bfloat16_tE19Flash_kernel_traitsILi128ELi128ELi32ELi4ES3_EELb1ELb0ELb1ELb0ELb0ELb1ELb0ELb0EEEvNS_16Flash_fwd_paramsE --------------------------
	.section	.text._ZN5flash16flash_fwd_kernelI23Flash_fwd_kernel_traitsILi128ELi128ELi32ELi4ELb0ELb0EN7cutlass10bfloat16_tE19Flash_kernel_traitsILi128ELi128ELi32ELi4ES3_EELb1ELb0ELb1ELb0ELb0ELb1ELb0ELb0EEEvNS_16Flash_fwd_paramsE,"ax",@progbits
	.align	128
        .global         _ZN5flash16flash_fwd_kernelI23Flash_fwd_kernel_traitsILi128ELi128ELi32ELi4ELb0ELb0EN7cutlass10bfloat16_tE19Flash_kernel_traitsILi128ELi128ELi32ELi4ES3_EELb1ELb0ELb1ELb0ELb0ELb1ELb0ELb0EEEvNS_16Flash_fwd_paramsE
        .type           _ZN5flash16flash_fwd_kernelI23Flash_fwd_kernel_traitsILi128ELi128ELi32ELi4ELb0ELb0EN7cutlass10bfloat16_tE19Flash_kernel_traitsILi128ELi128ELi32ELi4ES3_EELb1ELb0ELb1ELb0ELb0ELb1ELb0ELb0EEEvNS_16Flash_fwd_paramsE,@function
        .size           _ZN5flash16flash_fwd_kernelI23Flash_fwd_kernel_traitsILi128ELi128ELi32ELi4ELb0ELb0EN7cutlass10bfloat16_tE19Flash_kernel_traitsILi128ELi128ELi32ELi4ES3_EELb1ELb0ELb1ELb0ELb0ELb1ELb0ELb0EEEvNS_16Flash_fwd_paramsE,(.L_x_2947 - _ZN5flash16flash_fwd_kernelI23Flash_fwd_kernel_traitsILi128ELi128ELi32ELi4ELb0ELb0EN7cutlass10bfloat16_tE19Flash_kernel_traitsILi128ELi128ELi32ELi4ES3_EELb1ELb0ELb1ELb0ELb0ELb1ELb0ELb0EEEvNS_16Flash_fwd_paramsE)
        .other          _ZN5flash16flash_fwd_kernelI23Flash_fwd_kernel_traitsILi128ELi128ELi32ELi4ELb0ELb0EN7cutlass10bfloat16_tE19Flash_kernel_traitsILi128ELi128ELi32ELi4ES3_EELb1ELb0ELb1ELb0ELb0ELb1ELb0ELb0EEEvNS_16Flash_fwd_paramsE,@"STO_CUDA_ENTRY STV_DEFAULT"
_ZN5flash16flash_fwd_kernelI23Flash_fwd_kernel_traitsILi128ELi128ELi32ELi4ELb0ELb0EN7cutlass10bfloat16_tE19Flash_kernel_traitsILi128ELi128ELi32ELi4ES3_EELb1ELb0ELb1ELb0ELb0ELb1ELb0ELb0EEEvNS_16Flash_fwd_paramsE:
.text._ZN5flash16flash_fwd_kernelI23Flash_fwd_kernel_traitsILi128ELi128ELi32ELi4ELb0ELb0EN7cutlass10bfloat16_tE19Flash_kernel_traitsILi128ELi128ELi32ELi4ES3_EELb1ELb0ELb1ELb0ELb0ELb1ELb0ELb0EEEvNS_16Flash_fwd_paramsE:
        /* <DEDUP_REMOVED lines=59> */
[----:B-1----:R-:W-:Y:S01]  /*03b0*/  IMAD.U32 R2, RZ, RZ, UR6 ;  /* 0x00000006ff027e24 */ /* 0x002fe2000f8e00ff */
[----:B------:R-:W-:Y:S01]  /*03c0*/  SHF.R.S32.HI R34, RZ, 0x1f, R97 ;  /* 0x0000001fff227819 */ /* 0x000fe20000011461 */
[----:B------:R-:W-:Y:S01]  /*03d0*/  IMAD.U32 R3, RZ, RZ, UR7 ;  /* 0x00000007ff037e24 */ /* 0x000fe2000f8e00ff */
[----:B------:R-:W-:-:S04]  /*03e0*/  ULDC UR6, c[0x0][0x270] ;  /* 0x00009c0000067ab9 */ /* 0x000fc80000000800 */
        /* <DEDUP_REMOVED lines=30> */
.L_x_2275:
[----:B------:R-:W-:Y:S01]  /*05d0*/  ULDC UR7, c[0x0][0x2c8] ;  /* 0x0000b20000077ab9 */ /* 0x000fe20000000800 */
.L_x_2276:
        /* <DEDUP_REMOVED lines=46> */
[----:B------:R-:W-:Y:S01]  /*08c0*/  ULDC.U8 UR7, c[0x0][0x3d9] ;  /* 0x0000f64000077ab9 */ /* 0x000fe20000000000 */
[----:B------:R-:W2:Y:S01]  /*08d0*/  S2R R6, SR_CTAID.X ;  /* 0x0000000000067919 */ /* 0x000ea20000002500 */
[----:B------:R-:W-:Y:S01]  /*08e0*/  UISETP.NE.AND UP2, UPT, UR7, URZ, UPT ;  /* 0x0000003f0700728c */ /* 0x000fe2000bf45270 */
[----:B------:R-:W-:Y:S01]  /*08f0*/  LOP3.LUT R0, R8, 0x1ffffff8, RZ, 0xc0, !PT ;  /* 0x1ffffff808007812 */ /* 0x000fe200078ec0ff */
[----:B------:R-:W-:Y:S01]  /*0900*/  UIADD3 UR16, -UR15, UR16, URZ ;  /* 0x000000100f107290 */ /* 0x000fe2000fffe13f */
[----:B------:R-:W-:Y:S01]  /*0910*/  SHF.R.S32.HI R8, RZ, 0x3, R8 ;  /* 0x00000003ff087819 */ /* 0x000fe20000011408 */
[----:B------:R-:W-:Y:S01]  /*0920*/  BSSY B0, `(.L_x_2278) ;  /* 0x000004c000007945 */ /* 0x000fe20003800000 */
[C---:B------:R-:W-:Y:S01]  /*0930*/  LOP3.LUT P1, RZ, R97.reuse, 0x7, RZ, 0xc0, !PT ;  /* 0x0000000761ff7812 */ /* 0x040fe2000782c0ff */
[----:B------:R-:W-:Y:S01]  /*0940*/  IMAD.IADD R0, R97, 0x1, -R0 ;  /* 0x0000000161007824 */ /* 0x000fe200078e0a00 */
[----:B------:R-:W-:Y:S01]  /*0950*/  @!UP1 USHF.R.S32.HI UR9, URZ, 0x1f, UR17 ;  /* 0x0000001f3f099899 */ /* 0x000fe20008011411 */
[----:B------:R-:W-:Y:S01]  /*0960*/  ISETP.GE.AND P2, PT, R8, UR16, PT ;  /* 0x0000001008007c0c */ /* 0x000fe2000bf46270 */
[----:B------:R-:W-:Y:S01]  /*0970*/  @UP1 ULDC.64 UR10, c[0x0][0x298] ;  /* 0x0000a600000a1ab9 */ /* 0x000fe20000000a00 */
[----:B------:R-:W-:Y:S01]  /*0980*/  @!UP1 ULDC.64 UR4, c[0x0][0x290] ;  /* 0x0000a40000049ab9 */ /* 0x000fe20000000a00 */
[----:B------:R-:W-:Y:S01]  /*0990*/  @UP1 UIMAD.WIDE.U32 UR12, UR28, UR10, URZ ;  /* 0x0000000a1c0c12a5 */ /* 0x000fe2000f8e003f */
        /* <DEDUP_REMOVED lines=12> */
[----:B------:R-:W-:Y:S01]  /*0a60*/  UISETP.EQ.AND UP3, UPT, UR7, URZ, UP3 ;  /* 0x0000003f0700728c */ /* 0x000fe20009f62270 */
[----:B------:R-:W-:Y:S01]  /*0a70*/  ISETP.GE.OR P5, PT, R8, UR16, P1 ;  /* 0x0000001008007c0c */ /* 0x000fe20008fa6670 */
[----:B------:R-:W-:Y:S01]  /*0a80*/  @UP1 UIMAD UR11, UR28, UR11, UR13 ;  /* 0x0000000b1c0b12a4 */ /* 0x000fe2000f8e020d */
[----:B------:R-:W-:Y:S01]  /*0a90*/  ISETP.GE.AND P4, PT, R14, UR16, PT ;  /* 0x000000100e007c0c */ /* 0x000fe2000bf86270 */
[----:B------:R-:W-:Y:S01]  /*0aa0*/  @!UP1 UIADD3 UR11, UR19, UR9, URZ ;  /* 0x00000009130b9290 */ /* 0x000fe2000fffe03f */
[----:B------:R-:W-:Y:S01]  /*0ab0*/  ISETP.GE.AND P3, PT, R15, UR16, PT ;  /* 0x000000100f007c0c */ /* 0x000fe2000bf66270 */
        /* <DEDUP_REMOVED lines=9> */
[----:B------:R-:W-:Y:S01]  /*0b50*/  @UP0 ULDC UR7, c[0x0][0x2e4] ;  /* 0x0000b90000070ab9 */ /* 0x000fe20000000800 */
[----:B------:R-:W-:Y:S01]  /*0b60*/  @UP2 UMOV UR9, 0x1 ;  /* 0x0000000100092882 */ /* 0x000fe20000000000 */
[----:B------:R-:W-:Y:S01]  /*0b70*/  UIMAD UR13, UR13, UR4, URZ ;  /* 0x000000040d0d72a4 */ /* 0x000fe2000f8e023f */
[----:B------:R-:W-:Y:S01]  /*0b80*/  IMAD.U32 R0, RZ, RZ, UR4 ;  /* 0x00000004ff007e24 */ /* 0x000fe2000f8e00ff */
[----:B------:R-:W-:Y:S01]  /*0b90*/  @!UP2 UIMAD UR9, UR7, UR6, URZ ;  /* 0x000000060709a2a4 */ /* 0x000fe2000f8e023f */
[----:B------:R-:W-:Y:S01]  /*0ba0*/  ISETP.GE.AND P0, PT, R16, UR16, PT ;  /* 0x0000001010007c0c */ /* 0x000fe2000bf06270 */
[----:B------:R-:W-:Y:S01]  /*0bb0*/  @UP3 ULDC UR4, c[0x0][0x2c4] ;  /* 0x0000b10000043ab9 */ /* 0x000fe20000000800 */
[----:B------:R-:W-:Y:S01]  /*0bc0*/  @UP2 ULDC UR10, c[0x0][0x2c0] ;  /* 0x0000b000000a2ab9 */ /* 0x000fe20000000800 */
[----:B------:R-:W-:Y:S01]  /*0bd0*/  @UP3 UIMAD UR4, UR17, UR4, URZ ;  /* 0x00000004110432a4 */ /* 0x000fe2000f8e023f */
[----:B------:R-:W-:Y:S01]  /*0be0*/  IMAD.WIDE.U32 R12, R0, UR8, R2 ;  /* 0x00000008000c7c25 */ /* 0x000fe2000f8e0002 */
[----:B------:R-:W-:-:S02]  /*0bf0*/  UIMAD UR9, UR17, UR9, URZ ;  /* 0x00000009110972a4 */ /* 0x000fc4000f8e023f */
[----:B------:R-:W-:Y:S01]  /*0c00*/  @UP3 USEL UR4, UR4, UR28, !UP1 ;  /* 0x0000001c04043287 */ /* 0x000fe2000c800000 */
[----:B--2---:R-:W-:Y:S01]  /*0c10*/  IMAD.WIDE R6, R6, 0x80, R8 ;  /* 0x0000008006067825 */ /* 0x004fe200078e0208 */
[----:B------:R-:W-:Y:S01]  /*0c20*/  USEL UR9, UR9, URZ, !UP3 ;  /* 0x0000003f09097287 */ /* 0x000fe2000d800000 */
[----:B------:R-:W-:Y:S01]  /*0c30*/  @!UP2 UMOV UR10, 0x1 ;  /* 0x00000001000aa882 */ /* 0x000fe20000000000 */
[----:B------:R-:W-:Y:S01]  /*0c40*/  @!UP2 UMOV UR14, UR7 ;  /* 0x00000007000eac82 */ /* 0x000fe20008000000 */
[----:B------:R-:W-:Y:S01]  /*0c50*/  UIMAD UR6, UR15, UR10, URZ ;  /* 0x0000000a0f0672a4 */ /* 0x000fe2000f8e023f */
[----:B------:R-:W-:Y:S01]  /*0c60*/  VIADD R20, R8, 0x50 ;  /* 0x0000005008147836 */ /* 0x000fe20000000000 */
[----:B------:R-:W-:Y:S01]  /*0c70*/  UIMAD UR14, UR8, UR14, UR9 ;  /* 0x0000000e080e72a4 */ /* 0x000fe2000f8e0209 */
[----:B------:R-:W-:Y:S01]  /*0c80*/  @!UP3 UMOV UR12, URZ ;  /* 0x0000003f000cbc82 */ /* 0x000fe20008000000 */
[----:B------:R-:W-:Y:S01]  /*0c90*/  UIMAD UR5, UR8, UR5, UR13 ;  /* 0x00000005080572a4 */ /* 0x000fe2000f8e020d */
[----:B------:R-:W-:-:S02]  /*0ca0*/  @UP3 UMOV UR12, UR4 ;  /* 0x00000004000c3c82 */ /* 0x000fc40008000000 */
[----:B------:R-:W-:Y:S01]  /*0cb0*/  @!UP3 UMOV UR13, URZ ;  /* 0x0000003f000dbc82 */ /* 0x000fe20008000000 */
[----:B------:R-:W-:Y:S02]  /*0cc0*/  USHF.R.S32.HI UR7, URZ, 0x1f, UR6 ;  /* 0x0000001f3f077899 */ /* 0x000fe40008011406 */
[----:B------:R-:W-:Y:S01]  /*0cd0*/  @UP3 USHF.R.S32.HI UR13, URZ, 0x1f, UR4 ;  /* 0x0000001f3f0d3899 */ /* 0x000fe20008011404 */
        /* <DEDUP_REMOVED lines=16> */
.L_x_2279:
[----:B------:R-:W-:Y:S05]  /*0de0*/  BSYNC B0 ;  /* 0x0000000000007941 */ /* 0x000fea0003800000 */
.L_x_2278:
        /* <DEDUP_REMOVED lines=8> */
[----:B--2---:R-:W-:Y:S02]  /*0e70*/  IMAD R4, R2, UR4, RZ ;  /* 0x0000000402047c24 */ /* 0x004fe4000f8e02ff */
        /* <DEDUP_REMOVED lines=9> */
.L_x_2281:
[----:B------:R-:W-:Y:S05]  /*0f10*/  BSYNC B0 ;  /* 0x0000000000007941 */ /* 0x000fea0003800000 */
.L_x_2280:
        /* <DEDUP_REMOVED lines=8> */
[----:B--23--:R-:W-:Y:S02]  /*0fa0*/  IMAD R4, R2, UR4, RZ ;  /* 0x0000000402047c24 */ /* 0x00cfe4000f8e02ff */
        /* <DEDUP_REMOVED lines=9> */
.L_x_2283:
[----:B------:R-:W-:Y:S05]  /*1040*/  BSYNC B0 ;  /* 0x0000000000007941 */ /* 0x000fea0003800000 */
.L_x_2282:
[----:B------:R-:W-:Y:S01]  /*1050*/  BSSY B0, `(.L_x_2284) ;  /* 0x0000011000007945 */ /* 0x000fe20003800000 */
[----:B------:R-:W-:-:S03]  /*1060*/  ISETP.GE.AND P3, PT, R17, UR16, PT ;  /* 0x0000001011007c0c */ /* 0x000fc6000bf66270 */
[----:B------:R-:W-:Y:S10]  /*1070*/  @P0 BRA `(.L_x_2285) ;  /* 0x0000000000380947 */ /* 0x000ff40003800000 */
[----:B------:R-:W-:Y:S01]  /*1080*/  IADD3 R0, P0, R6, 0x30, RZ ;  /* 0x0000003006007810 */ /* 0x000fe20007f1e0ff */
[----:B------:R-:W-:Y:S01]  /*1090*/  ULDC.64 UR4, c[0x0][0x298] ;  /* 0x0000a60000047ab9 */ /* 0x000fe20000000a00 */
[----:B------:R-:W-:-:S03]  /*10a0*/  MOV R3, R11 ;  /* 0x0000000b00037202 */ /* 0x000fc60000000f00 */
[----:B------:R-:W-:-:S04]  /*10b0*/  IMAD.X R2, RZ, RZ, R7, P0 ;  /* 0x000000ffff027224 */ /* 0x000fc800000e0607 */
[----:B--234-:R-:W-:Y:S02]  /*10c0*/  IMAD R4, R2, UR4, RZ ;  /* 0x0000000402047c24 */ /* 0x01cfe4000f8e02ff */
        /* <DEDUP_REMOVED lines=9> */
.L_x_2285:
[----:B------:R-:W-:Y:S05]  /*1160*/  BSYNC B0 ;  /* 0x0000000000007941 */ /* 0x000fea0003800000 */
.L_x_2284:
[----:B------:R-:W-:Y:S01]  /*1170*/  BSSY B0, `(.L_x_2286) ;  /* 0x0000011000007945 */ /* 0x000fe20003800000 */
[----:B------:R-:W-:-:S03]  /*1180*/  ISETP.GE.OR P0, PT, R14, UR16, P1 ;  /* 0x000000100e007c0c */ /* 0x000fc60008f06670 */
        /* <DEDUP_REMOVED lines=15> */
.L_x_2287:
[----:B------:R-:W-:Y:S05]  /*1280*/  BSYNC B0 ;  /* 0x0000000000007941 */ /* 0x000fea0003800000 */
.L_x_2286:
        /* <DEDUP_REMOVED lines=17> */
.L_x_2289:
[----:B------:R-:W-:Y:S05]  /*13a0*/  BSYNC B0 ;  /* 0x0000000000007941 */ /* 0x000fea0003800000 */
.L_x_2288:
[----:B------:R-:W-:Y:S04]  /*13b0*/  BSSY B0, `(.L_x_2290) ;  /* 0x0000010000007945 */ /* 0x000fe80003800000 */
[----:B------:R-:W-:Y:S05]  /*13c0*/  @P4 BRA `(.L_x_2291) ;  /* 0x0000000000384947 */ /* 0x000fea0003800000 */
        /* <DEDUP_REMOVED lines=14> */
.L_x_2291:
[----:B------:R-:W-:Y:S05]  /*14b0*/  BSYNC B0 ;  /* 0x0000000000007941 */ /* 0x000fea0003800000 */
.L_x_2290:
[----:B------:R-:W-:Y:S04]  /*14c0*/  BSSY B0, `(.L_x_2292) ;  /* 0x0000010000007945 */ /* 0x000fe80003800000 */
[----:B------:R-:W-:Y:S05]  /*14d0*/  @P3 BRA `(.L_x_2293) ;  /* 0x0000000000383947 */ /* 0x000fea0003800000 */
[----:B------:R-:W-:Y:S01]  /*14e0*/  IADD3 R0, P2, R6, 0x70, RZ ;  /* 0x0000007006007810 */ /* 0x000fe20007f5e0ff */
[----:B------:R-:W-:Y:S01]  /*14f0*/  ULDC.64 UR4, c[0x0][0x298] ;  /* 0x0000a60000047ab9 */ /* 0x000fe20000000a00 */
[----:B------:R-:W-:Y:S01]  /*1500*/  MOV R3, R11 ;  /* 0x0000000b00037202 */ /* 0x000fe20000000f00 */
[----:B------:R-:W-:Y:S02]  /*1510*/  IMAD.MOV.U32 R2, RZ, RZ, R12 ;  /* 0x000000ffff027224 */ /* 0x000fe400078e000c */
[----:B------:R-:W-:Y:S02]  /*1520*/  IMAD.X R6, RZ, RZ, R7, P2 ;  /* 0x000000ffff067224 */ /* 0x000fe400010e0607 */
[----:B--234-:R-:W-:-:S04]  /*1530*/  IMAD.WIDE.U32 R4, R0, UR4, R2 ;  /* 0x0000000400047c25 */ /* 0x01cfc8000f8e0002 */
        /* <DEDUP_REMOVED lines=8> */
.L_x_2293:
[----:B------:R-:W-:Y:S05]  /*15c0*/  BSYNC B0 ;  /* 0x0000000000007941 */ /* 0x000fea0003800000 */
.L_x_2292:
[----:B------:R-:W-:Y:S04]  /*15d0*/  BSSY B0, `(.L_x_2294) ;  /* 0x000000a000007945 */ /* 0x000fe80003800000 */
[----:B------:R-:W-:Y:S05]  /*15e0*/  @P5 BRA `(.L_x_2295) ;  /* 0x0000000000205947 */ /* 0x000fea0003800000 */
[----:B------:R-:W-:Y:S01]  /*15f0*/  IMAD R0, R8, UR10, RZ ;  /* 0x0000000a08007c24 */ /* 0x000fe2000f8e02ff */
[----:B------:R-:W-:-:S04]  /*1600*/  ULDC.64 UR4, c[0x0][0x2b0] ;  /* 0x0000ac0000047ab9 */ /* 0x000fc80000000a00 */
[----:B--2---:R-:W-:-:S04]  /*1610*/  IADD3 R3, P2, R0, UR6, RZ ;  /* 0x0000000600037c10 */ /* 0x004fc8000ff5e0ff */
[----:B------:R-:W-:Y:S02]  /*1620*/  LEA.HI.X.SX32 R0, R0, UR12, 0x1, P2 ;  /* 0x0000000c00007c11 */ /* 0x000fe400090f0eff */
[----:B------:R-:W-:-:S04]  /*1630*/  LEA R2, P2, R3, UR4, 0x2 ;  /* 0x0000000403027c11 */ /* 0x000fc8000f8410ff */
[----:B------:R-:W-:Y:S01]  /*1640*/  LEA.HI.X R3, R3, UR5, R0, 0x2, P2 ;  /* 0x0000000503037c11 */ /* 0x000fe200090f1400 */
[----:B------:R-:W-:-:S05]  /*1650*/  IMAD.MOV.U32 R0, RZ, RZ, 0x7f800000 ;  /* 0x7f800000ff007424 */ /* 0x000fca00078e00ff */
[----:B------:R2:W-:Y:S03]  /*1660*/  STG.E desc[UR30][R2.64], R0 ;  /* 0x0000000002007986 */ /* 0x0005e6000c10191e */
.L_x_2295:
[----:B------:R-:W-:Y:S05]  /*1670*/  BSYNC B0 ;  /* 0x0000000000007941 */ /* 0x000fea0003800000 */
.L_x_2294:
        /* <DEDUP_REMOVED lines=9> */
[----:B------:R-:W-:-:S04]  /*1710*/  IADD3 R3, P0, R0, UR6, RZ ;  /* 0x0000000600037c10 */ /* 0x000fc8000ff1e0ff */
[----:B------:R-:W-:Y:S02]  /*1720*/  LEA.HI.X.SX32 R0, R0, UR12, 0x1, P0 ;  /* 0x0000000c00007c11 */ /* 0x000fe400080f0eff */
[----:B------:R-:W-:-:S04]  /*1730*/  LEA R2, P0, R3, UR4, 0x2 ;  /* 0x0000000403027c11 */ /* 0x000fc8000f8010ff */
[----:B------:R-:W-:Y:S01]  /*1740*/  LEA.HI.X R3, R3, UR5, R0, 0x2, P0 ;  /* 0x0000000503037c11 */ /* 0x000fe200080f1400 */
[----:B------:R-:W-:-:S05]  /*1750*/  IMAD.MOV.U32 R0, RZ, RZ, 0x7f800000 ;  /* 0x7f800000ff007424 */ /* 0x000fca00078e00ff */
[----:B------:R2:W-:Y:S03]  /*1760*/  STG.E desc[UR30][R2.64], R0 ;  /* 0x0000000002007986 */ /* 0x0005e6000c10191e */
.L_x_2297:
[----:B------:R-:W-:Y:S05]  /*1770*/  BSYNC B0 ;  /* 0x0000000000007941 */ /* 0x000fea0003800000 */
.L_x_2296:
[----:B------:R-:W-:Y:S04]  /*1780*/  BSSY B0, `(.L_x_2298) ;  /* 0x000000a000007945 */ /* 0x000fe80003800000 */
[----:B------:R-:W-:Y:S05]  /*1790*/  @P6 BRA `(.L_x_2299) ;  /* 0x0000000000206947 */ /* 0x000fea0003800000 */
        /* <DEDUP_REMOVED lines=8> */
.L_x_2299:
[----:B------:R-:W-:Y:S05]  /*1820*/  BSYNC B0 ;  /* 0x0000000000007941 */ /* 0x000fea0003800000 */
.L_x_2298:
        /* <DEDUP_REMOVED lines=10> */
.L_x_2301:
[----:B------:R-:W-:Y:S05]  /*18d0*/  BSYNC B0 ;  /* 0x0000000000007941 */ /* 0x000fea0003800000 */
.L_x_2300:
        /* <DEDUP_REMOVED lines=10> */
.L_x_2303:
[----:B------:R-:W-:Y:S05]  /*1980*/  BSYNC B0 ;  /* 0x0000000000007941 */ /* 0x000fea0003800000 */
.L_x_2302:
        /* <DEDUP_REMOVED lines=10> */
.L_x_2305:
[----:B------:R-:W-:Y:S05]  /*1a30*/  BSYNC B0 ;  /* 0x0000000000007941 */ /* 0x000fea0003800000 */
.L_x_2304:
        /* <DEDUP_REMOVED lines=10> */
.L_x_2307:
[----:B------:R-:W-:Y:S05]  /*1ae0*/  BSYNC B0 ;  /* 0x0000000000007941 */ /* 0x000fea0003800000 */
.L_x_2306:
[----:B------:R-:W-:Y:S05]  /*1af0*/  @P1 EXIT ;  /* 0x000000000000194d */ /* 0x000fea0003800000 */
[----:B--2---:R-:W-:Y:S01]  /*1b00*/  IMAD R0, R17, UR10, RZ ;  /* 0x0000000a11007c24 */ /* 0x004fe2000f8e02ff */
        /* <DEDUP_REMOVED lines=8> */
.L_x_2277:
[----:B------:R-:W2:Y:S01]  /*1b90*/  LDC R10, c[0x0][0x278] ;  /* 0x00009e00ff0a7b82 */ /* 0x000ea20000000800 */
[----:B------:R-:W3:Y:S01]  /*1ba0*/  S2R R4, SR_CTAID.Z ;  /* 0x0000000000047919 */ /* 0x000ee20000002700 */
[----:B------:R-:W-:Y:S01]  /*1bb0*/  LEA.HI R7, R34, R97, RZ, 0x3 ;  /* 0x0000006122077211 */ /* 0x000fe200078f18ff */
[----:B------:R-:W-:Y:S02]  /*1bc0*/  UIADD3 UR5, -UR15, UR16, URZ ;  /* 0x000000100f057290 */ /* 0x000fe4000fffe13f */
[----:B------:R-:W-:Y:S01]  /*1bd0*/  UISETP.NE.AND UP0, UPT, UR28, -0x1, UPT ;  /* 0xffffffff1c00788c */ /* 0x000fe2000bf05270 */
[----:B------:R-:W4:Y:S01]  /*1be0*/  S2R R98, SR_CTAID.X ;  /* 0x0000000000627919 */ /* 0x000f220000002500 */
[----:B------:R-:W-:-:S04]  /*1bf0*/  UIADD3 UR32, UR37, -0x1, URZ ;  /* 0xffffffff25207890 */ /* 0x000fc8000fffe03f */
[----:B------:R-:W-:-:S05]  /*1c00*/  UIMAD UR19, UR32, -0x20, UR12 ;  /* 0xffffffe0201378a4 */ /* 0x000fca000f8e020c */
[----:B------:R-:W-:Y:S01]  /*1c10*/  @UP0 ULDC.64 UR6, c[0x0][0x240] ;  /* 0x0000900000060ab9 */ /* 0x000fe20000000a00 */
[----:B------:R-:W-:Y:S02]  /*1c20*/  @!UP0 USHF.R.S32.HI UR9, URZ, 0x1f, UR17 ;  /* 0x0000001f3f098899 */ /* 0x000fe40008011411 */
[----:B------:R-:W-:-:S04]  /*1c30*/  @UP0 UIMAD.WIDE.U32 UR10, UR28, UR6, URZ ;  /* 0x000000061c0a02a5 */ /* 0x000fc8000f8e003f */
[----:B------:R-:W-:Y:S01]  /*1c40*/  @UP0 UIMAD UR4, UR28, UR7, UR11 ;  /* 0x000000071c0402a4 */ /* 0x000fe2000f8e020b */
[----:B--2---:R-:W-:Y:S02]  /*1c50*/  IABS R0, R10 ;  /* 0x0000000a00007213 */ /* 0x004fe40000000000 */
[----:B------:R-:W-:Y:S01]  /*1c60*/  @!UP0 ULDC.64 UR6, c[0x0][0x228] ;  /* 0x00008a0000068ab9 */ /* 0x000fe20000000a00 */
[----:B------:R-:W-:Y:S01]  /*1c70*/  LOP3.LUT R6, R10, UR8, RZ, 0x3c, !PT ;  /* 0x000000080a067c12 */ /* 0x000fe2000f8e3cff */
[----:B------:R-:W-:Y:S01]  /*1c80*/  @!UP0 UIMAD UR9, UR9, UR6, URZ ;  /* 0x00000006090982a4 */ /* 0x000fe2000f8e023f */
[----:B------:R-:W-:Y:S01]  /*1c90*/  IMAD.MOV.U32 R8, RZ, RZ, R0 ;  /* 0x000000ffff087224 */ /* 0x000fe200078e0000 */
[----:B------:R-:W-:Y:S01]  /*1ca0*/  @!UP0 UIMAD.WIDE.U32 UR24, UR17, UR6, URZ ;  /* 0x00000006111882a5 */ /* 0x000fe2000f8e003f */
[----:B------:R-:W-:Y:S01]  /*1cb0*/  ISETP.GE.AND P2, PT, R6, RZ, PT ;  /* 0x000000ff0600720c */ /* 0x000fe20003f46270 */
[----:B------:R-:W-:Y:S01]  /*1cc0*/  @!UP0 UIMAD UR7, UR17, UR7, UR9 ;  /* 0x00000007110782a4 */ /* 0x000fe2000f8e0209 */
[----:B------:R-:W2:Y:S01]  /*1cd0*/  I2F.RP R2, R8 ;  /* 0x0000000800027306 */ /* 0x000ea20000209400 */
[----:B---3--:R-:W-:Y:S01]  /*1ce0*/  IABS R4, R4 ;  /* 0x0000000400047213 */ /* 0x008fe20000000000 */
        /* <DEDUP_REMOVED lines=9> */
[----:B--2---:R-:W2:Y:S04]  /*1d80*/  MUFU.RCP R2, R2 ;  /* 0x0000000200027308 */ /* 0x004ea80000001000 */
[----:B------:R-:W-:Y:S02]  /*1d90*/  @UP0 UIADD3 UR20, UR18, UR21, URZ ;  /* 0x0000001512140290 */ /* 0x000fe4000fffe03f */
[----:B------:R-:W-:Y:S01]  /*1da0*/  @UP0 UIADD3 UR21, UR18, UR21, URZ ;  /* 0x0000001512150290 */ /* 0x000fe2000fffe03f */
[----:B--2---:R-:W-:-:S04]  /*1db0*/  VIADD R2, R2, 0xffffffe ;  /* 0x0ffffffe02027836 */ /* 0x004fc80000000000 */
[----:B------:R-:W2:Y:S02]  /*1dc0*/  F2I.FTZ.U32.TRUNC.NTZ R3, R2 ;  /* 0x0000000200037305 */ /* 0x000ea4000021f000 */
[----:B--2---:R-:W-:Y:S02]  /*1dd0*/  IMAD.MOV R0, RZ, RZ, -R3 ;  /* 0x000000ffff007224 */ /* 0x004fe400078e0a03 */
[----:B------:R-:W-:Y:S02]  /*1de0*/  IMAD.MOV.U32 R2, RZ, RZ, RZ ;  /* 0x000000ffff027224 */ /* 0x000fe400078e00ff */
[----:B------:R-:W-:-:S04]  /*1df0*/  IMAD R0, R0, R8, RZ ;  /* 0x0000000800007224 */ /* 0x000fc800078e02ff */
[----:B------:R-:W-:Y:S01]  /*1e00*/  IMAD.HI.U32 R0, R3, R0, R2 ;  /* 0x0000000003007227 */ /* 0x000fe200078e0002 */
[----:B------:R-:W-:-:S04]  /*1e10*/  SHF.R.S32.HI R2, RZ, 0x3, R7 ;  /* 0x00000003ff027819 */ /* 0x000fc80000011407 */
[----:B------:R-:W-:Y:S01]  /*1e20*/  ISETP.GE.AND P6, PT, R2, UR5, PT ;  /* 0x0000000502007c0c */ /* 0x000fe2000bfc6270 */
[----:B------:R-:W-:-:S04]  /*1e30*/  IMAD.HI.U32 R0, R0, R4, RZ ;  /* 0x0000000400007227 */ /* 0x000fc800078e00ff */
[----:B------:R-:W-:Y:S02]  /*1e40*/  IMAD.MOV R3, RZ, RZ, -R0 ;  /* 0x000000ffff037224 */ /* 0x000fe400078e0a00 */
[----:B------:R-:W-:Y:S02]  /*1e50*/  VIADD R32, R2, 0x10 ;  /* 0x0000001002207836 */ /* 0x000fe40000000000 */
[----:B------:R-:W-:Y:S02]  /*1e60*/  IMAD R3, R8, R3, R4 ;  /* 0x0000000308037224 */ /* 0x000fe400078e0204 */
[C---:B------:R-:W-:Y:S02]  /*1e70*/  VIADD R4, R2.reuse, 0x20 ;  /* 0x0000002002047836 */ /* 0x040fe40000000000 */
[----:B------:R-:W-:Y:S01]  /*1e80*/  VIADD R5, R2, 0x30 ;  /* 0x0000003002057836 */ /* 0x000fe20000000000 */
[----:B------:R-:W-:Y:S01]  /*1e90*/  ISETP.GT.U32.AND P3, PT, R8, R3, PT ;  /* 0x000000030800720c */ /* 0x000fe20003f64070 */
[----:B------:R-:W2:Y:S01]  /*1ea0*/  @!P6 LDC.64 R18, c[0x0][0x210] ;  /* 0x00008400ff12eb82 */ /* 0x000ea20000000a00 */
[----:B------:R-:W-:Y:S01]  /*1eb0*/  ISETP.GE.AND P5, PT, R4, UR5, PT ;  /* 0x0000000504007c0c */ /* 0x000fe2000bfa6270 */
[----:B------:R-:W-:Y:S01]  /*1ec0*/  VIADD R4, R2, 0x40 ;  /* 0x0000004002047836 */ /* 0x000fe20000000000 */
[----:B------:R-:W-:-:S04]  /*1ed0*/  ISETP.GE.AND P4, PT, R5, UR5, PT ;  /* 0x0000000505007c0c */ /* 0x000fc8000bf86270 */
[----:B------:R-:W-:Y:S02]  /*1ee0*/  ISETP.GE.AND P1, PT, R4, UR5, PT ;  /* 0x0000000504007c0c */ /* 0x000fe4000bf26270 */
[----:B------:R-:W-:-:S03]  /*1ef0*/  LOP3.LUT R4, R7, 0xfffffff8, RZ, 0xc0, !PT ;  /* 0xfffffff807047812 */ /* 0x000fc600078ec0ff */
[----:B------:R-:W-:Y:S02]  /*1f00*/  @!P3 IMAD.IADD R3, R3, 0x1, -R8 ;  /* 0x000000010303b824 */ /* 0x000fe400078e0a08 */
[----:B------:R-:W-:Y:S01]  /*1f10*/  @!P3 VIADD R0, R0, 0x1 ;  /* 0x000000010000b836 */ /* 0x000fe20000000000 */
[----:B------:R-:W-:Y:S01]  /*1f20*/  ISETP.GE.AND P3, PT, R32, UR5, PT ;  /* 0x0000000520007c0c */ /* 0x000fe2000bf66270 */
[----:B------:R-:W-:Y:S01]  /*1f30*/  IMAD.IADD R35, R97, 0x1, -R4 ;  /* 0x0000000161237824 */ /* 0x000fe200078e0a04 */
[----:B------:R-:W-:Y:S01]  /*1f40*/  ISETP.GE.U32.AND P0, PT, R3, R8, PT ;  /* 0x000000080300720c */ /* 0x000fe20003f06070 */
[----:B------:R-:W3:Y:S01]  /*1f50*/  @!P5 S2R R29, SR_CgaCtaId ;  /* 0x00000000001dd919 */ /* 0x000ee20000008800 */
[----:B------:R-:W5:Y:S01]  /*1f60*/  @!P6 LDC.64 R8, c[0x0][0x240] ;  /* 0x00009000ff08eb82 */ /* 0x000f620000000a00 */
[----:B------:R-:W-:Y:S01]  /*1f70*/  IMAD.SHL.U32 R20, R35, 0x8, RZ ;  /* 0x0000000823147824 */ /* 0x000fe200078e00ff */
[----:B------:R-:W-:-:S04]  /*1f80*/  SHF.R.S32.HI R3, RZ, 0x1f, R2 ;  /* 0x0000001fff037819 */ /* 0x000fc80000011402 */
[----:B------:R-:W-:Y:S01]  /*1f90*/  SHF.R.S32.HI R21, RZ, 0x1f, R20 ;  /* 0x0000001fff157819 */ /* 0x000fe20000011414 */
[----:B----4-:R-:W-:Y:S01]  /*1fa0*/  IMAD.WIDE R38, R98, 0x80, R2 ;  /* 0x0000008062267825 */ /* 0x010fe200078e0202 */
[----:B------:R-:W4:Y:S01]  /*1fb0*/  @!P5 LDC.64 R26, c[0x0][0x210] ;  /* 0x00008400ff1adb82 */ /* 0x000f220000000a00 */
[----:B------:R-:W1:Y:S02]  /*1fc0*/  @!P3 S2R R24, SR_CgaCtaId ;  /* 0x000000000018b919 */ /* 0x000e640000008800 */
[----:B------:R-:W-:Y:S01]  /*1fd0*/  @P0 VIADD R0, R0, 0x1 ;  /* 0x0000000100000836 */ /* 0x000fe20000000000 */
[----:B------:R-:W-:Y:S01]  /*1fe0*/  IADD3 R4, P0, R20, UR10, RZ ;  /* 0x0000000a14047c10 */ /* 0x000fe2000ff1e0ff */
[----:B------:R1:W-:Y:S02]  /*1ff0*/  STL.64 [R1+0x40], R38 ;  /* 0x0000402601007387 */ /* 0x0003e40000100a00 */
[----:B------:R-:W-:Y:S01]  /*2000*/  IMAD.MOV.U32 R28, RZ, RZ, R0 ;  /* 0x000000ffff1c7224 */ /* 0x000fe200078e0000 */
[----:B------:R-:W-:Y:S01]  /*2010*/  IADD3.X R5, R21, UR4, RZ, P0, !PT ;  /* 0x0000000415057c10 */ /* 0x000fe200087fe4ff */
[----:B------:R-:W3:Y:S01]  /*2020*/  @!P3 LDC.64 R16, c[0x0][0x240] ;  /* 0x00009000ff10bb82 */ /* 0x000ee20000000a00 */
[----:B------:R-:W-:Y:S01]  /*2030*/  ISETP.NE.AND P0, PT, R10, RZ, PT ;  /* 0x000000ff0a00720c */ /* 0x000fe20003f05270 */
[----:B------:R-:W-:-:S02]  /*2040*/  @!P2 IMAD.MOV R28, RZ, RZ, -R28 ;  /* 0x000000ffff1ca224 */ /* 0x000fc400078e0a1c */
[----:B------:R-:W-:Y:S01]  /*2050*/  IMAD.WIDE.U32 R14, R6, UR8, R4 ;  /* 0x00000008060e7c25 */ /* 0x000fe2000f8e0004 */
[----:B------:R-:W-:Y:S02]  /*2060*/  @UP0 ULDC.64 UR8, c[0x0][0x248] ;  /* 0x0000920000080ab9 */ /* 0x000fe40000000a00 */
[----:B------:R-:W-:Y:S01]  /*2070*/  @UP0 UIMAD.WIDE.U32 UR10, UR20, UR8, URZ ;  /* 0x00000008140a02a5 */ /* 0x000fe2000f8e003f */
[----:B-----5:R-:W-:Y:S01]  /*2080*/  @!P6 IMAD R0, R39, R8, RZ ;  /* 0x000000082700e224 */ /* 0x020fe200078e02ff */
[----:B------:R-:W5:Y:S01]  /*2090*/  @!P3 LDC.64 R22, c[0x0][0x210] ;  /* 0x00008400ff16bb82 */ /* 0x000f620000000a00 */
[----:B------:R-:W-:Y:S01]  /*20a0*/  IMAD.SHL.U32 R4, R2, 0x40, RZ ;  /* 0x0000004002047824 */ /* 0x000fe200078e00ff */
[----:B------:R-:W-:Y:S01]  /*20b0*/  @UP0 UIMAD UR20, UR20, UR9, URZ ;  /* 0x00000009141402a4 */ /* 0x000fe2000f8e023f */
[----:B------:R-:W-:Y:S02]  /*20c0*/  VIADD R13, R15, UR7 ;  /* 0x000000070f0d7c36 */ /* 0x000fe40008000000 */
[----:B------:R-:W-:Y:S01]  /*20d0*/  @!P6 IMAD.MOV.U32 R12, RZ, RZ, R14 ;  /* 0x000000ffff0ce224 */ /* 0x000fe200078e000e */
[----:B------:R-:W-:Y:S01]  /*20e0*/  @!P0 LOP3.LUT R28, RZ, R10, RZ, 0x33, !PT ;  /* 0x0000000aff1c8212 */ /* 0x000fe200078e33ff */
[----:B------:R-:W-:Y:S01]  /*20f0*/  @!P6 IMAD R7, R38, R9, R0 ;  /* 0x000000092607e224 */ /* 0x000fe200078e0200 */
[----:B------:R-:W1:Y:S01]  /*2100*/  S2UR UR4, SR_CgaCtaId ;  /* 0x00000000000479c3 */ /* 0x000e620000008800 */
[----:B------:R-:W-:Y:S01]  /*2110*/  LOP3.LUT R0, R4, 0x1c0, RZ, 0xc0, !PT ;  /* 0x000001c004007812 */ /* 0x000fe200078ec0ff */
[C---:B------:R-:W-:Y:S01]  /*2120*/  @!P6 IMAD.WIDE.U32 R4, R38.reuse, R8, R12 ;  /* 0x000000082604e225 */ /* 0x040fe200078e000c */
[----:B------:R-:W-:Y:S01]  /*2130*/  @!P3 IADD3 R6, P0, R38, 0x10, RZ ;  /* 0x000000102606b810 */ /* 0x000fe20007f1e0ff */
[----:B------:R-:W-:Y:S01]  /*2140*/  @UP0 UIADD3 UR20, UR11, UR20, URZ ;  /* 0x000000140b140290 */ /* 0x000fe2000fffe03f */
[----:B------:R-:W-:Y:S01]  /*2150*/  LOP3.LUT R11, R0, 0x38, R20, 0xf8, !PT ;  /* 0x00000038000b7812 */ /* 0x000fe200078ef814 */
[----:B------:R-:W-:Y:S01]  /*2160*/  VIADD R9, R2, 0x50 ;  /* 0x0000005002097836 */ /* 0x000fe20000000000 */
[C---:B--2---:R-:W-:Y:S01]  /*2170*/  @!P6 LEA R8, P2, R4.reuse, R18, 0x1 ;  /* 0x000000120408e211 */ /* 0x044fe200078408ff */
[----:B------:R-:W-:Y:S01]  /*2180*/  @!P6 IMAD.IADD R7, R5, 0x1, R7 ;  /* 0x000000010507e824 */ /* 0x000fe200078e0207 */
[----:B------:R-:W-:Y:S01]  /*2190*/  SHF.R.U32.HI R0, RZ, 0x3, R0 ;  /* 0x00000003ff007819 */ /* 0x000fe20000011600 */
[----:B------:R-:W-:Y:S01]  /*21a0*/  @!P3 IMAD.X R10, RZ, RZ, R39, P0 ;  /* 0x000000ffff0ab224 */ /* 0x000fe200000e0627 */
[----:B------:R-:W-:Y:S01]  /*21b0*/  ISETP.GE.AND P0, PT, R9, UR5, PT ;  /* 0x0000000509007c0c */ /* 0x000fe2000bf06270 */
[----:B------:R-:W-:Y:S01]  /*21c0*/  @!P3 IMAD.MOV.U32 R5, RZ, RZ, R13 ;  /* 0x000000ffff05b224 */ /* 0x000fe200078e000d */
[----:B------:R-:W-:Y:S01]  /*21d0*/  @!P6 LEA.HI.X R9, R4, R19, R7, 0x1, P2 ;  /* 0x000000130409e211 */ /* 0x000fe200010f0c07 */
[----:B---3--:R-:W-:Y:S01]  /*21e0*/  @!P3 IMAD R10, R10, R16, RZ ;  /* 0x000000100a0ab224 */ /* 0x008fe200078e02ff */
[----:B------:R-:W2:Y:S01]  /*21f0*/  @!P5 LDC.64 R18, c[0x0][0x240] ;  /* 0x00009000ff12db82 */ /* 0x000ea20000000a00 */
[----:B------:R-:W-:Y:S01]  /*2200*/  @!P3 IMAD.MOV.U32 R4, RZ, RZ, R14 ;  /* 0x000000ffff04b224 */ /* 0x000fe200078e000e */
[----:B------:R-:W-:Y:S01]  /*2210*/  LEA.HI R7, R34, R97, RZ, 0x6 ;  /* 0x0000006122077211 */ /* 0x000fe200078f30ff */
[----:B------:R-:W-:Y:S01]  /*2220*/  @UP0 UMOV UR22, UR10 ;  /* 0x0000000a00160c82 */ /* 0x000fe20008000000 */
[----:B------:R-:W-:Y:S01]  /*2230*/  LOP3.LUT R11, R11, R0, RZ, 0x3c, !PT ;  /* 0x000000000b0b7212 */ /* 0x000fe200078e3cff */
[C---:B------:R-:W-:Y:S01]  /*2240*/  @!P3 IMAD R0, R6.reuse, R17, R10 ;  /* 0x000000110600b224 */ /* 0x040fe200078e020a */
[----:B------:R-:W-:Y:S01]  /*2250*/  @!P3 MOV R10, 0x400 ;  /* 0x00000400000ab802 */ /* 0x000fe20000000f00 */
[----:B------:R-:W-:Y:S01]  /*2260*/  @!P3 IMAD.WIDE.U32 R4, R6, R16, R4 ;  /* 0x000000100604b225 */ /* 0x000fe200078e0004 */
[----:B------:R-:W3:Y:S01]  /*2270*/  @!P4 S2R R17, SR_CgaCtaId ;  /* 0x000000000011c919 */ /* 0x000ee20000008800 */
[----:B-1----:R-:W-:Y:S01]  /*2280*/  ULEA UR4, UR4, UR6, 0x18 ;  /* 0x0000000604047291 */ /* 0x002fe2000f8ec03f */
[----:B------:R-:W1:Y:S01]  /*2290*/  @!P1 LDC.64 R30, c[0x0][0x210] ;  /* 0x00008400ff1e9b82 */ /* 0x000e620000000a00 */
[----:B------:R-:W-:Y:S01]  /*22a0*/  IMAD.SHL.U32 R7, R7, 0x8, RZ ;  /* 0x0000000807077824 */ /* 0x000fe200078e00ff */
[----:B-----5:R-:W-:Y:S01]  /*22b0*/  @!P3 LEA R6, P2, R4, R22, 0x1 ;  /* 0x000000160406b211 */ /* 0x020fe200078408ff */
[----:B------:R-:W-:Y:S01]  /*22c0*/  @!P3 IMAD.IADD R0, R5, 0x1, R0 ;  /* 0x000000010500b824 */ /* 0x000fe200078e0200 */
[----:B------:R-:W-:Y:S01]  /*22d0*/  @!P3 LEA R5, R24, R10, 0x18 ;  /* 0x0000000a1805b211 */ /* 0x000fe200078ec0ff */
[----:B------:R-:W-:Y:S01]  /*22e0*/  @UP0 ULDC.64 UR6, c[0x0][0x250] ;  /* 0x0000940000060ab9 */ /* 0x000fe20000000a00 */
[----:B------:R-:W-:Y:S01]  /*22f0*/  LOP3.LUT R16, R11, 0xfffffe00, R7, 0xf8, !PT ;  /* 0xfffffe000b107812 */ /* 0x000fe200078ef807 */
[----:B------:R-:W-:Y:S01]  /*2300*/  @UP0 UIMAD.WIDE.U32 UR24, UR21, UR6, URZ ;  /* 0x00000006151802a5 */ /* 0x000fe2000f8e003f */
[----:B------:R-:W-:Y:S01]  /*2310*/  @!P3 LEA.HI.X R7, R4, R23, R0, 0x1, P2 ;  /* 0x000000170407b211 */ /* 0x000fe200010f0c00 */
[----:B------:R-:W5:Y:S01]  /*2320*/  @!P1 LDC.64 R24, c[0x0][0x240] ;  /* 0x00009000ff189b82 */ /* 0x000f620000000a00 */
[----:B------:R-:W-:Y:S01]  /*2330*/  @!P5 IADD3 R10, P2, R38, 0x20, RZ ;  /* 0x00000020260ad810 */ /* 0x000fe20007f5e0ff */
[C---:B------:R-:W-:Y:S01]  /*2340*/  @!P3 IMAD R0, R16.reuse, 0x2, R5 ;  /* 0x000000021000b824 */ /* 0x040fe200078e0205 */
[----:B------:R-:W-:Y:S01]  /*2350*/  LEA R232, R16, UR4, 0x1 ;  /* 0x0000000410e87c11 */ /* 0x000fe2000f8e08ff */
[----:B------:R-:W-:Y:S01]  /*2360*/  @!P5 IMAD.MOV.U32 R5, RZ, RZ, R13 ;  /* 0x000000ffff05d224 */ /* 0x000fe200078e000d */
[----:B------:R-:W-:Y:S01]  /*2370*/  @UP0 UIMAD UR21, UR21, UR7, URZ ;  /* 0x00000007151502a4 */ /* 0x000fe2000f8e023f */
[----:B------:R-:W-:-:S02]  /*2380*/  @!P5 IMAD.X R4, RZ, RZ, R39, P2 ;  /* 0x000000ffff04d224 */ /* 0x000fc400010e0627 */
[----:B------:R-:W-:Y:S01]  /*2390*/  @!PT LDS RZ, [RZ] ;  /* 0x00000000fffff984 */ /* 0x000fe20000000800 */
[----:B------:R-:W-:Y:S01]  /*23a0*/  @!PT LDS RZ, [RZ] ;  /* 0x00000000fffff984 */ /* 0x000fe20000000800 */
[----:B------:R-:W-:Y:S01]  /*23b0*/  @!PT LDS RZ, [RZ] ;  /* 0x00000000fffff984 */ /* 0x000fe20000000800 */
[----:B------:R-:W-:Y:S01]  /*23c0*/  @!P6 LDGSTS.E.BYPASS.LTC128B.128 [R232], desc[UR30][R8.64] ;  /* 0x0000000008e8efae */ /* 0x000fe2000b901d5e */
[----:B------:R-:W1:Y:S01]  /*23d0*/  @!P4 LDC.64 R22, c[0x0][0x240] ;  /* 0x00009000ff16cb82 */ /* 0x000e620000000a00 */
[----:B--2---:R-:W-:Y:S01]  /*23e0*/  @!P5 IMAD R4, R4, R18, RZ ;  /* 0x000000120404d224 */ /* 0x004fe200078e02ff */
[----:B------:R-:W-:Y:S01]  /*23f0*/  @UP0 UIADD3 UR21, UR25, UR21, URZ ;  /* 0x0000001519150290 */ /* 0x000fe2000fffe03f */
[----:B------:R-:W-:Y:S04]  /*2400*/  @!P6 LDGSTS.E.BYPASS.LTC128B.128 [R232+0x4000], desc[UR30][R8.64+0x80] ;  /* 0x0400008008e8efae */ /* 0x000fe8000b901d5e */
[----:B------:R-:W-:Y:S04]  /*2410*/  @!P3 LDGSTS.E.BYPASS.LTC128B.128 [R0+0x800], desc[UR30][R6.64] ;  /* 0x008000000600bfae */ /* 0x000fe8000b901d5e */
[----:B------:R2:W-:Y:S02]  /*2420*/  @!P3 LDGSTS.E.BYPASS.LTC128B.128 [R0+0x4800], desc[UR30][R6.64+0x80] ;  /* 0x048000800600bfae */ /* 0x0005e4000b901d5e */
[----:B--2---:R-:W-:Y:S01]  /*2430*/  @!P5 IMAD R6, R10, R19, R4 ;  /* 0x000000130a06d224 */ /* 0x004fe200078e0204 */
[----:B------:R-:W-:Y:S01]  /*2440*/  @!P5 MOV R4, R14 ;  /* 0x0000000e0004d202 */ /* 0x000fe20000000f00 */
[----:B------:R-:W-:Y:S01]  /*2450*/  VIADD R0, R2, 0x60 ;  /* 0x0000006002007836 */ /* 0x000fe20000000000 */
[----:B------:R-:W-:-:S03]  /*2460*/  @!P5 MOV R7, 0x400 ;  /* 0x000004000007d802 */ /* 0x000fc60000000f00 */
[----:B------:R-:W-:Y:S01]  /*2470*/  @!P5 IMAD.WIDE.U32 R4, R10, R18, R4 ;  /* 0x000000120a04d225 */ /* 0x000fe200078e0004 */
[----:B------:R-:W-:Y:S01]  /*2480*/  @!P4 IADD3 R10, P2, R38, 0x30, RZ ;  /* 0x00000030260ac810 */ /* 0x000fe20007f5e0ff */
[----:B------:R-:W2:Y:S01]  /*2490*/  @!P4 LDC.64 R18, c[0x0][0x210] ;  /* 0x00008400ff12cb82 */ /* 0x000ea20000000a00 */
[----:B------:R-:W-:Y:S01]  /*24a0*/  ISETP.GE.AND P3, PT, R0, UR5, PT ;  /* 0x0000000500007c0c */ /* 0x000fe2000bf66270 */
[----:B------:R-:W-:Y:S01]  /*24b0*/  @!P5 IMAD.IADD R8, R5, 0x1, R6 ;  /* 0x000000010508d824 */ /* 0x000fe200078e0206 */
[----:B------:R-:W-:Y:S01]  /*24c0*/  @!P5 LEA R9, R29, R7, 0x18 ;  /* 0x000000071d09d211 */ /* 0x000fe200078ec0ff */
[----:B------:R-:W-:Y:S01]  /*24d0*/  @!P4 IMAD.X R5, RZ, RZ, R39, P2 ;  /* 0x000000ffff05c224 */ /* 0x000fe200010e0627 */
[----:B------:R-:W-:Y:S02]  /*24e0*/  @!P4 MOV R0, 0x400 ;  /* 0x000004000000c802 */ /* 0x000fe40000000f00 */
[----:B----4-:R-:W-:Y:S02]  /*24f0*/  @!P5 LEA R6, P6, R4, R26, 0x1 ;  /* 0x0000001a0406d211 */ /* 0x010fe400078c08ff */
[----:B---3--:R-:W-:Y:S01]  /*2500*/  @!P4 LEA R26, R17, R0, 0x18 ;  /* 0x00000000111ac211 */ /* 0x008fe200078ec0ff */
[----:B------:R-:W-:Y:S01]  /*2510*/  @!P5 IMAD R0, R16, 0x2, R9 ;  /* 0x000000021000d824 */ /* 0x000fe200078e0209 */
[----:B------:R-:W-:Y:S01]  /*2520*/  @!P5 LEA.HI.X R7, R4, R27, R8, 0x1, P6 ;  /* 0x0000001b0407d211 */ /* 0x000fe200030f0c08 */
[-C--:B-1----:R-:W-:Y:S01]  /*2530*/  @!P4 IMAD R4, R5, R22.reuse, RZ ;  /* 0x000000160504c224 */ /* 0x082fe200078e02ff */
[----:B------:R-:W-:Y:S01]  /*2540*/  @!P1 IADD3 R11, P2, R38, 0x40, RZ ;  /* 0x00000040260b9810 */ /* 0x000fe20007f5e0ff */
[----:B------:R-:W-:Y:S01]  /*2550*/  @!P4 IMAD.MOV.U32 R8, RZ, RZ, R14 ;  /* 0x000000ffff08c224 */ /* 0x000fe200078e000e */
[----:B------:R-:W1:Y:S01]  /*2560*/  @!P1 S2R R27, SR_CgaCtaId ;  /* 0x00000000001b9919 */ /* 0x000e620000008800 */
[----:B------:R-:W-:Y:S01]  /*2570*/  @!P4 IMAD.MOV.U32 R9, RZ, RZ, R13 ;  /* 0x000000ffff09c224 */ /* 0x000fe200078e000d */
[----:B------:R-:W-:Y:S01]  /*2580*/  ISETP.GE.AND P6, PT, R2, UR19, PT ;  /* 0x0000001302007c0c */ /* 0x000fe2000bfc6270 */
[C---:B------:R-:W-:Y:S01]  /*2590*/  @!P4 IMAD R17, R10.reuse, R23, R4 ;  /* 0x000000170a11c224 */ /* 0x040fe200078e0204 */
[----:B------:R-:W-:Y:S01]  /*25a0*/  @!P5 LDGSTS.E.BYPASS.LTC128B.128 [R0+0x1000], desc[UR30][R6.64] ;  /* 0x010000000600dfae */ /* 0x000fe2000b901d5e */
[----:B------:R-:W-:Y:S01]  /*25b0*/  @!P4 IMAD.WIDE.U32 R8, R10, R22, R8 ;  /* 0x000000160a08c225 */ /* 0x000fe200078e0008 */
[----:B------:R-:W-:-:S02]  /*25c0*/  P2R R33, PR, RZ, 0x40 ;  /* 0x00000040ff217803 */ /* 0x000fc40000000000 */
[----:B------:R3:W-:Y:S01]  /*25d0*/  @!P5 LDGSTS.E.BYPASS.LTC128B.128 [R0+0x5000], desc[UR30][R6.64+0x80] ;  /* 0x050000800600dfae */ /* 0x0007e2000b901d5e */
[----:B------:R-:W-:Y:S01]  /*25e0*/  @!P1 IMAD.X R5, RZ, RZ, R39, P2 ;  /* 0x000000ffff059224 */ /* 0x000fe200010e0627 */
[----:B------:R-:W4:Y:S03]  /*25f0*/  @!P0 S2R R22, SR_CgaCtaId ;  /* 0x0000000000168919 */ /* 0x000f260000008800 */
[-C--:B-----5:R-:W-:Y:S02]  /*2600*/  @!P1 IMAD R4, R5, R24.reuse, RZ ;  /* 0x0000001805049224 */ /* 0x0a0fe400078e02ff */
[----:B------:R-:W-:Y:S01]  /*2610*/  @!P1 IMAD.MOV.U32 R5, RZ, RZ, R13 ;  /* 0x000000ffff059224 */ /* 0x000fe200078e000d */
[----:B------:R-:W5:Y:S01]  /*2620*/  @!P6 S2R R29, SR_CgaCtaId ;  /* 0x00000000001de919 */ /* 0x000f620000008800 */
[C---:B------:R-:W-:Y:S01]  /*2630*/  @!P1 IMAD R10, R11.reuse, R25, R4 ;  /* 0x000000190b0a9224 */ /* 0x040fe200078e0204 */
[----:B------:R-:W-:Y:S01]  /*2640*/  ISETP.GE.AND P6, PT, R32, UR19, PT ;  /* 0x0000001320007c0c */ /* 0x000fe2000bfc6270 */
[----:B------:R-:W-:Y:S01]  /*2650*/  @!P1 IMAD.MOV.U32 R4, RZ, RZ, R14 ;  /* 0x000000ffff049224 */ /* 0x000fe200078e000e */
[----:B------:R-:W4:Y:S03]  /*2660*/  @!P3 S2R R23, SR_CgaCtaId ;  /* 0x000000000017b919 */ /* 0x000f260000008800 */
[----:B------:R-:W-:Y:S01]  /*2670*/  @!P1 IMAD.WIDE.U32 R4, R11, R24, R4 ;  /* 0x000000180b049225 */ /* 0x000fe200078e0004 */
[----:B------:R-:W-:Y:S01]  /*2680*/  LEA.HI R11, R34, R97, RZ, 0x4 ;  /* 0x00000061220b7211 */ /* 0x000fe200078f20ff */
[----:B------:R-:W4:Y:S02]  /*2690*/  @!P0 LDC.64 R24, c[0x0][0x210] ;  /* 0x00008400ff188b82 */ /* 0x000f240000000a00 */
[----:B------:R-:W-:-:S02]  /*26a0*/  @!P1 IMAD.IADD R5, R5, 0x1, R10 ;  /* 0x0000000105059824 */ /* 0x000fc400078e020a */
[----:B---3--:R-:W-:Y:S01]  /*26b0*/  @!P4 IMAD.IADD R0, R9, 0x1, R17 ;  /* 0x000000010900c824 */ /* 0x008fe200078e0211 */
[----:B--2---:R-:W-:Y:S01]  /*26c0*/  @!P4 LEA R6, P2, R8, R18, 0x1 ;  /* 0x000000120806c211 */ /* 0x004fe200078408ff */
[----:B------:R-:W-:Y:S01]  /*26d0*/  VIADD R9, R2, 0x70 ;  /* 0x0000007002097836 */ /* 0x000fe20000000000 */
[----:B------:R-:W-:Y:S02]  /*26e0*/  SHF.R.S32.HI R17, RZ, 0x4, R11 ;  /* 0x00000004ff117819 */ /* 0x000fe4000001140b */
[----:B------:R-:W-:Y:S01]  /*26f0*/  @!P4 LEA.HI.X R7, R8, R19, R0, 0x1, P2 ;  /* 0x000000130807c211 */ /* 0x000fe200010f0c00 */
[----:B------:R-:W-:Y:S01]  /*2700*/  @!P4 IMAD R0, R16, 0x2, R26 ;  /* 0x000000021000c824 */ /* 0x000fe200078e021a */
[----:B------:R-:W2:Y:S01]  /*2710*/  @!P0 LDC.64 R18, c[0x0][0x240] ;  /* 0x00009000ff128b82 */ /* 0x000ea20000000a00 */
[----:B------:R-:W-:Y:S01]  /*2720*/  @!P1 LEA R8, P5, R4, R30, 0x1 ;  /* 0x0000001e04089211 */ /* 0x000fe200078a08ff */
[----:B------:R-:W3:Y:S01]  /*2730*/  @!P6 S2R R26, SR_CgaCtaId ;  /* 0x00000000001ae919 */ /* 0x000ee20000008800 */
[----:B------:R-:W-:-:S02]  /*2740*/  ISETP.GE.AND P2, PT, R9, UR5, PT ;  /* 0x0000000509007c0c */ /* 0x000fc4000bf46270 */
[----:B------:R-:W-:Y:S01]  /*2750*/  @!P1 LEA.HI.X R9, R4, R31, R5, 0x1, P5 ;  /* 0x0000001f04099211 */ /* 0x000fe200028f0c05 */
[----:B------:R-:W-:Y:S01]  /*2760*/  @!P4 LDGSTS.E.BYPASS.LTC128B.128 [R0+0x1800], desc[UR30][R6.64] ;  /* 0x018000000600cfae */ /* 0x000fe2000b901d5e */
[----:B------:R-:W-:Y:S02]  /*2770*/  @!P1 MOV R4, 0x400 ;  /* 0x0000040000049802 */ /* 0x000fe40000000f00 */
[----:B------:R-:W-:Y:S01]  /*2780*/  LEA.HI R10, R11, R17, RZ, 0x1 ;  /* 0x000000110b0a7211 */ /* 0x000fe200078f08ff */
[----:B------:R1:W-:Y:S01]  /*2790*/  @!P4 LDGSTS.E.BYPASS.LTC128B.128 [R0+0x5800], desc[UR30][R6.64+0x80] ;  /* 0x058000800600cfae */ /* 0x0003e2000b901d5e */
[----:B------:R-:W-:Y:S02]  /*27a0*/  ISETP.GE.AND P5, PT, R32, UR19, PT ;  /* 0x0000001320007c0c */ /* 0x000fe4000bfa6270 */
[----:B------:R-:W-:-:S03]  /*27b0*/  LOP3.LUT R10, R10, 0xfffffffe, RZ, 0xc0, !PT ;  /* 0xfffffffe0a0a7812 */ /* 0x000fc600078ec0ff */
[----:B------:R-:W3:Y:S02]  /*27c0*/  @!P2 S2R R30, SR_CgaCtaId ;  /* 0x00000000001ea919 */ /* 0x000ee40000008800 */
[----:B------:R-:W-:Y:S01]  /*27d0*/  IMAD.IADD R34, R17, 0x1, -R10 ;  /* 0x0000000111227824 */ /* 0x000fe200078e0a0a */
[----:B-1----:R-:W-:-:S04]  /*27e0*/  @!P0 IADD3 R6, P4, R38, 0x50, RZ ;  /* 0x0000005026068810 */ /* 0x002fc80007f9e0ff */
[----:B------:R-:W-:Y:S02]  /*27f0*/  @!P0 IADD3.X R0, RZ, R39, RZ, P4, !PT ;  /* 0x00000027ff008210 */ /* 0x000fe400027fe4ff */
[----:B------:R-:W-:-:S03]  /*2800*/  ISETP.NE.AND P4, PT, R33, RZ, PT ;  /* 0x000000ff2100720c */ /* 0x000fc60003f85270 */
[----:B--2---:R-:W-:Y:S01]  /*2810*/  @!P0 IMAD R5, R0, R18, RZ ;  /* 0x0000001200058224 */ /* 0x004fe200078e02ff */
[----:B------:R-:W-:Y:S01]  /*2820*/  @!P1 LEA R0, R27, R4, 0x18 ;  /* 0x000000041b009211 */ /* 0x000fe200078ec0ff */
[----:B------:R-:W-:Y:S02]  /*2830*/  @!P0 IMAD.MOV.U32 R4, RZ, RZ, R14 ;  /* 0x000000ffff048224 */ /* 0x000fe400078e000e */
[----:B------:R-:W-:Y:S02]  /*2840*/  @!P0 IMAD R19, R6, R19, R5 ;  /* 0x0000001306138224 */ /* 0x000fe400078e0205 */
[----:B------:R-:W-:Y:S02]  /*2850*/  @!P0 IMAD.MOV.U32 R5, RZ, RZ, R13 ;  /* 0x000000ffff058224 */ /* 0x000fe400078e000d */
[----:B------:R-:W-:Y:S02]  /*2860*/  @!P1 IMAD R0, R16, 0x2, R0 ;  /* 0x0000000210009824 */ /* 0x000fe400078e0200 */
[----:B------:R-:W-:Y:S01]  /*2870*/  @!P0 IMAD.WIDE.U32 R4, R6, R18, R4 ;  /* 0x0000001206048225 */ /* 0x000fe200078e0004 */
[----:B------:R-:W-:-:S02]  /*2880*/  LOP3.LUT R6, R11, 0xfffffff0, RZ, 0xc0, !PT ;  /* 0xfffffff00b067812 */ /* 0x000fc400078ec0ff */
[----:B------:R-:W-:Y:S01]  /*2890*/  @!P1 LDGSTS.E.BYPASS.LTC128B.128 [R0+0x2000], desc[UR30][R8.64] ;  /* 0x0200000008009fae */ /* 0x000fe2000b901d5e */
[----:B------:R-:W-:Y:S01]  /*28a0*/  @!P4 MOV R7, 0x400 ;  /* 0x000004000007c802 */ /* 0x000fe20000000f00 */
[----:B------:R-:W-:Y:S02]  /*28b0*/  @!P0 IMAD.IADD R5, R5, 0x1, R19 ;  /* 0x0000000105058824 */ /* 0x000fe400078e0213 */
[----:B------:R1:W-:Y:S01]  /*28c0*/  @!P1 LDGSTS.E.BYPASS.LTC128B.128 [R0+0x6000], desc[UR30][R8.64+0x80] ;  /* 0x0600008008009fae */ /* 0x0003e2000b901d5e */
[----:B-----5:R-:W-:Y:S01]  /*28d0*/  @!P4 LEA R31, R29, R7, 0x18 ;  /* 0x000000071d1fc211 */ /* 0x020fe200078ec0ff */
[----:B------:R-:W2:Y:S01]  /*28e0*/  @!P3 LDC.64 R18, c[0x0][0x240] ;  /* 0x00009000ff12bb82 */ /* 0x000ea20000000a00 */
[----:B------:R-:W-:-:S04]  /*28f0*/  @!P3 MOV R7, 0x400 ;  /* 0x000004000007b802 */ /* 0x000fc80000000f00 */
[----:B----4-:R-:W-:Y:S01]  /*2900*/  @!P3 LEA R27, R23, R7, 0x18 ;  /* 0x00000007171bb211 */ /* 0x010fe200078ec0ff */
[----:B-1----:R-:W-:Y:S01]  /*2910*/  IMAD.IADD R0, R97, 0x1, -R6 ;  /* 0x0000000161007824 */ /* 0x002fe200078e0a06 */
[----:B------:R-:W-:Y:S02]  /*2920*/  @!P0 MOV R8, 0x400 ;  /* 0x0000040000088802 */ /* 0x000fe40000000f00 */
[----:B------:R-:W-:Y:S02]  /*2930*/  @!P0 LEA R6, P1, R4, R24, 0x1 ;  /* 0x0000001804068211 */ /* 0x000fe400078208ff */
[----:B------:R-:W-:Y:S02]  /*2940*/  @!P0 LEA R10, R22, R8, 0x18 ;  /* 0x00000008160a8211 */ /* 0x000fe400078ec0ff */
[----:B------:R-:W-:Y:S01]  /*2950*/  SHF.R.S32.HI R8, RZ, 0x1f, R0 ;  /* 0x0000001fff087819 */ /* 0x000fe20000011400 */
[----:B------:R-:W1:Y:S01]  /*2960*/  @!P3 LDC.64 R22, c[0x0][0x210] ;  /* 0x00008400ff16bb82 */ /* 0x000e620000000a00 */
[----:B------:R-:W-:Y:S01]  /*2970*/  @!P0 LEA.HI.X R7, R4, R25, R5, 0x1, P1 ;  /* 0x0000001904078211 */ /* 0x000fe200008f0c05 */
[----:B------:R-:W-:Y:S01]  /*2980*/  @!P0 IMAD R4, R16, 0x2, R10 ;  /* 0x0000000210048824 */ /* 0x000fe200078e020a */
[----:B------:R-:W-:-:S02]  /*2990*/  LEA.HI R29, R8, R0, RZ, 0x3 ;  /* 0x00000000081d7211 */ /* 0x000fc400078f18ff */
[----:B------:R-:W-:Y:S02]  /*29a0*/  @!P6 MOV R5, 0x400 ;  /* 0x000004000005e802 */ /* 0x000fe40000000f00 */
[----:B------:R-:W-:Y:S01]  /*29b0*/  LOP3.LUT R9, R29, 0xfffffff8, RZ, 0xc0, !PT ;  /* 0xfffffff81d097812 */ /* 0x000fe200078ec0ff */
[----:B------:R-:W4:Y:S01]  /*29c0*/  @!P2 LDC.64 R24, c[0x0][0x240] ;  /* 0x00009000ff18ab82 */ /* 0x000f220000000a00 */
[----:B------:R-:W-:Y:S01]  /*29d0*/  @!P0 LDGSTS.E.BYPASS.LTC128B.128 [R4+0x2800], desc[UR30][R6.64] ;  /* 0x0280000006048fae */ /* 0x000fe2000b901d5e */
[----:B---3--:R-:W-:Y:S01]  /*29e0*/  @!P6 LEA R26, R26, R5, 0x18 ;  /* 0x000000051a1ae211 */ /* 0x008fe200078ec0ff */
[----:B------:R-:W-:Y:S01]  /*29f0*/  IMAD.SHL.U32 R5, R2, 0x8, RZ ;  /* 0x0000000802057824 */ /* 0x000fe200078e00ff */
[----:B------:R-:W-:Y:S01]  /*2a00*/  @!P2 MOV R8, 0x400 ;  /* 0x000004000008a802 */ /* 0x000fe20000000f00 */
[----:B------:R-:W-:Y:S01]  /*2a10*/  IMAD.IADD R32, R0, 0x1, -R9 ;  /* 0x0000000100207824 */ /* 0x000fe200078e0a09 */
[----:B------:R3:W-:Y:S01]  /*2a20*/  @!P0 LDGSTS.E.BYPASS.LTC128B.128 [R4+0x6800], desc[UR30][R6.64+0x80] ;  /* 0x0680008006048fae */ /* 0x0007e2000b901d5e */
[----:B------:R-:W-:Y:S01]  /*2a30*/  IMAD.SHL.U32 R0, R35, 0x40, RZ ;  /* 0x0000004023007824 */ /* 0x000fe200078e00ff */
[----:B------:R-:W-:-:S02]  /*2a40*/  PLOP3.LUT P0, PT, PT, PT, UP0, 0x80, 0x0 ;  /* 0x000000000000781c */ /* 0x000fc40003f0f008 */
[----:B------:R-:W-:Y:S02]  /*2a50*/  @!P2 LEA R17, R30, R8, 0x18 ;  /* 0x000000081e11a211 */ /* 0x000fe400078ec0ff */
[----:B------:R-:W-:Y:S02]  /*2a60*/  LOP3.LUT R0, R0, 0x1c0, RZ, 0xc0, !PT ;  /* 0x000001c000007812 */ /* 0x000fe400078ec0ff */
[----:B---3--:R-:W-:Y:S02]  /*2a70*/  @!P3 IADD3 R7, P1, R38, 0x60, RZ ;  /* 0x000000602607b810 */ /* 0x008fe40007f3e0ff */
[----:B------:R-:W-:Y:S02]  /*2a80*/  LOP3.LUT R6, R0, 0x8, R5, 0xf8, !PT ;  /* 0x0000000800067812 */ /* 0x000fe400078ef805 */
[----:B------:R-:W-:Y:S01]  /*2a90*/  SHF.R.U32.HI R5, RZ, 0x3, R0 ;  /* 0x00000003ff057819 */ /* 0x000fe20000011600 */
[----:B------:R-:W-:-:S03]  /*2aa0*/  @!P3 IMAD.X R4, RZ, RZ, R39, P1 ;  /* 0x000000ffff04b224 */ /* 0x000fc600008e0627 */
[----:B------:R-:W-:Y:S01]  /*2ab0*/  LOP3.LUT R30, R6, R5, RZ, 0x3c, !PT ;  /* 0x00000005061e7212 */ /* 0x000fe200078e3cff */
[-C--:B--2---:R-:W-:Y:S02]  /*2ac0*/  @!P3 IMAD R0, R4, R18.reuse, RZ ;  /* 0x000000120400b224 */ /* 0x084fe400078e02ff */
[----:B------:R-:W-:Y:S02]  /*2ad0*/  @!P3 IMAD.MOV.U32 R4, RZ, RZ, R14 ;  /* 0x000000ffff04b224 */ /* 0x000fe400078e000e */
[----:B------:R-:W-:Y:S02]  /*2ae0*/  @!P3 IMAD.MOV.U32 R5, RZ, RZ, R13 ;  /* 0x000000ffff05b224 */ /* 0x000fe400078e000d */
[C---:B------:R-:W-:Y:S02]  /*2af0*/  @!P3 IMAD R0, R7.reuse, R19, R0 ;  /* 0x000000130700b224 */ /* 0x040fe400078e0200 */
[----:B------:R-:W-:Y:S01]  /*2b00*/  @!P3 IMAD.WIDE.U32 R4, R7, R18, R4 ;  /* 0x000000120704b225 */ /* 0x000fe200078e0004 */
[----:B-1--4-:R-:W-:Y:S06]  /*2b10*/  @P0 BRA `(.L_x_2308) ;  /* 0x0000000000340947 */ /* 0x012fec0003800000 */
        /* <DEDUP_REMOVED lines=12> */
[----:B------:R-:W-:Y:S01]  /*2be0*/  UMOV UR22, UR10 ;  /* 0x0000000a00167c82 */ /* 0x000fe20008000000 */
.L_x_2308:
[----:B------:R-:W-:Y:S01]  /*2bf0*/  @!P2 IADD3 R11, P1, R38, 0x70, RZ ;  /* 0x00000070260ba810 */ /* 0x000fe20007f3e0ff */
[----:B------:R-:W-:Y:S01]  /*2c00*/  @!P3 IMAD.IADD R7, R5, 0x1, R0 ;  /* 0x000000010507b824 */ /* 0x000fe200078e0200 */
[----:B------:R-:W-:Y:S01]  /*2c10*/  @!P3 LEA R6, P4, R4, R22, 0x1 ;  /* 0x000000160406b211 */ /* 0x000fe200078808ff */
        /* <DEDUP_REMOVED lines=13> */
.L_x_2309:
[----:B------:R-:W-:Y:S01]  /*2cf0*/  IMAD R0, R3, UR8, RZ ;  /* 0x0000000803007c24 */ /* 0x000fe2000f8e02ff */
[----:B------:R-:W-:Y:S01]  /*2d00*/  @!P3 LEA.HI.X R7, R4, R23, R7, 0x1, P4 ;  /* 0x000000170407b211 */ /* 0x000fe200020f0c07 */
[C---:B------:R-:W-:Y:S01]  /*2d10*/  IMAD.WIDE.U32 R8, R2.reuse, UR8, R20 ;  /* 0x0000000802087c25 */ /* 0x040fe2000f8e0014 */
[----:B------:R-:W-:Y:S01]  /*2d20*/  ISETP.NE.AND P4, PT, R33, RZ, PT ;  /* 0x000000ff2100720c */ /* 0x000fe20003f85270 */
[----:B------:R-:W-:Y:S01]  /*2d30*/  ULDC.64 UR10, c[0x0][0x260] ;  /* 0x00009800000a7ab9 */ /* 0x000fe20000000a00 */
[----:B------:R-:W-:Y:S01]  /*2d40*/  ISETP.GE.AND P0, PT, R2, UR19, PT ;  /* 0x0000001302007c0c */ /* 0x000fe2000bf06270 */
[----:B------:R-:W-:Y:S01]  /*2d50*/  @!P2 IMAD.X R10, RZ, RZ, R39, P1 ;  /* 0x000000ffff0aa224 */ /* 0x000fe200008e0627 */
[----:B------:R-:W-:Y:S01]  /*2d60*/  IADD3 R8, P1, R8, UR22, RZ ;  /* 0x0000001608087c10 */ /* 0x000fe2000ff3e0ff */
[C---:B------:R-:W-:Y:S01]  /*2d70*/  IMAD R0, R2.reuse, UR9, R0 ;  /* 0x0000000902007c24 */ /* 0x040fe2000f8e0200 */
[----:B------:R-:W-:Y:S01]  /*2d80*/  USHF.R.S32.HI UR18, URZ, 0x1f, UR32 ;  /* 0x0000001f3f127899 */ /* 0x000fe20008011420 */
[----:B------:R-:W-:Y:S01]  /*2d90*/  IMAD.WIDE.U32 R4, R2, UR6, R20 ;  /* 0x0000000602047c25 */ /* 0x000fe2000f8e0014 */
[----:B------:R-:W-:Y:S01]  /*2da0*/  USHF.L.U32 UR25, UR8, 0x5, URZ ;  /* 0x0000000508197899 */ /* 0x000fe2000800063f */
[----:B------:R-:W1:Y:S01]  /*2db0*/  @!P2 LDC.64 R20, c[0x0][0x210] ;  /* 0x00008400ff14ab82 */ /* 0x000e620000000a00 */
[----:B------:R-:W-:Y:S01]  /*2dc0*/  IADD3.X R9, R9, UR20, R0, P1, !PT ;  /* 0x0000001409097c10 */ /* 0x000fe20008ffe400 */
[----:B------:R-:W-:Y:S01]  /*2dd0*/  @!P3 IMAD R0, R16, 0x2, R27 ;  /* 0x000000021000b824 */ /* 0x000fe200078e021b */
[----:B------:R-:W-:Y:S01]  /*2de0*/  IADD3 R4, P1, R4, UR24, RZ ;  /* 0x0000001804047c10 */ /* 0x000fe2000ff3e0ff */
[----:B------:R-:W-:Y:S01]  /*2df0*/  IMAD R3, R3, UR6, RZ ;  /* 0x0000000603037c24 */ /* 0x000fe2000f8e02ff */
[----:B------:R-:W-:Y:S01]  /*2e00*/  USHF.L.U64.HI UR24, UR8, 0x5, UR9 ;  /* 0x0000000508187899 */ /* 0x000fe20008010209 */
[-C--:B------:R-:W-:Y:S01]  /*2e10*/  @!P2 IMAD R10, R10, R24.reuse, RZ ;  /* 0x000000180a0aa224 */ /* 0x080fe200078e02ff */
[----:B------:R-:W-:Y:S01]  /*2e20*/  @!PT LDS RZ, [RZ] ;  /* 0x00000000fffff984 */ /* 0x000fe20000000800 */
[----:B------:R-:W-:Y:S01]  /*2e30*/  @!PT LDS RZ, [RZ] ;  /* 0x00000000fffff984 */ /* 0x000fe20000000800 */
[----:B------:R-:W-:Y:S01]  /*2e40*/  @!PT LDS RZ, [RZ] ;  /* 0x00000000fffff984 */ /* 0x000fe20000000800 */
[----:B------:R-:W-:Y:S01]  /*2e50*/  @!P3 LDGSTS.E.BYPASS.LTC128B.128 [R0+0x3000], desc[UR30][R6.64] ;  /* 0x030000000600bfae */ /* 0x000fe2000b901d5e */
[----:B------:R-:W-:Y:S01]  /*2e60*/  IMAD R2, R2, UR7, R3 ;  /* 0x0000000702027c24 */ /* 0x000fe2000f8e0203 */
[----:B------:R-:W-:Y:S01]  /*2e70*/  UIMAD UR19, UR24, UR32, URZ ;  /* 0x00000020181372a4 */ /* 0x000fe2000f8e023f */
[----:B------:R-:W-:Y:S01]  /*2e80*/  @!P2 IMAD.MOV.U32 R3, RZ, RZ, R13 ;  /* 0x000000ffff03a224 */ /* 0x000fe200078e000d */
[----:B------:R2:W-:Y:S01]  /*2e90*/  @!P3 LDGSTS.E.BYPASS.LTC128B.128 [R0+0x7000], desc[UR30][R6.64+0x80] ;  /* 0x070000800600bfae */ /* 0x0005e2000b901d5e */
[----:B------:R-:W3:Y:S01]  /*2ea0*/  @!P4 LDC.64 R12, c[0x0][0x218] ;  /* 0x00008600ff0ccb82 */ /* 0x000ee20000000a00 */
[----:B------:R-:W-:Y:S01]  /*2eb0*/  IADD3.X R5, R5, UR21, R2, P1, !PT ;  /* 0x0000001505057c10 */ /* 0x000fe20008ffe402 */
[----:B------:R-:W-:Y:S01]  /*2ec0*/  @!P2 IMAD.MOV.U32 R2, RZ, RZ, R14 ;  /* 0x000000ffff02a224 */ /* 0x000fe200078e000e */
[----:B------:R-:W-:Y:S01]  /*2ed0*/  UIMAD UR19, UR18, UR25, UR19 ;  /* 0x00000019121372a4 */ /* 0x000fe2000f8e0213 */
[----:B------:R-:W-:Y:S01]  /*2ee0*/  IMAD.WIDE.U32 R22, R28, UR10, R8 ;  /* 0x0000000a1c167c25 */ /* 0x000fe2000f8e0008 */
[----:B------:R-:W-:Y:S01]  /*2ef0*/  USHF.L.U32 UR17, UR8, 0x4, URZ ;  /* 0x0000000408117899 */ /* 0x000fe2000800063f */
[----:B------:R-:W-:Y:S01]  /*2f00*/  SHF.R.S32.HI R95, RZ, 0x5, R36 ;  /* 0x00000005ff5f7819 */ /* 0x000fe20000011424 */
[----:B------:R-:W-:Y:S01]  /*2f10*/  USHF.L.U64.HI UR26, UR6, 0x5, UR7 ;  /* 0x00000005061a7899 */ /* 0x000fe20008010207 */
[----:B------:R-:W4:Y:S01]  /*2f20*/  @!P6 LDC.64 R14, c[0x0][0x218] ;  /* 0x00008600ff0eeb82 */ /* 0x000f220000000a00 */
[----:B------:R-:W-:Y:S01]  /*2f30*/  @!P2 IMAD.WIDE.U32 R2, R11, R24, R2 ;  /* 0x000000180b02a225 */ /* 0x000fe200078e0002 */
[----:B------:R5:W-:Y:S01]  /*2f40*/  STL.64 [R1+0x50], R22 ;  /* 0x0000501601007387 */ /* 0x000be20000100a00 */
[----:B------:R-:W-:-:S02]  /*2f50*/  USHF.L.U32 UR27, UR6, 0x5, URZ ;  /* 0x00000005061b7899 */ /* 0x000fc4000800063f */
[----:B------:R-:W-:Y:S01]  /*2f60*/  IMAD.U32 R9, RZ, RZ, UR32 ;  /* 0x00000020ff097e24 */ /* 0x000fe2000f8e00ff */
[----:B------:R-:W-:Y:S01]  /*2f70*/  USHF.L.U32 UR36, UR6, 0x4, URZ ;  /* 0x0000000406247899 */ /* 0x000fe2000800063f */
[----:B------:R-:W-:Y:S01]  /*2f80*/  IMAD.MOV.U32 R100, RZ, RZ, R22 ;  /* 0x000000ffff647224 */ /* 0x000fe200078e0016 */
[----:B------:R-:W-:Y:S01]  /*2f90*/  USHF.L.U64.HI UR33, UR6, 0x4, UR7 ;  /* 0x0000000406217899 */ /* 0x000fe20008010207 */
[C---:B------:R-:W-:Y:S01]  /*2fa0*/  @!P2 IMAD R17, R16.reuse, 0x2, R17 ;  /* 0x000000021011a824 */ /* 0x040fe200078e0211 */
[----:B------:R-:W-:Y:S01]  /*2fb0*/  UIADD3 UR21, UR34, -0x61c88647, URZ ;  /* 0x9e3779b922157890 */ /* 0x000fe2000fffe03f */
[C---:B------:R-:W-:Y:S01]  /*2fc0*/  @!P4 IMAD R18, R16.reuse, 0x2, R31 ;  /* 0x000000021012c824 */ /* 0x040fe200078e021f */
[----:B------:R-:W-:Y:S01]  /*2fd0*/  UIADD3 UR14, UR12, -UR14, -UR16 ;  /* 0x8000000e0c0e7290 */ /* 0x000fe2000fffe810 */
[----:B------:R-:W-:Y:S01]  /*2fe0*/  @!P6 IMAD R16, R16, 0x2, R26 ;  /* 0x000000021010e824 */ /* 0x000fe200078e021a */
[----:B------:R-:W-:Y:S01]  /*2ff0*/  UIADD3 UR20, UR35, -0x4498517b, URZ ;  /* 0xbb67ae8523147890 */ /* 0x000fe2000fffe03f */
[----:B------:R-:W-:Y:S01]  /*3000*/  IMAD.WIDE.U32 R234, R99, -0x2daee0ad, RZ ;  /* 0xd2511f5363ea7825 */ /* 0x000fe200078e00ff */
[----:B------:R-:W-:-:S03]  /*3010*/  UISETP.GT.AND UP0, UPT, UR32, UR23, UPT ;  /* 0x000000172000728c */ /* 0x000fc6000bf04270 */
[----:B--2---:R-:W-:Y:S01]  /*3020*/  @!P2 IMAD R6, R11, R25, R10 ;  /* 0x000000190b06a224 */ /* 0x004fe200078e020a */
[----:B------:R-:W-:Y:S01]  /*3030*/  SHF.R.S32.HI R10, RZ, 0x1f, R28 ;  /* 0x0000001fff0a7819 */ /* 0x000fe2000001141c */
[----:B------:R-:W-:Y:S02]  /*3040*/  IMAD R252, R98, 0x8, R95 ;  /* 0x0000000862fc7824 */ /* 0x000fe400078e025f */
[----:B------:R-:W-:Y:S01]  /*3050*/  @!P2 IMAD.IADD R3, R3, 0x1, R6 ;  /* 0x000000010303a824 */ /* 0x000fe200078e0206 */
[----:B-1----:R-:W-:Y:S01]  /*3060*/  @!P2 LEA R6, P1, R2, R20, 0x1 ;  /* 0x000000140206a211 */ /* 0x002fe200078208ff */
[----:B------:R-:W-:Y:S02]  /*3070*/  IMAD R0, R10, UR10, RZ ;  /* 0x0000000a0a007c24 */ /* 0x000fe4000f8e02ff */
[----:B------:R-:W-:Y:S01]  /*3080*/  IMAD.SHL.U32 R97, R97, 0x2, RZ ;  /* 0x0000000261617824 */ /* 0x000fe200078e00ff */
[----:B------:R-:W-:Y:S01]  /*3090*/  @!P2 LEA.HI.X R7, R2, R21, R3, 0x1, P1 ;  /* 0x000000150207a211 */ /* 0x000fe200008f0c03 */
[----:B------:R-:W-:Y:S01]  /*30a0*/  IMAD R0, R28, UR11, R0 ;  /* 0x0000000b1c007c24 */ /* 0x000fe2000f8e0200 */
[----:B------:R-:W-:-:S02]  /*30b0*/  ULDC.64 UR10, c[0x0][0x268] ;  /* 0x00009a00000a7ab9 */ /* 0x000fc40000000a00 */
[----:B------:R-:W-:Y:S01]  /*30c0*/  IMAD R8, R10, UR10, RZ ;  /* 0x0000000a0a087c24 */ /* 0x000fe2000f8e02ff */
[----:B------:R-:W-:Y:S01]  /*30d0*/  @!P2 LDGSTS.E.BYPASS.LTC128B.128 [R17+0x3800], desc[UR30][R6.64] ;  /* 0x038000000611afae */ /* 0x000fe2000b901d5e */
[----:B------:R-:W-:Y:S01]  /*30e0*/  IMAD.IADD R101, R23, 0x1, R0 ;  /* 0x0000000117657824 */ /* 0x000fe200078e0200 */
[----:B------:R-:W1:Y:S01]  /*30f0*/  @!P5 LDC.64 R10, c[0x0][0x220] ;  /* 0x00008800ff0adb82 */ /* 0x000e620000000a00 */
[----:B-----5:R-:W-:Y:S01]  /*3100*/  IMAD.WIDE.U32 R22, R28, UR10, R4 ;  /* 0x0000000a1c167c25 */ /* 0x020fe2000f8e0004 */
[----:B------:R2:W-:Y:S01]  /*3110*/  @!P2 LDGSTS.E.BYPASS.LTC128B.128 [R17+0x7800], desc[UR30][R6.64+0x80] ;  /* 0x078000800611afae */ /* 0x0005e2000b901d5e */
[----:B------:R-:W-:Y:S02]  /*3120*/  UIMAD UR10, UR26, UR32, URZ ;  /* 0x000000201a0a72a4 */ /* 0x000fe4000f8e023f */
[----:B------:R-:W-:Y:S01]  /*3130*/  IMAD.WIDE.U32 R2, R9, UR25, R100 ;  /* 0x0000001909027c25 */ /* 0x000fe2000f8e0064 */
[----:B------:R-:W-:Y:S01]  /*3140*/  STL.64 [R1+0x48], R100 ;  /* 0x0000486401007387 */ /* 0x000fe20000100a00 */
[----:B------:R-:W-:-:S02]  /*3150*/  UIMAD UR18, UR18, UR27, UR10 ;  /* 0x0000001b121272a4 */ /* 0x000fc4000f8e020a */
[----:B------:R-:W-:Y:S01]  /*3160*/  VIADD R0, R3, UR19 ;  /* 0x0000001303007c36 */ /* 0x000fe20008000000 */
[----:B------:R-:W-:Y:S01]  /*3170*/  USHF.L.U64.HI UR19, UR8, 0x4, UR9 ;  /* 0x0000000408137899 */ /* 0x000fe20008010209 */
[----:B---3--:R-:W-:Y:S01]  /*3180*/  @!P4 LEA R4, P3, R2, R12, 0x1 ;  /* 0x0000000c0204c211 */ /* 0x008fe200078608ff */
[----:B------:R-:W-:Y:S01]  /*3190*/  IMAD R8, R28, UR11, R8 ;  /* 0x0000000b1c087c24 */ /* 0x000fe2000f8e0208 */
[C---:B------:R-:W-:Y:S01]  /*31a0*/  @!P6 IADD3 R3, P1, R2.reuse, UR17, RZ ;  /* 0x000000110203ec10 */ /* 0x040fe2000ff3e0ff */
[----:B------:R-:W-:Y:S01]  /*31b0*/  IMAD.MOV.U32 R20, RZ, RZ, R22 ;  /* 0x000000ffff147224 */ /* 0x000fe200078e0016 */
[----:B------:R-:W-:Y:S01]  /*31c0*/  @!P4 LEA.HI.X R5, R2, R13, R0, 0x1, P3 ;  /* 0x0000000d0205c211 */ /* 0x000fe200018f0c00 */
[----:B------:R-:W-:Y:S01]  /*31d0*/  IMAD.IADD R21, R23, 0x1, R8 ;  /* 0x0000000117157824 */ /* 0x000fe200078e0208 */
[----:B------:R-:W-:Y:S01]  /*31e0*/  @!P6 IADD3.X R0, R0, UR19, RZ, P1, !PT ;  /* 0x000000130000ec10 */ /* 0x000fe20008ffe4ff */
[----:B------:R-:W-:Y:S01]  /*31f0*/  STL.64 [R1+0x78], R22 ;  /* 0x0000781601007387 */ /* 0x000fe20000100a00 */
[----:B----4-:R-:W-:Y:S01]  /*3200*/  @!P6 LEA R2, P1, R3, R14, 0x1 ;  /* 0x0000000e0302e211 */ /* 0x010fe200078208ff */
[----:B------:R-:W-:-:S02]  /*3210*/  UIADD3 UR10, UR12, 0x1, -UR16 ;  /* 0x000000010c0a7890 */ /* 0x000fc4000fffe810 */
[----:B------:R-:W-:Y:S01]  /*3220*/  @!P4 LDGSTS.E.BYPASS.LTC128B.128 [R18+0x8000], desc[UR30][R4.64] ;  /* 0x080000000412cfae */ /* 0x000fe2000b901d5e */
[----:B------:R-:W-:Y:S01]  /*3230*/  @!P6 LEA.HI.X R3, R3, R15, R0, 0x1, P1 ;  /* 0x0000000f0303e211 */ /* 0x000fe200008f0c00 */
[----:B------:R-:W-:Y:S01]  /*3240*/  IMAD.SHL.U32 R0, R32, 0x40, RZ ;  /* 0x0000004020007824 */ /* 0x000fe200078e00ff */
[----:B------:R-:W-:Y:S01]  /*3250*/  UIADD3 UR13, UR10, UR13, URZ ;  /* 0x0000000d0a0d7290 */ /* 0x000fe2000fffe03f */
[----:B------:R3:W-:Y:S01]  /*3260*/  @!P4 LDGSTS.E.BYPASS.LTC128B.128 [R18+0x9000], desc[UR30][R4.64+0x80] ;  /* 0x090000800412cfae */ /* 0x0007e2000b901d5e */
[----:B--2---:R-:W2:Y:S03]  /*3270*/  @!P0 LDC.64 R6, c[0x0][0x220] ;  /* 0x00008800ff068b82 */ /* 0x004ea60000000a00 */
[----:B------:R-:W-:Y:S01]  /*3280*/  @!P6 LDGSTS.E.BYPASS.LTC128B.128 [R16+0x8800], desc[UR30][R2.64] ;  /* 0x088000000210efae */ /* 0x000fe2000b901d5e */
[----:B------:R-:W-:-:S03]  /*3290*/  LOP3.LUT R0, R0, 0x1c0, RZ, 0xc0, !PT ;  /* 0x000001c000007812 */ /* 0x000fc600078ec0ff */
[----:B------:R4:W-:Y:S04]  /*32a0*/  @!P6 LDGSTS.E.BYPASS.LTC128B.128 [R16+0x9800], desc[UR30][R2.64+0x80] ;  /* 0x098000800210efae */ /* 0x0009e8000b901d5e */
[----:B------:R-:W0:Y:S04]  /*32b0*/  LDGDEPBAR ;  /* 0x00000000000079af */ /* 0x000e280000000000 */
[----:B------:R-:W-:Y:S04]  /*32c0*/  STL.64 [R1+0x68], R20 ;  /* 0x0000681401007387 */ /* 0x000fe80000100a00 */
[----:B------:R-:W-:Y:S01]  /*32d0*/  STL [R1+0x58], R252 ;  /* 0x000058fc01007387 */ /* 0x000fe20000100800 */
[----:B---3--:R-:W-:-:S02]  /*32e0*/  IMAD.SHL.U32 R4, R34, 0x8, RZ ;  /* 0x0000000822047824 */ /* 0x008fc400078e00ff */
[----:B------:R-:W-:-:S03]  /*32f0*/  IMAD.SHL.U32 R5, R29, 0x40, RZ ;  /* 0x000000401d057824 */ /* 0x000fc600078e00ff */
[----:B------:R-:W-:Y:S02]  /*3300*/  LOP3.LUT R4, R0, 0x8, R4, 0xf8, !PT ;  /* 0x0000000800047812 */ /* 0x000fe400078ef804 */
[----:B------:R-:W-:Y:S01]  /*3310*/  SHF.R.U32.HI R0, RZ, 0x3, R0 ;  /* 0x00000003ff007819 */ /* 0x000fe20000011600 */
[----:B----4-:R-:W-:Y:S01]  /*3320*/  IMAD.WIDE.U32 R2, R9, UR27, R20 ;  /* 0x0000001b09027c25 */ /* 0x010fe2000f8e0014 */
[----:B------:R-:W-:-:S04]  /*3330*/  DEPBAR.LE SB0, 0x0 ;  /* 0x000080000000791a */ /* 0x000fc80000000000 */
[----:B------:R-:W-:Y:S01]  /*3340*/  BAR.SYNC.DEFER_BLOCKING 0x0 ;  /* 0x0000000000007b1d */ /* 0x000fe20000010000 */
[----:B------:R-:W-:Y:S01]  /*3350*/  LOP3.LUT R94, R4, R0, RZ, 0x3c, !PT ;  /* 0x00000000045e7212 */ /* 0x000fe200078e3cff */
[----:B------:R-:W-:Y:S01]  /*3360*/  VIADD R0, R3, UR18 ;  /* 0x0000001203007c36 */ /* 0x000fe20008000000 */
[C---:B--2---:R-:W-:Y:S01]  /*3370*/  @!P0 LEA R4, P2, R2.reuse, R6, 0x1 ;  /* 0x0000000602048211 */ /* 0x044fe200078408ff */
[----:B------:R-:W-:Y:S01]  /*3380*/  UIADD3 UR18, UR35, 0x76cf5d0a, URZ ;  /* 0x76cf5d0a23127890 */ /* 0x000fe2000fffe03f */
[C---:B------:R-:W-:Y:S02]  /*3390*/  @!P5 IADD3 R3, P1, R2.reuse, UR36, RZ ;  /* 0x000000240203dc10 */ /* 0x040fe4000ff3e0ff */
[----:B------:R-:W-:Y:S02]  /*33a0*/  LOP3.LUT R93, R5, 0xfffffe00, RZ, 0xc0, !PT ;  /* 0xfffffe00055d7812 */ /* 0x000fe400078ec0ff */
[----:B------:R-:W-:Y:S02]  /*33b0*/  @!P0 LEA.HI.X R5, R2, R7, R0, 0x1, P2 ;  /* 0x0000000702058211 */ /* 0x000fe400010f0c00 */
[----:B------:R-:W-:Y:S01]  /*33c0*/  @!P5 IADD3.X R2, R0, UR33, RZ, P1, !PT ;  /* 0x000000210002dc10 */ /* 0x000fe20008ffe4ff */
[----:B------:R-:W-:Y:S01]  /*33d0*/  IMAD R8, R95, 0x400, R93 ;  /* 0x000004005f087824 */ /* 0x000fe200078e025d */
[----:B-1----:R-:W-:Y:S01]  /*33e0*/  @!P5 LEA R6, P1, R3, R10, 0x1 ;  /* 0x0000000a0306d211 */ /* 0x002fe200078208ff */
[----:B------:R-:W-:-:S03]  /*33f0*/  IMAD R0, R34, 0x200, R30 ;  /* 0x0000020022007824 */ /* 0x000fc600078e021e */
[----:B------:R-:W-:Y:S01]  /*3400*/  @!P5 LEA.HI.X R7, R3, R11, R2, 0x1, P1 ;  /* 0x0000000b0307d211 */ /* 0x000fe200008f0c02 */
[----:B------:R-:W-:Y:S01]  /*3410*/  IMAD.IADD R2, R94, 0x1, R8 ;  /* 0x000000015e027824 */ /* 0x000fe200078e0208 */
[----:B------:R-:W-:Y:S01]  /*3420*/  LEA R208, R0, UR4, 0x1 ;  /* 0x0000000400d07c11 */ /* 0x000fe2000f8e08ff */
[----:B------:R-:W-:Y:S01]  /*3430*/  IMAD.MOV.U32 R3, RZ, RZ, 0x10 ;  /* 0x00000010ff037424 */ /* 0x000fe200078e00ff */
[----:B------:R-:W-:Y:S01]  /*3440*/  R2P PR, R32, 0x6 ;  /* 0x0000000620007804 */ /* 0x000fe20000000000 */
[----:B------:R-:W-:Y:S01]  /*3450*/  IMAD.MOV.U32 R0, RZ, RZ, 0x20 ;  /* 0x00000020ff007424 */ /* 0x000fe200078e00ff */
[----:B------:R-:W-:Y:S01]  /*3460*/  LEA R210, R2, UR4, 0x1 ;  /* 0x0000000402d27c11 */ /* 0x000fe2000f8e08ff */
[----:B------:R-:W-:Y:S01]  /*3470*/  @P0 STS.128 [R232+0xa000], RZ ;  /* 0x00a000ffe8000388 */ /* 0x000fe20000000c00 */
[C---:B------:R-:W-:Y:S01]  /*3480*/  VIADD R2, R208.reuse, 0x8000 ;  /* 0x00008000d0027836 */ /* 0x040fe20000000000 */
[----:B------:R-:W-:Y:S01]  /*3490*/  SEL R3, R3, 0xfffffff0, !P1 ;  /* 0xfffffff003037807 */ /* 0x000fe20004800000 */
[----:B------:R-:W-:Y:S01]  /*34a0*/  VIADD R219, R208, 0x8020 ;  /* 0x00008020d0db7836 */ /* 0x000fe20000000000 */
[----:B------:R-:W-:Y:S01]  /*34b0*/  @P0 STS.128 [R232+0xb000], RZ ;  /* 0x00b000ffe8000388 */ /* 0x000fe20000000c00 */
[----:B------:R-:W-:-:S02]  /*34c0*/  SEL R0, R0, 0xffffffe0, !P2 ;  /* 0xffffffe000007807 */ /* 0x000fc40005000000 */
[----:B------:R-:W-:Y:S01]  /*34d0*/  R2P PR, R35, 0x6 ;  /* 0x0000000623007804 */ /* 0x000fe20000000000 */
[----:B------:R-:W-:Y:S01]  /*34e0*/  @!PT LDS RZ, [RZ] ;  /* 0x00000000fffff984 */ /* 0x000fe20000000800 */
[----:B------:R-:W-:Y:S01]  /*34f0*/  @!PT LDS RZ, [RZ] ;  /* 0x00000000fffff984 */ /* 0x000fe20000000800 */
[----:B------:R-:W-:Y:S01]  /*3500*/  @!PT LDS RZ, [RZ] ;  /* 0x00000000fffff984 */ /* 0x000fe20000000800 */
[----:B------:R-:W-:Y:S01]  /*3510*/  @!P0 LDGSTS.E.BYPASS.LTC128B.128 [R232+0xa000], desc[UR30][R4.64] ;  /* 0x0a00000004e88fae */ /* 0x000fe2000b901d5e */
[--C-:B------:R-:W-:Y:S02]  /*3520*/  IMAD R212, R3, 0x2, R210.reuse ;  /* 0x0000000203d47824 */ /* 0x100fe400078e02d2 */
[C---:B------:R-:W-:Y:S01]  /*3530*/  IMAD R218, R0.reuse, 0x2, R210 ;  /* 0x0000000200da7824 */ /* 0x040fe200078e02d2 */
[----:B------:R-:W-:Y:S01]  /*3540*/  @!P0 LDGSTS.E.BYPASS.LTC128B.128 [R232+0xb000], desc[UR30][R4.64+0x80] ;  /* 0x0b00008004e88fae */ /* 0x000fe2000b901d5e */
[----:B------:R-:W-:-:S03]  /*3550*/  IMAD R217, R0, 0x2, R212 ;  /* 0x0000000200d97824 */ /* 0x000fc600078e02d4 */
[----:B------:R-:W-:Y:S04]  /*3560*/  @P5 STS.128 [R232+0xa800], RZ ;  /* 0x00a800ffe8005388 */ /* 0x000fe80000000c00 */
[----:B------:R-:W-:Y:S01]  /*3570*/  @P5 STS.128 [R232+0xb800], RZ ;  /* 0x00b800ffe8005388 */ /* 0x000fe20000000c00 */
[----:B------:R-:W-:Y:S02]  /*3580*/  @P1 VIADD R219, R2, 0xffffffe0 ;  /* 0xffffffe002db1836 */ /* 0x000fe40000000000 */
[----:B------:R-:W-:Y:S01]  /*3590*/  IMAD.MOV.U32 R2, RZ, RZ, 0x40 ;  /* 0x00000040ff027424 */ /* 0x000fe200078e00ff */
[----:B------:R-:W-:Y:S01]  /*35a0*/  @!PT LDS RZ, [RZ] ;  /* 0x00000000fffff984 */ /* 0x000fe20000000800 */
[----:B------:R-:W-:Y:S01]  /*35b0*/  @!PT LDS RZ, [RZ] ;  /* 0x00000000fffff984 */ /* 0x000fe20000000800 */
[----:B------:R-:W-:Y:S01]  /*35c0*/  @!PT LDS RZ, [RZ] ;  /* 0x00000000fffff984 */ /* 0x000fe20000000800 */
[----:B------:R-:W-:Y:S04]  /*35d0*/  @!P5 LDGSTS.E.BYPASS.LTC128B.128 [R232+0xa800], desc[UR30][R6.64] ;  /* 0x0a80000006e8dfae */ /* 0x000fe8000b901d5e */
[----:B------:R1:W-:Y:S01]  /*35e0*/  @!P5 LDGSTS.E.BYPASS.LTC128B.128 [R232+0xb800], desc[UR30][R6.64+0x80] ;  /* 0x0b80008006e8dfae */ /* 0x0003e2000b901d5e */
[----:B------:R-:W-:-:S03]  /*35f0*/  SEL R2, R2, 0xffffffc0, !P2 ;  /* 0xffffffc002027807 */ /* 0x000fc60005000000 */
[----:B------:R-:W-:Y:S02]  /*3600*/  LDSM.16.M88.4 R20, [R208+0x8000] ;  /* 0x00800000d014783b */ /* 0x000fe40000000200 */
[----:B------:R-:W-:Y:S02]  /*3610*/  IMAD.IADD R216, R208, 0x1, R2 ;  /* 0x00000001d0d87824 */ /* 0x000fe400078e0202 */
[----:B------:R-:W-:Y:S01]  /*3620*/  LDSM.16.M88.4 R28, [R208+0x8800] ;  /* 0x00880000d01c783b */ /* 0x000fe20000000200 */
[----:B------:R-:W-:Y:S02]  /*3630*/  IMAD.IADD R215, R2, 0x1, R219 ;  /* 0x0000000102d77824 */ /* 0x000fe400078e02db */
[----:B------:R-:W-:Y:S01]  /*3640*/  IMAD.U32 R2, RZ, RZ, UR35 ;  /* 0x00000023ff027e24 */ /* 0x000fe2000f8e00ff */
[----:B------:R-:W2:Y:S04]  /*3650*/  LDSM.16.M88.4 R12, [R210] ;  /* 0x00000000d20c783b */ /* 0x000ea80000000200 */
[----:B------:R-:W-:Y:S01]  /*3660*/  LDSM.16.M88.4 R32, [R219] ;  /* 0x00000000db20783b */ /* 0x000fe20000000200 */
[----:B------:R-:W-:-:S03]  /*3670*/  LOP3.LUT R2, R235, UR32, R2, 0x96, !PT ;  /* 0x00000020eb027c12 */ /* 0x000fc6000f8e9602 */
[----:B------:R-:W-:Y:S04]  /*3680*/  LDSM.16.M88.4 R8, [R212+0x2000] ;  /* 0x00200000d408783b */ /* 0x000fe80000000200 */
[----:B------:R-:W-:Y:S04]  /*3690*/  LDSM.16.M88.4 R36, [R219+0x800] ;  /* 0x00080000db24783b */ /* 0x000fe80000000200 */
[----:B-1----:R-:W1:Y:S04]  /*36a0*/  LDSM.16.M88.4 R4, [R210+0x2000] ;  /* 0x00200000d204783b */ /* 0x002e680000000200 */
[----:B------:R-:W3:Y:S04]  /*36b0*/  LDSM.16.M88.4 R16, [R212] ;  /* 0x00000000d410783b */ /* 0x000ee80000000200 */
[----:B------:R-:W-:Y:S04]  /*36c0*/  LDSM.16.M88.4 R64, [R216+0x8800] ;  /* 0x00880000d840783b */ /* 0x000fe80000000200 */
[----:B------:R-:W-:Y:S04]  /*36d0*/  LDSM.16.M88.4 R52, [R216+0x8000] ;  /* 0x00800000d834783b */ /* 0x000fe80000000200 */
[----:B------:R-:W-:Y:S04]  /*36e0*/  LDSM.16.M88.4 R24, [R218] ;  /* 0x00000000da18783b */ /* 0x000fe80000000200 */
[----:B------:R-:W0:Y:S01]  /*36f0*/  LDGDEPBAR ;  /* 0x00000000000079af */ /* 0x000e220000000000 */
[C---:B--2---:R-:W-:Y:S06]  /*3700*/  HMMA.16816.F32.BF16 R60, R12.reuse, R20, RZ ;  /* 0x000000140c3c723c */ /* 0x044fec00000418ff */
[C---:B------:R-:W-:Y:S06]  /*3710*/  HMMA.16816.F32.BF16 R84, R12.reuse, R22, RZ ;  /* 0x000000160c54723c */ /* 0x040fec00000418ff */
[----:B------:R-:W-:Y:S06]  /*3720*/  HMMA.16816.F32.BF16 R80, R12, R28, RZ ;  /* 0x0000001c0c50723c */ /* 0x000fec00000418ff */
[C---:B-1----:R-:W-:Y:S06]  /*3730*/  HMMA.16816.F32.BF16 R56, R4.reuse, R20, RZ ;  /* 0x000000140438723c */ /* 0x042fec00000418ff */
[C---:B------:R-:W-:Y:S06]  /*3740*/  HMMA.16816.F32.BF16 R44, R4.reuse, R28, RZ ;  /* 0x0000001c042c723c */ /* 0x040fec00000418ff */
[C---:B------:R-:W-:Y:S06]  /*3750*/  HMMA.16816.F32.BF16 R48, R4.reuse, R22, RZ ;  /* 0x000000160430723c */ /* 0x040fec00000418ff */
[-C--:B------:R-:W-:Y:S01]  /*3760*/  HMMA.16816.F32.BF16 R40, R4, R30.reuse, RZ ;  /* 0x0000001e0428723c */ /* 0x080fe200000418ff */
[----:B------:R-:W1:Y:S05]  /*3770*/  LDSM.16.M88.4 R4, [R218+0x2000] ;  /* 0x00200000da04783b */ /* 0x000e6a0000000200 */
[----:B------:R-:W-:Y:S01]  /*3780*/  HMMA.16816.F32.BF16 R76, R12, R30, RZ ;  /* 0x0000001e0c4c723c */ /* 0x000fe200000418ff */
[----:B------:R-:W-:Y:S05]  /*3790*/  LDSM.16.M88.4 R12, [R217] ;  /* 0x00000000d90c783b */ /* 0x000fea0000000200 */
[C---:B------:R-:W-:Y:S06]  /*37a0*/  HMMA.16816.F32.BF16 R72, R8.reuse, R32, R56 ;  /* 0x000000200848723c */ /* 0x040fec0000041838 */
[C---:B------:R-:W-:Y:S01]  /*37b0*/  HMMA.16816.F32.BF16 R68, R8.reuse, R36, R44 ;  /* 0x000000240844723c */ /* 0x040fe2000004182c */
[----:B------:R-:W-:Y:S05]  /*37c0*/  LDSM.16.M88.4 R44, [R215] ;  /* 0x00000000d72c783b */ /* 0x000fea0000000200 */
[C---:B------:R-:W-:Y:S01]  /*37d0*/  HMMA.16816.F32.BF16 R56, R8.reuse, R34, R48 ;  /* 0x000000220838723c */ /* 0x040fe20000041830 */
[----:B------:R-:W-:Y:S05]  /*37e0*/  LDSM.16.M88.4 R48, [R215+0x800] ;  /* 0x00080000d730783b */ /* 0x000fea0000000200 */
[----:B------:R-:W-:Y:S01]  /*37f0*/  HMMA.16816.F32.BF16 R20, R8, R38, R40 ;  /* 0x000000260814723c */ /* 0x000fe20000041828 */
[----:B------:R-:W2:Y:S04]  /*3800*/  LDSM.16.M88.4 R8, [R217+0x2000] ;  /* 0x00200000d908783b */ /* 0x000ea80000000200 */
[----:B------:R-:W-:Y:S01]  /*3810*/  LDSM.16.M88.4 R40, [R208+0x9000] ;  /* 0x00900000d028783b */ /* 0x000fe20000000200 */
[C---:B---3--:R-:W-:Y:S06]  /*3820*/  HMMA.16816.F32.BF16 R28, R16.reuse, R32, R60 ;  /* 0x00000020101c723c */ /* 0x048fec000004183c */
[C---:B------:R-:W-:Y:S06]  /*3830*/  HMMA.16816.F32.BF16 R80, R16.reuse, R36, R80 ;  /* 0x000000241050723c */ /* 0x040fec0000041850 */
[C---:B------:R-:W-:Y:S06]  /*3840*/  HMMA.16816.F32.BF16 R60, R16.reuse, R34, R84 ;  /* 0x00000022103c723c */ /* 0x040fec0000041854 */
[----:B------:R-:W-:Y:S01]  /*3850*/  HMMA.16816.F32.BF16 R36, R16, R38, R76 ;  /* 0x000000261024723c */ /* 0x000fe2000004184c */
[----:B------:R-:W-:Y:S05]  /*3860*/  LDSM.16.M88.4 R76, [R208+0x9800] ;  /* 0x00980000d04c783b */ /* 0x000fea0000000200 */
[C---:B-1----:R-:W-:Y:S06]  /*3870*/  HMMA.16816.F32.BF16 R68, R4.reuse, R64, R68 ;  /* 0x000000400444723c */ /* 0x042fec0000041844 */
[C---:B------:R-:W-:Y:S06]  /*3880*/  HMMA.16816.F32.BF16 R32, R4.reuse, R52, R72 ;  /* 0x000000340420723c */ /* 0x040fec0000041848 */
[C---:B------:R-:W-:Y:S06]  /*3890*/  HMMA.16816.F32.BF16 R56, R4.reuse, R54, R56 ;  /* 0x000000360438723c */ /* 0x040fec0000041838 */
[----:B------:R-:W-:Y:S01]  /*38a0*/  HMMA.16816.F32.BF16 R16, R4, R66, R20 ;  /* 0x000000420410723c */ /* 0x000fe20000041814 */
[----:B------:R-:W1:Y:S04]  /*38b0*/  LDSM.16.M88.4 R4, [R210+0x6000] ;  /* 0x00600000d204783b */ /* 0x000e680000000200 */
[----:B------:R-:W3:Y:S01]  /*38c0*/  LDSM.16.M88.4 R20, [R210+0x4000] ;  /* 0x00400000d214783b */ /* 0x000ee20000000200 */
[C---:B------:R-:W-:Y:S06]  /*38d0*/  HMMA.16816.F32.BF16 R28, R24.reuse, R52, R28 ;  /* 0x00000034181c723c */ /* 0x040fec000004181c */
[C---:B------:R-:W-:Y:S06]  /*38e0*/  HMMA.16816.F32.BF16 R88, R24.reuse, R54, R60 ;  /* 0x000000361858723c */ /* 0x040fec000004183c */
[C---:B------:R-:W-:Y:S01]  /*38f0*/  HMMA.16816.F32.BF16 R84, R24.reuse, R64, R80 ;  /* 0x000000401854723c */ /* 0x040fe20000041850 */
[----:B------:R-:W-:Y:S05]  /*3900*/  LDSM.16.M88.4 R80, [R219+0x1800] ;  /* 0x00180000db50783b */ /* 0x000fea0000000200 */
[----:B------:R-:W-:Y:S01]  /*3910*/  HMMA.16816.F32.BF16 R52, R24, R66, R36 ;  /* 0x000000421834723c */ /* 0x000fe20000041824 */
[----:B------:R-:W-:Y:S04]  /*3920*/  LDSM.16.M88.4 R36, [R219+0x1000] ;  /* 0x00100000db24783b */ /* 0x000fe80000000200 */
[----:B------:R-:W-:Y:S01]  /*3930*/  LDSM.16.M88.4 R24, [R212+0x4000] ;  /* 0x00400000d418783b */ /* 0x000fe20000000200 */
[C---:B--2---:R-:W-:Y:S06]  /*3940*/  HMMA.16816.F32.BF16 R72, R8.reuse, R48, R68 ;  /* 0x000000300848723c */ /* 0x044fec0000041844 */
[C---:B------:R-:W-:Y:S06]  /*3950*/  HMMA.16816.F32.BF16 R32, R8.reuse, R44, R32 ;  /* 0x0000002c0820723c */ /* 0x040fec0000041820 */
[C---:B------:R-:W-:Y:S06]  /*3960*/  HMMA.16816.F32.BF16 R64, R8.reuse, R46, R56 ;  /* 0x0000002e0840723c */ /* 0x040fec0000041838 */
[----:B------:R-:W-:Y:S01]  /*3970*/  HMMA.16816.F32.BF16 R60, R8, R50, R16 ;  /* 0x00000032083c723c */ /* 0x000fe20000041810 */
[----:B------:R-:W2:Y:S05]  /*3980*/  LDSM.16.M88.4 R16, [R212+0x6000] ;  /* 0x00600000d410783b */ /* 0x000eaa0000000200 */
[C---:B------:R-:W-:Y:S01]  /*3990*/  HMMA.16816.F32.BF16 R8, R12.reuse, R44, R28 ;  /* 0x0000002c0c08723c */ /* 0x040fe2000004181c */
[----:B------:R-:W-:Y:S05]  /*39a0*/  LDSM.16.M88.4 R28, [R216+0x9800] ;  /* 0x00980000d81c783b */ /* 0x000fea0000000200 */
[C---:B------:R-:W-:Y:S06]  /*39b0*/  HMMA.16816.F32.BF16 R88, R12.reuse, R46, R88 ;  /* 0x0000002e0c58723c */ /* 0x040fec0000041858 */
[C---:B------:R-:W-:Y:S06]  /*39c0*/  HMMA.16816.F32.BF16 R84, R12.reuse, R48, R84 ;  /* 0x000000300c54723c */ /* 0x040fec0000041854 */
[----:B------:R-:W-:Y:S01]  /*39d0*/  HMMA.16816.F32.BF16 R68, R12, R50, R52 ;  /* 0x000000320c44723c */ /* 0x000fe20000041834 */
[----:B------:R-:W-:Y:S05]  /*39e0*/  LDSM.16.M88.4 R12, [R218+0x4000] ;  /* 0x00400000da0c783b */ /* 0x000fea0000000200 */
[C---:B-1----:R-:W-:Y:S06]  /*39f0*/  HMMA.16816.F32.BF16 R48, R4.reuse, R76, R72 ;  /* 0x0000004c0430723c */ /* 0x042fec0000041848 */
[C---:B------:R-:W-:Y:S01]  /*3a00*/  HMMA.16816.F32.BF16 R56, R4.reuse, R40, R32 ;  /* 0x000000280438723c */ /* 0x040fe20000041820 */
[----:B------:R-:W-:Y:S05]  /*3a10*/  LDSM.16.M88.4 R32, [R216+0x9000] ;  /* 0x00900000d820783b */ /* 0x000fea0000000200 */
[C---:B------:R-:W-:Y:S06]  /*3a20*/  HMMA.16816.F32.BF16 R52, R4.reuse, R42, R64 ;  /* 0x0000002a0434723c */ /* 0x040fec0000041840 */
[----:B------:R-:W-:Y:S06]  /*3a30*/  HMMA.16816.F32.BF16 R44, R4, R78, R60 ;  /* 0x0000004e042c723c */ /* 0x000fec000004183c */
[C---:B---3--:R-:W-:Y:S01]  /*3a40*/  HMMA.16816.F32.BF16 R4, R20.reuse, R40, R8 ;  /* 0x000000281404723c */ /* 0x048fe20000041808 */
[----:B------:R-:W1:Y:S05]  /*3a50*/  LDSM.16.M88.4 R8, [R218+0x6000] ;  /* 0x00600000da08783b */ /* 0x000e6a0000000200 */
[C---:B------:R-:W-:Y:S01]  /*3a60*/  HMMA.16816.F32.BF16 R72, R20.reuse, R42, R88 ;  /* 0x0000002a1448723c */ /* 0x040fe20000041858 */
[----:B------:R-:W-:Y:S05]  /*3a70*/  LDSM.16.M88.4 R40, [R215+0x1800] ;  /* 0x00180000d728783b */ /* 0x000fea0000000200 */
        /* <DEDUP_REMOVED lines=8> */
[----:B------:R-:W-:Y:S01]  /*3b00*/  HMMA.16816.F32.BF16 R44, R24, R36, R4 ;  /* 0x00000024182c723c */ /* 0x000fe20000041804 */
[----:B------:R-:W2:Y:S01]  /*3b10*/  LDSM.16.M88.4 R4, [R217+0x6000] ;  /* 0x00600000d904783b */ /* 0x000ea20000000200 */
[----:B------:R-:W-:-:S04]  /*3b20*/  DEPBAR.LE SB0, 0x0 ;  /* 0x000080000000791a */ /* 0x000fc80000000000 */
[C---:B------:R-:W-:Y:S06]  /*3b30*/  HMMA.16816.F32.BF16 R36, R24.reuse, R38, R72 ;  /* 0x000000261824723c */ /* 0x040fec0000041848 */
[C---:B------:R-:W-:Y:S06]  /*3b40*/  HMMA.16816.F32.BF16 R56, R24.reuse, R80, R84 ;  /* 0x000000501838723c */ /* 0x040fec0000041854 */
[----:B------:R-:W-:Y:S06]  /*3b50*/  HMMA.16816.F32.BF16 R52, R24, R82, R76 ;  /* 0x000000521834723c */ /* 0x000fec000004184c */
[C---:B-1----:R-:W-:Y:S06]  /*3b60*/  HMMA.16816.F32.BF16 R68, R8.reuse, R32, R68 ;  /* 0x000000200844723c */ /* 0x042fec0000041844 */
[C---:B------:R-:W-:Y:S06]  /*3b70*/  HMMA.16816.F32.BF16 R64, R8.reuse, R34, R64 ;  /* 0x000000220840723c */ /* 0x040fec0000041840 */
[C---:B------:R-:W-:Y:S06]  /*3b80*/  HMMA.16816.F32.BF16 R60, R8.reuse, R28, R60 ;  /* 0x0000001c083c723c */ /* 0x040fec000004183c */
[----:B------:R-:W-:Y:S06]  /*3b90*/  HMMA.16816.F32.BF16 R24, R8, R30, R48 ;  /* 0x0000001e0818723c */ /* 0x000fec0000041830 */
[C---:B------:R-:W-:Y:S06]  /*3ba0*/  HMMA.16816.F32.BF16 R8, R12.reuse, R32, R44 ;  /* 0x000000200c08723c */ /* 0x040fec000004182c */
[C---:B------:R-:W-:Y:S06]  /*3bb0*/  HMMA.16816.F32.BF16 R32, R12.reuse, R34, R36 ;  /* 0x000000220c20723c */ /* 0x040fec0000041824 */
[C---:B------:R-:W-:Y:S06]  /*3bc0*/  HMMA.16816.F32.BF16 R36, R12.reuse, R28, R56 ;  /* 0x0000001c0c24723c */ /* 0x040fec0000041838 */
[----:B------:R-:W-:Y:S06]  /*3bd0*/  HMMA.16816.F32.BF16 R12, R12, R30, R52 ;  /* 0x0000001e0c0c723c */ /* 0x000fec0000041834 */
[C---:B--2---:R-:W-:Y:S06]  /*3be0*/  HMMA.16816.F32.BF16 R44, R4.reuse, R20, R68 ;  /* 0x00000014042c723c */ /* 0x044fec0000041844 */
[C---:B------:R-:W-:Y:S06]  /*3bf0*/  HMMA.16816.F32.BF16 R48, R4.reuse, R22, R64 ;  /* 0x000000160430723c */ /* 0x040fec0000041840 */
[C---:B------:R-:W-:Y:S06]  /*3c00*/  HMMA.16816.F32.BF16 R60, R4.reuse, R40, R60 ;  /* 0x00000028043c723c */ /* 0x040fec000004183c */
[----:B------:R-:W-:Y:S06]  /*3c10*/  HMMA.16816.F32.BF16 R52, R4, R42, R24 ;  /* 0x0000002a0434723c */ /* 0x000fec0000041818 */
[----:B------:R-:W-:Y:S01]  /*3c20*/  HMMA.16816.F32.BF16 R56, R16, R20, R8 ;  /* 0x000000141038723c */ /* 0x000fe20000041808 */
[----:B------:R-:W-:Y:S01]  /*3c30*/  VIADD R4, R252, 0x4 ;  /* 0x00000004fc047836 */ /* 0x000fe20000000000 */
[----:B------:R-:W-:Y:S01]  /*3c40*/  LOP3.LUT R26, R96, UR34, RZ, 0x3c, !PT ;  /* 0x00000022601a7c12 */ /* 0x000fe2000f8e3cff */
[----:B------:R-:W-:Y:S01]  /*3c50*/  IMAD.WIDE.U32 R24, R2, -0x326172a9, RZ ;  /* 0xcd9e8d5702187825 */ /* 0x000fe200078e00ff */
[----:B------:R-:W-:-:S02]  /*3c60*/  SHF.R.S32.HI R6, RZ, 0x1f, R92 ;  /* 0x0000001fff067819 */ /* 0x000fc4000001145c */
[----:B------:R1:W-:Y:S01]  /*3c70*/  STL [R1+0x74], R4 ;  /* 0x0000740401007387 */ /* 0x0003e20000100800 */
[C---:B------:R-:W-:Y:S01]  /*3c80*/  HMMA.16816.F32.BF16 R64, R16.reuse, R22, R32 ;  /* 0x000000161040723c */ /* 0x040fe20000041820 */
[----:B------:R-:W-:Y:S01]  /*3c90*/  LEA.HI R8, R6, R92, RZ, 0x2 ;  /* 0x0000005c06087211 */ /* 0x000fe200078f10ff */
[----:B------:R-:W-:Y:S01]  /*3ca0*/  IMAD.WIDE.U32 R6, R252, -0x326172a9, RZ ;  /* 0xcd9e8d57fc067825 */ /* 0x000fe200078e00ff */
[----:B------:R-:W-:Y:S01]  /*3cb0*/  STL [R1+0x38], R26 ;  /* 0x0000381a01007387 */ /* 0x000fe20000100800 */
[----:B------:R-:W-:Y:S02]  /*3cc0*/  LOP3.LUT R9, R97, 0x6, RZ, 0xc0, !PT ;  /* 0x0000000661097812 */ /* 0x000fe400078ec0ff */
[----:B------:R-:W-:Y:S01]  /*3cd0*/  SHF.R.S32.HI R8, RZ, 0x2, R8 ;  /* 0x00000002ff087819 */ /* 0x000fe20000011408 */
[C---:B------:R-:W-:Y:S01]  /*3ce0*/  HMMA.16816.F32.BF16 R68, R16.reuse, R40, R36 ;  /* 0x000000281044723c */ /* 0x040fe20000041824 */
[----:B------:R-:W-:Y:S02]  /*3cf0*/  LOP3.LUT R76, R7, R26, RZ, 0x3c, !PT ;  /* 0x0000001a074c7212 */ /* 0x000fe400078e3cff */
[----:B------:R-:W-:Y:S01]  /*3d00*/  LOP3.LUT R78, R25, UR21, R6, 0x96, !PT ;  /* 0x00000015194e7c12 */ /* 0x000fe2000f8e9606 */
[----:B------:R2:W-:Y:S02]  /*3d10*/  STL [R1+0x80], R8 ;  /* 0x0000800801007387 */ /* 0x0005e40000100800 */
[----:B------:R-:W-:Y:S07]  /*3d20*/  HMMA.16816.F32.BF16 R72, R16, R42, R12 ;  /* 0x0000002a1048723c */ /* 0x000fee000004180c */
[----:B------:R-:W-:-:S02]  /*3d30*/  IMAD.U32 R16, RZ, RZ, UR13 ;  /* 0x0000000dff107e24 */ /* 0x000fc4000f8e00ff */
[----:B-1----:R-:W-:-:S05]  /*3d40*/  IMAD.WIDE.U32 R4, R4, -0x326172a9, RZ ;  /* 0xcd9e8d5704047825 */ /* 0x002fca00078e00ff */
[----:B------:R-:W-:Y:S02]  /*3d50*/  LOP3.LUT R5, R5, R26, RZ, 0x3c, !PT ;  /* 0x0000001a05057212 */ /* 0x000fe400078e3cff */
[----:B------:R-:W-:-:S03]  /*3d60*/  LOP3.LUT R2, R25, UR21, R4, 0x96, !PT ;  /* 0x0000001519027c12 */ /* 0x000fc6000f8e9604 */
[----:B------:R-:W-:-:S04]  /*3d70*/  IMAD.WIDE.U32 R4, R5, -0x2daee0ad, RZ ;  /* 0xd2511f5305047825 */ /* 0x000fc800078e00ff */
[----:B------:R-:W-:Y:S01]  /*3d80*/  IMAD.WIDE.U32 R20, R2, -0x2daee0ad, RZ ;  /* 0xd2511f5302147825 */ /* 0x000fe200078e00ff */
[----:B------:R-:W-:-:S03]  /*3d90*/  LOP3.LUT R31, R5, UR20, R234, 0x96, !PT ;  /* 0x00000014051f7c12 */ /* 0x000fc6000f8e96ea */
[----:B------:R-:W-:Y:S01]  /*3da0*/  IMAD.U32 R2, RZ, RZ, UR32 ;  /* 0x00000020ff027e24 */ /* 0x000fe2000f8e00ff */
[----:B------:R-:W-:Y:S02]  /*3db0*/  LOP3.LUT R32, R21, UR18, R4, 0x96, !PT ;  /* 0x0000001215207c12 */ /* 0x000fe4000f8e9604 */
[----:B------:R-:W-:Y:S01]  /*3dc0*/  LEA R4, R95, UR15, 0x4 ;  /* 0x0000000f5f047c11 */ /* 0x000fe2000f8e20ff */
[----:B------:R-:W-:-:S04]  /*3dd0*/  IMAD R2, R2, 0x20, R9 ;  /* 0x0000002002027824 */ /* 0x000fc800078e0209 */
[----:B--2---:R-:W-:Y:S02]  /*3de0*/  IMAD.IADD R8, R8, 0x1, R4 ;  /* 0x0000000108087824 */ /* 0x004fe400078e0204 */
[----:B------:R-:W-:Y:S02]  /*3df0*/  VIADD R7, R2, 0x1 ;  /* 0x0000000102077836 */ /* 0x000fe40000000000 */
[----:B------:R-:W-:Y:S01]  /*3e00*/  VIADD R11, R8, 0x48 ;  /* 0x00000048080b7836 */ /* 0x000fe20000000000 */
[--C-:B------:R-:W-:Y:S01]  /*3e10*/  IADD3 R9, R16, 0x48, R8.reuse ;  /* 0x0000004810097810 */ /* 0x100fe20007ffe008 */
[----:B------:R-:W-:Y:S01]  /*3e20*/  VIADD R10, R8, 0x40 ;  /* 0x00000040080a7836 */ /* 0x000fe20000000000 */
[----:B------:R-:W-:Y:S01]  /*3e30*/  IADD3 R4, R16, 0x40, R8 ;  /* 0x0000004010047810 */ /* 0x000fe20007ffe008 */
[C---:B------:R-:W-:Y:S01]  /*3e40*/  VIADD R5, R2.reuse, 0x9 ;  /* 0x0000000902057836 */ /* 0x040fe20000000000 */
[----:B------:R-:W-:Y:S01]  /*3e50*/  VIMNMX R230, R9, UR12, PT ;  /* 0x0000000c09e67c48 */ /* 0x000fe2000bfe0100 */
[C---:B------:R-:W-:Y:S01]  /*3e60*/  VIADD R6, R2.reuse, 0x8 ;  /* 0x0000000802067836 */ /* 0x040fe20000000000 */
[----:B------:R-:W-:Y:S01]  /*3e70*/  VIADDMNMX R226, R11, UR14, RZ, !PT ;  /* 0x0000000e0be27c46 */ /* 0x000fe2000f8001ff */
[C---:B------:R-:W-:Y:S01]  /*3e80*/  VIADD R11, R2.reuse, 0x11 ;  /* 0x00000011020b7836 */ /* 0x040fe20000000000 */
[----:B------:R-:W-:Y:S01]  /*3e90*/  BAR.SYNC.DEFER_BLOCKING 0x0 ;  /* 0x0000000000007b1d */ /* 0x000fe20000010000 */
[C---:B------:R-:W-:Y:S01]  /*3ea0*/  ISETP.GE.AND P0, PT, R7.reuse, R230, PT ;  /* 0x000000e60700720c */ /* 0x040fe20003f06270 */
[----:B------:R-:W-:Y:S01]  /*3eb0*/  VIADD R9, R2, 0x19 ;  /* 0x0000001902097836 */ /* 0x000fe20000000000 */
[----:B------:R-:W-:Y:S01]  /*3ec0*/  VIMNMX R231, R4, UR12, PT ;  /* 0x0000000c04e77c48 */ /* 0x000fe2000bfe0100 */
[----:B------:R-:W-:Y:S01]  /*3ed0*/  VIADD R4, R2, 0x10 ;  /* 0x0000001002047836 */ /* 0x000fe20000000000 */
[----:B------:R-:W-:-:S02]  /*3ee0*/  ISETP.LT.OR P0, PT, R7, R226, P0 ;  /* 0x000000e20700720c */ /* 0x000fc40000701670 */
[-C--:B------:R-:W-:Y:S02]  /*3ef0*/  ISETP.GE.AND P1, PT, R2, R230.reuse, PT ;  /* 0x000000e60200720c */ /* 0x080fe40003f26270 */
[----:B------:R-:W-:Y:S01]  /*3f00*/  VIADDMNMX R227, R10, UR14, RZ, !PT ;  /* 0x0000000e0ae37c46 */ /* 0x000fe2000f8001ff */
[C---:B------:R-:W-:Y:S01]  /*3f10*/  VIADD R10, R2.reuse, 0x18 ;  /* 0x00000018020a7836 */ /* 0x040fe20000000000 */
[-C--:B------:R-:W-:Y:S02]  /*3f20*/  ISETP.GE.AND P3, PT, R2, R231.reuse, PT ;  /* 0x000000e70200720c */ /* 0x080fe40003f66270 */
[----:B------:R-:W-:Y:S02]  /*3f30*/  FSEL R30, R47, -INF , !P0 ;  /* 0xff8000002f1e7808 */ /* 0x000fe40004000000 */
[----:B------:R-:W-:Y:S02]  /*3f40*/  ISETP.GE.AND P0, PT, R5, R230, PT ;  /* 0x000000e60500720c */ /* 0x000fe40003f06270 */
[----:B------:R-:W-:-:S02]  /*3f50*/  ISETP.GE.AND P2, PT, R7, R231, PT ;  /* 0x000000e70700720c */ /* 0x000fc40003f46270 */
[CC--:B------:R-:W-:Y:S02]  /*3f60*/  ISETP.LT.OR P1, PT, R2.reuse, R226.reuse, P1 ;  /* 0x000000e20200720c */ /* 0x0c0fe40000f21670 */
[-C--:B------:R-:W-:Y:S02]  /*3f70*/  ISETP.LT.OR P3, PT, R2, R227.reuse, P3 ;  /* 0x000000e30200720c */ /* 0x080fe40001f61670 */
[----:B------:R-:W-:Y:S02]  /*3f80*/  ISETP.LT.OR P0, PT, R5, R226, P0 ;  /* 0x000000e20500720c */ /* 0x000fe40000701670 */
[----:B------:R-:W-:Y:S02]  /*3f90*/  ISETP.LT.OR P2, PT, R7, R227, P2 ;  /* 0x000000e30700720c */ /* 0x000fe40001741670 */
[----:B------:R-:W-:Y:S02]  /*3fa0*/  FSEL R29, R46, -INF , !P1 ;  /* 0xff8000002e1d7808 */ /* 0x000fe40004800000 */
[----:B------:R-:W-:-:S02]  /*3fb0*/  FSEL R19, R44, -INF , !P3 ;  /* 0xff8000002c137808 */ /* 0x000fc40005800000 */
[CC--:B------:R-:W-:Y:S02]  /*3fc0*/  ISETP.GE.AND P1, PT, R6.reuse, R230.reuse, PT ;  /* 0x000000e60600720c */ /* 0x0c0fe40003f26270 */
[-C--:B------:R-:W-:Y:S02]  /*3fd0*/  ISETP.GE.AND P3, PT, R6, R231.reuse, PT ;  /* 0x000000e70600720c */ /* 0x080fe40003f66270 */
[----:B------:R-:W-:Y:S02]  /*3fe0*/  FSEL R28, R51, -INF , !P0 ;  /* 0xff800000331c7808 */ /* 0x000fe40004000000 */
[----:B------:R-:W-:Y:S02]  /*3ff0*/  ISETP.GE.AND P0, PT, R11, R230, PT ;  /* 0x000000e60b00720c */ /* 0x000fe40003f06270 */
[----:B------:R-:W-:Y:S02]  /*4000*/  FSEL R22, R45, -INF , !P2 ;  /* 0xff8000002d167808 */ /* 0x000fe40005000000 */
[----:B------:R-:W-:-:S02]  /*4010*/  ISETP.GE.AND P2, PT, R5, R231, PT ;  /* 0x000000e70500720c */ /* 0x000fc40003f46270 */
[CC--:B------:R-:W-:Y:S02]  /*4020*/  ISETP.LT.OR P1, PT, R6.reuse, R226.reuse, P1 ;  /* 0x000000e20600720c */ /* 0x0c0fe40000f21670 */
[-C--:B------:R-:W-:Y:S02]  /*4030*/  ISETP.LT.OR P3, PT, R6, R227.reuse, P3 ;  /* 0x000000e30600720c */ /* 0x080fe40001f61670 */
[----:B------:R-:W-:Y:S02]  /*4040*/  ISETP.LT.OR P0, PT, R11, R226, P0 ;  /* 0x000000e20b00720c */ /* 0x000fe40000701670 */
[----:B------:R-:W-:Y:S02]  /*4050*/  ISETP.LT.OR P2, PT, R5, R227, P2 ;  /* 0x000000e30500720c */ /* 0x000fe40001741670 */
[----:B------:R-:W-:Y:S02]  /*4060*/  FSEL R27, R50, -INF , !P1 ;  /* 0xff800000321b7808 */ /* 0x000fe40004800000 */
[----:B------:R-:W-:-:S02]  /*4070*/  FSEL R23, R48, -INF , !P3 ;  /* 0xff80000030177808 */ /* 0x000fc40005800000 */
[C---:B------:R-:W-:Y:S02]  /*4080*/  ISETP.GE.AND P1, PT, R4.reuse, R230, PT ;  /* 0x000000e60400720c */ /* 0x040fe40003f26270 */
[----:B------:R-:W-:Y:S02]  /*4090*/  ISETP.GE.AND P3, PT, R4, R231, PT ;  /* 0x000000e70400720c */ /* 0x000fe40003f66270 */
[----:B------:R-:W-:Y:S02]  /*40a0*/  FMNMX.FTZ R12, R19, R22, !PT ;  /* 0x00000016130c7209 */ /* 0x000fe40007810000 */
[----:B------:R-:W-:Y:S02]  /*40b0*/  FSEL R45, R63, -INF , !P0 ;  /* 0xff8000003f2d7808 */ /* 0x000fe40004000000 */
[----:B------:R-:W-:Y:S02]  /*40c0*/  PLOP3.LUT P0, PT, PT, PT, UP0, 0x80, 0x0 ;  /* 0x000000000000781c */ /* 0x000fe40003f0f008 */
[----:B------:R-:W-:-:S02]  /*40d0*/  FSEL R26, R49, -INF , !P2 ;  /* 0xff800000311a7808 */ /* 0x000fc40005000000 */
[----:B------:R-:W-:Y:S02]  /*40e0*/  ISETP.GE.AND P2, PT, R11, R231, PT ;  /* 0x000000e70b00720c */ /* 0x000fe40003f46270 */
[C---:B------:R-:W-:Y:S02]  /*40f0*/  ISETP.LT.OR P1, PT, R4.reuse, R226, P1 ;  /* 0x000000e20400720c */ /* 0x040fe40000f21670 */
[-C--:B------:R-:W-:Y:S02]  /*4100*/  ISETP.LT.OR P3, PT, R4, R227.reuse, P3 ;  /* 0x000000e30400720c */ /* 0x080fe40001f61670 */
[----:B------:R-:W-:Y:S02]  /*4110*/  FMNMX.FTZ R12, R23, R12, !PT ;  /* 0x0000000c170c7209 */ /* 0x000fe40007810000 */
[----:B------:R-:W-:Y:S02]  /*4120*/  ISETP.LT.OR P2, PT, R11, R227, P2 ;  /* 0x000000e30b00720c */ /* 0x000fe40001741670 */
[----:B------:R-:W-:-:S02]  /*4130*/  FSEL R44, R62, -INF , !P1 ;  /* 0xff8000003e2c7808 */ /* 0x000fc40004800000 */
[----:B------:R-:W-:Y:S02]  /*4140*/  FSEL R33, R60, -INF , !P3 ;  /* 0xff8000003c217808 */ /* 0x000fe40005800000 */
[-C--:B------:R-:W-:Y:S02]  /*4150*/  ISETP.GE.AND P1, PT, R10, R231.reuse, PT ;  /* 0x000000e70a00720c */ /* 0x080fe40003f26270 */
[----:B------:R-:W-:Y:S02]  /*4160*/  FMNMX.FTZ R12, R26, R12, !PT ;  /* 0x0000000c1a0c7209 */ /* 0x000fe40007810000 */
[----:B------:R-:W-:Y:S02]  /*4170*/  FSEL R34, R61, -INF , !P2 ;  /* 0xff8000003d227808 */ /* 0x000fe40005000000 */
[----:B------:R-:W-:Y:S02]  /*4180*/  ISETP.GE.AND P2, PT, R9, R231, PT ;  /* 0x000000e70900720c */ /* 0x000fe40003f46270 */
[----:B------:R-:W-:-:S02]  /*4190*/  ISETP.LT.OR P1, PT, R10, R227, P1 ;  /* 0x000000e30a00720c */ /* 0x000fc40000f21670 */
[----:B------:R-:W-:Y:S02]  /*41a0*/  FMNMX.FTZ R12, R33, R12, !PT ;  /* 0x0000000c210c7209 */ /* 0x000fe40007810000 */
[----:B------:R-:W-:Y:S02]  /*41b0*/  ISETP.LT.OR P2, PT, R9, R227, P2 ;  /* 0x000000e30900720c */ /* 0x000fe40001741670 */
[----:B------:R-:W-:Y:S02]  /*41c0*/  FSEL R35, R52, -INF , !P1 ;  /* 0xff80000034237808 */ /* 0x000fe40004800000 */
[----:B------:R-:W-:Y:S01]  /*41d0*/  FMNMX.FTZ R18, R34, R12, !PT ;  /* 0x0000000c22127209 */ /* 0x000fe20007810000 */
[----:B------:R-:W-:Y:S08]  /*41e0*/  @!P0 BRA `(.L_x_2310) ;  /* 0x0000000000588947 */ /* 0x000ff00003800000 */
        /* <DEDUP_REMOVED lines=22> */
.L_x_2310:
[----:B-1----:R-:W-:Y:S01]  /*4350*/  FMNMX.FTZ R12, R29, R30, !PT ;  /* 0x0000001e1d0c7209 */ /* 0x002fe20007810000 */
[----:B------:R-:W-:Y:S01]  /*4360*/  UIADD3 UR19, UR34, 0x3c6ef372, URZ ;  /* 0x3c6ef37222137890 */ /* 0x000fe2000fffe03f */
[----:B------:R-:W-:Y:S01]  /*4370*/  FSEL R25, R53, -INF , !P2 ;  /* 0xff80000035197808 */ /* 0x000fe20005000000 */
[----:B------:R-:W-:Y:S01]  /*4380*/  UIADD3 UR17, UR34, -0x255992d5, URZ ;  /* 0xdaa66d2b22117890 */ /* 0x000fe2000fffe03f */
[----:B------:R-:W-:Y:S01]  /*4390*/  FMNMX.FTZ R14, R35, R18, !PT ;  /* 0x00000012230e7209 */ /* 0x000fe20007810000 */
[----:B------:R-:W-:Y:S01]  /*43a0*/  UIADD3 UR16, UR35, 0x32370b8f, URZ ;  /* 0x32370b8f23107890 */ /* 0x000fe2000fffe03f */
[----:B------:R-:W-:Y:S01]  /*43b0*/  FMNMX.FTZ R13, R27, R12, !PT ;  /* 0x0000000c1b0d7209 */ /* 0x000fe20007810000 */
[----:B------:R-:W-:Y:S01]  /*43c0*/  IMAD.U32 R12, RZ, RZ, UR12 ;  /* 0x0000000cff0c7e24 */ /* 0x000fe2000f8e00ff */
[----:B------:R-:W-:Y:S01]  /*43d0*/  FMNMX.FTZ R18, R25, R14, !PT ;  /* 0x0000000e19127209 */ /* 0x000fe20007810000 */
[----:B------:R-:W-:Y:S01]  /*43e0*/  VIADD R14, R8, 0x8 ;  /* 0x00000008080e7836 */ /* 0x000fe20000000000 */
[-C--:B------:R-:W-:Y:S01]  /*43f0*/  ISETP.GE.AND P2, PT, R10, R230.reuse, PT ;  /* 0x000000e60a00720c */ /* 0x080fe20003f46270 */
[----:B------:R-:W-:Y:S01]  /*4400*/  ULDC UR38, c[0x0][0x2ec] ;  /* 0x0000bb0000267ab9 */ /* 0x000fe20000000800 */
[----:B------:R-:W-:Y:S01]  /*4410*/  FMNMX.FTZ R13, R28, R13, !PT ;  /* 0x0000000d1c0d7209 */ /* 0x000fe20007810000 */
[----:B------:R-:W1:Y:S01]  /*4420*/  SHFL.BFLY PT, R15, R18, 0x2, 0x1f ;  /* 0x0c401f00120f7f89 */ /* 0x000e6200000e0000 */
[----:B------:R-:W-:Y:S01]  /*4430*/  VIADDMNMX R229, R8, UR13, R12, PT ;  /* 0x0000000d08e57c46 */ /* 0x000fe2000b80010c */
[----:B------:R-:W-:Y:S01]  /*4440*/  UIADD3 UR15, UR34, 0x78dde6e4, URZ ;  /* 0x78dde6e4220f7890 */ /* 0x000fe2000fffe03f */
[----:B------:R-:W-:Y:S01]  /*4450*/  ISETP.GE.AND P1, PT, R9, R230, PT ;  /* 0x000000e60900720c */ /* 0x000fe20003f26270 */
[----:B------:R-:W-:Y:S01]  /*4460*/  UIADD3 UR22, UR34, -0x4ab325aa, URZ ;  /* 0xb54cda5622167890 */ /* 0x000fe2000fffe03f */
[----:B------:R-:W-:Y:S01]  /*4470*/  ISETP.LT.OR P2, PT, R10, R226, P2 ;  /* 0x000000e20a00720c */ /* 0x000fe20001741670 */
[----:B------:R-:W-:Y:S01]  /*4480*/  UIADD3 UR13, UR34, 0x1715609d, URZ ;  /* 0x1715609d220d7890 */ /* 0x000fe2000fffe03f */
[----:B------:R-:W-:Y:S01]  /*4490*/  FMNMX.FTZ R12, R44, R13, !PT ;  /* 0x0000000d2c0c7209 */ /* 0x000fe20007810000 */
[----:B------:R-:W-:Y:S01]  /*44a0*/  IMAD.WIDE.U32 R166, R76, -0x2daee0ad, RZ ;  /* 0xd2511f534ca67825 */ /* 0x000fe200078e00ff */
[----:B------:R-:W-:Y:S01]  /*44b0*/  IADD3 R13, R16, 0x8, R8 ;  /* 0x00000008100d7810 */ /* 0x000fe20007ffe008 */
[----:B------:R-:W-:Y:S01]  /*44c0*/  UIADD3 UR29, UR35, 0x646e171e, URZ ;  /* 0x646e171e231d7890 */ /* 0x000fe2000fffe03f */
[----:B------:R-:W-:-:S02]  /*44d0*/  VIADDMNMX R225, R8, UR14, RZ, !PT ;  /* 0x0000000e08e17c46 */ /* 0x000fc4000f8001ff */
[----:B------:R-:W-:Y:S01]  /*44e0*/  ISETP.LT.OR P1, PT, R9, R226, P1 ;  /* 0x000000e20900720c */ /* 0x000fe20000f21670 */
[----:B------:R-:W-:Y:S01]  /*44f0*/  STL.64 [R1+0x60], R166 ;  /* 0x000060a601007387 */ /* 0x000fe20000100a00 */
[----:B------:R-:W-:Y:S02]  /*4500*/  FSEL R36, R54, -INF , !P2 ;  /* 0xff80000036247808 */ /* 0x000fe40005000000 */
[----:B------:R-:W-:Y:S02]  /*4510*/  FMNMX.FTZ R8, R45, R12, !PT ;  /* 0x0000000c2d087209 */ /* 0x000fe40007810000 */
[----:B------:R-:W-:Y:S02]  /*4520*/  FSEL R37, R55, -INF , !P1 ;  /* 0xff80000037257808 */ /* 0x000fe40004800000 */
[----:B------:R-:W-:Y:S02]  /*4530*/  FMNMX.FTZ R8, R36, R8, !PT ;  /* 0x0000000824087209 */ /* 0x000fe40007810000 */
[----:B------:R-:W-:Y:S01]  /*4540*/  VIMNMX R228, R13, UR12, PT ;  /* 0x0000000c0de47c48 */ /* 0x000fe2000bfe0100 */
[----:B------:R-:W-:Y:S01]  /*4550*/  UIADD3 UR12, UR35, -0x56f99767, URZ ;  /* 0xa9066899230c7890 */ /* 0x000fe2000fffe03f */
[----:B------:R-:W-:-:S02]  /*4560*/  FMNMX.FTZ R13, R37, R8, !PT ;  /* 0x00000008250d7209 */ /* 0x000fc40007810000 */
[----:B-1----:R-:W-:Y:S02]  /*4570*/  FMNMX.FTZ R18, R18, R15, !PT ;  /* 0x0000000f12127209 */ /* 0x002fe40007810000 */
[----:B------:R-:W-:Y:S01]  /*4580*/  ISETP.GE.AND P2, PT, R2, R229, PT ;  /* 0x000000e50200720c */ /* 0x000fe20003f46270 */
[----:B------:R-:W1:Y:S01]  /*4590*/  SHFL.BFLY PT, R8, R13, 0x2, 0x1f ;  /* 0x0c401f000d087f89 */ /* 0x000e6200000e0000 */
[----:B------:R-:W-:Y:S01]  /*45a0*/  VIADDMNMX R224, R14, UR14, RZ, !PT ;  /* 0x0000000e0ee07c46 */ /* 0x000fe2000f8001ff */
[----:B------:R-:W-:Y:S01]  /*45b0*/  IMAD.WIDE.U32 R14, R32, -0x326172a9, RZ ;  /* 0xcd9e8d57200e7825 */ /* 0x000fe200078e00ff */
[C---:B------:R-:W-:Y:S01]  /*45c0*/  ISETP.GE.AND P5, PT, R2.reuse, R228, PT ;  /* 0x000000e40200720c */ /* 0x040fe20003fa6270 */
[----:B------:R-:W2:Y:S01]  /*45d0*/  SHFL.BFLY PT, R12, R18, 0x1, 0x1f ;  /* 0x0c201f00120c7f89 */ /* 0x000ea200000e0000 */
[C---:B------:R-:W-:Y:S01]  /*45e0*/  ISETP.LT.OR P2, PT, R2.reuse, R225, P2 ;  /* 0x000000e10200720c */ /* 0x040fe20001741670 */
[----:B------:R-:W-:Y:S01]  /*45f0*/  UIADD3 UR14, UR35, -0x126145ec, URZ ;  /* 0xed9eba14230e7890 */ /* 0x000fe2000fffe03f */
[----:B------:R-:W-:-:S02]  /*4600*/  ISETP.LT.OR P5, PT, R2, R224, P5 ;  /* 0x000000e00200720c */ /* 0x000fc40002fa1670 */
[CC--:B------:R-:W-:Y:S02]  /*4610*/  ISETP.GE.AND P4, PT, R7.reuse, R229.reuse, PT ;  /* 0x000000e50700720c */ /* 0x0c0fe40003f86270 */
[C---:B------:R-:W-:Y:S02]  /*4620*/  ISETP.GE.AND P1, PT, R6.reuse, R229, PT ;  /* 0x000000e50600720c */ /* 0x040fe40003f26270 */
[-C--:B------:R-:W-:Y:S02]  /*4630*/  ISETP.GE.AND P3, PT, R7, R228.reuse, PT ;  /* 0x000000e40700720c */ /* 0x080fe40003f66270 */
[----:B------:R-:W-:Y:S02]  /*4640*/  ISETP.GE.AND P6, PT, R6, R228, PT ;  /* 0x000000e40600720c */ /* 0x000fe40003fc6270 */
[----:B------:R-:W-:Y:S02]  /*4650*/  FSEL R38, R56, -INF , !P2 ;  /* 0xff80000038267808 */ /* 0x000fe40005000000 */
[----:B------:R-:W-:-:S02]  /*4660*/  FSEL R47, R58, -INF , !P5 ;  /* 0xff8000003a2f7808 */ /* 0x000fc40006800000 */
[CC--:B------:R-:W-:Y:S02]  /*4670*/  ISETP.LT.OR P4, PT, R7.reuse, R225.reuse, P4 ;  /* 0x000000e10700720c */ /* 0x0c0fe40002781670 */
[-C--:B------:R-:W-:Y:S02]  /*4680*/  ISETP.LT.OR P3, PT, R7, R224.reuse, P3 ;  /* 0x000000e00700720c */ /* 0x080fe40001f61670 */
[C---:B------:R-:W-:Y:S02]  /*4690*/  ISETP.LT.OR P1, PT, R6.reuse, R225, P1 ;  /* 0x000000e10600720c */ /* 0x040fe40000f21670 */
[----:B------:R-:W-:Y:S01]  /*46a0*/  ISETP.LT.OR P6, PT, R6, R224, P6 ;  /* 0x000000e00600720c */ /* 0x000fe200037c1670 */
[----:B------:R-:W-:Y:S01]  /*46b0*/  IMAD.WIDE.U32 R6, R31, -0x326172a9, RZ ;  /* 0xcd9e8d571f067825 */ /* 0x000fe200078e00ff */
[C---:B------:R-:W-:Y:S02]  /*46c0*/  ISETP.GE.AND P2, PT, R5.reuse, R229, PT ;  /* 0x000000e50500720c */ /* 0x040fe40003f46270 */
[----:B------:R-:W-:-:S02]  /*46d0*/  ISETP.GE.AND P5, PT, R5, R228, PT ;  /* 0x000000e40500720c */ /* 0x000fc40003fa6270 */
[C---:B------:R-:W-:Y:S02]  /*46e0*/  ISETP.LT.OR P2, PT, R5.reuse, R225, P2 ;  /* 0x000000e10500720c */ /* 0x040fe40001741670 */
[----:B------:R-:W-:Y:S02]  /*46f0*/  ISETP.LT.OR P5, PT, R5, R224, P5 ;  /* 0x000000e00500720c */ /* 0x000fe40002fa1670 */
[----:B-1----:R-:W-:Y:S02]  /*4700*/  FMNMX.FTZ R5, R13, R8, !PT ;  /* 0x000000080d057209 */ /* 0x002fe40007810000 */
[----:B------:R-:W-:Y:S02]  /*4710*/  LOP3.LUT R2, R7, UR19, R24, 0x96, !PT ;  /* 0x0000001307027c12 */ /* 0x000fe4000f8e9618 */
[----:B------:R-:W-:Y:S01]  /*4720*/  FSEL R39, R57, -INF , !P4 ;  /* 0xff80000039277808 */ /* 0x000fe20006000000 */
[----:B------:R-:W1:Y:S01]  /*4730*/  SHFL.BFLY PT, R8, R5, 0x1, 0x1f ;  /* 0x0c201f0005087f89 */ /* 0x000e6200000e0000 */
[----:B------:R-:W-:Y:S01]  /*4740*/  FSEL R77, R59, -INF , !P3 ;  /* 0xff8000003b4d7808 */ /* 0x000fe20005800000 */
[----:B------:R-:W-:Y:S01]  /*4750*/  IMAD.WIDE.U32 R16, R2, -0x2daee0ad, RZ ;  /* 0xd2511f5302107825 */ /* 0x000fe200078e00ff */
[----:B------:R-:W-:-:S02]  /*4760*/  ISETP.GE.AND P3, PT, R4, R229, PT ;  /* 0x000000e50400720c */ /* 0x000fc40003f66270 */
[C---:B------:R-:W-:Y:S02]  /*4770*/  ISETP.GE.AND P4, PT, R4.reuse, R228, PT ;  /* 0x000000e40400720c */ /* 0x040fe40003f86270 */
[C---:B------:R-:W-:Y:S02]  /*4780*/  ISETP.LT.OR P3, PT, R4.reuse, R225, P3 ;  /* 0x000000e10400720c */ /* 0x040fe40001f61670 */
[----:B------:R-:W-:Y:S02]  /*4790*/  ISETP.LT.OR P4, PT, R4, R224, P4 ;  /* 0x000000e00400720c */ /* 0x000fe40002781670 */
[----:B------:R-:W-:Y:S02]  /*47a0*/  LOP3.LUT R4, R15, UR17, R6, 0x96, !PT ;  /* 0x000000110f047c12 */ /* 0x000fe4000f8e9606 */
[----:B------:R-:W-:Y:S02]  /*47b0*/  LOP3.LUT R6, R17, UR16, R20, 0x96, !PT ;  /* 0x0000001011067c12 */ /* 0x000fe4000f8e9614 */
[----:B--2---:R-:W-:Y:S01]  /*47c0*/  FMNMX.FTZ R134, R18, R12, !PT ;  /* 0x0000000c12867209 */ /* 0x004fe20007810000 */
[----:B------:R-:W-:Y:S01]  /*47d0*/  IMAD.WIDE.U32 R20, R4, -0x2daee0ad, RZ ;  /* 0xd2511f5304147825 */ /* 0x000fe200078e00ff */
[----:B------:R-:W-:-:S02]  /*47e0*/  FSEL R32, R65, -INF , !P2 ;  /* 0xff80000041207808 */ /* 0x000fc40005000000 */
[----:B------:R-:W-:Y:S01]  /*47f0*/  FSETP.NEU.FTZ.AND P2, PT, R134, -INF , PT ;  /* 0xff8000008600780b */ /* 0x000fe20003f5d000 */
[----:B------:R-:W-:-:S04]  /*4800*/  IMAD.WIDE.U32 R6, R6, -0x326172a9, RZ ;  /* 0xcd9e8d5706067825 */ /* 0x000fc800078e00ff */
[----:B------:R-:W-:Y:S01]  /*4810*/  FMUL.FTZ R2, R134, UR38 ;  /* 0x0000002686027c20 */ /* 0x000fe20008410000 */
[----:B------:R-:W-:Y:S02]  /*4820*/  FSEL R31, R64, -INF , !P1 ;  /* 0xff800000401f7808 */ /* 0x000fe40004800000 */
[----:B------:R-:W-:Y:S02]  /*4830*/  ISETP.GE.AND P1, PT, R11, R229, PT ;  /* 0x000000e50b00720c */ /* 0x000fe40003f26270 */
[----:B------:R-:W-:Y:S02]  /*4840*/  LOP3.LUT R4, R7, UR15, R14, 0x96, !PT ;  /* 0x0000000f07047c12 */ /* 0x000fe4000f8e960e */
[----:B------:R-:W-:Y:S02]  /*4850*/  FSEL R12, R2, RZ, P2 ;  /* 0x000000ff020c7208 */ /* 0x000fe40001000000 */
[----:B------:R-:W-:Y:S01]  /*4860*/  LOP3.LUT R7, R21, UR14, R16, 0x96, !PT ;  /* 0x0000000e15077c12 */ /* 0x000fe2000f8e9610 */
[----:B------:R-:W-:Y:S01]  /*4870*/  IMAD.WIDE.U32 R16, R4, -0x2daee0ad, RZ ;  /* 0xd2511f5304107825 */ /* 0x000fe200078e00ff */
[----:B-1----:R-:W-:-:S03]  /*4880*/  FMNMX.FTZ R137, R5, R8, !PT ;  /* 0x0000000805897209 */ /* 0x002fc60007810000 */
[--C-:B------:R-:W-:Y:S01]  /*4890*/  FFMA.FTZ R4, R22, UR38, -R12.reuse ;  /* 0x0000002616047c23 */ /* 0x100fe2000801080c */
[----:B------:R-:W-:Y:S01]  /*48a0*/  FFMA.FTZ R2, R19, UR38, -R12 ;  /* 0x0000002613027c23 */ /* 0x000fe2000801080c */
[----:B------:R-:W-:Y:S01]  /*48b0*/  FSEL R46, R66, -INF , !P6 ;  /* 0xff800000422e7808 */ /* 0x000fe20007000000 */
[----:B------:R-:W-:Y:S01]  /*48c0*/  IMAD.WIDE.U32 R14, R7, -0x326172a9, RZ ;  /* 0xcd9e8d57070e7825 */ /* 0x000fe200078e00ff */
[----:B------:R-:W-:Y:S01]  /*48d0*/  ISETP.LT.OR P1, PT, R11, R225, P1 ;  /* 0x000000e10b00720c */ /* 0x000fe20000f21670 */
[----:B------:R1:W-:Y:S01]  /*48e0*/  MUFU.EX2 R247, R4 ;  /* 0x0000000400f77308 */ /* 0x0003e20000000800 */
[C---:B------:R-:W-:Y:S02]  /*48f0*/  ISETP.GE.AND P6, PT, R10.reuse, R229, PT ;  /* 0x000000e50a00720c */ /* 0x040fe40003fc6270 */
[----:B------:R-:W-:Y:S02]  /*4900*/  FSEL R130, R69, -INF , !P1 ;  /* 0xff80000045827808 */ /* 0x000fe40004800000 */
[----:B------:R-:W-:-:S02]  /*4910*/  ISETP.LT.OR P6, PT, R10, R225, P6 ;  /* 0x000000e10a00720c */ /* 0x000fc400037c1670 */
[----:B------:R-:W-:Y:S01]  /*4920*/  FSETP.NEU.FTZ.AND P1, PT, R137, -INF , PT ;  /* 0xff8000008900780b */ /* 0x000fe20003f3d000 */
[----:B------:R2:W-:Y:S01]  /*4930*/  MUFU.EX2 R248, R2 ;  /* 0x0000000200f87308 */ /* 0x0005e20000000800 */
[----:B------:R-:W-:Y:S02]  /*4940*/  FSEL R131, R72, -INF , !P6 ;  /* 0xff80000048837808 */ /* 0x000fe40007000000 */
[C---:B------:R-:W-:Y:S02]  /*4950*/  ISETP.GE.AND P6, PT, R9.reuse, R229, PT ;  /* 0x000000e50900720c */ /* 0x040fe40003fc6270 */
[----:B------:R-:W-:Y:S02]  /*4960*/  ISETP.GE.AND P2, PT, R10, R228, PT ;  /* 0x000000e40a00720c */ /* 0x000fe40003f46270 */
[----:B------:R-:W-:Y:S02]  /*4970*/  ISETP.LT.OR P6, PT, R9, R225, P6 ;  /* 0x000000e10900720c */ /* 0x000fe400037c1670 */
[----:B-1----:R-:W-:-:S02]  /*4980*/  LOP3.LUT R4, R17, UR12, R20, 0x96, !PT ;  /* 0x0000000c11047c12 */ /* 0x002fc4000f8e9614 */
[----:B------:R-:W-:Y:S02]  /*4990*/  ISETP.LT.OR P2, PT, R10, R224, P2 ;  /* 0x000000e00a00720c */ /* 0x000fe40001741670 */
[----:B------:R-:W-:Y:S01]  /*49a0*/  FSEL R132, R68, -INF , !P3 ;  /* 0xff80000044847808 */ /* 0x000fe20005800000 */
[----:B------:R-:W-:Y:S01]  /*49b0*/  IMAD.WIDE.U32 R4, R4, -0x326172a9, RZ ;  /* 0xcd9e8d5704047825 */ /* 0x000fe200078e00ff */
[----:B------:R-:W-:-:S03]  /*49c0*/  LOP3.LUT R15, R15, UR13, R6, 0x96, !PT ;  /* 0x0000000d0f0f7c12 */ /* 0x000fc6000f8e9606 */
[----:B--2---:R-:W-:Y:S01]  /*49d0*/  FMUL.FTZ R2, R137, UR38 ;  /* 0x0000002689027c20 */ /* 0x004fe20008410000 */
[-C--:B------:R-:W-:Y:S02]  /*49e0*/  ISETP.GE.AND P3, PT, R11, R228.reuse, PT ;  /* 0x000000e40b00720c */ /* 0x080fe40003f66270 */
[----:B------:R-:W-:Y:S02]  /*49f0*/  LOP3.LUT R7, R4, 0xffff, RZ, 0xc0, !PT ;  /* 0x0000ffff04077812 */ /* 0x000fe400078ec0ff */
[----:B------:R-:W-:Y:S01]  /*4a00*/  FSEL R8, R2, RZ, P1 ;  /* 0x000000ff02087208 */ /* 0x000fe20000800000 */
[--C-:B------:R-:W-:Y:S01]  /*4a10*/  FFMA.FTZ R2, R23, UR38, -R12.reuse ;  /* 0x0000002617027c23 */ /* 0x100fe2000801080c */
[C---:B------:R-:W-:Y:S02]  /*4a20*/  ISETP.GE.AND P1, PT, R9.reuse, R228, PT ;  /* 0x000000e40900720c */ /* 0x040fe40003f26270 */
[----:B------:R-:W-:Y:S01]  /*4a30*/  LOP3.LUT R10, R4, 0xff, RZ, 0xc0, !PT ;  /* 0x000000ff040a7812 */ /* 0x000fe200078ec0ff */
[----:B------:R1:W-:Y:S01]  /*4a40*/  MUFU.EX2 R245, R2 ;  /* 0x0000000200f57308 */ /* 0x0003e20000000800 */
[----:B------:R-:W-:Y:S01]  /*4a50*/  ISETP.LT.OR P1, PT, R9, R224, P1 ;  /* 0x000000e00900720c */ /* 0x000fe20000f21670 */
[----:B------:R-:W-:Y:S01]  /*4a60*/  FFMA.FTZ R9, R26, UR38, -R12 ;  /* 0x000000261a097c23 */ /* 0x000fe2000801080c */
[----:B------:R-:W-:-:S02]  /*4a70*/  SHF.R.U32.HI R7, RZ, 0x8, R7 ;  /* 0x00000008ff077819 */ /* 0x000fc40000011607 */
[----:B------:R-:W-:Y:S02]  /*4a80*/  LOP3.LUT R5, R5, UR22, R14, 0x96, !PT ;  /* 0x0000001605057c12 */ /* 0x000fe4000f8e960e */
[--C-:B------:R-:W-:Y:S01]  /*4a90*/  SHF.R.U32.HI R6, RZ, 0x10, R4.reuse ;  /* 0x00000010ff067819 */ /* 0x100fe20000011604 */
[----:B------:R2:W-:Y:S01]  /*4aa0*/  MUFU.EX2 R246, R9 ;  /* 0x0000000900f67308 */ /* 0x0005e20000000800 */
[----:B------:R-:W-:Y:S02]  /*4ab0*/  SHF.R.U32.HI R13, RZ, 0x18, R4 ;  /* 0x00000018ff0d7819 */ /* 0x000fe40000011604 */
[----:B------:R-:W-:Y:S01]  /*4ac0*/  PRMT R14, R10, 0x5410, R7 ;  /* 0x000054100a0e7816 */ /* 0x000fe20000000007 */
[----:B------:R-:W-:Y:S01]  /*4ad0*/  FFMA.FTZ R10, R28, UR38, -R8 ;  /* 0x000000261c0a7c23 */ /* 0x000fe20008010808 */
[----:B------:R-:W-:Y:S02]  /*4ae0*/  LOP3.LUT R4, R5, 0xffff, RZ, 0xc0, !PT ;  /* 0x0000ffff05047812 */ /* 0x000fe400078ec0ff */
[----:B------:R-:W-:Y:S01]  /*4af0*/  SHF.R.U32.HI R7, RZ, 0x10, R5 ;  /* 0x00000010ff077819 */ /* 0x000fe20000011605 */
[----:B------:R3:W-:Y:S01]  /*4b00*/  MUFU.EX2 R243, R10 ;  /* 0x0000000a00f37308 */ /* 0x0007e20000000800 */
[----:B-1----:R-:W-:Y:S01]  /*4b10*/  IMAD.IADD R2, R93, 0x1, R94 ;  /* 0x000000015d027824 */ /* 0x002fe200078e025e */
[----:B------:R-:W-:-:S02]  /*4b20*/  ISETP.LT.OR P3, PT, R11, R224, P3 ;  /* 0x000000e00b00720c */ /* 0x000fc40001f61670 */
[----:B------:R-:W-:Y:S02]  /*4b30*/  LOP3.LUT R11, R5, 0xff, RZ, 0xc0, !PT ;  /* 0x000000ff050b7812 */ /* 0x000fe400078ec0ff */
[----:B------:R-:W-:Y:S02]  /*4b40*/  SHF.R.U32.HI R5, RZ, 0x18, R5 ;  /* 0x00000018ff057819 */ /* 0x000fe40000011605 */
[----:B------:R-:W-:Y:S01]  /*4b50*/  LEA R209, R2, UR4, 0x1 ;  /* 0x0000000402d17c11 */ /* 0x000fe2000f8e08ff */
[--C-:B--2---:R-:W-:Y:S01]  /*4b60*/  FFMA.FTZ R9, R27, UR38, -R8.reuse ;  /* 0x000000261b097c23 */ /* 0x104fe20008010808 */
[----:B------:R-:W-:Y:S01]  /*4b70*/  ULDC.U8 UR4, c[0x0][0x388] ;  /* 0x0000e20000047ab9 */ /* 0x000fe20000000000 */
[----:B------:R-:W-:Y:S01]  /*4b80*/  FFMA.FTZ R2, R29, UR38, -R8 ;  /* 0x000000261d027c23 */ /* 0x000fe20008010808 */
[----:B------:R-:W-:Y:S01]  /*4b90*/  LOP3.LUT R6, R6, 0xff, RZ, 0xc0, !PT ;  /* 0x000000ff06067812 */ /* 0x000fe200078ec0ff */
[----:B------:R1:W2:Y:S01]  /*4ba0*/  MUFU.EX2 R244, R9 ;  /* 0x0000000900f47308 */ /* 0x0002a20000000800 */
[----:B------:R-:W-:-:S02]  /*4bb0*/  IMAD R211, R3, 0x2, R209 ;  /* 0x0000000203d37824 */ /* 0x000fc400078e02d1 */
[----:B------:R-:W-:Y:S01]  /*4bc0*/  FFMA.FTZ R3, R30, UR38, -R8 ;  /* 0x000000261e037c23 */ /* 0x000fe20008010808 */
[----:B------:R-:W-:Y:S01]  /*4bd0*/  PRMT R6, R6, 0x5410, R13 ;  /* 0x0000541006067816 */ /* 0x000fe2000000000d */
[----:B------:R-:W-:Y:S01]  /*4be0*/  IMAD R214, R0, 0x2, R209 ;  /* 0x0000000200d67824 */ /* 0x000fe200078e02d1 */
[----:B---3--:R-:W-:Y:S01]  /*4bf0*/  FMNMX.FTZ R10, R38, R39, !PT ;  /* 0x00000027260a7209 */ /* 0x008fe20007810000 */
[----:B------:R-:W-:Y:S01]  /*4c00*/  IMAD R213, R0, 0x2, R211 ;  /* 0x0000000200d57824 */ /* 0x000fe200078e02d3 */
[----:B------:R-:W-:Y:S01]  /*4c10*/  FSEL R128, R73, -INF , !P6 ;  /* 0xff80000049807808 */ /* 0x000fe20007000000 */
[----:B------:R3:W-:Y:S01]  /*4c20*/  MUFU.EX2 R242, R2 ;  /* 0x0000000200f27308 */ /* 0x0007e20000000800 */
[----:B------:R-:W-:Y:S01]  /*4c30*/  FSEL R22, R67, -INF , !P5 ;  /* 0xff80000043167808 */ /* 0x000fe20006800000 */
[----:B------:R-:W4:Y:S01]  /*4c40*/  LDSM.16.MT88.4 R84, [R209+0xa000] ;  /* 0x00a00000d154783b */ /* 0x000f220000004200 */
[----:B------:R-:W-:Y:S02]  /*4c50*/  FSEL R129, R71, -INF , !P3 ;  /* 0xff80000047817808 */ /* 0x000fe40005800000 */
[----:B------:R-:W-:Y:S01]  /*4c60*/  FSEL R28, R74, -INF , !P2 ;  /* 0xff8000004a1c7808 */ /* 0x000fe20005000000 */
[----:B------:R-:W5:Y:S01]  /*4c70*/  LDSM.16.MT88.4 R52, [R211+0xa000] ;  /* 0x00a00000d334783b */ /* 0x000f620000004200 */
[----:B------:R-:W-:Y:S01]  /*4c80*/  FSEL R29, R75, -INF , !P1 ;  /* 0xff8000004b1d7808 */ /* 0x000fe20004800000 */
[----:B------:R2:W4:Y:S01]  /*4c90*/  MUFU.EX2 R241, R3 ;  /* 0x0000000300f17308 */ /* 0x0005220000000800 */
[----:B-1----:R-:W-:Y:S01]  /*4ca0*/  SHF.R.U32.HI R9, RZ, 0x8, R4 ;  /* 0x00000008ff097819 */ /* 0x002fe20000011604 */
[----:B------:R-:W1:Y:S01]  /*4cb0*/  LDSM.16.MT88.4 R112, [R214+0xa000] ;  /* 0x00a00000d670783b */ /* 0x000e620000004200 */
[----:B------:R-:W-:-:S02]  /*4cc0*/  LOP3.LUT R4, R7, 0xff, RZ, 0xc0, !PT ;  /* 0x000000ff07047812 */ /* 0x000fc400078ec0ff */
[----:B------:R-:W-:Y:S01]  /*4cd0*/  PRMT R9, R11, 0x5410, R9 ;  /* 0x000054100b097816 */ /* 0x000fe20000000009 */
[----:B------:R-:W1:Y:S01]  /*4ce0*/  LDSM.16.MT88.4 R96, [R213+0xa000] ;  /* 0x00a00000d560783b */ /* 0x000e620000004200 */
[----:B------:R-:W-:Y:S01]  /*4cf0*/  PRMT R5, R4, 0x5410, R5 ;  /* 0x0000541004057816 */ /* 0x000fe20000000005 */
[----:B------:R-:W-:Y:S02]  /*4d00*/  IMAD.U32 R4, RZ, RZ, UR4 ;  /* 0x00000004ff047e24 */ /* 0x000fe4000f8e00ff */
[----:B------:R-:W-:Y:S03]  /*4d10*/  LDSM.16.MT88.4 R116, [R209+0xb000] ;  /* 0x00b00000d174783b */ /* 0x000fe60000004200 */
[----:B---3--:R-:W-:Y:S01]  /*4d20*/  LEA R2, R4, UR4, 0x10 ;  /* 0x0000000404027c11 */ /* 0x008fe2000f8e80ff */
[----:B------:R-:W-:Y:S01]  /*4d30*/  LDSM.16.MT88.4 R100, [R211+0xb000] ;  /* 0x00b00000d364783b */ /* 0x000fe20000004200 */
[----:B--2---:R-:W-:-:S02]  /*4d40*/  F2FP.BF16.F32.PACK_AB R4, R243, R244 ;  /* 0x000000f4f304723e */ /* 0x004fc400000010ff */
[----:B------:R-:W-:Y:S01]  /*4d50*/  F2FP.BF16.F32.PACK_AB R3, R246, R245 ;  /* 0x000000f5f603723e */ /* 0x000fe200000010ff */
[----:B------:R-:W-:Y:S01]  /*4d60*/  LDSM.16.MT88.4 R80, [R214+0xb000] ;  /* 0x00b00000d650783b */ /* 0x000fe20000004200 */
[--C-:B------:R-:W-:Y:S02]  /*4d70*/  HSET2.LE.AND R7, R6, R2.reuse, PT ;  /* 0x0000000206077233 */ /* 0x100fe40003803000 */
[--C-:B------:R-:W-:Y:S01]  /*4d80*/  HSET2.LE.AND R0, R14, R2.reuse, PT ;  /* 0x000000020e007233 */ /* 0x100fe20003803000 */
[----:B------:R-:W-:Y:S01]  /*4d90*/  LDSM.16.MT88.4 R48, [R213+0xb000] ;  /* 0x00b00000d530783b */ /* 0x000fe20000004200 */
[----:B------:R-:W-:Y:S02]  /*4da0*/  HSET2.LE.AND R5, R5, R2, PT ;  /* 0x0000000205057233 */ /* 0x000fe40003803000 */
[----:B------:R-:W-:Y:S01]  /*4db0*/  LOP3.LUT R7, R7, R4, RZ, 0xc0, !PT ;  /* 0x0000000407077212 */ /* 0x000fe200078ec0ff */
[----:B------:R-:W-:Y:S01]  /*4dc0*/  LDSM.16.MT88.4 R156, [R209+0xa800] ;  /* 0x00a80000d19c783b */ /* 0x000fe20000004200 */
[----:B------:R-:W-:-:S02]  /*4dd0*/  FMNMX.FTZ R4, R31, R10, !PT ;  /* 0x0000000a1f047209 */ /* 0x000fc40007810000 */
[----:B------:R-:W-:Y:S01]  /*4de0*/  LOP3.LUT R6, R0, R3, RZ, 0xc0, !PT ;  /* 0x0000000300067212 */ /* 0x000fe200078ec0ff */
[----:B------:R-:W-:Y:S01]  /*4df0*/  LDSM.16.MT88.4 R172, [R211+0xa800] ;  /* 0x00a80000d3ac783b */ /* 0x000fe20000004200 */
[----:B------:R-:W-:Y:S02]  /*4e00*/  HSET2.LE.AND R0, R9, R2, PT ;  /* 0x0000000209007233 */ /* 0x000fe40003803000 */
[----:B------:R-:W-:Y:S01]  /*4e10*/  F2FP.BF16.F32.PACK_AB R3, R247, R248 ;  /* 0x000000f8f703723e */ /* 0x000fe200000010ff */
[----:B------:R-:W-:Y:S01]  /*4e20*/  LDSM.16.MT88.4 R64, [R214+0xa800] ;  /* 0x00a80000d640783b */ /* 0x000fe20000004200 */
[----:B------:R-:W-:Y:S02]  /*4e30*/  FMNMX.FTZ R10, R32, R4, !PT ;  /* 0x00000004200a7209 */ /* 0x000fe40007810000 */
[----:B------:R-:W-:Y:S01]  /*4e40*/  LOP3.LUT R4, R0, R3, RZ, 0xc0, !PT ;  /* 0x0000000300047212 */ /* 0x000fe200078ec0ff */
[----:B------:R-:W-:Y:S01]  /*4e50*/  LDSM.16.MT88.4 R176, [R213+0xa800] ;  /* 0x00a80000d5b0783b */ /* 0x000fe20000004200 */
[----:B------:R-:W-:Y:S01]  /*4e60*/  FMNMX.FTZ R3, R132, R10, !PT ;  /* 0x0000000a84037209 */ /* 0x000fe20007810000 */
[----:B------:R-:W-:Y:S01]  /*4e70*/  IMAD.WIDE.U32 R10, R15, -0x2daee0ad, RZ ;  /* 0xd2511f530f0a7825 */ /* 0x000fe200078e00ff */
[----:B----4-:R-:W-:Y:S01]  /*4e80*/  F2FP.BF16.F32.PACK_AB R9, R241, R242 ;  /* 0x000000f2f109723e */ /* 0x010fe200000010ff */
[----:B------:R-:W-:Y:S01]  /*4e90*/  LDSM.16.MT88.4 R140, [R209+0xb800] ;  /* 0x00b80000d18c783b */ /* 0x000fe20000004200 */
[----:B------:R-:W-:-:S02]  /*4ea0*/  FMNMX.FTZ R3, R130, R3, !PT ;  /* 0x0000000382037209 */ /* 0x000fc40007810000 */
[----:B------:R-:W-:Y:S01]  /*4eb0*/  LOP3.LUT R5, R5, R9, RZ, 0xc0, !PT ;  /* 0x0000000905057212 */ /* 0x000fe200078ec0ff */
[----:B------:R-:W-:Y:S01]  /*4ec0*/  LDSM.16.MT88.4 R180, [R211+0xb800] ;  /* 0x00b80000d3b4783b */ /* 0x000fe20000004200 */
[----:B------:R-:W-:Y:S02]  /*4ed0*/  FMNMX.FTZ R3, R131, R3, !PT ;  /* 0x0000000383037209 */ /* 0x000fe40007810000 */
[----:B------:R-:W-:Y:S01]  /*4ee0*/  FMNMX.FTZ R9, R47, R77, !PT ;  /* 0x0000004d2f097209 */ /* 0x000fe20007810000 */
[----:B------:R-:W-:Y:S01]  /*4ef0*/  LDSM.16.MT88.4 R188, [R214+0xb800] ;  /* 0x00b80000d6bc783b */ /* 0x000fe20000004200 */
[----:B------:R-:W-:Y:S01]  /*4f00*/  FMNMX.FTZ R3, R128, R3, !PT ;  /* 0x0000000380037209 */ /* 0x000fe20007810000 */
[C---:B------:R-:W-:Y:S01]  /*4f10*/  HMMA.16816.F32.BF16 R144, R4.reuse, R84, RZ ;  /* 0x000000540490723c */ /* 0x040fe200000418ff */
[----:B------:R-:W-:Y:S01]  /*4f20*/  FMNMX.FTZ R13, R46, R9, !PT ;  /* 0x000000092e0d7209 */ /* 0x000fe20007810000 */
[----:B------:R-:W-:Y:S01]  /*4f30*/  FFMA.FTZ R9, R33, UR38, -R12 ;  /* 0x0000002621097c23 */ /* 0x000fe2000801080c */
[----:B------:R-:W-:Y:S01]  /*4f40*/  FSEL R33, R70, -INF , !P4 ;  /* 0xff80000046217808 */ /* 0x000fe20006000000 */
[----:B------:R-:W2:Y:S01]  /*4f50*/  SHFL.BFLY PT, R14, R3, 0x2, 0x1f ;  /* 0x0c401f00030e7f89 */ /* 0x000ea200000e0000 */
[----:B------:R-:W-:Y:S01]  /*4f60*/  FMNMX.FTZ R13, R22, R13, !PT ;  /* 0x0000000d160d7209 */ /* 0x000fe20007810000 */
[----:B------:R3:W-:Y:S01]  /*4f70*/  MUFU.EX2 R240, R9 ;  /* 0x0000000900f07308 */ /* 0x0007e20000000800 */
[----:B------:R-:W-:Y:S01]  /*4f80*/  LOP3.LUT R0, R167, UR20, R234, 0x96, !PT ;  /* 0x00000014a7007c12 */ /* 0x000fe2000f8e96ea */
[C---:B-----5:R-:W-:Y:S01]  /*4f90*/  HMMA.16816.F32.BF16 R160, R4.reuse, R52, RZ ;  /* 0x0000003404a0723c */ /* 0x060fe200000418ff */
[----:B------:R-:W-:Y:S01]  /*4fa0*/  FMNMX.FTZ R13, R33, R13, !PT ;  /* 0x0000000d210d7209 */ /* 0x000fe20007810000 */
[----:B------:R-:W-:Y:S01]  /*4fb0*/  LDSM.16.MT88.4 R184, [R213+0xb800] ;  /* 0x00b80000d5b8783b */ /* 0x000fe20000004200 */
[----:B------:R-:W-:Y:S01]  /*4fc0*/  LOP3.LUT R15, R10, 0xffff, RZ, 0xc0, !PT ;  /* 0x0000ffff0a0f7812 */ /* 0x000fe200078ec0ff */
[----:B------:R-:W-:Y:S01]  /*4fd0*/  IMAD.WIDE.U32 R164, R0, -0x326172a9, RZ ;  /* 0xcd9e8d5700a47825 */ /* 0x000fe200078e00ff */
[----:B------:R-:W-:Y:S01]  /*4fe0*/  FMNMX.FTZ R13, R129, R13, !PT ;  /* 0x0000000d810d7209 */ /* 0x000fe20007810000 */
[----:B-1----:R-:W-:Y:S01]  /*4ff0*/  HMMA.16816.F32.BF16 R40, R4, R112, RZ ;  /* 0x000000700428723c */ /* 0x002fe200000418ff */
[----:B------:R-:W-:-:S02]  /*5000*/  LOP3.LUT R0, R11, UR29, R16, 0x96, !PT ;  /* 0x0000001d0b007c12 */ /* 0x000fc4000f8e9610 */
[----:B------:R-:W-:Y:S01]  /*5010*/  FMNMX.FTZ R11, R28, R13, !PT ;  /* 0x0000000d1c0b7209 */ /* 0x000fe20007810000 */
[----:B------:R-:W-:Y:S01]  /*5020*/  STL.64 [R1+0x10], R164 ;  /* 0x000010a401007387 */ /* 0x000fe20000100a00 */
[----:B------:R-:W-:Y:S01]  /*5030*/  LOP3.LUT R20, R10, 0xff, RZ, 0xc0, !PT ;  /* 0x000000ff0a147812 */ /* 0x000fe200078ec0ff */
[C---:B------:R-:W-:Y:S01]  /*5040*/  HMMA.16816.F32.BF16 R56, R4.reuse, R96, RZ ;  /* 0x000000600438723c */ /* 0x040fe200000418ff */
[----:B------:R-:W-:Y:S01]  /*5050*/  SHF.R.U32.HI R18, RZ, 0x10, R10 ;  /* 0x00000010ff127819 */ /* 0x000fe2000001160a */
[----:B---3--:R-:W-:Y:S01]  /*5060*/  FFMA.FTZ R9, R34, UR38, -R12 ;  /* 0x0000002622097c23 */ /* 0x008fe2000801080c */
[----:B------:R-:W-:Y:S01]  /*5070*/  SHF.R.U32.HI R19, RZ, 0x18, R10 ;  /* 0x00000018ff137819 */ /* 0x000fe2000001160a */
[----:B------:R-:W-:Y:S01]  /*5080*/  FFMA.FTZ R10, R25, UR38, -R12 ;  /* 0x00000026190a7c23 */ /* 0x000fe2000801080c */
[----:B------:R-:W-:Y:S01]  /*5090*/  SHF.R.U32.HI R13, RZ, 0x18, R0 ;  /* 0x00000018ff0d7819 */ /* 0x000fe20000011600 */
[----:B------:R1:W3:Y:S01]  /*50a0*/  MUFU.EX2 R239, R9 ;  /* 0x0000000900ef7308 */ /* 0x0002e20000000800 */
[----:B--2---:R-:W-:Y:S01]  /*50b0*/  FMNMX.FTZ R3, R3, R14, !PT ;  /* 0x0000000e03037209 */ /* 0x004fe20007810000 */
[----:B------:R-:W-:Y:S01]  /*50c0*/  HMMA.16816.F32.BF16 R72, R4, R116, RZ ;  /* 0x000000740448723c */ /* 0x000fe200000418ff */
[----:B------:R-:W-:-:S02]  /*50d0*/  LOP3.LUT R14, R0, 0xff, RZ, 0xc0, !PT ;  /* 0x000000ff000e7812 */ /* 0x000fc400078ec0ff */
[----:B------:R-:W-:Y:S01]  /*50e0*/  SHF.R.U32.HI R15, RZ, 0x8, R15 ;  /* 0x00000008ff0f7819 */ /* 0x000fe2000001160f */
[----:B------:R-:W2:Y:S01]  /*50f0*/  SHFL.BFLY PT, R17, R3, 0x1, 0x1f ;  /* 0x0c201f0003117f89 */ /* 0x000ea200000e0000 */
[----:B------:R-:W-:Y:S01]  /*5100*/  LOP3.LUT R18, R18, 0xff, RZ, 0xc0, !PT ;  /* 0x000000ff12127812 */ /* 0x000fe200078ec0ff */
[----:B------:R4:W-:Y:S01]  /*5110*/  MUFU.EX2 R138, R10 ;  /* 0x0000000a008a7308 */ /* 0x0009e20000000800 */
[----:B------:R-:W-:Y:S01]  /*5120*/  PRMT R15, R20, 0x5410, R15 ;  /* 0x00005410140f7816 */ /* 0x000fe2000000000f */
[----:B------:R-:W-:Y:S01]  /*5130*/  HMMA.16816.F32.BF16 R88, R4, R100, RZ ;  /* 0x000000640458723c */ /* 0x000fe200000418ff */
[----:B------:R-:W-:Y:S02]  /*5140*/  PRMT R18, R18, 0x5410, R19 ;  /* 0x0000541012127816 */ /* 0x000fe40000000013 */
[----:B------:R-:W-:-:S03]  /*5150*/  LOP3.LUT R21, R165, UR19, R24, 0x96, !PT ;  /* 0x00000013a5157c12 */ /* 0x000fc6000f8e9618 */
[----:B------:R-:W-:Y:S01]  /*5160*/  HMMA.16816.F32.BF16 R104, R4, R80, RZ ;  /* 0x000000500468723c */ /* 0x000fe200000418ff */
[----:B-1----:R-:W-:Y:S01]  /*5170*/  FFMA.FTZ R9, R35, UR38, -R12 ;  /* 0x0000002623097c23 */ /* 0x002fe2000801080c */
[----:B------:R-:W-:-:S03]  /*5180*/  SHF.R.U32.HI R12, RZ, 0x10, R0 ;  /* 0x00000010ff0c7819 */ /* 0x000fc60000011600 */
[----:B------:R1:W-:Y:S01]  /*5190*/  MUFU.EX2 R238, R9 ;  /* 0x0000000900ee7308 */ /* 0x0003e20000000800 */
[----:B------:R-:W-:Y:S01]  /*51a0*/  HMMA.16816.F32.BF16 R120, R4, R48, RZ ;  /* 0x000000300478723c */ /* 0x000fe200000418ff */
[----:B----4-:R-:W-:-:S05]  /*51b0*/  FFMA.FTZ R10, R44, UR38, -R8 ;  /* 0x000000262c0a7c23 */ /* 0x010fca0008010808 */
[----:B------:R-:W-:Y:S01]  /*51c0*/  HMMA.16816.F32.BF16 R152, R4, R86, RZ ;  /* 0x000000560498723c */ /* 0x000fe200000418ff */
[----:B------:R4:W-:Y:S01]  /*51d0*/  MUFU.EX2 R233, R10 ;  /* 0x0000000a00e97308 */ /* 0x0009e20000000800 */
[----:B--2---:R-:W-:Y:S01]  /*51e0*/  FMNMX.FTZ R136, R3, R17, !PT ;  /* 0x0000001103887209 */ /* 0x004fe20007810000 */
[----:B------:R-:W-:-:S03]  /*51f0*/  FFMA.FTZ R3, R37, UR38, -R8 ;  /* 0x0000002625037c23 */ /* 0x000fc60008010808 */
[----:B------:R-:W-:Y:S01]  /*5200*/  FSETP.NEU.FTZ.AND P1, PT, R136, -INF , PT ;  /* 0xff8000008800780b */ /* 0x000fe20003f3d000 */
[C---:B------:R-:W-:Y:S02]  /*5210*/  HMMA.16816.F32.BF16 R168, R4.reuse, R54, RZ ;  /* 0x0000003604a8723c */ /* 0x040fe400000418ff */
[----:B------:R3:W-:Y:S01]  /*5220*/  MUFU.EX2 R35, R3 ;  /* 0x0000000300237308 */ /* 0x0007e20000000800 */
[----:B-1----:R-:W-:Y:S02]  /*5230*/  FMNMX.FTZ R9, R29, R11, !PT ;  /* 0x0000000b1d097209 */ /* 0x002fe40007810000 */
[----:B------:R-:W-:Y:S01]  /*5240*/  LOP3.LUT R11, R0, 0xffff, RZ, 0xc0, !PT ;  /* 0x0000ffff000b7812 */ /* 0x000fe200078ec0ff */
[----:B------:R-:W-:Y:S01]  /*5250*/  HMMA.16816.F32.BF16 R24, R4, R114, RZ ;  /* 0x000000720418723c */ /* 0x000fe200000418ff */
[----:B------:R-:W-:Y:S01]  /*5260*/  LOP3.LUT R0, R12, 0xff, RZ, 0xc0, !PT ;  /* 0x000000ff0c007812 */ /* 0x000fe200078ec0ff */
[----:B------:R-:W1:Y:S01]  /*5270*/  SHFL.BFLY PT, R16, R9, 0x2, 0x1f ;  /* 0x0c401f0009107f89 */ /* 0x000e6200000e0000 */
[----:B----4-:R-:W-:Y:S01]  /*5280*/  SHF.R.U32.HI R10, RZ, 0x8, R11 ;  /* 0x00000008ff0a7819 */ /* 0x010fe2000001160b */
[----:B------:R-:W-:-:S02]  /*5290*/  FFMA.FTZ R11, R45, UR38, -R8 ;  /* 0x000000262d0b7c23 */ /* 0x000fc40008010808 */
[C---:B------:R-:W-:Y:S01]  /*52a0*/  HMMA.16816.F32.BF16 R60, R4.reuse, R98, RZ ;  /* 0x00000062043c723c */ /* 0x040fe200000418ff */
[----:B------:R-:W-:Y:S01]  /*52b0*/  PRMT R12, R14, 0x5410, R10 ;  /* 0x000054100e0c7816 */ /* 0x000fe2000000000a */
[----:B------:R2:W4:Y:S01]  /*52c0*/  MUFU.EX2 R139, R11 ;  /* 0x0000000b008b7308 */ /* 0x0005220000000800 */
[----:B------:R-:W-:Y:S01]  /*52d0*/  HSET2.LE.AND R10, R15, R2, PT ;  /* 0x000000020f0a7233 */ /* 0x000fe20003803000 */
[----:B------:R-:W-:Y:S01]  /*52e0*/  IMAD.WIDE.U32 R14, R21, -0x2daee0ad, RZ ;  /* 0xd2511f53150e7825 */ /* 0x000fe200078e00ff */
[----:B---3--:R-:W-:Y:S01]  /*52f0*/  F2FP.BF16.F32.PACK_AB R3, R239, R240 ;  /* 0x000000f0ef03723e */ /* 0x008fe200000010ff */
[C---:B------:R-:W-:Y:S06]  /*5300*/  HMMA.16816.F32.BF16 R68, R4.reuse, R118, RZ ;  /* 0x000000760444723c */ /* 0x040fec00000418ff */
[C---:B------:R-:W-:Y:S06]  /*5310*/  HMMA.16816.F32.BF16 R92, R4.reuse, R102, RZ ;  /* 0x00000066045c723c */ /* 0x040fec00000418ff */
[----:B------:R-:W-:Y:S01]  /*5320*/  HMMA.16816.F32.BF16 R108, R4, R82, RZ ;  /* 0x00000052046c723c */ /* 0x000fe200000418ff */
[----:B--2---:R-:W-:Y:S01]  /*5330*/  PRMT R11, R0, 0x5410, R13 ;  /* 0x00005410000b7816 */ /* 0x004fe2000000000d */
[----:B------:R-:W-:Y:S01]  /*5340*/  FFMA.FTZ R0, R36, UR38, -R8 ;  /* 0x0000002624007c23 */ /* 0x000fe20008010808 */
[----:B-1----:R-:W-:-:S02]  /*5350*/  FMNMX.FTZ R13, R9, R16, !PT ;  /* 0x00000010090d7209 */ /* 0x002fc40007810000 */
[----:B----4-:R-:W-:Y:S01]  /*5360*/  F2FP.BF16.F32.PACK_AB R9, R139, R233 ;  /* 0x000000e98b09723e */ /* 0x010fe200000010ff */
[----:B------:R1:W2:Y:S01]  /*5370*/  MUFU.EX2 R133, R0 ;  /* 0x0000000000857308 */ /* 0x0002a20000000800 */
[----:B------:R-:W-:Y:S01]  /*5380*/  HSET2.LE.AND R8, R11, R2, PT ;  /* 0x000000020b087233 */ /* 0x000fe20003803000 */
[----:B------:R-:W-:Y:S01]  /*5390*/  HMMA.16816.F32.BF16 R148, R4, R50, RZ ;  /* 0x000000320494723c */ /* 0x000fe200000418ff */
[----:B------:R-:W-:-:S03]  /*53a0*/  F2FP.BF16.F32.PACK_AB R11, R138, R238 ;  /* 0x000000ee8a0b723e */ /* 0x000fc600000010ff */
[----:B------:R-:W-:Y:S01]  /*53b0*/  LOP3.LUT R125, R8, R9, RZ, 0xc0, !PT ;  /* 0x00000009087d7212 */ /* 0x000fe200078ec0ff */
[----:B------:R-:W-:Y:S01]  /*53c0*/  FMUL.FTZ R8, R136, UR38 ;  /* 0x0000002688087c20 */ /* 0x000fe20008410000 */
[----:B------:R-:W3:Y:S01]  /*53d0*/  SHFL.BFLY PT, R9, R13, 0x1, 0x1f ;  /* 0x0c201f000d097f89 */ /* 0x000ee200000e0000 */
[----:B------:R-:W-:Y:S01]  /*53e0*/  LOP3.LUT R126, R10, R11, RZ, 0xc0, !PT ;  /* 0x0000000b0a7e7212 */ /* 0x000fe200078ec0ff */
[----:B------:R-:W-:Y:S02]  /*53f0*/  IMAD.WIDE.U32 R10, R78, -0x2daee0ad, RZ ;  /* 0xd2511f534e0a7825 */ /* 0x000fe400078e00ff */
[----:B------:R-:W-:Y:S02]  /*5400*/  FSEL R8, R8, RZ, P1 ;  /* 0x000000ff08087208 */ /* 0x000fe40000800000 */
[----:B-1----:R-:W-:-:S03]  /*5410*/  HSET2.LE.AND R0, R12, R2, PT ;  /* 0x000000020c007233 */ /* 0x002fc60003803000 */
[----:B------:R-:W-:Y:S02]  /*5420*/  FFMA.FTZ R4, R39, UR38, -R8 ;  /* 0x0000002627047c23 */ /* 0x000fe40008010808 */
[----:B------:R-:W-:Y:S02]  /*5430*/  LOP3.LUT R124, R0, R3, RZ, 0xc0, !PT ;  /* 0x00000003007c7212 */ /* 0x000fe400078ec0ff */
[----:B------:R-:W-:Y:S01]  /*5440*/  MUFU.EX2 R30, R4 ;  /* 0x00000004001e7308 */ /* 0x000fe20000000800 */
[----:B------:R-:W-:Y:S02]  /*5450*/  HSET2.LE.AND R0, R18, R2, PT ;  /* 0x0000000212007233 */ /* 0x000fe40003803000 */
[----:B--2---:R-:W-:-:S04]  /*5460*/  F2FP.BF16.F32.PACK_AB R3, R35, R133 ;  /* 0x000000852303723e */ /* 0x004fc800000010ff */
[----:B------:R-:W-:Y:S01]  /*5470*/  LOP3.LUT R127, R0, R3, RZ, 0xc0, !PT ;  /* 0x00000003007f7212 */ /* 0x000fe200078ec0ff */
[----:B------:R-:W-:Y:S01]  /*5480*/  FFMA.FTZ R0, R38, UR38, -R8 ;  /* 0x0000002626007c23 */ /* 0x000fe20008010808 */
[----:B------:R-:W-:Y:S02]  /*5490*/  LOP3.LUT R3, R11, UR18, R166, 0x96, !PT ;  /* 0x000000120b037c12 */ /* 0x000fe4000f8e96a6 */
[----:B---3--:R-:W-:Y:S01]  /*54a0*/  FMNMX.FTZ R135, R13, R9, !PT ;  /* 0x000000090d877209 */ /* 0x008fe20007810000 */
[----:B------:R1:W-:Y:S02]  /*54b0*/  MUFU.EX2 R34, R0 ;  /* 0x0000000000227308 */ /* 0x0003e40000000800 */
[----:B------:R-:W-:Y:S01]  /*54c0*/  IMAD.WIDE.U32 R6, R3, -0x326172a9, RZ ;  /* 0xcd9e8d5703067825 */ /* 0x000fe200078e00ff */
[----:B------:R-:W-:Y:S01]  /*54d0*/  FSETP.NEU.FTZ.AND P1, PT, R135, -INF , PT ;  /* 0xff8000008700780b */ /* 0x000fe20003f3d000 */
[----:B------:R-:W-:Y:S03]  /*54e0*/  HMMA.16816.F32.BF16 R144, R124, R156, R144 ;  /* 0x0000009c7c90723c */ /* 0x000fe60000041890 */
[----:B------:R-:W-:-:S03]  /*54f0*/  LOP3.LUT R3, R7, UR17, R164, 0x96, !PT ;  /* 0x0000001107037c12 */ /* 0x000fc6000f8e96a4 */
[C---:B------:R-:W-:Y:S06]  /*5500*/  HMMA.16816.F32.BF16 R160, R124.reuse, R172, R160 ;  /* 0x000000ac7ca0723c */ /* 0x040fec00000418a0 */
[----:B------:R-:W-:Y:S01]  /*5510*/  HMMA.16816.F32.BF16 R40, R124, R64, R40 ;  /* 0x000000407c28723c */ /* 0x000fe20000041828 */
[----:B-1----:R-:W-:-:S05]  /*5520*/  LOP3.LUT R0, R15, UR16, R10, 0x96, !PT ;  /* 0x000000100f007c12 */ /* 0x002fca000f8e960a */
[----:B------:R-:W-:-:S04]  /*5530*/  IMAD.WIDE.U32 R16, R0, -0x326172a9, RZ ;  /* 0xcd9e8d5700107825 */ /* 0x000fc800078e00ff */
[----:B------:R-:W-:Y:S01]  /*5540*/  FFMA.FTZ R0, R31, UR38, -R8 ;  /* 0x000000261f007c23 */ /* 0x000fe20008010808 */
[----:B------:R-:W-:Y:S03]  /*5550*/  HMMA.16816.F32.BF16 R56, R124, R176, R56 ;  /* 0x000000b07c38723c */ /* 0x000fe60000041838 */
[----:B------:R1:W-:Y:S01]  /*5560*/  MUFU.EX2 R23, R0 ;  /* 0x0000000000177308 */ /* 0x0003e20000000800 */
[----:B------:R-:W-:Y:S01]  /*5570*/  LOP3.LUT R4, R17, UR15, R6, 0x96, !PT ;  /* 0x0000000f11047c12 */ /* 0x000fe2000f8e9606 */
[----:B------:R-:W-:-:S04]  /*5580*/  IMAD.WIDE.U32 R6, R3, -0x2daee0ad, RZ ;  /* 0xd2511f5303067825 */ /* 0x000fc800078e00ff */
[----:B------:R-:W-:Y:S01]  /*5590*/  FFMA.FTZ R3, R32, UR38, -R8 ;  /* 0x0000002620037c23 */ /* 0x000fe20008010808 */
[C---:B------:R-:W-:Y:S01]  /*55a0*/  HMMA.16816.F32.BF16 R72, R124.reuse, R140, R72 ;  /* 0x0000008c7c48723c */ /* 0x040fe20000041848 */
[----:B------:R-:W-:Y:S02]  /*55b0*/  IMAD.WIDE.U32 R236, R4, -0x2daee0ad, RZ ;  /* 0xd2511f5304ec7825 */ /* 0x000fe400078e00ff */
[----:B------:R2:W3:Y:S03]  /*55c0*/  MUFU.EX2 R21, R3 ;  /* 0x0000000300157308 */ /* 0x0004e60000000800 */
[C---:B------:R-:W-:Y:S06]  /*55d0*/  HMMA.16816.F32.BF16 R88, R124.reuse, R180, R88 ;  /* 0x000000b47c58723c */ /* 0x040fec0000041858 */
[----:B------:R-:W-:Y:S01]  /*55e0*/  HMMA.16816.F32.BF16 R104, R124, R188, R104 ;  /* 0x000000bc7c68723c */ /* 0x000fe20000041868 */
[----:B-1----:R-:W-:-:S05]  /*55f0*/  FMUL.FTZ R0, R135, UR38 ;  /* 0x0000002687007c20 */ /* 0x002fca0008410000 */
[----:B------:R-:W-:Y:S01]  /*5600*/  FSEL R0, R0, RZ, P1 ;  /* 0x000000ff00007208 */ /* 0x000fe20000800000 */
[----:B------:R-:W-:Y:S01]  /*5610*/  HMMA.16816.F32.BF16 R120, R124, R184, R120 ;  /* 0x000000b87c78723c */ /* 0x000fe20000041878 */
[----:B--2---:R-:W-:-:S03]  /*5620*/  LOP3.LUT R3, R237, UR12, R6, 0x96, !PT ;  /* 0x0000000ced037c12 */ /* 0x004fc6000f8e9606 */
[----:B------:R-:W-:Y:S01]  /*5630*/  FFMA.FTZ R4, R47, UR38, -R0 ;  /* 0x000000262f047c23 */ /* 0x000fe20008010800 */
[----:B------:R-:W-:Y:S01]  /*5640*/  LOP3.LUT R6, R7, UR14, R14, 0x96, !PT ;  /* 0x0000000e07067c12 */ /* 0x000fe2000f8e960e */
[C---:B------:R-:W-:Y:S02]  /*5650*/  HMMA.16816.F32.BF16 R152, R124.reuse, R158, R152 ;  /* 0x0000009e7c98723c */ /* 0x040fe40000041898 */
[----:B------:R1:W-:Y:S02]  /*5660*/  MUFU.EX2 R20, R4 ;  /* 0x0000000400147308 */ /* 0x0003e40000000800 */
[----:B------:R-:W-:Y:S02]  /*5670*/  IMAD.WIDE.U32 R12, R6, -0x326172a9, RZ ;  /* 0xcd9e8d57060c7825 */ /* 0x000fe400078e00ff */
[C---:B------:R-:W-:Y:S06]  /*5680*/  HMMA.16816.F32.BF16 R168, R124.reuse, R174, R168 ;  /* 0x000000ae7ca8723c */ /* 0x040fec00000418a8 */
[C---:B------:R-:W-:Y:S06]  /*5690*/  HMMA.16816.F32.BF16 R60, R124.reuse, R178, R60 ;  /* 0x000000b27c3c723c */ /* 0x040fec000004183c */
[----:B------:R-:W-:Y:S01]  /*56a0*/  HMMA.16816.F32.BF16 R92, R124, R182, R92 ;  /* 0x000000b67c5c723c */ /* 0x000fe2000004185c */
[----:B-1----:R-:W-:-:S04]  /*56b0*/  IMAD.WIDE.U32 R4, R3, -0x326172a9, RZ ;  /* 0xcd9e8d5703047825 */ /* 0x002fc800078e00ff */
[----:B------:R-:W-:-:S04]  /*56c0*/  FFMA.FTZ R3, R46, UR38, -R0 ;  /* 0x000000262e037c23 */ /* 0x000fc80008010800 */
[----:B------:R1:W-:Y:S01]  /*56d0*/  MUFU.EX2 R19, R3 ;  /* 0x0000000300137308 */ /* 0x0003e20000000800 */
[C---:B------:R-:W-:Y:S01]  /*56e0*/  LOP3.LUT R6, R4.reuse, 0xffff, RZ, 0xc0, !PT ;  /* 0x0000ffff04067812 */ /* 0x040fe200078ec0ff */
[C---:B------:R-:W-:Y:S01]  /*56f0*/  HMMA.16816.F32.BF16 R44, R124.reuse, R66, R24 ;  /* 0x000000427c2c723c */ /* 0x040fe20000041818 */
[----:B------:R-:W-:Y:S02]  /*5700*/  LOP3.LUT R9, R4, 0xff, RZ, 0xc0, !PT ;  /* 0x000000ff04097812 */ /* 0x000fe400078ec0ff */
[----:B------:R-:W-:Y:S02]  /*5710*/  SHF.R.U32.HI R10, RZ, 0x18, R4 ;  /* 0x00000018ff0a7819 */ /* 0x000fe40000011604 */
[----:B------:R-:W-:Y:S01]  /*5720*/  SHF.R.U32.HI R6, RZ, 0x8, R6 ;  /* 0x00000008ff067819 */ /* 0x000fe20000011606 */
[----:B------:R-:W-:Y:S03]  /*5730*/  HMMA.16816.F32.BF16 R108, R124, R190, R108 ;  /* 0x000000be7c6c723c */ /* 0x000fe6000004186c */
[----:B------:R-:W-:-:S02]  /*5740*/  PRMT R6, R9, 0x5410, R6 ;  /* 0x0000541009067816 */ /* 0x000fc40000000006 */
[----:B-1----:R-:W-:Y:S01]  /*5750*/  SHF.R.U32.HI R3, RZ, 0x10, R4 ;  /* 0x00000010ff037819 */ /* 0x002fe20000011604 */
[----:B------:R-:W-:-:S03]  /*5760*/  FFMA.FTZ R4, R22, UR38, -R0 ;  /* 0x0000002616047c23 */ /* 0x000fc60008010800 */
[----:B------:R-:W-:Y:S01]  /*5770*/  LOP3.LUT R7, R3, 0xff, RZ, 0xc0, !PT ;  /* 0x000000ff03077812 */ /* 0x000fe200078ec0ff */
[----:B------:R1:W2:Y:S01]  /*5780*/  MUFU.EX2 R18, R4 ;  /* 0x0000000400127308 */ /* 0x0002a20000000800 */
[----:B------:R-:W-:Y:S01]  /*5790*/  LOP3.LUT R3, R5, UR22, R12, 0x96, !PT ;  /* 0x0000001605037c12 */ /* 0x000fe2000f8e960c */
[----:B------:R-:W-:Y:S01]  /*57a0*/  FFMA.FTZ R5, R77, UR38, -R0 ;  /* 0x000000264d057c23 */ /* 0x000fe20008010800 */
[----:B------:R-:W-:Y:S01]  /*57b0*/  PRMT R10, R7, 0x5410, R10 ;  /* 0x00005410070a7816 */ /* 0x000fe2000000000a */
[C---:B------:R-:W-:Y:S01]  /*57c0*/  HMMA.16816.F32.BF16 R76, R124.reuse, R142, R68 ;  /* 0x0000008e7c4c723c */ /* 0x040fe20000041844 */
[----:B------:R-:W-:Y:S02]  /*57d0*/  SHF.R.U32.HI R7, RZ, 0x10, R3 ;  /* 0x00000010ff077819 */ /* 0x000fe40000011603 */
[----:B------:R-:W-:Y:S01]  /*57e0*/  LOP3.LUT R9, R3, 0xff, RZ, 0xc0, !PT ;  /* 0x000000ff03097812 */ /* 0x000fe200078ec0ff */
[----:B------:R4:W5:Y:S01]  /*57f0*/  MUFU.EX2 R17, R5 ;  /* 0x0000000500117308 */ /* 0x0009620000000800 */
[----:B------:R-:W-:Y:S01]  /*5800*/  LOP3.LUT R7, R7, 0xff, RZ, 0xc0, !PT ;  /* 0x000000ff07077812 */ /* 0x000fe200078ec0ff */
[----:B------:R-:W-:Y:S01]  /*5810*/  HMMA.16816.F32.BF16 R124, R124, R186, R148 ;  /* 0x000000ba7c7c723c */ /* 0x000fe20000041894 */
[----:B-1----:R-:W-:-:S04]  /*5820*/  LOP3.LUT R4, R3, 0xffff, RZ, 0xc0, !PT ;  /* 0x0000ffff03047812 */ /* 0x002fc800078ec0ff */
[----:B------:R-:W-:Y:S02]  /*5830*/  SHF.R.U32.HI R4, RZ, 0x8, R4 ;  /* 0x00000008ff047819 */ /* 0x000fe40000011604 */
[----:B----4-:R-:W-:Y:S02]  /*5840*/  SHF.R.U32.HI R5, RZ, 0x18, R3 ;  /* 0x00000018ff057819 */ /* 0x010fe40000011603 */
[----:B------:R-:W-:Y:S02]  /*5850*/  HSET2.LE.AND R3, R6, R2, PT ;  /* 0x0000000206037233 */ /* 0x000fe40003803000 */
[----:B------:R-:W-:Y:S02]  /*5860*/  PRMT R4, R9, 0x5410, R4 ;  /* 0x0000541009047816 */ /* 0x000fe40000000004 */
[----:B---3--:R-:W-:Y:S02]  /*5870*/  F2FP.BF16.F32.PACK_AB R6, R21, R23 ;  /* 0x000000171506723e */ /* 0x008fe400000010ff */
[----:B------:R-:W-:-:S02]  /*5880*/  PRMT R9, R7, 0x5410, R5 ;  /* 0x0000541007097816 */ /* 0x000fc40000000005 */
[----:B------:R-:W-:Y:S02]  /*5890*/  LOP3.LUT R6, R3, R6, RZ, 0xc0, !PT ;  /* 0x0000000603067212 */ /* 0x000fe400078ec0ff */
[--C-:B------:R-:W-:Y:S02]  /*58a0*/  HSET2.LE.AND R4, R4, R2.reuse, PT ;  /* 0x0000000204047233 */ /* 0x100fe40003803000 */
[--C-:B------:R-:W-:Y:S02]  /*58b0*/  HSET2.LE.AND R3, R10, R2.reuse, PT ;  /* 0x000000020a037233 */ /* 0x100fe40003803000 */
[----:B------:R-:W-:Y:S02]  /*58c0*/  F2FP.BF16.F32.PACK_AB R5, R30, R34 ;  /* 0x000000221e05723e */ /* 0x000fe400000010ff */
[----:B------:R-:W-:Y:S02]  /*58d0*/  HSET2.LE.AND R9, R9, R2, PT ;  /* 0x0000000209097233 */ /* 0x000fe40003803000 */
[----:B--2---:R-:W-:-:S02]  /*58e0*/  F2FP.BF16.F32.PACK_AB R7, R18, R19 ;  /* 0x000000131207723e */ /* 0x004fc400000010ff */
[----:B-----5:R-:W-:Y:S02]  /*58f0*/  F2FP.BF16.F32.PACK_AB R10, R17, R20 ;  /* 0x00000014110a723e */ /* 0x020fe400000010ff */
[----:B------:R-:W-:Y:S02]  /*5900*/  LOP3.LUT R4, R4, R5, RZ, 0xc0, !PT ;  /* 0x0000000504047212 */ /* 0x000fe400078ec0ff */
[----:B------:R-:W-:Y:S01]  /*5910*/  LOP3.LUT R7, R3, R7, RZ, 0xc0, !PT ;  /* 0x0000000703077212 */ /* 0x000fe200078ec0ff */
[----:B------:R-:W-:Y:S01]  /*5920*/  FFMA.FTZ R3, R132, UR38, -R8 ;  /* 0x0000002684037c23 */ /* 0x000fe20008010808 */
[----:B------:R-:W-:Y:S02]  /*5930*/  LOP3.LUT R5, R9, R10, RZ, 0xc0, !PT ;  /* 0x0000000a09057212 */ /* 0x000fe400078ec0ff */
[----:B------:R-:W-:Y:S02]  /*5940*/  LOP3.LUT R9, R13, UR13, R16, 0x96, !PT ;  /* 0x0000000d0d097c12 */ /* 0x000fe4000f8e9610 */
[----:B------:R1:W-:Y:S03]  /*5950*/  MUFU.EX2 R16, R3 ;  /* 0x0000000300107308 */ /* 0x0003e60000000800 */
        /* <DEDUP_REMOVED lines=16> */
[----:B------:R-:W-:-:S04]  /*5a60*/  IMAD.WIDE.U32 R4, R9, -0x2daee0ad, RZ ;  /* 0xd2511f5309047825 */ /* 0x000fc800078e00ff */
[----:B------:R-:W-:Y:S01]  /*5a70*/  FFMA.FTZ R6, R130, UR38, -R8 ;  /* 0x0000002682067c23 */ /* 0x000fe20008010808 */
[----:B-1----:R-:W-:-:S03]  /*5a80*/  LOP3.LUT R3, R5, UR29, R236, 0x96, !PT ;  /* 0x0000001d05037c12 */ /* 0x002fc6000f8e96ec */
[----:B------:R1:W-:Y:S01]  /*5a90*/  MUFU.EX2 R15, R6 ;  /* 0x00000006000f7308 */ /* 0x0003e20000000800 */
[C---:B------:R-:W-:Y:S02]  /*5aa0*/  LOP3.LUT R5, R4.reuse, 0xffff, RZ, 0xc0, !PT ;  /* 0x0000ffff04057812 */ /* 0x040fe400078ec0ff */
[----:B------:R-:W-:Y:S02]  /*5ab0*/  LOP3.LUT R10, R4, 0xff, RZ, 0xc0, !PT ;  /* 0x000000ff040a7812 */ /* 0x000fe400078ec0ff */
[--C-:B------:R-:W-:Y:S02]  /*5ac0*/  SHF.R.U32.HI R7, RZ, 0x10, R4.reuse ;  /* 0x00000010ff077819 */ /* 0x100fe40000011604 */
[----:B------:R-:W-:Y:S01]  /*5ad0*/  SHF.R.U32.HI R9, RZ, 0x18, R4 ;  /* 0x00000018ff097819 */ /* 0x000fe20000011604 */
[----:B------:R-:W-:Y:S01]  /*5ae0*/  FFMA.FTZ R4, R131, UR38, -R8 ;  /* 0x0000002683047c23 */ /* 0x000fe20008010808 */
[----:B------:R-:W-:-:S03]  /*5af0*/  SHF.R.U32.HI R5, RZ, 0x8, R5 ;  /* 0x00000008ff057819 */ /* 0x000fc60000011605 */
[----:B------:R2:W-:Y:S01]  /*5b00*/  MUFU.EX2 R14, R4 ;  /* 0x00000004000e7308 */ /* 0x0005e20000000800 */
[----:B------:R-:W-:Y:S01]  /*5b10*/  PRMT R10, R10, 0x5410, R5 ;  /* 0x000054100a0a7816 */ /* 0x000fe20000000005 */
[----:B------:R-:W-:Y:S01]  /*5b20*/  FFMA.FTZ R5, R128, UR38, -R8 ;  /* 0x0000002680057c23 */ /* 0x000fe20008010808 */
[----:B-1----:R-:W-:-:S05]  /*5b30*/  LOP3.LUT R6, R7, 0xff, RZ, 0xc0, !PT ;  /* 0x000000ff07067812 */ /* 0x002fca00078ec0ff */
[----:B------:R1:W3:Y:S01]  /*5b40*/  MUFU.EX2 R13, R5 ;  /* 0x00000005000d7308 */ /* 0x0002e20000000800 */
[----:B------:R-:W-:Y:S01]  /*5b50*/  PRMT R9, R6, 0x5410, R9 ;  /* 0x0000541006097816 */ /* 0x000fe20000000009 */
[----:B------:R-:W-:-:S06]  /*5b60*/  FFMA.FTZ R6, R28, UR38, -R0 ;  /* 0x000000261c067c23 */ /* 0x000fcc0008010800 */
[----:B------:R-:W-:Y:S01]  /*5b70*/  MUFU.EX2 R12, R6 ;  /* 0x00000006000c7308 */ /* 0x000fe20000000800 */
[----:B--2---:R-:W-:-:S04]  /*5b80*/  LOP3.LUT R4, R3, 0xffff, RZ, 0xc0, !PT ;  /* 0x0000ffff03047812 */ /* 0x004fc800078ec0ff */
[----:B-1----:R-:W-:Y:S02]  /*5b90*/  SHF.R.U32.HI R5, RZ, 0x8, R4 ;  /* 0x00000008ff057819 */ /* 0x002fe40000011604 */
[----:B------:R-:W-:-:S04]  /*5ba0*/  LOP3.LUT R4, R3, 0xff, RZ, 0xc0, !PT ;  /* 0x000000ff03047812 */ /* 0x000fc800078ec0ff */
[----:B------:R-:W-:Y:S01]  /*5bb0*/  PRMT R7, R4, 0x5410, R5 ;  /* 0x0000541004077816 */ /* 0x000fe20000000005 */
[----:B------:R-:W-:Y:S01]  /*5bc0*/  FFMA.FTZ R4, R29, UR38, -R0 ;  /* 0x000000261d047c23 */ /* 0x000fe20008010800 */
[----:B------:R-:W-:-:S03]  /*5bd0*/  SHF.R.U32.HI R5, RZ, 0x10, R3 ;  /* 0x00000010ff057819 */ /* 0x000fc60000011603 */
[----:B------:R1:W2:Y:S02]  /*5be0*/  MUFU.EX2 R11, R4 ;  /* 0x00000004000b7308 */ /* 0x0002a40000000800 */
[----:B-1----:R-:W-:Y:S02]  /*5bf0*/  SHF.R.U32.HI R4, RZ, 0x18, R3 ;  /* 0x00000018ff047819 */ /* 0x002fe40000011603 */
[----:B------:R-:W-:Y:S01]  /*5c00*/  LOP3.LUT R3, R5, 0xff, RZ, 0xc0, !PT ;  /* 0x000000ff05037812 */ /* 0x000fe200078ec0ff */
[--C-:B------:R-:W-:Y:S01]  /*5c10*/  FFMA.FTZ R5, R33, UR38, -R0.reuse ;  /* 0x0000002621057c23 */ /* 0x100fe20008010800 */
[----:B------:R-:W-:Y:S02]  /*5c20*/  FFMA.FTZ R0, R129, UR38, -R0 ;  /* 0x0000002681007c23 */ /* 0x000fe40008010800 */
[----:B------:R-:W-:Y:S01]  /*5c30*/  PRMT R6, R3, 0x5410, R4 ;  /* 0x0000541003067816 */ /* 0x000fe20000000004 */
[----:B------:R1:W-:Y:S01]  /*5c40*/  MUFU.EX2 R8, R5 ;  /* 0x0000000500087308 */ /* 0x0003e20000000800 */
[----:B------:R-:W-:-:S02]  /*5c50*/  HSET2.LE.AND R3, R10, R2, PT ;  /* 0x000000020a037233 */ /* 0x000fc40003803000 */
[--C-:B------:R-:W-:Y:S02]  /*5c60*/  HSET2.LE.AND R4, R9, R2.reuse, PT ;  /* 0x0000000209047233 */ /* 0x100fe40003803000 */
[--C-:B-1----:R-:W-:Y:S02]  /*5c70*/  HSET2.LE.AND R5, R7, R2.reuse, PT ;  /* 0x0000000207057233 */ /* 0x102fe40003803000 */
[----:B------:R-:W-:Y:S02]  /*5c80*/  HSET2.LE.AND R2, R6, R2, PT ;  /* 0x0000000206027233 */ /* 0x000fe40003803000 */
[----:B------:R3:W1:Y:S02]  /*5c90*/  MUFU.EX2 R6, R0 ;  /* 0x0000000000067308 */ /* 0x0006640000000800 */
[----:B---3--:R-:W-:-:S04]  /*5ca0*/  F2FP.BF16.F32.PACK_AB R0, R13, R14 ;  /* 0x0000000e0d00723e */ /* 0x008fc800000010ff */
[----:B------:R-:W-:Y:S01]  /*5cb0*/  LOP3.LUT R130, R3, R0, RZ, 0xc0, !PT ;  /* 0x0000000003827212 */ /* 0x000fe200078ec0ff */
[----:B------:R-:W-:Y:S01]  /*5cc0*/  FADD.FTZ R3, R248, R247 ;  /* 0x000000f7f8037221 */ /* 0x000fe20000010000 */
[----:B--2---:R-:W-:-:S03]  /*5cd0*/  F2FP.BF16.F32.PACK_AB R0, R11, R12 ;  /* 0x0000000c0b00723e */ /* 0x004fc600000010ff */
[----:B------:R-:W-:Y:S01]  /*5ce0*/  FADD.FTZ R3, R245, R3 ;  /* 0x00000003f5037221 */ /* 0x000fe20000010000 */
[----:B------:R-:W-:Y:S01]  /*5cf0*/  LOP3.LUT R131, R4, R0, RZ, 0xc0, !PT ;  /* 0x0000000004837212 */ /* 0x000fe200078ec0ff */
[----:B------:R-:W-:Y:S01]  /*5d00*/  FADD.FTZ R4, R242, R241 ;  /* 0x000000f1f2047221 */ /* 0x000fe20000010000 */
[----:B------:R-:W-:Y:S01]  /*5d10*/  F2FP.BF16.F32.PACK_AB R0, R15, R16 ;  /* 0x000000100f00723e */ /* 0x000fe200000010ff */
[----:B------:R-:W-:Y:S02]  /*5d20*/  FADD.FTZ R3, R246, R3 ;  /* 0x00000003f6037221 */ /* 0x000fe40000010000 */
[----:B------:R-:W-:Y:S01]  /*5d30*/  FADD.FTZ R4, R244, R4 ;  /* 0x00000004f4047221 */ /* 0x000fe20000010000 */
[----:B------:R-:W-:Y:S02]  /*5d40*/  LOP3.LUT R128, R5, R0, RZ, 0xc0, !PT ;  /* 0x0000000005807212 */ /* 0x000fe400078ec0ff */
[----:B-1----:R-:W-:Y:S01]  /*5d50*/  F2FP.BF16.F32.PACK_AB R0, R6, R8 ;  /* 0x000000080600723e */ /* 0x002fe200000010ff */
[----:B------:R-:W-:-:S03]  /*5d60*/  FADD.FTZ R4, R243, R4 ;  /* 0x00000004f3047221 */ /* 0x000fc60000010000 */
[----:B------:R-:W-:Y:S01]  /*5d70*/  LOP3.LUT R129, R2, R0, RZ, 0xc0, !PT ;  /* 0x0000000002817212 */ /* 0x000fe200078ec0ff */
        /* <DEDUP_REMOVED lines=42> */
[----:B------:R-:W-:-:S02]  /*6020*/  VIADD R222, R219, 0x800 ;  /* 0x00000800dbde7836 */ /* 0x000fc40000000000 */
[C---:B------:R-:W-:Y:S02]  /*6030*/  VIADD R221, R219.reuse, 0x1000 ;  /* 0x00001000dbdd7836 */ /* 0x040fe40000000000 */
[----:B------:R-:W-:Y:S01]  /*6040*/  VIADD R220, R219, 0x1800 ;  /* 0x00001800dbdc7836 */ /* 0x000fe20000000000 */
[----:B-1----:R-:W-:-:S12]  /*6050*/  @!P0 BRA `(.L_x_2311) ;  /* 0x000000d400dc8947 */ /* 0x002fd80003800000 */
[----:B------:R-:W2:Y:S04]  /*6060*/  LDL.64 R236, [R1+0x68] ;  /* 0x0000680001ec7983 */ /* 0x000ea80000100a00 */
[----:B------:R-:W3:Y:S01]  /*6070*/  LDL R31, [R1+0x38] ;  /* 0x00003800011f7983 */ /* 0x000ee20000100800 */
[----:B------:R-:W-:Y:S01]  /*6080*/  UIADD3 UR32, UR37, -0x2, URZ ;  /* 0xfffffffe25207890 */ /* 0x000fe2000fffe03f */
[----:B------:R-:W-:-:S04]  /*6090*/  DEPBAR.LE SB0, 0x0 ;  /* 0x000080000000791a */ /* 0x000fc80000000000 */
[----:B------:R-:W-:Y:S01]  /*60a0*/  USHF.R.S32.HI UR39, URZ, 0x1f, UR32 ;  /* 0x0000001f3f277899 */ /* 0x000fe20008011420 */
[----:B------:R-:W-:Y:S01]  /*60b0*/  IMAD.U32 R2, RZ, RZ, UR32 ;  /* 0x00000020ff027e24 */ /* 0x000fe2000f8e00ff */
[----:B------:R-:W-:Y:S01]  /*60c0*/  UIMAD UR10, UR26, UR32, URZ ;  /* 0x000000201a0a72a4 */ /* 0x000fe2000f8e023f */
[----:B------:R-:W-:Y:S01]  /*60d0*/  IMAD.U32 R4, RZ, RZ, UR36 ;  /* 0x00000024ff047e24 */ /* 0x000fe2000f8e00ff */
[----:B------:R-:W1:Y:S01]  /*60e0*/  S2R R18, SR_TID.X ;  /* 0x0000000000127919 */ /* 0x000e620000002100 */
[----:B------:R-:W-:Y:S01]  /*60f0*/  VIADD R19, R252, 0x4 ;  /* 0x00000004fc137836 */ /* 0x000fe20000000000 */
[----:B------:R-:W-:Y:S02]  /*6100*/  UIMAD UR39, UR39, UR27, UR10 ;  /* 0x0000001b272772a4 */ /* 0x000fe4000f8e020a */
[----:B------:R-:W-:Y:S01]  /*6110*/  UISETP.GT.AND UP0, UPT, UR32, UR23, UPT ;  /* 0x000000172000728c */ /* 0x000fe2000bf04270 */
[----:B------:R-:W-:Y:S01]  /*6120*/  ULDC.64 UR10, c[0x0][0x220] ;  /* 0x00008800000a7ab9 */ /* 0x000fe20000000a00 */
[----:B-1----:R-:W-:-:S05]  /*6130*/  IMAD.SHL.U32 R18, R18, 0x2, RZ ;  /* 0x0000000212127824 */ /* 0x002fca00078e00ff */
[----:B------:R-:W-:Y:S01]  /*6140*/  LOP3.LUT R18, R18, 0x6, RZ, 0xc0, !PT ;  /* 0x0000000612127812 */ /* 0x000fe200078ec0ff */
[----:B------:R-:W-:Y:S01]  /*6150*/  BAR.SYNC.DEFER_BLOCKING 0x0 ;  /* 0x0000000000007b1d */ /* 0x000fe20000010000 */
[----:B--2---:R-:W-:-:S04]  /*6160*/  IMAD.WIDE.U32 R2, R2, UR27, R236 ;  /* 0x0000001b02027c25 */ /* 0x004fc8000f8e00ec */
[----:B------:R-:W-:Y:S01]  /*6170*/  VIADD R0, R3, UR39 ;  /* 0x0000002703007c36 */ /* 0x000fe20008000000 */
[C---:B------:R-:W-:Y:S01]  /*6180*/  LEA R16, P0, R2.reuse, UR10, 0x1 ;  /* 0x0000000a02107c11 */ /* 0x040fe2000f8008ff */
[----:B------:R-:W-:Y:S02]  /*6190*/  IMAD.U32 R3, RZ, RZ, UR36 ;  /* 0x00000024ff037e24 */ /* 0x000fe4000f8e00ff */
[----:B---3--:R-:W-:Y:S01]  /*61a0*/  IMAD.MOV.U32 R132, RZ, RZ, R31 ;  /* 0x000000ffff847224 */ /* 0x008fe200078e001f */
[----:B------:R-:W-:Y:S01]  /*61b0*/  LEA.HI.X R17, R2, UR11, R0, 0x1, P0 ;  /* 0x0000000b02117c11 */ /* 0x000fe200080f0c00 */
[----:B------:R-:W-:Y:S01]  /*61c0*/  IMAD.U32 R0, RZ, RZ, UR33 ;  /* 0x00000021ff007e24 */ /* 0x000fe2000f8e00ff */
[----:B------:R-:W-:-:S03]  /*61d0*/  LEA R2, P0, R3, R16, 0x1 ;  /* 0x0000001003027211 */ /* 0x000fc600078008ff */
[----:B------:R-:W-:Y:S01]  /*61e0*/  @!PT LDS RZ, [RZ] ;  /* 0x00000000fffff984 */ /* 0x000fe20000000800 */
[----:B------:R-:W-:Y:S01]  /*61f0*/  @!PT LDS RZ, [RZ] ;  /* 0x00000000fffff984 */ /* 0x000fe20000000800 */
[----:B------:R-:W-:Y:S01]  /*6200*/  @!PT LDS RZ, [RZ] ;  /* 0x00000000fffff984 */ /* 0x000fe20000000800 */
[----:B------:R-:W-:Y:S01]  /*6210*/  LDGSTS.E.BYPASS.LTC128B.128 [R232+0xa000], desc[UR30][R16.64] ;  /* 0x0a00000010e87fae */ /* 0x000fe2000b901d5e */
[----:B------:R-:W-:Y:S01]  /*6220*/  LEA.HI.X R3, R4, R17, R0, 0x1, P0 ;  /* 0x0000001104037211 */ /* 0x000fe200000f0c00 */
[----:B------:R-:W-:Y:S02]  /*6230*/  IMAD.U32 R0, RZ, RZ, UR32 ;  /* 0x00000020ff007e24 */ /* 0x000fe4000f8e00ff */
[----:B------:R-:W-:Y:S02]  /*6240*/  LDGSTS.E.BYPASS.LTC128B.128 [R232+0xb000], desc[UR30][R16.64+0x80] ;  /* 0x0b00008010e87fae */ /* 0x000fe4000b901d5e */
[----:B------:R-:W-:Y:S02]  /*6250*/  IMAD R0, R0, 0x20, R18 ;  /* 0x0000002000007824 */ /* 0x000fe400078e0212 */
[----:B------:R-:W-:Y:S03]  /*6260*/  LDGSTS.E.BYPASS.LTC128B.128 [R232+0xa800], desc[UR30][R2.64] ;  /* 0x0a80000002e87fae */ /* 0x000fe6000b901d5e */
[C---:B------:R-:W-:Y:S01]  /*6270*/  ISETP.GE.AND P3, PT, R0.reuse, R229, PT ;  /* 0x000000e50000720c */ /* 0x040fe20003f66270 */
[----:B------:R1:W-:Y:S01]  /*6280*/  LDGSTS.E.BYPASS.LTC128B.128 [R232+0xb800], desc[UR30][R2.64+0x80] ;  /* 0x0b80008002e87fae */ /* 0x0003e2000b901d5e */
[----:B------:R-:W-:-:S02]  /*6290*/  ISETP.GE.AND P1, PT, R0, R228, PT ;  /* 0x000000e40000720c */ /* 0x000fc40003f26270 */
[C---:B------:R-:W-:Y:S01]  /*62a0*/  ISETP.LT.OR P3, PT, R0.reuse, R225, P3 ;  /* 0x000000e10000720c */ /* 0x040fe20001f61670 */
[----:B------:R-:W-:Y:S01]  /*62b0*/  LDSM.16.M88.4 R8, [R210+0x2000] ;  /* 0x00200000d208783b */ /* 0x000fe20000000200 */
[C---:B------:R-:W-:Y:S02]  /*62c0*/  ISETP.GE.AND P6, PT, R0.reuse, R231, PT ;  /* 0x000000e70000720c */ /* 0x040fe40003fc6270 */
[C---:B------:R-:W-:Y:S01]  /*62d0*/  ISETP.LT.OR P1, PT, R0.reuse, R224, P1 ;  /* 0x000000e00000720c */ /* 0x040fe20000f21670 */
[----:B------:R-:W2:Y:S01]  /*62e0*/  LDSM.16.M88.4 R20, [R208+0x8800] ;  /* 0x00880000d014783b */ /* 0x000ea20000000200 */
[----:B------:R-:W-:-:S03]  /*62f0*/  ISETP.LT.OR P6, PT, R0, R227, P6 ;  /* 0x000000e30000720c */ /* 0x000fc600037c1670 */
[----:B------:R-:W3:Y:S04]  /*6300*/  LDSM.16.M88.4 R24, [R208+0x8000] ;  /* 0x00800000d018783b */ /* 0x000ee80000000200 */
[----:B------:R-:W4:Y:S04]  /*6310*/  LDSM.16.M88.4 R12, [R210] ;  /* 0x00000000d20c783b */ /* 0x000f280000000200 */
[----:B------:R-:W-:Y:S04]  /*6320*/  LDSM.16.M88.4 R4, [R212+0x2000] ;  /* 0x00200000d404783b */ /* 0x000fe80000000200 */
[----:B------:R-:W5:Y:S01]  /*6330*/  LDSM.16.M88.4 R28, [R222] ;  /* 0x00000000de1c783b */ /* 0x000f620000000200 */
[----:B-1----:R-:W-:-:S03]  /*6340*/  VIADD R2, R0, 0x1 ;  /* 0x0000000100027836 */ /* 0x002fc60000000000 */
[----:B------:R-:W1:Y:S01]  /*6350*/  LDSM.16.M88.4 R140, [R219] ;  /* 0x00000000db8c783b */ /* 0x000e620000000200 */
[----:B------:R-:W-:Y:S01]  /*6360*/  IMAD.U32 R3, RZ, RZ, UR35 ;  /* 0x00000023ff037e24 */ /* 0x000fe2000f8e00ff */
[C---:B------:R-:W-:Y:S02]  /*6370*/  ISETP.GE.AND P5, PT, R2.reuse, R229, PT ;  /* 0x000000e50200720c */ /* 0x040fe40003fa6270 */
[----:B------:R-:W0:Y:S01]  /*6380*/  LDGDEPBAR ;  /* 0x00000000000079af */ /* 0x000e220000000000 */
        /* <DEDUP_REMOVED lines=8> */
[----:B--2---:R-:W-:Y:S01]  /*6410*/  HMMA.16816.F32.BF16 R176, R8, R20, RZ ;  /* 0x0000001408b0723c */ /* 0x004fe200000418ff */
[----:B------:R-:W-:-:S05]  /*6420*/  LOP3.LUT R3, R235, UR32, R3, 0x96, !PT ;  /* 0x00000020eb037c12 */ /* 0x000fca000f8e9603 */
[C---:B---3--:R-:W-:Y:S06]  /*6430*/  HMMA.16816.F32.BF16 R184, R8.reuse, R24, RZ ;  /* 0x0000001808b8723c */ /* 0x048fec00000418ff */
[C---:B------:R-:W-:Y:S06]  /*6440*/  HMMA.16816.F32.BF16 R180, R8.reuse, R26, RZ ;  /* 0x0000001a08b4723c */ /* 0x040fec00000418ff */
[----:B------:R-:W-:Y:S01]  /*6450*/  HMMA.16816.F32.BF16 R32, R8, R22, RZ ;  /* 0x000000160820723c */ /* 0x000fe200000418ff */
[----:B------:R-:W2:Y:S05]  /*6460*/  LDSM.16.M88.4 R8, [R212] ;  /* 0x00000000d408783b */ /* 0x000eaa0000000200 */
[----:B----4-:R-:W-:Y:S06]  /*6470*/  HMMA.16816.F32.BF16 R196, R12, R24, RZ ;  /* 0x000000180cc4723c */ /* 0x010fec00000418ff */
[----:B-----5:R-:W-:Y:S06]  /*6480*/  HMMA.16816.F32.BF16 R192, R4, R28, R176 ;  /* 0x0000001c04c0723c */ /* 0x020fec00000418b0 */
[C---:B------:R-:W-:Y:S06]  /*6490*/  HMMA.16816.F32.BF16 R240, R12.reuse, R20, RZ ;  /* 0x000000140cf0723c */ /* 0x040fec00000418ff */
[----:B------:R-:W-:Y:S01]  /*64a0*/  HMMA.16816.F32.BF16 R204, R12, R22, RZ ;  /* 0x000000160ccc723c */ /* 0x000fe200000418ff */
[----:B------:R-:W-:Y:S05]  /*64b0*/  LDSM.16.M88.4 R20, [R216+0x8000] ;  /* 0x00800000d814783b */ /* 0x000fea0000000200 */
[C---:B-1----:R-:W-:Y:S06]  /*64c0*/  HMMA.16816.F32.BF16 R200, R4.reuse, R140, R184 ;  /* 0x0000008c04c8723c */ /* 0x042fec00000418b8 */
[C---:B------:R-:W-:Y:S06]  /*64d0*/  HMMA.16816.F32.BF16 R188, R4.reuse, R142, R180 ;  /* 0x0000008e04bc723c */ /* 0x040fec00000418b4 */
[----:B------:R-:W-:Y:S01]  /*64e0*/  HMMA.16816.F32.BF16 R176, R4, R30, R32 ;  /* 0x0000001e04b0723c */ /* 0x000fe20000041820 */
[----:B------:R-:W1:Y:S04]  /*64f0*/  LDSM.16.M88.4 R4, [R218+0x2000] ;  /* 0x00200000da04783b */ /* 0x000e680000000200 */
[----:B------:R-:W-:Y:S01]  /*6500*/  LDSM.16.M88.4 R32, [R216+0x8800] ;  /* 0x00880000d820783b */ /* 0x000fe20000000200 */
[----:B------:R-:W-:Y:S03]  /*6510*/  HMMA.16816.F32.BF16 R236, R12, R26, RZ ;  /* 0x0000001a0cec723c */ /* 0x000fe600000418ff */
[----:B------:R-:W3:Y:S03]  /*6520*/  LDSM.16.M88.4 R12, [R218] ;  /* 0x00000000da0c783b */ /* 0x000ee60000000200 */
[C---:B--2---:R-:W-:Y:S06]  /*6530*/  HMMA.16816.F32.BF16 R24, R8.reuse, R140, R196 ;  /* 0x0000008c0818723c */ /* 0x044fec00000418c4 */
[----:B------:R-:W-:-:S12]  /*6540*/  HMMA.16816.F32.BF16 R184, R8, R28, R240 ;  /* 0x0000001c08b8723c */ /* 0x000fd800000418f0 */
[C---:B------:R-:W-:Y:S06]  /*6550*/  HMMA.16816.F32.BF16 R180, R8.reuse, R142, R236 ;  /* 0x0000008e08b4723c */ /* 0x040fec00000418ec */
[----:B------:R-:W-:Y:S01]  /*6560*/  HMMA.16816.F32.BF16 R140, R8, R30, R204 ;  /* 0x0000001e088c723c */ /* 0x000fe200000418cc */
[----:B------:R-:W-:Y:S04]  /*6570*/  LDSM.16.M88.4 R8, [R217+0x2000] ;  /* 0x00200000d908783b */ /* 0x000fe80000000200 */
[----:B------:R-:W2:Y:S01]  /*6580*/  LDSM.16.M88.4 R28, [R215] ;  /* 0x00000000d71c783b */ /* 0x000ea20000000200 */
[C---:B-1----:R-:W-:Y:S06]  /*6590*/  HMMA.16816.F32.BF16 R240, R4.reuse, R20, R200 ;  /* 0x0000001404f0723c */ /* 0x042fec00000418c8 */
[----:B------:R-:W-:Y:S06]  /*65a0*/  HMMA.16816.F32.BF16 R236, R4, R22, R188 ;  /* 0x0000001604ec723c */ /* 0x000fec00000418bc */
[----:B---3--:R-:W-:Y:S01]  /*65b0*/  HMMA.16816.F32.BF16 R200, R12, R20, R24 ;  /* 0x000000140cc8723c */ /* 0x008fe20000041818 */
[----:B------:R-:W1:Y:S05]  /*65c0*/  LDSM.16.M88.4 R24, [R215+0x800] ;  /* 0x00080000d718783b */ /* 0x000e6a0000000200 */
[C---:B------:R-:W-:Y:S06]  /*65d0*/  HMMA.16816.F32.BF16 R244, R4.reuse, R32, R192 ;  /* 0x0000002004f4723c */ /* 0x040fec00000418c0 */
[----:B------:R-:W-:Y:S01]  /*65e0*/  HMMA.16816.F32.BF16 R204, R4, R34, R176 ;  /* 0x0000002204cc723c */ /* 0x000fe200000418b0 */
[----:B------:R-:W-:Y:S05]  /*65f0*/  LDSM.16.M88.4 R4, [R210+0x6000] ;  /* 0x00600000d204783b */ /* 0x000fea0000000200 */
[C---:B------:R-:W-:Y:S01]  /*6600*/  HMMA.16816.F32.BF16 R196, R12.reuse, R22, R180 ;  /* 0x000000160cc4723c */ /* 0x040fe200000418b4 */
[----:B------:R-:W3:Y:S05]  /*6610*/  LDSM.16.M88.4 R20, [R217] ;  /* 0x00000000d914783b */ /* 0x000eea0000000200 */
[C---:B------:R-:W-:Y:S01]  /*6620*/  HMMA.16816.F32.BF16 R188, R12.reuse, R34, R140 ;  /* 0x000000220cbc723c */ /* 0x040fe2000004188c */
[----:B------:R-:W4:Y:S05]  /*6630*/  LDSM.16.M88.4 R140, [R208+0x9000] ;  /* 0x00900000d08c783b */ /* 0x000f2a0000000200 */
[----:B------:R-:W-:Y:S01]  /*6640*/  HMMA.16816.F32.BF16 R192, R12, R32, R184 ;  /* 0x000000200cc0723c */ /* 0x000fe200000418b8 */
[----:B------:R-:W5:Y:S05]  /*6650*/  LDSM.16.M88.4 R32, [R208+0x9800] ;  /* 0x00980000d020783b */ /* 0x000f6a0000000200 */
[C---:B--2---:R-:W-:Y:S06]  /*6660*/  HMMA.16816.F32.BF16 R184, R8.reuse, R28, R240 ;  /* 0x0000001c08b8723c */ /* 0x044fec00000418f0 */
[C---:B------:R-:W-:Y:S06]  /*6670*/  HMMA.16816.F32.BF16 R180, R8.reuse, R30, R236 ;  /* 0x0000001e08b4723c */ /* 0x040fec00000418ec */
[C---:B-1----:R-:W-:Y:S06]  /*6680*/  HMMA.16816.F32.BF16 R176, R8.reuse, R24, R244 ;  /* 0x0000001808b0723c */ /* 0x042fec00000418f4 */
[----:B------:R-:W-:Y:S01]  /*6690*/  HMMA.16816.F32.BF16 R12, R8, R26, R204 ;  /* 0x0000001a080c723c */ /* 0x000fe200000418cc */
[----:B------:R-:W1:Y:S05]  /*66a0*/  LDSM.16.M88.4 R8, [R210+0x4000] ;  /* 0x00400000d208783b */ /* 0x000e6a0000000200 */
[C---:B---3--:R-:W-:Y:S06]  /*66b0*/  HMMA.16816.F32.BF16 R204, R20.reuse, R28, R200 ;  /* 0x0000001c14cc723c */ /* 0x048fec00000418c8 */
[C---:B------:R-:W-:Y:S01]  /*66c0*/  HMMA.16816.F32.BF16 R200, R20.reuse, R30, R196 ;  /* 0x0000001e14c8723c */ /* 0x040fe200000418c4 */
[----:B------:R-:W-:Y:S05]  /*66d0*/  LDSM.16.M88.4 R28, [R220] ;  /* 0x00000000dc1c783b */ /* 0x000fea0000000200 */
[----:B------:R-:W-:Y:S06]  /*66e0*/  HMMA.16816.F32.BF16 R196, R20, R26, R188 ;  /* 0x0000001a14c4723c */ /* 0x000fec00000418bc */
[----:B----4-:R-:W-:Y:S06]  /*66f0*/  HMMA.16816.F32.BF16 R188, R4, R140, R184 ;  /* 0x0000008c04bc723c */ /* 0x010fec00000418b8 */
[----:B------:R-:W-:Y:S01]  /*6700*/  HMMA.16816.F32.BF16 R192, R20, R24, R192 ;  /* 0x0000001814c0723c */ /* 0x000fe200000418c0 */
[----:B------:R-:W-:Y:S05]  /*6710*/  LDSM.16.M88.4 R20, [R221] ;  /* 0x00000000dd14783b */ /* 0x000fea0000000200 */
[C---:B------:R-:W-:Y:S06]  /*6720*/  HMMA.16816.F32.BF16 R184, R4.reuse, R142, R180 ;  /* 0x0000008e04b8723c */ /* 0x040fec00000418b4 */
[C---:B-----5:R-:W-:Y:S06]  /*6730*/  HMMA.16816.F32.BF16 R180, R4.reuse, R32, R176 ;  /* 0x0000002004b4723c */ /* 0x060fec00000418b0 */
[----:B------:R-:W-:Y:S01]  /*6740*/  HMMA.16816.F32.BF16 R24, R4, R34, R12 ;  /* 0x000000220418723c */ /* 0x000fe2000004180c */
[----:B------:R-:W2:Y:S04]  /*6750*/  LDSM.16.M88.4 R4, [R212+0x6000] ;  /* 0x00600000d404783b */ /* 0x000ea80000000200 */
[----:B------:R-:W3:Y:S01]  /*6760*/  LDSM.16.M88.4 R12, [R212+0x4000] ;  /* 0x00400000d40c783b */ /* 0x000ee20000000200 */
[C---:B-1----:R-:W-:Y:S06]  /*6770*/  HMMA.16816.F32.BF16 R176, R8.reuse, R140, R204 ;  /* 0x0000008c08b0723c */ /* 0x042fec00000418cc */
[C---:B------:R-:W-:Y:S06]  /*6780*/  HMMA.16816.F32.BF16 R140, R8.reuse, R142, R200 ;  /* 0x0000008e088c723c */ /* 0x040fec00000418c8 */
[C---:B------:R-:W-:Y:S06]  /*6790*/  HMMA.16816.F32.BF16 R192, R8.reuse, R32, R192 ;  /* 0x0000002008c0723c */ /* 0x040fec00000418c0 */
[----:B------:R-:W-:Y:S01]  /*67a0*/  HMMA.16816.F32.BF16 R196, R8, R34, R196 ;  /* 0x0000002208c4723c */ /* 0x000fe200000418c4 */
[----:B------:R-:W-:Y:S04]  /*67b0*/  LDSM.16.M88.4 R32, [R216+0x9000] ;  /* 0x00900000d820783b */ /* 0x000fe80000000200 */
[----:B------:R-:W1:Y:S01]  /*67c0*/  LDSM.16.M88.4 R8, [R218+0x4000] ;  /* 0x00400000da08783b */ /* 0x000e620000000200 */
[C---:B--2---:R-:W-:Y:S06]  /*67d0*/  HMMA.16816.F32.BF16 R204, R4.reuse, R20, R188 ;  /* 0x0000001404cc723c */ /* 0x044fec00000418bc */
[C---:B------:R-:W-:Y:S06]  /*67e0*/  HMMA.16816.F32.BF16 R240, R4.reuse, R22, R184 ;  /* 0x0000001604f0723c */ /* 0x040fec00000418b8 */
[C---:B------:R-:W-:Y:S06]  /*67f0*/  HMMA.16816.F32.BF16 R236, R4.reuse, R28, R180 ;  /* 0x0000001c04ec723c */ /* 0x040fec00000418b4 */
[----:B------:R-:W-:Y:S01]  /*6800*/  HMMA.16816.F32.BF16 R200, R4, R30, R24 ;  /* 0x0000001e04c8723c */ /* 0x000fe20000041818 */
[----:B------:R-:W2:Y:S04]  /*6810*/  LDSM.16.M88.4 R4, [R218+0x6000] ;  /* 0x00600000da04783b */ /* 0x000ea80000000200 */
[----:B------:R-:W4:Y:S01]  /*6820*/  LDSM.16.M88.4 R24, [R216+0x9800] ;  /* 0x00980000d818783b */ /* 0x000f220000000200 */
[C---:B---3--:R-:W-:Y:S06]  /*6830*/  HMMA.16816.F32.BF16 R180, R12.reuse, R20, R176 ;  /* 0x000000140cb4723c */ /* 0x048fec00000418b0 */
[C---:B------:R-:W-:Y:S01]  /*6840*/  HMMA.16816.F32.BF16 R188, R12.reuse, R22, R140 ;  /* 0x000000160cbc723c */ /* 0x040fe2000004188c */
[----:B------:R-:W-:Y:S05]  /*6850*/  LDSM.16.M88.4 R20, [R217+0x6000] ;  /* 0x00600000d914783b */ /* 0x000fea0000000200 */
[C---:B------:R-:W-:Y:S06]  /*6860*/  HMMA.16816.F32.BF16 R184, R12.reuse, R28, R192 ;  /* 0x0000001c0cb8723c */ /* 0x040fec00000418c0 */
[----:B------:R-:W-:Y:S01]  /*6870*/  HMMA.16816.F32.BF16 R176, R12, R30, R196 ;  /* 0x0000001e0cb0723c */ /* 0x000fe200000418c4 */
[----:B------:R-:W3:Y:S04]  /*6880*/  LDSM.16.M88.4 R28, [R215+0x1000] ;  /* 0x00100000d71c783b */ /* 0x000ee80000000200 */
[----:B------:R-:W5:Y:S01]  /*6890*/  LDSM.16.M88.4 R12, [R217+0x4000] ;  /* 0x00400000d90c783b */ /* 0x000f620000000200 */
[C---:B-1----:R-:W-:Y:S06]  /*68a0*/  HMMA.16816.F32.BF16 R180, R8.reuse, R32, R180 ;  /* 0x0000002008b4723c */ /* 0x042fec00000418b4 */
[----:B------:R-:W-:Y:S06]  /*68b0*/  HMMA.16816.F32.BF16 R188, R8, R34, R188 ;  /* 0x0000002208bc723c */ /* 0x000fec00000418bc */
[----:B--2---:R-:W-:Y:S06]  /*68c0*/  HMMA.16816.F32.BF16 R140, R4, R32, R204 ;  /* 0x00000020048c723c */ /* 0x004fec00000418cc */
[C---:B----4-:R-:W-:Y:S06]  /*68d0*/  HMMA.16816.F32.BF16 R196, R8.reuse, R24, R184 ;  /* 0x0000001808c4723c */ /* 0x050fec00000418b8 */
[----:B------:R-:W-:Y:S01]  /*68e0*/  HMMA.16816.F32.BF16 R184, R8, R26, R176 ;  /* 0x0000001a08b8723c */ /* 0x000fe200000418b0 */
[----:B------:R-:W1:Y:S01]  /*68f0*/  LDSM.16.M88.4 R8, [R215+0x1800] ;  /* 0x00180000d708783b */ /* 0x000e620000000200 */
[----:B------:R-:W-:-:S04]  /*6900*/  DEPBAR.LE SB0, 0x0 ;  /* 0x000080000000791a */ /* 0x000fc80000000000 */
[----:B------:R-:W-:Y:S06]  /*6910*/  HMMA.16816.F32.BF16 R192, R4, R34, R240 ;  /* 0x0000002204c0723c */ /* 0x000fec00000418f0 */
[-C--:B---3--:R-:W-:Y:S06]  /*6920*/  HMMA.16816.F32.BF16 R140, R20, R28.reuse, R140 ;  /* 0x0000001c148c723c */ /* 0x088fec000004188c */
[----:B-----5:R-:W-:Y:S06]  /*6930*/  HMMA.16816.F32.BF16 R32, R12, R28, R180 ;  /* 0x0000001c0c20723c */ /* 0x020fec00000418b4 */
[----:B------:R-:W-:Y:S06]  /*6940*/  HMMA.16816.F32.BF16 R236, R4, R24, R236 ;  /* 0x0000001804ec723c */ /* 0x000fec00000418ec */
[----:B------:R-:W-:Y:S06]  /*6950*/  HMMA.16816.F32.BF16 R176, R12, R30, R188 ;  /* 0x0000001e0cb0723c */ /* 0x000fec00000418bc */
[----:B------:R-:W-:Y:S01]  /*6960*/  HMMA.16816.F32.BF16 R200, R4, R26, R200 ;  /* 0x0000001a04c8723c */ /* 0x000fe200000418c8 */
[----:B------:R-:W-:-:S02]  /*6970*/  FSEL R29, R140, -INF , !P6 ;  /* 0xff8000008c1d7808 */ /* 0x000fc40007000000 */
[----:B------:R-:W-:Y:S02]  /*6980*/  ISETP.GE.AND P6, PT, R2, R228, PT ;  /* 0x000000e40200720c */ /* 0x000fe40003fc6270 */
[----:B------:R-:W-:Y:S01]  /*6990*/  FSEL R139, R143, -INF , !P2 ;  /* 0xff8000008f8b7808 */ /* 0x000fe20005000000 */
[----:B------:R-:W-:Y:S01]  /*69a0*/  HMMA.16816.F32.BF16 R180, R20, R30, R192 ;  /* 0x0000001e14b4723c */ /* 0x000fe200000418c0 */
[----:B------:R-:W-:Y:S01]  /*69b0*/  FSEL R27, R32, -INF , !P3 ;  /* 0xff800000201b7808 */ /* 0x000fe20005800000 */
[----:B------:R-:W-:Y:S01]  /*69c0*/  IMAD.WIDE.U32 R6, R19, -0x326172a9, RZ ;  /* 0xcd9e8d5713067825 */ /* 0x000fe200078e00ff */
[----:B------:R-:W-:Y:S01]  /*69d0*/  BAR.SYNC.DEFER_BLOCKING 0x0 ;  /* 0x0000000000007b1d */ /* 0x000fe20000010000 */
[----:B------:R-:W-:Y:S02]  /*69e0*/  ISETP.GE.AND P3, PT, R0, R230, PT ;  /* 0x000000e60000720c */ /* 0x000fe40003f66270 */
[----:B------:R-:W-:Y:S02]  /*69f0*/  FSEL R24, R34, -INF , !P1 ;  /* 0xff80000022187808 */ /* 0x000fe40004800000 */
[----:B------:R-:W-:-:S02]  /*6a00*/  ISETP.LT.OR P3, PT, R0, R226, P3 ;  /* 0x000000e20000720c */ /* 0x000fc40001f61670 */
[----:B------:R-:W-:Y:S02]  /*6a10*/  LOP3.LUT R4, R7, R132, RZ, 0x3c, !PT ;  /* 0x0000008407047212 */ /* 0x000fe400078e3cff */
[----:B------:R-:W-:Y:S02]  /*6a20*/  FSEL R132, R142, -INF , !P3 ;  /* 0xff8000008e847808 */ /* 0x000fe40005800000 */
[----:B------:R-:W-:Y:S01]  /*6a30*/  FSEL R31, R141, -INF , !P0 ;  /* 0xff8000008d1f7808 */ /* 0x000fe20004000000 */
[----:B------:R-:W-:Y:S01]  /*6a40*/  IMAD.WIDE.U32 R18, R4, -0x2daee0ad, RZ ;  /* 0xd2511f5304127825 */ /* 0x000fe200078e00ff */
[C---:B------:R-:W-:Y:S01]  /*6a50*/  ISETP.GE.AND P1, PT, R2.reuse, R229, PT ;  /* 0x000000e50200720c */ /* 0x040fe20003f26270 */
[----:B-1----:R-:W-:Y:S01]  /*6a60*/  HMMA.16816.F32.BF16 R140, R12, R8, R196 ;  /* 0x000000080c8c723c */ /* 0x002fe200000418c4 */
[C---:B------:R-:W-:Y:S01]  /*6a70*/  ISETP.GE.AND P3, PT, R2.reuse, R231, PT ;  /* 0x000000e70200720c */ /* 0x040fe20003f66270 */
[----:B------:R-:W-:Y:S01]  /*6a80*/  IMAD.WIDE.U32 R4, R3, -0x326172a9, RZ ;  /* 0xcd9e8d5703047825 */ /* 0x000fe200078e00ff */
[----:B------:R-:W-:-:S02]  /*6a90*/  ISETP.GE.AND P0, PT, R2, R230, PT ;  /* 0x000000e60200720c */ /* 0x000fc40003f06270 */
[----:B------:R-:W-:Y:S01]  /*6aa0*/  ISETP.LT.OR P1, PT, R2, R225, P1 ;  /* 0x000000e10200720c */ /* 0x000fe20000f21670 */
[----:B------:R-:W-:Y:S01]  /*6ab0*/  VIADD R3, R0, 0x11 ;  /* 0x0000001100037836 */ /* 0x000fe20000000000 */
[C---:B------:R-:W-:Y:S02]  /*6ac0*/  ISETP.LT.OR P6, PT, R2.reuse, R224, P6 ;  /* 0x000000e00200720c */ /* 0x040fe400037c1670 */
[C---:B------:R-:W-:Y:S02]  /*6ad0*/  ISETP.LT.OR P3, PT, R2.reuse, R227, P3 ;  /* 0x000000e30200720c */ /* 0x040fe40001f61670 */
[----:B------:R-:W-:Y:S01]  /*6ae0*/  ISETP.LT.OR P0, PT, R2, R226, P0 ;  /* 0x000000e20200720c */ /* 0x000fe20000701670 */
[----:B------:R-:W-:Y:S01]  /*6af0*/  VIADD R2, R0, 0x9 ;  /* 0x0000000900027836 */ /* 0x000fe20000000000 */
[----:B------:R-:W-:Y:S02]  /*6b00*/  FSEL R26, R33, -INF , !P5 ;  /* 0xff800000211a7808 */ /* 0x000fe40006800000 */
[----:B------:R-:W-:-:S02]  /*6b10*/  FSEL R28, R35, -INF , !P4 ;  /* 0xff800000231c7808 */ /* 0x000fc40006000000 */
[----:B------:R-:W-:Y:S01]  /*6b20*/  HMMA.16816.F32.BF16 R32, R12, R10, R184 ;  /* 0x0000000a0c20723c */ /* 0x000fe200000418b8 */
[----:B------:R-:W-:Y:S02]  /*6b30*/  FSEL R25, R176, -INF , !P1 ;  /* 0xff800000b0197808 */ /* 0x000fe40004800000 */
[C---:B------:R-:W-:Y:S02]  /*6b40*/  ISETP.GE.AND P4, PT, R2.reuse, R229, PT ;  /* 0x000000e50200720c */ /* 0x040fe40003f86270 */
[C---:B------:R-:W-:Y:S01]  /*6b50*/  ISETP.GE.AND P5, PT, R2.reuse, R228, PT ;  /* 0x000000e40200720c */ /* 0x040fe20003fa6270 */
[----:B------:R-:W-:Y:S01]  /*6b60*/  HMMA.16816.F32.BF16 R184, R20, R8, R236 ;  /* 0x0000000814b8723c */ /* 0x000fe200000418ec */
[C---:B------:R-:W-:Y:S02]  /*6b70*/  ISETP.GE.AND P2, PT, R2.reuse, R231, PT ;  /* 0x000000e70200720c */ /* 0x040fe40003f46270 */
[C---:B------:R-:W-:Y:S02]  /*6b80*/  ISETP.GE.AND P1, PT, R2.reuse, R230, PT ;  /* 0x000000e60200720c */ /* 0x040fe40003f26270 */
[----:B------:R-:W-:-:S02]  /*6b90*/  ISETP.LT.OR P4, PT, R2, R225, P4 ;  /* 0x000000e10200720c */ /* 0x000fc40002781670 */
[----:B------:R-:W-:Y:S01]  /*6ba0*/  ISETP.LT.OR P5, PT, R2, R224, P5 ;  /* 0x000000e00200720c */ /* 0x000fe20002fa1670 */
[----:B------:R-:W-:Y:S01]  /*6bb0*/  IMAD R9, R252, -0x326172a9, RZ ;  /* 0xcd9e8d57fc097824 */ /* 0x000fe200078e02ff */
        /* <DEDUP_REMOVED lines=11> */
[----:B------:R-:W-:-:S02]  /*6c70*/  FSEL R179, R179, -INF , !P5 ;  /* 0xff800000b3b37808 */ /* 0x000fc40006800000 */
[----:B------:R-:W-:Y:S02]  /*6c80*/  ISETP.GE.AND P5, PT, R3, R229, PT ;  /* 0x000000e50300720c */ /* 0x000fe40003fa6270 */
[C---:B------:R-:W-:Y:S02]  /*6c90*/  ISETP.LT.OR P6, PT, R2.reuse, R225, P6 ;  /* 0x000000e10200720c */ /* 0x040fe400037c1670 */
[C---:B------:R-:W-:Y:S02]  /*6ca0*/  ISETP.LT.OR P3, PT, R2.reuse, R224, P3 ;  /* 0x000000e00200720c */ /* 0x040fe40001f61670 */
[C---:B------:R-:W-:Y:S02]  /*6cb0*/  ISETP.LT.OR P0, PT, R2.reuse, R227, P0 ;  /* 0x000000e30200720c */ /* 0x040fe40000701670 */
[----:B------:R-:W-:Y:S01]  /*6cc0*/  ISETP.LT.OR P4, PT, R2, R226, P4 ;  /* 0x000000e20200720c */ /* 0x000fe20002781670 */
[C---:B------:R-:W-:Y:S01]  /*6cd0*/  VIADD R2, R0.reuse, 0x18 ;  /* 0x0000001800027836 */ /* 0x040fe20000000000 */
[----:B------:R-:W-:Y:S01]  /*6ce0*/  FSEL R30, R181, -INF , !P2 ;  /* 0xff800000b51e7808 */ /* 0x000fe20005000000 */
[----:B------:R-:W-:Y:S01]  /*6cf0*/  VIADD R0, R0, 0x19 ;  /* 0x0000001900007836 */ /* 0x000fe20000000000 */
[----:B------:R-:W-:-:S02]  /*6d00*/  ISETP.LT.OR P5, PT, R3, R225, P5 ;  /* 0x000000e10300720c */ /* 0x000fc40002fa1670 */
[----:B------:R-:W-:Y:S02]  /*6d10*/  ISETP.GE.AND P2, PT, R3, R228, PT ;  /* 0x000000e40300720c */ /* 0x000fe40003f46270 */
[----:B------:R-:W-:Y:S02]  /*6d20*/  FSEL R188, R141, -INF , !P5 ;  /* 0xff8000008dbc7808 */ /* 0x000fe40006800000 */
[----:B------:R-:W-:Y:S02]  /*6d30*/  ISETP.LT.OR P2, PT, R3, R224, P2 ;  /* 0x000000e00300720c */ /* 0x000fe40001741670 */
[----:B------:R-:W-:Y:S02]  /*6d40*/  ISETP.GE.AND P5, PT, R2, R228, PT ;  /* 0x000000e40200720c */ /* 0x000fe40003fa6270 */
[----:B------:R-:W-:Y:S02]  /*6d50*/  FSEL R194, R184, -INF , !P0 ;  /* 0xff800000b8c27808 */ /* 0x000fe40004000000 */
[----:B------:R-:W-:-:S02]  /*6d60*/  PLOP3.LUT P0, PT, PT, PT, UP0, 0x80, 0x0 ;  /* 0x000000000000781c */ /* 0x000fc40003f0f008 */
[----:B------:R-:W-:Y:S02]  /*6d70*/  FSEL R189, R140, -INF , !P6 ;  /* 0xff8000008cbd7808 */ /* 0x000fe40007000000 */
[----:B------:R-:W-:Y:S02]  /*6d80*/  FSEL R198, R143, -INF , !P2 ;  /* 0xff8000008fc67808 */ /* 0x000fe40005000000 */
[C---:B------:R-:W-:Y:S02]  /*6d90*/  ISETP.LT.OR P5, PT, R2.reuse, R224, P5 ;  /* 0x000000e00200720c */ /* 0x040fe40002fa1670 */
[-C--:B------:R-:W-:Y:S02]  /*6da0*/  ISETP.GE.AND P6, PT, R2, R229.reuse, PT ;  /* 0x000000e50200720c */ /* 0x080fe40003fc6270 */
[----:B------:R-:W-:Y:S02]  /*6db0*/  ISETP.GE.AND P2, PT, R0, R229, PT ;  /* 0x000000e50000720c */ /* 0x000fe40003f46270 */
[----:B------:R-:W-:-:S02]  /*6dc0*/  FSEL R197, R34, -INF , !P5 ;  /* 0xff80000022c57808 */ /* 0x000fc40006800000 */
[----:B------:R-:W-:Y:S02]  /*6dd0*/  FSEL R133, R183, -INF , !P1 ;  /* 0xff800000b7857808 */ /* 0x000fe40004800000 */
[-C--:B------:R-:W-:Y:S02]  /*6de0*/  ISETP.LT.OR P6, PT, R2, R225.reuse, P6 ;  /* 0x000000e10200720c */ /* 0x080fe400037c1670 */
[C---:B------:R-:W-:Y:S02]  /*6df0*/  ISETP.LT.OR P2, PT, R0.reuse, R225, P2 ;  /* 0x000000e10000720c */ /* 0x040fe40001741670 */
[----:B------:R-:W-:Y:S02]  /*6e00*/  ISETP.GE.AND P5, PT, R0, R228, PT ;  /* 0x000000e40000720c */ /* 0x000fe40003fa6270 */
[----:B------:R-:W-:Y:S02]  /*6e10*/  ISETP.GE.AND P1, PT, R3, R231, PT ;  /* 0x000000e70300720c */ /* 0x000fe40003f26270 */
[----:B------:R-:W-:-:S02]  /*6e20*/  FSEL R196, R142, -INF , !P3 ;  /* 0xff8000008ec47808 */ /* 0x000fc40005800000 */
[----:B------:R-:W-:Y:S01]  /*6e30*/  FSEL R178, R32, -INF , !P6 ;  /* 0xff80000020b27808 */ /* 0x000fe20007000000 */
[----:B------:R-:W-:Y:S01]  /*6e40*/  HMMA.16816.F32.BF16 R140, R20, R10, R200 ;  /* 0x0000000a148c723c */ /* 0x000fe200000418c8 */
[----:B------:R-:W-:Y:S02]  /*6e50*/  FSEL R190, R33, -INF , !P2 ;  /* 0xff80000021be7808 */ /* 0x000fe40005000000 */
[----:B------:R-:W-:Y:S02]  /*6e60*/  ISETP.LT.OR P5, PT, R0, R224, P5 ;  /* 0x000000e00000720c */ /* 0x000fe40002fa1670 */
[C---:B------:R-:W-:Y:S02]  /*6e70*/  ISETP.GE.AND P3, PT, R3.reuse, R230, PT ;  /* 0x000000e60300720c */ /* 0x040fe40003f66270 */
[----:B------:R-:W-:Y:S02]  /*6e80*/  ISETP.LT.OR P1, PT, R3, R227, P1 ;  /* 0x000000e30300720c */ /* 0x000fe40000f21670 */
[----:B------:R-:W-:-:S02]  /*6e90*/  ISETP.GE.AND P6, PT, R2, R231, PT ;  /* 0x000000e70200720c */ /* 0x000fc40003fc6270 */
[C---:B------:R-:W-:Y:S02]  /*6ea0*/  ISETP.GE.AND P2, PT, R2.reuse, R230, PT ;  /* 0x000000e60200720c */ /* 0x040fe40003f46270 */
[----:B------:R-:W-:Y:S02]  /*6eb0*/  LOP3.LUT R192, R19, UR20, R234, 0x96, !PT ;  /* 0x0000001413c07c12 */ /* 0x000fe4000f8e96ea */
[----:B------:R-:W-:Y:S02]  /*6ec0*/  LOP3.LUT R193, R5, UR21, R6, 0x96, !PT ;  /* 0x0000001505c17c12 */ /* 0x000fe4000f8e9606 */
[----:B------:R-:W-:Y:S02]  /*6ed0*/  FSEL R191, R35, -INF , !P5 ;  /* 0xff80000023bf7808 */ /* 0x000fe40006800000 */
[----:B------:R-:W-:Y:S02]  /*6ee0*/  ISETP.LT.OR P3, PT, R3, R226, P3 ;  /* 0x000000e20300720c */ /* 0x000fe40001f61670 */
[----:B------:R-:W-:-:S02]  /*6ef0*/  ISETP.LT.OR P6, PT, R2, R227, P6 ;  /* 0x000000e30200720c */ /* 0x000fc400037c1670 */
[----:B------:R-:W-:Y:S02]  /*6f00*/  ISETP.LT.OR P2, PT, R2, R226, P2 ;  /* 0x000000e20200720c */ /* 0x000fe40001741670 */
[----:B------:R-:W-:Y:S02]  /*6f10*/  FSEL R195, R185, -INF , !P1 ;  /* 0xff800000b9c37808 */ /* 0x000fe40004800000 */
[----:B------:R-:W-:Y:S02]  /*6f20*/  ISETP.GE.AND P5, PT, R0, R231, PT ;  /* 0x000000e70000720c */ /* 0x000fe40003fa6270 */
        /* <DEDUP_REMOVED lines=16> */
[----:B------:R-:W-:-:S04]  /*7030*/  LEA R2, P1, R3, UR10, 0x1 ;  /* 0x0000000a03027c11 */ /* 0x000fc8000f8208ff */
[----:B------:R-:W-:Y:S02]  /*7040*/  LEA.HI.X R3, R3, UR11, R6, 0x1, P1 ;  /* 0x0000000b03037c11 */ /* 0x000fe400088f0c06 */
[----:B------:R-:W-:-:S03]  /*7050*/  IADD3 R6, P1, R2, UR25, RZ ;  /* 0x0000001902067c10 */ /* 0x000fc6000ff3e0ff */
[----:B------:R-:W-:Y:S01]  /*7060*/  @!PT LDS RZ, [RZ] ;  /* 0x00000000fffff984 */ /* 0x000fe20000000800 */
[----:B------:R-:W-:Y:S01]  /*7070*/  @!PT LDS RZ, [RZ] ;  /* 0x00000000fffff984 */ /* 0x000fe20000000800 */
[----:B------:R-:W-:Y:S01]  /*7080*/  @!PT LDS RZ, [RZ] ;  /* 0x00000000fffff984 */ /* 0x000fe20000000800 */
[----:B------:R1:W-:Y:S01]  /*7090*/  LDGSTS.E.BYPASS.LTC128B.128 [R232+0x8000], desc[UR30][R2.64] ;  /* 0x0800000002e87fae */ /* 0x0003e2000b901d5e */
[----:B------:R-:W-:-:S03]  /*70a0*/  IADD3.X R7, R3, UR24, RZ, P1, !PT ;  /* 0x0000001803077c10 */ /* 0x000fc60008ffe4ff */
[----:B------:R1:W-:Y:S04]  /*70b0*/  LDGSTS.E.BYPASS.LTC128B.128 [R232+0x9000], desc[UR30][R2.64+0x80] ;  /* 0x0900008002e87fae */ /* 0x0003e8000b901d5e */
[----:B------:R1:W-:Y:S04]  /*70c0*/  LDGSTS.E.BYPASS.LTC128B.128 [R232+0x8800], desc[UR30][R6.64] ;  /* 0x0880000006e87fae */ /* 0x0003e8000b901d5e */
[----:B------:R1:W-:Y:S04]  /*70d0*/  LDGSTS.E.BYPASS.LTC128B.128 [R232+0x9800], desc[UR30][R6.64+0x80] ;  /* 0x0980008006e87fae */ /* 0x0003e8000b901d5e */
[----:B------:R-:W0:Y:S02]  /*70e0*/  LDGDEPBAR ;  /* 0x00000000000079af */ /* 0x000e240000000000 */
.L_x_2312:
[----:B------:R-:W2:Y:S04]  /*70f0*/  LDL.64 R20, [R1+0x10] ;  /* 0x0000100001147983 */ /* 0x000ea80000100a00 */
[----:B------:R-:W3:Y:S01]  /*7100*/  LDL.64 R22, [R1+0x60] ;  /* 0x0000600001167983 */ /* 0x000ee20000100a00 */
[----:B-1----:R-:W-:Y:S01]  /*7110*/  FMNMX.FTZ R2, R26, R8, !PT ;  /* 0x000000081a027209 */ /* 0x002fe20007810000 */
[----:B------:R-:W-:Y:S01]  /*7120*/  IMAD.WIDE.U32 R6, R192, -0x326172a9, RZ ;  /* 0xcd9e8d57c0067825 */ /* 0x000fe200078e00ff */
[----:B------:R-:W-:Y:S02]  /*7130*/  ISETP.GE.AND P1, PT, R0, R230, PT ;  /* 0x000000e60000720c */ /* 0x000fe40003f26270 */
[----:B------:R-:W-:Y:S02]  /*7140*/  FMNMX.FTZ R2, R25, R2, !PT ;  /* 0x0000000219027209 */ /* 0x000fe40007810000 */
[----:B------:R-:W-:-:S02]  /*7150*/  LOP3.LUT R8, R5, UR21, R9, 0x96, !PT ;  /* 0x0000001505087c12 */ /* 0x000fc4000f8e9609 */
[----:B------:R-:W-:Y:S02]  /*7160*/  FMNMX.FTZ R5, R12, R2, !PT ;  /* 0x000000020c057209 */ /* 0x000fe40007810000 */
[C---:B------:R-:W-:Y:S02]  /*7170*/  ISETP.LT.OR P5, PT, R0.reuse, R227, P5 ;  /* 0x000000e30000720c */ /* 0x040fe40002fa1670 */
[----:B------:R-:W-:Y:S02]  /*7180*/  ISETP.LT.OR P1, PT, R0, R226, P1 ;  /* 0x000000e20000720c */ /* 0x000fe40000f21670 */
[----:B------:R-:W-:Y:S01]  /*7190*/  LOP3.LUT R0, R7, UR19, R4, 0x96, !PT ;  /* 0x0000001307007c12 */ /* 0x000fe2000f8e9604 */
[----:B------:R-:W-:-:S04]  /*71a0*/  IMAD.WIDE.U32 R2, R193, -0x2daee0ad, RZ ;  /* 0xd2511f53c1027825 */ /* 0x000fc800078e00ff */
[----:B------:R-:W-:Y:S01]  /*71b0*/  IMAD.WIDE.U32 R10, R8, -0x2daee0ad, RZ ;  /* 0xd2511f53080a7825 */ /* 0x000fe200078e00ff */
[----:B------:R-:W-:-:S03]  /*71c0*/  LOP3.LUT R3, R3, UR18, R18, 0x96, !PT ;  /* 0x0000001203037c12 */ /* 0x000fc6000f8e9612 */
[----:B------:R-:W-:-:S05]  /*71d0*/  IMAD.WIDE.U32 R32, R0, -0x2daee0ad, RZ ;  /* 0xd2511f5300207825 */ /* 0x000fca00078e00ff */
[----:B------:R-:W-:Y:S02]  /*71e0*/  LOP3.LUT R7, R33, UR16, R2, 0x96, !PT ;  /* 0x0000001021077c12 */ /* 0x000fe4000f8e9602 */
[----:B------:R-:W-:Y:S02]  /*71f0*/  FSEL R140, R140, -INF , !P6 ;  /* 0xff8000008c8c7808 */ /* 0x000fe40007000000 */
[----:B------:R-:W-:Y:S02]  /*7200*/  FSEL R142, R142, -INF , !P2 ;  /* 0xff8000008e8e7808 */ /* 0x000fe40005000000 */
[----:B------:R-:W-:Y:S02]  /*7210*/  FSEL R143, R143, -INF , !P1 ;  /* 0xff8000008f8f7808 */ /* 0x000fe40004800000 */
[----:B--2---:R-:W-:Y:S02]  /*7220*/  LOP3.LUT R9, R21, UR19, R4, 0x96, !PT ;  /* 0x0000001315097c12 */ /* 0x004fe4000f8e9604 */
[----:B------:R-:W-:-:S03]  /*7230*/  FMNMX.FTZ R4, R189, R5, !PT ;  /* 0x00000005bd047209 */ /* 0x000fc60007810000 */
[----:B------:R-:W-:Y:S01]  /*7240*/  IMAD.WIDE.U32 R34, R9, -0x2daee0ad, RZ ;  /* 0xd2511f5309227825 */ /* 0x000fe200078e00ff */
[----:B------:R-:W-:Y:S02]  /*7250*/  FMNMX.FTZ R0, R188, R4, !PT ;  /* 0x00000004bc007209 */ /* 0x000fe40007810000 */
[----:B---3--:R-:W-:Y:S02]  /*7260*/  LOP3.LUT R4, R11, UR18, R22, 0x96, !PT ;  /* 0x000000120b047c12 */ /* 0x008fe4000f8e9616 */
[----:B------:R-:W-:Y:S02]  /*7270*/  LOP3.LUT R5, R35, UR16, R10, 0x96, !PT ;  /* 0x0000001023057c12 */ /* 0x000fe4000f8e960a */
[----:B------:R-:W-:Y:S01]  /*7280*/  FMNMX.FTZ R0, R178, R0, !PT ;  /* 0x00000000b2007209 */ /* 0x000fe20007810000 */
[----:B------:R-:W-:Y:S01]  /*7290*/  IMAD.WIDE.U32 R10, R3, -0x326172a9, RZ ;  /* 0xcd9e8d57030a7825 */ /* 0x000fe200078e00ff */
[----:B------:R-:W-:-:S03]  /*72a0*/  FMNMX.FTZ R3, R135, R24, !PT ;  /* 0x0000001887037209 */ /* 0x000fc60007810000 */
[----:B------:R-:W-:Y:S01]  /*72b0*/  IMAD.WIDE.U32 R8, R4, -0x326172a9, RZ ;  /* 0xcd9e8d5704087825 */ /* 0x000fe200078e00ff */
[----:B------:R-:W-:-:S03]  /*72c0*/  FMNMX.FTZ R4, R190, R0, !PT ;  /* 0x00000000be047209 */ /* 0x000fc60007810000 */
[----:B------:R-:W-:Y:S01]  /*72d0*/  IMAD.WIDE.U32 R22, R5, -0x326172a9, RZ ;  /* 0xcd9e8d5705167825 */ /* 0x000fe200078e00ff */
[----:B------:R-:W-:Y:S02]  /*72e0*/  FMNMX.FTZ R0, R28, R3, !PT ;  /* 0x000000031c007209 */ /* 0x000fe40007810000 */
[----:B------:R-:W-:Y:S02]  /*72f0*/  LOP3.LUT R3, R9, UR17, R20, 0x96, !PT ;  /* 0x0000001109037c12 */ /* 0x000fe4000f8e9614 */
[----:B------:R-:W-:Y:S01]  /*7300*/  LOP3.LUT R5, R23, UR15, R8, 0x96, !PT ;  /* 0x0000000f17057c12 */ /* 0x000fe2000f8e9608 */
[----:B------:R-:W1:Y:S01]  /*7310*/  SHFL.BFLY PT, R9, R4, 0x2, 0x1f ;  /* 0x0c401f0004097f89 */ /* 0x000e6200000e0000 */
[----:B------:R-:W-:Y:S01]  /*7320*/  LOP3.LUT R2, R11, UR17, R6, 0x96, !PT ;  /* 0x000000110b027c12 */ /* 0x000fe2000f8e9606 */
[----:B------:R-:W-:Y:S01]  /*7330*/  IMAD.WIDE.U32 R20, R7, -0x326172a9, RZ ;  /* 0xcd9e8d5707147825 */ /* 0x000fe200078e00ff */
[----:B------:R-:W-:-:S03]  /*7340*/  FMNMX.FTZ R0, R14, R0, !PT ;  /* 0x000000000e007209 */ /* 0x000fc60007810000 */
[----:B------:R-:W-:Y:S01]  /*7350*/  IMAD.WIDE.U32 R176, R5, -0x2daee0ad, RZ ;  /* 0xd2511f5305b07825 */ /* 0x000fe200078e00ff */
[----:B------:R-:W-:-:S03]  /*7360*/  FMNMX.FTZ R0, R179, R0, !PT ;  /* 0x00000000b3007209 */ /* 0x000fc60007810000 */
[----:B------:R-:W-:Y:S01]  /*7370*/  IMAD.WIDE.U32 R6, R3, -0x2daee0ad, RZ ;  /* 0xd2511f5303067825 */ /* 0x000fe200078e00ff */
[----:B------:R-:W-:-:S03]  /*7380*/  LOP3.LUT R5, R21, UR15, R10, 0x96, !PT ;  /* 0x0000000f15057c12 */ /* 0x000fc6000f8e960a */
[----:B------:R-:W-:Y:S01]  /*7390*/  IMAD.WIDE.U32 R18, R2, -0x2daee0ad, RZ ;  /* 0xd2511f5302127825 */ /* 0x000fe200078e00ff */
[----:B------:R-:W-:Y:S02]  /*73a0*/  MOV R33, R177 ;  /* 0x000000b100217202 */ /* 0x000fe40000000f00 */
[----:B------:R-:W-:Y:S02]  /*73b0*/  FMNMX.FTZ R2, R196, R0, !PT ;  /* 0x00000000c4027209 */ /* 0x000fe40007810000 */
[----:B------:R-:W-:Y:S01]  /*73c0*/  LOP3.LUT R0, R7, UR14, R34, 0x96, !PT ;  /* 0x0000000e07007c12 */ /* 0x000fe2000f8e9622 */
[----:B------:R-:W-:Y:S01]  /*73d0*/  IMAD.WIDE.U32 R180, R5, -0x2daee0ad, RZ ;  /* 0xd2511f5305b47825 */ /* 0x000fe200078e00ff */
[----:B------:R-:W-:Y:S02]  /*73e0*/  LOP3.LUT R3, R19, UR14, R32, 0x96, !PT ;  /* 0x0000000e13037c12 */ /* 0x000fe4000f8e9620 */
[----:B------:R-:W-:Y:S02]  /*73f0*/  LOP3.LUT R8, R33, UR12, R6, 0x96, !PT ;  /* 0x0000000c21087c12 */ /* 0x000fe4000f8e9606 */
[----:B------:R-:W-:Y:S01]  /*7400*/  FMNMX.FTZ R5, R198, R2, !PT ;  /* 0x00000002c6057209 */ /* 0x000fe20007810000 */
[----:B------:R-:W-:-:S03]  /*7410*/  IMAD.WIDE.U32 R6, R0, -0x326172a9, RZ ;  /* 0xcd9e8d5700067825 */ /* 0x000fc600078e00ff */
[----:B------:R-:W-:Y:S01]  /*7420*/  FMNMX.FTZ R0, R197, R5, !PT ;  /* 0x00000005c5007209 */ /* 0x000fe20007810000 */
[----:B------:R-:W-:Y:S01]  /*7430*/  IMAD.WIDE.U32 R10, R3, -0x326172a9, RZ ;  /* 0xcd9e8d57030a7825 */ /* 0x000fe200078e00ff */
[----:B------:R-:W-:-:S03]  /*7440*/  LOP3.LUT R5, R181, UR12, R18, 0x96, !PT ;  /* 0x0000000cb5057c12 */ /* 0x000fc6000f8e9612 */
[----:B------:R-:W-:Y:S01]  /*7450*/  IMAD.WIDE.U32 R2, R8, -0x326172a9, RZ ;  /* 0xcd9e8d5708027825 */ /* 0x000fe200078e00ff */
[----:B------:R-:W-:Y:S02]  /*7460*/  FMNMX.FTZ R8, R134, R29, !PT ;  /* 0x0000001d86087209 */ /* 0x000fe40007810000 */
[----:B------:R-:W-:Y:S02]  /*7470*/  LOP3.LUT R193, R7, UR13, R22, 0x96, !PT ;  /* 0x0000000d07c17c12 */ /* 0x000fe4000f8e9616 */
[----:B------:R-:W-:Y:S02]  /*7480*/  FMNMX.FTZ R7, R191, R0, !PT ;  /* 0x00000000bf077209 */ /* 0x000fe40007810000 */
[----:B------:R-:W-:Y:S02]  /*7490*/  LOP3.LUT R0, R3, UR22, R6, 0x96, !PT ;  /* 0x0000001603007c12 */ /* 0x000fe4000f8e9606 */
[----:B------:R-:W-:Y:S02]  /*74a0*/  LOP3.LUT R13, R2, 0xffff, RZ, 0xc0, !PT ;  /* 0x0000ffff020d7812 */ /* 0x000fe400078ec0ff */
[----:B-1----:R-:W-:Y:S01]  /*74b0*/  FMNMX.FTZ R6, R4, R9, !PT ;  /* 0x0000000904067209 */ /* 0x002fe20007810000 */
[----:B------:R-:W-:Y:S01]  /*74c0*/  IMAD.WIDE.U32 R4, R5, -0x326172a9, RZ ;  /* 0xcd9e8d5705047825 */ /* 0x000fe200078e00ff */
[----:B------:R-:W-:Y:S01]  /*74d0*/  FMNMX.FTZ R3, R31, R8, !PT ;  /* 0x000000081f037209 */ /* 0x000fe20007810000 */
[----:B------:R-:W1:Y:S01]  /*74e0*/  SHFL.BFLY PT, R9, R7, 0x2, 0x1f ;  /* 0x0c401f0007097f89 */ /* 0x000e6200000e0000 */
[----:B------:R-:W-:-:S02]  /*74f0*/  LOP3.LUT R192, R11, UR13, R20, 0x96, !PT ;  /* 0x0000000d0bc07c12 */ /* 0x000fc4000f8e9614 */
[----:B------:R-:W-:Y:S02]  /*7500*/  FMNMX.FTZ R3, R15, R3, !PT ;  /* 0x000000030f037209 */ /* 0x000fe40007810000 */
[----:B------:R-:W-:Y:S02]  /*7510*/  LOP3.LUT R20, R2, 0xff, RZ, 0xc0, !PT ;  /* 0x000000ff02147812 */ /* 0x000fe400078ec0ff */
[--C-:B------:R-:W-:Y:S02]  /*7520*/  SHF.R.U32.HI R21, RZ, 0x10, R2.reuse ;  /* 0x00000010ff157819 */ /* 0x100fe40000011602 */
[----:B------:R-:W-:Y:S02]  /*7530*/  SHF.R.U32.HI R22, RZ, 0x18, R2 ;  /* 0x00000018ff167819 */ /* 0x000fe40000011602 */
[----:B------:R-:W-:Y:S02]  /*7540*/  LOP3.LUT R2, R5, UR22, R10, 0x96, !PT ;  /* 0x0000001605027c12 */ /* 0x000fe4000f8e960a */
[----:B------:R-:W-:-:S02]  /*7550*/  LOP3.LUT R10, R4, 0xffff, RZ, 0xc0, !PT ;  /* 0x0000ffff040a7812 */ /* 0x000fc400078ec0ff */
[----:B------:R-:W-:Y:S02]  /*7560*/  FMNMX.FTZ R5, R30, R3, !PT ;  /* 0x000000031e057209 */ /* 0x000fe40007810000 */
[----:B------:R-:W-:Y:S01]  /*7570*/  FMNMX.FTZ R3, R137, R132, !PT ;  /* 0x0000008489037209 */ /* 0x000fe20007810000 */
[----:B------:R-:W2:Y:S01]  /*7580*/  SHFL.BFLY PT, R8, R6, 0x1, 0x1f ;  /* 0x0c201f0006087f89 */ /* 0x000ea200000e0000 */
[----:B------:R-:W-:Y:S02]  /*7590*/  LOP3.LUT R11, R4, 0xff, RZ, 0xc0, !PT ;  /* 0x000000ff040b7812 */ /* 0x000fe400078ec0ff */
[----:B------:R-:W-:Y:S02]  /*75a0*/  FMNMX.FTZ R3, R139, R3, !PT ;  /* 0x000000038b037209 */ /* 0x000fe40007810000 */
[--C-:B------:R-:W-:Y:S02]  /*75b0*/  SHF.R.U32.HI R18, RZ, 0x10, R4.reuse ;  /* 0x00000010ff127819 */ /* 0x100fe40000011604 */
[----:B------:R-:W-:-:S02]  /*75c0*/  SHF.R.U32.HI R19, RZ, 0x18, R4 ;  /* 0x00000018ff137819 */ /* 0x000fc40000011604 */
[----:B------:R-:W-:Y:S02]  /*75d0*/  FMNMX.FTZ R4, R194, R5, !PT ;  /* 0x00000005c2047209 */ /* 0x000fe40007810000 */
[----:B------:R-:W-:Y:S02]  /*75e0*/  FMNMX.FTZ R3, R138, R3, !PT ;  /* 0x000000038a037209 */ /* 0x000fe40007810000 */
[----:B------:R-:W-:Y:S02]  /*75f0*/  FMNMX.FTZ R4, R195, R4, !PT ;  /* 0x00000004c3047209 */ /* 0x000fe40007810000 */
[----:B------:R-:W-:Y:S02]  /*7600*/  FSEL R177, R141, -INF , !P5 ;  /* 0xff8000008db17808 */ /* 0x000fe40006800000 */
[----:B------:R-:W-:Y:S02]  /*7610*/  FSEL R141, R186, -INF , !P4 ;  /* 0xff800000ba8d7808 */ /* 0x000fe40006000000 */
[----:B------:R-:W-:-:S02]  /*7620*/  FMNMX.FTZ R3, R133, R3, !PT ;  /* 0x0000000385037209 */ /* 0x000fc40007810000 */
[----:B------:R-:W-:Y:S02]  /*7630*/  MOV R32, R176 ;  /* 0x000000b000207202 */ /* 0x000fe40000000f00 */
[----:B------:R-:W-:Y:S02]  /*7640*/  FMNMX.FTZ R5, R140, R4, !PT ;  /* 0x000000048c057209 */ /* 0x000fe40007810000 */
[----:B------:R-:W-:Y:S02]  /*7650*/  FSEL R176, R187, -INF , !P3 ;  /* 0xff800000bbb07808 */ /* 0x000fe40005800000 */
[----:B------:R-:W-:Y:S02]  /*7660*/  FMNMX.FTZ R3, R141, R3, !PT ;  /* 0x000000038d037209 */ /* 0x000fe40007810000 */
[----:B-1----:R-:W-:Y:S02]  /*7670*/  FMNMX.FTZ R4, R7, R9, !PT ;  /* 0x0000000907047209 */ /* 0x002fe40007810000 */
[----:B------:R-:W-:-:S02]  /*7680*/  FMNMX.FTZ R9, R177, R5, !PT ;  /* 0x00000005b1097209 */ /* 0x000fc40007810000 */
[----:B------:R-:W-:Y:S02]  /*7690*/  FMNMX.FTZ R5, R176, R3, !PT ;  /* 0x00000003b0057209 */ /* 0x000fe40007810000 */
[----:B--2---:R-:W-:Y:S01]  /*76a0*/  FMNMX.FTZ R235, R6, R8, !PT ;  /* 0x0000000806eb7209 */ /* 0x004fe20007810000 */
[----:B------:R-:W1:Y:S01]  /*76b0*/  SHFL.BFLY PT, R7, R9, 0x2, 0x1f ;  /* 0x0c401f0009077f89 */ /* 0x000e6200000e0000 */
[----:B------:R-:W-:Y:S02]  /*76c0*/  FMNMX.FTZ R5, R142, R5, !PT ;  /* 0x000000058e057209 */ /* 0x000fe40007810000 */
[----:B------:R-:W-:Y:S01]  /*76d0*/  SHF.R.U32.HI R8, RZ, 0x8, R13 ;  /* 0x00000008ff087819 */ /* 0x000fe2000001160d */
[----:B------:R-:W2:Y:S01]  /*76e0*/  SHFL.BFLY PT, R6, R4, 0x1, 0x1f ;  /* 0x0c201f0004067f89 */ /* 0x000ea200000e0000 */
[----:B------:R-:W-:Y:S02]  /*76f0*/  FMNMX.FTZ R5, R143, R5, !PT ;  /* 0x000000058f057209 */ /* 0x000fe40007810000 */
[----:B------:R-:W-:-:S03]  /*7700*/  PRMT R23, R20, 0x5410, R8 ;  /* 0x0000541014177816 */ /* 0x000fc60000000008 */
[----:B------:R-:W3:Y:S01]  /*7710*/  SHFL.BFLY PT, R8, R5, 0x2, 0x1f ;  /* 0x0c401f0005087f89 */ /* 0x000ee200000e0000 */
[----:B-1----:R-:W-:Y:S02]  /*7720*/  FMNMX.FTZ R7, R9, R7, !PT ;  /* 0x0000000709077209 */ /* 0x002fe40007810000 */
[----:B--2---:R-:W-:Y:S02]  /*7730*/  FMNMX.FTZ R234, R4, R6, !PT ;  /* 0x0000000604ea7209 */ /* 0x004fe40007810000 */
[----:B------:R-:W-:Y:S01]  /*7740*/  SHF.R.U32.HI R4, RZ, 0x8, R10 ;  /* 0x00000008ff047819 */ /* 0x000fe2000001160a */
[----:B------:R-:W1:Y:S01]  /*7750*/  SHFL.BFLY PT, R9, R7, 0x1, 0x1f ;  /* 0x0c201f0007097f89 */ /* 0x000e6200000e0000 */
[----:B------:R-:W-:Y:S02]  /*7760*/  LOP3.LUT R6, R21, 0xff, RZ, 0xc0, !PT ;  /* 0x000000ff15067812 */ /* 0x000fe400078ec0ff */
[----:B------:R-:W-:Y:S02]  /*7770*/  PRMT R20, R11, 0x5410, R4 ;  /* 0x000054100b147816 */ /* 0x000fe40000000004 */
[----:B---3--:R-:W-:-:S02]  /*7780*/  FMNMX.FTZ R4, R5, R8, !PT ;  /* 0x0000000805047209 */ /* 0x008fc40007810000 */
[----:B------:R-:W-:Y:S02]  /*7790*/  PRMT R22, R6, 0x5410, R22 ;  /* 0x0000541006167816 */ /* 0x000fe40000000016 */
[----:B------:R-:W-:Y:S01]  /*77a0*/  LOP3.LUT R6, R18, 0xff, RZ, 0xc0, !PT ;  /* 0x000000ff12067812 */ /* 0x000fe200078ec0ff */
[----:B------:R-:W2:Y:S01]  /*77b0*/  SHFL.BFLY PT, R8, R4, 0x1, 0x1f ;  /* 0x0c201f0004087f89 */ /* 0x000ea200000e0000 */
[----:B------:R-:W-:Y:S01]  /*77c0*/  LOP3.LUT R5, R0, 0xffff, RZ, 0xc0, !PT ;  /* 0x0000ffff00057812 */ /* 0x000fe200078ec0ff */
[C---:B------:R-:W-:Y:S01]  /*77d0*/  FMUL.FTZ R3, R235.reuse, UR38 ;  /* 0x00000026eb037c20 */ /* 0x040fe20008410000 */
[----:B------:R-:W-:Y:S02]  /*77e0*/  PRMT R19, R6, 0x5410, R19 ;  /* 0x0000541006137816 */ /* 0x000fe40000000013 */
[----:B------:R-:W-:Y:S02]  /*77f0*/  SHF.R.U32.HI R6, RZ, 0x8, R5 ;  /* 0x00000008ff067819 */ /* 0x000fe40000011605 */
[----:B------:R-:W-:-:S02]  /*7800*/  FSETP.NEU.FTZ.AND P2, PT, R235, -INF , PT ;  /* 0xff800000eb00780b */ /* 0x000fc40003f5d000 */
[----:B------:R-:W-:Y:S02]  /*7810*/  LOP3.LUT R5, R0, 0xff, RZ, 0xc0, !PT ;  /* 0x000000ff00057812 */ /* 0x000fe400078ec0ff */
[----:B------:R-:W-:Y:S02]  /*7820*/  FSEL R3, R3, RZ, P2 ;  /* 0x000000ff03037208 */ /* 0x000fe40001000000 */
[----:B------:R-:W-:Y:S02]  /*7830*/  PRMT R18, R5, 0x5410, R6 ;  /* 0x0000541005127816 */ /* 0x000fe40000000006 */
[--C-:B------:R-:W-:Y:S01]  /*7840*/  SHF.R.U32.HI R5, RZ, 0x10, R0.reuse ;  /* 0x00000010ff057819 */ /* 0x100fe20000011600 */
[----:B------:R-:W-:Y:S01]  /*7850*/  FFMA.FTZ R12, R12, UR38, -R3 ;  /* 0x000000260c0c7c23 */ /* 0x000fe20008010803 */
[----:B-1----:R-:W-:Y:S02]  /*7860*/  FMNMX.FTZ R233, R7, R9, !PT ;  /* 0x0000000907e97209 */ /* 0x002fe40007810000 */
[----:B------:R-:W-:-:S02]  /*7870*/  SHF.R.U32.HI R0, RZ, 0x18, R0 ;  /* 0x00000018ff007819 */ /* 0x000fc40000011600 */
[----:B------:R-:W-:Y:S01]  /*7880*/  LOP3.LUT R5, R5, 0xff, RZ, 0xc0, !PT ;  /* 0x000000ff05057812 */ /* 0x000fe200078ec0ff */
[C---:B------:R-:W-:Y:S01]  /*7890*/  FMUL.FTZ R13, R234.reuse, UR38 ;  /* 0x00000026ea0d7c20 */ /* 0x040fe20008410000 */
[----:B------:R-:W-:Y:S01]  /*78a0*/  FSETP.NEU.FTZ.AND P4, PT, R234, -INF , PT ;  /* 0xff800000ea00780b */ /* 0x000fe20003f9d000 */
[----:B------:R1:W-:Y:S01]  /*78b0*/  MUFU.EX2 R35, R12 ;  /* 0x0000000c00237308 */ /* 0x0003e20000000800 */
[----:B------:R-:W-:Y:S02]  /*78c0*/  PRMT R21, R5, 0x5410, R0 ;  /* 0x0000541005157816 */ /* 0x000fe40000000000 */
[----:B------:R-:W-:Y:S02]  /*78d0*/  LOP3.LUT R0, R2, 0xffff, RZ, 0xc0, !PT ;  /* 0x0000ffff02007812 */ /* 0x000fe400078ec0ff */
[----:B------:R-:W-:Y:S02]  /*78e0*/  FSETP.NEU.FTZ.AND P3, PT, R233, -INF , PT ;  /* 0xff800000e900780b */ /* 0x000fe40003f7d000 */
[----:B------:R-:W-:-:S02]  /*78f0*/  FSEL R13, R13, RZ, P4 ;  /* 0x000000ff0d0d7208 */ /* 0x000fc40002000000 */
[----:B--2---:R-:W-:Y:S02]  /*7900*/  FMNMX.FTZ R223, R4, R8, !PT ;  /* 0x0000000804df7209 */ /* 0x004fe40007810000 */
[----:B------:R-:W-:Y:S01]  /*7910*/  SHF.R.U32.HI R4, RZ, 0x8, R0 ;  /* 0x00000008ff047819 */ /* 0x000fe20000011600 */
[----:B-1----:R-:W-:Y:S01]  /*7920*/  FMUL.FTZ R12, R233, UR38 ;  /* 0x00000026e90c7c20 */ /* 0x002fe20008410000 */
[----:B------:R-:W-:Y:S01]  /*7930*/  LOP3.LUT R0, R2, 0xff, RZ, 0xc0, !PT ;  /* 0x000000ff02007812 */ /* 0x000fe200078ec0ff */
[----:B------:R-:W-:-:S03]  /*7940*/  FFMA.FTZ R14, R14, UR38, -R13 ;  /* 0x000000260e0e7c23 */ /* 0x000fc6000801080d */
[----:B------:R-:W-:Y:S02]  /*7950*/  FSEL R12, R12, RZ, P3 ;  /* 0x000000ff0c0c7208 */ /* 0x000fe40001800000 */
[----:B------:R-:W-:Y:S01]  /*7960*/  PRMT R8, R0, 0x5410, R4 ;  /* 0x0000541000087816 */ /* 0x000fe20000000004 */
[----:B------:R1:W-:Y:S01]  /*7970*/  MUFU.EX2 R183, R14 ;  /* 0x0000000e00b77308 */ /* 0x0003e20000000800 */
[----:B------:R-:W-:Y:S01]  /*7980*/  SHF.R.U32.HI R0, RZ, 0x10, R2 ;  /* 0x00000010ff007819 */ /* 0x000fe20000011602 */
[--C-:B------:R-:W-:Y:S01]  /*7990*/  FFMA.FTZ R4, R15, UR38, -R12.reuse ;  /* 0x000000260f047c23 */ /* 0x100fe2000801080c */
[----:B------:R-:W-:Y:S01]  /*79a0*/  FFMA.FTZ R5, R29, UR38, -R12 ;  /* 0x000000261d057c23 */ /* 0x000fe2000801080c */
[C---:B------:R-:W-:Y:S02]  /*79b0*/  FSETP.NEU.FTZ.AND P1, PT, R223.reuse, -INF , PT ;  /* 0xff800000df00780b */ /* 0x040fe40003f3d000 */
[----:B------:R-:W-:Y:S02]  /*79c0*/  LOP3.LUT R0, R0, 0xff, RZ, 0xc0, !PT ;  /* 0x000000ff00007812 */ /* 0x000fe400078ec0ff */
[----:B------:R2:W-:Y:S01]  /*79d0*/  MUFU.EX2 R205, R4 ;  /* 0x0000000400cd7308 */ /* 0x0005e20000000800 */
[----:B-1----:R-:W-:-:S07]  /*79e0*/  FMUL.FTZ R14, R223, UR38 ;  /* 0x00000026df0e7c20 */ /* 0x002fce0008410000 */
[----:B------:R1:W-:Y:S01]  /*79f0*/  MUFU.EX2 R203, R5 ;  /* 0x0000000500cb7308 */ /* 0x0003e20000000800 */
[----:B------:R-:W-:Y:S02]  /*7a00*/  FSEL R14, R14, RZ, P1 ;  /* 0x000000ff0e0e7208 */ /* 0x000fe40000800000 */
[----:B--2---:R-:W-:Y:S01]  /*7a10*/  SHF.R.U32.HI R4, RZ, 0x18, R2 ;  /* 0x00000018ff047819 */ /* 0x004fe20000011602 */
[----:B------:R-:W-:-:S03]  /*7a20*/  FFMA.FTZ R2, R30, UR38, -R12 ;  /* 0x000000261e027c23 */ /* 0x000fc6000801080c */
[----:B------:R-:W-:Y:S01]  /*7a30*/  PRMT R6, R0, 0x5410, R4 ;  /* 0x0000541000067816 */ /* 0x000fe20000000004 */
[----:B------:R-:W-:Y:S02]  /*7a40*/  IMAD.U32 R0, RZ, RZ, UR4 ;  /* 0x00000004ff007e24 */ /* 0x000fe4000f8e00ff */
[----:B-1----:R-:W-:Y:S01]  /*7a50*/  FFMA.FTZ R5, R31, UR38, -R12 ;  /* 0x000000261f057c23 */ /* 0x002fe2000801080c */
[----:B------:R1:W-:Y:S08]  /*7a60*/  MUFU.EX2 R202, R2 ;  /* 0x0000000200ca7308 */ /* 0x0003f00000000800 */
[----:B------:R2:W3:Y:S01]  /*7a70*/  MUFU.EX2 R204, R5 ;  /* 0x0000000500cc7308 */ /* 0x0004e20000000800 */
[----:B------:R-:W-:Y:S01]  /*7a80*/  FSEL R4, R234, RZ, P4 ;  /* 0x000000ffea047208 */ /* 0x000fe20002000000 */
[----:B-1----:R-:W-:Y:S01]  /*7a90*/  FFMA.FTZ R2, R132, UR38, -R14 ;  /* 0x0000002684027c23 */ /* 0x002fe2000801080e */
[----:B--2---:R-:W-:-:S05]  /*7aa0*/  MOV R5, 0x7054 ;  /* 0x0000705400057802 */ /* 0x004fca0000000f00 */
[----:B------:R1:W-:Y:S01]  /*7ab0*/  MUFU.EX2 R206, R2 ;  /* 0x0000000200ce7308 */ /* 0x0003e20000000800 */
[----:B------:R-:W-:Y:S02]  /*7ac0*/  PRMT R0, R0, R5, UR4 ;  /* 0x0000000400007e16 */ /* 0x000fe40008000005 */
[----:B------:R-:W-:-:S05]  /*7ad0*/  FSEL R5, R235, RZ, P2 ;  /* 0x000000ffeb057208 */ /* 0x000fca0001000000 */
[----:B------:R-:W-:Y:S01]  /*7ae0*/  FADD.FTZ R7, R136, -R5 ;  /* 0x8000000588077221 */ /* 0x000fe20000010000 */
[----:B------:R-:W-:Y:S01]  /*7af0*/  FSEL R5, R233, RZ, P3 ;  /* 0x000000ffe9057208 */ /* 0x000fe20001800000 */
[----:B-1----:R-:W-:-:S04]  /*7b00*/  FFMA.FTZ R2, R139, UR38, -R14 ;  /* 0x000000268b027c23 */ /* 0x002fc8000801080e */
[----:B------:R1:W2:Y:S01]  /*7b10*/  MUFU.EX2 R185, R2 ;  /* 0x0000000200b97308 */ /* 0x0002a20000000800 */
[----:B------:R-:W-:Y:S01]  /*7b20*/  FADD.FTZ R9, R135, -R4 ;  /* 0x8000000487097221 */ /* 0x000fe20000010000 */
[----:B------:R-:W-:Y:S01]  /*7b30*/  FSEL R4, R223, RZ, P1 ;  /* 0x000000ffdf047208 */ /* 0x000fe20000800000 */
[----:B------:R-:W-:Y:S01]  /*7b40*/  FADD.FTZ R10, R134, -R5 ;  /* 0x80000005860a7221 */ /* 0x000fe20000010000 */
[----:B------:R-:W-:Y:S01]  /*7b50*/  FFMA.FTZ R5, R133, UR38, -R14 ;  /* 0x0000002685057c23 */ /* 0x000fe2000801080e */
[--C-:B------:R-:W-:Y:S01]  /*7b60*/  FFMA.FTZ R27, R27, UR38, -R3.reuse ;  /* 0x000000261b1b7c23 */ /* 0x100fe20008010803 */
[----:B------:R-:W-:Y:S01]  /*7b70*/  FFMA.FTZ R26, R26, UR38, -R3 ;  /* 0x000000261a1a7c23 */ /* 0x000fe20008010803 */
[----:B------:R-:W-:Y:S01]  /*7b80*/  FADD.FTZ R11, R137, -R4 ;  /* 0x80000004890b7221 */ /* 0x000fe20000010000 */
[----:B------:R4:W-:Y:S01]  /*7b90*/  MUFU.EX2 R184, R5 ;  /* 0x0000000500b87308 */ /* 0x0009e20000000800 */
[----:B-1----:R-:W-:-:S07]  /*7ba0*/  FFMA.FTZ R2, R138, UR38, -R14 ;  /* 0x000000268a027c23 */ /* 0x002fce000801080e */
[----:B------:R3:W1:Y:S01]  /*7bb0*/  MUFU.EX2 R207, R2 ;  /* 0x0000000200cf7308 */ /* 0x0006620000000800 */
[--C-:B------:R-:W-:Y:S01]  /*7bc0*/  HSET2.LE.AND R4, R8, R0.reuse, PT ;  /* 0x0000000008047233 */ /* 0x100fe20003803000 */
[----:B------:R-:W-:Y:S01]  /*7bd0*/  FFMA.FTZ R25, R25, UR38, -R3 ;  /* 0x0000002619197c23 */ /* 0x000fe20008010803 */
[--C-:B------:R-:W-:Y:S01]  /*7be0*/  FFMA.FTZ R24, R24, UR38, -R13.reuse ;  /* 0x0000002618187c23 */ /* 0x100fe2000801080d */
[----:B----4-:R-:W-:Y:S01]  /*7bf0*/  HSET2.LE.AND R5, R6, R0, PT ;  /* 0x0000000006057233 */ /* 0x010fe20003803000 */
[--C-:B------:R-:W-:Y:S01]  /*7c00*/  FFMA.FTZ R6, R179, UR38, -R13.reuse ;  /* 0x00000026b3067c23 */ /* 0x100fe2000801080d */
[----:B------:R-:W-:Y:S02]  /*7c10*/  FFMA.FTZ R28, R28, UR38, -R13 ;  /* 0x000000261c1c7c23 */ /* 0x000fe4000801080d */
[----:B------:R-:W-:Y:S01]  /*7c20*/  MUFU.EX2 R252, R27 ;  /* 0x0000001b00fc7308 */ /* 0x000fe20000000800 */
[----:B---3--:R-:W-:-:S07]  /*7c30*/  F2FP.BF16.F32.PACK_AB R2, R204, R203 ;  /* 0x000000cbcc02723e */ /* 0x008fce00000010ff */
[----:B------:R-:W3:Y:S01]  /*7c40*/  MUFU.EX2 R200, R26 ;  /* 0x0000001a00c87308 */ /* 0x000ee20000000800 */
[----:B------:R-:W-:Y:S02]  /*7c50*/  LOP3.LUT R4, R4, R2, RZ, 0xc0, !PT ;  /* 0x0000000204047212 */ /* 0x000fe400078ec0ff */
[----:B--2---:R-:W-:Y:S01]  /*7c60*/  F2FP.BF16.F32.PACK_AB R2, R185, R206 ;  /* 0x000000ceb902723e */ /* 0x004fe200000010ff */
[----:B------:R-:W-:-:S04]  /*7c70*/  FMUL.FTZ R7, R7, UR38 ;  /* 0x0000002607077c20 */ /* 0x000fc80008410000 */
[----:B------:R-:W-:Y:S01]  /*7c80*/  MUFU.EX2 R201, R25 ;  /* 0x0000001900c97308 */ /* 0x000fe20000000800 */
[----:B------:R-:W-:Y:S02]  /*7c90*/  LOP3.LUT R5, R5, R2, RZ, 0xc0, !PT ;  /* 0x0000000205057212 */ /* 0x000fe400078ec0ff */
[----:B------:R-:W-:Y:S02]  /*7ca0*/  F2FP.BF16.F32.PACK_AB R2, R202, R205 ;  /* 0x000000cdca02723e */ /* 0x000fe400000010ff */
[----:B-1----:R-:W-:-:S03]  /*7cb0*/  MOV R179, R207 ;  /* 0x000000cf00b37202 */ /* 0x002fc60000000f00 */
[----:B------:R1:W-:Y:S08]  /*7cc0*/  MUFU.EX2 R182, R24 ;  /* 0x0000001800b67308 */ /* 0x0003f00000000800 */
[----:B------:R2:W-:Y:S08]  /*7cd0*/  MUFU.EX2 R133, R6 ;  /* 0x0000000600857308 */ /* 0x0005f00000000800 */
[----:B------:R4:W5:Y:S01]  /*7ce0*/  MUFU.EX2 R199, R28 ;  /* 0x0000001c00c77308 */ /* 0x0009620000000800 */
[----:B-1----:R-:W1:Y:S01]  /*7cf0*/  LDSM.16.MT88.4 R24, [R209+0xa000] ;  /* 0x00a00000d118783b */ /* 0x002e620000004200 */
[----:B--2---:R-:W-:-:S06]  /*7d00*/  HSET2.LE.AND R6, R20, R0, PT ;  /* 0x0000000014067233 */ /* 0x004fcc0003803000 */
[----:B------:R2:W1:Y:S01]  /*7d10*/  MUFU.EX2 R20, R7 ;  /* 0x0000000700147308 */ /* 0x0004620000000800 */
[----:B------:R-:W-:Y:S01]  /*7d20*/  LOP3.LUT R6, R6, R2, RZ, 0xc0, !PT ;  /* 0x0000000206067212 */ /* 0x000fe200078ec0ff */
[----:B----4-:R-:W4:Y:S01]  /*7d30*/  LDSM.16.MT88.4 R28, [R211+0xa000] ;  /* 0x00a00000d31c783b */ /* 0x010f220000004200 */
[----:B------:R-:W-:Y:S02]  /*7d40*/  F2FP.BF16.F32.PACK_AB R2, R184, R179 ;  /* 0x000000b3b802723e */ /* 0x000fe400000010ff */
[--C-:B------:R-:W-:Y:S01]  /*7d50*/  HSET2.LE.AND R8, R18, R0.reuse, PT ;  /* 0x0000000012087233 */ /* 0x100fe20003803000 */
[----:B------:R-:W-:Y:S01]  /*7d60*/  FMUL.FTZ R9, R9, UR38 ;  /* 0x0000002609097c20 */ /* 0x000fe20008410000 */
[----:B--2---:R-:W-:Y:S01]  /*7d70*/  HSET2.LE.AND R7, R19, R0, PT ;  /* 0x0000000013077233 */ /* 0x004fe20003803000 */
[----:B------:R-:W-:Y:S01]  /*7d80*/  FMUL.FTZ R10, R10, UR38 ;  /* 0x000000260a0a7c20 */ /* 0x000fe20008410000 */
[----:B------:R-:W-:-:S03]  /*7d90*/  FMUL.FTZ R11, R11, UR38 ;  /* 0x000000260b0b7c20 */ /* 0x000fc60008410000 */
[----:B------:R-:W-:Y:S02]  /*7da0*/  LOP3.LUT R7, R7, R2, RZ, 0xc0, !PT ;  /* 0x0000000207077212 */ /* 0x000fe400078ec0ff */
[----:B---3--:R-:W-:Y:S01]  /*7db0*/  F2FP.BF16.F32.PACK_AB R2, R200, R252 ;  /* 0x000000fcc802723e */ /* 0x008fe200000010ff */
[----:B------:R5:W2:Y:S03]  /*7dc0*/  MUFU.EX2 R19, R9 ;  /* 0x0000000900137308 */ /* 0x000aa60000000800 */
[----:B------:R-:W-:Y:S02]  /*7dd0*/  LOP3.LUT R8, R8, R2, RZ, 0xc0, !PT ;  /* 0x0000000208087212 */ /* 0x000fe400078ec0ff */
[----:B------:R-:W-:-:S03]  /*7de0*/  HSET2.LE.AND R2, R21, R0, PT ;  /* 0x0000000015027233 */ /* 0x000fc60003803000 */
[----:B------:R3:W4:Y:S08]  /*7df0*/  MUFU.EX2 R18, R10 ;  /* 0x0000000a00127308 */ /* 0x0007300000000800 */
[----:B------:R1:W4:Y:S01]  /*7e00*/  MUFU.EX2 R15, R11 ;  /* 0x0000000b000f7308 */ /* 0x0003220000000800 */
[----:B-----5:R-:W-:-:S04]  /*7e10*/  F2FP.BF16.F32.PACK_AB R9, R199, R182 ;  /* 0x000000b6c709723e */ /* 0x020fc800000010ff */
[----:B------:R-:W-:Y:S02]  /*7e20*/  LOP3.LUT R9, R2, R9, RZ, 0xc0, !PT ;  /* 0x0000000902097212 */ /* 0x000fe400078ec0ff */
[----:B------:R-:W-:Y:S02]  /*7e30*/  HSET2.LE.AND R2, R23, R0, PT ;  /* 0x0000000017027233 */ /* 0x000fe40003803000 */
[----:B---3--:R-:W-:-:S04]  /*7e40*/  F2FP.BF16.F32.PACK_AB R10, R35, R201 ;  /* 0x000000c9230a723e */ /* 0x008fc800000010ff */
[----:B------:R-:W-:Y:S02]  /*7e50*/  LOP3.LUT R10, R2, R10, RZ, 0xc0, !PT ;  /* 0x0000000a020a7212 */ /* 0x000fe400078ec0ff */
[----:B------:R-:W-:Y:S02]  /*7e60*/  HSET2.LE.AND R2, R22, R0, PT ;  /* 0x0000000016027233 */ /* 0x000fe40003803000 */
[----:B-1----:R-:W-:Y:S01]  /*7e70*/  F2FP.BF16.F32.PACK_AB R11, R133, R183 ;  /* 0x000000b7850b723e */ /* 0x002fe200000010ff */
[-C--:B------:R-:W-:Y:S01]  /*7e80*/  FMUL.FTZ R148, R148, R20.reuse ;  /* 0x0000001494947220 */ /* 0x080fe20000410000 */
[----:B------:R-:W-:Y:S01]  /*7e90*/  FMUL.FTZ R149, R149, R20 ;  /* 0x0000001495957220 */ /* 0x000fe20000410000 */
[----:B--2---:R-:W-:Y:S01]  /*7ea0*/  FMUL.FTZ R150, R150, R19 ;  /* 0x0000001396967220 */ /* 0x004fe20000410000 */
[----:B------:R-:W-:Y:S01]  /*7eb0*/  LOP3.LUT R11, R2, R11, RZ, 0xc0, !PT ;  /* 0x0000000b020b7212 */ /* 0x000fe200078ec0ff */
[----:B------:R-:W-:Y:S01]  /*7ec0*/  FMUL.FTZ R151, R151, R19 ;  /* 0x0000001397977220 */ /* 0x000fe20000410000 */
[-C--:B----4-:R-:W-:Y:S01]  /*7ed0*/  FMUL.FTZ R144, R144, R18.reuse ;  /* 0x0000001290907220 */ /* 0x090fe20000410000 */
        /* <DEDUP_REMOVED lines=32> */
[----:B------:R-:W-:Y:S01]  /*80e0*/  MOV R185, R251 ;  /* 0x000000fb00b97202 */ /* 0x000fe20000000f00 */
[----:B------:R-:W-:Y:S01]  /*80f0*/  HMMA.16816.F32.BF16 R148, R8, R24, R148 ;  /* 0x000000180894723c */ /* 0x000fe20000041894 */
[----:B------:R-:W-:-:S05]  /*8100*/  MOV R203, R250 ;  /* 0x000000fa00cb7202 */ /* 0x000fca0000000f00 */
[C---:B------:R-:W-:Y:S06]  /*8110*/  HMMA.16816.F32.BF16 R144, R4.reuse, R24, R144 ;  /* 0x000000180490723c */ /* 0x040fec0000041890 */
[-C--:B------:R-:W-:Y:S06]  /*8120*/  HMMA.16816.F32.BF16 R152, R4, R26.reuse, R152 ;  /* 0x0000001a0498723c */ /* 0x080fec0000041898 */
[C---:B------:R-:W-:Y:S01]  /*8130*/  HMMA.16816.F32.BF16 R248, R8.reuse, R26, R156 ;  /* 0x0000001a08f8723c */ /* 0x040fe2000004189c */
[----:B------:R-:W1:Y:S05]  /*8140*/  LDSM.16.MT88.4 R24, [R214+0xa000] ;  /* 0x00a00000d618783b */ /* 0x000e6a0000004200 */
[-C--:B------:R-:W-:Y:S06]  /*8150*/  HMMA.16816.F32.BF16 R164, R8, R28.reuse, R164 ;  /* 0x0000001c08a4723c */ /* 0x080fec00000418a4 */
[C---:B------:R-:W-:Y:S06]  /*8160*/  HMMA.16816.F32.BF16 R160, R4.reuse, R28, R160 ;  /* 0x0000001c04a0723c */ /* 0x040fec00000418a0 */
[-C--:B------:R-:W-:Y:S06]  /*8170*/  HMMA.16816.F32.BF16 R168, R4, R30.reuse, R168 ;  /* 0x0000001e04a8723c */ /* 0x080fec00000418a8 */
[----:B------:R-:W-:Y:S01]  /*8180*/  HMMA.16816.F32.BF16 R236, R8, R30, R172 ;  /* 0x0000001e08ec723c */ /* 0x000fe200000418ac */
[----:B------:R-:W2:Y:S01]  /*8190*/  LDSM.16.MT88.4 R28, [R213+0xa000] ;  /* 0x00a00000d51c783b */ /* 0x000ea20000004200 */
        /* <DEDUP_REMOVED lines=28> */
[----:B-1----:R-:W-:Y:S01]  /*8360*/  HMMA.16816.F32.BF16 R204, R8, R26, R48 ;  /* 0x0000001a08cc723c */ /* 0x002fe20000041830 */
[----:B------:R-:W-:Y:S02]  /*8370*/  MOV R159, R203 ;  /* 0x000000cb009f7202 */ /* 0x000fe40000000f00 */
[----:B------:R-:W-:Y:S01]  /*8380*/  MOV R156, R200 ;  /* 0x000000c8009c7202 */ /* 0x000fe20000000f00 */
[----:B------:R-:W-:Y:S01]  /*8390*/  IMAD.MOV.U32 R139, RZ, RZ, R33 ;  /* 0x000000ffff8b7224 */ /* 0x000fe200078e0021 */
[----:B------:R-:W-:Y:S02]  /*83a0*/  MOV R138, R32 ;  /* 0x00000020008a7202 */ /* 0x000fe40000000f00 */
[----:B------:R-:W-:Y:S01]  /*83b0*/  IMAD.MOV.U32 R49, RZ, RZ, R202 ;  /* 0x000000ffff317224 */ /* 0x000fe200078e00ca */
[----:B------:R-:W-:Y:S01]  /*83c0*/  MOV R48, R201 ;  /* 0x000000c900307202 */ /* 0x000fe20000000f00 */
[-C--:B--2---:R-:W-:Y:S06]  /*83d0*/  HMMA.16816.F32.BF16 R56, R4, R28.reuse, R56 ;  /* 0x0000001c0438723c */ /* 0x084fec0000041838 */
[C---:B------:R-:W-:Y:S06]  /*83e0*/  HMMA.16816.F32.BF16 R200, R8.reuse, R28, R52 ;  /* 0x0000001c08c8723c */ /* 0x040fec0000041834 */
[-C--:B------:R-:W-:Y:S01]  /*83f0*/  HMMA.16816.F32.BF16 R244, R8, R24.reuse, R36 ;  /* 0x0000001808f4723c */ /* 0x080fe20000041824 */
[----:B------:R-:W-:Y:S01]  /*8400*/  IMAD.MOV.U32 R29, RZ, RZ, R35 ;  /* 0x000000ffff1d7224 */ /* 0x000fe200078e0023 */
[----:B------:R-:W-:Y:S04]  /*8410*/  LDSM.16.MT88.4 R36, [R214+0xb000] ;  /* 0x00b00000d624783b */ /* 0x000fe80000004200 */
[C---:B------:R-:W-:Y:S01]  /*8420*/  HMMA.16816.F32.BF16 R240, R4.reuse, R24, R40 ;  /* 0x0000001804f0723c */ /* 0x040fe20000041828 */
[----:B------:R-:W-:Y:S04]  /*8430*/  LDSM.16.MT88.4 R32, [R211+0xb000] ;  /* 0x00b00000d320783b */ /* 0x000fe80000004200 */
[----:B------:R-:W-:Y:S01]  /*8440*/  LDSM.16.MT88.4 R40, [R213+0xb000] ;  /* 0x00b00000d528783b */ /* 0x000fe20000004200 */
[C---:B------:R-:W-:Y:S03]  /*8450*/  HMMA.16816.F32.BF16 R44, R4.reuse, R26, R44 ;  /* 0x0000001a042c723c */ /* 0x040fe6000004182c */
        /* <DEDUP_REMOVED lines=37> */
[----:B------:R-:W-:Y:S01]  /*86b0*/  FFMA.FTZ R2, R189, UR38, -R3 ;  /* 0x00000026bd027c23 */ /* 0x000fe20008010803 */
        /* <DEDUP_REMOVED lines=9> */
[C---:B------:R-:W-:Y:S01]  /*8750*/  HMMA.16816.F32.BF16 R60, R4.reuse, R30, R60 ;  /* 0x0000001e043c723c */ /* 0x040fe2000004183c */
[-C--:B------:R-:W-:Y:S01]  /*8760*/  FMUL.FTZ R64, R64, R20.reuse ;  /* 0x0000001440407220 */ /* 0x080fe20000410000 */
[----:B------:R-:W-:Y:S01]  /*8770*/  FMUL.FTZ R65, R65, R20 ;  /* 0x0000001441417220 */ /* 0x000fe20000410000 */
[-C--:B------:R-:W-:Y:S01]  /*8780*/  FMUL.FTZ R66, R66, R19.reuse ;  /* 0x0000001342427220 */ /* 0x080fe20000410000 */
[----:B------:R-:W-:Y:S01]  /*8790*/  FMUL.FTZ R67, R67, R19 ;  /* 0x0000001343437220 */ /* 0x000fe20000410000 */
[----:B------:R2:W-:Y:S01]  /*87a0*/  MUFU.EX2 R199, R2 ;  /* 0x0000000200c77308 */ /* 0x0005e20000000800 */
[----:B-1----:R-:W-:Y:S01]  /*87b0*/  HMMA.16816.F32.BF16 R72, R4, R24, R72 ;  /* 0x000000180448723c */ /* 0x002fe20000041848 */
[----:B------:R-:W-:Y:S01]  /*87c0*/  IMAD.MOV.U32 R51, RZ, RZ, R252 ;  /* 0x000000ffff337224 */ /* 0x000fe200078e00fc */
[----:B------:R-:W-:-:S04]  /*87d0*/  MOV R28, R183 ;  /* 0x000000b7001c7202 */ /* 0x000fc80000000f00 */
[----:B------:R-:W-:Y:S01]  /*87e0*/  HMMA.16816.F32.BF16 R76, R4, R26, R76 ;  /* 0x0000001a044c723c */ /* 0x000fe2000004184c */
[----:B------:R-:W-:-:S05]  /*87f0*/  IMAD.MOV.U32 R173, RZ, RZ, R182 ;  /* 0x000000ffffad7224 */ /* 0x000fca00078e00b6 */
[----:B------:R-:W-:Y:S01]  /*8800*/  HMMA.16816.F32.BF16 R88, R4, R32, R88 ;  /* 0x000000200458723c */ /* 0x000fe20000041858 */
[----:B--2---:R-:W-:-:S05]  /*8810*/  FFMA.FTZ R2, R188, UR38, -R3 ;  /* 0x00000026bc027c23 */ /* 0x004fca0008010803 */
[C---:B------:R-:W-:Y:S06]  /*8820*/  HMMA.16816.F32.BF16 R92, R4.reuse, R34, R92 ;  /* 0x00000022045c723c */ /* 0x040fec000004185c */
[C---:B------:R-:W-:Y:S01]  /*8830*/  HMMA.16816.F32.BF16 R104, R4.reuse, R36, R104 ;  /* 0x000000240468723c */ /* 0x040fe20000041868 */
[----:B------:R1:W-:Y:S05]  /*8840*/  MUFU.EX2 R252, R2 ;  /* 0x0000000200fc7308 */ /* 0x0003ea0000000800 */
[C---:B------:R-:W-:Y:S06]  /*8850*/  HMMA.16816.F32.BF16 R108, R4.reuse, R38, R108 ;  /* 0x00000026046c723c */ /* 0x040fec000004186c */
[C---:B------:R-:W-:Y:S06]  /*8860*/  HMMA.16816.F32.BF16 R120, R4.reuse, R40, R120 ;  /* 0x000000280478723c */ /* 0x040fec0000041878 */
[----:B------:R-:W-:Y:S01]  /*8870*/  HMMA.16816.F32.BF16 R52, R4, R42, R124 ;  /* 0x0000002a0434723c */ /* 0x000fe2000004187c */
[----:B------:R-:W-:-:S06]  /*8880*/  MOV R132, R185 ;  /* 0x000000b900847202 */ /* 0x000fcc0000000f00 */
[----:B------:R-:W-:Y:S01]  /*8890*/  IMAD.WIDE.U32 R4, R192, -0x2daee0ad, RZ ;  /* 0xd2511f53c0047825 */ /* 0x000fe200078e00ff */
[----:B------:R-:W-:Y:S01]  /*88a0*/  MOV R124, R180 ;  /* 0x000000b4007c7202 */ /* 0x000fe20000000f00 */
[C---:B------:R-:W-:Y:S01]  /*88b0*/  HMMA.16816.F32.BF16 R68, R8.reuse, R24, R68 ;  /* 0x000000180844723c */ /* 0x040fe20000041844 */
[----:B------:R-:W-:Y:S01]  /*88c0*/  MOV R125, R181 ;  /* 0x000000b5007d7202 */ /* 0x000fe20000000f00 */
[--C-:B------:R-:W-:Y:S01]  /*88d0*/  FFMA.FTZ R6, R178, UR38, -R3.reuse ;  /* 0x00000026b2067c23 */ /* 0x100fe20008010803 */
[----:B------:R-:W-:Y:S01]  /*88e0*/  MOV R127, R184 ;  /* 0x000000b8007f7202 */ /* 0x000fe20000000f00 */
[----:B------:R-:W-:Y:S01]  /*88f0*/  FFMA.FTZ R3, R190, UR38, -R3 ;  /* 0x00000026be037c23 */ /* 0x000fe20008010803 */
[----:B------:R-:W-:Y:S01]  /*8900*/  MOV R126, R133 ;  /* 0x00000085007e7202 */ /* 0x000fe20000000f00 */
[----:B------:R-:W-:Y:S01]  /*8910*/  HMMA.16816.F32.BF16 R180, R8, R26, R80 ;  /* 0x0000001a08b4723c */ /* 0x000fe20000041850 */
[----:B-1----:R-:W-:Y:S02]  /*8920*/  LOP3.LUT R2, R5, UR29, R124, 0x96, !PT ;  /* 0x0000001d05027c12 */ /* 0x002fe4000f8e967c */
[----:B------:R-:W-:-:S02]  /*8930*/  LOP3.LUT R24, R4, 0xffff, RZ, 0xc0, !PT ;  /* 0x0000ffff04187812 */ /* 0x000fc400078ec0ff */
[--C-:B------:R-:W-:Y:S01]  /*8940*/  SHF.R.U32.HI R25, RZ, 0x18, R4.reuse ;  /* 0x00000018ff197819 */ /* 0x100fe20000011604 */
[----:B------:R-:W-:Y:S01]  /*8950*/  HMMA.16816.F32.BF16 R184, R8, R30, R64 ;  /* 0x0000001e08b8723c */ /* 0x000fe20000041840 */
[----:B------:R-:W-:Y:S01]  /*8960*/  LOP3.LUT R27, R4, 0xff, RZ, 0xc0, !PT ;  /* 0x000000ff041b7812 */ /* 0x000fe200078ec0ff */
[----:B------:R1:W-:Y:S01]  /*8970*/  MUFU.EX2 R192, R6 ;  /* 0x0000000600c07308 */ /* 0x0003e20000000800 */
[----:B------:R-:W-:Y:S01]  /*8980*/  SHF.R.U32.HI R26, RZ, 0x10, R4 ;  /* 0x00000010ff1a7819 */ /* 0x000fe20000011604 */
[----:B------:R-:W-:Y:S01]  /*8990*/  IMAD.WIDE.U32 R4, R193, -0x2daee0ad, RZ ;  /* 0xd2511f53c1047825 */ /* 0x000fe200078e00ff */
[----:B------:R-:W-:-:S03]  /*89a0*/  MOV R125, R126 ;  /* 0x0000007e007d7202 */ /* 0x000fc60000000f00 */
[----:B------:R-:W-:Y:S01]  /*89b0*/  FMUL.FTZ R84, R84, R20 ;  /* 0x0000001454547220 */ /* 0x000fe20000410000 */
[----:B------:R-:W-:Y:S01]  /*89c0*/  MOV R66, R138 ;  /* 0x0000008a00427202 */ /* 0x000fe20000000f00 */
[----:B------:R-:W-:Y:S01]  /*89d0*/  IMAD.MOV.U32 R193, RZ, RZ, R127 ;  /* 0x000000ffffc17224 */ /* 0x000fe200078e007f */
[----:B------:R-:W-:Y:S01]  /*89e0*/  MOV R126, R29 ;  /* 0x0000001d007e7202 */ /* 0x000fe20000000f00 */
[----:B------:R2:W-:Y:S01]  /*89f0*/  MUFU.EX2 R190, R3 ;  /* 0x0000000300be7308 */ /* 0x0005e20000000800 */
[----:B------:R-:W-:Y:S01]  /*8a00*/  MOV R127, R21 ;  /* 0x00000015007f7202 */ /* 0x000fe20000000f00 */
[----:B------:R-:W-:Y:S01]  /*8a10*/  FMUL.FTZ R85, R85, R20 ;  /* 0x0000001455557220 */ /* 0x000fe20000410000 */
[----:B------:R-:W-:Y:S01]  /*8a20*/  MOV R29, R48 ;  /* 0x00000030001d7202 */ /* 0x000fe20000000f00 */
[-C--:B------:R-:W-:Y:S01]  /*8a30*/  FMUL.FTZ R86, R86, R19.reuse ;  /* 0x0000001356567220 */ /* 0x080fe20000410000 */
[----:B------:R-:W-:Y:S01]  /*8a40*/  LOP3.LUT R21, R4, 0xffff, RZ, 0xc0, !PT ;  /* 0x0000ffff04157812 */ /* 0x000fe200078ec0ff */
[----:B------:R-:W-:Y:S01]  /*8a50*/  FMUL.FTZ R87, R87, R19 ;  /* 0x0000001357577220 */ /* 0x000fe20000410000 */
[-C--:B------:R-:W-:Y:S01]  /*8a60*/  FMUL.FTZ R96, R96, R20.reuse ;  /* 0x0000001460607220 */ /* 0x080fe20000410000 */
[----:B------:R-:W-:Y:S01]  /*8a70*/  FMUL.FTZ R97, R97, R20 ;  /* 0x0000001461617220 */ /* 0x000fe20000410000 */
[--C-:B-1----:R-:W-:Y:S01]  /*8a80*/  FFMA.FTZ R6, R196, UR38, -R13.reuse ;  /* 0x00000026c4067c23 */ /* 0x102fe2000801080d */
[----:B------:R-:W-:Y:S01]  /*8a90*/  MOV R196, R49 ;  /* 0x0000003100c47202 */ /* 0x000fe20000000f00 */
[----:B------:R-:W-:Y:S01]  /*8aa0*/  IMAD.MOV.U32 R49, RZ, RZ, R174 ;  /* 0x000000ffff317224 */ /* 0x000fe200078e00ae */
[----:B------:R-:W-:Y:S01]  /*8ab0*/  MOV R48, R22 ;  /* 0x0000001600307202 */ /* 0x000fe20000000f00 */
[----:B------:R-:W-:Y:S01]  /*8ac0*/  FMUL.FTZ R98, R98, R19 ;  /* 0x0000001362627220 */ /* 0x000fe20000410000 */
[----:B------:R-:W-:Y:S01]  /*8ad0*/  MOV R174, R23 ;  /* 0x0000001700ae7202 */ /* 0x000fe20000000f00 */
[-C--:B------:R-:W-:Y:S01]  /*8ae0*/  FMUL.FTZ R99, R99, R19.reuse ;  /* 0x0000001363637220 */ /* 0x080fe20000410000 */
[-C--:B------:R-:W-:Y:S01]  /*8af0*/  FMUL.FTZ R100, R100, R20.reuse ;  /* 0x0000001464647220 */ /* 0x080fe20000410000 */
[----:B--2---:R-:W-:Y:S01]  /*8b00*/  LOP3.LUT R3, R5, UR29, R66, 0x96, !PT ;  /* 0x0000001d05037c12 */ /* 0x004fe2000f8e9642 */
[-C--:B------:R-:W-:Y:S01]  /*8b10*/  FMUL.FTZ R101, R101, R20.reuse ;  /* 0x0000001465657220 */ /* 0x080fe20000410000 */
[----:B------:R-:W-:Y:S01]  /*8b20*/  LOP3.LUT R5, R26, 0xff, RZ, 0xc0, !PT ;  /* 0x000000ff1a057812 */ /* 0x000fe200078ec0ff */
[-C--:B------:R-:W-:Y:S01]  /*8b30*/  FMUL.FTZ R102, R102, R19.reuse ;  /* 0x0000001366667220 */ /* 0x080fe20000410000 */
[----:B------:R-:W-:Y:S01]  /*8b40*/  LOP3.LUT R23, R4, 0xff, RZ, 0xc0, !PT ;  /* 0x000000ff04177812 */ /* 0x000fe200078ec0ff */
[-C--:B------:R-:W-:Y:S01]  /*8b50*/  FMUL.FTZ R103, R103, R19.reuse ;  /* 0x0000001367677220 */ /* 0x080fe20000410000 */
[--C-:B------:R-:W-:Y:S01]  /*8b60*/  SHF.R.U32.HI R22, RZ, 0x10, R4.reuse ;  /* 0x00000010ff167819 */ /* 0x100fe20000011604 */
[-C--:B------:R-:W-:Y:S01]  /*8b70*/  FMUL.FTZ R112, R112, R20.reuse ;  /* 0x0000001470707220 */ /* 0x080fe20000410000 */
[----:B------:R-:W-:Y:S01]  /*8b80*/  SHF.R.U32.HI R7, RZ, 0x18, R4 ;  /* 0x00000018ff077819 */ /* 0x000fe20000011604 */
[----:B------:R-:W-:Y:S01]  /*8b90*/  FFMA.FTZ R4, R198, UR38, -R13 ;  /* 0x00000026c6047c23 */ /* 0x000fe2000801080d */
[----:B------:R-:W-:Y:S01]  /*8ba0*/  PRMT R25, R5, 0x5410, R25 ;  /* 0x0000541005197816 */ /* 0x000fe20000000019 */
[--C-:B------:R-:W-:Y:S01]  /*8bb0*/  FFMA.FTZ R5, R197, UR38, -R13.reuse ;  /* 0x00000026c5057c23 */ /* 0x100fe2000801080d */
        /* <DEDUP_REMOVED lines=10> */
[----:B------:R-:W-:Y:S01]  /*8c60*/  FMUL.FTZ R129, R129, R20 ;  /* 0x0000001481817220 */ /* 0x000fe20000410000 */
[-C--:B------:R-:W-:Y:S01]  /*8c70*/  FMUL.FTZ R130, R130, R19.reuse ;  /* 0x0000001382827220 */ /* 0x080fe20000410000 */
[----:B------:R-:W-:Y:S01]  /*8c80*/  FMUL.FTZ R131, R131, R19 ;  /* 0x0000001383837220 */ /* 0x000fe20000410000 */
[----:B------:R-:W-:Y:S01]  /*8c90*/  MOV R172, R132 ;  /* 0x0000008400ac7202 */ /* 0x000fe20000000f00 */
[----:B------:R-:W-:Y:S01]  /*8ca0*/  LDSM.16.MT88.4 R80, [R209+0xb800] ;  /* 0x00b80000d150783b */ /* 0x000fe20000004200 */
[----:B-1----:R-:W-:Y:S01]  /*8cb0*/  FFMA.FTZ R4, R191, UR38, -R13 ;  /* 0x00000026bf047c23 */ /* 0x002fe2000801080d */
[----:B------:R-:W-:-:S02]  /*8cc0*/  MOV R191, R179 ;  /* 0x000000b300bf7202 */ /* 0x000fc40000000f00 */
[----:B------:R1:W-:Y:S01]  /*8cd0*/  MUFU.EX2 R179, R5 ;  /* 0x0000000500b37308 */ /* 0x0003e20000000800 */
[----:B--2---:R-:W-:-:S07]  /*8ce0*/  SHF.R.U32.HI R6, RZ, 0x8, R24 ;  /* 0x00000008ff067819 */ /* 0x004fce0000011618 */
[----:B------:R2:W-:Y:S01]  /*8cf0*/  MUFU.EX2 R178, R4 ;  /* 0x0000000400b27308 */ /* 0x0005e20000000800 */
[----:B------:R-:W-:Y:S02]  /*8d00*/  PRMT R27, R27, 0x5410, R6 ;  /* 0x000054101b1b7816 */ /* 0x000fe40000000006 */
[----:B-1----:R-:W-:-:S04]  /*8d10*/  LOP3.LUT R5, R22, 0xff, RZ, 0xc0, !PT ;  /* 0x000000ff16057812 */ /* 0x002fc800078ec0ff */
[----:B------:R-:W-:Y:S01]  /*8d20*/  PRMT R24, R5, 0x5410, R7 ;  /* 0x0000541005187816 */ /* 0x000fe20000000007 */
[----:B------:R-:W-:Y:S01]  /*8d30*/  FFMA.FTZ R5, R194, UR38, -R12 ;  /* 0x00000026c2057c23 */ /* 0x000fe2000801080c */
[----:B--2---:R-:W-:-:S03]  /*8d40*/  LOP3.LUT R4, R2, 0xffff, RZ, 0xc0, !PT ;  /* 0x0000ffff02047812 */ /* 0x004fc600078ec0ff */
[----:B------:R1:W-:Y:S01]  /*8d50*/  MUFU.EX2 R31, R5 ;  /* 0x00000005001f7308 */ /* 0x0003e20000000800 */
[----:B------:R-:W-:-:S04]  /*8d60*/  SHF.R.U32.HI R6, RZ, 0x8, R21 ;  /* 0x00000008ff067819 */ /* 0x000fc80000011615 */
[----:B------:R-:W-:Y:S01]  /*8d70*/  PRMT R23, R23, 0x5410, R6 ;  /* 0x0000541017177816 */ /* 0x000fe20000000006 */
[----:B------:R-:W-:Y:S01]  /*8d80*/  FFMA.FTZ R6, R195, UR38, -R12 ;  /* 0x00000026c3067c23 */ /* 0x000fe2000801080c */
[----:B-1----:R-:W-:Y:S02]  /*8d90*/  SHF.R.U32.HI R5, RZ, 0x8, R4 ;  /* 0x00000008ff057819 */ /* 0x002fe40000011604 */
[----:B------:R-:W-:Y:S01]  /*8da0*/  LOP3.LUT R4, R2, 0xff, RZ, 0xc0, !PT ;  /* 0x000000ff02047812 */ /* 0x000fe200078ec0ff */
[----:B------:R1:W-:Y:S03]  /*8db0*/  MUFU.EX2 R30, R6 ;  /* 0x00000006001e7308 */ /* 0x0003e60000000800 */
[----:B------:R-:W-:Y:S02]  /*8dc0*/  PRMT R22, R4, 0x5410, R5 ;  /* 0x0000541004167816 */ /* 0x000fe40000000005 */
[----:B------:R-:W-:Y:S01]  /*8dd0*/  SHF.R.U32.HI R4, RZ, 0x10, R2 ;  /* 0x00000010ff047819 */ /* 0x000fe20000011602 */
[----:B------:R-:W-:Y:S01]  /*8de0*/  FFMA.FTZ R5, R140, UR38, -R12 ;  /* 0x000000268c057c23 */ /* 0x000fe2000801080c */
[----:B------:R-:W-:-:S03]  /*8df0*/  MOV R140, R29 ;  /* 0x0000001d008c7202 */ /* 0x000fc60000000f00 */
[----:B------:R2:W-:Y:S01]  /*8e00*/  MUFU.EX2 R29, R5 ;  /* 0x00000005001d7308 */ /* 0x0005e20000000800 */
[----:B-1----:R-:W-:Y:S02]  /*8e10*/  SHF.R.U32.HI R6, RZ, 0x18, R2 ;  /* 0x00000018ff067819 */ /* 0x002fe40000011602 */
[----:B------:R-:W-:-:S04]  /*8e20*/  LOP3.LUT R2, R4, 0xff, RZ, 0xc0, !PT ;  /* 0x000000ff04027812 */ /* 0x000fc800078ec0ff */
[----:B------:R-:W-:Y:S01]  /*8e30*/  PRMT R21, R2, 0x5410, R6 ;  /* 0x0000541002157816 */ /* 0x000fe20000000006 */
[--C-:B------:R-:W-:Y:S01]  /*8e40*/  FFMA.FTZ R2, R141, UR38, -R14.reuse ;  /* 0x000000268d027c23 */ /* 0x100fe2000801080e */
[----:B--2---:R-:W-:Y:S01]  /*8e50*/  FFMA.FTZ R5, R176, UR38, -R14 ;  /* 0x00000026b0057c23 */ /* 0x004fe2000801080e */
[----:B------:R-:W-:Y:S02]  /*8e60*/  IMAD.MOV.U32 R195, RZ, RZ, R28 ;  /* 0x000000ffffc37224 */ /* 0x000fe400078e001c */
[----:B------:R1:W-:Y:S01]  /*8e70*/  MUFU.EX2 R28, R2 ;  /* 0x00000002001c7308 */ /* 0x0003e20000000800 */
[----:B------:R-:W-:-:S07]  /*8e80*/  LOP3.LUT R4, R3, 0xffff, RZ, 0xc0, !PT ;  /* 0x0000ffff03047812 */ /* 0x000fce00078ec0ff */
[----:B------:R-:W2:Y:S01]  /*8e90*/  MUFU.EX2 R26, R5 ;  /* 0x00000005001a7308 */ /* 0x000ea20000000800 */
[----:B------:R-:W-:Y:S02]  /*8ea0*/  LOP3.LUT R7, R3, 0xff, RZ, 0xc0, !PT ;  /* 0x000000ff03077812 */ /* 0x000fe400078ec0ff */
[--C-:B------:R-:W-:Y:S02]  /*8eb0*/  SHF.R.U32.HI R6, RZ, 0x18, R3.reuse ;  /* 0x00000018ff067819 */ /* 0x100fe40000011603 */
[----:B-1----:R-:W-:Y:S02]  /*8ec0*/  SHF.R.U32.HI R2, RZ, 0x10, R3 ;  /* 0x00000010ff027819 */ /* 0x002fe40000011603 */
[----:B------:R-:W-:Y:S02]  /*8ed0*/  SHF.R.U32.HI R3, RZ, 0x8, R4 ;  /* 0x00000008ff037819 */ /* 0x000fe40000011604 */
[----:B------:R-:W-:Y:S02]  /*8ee0*/  LOP3.LUT R2, R2, 0xff, RZ, 0xc0, !PT ;  /* 0x000000ff02027812 */ /* 0x000fe400078ec0ff */
[----:B------:R-:W-:Y:S01]  /*8ef0*/  PRMT R7, R7, 0x5410, R3 ;  /* 0x0000541007077816 */ /* 0x000fe20000000003 */
[----:B------:R-:W-:Y:S01]  /*8f00*/  FFMA.FTZ R3, R142, UR38, -R14 ;  /* 0x000000268e037c23 */ /* 0x000fe2000801080e */
[----:B------:R-:W-:Y:S01]  /*8f10*/  PRMT R13, R2, 0x5410, R6 ;  /* 0x00005410020d7816 */ /* 0x000fe20000000006 */
[----:B------:R-:W-:Y:S01]  /*8f20*/  FFMA.FTZ R6, R143, UR38, -R14 ;  /* 0x000000268f067c23 */ /* 0x000fe2000801080e */
[----:B------:R-:W-:Y:S01]  /*8f30*/  IMAD.MOV.U32 R67, RZ, RZ, R139 ;  /* 0x000000ffff437224 */ /* 0x000fe200078e008b */
[----:B------:R-:W-:Y:S01]  /*8f40*/  HMMA.16816.F32.BF16 R84, R8, R32, R84 ;  /* 0x000000200854723c */ /* 0x000fe20000041854 */
[----:B------:R-:W-:-:S02]  /*8f50*/  HSET2.LE.AND R4, R21, R0, PT ;  /* 0x0000000015047233 */ /* 0x000fc40003803000 */
[----:B--2---:R-:W-:-:S03]  /*8f60*/  F2FP.BF16.F32.PACK_AB R5, R26, R28 ;  /* 0x0000001c1a05723e */ /* 0x004fc600000010ff */
[----:B------:R-:W-:Y:S01]  /*8f70*/  HMMA.16816.F32.BF16 R136, R8, R34, R96 ;  /* 0x000000220888723c */ /* 0x000fe20000041860 */
[----:B------:R-:W-:-:S05]  /*8f80*/  IMAD.MOV.U32 R198, RZ, RZ, R125 ;  /* 0x000000ffffc67224 */ /* 0x000fca00078e007d */
[----:B------:R-:W-:Y:S01]  /*8f90*/  HMMA.16816.F32.BF16 R100, R8, R36, R100 ;  /* 0x000000240864723c */ /* 0x000fe20000041864 */
[----:B------:R-:W-:-:S05]  /*8fa0*/  LOP3.LUT R125, R4, R5, RZ, 0xc0, !PT ;  /* 0x00000005047d7212 */ /* 0x000fca00078ec0ff */
[C---:B------:R-:W-:Y:S06]  /*8fb0*/  HMMA.16816.F32.BF16 R132, R8.reuse, R38, R112 ;  /* 0x000000260884723c */ /* 0x040fec0000041870 */
[C---:B------:R-:W-:Y:S01]  /*8fc0*/  HMMA.16816.F32.BF16 R116, R8.reuse, R40, R116 ;  /* 0x000000280874723c */ /* 0x040fe20000041874 */
[----:B------:R-:W-:Y:S01]  /*8fd0*/  FFMA.FTZ R12, R177, UR38, -R12 ;  /* 0x00000026b10c7c23 */ /* 0x000fe2000801080c */
[----:B------:R-:W-:Y:S02]  /*8fe0*/  MOV R194, R127 ;  /* 0x0000007f00c27202 */ /* 0x000fe40000000f00 */
[--C-:B------:R-:W-:Y:S01]  /*8ff0*/  HSET2.LE.AND R2, R22, R0.reuse, PT ;  /* 0x0000000016027233 */ /* 0x100fe20003803000 */
[----:B------:R-:W-:Y:S01]  /*9000*/  IMAD.MOV.U32 R176, RZ, RZ, R50 ;  /* 0x000000ffffb07224 */ /* 0x000fe200078e0032 */
[----:B------:R-:W-:Y:S01]  /*9010*/  HMMA.16816.F32.BF16 R32, R8, R42, R128 ;  /* 0x0000002a0820723c */ /* 0x000fe20000041880 */
[----:B------:R-:W-:Y:S01]  /*9020*/  MUFU.EX2 R9, R3 ;  /* 0x0000000300097308 */ /* 0x000fe20000000800 */
[----:B------:R-:W-:-:S02]  /*9030*/  HSET2.LE.AND R4, R7, R0, PT ;  /* 0x0000000007047233 */ /* 0x000fc40003803000 */
[----:B------:R-:W-:Y:S01]  /*9040*/  MOV R197, R126 ;  /* 0x0000007e00c57202 */ /* 0x000fe20000000f00 */
[----:B------:R-:W-:Y:S01]  /*9050*/  IMAD.MOV.U32 R14, RZ, RZ, R157 ;  /* 0x000000ffff0e7224 */ /* 0x000fe200078e009d */
[----:B------:R-:W-:Y:S01]  /*9060*/  F2FP.BF16.F32.PACK_AB R5, R252, R199 ;  /* 0x000000c7fc05723e */ /* 0x000fe200000010ff */
[----:B------:R-:W-:Y:S02]  /*9070*/  LDSM.16.MT88.4 R64, [R213+0xa800] ;  /* 0x00a80000d540783b */ /* 0x000fe40000004200 */
[----:B------:R-:W1:Y:S01]  /*9080*/  MUFU.EX2 R8, R6 ;  /* 0x0000000600087308 */ /* 0x000e620000000800 */
[----:B------:R-:W-:Y:S01]  /*9090*/  LOP3.LUT R128, R4, R5, RZ, 0xc0, !PT ;  /* 0x0000000504807212 */ /* 0x000fe200078ec0ff */
[----:B------:R-:W-:Y:S01]  /*90a0*/  LDSM.16.MT88.4 R96, [R211+0xb800] ;  /* 0x00b80000d360783b */ /* 0x000fe20000004200 */
[----:B------:R-:W-:Y:S02]  /*90b0*/  HSET2.LE.AND R4, R23, R0, PT ;  /* 0x0000000017047233 */ /* 0x000fe40003803000 */
[----:B------:R-:W-:Y:S01]  /*90c0*/  F2FP.BF16.F32.PACK_AB R5, R190, R192 ;  /* 0x000000c0be05723e */ /* 0x000fe200000010ff */
[----:B------:R-:W-:Y:S03]  /*90d0*/  LDSM.16.MT88.4 R112, [R214+0xb800] ;  /* 0x00b80000d670783b */ /* 0x000fe60000004200 */
[----:B------:R-:W-:-:S02]  /*90e0*/  LOP3.LUT R130, R4, R5, RZ, 0xc0, !PT ;  /* 0x0000000504827212 */ /* 0x000fc400078ec0ff */
[----:B------:R-:W-:Y:S02]  /*90f0*/  HSET2.LE.AND R4, R25, R0, PT ;  /* 0x0000000019047233 */ /* 0x000fe40003803000 */
[----:B-1----:R-:W-:Y:S01]  /*9100*/  F2FP.BF16.F32.PACK_AB R5, R8, R9 ;  /* 0x000000090805723e */ /* 0x002fe200000010ff */
[----:B------:R-:W1:Y:S03]  /*9110*/  MUFU.EX2 R12, R12 ;  /* 0x0000000c000c7308 */ /* 0x000e660000000800 */
[----:B------:R-:W-:Y:S02]  /*9120*/  LOP3.LUT R127, R4, R5, RZ, 0xc0, !PT ;  /* 0x00000005047f7212 */ /* 0x000fe400078ec0ff */
[----:B------:R-:W2:Y:S01]  /*9130*/  LDSM.16.MT88.4 R4, [R213+0xb800] ;  /* 0x00b80000d504783b */ /* 0x000ea20000004200 */
[----:B------:R-:W-:-:S04]  /*9140*/  F2FP.BF16.F32.PACK_AB R3, R30, R31 ;  /* 0x0000001f1e03723e */ /* 0x000fc800000010ff */
[----:B------:R-:W-:Y:S02]  /*9150*/  LOP3.LUT R124, R2, R3, RZ, 0xc0, !PT ;  /* 0x00000003027c7212 */ /* 0x000fe400078ec0ff */
[----:B------:R-:W-:Y:S02]  /*9160*/  HSET2.LE.AND R2, R27, R0, PT ;  /* 0x000000001b027233 */ /* 0x000fe40003803000 */
[----:B-1----:R-:W-:Y:S01]  /*9170*/  F2FP.BF16.F32.PACK_AB R3, R12, R29 ;  /* 0x0000001d0c03723e */ /* 0x002fe200000010ff */
[----:B------:R-:W-:Y:S01]  /*9180*/  IMAD.MOV.U32 R10, RZ, RZ, R175 ;  /* 0x000000ffff0a7224 */ /* 0x000fe200078e00af */
[----:B------:R-:W-:Y:S02]  /*9190*/  MOV R177, R49 ;  /* 0x0000003100b17202 */ /* 0x000fe40000000f00 */
[----:B------:R-:W-:Y:S02]  /*91a0*/  LOP3.LUT R126, R2, R3, RZ, 0xc0, !PT ;  /* 0x00000003027e7212 */ /* 0x000fe400078ec0ff */
[----:B------:R-:W-:-:S02]  /*91b0*/  MOV R50, R172 ;  /* 0x000000ac00327202 */ /* 0x000fc40000000f00 */
[----:B------:R-:W-:Y:S02]  /*91c0*/  MOV R49, R173 ;  /* 0x000000ad00317202 */ /* 0x000fe40000000f00 */
[----:B------:R-:W-:Y:S02]  /*91d0*/  MOV R21, R174 ;  /* 0x000000ae00157202 */ /* 0x000fe40000000f00 */
[----:B------:R-:W-:Y:S01]  /*91e0*/  HSET2.LE.AND R2, R13, R0, PT ;  /* 0x000000000d027233 */ /* 0x000fe20003803000 */
[----:B------:R-:W1:Y:S01]  /*91f0*/  LDSM.16.MT88.4 R172, [R211+0xa800] ;  /* 0x00a80000d3ac783b */ /* 0x000e620000004200 */
[----:B------:R-:W-:-:S04]  /*9200*/  F2FP.BF16.F32.PACK_AB R3, R188, R189 ;  /* 0x000000bdbc03723e */ /* 0x000fc800000010ff */
[----:B------:R-:W-:Y:S02]  /*9210*/  LOP3.LUT R129, R2, R3, RZ, 0xc0, !PT ;  /* 0x0000000302817212 */ /* 0x000fe400078ec0ff */
[----:B------:R-:W-:Y:S02]  /*9220*/  HSET2.LE.AND R2, R24, R0, PT ;  /* 0x0000000018027233 */ /* 0x000fe40003803000 */
[----:B------:R-:W-:Y:S02]  /*9230*/  F2FP.BF16.F32.PACK_AB R3, R178, R179 ;  /* 0x000000b3b203723e */ /* 0x000fe400000010ff */
[----:B------:R-:W-:Y:S02]  /*9240*/  MOV R11, R50 ;  /* 0x00000032000b7202 */ /* 0x000fe40000000f00 */
[----:B------:R-:W-:Y:S02]  /*9250*/  MOV R23, R51 ;  /* 0x0000003300177202 */ /* 0x000fe40000000f00 */
[----:B------:R-:W-:-:S02]  /*9260*/  MOV R27, R49 ;  /* 0x00000031001b7202 */ /* 0x000fc40000000f00 */
[----:B------:R-:W-:Y:S02]  /*9270*/  LOP3.LUT R131, R2, R3, RZ, 0xc0, !PT ;  /* 0x0000000302837212 */ /* 0x000fe400078ec0ff */
[----:B------:R-:W-:Y:S02]  /*9280*/  MOV R22, R159 ;  /* 0x0000009f00167202 */ /* 0x000fe40000000f00 */
[----:B------:R-:W-:Y:S01]  /*9290*/  MOV R143, R158 ;  /* 0x0000009e008f7202 */ /* 0x000fe20000000f00 */
[----:B------:R-:W-:Y:S01]  /*92a0*/  FFMA.FTZ R11, R11, R20, R23 ;  /* 0x000000140b0b7223 */ /* 0x000fe20000010017 */
[----:B------:R-:W-:Y:S01]  /*92b0*/  MOV R142, R156 ;  /* 0x0000009c008e7202 */ /* 0x000fe20000000f00 */
[----:B------:R-:W-:Y:S01]  /*92c0*/  FFMA.FTZ R10, R10, R19, R27 ;  /* 0x000000130a0a7223 */ /* 0x000fe2000001001b */
[----:B------:R-:W-:Y:S01]  /*92d0*/  MOV R141, R48 ;  /* 0x00000030008d7202 */ /* 0x000fe20000000f00 */
[----:B------:R-:W-:Y:S01]  /*92e0*/  FFMA.FTZ R3, R22, R18, R21 ;  /* 0x0000001216037223 */ /* 0x000fe20000010015 */
[----:B--2---:R-:W-:Y:S01]  /*92f0*/  HMMA.16816.F32.BF16 R120, R124, R4, R120 ;  /* 0x000000047c78723c */ /* 0x004fe20000041878 */
[----:B------:R-:W-:Y:S01]  /*9300*/  FFMA.FTZ R2, R14, R15, R143 ;  /* 0x0000000f0e027223 */ /* 0x000fe2000001008f */
[----:B------:R-:W2:Y:S01]  /*9310*/  LDSM.16.MT88.4 R156, [R209+0xa800] ;  /* 0x00a80000d19c783b */ /* 0x000ea20000004200 */
[----:B------:R-:W-:-:S03]  /*9320*/  FADD.FTZ R3, R177, R3 ;  /* 0x00000003b1037221 */ /* 0x000fc60000010000 */
[----:B------:R-:W-:Y:S01]  /*9330*/  HMMA.16816.F32.BF16 R116, R128, R4, R116 ;  /* 0x000000048074723c */ /* 0x000fe20000041874 */
[----:B------:R-:W-:Y:S01]  /*9340*/  FADD.FTZ R2, R141, R2 ;  /* 0x000000028d027221 */ /* 0x000fe20000010000 */
[----:B------:R-:W3:Y:S05]  /*9350*/  LDSM.16.MT88.4 R48, [R214+0xa800] ;  /* 0x00a80000d630783b */ /* 0x000eea0000004200 */
[----:B------:R-:W-:Y:S01]  /*9360*/  FADD.FTZ R5, R142, R11 ;  /* 0x0000000b8e057221 */ /* 0x000fe20000010000 */
[----:B------:R-:W-:Y:S01]  /*9370*/  FADD.FTZ R4, R176, R10 ;  /* 0x0000000ab0047221 */ /* 0x000fe20000010000 */
[----:B------:R-:W-:Y:S02]  /*9380*/  FADD.FTZ R3, R194, R3 ;  /* 0x00000003c2037221 */ /* 0x000fe40000010000 */
        /* <DEDUP_REMOVED lines=19> */
[----:B------:R-:W-:-:S04]  /*94c0*/  FADD.FTZ R2, R9, R2 ;  /* 0x0000000209027221 */ /* 0x000fc80000010000 */
[C---:B------:R-:W-:Y:S06]  /*94d0*/  HMMA.16816.F32.BF16 R160, R124.reuse, R172, R160 ;  /* 0x000000ac7ca0723c */ /* 0x040fec00000418a0 */
[-C--:B------:R-:W-:Y:S06]  /*94e0*/  HMMA.16816.F32.BF16 R168, R124, R174.reuse, R168 ;  /* 0x000000ae7ca8723c */ /* 0x080fec00000418a8 */
[----:B------:R-:W-:Y:S07]  /*94f0*/  HMMA.16816.F32.BF16 R172, R128, R174, R236 ;  /* 0x000000ae80ac723c */ /* 0x000fee00000418ec */
        /* <DEDUP_REMOVED lines=8> */
[C---:B--2---:R-:W-:Y:S06]  /*9580*/  HMMA.16816.F32.BF16 R144, R124.reuse, R156, R144 ;  /* 0x0000009c7c90723c */ /* 0x044fec0000041890 */
[C---:B------:R-:W-:Y:S06]  /*9590*/  HMMA.16816.F32.BF16 R152, R124.reuse, R158, R152 ;  /* 0x0000009e7c98723c */ /* 0x040fec0000041898 */
        /* <DEDUP_REMOVED lines=26> */
[----:B------:R-:W-:Y:S01]  /*9740*/  IMAD.MOV.U32 R135, RZ, RZ, R234 ;  /* 0x000000ffff877224 */ /* 0x000fe200078e00ea */
[----:B------:R-:W-:Y:S01]  /*9750*/  MOV R134, R233 ;  /* 0x000000e900867202 */ /* 0x000fe20000000f00 */
[----:B------:R-:W-:-:S06]  /*9760*/  NOP ;  /* 0x0000000000007918 */ /* 0x000fcc0000000000 */
[----:B-1----:R-:W-:-:S15]  /*9770*/  @!P0 BRA `(.L_x_2311) ;  /* 0x000000a000148947 */ /* 0x002fde0003800000 */
[----:B------:R-:W-:-:S04]  /*9780*/  DEPBAR.LE SB0, 0x0 ;  /* 0x000080000000791a */ /* 0x000fc80000000000 */
[----:B------:R-:W-:Y:S01]  /*9790*/  USHF.L.U32 UR10, UR6, 0x6, URZ ;  /* 0x00000006060a7899 */ /* 0x000fe2000800063f */
[----:B------:R-:W2:Y:S01]  /*97a0*/  LDL R242, [R1+0x74] ;  /* 0x0000740001f27983 */ /* 0x000ea20000100800 */
[----:B------:R-:W-:-:S03]  /*97b0*/  USHF.L.U64.HI UR11, UR6, 0x6, UR7 ;  /* 0x00000006060b7899 */ /* 0x000fc60008010207 */
[----:B------:R-:W3:Y:S01]  /*97c0*/  LDL R240, [R1+0x70] ;  /* 0x0000700001f07983 */ /* 0x000ee20000100800 */
[----:B------:R-:W-:Y:S01]  /*97d0*/  IMAD.U32 R3, RZ, RZ, UR10 ;  /* 0x0000000aff037e24 */ /* 0x000fe2000f8e00ff */
[----:B------:R-:W-:Y:S01]  /*97e0*/  IADD3 R186, P2, R16, -UR10, RZ ;  /* 0x8000000a10ba7c10 */ /* 0x000fe2000ff5e0ff */
[----:B------:R-:W-:Y:S01]  /*97f0*/  IMAD.U32 R2, RZ, RZ, UR11 ;  /* 0x0000000bff027e24 */ /* 0x000fe2000f8e00ff */
[----:B------:R-:W4:Y:S01]  /*9800*/  LDL R241, [R1+0x38] ;  /* 0x0000380001f17983 */ /* 0x000f220000100800 */
[----:B------:R-:W-:Y:S01]  /*9810*/  BAR.SYNC.DEFER_BLOCKING 0x0 ;  /* 0x0000000000007b1d */ /* 0x000fe20000010000 */
[----:B------:R-:W-:Y:S02]  /*9820*/  IADD3 R184, P1, P0, -R3, UR27, R16 ;  /* 0x0000001b03b87c10 */ /* 0x000fe4000f83e110 */
[----:B------:R-:W-:Y:S02]  /*9830*/  IADD3.X R187, R17, ~UR11, RZ, P2, !PT ;  /* 0x8000000b11bb7c10 */ /* 0x000fe400097fe4ff */
[----:B------:R-:W-:Y:S01]  /*9840*/  IADD3.X R185, ~R2, UR26, R17, P1, P0 ;  /* 0x0000001a02b97c10 */ /* 0x000fe20008fe0511 */
[----:B------:R-:W5:Y:S04]  /*9850*/  LDL R243, [R1+0x58] ;  /* 0x0000580001f37983 */ /* 0x000f680000100800 */
[----:B------:R-:W5:Y:S04]  /*9860*/  LDL.64 R250, [R1+0x10] ;  /* 0x0000100001fa7983 */ /* 0x000f680000100a00 */
[----:B------:R-:W5:Y:S04]  /*9870*/  LDL.64 R248, [R1+0x60] ;  /* 0x0000600001f87983 */ /* 0x000f680000100a00 */
[----:B------:R-:W-:Y:S01]  /*9880*/  @!PT LDS RZ, [RZ] ;  /* 0x00000000fffff984 */ /* 0x000fe20000000800 */
[----:B------:R-:W-:Y:S01]  /*9890*/  @!PT LDS RZ, [RZ] ;  /* 0x00000000fffff984 */ /* 0x000fe20000000800 */
[----:B------:R-:W-:Y:S01]  /*98a0*/  @!PT LDS RZ, [RZ] ;  /* 0x00000000fffff984 */ /* 0x000fe20000000800 */
[----:B------:R1:W-:Y:S04]  /*98b0*/  LDGSTS.E.BYPASS.LTC128B.128 [R232+0xa000], desc[UR30][R186.64] ;  /* 0x0a000000bae87fae */ /* 0x0003e8000b901d5e */
[----:B------:R1:W-:Y:S04]  /*98c0*/  LDGSTS.E.BYPASS.LTC128B.128 [R232+0xb000], desc[UR30][R186.64+0x80] ;  /* 0x0b000080bae87fae */ /* 0x0003e8000b901d5e */
[----:B------:R1:W-:Y:S04]  /*98d0*/  LDGSTS.E.BYPASS.LTC128B.128 [R232+0xa800], desc[UR30][R184.64] ;  /* 0x0a800000b8e87fae */ /* 0x0003e8000b901d5e */
[----:B------:R1:W-:Y:S04]  /*98e0*/  LDGSTS.E.BYPASS.LTC128B.128 [R232+0xb800], desc[UR30][R184.64+0x80] ;  /* 0x0b800080b8e87fae */ /* 0x0003e8000b901d5e */
[----:B------:R-:W-:Y:S04]  /*98f0*/  LDSM.16.M88.4 R20, [R208+0x8000] ;  /* 0x00800000d014783b */ /* 0x000fe80000000200 */
[----:B------:R-:W1:Y:S04]  /*9900*/  LDSM.16.M88.4 R8, [R210+0x2000] ;  /* 0x00200000d208783b */ /* 0x000e680000000200 */
[----:B------:R-:W1:Y:S04]  /*9910*/  LDSM.16.M88.4 R16, [R208+0x8800] ;  /* 0x00880000d010783b */ /* 0x000e680000000200 */
[----:B------:R-:W1:Y:S04]  /*9920*/  LDSM.16.M88.4 R12, [R210] ;  /* 0x00000000d20c783b */ /* 0x000e680000000200 */
[----:B------:R-:W-:Y:S04]  /*9930*/  LDSM.16.M88.4 R28, [R219] ;  /* 0x00000000db1c783b */ /* 0x000fe80000000200 */
[----:B------:R-:W1:Y:S04]  /*9940*/  LDSM.16.M88.4 R4, [R212+0x2000] ;  /* 0x00200000d404783b */ /* 0x000e680000000200 */
[----:B------:R-:W1:Y:S01]  /*9950*/  LDSM.16.M88.4 R24, [R222] ;  /* 0x00000000de18783b */ /* 0x000e620000000200 */
[----:B------:R-:W-:Y:S01]  /*9960*/  UIADD3 UR32, UR37, -0x3, URZ ;  /* 0xfffffffd25207890 */ /* 0x000fe2000fffe03f */
[----:B------:R-:W-:-:S02]  /*9970*/  IMAD.U32 R2, RZ, RZ, UR35 ;  /* 0x00000023ff027e24 */ /* 0x000fc4000f8e00ff */
[----:B------:R-:W0:Y:S01]  /*9980*/  LDGDEPBAR ;  /* 0x00000000000079af */ /* 0x000e220000000000 */
[C---:B-1----:R-:W-:Y:S06]  /*9990*/  HMMA.16816.F32.BF16 R176, R8.reuse, R20, RZ ;  /* 0x0000001408b0723c */ /* 0x042fec00000418ff */
[C---:B------:R-:W-:Y:S06]  /*99a0*/  HMMA.16816.F32.BF16 R136, R8.reuse, R16, RZ ;  /* 0x000000100888723c */ /* 0x040fec00000418ff */
[C---:B------:R-:W-:Y:S06]  /*99b0*/  HMMA.16816.F32.BF16 R140, R8.reuse, R22, RZ ;  /* 0x00000016088c723c */ /* 0x040fec00000418ff */
[----:B------:R-:W-:Y:S01]  /*99c0*/  HMMA.16816.F32.BF16 R32, R8, R18, RZ ;  /* 0x000000120820723c */ /* 0x000fe200000418ff */
[----:B------:R-:W1:Y:S05]  /*99d0*/  LDSM.16.M88.4 R8, [R212] ;  /* 0x00000000d408783b */ /* 0x000e6a0000000200 */
[C---:B------:R-:W-:Y:S06]  /*99e0*/  HMMA.16816.F32.BF16 R188, R12.reuse, R20, RZ ;  /* 0x000000140cbc723c */ /* 0x040fec00000418ff */
[C---:B------:R-:W-:Y:S06]  /*99f0*/  HMMA.16816.F32.BF16 R180, R12.reuse, R16, RZ ;  /* 0x000000100cb4723c */ /* 0x040fec00000418ff */
[C---:B------:R-:W-:Y:S06]  /*9a00*/  HMMA.16816.F32.BF16 R200, R12.reuse, R22, RZ ;  /* 0x000000160cc8723c */ /* 0x040fec00000418ff */
[----:B------:R-:W-:Y:S01]  /*9a10*/  HMMA.16816.F32.BF16 R132, R12, R18, RZ ;  /* 0x000000120c84723c */ /* 0x000fe200000418ff */
[----:B------:R-:W-:Y:S04]  /*9a20*/  LDSM.16.M88.4 R12, [R216+0x8000] ;  /* 0x00800000d80c783b */ /* 0x000fe80000000200 */
[----:B------:R-:W-:Y:S01]  /*9a30*/  LDSM.16.M88.4 R16, [R216+0x8800] ;  /* 0x00880000d810783b */ /* 0x000fe20000000200 */
[C---:B------:R-:W-:Y:S06]  /*9a40*/  HMMA.16816.F32.BF16 R196, R4.reuse, R28, R176 ;  /* 0x0000001c04c4723c */ /* 0x040fec00000418b0 */
[C---:B------:R-:W-:Y:S06]  /*9a50*/  HMMA.16816.F32.BF16 R176, R4.reuse, R24, R136 ;  /* 0x0000001804b0723c */ /* 0x040fec0000041888 */
[C---:B------:R-:W-:Y:S06]  /*9a60*/  HMMA.16816.F32.BF16 R192, R4.reuse, R30, R140 ;  /* 0x0000001e04c0723c */ /* 0x040fec000004188c */
[----:B------:R-:W-:Y:S01]  /*9a70*/  HMMA.16816.F32.BF16 R20, R4, R26, R32 ;  /* 0x0000001a0414723c */ /* 0x000fe20000041820 */
[----:B------:R-:W1:Y:S04]  /*9a80*/  LDSM.16.M88.4 R4, [R218+0x2000] ;  /* 0x00200000da04783b */ /* 0x000e680000000200 */
[----:B------:R-:W-:Y:S01]  /*9a90*/  LDSM.16.M88.4 R32, [R215] ;  /* 0x00000000d720783b */ /* 0x000fe20000000200 */
[C---:B-1----:R-:W-:Y:S06]  /*9aa0*/  HMMA.16816.F32.BF16 R204, R8.reuse, R28, R188 ;  /* 0x0000001c08cc723c */ /* 0x042fec00000418bc */
[C---:B------:R-:W-:Y:S06]  /*9ab0*/  HMMA.16816.F32.BF16 R188, R8.reuse, R24, R180 ;  /* 0x0000001808bc723c */ /* 0x040fec00000418b4 */
[C---:B------:R-:W-:Y:S06]  /*9ac0*/  HMMA.16816.F32.BF16 R180, R8.reuse, R30, R200 ;  /* 0x0000001e08b4723c */ /* 0x040fec00000418c8 */
[----:B------:R-:W-:Y:S01]  /*9ad0*/  HMMA.16816.F32.BF16 R140, R8, R26, R132 ;  /* 0x0000001a088c723c */ /* 0x000fe20000041884 */
[----:B------:R-:W1:Y:S04]  /*9ae0*/  LDSM.16.M88.4 R8, [R218] ;  /* 0x00000000da08783b */ /* 0x000e680000000200 */
[----:B------:R-:W-:Y:S01]  /*9af0*/  LDSM.16.M88.4 R24, [R215+0x800] ;  /* 0x00080000d718783b */ /* 0x000fe20000000200 */
[C---:B------:R-:W-:Y:S06]  /*9b00*/  HMMA.16816.F32.BF16 R136, R4.reuse, R12, R196 ;  /* 0x0000000c0488723c */ /* 0x040fec00000418c4 */
[C---:B------:R-:W-:Y:S06]  /*9b10*/  HMMA.16816.F32.BF16 R28, R4.reuse, R16, R176 ;  /* 0x00000010041c723c */ /* 0x040fec00000418b0 */
[C---:B------:R-:W-:Y:S06]  /*9b20*/  HMMA.16816.F32.BF16 R132, R4.reuse, R14, R192 ;  /* 0x0000000e0484723c */ /* 0x040fec00000418c0 */
[----:B------:R-:W-:Y:S01]  /*9b30*/  HMMA.16816.F32.BF16 R20, R4, R18, R20 ;  /* 0x000000120414723c */ /* 0x000fe20000041814 */
[----:B------:R-:W1:Y:S05]  /*9b40*/  LDSM.16.M88.4 R4, [R217+0x2000] ;  /* 0x00200000d904783b */ /* 0x000e6a0000000200 */
[C---:B-1----:R-:W-:Y:S06]  /*9b50*/  HMMA.16816.F32.BF16 R204, R8.reuse, R12, R204 ;  /* 0x0000000c08cc723c */ /* 0x042fec00000418cc */
[C---:B------:R-:W-:Y:S01]  /*9b60*/  HMMA.16816.F32.BF16 R196, R8.reuse, R14, R180 ;  /* 0x0000000e08c4723c */ /* 0x040fe200000418b4 */
[----:B------:R-:W1:Y:S05]  /*9b70*/  LDSM.16.M88.4 R12, [R217] ;  /* 0x00000000d90c783b */ /* 0x000e6a0000000200 */
[C---:B------:R-:W-:Y:S06]  /*9b80*/  HMMA.16816.F32.BF16 R192, R8.reuse, R16, R188 ;  /* 0x0000001008c0723c */ /* 0x040fec00000418bc */
[----:B------:R-:W-:Y:S01]  /*9b90*/  HMMA.16816.F32.BF16 R188, R8, R18, R140 ;  /* 0x0000001208bc723c */ /* 0x000fe2000004188c */
[----:B------:R-:W-:Y:S05]  /*9ba0*/  LDSM.16.M88.4 R8, [R210+0x4000] ;  /* 0x00400000d208783b */ /* 0x000fea0000000200 */
[C---:B------:R-:W-:Y:S06]  /*9bb0*/  HMMA.16816.F32.BF16 R176, R4.reuse, R34, R132 ;  /* 0x0000002204b0723c */ /* 0x040fec0000041884 */
[C---:B------:R-:W-:Y:S06]  /*9bc0*/  HMMA.16816.F32.BF16 R180, R4.reuse, R32, R136 ;  /* 0x0000002004b4723c */ /* 0x040fec0000041888 */
[C---:B------:R-:W-:Y:S01]  /*9bd0*/  HMMA.16816.F32.BF16 R140, R4.reuse, R24, R28 ;  /* 0x00000018048c723c */ /* 0x040fe2000004181c */
[----:B------:R-:W-:Y:S05]  /*9be0*/  LDSM.16.M88.4 R28, [R208+0x9800] ;  /* 0x00980000d01c783b */ /* 0x000fea0000000200 */
[----:B------:R-:W-:Y:S01]  /*9bf0*/  HMMA.16816.F32.BF16 R132, R4, R26, R20 ;  /* 0x0000001a0484723c */ /* 0x000fe20000041814 */
[----:B------:R-:W2:Y:S04]  /*9c00*/  LDSM.16.M88.4 R4, [R210+0x6000] ;  /* 0x00600000d204783b */ /* 0x000ea80000000200 */
[----:B------:R-:W3:Y:S01]  /*9c10*/  LDSM.16.M88.4 R20, [R208+0x9000] ;  /* 0x00900000d014783b */ /* 0x000ee20000000200 */
[C---:B-1----:R-:W-:Y:S06]  /*9c20*/  HMMA.16816.F32.BF16 R16, R12.reuse, R32, R204 ;  /* 0x000000200c10723c */ /* 0x042fec00000418cc */
[C---:B------:R-:W-:Y:S06]  /*9c30*/  HMMA.16816.F32.BF16 R136, R12.reuse, R34, R196 ;  /* 0x000000220c88723c */ /* 0x040fec00000418c4 */
[C---:B------:R-:W-:Y:S06]  /*9c40*/  HMMA.16816.F32.BF16 R32, R12.reuse, R24, R192 ;  /* 0x000000180c20723c */ /* 0x040fec00000418c0 */
[----:B------:R-:W-:Y:S01]  /*9c50*/  HMMA.16816.F32.BF16 R12, R12, R26, R188 ;  /* 0x0000001a0c0c723c */ /* 0x000fe200000418bc */
[----:B------:R-:W-:Y:S05]  /*9c60*/  LDSM.16.M88.4 R24, [R221] ;  /* 0x00000000dd18783b */ /* 0x000fea0000000200 */
[C---:B--2---:R-:W-:Y:S06]  /*9c70*/  HMMA.16816.F32.BF16 R196, R4.reuse, R28, R140 ;  /* 0x0000001c04c4723c */ /* 0x044fec000004188c */
[C---:B---3--:R-:W-:Y:S06]  /*9c80*/  HMMA.16816.F32.BF16 R188, R4.reuse, R20, R180 ;  /* 0x0000001404bc723c */ /* 0x048fec00000418b4 */
[----:B------:R-:W-:Y:S06]  /*9c90*/  HMMA.16816.F32.BF16 R176, R4, R22, R176 ;  /* 0x0000001604b0723c */ /* 0x000fec00000418b0 */
[C---:B------:R-:W-:Y:S01]  /*9ca0*/  HMMA.16816.F32.BF16 R140, R8.reuse, R20, R16 ;  /* 0x00000014088c723c */ /* 0x040fe20000041810 */
[----:B------:R-:W1:Y:S05]  /*9cb0*/  LDSM.16.M88.4 R16, [R212+0x4000] ;  /* 0x00400000d410783b */ /* 0x000e6a0000000200 */
[----:B------:R-:W-:Y:S01]  /*9cc0*/  HMMA.16816.F32.BF16 R136, R8, R22, R136 ;  /* 0x000000160888723c */ /* 0x000fe20000041888 */
[----:B------:R-:W2:Y:S05]  /*9cd0*/  LDSM.16.M88.4 R20, [R220] ;  /* 0x00000000dc14783b */ /* 0x000eaa0000000200 */
[----:B------:R-:W-:Y:S01]  /*9ce0*/  HMMA.16816.F32.BF16 R180, R4, R30, R132 ;  /* 0x0000001e04b4723c */ /* 0x000fe20000041884 */
[----:B------:R-:W3:Y:S05]  /*9cf0*/  LDSM.16.M88.4 R4, [R212+0x6000] ;  /* 0x00600000d404783b */ /* 0x000eea0000000200 */
[C---:B------:R-:W-:Y:S01]  /*9d00*/  HMMA.16816.F32.BF16 R132, R8.reuse, R28, R32 ;  /* 0x0000001c0884723c */ /* 0x040fe20000041820 */
[----:B------:R-:W-:Y:S05]  /*9d10*/  LDSM.16.M88.4 R32, [R216+0x9000] ;  /* 0x00900000d820783b */ /* 0x000fea0000000200 */
[----:B------:R-:W-:Y:S01]  /*9d20*/  HMMA.16816.F32.BF16 R8, R8, R30, R12 ;  /* 0x0000001e0808723c */ /* 0x000fe2000004180c */
[----:B------:R-:W-:Y:S04]  /*9d30*/  LDSM.16.M88.4 R12, [R218+0x4000] ;  /* 0x00400000da0c783b */ /* 0x000fe80000000200 */
[----:B------:R-:W4:Y:S01]  /*9d40*/  LDSM.16.M88.4 R28, [R216+0x9800] ;  /* 0x00980000d81c783b */ /* 0x000f220000000200 */
[C---:B-1----:R-:W-:Y:S06]  /*9d50*/  HMMA.16816.F32.BF16 R140, R16.reuse, R24, R140 ;  /* 0x00000018108c723c */ /* 0x042fec000004188c */
[C---:B------:R-:W-:Y:S06]  /*9d60*/  HMMA.16816.F32.BF16 R136, R16.reuse, R26, R136 ;  /* 0x0000001a1088723c */ /* 0x040fec0000041888 */
[C---:B--2---:R-:W-:Y:S06]  /*9d70*/  HMMA.16816.F32.BF16 R132, R16.reuse, R20, R132 ;  /* 0x000000141084723c */ /* 0x044fec0000041884 */
[----:B------:R-:W-:Y:S01]  /*9d80*/  HMMA.16816.F32.BF16 R16, R16, R22, R8 ;  /* 0x000000161010723c */ /* 0x000fe20000041808 */
[----:B------:R-:W1:Y:S05]  /*9d90*/  LDSM.16.M88.4 R8, [R218+0x6000] ;  /* 0x00600000da08783b */ /* 0x000e6a0000000200 */
[C---:B---3--:R-:W-:Y:S06]  /*9da0*/  HMMA.16816.F32.BF16 R188, R4.reuse, R24, R188 ;  /* 0x0000001804bc723c */ /* 0x048fec00000418bc */
[C---:B------:R-:W-:Y:S01]  /*9db0*/  HMMA.16816.F32.BF16 R192, R4.reuse, R26, R176 ;  /* 0x0000001a04c0723c */ /* 0x040fe200000418b0 */
[----:B------:R-:W-:Y:S05]  /*9dc0*/  LDSM.16.M88.4 R24, [R215+0x1800] ;  /* 0x00180000d718783b */ /* 0x000fea0000000200 */
[C---:B------:R-:W-:Y:S06]  /*9dd0*/  HMMA.16816.F32.BF16 R196, R4.reuse, R20, R196 ;  /* 0x0000001404c4723c */ /* 0x040fec00000418c4 */
[----:B------:R-:W-:Y:S01]  /*9de0*/  HMMA.16816.F32.BF16 R180, R4, R22, R180 ;  /* 0x0000001604b4723c */ /* 0x000fe200000418b4 */
[----:B------:R-:W2:Y:S05]  /*9df0*/  LDSM.16.M88.4 R4, [R217+0x4000] ;  /* 0x00400000d904783b */ /* 0x000eaa0000000200 */
[C---:B----4-:R-:W-:Y:S01]  /*9e00*/  HMMA.16816.F32.BF16 R20, R12.reuse, R30, R16 ;  /* 0x0000001e0c14723c */ /* 0x050fe20000041810 */
[----:B------:R-:W3:Y:S05]  /*9e10*/  LDSM.16.M88.4 R16, [R215+0x1000] ;  /* 0x00100000d710783b */ /* 0x000eea0000000200 */
[C---:B------:R-:W-:Y:S06]  /*9e20*/  HMMA.16816.F32.BF16 R176, R12.reuse, R32, R140 ;  /* 0x000000200cb0723c */ /* 0x040fec000004188c */
[C---:B------:R-:W-:Y:S06]  /*9e30*/  HMMA.16816.F32.BF16 R140, R12.reuse, R34, R136 ;  /* 0x000000220c8c723c */ /* 0x040fec0000041888 */
[----:B------:R-:W-:Y:S01]  /*9e40*/  HMMA.16816.F32.BF16 R136, R12, R28, R132 ;  /* 0x0000001c0c88723c */ /* 0x000fe20000041884 */
[----:B------:R-:W4:Y:S01]  /*9e50*/  LDSM.16.M88.4 R12, [R217+0x6000] ;  /* 0x00600000d90c783b */ /* 0x000f220000000200 */
[----:B------:R-:W-:Y:S01]  /*9e60*/  IMAD.U32 R3, RZ, RZ, UR32 ;  /* 0x00000020ff037e24 */ /* 0x000fe2000f8e00ff */
[----:B------:R-:W-:Y:S01]  /*9e70*/  UISETP.GT.AND UP0, UPT, UR32, UR23, UPT ;  /* 0x000000172000728c */ /* 0x000fe2000bf04270 */
[----:B------:R-:W-:-:S04]  /*9e80*/  DEPBAR.LE SB0, 0x0 ;  /* 0x000080000000791a */ /* 0x000fc80000000000 */
[C---:B-1----:R-:W-:Y:S06]  /*9e90*/  HMMA.16816.F32.BF16 R132, R8.reuse, R32, R188 ;  /* 0x000000200884723c */ /* 0x042fec00000418bc */
[----:B------:R-:W-:Y:S06]  /*9ea0*/  HMMA.16816.F32.BF16 R188, R8, R30, R180 ;  /* 0x0000001e08bc723c */ /* 0x000fec00000418b4 */
[----:B--2---:R-:W-:Y:S07]  /*9eb0*/  HMMA.16816.F32.BF16 R180, R4, R26, R20 ;  /* 0x0000001a04b4723c */ /* 0x004fee0000041814 */
[----:B------:R-:W-:-:S02]  /*9ec0*/  IMAD.WIDE.U32 R22, R242, -0x326172a9, RZ ;  /* 0xcd9e8d57f2167825 */ /* 0x000fc400078e00ff */
[----:B------:R-:W1:Y:S01]  /*9ed0*/  S2R R242, SR_TID.X ;  /* 0x0000000000f27919 */ /* 0x000e620000002100 */
[----:B------:R-:W-:Y:S06]  /*9ee0*/  HMMA.16816.F32.BF16 R196, R8, R28, R196 ;  /* 0x0000001c08c4723c */ /* 0x000fec00000418c4 */
[C---:B---3--:R-:W-:Y:S06]  /*9ef0*/  HMMA.16816.F32.BF16 R28, R4.reuse, R16, R176 ;  /* 0x00000010041c723c */ /* 0x048fec00000418b0 */
[C---:B------:R-:W-:Y:S06]  /*9f00*/  HMMA.16816.F32.BF16 R140, R4.reuse, R18, R140 ;  /* 0x00000012048c723c */ /* 0x040fec000004188c */
[----:B------:R-:W-:Y:S07]  /*9f10*/  HMMA.16816.F32.BF16 R176, R4, R24, R136 ;  /* 0x0000001804b0723c */ /* 0x000fee0000041888 */
[----:B------:R-:W-:-:S04]  /*9f20*/  IMAD.WIDE.U32 R4, R240, -0x2daee0ad, RZ ;  /* 0xd2511f53f0047825 */ /* 0x000fc800078e00ff */
[----:B-1----:R-:W-:Y:S01]  /*9f30*/  IMAD.SHL.U32 R242, R242, 0x2, RZ ;  /* 0x00000002f2f27824 */ /* 0x002fe200078e00ff */
[----:B------:R-:W-:Y:S01]  /*9f40*/  LOP3.LUT R2, R5, UR32, R2, 0x96, !PT ;  /* 0x0000002005027c12 */ /* 0x000fe2000f8e9602 */
[----:B------:R-:W-:Y:S03]  /*9f50*/  HMMA.16816.F32.BF16 R32, R8, R34, R192 ;  /* 0x000000220820723c */ /* 0x000fe600000418c0 */
[----:B------:R-:W-:Y:S01]  /*9f60*/  LOP3.LUT R242, R242, 0x6, RZ, 0xc0, !PT ;  /* 0x00000006f2f27812 */ /* 0x000fe200078ec0ff */
[----:B------:R-:W-:Y:S01]  /*9f70*/  IMAD.WIDE.U32 R6, R2, -0x326172a9, RZ ;  /* 0xcd9e8d5702067825 */ /* 0x000fe200078e00ff */
[----:B------:R-:W-:-:S03]  /*9f80*/  LOP3.LUT R5, R23, R241, RZ, 0x3c, !PT ;  /* 0x000000f117057212 */ /* 0x000fc600078e3cff */
[----:B------:R-:W-:Y:S01]  /*9f90*/  IMAD R2, R3, 0x20, R242 ;  /* 0x0000002003027824 */ /* 0x000fe200078e02f2 */
[----:B----4-:R-:W-:Y:S03]  /*9fa0*/  HMMA.16816.F32.BF16 R8, R12, R16, R132 ;  /* 0x000000100c08723c */ /* 0x010fe60000041884 */
[C---:B------:R-:W-:Y:S01]  /*9fb0*/  VIADD R3, R2.reuse, 0x1 ;  /* 0x0000000102037836 */ /* 0x040fe20000000000 */
[CC--:B------:R-:W-:Y:S01]  /*9fc0*/  ISETP.GE.AND P2, PT, R2.reuse, R228.reuse, PT ;  /* 0x000000e40200720c */ /* 0x0c0fe20003f46270 */
[----:B------:R-:W-:Y:S01]  /*9fd0*/  IMAD.WIDE.U32 R20, R5, -0x2daee0ad, RZ ;  /* 0xd2511f5305147825 */ /* 0x000fe200078e00ff */
[-C--:B------:R-:W-:Y:S02]  /*9fe0*/  ISETP.GE.AND P4, PT, R2, R229.reuse, PT ;  /* 0x000000e50200720c */ /* 0x080fe40003f86270 */
[C---:B------:R-:W-:Y:S02]  /*9ff0*/  ISETP.GE.AND P3, PT, R3.reuse, R229, PT ;  /* 0x000000e50300720c */ /* 0x040fe40003f66270 */
[----:B------:R-:W-:-:S02]  /*a000*/  ISETP.GE.AND P0, PT, R3, R228, PT ;  /* 0x000000e40300720c */ /* 0x000fc40003f06270 */
[C---:B------:R-:W-:Y:S02]  /*a010*/  ISETP.GE.AND P5, PT, R3.reuse, R231, PT ;  /* 0x000000e70300720c */ /* 0x040fe40003fa6270 */
[----:B------:R-:W-:Y:S02]  /*a020*/  ISETP.GE.AND P1, PT, R3, R230, PT ;  /* 0x000000e60300720c */ /* 0x000fe40003f26270 */
[----:B------:R-:W-:Y:S01]  /*a030*/  LOP3.LUT R16, R21, UR20, R4, 0x96, !PT ;  /* 0x0000001415107c12 */ /* 0x000fe2000f8e9604 */
[----:B------:R-:W-:Y:S01]  /*a040*/  VIADD R4, R2, 0x8 ;  /* 0x0000000802047836 */ /* 0x000fe20000000000 */
[C---:B------:R-:W-:Y:S02]  /*a050*/  ISETP.LT.OR P3, PT, R3.reuse, R225, P3 ;  /* 0x000000e10300720c */ /* 0x040fe40001f61670 */
[C---:B------:R-:W-:Y:S02]  /*a060*/  ISETP.LT.OR P0, PT, R3.reuse, R224, P0 ;  /* 0x000000e00300720c */ /* 0x040fe40000701670 */
[----:B------:R-:W-:-:S02]  /*a070*/  ISETP.LT.OR P5, PT, R3, R227, P5 ;  /* 0x000000e30300720c */ /* 0x000fc40002fa1670 */
[----:B------:R-:W-:Y:S01]  /*a080*/  ISETP.LT.OR P1, PT, R3, R226, P1 ;  /* 0x000000e20300720c */ /* 0x000fe20000f21670 */
[C---:B------:R-:W-:Y:S01]  /*a090*/  VIADD R3, R2.reuse, 0x9 ;  /* 0x0000000902037836 */ /* 0x040fe20000000000 */
[C---:B------:R-:W-:Y:S02]  /*a0a0*/  ISETP.LT.OR P2, PT, R2.reuse, R224, P2 ;  /* 0x000000e00200720c */ /* 0x040fe40001741670 */
[----:B------:R-:W-:Y:S02]  /*a0b0*/  ISETP.LT.OR P4, PT, R2, R225, P4 ;  /* 0x000000e10200720c */ /* 0x000fe40002781670 */
[----:B------:R-:W-:Y:S02]  /*a0c0*/  LOP3.LUT R17, R7, UR21, R22, 0x96, !PT ;  /* 0x0000001507117c12 */ /* 0x000fe4000f8e9616 */
[----:B------:R-:W-:Y:S02]  /*a0d0*/  FSEL R23, R30, -INF , !P2 ;  /* 0xff8000001e177808 */ /* 0x000fe40005000000 */
[----:B------:R-:W-:-:S02]  /*a0e0*/  FSEL R21, R28, -INF , !P4 ;  /* 0xff8000001c157808 */ /* 0x000fc40006000000 */
[----:B------:R-:W-:Y:S02]  /*a0f0*/  FSEL R22, R29, -INF , !P3 ;  /* 0xff8000001d167808 */ /* 0x000fe40005800000 */
[----:B------:R-:W-:Y:S02]  /*a100*/  FSEL R30, R31, -INF , !P0 ;  /* 0xff8000001f1e7808 */ /* 0x000fe40004000000 */
[C---:B------:R-:W-:Y:S02]  /*a110*/  ISETP.GE.AND P4, PT, R2.reuse, R231, PT ;  /* 0x000000e70200720c */ /* 0x040fe40003f86270 */
[----:B------:R-:W-:Y:S02]  /*a120*/  ISETP.GE.AND P2, PT, R2, R230, PT ;  /* 0x000000e60200720c */ /* 0x000fe40003f46270 */
[-C--:B------:R-:W-:Y:S02]  /*a130*/  ISETP.GE.AND P0, PT, R4, R229.reuse, PT ;  /* 0x000000e50400720c */ /* 0x080fe40003f06270 */
[----:B------:R-:W-:Y:S01]  /*a140*/  ISETP.GE.AND P3, PT, R3, R229, PT ;  /* 0x000000e50300720c */ /* 0x000fe20003f66270 */
[----:B------:R-:W-:Y:S01]  /*a150*/  HMMA.16816.F32.BF16 R136, R12, R18, R32 ;  /* 0x000000120c88723c */ /* 0x000fe20000041820 */
[----:B------:R-:W-:-:S02]  /*a160*/  ISETP.LT.OR P4, PT, R2, R227, P4 ;  /* 0x000000e30200720c */ /* 0x000fc40002781670 */
[----:B------:R-:W-:Y:S02]  /*a170*/  ISETP.LT.OR P2, PT, R2, R226, P2 ;  /* 0x000000e20200720c */ /* 0x000fe40001741670 */
[-C--:B------:R-:W-:Y:S02]  /*a180*/  ISETP.LT.OR P0, PT, R4, R225.reuse, P0 ;  /* 0x000000e10400720c */ /* 0x080fe40000701670 */
[----:B------:R-:W-:Y:S02]  /*a190*/  ISETP.LT.OR P3, PT, R3, R225, P3 ;  /* 0x000000e10300720c */ /* 0x000fe40001f61670 */
[----:B------:R-:W-:Y:S02]  /*a1a0*/  FSEL R31, R8, -INF , !P4 ;  /* 0xff800000081f7808 */ /* 0x000fe40006000000 */
[----:B------:R-:W-:Y:S02]  /*a1b0*/  FSEL R35, R10, -INF , !P2 ;  /* 0xff8000000a237808 */ /* 0x000fe40005000000 */
[----:B------:R-:W-:-:S02]  /*a1c0*/  FSEL R28, R140, -INF , !P0 ;  /* 0xff8000008c1c7808 */ /* 0x000fc40004000000 */
[----:B------:R-:W-:Y:S02]  /*a1d0*/  FSEL R29, R141, -INF , !P3 ;  /* 0xff8000008d1d7808 */ /* 0x000fe40005800000 */
[----:B------:R-:W-:Y:S02]  /*a1e0*/  FSEL R33, R9, -INF , !P5 ;  /* 0xff80000009217808 */ /* 0x000fe40006800000 */
[C---:B------:R-:W-:Y:S02]  /*a1f0*/  ISETP.GE.AND P6, PT, R4.reuse, R228, PT ;  /* 0x000000e40400720c */ /* 0x040fe40003fc6270 */
[C---:B------:R-:W-:Y:S02]  /*a200*/  ISETP.GE.AND P2, PT, R4.reuse, R231, PT ;  /* 0x000000e70400720c */ /* 0x040fe40003f46270 */
[----:B------:R-:W-:Y:S02]  /*a210*/  ISETP.GE.AND P0, PT, R4, R230, PT ;  /* 0x000000e60400720c */ /* 0x000fe40003f06270 */
[----:B------:R-:W-:-:S02]  /*a220*/  ISETP.GE.AND P4, PT, R3, R228, PT ;  /* 0x000000e40300720c */ /* 0x000fc40003f86270 */
[C---:B------:R-:W-:Y:S02]  /*a230*/  ISETP.GE.AND P3, PT, R3.reuse, R231, PT ;  /* 0x000000e70300720c */ /* 0x040fe40003f66270 */
[C---:B------:R-:W-:Y:S01]  /*a240*/  ISETP.GE.AND P5, PT, R3.reuse, R230, PT ;  /* 0x000000e60300720c */ /* 0x040fe20003fa6270 */
[----:B------:R-:W-:Y:S01]  /*a250*/  HMMA.16816.F32.BF16 R196, R12, R24, R196 ;  /* 0x000000180cc4723c */ /* 0x000fe200000418c4 */
[C---:B------:R-:W-:Y:S02]  /*a260*/  ISETP.LT.OR P6, PT, R4.reuse, R224, P6 ;  /* 0x000000e00400720c */ /* 0x040fe400037c1670 */
        /* <DEDUP_REMOVED lines=9> */
[-C--:B------:R-:W-:Y:S02]  /*a300*/  ISETP.GE.AND P4, PT, R4, R229.reuse, PT ;  /* 0x000000e50400720c */ /* 0x080fe40003f86270 */
[----:B------:R-:W-:-:S02]  /*a310*/  ISETP.GE.AND P1, PT, R3, R229, PT ;  /* 0x000000e50300720c */ /* 0x000fc40003f26270 */
[-C--:B------:R-:W-:Y:S02]  /*a320*/  ISETP.LT.OR P4, PT, R4, R225.reuse, P4 ;  /* 0x000000e10400720c */ /* 0x080fe40002781670 */
[----:B------:R-:W-:Y:S01]  /*a330*/  ISETP.LT.OR P1, PT, R3, R225, P1 ;  /* 0x000000e10300720c */ /* 0x000fe20000f21670 */
[----:B-----5:R-:W-:Y:S01]  /*a340*/  IMAD R5, R243, -0x326172a9, RZ ;  /* 0xcd9e8d57f3057824 */ /* 0x020fe200078e02ff */
[----:B------:R-:W-:Y:S02]  /*a350*/  FSEL R24, R142, -INF , !P6 ;  /* 0xff8000008e187808 */ /* 0x000fe40007000000 */
        /* <DEDUP_REMOVED lines=10> */
[C---:B------:R-:W-:Y:S02]  /*a400*/  ISETP.GE.AND P3, PT, R3.reuse, R230, PT ;  /* 0x000000e60300720c */ /* 0x040fe40003f66270 */
[C---:B------:R-:W-:Y:S02]  /*a410*/  ISETP.LT.OR P6, PT, R4.reuse, R224, P6 ;  /* 0x000000e00400720c */ /* 0x040fe400037c1670 */
[C---:B------:R-:W-:Y:S02]  /*a420*/  ISETP.LT.OR P2, PT, R4.reuse, R227, P2 ;  /* 0x000000e30400720c */ /* 0x040fe40001741670 */
[----:B------:R-:W-:Y:S02]  /*a430*/  ISETP.LT.OR P4, PT, R4, R226, P4 ;  /* 0x000000e20400720c */ /* 0x000fe40002781670 */
[----:B------:R-:W-:-:S02]  /*a440*/  ISETP.LT.OR P0, PT, R3, R224, P0 ;  /* 0x000000e00300720c */ /* 0x000fc40000701670 */
[C---:B------:R-:W-:Y:S02]  /*a450*/  ISETP.LT.OR P1, PT, R3.reuse, R227, P1 ;  /* 0x000000e30300720c */ /* 0x040fe40000f21670 */
[----:B------:R-:W-:Y:S01]  /*a460*/  ISETP.LT.OR P3, PT, R3, R226, P3 ;  /* 0x000000e20300720c */ /* 0x000fe20001f61670 */
[C---:B------:R-:W-:Y:S01]  /*a470*/  VIADD R3, R2.reuse, 0x18 ;  /* 0x0000001802037836 */ /* 0x040fe20000000000 */
[----:B------:R-:W-:Y:S01]  /*a480*/  LOP3.LUT R4, R7, UR21, R5, 0x96, !PT ;  /* 0x0000001507047c12 */ /* 0x000fe2000f8e9605 */
[----:B------:R-:W-:Y:S01]  /*a490*/  VIADD R2, R2, 0x19 ;  /* 0x0000001902027836 */ /* 0x000fe20000000000 */
[----:B------:R-:W-:Y:S02]  /*a4a0*/  LOP3.LUT R7, R251, UR19, R6, 0x96, !PT ;  /* 0x00000013fb077c12 */ /* 0x000fe4000f8e9606 */
[----:B------:R-:W-:Y:S01]  /*a4b0*/  FSEL R205, R178, -INF , !P6 ;  /* 0xff800000b2cd7808 */ /* 0x000fe20007000000 */
[----:B------:R-:W-:Y:S01]  /*a4c0*/  IMAD.WIDE.U32 R4, R4, -0x2daee0ad, RZ ;  /* 0xd2511f5304047825 */ /* 0x000fe200078e00ff */
[----:B------:R-:W-:-:S02]  /*a4d0*/  FSEL R206, R196, -INF , !P2 ;  /* 0xff800000c4ce7808 */ /* 0x000fc40005000000 */
[-C--:B------:R-:W-:Y:S02]  /*a4e0*/  ISETP.GE.AND P6, PT, R3, R229.reuse, PT ;  /* 0x000000e50300720c */ /* 0x080fe40003fc6270 */
[----:B------:R-:W-:Y:S01]  /*a4f0*/  ISETP.GE.AND P2, PT, R2, R229, PT ;  /* 0x000000e50200720c */ /* 0x000fe20003f46270 */
[----:B------:R-:W-:Y:S01]  /*a500*/  HMMA.16816.F32.BF16 R140, R12, R26, R188 ;  /* 0x0000001a0c8c723c */ /* 0x000fe200000418bc */
[----:B------:R-:W-:Y:S01]  /*a510*/  FSEL R204, R179, -INF , !P0 ;  /* 0xff800000b3cc7808 */ /* 0x000fe20004000000 */
[----:B------:R-:W-:Y:S01]  /*a520*/  IMAD.WIDE.U32 R18, R7, -0x2daee0ad, RZ ;  /* 0xd2511f5307127825 */ /* 0x000fe200078e00ff */
[----:B------:R-:W-:Y:S01]  /*a530*/  BAR.SYNC.DEFER_BLOCKING 0x0 ;  /* 0x0000000000007b1d */ /* 0x000fe20000010000 */
[C---:B------:R-:W-:Y:S02]  /*a540*/  ISETP.GE.AND P0, PT, R3.reuse, R228, PT ;  /* 0x000000e40300720c */ /* 0x040fe40003f06270 */
[----:B------:R-:W-:Y:S02]  /*a550*/  ISETP.LT.OR P6, PT, R3, R225, P6 ;  /* 0x000000e10300720c */ /* 0x000fe400037c1670 */
[----:B------:R-:W-:-:S02]  /*a560*/  LOP3.LUT R10, R5, UR18, R248, 0x96, !PT ;  /* 0x00000012050a7c12 */ /* 0x000fc4000f8e96f8 */
[----:B------:R-:W-:Y:S02]  /*a570*/  ISETP.LT.OR P2, PT, R2, R225, P2 ;  /* 0x000000e10200720c */ /* 0x000fe40001741670 */
[----:B------:R-:W-:Y:S01]  /*a580*/  ISETP.LT.OR P0, PT, R3, R224, P0 ;  /* 0x000000e00300720c */ /* 0x000fe20000701670 */
[----:B------:R-:W-:Y:S01]  /*a590*/  IMAD.WIDE.U32 R8, R17, -0x2daee0ad, RZ ;  /* 0xd2511f5311087825 */ /* 0x000fe200078e00ff */
[----:B------:R-:W-:Y:S02]  /*a5a0*/  LOP3.LUT R7, R19, UR16, R4, 0x96, !PT ;  /* 0x0000001013077c12 */ /* 0x000fe4000f8e9604 */
[----:B------:R-:W-:Y:S01]  /*a5b0*/  FSEL R201, R180, -INF , !P6 ;  /* 0xff800000b4c97808 */ /* 0x000fe20007000000 */
[----:B------:R-:W-:Y:S01]  /*a5c0*/  IMAD.WIDE.U32 R4, R16, -0x326172a9, RZ ;  /* 0xcd9e8d5710047825 */ /* 0x000fe200078e00ff */
[----:B------:R-:W-:Y:S02]  /*a5d0*/  FSEL R200, R181, -INF , !P2 ;  /* 0xff800000b5c87808 */ /* 0x000fe40005000000 */
[C---:B------:R-:W-:Y:S01]  /*a5e0*/  ISETP.GE.AND P6, PT, R3.reuse, R231, PT ;  /* 0x000000e70300720c */ /* 0x040fe20003fc6270 */
[----:B------:R-:W-:Y:S01]  /*a5f0*/  IMAD.WIDE.U32 R10, R10, -0x326172a9, RZ ;  /* 0xcd9e8d570a0a7825 */ /* 0x000fe200078e00ff */
[----:B------:R-:W-:-:S02]  /*a600*/  ISETP.GE.AND P2, PT, R3, R230, PT ;  /* 0x000000e60300720c */ /* 0x000fc40003f46270 */
[----:B------:R-:W-:Y:S01]  /*a610*/  FSEL R191, R182, -INF , !P0 ;  /* 0xff800000b6bf7808 */ /* 0x000fe20004000000 */
[----:B------:R-:W-:Y:S01]  /*a620*/  IMAD.WIDE.U32 R16, R7, -0x326172a9, RZ ;  /* 0xcd9e8d5707107825 */ /* 0x000fe200078e00ff */
[----:B------:R-:W-:Y:S02]  /*a630*/  PLOP3.LUT P0, PT, PT, PT, UP0, 0x80, 0x0 ;  /* 0x000000000000781c */ /* 0x000fe40003f0f008 */
[C---:B------:R-:W-:Y:S02]  /*a640*/  ISETP.LT.OR P6, PT, R3.reuse, R227, P6 ;  /* 0x000000e30300720c */ /* 0x040fe400037c1670 */
[----:B------:R-:W-:Y:S02]  /*a650*/  ISETP.LT.OR P2, PT, R3, R226, P2 ;  /* 0x000000e20300720c */ /* 0x000fe40001741670 */
[----:B------:R-:W-:Y:S02]  /*a660*/  LOP3.LUT R6, R5, UR19, R6, 0x96, !PT ;  /* 0x0000001305067c12 */ /* 0x000fe4000f8e9606 */
[----:B------:R-:W-:-:S02]  /*a670*/  LOP3.LUT R3, R9, UR18, R20, 0x96, !PT ;  /* 0x0000001209037c12 */ /* 0x000fc4000f8e9614 */
[----:B------:R-:W-:Y:S01]  /*a680*/  LOP3.LUT R7, R11, UR17, R250, 0x96, !PT ;  /* 0x000000110b077c12 */ /* 0x000fe2000f8e96fa */
[----:B------:R-:W-:Y:S01]  /*a690*/  IMAD.WIDE.U32 R14, R6, -0x2daee0ad, RZ ;  /* 0xd2511f53060e7825 */ /* 0x000fe200078e00ff */
[----:B------:R-:W-:Y:S02]  /*a6a0*/  LOP3.LUT R5, R17, UR15, R10, 0x96, !PT ;  /* 0x0000000f11057c12 */ /* 0x000fe4000f8e960a */
[----:B------:R-:W-:Y:S01]  /*a6b0*/  FSEL R197, R197, -INF , !P1 ;  /* 0xff800000c5c57808 */ /* 0x000fe20004800000 */
[----:B------:R-:W-:Y:S01]  /*a6c0*/  IMAD.WIDE.U32 R12, R3, -0x326172a9, RZ ;  /* 0xcd9e8d57030c7825 */ /* 0x000fe200078e00ff */
[----:B------:R-:W-:-:S03]  /*a6d0*/  ISETP.GE.AND P1, PT, R2, R228, PT ;  /* 0x000000e40200720c */ /* 0x000fc60003f26270 */
[----:B------:R-:W-:Y:S01]  /*a6e0*/  IMAD.WIDE.U32 R10, R7, -0x2daee0ad, RZ ;  /* 0xd2511f53070a7825 */ /* 0x000fe200078e00ff */
[----:B------:R-:W-:Y:S02]  /*a6f0*/  ISETP.LT.OR P1, PT, R2, R224, P1 ;  /* 0x000000e00200720c */ /* 0x000fe40000f21670 */
[----:B------:R-:W-:Y:S02]  /*a700*/  LOP3.LUT R8, R15, UR16, R8, 0x96, !PT ;  /* 0x000000100f087c12 */ /* 0x000fe4000f8e9608 */
[----:B------:R-:W-:Y:S02]  /*a710*/  LOP3.LUT R9, R13, UR17, R4, 0x96, !PT ;  /* 0x000000110d097c12 */ /* 0x000fe4000f8e9604 */
[----:B------:R-:W-:Y:S01]  /*a720*/  LOP3.LUT R18, R11, UR14, R18, 0x96, !PT ;  /* 0x0000000e0b127c12 */ /* 0x000fe2000f8e9612 */
[----:B------:R-:W-:Y:S01]  /*a730*/  IMAD.WIDE.U32 R188, R5, -0x2daee0ad, RZ ;  /* 0xd2511f5305bc7825 */ /* 0x000fe200078e00ff */
[----:B------:R-:W-:Y:S02]  /*a740*/  FSEL R196, R140, -INF , !P6 ;  /* 0xff8000008cc47808 */ /* 0x000fe40007000000 */
[----:B------:R-:W-:-:S02]  /*a750*/  ISETP.GE.AND P6, PT, R2, R231, PT ;  /* 0x000000e70200720c */ /* 0x000fc40003fc6270 */
[----:B------:R-:W-:Y:S01]  /*a760*/  FSEL R190, R183, -INF , !P1 ;  /* 0xff800000b7be7808 */ /* 0x000fe20004800000 */
        /* <DEDUP_REMOVED lines=27> */
.L_x_2313:
[----:B------:R-:W-:Y:S01]  /*a920*/  ISETP.GE.AND P1, PT, R2, R230, PT ;  /* 0x000000e60200720c */ /* 0x000fe20003f26270 */
[----:B-1----:R-:W-:Y:S01]  /*a930*/  IMAD.WIDE.U32 R6, R8, -0x326172a9, RZ ;  /* 0xcd9e8d5708067825 */ /* 0x002fe200078e00ff */
[C---:B------:R-:W-:Y:S02]  /*a940*/  ISETP.LT.OR P6, PT, R2.reuse, R227, P6 ;  /* 0x000000e30200720c */ /* 0x040fe400037c1670 */
[----:B------:R-:W-:Y:S01]  /*a950*/  ISETP.LT.OR P1, PT, R2, R226, P1 ;  /* 0x000000e20200720c */ /* 0x000fe20000f21670 */
[----:B------:R-:W-:Y:S01]  /*a960*/  IMAD.WIDE.U32 R2, R18, -0x326172a9, RZ ;  /* 0xcd9e8d5712027825 */ /* 0x000fe200078e00ff */
[----:B------:R-:W-:Y:S02]  /*a970*/  LOP3.LUT R12, R7, UR15, R12, 0x96, !PT ;  /* 0x0000000f070c7c12 */ /* 0x000fe4000f8e960c */
[----:B------:R-:W-:Y:S01]  /*a980*/  FMNMX.FTZ R7, R235, R21, !PT ;  /* 0x00000015eb077209 */ /* 0x000fe20007810000 */
[----:B------:R-:W-:Y:S01]  /*a990*/  IMAD.WIDE.U32 R4, R9, -0x2daee0ad, RZ ;  /* 0xd2511f5309047825 */ /* 0x000fe200078e00ff */
[----:B------:R-:W-:-:S02]  /*a9a0*/  LOP3.LUT R10, R189, UR12, R10, 0x96, !PT ;  /* 0x0000000cbd0a7c12 */ /* 0x000fc4000f8e960a */
[----:B------:R-:W-:Y:S01]  /*a9b0*/  LOP3.LUT R207, R3, UR13, R16, 0x96, !PT ;  /* 0x0000000d03cf7c12 */ /* 0x000fe2000f8e9610 */
[----:B------:R-:W-:Y:S01]  /*a9c0*/  IMAD.WIDE.U32 R176, R12, -0x2daee0ad, RZ ;  /* 0xd2511f530cb07825 */ /* 0x000fe200078e00ff */
[----:B------:R-:W-:Y:S02]  /*a9d0*/  FMNMX.FTZ R3, R22, R7, !PT ;  /* 0x0000000716037209 */ /* 0x000fe40007810000 */
[----:B------:R-:W-:Y:S01]  /*a9e0*/  LOP3.LUT R14, R5, UR14, R14, 0x96, !PT ;  /* 0x0000000e050e7c12 */ /* 0x000fe2000f8e960e */
[----:B------:R-:W-:Y:S01]  /*a9f0*/  IMAD.WIDE.U32 R10, R10, -0x326172a9, RZ ;  /* 0xcd9e8d570a0a7825 */ /* 0x000fe200078e00ff */
[----:B------:R-:W-:Y:S02]  /*aa00*/  FMNMX.FTZ R3, R28, R3, !PT ;  /* 0x000000031c037209 */ /* 0x000fe40007810000 */
[----:B------:R-:W-:Y:S01]  /*aa10*/  LOP3.LUT R4, R177, UR12, R4, 0x96, !PT ;  /* 0x0000000cb1047c12 */ /* 0x000fe2000f8e9604 */
[----:B------:R-:W-:Y:S01]  /*aa20*/  IMAD.WIDE.U32 R14, R14, -0x326172a9, RZ ;  /* 0xcd9e8d570e0e7825 */ /* 0x000fe200078e00ff */
[----:B------:R-:W-:-:S02]  /*aa30*/  LOP3.LUT R7, R10, 0xffff, RZ, 0xc0, !PT ;  /* 0x0000ffff0a077812 */ /* 0x000fc400078ec0ff */
[----:B------:R-:W-:Y:S01]  /*aa40*/  FMNMX.FTZ R3, R29, R3, !PT ;  /* 0x000000031d037209 */ /* 0x000fe20007810000 */
[----:B------:R-:W-:Y:S01]  /*aa50*/  IMAD.WIDE.U32 R4, R4, -0x326172a9, RZ ;  /* 0xcd9e8d5704047825 */ /* 0x000fe200078e00ff */
[----:B------:R-:W-:Y:S02]  /*aa60*/  LOP3.LUT R9, R10, 0xff, RZ, 0xc0, !PT ;  /* 0x000000ff0a097812 */ /* 0x000fe400078ec0ff */
[----:B------:R-:W-:Y:S02]  /*aa70*/  SHF.R.U32.HI R7, RZ, 0x8, R7 ;  /* 0x00000008ff077819 */ /* 0x000fe40000011607 */
[----:B------:R-:W-:Y:S02]  /*aa80*/  FMNMX.FTZ R3, R202, R3, !PT ;  /* 0x00000003ca037209 */ /* 0x000fe40007810000 */
[----:B------:R-:W-:Y:S02]  /*aa90*/  PRMT R18, R9, 0x5410, R7 ;  /* 0x0000541009127816 */ /* 0x000fe40000000007 */
[----:B------:R-:W-:-:S02]  /*aaa0*/  FMNMX.FTZ R7, R203, R3, !PT ;  /* 0x00000003cb077209 */ /* 0x000fc40007810000 */
[----:B------:R-:W-:Y:S02]  /*aab0*/  SHF.R.U32.HI R8, RZ, 0x10, R10 ;  /* 0x00000010ff087819 */ /* 0x000fe4000001160a */
[----:B------:R-:W-:Y:S02]  /*aac0*/  LOP3.LUT R189, R15, UR13, R6, 0x96, !PT ;  /* 0x0000000d0fbd7c12 */ /* 0x000fe4000f8e9606 */
[----:B------:R-:W-:Y:S02]  /*aad0*/  FMNMX.FTZ R7, R201, R7, !PT ;  /* 0x00000007c9077209 */ /* 0x000fe40007810000 */
[----:B------:R-:W-:Y:S02]  /*aae0*/  FMNMX.FTZ R6, R234, R23, !PT ;  /* 0x00000017ea067209 */ /* 0x000fe40007810000 */
[----:B------:R-:W-:Y:S02]  /*aaf0*/  SHF.R.U32.HI R10, RZ, 0x18, R10 ;  /* 0x00000018ff0a7819 */ /* 0x000fe4000001160a */
[----:B------:R-:W-:-:S02]  /*ab00*/  LOP3.LUT R8, R8, 0xff, RZ, 0xc0, !PT ;  /* 0x000000ff08087812 */ /* 0x000fc400078ec0ff */
[----:B------:R-:W-:Y:S02]  /*ab10*/  FMNMX.FTZ R136, R200, R7, !PT ;  /* 0x00000007c8887209 */ /* 0x000fe40007810000 */
[----:B------:R-:W-:Y:S02]  /*ab20*/  FMNMX.FTZ R6, R30, R6, !PT ;  /* 0x000000061e067209 */ /* 0x000fe40007810000 */
[----:B------:R-:W-:Y:S02]  /*ab30*/  LOP3.LUT R2, R11, UR22, R2, 0x96, !PT ;  /* 0x000000160b027c12 */ /* 0x000fe4000f8e9602 */
[----:B------:R-:W-:Y:S02]  /*ab40*/  PRMT R26, R8, 0x5410, R10 ;  /* 0x00005410081a7816 */ /* 0x000fe4000000000a */
[----:B------:R-:W-:Y:S02]  /*ab50*/  LOP3.LUT R3, R5, UR22, R14, 0x96, !PT ;  /* 0x0000001605037c12 */ /* 0x000fe4000f8e960e */
[----:B------:R-:W-:-:S02]  /*ab60*/  LOP3.LUT R8, R4, 0xffff, RZ, 0xc0, !PT ;  /* 0x0000ffff04087812 */ /* 0x000fc400078ec0ff */
[----:B------:R-:W-:Y:S01]  /*ab70*/  LOP3.LUT R138, R4, 0xff, RZ, 0xc0, !PT ;  /* 0x000000ff048a7812 */ /* 0x000fe200078ec0ff */
[----:B------:R-:W1:Y:S01]  /*ab80*/  SHFL.BFLY PT, R5, R136, 0x2, 0x1f ;  /* 0x0c401f0088057f89 */ /* 0x000e6200000e0000 */
[--C-:B------:R-:W-:Y:S02]  /*ab90*/  SHF.R.U32.HI R11, RZ, 0x10, R4.reuse ;  /* 0x00000010ff0b7819 */ /* 0x100fe40000011604 */
[----:B------:R-:W-:Y:S02]  /*aba0*/  SHF.R.U32.HI R10, RZ, 0x18, R4 ;  /* 0x00000018ff0a7819 */ /* 0x000fe40000011604 */
[----:B------:R-:W-:Y:S02]  /*abb0*/  FMNMX.FTZ R4, R24, R6, !PT ;  /* 0x0000000618047209 */ /* 0x000fe40007810000 */
[----:B------:R-:W-:Y:S02]  /*abc0*/  LOP3.LUT R7, R2, 0xffff, RZ, 0xc0, !PT ;  /* 0x0000ffff02077812 */ /* 0x000fe400078ec0ff */
[----:B------:R-:W-:-:S02]  /*abd0*/  FMNMX.FTZ R4, R25, R4, !PT ;  /* 0x0000000419047209 */ /* 0x000fc40007810000 */
[----:B------:R-:W-:Y:S02]  /*abe0*/  SHF.R.U32.HI R6, RZ, 0x8, R7 ;  /* 0x00000008ff067819 */ /* 0x000fe40000011607 */
[----:B------:R-:W-:Y:S02]  /*abf0*/  FMNMX.FTZ R4, R205, R4, !PT ;  /* 0x00000004cd047209 */ /* 0x000fe40007810000 */
[----:B------:R-:W-:Y:S02]  /*ac00*/  LOP3.LUT R7, R2, 0xff, RZ, 0xc0, !PT ;  /* 0x000000ff02077812 */ /* 0x000fe400078ec0ff */
[----:B------:R-:W-:Y:S02]  /*ac10*/  FMNMX.FTZ R4, R204, R4, !PT ;  /* 0x00000004cc047209 */ /* 0x000fe40007810000 */
[----:B------:R-:W-:Y:S02]  /*ac20*/  PRMT R17, R7, 0x5410, R6 ;  /* 0x0000541007117816 */ /* 0x000fe40000000006 */
[----:B------:R-:W-:-:S02]  /*ac30*/  SHF.R.U32.HI R6, RZ, 0x10, R2 ;  /* 0x00000010ff067819 */ /* 0x000fc40000011602 */
[----:B------:R-:W-:Y:S02]  /*ac40*/  SHF.R.U32.HI R7, RZ, 0x18, R2 ;  /* 0x00000018ff077819 */ /* 0x000fe40000011602 */
[----:B------:R-:W-:Y:S02]  /*ac50*/  FMNMX.FTZ R2, R191, R4, !PT ;  /* 0x00000004bf027209 */ /* 0x000fe40007810000 */
[----:B------:R-:W-:Y:S02]  /*ac60*/  FMNMX.FTZ R4, R233, R31, !PT ;  /* 0x0000001fe9047209 */ /* 0x000fe40007810000 */
[----:B------:R-:W-:Y:S02]  /*ac70*/  FMNMX.FTZ R2, R190, R2, !PT ;  /* 0x00000002be027209 */ /* 0x000fe40007810000 */
[----:B------:R-:W-:Y:S02]  /*ac80*/  FMNMX.FTZ R4, R33, R4, !PT ;  /* 0x0000000421047209 */ /* 0x000fe40007810000 */
[----:B------:R-:W-:Y:S01]  /*ac90*/  LOP3.LUT R6, R6, 0xff, RZ, 0xc0, !PT ;  /* 0x000000ff06067812 */ /* 0x000fe200078ec0ff */
[----:B------:R-:W2:Y:S01]  /*aca0*/  SHFL.BFLY PT, R135, R2, 0x2, 0x1f ;  /* 0x0c401f0002877f89 */ /* 0x000ea200000e0000 */
[----:B-1----:R-:W-:-:S02]  /*acb0*/  FMNMX.FTZ R136, R136, R5, !PT ;  /* 0x0000000588887209 */ /* 0x002fc40007810000 */
[----:B------:R-:W-:Y:S02]  /*acc0*/  FMNMX.FTZ R4, R32, R4, !PT ;  /* 0x0000000420047209 */ /* 0x000fe40007810000 */
[----:B------:R-:W-:Y:S02]  /*acd0*/  PRMT R9, R6, 0x5410, R7 ;  /* 0x0000541006097816 */ /* 0x000fe40000000007 */
[----:B------:R-:W1:Y:S01]  /*ace0*/  SHFL.BFLY PT, R6, R136, 0x1, 0x1f ;  /* 0x0c201f0088067f89 */ /* 0x000e6200000e0000 */
[----:B------:R-:W-:Y:S02]  /*acf0*/  FMNMX.FTZ R4, R34, R4, !PT ;  /* 0x0000000422047209 */ /* 0x000fe40007810000 */
[----:B------:R-:W-:Y:S02]  /*ad00*/  SHF.R.U32.HI R5, RZ, 0x8, R8 ;  /* 0x00000008ff057819 */ /* 0x000fe40000011608 */
[----:B------:R-:W-:Y:S02]  /*ad10*/  FMNMX.FTZ R4, R206, R4, !PT ;  /* 0x00000004ce047209 */ /* 0x000fe40007810000 */
[----:B------:R-:W-:-:S02]  /*ad20*/  PRMT R138, R138, 0x5410, R5 ;  /* 0x000054108a8a7816 */ /* 0x000fc40000000005 */
[----:B------:R-:W-:Y:S02]  /*ad30*/  FMNMX.FTZ R4, R197, R4, !PT ;  /* 0x00000004c5047209 */ /* 0x000fe40007810000 */
[----:B------:R-:W-:Y:S02]  /*ad40*/  FSEL R183, R141, -INF , !P6 ;  /* 0xff8000008db77808 */ /* 0x000fe40007000000 */
[----:B------:R-:W-:Y:S02]  /*ad50*/  FMNMX.FTZ R5, R196, R4, !PT ;  /* 0x00000004c4057209 */ /* 0x000fe40007810000 */
[----:B------:R-:W-:Y:S02]  /*ad60*/  FMNMX.FTZ R4, R223, R35, !PT ;  /* 0x00000023df047209 */ /* 0x000fe40007810000 */
[----:B------:R-:W-:Y:S02]  /*ad70*/  FMNMX.FTZ R7, R183, R5, !PT ;  /* 0x00000005b7077209 */ /* 0x000fe40007810000 */
[----:B--2---:R-:W-:-:S02]  /*ad80*/  FMNMX.FTZ R135, R2, R135, !PT ;  /* 0x0000008702877209 */ /* 0x004fc40007810000 */
[----:B------:R-:W-:Y:S01]  /*ad90*/  FMNMX.FTZ R2, R132, R4, !PT ;  /* 0x0000000484027209 */ /* 0x000fe20007810000 */
[----:B------:R-:W2:Y:S01]  /*ada0*/  SHFL.BFLY PT, R5, R7, 0x2, 0x1f ;  /* 0x0c401f0007057f89 */ /* 0x000ea200000e0000 */
[----:B------:R-:W-:Y:S02]  /*adb0*/  FSEL R4, R139, -INF , !P5 ;  /* 0xff8000008b047808 */ /* 0x000fe40006800000 */
[----:B-1----:R-:W-:Y:S02]  /*adc0*/  FMNMX.FTZ R136, R136, R6, !PT ;  /* 0x0000000688887209 */ /* 0x002fe40007810000 */
[----:B------:R-:W-:Y:S01]  /*add0*/  FMNMX.FTZ R2, R133, R2, !PT ;  /* 0x0000000285027209 */ /* 0x000fe20007810000 */
[----:B------:R-:W1:Y:S01]  /*ade0*/  SHFL.BFLY PT, R6, R135, 0x1, 0x1f ;  /* 0x0c201f0087067f89 */ /* 0x000e6200000e0000 */
[----:B------:R-:W-:Y:S02]  /*adf0*/  FSEL R181, R198, -INF , !P4 ;  /* 0xff800000c6b57808 */ /* 0x000fe40006000000 */
[----:B------:R-:W-:Y:S01]  /*ae00*/  FMNMX.FTZ R137, R4, R2, !PT ;  /* 0x0000000204897209 */ /* 0x000fe20007810000 */
[----:B------:R-:W-:Y:S01]  /*ae10*/  FMUL.FTZ R2, R136, UR38 ;  /* 0x0000002688027c20 */ /* 0x000fe20008410000 */
[----:B------:R-:W-:-:S02]  /*ae20*/  FSEL R182, R199, -INF , !P3 ;  /* 0xff800000c7b67808 */ /* 0x000fc40005800000 */
[----:B------:R-:W-:Y:S02]  /*ae30*/  FMNMX.FTZ R137, R181, R137, !PT ;  /* 0x00000089b5897209 */ /* 0x000fe40007810000 */
[----:B------:R-:W-:Y:S02]  /*ae40*/  FSEL R180, R142, -INF , !P2 ;  /* 0xff8000008eb47808 */ /* 0x000fe40005000000 */
[----:B------:R-:W-:Y:S02]  /*ae50*/  FMNMX.FTZ R137, R182, R137, !PT ;  /* 0x00000089b6897209 */ /* 0x000fe40007810000 */
[----:B------:R-:W-:Y:S02]  /*ae60*/  FSEL R139, R143, -INF , !P1 ;  /* 0xff8000008f8b7808 */ /* 0x000fe40004800000 */
[----:B------:R-:W-:Y:S02]  /*ae70*/  FMNMX.FTZ R137, R180, R137, !PT ;  /* 0x00000089b4897209 */ /* 0x000fe40007810000 */
[----:B------:R-:W-:-:S02]  /*ae80*/  FSETP.NEU.FTZ.AND P4, PT, R136, -INF , PT ;  /* 0xff8000008800780b */ /* 0x000fc40003f9d000 */
[----:B------:R-:W-:Y:S02]  /*ae90*/  FMNMX.FTZ R137, R139, R137, !PT ;  /* 0x000000898b897209 */ /* 0x000fe40007810000 */
[----:B--2---:R-:W-:Y:S02]  /*aea0*/  FMNMX.FTZ R7, R7, R5, !PT ;  /* 0x0000000507077209 */ /* 0x004fe40007810000 */
[----:B------:R-:W-:Y:S02]  /*aeb0*/  FSEL R2, R2, RZ, P4 ;  /* 0x000000ff02027208 */ /* 0x000fe40002000000 */
[----:B-1----:R-:W-:Y:S01]  /*aec0*/  FMNMX.FTZ R135, R135, R6, !PT ;  /* 0x0000000687877209 */ /* 0x002fe20007810000 */
[----:B------:R-:W1:Y:S01]  /*aed0*/  SHFL.BFLY PT, R134, R7, 0x1, 0x1f ;  /* 0x0c201f0007867f89 */ /* 0x000e6200000e0000 */
[----:B------:R-:W-:Y:S01]  /*aee0*/  LOP3.LUT R8, R11, 0xff, RZ, 0xc0, !PT ;  /* 0x000000ff0b087812 */ /* 0x000fe200078ec0ff */
[--C-:B------:R-:W-:Y:S01]  /*aef0*/  FFMA.FTZ R5, R28, UR38, -R2.reuse ;  /* 0x000000261c057c23 */ /* 0x100fe20008010802 */
[C---:B------:R-:W-:Y:S01]  /*af00*/  FSETP.NEU.FTZ.AND P3, PT, R135.reuse, -INF , PT ;  /* 0xff8000008700780b */ /* 0x040fe20003f7d000 */
[----:B------:R-:W2:Y:S01]  /*af10*/  SHFL.BFLY PT, R6, R137, 0x2, 0x1f ;  /* 0x0c401f0089067f89 */ /* 0x000ea200000e0000 */
[----:B------:R-:W-:Y:S01]  /*af20*/  FMUL.FTZ R14, R135, UR38 ;  /* 0x00000026870e7c20 */ /* 0x000fe20008410000 */
[----:B------:R3:W-:Y:S01]  /*af30*/  MUFU.EX2 R195, R5 ;  /* 0x0000000500c37308 */ /* 0x0007e20000000800 */
[--C-:B------:R-:W-:Y:S01]  /*af40*/  FFMA.FTZ R21, R21, UR38, -R2.reuse ;  /* 0x0000002615157c23 */ /* 0x100fe20008010802 */
[----:B------:R-:W-:Y:S01]  /*af50*/  FFMA.FTZ R22, R22, UR38, -R2 ;  /* 0x0000002616167c23 */ /* 0x000fe20008010802 */
[----:B------:R-:W-:-:S02]  /*af60*/  HSET2.LE.AND R11, R26, R0, PT ;  /* 0x000000001a0b7233 */ /* 0x000fc40003803000 */
[----:B------:R-:W-:Y:S02]  /*af70*/  FSEL R14, R14, RZ, P3 ;  /* 0x000000ff0e0e7208 */ /* 0x000fe40001800000 */
[----:B------:R-:W-:Y:S01]  /*af80*/  HSET2.LE.AND R9, R9, R0, PT ;  /* 0x0000000009097233 */ /* 0x000fe20003803000 */
[----:B------:R4:W-:Y:S08]  /*af90*/  MUFU.EX2 R140, R21 ;  /* 0x00000015008c7308 */ /* 0x0009f00000000800 */
[----:B------:R-:W-:Y:S01]  /*afa0*/  MUFU.EX2 R178, R22 ;  /* 0x0000001600b27308 */ /* 0x000fe20000000800 */
[----:B---3--:R-:W-:Y:S01]  /*afb0*/  FFMA.FTZ R5, R29, UR38, -R2 ;  /* 0x000000261d057c23 */ /* 0x008fe20008010802 */
[----:B-1----:R-:W-:-:S02]  /*afc0*/  FMNMX.FTZ R134, R7, R134, !PT ;  /* 0x0000008607867209 */ /* 0x002fc40007810000 */
[----:B--2---:R-:W-:Y:S01]  /*afd0*/  FMNMX.FTZ R137, R137, R6, !PT ;  /* 0x0000000689897209 */ /* 0x004fe20007810000 */
[----:B------:R-:W-:-:S03]  /*afe0*/  FFMA.FTZ R6, R25, UR38, -R14 ;  /* 0x0000002619067c23 */ /* 0x000fc6000801080e */
[----:B------:R1:W-:Y:S01]  /*aff0*/  MUFU.EX2 R27, R5 ;  /* 0x00000005001b7308 */ /* 0x0003e20000000800 */
[----:B----4-:R-:W-:Y:S01]  /*b000*/  PRMT R21, R8, 0x5410, R10 ;  /* 0x0000541008157816 */ /* 0x010fe2000000000a */
[C---:B------:R-:W-:Y:S01]  /*b010*/  FMUL.FTZ R13, R134.reuse, UR38 ;  /* 0x00000026860d7c20 */ /* 0x040fe20008410000 */
[----:B------:R-:W2:Y:S01]  /*b020*/  SHFL.BFLY PT, R8, R137, 0x1, 0x1f ;  /* 0x0c201f0089087f89 */ /* 0x000ea200000e0000 */
[----:B------:R-:W-:Y:S02]  /*b030*/  FSETP.NEU.FTZ.AND P2, PT, R134, -INF , PT ;  /* 0xff8000008600780b */ /* 0x000fe40003f5d000 */
[----:B------:R-:W-:Y:S02]  /*b040*/  HSET2.LE.AND R10, R18, R0, PT ;  /* 0x00000000120a7233 */ /* 0x000fe40003803000 */
[----:B------:R-:W-:Y:S01]  /*b050*/  MUFU.EX2 R199, R6 ;  /* 0x0000000600c77308 */ /* 0x000fe20000000800 */
[----:B------:R-:W-:-:S05]  /*b060*/  FSEL R13, R13, RZ, P2 ;  /* 0x000000ff0d0d7208 */ /* 0x000fca0001000000 */
[----:B------:R-:W-:Y:S01]  /*b070*/  FFMA.FTZ R7, R31, UR38, -R13 ;  /* 0x000000261f077c23 */ /* 0x000fe2000801080d */
[----:B-1----:R-:W-:-:S03]  /*b080*/  FFMA.FTZ R5, R23, UR38, -R14 ;  /* 0x0000002617057c23 */ /* 0x002fc6000801080e */
[----:B------:R-:W-:Y:S08]  /*b090*/  MUFU.EX2 R192, R7 ;  /* 0x0000000700c07308 */ /* 0x000ff00000000800 */
[----:B------:R1:W-:Y:S01]  /*b0a0*/  MUFU.EX2 R179, R5 ;  /* 0x0000000500b37308 */ /* 0x0003e20000000800 */
[----:B--2---:R-:W-:Y:S02]  /*b0b0*/  FMNMX.FTZ R137, R137, R8, !PT ;  /* 0x0000000889897209 */ /* 0x004fe40007810000 */
[----:B------:R-:W-:-:S02]  /*b0c0*/  HSET2.LE.AND R8, R17, R0, PT ;  /* 0x0000000011087233 */ /* 0x000fc40003803000 */
[C---:B------:R-:W-:Y:S01]  /*b0d0*/  FSETP.NEU.FTZ.AND P1, PT, R137.reuse, -INF , PT ;  /* 0xff8000008900780b */ /* 0x040fe20003f3d000 */
[----:B------:R-:W-:-:S05]  /*b0e0*/  FMUL.FTZ R12, R137, UR38 ;  /* 0x00000026890c7c20 */ /* 0x000fca0008410000 */
[----:B------:R-:W-:-:S05]  /*b0f0*/  FSEL R12, R12, RZ, P1 ;  /* 0x000000ff0c0c7208 */ /* 0x000fca0000800000 */
[----:B------:R-:W-:Y:S01]  /*b100*/  FFMA.FTZ R4, R4, UR38, -R12 ;  /* 0x0000002604047c23 */ /* 0x000fe2000801080c */
[----:B-1----:R-:W-:-:S04]  /*b110*/  FFMA.FTZ R5, R30, UR38, -R14 ;  /* 0x000000261e057c23 */ /* 0x002fc8000801080e */
[----:B------:R1:W-:Y:S02]  /*b120*/  MUFU.EX2 R193, R5 ;  /* 0x0000000500c17308 */ /* 0x0003e40000000800 */
[----:B-1----:R-:W-:-:S06]  /*b130*/  FFMA.FTZ R5, R24, UR38, -R14 ;  /* 0x0000002618057c23 */ /* 0x002fcc000801080e */
[----:B------:R1:W-:Y:S02]  /*b140*/  MUFU.EX2 R240, R5 ;  /* 0x0000000500f07308 */ /* 0x0003e40000000800 */
[----:B-1----:R-:W-:-:S04]  /*b150*/  LOP3.LUT R5, R3, 0xffff, RZ, 0xc0, !PT ;  /* 0x0000ffff03057812 */ /* 0x002fc800078ec0ff */
[----:B------:R-:W-:Y:S02]  /*b160*/  SHF.R.U32.HI R6, RZ, 0x8, R5 ;  /* 0x00000008ff067819 */ /* 0x000fe40000011605 */
[----:B------:R-:W-:-:S04]  /*b170*/  LOP3.LUT R5, R3, 0xff, RZ, 0xc0, !PT ;  /* 0x000000ff03057812 */ /* 0x000fc800078ec0ff */
[----:B------:R-:W-:Y:S01]  /*b180*/  PRMT R16, R5, 0x5410, R6 ;  /* 0x0000541005107816 */ /* 0x000fe20000000006 */
[----:B------:R-:W-:Y:S01]  /*b190*/  FFMA.FTZ R5, R33, UR38, -R13 ;  /* 0x0000002621057c23 */ /* 0x000fe2000801080d */
[----:B------:R-:W-:-:S03]  /*b1a0*/  SHF.R.U32.HI R6, RZ, 0x10, R3 ;  /* 0x00000010ff067819 */ /* 0x000fc60000011603 */
[----:B------:R1:W-:Y:S02]  /*b1b0*/  MUFU.EX2 R194, R5 ;  /* 0x0000000500c27308 */ /* 0x0003e40000000800 */
[----:B-1----:R-:W-:Y:S02]  /*b1c0*/  SHF.R.U32.HI R5, RZ, 0x18, R3 ;  /* 0x00000018ff057819 */ /* 0x002fe40000011603 */
[----:B------:R-:W-:Y:S01]  /*b1d0*/  LOP3.LUT R3, R6, 0xff, RZ, 0xc0, !PT ;  /* 0x000000ff06037812 */ /* 0x000fe200078ec0ff */
[----:B------:R-:W-:-:S03]  /*b1e0*/  FFMA.FTZ R6, R32, UR38, -R13 ;  /* 0x0000002620067c23 */ /* 0x000fc6000801080d */
[----:B------:R-:W-:Y:S01]  /*b1f0*/  PRMT R20, R3, 0x5410, R5 ;  /* 0x0000541003147816 */ /* 0x000fe20000000005 */
[----:B------:R-:W-:Y:S01]  /*b200*/  FFMA.FTZ R3, R34, UR38, -R13 ;  /* 0x0000002622037c23 */ /* 0x000fe2000801080d */
[----:B------:R-:W-:Y:S01]  /*b210*/  FSEL R5, R135, RZ, P3 ;  /* 0x000000ff87057208 */ /* 0x000fe20001800000 */
[----:B------:R1:W-:Y:S04]  /*b220*/  MUFU.EX2 R252, R6 ;  /* 0x0000000600fc7308 */ /* 0x0003e80000000800 */
[----:B------:R-:W-:Y:S01]  /*b230*/  FADD.FTZ R15, R234, -R5 ;  /* 0x80000005ea0f7221 */ /* 0x000fe20000010000 */
[----:B------:R-:W-:-:S03]  /*b240*/  FSEL R5, R137, RZ, P1 ;  /* 0x000000ff89057208 */ /* 0x000fc60000800000 */
[----:B------:R2:W3:Y:S01]  /*b250*/  MUFU.EX2 R19, R3 ;  /* 0x0000000300137308 */ /* 0x0004e20000000800 */
[----:B------:R-:W-:-:S07]  /*b260*/  FMUL.FTZ R15, R15, UR38 ;  /* 0x000000260f0f7c20 */ /* 0x000fce0008410000 */
[----:B------:R4:W5:Y:S01]  /*b270*/  MUFU.EX2 R17, R15 ;  /* 0x0000000f00117308 */ /* 0x0009620000000800 */
[----:B-1----:R-:W-:-:S05]  /*b280*/  FSEL R6, R136, RZ, P4 ;  /* 0x000000ff88067208 */ /* 0x002fca0002000000 */
[----:B------:R-:W-:Y:S01]  /*b290*/  FADD.FTZ R7, R235, -R6 ;  /* 0x80000006eb077221 */ /* 0x000fe20000010000 */
[----:B------:R-:W-:Y:S01]  /*b2a0*/  FSEL R6, R134, RZ, P2 ;  /* 0x000000ff86067208 */ /* 0x000fe20001000000 */
[--C-:B--2---:R-:W-:Y:S01]  /*b2b0*/  FFMA.FTZ R3, R35, UR38, -R12.reuse ;  /* 0x0000002623037c23 */ /* 0x104fe2000801080c */
[----:B---3--:R-:W-:Y:S01]  /*b2c0*/  MOV R235, R19 ;  /* 0x0000001300eb7202 */ /* 0x008fe20000000f00 */
[----:B------:R-:W-:Y:S01]  /*b2d0*/  FADD.FTZ R19, R223, -R5 ;  /* 0x80000005df137221 */ /* 0x000fe20000010000 */
[----:B------:R-:W-:Y:S01]  /*b2e0*/  FFMA.FTZ R5, R133, UR38, -R12 ;  /* 0x0000002685057c23 */ /* 0x000fe2000801080c */
[----:B------:R1:W-:Y:S01]  /*b2f0*/  MUFU.EX2 R234, R3 ;  /* 0x0000000300ea7308 */ /* 0x0003e20000000800 */
[----:B------:R-:W-:Y:S01]  /*b300*/  MOV R133, R27 ;  /* 0x0000001b00857202 */ /* 0x000fe20000000f00 */
[----:B------:R-:W-:Y:S01]  /*b310*/  FADD.FTZ R6, R233, -R6 ;  /* 0x80000006e9067221 */ /* 0x000fe20000010000 */
[----:B------:R-:W2:Y:S01]  /*b320*/  LDSM.16.MT88.4 R24, [R209+0xa000] ;  /* 0x00a00000d118783b */ /* 0x000ea20000004200 */
[----:B----4-:R-:W-:Y:S01]  /*b330*/  FMUL.FTZ R15, R19, UR38 ;  /* 0x00000026130f7c20 */ /* 0x010fe20008410000 */
[----:B------:R-:W-:Y:S01]  /*b340*/  FMUL.FTZ R7, R7, UR38 ;  /* 0x0000002607077c20 */ /* 0x000fe20008410000 */
[----:B------:R-:W-:Y:S01]  /*b350*/  FMUL.FTZ R6, R6, UR38 ;  /* 0x0000002606067c20 */ /* 0x000fe20008410000 */
[-C--:B-----5:R-:W-:Y:S01]  /*b360*/  FMUL.FTZ R150, R150, R17.reuse ;  /* 0x0000001196967220 */ /* 0x0a0fe20000410000 */
[----:B------:R-:W-:Y:S01]  /*b370*/  MUFU.EX2 R223, R5 ;  /* 0x0000000500df7308 */ /* 0x000fe20000000800 */
        /* <DEDUP_REMOVED lines=8> */
[----:B-1----:R-:W-:Y:S01]  /*b400*/  FFMA.FTZ R3, R132, UR38, -R12 ;  /* 0x0000002684037c23 */ /* 0x002fe2000801080c */
        /* <DEDUP_REMOVED lines=9> */
[----:B------:R-:W-:Y:S01]  /*b4a0*/  LDSM.16.MT88.4 R32, [R213+0xb000] ;  /* 0x00b00000d520783b */ /* 0x000fe20000004200 */
[-C--:B------:R-:W-:Y:S01]  /*b4b0*/  FMUL.FTZ R70, R70, R17.reuse ;  /* 0x0000001146467220 */ /* 0x080fe20000410000 */
[-C--:B------:R-:W-:Y:S01]  /*b4c0*/  FMUL.FTZ R71, R71, R17.reuse ;  /* 0x0000001147477220 */ /* 0x080fe20000410000 */
[-C--:B------:R-:W-:Y:S01]  /*b4d0*/  FMUL.FTZ R82, R82, R17.reuse ;  /* 0x0000001152527220 */ /* 0x080fe20000410000 */
[----:B------:R-:W-:Y:S01]  /*b4e0*/  FMUL.FTZ R83, R83, R17 ;  /* 0x0000001153537220 */ /* 0x000fe20000410000 */
[----:B------:R5:W2:Y:S01]  /*b4f0*/  MUFU.EX2 R132, R4 ;  /* 0x0000000400847308 */ /* 0x000aa20000000800 */
[-C--:B---3--:R-:W-:Y:S01]  /*b500*/  FMUL.FTZ R148, R148, R18.reuse ;  /* 0x0000001294947220 */ /* 0x088fe20000410000 */
[-C--:B------:R-:W-:Y:S01]  /*b510*/  FMUL.FTZ R149, R149, R18.reuse ;  /* 0x0000001295957220 */ /* 0x080fe20000410000 */
[-C--:B------:R-:W-:Y:S01]  /*b520*/  FMUL.FTZ R156, R156, R18.reuse ;  /* 0x000000129c9c7220 */ /* 0x080fe20000410000 */
[-C--:B------:R-:W-:Y:S01]  /*b530*/  FMUL.FTZ R157, R157, R18.reuse ;  /* 0x000000129d9d7220 */ /* 0x080fe20000410000 */
[-C--:B------:R-:W-:Y:S01]  /*b540*/  FMUL.FTZ R164, R164, R18.reuse ;  /* 0x00000012a4a47220 */ /* 0x080fe20000410000 */
[-C--:B------:R-:W-:Y:S01]  /*b550*/  FMUL.FTZ R165, R165, R18.reuse ;  /* 0x00000012a5a57220 */ /* 0x080fe20000410000 */
[-C--:B------:R-:W-:Y:S01]  /*b560*/  FMUL.FTZ R172, R172, R18.reuse ;  /* 0x00000012acac7220 */ /* 0x080fe20000410000 */
[----:B------:R-:W3:Y:S01]  /*b570*/  MUFU.EX2 R15, R15 ;  /* 0x0000000f000f7308 */ /* 0x000ee20000000800 */
[----:B-1----:R-:W-:Y:S01]  /*b580*/  F2FP.BF16.F32.PACK_AB R3, R133, R195 ;  /* 0x000000c38503723e */ /* 0x002fe200000010ff */
[----:B------:R-:W-:Y:S01]  /*b590*/  FMUL.FTZ R173, R173, R18 ;  /* 0x00000012adad7220 */ /* 0x000fe20000410000 */
[----:B----4-:R-:W-:Y:S01]  /*b5a0*/  F2FP.BF16.F32.PACK_AB R5, R233, R234 ;  /* 0x000000eae905723e */ /* 0x010fe200000010ff */
[-C--:B------:R-:W-:Y:S01]  /*b5b0*/  FMUL.FTZ R48, R48, R18.reuse ;  /* 0x0000001230307220 */ /* 0x080fe20000410000 */
[----:B------:R-:W-:Y:S01]  /*b5c0*/  LOP3.LUT R10, R10, R3, RZ, 0xc0, !PT ;  /* 0x000000030a0a7212 */ /* 0x000fe200078ec0ff */
[----:B------:R-:W-:Y:S01]  /*b5d0*/  FMUL.FTZ R49, R49, R18 ;  /* 0x0000001231317220 */ /* 0x000fe20000410000 */
[----:B------:R-:W-:Y:S01]  /*b5e0*/  F2FP.BF16.F32.PACK_AB R3, R199, R240 ;  /* 0x000000f0c703723e */ /* 0x000fe200000010ff */
[-C--:B------:R-:W-:Y:S01]  /*b5f0*/  FMUL.FTZ R36, R36, R18.reuse ;  /* 0x0000001224247220 */ /* 0x080fe20000410000 */
[--C-:B-----5:R-:W-:Y:S01]  /*b600*/  HSET2.LE.AND R4, R16, R0.reuse, PT ;  /* 0x0000000010047233 */ /* 0x120fe20003803000 */
[----:B------:R-:W-:Y:S01]  /*b610*/  FMUL.FTZ R37, R37, R18 ;  /* 0x0000001225257220 */ /* 0x000fe20000410000 */
[----:B------:R-:W-:Y:S01]  /*b620*/  LOP3.LUT R11, R11, R3, RZ, 0xc0, !PT ;  /* 0x000000030b0b7212 */ /* 0x000fe200078ec0ff */
[----:B------:R-:W1:Y:S01]  /*b630*/  MUFU.EX2 R16, R6 ;  /* 0x0000000600107308 */ /* 0x000e620000000800 */
[----:B------:R-:W-:Y:S01]  /*b640*/  F2FP.BF16.F32.PACK_AB R3, R178, R140 ;  /* 0x0000008cb203723e */ /* 0x000fe200000010ff */
[-C--:B------:R-:W-:Y:S01]  /*b650*/  FMUL.FTZ R52, R52, R18.reuse ;  /* 0x0000001234347220 */ /* 0x080fe20000410000 */
[----:B--2---:R-:W-:Y:S01]  /*b660*/  F2FP.BF16.F32.PACK_AB R7, R132, R223 ;  /* 0x000000df8407723e */ /* 0x004fe200000010ff */
[----:B------:R-:W-:Y:S01]  /*b670*/  FMUL.FTZ R53, R53, R18 ;  /* 0x0000001235357220 */ /* 0x000fe20000410000 */
[----:B------:R-:W-:Y:S01]  /*b680*/  LOP3.LUT R8, R8, R3, RZ, 0xc0, !PT ;  /* 0x0000000308087212 */ /* 0x000fe200078ec0ff */
[----:B---3--:R-:W-:Y:S01]  /*b690*/  FMUL.FTZ R146, R146, R15 ;  /* 0x0000000f92927220 */ /* 0x008fe20000410000 */
[----:B------:R-:W-:Y:S01]  /*b6a0*/  F2FP.BF16.F32.PACK_AB R3, R193, R179 ;  /* 0x000000b3c103723e */ /* 0x000fe200000010ff */
[-C--:B------:R-:W-:Y:S01]  /*b6b0*/  FMUL.FTZ R147, R147, R15.reuse ;  /* 0x0000000f93937220 */ /* 0x080fe20000410000 */
[-C--:B------:R-:W-:Y:S01]  /*b6c0*/  FMUL.FTZ R154, R154, R15.reuse ;  /* 0x0000000f9a9a7220 */ /* 0x080fe20000410000 */
[----:B------:R-:W-:Y:S01]  /*b6d0*/  FMUL.FTZ R155, R155, R15 ;  /* 0x0000000f9b9b7220 */ /* 0x000fe20000410000 */
[----:B------:R-:W-:Y:S01]  /*b6e0*/  LOP3.LUT R9, R9, R3, RZ, 0xc0, !PT ;  /* 0x0000000309097212 */ /* 0x000fe200078ec0ff */
[-C--:B------:R-:W-:Y:S01]  /*b6f0*/  FMUL.FTZ R162, R162, R15.reuse ;  /* 0x0000000fa2a27220 */ /* 0x080fe20000410000 */
[----:B------:R-:W-:Y:S01]  /*b700*/  F2FP.BF16.F32.PACK_AB R3, R194, R192 ;  /* 0x000000c0c203723e */ /* 0x000fe200000010ff */
[-C--:B------:R-:W-:Y:S01]  /*b710*/  FMUL.FTZ R163, R163, R15.reuse ;  /* 0x0000000fa3a37220 */ /* 0x080fe20000410000 */
[-C--:B------:R-:W-:Y:S01]  /*b720*/  FMUL.FTZ R170, R170, R15.reuse ;  /* 0x0000000faaaa7220 */ /* 0x080fe20000410000 */
[----:B------:R-:W-:Y:S01]  /*b730*/  FMUL.FTZ R171, R171, R15 ;  /* 0x0000000fabab7220 */ /* 0x000fe20000410000 */
[----:B------:R-:W-:Y:S01]  /*b740*/  LOP3.LUT R4, R4, R3, RZ, 0xc0, !PT ;  /* 0x0000000304047212 */ /* 0x000fe200078ec0ff */
[-C--:B-1----:R-:W-:Y:S01]  /*b750*/  FMUL.FTZ R144, R144, R16.reuse ;  /* 0x0000001090907220 */ /* 0x082fe20000410000 */
[--C-:B------:R-:W-:Y:S01]  /*b760*/  HSET2.LE.AND R3, R20, R0.reuse, PT ;  /* 0x0000000014037233 */ /* 0x100fe20003803000 */
[----:B------:R-:W-:Y:S01]  /*b770*/  FMUL.FTZ R145, R145, R16 ;  /* 0x0000001091917220 */ /* 0x000fe20000410000 */
[----:B------:R-:W-:Y:S01]  /*b780*/  F2FP.BF16.F32.PACK_AB R6, R235, R252 ;  /* 0x000000fceb06723e */ /* 0x000fe200000010ff */
[-C--:B------:R-:W-:Y:S01]  /*b790*/  FMUL.FTZ R152, R152, R16.reuse ;  /* 0x0000001098987220 */ /* 0x080fe20000410000 */
[-C--:B------:R-:W-:Y:S01]  /*b7a0*/  FMUL.FTZ R153, R153, R16.reuse ;  /* 0x0000001099997220 */ /* 0x080fe20000410000 */
[----:B------:R-:W-:Y:S01]  /*b7b0*/  LOP3.LUT R5, R3, R5, RZ, 0xc0, !PT ;  /* 0x0000000503057212 */ /* 0x000fe200078ec0ff */
[-C--:B------:R-:W-:Y:S01]  /*b7c0*/  FMUL.FTZ R160, R160, R16.reuse ;  /* 0x00000010a0a07220 */ /* 0x080fe20000410000 */
[--C-:B------:R-:W-:Y:S01]  /*b7d0*/  HSET2.LE.AND R3, R138, R0.reuse, PT ;  /* 0x000000008a037233 */ /* 0x100fe20003803000 */
[-C--:B------:R-:W-:Y:S01]  /*b7e0*/  FMUL.FTZ R161, R161, R16.reuse ;  /* 0x00000010a1a17220 */ /* 0x080fe20000410000 */
[-C--:B------:R-:W-:Y:S01]  /*b7f0*/  FMUL.FTZ R168, R168, R16.reuse ;  /* 0x00000010a8a87220 */ /* 0x080fe20000410000 */
[----:B------:R-:W-:Y:S01]  /*b800*/  FMUL.FTZ R169, R169, R16 ;  /* 0x00000010a9a97220 */ /* 0x000fe20000410000 */
[C---:B------:R-:W-:Y:S01]  /*b810*/  HMMA.16816.F32.BF16 R148, R8.reuse, R24, R148 ;  /* 0x000000180894723c */ /* 0x040fe20000041894 */
[----:B------:R-:W-:Y:S01]  /*b820*/  LOP3.LUT R6, R3, R6, RZ, 0xc0, !PT ;  /* 0x0000000603067212 */ /* 0x000fe200078ec0ff */
[-C--:B------:R-:W-:Y:S01]  /*b830*/  FMUL.FTZ R40, R40, R16.reuse ;  /* 0x0000001028287220 */ /* 0x080fe20000410000 */
[----:B------:R-:W-:Y:S01]  /*b840*/  HSET2.LE.AND R3, R21, R0, PT ;  /* 0x0000000015037233 */ /* 0x000fe20003803000 */
[-C--:B------:R-:W-:Y:S01]  /*b850*/  FMUL.FTZ R41, R41, R16.reuse ;  /* 0x0000001029297220 */ /* 0x080fe20000410000 */
[----:B------:R-:W1:Y:S01]  /*b860*/  LDSM.16.MT88.4 R20, [R211+0xa000] ;  /* 0x00a00000d314783b */ /* 0x000e620000004200 */
[----:B------:R-:W-:Y:S01]  /*b870*/  HMMA.16816.F32.BF16 R28, R8, R26, R156 ;  /* 0x0000001a081c723c */ /* 0x000fe2000004189c */
[----:B------:R-:W-:Y:S01]  /*b880*/  FMUL.FTZ R42, R42, R15 ;  /* 0x0000000f2a2a7220 */ /* 0x000fe20000410000 */
[----:B------:R-:W-:Y:S01]  /*b890*/  LOP3.LUT R7, R3, R7, RZ, 0xc0, !PT ;  /* 0x0000000703077212 */ /* 0x000fe200078ec0ff */
[-C--:B------:R-:W-:Y:S01]  /*b8a0*/  FMUL.FTZ R43, R43, R15.reuse ;  /* 0x0000000f2b2b7220 */ /* 0x080fe20000410000 */
[-C--:B------:R-:W-:Y:S01]  /*b8b0*/  FMUL.FTZ R44, R44, R16.reuse ;  /* 0x000000102c2c7220 */ /* 0x080fe20000410000 */
[-C--:B------:R-:W-:Y:S01]  /*b8c0*/  FMUL.FTZ R45, R45, R16.reuse ;  /* 0x000000102d2d7220 */ /* 0x080fe20000410000 */
[-C--:B------:R-:W-:Y:S01]  /*b8d0*/  FMUL.FTZ R46, R46, R15.reuse ;  /* 0x0000000f2e2e7220 */ /* 0x080fe20000410000 */
[-C--:B------:R-:W-:Y:S01]  /*b8e0*/  FMUL.FTZ R47, R47, R15.reuse ;  /* 0x0000000f2f2f7220 */ /* 0x080fe20000410000 */
        /* <DEDUP_REMOVED lines=8> */
[----:B------:R-:W2:Y:S01]  /*b970*/  LDSM.16.MT88.4 R24, [R214+0xa000] ;  /* 0x00a00000d618783b */ /* 0x000ea20000004200 */
[-C--:B------:R-:W-:Y:S01]  /*b980*/  FMUL.FTZ R60, R60, R16.reuse ;  /* 0x000000103c3c7220 */ /* 0x080fe20000410000 */
[----:B------:R-:W-:Y:S01]  /*b990*/  FMUL.FTZ R61, R61, R16 ;  /* 0x000000103d3d7220 */ /* 0x000fe20000410000 */
[-C--:B------:R-:W-:Y:S01]  /*b9a0*/  FMUL.FTZ R62, R62, R15.reuse ;  /* 0x0000000f3e3e7220 */ /* 0x080fe20000410000 */
[----:B------:R-:W-:Y:S01]  /*b9b0*/  FMUL.FTZ R63, R63, R15 ;  /* 0x0000000f3f3f7220 */ /* 0x000fe20000410000 */
[----:B------:R-:W-:Y:S01]  /*b9c0*/  MOV R138, R240 ;  /* 0x000000f0008a7202 */ /* 0x000fe20000000f00 */
[-C--:B------:R-:W-:Y:S01]  /*b9d0*/  FMUL.FTZ R72, R72, R16.reuse ;  /* 0x0000001048487220 */ /* 0x080fe20000410000 */
[----:B------:R-:W-:Y:S01]  /*b9e0*/  FMUL.FTZ R73, R73, R16 ;  /* 0x0000001049497220 */ /* 0x000fe20000410000 */
[----:B------:R-:W-:Y:S01]  /*b9f0*/  MOV R159, R28 ;  /* 0x0000001c009f7202 */ /* 0x000fe20000000f00 */
[----:B------:R-:W-:Y:S01]  /*ba00*/  IMAD.MOV.U32 R157, RZ, RZ, R30 ;  /* 0x000000ffff9d7224 */ /* 0x000fe200078e001e */
[----:B------:R-:W-:Y:S01]  /*ba10*/  MOV R158, R29 ;  /* 0x0000001d009e7202 */ /* 0x000fe20000000f00 */
[----:B------:R-:W-:Y:S01]  /*ba20*/  FMUL.FTZ R74, R74, R15 ;  /* 0x0000000f4a4a7220 */ /* 0x000fe20000410000 */
[----:B------:R-:W-:Y:S01]  /*ba30*/  MOV R156, R31 ;  /* 0x0000001f009c7202 */ /* 0x000fe20000000f00 */
[-C--:B------:R-:W-:Y:S01]  /*ba40*/  FMUL.FTZ R75, R75, R15.reuse ;  /* 0x0000000f4b4b7220 */ /* 0x080fe20000410000 */
[----:B------:R-:W3:Y:S01]  /*ba50*/  LDSM.16.MT88.4 R28, [R214+0xb000] ;  /* 0x00b00000d61c783b */ /* 0x000ee20000004200 */
        /* <DEDUP_REMOVED lines=26> */
[C---:B------:R-:W-:Y:S01]  /*bc00*/  HMMA.16816.F32.BF16 R248, R8.reuse, R22, R172 ;  /* 0x0000001608f8723c */ /* 0x040fe200000418ac */
[----:B------:R-:W1:Y:S01]  /*bc10*/  LDSM.16.MT88.4 R20, [R213+0xa000] ;  /* 0x00a00000d514783b */ /* 0x000e620000004200 */
[----:B------:R-:W-:Y:S01]  /*bc20*/  FMUL.FTZ R125, R125, R16 ;  /* 0x000000107d7d7220 */ /* 0x000fe20000410000 */
[-C--:B------:R-:W-:Y:S01]  /*bc30*/  FMUL.FTZ R122, R122, R15.reuse ;  /* 0x0000000f7a7a7220 */ /* 0x080fe20000410000 */
[-C--:B------:R-:W-:Y:S01]  /*bc40*/  FMUL.FTZ R123, R123, R15.reuse ;  /* 0x0000000f7b7b7220 */ /* 0x080fe20000410000 */
[-C--:B------:R-:W-:Y:S01]  /*bc50*/  FMUL.FTZ R126, R126, R15.reuse ;  /* 0x0000000f7e7e7220 */ /* 0x080fe20000410000 */
[C---:B--2---:R-:W-:Y:S01]  /*bc60*/  HMMA.16816.F32.BF16 R244, R8.reuse, R26, R48 ;  /* 0x0000001a08f4723c */ /* 0x044fe20000041830 */
[----:B------:R-:W-:Y:S01]  /*bc70*/  MOV R172, R178 ;  /* 0x000000b200ac7202 */ /* 0x000fe20000000f00 */
[----:B------:R-:W-:Y:S01]  /*bc80*/  FMUL.FTZ R127, R127, R15 ;  /* 0x0000000f7f7f7220 */ /* 0x000fe20000410000 */
[----:B------:R-:W-:Y:S01]  /*bc90*/  MOV R178, R239 ;  /* 0x000000ef00b27202 */ /* 0x000fe20000000f00 */
[-C--:B------:R-:W-:Y:S01]  /*bca0*/  FMUL.FTZ R68, R68, R18.reuse ;  /* 0x0000001244447220 */ /* 0x080fe20000410000 */
[-C--:B------:R-:W-:Y:S01]  /*bcb0*/  FMUL.FTZ R69, R69, R18.reuse ;  /* 0x0000001245457220 */ /* 0x080fe20000410000 */
[-C--:B------:R-:W-:Y:S01]  /*bcc0*/  HMMA.16816.F32.BF16 R36, R8, R24.reuse, R36 ;  /* 0x000000180824723c */ /* 0x080fe20000041824 */
[----:B------:R-:W-:Y:S01]  /*bcd0*/  IMAD.MOV.U32 R51, RZ, RZ, R238 ;  /* 0x000000ffff337224 */ /* 0x000fe200078e00ee */
[----:B------:R-:W-:Y:S01]  /*bce0*/  MOV R50, R237 ;  /* 0x000000ed00327202 */ /* 0x000fe20000000f00 */
[----:B------:R-:W-:Y:S01]  /*bcf0*/  FMUL.FTZ R80, R80, R18 ;  /* 0x0000001250507220 */ /* 0x000fe20000410000 */
[----:B------:R-:W-:Y:S01]  /*bd00*/  MOV R48, R236 ;  /* 0x000000ec00307202 */ /* 0x000fe20000000f00 */
[-C--:B------:R-:W-:Y:S01]  /*bd10*/  FMUL.FTZ R81, R81, R18.reuse ;  /* 0x0000001251517220 */ /* 0x080fe20000410000 */
[C---:B------:R-:W-:Y:S01]  /*bd20*/  HMMA.16816.F32.BF16 R40, R4.reuse, R24, R40 ;  /* 0x000000180428723c */ /* 0x040fe20000041828 */
[-C--:B------:R-:W-:Y:S01]  /*bd30*/  FMUL.FTZ R84, R84, R18.reuse ;  /* 0x0000001254547220 */ /* 0x080fe20000410000 */
[-C--:B------:R-:W-:Y:S01]  /*bd40*/  FMUL.FTZ R85, R85, R18.reuse ;  /* 0x0000001255557220 */ /* 0x080fe20000410000 */
[-C--:B------:R-:W-:Y:S01]  /*bd50*/  FMUL.FTZ R86, R86, R17.reuse ;  /* 0x0000001156567220 */ /* 0x080fe20000410000 */
[----:B------:R-:W-:Y:S01]  /*bd60*/  FMUL.FTZ R87, R87, R17 ;  /* 0x0000001157577220 */ /* 0x000fe20000410000 */
[----:B------:R-:W-:Y:S01]  /*bd70*/  MOV R175, R195 ;  /* 0x000000c300af7202 */ /* 0x000fe20000000f00 */
[C---:B------:R-:W-:Y:S01]  /*bd80*/  HMMA.16816.F32.BF16 R44, R4.reuse, R26, R44 ;  /* 0x0000001a042c723c */ /* 0x040fe2000004182c */
[----:B------:R-:W2:Y:S01]  /*bd90*/  LDSM.16.MT88.4 R24, [R211+0xb000] ;  /* 0x00b00000d318783b */ /* 0x000ea20000004200 */
[----:B------:R-:W-:Y:S01]  /*bda0*/  IMAD.MOV.U32 R174, RZ, RZ, R194 ;  /* 0x000000ffffae7224 */ /* 0x000fe200078e00c2 */
[----:B------:R-:W-:Y:S01]  /*bdb0*/  MOV R173, R193 ;  /* 0x000000c100ad7202 */ /* 0x000fe20000000f00 */
[----:B------:R-:W-:Y:S01]  /*bdc0*/  FMUL.FTZ R112, R112, R18 ;  /* 0x0000001270707220 */ /* 0x000fe20000410000 */
[----:B------:R-:W-:Y:S01]  /*bdd0*/  MOV R49, R192 ;  /* 0x000000c000317202 */ /* 0x000fe20000000f00 */
[C---:B---3--:R-:W-:Y:S01]  /*bde0*/  HMMA.16816.F32.BF16 R104, R4.reuse, R28, R104 ;  /* 0x0000001c0468723c */ /* 0x048fe20000041868 */
        /* <DEDUP_REMOVED lines=14> */
[----:B------:R-:W-:Y:S01]  /*bed0*/  FMUL.FTZ R101, R101, R18 ;  /* 0x0000001265657220 */ /* 0x000fe20000410000 */
[-C--:B------:R-:W-:Y:S01]  /*bee0*/  FMUL.FTZ R102, R102, R17.reuse ;  /* 0x0000001166667220 */ /* 0x080fe20000410000 */
[----:B------:R-:W-:Y:S01]  /*bef0*/  FMUL.FTZ R103, R103, R17 ;  /* 0x0000001167677220 */ /* 0x000fe20000410000 */
[C---:B------:R-:W-:Y:S06]  /*bf00*/  HMMA.16816.F32.BF16 R56, R4.reuse, R20, R56 ;  /* 0x000000140438723c */ /* 0x040fec0000041838 */
[-C--:B------:R-:W-:Y:S06]  /*bf10*/  HMMA.16816.F32.BF16 R60, R4, R22.reuse, R60 ;  /* 0x00000016043c723c */ /* 0x080fec000004183c */
[----:B------:R-:W-:Y:S01]  /*bf20*/  HMMA.16816.F32.BF16 R236, R8, R22, R64 ;  /* 0x0000001608ec723c */ /* 0x000fe20000041840 */
[----:B------:R-:W1:Y:S05]  /*bf30*/  LDSM.16.MT88.4 R20, [R209+0xb000] ;  /* 0x00b00000d114783b */ /* 0x000e6a0000004200 */
[----:B--2---:R-:W-:Y:S01]  /*bf40*/  HMMA.16816.F32.BF16 R88, R4, R24, R88 ;  /* 0x000000180458723c */ /* 0x004fe20000041858 */
[----:B------:R-:W-:Y:S01]  /*bf50*/  MOV R67, R140 ;  /* 0x0000008c00437202 */ /* 0x000fe20000000f00 */
[----:B------:R-:W-:Y:S01]  /*bf60*/  IMAD.MOV.U32 R65, RZ, RZ, R179 ;  /* 0x000000ffff417224 */ /* 0x000fe200078e00b3 */
[----:B------:R-:W-:-:S02]  /*bf70*/  MOV R66, R178 ;  /* 0x000000b200427202 */ /* 0x000fc40000000f00 */
[----:B------:R-:W-:Y:S01]  /*bf80*/  MOV R64, R48 ;  /* 0x0000003000407202 */ /* 0x000fe20000000f00 */
[C---:B------:R-:W-:Y:S06]  /*bf90*/  HMMA.16816.F32.BF16 R92, R4.reuse, R26, R92 ;  /* 0x0000001a045c723c */ /* 0x040fec000004185c */
[C---:B------:R-:W-:Y:S06]  /*bfa0*/  HMMA.16816.F32.BF16 R120, R4.reuse, R32, R120 ;  /* 0x000000200478723c */ /* 0x040fec0000041878 */
[----:B------:R-:W-:Y:S06]  /*bfb0*/  HMMA.16816.F32.BF16 R52, R4, R34, R124 ;  /* 0x000000220434723c */ /* 0x000fec000004187c */
[----:B------:R-:W-:Y:S01]  /*bfc0*/  HMMA.16816.F32.BF16 R84, R8, R24, R84 ;  /* 0x000000180854723c */ /* 0x000fe20000041854 */
[----:B------:R-:W-:Y:S01]  /*bfd0*/  MOV R126, R176 ;  /* 0x000000b0007e7202 */ /* 0x000fe20000000f00 */
[----:B------:R-:W-:-:S04]  /*bfe0*/  IMAD.MOV.U32 R127, RZ, RZ, R177 ;  /* 0x000000ffff7f7224 */ /* 0x000fc800078e00b1 */
[----:B------:R-:W-:Y:S06]  /*bff0*/  HMMA.16816.F32.BF16 R140, R8, R30, R112 ;  /* 0x0000001e088c723c */ /* 0x000fec0000041870 */
[----:B-1----:R-:W-:Y:S01]  /*c000*/  HMMA.16816.F32.BF16 R72, R4, R20, R72 ;  /* 0x000000140448723c */ /* 0x002fe20000041848 */
[----:B------:R-:W-:Y:S01]  /*c010*/  MOV R114, R199 ;  /* 0x000000c700727202 */ /* 0x000fe20000000f00 */
[----:B------:R-:W-:-:S04]  /*c020*/  IMAD.MOV.U32 R115, RZ, RZ, R133 ;  /* 0x000000ffff737224 */ /* 0x000fc800078e0085 */
[----:B------:R-:W-:Y:S06]  /*c030*/  HMMA.16816.F32.BF16 R76, R4, R22, R76 ;  /* 0x00000016044c723c */ /* 0x000fec000004184c */
[----:B------:R-:W-:Y:S01]  /*c040*/  HMMA.16816.F32.BF16 R68, R8, R20, R68 ;  /* 0x000000140844723c */ /* 0x000fe20000041844 */
[----:B------:R-:W-:-:S04]  /*c050*/  IMAD.WIDE.U32 R4, R207, -0x2daee0ad, RZ ;  /* 0xd2511f53cf047825 */ /* 0x000fc800078e00ff */
[--C-:B------:R-:W-:Y:S01]  /*c060*/  FFMA.FTZ R6, R202, UR38, -R2.reuse ;  /* 0x00000026ca067c23 */ /* 0x100fe20008010802 */
[----:B------:R-:W-:Y:S01]  /*c070*/  FFMA.FTZ R7, R201, UR38, -R2 ;  /* 0x00000026c9077c23 */ /* 0x000fe20008010802 */
[----:B------:R-:W-:Y:S01]  /*c080*/  IMAD.MOV.U32 R207, RZ, RZ, R156 ;  /* 0x000000ffffcf7224 */ /* 0x000fe200078e009c */
[C---:B------:R-:W-:Y:S01]  /*c090*/  HMMA.16816.F32.BF16 R192, R8.reuse, R22, R80 ;  /* 0x0000001608c0723c */ /* 0x040fe20000041850 */
[C---:B------:R-:W-:Y:S01]  /*c0a0*/  LOP3.LUT R19, R4.reuse, 0xffff, RZ, 0xc0, !PT ;  /* 0x0000ffff04137812 */ /* 0x040fe200078ec0ff */
[----:B------:R1:W-:Y:S01]  /*c0b0*/  MUFU.EX2 R202, R6 ;  /* 0x0000000600ca7308 */ /* 0x0003e20000000800 */
[----:B------:R-:W-:Y:S02]  /*c0c0*/  LOP3.LUT R24, R4, 0xff, RZ, 0xc0, !PT ;  /* 0x000000ff04187812 */ /* 0x000fe400078ec0ff */
[--C-:B------:R-:W-:Y:S01]  /*c0d0*/  SHF.R.U32.HI R21, RZ, 0x10, R4.reuse ;  /* 0x00000010ff157819 */ /* 0x100fe20000011604 */
[C---:B------:R-:W-:Y:S01]  /*c0e0*/  HMMA.16816.F32.BF16 R176, R8.reuse, R26, R96 ;  /* 0x0000001a08b0723c */ /* 0x040fe20000041860 */
[----:B------:R-:W-:Y:S01]  /*c0f0*/  SHF.R.U32.HI R23, RZ, 0x18, R4 ;  /* 0x00000018ff177819 */ /* 0x000fe20000011604 */
[----:B------:R-:W-:Y:S01]  /*c100*/  FFMA.FTZ R4, R203, UR38, -R2 ;  /* 0x00000026cb047c23 */ /* 0x000fe20008010802 */
[----:B------:R-:W-:Y:S01]  /*c110*/  LOP3.LUT R3, R5, UR29, R188, 0x96, !PT ;  /* 0x0000001d05037c12 */ /* 0x000fe2000f8e96bc */
[----:B------:R-:W-:Y:S01]  /*c120*/  MUFU.EX2 R199, R7 ;  /* 0x0000000700c77308 */ /* 0x000fe20000000800 */
[----:B------:R-:W-:Y:S01]  /*c130*/  SHF.R.U32.HI R22, RZ, 0x8, R19 ;  /* 0x00000008ff167819 */ /* 0x000fe20000011613 */
[----:B------:R-:W-:Y:S01]  /*c140*/  HMMA.16816.F32.BF16 R116, R8, R32, R116 ;  /* 0x000000200874723c */ /* 0x000fe20000041874 */
[----:B------:R-:W-:Y:S01]  /*c150*/  MOV R96, R138 ;  /* 0x0000008a00607202 */ /* 0x000fe20000000f00 */
[----:B------:R-:W-:Y:S01]  /*c160*/  IMAD.MOV.U32 R80, RZ, RZ, R172 ;  /* 0x000000ffff507224 */ /* 0x000fe200078e00ac */
[----:B------:R-:W-:-:S02]  /*c170*/  LOP3.LUT R21, R21, 0xff, RZ, 0xc0, !PT ;  /* 0x000000ff15157812 */ /* 0x000fc400078ec0ff */
[----:B------:R-:W-:Y:S01]  /*c180*/  PRMT R22, R24, 0x5410, R22 ;  /* 0x0000541018167816 */ /* 0x000fe20000000016 */
[----:B------:R2:W-:Y:S01]  /*c190*/  MUFU.EX2 R198, R4 ;  /* 0x0000000400c67308 */ /* 0x0005e20000000800 */
[----:B-1----:R-:W-:Y:S01]  /*c1a0*/  FFMA.FTZ R6, R200, UR38, -R2 ;  /* 0x00000026c8067c23 */ /* 0x002fe20008010802 */
[----:B------:R-:W-:Y:S01]  /*c1b0*/  PRMT R21, R21, 0x5410, R23 ;  /* 0x0000541015157816 */ /* 0x000fe20000000017 */
[----:B------:R-:W-:Y:S01]  /*c1c0*/  FMUL.FTZ R23, R131, R17 ;  /* 0x0000001183177220 */ /* 0x000fe20000410000 */
[----:B------:R-:W-:Y:S01]  /*c1d0*/  HMMA.16816.F32.BF16 R100, R8, R28, R100 ;  /* 0x0000001c0864723c */ /* 0x000fe20000041864 */
[----:B------:R-:W-:Y:S02]  /*c1e0*/  MOV R83, R49 ;  /* 0x0000003100537202 */ /* 0x000fe40000000f00 */
[----:B------:R-:W-:Y:S02]  /*c1f0*/  MOV R82, R50 ;  /* 0x0000003200527202 */ /* 0x000fe40000000f00 */
[----:B------:R-:W-:-:S02]  /*c200*/  MOV R81, R51 ;  /* 0x0000003300517202 */ /* 0x000fc40000000f00 */
[----:B------:R-:W-:Y:S01]  /*c210*/  LDSM.16.MT88.4 R48, [R214+0xa800] ;  /* 0x00a80000d630783b */ /* 0x000fe20000004200 */
[----:B------:R-:W-:Y:S02]  /*c220*/  MOV R99, R173 ;  /* 0x000000ad00637202 */ /* 0x000fe40000000f00 */
[----:B------:R-:W-:Y:S02]  /*c230*/  MOV R98, R174 ;  /* 0x000000ae00627202 */ /* 0x000fe40000000f00 */
[----:B------:R-:W-:Y:S01]  /*c240*/  MOV R97, R175 ;  /* 0x000000af00617202 */ /* 0x000fe20000000f00 */
[----:B--2---:R-:W-:Y:S01]  /*c250*/  IMAD.WIDE.U32 R4, R189, -0x2daee0ad, RZ ;  /* 0xd2511f53bd047825 */ /* 0x004fe200078e00ff */
[----:B------:R-:W-:Y:S01]  /*c260*/  MOV R201, R96 ;  /* 0x0000006000c97202 */ /* 0x000fe20000000f00 */
[----:B------:R1:W-:Y:S01]  /*c270*/  MUFU.EX2 R189, R6 ;  /* 0x0000000600bd7308 */ /* 0x0003e20000000800 */
[----:B------:R-:W-:Y:S01]  /*c280*/  MOV R200, R97 ;  /* 0x0000006100c87202 */ /* 0x000fe20000000f00 */
[----:B------:R-:W-:Y:S01]  /*c290*/  LDSM.16.MT88.4 R172, [R211+0xa800] ;  /* 0x00a80000d3ac783b */ /* 0x000fe20000004200 */
[----:B------:R-:W-:-:S02]  /*c2a0*/  LOP3.LUT R2, R5, UR29, R126, 0x96, !PT ;  /* 0x0000001d05027c12 */ /* 0x000fc4000f8e967e */
[C---:B------:R-:W-:Y:S02]  /*c2b0*/  LOP3.LUT R5, R4.reuse, 0xffff, RZ, 0xc0, !PT ;  /* 0x0000ffff04057812 */ /* 0x040fe400078ec0ff */
[----:B------:R-:W-:Y:S02]  /*c2c0*/  LOP3.LUT R20, R4, 0xff, RZ, 0xc0, !PT ;  /* 0x000000ff04147812 */ /* 0x000fe400078ec0ff */
[--C-:B------:R-:W-:Y:S02]  /*c2d0*/  SHF.R.U32.HI R19, RZ, 0x10, R4.reuse ;  /* 0x00000010ff137819 */ /* 0x100fe40000011604 */
[----:B------:R-:W-:Y:S01]  /*c2e0*/  SHF.R.U32.HI R7, RZ, 0x18, R4 ;  /* 0x00000018ff077819 */ /* 0x000fe20000011604 */
[--C-:B------:R-:W-:Y:S01]  /*c2f0*/  FFMA.FTZ R4, R205, UR38, -R14.reuse ;  /* 0x00000026cd047c23 */ /* 0x100fe2000801080e */
[----:B------:R-:W-:Y:S02]  /*c300*/  SHF.R.U32.HI R5, RZ, 0x8, R5 ;  /* 0x00000008ff057819 */ /* 0x000fe40000011605 */
[----:B------:R-:W-:Y:S01]  /*c310*/  MOV R205, R158 ;  /* 0x0000009e00cd7202 */ /* 0x000fe20000000f00 */
[----:B------:R2:W-:Y:S01]  /*c320*/  MUFU.EX2 R188, R4 ;  /* 0x0000000400bc7308 */ /* 0x0005e20000000800 */
[----:B------:R-:W-:Y:S01]  /*c330*/  PRMT R26, R20, 0x5410, R5 ;  /* 0x00005410141a7816 */ /* 0x000fe20000000005 */
[----:B-1----:R-:W-:Y:S01]  /*c340*/  FFMA.FTZ R6, R190, UR38, -R14 ;  /* 0x00000026be067c23 */ /* 0x002fe2000801080e */
[----:B------:R-:W-:Y:S01]  /*c350*/  LOP3.LUT R5, R19, 0xff, RZ, 0xc0, !PT ;  /* 0x000000ff13057812 */ /* 0x000fe200078ec0ff */
[----:B------:R-:W-:Y:S01]  /*c360*/  FMUL.FTZ R20, R128, R18 ;  /* 0x0000001280147220 */ /* 0x000fe20000410000 */
[----:B------:R-:W-:-:S02]  /*c370*/  MOV R190, R81 ;  /* 0x0000005100be7202 */ /* 0x000fc40000000f00 */
[----:B------:R-:W-:Y:S01]  /*c380*/  PRMT R25, R5, 0x5410, R7 ;  /* 0x0000541005197816 */ /* 0x000fe20000000007 */
[----:B------:R-:W-:Y:S01]  /*c390*/  FFMA.FTZ R5, R191, UR38, -R14 ;  /* 0x00000026bf057c23 */ /* 0x000fe2000801080e */
[----:B------:R1:W-:Y:S01]  /*c3a0*/  MUFU.EX2 R138, R6 ;  /* 0x00000006008a7308 */ /* 0x0003e20000000800 */
[----:B------:R-:W-:Y:S01]  /*c3b0*/  FFMA.FTZ R7, R180, UR38, -R12 ;  /* 0x00000026b4077c23 */ /* 0x000fe2000801080c */
[----:B------:R-:W-:Y:S02]  /*c3c0*/  MOV R191, R80 ;  /* 0x0000005000bf7202 */ /* 0x000fe40000000f00 */
[----:B------:R-:W-:Y:S01]  /*c3d0*/  MOV R203, R115 ;  /* 0x0000007300cb7202 */ /* 0x000fe20000000f00 */
[----:B--2---:R-:W-:-:S03]  /*c3e0*/  FFMA.FTZ R4, R204, UR38, -R14 ;  /* 0x00000026cc047c23 */ /* 0x004fc6000801080e */
[----:B------:R-:W2:Y:S01]  /*c3f0*/  MUFU.EX2 R33, R5 ;  /* 0x0000000500217308 */ /* 0x000ea20000000800 */
[----:B------:R-:W-:-:S07]  /*c400*/  MOV R204, R159 ;  /* 0x0000009f00cc7202 */ /* 0x000fce0000000f00 */
[----:B------:R3:W4:Y:S01]  /*c410*/  MUFU.EX2 R133, R4 ;  /* 0x0000000400857308 */ /* 0x0007220000000800 */
[----:B-1----:R-:W-:Y:S01]  /*c420*/  FFMA.FTZ R6, R183, UR38, -R13 ;  /* 0x00000026b7067c23 */ /* 0x002fe2000801080d */
[----:B------:R-:W-:-:S06]  /*c430*/  MOV R183, R65 ;  /* 0x0000004100b77202 */ /* 0x000fcc0000000f00 */
[----:B------:R-:W-:Y:S01]  /*c440*/  MUFU.EX2 R29, R6 ;  /* 0x00000006001d7308 */ /* 0x000fe20000000800 */
[----:B---3--:R-:W-:-:S04]  /*c450*/  LOP3.LUT R4, R3, 0xffff, RZ, 0xc0, !PT ;  /* 0x0000ffff03047812 */ /* 0x008fc800078ec0ff */
[----:B------:R-:W-:Y:S02]  /*c460*/  SHF.R.U32.HI R5, RZ, 0x8, R4 ;  /* 0x00000008ff057819 */ /* 0x000fe40000011604 */
[----:B------:R-:W-:-:S04]  /*c470*/  LOP3.LUT R4, R3, 0xff, RZ, 0xc0, !PT ;  /* 0x000000ff03047812 */ /* 0x000fc800078ec0ff */
[----:B------:R-:W-:Y:S01]  /*c480*/  PRMT R19, R4, 0x5410, R5 ;  /* 0x0000541004137816 */ /* 0x000fe20000000005 */
[----:B------:R-:W-:Y:S01]  /*c490*/  FFMA.FTZ R4, R206, UR38, -R13 ;  /* 0x00000026ce047c23 */ /* 0x000fe2000801080d */
[--C-:B------:R-:W-:Y:S02]  /*c4a0*/  SHF.R.U32.HI R5, RZ, 0x10, R3.reuse ;  /* 0x00000010ff057819 */ /* 0x100fe40000011603 */
[----:B------:R-:W-:Y:S01]  /*c4b0*/  MOV R206, R157 ;  /* 0x0000009d00ce7202 */ /* 0x000fe20000000f00 */
[----:B------:R1:W-:Y:S01]  /*c4c0*/  MUFU.EX2 R32, R4 ;  /* 0x0000000400207308 */ /* 0x0003e20000000800 */
[----:B------:R-:W3:Y:S01]  /*c4d0*/  LDSM.16.MT88.4 R156, [R209+0xa800] ;  /* 0x00a80000d19c783b */ /* 0x000ee20000004200 */
[----:B-1----:R-:W-:Y:S02]  /*c4e0*/  SHF.R.U32.HI R4, RZ, 0x18, R3 ;  /* 0x00000018ff047819 */ /* 0x002fe40000011603 */
[----:B------:R-:W-:Y:S01]  /*c4f0*/  LOP3.LUT R3, R5, 0xff, RZ, 0xc0, !PT ;  /* 0x000000ff05037812 */ /* 0x000fe200078ec0ff */
[----:B------:R-:W-:Y:S01]  /*c500*/  FFMA.FTZ R5, R197, UR38, -R13 ;  /* 0x00000026c5057c23 */ /* 0x000fe2000801080d */
[----:B------:R-:W-:-:S02]  /*c510*/  IMAD.MOV.U32 R197, RZ, RZ, R83 ;  /* 0x000000ffffc57224 */ /* 0x000fc400078e0053 */
[----:B------:R-:W-:Y:S01]  /*c520*/  PRMT R14, R3, 0x5410, R4 ;  /* 0x00005410030e7816 */ /* 0x000fe20000000004 */
[----:B------:R1:W5:Y:S01]  /*c530*/  MUFU.EX2 R31, R5 ;  /* 0x00000005001f7308 */ /* 0x0003620000000800 */
[----:B------:R-:W-:-:S04]  /*c540*/  LOP3.LUT R3, R2, 0xffff, RZ, 0xc0, !PT ;  /* 0x0000ffff02037812 */ /* 0x000fc800078ec0ff */
[----:B------:R-:W-:Y:S02]  /*c550*/  SHF.R.U32.HI R4, RZ, 0x8, R3 ;  /* 0x00000008ff047819 */ /* 0x000fe40000011603 */
[----:B------:R-:W-:Y:S01]  /*c560*/  LOP3.LUT R3, R2, 0xff, RZ, 0xc0, !PT ;  /* 0x000000ff02037812 */ /* 0x000fe200078ec0ff */
[----:B-1----:R-:W-:-:S03]  /*c570*/  FFMA.FTZ R5, R196, UR38, -R13 ;  /* 0x00000026c4057c23 */ /* 0x002fc6000801080d */
[----:B------:R-:W-:Y:S02]  /*c580*/  PRMT R13, R3, 0x5410, R4 ;  /* 0x00005410030d7816 */ /* 0x000fe40000000004 */
[--C-:B------:R-:W-:Y:S01]  /*c590*/  SHF.R.U32.HI R3, RZ, 0x10, R2.reuse ;  /* 0x00000010ff037819 */ /* 0x100fe20000011602 */
[----:B------:R1:W-:Y:S01]  /*c5a0*/  MUFU.EX2 R30, R5 ;  /* 0x00000005001e7308 */ /* 0x0003e20000000800 */
[----:B------:R-:W-:Y:S02]  /*c5b0*/  SHF.R.U32.HI R4, RZ, 0x18, R2 ;  /* 0x00000018ff047819 */ /* 0x000fe40000011602 */
[----:B------:R-:W-:Y:S01]  /*c5c0*/  LOP3.LUT R2, R3, 0xff, RZ, 0xc0, !PT ;  /* 0x000000ff03027812 */ /* 0x000fe200078ec0ff */
[----:B------:R-:W-:Y:S01]  /*c5d0*/  FFMA.FTZ R3, R181, UR38, -R12 ;  /* 0x00000026b5037c23 */ /* 0x000fe2000801080c */
[--C-:B------:R-:W-:Y:S02]  /*c5e0*/  HSET2.LE.AND R6, R13, R0.reuse, PT ;  /* 0x000000000d067233 */ /* 0x100fe40003803000 */
[----:B------:R-:W-:Y:S01]  /*c5f0*/  PRMT R24, R2, 0x5410, R4 ;  /* 0x0000541002187816 */ /* 0x000fe20000000004 */
[--C-:B------:R-:W-:Y:S01]  /*c600*/  FFMA.FTZ R2, R182, UR38, -R12.reuse ;  /* 0x00000026b6027c23 */ /* 0x100fe2000801080c */
[----:B------:R-:W-:Y:S01]  /*c610*/  HSET2.LE.AND R4, R22, R0, PT ;  /* 0x0000000016047233 */ /* 0x000fe20003803000 */
[----:B------:R-:W-:Y:S01]  /*c620*/  FMUL.FTZ R22, R130, R17 ;  /* 0x0000001182167220 */ /* 0x000fe20000410000 */
[----:B------:R2:W-:Y:S01]  /*c630*/  MUFU.EX2 R28, R3 ;  /* 0x00000003001c7308 */ /* 0x0005e20000000800 */
[----:B------:R-:W-:Y:S01]  /*c640*/  FFMA.FTZ R12, R139, UR38, -R12 ;  /* 0x000000268b0c7c23 */ /* 0x000fe2000801080c */
[----:B------:R-:W-:-:S02]  /*c650*/  MOV R181, R66 ;  /* 0x0000004200b57202 */ /* 0x000fc40000000f00 */
[----:B------:R-:W-:Y:S02]  /*c660*/  MOV R182, R67 ;  /* 0x0000004300b67202 */ /* 0x000fe40000000f00 */
[----:B-1----:R-:W-:Y:S01]  /*c670*/  HSET2.LE.AND R5, R21, R0, PT ;  /* 0x0000000015057233 */ /* 0x002fe20003803000 */
[----:B------:R-:W-:Y:S01]  /*c680*/  FMUL.FTZ R21, R129, R18 ;  /* 0x0000001281157220 */ /* 0x000fe20000410000 */
[----:B------:R1:W3:Y:S01]  /*c690*/  MUFU.EX2 R27, R2 ;  /* 0x00000002001b7308 */ /* 0x0002e20000000800 */
[----:B------:R-:W-:Y:S02]  /*c6a0*/  MOV R196, R64 ;  /* 0x0000004000c47202 */ /* 0x000fe40000000f00 */
[----:B------:R-:W-:Y:S03]  /*c6b0*/  LDSM.16.MT88.4 R64, [R213+0xa800] ;  /* 0x00a80000d540783b */ /* 0x000fe60000004200 */
[----:B------:R-:W-:Y:S02]  /*c6c0*/  HMMA.16816.F32.BF16 R20, R8, R34, R20 ;  /* 0x000000220814723c */ /* 0x000fe40000041814 */
[----:B------:R5:W-:Y:S01]  /*c6d0*/  MUFU.EX2 R9, R7 ;  /* 0x0000000700097308 */ /* 0x000be20000000800 */
[----:B--2---:R-:W-:-:S04]  /*c6e0*/  F2FP.BF16.F32.PACK_AB R3, R138, R33 ;  /* 0x000000218a03723e */ /* 0x004fc800000010ff */
[----:B------:R-:W-:Y:S01]  /*c6f0*/  LOP3.LUT R131, R5, R3, RZ, 0xc0, !PT ;  /* 0x0000000305837212 */ /* 0x000fe200078ec0ff */
[----:B------:R-:W-:Y:S01]  /*c700*/  FFMA.FTZ R11, R181, R18, R182 ;  /* 0x00000012b50b7223 */ /* 0x000fe200000100b6 */
[----:B----4-:R-:W-:Y:S01]  /*c710*/  F2FP.BF16.F32.PACK_AB R5, R133, R188 ;  /* 0x000000bc8505723e */ /* 0x010fe200000010ff */
[----:B------:R-:W2:Y:S01]  /*c720*/  MUFU.EX2 R8, R12 ;  /* 0x0000000c00087308 */ /* 0x000ea20000000800 */
[----:B-1----:R-:W-:Y:S01]  /*c730*/  F2FP.BF16.F32.PACK_AB R2, R189, R199 ;  /* 0x000000c7bd02723e */ /* 0x002fe200000010ff */
[----:B------:R-:W-:Y:S01]  /*c740*/  FFMA.FTZ R10, R196, R17, R183 ;  /* 0x00000011c40a7223 */ /* 0x000fe200000100b7 */
[----:B------:R-:W-:Y:S01]  /*c750*/  F2FP.BF16.F32.PACK_AB R3, R198, R202 ;  /* 0x000000cac603723e */ /* 0x000fe200000010ff */
[----:B------:R-:W-:Y:S01]  /*c760*/  FADD.FTZ R11, R191, R11 ;  /* 0x0000000bbf0b7221 */ /* 0x000fe20000010000 */
[----:B------:R-:W-:Y:S02]  /*c770*/  LOP3.LUT R130, R4, R2, RZ, 0xc0, !PT ;  /* 0x0000000204827212 */ /* 0x000fe400078ec0ff */
[----:B------:R-:W-:-:S02]  /*c780*/  HSET2.LE.AND R4, R14, R0, PT ;  /* 0x000000000e047233 */ /* 0x000fc40003803000 */
[----:B-----5:R-:W-:Y:S02]  /*c790*/  F2FP.BF16.F32.PACK_AB R7, R31, R32 ;  /* 0x000000201f07723e */ /* 0x020fe400000010ff */
[--C-:B------:R-:W-:Y:S02]  /*c7a0*/  HSET2.LE.AND R2, R19, R0.reuse, PT ;  /* 0x0000000013027233 */ /* 0x100fe40003803000 */
[----:B------:R-:W-:Y:S02]  /*c7b0*/  LOP3.LUT R129, R4, R5, RZ, 0xc0, !PT ;  /* 0x0000000504817212 */ /* 0x000fe400078ec0ff */
[----:B------:R-:W-:Y:S02]  /*c7c0*/  LOP3.LUT R124, R6, R7, RZ, 0xc0, !PT ;  /* 0x00000007067c7212 */ /* 0x000fe400078ec0ff */
[----:B------:R-:W1:Y:S01]  /*c7d0*/  LDSM.16.MT88.4 R4, [R213+0xb800] ;  /* 0x00b80000d504783b */ /* 0x000e620000004200 */
[----:B------:R-:W-:Y:S02]  /*c7e0*/  LOP3.LUT R128, R2, R3, RZ, 0xc0, !PT ;  /* 0x0000000302807212 */ /* 0x000fe400078ec0ff */
[----:B------:R-:W-:-:S02]  /*c7f0*/  HSET2.LE.AND R2, R24, R0, PT ;  /* 0x0000000018027233 */ /* 0x000fc40003803000 */
[----:B---3--:R-:W-:-:S03]  /*c800*/  F2FP.BF16.F32.PACK_AB R3, R27, R28 ;  /* 0x0000001c1b03723e */ /* 0x008fc600000010ff */
[C---:B------:R-:W-:Y:S01]  /*c810*/  HMMA.16816.F32.BF16 R148, R128.reuse, R156, R148 ;  /* 0x0000009c8094723c */ /* 0x040fe20000041894 */
[----:B------:R-:W-:Y:S02]  /*c820*/  LOP3.LUT R125, R2, R3, RZ, 0xc0, !PT ;  /* 0x00000003027d7212 */ /* 0x000fe400078ec0ff */
[--C-:B------:R-:W-:Y:S02]  /*c830*/  HSET2.LE.AND R2, R26, R0.reuse, PT ;  /* 0x000000001a027233 */ /* 0x100fe40003803000 */
[----:B------:R-:W-:Y:S01]  /*c840*/  F2FP.BF16.F32.PACK_AB R3, R29, R30 ;  /* 0x0000001e1d03723e */ /* 0x000fe200000010ff */
[C---:B------:R-:W-:Y:S03]  /*c850*/  HMMA.16816.F32.BF16 R36, R128.reuse, R48, R36 ;  /* 0x000000308024723c */ /* 0x040fe60000041824 */
[----:B------:R-:W-:Y:S02]  /*c860*/  LOP3.LUT R126, R2, R3, RZ, 0xc0, !PT ;  /* 0x00000003027e7212 */ /* 0x000fe400078ec0ff */
[----:B------:R-:W-:Y:S01]  /*c870*/  HSET2.LE.AND R2, R25, R0, PT ;  /* 0x0000000019027233 */ /* 0x000fe20003803000 */
[----:B------:R-:W-:Y:S01]  /*c880*/  HMMA.16816.F32.BF16 R164, R128, R172, R164 ;  /* 0x000000ac80a4723c */ /* 0x000fe200000418a4 */
[----:B--2---:R-:W-:-:S04]  /*c890*/  F2FP.BF16.F32.PACK_AB R3, R8, R9 ;  /* 0x000000090803723e */ /* 0x004fc800000010ff */
[----:B------:R-:W-:Y:S01]  /*c8a0*/  LOP3.LUT R127, R2, R3, RZ, 0xc0, !PT ;  /* 0x00000003027f7212 */ /* 0x000fe200078ec0ff */
[----:B------:R-:W-:-:S04]  /*c8b0*/  FFMA.FTZ R2, R190, R15, R234 ;  /* 0x0000000fbe027223 */ /* 0x000fc800000100ea */
[----:B------:R-:W-:Y:S02]  /*c8c0*/  FADD.FTZ R2, R233, R2 ;  /* 0x00000002e9027221 */ /* 0x000fe40000010000 */
[----:B------:R-:W-:Y:S02]  /*c8d0*/  HMMA.16816.F32.BF16 R144, R124, R156, R144 ;  /* 0x0000009c7c90723c */ /* 0x000fe40000041890 */
[----:B------:R-:W-:-:S04]  /*c8e0*/  FADD.FTZ R2, R223, R2 ;  /* 0x00000002df027221 */ /* 0x000fc80000010000 */
[----:B------:R-:W-:Y:S01]  /*c8f0*/  HMMA.16816.F32.BF16 R152, R124, R158, R152 ;  /* 0x0000009e7c98723c */ /* 0x000fe20000041898 */
[----:B------:R-:W-:-:S04]  /*c900*/  FADD.FTZ R2, R132, R2 ;  /* 0x0000000284027221 */ /* 0x000fc80000010000 */
[----:B------:R-:W-:Y:S01]  /*c910*/  FADD.FTZ R2, R28, R2 ;  /* 0x000000021c027221 */ /* 0x000fe20000010000 */
[----:B------:R-:W-:Y:S03]  /*c920*/  HMMA.16816.F32.BF16 R156, R128, R158, R204 ;  /* 0x0000009e809c723c */ /* 0x000fe600000418cc */
[----:B------:R-:W-:-:S03]  /*c930*/  FADD.FTZ R2, R27, R2 ;  /* 0x000000021b027221 */ /* 0x000fc60000010000 */
[-C--:B-1----:R-:W-:Y:S01]  /*c940*/  HMMA.16816.F32.BF16 R120, R124, R4.reuse, R120 ;  /* 0x000000047c78723c */ /* 0x082fe20000041878 */
[----:B------:R-:W-:Y:S01]  /*c950*/  MOV R206, R82 ;  /* 0x0000005200ce7202 */ /* 0x000fe20000000f00 */
[----:B------:R-:W-:Y:S01]  /*c960*/  IMAD.MOV.U32 R205, RZ, RZ, R98 ;  /* 0x000000ffffcd7224 */ /* 0x000fe200078e0062 */
[----:B------:R-:W-:Y:S01]  /*c970*/  MOV R204, R99 ;  /* 0x0000006300cc7202 */ /* 0x000fe20000000f00 */
[----:B------:R-:W1:Y:S01]  /*c980*/  LDSM.16.MT88.4 R80, [R209+0xb800] ;  /* 0x00b80000d150783b */ /* 0x000e620000004200 */
[----:B------:R-:W-:Y:S01]  /*c990*/  MOV R207, R114 ;  /* 0x0000007200cf7202 */ /* 0x000fe20000000f00 */
[----:B------:R-:W-:Y:S01]  /*c9a0*/  FFMA.FTZ R3, R206, R16, R197 ;  /* 0x00000010ce037223 */ /* 0x000fe200000100c5 */
[----:B------:R-:W-:Y:S01]  /*c9b0*/  HMMA.16816.F32.BF16 R116, R128, R4, R116 ;  /* 0x000000048074723c */ /* 0x000fe20000041874 */
[----:B------:R-:W2:Y:S01]  /*c9c0*/  LDSM.16.MT88.4 R96, [R211+0xb800] ;  /* 0x00b80000d360783b */ /* 0x000ea20000004200 */
[----:B------:R-:W-:-:S03]  /*c9d0*/  FADD.FTZ R2, R9, R2 ;  /* 0x0000000209027221 */ /* 0x000fc60000010000 */
[----:B------:R-:W3:Y:S01]  /*c9e0*/  LDSM.16.MT88.4 R112, [R214+0xb800] ;  /* 0x00b80000d670783b */ /* 0x000ee20000004200 */
        /* <DEDUP_REMOVED lines=32> */
[C---:B-1----:R-:W-:Y:S06]  /*cbf0*/  HMMA.16816.F32.BF16 R72, R124.reuse, R80, R72 ;  /* 0x000000507c48723c */ /* 0x042fec0000041848 */
[C---:B------:R-:W-:Y:S06]  /*cc00*/  HMMA.16816.F32.BF16 R76, R124.reuse, R82, R76 ;  /* 0x000000527c4c723c */ /* 0x040fec000004184c */
[C---:B--2---:R-:W-:Y:S06]  /*cc10*/  HMMA.16816.F32.BF16 R88, R124.reuse, R96, R88 ;  /* 0x000000607c58723c */ /* 0x044fec0000041858 */
[C---:B------:R-:W-:Y:S06]  /*cc20*/  HMMA.16816.F32.BF16 R92, R124.reuse, R98, R92 ;  /* 0x000000627c5c723c */ /* 0x040fec000004185c */
[C---:B---3--:R-:W-:Y:S06]  /*cc30*/  HMMA.16816.F32.BF16 R104, R124.reuse, R112, R104 ;  /* 0x000000707c68723c */ /* 0x048fec0000041868 */
        /* <DEDUP_REMOVED lines=13> */
[----:B----4-:R-:W-:-:S15]  /*cd10*/  @!P0 BRA `(.L_x_2311) ;  /* 0x0000006800ac8947 */ /* 0x010fde0003800000 */
[----:B------:R-:W-:-:S04]  /*cd20*/  DEPBAR.LE SB0, 0x0 ;  /* 0x000080000000791a */ /* 0x000fc80000000000 */
[----:B------:R-:W-:Y:S01]  /*cd30*/  IMAD.U32 R4, RZ, RZ, UR10 ;  /* 0x0000000aff047e24 */ /* 0x000fe2000f8e00ff */
[----:B------:R-:W2:Y:S01]  /*cd40*/  LDL R247, [R1+0x74] ;  /* 0x0000740001f77983 */ /* 0x000ea20000100800 */
[----:B------:R-:W-:Y:S01]  /*cd50*/  IMAD.U32 R2, RZ, RZ, UR10 ;  /* 0x0000000aff027e24 */ /* 0x000fe2000f8e00ff */
[C---:B------:R-:W-:Y:S02]  /*cd60*/  IADD3 R240, P5, R186.reuse, -UR10, RZ ;  /* 0x8000000abaf07c10 */ /* 0x040fe4000ffbe0ff */
[----:B------:R-:W-:Y:S01]  /*cd70*/  IADD3 R4, P4, P3, R186, 0x80, -R4 ;  /* 0x00000080ba047810 */ /* 0x000fe20007b9e804 */
[----:B------:R-:W3:Y:S01]  /*cd80*/  LDL R243, [R1+0x70] ;  /* 0x0000700001f37983 */ /* 0x000ee20000100800 */
[C---:B------:R-:W-:Y:S02]  /*cd90*/  IADD3 R234, P2, R184.reuse, -UR10, RZ ;  /* 0x8000000ab8ea7c10 */ /* 0x040fe4000ff5e0ff */
[----:B------:R-:W-:Y:S01]  /*cda0*/  IADD3 R2, P1, P0, R184, 0x80, -R2 ;  /* 0x00000080b8027810 */ /* 0x000fe2000783e802 */
[----:B------:R-:W4:Y:S01]  /*cdb0*/  LDL R139, [R1+0x58] ;  /* 0x00005800018b7983 */ /* 0x000f220000100800 */
[C---:B------:R-:W-:Y:S01]  /*cdc0*/  IADD3.X R241, R187.reuse, ~UR11, RZ, P5, !PT ;  /* 0x8000000bbbf17c10 */ /* 0x040fe2000affe4ff */
[----:B------:R-:W-:Y:S01]  /*cdd0*/  BAR.SYNC.DEFER_BLOCKING 0x0 ;  /* 0x0000000000007b1d */ /* 0x000fe20000010000 */
[----:B------:R-:W-:-:S02]  /*cde0*/  IADD3.X R5, R187, ~UR11, RZ, P4, P3 ;  /* 0x8000000bbb057c10 */ /* 0x000fc4000a7e64ff */
[C---:B------:R-:W-:Y:S02]  /*cdf0*/  IADD3.X R235, R185.reuse, ~UR11, RZ, P2, !PT ;  /* 0x8000000bb9eb7c10 */ /* 0x040fe400097fe4ff */
[----:B------:R-:W-:Y:S01]  /*ce00*/  IADD3.X R3, R185, ~UR11, RZ, P1, P0 ;  /* 0x8000000bb9037c10 */ /* 0x000fe20008fe04ff */
[----:B------:R-:W5:Y:S04]  /*ce10*/  LDL R246, [R1+0x38] ;  /* 0x0000380001f67983 */ /* 0x000f680000100800 */
[----:B------:R-:W5:Y:S04]  /*ce20*/  LDL.64 R250, [R1+0x10] ;  /* 0x0000100001fa7983 */ /* 0x000f680000100a00 */
[----:B------:R-:W5:Y:S04]  /*ce30*/  LDL.64 R248, [R1+0x60] ;  /* 0x0000600001f87983 */ /* 0x000f680000100a00 */
[----:B------:R-:W-:Y:S01]  /*ce40*/  @!PT LDS RZ, [RZ] ;  /* 0x00000000fffff984 */ /* 0x000fe20000000800 */
[----:B------:R-:W-:Y:S01]  /*ce50*/  @!PT LDS RZ, [RZ] ;  /* 0x00000000fffff984 */ /* 0x000fe20000000800 */
[----:B------:R-:W-:Y:S01]  /*ce60*/  @!PT LDS RZ, [RZ] ;  /* 0x00000000fffff984 */ /* 0x000fe20000000800 */
[----:B------:R-:W-:Y:S04]  /*ce70*/  LDGSTS.E.BYPASS.LTC128B.128 [R232+0xa000], desc[UR30][R240.64] ;  /* 0x0a000000f0e87fae */ /* 0x000fe8000b901d5e */
[----:B------:R1:W-:Y:S04]  /*ce80*/  LDGSTS.E.BYPASS.LTC128B.128 [R232+0xb000], desc[UR30][R4.64] ;  /* 0x0b00000004e87fae */ /* 0x0003e8000b901d5e */
[----:B------:R-:W-:Y:S04]  /*ce90*/  LDGSTS.E.BYPASS.LTC128B.128 [R232+0xa800], desc[UR30][R234.64] ;  /* 0x0a800000eae87fae */ /* 0x000fe8000b901d5e */
[----:B------:R1:W-:Y:S04]  /*cea0*/  LDGSTS.E.BYPASS.LTC128B.128 [R232+0xb800], desc[UR30][R2.64] ;  /* 0x0b80000002e87fae */ /* 0x0003e8000b901d5e */
[----:B------:R-:W-:Y:S04]  /*ceb0*/  LDSM.16.M88.4 R20, [R208+0x8000] ;  /* 0x00800000d014783b */ /* 0x000fe80000000200 */
[----:B------:R-:W1:Y:S04]  /*cec0*/  LDSM.16.M88.4 R8, [R210+0x2000] ;  /* 0x00200000d208783b */ /* 0x000e680000000200 */
[----:B------:R-:W1:Y:S04]  /*ced0*/  LDSM.16.M88.4 R16, [R208+0x8800] ;  /* 0x00880000d010783b */ /* 0x000e680000000200 */
[----:B------:R-:W1:Y:S04]  /*cee0*/  LDSM.16.M88.4 R12, [R210] ;  /* 0x00000000d20c783b */ /* 0x000e680000000200 */
[----:B------:R-:W-:Y:S04]  /*cef0*/  LDSM.16.M88.4 R28, [R219] ;  /* 0x00000000db1c783b */ /* 0x000fe80000000200 */
[----:B-1----:R-:W1:Y:S04]  /*cf00*/  LDSM.16.M88.4 R4, [R212+0x2000] ;  /* 0x00200000d404783b */ /* 0x002e680000000200 */
[----:B------:R-:W1:Y:S01]  /*cf10*/  LDSM.16.M88.4 R24, [R222] ;  /* 0x00000000de18783b */ /* 0x000e620000000200 */
[----:B------:R-:W-:Y:S01]  /*cf20*/  UIADD3 UR32, UR37, -0x4, URZ ;  /* 0xfffffffc25207890 */ /* 0x000fe2000fffe03f */
[----:B------:R-:W-:-:S02]  /*cf30*/  IMAD.U32 R2, RZ, RZ, UR35 ;  /* 0x00000023ff027e24 */ /* 0x000fc4000f8e00ff */
[----:B------:R-:W0:Y:S01]  /*cf40*/  LDGDEPBAR ;  /* 0x00000000000079af */ /* 0x000e220000000000 */
[C---:B------:R-:W-:Y:S06]  /*cf50*/  HMMA.16816.F32.BF16 R184, R8.reuse, R20, RZ ;  /* 0x0000001408b8723c */ /* 0x040fec00000418ff */
        /* <DEDUP_REMOVED lines=10> */
[C---:B-1----:R-:W-:Y:S06]  /*d000*/  HMMA.16816.F32.BF16 R200, R4.reuse, R28, R184 ;  /* 0x0000001c04c8723c */ /* 0x042fec00000418b8 */
[C---:B------:R-:W-:Y:S06]  /*d010*/  HMMA.16816.F32.BF16 R184, R4.reuse, R24, R176 ;  /* 0x0000001804b8723c */ /* 0x040fec00000418b0 */
[C---:B------:R-:W-:Y:S06]  /*d020*/  HMMA.16816.F32.BF16 R196, R4.reuse, R30, R180 ;  /* 0x0000001e04c4723c */ /* 0x040fec00000418b4 */
[----:B------:R-:W-:Y:S01]  /*d030*/  HMMA.16816.F32.BF16 R20, R4, R26, R32 ;  /* 0x0000001a0414723c */ /* 0x000fe20000041820 */
[----:B------:R-:W1:Y:S04]  /*d040*/  LDSM.16.M88.4 R4, [R218+0x2000] ;  /* 0x00200000da04783b */ /* 0x000e680000000200 */
[----:B------:R-:W-:Y:S01]  /*d050*/  LDSM.16.M88.4 R32, [R215] ;  /* 0x00000000d720783b */ /* 0x000fe20000000200 */
[C---:B------:R-:W-:Y:S06]  /*d060*/  HMMA.16816.F32.BF16 R236, R8.reuse, R28, R192 ;  /* 0x0000001c08ec723c */ /* 0x040fec00000418c0 */
[C---:B------:R-:W-:Y:S06]  /*d070*/  HMMA.16816.F32.BF16 R192, R8.reuse, R24, R188 ;  /* 0x0000001808c0723c */ /* 0x040fec00000418bc */
[C---:B------:R-:W-:Y:S06]  /*d080*/  HMMA.16816.F32.BF16 R188, R8.reuse, R30, R204 ;  /* 0x0000001e08bc723c */ /* 0x040fec00000418cc */
[----:B------:R-:W-:Y:S01]  /*d090*/  HMMA.16816.F32.BF16 R180, R8, R26, R140 ;  /* 0x0000001a08b4723c */ /* 0x000fe2000004188c */
[----:B------:R-:W1:Y:S04]  /*d0a0*/  LDSM.16.M88.4 R8, [R218] ;  /* 0x00000000da08783b */ /* 0x000e680000000200 */
[----:B------:R-:W-:Y:S01]  /*d0b0*/  LDSM.16.M88.4 R24, [R215+0x800] ;  /* 0x00080000d718783b */ /* 0x000fe20000000200 */
[C---:B-1----:R-:W-:Y:S06]  /*d0c0*/  HMMA.16816.F32.BF16 R176, R4.reuse, R12, R200 ;  /* 0x0000000c04b0723c */ /* 0x042fec00000418c8 */
[C---:B------:R-:W-:Y:S06]  /*d0d0*/  HMMA.16816.F32.BF16 R28, R4.reuse, R16, R184 ;  /* 0x00000010041c723c */ /* 0x040fec00000418b8 */
[C---:B------:R-:W-:Y:S06]  /*d0e0*/  HMMA.16816.F32.BF16 R140, R4.reuse, R14, R196 ;  /* 0x0000000e048c723c */ /* 0x040fec00000418c4 */
[----:B------:R-:W-:Y:S01]  /*d0f0*/  HMMA.16816.F32.BF16 R20, R4, R18, R20 ;  /* 0x000000120414723c */ /* 0x000fe20000041814 */
[----:B------:R-:W1:Y:S05]  /*d100*/  LDSM.16.M88.4 R4, [R217+0x2000] ;  /* 0x00200000d904783b */ /* 0x000e6a0000000200 */
[C---:B------:R-:W-:Y:S06]  /*d110*/  HMMA.16816.F32.BF16 R236, R8.reuse, R12, R236 ;  /* 0x0000000c08ec723c */ /* 0x040fec00000418ec */
[C---:B------:R-:W-:Y:S01]  /*d120*/  HMMA.16816.F32.BF16 R200, R8.reuse, R14, R188 ;  /* 0x0000000e08c8723c */ /* 0x040fe200000418bc */
[----:B------:R-:W1:Y:S05]  /*d130*/  LDSM.16.M88.4 R12, [R217] ;  /* 0x00000000d90c783b */ /* 0x000e6a0000000200 */
[C---:B------:R-:W-:Y:S06]  /*d140*/  HMMA.16816.F32.BF16 R196, R8.reuse, R16, R192 ;  /* 0x0000001008c4723c */ /* 0x040fec00000418c0 */
[----:B------:R-:W-:Y:S01]  /*d150*/  HMMA.16816.F32.BF16 R192, R8, R18, R180 ;  /* 0x0000001208c0723c */ /* 0x000fe200000418b4 */
[----:B------:R-:W-:Y:S05]  /*d160*/  LDSM.16.M88.4 R8, [R210+0x4000] ;  /* 0x00400000d208783b */ /* 0x000fea0000000200 */
[C---:B-1----:R-:W-:Y:S06]  /*d170*/  HMMA.16816.F32.BF16 R184, R4.reuse, R34, R140 ;  /* 0x0000002204b8723c */ /* 0x042fec000004188c */
[C---:B------:R-:W-:Y:S06]  /*d180*/  HMMA.16816.F32.BF16 R188, R4.reuse, R32, R176 ;  /* 0x0000002004bc723c */ /* 0x040fec00000418b0 */
[C---:B------:R-:W-:Y:S01]  /*d190*/  HMMA.16816.F32.BF16 R180, R4.reuse, R24, R28 ;  /* 0x0000001804b4723c */ /* 0x040fe2000004181c */
[----:B------:R-:W-:Y:S05]  /*d1a0*/  LDSM.16.M88.4 R28, [R208+0x9800] ;  /* 0x00980000d01c783b */ /* 0x000fea0000000200 */
[----:B------:R-:W-:Y:S01]  /*d1b0*/  HMMA.16816.F32.BF16 R140, R4, R26, R20 ;  /* 0x0000001a048c723c */ /* 0x000fe20000041814 */
[----:B------:R-:W1:Y:S04]  /*d1c0*/  LDSM.16.M88.4 R4, [R210+0x6000] ;  /* 0x00600000d204783b */ /* 0x000e680000000200 */
[----:B------:R-:W2:Y:S01]  /*d1d0*/  LDSM.16.M88.4 R20, [R208+0x9000] ;  /* 0x00900000d014783b */ /* 0x000ea20000000200 */
[C---:B------:R-:W-:Y:S06]  /*d1e0*/  HMMA.16816.F32.BF16 R16, R12.reuse, R32, R236 ;  /* 0x000000200c10723c */ /* 0x040fec00000418ec */
[C---:B------:R-:W-:Y:S06]  /*d1f0*/  HMMA.16816.F32.BF16 R176, R12.reuse, R34, R200 ;  /* 0x000000220cb0723c */ /* 0x040fec00000418c8 */
[C---:B------:R-:W-:Y:S06]  /*d200*/  HMMA.16816.F32.BF16 R32, R12.reuse, R24, R196 ;  /* 0x000000180c20723c */ /* 0x040fec00000418c4 */
[----:B------:R-:W-:Y:S01]  /*d210*/  HMMA.16816.F32.BF16 R12, R12, R26, R192 ;  /* 0x0000001a0c0c723c */ /* 0x000fe200000418c0 */
[----:B------:R-:W-:Y:S05]  /*d220*/  LDSM.16.M88.4 R24, [R221] ;  /* 0x00000000dd18783b */ /* 0x000fea0000000200 */
[C---:B-1----:R-:W-:Y:S06]  /*d230*/  HMMA.16816.F32.BF16 R200, R4.reuse, R28, R180 ;  /* 0x0000001c04c8723c */ /* 0x042fec00000418b4 */
[C---:B--2---:R-:W-:Y:S06]  /*d240*/  HMMA.16816.F32.BF16 R192, R4.reuse, R20, R188 ;  /* 0x0000001404c0723c */ /* 0x044fec00000418bc */
        /* <DEDUP_REMOVED lines=18> */
[C---:B------:R-:W-:Y:S06]  /*d370*/  HMMA.16816.F32.BF16 R188, R4.reuse, R22, R188 ;  /* 0x0000001604bc723c */ /* 0x040fec00000418bc */
[C---:B------:R-:W-:Y:S06]  /*d380*/  HMMA.16816.F32.BF16 R192, R4.reuse, R24, R192 ;  /* 0x0000001804c0723c */ /* 0x040fec00000418c0 */
[----:B------:R-:W-:Y:S01]  /*d390*/  HMMA.16816.F32.BF16 R196, R4, R26, R184 ;  /* 0x0000001a04c4723c */ /* 0x000fe200000418b8 */
[----:B------:R-:W-:Y:S04]  /*d3a0*/  LDSM.16.M88.4 R4, [R217+0x4000] ;  /* 0x00400000d904783b */ /* 0x000fe80000000200 */
[----:B------:R-:W-:Y:S01]  /*d3b0*/  LDSM.16.M88.4 R24, [R215+0x1800] ;  /* 0x00180000d718783b */ /* 0x000fe20000000200 */
[C---:B----4-:R-:W-:Y:S03]  /*d3c0*/  HMMA.16816.F32.BF16 R20, R12.reuse, R30, R16 ;  /* 0x0000001e0c14723c */ /* 0x050fe60000041810 */
[----:B------:R-:W2:Y:S03]  /*d3d0*/  LDSM.16.M88.4 R16, [R215+0x1000] ;  /* 0x00100000d710783b */ /* 0x000ea60000000200 */
[C---:B------:R-:W-:Y:S06]  /*d3e0*/  HMMA.16816.F32.BF16 R184, R12.reuse, R32, R180 ;  /* 0x000000200cb8723c */ /* 0x040fec00000418b4 */
[C---:B------:R-:W-:Y:S06]  /*d3f0*/  HMMA.16816.F32.BF16 R180, R12.reuse, R34, R176 ;  /* 0x000000220cb4723c */ /* 0x040fec00000418b0 */
[----:B------:R-:W-:Y:S01]  /*d400*/  HMMA.16816.F32.BF16 R176, R12, R28, R140 ;  /* 0x0000001c0cb0723c */ /* 0x000fe2000004188c */
[----:B------:R-:W3:Y:S01]  /*d410*/  LDSM.16.M88.4 R12, [R217+0x6000] ;  /* 0x00600000d90c783b */ /* 0x000ee20000000200 */
[----:B------:R-:W-:Y:S01]  /*d420*/  IMAD.U32 R3, RZ, RZ, UR32 ;  /* 0x00000020ff037e24 */ /* 0x000fe2000f8e00ff */
[----:B------:R-:W-:Y:S01]  /*d430*/  UISETP.GT.AND UP0, UPT, UR32, UR23, UPT ;  /* 0x000000172000728c */ /* 0x000fe2000bf04270 */
[----:B------:R-:W-:-:S04]  /*d440*/  DEPBAR.LE SB0, 0x0 ;  /* 0x000080000000791a */ /* 0x000fc80000000000 */
[C---:B-1----:R-:W-:Y:S06]  /*d450*/  HMMA.16816.F32.BF16 R200, R8.reuse, R28, R200 ;  /* 0x0000001c08c8723c */ /* 0x042fec00000418c8 */
[----:B------:R-:W-:Y:S06]  /*d460*/  HMMA.16816.F32.BF16 R188, R8, R30, R188 ;  /* 0x0000001e08bc723c */ /* 0x000fec00000418bc */
[C---:B--2---:R-:W-:Y:S06]  /*d470*/  HMMA.16816.F32.BF16 R28, R4.reuse, R16, R184 ;  /* 0x00000010041c723c */ /* 0x044fec00000418b8 */
[----:B------:R-:W-:Y:S07]  /*d480*/  HMMA.16816.F32.BF16 R184, R4, R26, R20 ;  /* 0x0000001a04b8723c */ /* 0x000fee0000041814 */
[----:B------:R-:W-:-:S02]  /*d490*/  IMAD.WIDE.U32 R22, R247, -0x326172a9, RZ ;  /* 0xcd9e8d57f7167825 */ /* 0x000fc400078e00ff */
[----:B------:R-:W1:Y:S01]  /*d4a0*/  S2R R247, SR_TID.X ;  /* 0x0000000000f77919 */ /* 0x000e620000002100 */
[----:B------:R-:W-:Y:S06]  /*d4b0*/  HMMA.16816.F32.BF16 R140, R8, R32, R192 ;  /* 0x00000020088c723c */ /* 0x000fec00000418c0 */
[C---:B------:R-:W-:Y:S06]  /*d4c0*/  HMMA.16816.F32.BF16 R180, R4.reuse, R18, R180 ;  /* 0x0000001204b4723c */ /* 0x040fec00000418b4 */
[----:B------:R-:W-:Y:S07]  /*d4d0*/  HMMA.16816.F32.BF16 R176, R4, R24, R176 ;  /* 0x0000001804b0723c */ /* 0x000fee00000418b0 */
[----:B------:R-:W-:-:S05]  /*d4e0*/  IMAD.WIDE.U32 R4, R243, -0x2daee0ad, RZ ;  /* 0xd2511f53f3047825 */ /* 0x000fca00078e00ff */
[----:B------:R-:W-:Y:S01]  /*d4f0*/  LOP3.LUT R2, R5, UR32, R2, 0x96, !PT ;  /* 0x0000002005027c12 */ /* 0x000fe2000f8e9602 */
[----:B-1----:R-:W-:-:S05]  /*d500*/  IMAD.SHL.U32 R247, R247, 0x2, RZ ;  /* 0x00000002f7f77824 */ /* 0x002fca00078e00ff */
[----:B------:R-:W-:Y:S01]  /*d510*/  LOP3.LUT R247, R247, 0x6, RZ, 0xc0, !PT ;  /* 0x00000006f7f77812 */ /* 0x000fe200078ec0ff */
[----:B------:R-:W-:Y:S01]  /*d520*/  IMAD.WIDE.U32 R6, R2, -0x326172a9, RZ ;  /* 0xcd9e8d5702067825 */ /* 0x000fe200078e00ff */
[----:B------:R-:W-:Y:S03]  /*d530*/  HMMA.16816.F32.BF16 R32, R8, R34, R196 ;  /* 0x000000220820723c */ /* 0x000fe600000418c4 */
[----:B------:R-:W-:-:S03]  /*d540*/  IMAD R2, R3, 0x20, R247 ;  /* 0x0000002003027824 */ /* 0x000fc600078e02f7 */
[----:B---3--:R-:W-:Y:S01]  /*d550*/  HMMA.16816.F32.BF16 R8, R12, R16, R140 ;  /* 0x000000100c08723c */ /* 0x008fe2000004188c */
[C---:B------:R-:W-:Y:S01]  /*d560*/  VIADD R3, R2.reuse, 0x1 ;  /* 0x0000000102037836 */ /* 0x040fe20000000000 */
[----:B------:R-:W-:-:S04]  /*d570*/  ISETP.GE.AND P2, PT, R2, R228, PT ;  /* 0x000000e40200720c */ /* 0x000fc80003f46270 */
[C---:B------:R-:W-:Y:S02]  /*d580*/  ISETP.GE.AND P0, PT, R3.reuse, R228, PT ;  /* 0x000000e40300720c */ /* 0x040fe40003f06270 */
[-C--:B------:R-:W-:Y:S01]  /*d590*/  ISETP.LT.OR P2, PT, R2, R224.reuse, P2 ;  /* 0x000000e00200720c */ /* 0x080fe20001741670 */
[----:B------:R-:W-:Y:S01]  /*d5a0*/  IMAD.MOV.U32 R247, RZ, RZ, R139 ;  /* 0x000000fffff77224 */ /* 0x000fe200078e008b */
[----:B------:R-:W-:Y:S02]  /*d5b0*/  ISETP.LT.OR P0, PT, R3, R224, P0 ;  /* 0x000000e00300720c */ /* 0x000fe40000701670 */
[----:B------:R-:W-:Y:S02]  /*d5c0*/  LOP3.LUT R139, R7, UR21, R22, 0x96, !PT ;  /* 0x00000015078b7c12 */ /* 0x000fe4000f8e9616 */
[----:B-----5:R-:W-:Y:S02]  /*d5d0*/  LOP3.LUT R5, R23, R246, RZ, 0x3c, !PT ;  /* 0x000000f617057212 */ /* 0x020fe400078e3cff */
[----:B------:R-:W-:-:S02]  /*d5e0*/  FSEL R22, R30, -INF , !P2 ;  /* 0xff8000001e167808 */ /* 0x000fc40005000000 */
[C---:B------:R-:W-:Y:S02]  /*d5f0*/  ISETP.GE.AND P3, PT, R3.reuse, R229, PT ;  /* 0x000000e50300720c */ /* 0x040fe40003f66270 */
[CC--:B------:R-:W-:Y:S02]  /*d600*/  ISETP.GE.AND P5, PT, R3.reuse, R231.reuse, PT ;  /* 0x000000e70300720c */ /* 0x0c0fe40003fa6270 */
[----:B------:R-:W-:Y:S02]  /*d610*/  ISETP.GE.AND P1, PT, R3, R230, PT ;  /* 0x000000e60300720c */ /* 0x000fe40003f26270 */
[----:B------:R-:W-:Y:S02]  /*d620*/  FSEL R30, R31, -INF , !P0 ;  /* 0xff8000001f1e7808 */ /* 0x000fe40004000000 */
[----:B------:R-:W-:Y:S01]  /*d630*/  ISETP.GE.AND P0, PT, R2, R231, PT ;  /* 0x000000e70200720c */ /* 0x000fe20003f06270 */
[----:B------:R-:W-:Y:S01]  /*d640*/  IMAD.WIDE.U32 R20, R5, -0x2daee0ad, RZ ;  /* 0xd2511f5305147825 */ /* 0x000fe200078e00ff */
[----:B------:R-:W-:-:S02]  /*d650*/  ISETP.LT.OR P3, PT, R3, R225, P3 ;  /* 0x000000e10300720c */ /* 0x000fc40001f61670 */
[CC--:B------:R-:W-:Y:S01]  /*d660*/  ISETP.LT.OR P5, PT, R3.reuse, R227.reuse, P5 ;  /* 0x000000e30300720c */ /* 0x0c0fe20002fa1670 */
[C---:B------:R-:W-:Y:S01]  /*d670*/  VIADD R5, R2.reuse, 0x10 ;  /* 0x0000001002057836 */ /* 0x040fe20000000000 */
[----:B------:R-:W-:Y:S01]  /*d680*/  BAR.SYNC.DEFER_BLOCKING 0x0 ;  /* 0x0000000000007b1d */ /* 0x000fe20000010000 */
[----:B------:R-:W-:Y:S01]  /*d690*/  ISETP.LT.OR P1, PT, R3, R226, P1 ;  /* 0x000000e20300720c */ /* 0x000fe20000f21670 */
[C---:B------:R-:W-:Y:S01]  /*d6a0*/  VIADD R3, R2.reuse, 0x9 ;  /* 0x0000000902037836 */ /* 0x040fe20000000000 */
[----:B------:R-:W-:Y:S02]  /*d6b0*/  ISETP.LT.OR P0, PT, R2, R227, P0 ;  /* 0x000000e30200720c */ /* 0x000fe40000701670 */
[----:B------:R-:W-:Y:S02]  /*d6c0*/  FSEL R29, R29, -INF , !P3 ;  /* 0xff8000001d1d7808 */ /* 0x000fe40005800000 */
[----:B------:R-:W-:Y:S02]  /*d6d0*/  FSEL R31, R8, -INF , !P0 ;  /* 0xff800000081f7808 */ /* 0x000fe40004000000 */
[----:B------:R-:W-:-:S02]  /*d6e0*/  ISETP.GE.AND P3, PT, R3, R229, PT ;  /* 0x000000e50300720c */ /* 0x000fc40003f66270 */
[----:B------:R-:W-:Y:S01]  /*d6f0*/  ISETP.GE.AND P0, PT, R5, R229, PT ;  /* 0x000000e50500720c */ /* 0x000fe20003f06270 */
[----:B------:R-:W-:Y:S01]  /*d700*/  HMMA.16816.F32.BF16 R140, R12, R18, R32 ;  /* 0x000000120c8c723c */ /* 0x000fe20000041820 */
[-C--:B------:R-:W-:Y:S02]  /*d710*/  ISETP.LT.OR P3, PT, R3, R225.reuse, P3 ;  /* 0x000000e10300720c */ /* 0x080fe40001f61670 */
[----:B------:R-:W-:Y:S02]  /*d720*/  ISETP.LT.OR P0, PT, R5, R225, P0 ;  /* 0x000000e10500720c */ /* 0x000fe40000701670 */
[C---:B------:R-:W-:Y:S02]  /*d730*/  ISETP.GE.AND P4, PT, R2.reuse, R229, PT ;  /* 0x000000e50200720c */ /* 0x040fe40003f86270 */
[----:B------:R-:W-:Y:S01]  /*d740*/  LOP3.LUT R138, R21, UR20, R4, 0x96, !PT ;  /* 0x00000014158a7c12 */ /* 0x000fe2000f8e9604 */
[----:B------:R-:W-:Y:S01]  /*d750*/  VIADD R4, R2, 0x8 ;  /* 0x0000000802047836 */ /* 0x000fe20000000000 */
[----:B------:R-:W-:-:S02]  /*d760*/  FSEL R23, R181, -INF , !P3 ;  /* 0xff800000b5177808 */ /* 0x000fc40005800000 */
[----:B------:R-:W-:Y:S02]  /*d770*/  FSEL R194, R176, -INF , !P0 ;  /* 0xff800000b0c27808 */ /* 0x000fe40004000000 */
[----:B------:R-:W-:Y:S02]  /*d780*/  FSEL R34, R9, -INF , !P5 ;  /* 0xff80000009227808 */ /* 0x000fe40006800000 */
[----:B------:R-:W-:Y:S02]  /*d790*/  ISETP.LT.OR P4, PT, R2, R225, P4 ;  /* 0x000000e10200720c */ /* 0x000fe40002781670 */
[C---:B------:R-:W-:Y:S02]  /*d7a0*/  ISETP.GE.AND P0, PT, R3.reuse, R228, PT ;  /* 0x000000e40300720c */ /* 0x040fe40003f06270 */
[C---:B------:R-:W-:Y:S02]  /*d7b0*/  ISETP.GE.AND P3, PT, R3.reuse, R231, PT ;  /* 0x000000e70300720c */ /* 0x040fe40003f66270 */
[----:B------:R-:W-:-:S02]  /*d7c0*/  ISETP.GE.AND P5, PT, R3, R230, PT ;  /* 0x000000e60300720c */ /* 0x000fc40003fa6270 */
[----:B------:R-:W-:Y:S01]  /*d7d0*/  ISETP.GE.AND P2, PT, R4, R229, PT ;  /* 0x000000e50400720c */ /* 0x000fe20003f46270 */
[----:B------:R-:W-:Y:S01]  /*d7e0*/  HMMA.16816.F32.BF16 R200, R12, R24, R200 ;  /* 0x000000180cc8723c */ /* 0x000fe200000418c8 */
[----:B------:R-:W-:Y:S02]  /*d7f0*/  FSEL R21, R28, -INF , !P4 ;  /* 0xff8000001c157808 */ /* 0x000fe40006000000 */
[C---:B------:R-:W-:Y:S02]  /*d800*/  ISETP.LT.OR P0, PT, R3.reuse, R224, P0 ;  /* 0x000000e00300720c */ /* 0x040fe40000701670 */
[C---:B------:R-:W-:Y:S02]  /*d810*/  ISETP.LT.OR P3, PT, R3.reuse, R227, P3 ;  /* 0x000000e30300720c */ /* 0x040fe40001f61670 */
[----:B------:R-:W-:Y:S01]  /*d820*/  ISETP.LT.OR P5, PT, R3, R226, P5 ;  /* 0x000000e20300720c */ /* 0x000fe20002fa1670 */
[C---:B------:R-:W-:Y:S01]  /*d830*/  VIADD R3, R2.reuse, 0x11 ;  /* 0x0000001102037836 */ /* 0x040fe20000000000 */
[----:B------:R-:W-:-:S02]  /*d840*/  ISETP.GE.AND P4, PT, R2, R230, PT ;  /* 0x000000e60200720c */ /* 0x000fc40003f86270 */
[----:B------:R-:W-:Y:S02]  /*d850*/  ISETP.LT.OR P2, PT, R4, R225, P2 ;  /* 0x000000e10400720c */ /* 0x000fe40001741670 */
[----:B------:R-:W-:Y:S02]  /*d860*/  ISETP.LT.OR P4, PT, R2, R226, P4 ;  /* 0x000000e20200720c */ /* 0x000fe40002781670 */
[----:B------:R-:W-:Y:S02]  /*d870*/  FSEL R132, R11, -INF , !P1 ;  /* 0xff8000000b847808 */ /* 0x000fe40004800000 */
[----:B------:R-:W-:Y:S02]  /*d880*/  ISETP.GE.AND P1, PT, R3, R229, PT ;  /* 0x000000e50300720c */ /* 0x000fe40003f26270 */
[----:B------:R-:W-:Y:S02]  /*d890*/  FSEL R28, R180, -INF , !P2 ;  /* 0xff800000b41c7808 */ /* 0x000fe40005000000 */
[----:B------:R-:W-:-:S02]  /*d8a0*/  ISETP.GE.AND P6, PT, R4, R228, PT ;  /* 0x000000e40400720c */ /* 0x000fc40003fc6270 */
[----:B------:R-:W-:Y:S02]  /*d8b0*/  ISETP.GE.AND P2, PT, R4, R231, PT ;  /* 0x000000e70400720c */ /* 0x000fe40003f46270 */
[----:B------:R-:W-:Y:S02]  /*d8c0*/  FSEL R35, R10, -INF , !P4 ;  /* 0xff8000000a237808 */ /* 0x000fe40006000000 */
[C---:B------:R-:W-:Y:S02]  /*d8d0*/  ISETP.GE.AND P4, PT, R4.reuse, R230, PT ;  /* 0x000000e60400720c */ /* 0x040fe40003f86270 */
[----:B------:R-:W-:Y:S02]  /*d8e0*/  ISETP.LT.OR P1, PT, R3, R225, P1 ;  /* 0x000000e10300720c */ /* 0x000fe40000f21670 */
[C---:B------:R-:W-:Y:S02]  /*d8f0*/  ISETP.LT.OR P6, PT, R4.reuse, R224, P6 ;  /* 0x000000e00400720c */ /* 0x040fe400037c1670 */
[----:B------:R-:W-:-:S02]  /*d900*/  ISETP.LT.OR P2, PT, R4, R227, P2 ;  /* 0x000000e30400720c */ /* 0x000fc40001741670 */
[----:B------:R-:W-:Y:S01]  /*d910*/  ISETP.LT.OR P4, PT, R4, R226, P4 ;  /* 0x000000e20400720c */ /* 0x000fe20002781670 */
[----:B------:R-:W-:Y:S01]  /*d920*/  IMAD R4, R247, -0x326172a9, RZ ;  /* 0xcd9e8d57f7047824 */ /* 0x000fe200078e02ff */
[----:B------:R-:W-:Y:S02]  /*d930*/  FSEL R25, R183, -INF , !P0 ;  /* 0xff800000b7197808 */ /* 0x000fe40004000000 */
[----:B------:R-:W-:Y:S02]  /*d940*/  FSEL R192, R177, -INF , !P1 ;  /* 0xff800000b1c07808 */ /* 0x000fe40004800000 */
[----:B------:R-:W-:Y:S02]  /*d950*/  FSEL R33, R141, -INF , !P3 ;  /* 0xff8000008d217808 */ /* 0x000fe40005800000 */
[C---:B------:R-:W-:Y:S02]  /*d960*/  ISETP.GE.AND P0, PT, R3.reuse, R228, PT ;  /* 0x000000e40300720c */ /* 0x040fe40003f06270 */
[----:B------:R-:W-:-:S02]  /*d970*/  ISETP.GE.AND P1, PT, R3, R231, PT ;  /* 0x000000e70300720c */ /* 0x000fc40003f26270 */
[----:B------:R-:W-:Y:S02]  /*d980*/  ISETP.GE.AND P3, PT, R3, R230, PT ;  /* 0x000000e60300720c */ /* 0x000fe40003f66270 */
[----:B------:R-:W-:Y:S02]  /*d990*/  FSEL R24, R182, -INF , !P6 ;  /* 0xff800000b6187808 */ /* 0x000fe40007000000 */
[----:B------:R-:W-:Y:S02]  /*d9a0*/  FSEL R32, R140, -INF , !P2 ;  /* 0xff8000008c207808 */ /* 0x000fe40005000000 */
[C---:B------:R-:W-:Y:S02]  /*d9b0*/  ISETP.GE.AND P6, PT, R5.reuse, R228, PT ;  /* 0x000000e40500720c */ /* 0x040fe40003fc6270 */
[----:B------:R-:W-:Y:S02]  /*d9c0*/  ISETP.GE.AND P2, PT, R5, R231, PT ;  /* 0x000000e70500720c */ /* 0x000fe40003f46270 */
[----:B------:R-:W-:-:S02]  /*d9d0*/  FSEL R133, R142, -INF , !P4 ;  /* 0xff8000008e857808 */ /* 0x000fc40006000000 */
[C---:B------:R-:W-:Y:S02]  /*d9e0*/  ISETP.LT.OR P0, PT, R3.reuse, R224, P0 ;  /* 0x000000e00300720c */ /* 0x040fe40000701670 */
[C---:B------:R-:W-:Y:S02]  /*d9f0*/  ISETP.LT.OR P1, PT, R3.reuse, R227, P1 ;  /* 0x000000e30300720c */ /* 0x040fe40000f21670 */
[----:B------:R-:W-:Y:S01]  /*da00*/  ISETP.LT.OR P3, PT, R3, R226, P3 ;  /* 0x000000e20300720c */ /* 0x000fe20001f61670 */
[C---:B------:R-:W-:Y:S01]  /*da10*/  VIADD R3, R2.reuse, 0x18 ;  /* 0x0000001802037836 */ /* 0x040fe20000000000 */
[----:B------:R-:W-:Y:S01]  /*da20*/  ISETP.GE.AND P4, PT, R5, R230, PT ;  /* 0x000000e60500720c */ /* 0x000fe20003f86270 */
[----:B------:R-:W-:Y:S01]  /*da30*/  VIADD R2, R2, 0x19 ;  /* 0x0000001902027836 */ /* 0x000fe20000000000 */
[----:B------:R-:W-:Y:S02]  /*da40*/  LOP3.LUT R4, R7, UR21, R4, 0x96, !PT ;  /* 0x0000001507047c12 */ /* 0x000fe4000f8e9604 */
[----:B------:R-:W-:-:S02]  /*da50*/  ISETP.LT.OR P6, PT, R5, R224, P6 ;  /* 0x000000e00500720c */ /* 0x000fc400037c1670 */
[C---:B------:R-:W-:Y:S02]  /*da60*/  ISETP.LT.OR P2, PT, R5.reuse, R227, P2 ;  /* 0x000000e30500720c */ /* 0x040fe40001741670 */
[----:B------:R-:W-:Y:S01]  /*da70*/  ISETP.LT.OR P4, PT, R5, R226, P4 ;  /* 0x000000e20500720c */ /* 0x000fe20002781670 */
[----:B------:R-:W-:Y:S01]  /*da80*/  IMAD.WIDE.U32 R4, R4, -0x2daee0ad, RZ ;  /* 0xd2511f5304047825 */ /* 0x000fe200078e00ff */
[----:B------:R-:W-:Y:S02]  /*da90*/  LOP3.LUT R7, R251, UR19, R6, 0x96, !PT ;  /* 0x00000013fb077c12 */ /* 0x000fe4000f8e9606 */
[----:B------:R-:W-:Y:S02]  /*daa0*/  FSEL R193, R178, -INF , !P6 ;  /* 0xff800000b2c17808 */ /* 0x000fe40007000000 */
[----:B------:R-:W-:Y:S01]  /*dab0*/  FSEL R195, R200, -INF , !P2 ;  /* 0xff800000c8c37808 */ /* 0x000fe20005000000 */
[----:B------:R-:W-:Y:S01]  /*dac0*/  HMMA.16816.F32.BF16 R180, R12, R26, R188 ;  /* 0x0000001a0cb4723c */ /* 0x000fe200000418bc */
[----:B------:R-:W-:-:S02]  /*dad0*/  ISETP.GE.AND P6, PT, R3, R229, PT ;  /* 0x000000e50300720c */ /* 0x000fc40003fc6270 */
[C---:B------:R-:W-:Y:S01]  /*dae0*/  ISETP.GE.AND P2, PT, R2.reuse, R229, PT ;  /* 0x000000e50200720c */ /* 0x040fe20003f46270 */
[----:B------:R-:W-:Y:S01]  /*daf0*/  IMAD.WIDE.U32 R16, R7, -0x2daee0ad, RZ ;  /* 0xd2511f5307107825 */ /* 0x000fe200078e00ff */
[----:B------:R-:W-:Y:S02]  /*db00*/  LOP3.LUT R10, R5, UR18, R248, 0x96, !PT ;  /* 0x00000012050a7c12 */ /* 0x000fe4000f8e96f8 */
[----:B------:R-:W-:Y:S02]  /*db10*/  FSEL R190, R179, -INF , !P0 ;  /* 0xff800000b3be7808 */ /* 0x000fe40004000000 */
[C---:B------:R-:W-:Y:S02]  /*db20*/  ISETP.GE.AND P0, PT, R3.reuse, R228, PT ;  /* 0x000000e40300720c */ /* 0x040fe40003f06270 */
[-C--:B------:R-:W-:Y:S02]  /*db30*/  ISETP.LT.OR P6, PT, R3, R225.reuse, P6 ;  /* 0x000000e10300720c */ /* 0x080fe400037c1670 */
[----:B------:R-:W-:-:S02]  /*db40*/  ISETP.LT.OR P2, PT, R2, R225, P2 ;  /* 0x000000e10200720c */ /* 0x000fc40001741670 */
        /* <DEDUP_REMOVED lines=58> */
.L_x_2314:
[----:B------:R-:W-:Y:S01]  /*def0*/  ISETP.GE.AND P1, PT, R2, R230, PT ;  /* 0x000000e60200720c */ /* 0x000fe20003f26270 */
[----:B-1----:R-:W-:Y:S01]  /*df00*/  IMAD.WIDE.U32 R6, R8, -0x326172a9, RZ ;  /* 0xcd9e8d5708067825 */ /* 0x002fe200078e00ff */
[----:B------:R-:W-:Y:S02]  /*df10*/  LOP3.LUT R10, R179, UR12, R10, 0x96, !PT ;  /* 0x0000000cb30a7c12 */ /* 0x000fe4000f8e960a */
[C---:B------:R-:W-:Y:S01]  /*df20*/  ISETP.LT.OR P6, PT, R2.reuse, R227, P6 ;  /* 0x000000e30200720c */ /* 0x040fe200037c1670 */
[----:B------:R-:W-:Y:S01]  /*df30*/  IMAD.WIDE.U32 R4, R9, -0x2daee0ad, RZ ;  /* 0xd2511f5309047825 */ /* 0x000fe200078e00ff */
[----:B------:R-:W-:Y:S02]  /*df40*/  ISETP.LT.OR P1, PT, R2, R226, P1 ;  /* 0x000000e20200720c */ /* 0x000fe40000f21670 */
[----:B------:R-:W-:Y:S01]  /*df50*/  LOP3.LUT R12, R7, UR15, R12, 0x96, !PT ;  /* 0x0000000f070c7c12 */ /* 0x000fe2000f8e960c */
[----:B------:R-:W-:Y:S01]  /*df60*/  IMAD.WIDE.U32 R2, R16, -0x326172a9, RZ ;  /* 0xcd9e8d5710027825 */ /* 0x000fe200078e00ff */
[----:B------:R-:W-:-:S02]  /*df70*/  FMNMX.FTZ R7, R136, R21, !PT ;  /* 0x0000001588077209 */ /* 0x000fc40007810000 */
[----:B------:R-:W-:Y:S01]  /*df80*/  LOP3.LUT R14, R5, UR14, R14, 0x96, !PT ;  /* 0x0000000e050e7c12 */ /* 0x000fe2000f8e960e */
[----:B------:R-:W-:Y:S01]  /*df90*/  IMAD.WIDE.U32 R10, R10, -0x326172a9, RZ ;  /* 0xcd9e8d570a0a7825 */ /* 0x000fe200078e00ff */
[----:B------:R-:W-:Y:S02]  /*dfa0*/  LOP3.LUT R191, R3, UR13, R18, 0x96, !PT ;  /* 0x0000000d03bf7c12 */ /* 0x000fe4000f8e9612 */
[----:B------:R-:W-:Y:S01]  /*dfb0*/  FSEL R176, R181, -INF , !P6 ;  /* 0xff800000b5b07808 */ /* 0x000fe20007000000 */
[----:B------:R-:W-:Y:S01]  /*dfc0*/  IMAD.WIDE.U32 R242, R12, -0x2daee0ad, RZ ;  /* 0xd2511f530cf27825 */ /* 0x000fe200078e00ff */
[----:B------:R-:W-:Y:S02]  /*dfd0*/  LOP3.LUT R3, R11, UR22, R2, 0x96, !PT ;  /* 0x000000160b037c12 */ /* 0x000fe4000f8e9602 */
[----:B------:R-:W-:Y:S01]  /*dfe0*/  FMNMX.FTZ R2, R29, R7, !PT ;  /* 0x000000071d027209 */ /* 0x000fe20007810000 */
[----:B------:R-:W-:Y:S01]  /*dff0*/  IMAD.WIDE.U32 R14, R14, -0x326172a9, RZ ;  /* 0xcd9e8d570e0e7825 */ /* 0x000fe200078e00ff */
[----:B------:R-:W-:-:S02]  /*e000*/  LOP3.LUT R5, R10, 0xffff, RZ, 0xc0, !PT ;  /* 0x0000ffff0a057812 */ /* 0x000fc400078ec0ff */
[----:B------:R-:W-:Y:S02]  /*e010*/  FMNMX.FTZ R2, R28, R2, !PT ;  /* 0x000000021c027209 */ /* 0x000fe40007810000 */
[----:B------:R-:W-:Y:S02]  /*e020*/  LOP3.LUT R8, R243, UR12, R4, 0x96, !PT ;  /* 0x0000000cf3087c12 */ /* 0x000fe4000f8e9604 */
[----:B------:R-:W-:Y:S02]  /*e030*/  FMNMX.FTZ R2, R23, R2, !PT ;  /* 0x0000000217027209 */ /* 0x000fe40007810000 */
[----:B------:R-:W-:Y:S01]  /*e040*/  LOP3.LUT R11, R10, 0xff, RZ, 0xc0, !PT ;  /* 0x000000ff0a0b7812 */ /* 0x000fe200078ec0ff */
[----:B------:R-:W-:Y:S01]  /*e050*/  IMAD.WIDE.U32 R8, R8, -0x326172a9, RZ ;  /* 0xcd9e8d5708087825 */ /* 0x000fe200078e00ff */
[----:B------:R-:W-:Y:S02]  /*e060*/  FMNMX.FTZ R2, R194, R2, !PT ;  /* 0x00000002c2027209 */ /* 0x000fe40007810000 */
[----:B------:R-:W-:-:S02]  /*e070*/  SHF.R.U32.HI R4, RZ, 0x8, R5 ;  /* 0x00000008ff047819 */ /* 0x000fc40000011605 */
[----:B------:R-:W-:Y:S02]  /*e080*/  FMNMX.FTZ R5, R192, R2, !PT ;  /* 0x00000002c0057209 */ /* 0x000fe40007810000 */
[----:B------:R-:W-:Y:S02]  /*e090*/  PRMT R26, R11, 0x5410, R4 ;  /* 0x000054100b1a7816 */ /* 0x000fe40000000004 */
[----:B------:R-:W-:Y:S02]  /*e0a0*/  LOP3.LUT R179, R15, UR13, R6, 0x96, !PT ;  /* 0x0000000d0fb37c12 */ /* 0x000fe4000f8e9606 */
[----:B------:R-:W-:Y:S02]  /*e0b0*/  FMNMX.FTZ R4, R135, R22, !PT ;  /* 0x0000001687047209 */ /* 0x000fe40007810000 */
[----:B------:R-:W-:Y:S02]  /*e0c0*/  FMNMX.FTZ R6, R184, R5, !PT ;  /* 0x00000005b8067209 */ /* 0x000fe40007810000 */
[----:B------:R-:W-:-:S02]  /*e0d0*/  FMNMX.FTZ R5, R30, R4, !PT ;  /* 0x000000041e057209 */ /* 0x000fc40007810000 */
[----:B------:R-:W-:Y:S02]  /*e0e0*/  FMNMX.FTZ R4, R185, R6, !PT ;  /* 0x00000006b9047209 */ /* 0x000fe40007810000 */
[--C-:B------:R-:W-:Y:S02]  /*e0f0*/  SHF.R.U32.HI R7, RZ, 0x10, R10.reuse ;  /* 0x00000010ff077819 */ /* 0x100fe4000001160a */
[----:B------:R-:W-:Y:S01]  /*e100*/  FMNMX.FTZ R5, R24, R5, !PT ;  /* 0x0000000518057209 */ /* 0x000fe20007810000 */
[----:B------:R-:W1:Y:S01]  /*e110*/  SHFL.BFLY PT, R6, R4, 0x2, 0x1f ;  /* 0x0c401f0004067f89 */ /* 0x000e6200000e0000 */
[----:B------:R-:W-:Y:S02]  /*e120*/  SHF.R.U32.HI R10, RZ, 0x18, R10 ;  /* 0x00000018ff0a7819 */ /* 0x000fe4000001160a */
[----:B------:R-:W-:Y:S02]  /*e130*/  LOP3.LUT R7, R7, 0xff, RZ, 0xc0, !PT ;  /* 0x000000ff07077812 */ /* 0x000fe400078ec0ff */
[----:B------:R-:W-:-:S02]  /*e140*/  FMNMX.FTZ R5, R25, R5, !PT ;  /* 0x0000000519057209 */ /* 0x000fc40007810000 */
[----:B------:R-:W-:Y:S02]  /*e150*/  PRMT R27, R7, 0x5410, R10 ;  /* 0x00005410071b7816 */ /* 0x000fe4000000000a */
[----:B------:R-:W-:Y:S02]  /*e160*/  LOP3.LUT R7, R3, 0xffff, RZ, 0xc0, !PT ;  /* 0x0000ffff03077812 */ /* 0x000fe400078ec0ff */
[----:B------:R-:W-:Y:S02]  /*e170*/  LOP3.LUT R2, R9, UR22, R14, 0x96, !PT ;  /* 0x0000001609027c12 */ /* 0x000fe4000f8e960e */
[----:B------:R-:W-:Y:S02]  /*e180*/  FMNMX.FTZ R5, R193, R5, !PT ;  /* 0x00000005c1057209 */ /* 0x000fe40007810000 */
[C---:B------:R-:W-:Y:S02]  /*e190*/  LOP3.LUT R9, R8.reuse, 0xffff, RZ, 0xc0, !PT ;  /* 0x0000ffff08097812 */ /* 0x040fe400078ec0ff */
[----:B------:R-:W-:-:S02]  /*e1a0*/  LOP3.LUT R138, R8, 0xff, RZ, 0xc0, !PT ;  /* 0x000000ff088a7812 */ /* 0x000fc400078ec0ff */
[--C-:B------:R-:W-:Y:S02]  /*e1b0*/  SHF.R.U32.HI R11, RZ, 0x10, R8.reuse ;  /* 0x00000010ff0b7819 */ /* 0x100fe40000011608 */
[----:B------:R-:W-:Y:S02]  /*e1c0*/  SHF.R.U32.HI R10, RZ, 0x18, R8 ;  /* 0x00000018ff0a7819 */ /* 0x000fe40000011608 */
[----:B------:R-:W-:Y:S02]  /*e1d0*/  SHF.R.U32.HI R7, RZ, 0x8, R7 ;  /* 0x00000008ff077819 */ /* 0x000fe40000011607 */
[----:B------:R-:W-:Y:S02]  /*e1e0*/  LOP3.LUT R8, R3, 0xff, RZ, 0xc0, !PT ;  /* 0x000000ff03087812 */ /* 0x000fe400078ec0ff */
[----:B------:R-:W-:Y:S02]  /*e1f0*/  FMNMX.FTZ R5, R190, R5, !PT ;  /* 0x00000005be057209 */ /* 0x000fe40007810000 */
[----:B------:R-:W-:-:S02]  /*e200*/  PRMT R19, R8, 0x5410, R7 ;  /* 0x0000541008137816 */ /* 0x000fc40000000007 */
[--C-:B------:R-:W-:Y:S02]  /*e210*/  SHF.R.U32.HI R7, RZ, 0x10, R3.reuse ;  /* 0x00000010ff077819 */ /* 0x100fe40000011603 */
[----:B------:R-:W-:Y:S02]  /*e220*/  SHF.R.U32.HI R8, RZ, 0x18, R3 ;  /* 0x00000018ff087819 */ /* 0x000fe40000011603 */
[----:B------:R-:W-:Y:S02]  /*e230*/  FMNMX.FTZ R3, R186, R5, !PT ;  /* 0x00000005ba037209 */ /* 0x000fe40007810000 */
[----:B------:R-:W-:Y:S02]  /*e240*/  LOP3.LUT R7, R7, 0xff, RZ, 0xc0, !PT ;  /* 0x000000ff07077812 */ /* 0x000fe400078ec0ff */
[----:B------:R-:W-:Y:S02]  /*e250*/  FMNMX.FTZ R3, R187, R3, !PT ;  /* 0x00000003bb037209 */ /* 0x000fe40007810000 */
[----:B------:R-:W-:-:S02]  /*e260*/  FMNMX.FTZ R5, R134, R31, !PT ;  /* 0x0000001f86057209 */ /* 0x000fc40007810000 */
[----:B------:R-:W-:Y:S02]  /*e270*/  PRMT R18, R7, 0x5410, R8 ;  /* 0x0000541007127816 */ /* 0x000fe40000000008 */
[----:B-1----:R-:W-:Y:S01]  /*e280*/  FMNMX.FTZ R4, R4, R6, !PT ;  /* 0x0000000604047209 */ /* 0x002fe20007810000 */
[----:B------:R-:W1:Y:S01]  /*e290*/  SHFL.BFLY PT, R7, R3, 0x2, 0x1f ;  /* 0x0c401f0003077f89 */ /* 0x000e6200000e0000 */
[----:B------:R-:W-:Y:S02]  /*e2a0*/  FMNMX.FTZ R5, R34, R5, !PT ;  /* 0x0000000522057209 */ /* 0x000fe40007810000 */
[----:B------:R-:W-:Y:S01]  /*e2b0*/  SHF.R.U32.HI R6, RZ, 0x8, R9 ;  /* 0x00000008ff067819 */ /* 0x000fe20000011609 */
[----:B------:R-:W2:Y:S01]  /*e2c0*/  SHFL.BFLY PT, R8, R4, 0x1, 0x1f ;  /* 0x0c201f0004087f89 */ /* 0x000ea200000e0000 */
[----:B------:R-:W-:Y:S02]  /*e2d0*/  FMNMX.FTZ R5, R32, R5, !PT ;  /* 0x0000000520057209 */ /* 0x000fe40007810000 */
[----:B------:R-:W-:-:S02]  /*e2e0*/  PRMT R138, R138, 0x5410, R6 ;  /* 0x000054108a8a7816 */ /* 0x000fc40000000006 */
        /* <DEDUP_REMOVED lines=8> */
[----:B-1----:R-:W-:Y:S02]  /*e370*/  FMNMX.FTZ R3, R3, R7, !PT ;  /* 0x0000000703037209 */ /* 0x002fe40007810000 */
[----:B------:R-:W-:Y:S02]  /*e380*/  FMNMX.FTZ R9, R176, R6, !PT ;  /* 0x00000006b0097209 */ /* 0x000fe40007810000 */
[----:B------:R-:W-:Y:S01]  /*e390*/  FMNMX.FTZ R5, R132, R5, !PT ;  /* 0x0000000584057209 */ /* 0x000fe20007810000 */
[----:B------:R-:W1:Y:S01]  /*e3a0*/  SHFL.BFLY PT, R7, R3, 0x1, 0x1f ;  /* 0x0c201f0003077f89 */ /* 0x000e6200000e0000 */
[----:B--2---:R-:W-:-:S02]  /*e3b0*/  FMNMX.FTZ R237, R4, R8, !PT ;  /* 0x0000000804ed7209 */ /* 0x004fc40007810000 */
[----:B------:R-:W-:Y:S01]  /*e3c0*/  FSEL R4, R143, -INF , !P5 ;  /* 0xff8000008f047808 */ /* 0x000fe20006800000 */
[----:B------:R-:W2:Y:S01]  /*e3d0*/  SHFL.BFLY PT, R6, R9, 0x2, 0x1f ;  /* 0x0c401f0009067f89 */ /* 0x000ea200000e0000 */
[----:B------:R-:W-:Y:S01]  /*e3e0*/  FMNMX.FTZ R5, R133, R5, !PT ;  /* 0x0000000585057209 */ /* 0x000fe20007810000 */
[----:B------:R-:W-:Y:S01]  /*e3f0*/  FMUL.FTZ R12, R237, UR38 ;  /* 0x00000026ed0c7c20 */ /* 0x000fe20008410000 */
[----:B------:R-:W-:Y:S02]  /*e400*/  FSEL R143, R203, -INF , !P3 ;  /* 0xff800000cb8f7808 */ /* 0x000fe40005800000 */
[----:B------:R-:W-:Y:S02]  /*e410*/  FMNMX.FTZ R5, R4, R5, !PT ;  /* 0x0000000504057209 */ /* 0x000fe40007810000 */
[----:B------:R-:W-:Y:S02]  /*e420*/  FSETP.NEU.FTZ.AND P4, PT, R237, -INF , PT ;  /* 0xff800000ed00780b */ /* 0x000fe40003f9d000 */
[----:B------:R-:W-:-:S02]  /*e430*/  FMNMX.FTZ R5, R142, R5, !PT ;  /* 0x000000058e057209 */ /* 0x000fc40007810000 */
[----:B------:R-:W-:Y:S02]  /*e440*/  FSEL R12, R12, RZ, P4 ;  /* 0x000000ff0c0c7208 */ /* 0x000fe40002000000 */
[----:B------:R-:W-:Y:S02]  /*e450*/  FMNMX.FTZ R5, R143, R5, !PT ;  /* 0x000000058f057209 */ /* 0x000fe40007810000 */
[----:B------:R-:W-:Y:S01]  /*e460*/  MOV R196, R244 ;  /* 0x000000f400c47202 */ /* 0x000fe20000000f00 */
[--C-:B------:R-:W-:Y:S01]  /*e470*/  FFMA.FTZ R28, R28, UR38, -R12.reuse ;  /* 0x000000261c1c7c23 */ /* 0x100fe2000801080c */
[----:B------:R-:W-:Y:S01]  /*e480*/  FMNMX.FTZ R5, R141, R5, !PT ;  /* 0x000000058d057209 */ /* 0x000fe20007810000 */
[--C-:B------:R-:W-:Y:S01]  /*e490*/  FFMA.FTZ R21, R21, UR38, -R12.reuse ;  /* 0x0000002615157c23 */ /* 0x100fe2000801080c */
[--C-:B------:R-:W-:Y:S01]  /*e4a0*/  FFMA.FTZ R23, R23, UR38, -R12.reuse ;  /* 0x0000002617177c23 */ /* 0x100fe2000801080c */
[----:B-1----:R-:W-:Y:S01]  /*e4b0*/  FMNMX.FTZ R236, R3, R7, !PT ;  /* 0x0000000703ec7209 */ /* 0x002fe20007810000 */
[----:B------:R1:W-:Y:S01]  /*e4c0*/  MUFU.EX2 R177, R28 ;  /* 0x0000001c00b17308 */ /* 0x0003e20000000800 */
[----:B------:R-:W-:Y:S01]  /*e4d0*/  FMNMX.FTZ R5, R140, R5, !PT ;  /* 0x000000058c057209 */ /* 0x000fe20007810000 */
[----:B------:R-:W-:Y:S01]  /*e4e0*/  FFMA.FTZ R29, R29, UR38, -R12 ;  /* 0x000000261d1d7c23 */ /* 0x000fe2000801080c */
[----:B--2---:R-:W-:Y:S01]  /*e4f0*/  FMNMX.FTZ R8, R9, R6, !PT ;  /* 0x0000000609087209 */ /* 0x004fe20007810000 */
[C---:B------:R-:W-:Y:S01]  /*e500*/  FMUL.FTZ R13, R236.reuse, UR38 ;  /* 0x00000026ec0d7c20 */ /* 0x040fe20008410000 */
[----:B------:R-:W-:Y:S01]  /*e510*/  FSETP.NEU.FTZ.AND P3, PT, R236, -INF , PT ;  /* 0xff800000ec00780b */ /* 0x000fe20003f7d000 */
[----:B------:R-:W2:Y:S01]  /*e520*/  SHFL.BFLY PT, R3, R5, 0x2, 0x1f ;  /* 0x0c401f0005037f89 */ /* 0x000ea200000e0000 */
[----:B------:R-:W-:Y:S01]  /*e530*/  LOP3.LUT R7, R11, 0xff, RZ, 0xc0, !PT ;  /* 0x000000ff0b077812 */ /* 0x000fe200078ec0ff */
[----:B------:R3:W-:Y:S01]  /*e540*/  MUFU.EX2 R182, R21 ;  /* 0x0000001500b67308 */ /* 0x0007e20000000800 */
[----:B------:R-:W-:Y:S01]  /*e550*/  FSEL R13, R13, RZ, P3 ;  /* 0x000000ff0d0d7208 */ /* 0x000fe20001800000 */
[----:B------:R-:W4:Y:S01]  /*e560*/  SHFL.BFLY PT, R6, R8, 0x1, 0x1f ;  /* 0x0c201f0008067f89 */ /* 0x000f2200000e0000 */
[----:B------:R-:W-:-:S02]  /*e570*/  HSET2.LE.AND R11, R27, R0, PT ;  /* 0x000000001b0b7233 */ /* 0x000fc40003803000 */
[----:B------:R-:W-:Y:S01]  /*e580*/  MOV R238, R196 ;  /* 0x000000c400ee7202 */ /* 0x000fe20000000f00 */
[----:B------:R-:W-:Y:S02]  /*e590*/  FFMA.FTZ R22, R22, UR38, -R13 ;  /* 0x0000002616167c23 */ /* 0x000fe4000801080d */
[----:B------:R-:W-:Y:S01]  /*e5a0*/  MUFU.EX2 R180, R23 ;  /* 0x0000001700b47308 */ /* 0x000fe20000000800 */
[----:B-1----:R-:W-:-:S07]  /*e5b0*/  MOV R28, R233 ;  /* 0x000000e9001c7202 */ /* 0x002fce0000000f00 */
[----:B------:R-:W1:Y:S01]  /*e5c0*/  MUFU.EX2 R15, R22 ;  /* 0x00000016000f7308 */ /* 0x000e620000000800 */
[----:B---3--:R-:W-:Y:S02]  /*e5d0*/  PRMT R21, R7, 0x5410, R10 ;  /* 0x0000541007157816 */ /* 0x008fe4000000000a */
[----:B--2---:R-:W-:Y:S01]  /*e5e0*/  FMNMX.FTZ R3, R5, R3, !PT ;  /* 0x0000000305037209 */ /* 0x004fe20007810000 */
[----:B------:R-:W-:Y:S01]  /*e5f0*/  FFMA.FTZ R5, R30, UR38, -R13 ;  /* 0x000000261e057c23 */ /* 0x000fe2000801080d */
[----:B------:R-:W-:-:S03]  /*e600*/  MOV R30, R223 ;  /* 0x000000df001e7202 */ /* 0x000fc60000000f00 */
[----:B------:R-:W-:Y:S01]  /*e610*/  MUFU.EX2 R183, R29 ;  /* 0x0000001d00b77308 */ /* 0x000fe20000000800 */
[----:B----4-:R-:W-:Y:S01]  /*e620*/  FMNMX.FTZ R233, R8, R6, !PT ;  /* 0x0000000608e97209 */ /* 0x010fe20007810000 */
[----:B------:R-:W-:Y:S01]  /*e630*/  FFMA.FTZ R6, R25, UR38, -R13 ;  /* 0x0000002619067c23 */ /* 0x000fe2000801080d */
[----:B------:R-:W2:Y:S02]  /*e640*/  SHFL.BFLY PT, R8, R3, 0x1, 0x1f ;  /* 0x0c201f0003087f89 */ /* 0x000ea400000e0000 */
[C---:B------:R-:W-:Y:S01]  /*e650*/  FSETP.NEU.FTZ.AND P2, PT, R233.reuse, -INF , PT ;  /* 0xff800000e900780b */ /* 0x040fe20003f5d000 */
[----:B------:R-:W-:Y:S02]  /*e660*/  FMUL.FTZ R14, R233, UR38 ;  /* 0x00000026e90e7c20 */ /* 0x000fe40008410000 */
[----:B------:R3:W-:Y:S03]  /*e670*/  MUFU.EX2 R181, R5 ;  /* 0x0000000500b57308 */ /* 0x0007e60000000800 */
[----:B------:R-:W-:-:S05]  /*e680*/  FSEL R14, R14, RZ, P2 ;  /* 0x000000ff0e0e7208 */ /* 0x000fca0001000000 */
[----:B------:R-:W-:Y:S01]  /*e690*/  MUFU.EX2 R9, R6 ;  /* 0x0000000600097308 */ /* 0x000fe20000000800 */
[----:B------:R-:W-:-:S07]  /*e6a0*/  FFMA.FTZ R7, R31, UR38, -R14 ;  /* 0x000000261f077c23 */ /* 0x000fce000801080e */
[----:B------:R-:W-:Y:S01]  /*e6b0*/  MUFU.EX2 R29, R7 ;  /* 0x00000007001d7308 */ /* 0x000fe20000000800 */
[----:B---3--:R-:W-:Y:S01]  /*e6c0*/  FFMA.FTZ R5, R24, UR38, -R13 ;  /* 0x0000002618057c23 */ /* 0x008fe2000801080d */
[----:B--2---:R-:W-:Y:S01]  /*e6d0*/  FMNMX.FTZ R223, R3, R8, !PT ;  /* 0x0000000803df7209 */ /* 0x004fe20007810000 */
[----:B------:R-:W-:Y:S01]  /*e6e0*/  FFMA.FTZ R3, R34, UR38, -R14 ;  /* 0x0000002622037c23 */ /* 0x000fe2000801080e */
[----:B-1----:R-:W-:Y:S02]  /*e6f0*/  MOV R34, R15 ;  /* 0x0000000f00227202 */ /* 0x002fe40000000f00 */
[C---:B------:R-:W-:Y:S02]  /*e700*/  FSETP.NEU.FTZ.AND P1, PT, R223.reuse, -INF , PT ;  /* 0xff800000df00780b */ /* 0x040fe40003f3d000 */
[----:B------:R1:W2:Y:S01]  /*e710*/  MUFU.EX2 R10, R5 ;  /* 0x00000005000a7308 */ /* 0x0002a20000000800 */
[----:B------:R-:W-:Y:S01]  /*e720*/  FMUL.FTZ R15, R223, UR38 ;  /* 0x00000026df0f7c20 */ /* 0x000fe20008410000 */
[----:B------:R-:W-:-:S04]  /*e730*/  HSET2.LE.AND R8, R19, R0, PT ;  /* 0x0000000013087233 */ /* 0x000fc80003803000 */
[----:B------:R-:W-:Y:S02]  /*e740*/  FSEL R15, R15, RZ, P1 ;  /* 0x000000ff0f0f7208 */ /* 0x000fe40000800000 */
[----:B------:R3:W-:Y:S03]  /*e750*/  MUFU.EX2 R197, R3 ;  /* 0x0000000300c57308 */ /* 0x0007e60000000800 */
[----:B------:R-:W-:Y:S01]  /*e760*/  FFMA.FTZ R4, R4, UR38, -R15 ;  /* 0x0000002604047c23 */ /* 0x000fe2000801080f */
[----:B-1----:R-:W-:-:S04]  /*e770*/  LOP3.LUT R5, R2, 0xffff, RZ, 0xc0, !PT ;  /* 0x0000ffff02057812 */ /* 0x002fc800078ec0ff */
[----:B------:R-:W-:Y:S02]  /*e780*/  SHF.R.U32.HI R6, RZ, 0x8, R5 ;  /* 0x00000008ff067819 */ /* 0x000fe40000011605 */
[----:B------:R-:W-:Y:S02]  /*e790*/  LOP3.LUT R5, R2, 0xff, RZ, 0xc0, !PT ;  /* 0x000000ff02057812 */ /* 0x000fe400078ec0ff */
[----:B---3--:R-:W-:Y:S02]  /*e7a0*/  SHF.R.U32.HI R3, RZ, 0x18, R2 ;  /* 0x00000018ff037819 */ /* 0x008fe40000011602 */
[----:B------:R-:W-:Y:S02]  /*e7b0*/  PRMT R17, R5, 0x5410, R6 ;  /* 0x0000541005117816 */ /* 0x000fe40000000006 */
[----:B------:R-:W-:-:S04]  /*e7c0*/  SHF.R.U32.HI R5, RZ, 0x10, R2 ;  /* 0x00000010ff057819 */ /* 0x000fc80000011602 */
[----:B------:R-:W-:Y:S01]  /*e7d0*/  LOP3.LUT R2, R5, 0xff, RZ, 0xc0, !PT ;  /* 0x000000ff05027812 */ /* 0x000fe200078ec0ff */
[--C-:B------:R-:W-:Y:S01]  /*e7e0*/  FFMA.FTZ R5, R32, UR38, -R14.reuse ;  /* 0x0000002620057c23 */ /* 0x100fe2000801080e */
[----:B--2---:R-:W-:Y:S02]  /*e7f0*/  MOV R32, R10 ;  /* 0x0000000a00207202 */ /* 0x004fe40000000f00 */
[----:B------:R-:W-:Y:S01]  /*e800*/  PRMT R20, R2, 0x5410, R3 ;  /* 0x0000541002147816 */ /* 0x000fe20000000003 */
[----:B------:R-:W-:Y:S01]  /*e810*/  FFMA.FTZ R2, R33, UR38, -R14 ;  /* 0x0000002621027c23 */ /* 0x000fe2000801080e */
[----:B------:R1:W-:Y:S01]  /*e820*/  MUFU.EX2 R31, R5 ;  /* 0x00000005001f7308 */ /* 0x0003e20000000800 */
[----:B------:R-:W-:Y:S02]  /*e830*/  HSET2.LE.AND R10, R26, R0, PT ;  /* 0x000000001a0a7233 */ /* 0x000fe40003803000 */
[----:B------:R-:W-:Y:S01]  /*e840*/  FSEL R3, R236, RZ, P3 ;  /* 0x000000ffec037208 */ /* 0x000fe20001800000 */
[----:B------:R-:W2:Y:S01]  /*e850*/  LDSM.16.MT88.4 R24, [R209+0xa000] ;  /* 0x00a00000d118783b */ /* 0x000ea20000004200 */
[----:B------:R-:W-:-:S03]  /*e860*/  MOV R33, R245 ;  /* 0x000000f500217202 */ /* 0x000fc60000000f00 */
[----:B------:R3:W-:Y:S01]  /*e870*/  MUFU.EX2 R139, R2 ;  /* 0x00000002008b7308 */ /* 0x0007e20000000800 */
[----:B------:R-:W-:Y:S01]  /*e880*/  FADD.FTZ R7, R135, -R3 ;  /* 0x8000000387077221 */ /* 0x000fe20000010000 */
[----:B------:R-:W-:-:S03]  /*e890*/  FSEL R3, R223, RZ, P1 ;  /* 0x000000ffdf037208 */ /* 0x000fc60000800000 */
[----:B------:R-:W-:Y:S02]  /*e8a0*/  FMUL.FTZ R7, R7, UR38 ;  /* 0x0000002607077c20 */ /* 0x000fe40008410000 */
[----:B------:R-:W-:Y:S01]  /*e8b0*/  FADD.FTZ R16, R137, -R3 ;  /* 0x8000000389107221 */ /* 0x000fe20000010000 */
[----:B------:R-:W-:Y:S01]  /*e8c0*/  FFMA.FTZ R3, R133, UR38, -R15 ;  /* 0x0000002685037c23 */ /* 0x000fe2000801080f */
[----:B-1----:R-:W-:Y:S02]  /*e8d0*/  FSEL R5, R237, RZ, P4 ;  /* 0x000000ffed057208 */ /* 0x002fe40002000000 */
[----:B------:R-:W-:Y:S01]  /*e8e0*/  FMUL.FTZ R16, R16, UR38 ;  /* 0x0000002610107c20 */ /* 0x000fe20008410000 */
[----:B------:R-:W-:Y:S02]  /*e8f0*/  MUFU.EX2 R239, R3 ;  /* 0x0000000300ef7308 */ /* 0x000fe40000000800 */
[----:B------:R-:W-:Y:S01]  /*e900*/  FADD.FTZ R6, R136, -R5 ;  /* 0x8000000588067221 */ /* 0x000fe20000010000 */
[----:B------:R-:W-:Y:S01]  /*e910*/  MOV R136, R9 ;  /* 0x0000000900887202 */ /* 0x000fe20000000f00 */
[----:B---3--:R-:W-:Y:S01]  /*e920*/  FFMA.FTZ R2, R35, UR38, -R15 ;  /* 0x0000002623027c23 */ /* 0x008fe2000801080f */
[----:B------:R-:W-:Y:S01]  /*e930*/  IMAD.MOV.U32 R35, RZ, RZ, R177 ;  /* 0x000000ffff237224 */ /* 0x000fe200078e00b1 */
[----:B------:R-:W-:-:S02]  /*e940*/  HSET2.LE.AND R9, R18, R0, PT ;  /* 0x0000000012097233 */ /* 0x000fc40003803000 */
[----:B------:R1:W-:Y:S01]  /*e950*/  MUFU.EX2 R177, R4 ;  /* 0x0000000400b17308 */ /* 0x0003e20000000800 */
[----:B------:R-:W-:Y:S01]  /*e960*/  FSEL R5, R233, RZ, P2 ;  /* 0x000000ffe9057208 */ /* 0x000fe20001000000 */
[----:B------:R-:W-:-:S04]  /*e970*/  FMUL.FTZ R6, R6, UR38 ;  /* 0x0000002606067c20 */ /* 0x000fc80008410000 */
[----:B------:R-:W-:Y:S02]  /*e980*/  FADD.FTZ R5, R134, -R5 ;  /* 0x8000000586057221 */ /* 0x000fe40000010000 */
[----:B------:R3:W-:Y:S02]  /*e990*/  MUFU.EX2 R252, R2 ;  /* 0x0000000200fc7308 */ /* 0x0007e40000000800 */
[----:B------:R-:W-:-:S06]  /*e9a0*/  FMUL.FTZ R5, R5, UR38 ;  /* 0x0000002605057c20 */ /* 0x000fcc0008410000 */
[----:B------:R-:W4:Y:S01]  /*e9b0*/  MUFU.EX2 R19, R6 ;  /* 0x0000000600137308 */ /* 0x000f220000000800 */
[----:B-1----:R-:W-:-:S07]  /*e9c0*/  HSET2.LE.AND R4, R17, R0, PT ;  /* 0x0000000011047233 */ /* 0x002fce0003803000 */
[----:B------:R-:W1:Y:S01]  /*e9d0*/  MUFU.EX2 R17, R5 ;  /* 0x0000000500117308 */ /* 0x000e620000000800 */
[----:B---3--:R-:W-:-:S07]  /*e9e0*/  FFMA.FTZ R2, R132, UR38, -R15 ;  /* 0x0000002684027c23 */ /* 0x008fce000801080f */
[----:B------:R3:W5:Y:S01]  /*e9f0*/  MUFU.EX2 R243, R2 ;  /* 0x0000000200f37308 */ /* 0x0007620000000800 */
[-C--:B----4-:R-:W-:Y:S01]  /*ea00*/  FMUL.FTZ R148, R148, R19.reuse ;  /* 0x0000001394947220 */ /* 0x090fe20000410000 */
[-C--:B------:R-:W-:Y:S01]  /*ea10*/  FMUL.FTZ R149, R149, R19.reuse ;  /* 0x0000001395957220 */ /* 0x080fe20000410000 */
[-C--:B------:R-:W-:Y:S01]  /*ea20*/  FMUL.FTZ R156, R156, R19.reuse ;  /* 0x000000139c9c7220 */ /* 0x080fe20000410000 */
[-C--:B------:R-:W-:Y:S01]  /*ea30*/  FMUL.FTZ R157, R157, R19.reuse ;  /* 0x000000139d9d7220 */ /* 0x080fe20000410000 */
[-C--:B------:R-:W-:Y:S01]  /*ea40*/  FMUL.FTZ R164, R164, R19.reuse ;  /* 0x00000013a4a47220 */ /* 0x080fe20000410000 */
[-C--:B------:R-:W-:Y:S01]  /*ea50*/  FMUL.FTZ R165, R165, R19.reuse ;  /* 0x00000013a5a57220 */ /* 0x080fe20000410000 */
[----:B------:R-:W-:Y:S01]  /*ea60*/  FMUL.FTZ R172, R172, R19 ;  /* 0x00000013acac7220 */ /* 0x000fe20000410000 */
[----:B------:R-:W4:Y:S01]  /*ea70*/  MUFU.EX2 R18, R7 ;  /* 0x0000000700127308 */ /* 0x000f220000000800 */
[-C--:B-1----:R-:W-:Y:S01]  /*ea80*/  FMUL.FTZ R144, R144, R17.reuse ;  /* 0x0000001190907220 */ /* 0x082fe20000410000 */
[-C--:B------:R-:W-:Y:S01]  /*ea90*/  FMUL.FTZ R145, R145, R17.reuse ;  /* 0x0000001191917220 */ /* 0x080fe20000410000 */
[-C--:B------:R-:W-:Y:S01]  /*eaa0*/  FMUL.FTZ R152, R152, R17.reuse ;  /* 0x0000001198987220 */ /* 0x080fe20000410000 */
[-C--:B------:R-:W-:Y:S01]  /*eab0*/  FMUL.FTZ R153, R153, R17.reuse ;  /* 0x0000001199997220 */ /* 0x080fe20000410000 */
[-C--:B------:R-:W-:Y:S01]  /*eac0*/  FMUL.FTZ R160, R160, R17.reuse ;  /* 0x00000011a0a07220 */ /* 0x080fe20000410000 */
[----:B------:R-:W-:Y:S01]  /*ead0*/  FMUL.FTZ R161, R161, R17 ;  /* 0x00000011a1a17220 */ /* 0x000fe20000410000 */
[----:B------:R-:W-:Y:S01]  /*eae0*/  FMUL.FTZ R173, R173, R19 ;  /* 0x00000013adad7220 */ /* 0x000fe20000410000 */
[----:B------:R-:W1:Y:S01]  /*eaf0*/  MUFU.EX2 R16, R16 ;  /* 0x0000001000107308 */ /* 0x000e620000000800 */
[----:B---3--:R-:W-:Y:S01]  /*eb00*/  F2FP.BF16.F32.PACK_AB R2, R180, R35 ;  /* 0x00000023b402723e */ /* 0x008fe200000010ff */
[-C--:B------:R-:W-:Y:S01]  /*eb10*/  FMUL.FTZ R168, R168, R17.reuse ;  /* 0x00000011a8a87220 */ /* 0x080fe20000410000 */
[----:B-----5:R-:W-:Y:S01]  /*eb20*/  F2FP.BF16.F32.PACK_AB R3, R243, R252 ;  /* 0x000000fcf303723e */ /* 0x020fe200000010ff */
[----:B------:R-:W-:Y:S01]  /*eb30*/  FMUL.FTZ R169, R169, R17 ;  /* 0x00000011a9a97220 */ /* 0x000fe20000410000 */
[----:B------:R-:W-:Y:S01]  /*eb40*/  LOP3.LUT R10, R10, R2, RZ, 0xc0, !PT ;  /* 0x000000020a0a7212 */ /* 0x000fe200078ec0ff */
[-C--:B------:R-:W-:Y:S01]  /*eb50*/  FMUL.FTZ R48, R48, R19.reuse ;  /* 0x0000001330307220 */ /* 0x080fe20000410000 */
[----:B------:R-:W-:Y:S01]  /*eb60*/  F2FP.BF16.F32.PACK_AB R2, R136, R32 ;  /* 0x000000208802723e */ /* 0x000fe200000010ff */
[----:B------:R-:W-:Y:S01]  /*eb70*/  FMUL.FTZ R49, R49, R19 ;  /* 0x0000001331317220 */ /* 0x000fe20000410000 */
[-C--:B----4-:R-:W-:Y:S01]  /*eb80*/  FMUL.FTZ R150, R150, R18.reuse ;  /* 0x0000001296967220 */ /* 0x090fe20000410000 */
[----:B------:R-:W-:Y:S01]  /*eb90*/  FMUL.FTZ R151, R151, R18 ;  /* 0x0000001297977220 */ /* 0x000fe20000410000 */
[----:B------:R-:W-:Y:S01]  /*eba0*/  LOP3.LUT R11, R11, R2, RZ, 0xc0, !PT ;  /* 0x000000020b0b7212 */ /* 0x000fe200078ec0ff */
[----:B------:R-:W-:Y:S01]  /*ebb0*/  FMUL.FTZ R158, R158, R18 ;  /* 0x000000129e9e7220 */ /* 0x000fe20000410000 */
[----:B------:R-:W-:Y:S01]  /*ebc0*/  F2FP.BF16.F32.PACK_AB R2, R183, R182 ;  /* 0x000000b6b702723e */ /* 0x000fe200000010ff */
[-C--:B------:R-:W-:Y:S01]  /*ebd0*/  FMUL.FTZ R159, R159, R18.reuse ;  /* 0x000000129f9f7220 */ /* 0x080fe20000410000 */
[-C--:B------:R-:W-:Y:S01]  /*ebe0*/  FMUL.FTZ R166, R166, R18.reuse ;  /* 0x00000012a6a67220 */ /* 0x080fe20000410000 */
[----:B------:R-:W-:Y:S01]  /*ebf0*/  FMUL.FTZ R167, R167, R18 ;  /* 0x00000012a7a77220 */ /* 0x000fe20000410000 */
[----:B------:R-:W-:Y:S01]  /*ec00*/  LOP3.LUT R8, R8, R2, RZ, 0xc0, !PT ;  /* 0x0000000208087212 */ /* 0x000fe200078ec0ff */
[----:B-1----:R-:W-:Y:S01]  /*ec10*/  FMUL.FTZ R146, R146, R16 ;  /* 0x0000001092927220 */ /* 0x002fe20000410000 */
[----:B------:R-:W-:Y:S01]  /*ec20*/  F2FP.BF16.F32.PACK_AB R2, R181, R34 ;  /* 0x00000022b502723e */ /* 0x000fe200000010ff */
[-C--:B------:R-:W-:Y:S01]  /*ec30*/  FMUL.FTZ R147, R147, R16.reuse ;  /* 0x0000001093937220 */ /* 0x080fe20000410000 */
[-C--:B------:R-:W-:Y:S01]  /*ec40*/  FMUL.FTZ R154, R154, R16.reuse ;  /* 0x000000109a9a7220 */ /* 0x080fe20000410000 */
[----:B------:R-:W-:Y:S01]  /*ec50*/  FMUL.FTZ R155, R155, R16 ;  /* 0x000000109b9b7220 */ /* 0x000fe20000410000 */
[----:B------:R-:W-:Y:S01]  /*ec60*/  LOP3.LUT R9, R9, R2, RZ, 0xc0, !PT ;  /* 0x0000000209097212 */ /* 0x000fe200078ec0ff */
[-C--:B------:R-:W-:Y:S01]  /*ec70*/  FMUL.FTZ R162, R162, R16.reuse ;  /* 0x00000010a2a27220 */ /* 0x080fe20000410000 */
[----:B------:R-:W-:Y:S01]  /*ec80*/  F2FP.BF16.F32.PACK_AB R2, R197, R29 ;  /* 0x0000001dc502723e */ /* 0x000fe200000010ff */
[----:B------:R-:W-:Y:S01]  /*ec90*/  FMUL.FTZ R163, R163, R16 ;  /* 0x00000010a3a37220 */ /* 0x000fe20000410000 */
[----:B------:R-:W-:Y:S01]  /*eca0*/  FMUL.FTZ R174, R174, R18 ;  /* 0x00000012aeae7220 */ /* 0x000fe20000410000 */
[----:B------:R-:W-:Y:S01]  /*ecb0*/  FMUL.FTZ R170, R170, R16 ;  /* 0x00000010aaaa7220 */ /* 0x000fe20000410000 */
[----:B------:R-:W-:Y:S01]  /*ecc0*/  LOP3.LUT R4, R4, R2, RZ, 0xc0, !PT ;  /* 0x0000000204047212 */ /* 0x000fe200078ec0ff */
[----:B------:R-:W-:Y:S01]  /*ecd0*/  FMUL.FTZ R171, R171, R16 ;  /* 0x00000010abab7220 */ /* 0x000fe20000410000 */
[--C-:B------:R-:W-:Y:S01]  /*ece0*/  HSET2.LE.AND R2, R20, R0.reuse, PT ;  /* 0x0000000014027233 */ /* 0x100fe20003803000 */
[-C--:B------:R-:W-:Y:S01]  /*ecf0*/  FMUL.FTZ R175, R175, R18.reuse ;  /* 0x00000012afaf7220 */ /* 0x080fe20000410000 */
[C---:B--2---:R-:W-:Y:S01]  /*ed00*/  HMMA.16816.F32.BF16 R148, R8.reuse, R24, R148 ;  /* 0x000000180894723c */ /* 0x044fe20000041894 */
[-C--:B------:R-:W-:Y:S01]  /*ed10*/  FMUL.FTZ R50, R50, R18.reuse ;  /* 0x0000001232327220 */ /* 0x080fe20000410000 */
[-C--:B------:R-:W-:Y:S01]  /*ed20*/  FMUL.FTZ R51, R51, R18.reuse ;  /* 0x0000001233337220 */ /* 0x080fe20000410000 */
[----:B------:R-:W-:Y:S01]  /*ed30*/  LOP3.LUT R5, R2, R3, RZ, 0xc0, !PT ;  /* 0x0000000302057212 */ /* 0x000fe200078ec0ff */
[----:B------:R-:W-:Y:S01]  /*ed40*/  FMUL.FTZ R64, R64, R19 ;  /* 0x0000001340407220 */ /* 0x000fe20000410000 */
[--C-:B------:R-:W-:Y:S01]  /*ed50*/  HSET2.LE.AND R2, R138, R0.reuse, PT ;  /* 0x000000008a027233 */ /* 0x100fe20003803000 */
[----:B------:R-:W-:Y:S01]  /*ed60*/  HMMA.16816.F32.BF16 R248, R8, R26, R156 ;  /* 0x0000001a08f8723c */ /* 0x000fe2000004189c */
[----:B------:R-:W-:Y:S01]  /*ed70*/  F2FP.BF16.F32.PACK_AB R3, R139, R31 ;  /* 0x0000001f8b03723e */ /* 0x000fe200000010ff */
[----:B------:R-:W-:Y:S01]  /*ed80*/  FMUL.FTZ R65, R65, R19 ;  /* 0x0000001341417220 */ /* 0x000fe20000410000 */
[-C--:B------:R-:W-:Y:S01]  /*ed90*/  FMUL.FTZ R66, R66, R18.reuse ;  /* 0x0000001242427220 */ /* 0x080fe20000410000 */
[-C--:B------:R-:W-:Y:S01]  /*eda0*/  FMUL.FTZ R67, R67, R18.reuse ;  /* 0x0000001243437220 */ /* 0x080fe20000410000 */
[----:B------:R-:W-:Y:S01]  /*edb0*/  LOP3.LUT R6, R2, R3, RZ, 0xc0, !PT ;  /* 0x0000000302067212 */ /* 0x000fe200078ec0ff */
[-C--:B------:R-:W-:Y:S01]  /*edc0*/  FMUL.FTZ R36, R36, R19.reuse ;  /* 0x0000001324247220 */ /* 0x080fe20000410000 */
[----:B------:R-:W-:Y:S01]  /*edd0*/  HSET2.LE.AND R2, R21, R0, PT ;  /* 0x0000000015027233 */ /* 0x000fe20003803000 */
[----:B------:R-:W-:Y:S01]  /*ede0*/  FMUL.FTZ R37, R37, R19 ;  /* 0x0000001325257220 */ /* 0x000fe20000410000 */
[----:B------:R-:W1:Y:S01]  /*edf0*/  LDSM.16.MT88.4 R20, [R211+0xa000] ;  /* 0x00a00000d314783b */ /* 0x000e620000004200 */
[----:B------:R-:W-:Y:S01]  /*ee00*/  F2FP.BF16.F32.PACK_AB R3, R177, R239 ;  /* 0x000000efb103723e */ /* 0x000fe200000010ff */
[-C--:B------:R-:W-:Y:S01]  /*ee10*/  FMUL.FTZ R38, R38, R18.reuse ;  /* 0x0000001226267220 */ /* 0x080fe20000410000 */
[----:B------:R-:W-:Y:S01]  /*ee20*/  FMUL.FTZ R39, R39, R18 ;  /* 0x0000001227277220 */ /* 0x000fe20000410000 */
[----:B------:R-:W-:Y:S01]  /*ee30*/  FMUL.FTZ R40, R40, R17 ;  /* 0x0000001128287220 */ /* 0x000fe20000410000 */
[----:B------:R-:W-:Y:S01]  /*ee40*/  LOP3.LUT R7, R2, R3, RZ, 0xc0, !PT ;  /* 0x0000000302077212 */ /* 0x000fe200078ec0ff */
[-C--:B------:R-:W-:Y:S01]  /*ee50*/  FMUL.FTZ R41, R41, R17.reuse ;  /* 0x0000001129297220 */ /* 0x080fe20000410000 */
        /* <DEDUP_REMOVED lines=12> */
[----:B------:R-:W2:Y:S01]  /*ef20*/  LDSM.16.MT88.4 R24, [R214+0xa000] ;  /* 0x00a00000d618783b */ /* 0x000ea20000004200 */
        /* <DEDUP_REMOVED lines=40> */
[-C--:B------:R-:W-:Y:S01]  /*f1b0*/  FMUL.FTZ R110, R110, R16.reuse ;  /* 0x000000106e6e7220 */ /* 0x080fe20000410000 */
[-C--:B------:R-:W-:Y:S01]  /*f1c0*/  FMUL.FTZ R111, R111, R16.reuse ;  /* 0x000000106f6f7220 */ /* 0x080fe20000410000 */
[----:B------:R-:W-:Y:S01]  /*f1d0*/  FMUL.FTZ R125, R125, R17 ;  /* 0x000000117d7d7220 */ /* 0x000fe20000410000 */
[-C--:B------:R-:W-:Y:S01]  /*f1e0*/  FMUL.FTZ R122, R122, R16.reuse ;  /* 0x000000107a7a7220 */ /* 0x080fe20000410000 */
[C---:B--2---:R-:W-:Y:S01]  /*f1f0*/  HMMA.16816.F32.BF16 R204, R8.reuse, R26, R48 ;  /* 0x0000001a08cc723c */ /* 0x044fe20000041830 */
[----:B------:R-:W-:Y:S01]  /*f200*/  MOV R173, R33 ;  /* 0x0000002100ad7202 */ /* 0x000fe20000000f00 */
[----:B------:R-:W-:Y:S01]  /*f210*/  FMUL.FTZ R123, R123, R16 ;  /* 0x000000107b7b7220 */ /* 0x000fe20000410000 */
[----:B------:R-:W-:Y:S01]  /*f220*/  MOV R174, R30 ;  /* 0x0000001e00ae7202 */ /* 0x000fe20000000f00 */
[-C--:B------:R-:W-:Y:S01]  /*f230*/  FMUL.FTZ R126, R126, R16.reuse ;  /* 0x000000107e7e7220 */ /* 0x080fe20000410000 */
[----:B------:R-:W-:Y:S01]  /*f240*/  MOV R175, R29 ;  /* 0x0000001d00af7202 */ /* 0x000fe20000000f00 */
[-C--:B------:R-:W-:Y:S01]  /*f250*/  HMMA.16816.F32.BF16 R36, R8, R24.reuse, R36 ;  /* 0x000000180824723c */ /* 0x080fe20000041824 */
[----:B------:R-:W-:Y:S01]  /*f260*/  MOV R50, R197 ;  /* 0x000000c500327202 */ /* 0x000fe20000000f00 */
[----:B------:R-:W-:Y:S01]  /*f270*/  FMUL.FTZ R127, R127, R16 ;  /* 0x000000107f7f7220 */ /* 0x000fe20000410000 */
[----:B------:R-:W-:Y:S01]  /*f280*/  MOV R49, R35 ;  /* 0x0000002300317202 */ /* 0x000fe20000000f00 */
[-C--:B------:R-:W-:Y:S01]  /*f290*/  FMUL.FTZ R68, R68, R19.reuse ;  /* 0x0000001344447220 */ /* 0x080fe20000410000 */
[----:B------:R-:W-:Y:S01]  /*f2a0*/  MOV R48, R32 ;  /* 0x0000002000307202 */ /* 0x000fe20000000f00 */
[C---:B------:R-:W-:Y:S01]  /*f2b0*/  HMMA.16816.F32.BF16 R40, R4.reuse, R24, R40 ;  /* 0x000000180428723c */ /* 0x040fe20000041828 */
[----:B------:R-:W-:Y:S01]  /*f2c0*/  LDSM.16.MT88.4 R32, [R213+0xb000] ;  /* 0x00b00000d520783b */ /* 0x000fe20000004200 */
[-C--:B------:R-:W-:Y:S01]  /*f2d0*/  FMUL.FTZ R69, R69, R19.reuse ;  /* 0x0000001345457220 */ /* 0x080fe20000410000 */
[-C--:B------:R-:W-:Y:S01]  /*f2e0*/  FMUL.FTZ R70, R70, R18.reuse ;  /* 0x0000001246467220 */ /* 0x080fe20000410000 */
[-C--:B------:R-:W-:Y:S01]  /*f2f0*/  FMUL.FTZ R71, R71, R18.reuse ;  /* 0x0000001247477220 */ /* 0x080fe20000410000 */
[-C--:B------:R-:W-:Y:S01]  /*f300*/  FMUL.FTZ R80, R80, R19.reuse ;  /* 0x0000001350507220 */ /* 0x080fe20000410000 */
[----:B------:R-:W-:Y:S01]  /*f310*/  HMMA.16816.F32.BF16 R44, R4, R26, R44 ;  /* 0x0000001a042c723c */ /* 0x000fe2000004182c */
[----:B------:R-:W2:Y:S01]  /*f320*/  LDSM.16.MT88.4 R24, [R211+0xb000] ;  /* 0x00b00000d318783b */ /* 0x000ea20000004200 */
[-C--:B------:R-:W-:Y:S01]  /*f330*/  FMUL.FTZ R81, R81, R19.reuse ;  /* 0x0000001351517220 */ /* 0x080fe20000410000 */
[-C--:B------:R-:W-:Y:S01]  /*f340*/  FMUL.FTZ R82, R82, R18.reuse ;  /* 0x0000001252527220 */ /* 0x080fe20000410000 */
[-C--:B------:R-:W-:Y:S01]  /*f350*/  FMUL.FTZ R83, R83, R18.reuse ;  /* 0x0000001253537220 */ /* 0x080fe20000410000 */
[-C--:B------:R-:W-:Y:S01]  /*f360*/  FMUL.FTZ R84, R84, R19.reuse ;  /* 0x0000001354547220 */ /* 0x080fe20000410000 */
[----:B------:R-:W-:Y:S01]  /*f370*/  FMUL.FTZ R85, R85, R19 ;  /* 0x0000001355557220 */ /* 0x000fe20000410000 */
[-C--:B------:R-:W-:Y:S01]  /*f380*/  FMUL.FTZ R86, R86, R18.reuse ;  /* 0x0000001256567220 */ /* 0x080fe20000410000 */
[----:B------:R-:W-:Y:S01]  /*f390*/  FMUL.FTZ R87, R87, R18 ;  /* 0x0000001257577220 */ /* 0x000fe20000410000 */
[----:B------:R-:W-:Y:S01]  /*f3a0*/  FFMA.FTZ R2, R194, UR38, -R12 ;  /* 0x00000026c2027c23 */ /* 0x000fe2000801080c */
[----:B------:R-:W-:Y:S01]  /*f3b0*/  MOV R172, R183 ;  /* 0x000000b700ac7202 */ /* 0x000fe20000000f00 */
[----:B------:R-:W-:Y:S01]  /*f3c0*/  IMAD.MOV.U32 R51, RZ, RZ, R181 ;  /* 0x000000ffff337224 */ /* 0x000fe200078e00b5 */
[----:B------:R-:W-:Y:S01]  /*f3d0*/  MOV R159, R182 ;  /* 0x000000b6009f7202 */ /* 0x000fe20000000f00 */
[-C--:B------:R-:W-:Y:S01]  /*f3e0*/  FMUL.FTZ R100, R100, R19.reuse ;  /* 0x0000001364647220 */ /* 0x080fe20000410000 */
[----:B------:R-:W-:Y:S01]  /*f3f0*/  MOV R158, R238 ;  /* 0x000000ee009e7202 */ /* 0x000fe20000000f00 */
[-C--:B------:R-:W-:Y:S01]  /*f400*/  FMUL.FTZ R101, R101, R19.reuse ;  /* 0x0000001365657220 */ /* 0x080fe20000410000 */
[----:B------:R3:W-:Y:S01]  /*f410*/  MUFU.EX2 R238, R2 ;  /* 0x0000000200ee7308 */ /* 0x0007e20000000800 */
[C---:B-1----:R-:W-:Y:S01]  /*f420*/  HMMA.16816.F32.BF16 R196, R8.reuse, R22, R64 ;  /* 0x0000001608c4723c */ /* 0x042fe20000041840 */
[-C--:B------:R-:W-:Y:S01]  /*f430*/  FMUL.FTZ R102, R102, R18.reuse ;  /* 0x0000001266667220 */ /* 0x080fe20000410000 */
[-C--:B------:R-:W-:Y:S01]  /*f440*/  FMUL.FTZ R103, R103, R18.reuse ;  /* 0x0000001267677220 */ /* 0x080fe20000410000 */
[-C--:B------:R-:W-:Y:S01]  /*f450*/  FMUL.FTZ R96, R96, R19.reuse ;  /* 0x0000001360607220 */ /* 0x080fe20000410000 */
[----:B------:R-:W-:Y:S01]  /*f460*/  FMUL.FTZ R97, R97, R19 ;  /* 0x0000001361617220 */ /* 0x000fe20000410000 */
[----:B------:R-:W-:Y:S01]  /*f470*/  FMUL.FTZ R98, R98, R18 ;  /* 0x0000001262627220 */ /* 0x000fe20000410000 */
[-C--:B------:R-:W-:Y:S01]  /*f480*/  HMMA.16816.F32.BF16 R200, R8, R20.reuse, R52 ;  /* 0x0000001408c8723c */ /* 0x080fe20000041834 */
[----:B------:R-:W-:Y:S01]  /*f490*/  IMAD.MOV.U32 R67, RZ, RZ, R31 ;  /* 0x000000ffff437224 */ /* 0x000fe200078e001f */
[----:B------:R-:W-:Y:S01]  /*f4a0*/  MOV R66, R180 ;  /* 0x000000b400427202 */ /* 0x000fe20000000f00 */
[----:B------:R-:W1:Y:S01]  /*f4b0*/  LDSM.16.MT88.4 R28, [R214+0xb000] ;  /* 0x00b00000d61c783b */ /* 0x000e620000004200 */
[-C--:B------:R-:W-:Y:S01]  /*f4c0*/  FMUL.FTZ R99, R99, R18.reuse ;  /* 0x0000001263637220 */ /* 0x080fe20000410000 */
[----:B------:R-:W-:Y:S01]  /*f4d0*/  IMAD.MOV.U32 R65, RZ, RZ, R136 ;  /* 0x000000ffff417224 */ /* 0x000fe200078e0088 */
[C---:B------:R-:W-:Y:S01]  /*f4e0*/  HMMA.16816.F32.BF16 R56, R4.reuse, R20, R56 ;  /* 0x000000140438723c */ /* 0x040fe20000041838 */
[----:B------:R-:W-:Y:S01]  /*f4f0*/  MOV R64, R139 ;  /* 0x0000008b00407202 */ /* 0x000fe20000000f00 */
[-C--:B------:R-:W-:Y:S01]  /*f500*/  FMUL.FTZ R116, R116, R19.reuse ;  /* 0x0000001374747220 */ /* 0x080fe20000410000 */
[-C--:B------:R-:W-:Y:S01]  /*f510*/  FMUL.FTZ R117, R117, R19.reuse ;  /* 0x0000001375757220 */ /* 0x080fe20000410000 */
[----:B---3--:R-:W-:Y:S01]  /*f520*/  FFMA.FTZ R2, R192, UR38, -R12 ;  /* 0x00000026c0027c23 */ /* 0x008fe2000801080c */
[-C--:B------:R-:W-:Y:S01]  /*f530*/  FMUL.FTZ R118, R118, R18.reuse ;  /* 0x0000001276767220 */ /* 0x080fe20000410000 */
[C---:B------:R-:W-:Y:S01]  /*f540*/  HMMA.16816.F32.BF16 R60, R4.reuse, R22, R60 ;  /* 0x00000016043c723c */ /* 0x040fe2000004183c */
[----:B------:R-:W3:Y:S01]  /*f550*/  LDSM.16.MT88.4 R20, [R209+0xb000] ;  /* 0x00b00000d114783b */ /* 0x000ee20000004200 */
[----:B------:R4:W-:Y:S01]  /*f560*/  MUFU.EX2 R192, R2 ;  /* 0x0000000200c07308 */ /* 0x0009e20000000800 */
[-C--:B------:R-:W-:Y:S01]  /*f570*/  FMUL.FTZ R119, R119, R18.reuse ;  /* 0x0000001277777220 */ /* 0x080fe20000410000 */
[-C--:B------:R-:W-:Y:S01]  /*f580*/  FMUL.FTZ R112, R112, R19.reuse ;  /* 0x0000001370707220 */ /* 0x080fe20000410000 */
[----:B------:R-:W-:Y:S01]  /*f590*/  FMUL.FTZ R113, R113, R19 ;  /* 0x0000001371717220 */ /* 0x000fe20000410000 */
[----:B--2---:R-:W-:Y:S01]  /*f5a0*/  HMMA.16816.F32.BF16 R88, R4, R24, R88 ;  /* 0x000000180458723c */ /* 0x004fe20000041858 */
[-C--:B------:R-:W-:Y:S01]  /*f5b0*/  FMUL.FTZ R114, R114, R18.reuse ;  /* 0x0000001272727220 */ /* 0x080fe20000410000 */
[----:B------:R-:W-:-:S04]  /*f5c0*/  FMUL.FTZ R115, R115, R18 ;  /* 0x0000001273737220 */ /* 0x000fc80000410000 */
[C---:B------:R-:W-:Y:S06]  /*f5d0*/  HMMA.16816.F32.BF16 R92, R4.reuse, R26, R92 ;  /* 0x0000001a045c723c */ /* 0x040fec000004185c */
[C---:B------:R-:W-:Y:S06]  /*f5e0*/  HMMA.16816.F32.BF16 R120, R4.reuse, R32, R120 ;  /* 0x000000200478723c */ /* 0x040fec0000041878 */
[----:B------:R-:W-:Y:S06]  /*f5f0*/  HMMA.16816.F32.BF16 R52, R4, R34, R124 ;  /* 0x000000220434723c */ /* 0x000fec000004187c */
[----:B------:R-:W-:Y:S06]  /*f600*/  HMMA.16816.F32.BF16 R84, R8, R24, R84 ;  /* 0x000000180854723c */ /* 0x000fec0000041854 */
[C---:B-1----:R-:W-:Y:S06]  /*f610*/  HMMA.16816.F32.BF16 R104, R4.reuse, R28, R104 ;  /* 0x0000001c0468723c */ /* 0x042fec0000041868 */
[C---:B---3--:R-:W-:Y:S06]  /*f620*/  HMMA.16816.F32.BF16 R72, R4.reuse, R20, R72 ;  /* 0x000000140448723c */ /* 0x048fec0000041848 */
[C---:B------:R-:W-:Y:S06]  /*f630*/  HMMA.16816.F32.BF16 R76, R4.reuse, R22, R76 ;  /* 0x00000016044c723c */ /* 0x040fec000004184c */
[----:B------:R-:W-:Y:S06]  /*f640*/  HMMA.16816.F32.BF16 R108, R4, R30, R108 ;  /* 0x0000001e046c723c */ /* 0x000fec000004186c */
[----:B------:R-:W-:Y:S01]  /*f650*/  HMMA.16816.F32.BF16 R68, R8, R20, R68 ;  /* 0x000000140844723c */ /* 0x000fe20000041844 */
[----:B------:R-:W-:-:S04]  /*f660*/  IMAD.WIDE.U32 R4, R191, -0x2daee0ad, RZ ;  /* 0xd2511f53bf047825 */ /* 0x000fc800078e00ff */
[--C-:B------:R-:W-:Y:S01]  /*f670*/  FFMA.FTZ R7, R184, UR38, -R12.reuse ;  /* 0x00000026b8077c23 */ /* 0x100fe2000801080c */
[----:B------:R-:W-:Y:S01]  /*f680*/  FFMA.FTZ R6, R185, UR38, -R12 ;  /* 0x00000026b9067c23 */ /* 0x000fe2000801080c */
[C---:B------:R-:W-:Y:S01]  /*f690*/  HMMA.16816.F32.BF16 R180, R8.reuse, R22, R80 ;  /* 0x0000001608b4723c */ /* 0x040fe20000041850 */
[----:B------:R-:W-:Y:S01]  /*f6a0*/  LOP3.LUT R3, R5, UR29, R178, 0x96, !PT ;  /* 0x0000001d05037c12 */ /* 0x000fe2000f8e96b2 */
[----:B------:R1:W-:Y:S01]  /*f6b0*/  MUFU.EX2 R194, R7 ;  /* 0x0000000700c27308 */ /* 0x0003e20000000800 */
[C---:B------:R-:W-:Y:S01]  /*f6c0*/  LOP3.LUT R24, R4.reuse, 0xff, RZ, 0xc0, !PT ;  /* 0x000000ff04187812 */ /* 0x040fe200078ec0ff */
[----:B------:R-:W-:Y:S01]  /*f6d0*/  LDSM.16.MT88.4 R80, [R209+0xb800] ;  /* 0x00b80000d150783b */ /* 0x000fe20000004200 */
[--C-:B------:R-:W-:Y:S01]  /*f6e0*/  SHF.R.U32.HI R21, RZ, 0x10, R4.reuse ;  /* 0x00000010ff157819 */ /* 0x100fe20000011604 */
[C---:B------:R-:W-:Y:S01]  /*f6f0*/  HMMA.16816.F32.BF16 R100, R8.reuse, R28, R100 ;  /* 0x0000001c0864723c */ /* 0x040fe20000041864 */
[----:B------:R-:W-:Y:S02]  /*f700*/  LOP3.LUT R22, R4, 0xffff, RZ, 0xc0, !PT ;  /* 0x0000ffff04167812 */ /* 0x000fe400078ec0ff */
[----:B------:R-:W-:Y:S01]  /*f710*/  SHF.R.U32.HI R23, RZ, 0x18, R4 ;  /* 0x00000018ff177819 */ /* 0x000fe20000011604 */
[----:B------:R-:W-:Y:S01]  /*f720*/  IMAD.WIDE.U32 R4, R179, -0x2daee0ad, RZ ;  /* 0xd2511f53b3047825 */ /* 0x000fe200078e00ff */
[----:B------:R-:W-:Y:S01]  /*f730*/  LOP3.LUT R21, R21, 0xff, RZ, 0xc0, !PT ;  /* 0x000000ff15157812 */ /* 0x000fe200078ec0ff */
[----:B------:R-:W-:Y:S01]  /*f740*/  HMMA.16816.F32.BF16 R136, R8, R26, R96 ;  /* 0x0000001a0888723c */ /* 0x000fe20000041860 */
[----:B------:R2:W-:Y:S01]  /*f750*/  MUFU.EX2 R191, R6 ;  /* 0x0000000600bf7308 */ /* 0x0005e20000000800 */
[----:B------:R-:W-:Y:S01]  /*f760*/  SHF.R.U32.HI R22, RZ, 0x8, R22 ;  /* 0x00000008ff167819 */ /* 0x000fe20000011616 */
[----:B------:R-:W-:Y:S01]  /*f770*/  LDSM.16.MT88.4 R96, [R211+0xb800] ;  /* 0x00b80000d360783b */ /* 0x000fe20000004200 */
[----:B----4-:R-:W-:-:S02]  /*f780*/  LOP3.LUT R2, R5, UR29, R242, 0x96, !PT ;  /* 0x0000001d05027c12 */ /* 0x010fc4000f8e96f2 */
[C---:B------:R-:W-:Y:S01]  /*f790*/  LOP3.LUT R5, R4.reuse, 0xffff, RZ, 0xc0, !PT ;  /* 0x0000ffff04057812 */ /* 0x040fe200078ec0ff */
[C---:B------:R-:W-:Y:S01]  /*f7a0*/  HMMA.16816.F32.BF16 R116, R8.reuse, R32, R116 ;  /* 0x000000200874723c */ /* 0x040fe20000041874 */
[----:B------:R-:W-:Y:S02]  /*f7b0*/  LOP3.LUT R20, R4, 0xff, RZ, 0xc0, !PT ;  /* 0x000000ff04147812 */ /* 0x000fe400078ec0ff */
[--C-:B------:R-:W-:Y:S02]  /*f7c0*/  SHF.R.U32.HI R12, RZ, 0x10, R4.reuse ;  /* 0x00000010ff0c7819 */ /* 0x100fe40000011604 */
[----:B-1----:R-:W-:Y:S01]  /*f7d0*/  SHF.R.U32.HI R7, RZ, 0x18, R4 ;  /* 0x00000018ff077819 */ /* 0x002fe20000011604 */
[----:B------:R-:W-:Y:S01]  /*f7e0*/  FFMA.FTZ R4, R193, UR38, -R13 ;  /* 0x00000026c1047c23 */ /* 0x000fe2000801080d */
[----:B------:R-:W-:Y:S01]  /*f7f0*/  SHF.R.U32.HI R5, RZ, 0x8, R5 ;  /* 0x00000008ff057819 */ /* 0x000fe20000011605 */
[----:B------:R-:W-:Y:S01]  /*f800*/  HMMA.16816.F32.BF16 R132, R8, R30, R112 ;  /* 0x0000001e0884723c */ /* 0x000fe20000041870 */
[----:B------:R-:W-:Y:S01]  /*f810*/  PRMT R25, R21, 0x5410, R23 ;  /* 0x0000541015197816 */ /* 0x000fe20000000017 */
[----:B------:R1:W-:Y:S01]  /*f820*/  MUFU.EX2 R185, R4 ;  /* 0x0000000400b97308 */ /* 0x0003e20000000800 */
[----:B------:R-:W-:Y:S01]  /*f830*/  PRMT R28, R20, 0x5410, R5 ;  /* 0x00005410141c7816 */ /* 0x000fe20000000005 */
[----:B--2---:R-:W-:Y:S01]  /*f840*/  FFMA.FTZ R6, R187, UR38, -R13 ;  /* 0x00000026bb067c23 */ /* 0x004fe2000801080d */
[----:B------:R-:W-:Y:S01]  /*f850*/  LOP3.LUT R5, R12, 0xff, RZ, 0xc0, !PT ;  /* 0x000000ff0c057812 */ /* 0x000fe200078ec0ff */
[----:B------:R-:W-:Y:S01]  /*f860*/  FMUL.FTZ R12, R128, R19 ;  /* 0x00000013800c7220 */ /* 0x000fe20000410000 */
[----:B------:R-:W-:Y:S01]  /*f870*/  PRMT R26, R24, 0x5410, R22 ;  /* 0x00005410181a7816 */ /* 0x000fe20000000016 */
[----:B------:R-:W-:Y:S01]  /*f880*/  FFMA.FTZ R22, R140, UR38, -R15 ;  /* 0x000000268c167c23 */ /* 0x000fe2000801080f */
[----:B------:R-:W-:Y:S01]  /*f890*/  PRMT R27, R5, 0x5410, R7 ;  /* 0x00005410051b7816 */ /* 0x000fe20000000007 */
[----:B------:R-:W-:Y:S01]  /*f8a0*/  FFMA.FTZ R5, R186, UR38, -R13 ;  /* 0x00000026ba057c23 */ /* 0x000fe2000801080d */
[----:B------:R2:W-:Y:S01]  /*f8b0*/  MUFU.EX2 R184, R6 ;  /* 0x0000000600b87308 */ /* 0x0005e20000000800 */
[----:B------:R-:W-:Y:S01]  /*f8c0*/  FFMA.FTZ R7, R141, UR38, -R15 ;  /* 0x000000268d077c23 */ /* 0x000fe2000801080f */
[----:B------:R-:W-:Y:S01]  /*f8d0*/  MOV R140, R156 ;  /* 0x0000009c008c7202 */ /* 0x000fe20000000f00 */
[----:B------:R-:W-:Y:S01]  /*f8e0*/  LDSM.16.MT88.4 R112, [R214+0xb800] ;  /* 0x00b80000d670783b */ /* 0x000fe20000004200 */
[----:B------:R-:W-:-:S02]  /*f8f0*/  MOV R141, R175 ;  /* 0x000000af008d7202 */ /* 0x000fc40000000f00 */
[----:B------:R-:W-:Y:S01]  /*f900*/  MOV R187, R48 ;  /* 0x0000003000bb7202 */ /* 0x000fe20000000f00 */
[----:B-1----:R-:W-:Y:S01]  /*f910*/  FFMA.FTZ R4, R190, UR38, -R13 ;  /* 0x00000026be047c23 */ /* 0x002fe2000801080d */
[----:B------:R-:W1:Y:S01]  /*f920*/  MUFU.EX2 R178, R5 ;  /* 0x0000000500b27308 */ /* 0x000e620000000800 */
[----:B------:R-:W-:Y:S01]  /*f930*/  FMUL.FTZ R13, R129, R19 ;  /* 0x00000013810d7220 */ /* 0x000fe20000410000 */
[----:B------:R-:W-:Y:S01]  /*f940*/  MOV R186, R67 ;  /* 0x0000004300ba7202 */ /* 0x000fe20000000f00 */
[----:B------:R-:W-:Y:S01]  /*f950*/  IMAD.MOV.U32 R190, RZ, RZ, R66 ;  /* 0x000000ffffbe7224 */ /* 0x000fe200078e0042 */
[----:B------:R-:W-:Y:S02]  /*f960*/  MOV R242, R64 ;  /* 0x0000004000f27202 */ /* 0x000fe40000000f00 */
[----:B------:R-:W-:Y:S02]  /*f970*/  MOV R193, R65 ;  /* 0x0000004100c17202 */ /* 0x000fe40000000f00 */
[----:B------:R3:W4:Y:S01]  /*f980*/  MUFU.EX2 R179, R4 ;  /* 0x0000000400b37308 */ /* 0x0007220000000800 */
[----:B--2---:R-:W-:Y:S01]  /*f990*/  FFMA.FTZ R6, R176, UR38, -R14 ;  /* 0x00000026b0067c23 */ /* 0x004fe2000801080e */
[----:B------:R-:W-:Y:S01]  /*f9a0*/  IMAD.MOV.U32 R176, RZ, RZ, R172 ;  /* 0x000000ffffb07224 */ /* 0x000fe200078e00ac */
[----:B------:R-:W-:Y:S05]  /*f9b0*/  LDSM.16.MT88.4 R64, [R213+0xa800] ;  /* 0x00a80000d540783b */ /* 0x000fea0000004200 */
[----:B------:R-:W-:Y:S01]  /*f9c0*/  MUFU.EX2 R30, R6 ;  /* 0x00000006001e7308 */ /* 0x000fe20000000800 */
[----:B---3--:R-:W-:-:S04]  /*f9d0*/  LOP3.LUT R4, R3, 0xffff, RZ, 0xc0, !PT ;  /* 0x0000ffff03047812 */ /* 0x008fc800078ec0ff */
[----:B------:R-:W-:Y:S02]  /*f9e0*/  SHF.R.U32.HI R5, RZ, 0x8, R4 ;  /* 0x00000008ff057819 */ /* 0x000fe40000011604 */
[----:B------:R-:W-:-:S04]  /*f9f0*/  LOP3.LUT R4, R3, 0xff, RZ, 0xc0, !PT ;  /* 0x000000ff03047812 */ /* 0x000fc800078ec0ff */
[----:B------:R-:W-:Y:S01]  /*fa00*/  PRMT R23, R4, 0x5410, R5 ;  /* 0x0000541004177816 */ /* 0x000fe20000000005 */
[--C-:B------:R-:W-:Y:S01]  /*fa10*/  FFMA.FTZ R4, R195, UR38, -R14.reuse ;  /* 0x00000026c3047c23 */ /* 0x100fe2000801080e */
[--C-:B------:R-:W-:Y:S02]  /*fa20*/  SHF.R.U32.HI R5, RZ, 0x10, R3.reuse ;  /* 0x00000010ff057819 */ /* 0x100fe40000011603 */
[----:B------:R-:W-:Y:S01]  /*fa30*/  MOV R195, R49 ;  /* 0x0000003100c37202 */ /* 0x000fe20000000f00 */
[----:B------:R2:W-:Y:S02]  /*fa40*/  MUFU.EX2 R33, R4 ;  /* 0x0000000400217308 */ /* 0x0005e40000000800 */
[----:B--2---:R-:W-:Y:S02]  /*fa50*/  SHF.R.U32.HI R4, RZ, 0x18, R3 ;  /* 0x00000018ff047819 */ /* 0x004fe40000011603 */
[----:B------:R-:W-:Y:S01]  /*fa60*/  LOP3.LUT R3, R5, 0xff, RZ, 0xc0, !PT ;  /* 0x000000ff05037812 */ /* 0x000fe200078ec0ff */
[----:B------:R-:W-:Y:S01]  /*fa70*/  FFMA.FTZ R5, R189, UR38, -R14 ;  /* 0x00000026bd057c23 */ /* 0x000fe2000801080e */
[----:B------:R-:W-:-:S02]  /*fa80*/  MOV R189, R50 ;  /* 0x0000003200bd7202 */ /* 0x000fc40000000f00 */
[----:B------:R-:W-:Y:S01]  /*fa90*/  PRMT R21, R3, 0x5410, R4 ;  /* 0x0000541003157816 */ /* 0x000fe20000000004 */
[----:B------:R2:W3:Y:S01]  /*faa0*/  MUFU.EX2 R32, R5 ;  /* 0x0000000500207308 */ /* 0x0004e20000000800 */
[----:B------:R-:W-:-:S04]  /*fab0*/  LOP3.LUT R3, R2, 0xffff, RZ, 0xc0, !PT ;  /* 0x0000ffff02037812 */ /* 0x000fc800078ec0ff */
[----:B------:R-:W-:Y:S02]  /*fac0*/  SHF.R.U32.HI R4, RZ, 0x8, R3 ;  /* 0x00000008ff047819 */ /* 0x000fe40000011603 */
[----:B------:R-:W-:-:S04]  /*fad0*/  LOP3.LUT R3, R2, 0xff, RZ, 0xc0, !PT ;  /* 0x000000ff02037812 */ /* 0x000fc800078ec0ff */
[----:B------:R-:W-:Y:S02]  /*fae0*/  PRMT R20, R3, 0x5410, R4 ;  /* 0x0000541003147816 */ /* 0x000fe40000000004 */
[--C-:B------:R-:W-:Y:S02]  /*faf0*/  SHF.R.U32.HI R3, RZ, 0x10, R2.reuse ;  /* 0x00000010ff037819 */ /* 0x100fe40000011602 */
[----:B------:R-:W-:Y:S02]  /*fb00*/  SHF.R.U32.HI R4, RZ, 0x18, R2 ;  /* 0x00000018ff047819 */ /* 0x000fe40000011602 */
[----:B------:R-:W-:Y:S01]  /*fb10*/  LOP3.LUT R2, R3, 0xff, RZ, 0xc0, !PT ;  /* 0x000000ff03027812 */ /* 0x000fe200078ec0ff */
[----:B--2---:R-:W-:Y:S01]  /*fb20*/  FFMA.FTZ R5, R188, UR38, -R14 ;  /* 0x00000026bc057c23 */ /* 0x004fe2000801080e */
[--C-:B------:R-:W-:Y:S01]  /*fb30*/  FFMA.FTZ R3, R142, UR38, -R15.reuse ;  /* 0x000000268e037c23 */ /* 0x100fe2000801080f */
[-C--:B------:R-:W-:Y:S01]  /*fb40*/  FMUL.FTZ R14, R130, R18.reuse ;  /* 0x00000012820e7220 */ /* 0x080fe20000410000 */
[----:B------:R-:W-:Y:S01]  /*fb50*/  PRMT R24, R2, 0x5410, R4 ;  /* 0x0000541002187816 */ /* 0x000fe20000000004 */
[----:B------:R-:W-:Y:S01]  /*fb60*/  FFMA.FTZ R2, R143, UR38, -R15 ;  /* 0x000000268f027c23 */ /* 0x000fe2000801080f */
[----:B------:R-:W-:Y:S01]  /*fb70*/  FMUL.FTZ R15, R131, R18 ;  /* 0x00000012830f7220 */ /* 0x000fe20000410000 */
[----:B------:R2:W-:Y:S01]  /*fb80*/  MUFU.EX2 R31, R5 ;  /* 0x00000005001f7308 */ /* 0x0005e20000000800 */
[----:B------:R-:W-:-:S02]  /*fb90*/  HSET2.LE.AND R4, R26, R0, PT ;  /* 0x000000001a047233 */ /* 0x000fc40003803000 */
[----:B------:R-:W-:Y:S02]  /*fba0*/  HSET2.LE.AND R6, R20, R0, PT ;  /* 0x0000000014067233 */ /* 0x000fe40003803000 */
[----:B------:R-:W-:Y:S01]  /*fbb0*/  MOV R26, R157 ;  /* 0x0000009d001a7202 */ /* 0x000fe20000000f00 */
[----:B------:R-:W-:Y:S01]  /*fbc0*/  HMMA.16816.F32.BF16 R12, R8, R34, R12 ;  /* 0x00000022080c723c */ /* 0x000fe2000004180c */
[----:B------:R-:W-:Y:S01]  /*fbd0*/  MOV R143, R174 ;  /* 0x000000ae008f7202 */ /* 0x000fe20000000f00 */
[----:B------:R1:W-:Y:S01]  /*fbe0*/  MUFU.EX2 R29, R3 ;  /* 0x00000003001d7308 */ /* 0x0003e20000000800 */
[----:B------:R-:W-:Y:S02]  /*fbf0*/  MOV R142, R173 ;  /* 0x000000ad008e7202 */ /* 0x000fe40000000f00 */
[----:B------:R-:W-:Y:S01]  /*fc00*/  MOV R188, R51 ;  /* 0x0000003300bc7202 */ /* 0x000fe20000000f00 */
[----:B------:R-:W-:Y:S01]  /*fc10*/  LDSM.16.MT88.4 R172, [R211+0xa800] ;  /* 0x00a80000d3ac783b */ /* 0x000fe20000004200 */
[----:B------:R-:W-:Y:S01]  /*fc20*/  MOV R34, R159 ;  /* 0x0000009f00227202 */ /* 0x000fe20000000f00 */
[----:B------:R-:W-:-:S02]  /*fc30*/  IMAD.MOV.U32 R35, RZ, RZ, R158 ;  /* 0x000000ffff237224 */ /* 0x000fc400078e009e */
[----:B------:R-:W-:Y:S01]  /*fc40*/  FFMA.FTZ R10, R140, R18, R26 ;  /* 0x000000128c0a7223 */ /* 0x000fe2000001001a */
[----:B------:R3:W-:Y:S01]  /*fc50*/  MUFU.EX2 R9, R7 ;  /* 0x0000000700097308 */ /* 0x0007e20000000800 */
[----:B--2---:R-:W-:Y:S01]  /*fc60*/  HSET2.LE.AND R5, R25, R0, PT ;  /* 0x0000000019057233 */ /* 0x004fe20003803000 */
[----:B------:R-:W-:Y:S01]  /*fc70*/  FFMA.FTZ R11, R35, R19, R34 ;  /* 0x00000013230b7223 */ /* 0x000fe20000010022 */
[----:B------:R-:W-:Y:S01]  /*fc80*/  FADD.FTZ R10, R188, R10 ;  /* 0x0000000abc0a7221 */ /* 0x000fe20000010000 */
[----:B------:R-:W2:Y:S04]  /*fc90*/  LDSM.16.MT88.4 R156, [R209+0xa800] ;  /* 0x00a80000d19c783b */ /* 0x000ea80000004200 */
[----:B------:R5:W5:Y:S01]  /*fca0*/  MUFU.EX2 R25, R2 ;  /* 0x0000000200197308 */ /* 0x000b620000000800 */
[----:B-1----:R-:W-:Y:S01]  /*fcb0*/  F2FP.BF16.F32.PACK_AB R3, R184, R178 ;  /* 0x000000b2b803723e */ /* 0x002fe200000010ff */
[----:B------:R-:W1:Y:S03]  /*fcc0*/  LDSM.16.MT88.4 R48, [R214+0xa800] ;  /* 0x00a80000d630783b */ /* 0x000e660000004200 */
[----:B------:R-:W-:-:S02]  /*fcd0*/  LOP3.LUT R131, R5, R3, RZ, 0xc0, !PT ;  /* 0x0000000305837212 */ /* 0x000fc400078ec0ff */
[----:B----4-:R-:W-:Y:S01]  /*fce0*/  F2FP.BF16.F32.PACK_AB R5, R179, R185 ;  /* 0x000000b9b305723e */ /* 0x010fe200000010ff */
[----:B------:R-:W4:Y:S01]  /*fcf0*/  MUFU.EX2 R8, R22 ;  /* 0x0000001600087308 */ /* 0x000f220000000800 */
[----:B---3--:R-:W-:Y:S02]  /*fd00*/  F2FP.BF16.F32.PACK_AB R7, R32, R33 ;  /* 0x000000212007723e */ /* 0x008fe400000010ff */
[----:B------:R-:W-:Y:S02]  /*fd10*/  F2FP.BF16.F32.PACK_AB R3, R192, R238 ;  /* 0x000000eec003723e */ /* 0x000fe400000010ff */
[----:B------:R-:W-:Y:S02]  /*fd20*/  LOP3.LUT R124, R6, R7, RZ, 0xc0, !PT ;  /* 0x00000007067c7212 */ /* 0x000fe400078ec0ff */
[----:B-----5:R-:W-:-:S04]  /*fd30*/  F2FP.BF16.F32.PACK_AB R2, R191, R194 ;  /* 0x000000c2bf02723e */ /* 0x020fc800000010ff */
[----:B------:R-:W-:Y:S02]  /*fd40*/  LOP3.LUT R130, R4, R2, RZ, 0xc0, !PT ;  /* 0x0000000204827212 */ /* 0x000fe400078ec0ff */
[--C-:B------:R-:W-:Y:S02]  /*fd50*/  HSET2.LE.AND R4, R21, R0.reuse, PT ;  /* 0x0000000015047233 */ /* 0x100fe40003803000 */
[----:B------:R-:W-:-:S03]  /*fd60*/  HSET2.LE.AND R2, R23, R0, PT ;  /* 0x0000000017027233 */ /* 0x000fc60003803000 */
[----:B------:R-:W-:Y:S02]  /*fd70*/  LOP3.LUT R129, R4, R5, RZ, 0xc0, !PT ;  /* 0x0000000504817212 */ /* 0x000fe400078ec0ff */
[----:B------:R-:W3:Y:S01]  /*fd80*/  LDSM.16.MT88.4 R4, [R213+0xb800] ;  /* 0x00b80000d504783b */ /* 0x000ee20000004200 */
[----:B------:R-:W-:Y:S02]  /*fd90*/  LOP3.LUT R128, R2, R3, RZ, 0xc0, !PT ;  /* 0x0000000302807212 */ /* 0x000fe400078ec0ff */
[----:B------:R-:W-:Y:S02]  /*fda0*/  HSET2.LE.AND R2, R24, R0, PT ;  /* 0x0000000018027233 */ /* 0x000fe40003803000 */
[----:B------:R-:W-:-:S03]  /*fdb0*/  F2FP.BF16.F32.PACK_AB R3, R25, R29 ;  /* 0x0000001d1903723e */ /* 0x000fc600000010ff */
[C---:B--2---:R-:W-:Y:S01]  /*fdc0*/  HMMA.16816.F32.BF16 R148, R128.reuse, R156, R148 ;  /* 0x0000009c8094723c */ /* 0x044fe20000041894 */
[----:B------:R-:W-:Y:S02]  /*fdd0*/  LOP3.LUT R125, R2, R3, RZ, 0xc0, !PT ;  /* 0x00000003027d7212 */ /* 0x000fe400078ec0ff */
[--C-:B------:R-:W-:Y:S02]  /*fde0*/  HSET2.LE.AND R2, R28, R0.reuse, PT ;  /* 0x000000001c027233 */ /* 0x100fe40003803000 */
[----:B------:R-:W-:Y:S01]  /*fdf0*/  F2FP.BF16.F32.PACK_AB R3, R30, R31 ;  /* 0x0000001f1e03723e */ /* 0x000fe200000010ff */
[C---:B------:R-:W-:Y:S03]  /*fe00*/  HMMA.16816.F32.BF16 R164, R128.reuse, R172, R164 ;  /* 0x000000ac80a4723c */ /* 0x040fe600000418a4 */
[----:B------:R-:W-:Y:S02]  /*fe10*/  LOP3.LUT R126, R2, R3, RZ, 0xc0, !PT ;  /* 0x00000003027e7212 */ /* 0x000fe400078ec0ff */
[----:B------:R-:W-:Y:S01]  /*fe20*/  HSET2.LE.AND R2, R27, R0, PT ;  /* 0x000000001b027233 */ /* 0x000fe20003803000 */
[----:B-1----:R-:W-:Y:S01]  /*fe30*/  HMMA.16816.F32.BF16 R36, R128, R48, R36 ;  /* 0x000000308024723c */ /* 0x002fe20000041824 */
[----:B----4-:R-:W-:-:S04]  /*fe40*/  F2FP.BF16.F32.PACK_AB R3, R8, R9 ;  /* 0x000000090803723e */ /* 0x010fc800000010ff */
[----:B------:R-:W-:Y:S01]  /*fe50*/  LOP3.LUT R127, R2, R3, RZ, 0xc0, !PT ;  /* 0x00000003027f7212 */ /* 0x000fe200078ec0ff */
[----:B------:R-:W-:Y:S01]  /*fe60*/  FFMA.FTZ R3, R143, R17, R141 ;  /* 0x000000118f037223 */ /* 0x000fe2000001008d */
[----:B------:R-:W-:Y:S01]  /*fe70*/  FFMA.FTZ R2, R142, R16, R252 ;  /* 0x000000108e027223 */ /* 0x000fe200000100fc */
[----:B------:R-:W-:Y:S03]  /*fe80*/  HMMA.16816.F32.BF16 R68, R128, R80, R68 ;  /* 0x000000508044723c */ /* 0x000fe60000041844 */
[----:B------:R-:W-:-:S03]  /*fe90*/  FADD.FTZ R2, R243, R2 ;  /* 0x00000002f3027221 */ /* 0x000fc60000010000 */
[----:B------:R-:W-:Y:S01]  /*fea0*/  HMMA.16816.F32.BF16 R144, R124, R156, R144 ;  /* 0x0000009c7c90723c */ /* 0x000fe20000041890 */
[----:B------:R-:W-:-:S04]  /*feb0*/  FADD.FTZ R2, R239, R2 ;  /* 0x00000002ef027221 */ /* 0x000fc80000010000 */
[----:B------:R-:W-:Y:S01]  /*fec0*/  FADD.FTZ R2, R177, R2 ;  /* 0x00000002b1027221 */ /* 0x000fe20000010000 */
[----:B---3--:R-:W-:Y:S03]  /*fed0*/  HMMA.16816.F32.BF16 R120, R124, R4, R120 ;  /* 0x000000047c78723c */ /* 0x008fe60000041878 */
[----:B------:R-:W-:-:S03]  /*fee0*/  FADD.FTZ R2, R29, R2 ;  /* 0x000000021d027221 */ /* 0x000fc60000010000 */
[----:B------:R-:W-:Y:S01]  /*fef0*/  HMMA.16816.F32.BF16 R116, R128, R4, R116 ;  /* 0x000000048074723c */ /* 0x000fe20000041874 */
[----:B------:R-:W-:-:S04]  /*ff00*/  FADD.FTZ R2, R25, R2 ;  /* 0x0000000219027221 */ /* 0x000fc80000010000 */
        /* <DEDUP_REMOVED lines=25> */
[----:B------:R-:W-:-:S04]  /*100a0*/  FADD.FTZ R238, R30, R5 ;  /* 0x000000051eee7221 */ /* 0x000fc80000010000 */
[----:B------:R1:W-:Y:S01]  /*100b0*/  STL [R1+0x1c], R243 ;  /* 0x00001cf301007387 */ /* 0x0003e20000100800 */
[C---:B------:R-:W-:Y:S03]  /*100c0*/  HMMA.16816.F32.BF16 R44, R124.reuse, R50, R44 ;  /* 0x000000327c2c723c */ /* 0x040fe6000004182c */
[----:B------:R1:W-:Y:S03]  /*100d0*/  STL [R1+0x18], R242 ;  /* 0x000018f201007387 */ /* 0x0003e60000100800 */
[C---:B------:R-:W-:Y:S01]  /*100e0*/  HMMA.16816.F32.BF16 R56, R124.reuse, R64, R56 ;  /* 0x000000407c38723c */ /* 0x040fe20000041838 */
[----:B------:R1:W-:Y:S04]  /*100f0*/  STL [R1+0x20], R238 ;  /* 0x000020ee01007387 */ /* 0x0003e80000100800 */
[----:B------:R1:W-:Y:S01]  /*10100*/  STL [R1+0x24], R239 ;  /* 0x000024ef01007387 */ /* 0x0003e20000100800 */
        /* <DEDUP_REMOVED lines=22> */
[----:B------:R-:W-:Y:S01]  /*10270*/  MOV R134, R233 ;  /* 0x000000e900867202 */ /* 0x000fe20000000f00 */
[----:B------:R-:W-:-:S05]  /*10280*/  NOP ;  /* 0x0000000000007918 */ /* 0x000fca0000000000 */
[----:B-1----:R-:W-:-:S15]  /*10290*/  @!P0 BRA `(.L_x_2311) ;  /* 0x00000034004c8947 */ /* 0x002fde0003800000 */
[----:B------:R-:W2:Y:S01]  /*102a0*/  LDL R250, [R1+0x74] ;  /* 0x0000740001fa7983 */ /* 0x000ea20000100800 */
[----:B------:R-:W-:-:S04]  /*102b0*/  DEPBAR.LE SB0, 0x0 ;  /* 0x000080000000791a */ /* 0x000fc80000000000 */
[----:B------:R-:W3:Y:S01]  /*102c0*/  LDL R251, [R1+0x38] ;  /* 0x0000380001fb7983 */ /* 0x000ee20000100800 */
[----:B------:R-:W-:Y:S02]  /*102d0*/  IMAD.U32 R6, RZ, RZ, UR10 ;  /* 0x0000000aff067e24 */ /* 0x000fe4000f8e00ff */
[----:B------:R-:W-:Y:S01]  /*102e0*/  IMAD.U32 R2, RZ, RZ, UR10 ;  /* 0x0000000aff027e24 */ /* 0x000fe2000f8e00ff */
[----:B------:R-:W-:Y:S01]  /*102f0*/  BAR.SYNC.DEFER_BLOCKING 0x0 ;  /* 0x0000000000007b1d */ /* 0x000fe20000010000 */
[C---:B------:R-:W-:Y:S02]  /*10300*/  IADD3 R8, P5, R240.reuse, -UR10, RZ ;  /* 0x8000000af0087c10 */ /* 0x040fe4000ffbe0ff */
[----:B------:R-:W-:Y:S02]  /*10310*/  IADD3 R6, P4, P3, R240, 0x80, -R6 ;  /* 0x00000080f0067810 */ /* 0x000fe40007b9e806 */
[C---:B------:R-:W-:Y:S02]  /*10320*/  IADD3 R4, P2, R234.reuse, -UR10, RZ ;  /* 0x8000000aea047c10 */ /* 0x040fe4000ff5e0ff */
[----:B------:R-:W-:Y:S01]  /*10330*/  IADD3 R2, P1, P0, R234, 0x80, -R2 ;  /* 0x00000080ea027810 */ /* 0x000fe2000783e802 */
[----:B------:R-:W4:Y:S01]  /*10340*/  LDL R249, [R1+0x70] ;  /* 0x0000700001f97983 */ /* 0x000f220000100800 */
[----:B------:R-:W-:-:S02]  /*10350*/  IADD3.X R9, R241, ~UR11, RZ, P5, !PT ;  /* 0x8000000bf1097c10 */ /* 0x000fc4000affe4ff */
[----:B------:R-:W-:Y:S02]  /*10360*/  IADD3.X R7, R241, ~UR11, RZ, P4, P3 ;  /* 0x8000000bf1077c10 */ /* 0x000fe4000a7e64ff */
        /* <DEDUP_REMOVED lines=9> */
[----:B------:R-:W-:Y:S04]  /*10400*/  LDSM.16.M88.4 R24, [R208+0x8000] ;  /* 0x00800000d018783b */ /* 0x000fe80000000200 */
[----:B------:R-:W-:Y:S04]  /*10410*/  LDSM.16.M88.4 R20, [R208+0x8800] ;  /* 0x00880000d014783b */ /* 0x000fe80000000200 */
[----:B------:R-:W-:Y:S04]  /*10420*/  LDSM.16.M88.4 R28, [R219] ;  /* 0x00000000db1c783b */ /* 0x000fe80000000200 */
[----:B-1----:R-:W1:Y:S04]  /*10430*/  LDSM.16.M88.4 R8, [R210] ;  /* 0x00000000d208783b */ /* 0x002e680000000200 */
[----:B------:R-:W-:Y:S04]  /*10440*/  LDSM.16.M88.4 R12, [R212+0x2000] ;  /* 0x00200000d40c783b */ /* 0x000fe80000000200 */
[----:B-----5:R-:W5:Y:S04]  /*10450*/  LDSM.16.M88.4 R4, [R210+0x2000] ;  /* 0x00200000d204783b */ /* 0x020f680000000200 */
[----:B------:R-:W5:Y:S04]  /*10460*/  LDSM.16.M88.4 R32, [R222] ;  /* 0x00000000de20783b */ /* 0x000f680000000200 */
[----:B------:R-:W5:Y:S01]  /*10470*/  LDSM.16.M88.4 R16, [R212] ;  /* 0x00000000d410783b */ /* 0x000f620000000200 */
[----:B------:R-:W-:Y:S01]  /*10480*/  UIADD3 UR32, UR37, -0x5, URZ ;  /* 0xfffffffb25207890 */ /* 0x000fe2000fffe03f */
[----:B------:R-:W-:-:S02]  /*10490*/  IMAD.U32 R2, RZ, RZ, UR35 ;  /* 0x00000023ff027e24 */ /* 0x000fc4000f8e00ff */
[----:B------:R-:W0:Y:S01]  /*104a0*/  LDGDEPBAR ;  /* 0x00000000000079af */ /* 0x000e220000000000 */
[----:B-1----:R-:W-:Y:S06]  /*104b0*/  HMMA.16816.F32.BF16 R184, R8, R24, RZ ;  /* 0x0000001808b8723c */ /* 0x002fec00000418ff */
[C---:B-----5:R-:W-:Y:S06]  /*104c0*/  HMMA.16816.F32.BF16 R180, R4.reuse, R26, RZ ;  /* 0x0000001a04b4723c */ /* 0x060fec00000418ff */
[C---:B------:R-:W-:Y:S06]  /*104d0*/  HMMA.16816.F32.BF16 R136, R4.reuse, R24, RZ ;  /* 0x000000180488723c */ /* 0x040fec00000418ff */
[C---:B------:R-:W-:Y:S06]  /*104e0*/  HMMA.16816.F32.BF16 R132, R4.reuse, R20, RZ ;  /* 0x000000140484723c */ /* 0x040fec00000418ff */
[----:B------:R-:W-:Y:S01]  /*104f0*/  HMMA.16816.F32.BF16 R176, R4, R22, RZ ;  /* 0x0000001604b0723c */ /* 0x000fe200000418ff */
[----:B------:R-:W-:Y:S05]  /*10500*/  LDSM.16.M88.4 R4, [R218+0x2000] ;  /* 0x00200000da04783b */ /* 0x000fea0000000200 */
[C---:B------:R-:W-:Y:S01]  /*10510*/  HMMA.16816.F32.BF16 R192, R8.reuse, R26, RZ ;  /* 0x0000001a08c0723c */ /* 0x040fe200000418ff */
[----:B------:R-:W1:Y:S05]  /*10520*/  LDSM.16.M88.4 R24, [R216+0x8000] ;  /* 0x00800000d818783b */ /* 0x000e6a0000000200 */
[C---:B------:R-:W-:Y:S06]  /*10530*/  HMMA.16816.F32.BF16 R140, R8.reuse, R20, RZ ;  /* 0x00000014088c723c */ /* 0x040fec00000418ff */
[----:B------:R-:W-:Y:S01]  /*10540*/  HMMA.16816.F32.BF16 R188, R8, R22, RZ ;  /* 0x0000001608bc723c */ /* 0x000fe200000418ff */
[----:B------:R-:W5:Y:S04]  /*10550*/  LDSM.16.M88.4 R20, [R216+0x8800] ;  /* 0x00880000d814783b */ /* 0x000f680000000200 */
[----:B------:R-:W5:Y:S01]  /*10560*/  LDSM.16.M88.4 R8, [R218] ;  /* 0x00000000da08783b */ /* 0x000f620000000200 */
[C---:B------:R-:W-:Y:S06]  /*10570*/  HMMA.16816.F32.BF16 R180, R12.reuse, R30, R180 ;  /* 0x0000001e0cb4723c */ /* 0x040fec00000418b4 */
[C---:B------:R-:W-:Y:S01]  /*10580*/  HMMA.16816.F32.BF16 R200, R12.reuse, R28, R136 ;  /* 0x0000001c0cc8723c */ /* 0x040fe20000041888 */
[----:B------:R-:W-:Y:S05]  /*10590*/  LDSM.16.M88.4 R136, [R215] ;  /* 0x00000000d788783b */ /* 0x000fea0000000200 */
[C---:B------:R-:W-:Y:S01]  /*105a0*/  HMMA.16816.F32.BF16 R204, R12.reuse, R32, R132 ;  /* 0x000000200ccc723c */ /* 0x040fe20000041884 */
[----:B------:R-:W-:Y:S05]  /*105b0*/  LDSM.16.M88.4 R132, [R215+0x800] ;  /* 0x00080000d784783b */ /* 0x000fea0000000200 */
[----:B------:R-:W-:Y:S01]  /*105c0*/  HMMA.16816.F32.BF16 R196, R12, R34, R176 ;  /* 0x000000220cc4723c */ /* 0x000fe200000418b0 */
[----:B------:R-:W5:Y:S05]  /*105d0*/  LDSM.16.M88.4 R12, [R217+0x2000] ;  /* 0x00200000d90c783b */ /* 0x000f6a0000000200 */
[C---:B------:R-:W-:Y:S06]  /*105e0*/  HMMA.16816.F32.BF16 R176, R16.reuse, R32, R140 ;  /* 0x0000002010b0723c */ /* 0x040fec000004188c */
[C---:B------:R-:W-:Y:S06]  /*105f0*/  HMMA.16816.F32.BF16 R184, R16.reuse, R28, R184 ;  /* 0x0000001c10b8723c */ /* 0x040fec00000418b8 */
[C---:B------:R-:W-:Y:S06]  /*10600*/  HMMA.16816.F32.BF16 R140, R16.reuse, R30, R192 ;  /* 0x0000001e108c723c */ /* 0x040fec00000418c0 */
[----:B------:R-:W-:Y:S06]  /*10610*/  HMMA.16816.F32.BF16 R32, R16, R34, R188 ;  /* 0x000000221020723c */ /* 0x000fec00000418bc */
[C---:B-1----:R-:W-:Y:S06]  /*10620*/  HMMA.16816.F32.BF16 R28, R4.reuse, R26, R180 ;  /* 0x0000001a041c723c */ /* 0x042fec00000418b4 */
[C---:B-----5:R-:W-:Y:S06]  /*10630*/  HMMA.16816.F32.BF16 R180, R4.reuse, R20, R204 ;  /* 0x0000001404b4723c */ /* 0x060fec00000418cc */
[-C--:B------:R-:W-:Y:S06]  /*10640*/  HMMA.16816.F32.BF16 R16, R4, R24.reuse, R200 ;  /* 0x000000180410723c */ /* 0x080fec00000418c8 */
[C---:B------:R-:W-:Y:S06]  /*10650*/  HMMA.16816.F32.BF16 R200, R8.reuse, R24, R184 ;  /* 0x0000001808c8723c */ /* 0x040fec00000418b8 */
[C---:B------:R-:W-:Y:S06]  /*10660*/  HMMA.16816.F32.BF16 R140, R8.reuse, R26, R140 ;  /* 0x0000001a088c723c */ /* 0x040fec000004188c */
[C---:B------:R-:W-:Y:S06]  /*10670*/  HMMA.16816.F32.BF16 R192, R8.reuse, R20, R176 ;  /* 0x0000001408c0723c */ /* 0x040fec00000418b0 */
[-C--:B------:R-:W-:Y:S01]  /*10680*/  HMMA.16816.F32.BF16 R188, R8, R22.reuse, R32 ;  /* 0x0000001608bc723c */ /* 0x080fe20000041820 */
[----:B------:R-:W1:Y:S04]  /*10690*/  LDSM.16.M88.4 R8, [R217] ;  /* 0x00000000d908783b */ /* 0x000e680000000200 */
[----:B------:R-:W-:Y:S01]  /*106a0*/  LDSM.16.M88.4 R32, [R208+0x9800] ;  /* 0x00980000d020783b */ /* 0x000fe20000000200 */
[----:B------:R-:W-:Y:S03]  /*106b0*/  HMMA.16816.F32.BF16 R196, R4, R22, R196 ;  /* 0x0000001604c4723c */ /* 0x000fe600000418c4 */
[----:B------:R-:W-:Y:S03]  /*106c0*/  LDSM.16.M88.4 R4, [R210+0x6000] ;  /* 0x00600000d204783b */ /* 0x000fe60000000200 */
[C---:B------:R-:W-:Y:S01]  /*106d0*/  HMMA.16816.F32.BF16 R24, R12.reuse, R138, R28 ;  /* 0x0000008a0c18723c */ /* 0x040fe2000004181c */
[----:B------:R-:W5:Y:S05]  /*106e0*/  LDSM.16.M88.4 R28, [R208+0x9000] ;  /* 0x00900000d01c783b */ /* 0x000f6a0000000200 */
[C---:B------:R-:W-:Y:S06]  /*106f0*/  HMMA.16816.F32.BF16 R20, R12.reuse, R132, R180 ;  /* 0x000000840c14723c */ /* 0x040fec00000418b4 */
[C---:B------:R-:W-:Y:S01]  /*10700*/  HMMA.16816.F32.BF16 R184, R12.reuse, R136, R16 ;  /* 0x000000880cb8723c */ /* 0x040fe20000041810 */
[----:B------:R-:W2:Y:S05]  /*10710*/  LDSM.16.M88.4 R16, [R210+0x4000] ;  /* 0x00400000d210783b */ /* 0x000eaa0000000200 */
[----:B------:R-:W-:Y:S06]  /*10720*/  HMMA.16816.F32.BF16 R12, R12, R134, R196 ;  /* 0x000000860c0c723c */ /* 0x000fec00000418c4 */
[C---:B-1----:R-:W-:Y:S06]  /*10730*/  HMMA.16816.F32.BF16 R176, R8.reuse, R136, R200 ;  /* 0x0000008808b0723c */ /* 0x042fec00000418c8 */
[C---:B------:R-:W-:Y:S06]  /*10740*/  HMMA.16816.F32.BF16 R140, R8.reuse, R138, R140 ;  /* 0x0000008a088c723c */ /* 0x040fec000004188c */
[C---:B------:R-:W-:Y:S06]  /*10750*/  HMMA.16816.F32.BF16 R136, R8.reuse, R132, R192 ;  /* 0x000000840888723c */ /* 0x040fec00000418c0 */
[----:B------:R-:W-:Y:S01]  /*10760*/  HMMA.16816.F32.BF16 R132, R8, R134, R188 ;  /* 0x000000860884723c */ /* 0x000fe200000418bc */
[----:B------:R-:W-:Y:S05]  /*10770*/  LDSM.16.M88.4 R8, [R212+0x6000] ;  /* 0x00600000d408783b */ /* 0x000fea0000000200 */
[C---:B-----5:R-:W-:Y:S01]  /*10780*/  HMMA.16816.F32.BF16 R196, R4.reuse, R30, R24 ;  /* 0x0000001e04c4723c */ /* 0x060fe20000041818 */
[----:B------:R-:W1:Y:S05]  /*10790*/  LDSM.16.M88.4 R24, [R221] ;  /* 0x00000000dd18783b */ /* 0x000e6a0000000200 */
[C---:B------:R-:W-:Y:S01]  /*107a0*/  HMMA.16816.F32.BF16 R192, R4.reuse, R32, R20 ;  /* 0x0000002004c0723c */ /* 0x040fe20000041814 */
[----:B------:R-:W5:Y:S05]  /*107b0*/  LDSM.16.M88.4 R20, [R220] ;  /* 0x00000000dc14783b */ /* 0x000f6a0000000200 */
[C---:B------:R-:W-:Y:S06]  /*107c0*/  HMMA.16816.F32.BF16 R200, R4.reuse, R28, R184 ;  /* 0x0000001c04c8723c */ /* 0x040fec00000418b8 */
[----:B------:R-:W-:Y:S01]  /*107d0*/  HMMA.16816.F32.BF16 R188, R4, R34, R12 ;  /* 0x0000002204bc723c */ /* 0x000fe2000004180c */
[----:B------:R-:W3:Y:S04]  /*107e0*/  LDSM.16.M88.4 R12, [R212+0x4000] ;  /* 0x00400000d40c783b */ /* 0x000ee80000000200 */
[----:B------:R-:W-:Y:S01]  /*107f0*/  LDSM.16.M88.4 R4, [R218+0x6000] ;  /* 0x00600000da04783b */ /* 0x000fe20000000200 */
[C---:B--2---:R-:W-:Y:S06]  /*10800*/  HMMA.16816.F32.BF16 R184, R16.reuse, R28, R176 ;  /* 0x0000001c10b8723c */ /* 0x044fec00000418b0 */
[C---:B------:R-:W-:Y:S01]  /*10810*/  HMMA.16816.F32.BF16 R180, R16.reuse, R30, R140 ;  /* 0x0000001e10b4723c */ /* 0x040fe2000004188c */
[----:B------:R-:W-:Y:S05]  /*10820*/  LDSM.16.M88.4 R28, [R216+0x9800] ;  /* 0x00980000d81c783b */ /* 0x000fea0000000200 */
[C---:B------:R-:W-:Y:S06]  /*10830*/  HMMA.16816.F32.BF16 R176, R16.reuse, R32, R136 ;  /* 0x0000002010b0723c */ /* 0x040fec0000041888 */
[----:B------:R-:W-:Y:S01]  /*10840*/  HMMA.16816.F32.BF16 R16, R16, R34, R132 ;  /* 0x000000221010723c */ /* 0x000fe20000041884 */
[----:B------:R-:W2:Y:S05]  /*10850*/  LDSM.16.M88.4 R32, [R216+0x9000] ;  /* 0x00900000d820783b */ /* 0x000eaa0000000200 */
[C---:B-1----:R-:W-:Y:S06]  /*10860*/  HMMA.16816.F32.BF16 R140, R8.reuse, R24, R200 ;  /* 0x00000018088c723c */ /* 0x042fec00000418c8 */
[C---:B------:R-:W-:Y:S06]  /*10870*/  HMMA.16816.F32.BF16 R136, R8.reuse, R26, R196 ;  /* 0x0000001a0888723c */ /* 0x040fec00000418c4 */
[C---:B-----5:R-:W-:Y:S06]  /*10880*/  HMMA.16816.F32.BF16 R132, R8.reuse, R20, R192 ;  /* 0x000000140884723c */ /* 0x060fec00000418c0 */
[----:B------:R-:W-:Y:S06]  /*10890*/  HMMA.16816.F32.BF16 R8, R8, R22, R188 ;  /* 0x000000160808723c */ /* 0x000fec00000418bc */
[C---:B---3--:R-:W-:Y:S06]  /*108a0*/  HMMA.16816.F32.BF16 R192, R12.reuse, R26, R180 ;  /* 0x0000001a0cc0723c */ /* 0x048fec00000418b4 */
[C---:B------:R-:W-:Y:S06]  /*108b0*/  HMMA.16816.F32.BF16 R180, R12.reuse, R20, R176 ;  /* 0x000000140cb4723c */ /* 0x040fec00000418b0 */
[C---:B------:R-:W-:Y:S06]  /*108c0*/  HMMA.16816.F32.BF16 R196, R12.reuse, R24, R184 ;  /* 0x000000180cc4723c */ /* 0x040fec00000418b8 */
[----:B------:R-:W-:Y:S01]  /*108d0*/  HMMA.16816.F32.BF16 R188, R12, R22, R16 ;  /* 0x000000160cbc723c */ /* 0x000fe20000041810 */
[----:B------:R-:W1:Y:S04]  /*108e0*/  LDSM.16.M88.4 R12, [R218+0x4000] ;  /* 0x00400000da0c783b */ /* 0x000e680000000200 */
[----:B------:R-:W-:Y:S01]  /*108f0*/  LDSM.16.M88.4 R16, [R215+0x1000] ;  /* 0x00100000d710783b */ /* 0x000fe20000000200 */
[C---:B--2---:R-:W-:Y:S03]  /*10900*/  HMMA.16816.F32.BF16 R176, R4.reuse, R34, R136 ;  /* 0x0000002204b0723c */ /* 0x044fe60000041888 */
[----:B------:R-:W-:Y:S03]  /*10910*/  LDSM.16.M88.4 R20, [R215+0x1800] ;  /* 0x00180000d714783b */ /* 0x000fe60000000200 */
[C---:B------:R-:W-:Y:S06]  /*10920*/  HMMA.16816.F32.BF16 R184, R4.reuse, R32, R140 ;  /* 0x0000002004b8723c */ /* 0x040fec000004188c */
[C---:B------:R-:W-:Y:S06]  /*10930*/  HMMA.16816.F32.BF16 R136, R4.reuse, R28, R132 ;  /* 0x0000001c0488723c */ /* 0x040fec0000041884 */
[----:B------:R-:W-:Y:S01]  /*10940*/  HMMA.16816.F32.BF16 R24, R4, R30, R8 ;  /* 0x0000001e0418723c */ /* 0x000fe20000041808 */
[----:B------:R-:W2:Y:S04]  /*10950*/  LDSM.16.M88.4 R4, [R217+0x6000] ;  /* 0x00600000d904783b */ /* 0x000ea80000000200 */
[----:B------:R-:W3:Y:S01]  /*10960*/  LDSM.16.M88.4 R8, [R217+0x4000] ;  /* 0x00400000d908783b */ /* 0x000ee20000000200 */
[----:B------:R-:W-:Y:S01]  /*10970*/  IMAD.U32 R3, RZ, RZ, UR32 ;  /* 0x00000020ff037e24 */ /* 0x000fe2000f8e00ff */
[----:B------:R-:W-:Y:S01]  /*10980*/  UISETP.GT.AND UP0, UPT, UR32, UR23, UPT ;  /* 0x000000172000728c */ /* 0x000fe2000bf04270 */
[----:B------:R-:W-:-:S04]  /*10990*/  DEPBAR.LE SB0, 0x0 ;  /* 0x000080000000791a */ /* 0x000fc80000000000 */
[C---:B-1----:R-:W-:Y:S06]  /*109a0*/  HMMA.16816.F32.BF16 R140, R12.reuse, R30, R188 ;  /* 0x0000001e0c8c723c */ /* 0x042fec00000418bc */
[C---:B------:R-:W-:Y:S06]  /*109b0*/  HMMA.16816.F32.BF16 R132, R12.reuse, R32, R196 ;  /* 0x000000200c84723c */ /* 0x040fec00000418c4 */
[----:B------:R-:W-:Y:S06]  /*109c0*/  HMMA.16816.F32.BF16 R32, R12, R34, R192 ;  /* 0x000000220c20723c */ /* 0x000fec00000418c0 */
[C---:B--2---:R-:W-:Y:S07]  /*109d0*/  HMMA.16816.F32.BF16 R188, R4.reuse, R18, R176 ;  /* 0x0000001204bc723c */ /* 0x044fee00000418b0 */
[----:B------:R-:W-:Y:S01]  /*109e0*/  IMAD.WIDE.U32 R176, R250, -0x326172a9, RZ ;  /* 0xcd9e8d57fab07825 */ /* 0x000fe200078e00ff */
[C---:B------:R-:W-:Y:S06]  /*109f0*/  HMMA.16816.F32.BF16 R184, R4.reuse, R16, R184 ;  /* 0x0000001004b8723c */ /* 0x040fec00000418b8 */
[C---:B------:R-:W-:Y:S06]  /*10a00*/  HMMA.16816.F32.BF16 R196, R4.reuse, R20, R136 ;  /* 0x0000001404c4723c */ /* 0x040fec0000041888 */
[----:B------:R-:W-:Y:S07]  /*10a10*/  HMMA.16816.F32.BF16 R192, R4, R22, R24 ;  /* 0x0000001604c0723c */ /* 0x000fee0000041818 */
[----:B------:R-:W-:-:S02]  /*10a20*/  LOP3.LUT R4, R177, R251, RZ, 0x3c, !PT ;  /* 0x000000fbb1047212 */ /* 0x000fc400078e3cff */
[----:B------:R-:W1:Y:S01]  /*10a30*/  S2R R251, SR_TID.X ;  /* 0x0000000000fb7919 */ /* 0x000e620000002100 */
[----:B------:R-:W-:Y:S07]  /*10a40*/  HMMA.16816.F32.BF16 R180, R12, R28, R180 ;  /* 0x0000001c0cb4723c */ /* 0x000fee00000418b4 */
[----:B----4-:R-:W-:Y:S01]  /*10a50*/  IMAD.WIDE.U32 R14, R249, -0x2daee0ad, RZ ;  /* 0xd2511f53f90e7825 */ /* 0x010fe200078e00ff */
[----:B---3--:R-:W-:Y:S04]  /*10a60*/  HMMA.16816.F32.BF16 R28, R8, R16, R132 ;  /* 0x00000010081c723c */ /* 0x008fe80000041884 */
[----:B------:R-:W-:-:S02]  /*10a70*/  LOP3.LUT R2, R15, UR32, R2, 0x96, !PT ;  /* 0x000000200f027c12 */ /* 0x000fc4000f8e9602 */
[----:B------:R-:W-:Y:S03]  /*10a80*/  HMMA.16816.F32.BF16 R132, R8, R18, R32 ;  /* 0x000000120884723c */ /* 0x000fe60000041820 */
[----:B------:R-:W-:-:S04]  /*10a90*/  IMAD.WIDE.U32 R12, R2, -0x326172a9, RZ ;  /* 0xcd9e8d57020c7825 */ /* 0x000fc800078e00ff */
[----:B-1----:R-:W-:-:S05]  /*10aa0*/  IMAD.SHL.U32 R251, R251, 0x2, RZ ;  /* 0x00000002fbfb7824 */ /* 0x002fca00078e00ff */
[----:B------:R-:W-:-:S05]  /*10ab0*/  LOP3.LUT R251, R251, 0x6, RZ, 0xc0, !PT ;  /* 0x00000006fbfb7812 */ /* 0x000fca00078ec0ff */
[----:B------:R-:W-:-:S04]  /*10ac0*/  IMAD R2, R3, 0x20, R251 ;  /* 0x0000002003027824 */ /* 0x000fc800078e02fb */
[C---:B------:R-:W-:Y:S01]  /*10ad0*/  VIADD R3, R2.reuse, 0x1 ;  /* 0x0000000102037836 */ /* 0x040fe20000000000 */
[C---:B------:R-:W-:Y:S01]  /*10ae0*/  ISETP.GE.AND P5, PT, R2.reuse, R229, PT ;  /* 0x000000e50200720c */ /* 0x040fe20003fa6270 */
[----:B------:R-:W-:Y:S01]  /*10af0*/  HMMA.16816.F32.BF16 R32, R8, R20, R180 ;  /* 0x000000140820723c */ /* 0x000fe200000418b4 */
[CC--:B------:R-:W-:Y:S02]  /*10b00*/  ISETP.GE.AND P2, PT, R2.reuse, R228.reuse, PT ;  /* 0x000000e40200720c */ /* 0x0c0fe40003f46270 */
[C---:B------:R-:W-:Y:S01]  /*10b10*/  ISETP.GE.AND P0, PT, R3.reuse, R228, PT ;  /* 0x000000e40300720c */ /* 0x040fe20003f06270 */
[C---:B------:R-:W-:Y:S01]  /*10b20*/  VIADD R6, R2.reuse, 0x9 ;  /* 0x0000000902067836 */ /* 0x040fe20000000000 */
[C---:B------:R-:W-:Y:S02]  /*10b30*/  ISETP.LT.OR P5, PT, R2.reuse, R225, P5 ;  /* 0x000000e10200720c */ /* 0x040fe40002fa1670 */
[-C--:B------:R-:W-:Y:S01]  /*10b40*/  ISETP.LT.OR P0, PT, R3, R224.reuse, P0 ;  /* 0x000000e00300720c */ /* 0x080fe20000701670 */
[C---:B------:R-:W-:Y:S01]  /*10b50*/  VIADD R7, R2.reuse, 0x8 ;  /* 0x0000000802077836 */ /* 0x040fe20000000000 */
[----:B------:R-:W-:-:S02]  /*10b60*/  ISETP.LT.OR P2, PT, R2, R224, P2 ;  /* 0x000000e00200720c */ /* 0x000fc40001741670 */
[----:B------:R-:W-:Y:S02]  /*10b70*/  FSEL R26, R31, -INF , !P0 ;  /* 0xff8000001f1a7808 */ /* 0x000fe40004000000 */
[----:B------:R-:W-:Y:S01]  /*10b80*/  ISETP.GE.AND P0, PT, R6, R228, PT ;  /* 0x000000e40600720c */ /* 0x000fe20003f06270 */
[----:B------:R-:W-:Y:S01]  /*10b90*/  HMMA.16816.F32.BF16 R136, R8, R22, R140 ;  /* 0x000000160888723c */ /* 0x000fe2000004188c */
[-C--:B------:R-:W-:Y:S02]  /*10ba0*/  ISETP.GE.AND P3, PT, R3, R229.reuse, PT ;  /* 0x000000e50300720c */ /* 0x080fe40003f66270 */
[----:B------:R-:W-:Y:S02]  /*10bb0*/  FSEL R15, R28, -INF , !P5 ;  /* 0xff8000001c0f7808 */ /* 0x000fe40006800000 */
[----:B------:R-:W-:Y:S01]  /*10bc0*/  FSEL R18, R30, -INF , !P2 ;  /* 0xff8000001e127808 */ /* 0x000fe20005000000 */
[----:B------:R-:W-:Y:S01]  /*10bd0*/  IMAD.WIDE.U32 R24, R4, -0x2daee0ad, RZ ;  /* 0xd2511f5304187825 */ /* 0x000fe200078e00ff */
[----:B------:R-:W-:-:S02]  /*10be0*/  ISETP.GE.AND P5, PT, R7, R229, PT ;  /* 0x000000e50700720c */ /* 0x000fc40003fa6270 */
[----:B------:R-:W-:Y:S01]  /*10bf0*/  ISETP.GE.AND P2, PT, R7, R228, PT ;  /* 0x000000e40700720c */ /* 0x000fe20003f46270 */
[----:B------:R-:W-:Y:S01]  /*10c00*/  VIADD R4, R2, 0x11 ;  /* 0x0000001102047836 */ /* 0x000fe20000000000 */
[-C--:B------:R-:W-:Y:S01]  /*10c10*/  ISETP.LT.OR P0, PT, R6, R224.reuse, P0 ;  /* 0x000000e00600720c */ /* 0x080fe20000701670 */
[----:B------:R-:W-:Y:S01]  /*10c20*/  VIADD R5, R2, 0x10 ;  /* 0x0000001002057836 */ /* 0x000fe20000000000 */
[-C--:B------:R-:W-:Y:S02]  /*10c30*/  ISETP.LT.OR P3, PT, R3, R225.reuse, P3 ;  /* 0x000000e10300720c */ /* 0x080fe40001f61670 */
[C---:B------:R-:W-:Y:S02]  /*10c40*/  ISETP.LT.OR P5, PT, R7.reuse, R225, P5 ;  /* 0x000000e10700720c */ /* 0x040fe40002fa1670 */
[----:B------:R-:W-:Y:S02]  /*10c50*/  ISETP.LT.OR P2, PT, R7, R224, P2 ;  /* 0x000000e00700720c */ /* 0x000fe40001741670 */
[----:B------:R-:W-:-:S02]  /*10c60*/  ISETP.GE.AND P4, PT, R3, R231, PT ;  /* 0x000000e70300720c */ /* 0x000fc40003f86270 */
[----:B------:R-:W-:Y:S02]  /*10c70*/  ISETP.GE.AND P1, PT, R3, R230, PT ;  /* 0x000000e60300720c */ /* 0x000fe40003f26270 */
[----:B------:R-:W-:Y:S02]  /*10c80*/  FSEL R30, R135, -INF , !P0 ;  /* 0xff800000871e7808 */ /* 0x000fe40004000000 */
[----:B------:R-:W-:Y:S02]  /*10c90*/  FSEL R16, R29, -INF , !P3 ;  /* 0xff8000001d107808 */ /* 0x000fe40005800000 */
[----:B------:R-:W-:Y:S02]  /*10ca0*/  ISETP.GE.AND P0, PT, R4, R228, PT ;  /* 0x000000e40400720c */ /* 0x000fe40003f06270 */
[----:B------:R-:W-:Y:S02]  /*10cb0*/  FSEL R20, R132, -INF , !P5 ;  /* 0xff80000084147808 */ /* 0x000fe40006800000 */
[----:B------:R-:W-:-:S02]  /*10cc0*/  FSEL R29, R134, -INF , !P2 ;  /* 0xff800000861d7808 */ /* 0x000fc40005000000 */
[C---:B------:R-:W-:Y:S02]  /*10cd0*/  ISETP.GE.AND P5, PT, R5.reuse, R229, PT ;  /* 0x000000e50500720c */ /* 0x040fe40003fa6270 */
[----:B------:R-:W-:Y:S02]  /*10ce0*/  ISETP.GE.AND P2, PT, R5, R228, PT ;  /* 0x000000e40500720c */ /* 0x000fe40003f46270 */
[C---:B------:R-:W-:Y:S02]  /*10cf0*/  ISETP.LT.OR P4, PT, R3.reuse, R227, P4 ;  /* 0x000000e30300720c */ /* 0x040fe40002781670 */
[----:B------:R-:W-:Y:S01]  /*10d00*/  ISETP.LT.OR P1, PT, R3, R226, P1 ;  /* 0x000000e20300720c */ /* 0x000fe20000f21670 */
[----:B------:R-:W-:Y:S01]  /*10d10*/  VIADD R3, R2, 0x18 ;  /* 0x0000001802037836 */ /* 0x000fe20000000000 */
[----:B------:R-:W-:Y:S02]  /*10d20*/  ISETP.GE.AND P3, PT, R6, R229, PT ;  /* 0x000000e50600720c */ /* 0x000fe40003f66270 */
[----:B------:R-:W-:-:S02]  /*10d30*/  ISETP.LT.OR P0, PT, R4, R224, P0 ;  /* 0x000000e00400720c */ /* 0x000fc40000701670 */
[----:B------:R-:W-:Y:S02]  /*10d40*/  FMNMX.FTZ R8, R237, R15, !PT ;  /* 0x0000000fed087209 */ /* 0x000fe40007810000 */
[CC--:B------:R-:W-:Y:S02]  /*10d50*/  ISETP.LT.OR P5, PT, R5.reuse, R225.reuse, P5 ;  /* 0x000000e10500720c */ /* 0x0c0fe40002fa1670 */
[----:B------:R-:W-:Y:S02]  /*10d60*/  ISETP.LT.OR P2, PT, R5, R224, P2 ;  /* 0x000000e00500720c */ /* 0x000fe40001741670 */
[----:B------:R-:W-:Y:S02]  /*10d70*/  ISETP.LT.OR P3, PT, R6, R225, P3 ;  /* 0x000000e10600720c */ /* 0x000fe40001f61670 */
[----:B------:R-:W-:Y:S02]  /*10d80*/  FSEL R205, R35, -INF , !P0 ;  /* 0xff80000023cd7808 */ /* 0x000fe40004000000 */
[----:B------:R-:W-:-:S02]  /*10d90*/  FMNMX.FTZ R8, R16, R8, !PT ;  /* 0x0000000810087209 */ /* 0x000fc40007810000 */
[----:B------:R-:W-:Y:S02]  /*10da0*/  ISETP.GE.AND P0, PT, R3, R229, PT ;  /* 0x000000e50300720c */ /* 0x000fe40003f06270 */
[----:B------:R-:W-:Y:S02]  /*10db0*/  FSEL R202, R32, -INF , !P5 ;  /* 0xff80000020ca7808 */ /* 0x000fe40006800000 */
[----:B------:R-:W-:Y:S02]  /*10dc0*/  FSEL R203, R34, -INF , !P2 ;  /* 0xff80000022cb7808 */ /* 0x000fe40005000000 */
[C---:B------:R-:W-:Y:S02]  /*10dd0*/  ISETP.GE.AND P5, PT, R2.reuse, R231, PT ;  /* 0x000000e70200720c */ /* 0x040fe40003fa6270 */
[----:B------:R-:W-:Y:S02]  /*10de0*/  ISETP.GE.AND P2, PT, R2, R230, PT ;  /* 0x000000e60200720c */ /* 0x000fe40003f46270 */
[----:B------:R-:W-:-:S02]  /*10df0*/  FSEL R21, R133, -INF , !P3 ;  /* 0xff80000085157808 */ /* 0x000fc40005800000 */
[----:B------:R-:W-:Y:S02]  /*10e00*/  ISETP.GE.AND P3, PT, R4, R229, PT ;  /* 0x000000e50400720c */ /* 0x000fe40003f66270 */
[----:B------:R-:W-:Y:S02]  /*10e10*/  FMNMX.FTZ R8, R20, R8, !PT ;  /* 0x0000000814087209 */ /* 0x000fe40007810000 */
[----:B------:R-:W-:Y:S02]  /*10e20*/  ISETP.LT.OR P0, PT, R3, R225, P0 ;  /* 0x000000e10300720c */ /* 0x000fe40000701670 */
[C---:B------:R-:W-:Y:S01]  /*10e30*/  ISETP.LT.OR P5, PT, R2.reuse, R227, P5 ;  /* 0x000000e30200720c */ /* 0x040fe20002fa1670 */
[----:B------:R-:W-:Y:S01]  /*10e40*/  BAR.SYNC.DEFER_BLOCKING 0x0 ;  /* 0x0000000000007b1d */ /* 0x000fe20000010000 */
[C---:B------:R-:W-:Y:S01]  /*10e50*/  ISETP.LT.OR P2, PT, R2.reuse, R226, P2 ;  /* 0x000000e20200720c */ /* 0x040fe20001741670 */
[----:B------:R-:W-:Y:S01]  /*10e60*/  VIADD R2, R2, 0x19 ;  /* 0x0000001902027836 */ /* 0x000fe20000000000 */
[----:B------:R-:W-:-:S02]  /*10e70*/  ISETP.LT.OR P3, PT, R4, R225, P3 ;  /* 0x000000e10400720c */ /* 0x000fc40001f61670 */
[----:B------:R-:W-:Y:S02]  /*10e80*/  FMNMX.FTZ R8, R21, R8, !PT ;  /* 0x0000000815087209 */ /* 0x000fe40007810000 */
[----:B------:R-:W-:Y:S02]  /*10e90*/  FSEL R179, R136, -INF , !P0 ;  /* 0xff80000088b37808 */ /* 0x000fe40004000000 */
[----:B------:R-:W-:Y:S02]  /*10ea0*/  PLOP3.LUT P0, PT, PT, PT, UP0, 0x80, 0x0 ;  /* 0x000000000000781c */ /* 0x000fe40003f0f008 */
[----:B------:R-:W-:Y:S02]  /*10eb0*/  FSEL R201, R33, -INF , !P3 ;  /* 0xff80000021c97808 */ /* 0x000fe40005800000 */
[----:B------:R-:W-:Y:S02]  /*10ec0*/  ISETP.GE.AND P6, PT, R2, R229, PT ;  /* 0x000000e50200720c */ /* 0x000fe40003fc6270 */
[----:B------:R-:W-:-:S02]  /*10ed0*/  FMNMX.FTZ R8, R202, R8, !PT ;  /* 0x00000008ca087209 */ /* 0x000fc40007810000 */
[----:B------:R-:W-:Y:S02]  /*10ee0*/  ISETP.GE.AND P3, PT, R3, R228, PT ;  /* 0x000000e40300720c */ /* 0x000fe40003f66270 */
[----:B------:R-:W-:Y:S02]  /*10ef0*/  ISETP.LT.OR P6, PT, R2, R225, P6 ;  /* 0x000000e10200720c */ /* 0x000fe400037c1670 */
[----:B------:R-:W-:Y:S02]  /*10f00*/  FMNMX.FTZ R8, R201, R8, !PT ;  /* 0x00000008c9087209 */ /* 0x000fe40007810000 */
[----:B------:R-:W-:Y:S02]  /*10f10*/  ISETP.LT.OR P3, PT, R3, R224, P3 ;  /* 0x000000e00300720c */ /* 0x000fe40001f61670 */
[----:B------:R-:W-:Y:S02]  /*10f20*/  FSEL R200, R137, -INF , !P6 ;  /* 0xff80000089c87808 */ /* 0x000fe40007000000 */
[----:B------:R-:W-:-:S02]  /*10f30*/  FMNMX.FTZ R9, R236, R18, !PT ;  /* 0x00000012ec097209 */ /* 0x000fc40007810000 */
[----:B------:R-:W-:Y:S02]  /*10f40*/  FMNMX.FTZ R8, R179, R8, !PT ;  /* 0x00000008b3087209 */ /* 0x000fe40007810000 */
[----:B------:R-:W-:Y:S02]  /*10f50*/  LOP3.LUT R176, R13, UR21, R176, 0x96, !PT ;  /* 0x000000150db07c12 */ /* 0x000fe4000f8e96b0 */
[----:B------:R-:W-:Y:S02]  /*10f60*/  LOP3.LUT R177, R25, UR20, R14, 0x96, !PT ;  /* 0x0000001419b17c12 */ /* 0x000fe4000f8e960e */
[----:B------:R-:W-:Y:S02]  /*10f70*/  FSEL R204, R138, -INF , !P3 ;  /* 0xff8000008acc7808 */ /* 0x000fe40005800000 */
[----:B------:R-:W-:Y:S02]  /*10f80*/  ISETP.GE.AND P3, PT, R7, R231, PT ;  /* 0x000000e70700720c */ /* 0x000fe40003f66270 */
[----:B------:R-:W-:-:S02]  /*10f90*/  ISETP.GE.AND P6, PT, R2, R228, PT ;  /* 0x000000e40200720c */ /* 0x000fc40003fc6270 */
[----:B------:R-:W-:Y:S02]  /*10fa0*/  FMNMX.FTZ R17, R26, R9, !PT ;  /* 0x000000091a117209 */ /* 0x000fe40007810000 */
        /* <DEDUP_REMOVED lines=28> */
.L_x_2315:
[----:B------:R-:W2:Y:S04]  /*11170*/  LDL.LU.64 R34, [R1+0x10] ;  /* 0x0000100001227983 */ /* 0x000ea80000300a00 */
[----:B------:R-:W3:Y:S04]  /*11180*/  LDL.LU.64 R32, [R1+0x60] ;  /* 0x0000600001207983 */ /* 0x000ee80000300a00 */
[----:B-1----:R-:W4:Y:S01]  /*11190*/  LDL R10, [R1+0x58] ;  /* 0x00005800010a7983 */ /* 0x002f220000100800 */
[----:B------:R-:W-:Y:S02]  /*111a0*/  ISETP.GE.AND P0, PT, R7, R230, PT ;  /* 0x000000e60700720c */ /* 0x000fe40003f06270 */
[----:B------:R-:W-:Y:S01]  /*111b0*/  FMNMX.FTZ R8, R29, R17, !PT ;  /* 0x000000111d087209 */ /* 0x000fe20007810000 */
[----:B------:R-:W1:Y:S01]  /*111c0*/  SHFL.BFLY PT, R9, R14, 0x2, 0x1f ;  /* 0x0c401f000e097f89 */ /* 0x000e6200000e0000 */
[----:B------:R-:W-:-:S02]  /*111d0*/  ISETP.LT.OR P3, PT, R7, R227, P3 ;  /* 0x000000e30700720c */ /* 0x000fc40001f61670 */
[----:B------:R-:W-:Y:S02]  /*111e0*/  ISETP.LT.OR P0, PT, R7, R226, P0 ;  /* 0x000000e20700720c */ /* 0x000fe40000701670 */
[----:B------:R-:W-:Y:S02]  /*111f0*/  FMNMX.FTZ R7, R30, R8, !PT ;  /* 0x000000081e077209 */ /* 0x000fe40007810000 */
[----:B------:R-:W-:Y:S02]  /*11200*/  ISETP.LT.OR P6, PT, R2, R224, P6 ;  /* 0x000000e00200720c */ /* 0x000fe400037c1670 */
[----:B------:R-:W-:Y:S02]  /*11210*/  FMNMX.FTZ R7, R203, R7, !PT ;  /* 0x00000007cb077209 */ /* 0x000fe40007810000 */
[----:B------:R-:W-:Y:S02]  /*11220*/  FSEL R178, R139, -INF , !P6 ;  /* 0xff8000008bb27808 */ /* 0x000fe40007000000 */
[----:B------:R-:W-:-:S02]  /*11230*/  FSEL R27, R185, -INF , !P4 ;  /* 0xff800000b91b7808 */ /* 0x000fc40006000000 */
[----:B------:R-:W-:Y:S02]  /*11240*/  FMNMX.FTZ R7, R205, R7, !PT ;  /* 0x00000007cd077209 */ /* 0x000fe40007810000 */
[C---:B------:R-:W-:Y:S02]  /*11250*/  ISETP.GE.AND P6, PT, R5.reuse, R231, PT ;  /* 0x000000e70500720c */ /* 0x040fe40003fc6270 */
[C---:B------:R-:W-:Y:S02]  /*11260*/  ISETP.GE.AND P4, PT, R5.reuse, R230, PT ;  /* 0x000000e60500720c */ /* 0x040fe40003f86270 */
[----:B------:R-:W-:Y:S02]  /*11270*/  FMNMX.FTZ R7, R204, R7, !PT ;  /* 0x00000007cc077209 */ /* 0x000fe40007810000 */
[C---:B------:R-:W-:Y:S02]  /*11280*/  ISETP.LT.OR P6, PT, R5.reuse, R227, P6 ;  /* 0x000000e30500720c */ /* 0x040fe400037c1670 */
[----:B------:R-:W-:-:S02]  /*11290*/  ISETP.LT.OR P4, PT, R5, R226, P4 ;  /* 0x000000e20500720c */ /* 0x000fc40002781670 */
[----:B-1----:R-:W-:Y:S02]  /*112a0*/  FMNMX.FTZ R5, R14, R9, !PT ;  /* 0x000000090e057209 */ /* 0x002fe40007810000 */
[----:B------:R-:W-:Y:S02]  /*112b0*/  FSEL R17, R184, -INF , !P5 ;  /* 0xff800000b8117808 */ /* 0x000fe40006800000 */
[----:B------:R-:W-:Y:S01]  /*112c0*/  FSEL R22, R186, -INF , !P2 ;  /* 0xff800000ba167808 */ /* 0x000fe20005000000 */
[----:B------:R-:W1:Y:S01]  /*112d0*/  SHFL.BFLY PT, R9, R5, 0x1, 0x1f ;  /* 0x0c201f0005097f89 */ /* 0x000e6200000e0000 */
[----:B------:R-:W-:Y:S02]  /*112e0*/  FMNMX.FTZ R8, R178, R7, !PT ;  /* 0x00000007b2087209 */ /* 0x000fe40007810000 */
[C---:B------:R-:W-:Y:S02]  /*112f0*/  ISETP.GE.AND P5, PT, R6.reuse, R231, PT ;  /* 0x000000e70600720c */ /* 0x040fe40003fa6270 */
[C---:B------:R-:W-:Y:S01]  /*11300*/  ISETP.GE.AND P2, PT, R6.reuse, R230, PT ;  /* 0x000000e60600720c */ /* 0x040fe20003f46270 */
[----:B------:R-:W5:Y:S01]  /*11310*/  SHFL.BFLY PT, R7, R8, 0x2, 0x1f ;  /* 0x0c401f0008077f89 */ /* 0x000f6200000e0000 */
[----:B------:R-:W-:-:S02]  /*11320*/  ISETP.LT.OR P5, PT, R6, R227, P5 ;  /* 0x000000e30600720c */ /* 0x000fc40002fa1670 */
[----:B------:R-:W-:Y:S02]  /*11330*/  ISETP.LT.OR P2, PT, R6, R226, P2 ;  /* 0x000000e20600720c */ /* 0x000fe40001741670 */
[----:B------:R-:W-:Y:S02]  /*11340*/  FMNMX.FTZ R6, R233, R17, !PT ;  /* 0x00000011e9067209 */ /* 0x000fe40007810000 */
[----:B------:R-:W-:Y:S02]  /*11350*/  FSEL R28, R187, -INF , !P1 ;  /* 0xff800000bb1c7808 */ /* 0x000fe40004800000 */
[----:B------:R-:W-:Y:S02]  /*11360*/  FSEL R25, R188, -INF , !P3 ;  /* 0xff800000bc197808 */ /* 0x000fe40005800000 */
[C---:B------:R-:W-:Y:S02]  /*11370*/  ISETP.GE.AND P1, PT, R4.reuse, R231, PT ;  /* 0x000000e70400720c */ /* 0x040fe40003f26270 */
[----:B------:R-:W-:-:S02]  /*11380*/  ISETP.GE.AND P3, PT, R4, R230, PT ;  /* 0x000000e60400720c */ /* 0x000fc40003f66270 */
[----:B------:R-:W-:Y:S02]  /*11390*/  FMNMX.FTZ R6, R27, R6, !PT ;  /* 0x000000061b067209 */ /* 0x000fe40007810000 */
[----:B------:R-:W-:Y:S02]  /*113a0*/  FSEL R23, R189, -INF , !P5 ;  /* 0xff800000bd177808 */ /* 0x000fe40006800000 */
[C---:B------:R-:W-:Y:S02]  /*113b0*/  ISETP.GE.AND P5, PT, R3.reuse, R231, PT ;  /* 0x000000e70300720c */ /* 0x040fe40003fa6270 */
[----:B------:R-:W-:Y:S02]  /*113c0*/  FSEL R142, R196, -INF , !P6 ;  /* 0xff800000c48e7808 */ /* 0x000fe40007000000 */
[----:B------:R-:W-:Y:S02]  /*113d0*/  ISETP.GE.AND P6, PT, R3, R230, PT ;  /* 0x000000e60300720c */ /* 0x000fe40003fc6270 */
[----:B------:R-:W-:-:S02]  /*113e0*/  ISETP.LT.OR P1, PT, R4, R227, P1 ;  /* 0x000000e30400720c */ /* 0x000fc40000f21670 */
[----:B------:R-:W-:Y:S02]  /*113f0*/  ISETP.LT.OR P3, PT, R4, R226, P3 ;  /* 0x000000e20400720c */ /* 0x000fe40001f61670 */
[----:B------:R-:W-:Y:S02]  /*11400*/  FMNMX.FTZ R4, R25, R6, !PT ;  /* 0x0000000619047209 */ /* 0x000fe40007810000 */
[C---:B------:R-:W-:Y:S02]  /*11410*/  ISETP.LT.OR P5, PT, R3.reuse, R227, P5 ;  /* 0x000000e30300720c */ /* 0x040fe40002fa1670 */
[----:B------:R-:W-:Y:S02]  /*11420*/  ISETP.LT.OR P6, PT, R3, R226, P6 ;  /* 0x000000e20300720c */ /* 0x000fe400037c1670 */
[----:B------:R-:W-:Y:S02]  /*11430*/  FMNMX.FTZ R3, R23, R4, !PT ;  /* 0x0000000417037209 */ /* 0x000fe40007810000 */
[----:B------:R-:W-:-:S02]  /*11440*/  FSEL R186, R197, -INF , !P1 ;  /* 0xff800000c5ba7808 */ /* 0x000fc40004800000 */
[----:B------:R-:W-:Y:S02]  /*11450*/  FSEL R192, R192, -INF , !P5 ;  /* 0xff800000c0c07808 */ /* 0x000fe40006800000 */
[C---:B------:R-:W-:Y:S02]  /*11460*/  ISETP.GE.AND P1, PT, R2.reuse, R231, PT ;  /* 0x000000e70200720c */ /* 0x040fe40003f26270 */
[----:B------:R-:W-:Y:S02]  /*11470*/  ISETP.GE.AND P5, PT, R2, R230, PT ;  /* 0x000000e60200720c */ /* 0x000fe40003fa6270 */
[----:B------:R-:W-:Y:S02]  /*11480*/  FMNMX.FTZ R3, R142, R3, !PT ;  /* 0x000000038e037209 */ /* 0x000fe40007810000 */
[C---:B------:R-:W-:Y:S02]  /*11490*/  ISETP.LT.OR P1, PT, R2.reuse, R227, P1 ;  /* 0x000000e30200720c */ /* 0x040fe40000f21670 */
[----:B------:R-:W-:-:S02]  /*114a0*/  ISETP.LT.OR P5, PT, R2, R226, P5 ;  /* 0x000000e20200720c */ /* 0x000fc40002fa1670 */
[----:B------:R-:W-:Y:S02]  /*114b0*/  FMNMX.FTZ R2, R186, R3, !PT ;  /* 0x00000003ba027209 */ /* 0x000fe40007810000 */
[----:B-1----:R-:W-:Y:S02]  /*114c0*/  FMNMX.FTZ R136, R5, R9, !PT ;  /* 0x0000000905887209 */ /* 0x002fe40007810000 */
[----:B------:R-:W-:Y:S02]  /*114d0*/  FMNMX.FTZ R5, R223, R22, !PT ;  /* 0x00000016df057209 */ /* 0x000fe40007810000 */
[----:B-----5:R-:W-:Y:S02]  /*114e0*/  FMNMX.FTZ R31, R8, R7, !PT ;  /* 0x00000007081f7209 */ /* 0x020fe40007810000 */
[----:B------:R-:W-:Y:S02]  /*114f0*/  FSEL R185, R193, -INF , !P1 ;  /* 0xff800000c1b97808 */ /* 0x000fe40004800000 */
[----:B------:R-:W-:Y:S01]  /*11500*/  FMNMX.FTZ R2, R192, R2, !PT ;  /* 0x00000002c0027209 */ /* 0x000fe20007810000 */
[----:B------:R-:W1:Y:S01]  /*11510*/  SHFL.BFLY PT, R135, R31, 0x1, 0x1f ;  /* 0x0c201f001f877f89 */ /* 0x000e6200000e0000 */
[----:B------:R-:W-:-:S02]  /*11520*/  FSEL R19, R190, -INF , !P0 ;  /* 0xff800000be137808 */ /* 0x000fc40004000000 */
[----:B------:R-:W-:Y:S01]  /*11530*/  FMNMX.FTZ R3, R185, R2, !PT ;  /* 0x00000002b9037209 */ /* 0x000fe20007810000 */
[----:B------:R-:W-:Y:S01]  /*11540*/  FMUL.FTZ R2, R136, UR38 ;  /* 0x0000002688027c20 */ /* 0x000fe20008410000 */
[----:B------:R-:W-:Y:S02]  /*11550*/  FSEL R14, R191, -INF , !P2 ;  /* 0xff800000bf0e7808 */ /* 0x000fe40005000000 */
[----:B------:R-:W-:Y:S02]  /*11560*/  FSEL R143, R198, -INF , !P4 ;  /* 0xff800000c68f7808 */ /* 0x000fe40006000000 */
[----:B------:R-:W-:Y:S02]  /*11570*/  FSEL R187, R199, -INF , !P3 ;  /* 0xff800000c7bb7808 */ /* 0x000fe40005800000 */
[----:B------:R-:W-:Y:S02]  /*11580*/  FSEL R197, R194, -INF , !P6 ;  /* 0xff800000c2c57808 */ /* 0x000fe40007000000 */
[----:B------:R-:W-:-:S02]  /*11590*/  FSEL R195, R195, -INF , !P5 ;  /* 0xff800000c3c37808 */ /* 0x000fc40006800000 */
[----:B------:R-:W-:-:S04]  /*115a0*/  FSETP.NEU.FTZ.AND P0, PT, R136, -INF , PT ;  /* 0xff8000008800780b */ /* 0x000fc80003f1d000 */
[----:B------:R-:W-:-:S05]  /*115b0*/  FSEL R2, R2, RZ, P0 ;  /* 0x000000ff02027208 */ /* 0x000fca0000000000 */
[--C-:B------:R-:W-:Y:S01]  /*115c0*/  FFMA.FTZ R20, R20, UR38, -R2.reuse ;  /* 0x0000002614147c23 */ /* 0x100fe20008010802 */
[--C-:B------:R-:W-:Y:S01]  /*115d0*/  FFMA.FTZ R21, R21, UR38, -R2.reuse ;  /* 0x0000002615157c23 */ /* 0x100fe20008010802 */
[--C-:B------:R-:W-:Y:S01]  /*115e0*/  FFMA.FTZ R15, R15, UR38, -R2.reuse ;  /* 0x000000260f0f7c23 */ /* 0x100fe20008010802 */
[----:B-1----:R-:W-:Y:S01]  /*115f0*/  FMNMX.FTZ R135, R31, R135, !PT ;  /* 0x000000871f877209 */ /* 0x002fe20007810000 */
[----:B------:R-:W-:Y:S01]  /*11600*/  MUFU.EX2 R180, R20 ;  /* 0x0000001400b47308 */ /* 0x000fe20000000800 */
[----:B------:R-:W-:Y:S02]  /*11610*/  FFMA.FTZ R16, R16, UR38, -R2 ;  /* 0x0000002610107c23 */ /* 0x000fe40008010802 */
[----:B------:R-:W-:-:S05]  /*11620*/  FSETP.NEU.FTZ.AND P3, PT, R135, -INF , PT ;  /* 0xff8000008700780b */ /* 0x000fca0003f7d000 */
[----:B------:R1:W5:Y:S08]  /*11630*/  MUFU.EX2 R181, R21 ;  /* 0x0000001500b57308 */ /* 0x0003700000000800 */
[----:B------:R5:W-:Y:S08]  /*11640*/  MUFU.EX2 R182, R15 ;  /* 0x0000000f00b67308 */ /* 0x000bf00000000800 */
[----:B------:R5:W-:Y:S01]  /*11650*/  MUFU.EX2 R199, R16 ;  /* 0x0000001000c77308 */ /* 0x000be20000000800 */
[----:B--2---:R-:W-:-:S05]  /*11660*/  LOP3.LUT R8, R35, UR19, R12, 0x96, !PT ;  /* 0x0000001323087c12 */ /* 0x004fca000f8e960c */
[----:B------:R-:W-:-:S04]  /*11670*/  IMAD.WIDE.U32 R8, R8, -0x2daee0ad, RZ ;  /* 0xd2511f5308087825 */ /* 0x000fc800078e00ff */
[----:B----4-:R-:W-:Y:S02]  /*11680*/  IMAD R4, R10, -0x326172a9, RZ ;  /* 0xcd9e8d570a047824 */ /* 0x010fe400078e02ff */
[----:B------:R-:W2:Y:S03]  /*11690*/  SHFL.BFLY PT, R10, R3, 0x2, 0x1f ;  /* 0x0c401f00030a7f89 */ /* 0x000ea600000e0000 */
[----:B------:R-:W-:-:S05]  /*116a0*/  LOP3.LUT R4, R13, UR21, R4, 0x96, !PT ;  /* 0x000000150d047c12 */ /* 0x000fca000f8e9604 */
[----:B------:R-:W-:Y:S01]  /*116b0*/  IMAD.WIDE.U32 R6, R4, -0x2daee0ad, RZ ;  /* 0xd2511f5304067825 */ /* 0x000fe200078e00ff */
[----:B------:R-:W-:-:S04]  /*116c0*/  FMNMX.FTZ R4, R28, R5, !PT ;  /* 0x000000051c047209 */ /* 0x000fc80007810000 */
[----:B------:R-:W-:Y:S02]  /*116d0*/  FMNMX.FTZ R4, R19, R4, !PT ;  /* 0x0000000413047209 */ /* 0x000fe40007810000 */
[----:B------:R-:W-:Y:S02]  /*116e0*/  LOP3.LUT R11, R9, UR16, R6, 0x96, !PT ;  /* 0x00000010090b7c12 */ /* 0x000fe4000f8e9606 */
[----:B------:R-:W-:Y:S01]  /*116f0*/  FMNMX.FTZ R137, R14, R4, !PT ;  /* 0x000000040e897209 */ /* 0x000fe20007810000 */
[----:B------:R-:W-:Y:S01]  /*11700*/  IMAD.WIDE.U32 R4, R177, -0x326172a9, RZ ;  /* 0xcd9e8d57b1047825 */ /* 0x000fe200078e00ff */
[----:B---3--:R-:W-:Y:S02]  /*11710*/  LOP3.LUT R13, R7, UR18, R32, 0x96, !PT ;  /* 0x00000012070d7c12 */ /* 0x008fe4000f8e9620 */
[----:B------:R-:W-:Y:S01]  /*11720*/  FMNMX.FTZ R137, R143, R137, !PT ;  /* 0x000000898f897209 */ /* 0x000fe20007810000 */
[----:B------:R-:W-:Y:S01]  /*11730*/  IMAD.WIDE.U32 R6, R176, -0x2daee0ad, RZ ;  /* 0xd2511f53b0067825 */ /* 0x000fe200078e00ff */
[----:B------:R-:W-:-:S02]  /*11740*/  LOP3.LUT R12, R5, UR19, R12, 0x96, !PT ;  /* 0x00000013050c7c12 */ /* 0x000fc4000f8e960c */
[----:B------:R-:W-:Y:S01]  /*11750*/  FMNMX.FTZ R137, R187, R137, !PT ;  /* 0x00000089bb897209 */ /* 0x000fe20007810000 */
[----:B------:R-:W-:Y:S01]  /*11760*/  IMAD.WIDE.U32 R32, R13, -0x326172a9, RZ ;  /* 0xcd9e8d570d207825 */ /* 0x000fe200078e00ff */
[----:B--2---:R-:W-:-:S03]  /*11770*/  FMNMX.FTZ R3, R3, R10, !PT ;  /* 0x0000000a03037209 */ /* 0x004fc60007810000 */
[----:B------:R-:W-:Y:S01]  /*11780*/  FMUL.FTZ R13, R135, UR38 ;  /* 0x00000026870d7c20 */ /* 0x000fe20008410000 */
[----:B------:R-:W-:Y:S01]  /*11790*/  FMNMX.FTZ R137, R197, R137, !PT ;  /* 0x00000089c5897209 */ /* 0x000fe20007810000 */
[----:B------:R-:W-:Y:S01]  /*117a0*/  IMAD.WIDE.U32 R10, R11, -0x326172a9, RZ ;  /* 0xcd9e8d570b0a7825 */ /* 0x000fe200078e00ff */
[----:B------:R-:W-:Y:S01]  /*117b0*/  LOP3.LUT R24, R7, UR18, R24, 0x96, !PT ;  /* 0x0000001207187c12 */ /* 0x000fe2000f8e9618 */
[----:B------:R-:W2:Y:S01]  /*117c0*/  SHFL.BFLY PT, R134, R3, 0x1, 0x1f ;  /* 0x0c201f0003867f89 */ /* 0x000ea200000e0000 */
[----:B------:R-:W-:Y:S01]  /*117d0*/  FMNMX.FTZ R137, R195, R137, !PT ;  /* 0x00000089c3897209 */ /* 0x000fe20007810000 */
[----:B------:R-:W-:Y:S01]  /*117e0*/  IMAD.WIDE.U32 R140, R12, -0x2daee0ad, RZ ;  /* 0xd2511f530c8c7825 */ /* 0x000fe200078e00ff */
[----:B------:R-:W-:Y:S02]  /*117f0*/  LOP3.LUT R7, R33, UR17, R34, 0x96, !PT ;  /* 0x0000001121077c12 */ /* 0x000fe4000f8e9622 */
[----:B------:R-:W-:Y:S01]  /*11800*/  LOP3.LUT R5, R11, UR15, R32, 0x96, !PT ;  /* 0x0000000f0b057c12 */ /* 0x000fe2000f8e9620 */
[----:B------:R-:W3:Y:S01]  /*11810*/  SHFL.BFLY PT, R9, R137, 0x2, 0x1f ;  /* 0x0c401f0089097f89 */ /* 0x000ee200000e0000 */
[----:B------:R-:W-:Y:S01]  /*11820*/  IMAD.WIDE.U32 R132, R24, -0x326172a9, RZ ;  /* 0xcd9e8d5718847825 */ /* 0x000fe200078e00ff */
[----:B------:R-:W-:-:S02]  /*11830*/  LOP3.LUT R6, R141, UR16, R6, 0x96, !PT ;  /* 0x000000108d067c12 */ /* 0x000fc4000f8e9606 */
[----:B------:R-:W-:Y:S01]  /*11840*/  FSEL R13, R13, RZ, P3 ;  /* 0x000000ff0d0d7208 */ /* 0x000fe20001800000 */
[----:B-1----:R-:W-:Y:S01]  /*11850*/  IMAD.WIDE.U32 R20, R7, -0x2daee0ad, RZ ;  /* 0xd2511f5307147825 */ /* 0x002fe200078e00ff */
[----:B------:R-:W-:-:S03]  /*11860*/  LOP3.LUT R4, R133, UR17, R4, 0x96, !PT ;  /* 0x0000001185047c12 */ /* 0x000fc6000f8e9604 */
[----:B------:R-:W-:-:S04]  /*11870*/  IMAD.WIDE.U32 R138, R5, -0x2daee0ad, RZ ;  /* 0xd2511f53058a7825 */ /* 0x000fc800078e00ff */
[--C-:B------:R-:W-:Y:S01]  /*11880*/  FFMA.FTZ R18, R18, UR38, -R13.reuse ;  /* 0x0000002612127c23 */ /* 0x100fe2000801080d */
[--C-:B------:R-:W-:Y:S01]  /*11890*/  FFMA.FTZ R29, R29, UR38, -R13.reuse ;  /* 0x000000261d1d7c23 */ /* 0x100fe2000801080d */
[--C-:B------:R-:W-:Y:S01]  /*118a0*/  FFMA.FTZ R30, R30, UR38, -R13.reuse ;  /* 0x000000261e1e7c23 */ /* 0x100fe2000801080d */
[----:B------:R-:W-:Y:S01]  /*118b0*/  IMAD.WIDE.U32 R34, R6, -0x326172a9, RZ ;  /* 0xcd9e8d5706227825 */ /* 0x000fe200078e00ff */
[----:B------:R-:W-:Y:S01]  /*118c0*/  LOP3.LUT R6, R21, UR14, R8, 0x96, !PT ;  /* 0x0000000e15067c12 */ /* 0x000fe2000f8e9608 */
[----:B------:R1:W-:Y:S02]  /*118d0*/  MUFU.EX2 R252, R18 ;  /* 0x0000001200fc7308 */ /* 0x0003e40000000800 */
[----:B------:R-:W-:Y:S01]  /*118e0*/  FFMA.FTZ R26, R26, UR38, -R13 ;  /* 0x000000261a1a7c23 */ /* 0x000fe2000801080d */
[----:B------:R-:W-:Y:S01]  /*118f0*/  IMAD.WIDE.U32 R32, R4, -0x2daee0ad, RZ ;  /* 0xd2511f5304207825 */ /* 0x000fe200078e00ff */
[----:B------:R-:W-:Y:S02]  /*11900*/  LOP3.LUT R4, R139, UR12, R20, 0x96, !PT ;  /* 0x0000000c8b047c12 */ /* 0x000fe4000f8e9614 */
[----:B--2---:R-:W-:Y:S01]  /*11910*/  FMNMX.FTZ R134, R3, R134, !PT ;  /* 0x0000008603867209 */ /* 0x004fe20007810000 */
[----:B------:R-:W-:Y:S01]  /*11920*/  IMAD.WIDE.U32 R6, R6, -0x326172a9, RZ ;  /* 0xcd9e8d5706067825 */ /* 0x000fe200078e00ff */
[----:B------:R-:W-:Y:S01]  /*11930*/  LOP3.LUT R8, R35, UR15, R132, 0x96, !PT ;  /* 0x0000000f23087c12 */ /* 0x000fe2000f8e9684 */
[----:B------:R-:W-:Y:S01]  /*11940*/  MUFU.EX2 R234, R29 ;  /* 0x0000001d00ea7308 */ /* 0x000fe20000000800 */
[----:B---3--:R-:W-:Y:S01]  /*11950*/  FMNMX.FTZ R137, R137, R9, !PT ;  /* 0x0000000989897209 */ /* 0x008fe20007810000 */
[----:B------:R-:W-:-:S04]  /*11960*/  IMAD.WIDE.U32 R4, R4, -0x326172a9, RZ ;  /* 0xcd9e8d5704047825 */ /* 0x000fc800078e00ff */
[C---:B------:R-:W-:Y:S01]  /*11970*/  FMUL.FTZ R12, R134.reuse, UR38 ;  /* 0x00000026860c7c20 */ /* 0x040fe20008410000 */
[----:B------:R-:W-:Y:S01]  /*11980*/  FSETP.NEU.FTZ.AND P2, PT, R134, -INF , PT ;  /* 0xff8000008600780b */ /* 0x000fe20003f5d000 */
[----:B-----5:R-:W2:Y:S01]  /*11990*/  SHFL.BFLY PT, R15, R137, 0x1, 0x1f ;  /* 0x0c201f00890f7f89 */ /* 0x020ea200000e0000 */
[----:B------:R-:W-:Y:S01]  /*119a0*/  IMAD.WIDE.U32 R176, R8, -0x2daee0ad, RZ ;  /* 0xd2511f5308b07825 */ /* 0x000fe200078e00ff */
[----:B------:R-:W-:Y:S01]  /*119b0*/  LOP3.LUT R141, R7, UR13, R10, 0x96, !PT ;  /* 0x0000000d078d7c12 */ /* 0x000fe2000f8e960a */
[----:B------:R-:W3:Y:S01]  /*119c0*/  MUFU.EX2 R207, R30 ;  /* 0x0000001e00cf7308 */ /* 0x000ee20000000800 */
[----:B------:R-:W-:Y:S02]  /*119d0*/  LOP3.LUT R7, R4, 0xffff, RZ, 0xc0, !PT ;  /* 0x0000ffff04077812 */ /* 0x000fe400078ec0ff */
[----:B------:R-:W-:Y:S02]  /*119e0*/  FSEL R12, R12, RZ, P2 ;  /* 0x000000ff0c0c7208 */ /* 0x000fe40001000000 */
[----:B------:R-:W-:-:S02]  /*119f0*/  LOP3.LUT R9, R4, 0xff, RZ, 0xc0, !PT ;  /* 0x000000ff04097812 */ /* 0x000fc400078ec0ff */
[----:B------:R-:W-:Y:S01]  /*11a00*/  SHF.R.U32.HI R3, RZ, 0x10, R4 ;  /* 0x00000010ff037819 */ /* 0x000fe20000011604 */
[----:B------:R-:W-:Y:S01]  /*11a10*/  FFMA.FTZ R17, R17, UR38, -R12 ;  /* 0x0000002611117c23 */ /* 0x000fe2000801080c */
[----:B------:R-:W-:Y:S01]  /*11a20*/  SHF.R.U32.HI R8, RZ, 0x18, R4 ;  /* 0x00000018ff087819 */ /* 0x000fe20000011604 */
[----:B------:R-:W-:Y:S01]  /*11a30*/  FFMA.FTZ R23, R23, UR38, -R12 ;  /* 0x0000002617177c23 */ /* 0x000fe2000801080c */
[----:B------:R-:W-:Y:S01]  /*11a40*/  LOP3.LUT R11, R33, UR14, R140, 0x96, !PT ;  /* 0x0000000e210b7c12 */ /* 0x000fe2000f8e968c */
[----:B------:R4:W-:Y:S01]  /*11a50*/  MUFU.EX2 R198, R17 ;  /* 0x0000001100c67308 */ /* 0x0009e20000000800 */
[----:B------:R-:W-:Y:S01]  /*11a60*/  LOP3.LUT R4, R177, UR12, R32, 0x96, !PT ;  /* 0x0000000cb1047c12 */ /* 0x000fe2000f8e9620 */
[----:B------:R-:W-:Y:S01]  /*11a70*/  FFMA.FTZ R27, R27, UR38, -R12 ;  /* 0x000000261b1b7c23 */ /* 0x000fe2000801080c */
[----:B------:R-:W-:Y:S01]  /*11a80*/  LOP3.LUT R6, R5, UR22, R6, 0x96, !PT ;  /* 0x0000001605067c12 */ /* 0x000fe2000f8e9606 */
[----:B------:R-:W-:Y:S01]  /*11a90*/  IMAD.WIDE.U32 R10, R11, -0x326172a9, RZ ;  /* 0xcd9e8d570b0a7825 */ /* 0x000fe200078e00ff */
[----:B------:R-:W-:-:S03]  /*11aa0*/  LOP3.LUT R3, R3, 0xff, RZ, 0xc0, !PT ;  /* 0x000000ff03037812 */ /* 0x000fc600078ec0ff */
[----:B------:R-:W-:Y:S01]  /*11ab0*/  FFMA.FTZ R25, R25, UR38, -R12 ;  /* 0x0000002619197c23 */ /* 0x000fe2000801080c */
[----:B------:R-:W-:Y:S01]  /*11ac0*/  SHF.R.U32.HI R7, RZ, 0x8, R7 ;  /* 0x00000008ff077819 */ /* 0x000fe20000011607 */
[----:B------:R-:W-:Y:S01]  /*11ad0*/  IMAD.WIDE.U32 R4, R4, -0x326172a9, RZ ;  /* 0xcd9e8d5704047825 */ /* 0x000fe200078e00ff */
[----:B--2---:R-:W-:Y:S01]  /*11ae0*/  FMNMX.FTZ R137, R137, R15, !PT ;  /* 0x0000000f89897209 */ /* 0x004fe20007810000 */
[----:B------:R2:W-:Y:S01]  /*11af0*/  MUFU.EX2 R193, R23 ;  /* 0x0000001700c17308 */ /* 0x0005e20000000800 */
[----:B------:R-:W-:Y:S02]  /*11b00*/  PRMT R16, R9, 0x5410, R7 ;  /* 0x0000541009107816 */ /* 0x000fe40000000007 */
[C---:B------:R-:W-:Y:S01]  /*11b10*/  LOP3.LUT R9, R4.reuse, 0xffff, RZ, 0xc0, !PT ;  /* 0x0000ffff04097812 */ /* 0x040fe200078ec0ff */
[----:B-1----:R-:W-:Y:S01]  /*11b20*/  FMUL.FTZ R18, R137, UR38 ;  /* 0x0000002689127c20 */ /* 0x002fe20008410000 */
[----:B------:R-:W-:Y:S02]  /*11b30*/  LOP3.LUT R15, R4, 0xff, RZ, 0xc0, !PT ;  /* 0x000000ff040f7812 */ /* 0x000fe400078ec0ff */
[----:B----4-:R-:W-:Y:S01]  /*11b40*/  PRMT R17, R3, 0x5410, R8 ;  /* 0x0000541003117816 */ /* 0x010fe20000000008 */
[----:B------:R-:W1:Y:S01]  /*11b50*/  MUFU.EX2 R235, R26 ;  /* 0x0000001a00eb7308 */ /* 0x000e620000000800 */
[----:B------:R-:W-:-:S02]  /*11b60*/  LOP3.LUT R3, R5, UR22, R10, 0x96, !PT ;  /* 0x0000001605037c12 */ /* 0x000fc4000f8e960a */
[--C-:B------:R-:W-:Y:S02]  /*11b70*/  SHF.R.U32.HI R8, RZ, 0x10, R4.reuse ;  /* 0x00000010ff087819 */ /* 0x100fe40000011604 */
[----:B------:R-:W-:Y:S02]  /*11b80*/  SHF.R.U32.HI R10, RZ, 0x18, R4 ;  /* 0x00000018ff0a7819 */ /* 0x000fe40000011604 */
[----:B------:R-:W-:Y:S01]  /*11b90*/  SHF.R.U32.HI R4, RZ, 0x10, R6 ;  /* 0x00000010ff047819 */ /* 0x000fe20000011606 */
[----:B------:R-:W-:Y:S01]  /*11ba0*/  MUFU.EX2 R196, R27 ;  /* 0x0000001b00c47308 */ /* 0x000fe20000000800 */
[C---:B------:R-:W-:Y:S02]  /*11bb0*/  LOP3.LUT R5, R6.reuse, 0xffff, RZ, 0xc0, !PT ;  /* 0x0000ffff06057812 */ /* 0x040fe400078ec0ff */
[----:B------:R-:W-:Y:S02]  /*11bc0*/  LOP3.LUT R7, R6, 0xff, RZ, 0xc0, !PT ;  /* 0x000000ff06077812 */ /* 0x000fe400078ec0ff */
[----:B------:R-:W-:-:S02]  /*11bd0*/  FSETP.NEU.FTZ.AND P1, PT, R137, -INF , PT ;  /* 0xff8000008900780b */ /* 0x000fc40003f3d000 */
[----:B------:R-:W-:Y:S01]  /*11be0*/  SHF.R.U32.HI R6, RZ, 0x18, R6 ;  /* 0x00000018ff067819 */ /* 0x000fe20000011606 */
[----:B------:R4:W-:Y:S01]  /*11bf0*/  MUFU.EX2 R194, R25 ;  /* 0x0000001900c27308 */ /* 0x0009e20000000800 */
[----:B------:R-:W-:Y:S02]  /*11c00*/  LOP3.LUT R4, R4, 0xff, RZ, 0xc0, !PT ;  /* 0x000000ff04047812 */ /* 0x000fe400078ec0ff */
[----:B------:R-:W-:Y:S02]  /*11c10*/  SHF.R.U32.HI R5, RZ, 0x8, R5 ;  /* 0x00000008ff057819 */ /* 0x000fe40000011605 */
[----:B------:R-:W-:Y:S02]  /*11c20*/  LOP3.LUT R8, R8, 0xff, RZ, 0xc0, !PT ;  /* 0x000000ff08087812 */ /* 0x000fe400078ec0ff */
[----:B------:R-:W-:Y:S02]  /*11c30*/  LOP3.LUT R140, R11, UR13, R34, 0x96, !PT ;  /* 0x0000000d0b8c7c12 */ /* 0x000fe4000f8e9622 */
[----:B------:R-:W-:Y:S01]  /*11c40*/  FSEL R18, R18, RZ, P1 ;  /* 0x000000ff12127208 */ /* 0x000fe20000800000 */
[----:B------:R-:W-:Y:S01]  /*11c50*/  LDSM.16.MT88.4 R32, [R211+0xb000] ;  /* 0x00b00000d320783b */ /* 0x000fe20000004200 */
[----:B------:R-:W-:-:S02]  /*11c60*/  PRMT R21, R4, 0x5410, R6 ;  /* 0x0000541004157816 */ /* 0x000fc40000000006 */
[----:B------:R-:W-:Y:S01]  /*11c70*/  PRMT R11, R7, 0x5410, R5 ;  /* 0x00005410070b7816 */ /* 0x000fe20000000005 */
[--C-:B------:R-:W-:Y:S01]  /*11c80*/  FFMA.FTZ R22, R22, UR38, -R18.reuse ;  /* 0x0000002616167c23 */ /* 0x100fe20008010812 */
[--C-:B------:R-:W-:Y:S01]  /*11c90*/  SHF.R.U32.HI R4, RZ, 0x10, R3.reuse ;  /* 0x00000010ff047819 */ /* 0x100fe20000011603 */
[----:B------:R-:W-:Y:S01]  /*11ca0*/  FFMA.FTZ R14, R14, UR38, -R18 ;  /* 0x000000260e0e7c23 */ /* 0x000fe20008010812 */
[C---:B------:R-:W-:Y:S01]  /*11cb0*/  LOP3.LUT R5, R3.reuse, 0xffff, RZ, 0xc0, !PT ;  /* 0x0000ffff03057812 */ /* 0x040fe200078ec0ff */
[----:B------:R5:W-:Y:S01]  /*11cc0*/  MUFU.EX2 R184, R22 ;  /* 0x0000001600b87308 */ /* 0x000be20000000800 */
[----:B--2---:R-:W-:Y:S01]  /*11cd0*/  PRMT R23, R8, 0x5410, R10 ;  /* 0x0000541008177816 */ /* 0x004fe2000000000a */
[----:B----4-:R-:W2:Y:S01]  /*11ce0*/  LDSM.16.MT88.4 R24, [R209+0xa000] ;  /* 0x00a00000d118783b */ /* 0x010ea20000004200 */
[----:B------:R-:W-:Y:S01]  /*11cf0*/  LOP3.LUT R8, R3, 0xff, RZ, 0xc0, !PT ;  /* 0x000000ff03087812 */ /* 0x000fe200078ec0ff */
[--C-:B------:R-:W-:Y:S01]  /*11d00*/  FFMA.FTZ R28, R28, UR38, -R18.reuse ;  /* 0x000000261c1c7c23 */ /* 0x100fe20008010812 */
[----:B------:R-:W-:Y:S01]  /*11d10*/  SHF.R.U32.HI R7, RZ, 0x18, R3 ;  /* 0x00000018ff077819 */ /* 0x000fe20000011603 */
[----:B------:R-:W-:Y:S01]  /*11d20*/  FFMA.FTZ R19, R19, UR38, -R18 ;  /* 0x0000002613137c23 */ /* 0x000fe20008010812 */
[----:B------:R-:W-:Y:S01]  /*11d30*/  LOP3.LUT R4, R4, 0xff, RZ, 0xc0, !PT ;  /* 0x000000ff04047812 */ /* 0x000fe200078ec0ff */
[----:B------:R4:W-:Y:S01]  /*11d40*/  MUFU.EX2 R132, R14 ;  /* 0x0000000e00847308 */ /* 0x0009e20000000800 */
[----:B------:R-:W-:-:S02]  /*11d50*/  FSEL R3, R135, RZ, P3 ;  /* 0x000000ff87037208 */ /* 0x000fc40001800000 */
[----:B------:R-:W-:Y:S02]  /*11d60*/  SHF.R.U32.HI R9, RZ, 0x8, R9 ;  /* 0x00000008ff097819 */ /* 0x000fe40000011609 */
[----:B------:R-:W-:Y:S02]  /*11d70*/  SHF.R.U32.HI R6, RZ, 0x8, R5 ;  /* 0x00000008ff067819 */ /* 0x000fe40000011605 */
[----:B------:R-:W-:Y:S01]  /*11d80*/  FSEL R5, R136, RZ, P0 ;  /* 0x000000ff88057208 */ /* 0x000fe20000000000 */
[----:B------:R-:W-:Y:S01]  /*11d90*/  MUFU.EX2 R139, R28 ;  /* 0x0000001c008b7308 */ /* 0x000fe20000000800 */
[----:B------:R-:W-:Y:S01]  /*11da0*/  PRMT R20, R4, 0x5410, R7 ;  /* 0x0000541004147816 */ /* 0x000fe20000000007 */
[----:B------:R-:W-:Y:S01]  /*11db0*/  FADD.FTZ R7, R236, -R3 ;  /* 0x80000003ec077221 */ /* 0x000fe20000010000 */
[----:B-----5:R-:W-:Y:S02]  /*11dc0*/  PRMT R22, R15, 0x5410, R9 ;  /* 0x000054100f167816 */ /* 0x020fe40000000009 */
[--C-:B------:R-:W-:Y:S01]  /*11dd0*/  HSET2.LE.AND R10, R16, R0.reuse, PT ;  /* 0x00000000100a7233 */ /* 0x100fe20003803000 */
[----:B------:R-:W-:Y:S01]  /*11de0*/  FMUL.FTZ R7, R7, UR38 ;  /* 0x0000002607077c20 */ /* 0x000fe20008410000 */
[----:B------:R-:W-:Y:S01]  /*11df0*/  PRMT R15, R8, 0x5410, R6 ;  /* 0x00005410080f7816 */ /* 0x000fe20000000006 */
[----:B------:R-:W-:Y:S01]  /*11e00*/  FADD.FTZ R6, R237, -R5 ;  /* 0x80000005ed067221 */ /* 0x000fe20000010000 */
[----:B------:R-:W-:Y:S01]  /*11e10*/  FSEL R4, R137, RZ, P1 ;  /* 0x000000ff89047208 */ /* 0x000fe20000800000 */
[----:B------:R-:W5:Y:S01]  /*11e20*/  MUFU.EX2 R16, R7 ;  /* 0x0000000700107308 */ /* 0x000f620000000800 */
[----:B------:R-:W-:Y:S01]  /*11e30*/  F2FP.BF16.F32.PACK_AB R3, R181, R180 ;  /* 0x000000b4b503723e */ /* 0x000fe200000010ff */
[----:B------:R-:W-:Y:S01]  /*11e40*/  FMUL.FTZ R6, R6, UR38 ;  /* 0x0000002606067c20 */ /* 0x000fe20008410000 */
[----:B------:R-:W-:Y:S01]  /*11e50*/  FSEL R5, R134, RZ, P2 ;  /* 0x000000ff86057208 */ /* 0x000fe20001000000 */
[----:B----4-:R-:W-:Y:S01]  /*11e60*/  FADD.FTZ R14, R223, -R4 ;  /* 0x80000004df0e7221 */ /* 0x010fe20000010000 */
[----:B------:R-:W-:Y:S01]  /*11e70*/  LOP3.LUT R10, R10, R3, RZ, 0xc0, !PT ;  /* 0x000000030a0a7212 */ /* 0x000fe200078ec0ff */
[----:B------:R-:W-:Y:S01]  /*11e80*/  IMAD.MOV.U32 R223, RZ, RZ, R180 ;  /* 0x000000ffffdf7224 */ /* 0x000fe200078e00b4 */
[--C-:B------:R-:W-:Y:S01]  /*11e90*/  HSET2.LE.AND R3, R17, R0.reuse, PT ;  /* 0x0000000011037233 */ /* 0x100fe20003803000 */
[----:B------:R-:W-:Y:S01]  /*11ea0*/  FADD.FTZ R9, R233, -R5 ;  /* 0x80000005e9097221 */ /* 0x000fe20000010000 */
[----:B---3--:R-:W-:Y:S01]  /*11eb0*/  F2FP.BF16.F32.PACK_AB R4, R207, R234 ;  /* 0x000000eacf04723e */ /* 0x008fe200000010ff */
[----:B------:R3:W4:Y:S01]  /*11ec0*/  MUFU.EX2 R17, R6 ;  /* 0x0000000600117308 */ /* 0x0007220000000800 */
[----:B------:R-:W-:Y:S01]  /*11ed0*/  HSET2.LE.AND R5, R11, R0, PT ;  /* 0x000000000b057233 */ /* 0x000fe20003803000 */
[----:B------:R-:W-:Y:S01]  /*11ee0*/  FMUL.FTZ R14, R14, UR38 ;  /* 0x000000260e0e7c20 */ /* 0x000fe20008410000 */
[----:B------:R-:W-:-:S02]  /*11ef0*/  LOP3.LUT R11, R3, R4, RZ, 0xc0, !PT ;  /* 0x00000004030b7212 */ /* 0x000fc400078ec0ff */
[--C-:B------:R-:W-:Y:S02]  /*11f00*/  HSET2.LE.AND R3, R21, R0.reuse, PT ;  /* 0x0000000015037233 */ /* 0x100fe40003803000 */
[----:B-1----:R-:W-:Y:S01]  /*11f10*/  F2FP.BF16.F32.PACK_AB R4, R235, R252 ;  /* 0x000000fceb04723e */ /* 0x002fe200000010ff */
[----:B-----5:R-:W-:Y:S01]  /*11f20*/  FMUL.FTZ R158, R158, R16 ;  /* 0x000000109e9e7220 */ /* 0x020fe20000410000 */
[----:B------:R-:W-:Y:S01]  /*11f30*/  F2FP.BF16.F32.PACK_AB R7, R193, R194 ;  /* 0x000000c2c107723e */ /* 0x000fe200000010ff */
[-C--:B------:R-:W-:Y:S01]  /*11f40*/  FMUL.FTZ R159, R159, R16.reuse ;  /* 0x000000109f9f7220 */ /* 0x080fe20000410000 */
[----:B------:R-:W-:Y:S01]  /*11f50*/  MUFU.EX2 R133, R19 ;  /* 0x0000001300857308 */ /* 0x000fe20000000800 */
[-C--:B------:R-:W-:Y:S01]  /*11f60*/  FMUL.FTZ R150, R150, R16.reuse ;  /* 0x0000001096967220 */ /* 0x080fe20000410000 */
[-C--:B------:R-:W-:Y:S01]  /*11f70*/  FMUL.FTZ R151, R151, R16.reuse ;  /* 0x0000001097977220 */ /* 0x080fe20000410000 */
[-C--:B------:R-:W-:Y:S01]  /*11f80*/  FMUL.FTZ R166, R166, R16.reuse ;  /* 0x00000010a6a67220 */ /* 0x080fe20000410000 */
[-C--:B------:R-:W-:Y:S01]  /*11f90*/  FMUL.FTZ R167, R167, R16.reuse ;  /* 0x00000010a7a77220 */ /* 0x080fe20000410000 */
[----:B------:R-:W-:Y:S01]  /*11fa0*/  FMUL.FTZ R174, R174, R16 ;  /* 0x00000010aeae7220 */ /* 0x000fe20000410000 */
[----:B---3--:R-:W-:Y:S01]  /*11fb0*/  F2FP.BF16.F32.PACK_AB R6, R199, R182 ;  /* 0x000000b6c706723e */ /* 0x008fe200000010ff */
[-C--:B----4-:R-:W-:Y:S01]  /*11fc0*/  FMUL.FTZ R156, R156, R17.reuse ;  /* 0x000000119c9c7220 */ /* 0x090fe20000410000 */
[-C--:B------:R-:W-:Y:S01]  /*11fd0*/  FMUL.FTZ R157, R157, R17.reuse ;  /* 0x000000119d9d7220 */ /* 0x080fe20000410000 */
[----:B------:R-:W1:Y:S01]  /*11fe0*/  MUFU.EX2 R14, R14 ;  /* 0x0000000e000e7308 */ /* 0x000e620000000800 */
[----:B------:R-:W-:Y:S01]  /*11ff0*/  LOP3.LUT R8, R5, R6, RZ, 0xc0, !PT ;  /* 0x0000000605087212 */ /* 0x000fe200078ec0ff */
[----:B------:R-:W-:Y:S01]  /*12000*/  FMUL.FTZ R5, R9, UR38 ;  /* 0x0000002609057c20 */ /* 0x000fe20008410000 */
[----:B------:R-:W-:Y:S01]  /*12010*/  LOP3.LUT R9, R3, R4, RZ, 0xc0, !PT ;  /* 0x0000000403097212 */ /* 0x000fe200078ec0ff */
[-C--:B------:R-:W-:Y:S01]  /*12020*/  FMUL.FTZ R148, R148, R17.reuse ;  /* 0x0000001194947220 */ /* 0x080fe20000410000 */
[--C-:B------:R-:W-:Y:S01]  /*12030*/  HSET2.LE.AND R3, R15, R0.reuse, PT ;  /* 0x000000000f037233 */ /* 0x100fe20003803000 */
[-C--:B------:R-:W-:Y:S01]  /*12040*/  FMUL.FTZ R149, R149, R17.reuse ;  /* 0x0000001195957220 */ /* 0x080fe20000410000 */
[--C-:B------:R-:W-:Y:S01]  /*12050*/  HSET2.LE.AND R6, R22, R0.reuse, PT ;  /* 0x0000000016067233 */ /* 0x100fe20003803000 */
[----:B------:R3:W4:Y:S01]  /*12060*/  MUFU.EX2 R15, R5 ;  /* 0x00000005000f7308 */ /* 0x0007220000000800 */
[----:B------:R-:W-:Y:S01]  /*12070*/  F2FP.BF16.F32.PACK_AB R4, R196, R198 ;  /* 0x000000c6c404723e */ /* 0x000fe200000010ff */
[C---:B--2---:R-:W-:Y:S01]  /*12080*/  HMMA.16816.F32.BF16 R28, R8.reuse, R26, R156 ;  /* 0x0000001a081c723c */ /* 0x044fe2000004189c */
[----:B------:R-:W-:Y:S01]  /*12090*/  FMUL.FTZ R164, R164, R17 ;  /* 0x00000011a4a47220 */ /* 0x000fe20000410000 */
[----:B------:R-:W-:Y:S01]  /*120a0*/  LOP3.LUT R6, R6, R7, RZ, 0xc0, !PT ;  /* 0x0000000706067212 */ /* 0x000fe200078ec0ff */
[-C--:B------:R-:W-:Y:S01]  /*120b0*/  FMUL.FTZ R165, R165, R17.reuse ;  /* 0x00000011a5a57220 */ /* 0x080fe20000410000 */
[----:B------:R-:W-:Y:S01]  /*120c0*/  LOP3.LUT R4, R3, R4, RZ, 0xc0, !PT ;  /* 0x0000000403047212 */ /* 0x000fe200078ec0ff */
[-C--:B------:R-:W-:Y:S01]  /*120d0*/  FMUL.FTZ R172, R172, R17.reuse ;  /* 0x00000011acac7220 */ /* 0x080fe20000410000 */
[--C-:B------:R-:W-:Y:S01]  /*120e0*/  HSET2.LE.AND R3, R20, R0.reuse, PT ;  /* 0x0000000014037233 */ /* 0x100fe20003803000 */
[-C--:B-1----:R-:W-:Y:S01]  /*120f0*/  FMUL.FTZ R146, R146, R14.reuse ;  /* 0x0000000e92927220 */ /* 0x082fe20000410000 */
[----:B------:R-:W-:Y:S01]  /*12100*/  HSET2.LE.AND R7, R23, R0, PT ;  /* 0x0000000017077233 */ /* 0x000fe20003803000 */
[----:B------:R-:W-:Y:S01]  /*12110*/  FMUL.FTZ R147, R147, R14 ;  /* 0x0000000e93937220 */ /* 0x000fe20000410000 */
[----:B------:R-:W1:Y:S01]  /*12120*/  LDSM.16.MT88.4 R20, [R211+0xa000] ;  /* 0x00a00000d314783b */ /* 0x000e620000004200 */
[----:B------:R-:W-:Y:S01]  /*12130*/  HMMA.16816.F32.BF16 R148, R8, R24, R148 ;  /* 0x000000180894723c */ /* 0x000fe20000041894 */
[----:B------:R-:W-:Y:S01]  /*12140*/  FMUL.FTZ R173, R173, R17 ;  /* 0x00000011adad7220 */ /* 0x000fe20000410000 */
[----:B------:R-:W-:Y:S01]  /*12150*/  FMUL.FTZ R175, R175, R16 ;  /* 0x00000010afaf7220 */ /* 0x000fe20000410000 */
[----:B------:R-:W-:Y:S01]  /*12160*/  FMUL.FTZ R154, R154, R14 ;  /* 0x0000000e9a9a7220 */ /* 0x000fe20000410000 */
[----:B---3--:R-:W-:Y:S01]  /*12170*/  F2FP.BF16.F32.PACK_AB R5, R139, R184 ;  /* 0x000000b88b05723e */ /* 0x008fe200000010ff */
[-C--:B----4-:R-:W-:Y:S01]  /*12180*/  FMUL.FTZ R144, R144, R15.reuse ;  /* 0x0000000f90907220 */ /* 0x090fe20000410000 */
[-C--:B------:R-:W-:Y:S01]  /*12190*/  FMUL.FTZ R145, R145, R15.reuse ;  /* 0x0000000f91917220 */ /* 0x080fe20000410000 */
[----:B------:R-:W-:Y:S01]  /*121a0*/  FMUL.FTZ R152, R152, R15 ;  /* 0x0000000f98987220 */ /* 0x000fe20000410000 */
[----:B------:R-:W-:Y:S01]  /*121b0*/  LOP3.LUT R5, R3, R5, RZ, 0xc0, !PT ;  /* 0x0000000503057212 */ /* 0x000fe200078ec0ff */
[----:B------:R-:W-:Y:S01]  /*121c0*/  FMUL.FTZ R153, R153, R15 ;  /* 0x0000000f99997220 */ /* 0x000fe20000410000 */
[----:B------:R-:W-:Y:S01]  /*121d0*/  F2FP.BF16.F32.PACK_AB R3, R132, R133 ;  /* 0x000000858403723e */ /* 0x000fe200000010ff */
[----:B------:R-:W-:Y:S01]  /*121e0*/  FMUL.FTZ R155, R155, R14 ;  /* 0x0000000e9b9b7220 */ /* 0x000fe20000410000 */
[-C--:B------:R-:W-:Y:S01]  /*121f0*/  FMUL.FTZ R160, R160, R15.reuse ;  /* 0x0000000fa0a07220 */ /* 0x080fe20000410000 */
[----:B------:R-:W-:Y:S01]  /*12200*/  MOV R19, R30 ;  /* 0x0000001e00137202 */ /* 0x000fe20000000f00 */
[----:B------:R-:W-:Y:S01]  /*12210*/  FMUL.FTZ R161, R161, R15 ;  /* 0x0000000fa1a17220 */ /* 0x000fe20000410000 */
[----:B------:R-:W-:Y:S01]  /*12220*/  LOP3.LUT R7, R7, R3, RZ, 0xc0, !PT ;  /* 0x0000000307077212 */ /* 0x000fe200078ec0ff */
[----:B------:R-:W-:-:S02]  /*12230*/  IMAD.MOV.U32 R3, RZ, RZ, R29 ;  /* 0x000000ffff037224 */ /* 0x000fc400078e001d */
        /* <DEDUP_REMOVED lines=10> */
[----:B------:R-:W-:Y:S01]  /*122e0*/  FMUL.FTZ R45, R45, R15 ;  /* 0x0000000f2d2d7220 */ /* 0x000fe20000410000 */
[----:B------:R-:W-:Y:S01]  /*122f0*/  FMUL.FTZ R42, R42, R14 ;  /* 0x0000000e2a2a7220 */ /* 0x000fe20000410000 */
[----:B------:R-:W-:Y:S01]  /*12300*/  MOV R25, R28 ;  /* 0x0000001c00197202 */ /* 0x000fe20000000f00 */
[----:B------:R-:W-:-:S02]  /*12310*/  IMAD.MOV.U32 R24, RZ, RZ, R31 ;  /* 0x000000ffff187224 */ /* 0x000fc400078e001f */
[-C--:B------:R-:W-:Y:S01]  /*12320*/  FMUL.FTZ R43, R43, R14.reuse ;  /* 0x0000000e2b2b7220 */ /* 0x080fe20000410000 */
[-C--:B------:R-:W-:Y:S01]  /*12330*/  FMUL.FTZ R46, R46, R14.reuse ;  /* 0x0000000e2e2e7220 */ /* 0x080fe20000410000 */
[----:B------:R-:W-:Y:S01]  /*12340*/  FMUL.FTZ R47, R47, R14 ;  /* 0x0000000e2f2f7220 */ /* 0x000fe20000410000 */
[----:B------:R-:W-:Y:S01]  /*12350*/  MOV R233, R181 ;  /* 0x000000b500e97202 */ /* 0x000fe20000000f00 */
[----:B------:R-:W-:Y:S01]  /*12360*/  HMMA.16816.F32.BF16 R152, R4, R26, R152 ;  /* 0x0000001a0498723c */ /* 0x000fe20000041898 */
[----:B------:R-:W-:Y:S01]  /*12370*/  MOV R180, R243 ;  /* 0x000000f300b47202 */ /* 0x000fe20000000f00 */
[-C--:B------:R-:W-:Y:S01]  /*12380*/  FMUL.FTZ R56, R56, R15.reuse ;  /* 0x0000000f38387220 */ /* 0x080fe20000410000 */
[----:B------:R-:W-:Y:S01]  /*12390*/  MOV R181, R242 ;  /* 0x000000f200b57202 */ /* 0x000fe20000000f00 */
        /* <DEDUP_REMOVED lines=14> */
[C---:B------:R-:W-:Y:S01]  /*12480*/  HMMA.16816.F32.BF16 R160, R4.reuse, R20, R160 ;  /* 0x0000001404a0723c */ /* 0x040fe200000418a0 */
[----:B------:R-:W-:Y:S01]  /*12490*/  IMAD.MOV.U32 R175, RZ, RZ, R25 ;  /* 0x000000ffffaf7224 */ /* 0x000fe200078e0019 */
[----:B------:R-:W-:Y:S01]  /*124a0*/  MOV R172, R24 ;  /* 0x0000001800ac7202 */ /* 0x000fe20000000f00 */
[-C--:B------:R-:W-:Y:S01]  /*124b0*/  FMUL.FTZ R77, R77, R15.reuse ;  /* 0x0000000f4d4d7220 */ /* 0x080fe20000410000 */
[----:B------:R-:W1:Y:S01]  /*124c0*/  LDSM.16.MT88.4 R24, [R213+0xa000] ;  /* 0x00a00000d518783b */ /* 0x000e620000004200 */
[-C--:B------:R-:W-:Y:S01]  /*124d0*/  FMUL.FTZ R78, R78, R14.reuse ;  /* 0x0000000e4e4e7220 */ /* 0x080fe20000410000 */
[----:B------:R-:W-:Y:S01]  /*124e0*/  HMMA.16816.F32.BF16 R168, R4, R22, R168 ;  /* 0x0000001604a8723c */ /* 0x000fe200000418a8 */
[-C--:B------:R-:W-:Y:S01]  /*124f0*/  FMUL.FTZ R79, R79, R14.reuse ;  /* 0x0000000e4f4f7220 */ /* 0x080fe20000410000 */
[----:B------:R-:W-:Y:S01]  /*12500*/  LDSM.16.MT88.4 R20, [R209+0xb000] ;  /* 0x00b00000d114783b */ /* 0x000fe20000004200 */
[-C--:B------:R-:W-:Y:S01]  /*12510*/  FMUL.FTZ R88, R88, R15.reuse ;  /* 0x0000000f58587220 */ /* 0x080fe20000410000 */
[----:B------:R-:W-:Y:S01]  /*12520*/  FMUL.FTZ R89, R89, R15 ;  /* 0x0000000f59597220 */ /* 0x000fe20000410000 */
[----:B------:R-:W-:Y:S01]  /*12530*/  FMUL.FTZ R90, R90, R14 ;  /* 0x0000000e5a5a7220 */ /* 0x000fe20000410000 */
[----:B------:R-:W-:Y:S01]  /*12540*/  MOV R159, R29 ;  /* 0x0000001d009f7202 */ /* 0x000fe20000000f00 */
[----:B------:R-:W-:Y:S01]  /*12550*/  IMAD.MOV.U32 R158, RZ, RZ, R30 ;  /* 0x000000ffff9e7224 */ /* 0x000fe200078e001e */
[----:B------:R-:W-:Y:S01]  /*12560*/  MOV R157, R31 ;  /* 0x0000001f009d7202 */ /* 0x000fe20000000f00 */
[----:B------:R-:W-:-:S02]  /*12570*/  IMAD.MOV.U32 R156, RZ, RZ, R28 ;  /* 0x000000ffff9c7224 */ /* 0x000fc400078e001c */
[-C--:B------:R-:W-:Y:S01]  /*12580*/  FMUL.FTZ R91, R91, R14.reuse ;  /* 0x0000000e5b5b7220 */ /* 0x080fe20000410000 */
        /* <DEDUP_REMOVED lines=22> */
[--C-:B------:R-:W-:Y:S01]  /*126f0*/  FFMA.FTZ R3, R202, UR38, -R2.reuse ;  /* 0x00000026ca037c23 */ /* 0x100fe20008010802 */
        /* <DEDUP_REMOVED lines=9> */
[----:B------:R1:W-:Y:S01]  /*12790*/  MUFU.EX2 R202, R3 ;  /* 0x0000000300ca7308 */ /* 0x0003e20000000800 */
        /* <DEDUP_REMOVED lines=9> */
[----:B------:R-:W-:Y:S01]  /*12830*/  IMAD.MOV.U32 R173, RZ, RZ, R19 ;  /* 0x000000ffffad7224 */ /* 0x000fe200078e0013 */
[C---:B--2---:R-:W-:Y:S01]  /*12840*/  HMMA.16816.F32.BF16 R244, R4.reuse, R28, R40 ;  /* 0x0000001c04f4723c */ /* 0x044fe20000041828 */
[----:B------:R-:W2:Y:S01]  /*12850*/  LDSM.16.MT88.4 R40, [R213+0xb000] ;  /* 0x00b00000d528783b */ /* 0x000ea20000004200 */
[-C--:B------:R-:W-:Y:S01]  /*12860*/  FMUL.FTZ R36, R36, R17.reuse ;  /* 0x0000001124247220 */ /* 0x080fe20000410000 */
[-C--:B------:R-:W-:Y:S01]  /*12870*/  FMUL.FTZ R37, R37, R17.reuse ;  /* 0x0000001125257220 */ /* 0x080fe20000410000 */
[-C--:B------:R-:W-:Y:S01]  /*12880*/  FMUL.FTZ R38, R38, R16.reuse ;  /* 0x0000001026267220 */ /* 0x080fe20000410000 */
[-C--:B------:R-:W-:Y:S01]  /*12890*/  FMUL.FTZ R39, R39, R16.reuse ;  /* 0x0000001027277220 */ /* 0x080fe20000410000 */
[C---:B------:R-:W-:Y:S01]  /*128a0*/  HMMA.16816.F32.BF16 R240, R4.reuse, R30, R44 ;  /* 0x0000001e04f0723c */ /* 0x040fe2000004182c */
[----:B------:R-:W3:Y:S01]  /*128b0*/  LDSM.16.MT88.4 R44, [R214+0xb000] ;  /* 0x00b00000d62c783b */ /* 0x000ee20000004200 */
[----:B-1----:R-:W-:Y:S01]  /*128c0*/  FFMA.FTZ R3, R201, UR38, -R2 ;  /* 0x00000026c9037c23 */ /* 0x002fe20008010802 */
        /* <DEDUP_REMOVED lines=33> */
[----:B--2---:R-:W-:Y:S01]  /*12ae0*/  HMMA.16816.F32.BF16 R120, R4, R40, R120 ;  /* 0x000000280478723c */ /* 0x004fe20000041878 */
[----:B------:R-:W-:-:S05]  /*12af0*/  FMUL.FTZ R131, R131, R16 ;  /* 0x0000001083837220 */ /* 0x000fca0000410000 */
[C---:B---3--:R-:W-:Y:S06]  /*12b00*/  HMMA.16816.F32.BF16 R104, R4.reuse, R44, R104 ;  /* 0x0000002c0468723c */ /* 0x048fec0000041868 */
[C---:B------:R-:W-:Y:S06]  /*12b10*/  HMMA.16816.F32.BF16 R108, R4.reuse, R46, R108 ;  /* 0x0000002e046c723c */ /* 0x040fec000004186c */
[----:B------:R-:W-:Y:S06]  /*12b20*/  HMMA.16816.F32.BF16 R164, R4, R42, R124 ;  /* 0x0000002a04a4723c */ /* 0x000fec000004187c */
[----:B------:R-:W-:Y:S01]  /*12b30*/  HMMA.16816.F32.BF16 R52, R8, R24, R52 ;  /* 0x000000180834723c */ /* 0x000fe20000041834 */
[----:B------:R-:W-:Y:S01]  /*12b40*/  IMAD.WIDE.U32 R4, R141, -0x2daee0ad, RZ ;  /* 0xd2511f538d047825 */ /* 0x000fe200078e00ff */
[----:B------:R-:W-:-:S03]  /*12b50*/  MOV R125, R181 ;  /* 0x000000b5007d7202 */ /* 0x000fc60000000f00 */
[----:B------:R-:W-:Y:S01]  /*12b60*/  FFMA.FTZ R6, R179, UR38, -R2 ;  /* 0x00000026b3067c23 */ /* 0x000fe20008010802 */
[----:B------:R-:W-:Y:S01]  /*12b70*/  MOV R126, R180 ;  /* 0x000000b4007e7202 */ /* 0x000fe20000000f00 */
[----:B------:R-:W-:Y:S01]  /*12b80*/  IMAD.MOV.U32 R127, RZ, RZ, R182 ;  /* 0x000000ffff7f7224 */ /* 0x000fe200078e00b6 */
[----:B-1----:R-:W-:Y:S01]  /*12b90*/  LOP3.LUT R3, R5, UR29, R138, 0x96, !PT ;  /* 0x0000001d05037c12 */ /* 0x002fe2000f8e968a */
[C---:B------:R-:W-:Y:S01]  /*12ba0*/  HMMA.16816.F32.BF16 R180, R8.reuse, R22, R80 ;  /* 0x0000001608b4723c */ /* 0x040fe20000041850 */
[----:B------:R-:W-:Y:S01]  /*12bb0*/  LOP3.LUT R7, R4, 0xffff, RZ, 0xc0, !PT ;  /* 0x0000ffff04077812 */ /* 0x000fe200078ec0ff */
[----:B------:R1:W-:Y:S01]  /*12bc0*/  MUFU.EX2 R201, R6 ;  /* 0x0000000600c97308 */ /* 0x0003e20000000800 */
[----:B------:R-:W-:Y:S01]  /*12bd0*/  SHF.R.U32.HI R20, RZ, 0x10, R4 ;  /* 0x00000010ff147819 */ /* 0x000fe20000011604 */
[----:B------:R-:W-:Y:S01]  /*12be0*/  FFMA.FTZ R2, R200, UR38, -R2 ;  /* 0x00000026c8027c23 */ /* 0x000fe20008010802 */
[----:B------:R-:W-:Y:S01]  /*12bf0*/  SHF.R.U32.HI R19, RZ, 0x18, R4 ;  /* 0x00000018ff137819 */ /* 0x000fe20000011604 */
[C---:B------:R-:W-:Y:S01]  /*12c00*/  HMMA.16816.F32.BF16 R188, R8.reuse, R26, R64 ;  /* 0x0000001a08bc723c */ /* 0x040fe20000041840 */
[----:B------:R-:W-:Y:S01]  /*12c10*/  LOP3.LUT R22, R4, 0xff, RZ, 0xc0, !PT ;  /* 0x000000ff04167812 */ /* 0x000fe200078ec0ff */
[----:B------:R-:W-:Y:S01]  /*12c20*/  IMAD.WIDE.U32 R4, R140, -0x2daee0ad, RZ ;  /* 0xd2511f538c047825 */ /* 0x000fe200078e00ff */
[----:B------:R-:W-:Y:S01]  /*12c30*/  MOV R200, R199 ;  /* 0x000000c700c87202 */ /* 0x000fe20000000f00 */
[----:B------:R-:W-:Y:S01]  /*12c40*/  LDSM.16.MT88.4 R64, [R213+0xa800] ;  /* 0x00a80000d540783b */ /* 0x000fe20000004200 */
[----:B------:R2:W-:Y:S01]  /*12c50*/  MUFU.EX2 R199, R2 ;  /* 0x0000000200c77308 */ /* 0x0005e20000000800 */
[C---:B------:R-:W-:Y:S01]  /*12c60*/  HMMA.16816.F32.BF16 R36, R8.reuse, R28, R36 ;  /* 0x0000001c0824723c */ /* 0x040fe20000041824 */
[C---:B------:R-:W-:Y:S01]  /*12c70*/  LOP3.LUT R21, R4.reuse, 0xffff, RZ, 0xc0, !PT ;  /* 0x0000ffff04157812 */ /* 0x040fe200078ec0ff */
[----:B------:R-:W-:Y:S01]  /*12c80*/  IMAD.MOV.U32 R124, RZ, RZ, R238 ;  /* 0x000000ffff7c7224 */ /* 0x000fe200078e00ee */
[----:B------:R-:W-:Y:S01]  /*12c90*/  LOP3.LUT R26, R4, 0xff, RZ, 0xc0, !PT ;  /* 0x000000ff041a7812 */ /* 0x000fe200078ec0ff */
[----:B------:R-:W-:Y:S01]  /*12ca0*/  LDSM.16.MT88.4 R80, [R209+0xb800] ;  /* 0x00b80000d150783b */ /* 0x000fe20000004200 */
[--C-:B------:R-:W-:Y:S01]  /*12cb0*/  SHF.R.U32.HI R23, RZ, 0x10, R4.reuse ;  /* 0x00000010ff177819 */ /* 0x100fe20000011604 */
[C---:B------:R-:W-:Y:S01]  /*12cc0*/  HMMA.16816.F32.BF16 R100, R8.reuse, R44, R100 ;  /* 0x0000002c0864723c */ /* 0x040fe20000041864 */
[--C-:B-1----:R-:W-:Y:S01]  /*12cd0*/  FFMA.FTZ R6, R203, UR38, -R13.reuse ;  /* 0x00000026cb067c23 */ /* 0x102fe2000801080d */
[----:B------:R-:W-:Y:S01]  /*12ce0*/  SHF.R.U32.HI R25, RZ, 0x18, R4 ;  /* 0x00000018ff197819 */ /* 0x000fe20000011604 */
[----:B------:R-:W-:Y:S01]  /*12cf0*/  FFMA.FTZ R4, R205, UR38, -R13 ;  /* 0x00000026cd047c23 */ /* 0x000fe2000801080d */
[----:B------:R-:W-:Y:S01]  /*12d00*/  MOV R29, R239 ;  /* 0x000000ef001d7202 */ /* 0x000fe20000000f00 */
[----:B------:R1:W-:Y:S01]  /*12d10*/  MUFU.EX2 R138, R6 ;  /* 0x00000006008a7308 */ /* 0x0003e20000000800 */
[----:B------:R-:W-:Y:S01]  /*12d20*/  HMMA.16816.F32.BF16 R236, R8, R30, R48 ;  /* 0x0000001e08ec723c */ /* 0x000fe20000041830 */
[----:B------:R-:W-:Y:S01]  /*12d30*/  MOV R45, R175 ;  /* 0x000000af002d7202 */ /* 0x000fe20000000f00 */
[----:B------:R-:W-:Y:S01]  /*12d40*/  LDSM.16.MT88.4 R48, [R214+0xa800] ;  /* 0x00a80000d630783b */ /* 0x000fe20000004200 */
[----:B------:R-:W-:Y:S01]  /*12d50*/  IMAD.MOV.U32 R203, RZ, RZ, R29 ;  /* 0x000000ffffcb7224 */ /* 0x000fe200078e001d */
[----:B--2---:R-:W-:-:S02]  /*12d60*/  LOP3.LUT R2, R5, UR29, R176, 0x96, !PT ;  /* 0x0000001d05027c12 */ /* 0x004fc4000f8e96b0 */
[----:B------:R-:W-:Y:S01]  /*12d70*/  LOP3.LUT R5, R20, 0xff, RZ, 0xc0, !PT ;  /* 0x000000ff14057812 */ /* 0x000fe200078ec0ff */
[----:B------:R2:W3:Y:S01]  /*12d80*/  MUFU.EX2 R31, R4 ;  /* 0x00000004001f7308 */ /* 0x0004e20000000800 */
[----:B------:R-:W-:Y:S01]  /*12d90*/  MOV R175, R157 ;  /* 0x0000009d00af7202 */ /* 0x000fe20000000f00 */
[----:B------:R-:W-:Y:S01]  /*12da0*/  HMMA.16816.F32.BF16 R84, R8, R32, R84 ;  /* 0x000000200854723c */ /* 0x000fe20000041854 */
[----:B------:R-:W-:-:S05]  /*12db0*/  MOV R205, R124 ;  /* 0x0000007c00cd7202 */ /* 0x000fca0000000f00 */
[C---:B------:R-:W-:Y:S01]  /*12dc0*/  HMMA.16816.F32.BF16 R116, R8.reuse, R40, R116 ;  /* 0x000000280874723c */ /* 0x040fe20000041874 */
[----:B-1----:R-:W-:Y:S02]  /*12dd0*/  SHF.R.U32.HI R6, RZ, 0x8, R7 ;  /* 0x00000008ff067819 */ /* 0x002fe40000011607 */
[----:B------:R-:W-:Y:S02]  /*12de0*/  SHF.R.U32.HI R7, RZ, 0x8, R21 ;  /* 0x00000008ff077819 */ /* 0x000fe40000011615 */
[----:B------:R-:W-:Y:S02]  /*12df0*/  PRMT R24, R22, 0x5410, R6 ;  /* 0x0000541016187816 */ /* 0x000fe40000000006 */
[----:B------:R-:W-:Y:S01]  /*12e00*/  PRMT R22, R5, 0x5410, R19 ;  /* 0x0000541005167816 */ /* 0x000fe20000000013 */
[--C-:B------:R-:W-:Y:S01]  /*12e10*/  FFMA.FTZ R5, R178, UR38, -R13.reuse ;  /* 0x00000026b2057c23 */ /* 0x100fe2000801080d */
[----:B--2---:R-:W-:Y:S01]  /*12e20*/  FFMA.FTZ R4, R204, UR38, -R13 ;  /* 0x00000026cc047c23 */ /* 0x004fe2000801080d */
[----:B------:R-:W-:Y:S01]  /*12e30*/  LOP3.LUT R6, R23, 0xff, RZ, 0xc0, !PT ;  /* 0x000000ff17067812 */ /* 0x000fe200078ec0ff */
[C---:B------:R-:W-:Y:S01]  /*12e40*/  HMMA.16816.F32.BF16 R176, R8.reuse, R34, R96 ;  /* 0x0000002208b0723c */ /* 0x040fe20000041860 */
[----:B------:R-:W-:Y:S01]  /*12e50*/  PRMT R19, R26, 0x5410, R7 ;  /* 0x000054101a137816 */ /* 0x000fe20000000007 */
[----:B------:R1:W-:Y:S01]  /*12e60*/  MUFU.EX2 R30, R4 ;  /* 0x00000004001e7308 */ /* 0x0003e20000000800 */
[----:B------:R-:W-:Y:S01]  /*12e70*/  SHF.R.U32.HI R7, RZ, 0x10, R3 ;  /* 0x00000010ff077819 */ /* 0x000fe20000011603 */
[----:B------:R-:W-:Y:S01]  /*12e80*/  LDSM.16.MT88.4 R96, [R211+0xb800] ;  /* 0x00b80000d360783b */ /* 0x000fe20000004200 */
[----:B------:R-:W-:Y:S01]  /*12e90*/  PRMT R20, R6, 0x5410, R25 ;  /* 0x0000541006147816 */ /* 0x000fe20000000019 */
[----:B------:R-:W-:Y:S01]  /*12ea0*/  HMMA.16816.F32.BF16 R32, R8, R42, R128 ;  /* 0x0000002a0820723c */ /* 0x000fe20000041880 */
[----:B------:R-:W-:Y:S01]  /*12eb0*/  LOP3.LUT R13, R3, 0xff, RZ, 0xc0, !PT ;  /* 0x000000ff030d7812 */ /* 0x000fe200078ec0ff */
[----:B------:R-:W-:Y:S01]  /*12ec0*/  LDSM.16.MT88.4 R128, [R213+0xb800] ;  /* 0x00b80000d580783b */ /* 0x000fe20000004200 */
[----:B------:R-:W-:Y:S01]  /*12ed0*/  SHF.R.U32.HI R6, RZ, 0x18, R3 ;  /* 0x00000018ff067819 */ /* 0x000fe20000011603 */
[----:B------:R2:W5:Y:S01]  /*12ee0*/  MUFU.EX2 R29, R5 ;  /* 0x00000005001d7308 */ /* 0x0005620000000800 */
[----:B------:R-:W-:-:S02]  /*12ef0*/  HSET2.LE.AND R19, R19, R0, PT ;  /* 0x0000000013137233 */ /* 0x000fc40003803000 */
[----:B------:R-:W-:Y:S02]  /*12f00*/  HSET2.LE.AND R20, R20, R0, PT ;  /* 0x0000000014147233 */ /* 0x000fe40003803000 */
[----:B------:R-:W-:Y:S02]  /*12f10*/  MOV R204, R125 ;  /* 0x0000007d00cc7202 */ /* 0x000fe40000000f00 */
[----:B-1----:R-:W-:Y:S02]  /*12f20*/  LOP3.LUT R4, R3, 0xffff, RZ, 0xc0, !PT ;  /* 0x0000ffff03047812 */ /* 0x002fe400078ec0ff */
[----:B------:R-:W-:Y:S01]  /*12f30*/  LOP3.LUT R3, R7, 0xff, RZ, 0xc0, !PT ;  /* 0x000000ff07037812 */ /* 0x000fe200078ec0ff */
[----:B------:R-:W-:Y:S01]  /*12f40*/  FFMA.FTZ R7, R185, UR38, -R12 ;  /* 0x00000026b9077c23 */ /* 0x000fe2000801080c */
[----:B------:R-:W-:Y:S02]  /*12f50*/  SHF.R.U32.HI R4, RZ, 0x8, R4 ;  /* 0x00000008ff047819 */ /* 0x000fe40000011604 */
[----:B------:R-:W-:Y:S01]  /*12f60*/  MOV R185, R172 ;  /* 0x000000ac00b97202 */ /* 0x000fe20000000f00 */
[----:B------:R-:W-:-:S02]  /*12f70*/  IMAD.MOV.U32 R172, RZ, RZ, R156 ;  /* 0x000000ffffac7224 */ /* 0x000fc400078e009c */
[----:B--2---:R-:W-:Y:S01]  /*12f80*/  FFMA.FTZ R5, R142, UR38, -R12 ;  /* 0x000000268e057c23 */ /* 0x004fe2000801080c */
[----:B------:R-:W-:Y:S01]  /*12f90*/  PRMT R21, R13, 0x5410, R4 ;  /* 0x000054100d157816 */ /* 0x000fe20000000004 */
[----:B------:R-:W-:Y:S01]  /*12fa0*/  FFMA.FTZ R4, R192, UR38, -R12 ;  /* 0x00000026c0047c23 */ /* 0x000fe2000801080c */
[----:B------:R-:W-:Y:S01]  /*12fb0*/  PRMT R13, R3, 0x5410, R6 ;  /* 0x00005410030d7816 */ /* 0x000fe20000000006 */
[----:B------:R1:W-:Y:S01]  /*12fc0*/  MUFU.EX2 R28, R5 ;  /* 0x00000005001c7308 */ /* 0x0003e20000000800 */
[----:B------:R-:W-:Y:S02]  /*12fd0*/  LOP3.LUT R3, R2, 0xffff, RZ, 0xc0, !PT ;  /* 0x0000ffff02037812 */ /* 0x000fe400078ec0ff */
[----:B------:R-:W-:Y:S02]  /*12fe0*/  SHF.R.U32.HI R6, RZ, 0x10, R2 ;  /* 0x00000010ff067819 */ /* 0x000fe40000011602 */
[----:B------:R-:W-:-:S03]  /*12ff0*/  MOV R192, R127 ;  /* 0x0000007f00c07202 */ /* 0x000fc60000000f00 */
[----:B------:R2:W-:Y:S08]  /*13000*/  MUFU.EX2 R26, R4 ;  /* 0x00000004001a7308 */ /* 0x0005f00000000800 */
[----:B------:R4:W-:Y:S01]  /*13010*/  MUFU.EX2 R25, R7 ;  /* 0x0000000700197308 */ /* 0x0009e20000000800 */
[----:B-1----:R-:W-:Y:S01]  /*13020*/  FFMA.FTZ R5, R186, UR38, -R12 ;  /* 0x00000026ba057c23 */ /* 0x002fe2000801080c */
[----:B------:R-:W-:-:S06]  /*13030*/  IMAD.MOV.U32 R186, RZ, RZ, R126 ;  /* 0x000000ffffba7224 */ /* 0x000fcc00078e007e */
[----:B------:R1:W5:Y:S01]  /*13040*/  MUFU.EX2 R27, R5 ;  /* 0x00000005001b7308 */ /* 0x0003620000000800 */
[----:B--2---:R-:W-:Y:S02]  /*13050*/  LOP3.LUT R4, R2, 0xff, RZ, 0xc0, !PT ;  /* 0x000000ff02047812 */ /* 0x004fe400078ec0ff */
[--C-:B----4-:R-:W-:Y:S02]  /*13060*/  HSET2.LE.AND R7, R22, R0.reuse, PT ;  /* 0x0000000016077233 */ /* 0x110fe40003803000 */
[----:B-1----:R-:W-:Y:S02]  /*13070*/  SHF.R.U32.HI R5, RZ, 0x8, R3 ;  /* 0x00000008ff057819 */ /* 0x002fe40000011603 */
[----:B------:R-:W-:Y:S02]  /*13080*/  SHF.R.U32.HI R3, RZ, 0x18, R2 ;  /* 0x00000018ff037819 */ /* 0x000fe40000011602 */
[----:B------:R-:W-:Y:S02]  /*13090*/  LOP3.LUT R2, R6, 0xff, RZ, 0xc0, !PT ;  /* 0x000000ff06027812 */ /* 0x000fe400078ec0ff */
[----:B------:R-:W-:Y:S01]  /*130a0*/  PRMT R12, R4, 0x5410, R5 ;  /* 0x00005410040c7816 */ /* 0x000fe20000000005 */
[--C-:B------:R-:W-:Y:S01]  /*130b0*/  FFMA.FTZ R4, R187, UR38, -R18.reuse ;  /* 0x00000026bb047c23 */ /* 0x100fe20008010812 */
[--C-:B------:R-:W-:Y:S01]  /*130c0*/  HSET2.LE.AND R6, R24, R0.reuse, PT ;  /* 0x0000000018067233 */ /* 0x100fe20003803000 */
[----:B------:R-:W-:Y:S01]  /*130d0*/  IMAD.MOV.U32 R24, RZ, RZ, R173 ;  /* 0x000000ffff187224 */ /* 0x000fe200078e00ad */
[----:B------:R-:W-:Y:S01]  /*130e0*/  MOV R187, R174 ;  /* 0x000000ae00bb7202 */ /* 0x000fe20000000f00 */
[----:B------:R-:W-:Y:S01]  /*130f0*/  IMAD.MOV.U32 R173, RZ, RZ, R159 ;  /* 0x000000ffffad7224 */ /* 0x000fe200078e009f */
[----:B------:R-:W-:Y:S01]  /*13100*/  MOV R174, R158 ;  /* 0x0000009e00ae7202 */ /* 0x000fe20000000f00 */
[----:B------:R-:W-:Y:S01]  /*13110*/  MUFU.EX2 R22, R4 ;  /* 0x0000000400167308 */ /* 0x000fe20000000800 */
[----:B------:R-:W-:Y:S01]  /*13120*/  PRMT R5, R2, 0x5410, R3 ;  /* 0x0000541002057816 */ /* 0x000fe20000000003 */
[----:B------:R-:W-:Y:S01]  /*13130*/  FFMA.FTZ R2, R143, UR38, -R18 ;  /* 0x000000268f027c23 */ /* 0x000fe20008010812 */
[----:B------:R-:W1:Y:S01]  /*13140*/  LDSM.16.MT88.4 R156, [R209+0xa800] ;  /* 0x00a80000d19c783b */ /* 0x000e620000004200 */
[----:B------:R-:W-:Y:S01]  /*13150*/  HMMA.16816.F32.BF16 R140, R8, R46, R112 ;  /* 0x0000002e088c723c */ /* 0x000fe20000041870 */
[----:B------:R-:W-:-:S02]  /*13160*/  HSET2.LE.AND R3, R13, R0, PT ;  /* 0x000000000d037233 */ /* 0x000fc40003803000 */
[----:B------:R-:W-:Y:S01]  /*13170*/  LDSM.16.MT88.4 R112, [R214+0xb800] ;  /* 0x00b80000d670783b */ /* 0x000fe20000004200 */
[--C-:B------:R-:W-:Y:S01]  /*13180*/  HSET2.LE.AND R13, R5, R0.reuse, PT ;  /* 0x00000000050d7233 */ /* 0x100fe20003803000 */
[--C-:B------:R-:W-:Y:S01]  /*13190*/  FFMA.FTZ R5, R197, UR38, -R18.reuse ;  /* 0x00000026c5057c23 */ /* 0x100fe20008010812 */
[----:B------:R-:W-:Y:S01]  /*131a0*/  FFMA.FTZ R18, R195, UR38, -R18 ;  /* 0x00000026c3127c23 */ /* 0x000fe20008010812 */
[----:B------:R-:W-:Y:S01]  /*131b0*/  MOV R8, R172 ;  /* 0x000000ac00087202 */ /* 0x000fe20000000f00 */
[----:B------:R-:W-:Y:S01]  /*131c0*/  IMAD.MOV.U32 R10, RZ, RZ, R174 ;  /* 0x000000ffff0a7224 */ /* 0x000fe200078e00ae */
[----:B------:R-:W-:Y:S01]  /*131d0*/  MOV R9, R173 ;  /* 0x000000ad00097202 */ /* 0x000fe20000000f00 */
[----:B------:R2:W4:Y:S01]  /*131e0*/  MUFU.EX2 R23, R2 ;  /* 0x0000000200177308 */ /* 0x0005220000000800 */
[----:B------:R-:W-:Y:S02]  /*131f0*/  MOV R11, R175 ;  /* 0x000000af000b7202 */ /* 0x000fe40000000f00 */
[----:B------:R-:W1:Y:S01]  /*13200*/  LDSM.16.MT88.4 R172, [R211+0xa800] ;  /* 0x00a80000d3ac783b */ /* 0x000e620000004200 */
[----:B------:R-:W-:-:S04]  /*13210*/  HSET2.LE.AND R12, R12, R0, PT ;  /* 0x000000000c0c7233 */ /* 0x000fc80003803000 */
[----:B------:R-:W-:Y:S01]  /*13220*/  MUFU.EX2 R18, R18 ;  /* 0x0000001200127308 */ /* 0x000fe20000000800 */
[----:B--2---:R-:W-:-:S07]  /*13230*/  HSET2.LE.AND R2, R21, R0, PT ;  /* 0x0000000015027233 */ /* 0x004fce0003803000 */
[----:B------:R2:W1:Y:S01]  /*13240*/  MUFU.EX2 R21, R5 ;  /* 0x0000000500157308 */ /* 0x0004620000000800 */
[----:B------:R-:W-:-:S04]  /*13250*/  F2FP.BF16.F32.PACK_AB R0, R206, R202 ;  /* 0x000000cace00723e */ /* 0x000fc800000010ff */
[----:B------:R-:W-:Y:S02]  /*13260*/  LOP3.LUT R4, R2, R0, RZ, 0xc0, !PT ;  /* 0x0000000002047212 */ /* 0x000fe400078ec0ff */
[----:B---3--:R-:W-:Y:S02]  /*13270*/  F2FP.BF16.F32.PACK_AB R2, R31, R138 ;  /* 0x0000008a1f02723e */ /* 0x008fe400000010ff */
[----:B------:R-:W-:-:S04]  /*13280*/  F2FP.BF16.F32.PACK_AB R0, R199, R201 ;  /* 0x000000c9c700723e */ /* 0x000fc800000010ff */
[----:B------:R-:W-:Y:S02]  /*13290*/  LOP3.LUT R6, R6, R0, RZ, 0xc0, !PT ;  /* 0x0000000006067212 */ /* 0x000fe400078ec0ff */
[----:B-----5:R-:W-:Y:S02]  /*132a0*/  F2FP.BF16.F32.PACK_AB R0, R29, R30 ;  /* 0x0000001e1d00723e */ /* 0x020fe400000010ff */
[----:B--2---:R-:W-:Y:S02]  /*132b0*/  LOP3.LUT R5, R3, R2, RZ, 0xc0, !PT ;  /* 0x0000000203057212 */ /* 0x004fe400078ec0ff */
[----:B------:R-:W-:Y:S02]  /*132c0*/  F2FP.BF16.F32.PACK_AB R2, R27, R28 ;  /* 0x0000001c1b02723e */ /* 0x000fe400000010ff */
[----:B------:R-:W-:Y:S02]  /*132d0*/  LOP3.LUT R7, R7, R0, RZ, 0xc0, !PT ;  /* 0x0000000007077212 */ /* 0x000fe400078ec0ff */
[----:B------:R-:W-:-:S02]  /*132e0*/  LOP3.LUT R124, R12, R2, RZ, 0xc0, !PT ;  /* 0x000000020c7c7212 */ /* 0x000fc400078ec0ff */
[----:B----4-:R-:W-:Y:S02]  /*132f0*/  F2FP.BF16.F32.PACK_AB R0, R22, R23 ;  /* 0x000000171600723e */ /* 0x010fe400000010ff */
[----:B------:R-:W-:Y:S01]  /*13300*/  F2FP.BF16.F32.PACK_AB R2, R25, R26 ;  /* 0x0000001a1902723e */ /* 0x000fe200000010ff */
[C---:B-1----:R-:W-:Y:S01]  /*13310*/  HMMA.16816.F32.BF16 R148, R4.reuse, R156, R148 ;  /* 0x0000009c0494723c */ /* 0x042fe20000041894 */
[----:B------:R-:W-:Y:S02]  /*13320*/  F2FP.BF16.F32.PACK_AB R3, R18, R21 ;  /* 0x000000151203723e */ /* 0x000fe400000010ff */
[----:B------:R-:W-:Y:S01]  /*13330*/  LOP3.LUT R125, R13, R0, RZ, 0xc0, !PT ;  /* 0x000000000d7d7212 */ /* 0x000fe200078ec0ff */
[----:B------:R-:W-:Y:S01]  /*13340*/  FFMA.FTZ R0, R203, R14, R184 ;  /* 0x0000000ecb007223 */ /* 0x000fe200000100b8 */
[----:B------:R-:W-:Y:S01]  /*13350*/  LOP3.LUT R126, R19, R2, RZ, 0xc0, !PT ;  /* 0x00000002137e7212 */ /* 0x000fe200078ec0ff */
[----:B------:R-:W-:Y:S01]  /*13360*/  FFMA.FTZ R2, R205, R15, R198 ;  /* 0x0000000fcd027223 */ /* 0x000fe200000100c6 */
[----:B------:R-:W-:Y:S01]  /*13370*/  LOP3.LUT R127, R20, R3, RZ, 0xc0, !PT ;  /* 0x00000003147f7212 */ /* 0x000fe200078ec0ff */
[----:B------:R-:W-:Y:S01]  /*13380*/  FFMA.FTZ R3, R204, R16, R252 ;  /* 0x00000010cc037223 */ /* 0x000fe200000100fc */
[----:B------:R-:W-:Y:S01]  /*13390*/  HMMA.16816.F32.BF16 R36, R4, R48, R36 ;  /* 0x000000300424723c */ /* 0x000fe20000041824 */
[----:B------:R-:W-:Y:S01]  /*133a0*/  FADD.FTZ R0, R139, R0 ;  /* 0x000000008b007221 */ /* 0x000fe20000010000 */
[----:B------:R-:W-:Y:S01]  /*133b0*/  FADD.FTZ R2, R196, R2 ;  /* 0x00000002c4027221 */ /* 0x000fe20000010000 */
[----:B------:R-:W-:-:S02]  /*133c0*/  FADD.FTZ R3, R235, R3 ;  /* 0x00000003eb037221 */ /* 0x000fc40000010000 */
[----:B------:R-:W-:Y:S01]  /*133d0*/  FADD.FTZ R0, R133, R0 ;  /* 0x0000000085007221 */ /* 0x000fe20000010000 */
[C---:B------:R-:W-:Y:S01]  /*133e0*/  HMMA.16816.F32.BF16 R40, R124.reuse, R48, R244 ;  /* 0x000000307c28723c */ /* 0x040fe200000418f4 */
[----:B------:R-:W-:Y:S01]  /*133f0*/  FADD.FTZ R3, R234, R3 ;  /* 0x00000003ea037221 */ /* 0x000fe20000010000 */
[----:B------:R-:W-:Y:S01]  /*13400*/  FADD.FTZ R2, R194, R2 ;  /* 0x00000002c2027221 */ /* 0x000fe20000010000 */
[----:B------:R-:W-:Y:S02]  /*13410*/  FADD.FTZ R0, R132, R0 ;  /* 0x0000000084007221 */ /* 0x000fe40000010000 */
[----:B------:R-:W-:Y:S01]  /*13420*/  FADD.FTZ R3, R207, R3 ;  /* 0x00000003cf037221 */ /* 0x000fe20000010000 */
[C---:B------:R-:W-:Y:S01]  /*13430*/  HMMA.16816.F32.BF16 R144, R124.reuse, R156, R144 ;  /* 0x0000009c7c90723c */ /* 0x040fe20000041890 */
[----:B------:R-:W-:Y:S01]  /*13440*/  MOV R244, R45 ;  /* 0x0000002d00f47202 */ /* 0x000fe20000000f00 */
[----:B------:R-:W-:Y:S01]  /*13450*/  IMAD.MOV.U32 R245, RZ, RZ, R187 ;  /* 0x000000fffff57224 */ /* 0x000fe200078e00bb */
[----:B------:R-:W-:Y:S01]  /*13460*/  MOV R246, R24 ;  /* 0x0000001800f67202 */ /* 0x000fe20000000f00 */
[----:B------:R-:W-:Y:S01]  /*13470*/  FADD.FTZ R2, R193, R2 ;  /* 0x00000002c1027221 */ /* 0x000fe20000010000 */
[----:B------:R-:W-:Y:S01]  /*13480*/  MOV R247, R185 ;  /* 0x000000b900f77202 */ /* 0x000fe20000000f00 */
        /* <DEDUP_REMOVED lines=27> */
[----:B------:R-:W-:Y:S01]  /*13640*/  HMMA.16816.F32.BF16 R52, R4, R64, R52 ;  /* 0x000000400434723c */ /* 0x000fe20000041834 */
[----:B------:R-:W-:-:S04]  /*13650*/  FFMA.FTZ R8, R186, R17, R192 ;  /* 0x00000011ba087223 */ /* 0x000fc800000100c0 */
        /* <DEDUP_REMOVED lines=13> */
[----:B------:R-:W-:-:S04]  /*13730*/  FADD.FTZ R4, R223, R8 ;  /* 0x00000008df047221 */ /* 0x000fc80000010000 */
[----:B------:R-:W-:-:S04]  /*13740*/  FADD.FTZ R4, R233, R4 ;  /* 0x00000004e9047221 */ /* 0x000fc80000010000 */
[----:B------:R-:W-:-:S04]  /*13750*/  FADD.FTZ R4, R202, R4 ;  /* 0x00000004ca047221 */ /* 0x000fc80000010000 */
[----:B------:R-:W-:-:S04]  /*13760*/  FADD.FTZ R4, R206, R4 ;  /* 0x00000004ce047221 */ /* 0x000fc80000010000 */
[----:B------:R-:W-:-:S04]  /*13770*/  FADD.FTZ R4, R201, R4 ;  /* 0x00000004c9047221 */ /* 0x000fc80000010000 */
[----:B------:R-:W-:-:S05]  /*13780*/  FADD.FTZ R4, R199, R4 ;  /* 0x00000004c7047221 */ /* 0x000fca0000010000 */
[----:B------:R1:W-:Y:S04]  /*13790*/  STL [R1+0x1c], R4 ;  /* 0x00001c0401007387 */ /* 0x0003e80000100800 */
[----:B------:R1:W-:Y:S04]  /*137a0*/  STL [R1+0x18], R3 ;  /* 0x0000180301007387 */ /* 0x0003e80000100800 */
[----:B------:R1:W-:Y:S04]  /*137b0*/  STL [R1+0x24], R0 ;  /* 0x0000240001007387 */ /* 0x0003e80000100800 */
[----:B------:R1:W-:Y:S02]  /*137c0*/  STL [R1+0x20], R2 ;  /* 0x0000200201007387 */ /* 0x0003e40000100800 */
.L_x_2311:
[----:B------:R-:W-:-:S06]  /*137d0*/  UISETP.GT.AND UP0, UPT, UR32, UR23, UPT ;  /* 0x000000172000728c */ /* 0x000fcc000bf04270 */
[----:B------:R-:W-:-:S13]  /*137e0*/  PLOP3.LUT P0, PT, PT, PT, UP0, 0x80, 0x0 ;  /* 0x000000000000781c */ /* 0x000fda0003f0f008 */
[----:B------:R-:W-:Y:S05]  /*137f0*/  @!P0 BRA `(.L_x_2316) ;  /* 0x00000034007c8947 */ /* 0x000fea0003800000 */
[----:B------:R-:W2:Y:S01]  /*13800*/  LDL.LU R6, [R1+0x58] ;  /* 0x0000580001067983 */ /* 0x000ea20000300800 */
[----:B------:R-:W-:Y:S02]  /*13810*/  MOV R223, UR4 ;  /* 0x0000000400df7c02 */ /* 0x000fe40008000f00 */
[----:B-1----:R-:W-:Y:S01]  /*13820*/  MOV R0, 0x7054 ;  /* 0x0000705400007802 */ /* 0x002fe20000000f00 */
[----:B------:R-:W3:Y:S01]  /*13830*/  LDL.LU R5, [R1+0x74] ;  /* 0x0000740001057983 */ /* 0x000ee20000300800 */
[----:B------:R-:W-:Y:S01]  /*13840*/  IMAD.MOV.U32 R132, RZ, RZ, R135 ;  /* 0x000000ffff847224 */ /* 0x000fe200078e0087 */
[----:B------:R-:W-:Y:S01]  /*13850*/  MOV R3, R136 ;  /* 0x0000008800037202 */ /* 0x000fe20000000f00 */
[----:B------:R-:W-:Y:S01]  /*13860*/  IMAD.MOV.U32 R139, RZ, RZ, R137 ;  /* 0x000000ffff8b7224 */ /* 0x000fe200078e0089 */
[----:B------:R-:W4:Y:S01]  /*13870*/  LDL.LU R2, [R1+0x38] ;  /* 0x0000380001027983 */ /* 0x000f220000300800 */
[----:B------:R-:W-:Y:S01]  /*13880*/  MOV R138, R134 ;  /* 0x00000086008a7202 */ /* 0x000fe20000000f00 */
[----:B------:R-:W-:-:S02]  /*13890*/  USHF.L.U64.HI UR33, UR36, 0x1, UR33 ;  /* 0x0000000124217899 */ /* 0x000fc40008010221 */
[----:B------:R-:W5:Y:S01]  /*138a0*/  LDL.LU R4, [R1+0x70] ;  /* 0x0000700001047983 */ /* 0x000f620000300800 */
[----:B------:R-:W-:Y:S01]  /*138b0*/  PRMT R223, R223, R0, UR4 ;  /* 0x00000004dfdf7e16 */ /* 0x000fe20008000000 */
[----:B------:R-:W-:Y:S01]  /*138c0*/  USHF.L.U32 UR36, UR36, 0x1, URZ ;  /* 0x0000000124247899 */ /* 0x000fe2000800063f */
[----:B------:R-:W-:Y:S01]  /*138d0*/  ULDC UR4, c[0x0][0x2ec] ;  /* 0x0000bb0000047ab9 */ /* 0x000fe20000000800 */
[----:B------:R-:W-:Y:S01]  /*138e0*/  ULDC.64 UR6, c[0x0][0x218] ;  /* 0x0000860000067ab9 */ /* 0x000fe20000000a00 */
[----:B------:R-:W-:Y:S01]  /*138f0*/  ULDC.64 UR10, c[0x0][0x220] ;  /* 0x00008800000a7ab9 */ /* 0x000fe20000000a00 */
[----:B------:R-:W-:Y:S01]  /*13900*/  ULDC.64 UR8, c[0x0][0x248] ;  /* 0x0000920000087ab9 */ /* 0x000fe20000000a00 */
[----:B--2---:R-:W-:-:S04]  /*13910*/  IMAD.WIDE.U32 R8, R6, -0x326172a9, RZ ;  /* 0xcd9e8d5706087825 */ /* 0x004fc800078e00ff */
[----:B---3--:R-:W-:Y:S01]  /*13920*/  IMAD.WIDE.U32 R6, R5, -0x326172a9, RZ ;  /* 0xcd9e8d5705067825 */ /* 0x008fe200078e00ff */
[----:B------:R-:W-:Y:S01]  /*13930*/  STL.64 [R1+0x30], R8 ;  /* 0x0000300801007387 */ /* 0x000fe20000100a00 */
[----:B----4-:R-:W-:-:S03]  /*13940*/  LOP3.LUT R0, R9, R2, RZ, 0x3c, !PT ;  /* 0x0000000209007212 */ /* 0x010fc600078e3cff */
[----:B------:R1:W-:Y:S01]  /*13950*/  STL.64 [R1+0x28], R6 ;  /* 0x0000280601007387 */ /* 0x0003e20000100a00 */
[----:B------:R-:W-:Y:S01]  /*13960*/  LOP3.LUT R2, R7, R2, RZ, 0x3c, !PT ;  /* 0x0000000207027212 */ /* 0x000fe200078e3cff */
[----:B-----5:R-:W-:-:S05]  /*13970*/  IMAD.WIDE.U32 R4, R4, -0x2daee0ad, RZ ;  /* 0xd2511f5304047825 */ /* 0x020fca00078e00ff */
[----:B------:R2:W-:Y:S04]  /*13980*/  STL.64 [R1], R4 ;  /* 0x0000000401007387 */ /* 0x0005e80000100a00 */
[----:B-1----:R-:W3:Y:S04]  /*13990*/  LDL.LU.64 R6, [R1+0x68] ;  /* 0x0000680001067983 */ /* 0x002ee80000300a00 */
[----:B--2---:R-:W3:Y:S01]  /*139a0*/  LDL.LU.64 R4, [R1+0x78] ;  /* 0x0000780001047983 */ /* 0x004ee20000300a00 */
[----:B------:R-:W-:-:S04]  /*139b0*/  IMAD.WIDE.U32 R10, R0, -0x2daee0ad, RZ ;  /* 0xd2511f53000a7825 */ /* 0x000fc800078e00ff */
[----:B------:R-:W-:Y:S01]  /*139c0*/  IMAD.WIDE.U32 R8, R2, -0x2daee0ad, RZ ;  /* 0xd2511f5302087825 */ /* 0x000fe200078e00ff */
[----:B------:R1:W-:Y:S04]  /*139d0*/  STL.64 [R1+0x10], R10 ;  /* 0x0000100a01007387 */ /* 0x0003e80000100a00 */
[----:B------:R1:W-:Y:S01]  /*139e0*/  STL.64 [R1+0x8], R8 ;  /* 0x0000080801007387 */ /* 0x0003e20000100a00 */
[----:B---3--:R-:W-:-:S05]  /*139f0*/  MOV R5, R7 ;  /* 0x0000000700057202 */ /* 0x008fca0000000f00 */
[----:B------:R1:W-:Y:S01]  /*13a00*/  STL.64 [R1+0x38], R4 ;  /* 0x0000380401007387 */ /* 0x0003e20000100a00 */
[----:B------:R-:W-:Y:S05]  /*13a10*/  BRA `(.L_x_2317) ;  /* 0x0000000000687947 */ /* 0x000fea0003800000 */
.L_x_2319:
        /* <DEDUP_REMOVED lines=26> */
.L_x_2317:
        /* <DEDUP_REMOVED lines=39> */
[C---:B------:R-:W-:Y:S01]  /*13e30*/  HMMA.16816.F32.BF16 R16, R32.reuse, R18, RZ ;  /* 0x000000122010723c */ /* 0x040fe200000418ff */
[----:B------:R-:W5:Y:S05]  /*13e40*/  S2R R2, SR_TID.X ;  /* 0x0000000000027919 */ /* 0x000f6a0000002100 */
[-C--:B---3--:R-:W-:Y:S06]  /*13e50*/  HMMA.16816.F32.BF16 R20, R32, R140.reuse, RZ ;  /* 0x0000008c2014723c */ /* 0x088fec00000418ff */
[C---:B------:R-:W-:Y:S06]  /*13e60*/  HMMA.16816.F32.BF16 R24, R28.reuse, R140, RZ ;  /* 0x0000008c1c18723c */ /* 0x040fec00000418ff */
[-C--:B------:R-:W-:Y:S06]  /*13e70*/  HMMA.16816.F32.BF16 R28, R28, R142.reuse, RZ ;  /* 0x0000008e1c1c723c */ /* 0x080fec00000418ff */
[----:B------:R-:W-:Y:S01]  /*13e80*/  HMMA.16816.F32.BF16 R32, R32, R142, RZ ;  /* 0x0000008e2020723c */ /* 0x000fe200000418ff */
[----:B------:R-:W3:Y:S05]  /*13e90*/  LDSM.16.M88.4 R140, [R216+0x8800] ;  /* 0x00880000d88c783b */ /* 0x000eea0000000200 */
[-C--:B----4-:R-:W-:Y:S05]  /*13ea0*/  HMMA.16816.F32.BF16 R4, R176, R180.reuse, R4 ;  /* 0x000000b4b004723c */ /* 0x090fea0000041804 */
[----:B-----5:R-:W-:Y:S01]  /*13eb0*/  IMAD.SHL.U32 R2, R2, 0x2, RZ ;  /* 0x0000000202027824 */ /* 0x020fe200078e00ff */
[C---:B------:R-:W-:Y:S05]  /*13ec0*/  HMMA.16816.F32.BF16 R8, R184.reuse, R180, R8 ;  /* 0x000000b4b808723c */ /* 0x040fea0000041808 */
[----:B------:R-:W-:Y:S01]  /*13ed0*/  LOP3.LUT R2, R2, 0x6, RZ, 0xc0, !PT ;  /* 0x0000000602027812 */ /* 0x000fe200078ec0ff */
[-C--:B------:R-:W-:Y:S05]  /*13ee0*/  HMMA.16816.F32.BF16 R12, R184, R182.reuse, R12 ;  /* 0x000000b6b80c723c */ /* 0x080fea000004180c */
[----:B------:R-:W-:Y:S01]  /*13ef0*/  IMAD R0, R0, 0x20, R2 ;  /* 0x0000002000007824 */ /* 0x000fe200078e0202 */
[C---:B------:R-:W-:Y:S01]  /*13f00*/  HMMA.16816.F32.BF16 R16, R176.reuse, R182, R16 ;  /* 0x000000b6b010723c */ /* 0x040fe20000041810 */
[----:B------:R-:W-:Y:S03]  /*13f10*/  LDSM.16.M88.4 R180, [R217] ;  /* 0x00000000d9b4783b */ /* 0x000fe60000000200 */
[CC--:B------:R-:W-:Y:S01]  /*13f20*/  ISETP.GE.AND P1, PT, R0.reuse, R224.reuse, PT ;  /* 0x000000e00000720c */ /* 0x0c0fe20003f26270 */
[C---:B------:R-:W-:Y:S01]  /*13f30*/  VIADD R133, R0.reuse, 0x1 ;  /* 0x0000000100857836 */ /* 0x040fe20000000000 */
[-C--:B------:R-:W-:Y:S03]  /*13f40*/  HMMA.16816.F32.BF16 R20, R176, R188.reuse, R20 ;  /* 0x000000bcb014723c */ /* 0x080fe60000041814 */
[CC--:B------:R-:W-:Y:S02]  /*13f50*/  ISETP.GE.AND P3, PT, R0.reuse, R225.reuse, PT ;  /* 0x000000e10000720c */ /* 0x0c0fe40003f66270 */
[C---:B------:R-:W-:Y:S01]  /*13f60*/  ISETP.GE.AND P0, PT, R133.reuse, R224, PT ;  /* 0x000000e08500720c */ /* 0x040fe20003f06270 */
[C---:B------:R-:W-:Y:S04]  /*13f70*/  HMMA.16816.F32.BF16 R24, R184.reuse, R188, R24 ;  /* 0x000000bcb818723c */ /* 0x040fe80000041818 */
[CC--:B------:R-:W-:Y:S01]  /*13f80*/  ISETP.GE.OR P0, PT, R133.reuse, R228.reuse, !P0 ;  /* 0x000000e48500720c */ /* 0x0c0fe20004706670 */
[C---:B------:R-:W-:Y:S01]  /*13f90*/  VIADD R2, R0.reuse, 0x18 ;  /* 0x0000001800027836 */ /* 0x040fe20000000000 */
[-C--:B------:R-:W-:Y:S01]  /*13fa0*/  HMMA.16816.F32.BF16 R28, R184, R190.reuse, R28 ;  /* 0x000000beb81c723c */ /* 0x080fe2000004181c */
[----:B------:R-:W4:Y:S02]  /*13fb0*/  LDSM.16.M88.4 R184, [R215] ;  /* 0x00000000d7b8783b */ /* 0x000f240000000200 */
[C---:B------:R-:W-:Y:S02]  /*13fc0*/  ISETP.GE.AND P2, PT, R133.reuse, R225, PT ;  /* 0x000000e18500720c */ /* 0x040fe40003f46270 */
[C---:B------:R-:W-:Y:S01]  /*13fd0*/  ISETP.GE.OR P1, PT, R0.reuse, R228, !P1 ;  /* 0x000000e40000720c */ /* 0x040fe20004f26670 */
[----:B------:R-:W-:Y:S01]  /*13fe0*/  HMMA.16816.F32.BF16 R32, R176, R190, R32 ;  /* 0x000000beb020723c */ /* 0x000fe20000041820 */
[----:B------:R-:W5:Y:S03]  /*13ff0*/  LDSM.16.M88.4 R176, [R215+0x800] ;  /* 0x00080000d7b0783b */ /* 0x000f660000000200 */
[-C--:B------:R-:W-:Y:S02]  /*14000*/  ISETP.GE.OR P3, PT, R0, R229.reuse, !P3 ;  /* 0x000000e50000720c */ /* 0x080fe40005f66670 */
[-C--:B-1----:R-:W-:Y:S01]  /*14010*/  HMMA.16816.F32.BF16 R4, R192, R196.reuse, R4 ;  /* 0x000000c4c004723c */ /* 0x082fe20000041804 */
[----:B------:R-:W-:Y:S04]  /*14020*/  LDSM.16.M88.4 R188, [R210+0x4000] ;  /* 0x00400000d2bc783b */ /* 0x000fe80000000200 */
[----:B------:R-:W-:Y:S01]  /*14030*/  ISETP.GE.OR P2, PT, R133, R229, !P2 ;  /* 0x000000e58500720c */ /* 0x000fe20005746670 */
        /* <DEDUP_REMOVED lines=54> */
[-C--:B------:R-:W-:Y:S06]  /*143a0*/  HMMA.16816.F32.BF16 R28, R200, R142.reuse, R28 ;  /* 0x0000008ec81c723c */ /* 0x080fec000004181c */
[----:B------:R-:W-:Y:S06]  /*143b0*/  HMMA.16816.F32.BF16 R32, R180, R142, R32 ;  /* 0x0000008eb420723c */ /* 0x000fec0000041820 */
[-C--:B----4-:R-:W-:Y:S06]  /*143c0*/  HMMA.16816.F32.BF16 R4, R188, R192.reuse, R4 ;  /* 0x000000c0bc04723c */ /* 0x090fec0000041804 */
[C---:B-----5:R-:W-:Y:S06]  /*143d0*/  HMMA.16816.F32.BF16 R8, R204.reuse, R192, R8 ;  /* 0x000000c0cc08723c */ /* 0x060fec0000041808 */
[-C--:B------:R-:W-:Y:S06]  /*143e0*/  HMMA.16816.F32.BF16 R12, R204, R194.reuse, R12 ;  /* 0x000000c2cc0c723c */ /* 0x080fec000004180c */
[C---:B------:R-:W-:Y:S06]  /*143f0*/  HMMA.16816.F32.BF16 R16, R188.reuse, R194, R16 ;  /* 0x000000c2bc10723c */ /* 0x040fec0000041810 */
[----:B------:R-:W-:Y:S01]  /*14400*/  FSEL R143, R6, -INF , !P1 ;  /* 0xff800000068f7808 */ /* 0x000fe20004800000 */
[-C--:B------:R-:W-:Y:S04]  /*14410*/  HMMA.16816.F32.BF16 R20, R188, R176.reuse, R20 ;  /* 0x000000b0bc14723c */ /* 0x080fe80000041814 */
[----:B------:R-:W-:Y:S01]  /*14420*/  FSEL R142, R4, -INF , !P3 ;  /* 0xff800000048e7808 */ /* 0x000fe20005800000 */
[C---:B------:R-:W-:Y:S01]  /*14430*/  VIADD R6, R0.reuse, 0x9 ;  /* 0x0000000900067836 */ /* 0x040fe20000000000 */
[----:B------:R-:W-:Y:S01]  /*14440*/  ISETP.GE.AND P3, PT, R0, R227, PT ;  /* 0x000000e30000720c */ /* 0x000fe20003f66270 */
[C---:B------:R-:W-:Y:S04]  /*14450*/  HMMA.16816.F32.BF16 R24, R204.reuse, R176, R24 ;  /* 0x000000b0cc18723c */ /* 0x040fe80000041818 */
[----:B------:R-:W-:Y:S01]  /*14460*/  ISETP.GE.AND P1, PT, R6, R225, PT ;  /* 0x000000e10600720c */ /* 0x000fe20003f26270 */
[----:B------:R-:W-:Y:S01]  /*14470*/  VIADD R4, R0, 0x11 ;  /* 0x0000001100047836 */ /* 0x000fe20000000000 */
[----:B------:R-:W-:Y:S01]  /*14480*/  FMNMX.FTZ R136, R142, R3, !PT ;  /* 0x000000038e887209 */ /* 0x000fe20007810000 */
[-C--:B------:R-:W-:Y:S03]  /*14490*/  HMMA.16816.F32.BF16 R28, R204, R178.reuse, R28 ;  /* 0x000000b2cc1c723c */ /* 0x080fe6000004181c */
[----:B------:R-:W-:Y:S02]  /*144a0*/  ISETP.GE.OR P1, PT, R6, R229, !P1 ;  /* 0x000000e50600720c */ /* 0x000fe40004f26670 */
[----:B------:R-:W-:Y:S01]  /*144b0*/  FSEL R177, R7, -INF , !P0 ;  /* 0xff80000007b17808 */ /* 0x000fe20004000000 */
[C---:B------:R-:W-:Y:S01]  /*144c0*/  VIADD R7, R0.reuse, 0x8 ;  /* 0x0000000800077836 */ /* 0x040fe20000000000 */
[----:B------:R-:W-:Y:S01]  /*144d0*/  FSEL R176, R5, -INF , !P2 ;  /* 0xff80000005b07808 */ /* 0x000fe20005000000 */
[----:B------:R-:W-:Y:S01]  /*144e0*/  HMMA.16816.F32.BF16 R32, R188, R178, R32 ;  /* 0x000000b2bc20723c */ /* 0x000fe20000041820 */
[----:B------:R-:W-:Y:S03]  /*144f0*/  PLOP3.LUT P0, PT, PT, PT, UP0, 0x80, 0x0 ;  /* 0x000000000000781c */ /* 0x000fe60003f0f008 */
[C---:B------:R-:W-:Y:S01]  /*14500*/  ISETP.GE.AND P4, PT, R7.reuse, R225, PT ;  /* 0x000000e10700720c */ /* 0x040fe20003f86270 */
[----:B------:R-:W-:Y:S01]  /*14510*/  VIADD R5, R0, 0x10 ;  /* 0x0000001000057836 */ /* 0x000fe20000000000 */
[----:B------:R-:W-:Y:S02]  /*14520*/  FMNMX.FTZ R136, R176, R136, !PT ;  /* 0x00000088b0887209 */ /* 0x000fe40007810000 */
[----:B------:R-:W-:Y:S02]  /*14530*/  ISETP.GE.OR P4, PT, R7, R229, !P4 ;  /* 0x000000e50700720c */ /* 0x000fe40006786670 */
[-C--:B------:R-:W-:Y:S02]  /*14540*/  ISETP.GE.AND P6, PT, R5, R225.reuse, PT ;  /* 0x000000e10500720c */ /* 0x080fe40003fc6270 */
[----:B------:R-:W-:Y:S02]  /*14550*/  FSEL R134, R16, -INF , !P4 ;  /* 0xff80000010867808 */ /* 0x000fe40006000000 */
[----:B------:R-:W-:Y:S02]  /*14560*/  ISETP.GE.AND P2, PT, R0, R226, PT ;  /* 0x000000e20000720c */ /* 0x000fe40003f46270 */
[----:B------:R-:W-:Y:S02]  /*14570*/  ISETP.GE.AND P5, PT, R4, R225, PT ;  /* 0x000000e10400720c */ /* 0x000fe40003fa6270 */
[----:B------:R-:W-:Y:S02]  /*14580*/  FSEL R137, R17, -INF , !P1 ;  /* 0xff80000011897808 */ /* 0x000fe40004800000 */
[----:B------:R-:W-:Y:S02]  /*14590*/  ISETP.GE.OR P6, PT, R5, R229, !P6 ;  /* 0x000000e50500720c */ /* 0x000fe400077c6670 */
[----:B------:R-:W-:Y:S02]  /*145a0*/  FMNMX.FTZ R136, R134, R136, !PT ;  /* 0x0000008886887209 */ /* 0x000fe40007810000 */
[C---:B------:R-:W-:Y:S02]  /*145b0*/  ISETP.GE.OR P3, PT, R0.reuse, R231, !P3 ;  /* 0x000000e70000720c */ /* 0x040fe40005f66670 */
[C---:B------:R-:W-:Y:S01]  /*145c0*/  ISETP.GE.OR P2, PT, R0.reuse, R230, !P2 ;  /* 0x000000e60000720c */ /* 0x040fe20005746670 */
[----:B------:R-:W-:Y:S01]  /*145d0*/  VIADD R0, R0, 0x19 ;  /* 0x0000001900007836 */ /* 0x000fe20000000000 */
[----:B------:R-:W-:Y:S02]  /*145e0*/  ISETP.GE.AND P4, PT, R2, R225, PT ;  /* 0x000000e10200720c */ /* 0x000fe40003f86270 */
[----:B------:R-:W-:Y:S02]  /*145f0*/  ISETP.GE.OR P5, PT, R4, R229, !P5 ;  /* 0x000000e50400720c */ /* 0x000fe40006fa6670 */
[----:B------:R-:W-:Y:S02]  /*14600*/  FSEL R233, R20, -INF , !P6 ;  /* 0xff80000014e97808 */ /* 0x000fe40007000000 */
[----:B------:R-:W-:Y:S02]  /*14610*/  FMNMX.FTZ R136, R137, R136, !PT ;  /* 0x0000008889887209 */ /* 0x000fe40007810000 */
[----:B------:R-:W-:Y:S02]  /*14620*/  ISETP.GE.AND P1, PT, R0, R225, PT ;  /* 0x000000e10000720c */ /* 0x000fe40003f26270 */
[-C--:B------:R-:W-:Y:S02]  /*14630*/  ISETP.GE.OR P4, PT, R2, R229.reuse, !P4 ;  /* 0x000000e50200720c */ /* 0x080fe40006786670 */
[----:B------:R-:W-:Y:S02]  /*14640*/  FSEL R207, R21, -INF , !P5 ;  /* 0xff80000015cf7808 */ /* 0x000fe40006800000 */
[----:B------:R-:W-:Y:S02]  /*14650*/  FMNMX.FTZ R136, R233, R136, !PT ;  /* 0x00000088e9887209 */ /* 0x000fe40007810000 */
[----:B------:R-:W-:Y:S02]  /*14660*/  ISETP.GE.OR P1, PT, R0, R229, !P1 ;  /* 0x000000e50000720c */ /* 0x000fe40004f26670 */
[----:B------:R-:W-:Y:S02]  /*14670*/  FSEL R202, R32, -INF , !P4 ;  /* 0xff80000020ca7808 */ /* 0x000fe40006000000 */
[----:B------:R-:W-:Y:S02]  /*14680*/  FMNMX.FTZ R136, R207, R136, !PT ;  /* 0x00000088cf887209 */ /* 0x000fe40007810000 */
[----:B------:R-:W-:Y:S02]  /*14690*/  FSEL R204, R33, -INF , !P1 ;  /* 0xff80000021cc7808 */ /* 0x000fe40004800000 */
[-C--:B------:R-:W-:Y:S02]  /*146a0*/  ISETP.GE.AND P6, PT, R7, R224.reuse, PT ;  /* 0x000000e00700720c */ /* 0x080fe40003fc6270 */
[-C--:B------:R-:W-:Y:S02]  /*146b0*/  ISETP.GE.AND P5, PT, R6, R224.reuse, PT ;  /* 0x000000e00600720c */ /* 0x080fe40003fa6270 */
[-C--:B------:R-:W-:Y:S02]  /*146c0*/  ISETP.GE.AND P4, PT, R5, R224.reuse, PT ;  /* 0x000000e00500720c */ /* 0x080fe40003f86270 */
[----:B------:R-:W-:Y:S02]  /*146d0*/  ISETP.GE.AND P1, PT, R4, R224, PT ;  /* 0x000000e00400720c */ /* 0x000fe40003f26270 */
[----:B------:R-:W-:Y:S02]  /*146e0*/  FMNMX.FTZ R16, R143, R132, !PT ;  /* 0x000000848f107209 */ /* 0x000fe40007810000 */
[----:B------:R-:W-:Y:S02]  /*146f0*/  FMNMX.FTZ R136, R202, R136, !PT ;  /* 0x00000088ca887209 */ /* 0x000fe40007810000 */
[-C--:B------:R-:W-:Y:S02]  /*14700*/  ISETP.GE.OR P6, PT, R7, R228.reuse, !P6 ;  /* 0x000000e40700720c */ /* 0x080fe400077c6670 */
[-C--:B------:R-:W-:Y:S02]  /*14710*/  ISETP.GE.OR P5, PT, R6, R228.reuse, !P5 ;  /* 0x000000e40600720c */ /* 0x080fe40006fa6670 */
[-C--:B------:R-:W-:Y:S02]  /*14720*/  ISETP.GE.OR P4, PT, R5, R228.reuse, !P4 ;  /* 0x000000e40500720c */ /* 0x080fe40006786670 */
[----:B------:R-:W-:Y:S02]  /*14730*/  ISETP.GE.OR P1, PT, R4, R228, !P1 ;  /* 0x000000e40400720c */ /* 0x000fe40004f26670 */
[----:B------:R-:W-:Y:S02]  /*14740*/  FMNMX.FTZ R32, R177, R16, !PT ;  /* 0x00000010b1207209 */ /* 0x000fe40007810000 */
[----:B------:R-:W-:Y:S01]  /*14750*/  FMNMX.FTZ R136, R204, R136, !PT ;  /* 0x00000088cc887209 */ /* 0x000fe20007810000 */
[----:B------:R-:W-:Y:S08]  /*14760*/  @P0 BRA `(.L_x_2319) ;  /* 0xfffffff000ac0947 */ /* 0x000ff0000383ffff */
.L_x_2318:
[----:B------:R-:W-:Y:S01]  /*14770*/  FSEL R18, R18, -INF , !P6 ;  /* 0xff80000012127808 */ /* 0x000fe20007000000 */
[----:B------:R-:W2:Y:S01]  /*14780*/  LDL.64 R192, [R1] ;  /* 0x0000000001c07983 */ /* 0x000ea20000100a00 */
[----:B------:R-:W-:Y:S01]  /*14790*/  FSEL R19, R19, -INF , !P5 ;  /* 0xff80000013137808 */ /* 0x000fe20006800000 */
[----:B------:R-:W-:Y:S01]  /*147a0*/  UISETP.GT.AND UP0, UPT, UR37, UR23, UPT ;  /* 0x000000172500728c */ /* 0x000fe2000bf04270 */
[----:B-1----:R-:W-:Y:S01]  /*147b0*/  FMNMX.FTZ R16, R18, R32, !PT ;  /* 0x0000002012107209 */ /* 0x002fe20007810000 */
[----:B------:R-:W-:Y:S01]  /*147c0*/  UMOV UR32, UR37 ;  /* 0x0000002500207c82 */ /* 0x000fe20008000000 */
[----:B------:R-:W-:Y:S01]  /*147d0*/  FSEL R206, R22, -INF , !P4 ;  /* 0xff80000016ce7808 */ /* 0x000fe20006000000 */
[----:B------:R-:W3:Y:S01]  /*147e0*/  LDL.64 R182, [R1+0x10] ;  /* 0x0000100001b67983 */ /* 0x000ee20000100a00 */
[----:B------:R-:W-:Y:S02]  /*147f0*/  ISETP.GE.AND P0, PT, R2, R224, PT ;  /* 0x000000e00200720c */ /* 0x000fe40003f06270 */
[----:B------:R-:W-:Y:S02]  /*14800*/  FMNMX.FTZ R16, R19, R16, !PT ;  /* 0x0000001013107209 */ /* 0x000fe40007810000 */
[----:B------:R-:W-:Y:S01]  /*14810*/  FSEL R236, R23, -INF , !P1 ;  /* 0xff80000017ec7808 */ /* 0x000fe20004800000 */
[----:B------:R-:W4:Y:S01]  /*14820*/  LDL.64 R180, [R1+0x8] ;  /* 0x0000080001b47983 */ /* 0x000f220000100a00 */
[----:B------:R-:W-:Y:S02]  /*14830*/  ISETP.GE.AND P4, PT, R0, R224, PT ;  /* 0x000000e00000720c */ /* 0x000fe40003f86270 */
[----:B------:R-:W-:Y:S02]  /*14840*/  ISETP.GE.OR P0, PT, R2, R228, !P0 ;  /* 0x000000e40200720c */ /* 0x000fe40004706670 */
[----:B------:R-:W-:Y:S01]  /*14850*/  FMNMX.FTZ R135, R206, R16, !PT ;  /* 0x00000010ce877209 */ /* 0x000fe20007810000 */
[----:B------:R-:W5:Y:S01]  /*14860*/  LDL.64 R186, [R1+0x30] ;  /* 0x0000300001ba7983 */ /* 0x000f620000100a00 */
[----:B------:R-:W-:Y:S02]  /*14870*/  ISETP.GE.OR P4, PT, R0, R228, !P4 ;  /* 0x000000e40000720c */ /* 0x000fe40006786670 */
[----:B------:R-:W-:Y:S02]  /*14880*/  FSEL R191, R34, -INF , !P0 ;  /* 0xff80000022bf7808 */ /* 0x000fe40004000000 */
[----:B------:R-:W-:Y:S01]  /*14890*/  FMNMX.FTZ R135, R236, R135, !PT ;  /* 0x00000087ec877209 */ /* 0x000fe20007810000 */
[----:B------:R-:W5:Y:S01]  /*148a0*/  LDL.64 R184, [R1+0x28] ;  /* 0x0000280001b87983 */ /* 0x000f620000100a00 */
[----:B------:R-:W-:Y:S02]  /*148b0*/  ISETP.GE.AND P6, PT, R133, R227, PT ;  /* 0x000000e38500720c */ /* 0x000fe40003fc6270 */
[----:B------:R-:W-:Y:S02]  /*148c0*/  FSEL R203, R35, -INF , !P4 ;  /* 0xff80000023cb7808 */ /* 0x000fe40006000000 */
[----:B------:R-:W-:Y:S01]  /*148d0*/  FMNMX.FTZ R135, R191, R135, !PT ;  /* 0x00000087bf877209 */ /* 0x000fe20007810000 */
[----:B------:R-:W1:Y:S01]  /*148e0*/  SHFL.BFLY PT, R17, R136, 0x2, 0x1f ;  /* 0x0c401f0088117f89 */ /* 0x000e6200000e0000 */
[CC--:B------:R-:W-:Y:S02]  /*148f0*/  ISETP.GE.AND P5, PT, R133.reuse, R226.reuse, PT ;  /* 0x000000e28500720c */ /* 0x0c0fe40003fa6270 */
[----:B------:R-:W-:Y:S02]  /*14900*/  ISETP.GE.OR P6, PT, R133, R231, !P6 ;  /* 0x000000e78500720c */ /* 0x000fe400077c6670 */
[C---:B------:R-:W-:Y:S02]  /*14910*/  ISETP.GE.AND P1, PT, R7.reuse, R227, PT ;  /* 0x000000e30700720c */ /* 0x040fe40003f26270 */
[----:B------:R-:W-:Y:S02]  /*14920*/  ISETP.GE.AND P0, PT, R7, R226, PT ;  /* 0x000000e20700720c */ /* 0x000fe40003f06270 */
[----:B------:R-:W-:Y:S02]  /*14930*/  FMNMX.FTZ R135, R203, R135, !PT ;  /* 0x00000087cb877209 */ /* 0x000fe40007810000 */
[-C--:B------:R-:W-:Y:S02]  /*14940*/  ISETP.GE.OR P5, PT, R133, R230.reuse, !P5 ;  /* 0x000000e68500720c */ /* 0x080fe40006fa6670 */
[----:B------:R-:W-:Y:S02]  /*14950*/  ISETP.GE.OR P1, PT, R7, R231, !P1 ;  /* 0x000000e70700720c */ /* 0x000fe40004f26670 */
[----:B------:R-:W-:Y:S02]  /*14960*/  FSEL R20, R9, -INF , !P6 ;  /* 0xff80000009147808 */ /* 0x000fe40007000000 */
[----:B------:R-:W-:Y:S02]  /*14970*/  FSEL R16, R8, -INF , !P3 ;  /* 0xff80000008107808 */ /* 0x000fe40005800000 */
[----:B------:R-:W-:Y:S02]  /*14980*/  ISETP.GE.AND P6, PT, R5, R227, PT ;  /* 0x000000e30500720c */ /* 0x000fe40003fc6270 */
[----:B------:R-:W-:Y:S02]  /*14990*/  ISETP.GE.OR P0, PT, R7, R230, !P0 ;  /* 0x000000e60700720c */ /* 0x000fe40004706670 */
[----:B------:R-:W-:Y:S01]  /*149a0*/  FSEL R21, R11, -INF , !P5 ;  /* 0xff8000000b157808 */ /* 0x000fe20006800000 */
[----:B------:R-:W-:Y:S01]  /*149b0*/  SHFL.BFLY PT, R7, R135, 0x2, 0x1f ;  /* 0x0c401f0087077f89 */ /* 0x000fe200000e0000 */
[----:B-1----:R-:W-:Y:S02]  /*149c0*/  FMNMX.FTZ R136, R136, R17, !PT ;  /* 0x0000001188887209 */ /* 0x002fe40007810000 */
[----:B------:R-:W-:Y:S02]  /*149d0*/  FSEL R17, R10, -INF , !P2 ;  /* 0xff8000000a117808 */ /* 0x000fe40005000000 */
[C---:B------:R-:W-:Y:S03]  /*149e0*/  ISETP.GE.AND P2, PT, R5.reuse, R226, PT ;  /* 0x000000e20500720c */ /* 0x040fe60003f46270 */
[----:B------:R-:W1:Y:S01]  /*149f0*/  SHFL.BFLY PT, R8, R136, 0x1, 0x1f ;  /* 0x0c201f0088087f89 */ /* 0x000e6200000e0000 */
[----:B------:R-:W-:Y:S02]  /*14a00*/  FSEL R22, R12, -INF , !P1 ;  /* 0xff8000000c167808 */ /* 0x000fe40004800000 */
[C---:B------:R-:W-:Y:S02]  /*14a10*/  ISETP.GE.OR P6, PT, R5.reuse, R231, !P6 ;  /* 0x000000e70500720c */ /* 0x040fe400077c6670 */
[----:B------:R-:W-:Y:S02]  /*14a20*/  ISETP.GE.OR P2, PT, R5, R230, !P2 ;  /* 0x000000e60500720c */ /* 0x000fe40005746670 */
[CC--:B------:R-:W-:Y:S02]  /*14a30*/  ISETP.GE.AND P5, PT, R4.reuse, R227.reuse, PT ;  /* 0x000000e30400720c */ /* 0x0c0fe40003fa6270 */
[----:B------:R-:W-:Y:S02]  /*14a40*/  ISETP.GE.AND P1, PT, R4, R226, PT ;  /* 0x000000e20400720c */ /* 0x000fe40003f26270 */
[----:B------:R-:W-:Y:S02]  /*14a50*/  ISETP.GE.AND P4, PT, R6, R227, PT ;  /* 0x000000e30600720c */ /* 0x000fe40003f86270 */
[----:B------:R-:W-:Y:S02]  /*14a60*/  FMNMX.FTZ R5, R16, R138, !PT ;  /* 0x0000008a10057209 */ /* 0x000fe40007810000 */
[CC--:B------:R-:W-:Y:S02]  /*14a70*/  ISETP.GE.OR P5, PT, R4.reuse, R231.reuse, !P5 ;  /* 0x000000e70400720c */ /* 0x0c0fe40006fa6670 */
[----:B------:R-:W-:Y:S02]  /*14a80*/  ISETP.GE.OR P1, PT, R4, R230, !P1 ;  /* 0x000000e60400720c */ /* 0x000fe40004f26670 */
[----:B------:R-:W-:Y:S02]  /*14a90*/  ISETP.GE.OR P4, PT, R6, R231, !P4 ;  /* 0x000000e70600720c */ /* 0x000fe40006786670 */
[----:B------:R-:W-:Y:S02]  /*14aa0*/  FMNMX.FTZ R4, R20, R5, !PT ;  /* 0x0000000514047209 */ /* 0x000fe40007810000 */
[----:B------:R-:W-:Y:S02]  /*14ab0*/  ISETP.GE.AND P3, PT, R6, R226, PT ;  /* 0x000000e20600720c */ /* 0x000fe40003f66270 */
[----:B------:R-:W-:Y:S02]  /*14ac0*/  FSEL R23, R13, -INF , !P4 ;  /* 0xff8000000d177808 */ /* 0x000fe40006000000 */
[----:B------:R-:W-:Y:S02]  /*14ad0*/  FMNMX.FTZ R4, R22, R4, !PT ;  /* 0x0000000416047209 */ /* 0x000fe40007810000 */
[----:B------:R-:W-:Y:S02]  /*14ae0*/  ISETP.GE.OR P3, PT, R6, R230, !P3 ;  /* 0x000000e60600720c */ /* 0x000fe40005f66670 */
[-C--:B------:R-:W-:Y:S02]  /*14af0*/  ISETP.GE.AND P4, PT, R2, R227.reuse, PT ;  /* 0x000000e30200720c */ /* 0x080fe40003f86270 */
[----:B------:R-:W-:Y:S02]  /*14b00*/  FMNMX.FTZ R4, R23, R4, !PT ;  /* 0x0000000417047209 */ /* 0x000fe40007810000 */
[----:B------:R-:W-:Y:S02]  /*14b10*/  FSEL R205, R24, -INF , !P6 ;  /* 0xff80000018cd7808 */ /* 0x000fe40007000000 */
[----:B------:R-:W-:Y:S02]  /*14b20*/  FSEL R32, R15, -INF , !P3 ;  /* 0xff8000000f207808 */ /* 0x000fe40005800000 */
[----:B------:R-:W-:Y:S02]  /*14b30*/  FSEL R234, R25, -INF , !P5 ;  /* 0xff80000019ea7808 */ /* 0x000fe40006800000 */
[----:B------:R-:W-:Y:S02]  /*14b40*/  FMNMX.FTZ R4, R205, R4, !PT ;  /* 0x00000004cd047209 */ /* 0x000fe40007810000 */
[----:B------:R-:W-:Y:S02]  /*14b50*/  ISETP.GE.AND P3, PT, R0, R227, PT ;  /* 0x000000e30000720c */ /* 0x000fe40003f66270 */
[-C--:B------:R-:W-:Y:S02]  /*14b60*/  ISETP.GE.OR P4, PT, R2, R231.reuse, !P4 ;  /* 0x000000e70200720c */ /* 0x080fe40006786670 */
[----:B------:R-:W-:Y:S02]  /*14b70*/  FMNMX.FTZ R4, R234, R4, !PT ;  /* 0x00000004ea047209 */ /* 0x000fe40007810000 */
[----:B------:R-:W-:Y:S02]  /*14b80*/  ISETP.GE.OR P3, PT, R0, R231, !P3 ;  /* 0x000000e70000720c */ /* 0x000fe40005f66670 */
[----:B------:R-:W-:Y:S02]  /*14b90*/  FSEL R239, R28, -INF , !P4 ;  /* 0xff8000001cef7808 */ /* 0x000fe40006000000 */
[----:B-1----:R-:W-:Y:S02]  /*14ba0*/  FMNMX.FTZ R136, R136, R8, !PT ;  /* 0x0000000888887209 */ /* 0x002fe40007810000 */
[----:B------:R-:W-:Y:S02]  /*14bb0*/  FMNMX.FTZ R135, R135, R7, !PT ;  /* 0x0000000787877209 */ /* 0x000fe40007810000 */
[----:B------:R-:W-:Y:S01]  /*14bc0*/  FSEL R241, R29, -INF , !P3 ;  /* 0xff8000001df17808 */ /* 0x000fe20005800000 */
[C---:B------:R-:W-:Y:S01]  /*14bd0*/  FMUL.FTZ R141, R136.reuse, UR4 ;  /* 0x00000004888d7c20 */ /* 0x040fe20008410000 */
[----:B------:R-:W-:Y:S01]  /*14be0*/  FMNMX.FTZ R4, R239, R4, !PT ;  /* 0x00000004ef047209 */ /* 0x000fe20007810000 */
[----:B------:R-:W1:Y:S01]  /*14bf0*/  SHFL.BFLY PT, R5, R135, 0x1, 0x1f ;  /* 0x0c201f0087057f89 */ /* 0x000e6200000e0000 */
[----:B------:R-:W-:Y:S02]  /*14c00*/  FSETP.NEU.FTZ.AND P3, PT, R136, -INF , PT ;  /* 0xff8000008800780b */ /* 0x000fe40003f7d000 */
[----:B------:R-:W-:Y:S02]  /*14c10*/  FMNMX.FTZ R4, R241, R4, !PT ;  /* 0x00000004f1047209 */ /* 0x000fe40007810000 */
[----:B------:R-:W-:Y:S02]  /*14c20*/  FSEL R14, R14, -INF , !P0 ;  /* 0xff8000000e0e7808 */ /* 0x000fe40004000000 */
[C---:B------:R-:W-:Y:S01]  /*14c30*/  ISETP.GE.AND P0, PT, R2.reuse, R226, PT ;  /* 0x000000e20200720c */ /* 0x040fe20003f06270 */
[----:B------:R-:W1:Y:S01]  /*14c40*/  SHFL.BFLY PT, R9, R4, 0x2, 0x1f ;  /* 0x0c401f0004097f89 */ /* 0x000e6200000e0000 */
[----:B------:R-:W-:Y:S02]  /*14c50*/  FSEL R141, R141, RZ, P3 ;  /* 0x000000ff8d8d7208 */ /* 0x000fe40001800000 */
[----:B------:R-:W-:Y:S02]  /*14c60*/  ISETP.GE.OR P0, PT, R2, R230, !P0 ;  /* 0x000000e60200720c */ /* 0x000fe40004706670 */
[----:B------:R-:W-:Y:S01]  /*14c70*/  FMNMX.FTZ R2, R17, R139, !PT ;  /* 0x0000008b11027209 */ /* 0x000fe20007810000 */
[--C-:B------:R-:W-:Y:S01]  /*14c80*/  FFMA.FTZ R134, R134, UR4, -R141.reuse ;  /* 0x0000000486867c23 */ /* 0x100fe2000801088d */
[----:B------:R-:W-:Y:S01]  /*14c90*/  ISETP.GE.AND P4, PT, R0, R226, PT ;  /* 0x000000e20000720c */ /* 0x000fe20003f86270 */
[--C-:B------:R-:W-:Y:S01]  /*14ca0*/  FFMA.FTZ R142, R142, UR4, -R141.reuse ;  /* 0x000000048e8e7c23 */ /* 0x100fe2000801088d */
[----:B------:R-:W-:Y:S01]  /*14cb0*/  FMNMX.FTZ R2, R21, R2, !PT ;  /* 0x0000000215027209 */ /* 0x000fe20007810000 */
[----:B------:R1:W-:Y:S01]  /*14cc0*/  MUFU.EX2 R178, R134 ;  /* 0x0000008600b27308 */ /* 0x0003e20000000800 */
[----:B------:R-:W-:Y:S01]  /*14cd0*/  ISETP.GE.OR P4, PT, R0, R230, !P4 ;  /* 0x000000e60000720c */ /* 0x000fe20006786670 */
[----:B------:R-:W-:Y:S01]  /*14ce0*/  FFMA.FTZ R137, R137, UR4, -R141 ;  /* 0x0000000489897c23 */ /* 0x000fe2000801088d */
[----:B------:R-:W-:Y:S02]  /*14cf0*/  FMNMX.FTZ R2, R14, R2, !PT ;  /* 0x000000020e027209 */ /* 0x000fe40007810000 */
[----:B------:R-:W-:Y:S02]  /*14d00*/  FSEL R235, R26, -INF , !P2 ;  /* 0xff8000001aeb7808 */ /* 0x000fe40005000000 */
[----:B------:R-:W-:Y:S01]  /*14d10*/  FMNMX.FTZ R0, R32, R2, !PT ;  /* 0x0000000220007209 */ /* 0x000fe20007810000 */
[----:B------:R-:W-:Y:S01]  /*14d20*/  IMAD.U32 R2, RZ, RZ, UR35 ;  /* 0x00000023ff027e24 */ /* 0x000fe2000f8e00ff */
[----:B-1----:R-:W-:Y:S01]  /*14d30*/  FMNMX.FTZ R135, R135, R5, !PT ;  /* 0x0000000587877209 */ /* 0x002fe20007810000 */
[----:B------:R-:W-:Y:S01]  /*14d40*/  MUFU.EX2 R25, R142 ;  /* 0x0000008e00197308 */ /* 0x000fe20000000800 */
[----:B------:R-:W-:Y:S02]  /*14d50*/  FMNMX.FTZ R0, R235, R0, !PT ;  /* 0x00000000eb007209 */ /* 0x000fe40007810000 */
[C---:B------:R-:W-:Y:S01]  /*14d60*/  FSETP.NEU.FTZ.AND P2, PT, R135.reuse, -INF , PT ;  /* 0xff8000008700780b */ /* 0x040fe20003f5d000 */
[----:B------:R-:W-:Y:S01]  /*14d70*/  FMUL.FTZ R188, R135, UR4 ;  /* 0x0000000487bc7c20 */ /* 0x000fe20008410000 */
[----:B------:R-:W-:Y:S02]  /*14d80*/  FSEL R237, R27, -INF , !P1 ;  /* 0xff8000001bed7808 */ /* 0x000fe40004800000 */
[----:B------:R-:W-:Y:S03]  /*14d90*/  FMNMX.FTZ R134, R4, R9, !PT ;  /* 0x0000000904867209 */ /* 0x000fe60007810000 */
[----:B------:R-:W-:Y:S01]  /*14da0*/  MUFU.EX2 R33, R137 ;  /* 0x0000008900217308 */ /* 0x000fe20000000800 */
[----:B------:R-:W-:Y:S02]  /*14db0*/  FSEL R188, R188, RZ, P2 ;  /* 0x000000ffbcbc7208 */ /* 0x000fe40001000000 */
[----:B------:R-:W-:Y:S01]  /*14dc0*/  FSEL R243, R30, -INF , !P0 ;  /* 0xff8000001ef37808 */ /* 0x000fe20004000000 */
[----:B------:R-:W1:Y:S01]  /*14dd0*/  SHFL.BFLY PT, R15, R134, 0x1, 0x1f ;  /* 0x0c201f00860f7f89 */ /* 0x000e6200000e0000 */
[----:B------:R-:W-:Y:S01]  /*14de0*/  FMNMX.FTZ R0, R237, R0, !PT ;  /* 0x00000000ed007209 */ /* 0x000fe20007810000 */
[--C-:B------:R-:W-:Y:S01]  /*14df0*/  FFMA.FTZ R18, R18, UR4, -R188.reuse ;  /* 0x0000000412127c23 */ /* 0x100fe200080108bc */
[----:B------:R-:W-:Y:S01]  /*14e00*/  FFMA.FTZ R19, R19, UR4, -R188 ;  /* 0x0000000413137c23 */ /* 0x000fe200080108bc */
[----:B------:R-:W-:Y:S02]  /*14e10*/  FSEL R140, R31, -INF , !P4 ;  /* 0xff8000001f8c7808 */ /* 0x000fe40006000000 */
[----:B------:R-:W-:Y:S01]  /*14e20*/  FMNMX.FTZ R0, R243, R0, !PT ;  /* 0x00000000f3007209 */ /* 0x000fe20007810000 */
[----:B------:R-:W-:Y:S03]  /*14e30*/  MUFU.EX2 R250, R18 ;  /* 0x0000001200fa7308 */ /* 0x000fe60000000800 */
[----:B------:R-:W-:Y:S07]  /*14e40*/  FMNMX.FTZ R0, R140, R0, !PT ;  /* 0x000000008c007209 */ /* 0x000fee0007810000 */
[----:B------:R-:W1:Y:S02]  /*14e50*/  MUFU.EX2 R249, R19 ;  /* 0x0000001300f97308 */ /* 0x000e640000000800 */
[----:B-1----:R-:W-:Y:S04]  /*14e60*/  FMNMX.FTZ R134, R134, R15, !PT ;  /* 0x0000000f86867209 */ /* 0x002fe80007810000 */
[C---:B------:R-:W-:Y:S01]  /*14e70*/  FSETP.NEU.FTZ.AND P1, PT, R134.reuse, -INF , PT ;  /* 0xff8000008600780b */ /* 0x040fe20003f3d000 */
[----:B------:R-:W-:Y:S01]  /*14e80*/  FMUL.FTZ R189, R134, UR4 ;  /* 0x0000000486bd7c20 */ /* 0x000fe20008410000 */
[----:B------:R-:W-:Y:S04]  /*14e90*/  F2FP.BF16.F32.PACK_AB R179, R249, R250 ;  /* 0x000000faf9b3723e */ /* 0x000fe800000010ff */
[----:B------:R-:W-:Y:S05]  /*14ea0*/  FSEL R189, R189, RZ, P1 ;  /* 0x000000ffbdbd7208 */ /* 0x000fea0000800000 */
[--C-:B------:R-:W-:Y:S01]  /*14eb0*/  FFMA.FTZ R20, R20, UR4, -R189.reuse ;  /* 0x0000000414147c23 */ /* 0x100fe200080108bd */
[----:B------:R-:W-:Y:S03]  /*14ec0*/  FFMA.FTZ R16, R16, UR4, -R189 ;  /* 0x0000000410107c23 */ /* 0x000fe600080108bd */
[----:B------:R-:W-:Y:S10]  /*14ed0*/  MUFU.EX2 R247, R20 ;  /* 0x0000001400f77308 */ /* 0x000ff40000000800 */
[----:B------:R-:W-:Y:S01]  /*14ee0*/  MUFU.EX2 R248, R16 ;  /* 0x0000001000f87308 */ /* 0x000fe20000000800 */
[----:B--2---:R-:W-:Y:S02]  /*14ef0*/  LOP3.LUT R5, R193, UR37, R2, 0x96, !PT ;  /* 0x00000025c1057c12 */ /* 0x004fe4000f8e9602 */
[----:B------:R-:W1:Y:S03]  /*14f00*/  SHFL.BFLY PT, R2, R0, 0x2, 0x1f ;  /* 0x0c401f0000027f89 */ /* 0x000e6600000e0000 */
[----:B------:R-:W-:Y:S01]  /*14f10*/  IMAD.WIDE.U32 R10, R5, -0x326172a9, RZ ;  /* 0xcd9e8d57050a7825 */ /* 0x000fe200078e00ff */
[--C-:B---3--:R-:W-:Y:S05]  /*14f20*/  LOP3.LUT R6, R183, UR20, R192.reuse, 0x96, !PT ;  /* 0x00000014b7067c12 */ /* 0x108fea000f8e96c0 */
[----:B------:R-:W-:Y:S01]  /*14f30*/  IMAD.WIDE.U32 R6, R6, -0x326172a9, RZ ;  /* 0xcd9e8d5706067825 */ /* 0x000fe200078e00ff */
[----:B----4-:R-:W-:Y:S04]  /*14f40*/  LOP3.LUT R8, R181, UR20, R192, 0x96, !PT ;  /* 0x00000014b5087c12 */ /* 0x010fe8000f8e96c0 */
[----:B------:R-:W-:Y:S01]  /*14f50*/  LOP3.LUT R12, R7, UR19, R10, 0x96, !PT ;  /* 0x00000013070c7c12 */ /* 0x000fe2000f8e960a */
[----:B------:R-:W-:Y:S01]  /*14f60*/  IMAD.WIDE.U32 R8, R8, -0x326172a9, RZ ;  /* 0xcd9e8d5708087825 */ /* 0x000fe200078e00ff */
[----:B-----5:R-:W-:Y:S03]  /*14f70*/  LOP3.LUT R4, R11, UR21, R186, 0x96, !PT ;  /* 0x000000150b047c12 */ /* 0x020fe6000f8e96ba */
[----:B------:R-:W-:Y:S01]  /*14f80*/  IMAD.WIDE.U32 R12, R12, -0x2daee0ad, RZ ;  /* 0xd2511f530c0c7825 */ /* 0x000fe200078e00ff */
[----:B------:R-:W-:Y:S03]  /*14f90*/  LOP3.LUT R10, R9, UR19, R10, 0x96, !PT ;  /* 0x00000013090a7c12 */ /* 0x000fe6000f8e960a */
[----:B------:R-:W-:Y:S01]  /*14fa0*/  FFMA.FTZ R9, R176, UR4, -R141 ;  /* 0x00000004b0097c23 */ /* 0x000fe2000801088d */
[----:B------:R-:W-:Y:S01]  /*14fb0*/  IMAD.WIDE.U32 R4, R4, -0x2daee0ad, RZ ;  /* 0xd2511f5304047825 */ /* 0x000fe200078e00ff */
[----:B------:R-:W-:Y:S02]  /*14fc0*/  LOP3.LUT R7, R11, UR21, R184, 0x96, !PT ;  /* 0x000000150b077c12 */ /* 0x000fe4000f8e96b8 */
[----:B------:R2:W3:Y:S01]  /*14fd0*/  MUFU.EX2 R24, R9 ;  /* 0x0000000900187308 */ /* 0x0004e20000000800 */
[----:B------:R-:W-:Y:S01]  /*14fe0*/  IMAD.WIDE.U32 R10, R10, -0x2daee0ad, RZ ;  /* 0xd2511f530a0a7825 */ /* 0x000fe200078e00ff */
[----:B------:R-:W-:Y:S01]  /*14ff0*/  LOP3.LUT R5, R5, UR18, R182, 0x96, !PT ;  /* 0x0000001205057c12 */ /* 0x000fe2000f8e96b6 */
[----:B------:R-:W-:Y:S01]  /*15000*/  LDSM.16.MT88.4 R184, [R211+0xa000] ;  /* 0x00a00000d3b8783b */ /* 0x000fe20000004200 */
[----:B------:R-:W-:Y:S01]  /*15010*/  LOP3.LUT R13, R13, UR16, R4, 0x96, !PT ;  /* 0x000000100d0d7c12 */ /* 0x000fe2000f8e9604 */
[----:B------:R-:W-:Y:S01]  /*15020*/  IMAD.WIDE.U32 R18, R7, -0x2daee0ad, RZ ;  /* 0xd2511f5307127825 */ /* 0x000fe200078e00ff */
[----:B-1----:R-:W-:Y:S03]  /*15030*/  FMNMX.FTZ R0, R0, R2, !PT ;  /* 0x0000000200007209 */ /* 0x002fe60007810000 */
[----:B------:R-:W-:Y:S01]  /*15040*/  IMAD.WIDE.U32 R4, R5, -0x326172a9, RZ ;  /* 0xcd9e8d5705047825 */ /* 0x000fe200078e00ff */
[----:B------:R-:W-:Y:S01]  /*15050*/  LOP3.LUT R7, R19, UR18, R180, 0x96, !PT ;  /* 0x0000001213077c12 */ /* 0x000fe2000f8e96b4 */
[----:B------:R-:W1:Y:S01]  /*15060*/  SHFL.BFLY PT, R2, R0, 0x1, 0x1f ;  /* 0x0c201f0000027f89 */ /* 0x000e6200000e0000 */
[----:B------:R-:W-:Y:S01]  /*15070*/  LOP3.LUT R11, R11, UR16, R18, 0x96, !PT ;  /* 0x000000100b0b7c12 */ /* 0x000fe2000f8e9612 */
[----:B------:R-:W-:Y:S01]  /*15080*/  IMAD.WIDE.U32 R192, R13, -0x326172a9, RZ ;  /* 0xcd9e8d570dc07825 */ /* 0x000fe200078e00ff */
[----:B------:R-:W-:Y:S03]  /*15090*/  LOP3.LUT R5, R5, UR17, R6, 0x96, !PT ;  /* 0x0000001105057c12 */ /* 0x000fe6000f8e9606 */
[----:B------:R-:W-:Y:S01]  /*150a0*/  FFMA.FTZ R6, R177, UR4, -R188 ;  /* 0x00000004b1067c23 */ /* 0x000fe200080108bc */
[----:B------:R-:W-:Y:S01]  /*150b0*/  IMAD.WIDE.U32 R18, R7, -0x326172a9, RZ ;  /* 0xcd9e8d5707127825 */ /* 0x000fe200078e00ff */
[----:B--2---:R-:W-:Y:S03]  /*150c0*/  LOP3.LUT R9, R193, UR15, R4, 0x96, !PT ;  /* 0x0000000fc1097c12 */ /* 0x004fe6000f8e9604 */
[----:B------:R-:W-:Y:S01]  /*150d0*/  FFMA.FTZ R4, R143, UR4, -R188 ;  /* 0x000000048f047c23 */ /* 0x000fe200080108bc */
[----:B------:R2:W-:Y:S01]  /*150e0*/  MUFU.EX2 R252, R6 ;  /* 0x0000000600fc7308 */ /* 0x0005e20000000800 */
[----:B------:R-:W-:Y:S01]  /*150f0*/  IMAD.WIDE.U32 R196, R11, -0x326172a9, RZ ;  /* 0xcd9e8d570bc47825 */ /* 0x000fe200078e00ff */
[----:B------:R-:W-:Y:S02]  /*15100*/  LOP3.LUT R7, R19, UR17, R8, 0x96, !PT ;  /* 0x0000001113077c12 */ /* 0x000fe4000f8e9608 */
[----:B---3--:R-:W-:Y:S01]  /*15110*/  F2FP.BF16.F32.PACK_AB R176, R24, R25 ;  /* 0x0000001918b0723e */ /* 0x008fe200000010ff */
[----:B------:R-:W-:Y:S01]  /*15120*/  IMAD.WIDE.U32 R194, R9, -0x2daee0ad, RZ ;  /* 0xd2511f5309c27825 */ /* 0x000fe200078e00ff */
[----:B------:R-:W-:Y:S04]  /*15130*/  LOP3.LUT R8, R197, UR15, R18, 0x96, !PT ;  /* 0x0000000fc5087c12 */ /* 0x000fe8000f8e9612 */
[----:B------:R3:W4:Y:S01]  /*15140*/  MUFU.EX2 R26, R4 ;  /* 0x00000004001a7308 */ /* 0x0007220000000800 */
[----:B------:R-:W-:Y:S01]  /*15150*/  F2FP.BF16.F32.PACK_AB R180, R247, R248 ;  /* 0x000000f8f7b4723e */ /* 0x000fe200000010ff */
[----:B------:R-:W-:Y:S01]  /*15160*/  IMAD.WIDE.U32 R198, R8, -0x2daee0ad, RZ ;  /* 0xd2511f5308c67825 */ /* 0x000fe200078e00ff */
[----:B-1----:R-:W-:Y:S03]  /*15170*/  FMNMX.FTZ R137, R0, R2, !PT ;  /* 0x0000000200897209 */ /* 0x002fe60007810000 */
[----:B--2---:R-:W-:Y:S01]  /*15180*/  IMAD.WIDE.U32 R6, R7, -0x2daee0ad, RZ ;  /* 0xd2511f5307067825 */ /* 0x004fe200078e00ff */
[C---:B------:R-:W-:Y:S03]  /*15190*/  FSETP.NEU.FTZ.AND P0, PT, R137.reuse, -INF , PT ;  /* 0xff8000008900780b */ /* 0x040fe60003f1d000 */
[----:B------:R-:W-:Y:S01]  /*151a0*/  FMUL.FTZ R190, R137, UR4 ;  /* 0x0000000489be7c20 */ /* 0x000fe20008410000 */
[----:B------:R-:W-:Y:S01]  /*151b0*/  LOP3.LUT R10, R7, UR14, R10, 0x96, !PT ;  /* 0x0000000e070a7c12 */ /* 0x000fe2000f8e960a */
[----:B---3--:R-:W-:Y:S03]  /*151c0*/  IMAD.WIDE.U32 R4, R5, -0x2daee0ad, RZ ;  /* 0xd2511f5305047825 */ /* 0x008fe600078e00ff */
[----:B------:R-:W-:Y:S02]  /*151d0*/  FSEL R190, R190, RZ, P0 ;  /* 0x000000ffbebe7208 */ /* 0x000fe40000000000 */
[----:B----4-:R-:W-:Y:S01]  /*151e0*/  F2FP.BF16.F32.PACK_AB R177, R252, R26 ;  /* 0x0000001afcb1723e */ /* 0x010fe200000010ff */
[----:B------:R-:W-:Y:S01]  /*151f0*/  IMAD.WIDE.U32 R200, R10, -0x326172a9, RZ ;  /* 0xcd9e8d570ac87825 */ /* 0x000fe200078e00ff */
[----:B------:R-:W-:Y:S02]  /*15200*/  LOP3.LUT R12, R5, UR14, R12, 0x96, !PT ;  /* 0x0000000e050c7c12 */ /* 0x000fe4000f8e960c */
[----:B------:R-:W-:Y:S01]  /*15210*/  LOP3.LUT R5, R195, UR12, R4, 0x96, !PT ;  /* 0x0000000cc3057c12 */ /* 0x000fe2000f8e9604 */
[----:B------:R-:W-:Y:S01]  /*15220*/  FFMA.FTZ R21, R21, UR4, -R190 ;  /* 0x0000000415157c23 */ /* 0x000fe200080108be */
[----:B------:R-:W-:Y:S01]  /*15230*/  LOP3.LUT R4, R199, UR12, R6, 0x96, !PT ;  /* 0x0000000cc7047c12 */ /* 0x000fe2000f8e9606 */
[----:B------:R-:W-:Y:S04]  /*15240*/  IMAD.WIDE.U32 R142, R12, -0x326172a9, RZ ;  /* 0xcd9e8d570c8e7825 */ /* 0x000fe800078e00ff */
[----:B------:R-:W-:Y:S01]  /*15250*/  FFMA.FTZ R17, R17, UR4, -R190 ;  /* 0x0000000411117c23 */ /* 0x000fe200080108be */
[----:B------:R1:W-:Y:S01]  /*15260*/  MUFU.EX2 R245, R21 ;  /* 0x0000001500f57308 */ /* 0x0003e20000000800 */
[----:B------:R-:W-:Y:S04]  /*15270*/  IMAD.WIDE.U32 R6, R5, -0x326172a9, RZ ;  /* 0xcd9e8d5705067825 */ /* 0x000fe800078e00ff */
[----:B------:R-:W-:Y:S01]  /*15280*/  IMAD.WIDE.U32 R4, R4, -0x326172a9, RZ ;  /* 0xcd9e8d5704047825 */ /* 0x000fe200078e00ff */
[----:B------:R-:W-:Y:S04]  /*15290*/  SHF.R.U32.HI R2, RZ, 0x10, R6 ;  /* 0x00000010ff027819 */ /* 0x000fe80000011606 */
[----:B------:R-:W-:Y:S01]  /*152a0*/  MUFU.EX2 R246, R17 ;  /* 0x0000001100f67308 */ /* 0x000fe20000000800 */
[----:B------:R-:W-:Y:S01]  /*152b0*/  LOP3.LUT R0, R6, 0xffff, RZ, 0xc0, !PT ;  /* 0x0000ffff06007812 */ /* 0x000fe200078ec0ff */
[----:B------:R-:W-:Y:S01]  /*152c0*/  IMAD.MOV.U32 R199, RZ, RZ, R178 ;  /* 0x000000ffffc77224 */ /* 0x000fe200078e00b2 */
[C---:B------:R-:W-:Y:S02]  /*152d0*/  LOP3.LUT R8, R4.reuse, 0xffff, RZ, 0xc0, !PT ;  /* 0x0000ffff04087812 */ /* 0x040fe400078ec0ff */
[--C-:B------:R-:W-:Y:S02]  /*152e0*/  SHF.R.U32.HI R10, RZ, 0x10, R4.reuse ;  /* 0x00000010ff0a7819 */ /* 0x100fe40000011604 */
[----:B------:R-:W-:Y:S02]  /*152f0*/  LOP3.LUT R13, R4, 0xff, RZ, 0xc0, !PT ;  /* 0x000000ff040d7812 */ /* 0x000fe400078ec0ff */
[----:B------:R-:W-:Y:S02]  /*15300*/  SHF.R.U32.HI R11, RZ, 0x18, R4 ;  /* 0x00000018ff0b7819 */ /* 0x000fe40000011604 */
[----:B------:R-:W-:Y:S01]  /*15310*/  LOP3.LUT R4, R5, UR22, R200, 0x96, !PT ;  /* 0x0000001605047c12 */ /* 0x000fe2000f8e96c8 */
[--C-:B------:R-:W-:Y:S01]  /*15320*/  FFMA.FTZ R5, R23, UR4, -R189.reuse ;  /* 0x0000000417057c23 */ /* 0x100fe200080108bd */
[----:B------:R-:W-:Y:S02]  /*15330*/  LOP3.LUT R9, R6, 0xff, RZ, 0xc0, !PT ;  /* 0x000000ff06097812 */ /* 0x000fe400078ec0ff */
[----:B------:R-:W-:Y:S01]  /*15340*/  SHF.R.U32.HI R12, RZ, 0x18, R6 ;  /* 0x00000018ff0c7819 */ /* 0x000fe20000011606 */
[----:B------:R2:W-:Y:S01]  /*15350*/  MUFU.EX2 R242, R5 ;  /* 0x0000000500f27308 */ /* 0x0005e20000000800 */
[----:B------:R-:W-:Y:S02]  /*15360*/  LOP3.LUT R6, R7, UR22, R142, 0x96, !PT ;  /* 0x0000001607067c12 */ /* 0x000fe4000f8e968e */
[----:B------:R-:W-:Y:S01]  /*15370*/  LOP3.LUT R7, R2, 0xff, RZ, 0xc0, !PT ;  /* 0x000000ff02077812 */ /* 0x000fe200078ec0ff */
[----:B------:R-:W-:Y:S01]  /*15380*/  FFMA.FTZ R2, R22, UR4, -R189 ;  /* 0x0000000416027c23 */ /* 0x000fe200080108bd */
[----:B------:R-:W-:Y:S01]  /*15390*/  SHF.R.U32.HI R0, RZ, 0x8, R0 ;  /* 0x00000008ff007819 */ /* 0x000fe20000011600 */
[----:B-1----:R-:W1:Y:S01]  /*153a0*/  LDSM.16.MT88.4 R20, [R209+0xa000] ;  /* 0x00a00000d114783b */ /* 0x002e620000004200 */
[----:B------:R-:W-:Y:S03]  /*153b0*/  PRMT R12, R7, 0x5410, R12 ;  /* 0x00005410070c7816 */ /* 0x000fe6000000000c */
[----:B------:R3:W4:Y:S01]  /*153c0*/  MUFU.EX2 R244, R2 ;  /* 0x0000000200f47308 */ /* 0x0007220000000800 */
[----:B------:R-:W-:Y:S02]  /*153d0*/  PRMT R178, R9, 0x5410, R0 ;  /* 0x0000541009b27816 */ /* 0x000fe40000000000 */
[----:B------:R-:W-:Y:S02]  /*153e0*/  LOP3.LUT R0, R6, 0xffff, RZ, 0xc0, !PT ;  /* 0x0000ffff06007812 */ /* 0x000fe400078ec0ff */
[----:B------:R-:W-:Y:S02]  /*153f0*/  SHF.R.U32.HI R9, RZ, 0x8, R8 ;  /* 0x00000008ff097819 */ /* 0x000fe40000011608 */
[----:B------:R-:W-:Y:S01]  /*15400*/  LOP3.LUT R7, R10, 0xff, RZ, 0xc0, !PT ;  /* 0x000000ff0a077812 */ /* 0x000fe200078ec0ff */
[----:B--2---:R-:W-:Y:S01]  /*15410*/  FFMA.FTZ R5, R14, UR4, -R190 ;  /* 0x000000040e057c23 */ /* 0x004fe200080108be */
[----:B------:R-:W-:Y:S02]  /*15420*/  LOP3.LUT R8, R6, 0xff, RZ, 0xc0, !PT ;  /* 0x000000ff06087812 */ /* 0x000fe400078ec0ff */
[----:B------:R-:W-:Y:S01]  /*15430*/  PRMT R15, R13, 0x5410, R9 ;  /* 0x000054100d0f7816 */ /* 0x000fe20000000009 */
[----:B------:R2:W-:Y:S01]  /*15440*/  MUFU.EX2 R240, R5 ;  /* 0x0000000500f07308 */ /* 0x0005e20000000800 */
[----:B------:R-:W-:Y:S02]  /*15450*/  PRMT R13, R7, 0x5410, R11 ;  /* 0x00005410070d7816 */ /* 0x000fe4000000000b */
[----:B------:R-:W-:Y:S02]  /*15460*/  SHF.R.U32.HI R7, RZ, 0x18, R4 ;  /* 0x00000018ff077819 */ /* 0x000fe40000011604 */
[----:B---3--:R-:W-:Y:S02]  /*15470*/  SHF.R.U32.HI R2, RZ, 0x8, R0 ;  /* 0x00000008ff027819 */ /* 0x008fe40000011600 */
[----:B------:R-:W-:Y:S02]  /*15480*/  FSEL R0, R136, RZ, P3 ;  /* 0x000000ff88007208 */ /* 0x000fe40001800000 */
[----:B------:R-:W-:Y:S02]  /*15490*/  PRMT R11, R8, 0x5410, R2 ;  /* 0x00005410080b7816 */ /* 0x000fe40000000002 */
[----:B------:R-:W-:Y:S01]  /*154a0*/  SHF.R.U32.HI R8, RZ, 0x10, R4 ;  /* 0x00000010ff087819 */ /* 0x000fe20000011604 */
[----:B------:R-:W-:Y:S01]  /*154b0*/  FADD.FTZ R2, -R0, R3 ;  /* 0x0000000300027221 */ /* 0x000fe20000010100 */
[----:B------:R-:W-:Y:S02]  /*154c0*/  SHF.R.U32.HI R3, RZ, 0x10, R6 ;  /* 0x00000010ff037819 */ /* 0x000fe40000011606 */
[----:B------:R-:W-:Y:S02]  /*154d0*/  LOP3.LUT R0, R4, 0xffff, RZ, 0xc0, !PT ;  /* 0x0000ffff04007812 */ /* 0x000fe400078ec0ff */
[----:B--2---:R-:W-:Y:S02]  /*154e0*/  LOP3.LUT R5, R3, 0xff, RZ, 0xc0, !PT ;  /* 0x000000ff03057812 */ /* 0x004fe400078ec0ff */
[----:B------:R-:W-:Y:S02]  /*154f0*/  LOP3.LUT R3, R8, 0xff, RZ, 0xc0, !PT ;  /* 0x000000ff08037812 */ /* 0x000fe400078ec0ff */
[----:B------:R-:W-:Y:S02]  /*15500*/  LOP3.LUT R9, R4, 0xff, RZ, 0xc0, !PT ;  /* 0x000000ff04097812 */ /* 0x000fe400078ec0ff */
[----:B------:R-:W-:Y:S01]  /*15510*/  PRMT R7, R3, 0x5410, R7 ;  /* 0x0000541003077816 */ /* 0x000fe20000000007 */
[----:B------:R-:W-:Y:S01]  /*15520*/  FMUL.FTZ R3, R2, UR4 ;  /* 0x0000000402037c20 */ /* 0x000fe20008410000 */
[----:B------:R-:W-:Y:S02]  /*15530*/  SHF.R.U32.HI R4, RZ, 0x8, R0 ;  /* 0x00000008ff047819 */ /* 0x000fe40000011600 */
[----:B------:R-:W-:Y:S01]  /*15540*/  FSEL R0, R135, RZ, P2 ;  /* 0x000000ff87007208 */ /* 0x000fe20001000000 */
[----:B------:R2:W3:Y:S01]  /*15550*/  MUFU.EX2 R133, R3 ;  /* 0x0000000300857308 */ /* 0x0004e20000000800 */
[----:B------:R-:W-:Y:S01]  /*15560*/  SHF.R.U32.HI R10, RZ, 0x18, R6 ;  /* 0x00000018ff0a7819 */ /* 0x000fe20000011606 */
[----:B------:R-:W-:Y:S01]  /*15570*/  FFMA.FTZ R6, R32, UR4, -R190 ;  /* 0x0000000420067c23 */ /* 0x000fe200080108be */
[----:B------:R-:W-:Y:S01]  /*15580*/  PRMT R9, R9, 0x5410, R4 ;  /* 0x0000541009097816 */ /* 0x000fe20000000004 */
[----:B------:R-:W-:Y:S01]  /*15590*/  FADD.FTZ R2, -R0, R132 ;  /* 0x0000008400027221 */ /* 0x000fe20000010100 */
[----:B------:R-:W-:Y:S02]  /*155a0*/  FSEL R0, R134, RZ, P1 ;  /* 0x000000ff86007208 */ /* 0x000fe40000800000 */
[----:B------:R-:W-:Y:S03]  /*155b0*/  FSEL R4, R137, RZ, P0 ;  /* 0x000000ff89047208 */ /* 0x000fe60000000000 */
[----:B------:R5:W-:Y:S01]  /*155c0*/  MUFU.EX2 R238, R6 ;  /* 0x0000000600ee7308 */ /* 0x000be20000000800 */
[--C-:B------:R-:W-:Y:S02]  /*155d0*/  HSET2.LE.AND R178, R178, R223.reuse, PT ;  /* 0x000000dfb2b27233 */ /* 0x100fe40003803000 */
[--C-:B------:R-:W-:Y:S02]  /*155e0*/  HSET2.LE.AND R181, R7, R223.reuse, PT ;  /* 0x000000df07b57233 */ /* 0x100fe40003803000 */
[----:B----4-:R-:W-:Y:S02]  /*155f0*/  F2FP.BF16.F32.PACK_AB R182, R242, R244 ;  /* 0x000000f4f2b6723e */ /* 0x010fe400000010ff */
[----:B------:R-:W-:Y:S01]  /*15600*/  LOP3.LUT R142, R201, UR13, R196, 0x96, !PT ;  /* 0x0000000dc98e7c12 */ /* 0x000fe2000f8e96c4 */
[----:B--2---:R-:W-:Y:S01]  /*15610*/  FADD.FTZ R3, -R0, R138 ;  /* 0x0000008a00037221 */ /* 0x004fe20000010100 */
[----:B------:R-:W-:Y:S01]  /*15620*/  FMUL.FTZ R0, R2, UR4 ;  /* 0x0000000402007c20 */ /* 0x000fe20008410000 */
[----:B------:R-:W-:Y:S01]  /*15630*/  FADD.FTZ R2, -R4, R139 ;  /* 0x0000008b04027221 */ /* 0x000fe20000010100 */
[--C-:B------:R-:W-:Y:S01]  /*15640*/  HSET2.LE.AND R4, R12, R223.reuse, PT ;  /* 0x000000df0c047233 */ /* 0x100fe20003803000 */
[C---:B---3--:R-:W-:Y:S01]  /*15650*/  FMUL.FTZ R16, R133.reuse, R156 ;  /* 0x0000009c85107220 */ /* 0x048fe20000410000 */
[----:B------:R2:W3:Y:S01]  /*15660*/  MUFU.EX2 R132, R0 ;  /* 0x0000000000847308 */ /* 0x0004e20000000800 */
[C---:B------:R-:W-:Y:S01]  /*15670*/  FMUL.FTZ R17, R133.reuse, R157 ;  /* 0x0000009d85117220 */ /* 0x040fe20000410000 */
[----:B------:R-:W-:Y:S01]  /*15680*/  MOV R157, R25 ;  /* 0x00000019009d7202 */ /* 0x000fe20000000f00 */
[----:B------:R-:W-:Y:S01]  /*15690*/  FMUL.FTZ R32, R133, R172 ;  /* 0x000000ac85207220 */ /* 0x000fe20000410000 */
[----:B-----5:R-:W-:Y:S01]  /*156a0*/  PRMT R6, R5, 0x5410, R10 ;  /* 0x0000541005067816 */ /* 0x020fe2000000000a */
[----:B------:R-:W-:Y:S01]  /*156b0*/  FMUL.FTZ R36, R133, R36 ;  /* 0x0000002485247220 */ /* 0x000fe20000410000 */
[----:B------:R-:W-:Y:S01]  /*156c0*/  F2FP.BF16.F32.PACK_AB R5, R33, R199 ;  /* 0x000000c72105723e */ /* 0x000fe200000010ff */
[C---:B------:R-:W-:Y:S01]  /*156d0*/  FMUL.FTZ R37, R133.reuse, R37 ;  /* 0x0000002585257220 */ /* 0x040fe20000410000 */
[----:B------:R-:W-:Y:S01]  /*156e0*/  LOP3.LUT R179, R4, R179, RZ, 0xc0, !PT ;  /* 0x000000b304b37212 */ /* 0x000fe200078ec0ff */
[C---:B------:R-:W-:Y:S01]  /*156f0*/  FMUL.FTZ R48, R133.reuse, R48 ;  /* 0x0000003085307220 */ /* 0x040fe20000410000 */
[----:B------:R-:W-:Y:S01]  /*15700*/  LOP3.LUT R178, R178, R5, RZ, 0xc0, !PT ;  /* 0x00000005b2b27212 */ /* 0x000fe200078ec0ff */
[C---:B------:R-:W-:Y:S01]  /*15710*/  FMUL.FTZ R49, R133.reuse, R49 ;  /* 0x0000003185317220 */ /* 0x040fe20000410000 */
[--C-:B------:R-:W-:Y:S01]  /*15720*/  HSET2.LE.AND R5, R11, R223.reuse, PT ;  /* 0x000000df0b057233 */ /* 0x100fe20003803000 */
[C---:B------:R-:W-:Y:S01]  /*15730*/  FMUL.FTZ R52, R133.reuse, R52 ;  /* 0x0000003485347220 */ /* 0x040fe20000410000 */
[--C-:B------:R-:W-:Y:S01]  /*15740*/  HSET2.LE.AND R6, R6, R223.reuse, PT ;  /* 0x000000df06067233 */ /* 0x100fe20003803000 */
[----:B------:R-:W-:Y:S01]  /*15750*/  FMUL.FTZ R53, R133, R53 ;  /* 0x0000003585357220 */ /* 0x000fe20000410000 */
[----:B------:R-:W-:Y:S01]  /*15760*/  F2FP.BF16.F32.PACK_AB R4, R245, R246 ;  /* 0x000000f6f504723e */ /* 0x000fe200000010ff */
[----:B--2---:R-:W-:Y:S01]  /*15770*/  FMUL.FTZ R0, R3, UR4 ;  /* 0x0000000403007c20 */ /* 0x004fe20008410000 */
[----:B------:R-:W-:Y:S01]  /*15780*/  LOP3.LUT R176, R5, R176, RZ, 0xc0, !PT ;  /* 0x000000b005b07212 */ /* 0x000fe200078ec0ff */
[----:B---3--:R-:W-:Y:S01]  /*15790*/  FMUL.FTZ R7, R132, R151 ;  /* 0x0000009784077220 */ /* 0x008fe20000410000 */
[----:B------:R-:W-:Y:S01]  /*157a0*/  LOP3.LUT R177, R6, R177, RZ, 0xc0, !PT ;  /* 0x000000b106b17212 */ /* 0x000fe200078ec0ff */
[----:B------:R2:W3:Y:S01]  /*157b0*/  MUFU.EX2 R3, R0 ;  /* 0x0000000000037308 */ /* 0x0004e20000000800 */
[--C-:B------:R-:W-:Y:S01]  /*157c0*/  HSET2.LE.AND R5, R15, R223.reuse, PT ;  /* 0x000000df0f057233 */ /* 0x100fe20003803000 */
[C---:B------:R-:W-:Y:S01]  /*157d0*/  FMUL.FTZ R18, R132.reuse, R158 ;  /* 0x0000009e84127220 */ /* 0x040fe20000410000 */
[--C-:B------:R-:W-:Y:S01]  /*157e0*/  HSET2.LE.AND R6, R13, R223.reuse, PT ;  /* 0x000000df0d067233 */ /* 0x100fe20003803000 */
[----:B------:R-:W-:Y:S01]  /*157f0*/  FMUL.FTZ R19, R132, R159 ;  /* 0x0000009f84137220 */ /* 0x000fe20000410000 */
[----:B------:R-:W-:Y:S01]  /*15800*/  F2FP.BF16.F32.PACK_AB R183, R238, R240 ;  /* 0x000000f0eeb7723e */ /* 0x000fe200000010ff */
[----:B------:R-:W-:Y:S01]  /*15810*/  IMAD.MOV.U32 R158, RZ, RZ, R24 ;  /* 0x000000ffff9e7224 */ /* 0x000fe200078e0018 */
[----:B------:R-:W-:Y:S01]  /*15820*/  LOP3.LUT R181, R181, R4, RZ, 0xc0, !PT ;  /* 0x00000004b5b57212 */ /* 0x000fe200078ec0ff */
[----:B------:R-:W-:Y:S01]  /*15830*/  FMUL.FTZ R4, R133, R148 ;  /* 0x0000009485047220 */ /* 0x000fe20000410000 */
[----:B------:R-:W-:Y:S01]  /*15840*/  LOP3.LUT R182, R5, R182, RZ, 0xc0, !PT ;  /* 0x000000b605b67212 */ /* 0x000fe200078ec0ff */
[----:B------:R-:W-:Y:S01]  /*15850*/  FMUL.FTZ R5, R133, R149 ;  /* 0x0000009585057220 */ /* 0x000fe20000410000 */
[----:B------:R-:W-:Y:S01]  /*15860*/  LOP3.LUT R183, R6, R183, RZ, 0xc0, !PT ;  /* 0x000000b706b77212 */ /* 0x000fe200078ec0ff */
[C---:B------:R-:W-:Y:S01]  /*15870*/  FMUL.FTZ R6, R132.reuse, R150 ;  /* 0x0000009684067220 */ /* 0x040fe20000410000 */
[C---:B------:R-:W-:Y:S01]  /*15880*/  FMUL.FTZ R34, R132.reuse, R174 ;  /* 0x000000ae84227220 */ /* 0x040fe20000410000 */
[----:B------:R-:W-:Y:S01]  /*15890*/  LDSM.16.MT88.4 R148, [R213+0xa000] ;  /* 0x00a00000d594783b */ /* 0x000fe20000004200 */
[C---:B------:R-:W-:Y:S01]  /*158a0*/  FMUL.FTZ R35, R132.reuse, R175 ;  /* 0x000000af84237220 */ /* 0x040fe20000410000 */
[----:B------:R-:W-:Y:S01]  /*158b0*/  FMUL.FTZ R38, R132, R38 ;  /* 0x0000002684267220 */ /* 0x000fe20000410000 */
[----:B--2---:R-:W-:Y:S01]  /*158c0*/  FMUL.FTZ R0, R2, UR4 ;  /* 0x0000000402007c20 */ /* 0x004fe20008410000 */
[--C-:B------:R-:W-:Y:S01]  /*158d0*/  HSET2.LE.AND R2, R9, R223.reuse, PT ;  /* 0x000000df09027233 */ /* 0x100fe20003803000 */
[-C--:B-1----:R-:W-:Y:S01]  /*158e0*/  HMMA.16816.F32.BF16 R4, R176, R20.reuse, R4 ;  /* 0x00000014b004723c */ /* 0x082fe20000041804 */
[----:B------:R-:W-:Y:S03]  /*158f0*/  PLOP3.LUT P0, PT, PT, PT, UP0, 0x80, 0x0 ;  /* 0x000000000000781c */ /* 0x000fe60003f0f008 */
[----:B------:R-:W1:Y:S01]  /*15900*/  MUFU.EX2 R0, R0 ;  /* 0x0000000000007308 */ /* 0x000e620000000800 */
[----:B------:R-:W-:Y:S01]  /*15910*/  LOP3.LUT R180, R2, R180, RZ, 0xc0, !PT ;  /* 0x000000b402b47212 */ /* 0x000fe200078ec0ff */
[----:B------:R-:W-:Y:S01]  /*15920*/  FFMA.FTZ R2, R202, UR4, -R141 ;  /* 0x00000004ca027c23 */ /* 0x000fe2000801088d */
[C---:B---3--:R-:W-:Y:S01]  /*15930*/  FMUL.FTZ R8, R3.reuse, R144 ;  /* 0x0000009003087220 */ /* 0x048fe20000410000 */
[C---:B------:R-:W-:Y:S03]  /*15940*/  FMUL.FTZ R9, R3.reuse, R145 ;  /* 0x0000009103097220 */ /* 0x040fe60000410000 */
[C---:B------:R-:W-:Y:S03]  /*15950*/  FMUL.FTZ R12, R3.reuse, R152 ;  /* 0x00000098030c7220 */ /* 0x040fe60000410000 */
[----:B------:R2:W-:Y:S01]  /*15960*/  MUFU.EX2 R251, R2 ;  /* 0x0000000200fb7308 */ /* 0x0005e20000000800 */
[C---:B------:R-:W-:Y:S01]  /*15970*/  FMUL.FTZ R13, R3.reuse, R153 ;  /* 0x00000099030d7220 */ /* 0x040fe20000410000 */
[C---:B------:R-:W-:Y:S01]  /*15980*/  FMUL.FTZ R24, R3.reuse, R160 ;  /* 0x000000a003187220 */ /* 0x040fe20000410000 */
[C---:B------:R-:W-:Y:S01]  /*15990*/  FMUL.FTZ R25, R3.reuse, R161 ;  /* 0x000000a103197220 */ /* 0x040fe20000410000 */
[C---:B------:R-:W-:Y:S01]  /*159a0*/  FMUL.FTZ R28, R3.reuse, R168 ;  /* 0x000000a8031c7220 */ /* 0x040fe20000410000 */
[----:B------:R-:W-:Y:S01]  /*159b0*/  FMUL.FTZ R29, R3, R169 ;  /* 0x000000a9031d7220 */ /* 0x000fe20000410000 */
[----:B------:R-:W-:Y:S02]  /*159c0*/  IMAD.MOV.U32 R153, RZ, RZ, R33 ;  /* 0x000000ffff997224 */ /* 0x000fe400078e0021 */
[----:B------:R-:W-:Y:S01]  /*159d0*/  FMUL.FTZ R33, R133, R173 ;  /* 0x000000ad85217220 */ /* 0x000fe20000410000 */
[----:B------:R-:W-:Y:S01]  /*159e0*/  FMUL.FTZ R39, R132, R39 ;  /* 0x0000002784277220 */ /* 0x000fe20000410000 */
[C---:B-1----:R-:W-:Y:S01]  /*159f0*/  FMUL.FTZ R10, R0.reuse, R146 ;  /* 0x00000092000a7220 */ /* 0x042fe20000410000 */
[C---:B------:R-:W-:Y:S01]  /*15a00*/  FMUL.FTZ R11, R0.reuse, R147 ;  /* 0x00000093000b7220 */ /* 0x040fe20000410000 */
[C---:B------:R-:W-:Y:S01]  /*15a10*/  FMUL.FTZ R14, R0.reuse, R154 ;  /* 0x0000009a000e7220 */ /* 0x040fe20000410000 */
[----:B------:R-:W-:Y:S01]  /*15a20*/  FMUL.FTZ R15, R0, R155 ;  /* 0x0000009b000f7220 */ /* 0x000fe20000410000 */
[----:B------:R-:W1:Y:S01]  /*15a30*/  LDSM.16.MT88.4 R144, [R214+0xa000] ;  /* 0x00a00000d690783b */ /* 0x000e620000004200 */
[----:B------:R-:W-:Y:S02]  /*15a40*/  IMAD.MOV.U32 R155, RZ, RZ, R26 ;  /* 0x000000ffff9b7224 */ /* 0x000fe400078e001a */
[C---:B------:R-:W-:Y:S01]  /*15a50*/  FMUL.FTZ R40, R3.reuse, R40 ;  /* 0x0000002803287220 */ /* 0x040fe20000410000 */
[----:B------:R-:W-:Y:S01]  /*15a60*/  FMUL.FTZ R41, R3, R41 ;  /* 0x0000002903297220 */ /* 0x000fe20000410000 */
[C---:B------:R-:W-:Y:S03]  /*15a70*/  HMMA.16816.F32.BF16 R8, R180.reuse, R20, R8 ;  /* 0x00000014b408723c */ /* 0x040fe60000041808 */
[----:B------:R-:W-:Y:S01]  /*15a80*/  LDSM.16.MT88.4 R172, [R211+0xa800] ;  /* 0x00a80000d3ac783b */ /* 0x000fe20000004200 */
[----:B------:R-:W-:Y:S02]  /*15a90*/  IMAD.MOV.U32 R159, RZ, RZ, R155 ;  /* 0x000000ffff9f7224 */ /* 0x000fe400078e009b */
[-C--:B------:R-:W-:Y:S05]  /*15aa0*/  HMMA.16816.F32.BF16 R12, R180, R22.reuse, R12 ;  /* 0x00000016b40c723c */ /* 0x080fea000004180c */
[----:B--2---:R-:W-:Y:S01]  /*15ab0*/  FFMA.FTZ R2, R204, UR4, -R141 ;  /* 0x00000004cc027c23 */ /* 0x004fe2000801088d */
[C---:B------:R-:W-:Y:S03]  /*15ac0*/  HMMA.16816.F32.BF16 R16, R176.reuse, R22, R16 ;  /* 0x00000016b010723c */ /* 0x040fe60000041810 */
[----:B------:R2:W3:Y:S02]  /*15ad0*/  MUFU.EX2 R202, R2 ;  /* 0x0000000200ca7308 */ /* 0x0004e40000000800 */
[C---:B------:R-:W-:Y:S01]  /*15ae0*/  FMUL.FTZ R20, R133.reuse, R164 ;  /* 0x000000a485147220 */ /* 0x040fe20000410000 */
[----:B------:R-:W-:Y:S01]  /*15af0*/  FMUL.FTZ R21, R133, R165 ;  /* 0x000000a585157220 */ /* 0x000fe20000410000 */
[C---:B------:R-:W-:Y:S01]  /*15b00*/  FMUL.FTZ R22, R132.reuse, R166 ;  /* 0x000000a684167220 */ /* 0x040fe20000410000 */
[----:B------:R-:W-:Y:S03]  /*15b10*/  FMUL.FTZ R23, R132, R167 ;  /* 0x000000a784177220 */ /* 0x000fe60000410000 */
[C---:B------:R-:W-:Y:S01]  /*15b20*/  FMUL.FTZ R26, R0.reuse, R162 ;  /* 0x000000a2001a7220 */ /* 0x040fe20000410000 */
[C---:B------:R-:W-:Y:S01]  /*15b30*/  FMUL.FTZ R27, R0.reuse, R163 ;  /* 0x000000a3001b7220 */ /* 0x040fe20000410000 */
[C---:B------:R-:W-:Y:S01]  /*15b40*/  FMUL.FTZ R42, R0.reuse, R42 ;  /* 0x0000002a002a7220 */ /* 0x040fe20000410000 */
[C---:B------:R-:W-:Y:S01]  /*15b50*/  FMUL.FTZ R43, R0.reuse, R43 ;  /* 0x0000002b002b7220 */ /* 0x040fe20000410000 */
[-C--:B------:R-:W-:Y:S03]  /*15b60*/  HMMA.16816.F32.BF16 R20, R176, R184.reuse, R20 ;  /* 0x000000b8b014723c */ /* 0x080fe60000041814 */
[C---:B------:R-:W-:Y:S01]  /*15b70*/  FMUL.FTZ R30, R0.reuse, R170 ;  /* 0x000000aa001e7220 */ /* 0x040fe20000410000 */
[C---:B------:R-:W-:Y:S01]  /*15b80*/  FMUL.FTZ R31, R0.reuse, R171 ;  /* 0x000000ab001f7220 */ /* 0x040fe20000410000 */
[--C-:B--2---:R-:W-:Y:S01]  /*15b90*/  FFMA.FTZ R2, R191, UR4, -R188.reuse ;  /* 0x00000004bf027c23 */ /* 0x104fe200080108bc */
[C---:B------:R-:W-:Y:S03]  /*15ba0*/  HMMA.16816.F32.BF16 R24, R180.reuse, R184, R24 ;  /* 0x000000b8b418723c */ /* 0x040fe60000041818 */
[----:B------:R2:W-:Y:S02]  /*15bb0*/  MUFU.EX2 R200, R2 ;  /* 0x0000000200c87308 */ /* 0x0005e40000000800 */
[C---:B------:R-:W-:Y:S01]  /*15bc0*/  FMUL.FTZ R44, R3.reuse, R44 ;  /* 0x0000002c032c7220 */ /* 0x040fe20000410000 */
[-C--:B------:R-:W-:Y:S05]  /*15bd0*/  HMMA.16816.F32.BF16 R28, R180, R186.reuse, R28 ;  /* 0x000000bab41c723c */ /* 0x080fea000004181c */
[----:B------:R-:W-:Y:S01]  /*15be0*/  FMUL.FTZ R45, R3, R45 ;  /* 0x0000002d032d7220 */ /* 0x000fe20000410000 */
[C---:B------:R-:W-:Y:S05]  /*15bf0*/  HMMA.16816.F32.BF16 R32, R176.reuse, R186, R32 ;  /* 0x000000bab020723c */ /* 0x040fea0000041820 */
[C---:B------:R-:W-:Y:S01]  /*15c00*/  FMUL.FTZ R46, R0.reuse, R46 ;  /* 0x0000002e002e7220 */ /* 0x040fe20000410000 */
[-C--:B-1----:R-:W-:Y:S05]  /*15c10*/  HMMA.16816.F32.BF16 R36, R176, R144.reuse, R36 ;  /* 0x00000090b024723c */ /* 0x082fea0000041824 */
[----:B--2---:R-:W-:Y:S01]  /*15c20*/  FFMA.FTZ R2, R203, UR4, -R188 ;  /* 0x00000004cb027c23 */ /* 0x004fe200080108bc */
[C---:B------:R-:W-:Y:S05]  /*15c30*/  HMMA.16816.F32.BF16 R40, R180.reuse, R144, R40 ;  /* 0x00000090b428723c */ /* 0x040fea0000041828 */
[----:B------:R-:W-:Y:S02]  /*15c40*/  IMAD.MOV.U32 R203, RZ, RZ, R199 ;  /* 0x000000ffffcb7224 */ /* 0x000fe400078e00c7 */
[----:B------:R-:W-:Y:S01]  /*15c50*/  FMUL.FTZ R47, R0, R47 ;  /* 0x0000002f002f7220 */ /* 0x000fe20000410000 */
[----:B------:R1:W2:Y:S03]  /*15c60*/  MUFU.EX2 R199, R2 ;  /* 0x0000000200c77308 */ /* 0x0002a60000000800 */
[----:B------:R-:W-:Y:S01]  /*15c70*/  LOP3.LUT R138, R143, UR13, R192, 0x96, !PT ;  /* 0x0000000d8f8a7c12 */ /* 0x000fe2000f8e96c0 */
[C---:B------:R-:W-:Y:S01]  /*15c80*/  FMUL.FTZ R50, R132.reuse, R50 ;  /* 0x0000003284327220 */ /* 0x040fe20000410000 */
[----:B------:R-:W-:Y:S01]  /*15c90*/  FMUL.FTZ R51, R132, R51 ;  /* 0x0000003384337220 */ /* 0x000fe20000410000 */
[-C--:B------:R-:W-:Y:S03]  /*15ca0*/  HMMA.16816.F32.BF16 R44, R180, R146.reuse, R44 ;  /* 0x00000092b42c723c */ /* 0x080fe6000004182c */
[----:B------:R-:W-:Y:S04]  /*15cb0*/  IMAD.WIDE.U32 R138, R138, -0x2daee0ad, RZ ;  /* 0xd2511f538a8a7825 */ /* 0x000fe800078e00ff */
[C---:B------:R-:W-:Y:S01]  /*15cc0*/  FMUL.FTZ R54, R132.reuse, R54 ;  /* 0x0000003684367220 */ /* 0x040fe20000410000 */
[C---:B------:R-:W-:Y:S01]  /*15cd0*/  HMMA.16816.F32.BF16 R48, R176.reuse, R146, R48 ;  /* 0x00000092b030723c */ /* 0x040fe20000041830 */
[----:B------:R-:W4:Y:S03]  /*15ce0*/  LDSM.16.MT88.4 R144, [R209+0xb000] ;  /* 0x00b00000d190783b */ /* 0x000f260000004200 */
[----:B------:R-:W-:Y:S01]  /*15cf0*/  FMUL.FTZ R55, R132, R55 ;  /* 0x0000003784377220 */ /* 0x000fe20000410000 */
[----:B------:R-:W-:Y:S01]  /*15d00*/  IMAD.WIDE.U32 R142, R142, -0x2daee0ad, RZ ;  /* 0xd2511f538e8e7825 */ /* 0x000fe200078e00ff */
[----:B------:R-:W-:Y:S02]  /*15d10*/  LOP3.LUT R152, R139, UR29, R194, 0x96, !PT ;  /* 0x0000001d8b987c12 */ /* 0x000fe4000f8e96c2 */
[----:B------:R-:W-:Y:S03]  /*15d20*/  MOV R204, R153 ;  /* 0x0000009900cc7202 */ /* 0x000fe60000000f00 */
[-C--:B------:R-:W-:Y:S03]  /*15d30*/  HMMA.16816.F32.BF16 R52, R176, R148.reuse, R52 ;  /* 0x00000094b034723c */ /* 0x080fe60000041834 */
[C---:B------:R-:W-:Y:S01]  /*15d40*/  LOP3.LUT R156, R138.reuse, 0xff, RZ, 0xc0, !PT ;  /* 0x000000ff8a9c7812 */ /* 0x040fe200078ec0ff */
[C---:B------:R-:W-:Y:S01]  /*15d50*/  FMUL.FTZ R56, R3.reuse, R56 ;  /* 0x0000003803387220 */ /* 0x040fe20000410000 */
[----:B------:R-:W-:Y:S01]  /*15d60*/  LOP3.LUT R139, R138, 0xffff, RZ, 0xc0, !PT ;  /* 0x0000ffff8a8b7812 */ /* 0x000fe200078ec0ff */
[----:B------:R-:W-:Y:S01]  /*15d70*/  FMUL.FTZ R57, R3, R57 ;  /* 0x0000003903397220 */ /* 0x000fe20000410000 */
[--C-:B------:R-:W-:Y:S01]  /*15d80*/  SHF.R.U32.HI R154, RZ, 0x10, R138.reuse ;  /* 0x00000010ff9a7819 */ /* 0x100fe2000001168a */
[C---:B------:R-:W-:Y:S03]  /*15d90*/  FMUL.FTZ R58, R0.reuse, R58 ;  /* 0x0000003a003a7220 */ /* 0x040fe60000410000 */
[----:B------:R-:W-:Y:S01]  /*15da0*/  SHF.R.U32.HI R153, RZ, 0x18, R138 ;  /* 0x00000018ff997819 */ /* 0x000fe2000001168a */
[--C-:B------:R-:W-:Y:S01]  /*15db0*/  FFMA.FTZ R138, R233, UR4, -R141.reuse ;  /* 0x00000004e98a7c23 */ /* 0x100fe2000801088d */
[C---:B------:R-:W-:Y:S01]  /*15dc0*/  FMUL.FTZ R59, R0.reuse, R59 ;  /* 0x0000003b003b7220 */ /* 0x040fe20000410000 */
[----:B-1----:R-:W-:Y:S01]  /*15dd0*/  LOP3.LUT R2, R143, UR29, R198, 0x96, !PT ;  /* 0x0000001d8f027c12 */ /* 0x002fe2000f8e96c6 */
[C---:B------:R-:W-:Y:S01]  /*15de0*/  FMUL.FTZ R60, R3.reuse, R60 ;  /* 0x0000003c033c7220 */ /* 0x040fe20000410000 */
[----:B------:R1:W-:Y:S01]  /*15df0*/  MUFU.EX2 R198, R138 ;  /* 0x0000008a00c67308 */ /* 0x0003e20000000800 */
[----:B------:R-:W-:Y:S01]  /*15e00*/  FMUL.FTZ R61, R3, R61 ;  /* 0x0000003d033d7220 */ /* 0x000fe20000410000 */
[C---:B------:R-:W-:Y:S01]  /*15e10*/  FMUL.FTZ R62, R0.reuse, R62 ;  /* 0x0000003e003e7220 */ /* 0x040fe20000410000 */
[----:B------:R-:W-:Y:S01]  /*15e20*/  FMUL.FTZ R63, R0, R63 ;  /* 0x0000003f003f7220 */ /* 0x000fe20000410000 */
[C---:B------:R-:W-:Y:S04]  /*15e30*/  HMMA.16816.F32.BF16 R56, R180.reuse, R148, R56 ;  /* 0x00000094b438723c */ /* 0x040fe80000041838 */
[C---:B------:R-:W-:Y:S01]  /*15e40*/  FMUL.FTZ R64, R133.reuse, R64 ;  /* 0x0000004085407220 */ /* 0x040fe20000410000 */
[----:B------:R-:W-:Y:S01]  /*15e50*/  FMUL.FTZ R65, R133, R65 ;  /* 0x0000004185417220 */ /* 0x000fe20000410000 */
[-C--:B------:R-:W-:Y:S05]  /*15e60*/  HMMA.16816.F32.BF16 R60, R180, R150.reuse, R60 ;  /* 0x00000096b43c723c */ /* 0x080fea000004183c */
[C---:B------:R-:W-:Y:S01]  /*15e70*/  FMUL.FTZ R66, R132.reuse, R66 ;  /* 0x0000004284427220 */ /* 0x040fe20000410000 */
[----:B------:R-:W-:Y:S01]  /*15e80*/  FMUL.FTZ R67, R132, R67 ;  /* 0x0000004384437220 */ /* 0x000fe20000410000 */
[--C-:B-1----:R-:W-:Y:S01]  /*15e90*/  FFMA.FTZ R138, R206, UR4, -R188.reuse ;  /* 0x00000004ce8a7c23 */ /* 0x102fe200080108bc */
[----:B------:R-:W-:Y:S02]  /*15ea0*/  FFMA.FTZ R141, R207, UR4, -R141 ;  /* 0x00000004cf8d7c23 */ /* 0x000fe4000801088d */
[----:B------:R-:W5:Y:S01]  /*15eb0*/  LDL.LU R207, [R1+0x24] ;  /* 0x0000240001cf7983 */ /* 0x000f620000300800 */
[----:B------:R-:W-:Y:S01]  /*15ec0*/  FFMA.FTZ R188, R236, UR4, -R188 ;  /* 0x00000004ecbc7c23 */ /* 0x000fe200080108bc */
[C---:B------:R-:W-:Y:S01]  /*15ed0*/  FMUL.FTZ R68, R133.reuse, R68 ;  /* 0x0000004485447220 */ /* 0x040fe20000410000 */
[C---:B------:R-:W-:Y:S01]  /*15ee0*/  HMMA.16816.F32.BF16 R64, R176.reuse, R150, R64 ;  /* 0x00000096b040723c */ /* 0x040fe20000041840 */
[----:B------:R-:W1:Y:S01]  /*15ef0*/  LDSM.16.MT88.4 R148, [R211+0xb000] ;  /* 0x00b00000d394783b */ /* 0x000e620000004200 */
[----:B------:R3:W-:Y:S02]  /*15f00*/  MUFU.EX2 R197, R138 ;  /* 0x0000008a00c57308 */ /* 0x0007e40000000800 */
[----:B------:R-:W-:Y:S01]  /*15f10*/  FMUL.FTZ R69, R133, R69 ;  /* 0x0000004585457220 */ /* 0x000fe20000410000 */
[C---:B------:R-:W-:Y:S01]  /*15f20*/  FMUL.FTZ R70, R132.reuse, R70 ;  /* 0x0000004684467220 */ /* 0x040fe20000410000 */
[----:B------:R-:W-:Y:S01]  /*15f30*/  FMUL.FTZ R71, R132, R71 ;  /* 0x0000004784477220 */ /* 0x000fe20000410000 */
[C---:B------:R-:W-:Y:S01]  /*15f40*/  FMUL.FTZ R72, R3.reuse, R72 ;  /* 0x0000004803487220 */ /* 0x040fe20000410000 */
[C---:B------:R-:W-:Y:S01]  /*15f50*/  FMUL.FTZ R73, R3.reuse, R73 ;  /* 0x0000004903497220 */ /* 0x040fe20000410000 */
[----:B------:R-:W5:Y:S03]  /*15f60*/  LDL.LU R206, [R1+0x20] ;  /* 0x0000200001ce7983 */ /* 0x000f660000300800 */
[----:B------:R2:W1:Y:S01]  /*15f70*/  MUFU.EX2 R201, R141 ;  /* 0x0000008d00c97308 */ /* 0x0004620000000800 */
[C---:B------:R-:W-:Y:S01]  /*15f80*/  FMUL.FTZ R74, R0.reuse, R74 ;  /* 0x0000004a004a7220 */ /* 0x040fe20000410000 */
[C---:B------:R-:W-:Y:S01]  /*15f90*/  FMUL.FTZ R75, R0.reuse, R75 ;  /* 0x0000004b004b7220 */ /* 0x040fe20000410000 */
[-C--:B----4-:R-:W-:Y:S01]  /*15fa0*/  HMMA.16816.F32.BF16 R68, R176, R144.reuse, R68 ;  /* 0x00000090b044723c */ /* 0x090fe20000041844 */
[----:B------:R-:W4:Y:S02]  /*15fb0*/  LDL.LU R236, [R1+0x18] ;  /* 0x0000180001ec7983 */ /* 0x000f240000300800 */
[C---:B------:R-:W-:Y:S01]  /*15fc0*/  FMUL.FTZ R76, R3.reuse, R76 ;  /* 0x0000004c034c7220 */ /* 0x040fe20000410000 */
[----:B------:R-:W-:Y:S01]  /*15fd0*/  FMUL.FTZ R77, R3, R77 ;  /* 0x0000004d034d7220 */ /* 0x000fe20000410000 */
[----:B------:R-:W-:Y:S01]  /*15fe0*/  FMUL.FTZ R78, R0, R78 ;  /* 0x0000004e004e7220 */ /* 0x000fe20000410000 */
[C---:B------:R-:W-:Y:S01]  /*15ff0*/  HMMA.16816.F32.BF16 R72, R180.reuse, R144, R72 ;  /* 0x00000090b448723c */ /* 0x040fe20000041848 */
[----:B------:R-:W1:Y:S04]  /*16000*/  MUFU.EX2 R196, R188 ;  /* 0x000000bc00c47308 */ /* 0x000e680000000800 */
[----:B---3--:R-:W-:Y:S01]  /*16010*/  LOP3.LUT R138, R152, 0xffff, RZ, 0xc0, !PT ;  /* 0x0000ffff988a7812 */ /* 0x008fe200078ec0ff */
[----:B------:R-:W-:Y:S01]  /*16020*/  FMUL.FTZ R79, R0, R79 ;  /* 0x0000004f004f7220 */ /* 0x000fe20000410000 */
[C---:B------:R-:W-:Y:S01]  /*16030*/  FMUL.FTZ R80, R133.reuse, R80 ;  /* 0x0000005085507220 */ /* 0x040fe20000410000 */
[C---:B------:R-:W-:Y:S03]  /*16040*/  FMUL.FTZ R81, R133.reuse, R81 ;  /* 0x0000005185517220 */ /* 0x040fe60000410000 */
[----:B--2---:R-:W-:Y:S01]  /*16050*/  SHF.R.U32.HI R141, RZ, 0x8, R138 ;  /* 0x00000008ff8d7819 */ /* 0x004fe2000001168a */
[----:B------:R-:W-:Y:S01]  /*16060*/  FFMA.FTZ R138, R234, UR4, -R189 ;  /* 0x00000004ea8a7c23 */ /* 0x000fe200080108bd */
[-C--:B------:R-:W-:Y:S01]  /*16070*/  HMMA.16816.F32.BF16 R76, R180, R146.reuse, R76 ;  /* 0x00000092b44c723c */ /* 0x080fe2000004184c */
[----:B------:R-:W2:Y:S02]  /*16080*/  LDL.LU R234, [R1+0x1c] ;  /* 0x00001c0001ea7983 */ /* 0x000ea40000300800 */
[C---:B------:R-:W-:Y:S01]  /*16090*/  FMUL.FTZ R82, R132.reuse, R82 ;  /* 0x0000005284527220 */ /* 0x040fe20000410000 */
[C---:B------:R-:W-:Y:S01]  /*160a0*/  FMUL.FTZ R83, R132.reuse, R83 ;  /* 0x0000005384537220 */ /* 0x040fe20000410000 */
[C---:B------:R-:W-:Y:S01]  /*160b0*/  FMUL.FTZ R84, R133.reuse, R84 ;  /* 0x0000005485547220 */ /* 0x040fe20000410000 */
[----:B------:R-:W-:Y:S01]  /*160c0*/  FMUL.FTZ R85, R133, R85 ;  /* 0x0000005585557220 */ /* 0x000fe20000410000 */
[C---:B------:R-:W-:Y:S01]  /*160d0*/  FMUL.FTZ R86, R132.reuse, R86 ;  /* 0x0000005684567220 */ /* 0x040fe20000410000 */
[----:B------:R-:W-:Y:S01]  /*160e0*/  FMUL.FTZ R87, R132, R87 ;  /* 0x0000005784577220 */ /* 0x000fe20000410000 */
[----:B------:R3:W-:Y:S02]  /*160f0*/  MUFU.EX2 R194, R138 ;  /* 0x0000008a00c27308 */ /* 0x0007e40000000800 */
[C---:B------:R-:W-:Y:S01]  /*16100*/  HMMA.16816.F32.BF16 R80, R176.reuse, R146, R80 ;  /* 0x00000092b050723c */ /* 0x040fe20000041850 */
[----:B------:R-:W3:Y:S03]  /*16110*/  LDSM.16.MT88.4 R144, [R214+0xb000] ;  /* 0x00b00000d690783b */ /* 0x000ee60000004200 */
[C---:B------:R-:W-:Y:S01]  /*16120*/  FMUL.FTZ R88, R3.reuse, R88 ;  /* 0x0000005803587220 */ /* 0x040fe20000410000 */
[C---:B------:R-:W-:Y:S01]  /*16130*/  FMUL.FTZ R89, R3.reuse, R89 ;  /* 0x0000005903597220 */ /* 0x040fe20000410000 */
[-C--:B-1----:R-:W-:Y:S05]  /*16140*/  HMMA.16816.F32.BF16 R84, R176, R148.reuse, R84 ;  /* 0x00000094b054723c */ /* 0x082fea0000041854 */
[C---:B------:R-:W-:Y:S01]  /*16150*/  FMUL.FTZ R90, R0.reuse, R90 ;  /* 0x0000005a005a7220 */ /* 0x040fe20000410000 */
[----:B------:R-:W-:Y:S01]  /*16160*/  FMUL.FTZ R91, R0, R91 ;  /* 0x0000005b005b7220 */ /* 0x000fe20000410000 */
[C---:B------:R-:W-:Y:S01]  /*16170*/  FMUL.FTZ R92, R3.reuse, R92 ;  /* 0x0000005c035c7220 */ /* 0x040fe20000410000 */
[----:B------:R-:W-:Y:S03]  /*16180*/  FMUL.FTZ R93, R3, R93 ;  /* 0x0000005d035d7220 */ /* 0x000fe60000410000 */
[----:B---3--:R-:W-:Y:S01]  /*16190*/  LOP3.LUT R138, R2, 0xffff, RZ, 0xc0, !PT ;  /* 0x0000ffff028a7812 */ /* 0x008fe200078ec0ff */
[C---:B------:R-:W-:Y:S01]  /*161a0*/  FMUL.FTZ R94, R0.reuse, R94 ;  /* 0x0000005e005e7220 */ /* 0x040fe20000410000 */
[C---:B------:R-:W-:Y:S04]  /*161b0*/  HMMA.16816.F32.BF16 R88, R180.reuse, R148, R88 ;  /* 0x00000094b458723c */ /* 0x040fe80000041858 */
[----:B------:R-:W-:Y:S01]  /*161c0*/  FMUL.FTZ R95, R0, R95 ;  /* 0x0000005f005f7220 */ /* 0x000fe20000410000 */
[----:B------:R-:W-:Y:S01]  /*161d0*/  SHF.R.U32.HI R155, RZ, 0x10, R142 ;  /* 0x00000010ff9b7819 */ /* 0x000fe2000001168e */
[----:B------:R-:W-:Y:S01]  /*161e0*/  IMAD.MOV.U32 R233, RZ, RZ, R158 ;  /* 0x000000ffffe97224 */ /* 0x000fe200078e009e */
[----:B------:R-:W-:Y:S01]  /*161f0*/  LOP3.LUT R148, R142, 0xffff, RZ, 0xc0, !PT ;  /* 0x0000ffff8e947812 */ /* 0x000fe200078ec0ff */
[C---:B------:R-:W-:Y:S03]  /*16200*/  FMUL.FTZ R96, R133.reuse, R96 ;  /* 0x0000006085607220 */ /* 0x040fe60000410000 */
[-C--:B------:R-:W-:Y:S03]  /*16210*/  HMMA.16816.F32.BF16 R92, R180, R150.reuse, R92 ;  /* 0x00000096b45c723c */ /* 0x080fe6000004185c */
[----:B------:R-:W-:Y:S01]  /*16220*/  SHF.R.U32.HI R143, RZ, 0x8, R139 ;  /* 0x00000008ff8f7819 */ /* 0x000fe2000001168b */
[----:B------:R-:W-:Y:S01]  /*16230*/  FMUL.FTZ R97, R133, R97 ;  /* 0x0000006185617220 */ /* 0x000fe20000410000 */
[----:B------:R-:W-:Y:S01]  /*16240*/  LOP3.LUT R139, R154, 0xff, RZ, 0xc0, !PT ;  /* 0x000000ff9a8b7812 */ /* 0x000fe200078ec0ff */
[C---:B------:R-:W-:Y:S01]  /*16250*/  FMUL.FTZ R98, R132.reuse, R98 ;  /* 0x0000006284627220 */ /* 0x040fe20000410000 */
[----:B------:R-:W-:Y:S01]  /*16260*/  FMUL.FTZ R99, R132, R99 ;  /* 0x0000006384637220 */ /* 0x000fe20000410000 */
[----:B------:R-:W-:Y:S03]  /*16270*/  MOV R158, R157 ;  /* 0x0000009d009e7202 */ /* 0x000fe60000000f00 */
[----:B------:R-:W-:Y:S01]  /*16280*/  PRMT R154, R139, 0x5410, R153 ;  /* 0x000054108b9a7816 */ /* 0x000fe20000000099 */
[----:B------:R-:W-:Y:S01]  /*16290*/  FFMA.FTZ R139, R205, UR4, -R189 ;  /* 0x00000004cd8b7c23 */ /* 0x000fe200080108bd */
[----:B------:R-:W-:Y:S01]  /*162a0*/  PRMT R156, R156, 0x5410, R143 ;  /* 0x000054109c9c7816 */ /* 0x000fe2000000008f */
[C---:B------:R-:W-:Y:S02]  /*162b0*/  HMMA.16816.F32.BF16 R96, R176.reuse, R150, R96 ;  /* 0x00000096b060723c */ /* 0x040fe40000041860 */
[----:B------:R1:W3:Y:S02]  /*162c0*/  MUFU.EX2 R195, R139 ;  /* 0x0000008b00c37308 */ /* 0x0002e40000000800 */
[----:B------:R-:W-:Y:S01]  /*162d0*/  LOP3.LUT R157, R142, 0xff, RZ, 0xc0, !PT ;  /* 0x000000ff8e9d7812 */ /* 0x000fe200078ec0ff */
[C---:B------:R-:W-:Y:S01]  /*162e0*/  FMUL.FTZ R100, R133.reuse, R100 ;  /* 0x0000006485647220 */ /* 0x040fe20000410000 */
[----:B------:R-:W-:Y:S01]  /*162f0*/  SHF.R.U32.HI R149, RZ, 0x18, R142 ;  /* 0x00000018ff957819 */ /* 0x000fe2000001168e */
[----:B------:R-:W-:Y:S01]  /*16300*/  FMUL.FTZ R101, R133, R101 ;  /* 0x0000006585657220 */ /* 0x000fe20000410000 */
[----:B------:R-:W-:Y:S03]  /*16310*/  SHF.R.U32.HI R148, RZ, 0x8, R148 ;  /* 0x00000008ff947819 */ /* 0x000fe60000011694 */
[----:B------:R-:W-:Y:S01]  /*16320*/  LOP3.LUT R143, R155, 0xff, RZ, 0xc0, !PT ;  /* 0x000000ff9b8f7812 */ /* 0x000fe200078ec0ff */
[C---:B------:R-:W-:Y:S01]  /*16330*/  FMUL.FTZ R102, R132.reuse, R102 ;  /* 0x0000006684667220 */ /* 0x040fe20000410000 */
[----:B------:R-:W-:Y:S01]  /*16340*/  PRMT R155, R157, 0x5410, R148 ;  /* 0x000054109d9b7816 */ /* 0x000fe20000000094 */
[----:B------:R-:W-:Y:S01]  /*16350*/  FMUL.FTZ R103, R132, R103 ;  /* 0x0000006784677220 */ /* 0x000fe20000410000 */
[----:B------:R-:W-:Y:S01]  /*16360*/  PRMT R187, R143, 0x5410, R149 ;  /* 0x000054108fbb7816 */ /* 0x000fe20000000095 */
[C---:B------:R-:W-:Y:S01]  /*16370*/  FMUL.FTZ R104, R3.reuse, R104 ;  /* 0x0000006803687220 */ /* 0x040fe20000410000 */
[----:B------:R-:W3:Y:S01]  /*16380*/  LDSM.16.MT88.4 R148, [R213+0xb000] ;  /* 0x00b00000d594783b */ /* 0x000ee20000004200 */
[----:B------:R-:W-:Y:S01]  /*16390*/  FMUL.FTZ R105, R3, R105 ;  /* 0x0000006903697220 */ /* 0x000fe20000410000 */
[----:B-1----:R-:W-:Y:S01]  /*163a0*/  FFMA.FTZ R139, R235, UR4, -R190 ;  /* 0x00000004eb8b7c23 */ /* 0x002fe200080108be */
[C---:B------:R-:W-:Y:S01]  /*163b0*/  FMUL.FTZ R106, R0.reuse, R106 ;  /* 0x0000006a006a7220 */ /* 0x040fe20000410000 */
[-C--:B------:R-:W-:Y:S02]  /*163c0*/  HMMA.16816.F32.BF16 R100, R176, R144.reuse, R100 ;  /* 0x00000090b064723c */ /* 0x080fe40000041864 */
[----:B------:R1:W-:Y:S01]  /*163d0*/  MUFU.EX2 R192, R139 ;  /* 0x0000008b00c07308 */ /* 0x0003e20000000800 */
[----:B------:R-:W-:Y:S01]  /*163e0*/  FMUL.FTZ R107, R0, R107 ;  /* 0x0000006b006b7220 */ /* 0x000fe20000410000 */
[----:B------:R-:W-:Y:S01]  /*163f0*/  IMAD.MOV.U32 R205, RZ, RZ, R159 ;  /* 0x000000ffffcd7224 */ /* 0x000fe200078e009f */
[----:B------:R-:W-:Y:S01]  /*16400*/  MOV R235, R158 ;  /* 0x0000009e00eb7202 */ /* 0x000fe20000000f00 */
[C---:B------:R-:W-:Y:S01]  /*16410*/  FMUL.FTZ R112, R133.reuse, R112 ;  /* 0x0000007085707220 */ /* 0x040fe20000410000 */
[----:B------:R-:W-:Y:S01]  /*16420*/  FMUL.FTZ R113, R133, R113 ;  /* 0x0000007185717220 */ /* 0x000fe20000410000 */
[----:B------:R-:W-:Y:S02]  /*16430*/  FMUL.FTZ R114, R132, R114 ;  /* 0x0000007284727220 */ /* 0x000fe40000410000 */
[C---:B------:R-:W-:Y:S04]  /*16440*/  HMMA.16816.F32.BF16 R104, R180.reuse, R144, R104 ;  /* 0x00000090b468723c */ /* 0x040fe80000041868 */
[----:B------:R-:W-:Y:S01]  /*16450*/  LOP3.LUT R142, R152, 0xff, RZ, 0xc0, !PT ;  /* 0x000000ff988e7812 */ /* 0x000fe200078ec0ff */
[C---:B------:R-:W-:Y:S01]  /*16460*/  FMUL.FTZ R108, R3.reuse, R108 ;  /* 0x0000006c036c7220 */ /* 0x040fe20000410000 */
[----:B------:R-:W-:Y:S01]  /*16470*/  FMUL.FTZ R109, R3, R109 ;  /* 0x0000006d036d7220 */ /* 0x000fe20000410000 */
[----:B------:R-:W-:Y:S01]  /*16480*/  SHF.R.U32.HI R144, RZ, 0x18, R2 ;  /* 0x00000018ff907819 */ /* 0x000fe20000011602 */
[----:B------:R-:W-:Y:S03]  /*16490*/  FMUL.FTZ R110, R0, R110 ;  /* 0x0000006e006e7220 */ /* 0x000fe60000410000 */
[----:B-1----:R-:W-:Y:S01]  /*164a0*/  SHF.R.U32.HI R139, RZ, 0x8, R138 ;  /* 0x00000008ff8b7819 */ /* 0x002fe2000001168a */
[--C-:B------:R-:W-:Y:S01]  /*164b0*/  FFMA.FTZ R138, R237, UR4, -R190.reuse ;  /* 0x00000004ed8a7c23 */ /* 0x100fe200080108be */
[----:B------:R-:W-:Y:S01]  /*164c0*/  PRMT R153, R142, 0x5410, R141 ;  /* 0x000054108e997816 */ /* 0x000fe2000000008d */
[----:B------:R-:W-:Y:S01]  /*164d0*/  FMUL.FTZ R111, R0, R111 ;  /* 0x0000006f006f7220 */ /* 0x000fe20000410000 */
[----:B------:R-:W-:Y:S01]  /*164e0*/  LOP3.LUT R142, R2, 0xff, RZ, 0xc0, !PT ;  /* 0x000000ff028e7812 */ /* 0x000fe200078ec0ff */
[----:B------:R1:W1:Y:S01]  /*164f0*/  MUFU.EX2 R193, R138 ;  /* 0x0000008a00c17308 */ /* 0x0002620000000800 */
[C---:B------:R-:W-:Y:S01]  /*16500*/  FMUL.FTZ R115, R132.reuse, R115 ;  /* 0x0000007384737220 */ /* 0x040fe20000410000 */
[C---:B------:R-:W-:Y:S01]  /*16510*/  FMUL.FTZ R116, R133.reuse, R116 ;  /* 0x0000007485747220 */ /* 0x040fe20000410000 */
[----:B------:R-:W-:Y:S01]  /*16520*/  FMUL.FTZ R117, R133, R117 ;  /* 0x0000007585757220 */ /* 0x000fe20000410000 */
[----:B------:R-:W-:Y:S01]  /*16530*/  FMUL.FTZ R118, R132, R118 ;  /* 0x0000007684767220 */ /* 0x000fe20000410000 */
[-C--:B------:R-:W-:Y:S03]  /*16540*/  HMMA.16816.F32.BF16 R108, R180, R146.reuse, R108 ;  /* 0x00000092b46c723c */ /* 0x080fe6000004186c */
[----:B------:R-:W-:Y:S01]  /*16550*/  PRMT R184, R142, 0x5410, R139 ;  /* 0x000054108eb87816 */ /* 0x000fe2000000008b */
[--C-:B------:R-:W-:Y:S01]  /*16560*/  FFMA.FTZ R139, R243, UR4, -R190.reuse ;  /* 0x00000004f38b7c23 */ /* 0x100fe200080108be */
[----:B------:R-:W-:Y:S01]  /*16570*/  FMUL.FTZ R119, R132, R119 ;  /* 0x0000007784777220 */ /* 0x000fe20000410000 */
[C---:B------:R-:W-:Y:S02]  /*16580*/  HMMA.16816.F32.BF16 R112, R176.reuse, R146, R112 ;  /* 0x00000092b070723c */ /* 0x040fe40000041870 */
[----:B------:R-:W-:Y:S03]  /*16590*/  MUFU.EX2 R188, R139 ;  /* 0x0000008b00bc7308 */ /* 0x000fe60000000800 */
[----:B------:R-:W-:Y:S01]  /*165a0*/  FFMA.FTZ R190, R140, UR4, -R190 ;  /* 0x000000048cbe7c23 */ /* 0x000fe200080108be */
[-C--:B---3--:R-:W-:Y:S05]  /*165b0*/  HMMA.16816.F32.BF16 R116, R176, R148.reuse, R116 ;  /* 0x00000094b074723c */ /* 0x088fea0000041874 */
[--C-:B-1----:R-:W-:Y:S01]  /*165c0*/  FFMA.FTZ R138, R239, UR4, -R189.reuse ;  /* 0x00000004ef8a7c23 */ /* 0x102fe200080108bd */
[----:B------:R-:W-:Y:S01]  /*165d0*/  FFMA.FTZ R189, R241, UR4, -R189 ;  /* 0x00000004f1bd7c23 */ /* 0x000fe200080108bd */
[--C-:B------:R-:W-:Y:S01]  /*165e0*/  SHF.R.U32.HI R141, RZ, 0x10, R152.reuse ;  /* 0x00000010ff8d7819 */ /* 0x100fe20000011698 */
[C---:B------:R-:W-:Y:S01]  /*165f0*/  FMUL.FTZ R120, R3.reuse, R120 ;  /* 0x0000007803787220 */ /* 0x040fe20000410000 */
[----:B------:R1:W-:Y:S02]  /*16600*/  MUFU.EX2 R191, R138 ;  /* 0x0000008a00bf7308 */ /* 0x0003e40000000800 */
[C---:B------:R-:W-:Y:S01]  /*16610*/  FMUL.FTZ R121, R3.reuse, R121 ;  /* 0x0000007903797220 */ /* 0x040fe20000410000 */
[C---:B------:R-:W-:Y:S01]  /*16620*/  FMUL.FTZ R122, R0.reuse, R122 ;  /* 0x0000007a007a7220 */ /* 0x040fe20000410000 */
[C---:B------:R-:W-:Y:S01]  /*16630*/  FMUL.FTZ R123, R0.reuse, R123 ;  /* 0x0000007b007b7220 */ /* 0x040fe20000410000 */
[----:B------:R-:W-:Y:S01]  /*16640*/  SHF.R.U32.HI R152, RZ, 0x18, R152 ;  /* 0x00000018ff987819 */ /* 0x000fe20000011698 */
[----:B------:R-:W-:Y:S01]  /*16650*/  FMUL.FTZ R124, R3, R124 ;  /* 0x0000007c037c7220 */ /* 0x000fe20000410000 */
[----:B------:R-:W-:Y:S03]  /*16660*/  LOP3.LUT R141, R141, 0xff, RZ, 0xc0, !PT ;  /* 0x000000ff8d8d7812 */ /* 0x000fe600078ec0ff */
[----:B------:R-:W3:Y:S01]  /*16670*/  MUFU.EX2 R189, R189 ;  /* 0x000000bd00bd7308 */ /* 0x000ee20000000800 */
[----:B------:R-:W-:Y:S01]  /*16680*/  FMUL.FTZ R125, R3, R125 ;  /* 0x0000007d037d7220 */ /* 0x000fe20000410000 */
[C---:B------:R-:W-:Y:S01]  /*16690*/  FMUL.FTZ R126, R0.reuse, R126 ;  /* 0x0000007e007e7220 */ /* 0x040fe20000410000 */
[C---:B------:R-:W-:Y:S04]  /*166a0*/  HMMA.16816.F32.BF16 R120, R180.reuse, R148, R120 ;  /* 0x00000094b478723c */ /* 0x040fe80000041878 */
[----:B------:R-:W-:Y:S03]  /*166b0*/  PRMT R152, R141, 0x5410, R152 ;  /* 0x000054108d987816 */ /* 0x000fe60000000098 */
[----:B------:R-:W3:Y:S01]  /*166c0*/  MUFU.EX2 R190, R190 ;  /* 0x000000be00be7308 */ /* 0x000ee20000000800 */
[----:B-1----:R-:W-:Y:S03]  /*166d0*/  SHF.R.U32.HI R138, RZ, 0x10, R2 ;  /* 0x00000010ff8a7819 */ /* 0x002fe60000011602 */
[----:B------:R-:W-:Y:S01]  /*166e0*/  FMUL.FTZ R127, R0, R127 ;  /* 0x0000007f007f7220 */ /* 0x000fe20000410000 */
[--C-:B------:R-:W-:Y:S02]  /*166f0*/  HSET2.LE.AND R2, R156, R223.reuse, PT ;  /* 0x000000df9c027233 */ /* 0x100fe40003803000 */
[----:B------:R-:W1:Y:S01]  /*16700*/  LDSM.16.MT88.4 R156, [R209+0xa800] ;  /* 0x00a80000d19c783b */ /* 0x000e620000004200 */
[----:B------:R-:W-:Y:S01]  /*16710*/  LOP3.LUT R141, R138, 0xff, RZ, 0xc0, !PT ;  /* 0x000000ff8a8d7812 */ /* 0x000fe200078ec0ff */
[C---:B------:R-:W-:Y:S01]  /*16720*/  FMUL.FTZ R128, R133.reuse, R128 ;  /* 0x0000008085807220 */ /* 0x040fe20000410000 */
[--C-:B------:R-:W-:Y:S01]  /*16730*/  HSET2.LE.AND R138, R154, R223.reuse, PT ;  /* 0x000000df9a8a7233 */ /* 0x100fe20003803000 */
[-C--:B------:R-:W-:Y:S03]  /*16740*/  HMMA.16816.F32.BF16 R124, R180, R150.reuse, R124 ;  /* 0x00000096b47c723c */ /* 0x080fe6000004187c */
[----:B------:R-:W-:Y:S01]  /*16750*/  F2FP.BF16.F32.PACK_AB R142, R202, R251 ;  /* 0x000000fbca8e723e */ /* 0x000fe200000010ff */
[----:B------:R-:W-:Y:S01]  /*16760*/  FMUL.FTZ R129, R133, R129 ;  /* 0x0000008185817220 */ /* 0x000fe20000410000 */
[----:B------:R-:W-:Y:S01]  /*16770*/  F2FP.BF16.F32.PACK_AB R143, R199, R200 ;  /* 0x000000c8c78f723e */ /* 0x000fe200000010ff */
[C---:B------:R-:W-:Y:S01]  /*16780*/  FMUL.FTZ R130, R132.reuse, R130 ;  /* 0x0000008284827220 */ /* 0x040fe20000410000 */
[----:B------:R-:W-:Y:S01]  /*16790*/  PRMT R144, R141, 0x5410, R144 ;  /* 0x000054108d907816 */ /* 0x000fe20000000090 */
[----:B------:R-:W-:Y:S03]  /*167a0*/  FMUL.FTZ R131, R132, R131 ;  /* 0x0000008384837220 */ /* 0x000fe60000410000 */
[----:B------:R-:W-:Y:S02]  /*167b0*/  LOP3.LUT R142, R2, R142, RZ, 0xc0, !PT ;  /* 0x0000008e028e7212 */ /* 0x000fe400078ec0ff */
[----:B------:R-:W-:Y:S02]  /*167c0*/  LOP3.LUT R143, R138, R143, RZ, 0xc0, !PT ;  /* 0x0000008f8a8f7212 */ /* 0x000fe400078ec0ff */
[----:B------:R-:W-:Y:S01]  /*167d0*/  HMMA.16816.F32.BF16 R128, R176, R150, R128 ;  /* 0x00000096b080723c */ /* 0x000fe20000041880 */
[----:B------:R-:W3:Y:S03]  /*167e0*/  LDSM.16.MT88.4 R176, [R214+0xa800] ;  /* 0x00a80000d6b0783b */ /* 0x000ee60000004200 */
[--C-:B------:R-:W-:Y:S02]  /*167f0*/  HSET2.LE.AND R140, R153, R223.reuse, PT ;  /* 0x000000df998c7233 */ /* 0x100fe40003803000 */
[--C-:B------:R-:W-:Y:S02]  /*16800*/  HSET2.LE.AND R141, R152, R223.reuse, PT ;  /* 0x000000df988d7233 */ /* 0x100fe40003803000 */
[--C-:B------:R-:W-:Y:S03]  /*16810*/  HSET2.LE.AND R184, R184, R223.reuse, PT ;  /* 0x000000dfb8b87233 */ /* 0x100fe60003803000 */
[----:B------:R-:W-:Y:S02]  /*16820*/  F2FP.BF16.F32.PACK_AB R2, R201, R198 ;  /* 0x000000c6c902723e */ /* 0x000fe400000010ff */
[----:B------:R-:W-:Y:S02]  /*16830*/  F2FP.BF16.F32.PACK_AB R138, R196, R197 ;  /* 0x000000c5c48a723e */ /* 0x000fe400000010ff */
[----:B------:R-:W-:Y:S02]  /*16840*/  F2FP.BF16.F32.PACK_AB R139, R194, R195 ;  /* 0x000000c3c28b723e */ /* 0x000fe400000010ff */
[----:B------:R-:W-:Y:S02]  /*16850*/  LOP3.LUT R140, R140, R2, RZ, 0xc0, !PT ;  /* 0x000000028c8c7212 */ /* 0x000fe400078ec0ff */
[----:B------:R-:W-:Y:S02]  /*16860*/  LOP3.LUT R141, R141, R138, RZ, 0xc0, !PT ;  /* 0x0000008a8d8d7212 */ /* 0x000fe400078ec0ff */
[----:B------:R-:W-:Y:S02]  /*16870*/  LOP3.LUT R184, R184, R139, RZ, 0xc0, !PT ;  /* 0x0000008bb8b87212 */ /* 0x000fe400078ec0ff */
[--C-:B------:R-:W-:Y:S02]  /*16880*/  HSET2.LE.AND R139, R155, R223.reuse, PT ;  /* 0x000000df9b8b7233 */ /* 0x100fe40003803000 */
[--C-:B------:R-:W-:Y:S01]  /*16890*/  HSET2.LE.AND R185, R144, R223.reuse, PT ;  /* 0x000000df90b97233 */ /* 0x100fe20003803000 */
[-C--:B-1----:R-:W-:Y:S01]  /*168a0*/  HMMA.16816.F32.BF16 R148, R140, R156.reuse, R4 ;  /* 0x0000009c8c94723c */ /* 0x082fe20000041804 */
[----:B------:R-:W1:Y:S04]  /*168b0*/  LDSM.16.MT88.4 R4, [R213+0xa800] ;  /* 0x00a80000d504783b */ /* 0x000e680000004200 */
[----:B------:R-:W-:Y:S02]  /*168c0*/  HSET2.LE.AND R187, R187, R223, PT ;  /* 0x000000dfbbbb7233 */ /* 0x000fe40003803000 */
[----:B------:R-:W-:Y:S04]  /*168d0*/  F2FP.BF16.F32.PACK_AB R2, R193, R192 ;  /* 0x000000c0c102723e */ /* 0x000fe800000010ff */
[----:B---3--:R-:W-:Y:S02]  /*168e0*/  F2FP.BF16.F32.PACK_AB R186, R189, R191 ;  /* 0x000000bfbdba723e */ /* 0x008fe400000010ff */
[----:B------:R-:W-:Y:S02]  /*168f0*/  F2FP.BF16.F32.PACK_AB R138, R190, R188 ;  /* 0x000000bcbe8a723e */ /* 0x000fe400000010ff */
[----:B------:R-:W-:Y:S02]  /*16900*/  LOP3.LUT R185, R185, R2, RZ, 0xc0, !PT ;  /* 0x00000002b9b97212 */ /* 0x000fe400078ec0ff */
[----:B------:R-:W-:Y:S01]  /*16910*/  LOP3.LUT R186, R139, R186, RZ, 0xc0, !PT ;  /* 0x000000ba8bba7212 */ /* 0x000fe200078ec0ff */
[----:B------:R-:W-:Y:S01]  /*16920*/  IMAD.MOV.U32 R139, RZ, RZ, R137 ;  /* 0x000000ffff8b7224 */ /* 0x000fe200078e0089 */
[----:B------:R-:W-:Y:S01]  /*16930*/  LOP3.LUT R187, R187, R138, RZ, 0xc0, !PT ;  /* 0x0000008abbbb7212 */ /* 0x000fe200078ec0ff */
[----:B------:R-:W-:Y:S06]  /*16940*/  IMAD.MOV.U32 R138, RZ, RZ, R134 ;  /* 0x000000ffff8a7224 */ /* 0x000fec00078e0086 */
[C---:B------:R-:W-:Y:S01]  /*16950*/  HMMA.16816.F32.BF16 R144, R184.reuse, R156, R8 ;  /* 0x0000009cb890723c */ /* 0x040fe20000041808 */
[----:B------:R-:W3:Y:S05]  /*16960*/  LDSM.16.MT88.4 R8, [R209+0xb800] ;  /* 0x00b80000d108783b */ /* 0x000eea0000004200 */
[-C--:B------:R-:W-:Y:S03]  /*16970*/  HMMA.16816.F32.BF16 R152, R184, R158.reuse, R12 ;  /* 0x0000009eb898723c */ /* 0x080fe6000004180c */
[----:B------:R-:W2:Y:S03]  /*16980*/  LDSM.16.MT88.4 R12, [R211+0xb800] ;  /* 0x00b80000d30c783b */ /* 0x000ea60000004200 */
[C---:B------:R-:W-:Y:S05]  /*16990*/  HMMA.16816.F32.BF16 R156, R140.reuse, R158, R16 ;  /* 0x0000009e8c9c723c */ /* 0x040fea0000041810 */
[----:B------:R-:W2:Y:S01]  /*169a0*/  LDSM.16.MT88.4 R16, [R214+0xb800] ;  /* 0x00b80000d610783b */ /* 0x000ea20000004200 */
[-C--:B------:R-:W-:Y:S06]  /*169b0*/  HMMA.16816.F32.BF16 R164, R140, R172.reuse, R20 ;  /* 0x000000ac8ca4723c */ /* 0x080fec0000041814 */
[C---:B------:R-:W-:Y:S01]  /*169c0*/  HMMA.16816.F32.BF16 R160, R184.reuse, R172, R24 ;  /* 0x000000acb8a0723c */ /* 0x040fe20000041818 */
[----:B------:R-:W2:Y:S05]  /*169d0*/  LDSM.16.MT88.4 R20, [R213+0xb800] ;  /* 0x00b80000d514783b */ /* 0x000eaa0000004200 */
[-C--:B------:R-:W-:Y:S06]  /*169e0*/  HMMA.16816.F32.BF16 R168, R184, R174.reuse, R28 ;  /* 0x000000aeb8a8723c */ /* 0x080fec000004181c */
[C---:B------:R-:W-:Y:S06]  /*169f0*/  HMMA.16816.F32.BF16 R172, R140.reuse, R174, R32 ;  /* 0x000000ae8cac723c */ /* 0x040fec0000041820 */
[-C--:B------:R-:W-:Y:S05]  /*16a00*/  HMMA.16816.F32.BF16 R36, R140, R176.reuse, R36 ;  /* 0x000000b08c24723c */ /* 0x080fea0000041824 */
[----:B-----5:R-:W-:Y:S01]  /*16a10*/  FFMA.FTZ R0, R0, R207, R246 ;  /* 0x000000cf00007223 */ /* 0x020fe200000100f6 */
[C---:B------:R-:W-:Y:S05]  /*16a20*/  HMMA.16816.F32.BF16 R40, R184.reuse, R176, R40 ;  /* 0x000000b0b828723c */ /* 0x040fea0000041828 */
[----:B------:R-:W-:Y:S01]  /*16a30*/  FADD.FTZ R0, R245, R0 ;  /* 0x00000000f5007221 */ /* 0x000fe20000010000 */
[-C--:B------:R-:W-:Y:S05]  /*16a40*/  HMMA.16816.F32.BF16 R44, R184, R178.reuse, R44 ;  /* 0x000000b2b82c723c */ /* 0x080fea000004182c */
[----:B------:R-:W-:Y:S01]  /*16a50*/  FFMA.FTZ R3, R3, R206, R248 ;  /* 0x000000ce03037223 */ /* 0x000fe200000100f8 */
[C---:B------:R-:W-:Y:S05]  /*16a60*/  HMMA.16816.F32.BF16 R48, R140.reuse, R178, R48 ;  /* 0x000000b28c30723c */ /* 0x040fea0000041830 */
[----:B------:R-:W-:Y:S01]  /*16a70*/  FADD.FTZ R3, R247, R3 ;  /* 0x00000003f7037221 */ /* 0x000fe20000010000 */
[-C--:B-1----:R-:W-:Y:S05]  /*16a80*/  HMMA.16816.F32.BF16 R52, R140, R4.reuse, R52 ;  /* 0x000000048c34723c */ /* 0x082fea0000041834 */
[----:B----4-:R-:W-:Y:S01]  /*16a90*/  FFMA.FTZ R2, R132, R236, R205 ;  /* 0x000000ec84027223 */ /* 0x010fe200000100cd */
[C---:B------:R-:W-:Y:S05]  /*16aa0*/  HMMA.16816.F32.BF16 R56, R184.reuse, R4, R56 ;  /* 0x00000004b838723c */ /* 0x040fea0000041838 */
[----:B------:R-:W-:Y:S01]  /*16ab0*/  FADD.FTZ R2, R252, R2 ;  /* 0x00000002fc027221 */ /* 0x000fe20000010000 */
[-C--:B------:R-:W-:Y:S05]  /*16ac0*/  HMMA.16816.F32.BF16 R60, R184, R6.reuse, R60 ;  /* 0x00000006b83c723c */ /* 0x080fea000004183c */
[----:B------:R-:W-:Y:S01]  /*16ad0*/  FADD.FTZ R2, R250, R2 ;  /* 0x00000002fa027221 */ /* 0x000fe20000010000 */
[C---:B------:R-:W-:Y:S05]  /*16ae0*/  HMMA.16816.F32.BF16 R64, R140.reuse, R6, R64 ;  /* 0x000000068c40723c */ /* 0x040fea0000041840 */
[----:B------:R-:W-:Y:S01]  /*16af0*/  FADD.FTZ R2, R249, R2 ;  /* 0x00000002f9027221 */ /* 0x000fe20000010000 */
[-C--:B---3--:R-:W-:Y:S05]  /*16b00*/  HMMA.16816.F32.BF16 R68, R140, R8.reuse, R68 ;  /* 0x000000088c44723c */ /* 0x088fea0000041844 */
[----:B--2---:R-:W-:Y:S01]  /*16b10*/  FFMA.FTZ R4, R133, R234, R235 ;  /* 0x000000ea85047223 */ /* 0x004fe200000100eb */
        /* <DEDUP_REMOVED lines=28> */
[----:B------:R-:W-:Y:S01]  /*16ce0*/  FADD.FTZ R2, R194, R2 ;  /* 0x00000002c2027221 */ /* 0x000fe20000010000 */
[-C--:B------:R-:W-:Y:S03]  /*16cf0*/  HMMA.16816.F32.BF16 R124, R184, R22.reuse, R124 ;  /* 0x00000016b87c723c */ /* 0x080fe6000004187c */
[----:B------:R-:W-:Y:S01]  /*16d00*/  FADD.FTZ R4, R202, R4 ;  /* 0x00000004ca047221 */ /* 0x000fe20000010000 */
[----:B------:R-:W-:Y:S01]  /*16d10*/  FADD.FTZ R3, R200, R5 ;  /* 0x00000005c8037221 */ /* 0x000fe20000010000 */
[----:B------:R-:W-:Y:S01]  /*16d20*/  FADD.FTZ R2, R191, R2 ;  /* 0x00000002bf027221 */ /* 0x000fe20000010000 */
[----:B------:R-:W-:Y:S01]  /*16d30*/  FADD.FTZ R0, R188, R0 ;  /* 0x00000000bc007221 */ /* 0x000fe20000010000 */
[----:B------:R-:W-:Y:S01]  /*16d40*/  HMMA.16816.F32.BF16 R128, R140, R22, R128 ;  /* 0x000000168c80723c */ /* 0x000fe20000041880 */
[----:B------:R-:W-:Y:S03]  /*16d50*/  STL [R1+0x1c], R4 ;  /* 0x00001c0401007387 */ /* 0x000fe60000100800 */
[----:B------:R-:W-:Y:S01]  /*16d60*/  FADD.FTZ R3, R199, R3 ;  /* 0x00000003c7037221 */ /* 0x000fe20000010000 */
[----:B------:R-:W-:Y:S01]  /*16d70*/  FADD.FTZ R2, R189, R2 ;  /* 0x00000002bd027221 */ /* 0x000fe20000010000 */
[----:B------:R-:W-:Y:S01]  /*16d80*/  FADD.FTZ R0, R190, R0 ;  /* 0x00000000be007221 */ /* 0x000fe20000010000 */
[----:B------:R-:W-:Y:S02]  /*16d90*/  IMAD.MOV.U32 R132, RZ, RZ, R135 ;  /* 0x000000ffff847224 */ /* 0x000fe400078e0087 */
[----:B------:R1:W-:Y:S04]  /*16da0*/  STL [R1+0x18], R3 ;  /* 0x0000180301007387 */ /* 0x0003e80000100800 */
[----:B------:R2:W-:Y:S04]  /*16db0*/  STL [R1+0x20], R2 ;  /* 0x0000200201007387 */ /* 0x0005e80000100800 */
[----:B------:R2:W-:Y:S01]  /*16dc0*/  STL [R1+0x24], R0 ;  /* 0x0000240001007387 */ /* 0x0005e20000100800 */
[----:B-1----:R-:W-:Y:S01]  /*16dd0*/  MOV R3, R136 ;  /* 0x0000008800037202 */ /* 0x002fe20000000f00 */
[----:B------:R-:W-:Y:S06]  /*16de0*/  @P0 BRA `(.L_x_2317) ;  /* 0xffffffcc00740947 */ /* 0x000fec000383ffff */
.L_x_2316:
[----:B------:R-:W2:Y:S01]  /*16df0*/  LDL.LU R5, [R1+0x1c] ;  /* 0x00001c0001057983 */ /* 0x000ea20000300800 */
[----:B------:R-:W-:-:S03]  /*16e00*/  ULDC UR4, c[0x0][0x38c] ;  /* 0x0000e30000047ab9 */ /* 0x000fc60000000800 */
[----:B-1----:R-:W3:Y:S04]  /*16e10*/  LDL.LU R4, [R1+0x18] ;  /* 0x0000180001047983 */ /* 0x002ee80000300800 */
[----:B------:R-:W4:Y:S04]  /*16e20*/  LDL.LU R8, [R1+0x20] ;  /* 0x0000200001087983 */ /* 0x000f280000300800 */
[----:B------:R-:W5:Y:S01]  /*16e30*/  LDL.LU R7, [R1+0x24] ;  /* 0x0000240001077983 */ /* 0x000f620000300800 */
[----:B------:R-:W-:Y:S01]  /*16e40*/  UMOV UR6, 0x400 ;  /* 0x0000040000067882 */ /* 0x000fe20000000000 */
[----:B------:R-:W-:Y:S01]  /*16e50*/  UISETP.NE.AND UP0, UPT, UR28, -0x1, UPT ;  /* 0xffffffff1c00788c */ /* 0x000fe2000bf05270 */
[----:B------:R-:W1:Y:S02]  /*16e60*/  S2R R143, SR_TID.X ;  /* 0x00000000008f7919 */ /* 0x000e640000002100 */
[----:B-1----:R-:W-:-:S04]  /*16e70*/  SHF.R.S32.HI R176, RZ, 0x1f, R143 ;  /* 0x0000001fffb07819 */ /* 0x002fc8000001148f */
[----:B------:R-:W-:-:S04]  /*16e80*/  LEA.HI R142, R176, R143, RZ, 0x2 ;  /* 0x0000008fb08e7211 */ /* 0x000fc800078f10ff */
[----:B------:R-:W-:Y:S01]  /*16e90*/  SHF.R.S32.HI R26, RZ, 0x2, R142 ;  /* 0x00000002ff1a7819 */ /* 0x000fe2000001148e */
[----:B--2---:R-:W1:Y:S04]  /*16ea0*/  SHFL.BFLY PT, R2, R5, 0x2, 0x1f ;  /* 0x0c401f0005027f89 */ /* 0x004e6800000e0000 */
[----:B---3--:R-:W2:Y:S04]  /*16eb0*/  SHFL.BFLY PT, R0, R4, 0x2, 0x1f ;  /* 0x0c401f0004007f89 */ /* 0x008ea800000e0000 */
[----:B----4-:R-:W-:Y:S01]  /*16ec0*/  SHFL.BFLY PT, R3, R8, 0x2, 0x1f ;  /* 0x0c401f0008037f89 */ /* 0x010fe200000e0000 */
[----:B-1----:R-:W-:-:S03]  /*16ed0*/  FADD.FTZ R2, R2, R5 ;  /* 0x0000000502027221 */ /* 0x002fc60000010000 */
[----:B-----5:R-:W-:Y:S01]  /*16ee0*/  SHFL.BFLY PT, R5, R7, 0x2, 0x1f ;  /* 0x0c401f0007057f89 */ /* 0x020fe200000e0000 */
[----:B--2---:R-:W-:-:S03]  /*16ef0*/  FADD.FTZ R0, R0, R4 ;  /* 0x0000000400007221 */ /* 0x004fc60000010000 */
[----:B------:R-:W1:Y:S04]  /*16f00*/  SHFL.BFLY PT, R6, R2, 0x1, 0x1f ;  /* 0x0c201f0002067f89 */ /* 0x000e6800000e0000 */
[----:B------:R-:W2:Y:S01]  /*16f10*/  SHFL.BFLY PT, R4, R0, 0x1, 0x1f ;  /* 0x0c201f0000047f89 */ /* 0x000ea200000e0000 */
[----:B-1----:R-:W-:Y:S01]  /*16f20*/  FADD.FTZ R132, R2, R6 ;  /* 0x0000000602847221 */ /* 0x002fe20000010000 */
[----:B------:R-:W-:Y:S01]  /*16f30*/  FADD.FTZ R2, R3, R8 ;  /* 0x0000000803027221 */ /* 0x000fe20000010000 */
[----:B------:R-:W-:Y:S01]  /*16f40*/  MOV R3, 0x3f800000 ;  /* 0x3f80000000037802 */ /* 0x000fe20000000f00 */
[----:B--2---:R-:W-:Y:S01]  /*16f50*/  FADD.FTZ R138, R0, R4 ;  /* 0x00000004008a7221 */ /* 0x004fe20000010000 */
[----:B------:R-:W-:Y:S02]  /*16f60*/  FADD.FTZ R4, R5, R7 ;  /* 0x0000000705047221 */ /* 0x000fe40000010000 */
[----:B------:R-:W1:Y:S01]  /*16f70*/  SHFL.BFLY PT, R6, R2, 0x1, 0x1f ;  /* 0x0c201f0002067f89 */ /* 0x000e6200000e0000 */
[----:B------:R-:W-:-:S02]  /*16f80*/  FSETP.NE.FTZ.AND P6, PT, R132, RZ, PT ;  /* 0x000000ff8400720b */ /* 0x000fc40003fd5000 */
[----:B------:R-:W-:Y:S01]  /*16f90*/  MOV R0, 0x3f800000 ;  /* 0x3f80000000007802 */ /* 0x000fe20000000f00 */
[----:B------:R-:W2:Y:S01]  /*16fa0*/  SHFL.BFLY PT, R7, R4, 0x1, 0x1f ;  /* 0x0c201f0004077f89 */ /* 0x000ea200000e0000 */
[----:B------:R-:W-:Y:S02]  /*16fb0*/  SHF.R.S32.HI R5, RZ, 0x1f, R142 ;  /* 0x0000001fff057819 */ /* 0x000fe4000001148e */
[----:B------:R-:W-:Y:S02]  /*16fc0*/  FSETP.NE.FTZ.AND P0, PT, R138, RZ, PT ;  /* 0x000000ff8a00720b */ /* 0x000fe40003f15000 */
[----:B------:R-:W-:Y:S02]  /*16fd0*/  LEA.HI R5, R5, R26, RZ, 0x3 ;  /* 0x0000001a05057211 */ /* 0x000fe400078f18ff */
[----:B------:R-:W-:Y:S02]  /*16fe0*/  P2R R141, PR, RZ, 0x40 ;  /* 0x00000040ff8d7803 */ /* 0x000fe40000000000 */
[----:B------:R-:W-:Y:S01]  /*16ff0*/  LOP3.LUT R5, R5, 0xfffffff8, RZ, 0xc0, !PT ;  /* 0xfffffff805057812 */ /* 0x000fe200078ec0ff */
[----:B------:R-:W3:Y:S03]  /*17000*/  @P6 MUFU.RCP R0, R132 ;  /* 0x0000008400006308 */ /* 0x000ee60000001000 */
[----:B------:R-:W-:-:S05]  /*17010*/  IADD3 R26, R26, -R5, RZ ;  /* 0x800000051a1a7210 */ /* 0x000fca0007ffe0ff */
[----:B------:R-:W4:Y:S01]  /*17020*/  @P0 MUFU.RCP R3, R138 ;  /* 0x0000008a00030308 */ /* 0x000f220000001000 */
[----:B-1----:R-:W-:Y:S01]  /*17030*/  FADD.FTZ R133, R2, R6 ;  /* 0x0000000602857221 */ /* 0x002fe20000010000 */
[----:B------:R-:W-:Y:S01]  /*17040*/  MOV R2, 0x3f800000 ;  /* 0x3f80000000027802 */ /* 0x000fe20000000f00 */
[----:B--2---:R-:W-:-:S03]  /*17050*/  FADD.FTZ R139, R4, R7 ;  /* 0x00000007048b7221 */ /* 0x004fc60000010000 */
[----:B------:R-:W-:Y:S01]  /*17060*/  FSETP.NE.FTZ.AND P5, PT, R133, RZ, PT ;  /* 0x000000ff8500720b */ /* 0x000fe20003fb5000 */
[----:B---3--:R-:W-:Y:S01]  /*17070*/  FMUL.FTZ R0, R0, UR4 ;  /* 0x0000000400007c20 */ /* 0x008fe20008410000 */
[----:B------:R-:W-:-:S03]  /*17080*/  FSETP.NE.FTZ.AND P4, PT, R139, RZ, PT ;  /* 0x000000ff8b00720b */ /* 0x000fc60003f95000 */
        /* <DEDUP_REMOVED lines=52> */
[----:B------:R-:W-:Y:S01]  /*173d0*/  FMUL.FTZ R20, R3, R39 ;  /* 0x0000002703147220 */ /* 0x000fe20000410000 */
[C---:B------:R-:W-:Y:S01]  /*173e0*/  FMUL.FTZ R17, R2.reuse, R40 ;  /* 0x0000002802117220 */ /* 0x040fe20000410000 */
[C---:B------:R-:W-:Y:S01]  /*173f0*/  FMUL.FTZ R19, R2.reuse, R41 ;  /* 0x0000002902137220 */ /* 0x040fe20000410000 */
[C---:B------:R-:W-:Y:S01]  /*17400*/  FMUL.FTZ R25, R2.reuse, R44 ;  /* 0x0000002c02197220 */ /* 0x040fe20000410000 */
[----:B------:R-:W-:Y:S01]  /*17410*/  FMUL.FTZ R53, R2, R45 ;  /* 0x0000002d02357220 */ /* 0x000fe20000410000 */
[----:B--2---:R-:W-:Y:S01]  /*17420*/  FMUL.FTZ R0, R0, UR4 ;  /* 0x0000000400007c20 */ /* 0x004fe20008410000 */
[----:B------:R-:W1:Y:S01]  /*17430*/  S2UR UR4, SR_CgaCtaId ;  /* 0x00000000000479c3 */ /* 0x000e620000008800 */
[----:B------:R-:W-:Y:S01]  /*17440*/  F2FP.BF16.F32.PACK_AB R19, R19, R17 ;  /* 0x000000111313723e */ /* 0x000fe200000010ff */
[----:B------:R-:W-:Y:S01]  /*17450*/  FMUL.FTZ R144, R2, R144 ;  /* 0x0000009002907220 */ /* 0x000fe20000410000 */
[----:B------:R-:W-:Y:S01]  /*17460*/  F2FP.BF16.F32.PACK_AB R17, R51, R50 ;  /* 0x000000323311723e */ /* 0x000fe200000010ff */
        /* <DEDUP_REMOVED lines=60> */
[----:B------:R-:W-:Y:S01]  /*17830*/  LEA.HI R55, R176, R143, RZ, 0x5 ;  /* 0x0000008fb0377211 */ /* 0x000fe200078f28ff */
[----:B-1----:R-:W-:Y:S01]  /*17840*/  ULEA UR4, UR4, UR6, 0x18 ;  /* 0x0000000604047291 */ /* 0x002fe2000f8ec03f */
[----:B------:R-:W-:Y:S01]  /*17850*/  LOP3.LUT R0, R142, 0x3ffffffc, RZ, 0xc0, !PT ;  /* 0x3ffffffc8e007812 */ /* 0x000fe200078ec0ff */
[C---:B------:R-:W-:Y:S01]  /*17860*/  FMUL.FTZ R66, R3.reuse, R66 ;  /* 0x0000004203427220 */ /* 0x040fe20000410000 */
[----:B------:R-:W-:Y:S01]  /*17870*/  SHF.L.U32 R2, R26, 0x6, RZ ;  /* 0x000000061a027819 */ /* 0x000fe200000006ff */
[C---:B------:R-:W-:Y:S01]  /*17880*/  FMUL.FTZ R67, R3.reuse, R67 ;  /* 0x0000004303437220 */ /* 0x040fe20000410000 */
[----:B------:R-:W-:Y:S01]  /*17890*/  SHF.R.S32.HI R54, RZ, 0x5, R55 ;  /* 0x00000005ff367819 */ /* 0x000fe20000011437 */
[C---:B------:R-:W-:Y:S01]  /*178a0*/  FMUL.FTZ R70, R3.reuse, R70 ;  /* 0x0000004603467220 */ /* 0x040fe20000410000 */
[----:B------:R-:W-:Y:S01]  /*178b0*/  IADD3 R0, -R0, R143, RZ ;  /* 0x0000008f00007210 */ /* 0x000fe20007ffe1ff */
[C---:B------:R-:W-:Y:S01]  /*178c0*/  FMUL.FTZ R71, R3.reuse, R71 ;  /* 0x0000004703477220 */ /* 0x040fe20000410000 */
[----:B------:R-:W-:Y:S01]  /*178d0*/  LOP3.LUT R2, R2, 0x1c0, RZ, 0xc0, !PT ;  /* 0x000001c002027812 */ /* 0x000fe200078ec0ff */
[C---:B------:R-:W-:Y:S01]  /*178e0*/  FMUL.FTZ R82, R3.reuse, R82 ;  /* 0x0000005203527220 */ /* 0x040fe20000410000 */
[----:B------:R-:W-:Y:S01]  /*178f0*/  LOP3.LUT R26, R26, 0x1, RZ, 0xc0, !PT ;  /* 0x000000011a1a7812 */ /* 0x000fe200078ec0ff */
[----:B------:R-:W-:Y:S01]  /*17900*/  FMUL.FTZ R83, R3, R83 ;  /* 0x0000005303537220 */ /* 0x000fe20000410000 */
[----:B------:R-:W-:Y:S01]  /*17910*/  F2FP.BF16.F32.PACK_AB R53, R53, R25 ;  /* 0x000000193535723e */ /* 0x000fe200000010ff */
        /* <DEDUP_REMOVED lines=16> */
[----:B------:R-:W-:Y:S01]  /*17a20*/  FMUL.FTZ R131, R3, R131 ;  /* 0x0000008303837220 */ /* 0x000fe20000410000 */
[----:B------:R-:W-:Y:S01]  /*17a30*/  F2FP.BF16.F32.PACK_AB R4, R4, R150 ;  /* 0x000000960404723e */ /* 0x000fe200000010ff */
[----:B------:R1:W-:Y:S01]  /*17a40*/  STS [R0], R5 ;  /* 0x0000000500007388 */ /* 0x0003e20000000800 */
[C---:B------:R-:W-:Y:S01]  /*17a50*/  IADD3 R2, R0.reuse, -0x10, RZ ;  /* 0xfffffff000027810 */ /* 0x040fe20007ffe0ff */
[----:B------:R-:W-:Y:S01]  /*17a60*/  @UP0 ULDC.64 UR6, c[0x0][0x298] ;  /* 0x0000a60000060ab9 */ /* 0x000fe20000000a00 */
[----:B------:R-:W-:Y:S01]  /*17a70*/  F2FP.BF16.F32.PACK_AB R3, R157, R156 ;  /* 0x0000009c9d03723e */ /* 0x000fe200000010ff */
[----:B------:R-:W-:Y:S01]  /*17a80*/  STS [R0+0x400], R4 ;  /* 0x0004000400007388 */ /* 0x000fe20000000800 */
[----:B------:R-:W-:Y:S01]  /*17a90*/  @P3 IADD3 R2, R0, 0x10, RZ ;  /* 0x0000001000023810 */ /* 0x000fe20007ffe0ff */
[----:B------:R-:W-:Y:S01]  /*17aa0*/  @UP0 UIMAD.WIDE.U32 UR10, UR28, UR6, URZ ;  /* 0x000000061c0a02a5 */ /* 0x000fe2000f8e003f */
[----:B------:R-:W-:-:S02]  /*17ab0*/  F2FP.BF16.F32.PACK_AB R49, R49, R56 ;  /* 0x000000383131723e */ /* 0x000fc400000010ff */
[----:B------:R-:W-:Y:S01]  /*17ac0*/  MOV R56, 0x20 ;  /* 0x0000002000387802 */ /* 0x000fe20000000f00 */
[----:B------:R2:W-:Y:S01]  /*17ad0*/  STS [R2], R3 ;  /* 0x0000000302007388 */ /* 0x0005e20000000800 */
[----:B------:R-:W-:Y:S01]  /*17ae0*/  F2FP.BF16.F32.PACK_AB R6, R6, R158 ;  /* 0x0000009e0606723e */ /* 0x000fe200000010ff */
[----:B------:R-:W-:Y:S01]  /*17af0*/  @UP0 UIMAD UR4, UR28, UR7, UR11 ;  /* 0x000000071c0402a4 */ /* 0x000fe2000f8e020b */
        /* <DEDUP_REMOVED lines=9> */
[----:B-1----:R-:W-:Y:S02]  /*17b90*/  MOV R5, 0x40 ;  /* 0x0000004000057802 */ /* 0x002fe40000000f00 */
[----:B------:R-:W-:Y:S01]  /*17ba0*/  F2FP.BF16.F32.PACK_AB R14, R14, R172 ;  /* 0x000000ac0e0e723e */ /* 0x000fe200000010ff */
[----:B------:R-:W-:Y:S01]  /*17bb0*/  STS [R2+0x2000], R9 ;  /* 0x0020000902007388 */ /* 0x000fe20000000800 */
[----:B------:R-:W-:Y:S02]  /*17bc0*/  SEL R5, R5, 0xffffffc0, !P2 ;  /* 0xffffffc005057807 */ /* 0x000fe40005000000 */
[----:B------:R-:W-:Y:S01]  /*17bd0*/  F2FP.BF16.F32.PACK_AB R13, R13, R174 ;  /* 0x000000ae0d0d723e */ /* 0x000fe200000010ff */
[----:B------:R-:W-:Y:S01]  /*17be0*/  STS [R2+0x2400], R12 ;  /* 0x0024000c02007388 */ /* 0x000fe20000000800 */
[----:B------:R-:W-:-:S02]  /*17bf0*/  F2FP.BF16.F32.PACK_AB R15, R15, R160 ;  /* 0x000000a00f0f723e */ /* 0x000fc400000010ff */
[----:B--2---:R-:W-:Y:S02]  /*17c00*/  SEL R3, R56, 0xffffffe0, !P1 ;  /* 0xffffffe038037807 */ /* 0x004fe40004800000 */
[----:B------:R-:W-:Y:S02]  /*17c10*/  F2FP.BF16.F32.PACK_AB R16, R16, R162 ;  /* 0x000000a21010723e */ /* 0x000fe400000010ff */
[----:B------:R-:W-:Y:S02]  /*17c20*/  IADD3 R4, R0, R3, RZ ;  /* 0x0000000300047210 */ /* 0x000fe40007ffe0ff */
[----:B------:R-:W-:Y:S02]  /*17c30*/  IADD3 R3, R3, R2, RZ ;  /* 0x0000000203037210 */ /* 0x000fe40007ffe0ff */
[----:B------:R-:W-:Y:S01]  /*17c40*/  F2FP.BF16.F32.PACK_AB R23, R23, R168 ;  /* 0x000000a81717723e */ /* 0x000fe200000010ff */
[----:B------:R-:W-:Y:S01]  /*17c50*/  STS [R4], R11 ;  /* 0x0000000b04007388 */ /* 0x000fe20000000800 */
[----:B------:R-:W-:-:S02]  /*17c60*/  F2FP.BF16.F32.PACK_AB R22, R22, R170 ;  /* 0x000000aa1616723e */ /* 0x000fc400000010ff */
[----:B------:R-:W-:Y:S01]  /*17c70*/  F2FP.BF16.F32.PACK_AB R21, R21, R18 ;  /* 0x000000121515723e */ /* 0x000fe200000010ff */
[----:B------:R-:W-:Y:S01]  /*17c80*/  STS [R4+0x400], R10 ;  /* 0x0004000a04007388 */ /* 0x000fe20000000800 */
[----:B------:R-:W-:Y:S02]  /*17c90*/  F2FP.BF16.F32.PACK_AB R20, R20, R38 ;  /* 0x000000261414723e */ /* 0x000fe400000010ff */
[----:B---3--:R-:W-:Y:S01]  /*17ca0*/  IADD3 R8, R0, R5, RZ ;  /* 0x0000000500087210 */ /* 0x008fe20007ffe0ff */
[----:B------:R-:W-:Y:S01]  /*17cb0*/  STS [R3], R14 ;  /* 0x0000000e03007388 */ /* 0x000fe20000000800 */
[----:B------:R-:W-:Y:S02]  /*17cc0*/  F2FP.BF16.F32.PACK_AB R18, R27, R31 ;  /* 0x0000001f1b12723e */ /* 0x000fe400000010ff */
[----:B----4-:R-:W-:Y:S01]  /*17cd0*/  IADD3 R7, R5, R2, RZ ;  /* 0x0000000205077210 */ /* 0x010fe20007ffe0ff */
[----:B------:R-:W-:Y:S01]  /*17ce0*/  STS [R3+0x400], R13 ;  /* 0x0004000d03007388 */ /* 0x000fe20000000800 */
[----:B------:R-:W-:-:S02]  /*17cf0*/  F2FP.BF16.F32.PACK_AB R24, R24, R42 ;  /* 0x0000002a1818723e */ /* 0x000fc400000010ff */
[----:B------:R-:W-:Y:S01]  /*17d00*/  F2FP.BF16.F32.PACK_AB R52, R52, R46 ;  /* 0x0000002e3434723e */ /* 0x000fe200000010ff */
[----:B------:R1:W-:Y:S01]  /*17d10*/  STS [R4+0x2000], R15 ;  /* 0x0020000f04007388 */ /* 0x0003e20000000800 */
[----:B------:R-:W-:Y:S02]  /*17d20*/  F2FP.BF16.F32.PACK_AB R51, R35, R140 ;  /* 0x0000008c2333723e */ /* 0x000fe400000010ff */
[-C--:B------:R-:W-:Y:S01]  /*17d30*/  IADD3 R6, R4, R5.reuse, RZ ;  /* 0x0000000504067210 */ /* 0x080fe20007ffe0ff */
[----:B------:R-:W-:Y:S01]  /*17d40*/  STS [R4+0x2400], R16 ;  /* 0x0024001004007388 */ /* 0x000fe20000000800 */
[----:B------:R-:W-:Y:S02]  /*17d50*/  F2FP.BF16.F32.PACK_AB R47, R65, R64 ;  /* 0x00000040412f723e */ /* 0x000fe400000010ff */
[----:B------:R-:W-:Y:S01]  /*17d60*/  F2FP.BF16.F32.PACK_AB R46, R67, R66 ;  /* 0x00000042432e723e */ /* 0x000fe200000010ff */
[----:B------:R-:W-:Y:S01]  /*17d70*/  STS [R3+0x2000], R23 ;  /* 0x0020001703007388 */ /* 0x000fe20000000800 */
[----:B------:R-:W-:-:S02]  /*17d80*/  IADD3 R5, R3, R5, RZ ;  /* 0x0000000503057210 */ /* 0x000fc40007ffe0ff */
        /* <DEDUP_REMOVED lines=81> */
.L_x_2320:
[----:B------:R-:W-:Y:S01]  /*182a0*/  ULDC.U8 UR6, c[0x0][0x3d9] ;  /* 0x0000f64000067ab9 */ /* 0x000fe20000000000 */
[----:B------:R1:W-:Y:S01]  /*182b0*/  STS [R7+0x4400], R13 ;  /* 0x0044000d07007388 */ /* 0x0003e20000000800 */
[----:B------:R-:W-:Y:S01]  /*182c0*/  ISETP.NE.AND P3, PT, RZ, UR6, PT ;  /* 0x00000006ff007c0c */ /* 0x000fe2000bf65270 */
[----:B------:R-:W-:Y:S02]  /*182d0*/  ULDC.U8 UR8, c[0x0][0x3d8] ;  /* 0x0000f60000087ab9 */ /* 0x000fe40000000000 */
[----:B------:R2:W-:Y:S01]  /*182e0*/  STS [R8+0x6000], R15 ;  /* 0x0060000f08007388 */ /* 0x0005e20000000800 */
[----:B------:R-:W-:-:S03]  /*182f0*/  ISETP.NE.AND P2, PT, RZ, UR8, PT ;  /* 0x00000008ff007c0c */ /* 0x000fc6000bf45270 */
[----:B------:R-:W-:Y:S01]  /*18300*/  STS [R8+0x6400], R14 ;  /* 0x0064000e08007388 */ /* 0x000fe20000000800 */
[----:B------:R-:W-:-:S03]  /*18310*/  ISETP.EQ.AND P2, PT, RZ, UR6, P2 ;  /* 0x00000006ff007c0c */ /* 0x000fc60009742270 */
[----:B------:R5:W-:Y:S04]  /*18320*/  STS [R7+0x6000], R12 ;  /* 0x0060000c07007388 */ /* 0x000be80000000800 */
[----:B------:R-:W-:Y:S04]  /*18330*/  STS [R7+0x6400], R11 ;  /* 0x0064000b07007388 */ /* 0x000fe80000000800 */
[----:B------:R3:W-:Y:S02]  /*18340*/  STS [R6+0x4400], R9 ;  /* 0x0044000906007388 */ /* 0x0007e40000000800 */
[----:B------:R-:W-:Y:S01]  /*18350*/  @!P2 PLOP3.LUT P1, PT, PT, PT, PT, 0x8, 0x0 ;  /* 0x000000000000a81c */ /* 0x000fe20003f2e170 */
[----:B------:R-:W4:Y:S01]  /*18360*/  S2R R19, SR_CTAID.Y ;  /* 0x0000000000137919 */ /* 0x000f220000002600 */
[----:B-1----:R-:W1:Y:S01]  /*18370*/  @P6 LDC R13, c[0x0][0x2e8] ;  /* 0x0000ba00ff0d6b82 */ /* 0x002e620000000800 */
[----:B------:R-:W1:Y:S01]  /*18380*/  S2R R32, SR_CTAID.Z ;  /* 0x0000000000207919 */ /* 0x000e620000002700 */
[----:B--2---:R2:W1:Y:S01]  /*18390*/  @P6 MUFU.LG2 R15, R132 ;  /* 0x00000084000f6308 */ /* 0x0044620000000c00 */
[----:B------:R-:W1:Y:S01]  /*183a0*/  S2R R20, SR_CTAID.X ;  /* 0x0000000000147919 */ /* 0x000e620000002500 */
[----:B------:R4:W-:Y:S04]  /*183b0*/  STS [R6+0x4000], R10 ;  /* 0x0040000a06007388 */ /* 0x0009e80000000800 */
[----:B-----5:R-:W1:Y:S02]  /*183c0*/  @P0 LDC R12, c[0x0][0x2e8] ;  /* 0x0000ba00ff0c0b82 */ /* 0x020e640000000800 */
[----:B------:R2:W1:Y:S01]  /*183d0*/  @P5 MUFU.LG2 R14, R133 ;  /* 0x00000085000e5308 */ /* 0x0004620000000c00 */
[----:B------:R5:W-:Y:S04]  /*183e0*/  STS [R5+0x4000], R2 ;  /* 0x0040000205007388 */ /* 0x000be80000000800 */
[----:B------:R2:W-:Y:S01]  /*183f0*/  STS [R5+0x4400], R0 ;  /* 0x0044000005007388 */ /* 0x0005e20000000800 */
[----:B---3--:R-:W3:Y:S03]  /*18400*/  @P3 LDC.64 R8, c[0x0][0x2c0] ;  /* 0x0000b000ff083b82 */ /* 0x008ee60000000a00 */
[----:B------:R2:W-:Y:S04]  /*18410*/  STS [R6+0x6000], R4 ;  /* 0x0060000406007388 */ /* 0x0005e80000000800 */
[----:B------:R2:W-:Y:S01]  /*18420*/  STS [R6+0x6400], R3 ;  /* 0x0064000306007388 */ /* 0x0005e20000000800 */
[----:B------:R-:W1:Y:S03]  /*18430*/  @P3 LDC R7, c[0x0][0x2c0] ;  /* 0x0000b000ff073b82 */ /* 0x000e660000000800 */
[----:B------:R-:W-:Y:S04]  /*18440*/  STS [R5+0x6000], R17 ;  /* 0x0060001105007388 */ /* 0x000fe80000000800 */
[----:B------:R3:W-:Y:S01]  /*18450*/  STS [R5+0x6400], R16 ;  /* 0x0064001005007388 */ /* 0x0007e20000000800 */
[----:B----4-:R-:W-:-:S02]  /*18460*/  SHF.R.S32.HI R10, RZ, 0x1f, R18 ;  /* 0x0000001fff0a7819 */ /* 0x010fc40000011412 */
[----:B-----5:R-:W-:Y:S02]  /*18470*/  LOP3.LUT R2, R55, 0xffffffe0, RZ, 0xc0, !PT ;  /* 0xffffffe037027812 */ /* 0x020fe400078ec0ff */
[----:B------:R-:W-:-:S03]  /*18480*/  LEA.HI R10, R10, R18, RZ, 0x3 ;  /* 0x000000120a0a7211 */ /* 0x000fc600078f18ff */
[----:B------:R-:W-:Y:S01]  /*18490*/  IMAD.IADD R2, R143, 0x1, -R2 ;  /* 0x000000018f027824 */ /* 0x000fe200078e0a02 */
[----:B--2---:R-:W-:Y:S02]  /*184a0*/  LOP3.LUT R0, R10, 0xfffffff8, RZ, 0xc0, !PT ;  /* 0xfffffff80a007812 */ /* 0x004fe400078ec0ff */
[----:B------:R-:W-:Y:S01]  /*184b0*/  SHF.R.S32.HI R10, RZ, 0x3, R10 ;  /* 0x00000003ff0a7819 */ /* 0x000fe2000001140a */
[----:B------:R-:W-:Y:S01]  /*184c0*/  @P3 IMAD.MOV.U32 R4, RZ, RZ, 0x1 ;  /* 0x00000001ff043424 */ /* 0x000fe200078e00ff */
[----:B------:R-:W-:Y:S02]  /*184d0*/  LOP3.LUT P6, RZ, R2, 0x3, RZ, 0xc0, !PT ;  /* 0x0000000302ff7812 */ /* 0x000fe400078cc0ff */
[----:B------:R-:W-:Y:S01]  /*184e0*/  @!P2 CS2R R2, SRZ ;  /* 0x000000000002a805 */ /* 0x000fe2000001ff00 */
[----:B------:R-:W-:Y:S01]  /*184f0*/  VIADD R6, R10, 0x10 ;  /* 0x000000100a067836 */ /* 0x000fe20000000000 */
[----:B---3--:R2:W3:Y:S01]  /*18500*/  @P0 MUFU.LG2 R5, R138 ;  /* 0x0000008a00050308 */ /* 0x0084e20000000c00 */
[----:B------:R-:W-:-:S02]  /*18510*/  IMAD.IADD R16, R18, 0x1, -R0 ;  /* 0x0000000112107824 */ /* 0x000fc400078e0a00 */
[----:B------:R-:W-:Y:S01]  /*18520*/  @P3 IMAD R0, R9, R8, RZ ;  /* 0x0000000809003224 */ /* 0x000fe200078e02ff */
[----:B------:R-:W-:Y:S06]  /*18530*/  @!P2 BRA `(.L_x_2321) ;  /* 0x00000000001ca947 */ /* 0x000fec0003800000 */
[----:B------:R-:W4:Y:S01]  /*18540*/  S2UR UR7, SR_CTAID.Y ;  /* 0x00000000000779c3 */ /* 0x000f220000002600 */
[----:B------:R-:W-:Y:S01]  /*18550*/  ULDC UR6, c[0x0][0x2c4] ;  /* 0x0000b10000067ab9 */ /* 0x000fe20000000800 */
[----:B------:R-:W-:Y:S01]  /*18560*/  PLOP3.LUT P1, PT, PT, PT, PT, 0x80, 0x0 ;  /* 0x000000000000781c */ /* 0x000fe20003f2f070 */
[----:B----4-:R-:W-:-:S04]  /*18570*/  @!UP0 UIMAD UR28, UR7, UR6, URZ ;  /* 0x00000006071c82a4 */ /* 0x010fc8000f8e023f */
[----:B------:R-:W-:Y:S02]  /*18580*/  USHF.R.S32.HI UR6, URZ, 0x1f, UR28 ;  /* 0x0000001f3f067899 */ /* 0x000fe4000801141c */
[----:B------:R-:W-:-:S04]  /*18590*/  IMAD.U32 R2, RZ, RZ, UR28 ;  /* 0x0000001cff027e24 */ /* 0x000fc8000f8e00ff */
[----:B------:R-:W-:Y:S02]  /*185a0*/  MOV R3, UR6 ;  /* 0x0000000600037c02 */ /* 0x000fe40008000f00 */
.L_x_2321:
[----:B------:R-:W-:Y:S05]  /*185b0*/  @P3 BRA `(.L_x_2322) ;  /* 0x0000000000183947 */ /* 0x000fea0003800000 */
[----:B------:R-:W4:Y:S01]  /*185c0*/  LDC R0, c[0x0][0x2c4] ;  /* 0x0000b100ff007b82 */ /* 0x000f220000000800 */
[----:B------:R-:W-:Y:S02]  /*185d0*/  ISETP.NE.AND P2, PT, RZ, UR8, PT ;  /* 0x00000008ff007c0c */ /* 0x000fe4000bf45270 */
[----:B-1----:R-:W-:-:S05]  /*185e0*/  MOV R7, 0x1 ;  /* 0x0000000100077802 */ /* 0x002fca0000000f00 */
[----:B------:R-:W1:Y:S08]  /*185f0*/  LDC R4, c[0x0][0x270] ;  /* 0x00009c00ff047b82 */ /* 0x000e700000000800 */
[----:B----4-:R-:W1:Y:S02]  /*18600*/  @P2 LDC R0, c[0x0][0x2e4] ;  /* 0x0000b900ff002b82 */ /* 0x010e640000000800 */
[----:B-1----:R-:W-:-:S07]  /*18610*/  IMAD R4, R0, R4, RZ ;  /* 0x0000000400047224 */ /* 0x002fce00078e02ff */
.L_x_2322:
[----:B------:R-:W-:Y:S01]  /*18620*/  BAR.SYNC.DEFER_BLOCKING 0x0 ;  /* 0x0000000000007b1d */ /* 0x000fe20000010000 */
[----:B------:R-:W-:Y:S01]  /*18630*/  ISETP.NE.AND P2, PT, R141, RZ, PT ;  /* 0x000000ff8d00720c */ /* 0x000fe20003f45270 */
[----:B------:R-:W-:Y:S01]  /*18640*/  IMAD R4, R19, R4, RZ ;  /* 0x0000000413047224 */ /* 0x000fe200078e02ff */
[----:B------:R-:W-:Y:S01]  /*18650*/  ISETP.GE.AND P3, PT, R6, UR5, PT ;  /* 0x0000000506007c0c */ /* 0x000fe2000bf66270 */
[----:B---3--:R-:W-:Y:S01]  /*18660*/  @P0 FMUL.FTZ R5, R5, 0.69314718246459960938 ;  /* 0x3f31721805050820 */ /* 0x008fe20000410000 */
[----:B------:R-:W-:-:S03]  /*18670*/  MOV R22, 0x7f800000 ;  /* 0x7f80000000167802 */ /* 0x000fc60000000f00 */
[----:B------:R-:W3:Y:S01]  /*18680*/  @P5 LDC R11, c[0x0][0x2e8] ;  /* 0x0000ba00ff0b5b82 */ /* 0x000ee20000000800 */
[----:B------:R-:W4:Y:S01]  /*18690*/  @P4 MUFU.LG2 R8, R139 ;  /* 0x0000008b00084308 */ /* 0x000f220000000c00 */
[----:B------:R-:W-:Y:S01]  /*186a0*/  SEL R4, R4, RZ, !P1 ;  /* 0x000000ff04047207 */ /* 0x000fe20004800000 */
[----:B------:R-:W-:Y:S01]  /*186b0*/  IMAD.MOV.U32 R19, RZ, RZ, 0x7f800000 ;  /* 0x7f800000ff137424 */ /* 0x000fe200078e00ff */
[----:B------:R-:W-:Y:S01]  /*186c0*/  MOV R23, 0x7f800000 ;  /* 0x7f80000000177802 */ /* 0x000fe20000000f00 */
[----:B-1----:R-:W-:Y:S01]  /*186d0*/  @P0 FFMA.FTZ R23, R135, R12, R5 ;  /* 0x0000000c87170223 */ /* 0x002fe20000010005 */
[----:B------:R-:W-:Y:S01]  /*186e0*/  VIADD R17, R10, 0x20 ;  /* 0x000000200a117836 */ /* 0x000fe20000000000 */
[----:B------:R-:W-:Y:S01]  /*186f0*/  BSSY B0, `(.L_x_2323) ;  /* 0x0000047000007945 */ /* 0x000fe20003800000 */
[----:B------:R-:W1:Y:S01]  /*18700*/  @P4 LDC R9, c[0x0][0x2e8] ;  /* 0x0000ba00ff094b82 */ /* 0x000e620000000800 */
[----:B------:R-:W-:Y:S01]  /*18710*/  @P2 FMUL.FTZ R6, R15, 0.69314718246459960938 ;  /* 0x3f3172180f062820 */ /* 0x000fe20000410000 */
[----:B------:R-:W-:Y:S01]  /*18720*/  IMAD R0, R32, R0, R4 ;  /* 0x0000000020007224 */ /* 0x000fe200078e0204 */
[----:B------:R-:W-:Y:S01]  /*18730*/  IADD3 R15, R10, 0x30, RZ ;  /* 0x000000300a0f7810 */ /* 0x000fe20007ffe0ff */
[----:B------:R-:W-:-:S02]  /*18740*/  IMAD R4, R20, R7, RZ ;  /* 0x0000000714047224 */ /* 0x000fc400078e02ff */
[----:B------:R-:W-:Y:S01]  /*18750*/  @P2 FFMA.FTZ R22, R136, R13, R6 ;  /* 0x0000000d88162223 */ /* 0x000fe20000010006 */
[----:B------:R-:W-:Y:S01]  /*18760*/  @P5 FMUL.FTZ R6, R14, 0.69314718246459960938 ;  /* 0x3f3172180e065820 */ /* 0x000fe20000410000 */
[----:B------:R-:W-:Y:S01]  /*18770*/  MOV R20, 0x7f800000 ;  /* 0x7f80000000147802 */ /* 0x000fe20000000f00 */
[----:B------:R-:W-:Y:S01]  /*18780*/  VIADD R12, R10, 0x40 ;  /* 0x000000400a0c7836 */ /* 0x000fe20000000000 */
[----:B------:R-:W-:Y:S01]  /*18790*/  ISETP.GE.AND P2, PT, R17, UR5, PT ;  /* 0x0000000511007c0c */ /* 0x000fe2000bf46270 */
[----:B------:R1:W2:Y:S01]  /*187a0*/  LDS.128 R28, [R232+0x3800] ;  /* 0x00380000e81c7984 */ /* 0x0002a20000000c00 */
[----:B----4-:R-:W-:Y:S01]  /*187b0*/  @P4 FMUL.FTZ R5, R8, 0.69314718246459960938 ;  /* 0x3f31721808054820 */ /* 0x010fe20000410000 */
[----:B------:R-:W-:Y:S01]  /*187c0*/  SHF.L.U32 R8, R4, 0x7, RZ ;  /* 0x0000000704087819 */ /* 0x000fe200000006ff */
[----:B------:R-:W-:Y:S01]  /*187d0*/  IMAD.SHL.U32 R16, R16, 0x8, RZ ;  /* 0x0000000810107824 */ /* 0x000fe200078e00ff */
[----:B------:R4:W2:Y:S01]  /*187e0*/  LDS.128 R24, [R232+0x7800] ;  /* 0x00780000e8187984 */ /* 0x0008a20000000c00 */
[----:B------:R-:W-:Y:S01]  /*187f0*/  ISETP.GE.AND P1, PT, R15, UR5, PT ;  /* 0x000000050f007c0c */ /* 0x000fe2000bf26270 */
[----:B---3--:R-:W-:Y:S01]  /*18800*/  @P5 FFMA.FTZ R19, R134, R11, R6 ;  /* 0x0000000b86135223 */ /* 0x008fe20000010006 */
[----:B------:R-:W-:-:S02]  /*18810*/  SHF.R.S32.HI R4, RZ, 0x1f, R8 ;  /* 0x0000001fff047819 */ /* 0x000fc40000011408 */
[----:B------:R-:W-:Y:S01]  /*18820*/  ISETP.GE.AND P0, PT, R12, UR5, PT ;  /* 0x000000050c007c0c */ /* 0x000fe2000bf06270 */
[----:B-1----:R-:W-:Y:S01]  /*18830*/  @P4 FFMA.FTZ R20, R137, R9, R5 ;  /* 0x0000000989144223 */ /* 0x002fe20000010005 */
[--C-:B------:R-:W-:Y:S02]  /*18840*/  IADD3 R5, P5, P4, R8, R2, R0.reuse ;  /* 0x0000000208057210 */ /* 0x100fe40007cbe000 */
[----:B------:R-:W-:-:S04]  /*18850*/  SHF.R.S32.HI R0, RZ, 0x1f, R0 ;  /* 0x0000001fff007819 */ /* 0x000fc80000011400 */
[----:B------:R-:W-:Y:S01]  /*18860*/  IADD3.X R4, R4, R3, R0, P5, P4 ;  /* 0x0000000304047210 */ /* 0x000fe20002fe8400 */
[----:B--2-4-:R-:W-:Y:S06]  /*18870*/  @P6 BRA `(.L_x_2324) ;  /* 0x0000000000b86947 */ /* 0x014fec0003800000 */
[----:B------:R-:W2:Y:S01]  /*18880*/  LDL.LU R33, [R1+0x80] ;  /* 0x0000800001217983 */ /* 0x000ea20000300800 */
[----:B------:R-:W-:Y:S02]  /*18890*/  SHF.R.S32.HI R0, RZ, 0x1f, R54 ;  /* 0x0000001fff007819 */ /* 0x000fe40000011436 */
[----:B------:R-:W-:Y:S02]  /*188a0*/  P2R R21, PR, RZ, 0x1 ;  /* 0x00000001ff157803 */ /* 0x000fe40000000000 */
[----:B------:R-:W-:Y:S02]  /*188b0*/  LEA.HI R0, R0, R54, RZ, 0x2 ;  /* 0x0000003600007211 */ /* 0x000fe400078f10ff */
[----:B------:R-:W-:Y:S02]  /*188c0*/  P2R R18, PR, RZ, 0x2 ;  /* 0x00000002ff127803 */ /* 0x000fe40000000000 */
[----:B------:R-:W-:-:S05]  /*188d0*/  LOP3.LUT R0, R0, 0xffffffc, RZ, 0xc0, !PT ;  /* 0x0ffffffc00007812 */ /* 0x000fca00078ec0ff */
[----:B------:R-:W-:-:S04]  /*188e0*/  IMAD.IADD R0, R54, 0x1, -R0 ;  /* 0x0000000136007824 */ /* 0x000fc800078e0a00 */
[----:B--2---:R-:W-:-:S04]  /*188f0*/  IMAD R2, R0, 0x10, R33 ;  /* 0x0000001000027824 */ /* 0x004fc800078e0221 */
        /* <DEDUP_REMOVED lines=38> */
.L_x_2324:
[----:B------:R-:W-:Y:S05]  /*18b60*/  BSYNC B0 ;  /* 0x0000000000007941 */ /* 0x000fea0003800000 */
.L_x_2323:
[----:B--2---:R1:W5:Y:S01]  /*18b70*/  LDL.64 R20, [R1+0x40] ;  /* 0x0000400001147983 */ /* 0x0043620000100a00 */
[----:B------:R-:W-:Y:S01]  /*18b80*/  SHF.R.S32.HI R3, RZ, 0x1f, R16 ;  /* 0x0000001fff037819 */ /* 0x000fe20000011410 */
[----:B------:R-:W-:Y:S01]  /*18b90*/  VIADD R0, R10, 0x50 ;  /* 0x000000500a007836 */ /* 0x000fe20000000000 */
[----:B------:R-:W-:Y:S01]  /*18ba0*/  IADD3 R2, P4, R16, UR10, RZ ;  /* 0x0000000a10027c10 */ /* 0x000fe2000ff9e0ff */
[C---:B------:R-:W-:Y:S01]  /*18bb0*/  VIADD R4, R10.reuse, 0x60 ;  /* 0x000000600a047836 */ /* 0x040fe20000000000 */
[----:B------:R1:W2:Y:S01]  /*18bc0*/  LDS.128 R12, [R232] ;  /* 0x00000000e80c7984 */ /* 0x0002a20000000c00 */
[C---:B------:R-:W-:Y:S01]  /*18bd0*/  VIADD R18, R10.reuse, 0x70 ;  /* 0x000000700a127836 */ /* 0x040fe20000000000 */
[----:B------:R-:W-:Y:S01]  /*18be0*/  IADD3.X R3, R3, UR4, RZ, P4, !PT ;  /* 0x0000000403037c10 */ /* 0x000fe2000a7fe4ff */
[----:B------:R-:W-:Y:S01]  /*18bf0*/  ULDC.64 UR6, c[0x0][0x2a0] ;  /* 0x0000a80000067ab9 */ /* 0x000fe20000000a00 */
[----:B------:R-:W-:Y:S01]  /*18c00*/  ISETP.GE.AND P4, PT, R10, UR5, PT ;  /* 0x000000050a007c0c */ /* 0x000fe2000bf86270 */
[----:B------:R-:W-:Y:S01]  /*18c10*/  BSSY B0, `(.L_x_2325) ;  /* 0x0000015000007945 */ /* 0x000fe20003800000 */
[----:B------:R1:W3:Y:S01]  /*18c20*/  LDS.128 R8, [R232+0x4000] ;  /* 0x00400000e8087984 */ /* 0x0002e20000000c00 */
[----:B------:R-:W-:Y:S01]  /*18c30*/  SHF.R.S32.HI R5, RZ, 0x1f, R32 ;  /* 0x0000001fff057819 */ /* 0x000fe20000011420 */
[----:B------:R-:W-:Y:S01]  /*18c40*/  IMAD.WIDE.U32 R16, R32, UR6, R2 ;  /* 0x0000000620107c25 */ /* 0x000fe2000f8e0002 */
[----:B------:R-:W-:-:S02]  /*18c50*/  ISETP.GE.AND P6, PT, R0, UR5, PT ;  /* 0x0000000500007c0c */ /* 0x000fc4000bfc6270 */
[----:B------:R-:W-:Y:S01]  /*18c60*/  ISETP.GE.AND P5, PT, R4, UR5, PT ;  /* 0x0000000504007c0c */ /* 0x000fe2000bfa6270 */
[----:B------:R-:W-:-:S04]  /*18c70*/  IMAD R0, R5, UR6, RZ ;  /* 0x0000000605007c24 */ /* 0x000fc8000f8e02ff */
[----:B------:R-:W-:-:S04]  /*18c80*/  IMAD R0, R32, UR7, R0 ;  /* 0x0000000720007c24 */ /* 0x000fc8000f8e0200 */
[----:B------:R-:W-:Y:S01]  /*18c90*/  IMAD.IADD R7, R0, 0x1, R17 ;  /* 0x0000000100077824 */ /* 0x000fe200078e0211 */
[----:B------:R-:W-:Y:S06]  /*18ca0*/  @P4 BRA `(.L_x_2326) ;  /* 0x00000000002c4947 */ /* 0x000fec0003800000 */
        /* <DEDUP_REMOVED lines=11> */
.L_x_2326:
[----:B------:R-:W-:Y:S05]  /*18d60*/  BSYNC B0 ;  /* 0x0000000000007941 */ /* 0x000fea0003800000 */
.L_x_2325:
[----:B--2-4-:R2:W4:Y:S01]  /*18d70*/  LDS.128 R12, [R232+0x800] ;  /* 0x00080000e80c7984 */ /* 0x0145220000000c00 */
[----:B------:R-:W-:Y:S01]  /*18d80*/  BSSY B0, `(.L_x_2327) ;  /* 0x0000012000007945 */ /* 0x000fe20003800000 */
[----:B------:R-:W-:Y:S02]  /*18d90*/  ISETP.GE.AND P4, PT, R18, UR5, PT ;  /* 0x0000000512007c0c */ /* 0x000fe4000bf86270 */
        /* <DEDUP_REMOVED lines=16> */
.L_x_2328:
[----:B------:R-:W-:Y:S05]  /*18ea0*/  BSYNC B0 ;  /* 0x0000000000007941 */ /* 0x000fea0003800000 */
.L_x_2327:
        /* <DEDUP_REMOVED lines=18> */
.L_x_2330:
[----:B------:R-:W-:Y:S05]  /*18fd0*/  BSYNC B0 ;  /* 0x0000000000007941 */ /* 0x000fea0003800000 */
.L_x_2329:
        /* <DEDUP_REMOVED lines=18> */
.L_x_2332:
[----:B------:R-:W-:Y:S05]  /*19100*/  BSYNC B0 ;  /* 0x0000000000007941 */ /* 0x000fea0003800000 */
.L_x_2331:
        /* <DEDUP_REMOVED lines=18> */
.L_x_2334:
[----:B------:R-:W-:Y:S05]  /*19230*/  BSYNC B0 ;  /* 0x0000000000007941 */ /* 0x000fea0003800000 */
.L_x_2333:
        /* <DEDUP_REMOVED lines=18> */
.L_x_2336:
[----:B------:R-:W-:Y:S05]  /*19360*/  BSYNC B0 ;  /* 0x0000000000007941 */ /* 0x000fea0003800000 */
.L_x_2335:
        /* <DEDUP_REMOVED lines=18> */
.L_x_2338:
[----:B------:R-:W-:Y:S05]  /*19490*/  BSYNC B0 ;  /* 0x0000000000007941 */ /* 0x000fea0003800000 */
.L_x_2337:
        /* <DEDUP_REMOVED lines=16> */
.L_x_2339:
        /* <DEDUP_REMOVED lines=14> */
.L_x_2947:


//--------------------- .text._ZN5flash16flash_fwd_kernelI23Flash_fwd_kernel_traitsILi128ELi128ELi32ELi4ELb0ELb0EN7cutlass10bfloat16_tE19Flash_kernel_traitsILi128ELi128ELi32ELi4ES3_EELb0ELb0ELb1ELb0ELb0ELb1ELb1ELb0EEEvNS_16Flash_fwd_paramsE --------------------------
	.section	.text._ZN5flash16flash_fwd_kernelI23Flash_fwd_kernel_traitsILi128ELi128ELi32ELi4ELb0ELb0EN7cutlass10bfloat16_tE19Flash_kernel_traitsILi128ELi128ELi32ELi4ES3_EELb0ELb0ELb1ELb0ELb0ELb1ELb1ELb0EEEvNS_16Flash_fwd_paramsE,"ax",@progbits
	.align	128
        .global         _ZN5flash16flash_fwd_kernelI23Flash_fwd_kernel_traitsILi128ELi128ELi32ELi4ELb0ELb0EN7cutlass10bfloat16_tE19Flash_kernel_traitsILi128ELi128ELi32ELi4ES3_EELb0ELb0ELb1ELb0ELb0ELb1ELb1ELb0EEEvNS_16Flash_fwd_paramsE
        .type           _ZN5flash16flash_fwd_kernelI23Flash_fwd_kernel_traitsILi128ELi128ELi32ELi4ELb0ELb0EN7cutlass10bfloat16_tE19Flash_kernel_traitsILi128ELi128ELi32ELi4ES3_EELb0ELb0ELb1ELb0ELb0ELb1ELb1ELb0EEEvNS_16Flash_fwd_paramsE,@function
        .size           _ZN5flash16flash_fwd_kernelI23Flash_fwd_kernel_traitsILi128ELi128ELi32ELi4ELb0ELb0EN7cutlass10bfloat16_tE19Flash_kernel_traitsILi128ELi128ELi32ELi4ES3_EELb0ELb0ELb1ELb0ELb0ELb1ELb1ELb0EEEvNS_16Flash_fwd_paramsE,(.L_x_2948 - _ZN5flash16flash_fwd_kernelI23Flash_fwd_kernel_traitsILi128ELi128ELi32ELi4ELb0ELb0EN7cutlass10bfloat16_tE19Flash_kernel_traitsILi128ELi128ELi32ELi4ES3_EELb0ELb0ELb1ELb0ELb0ELb1ELb1ELb0EEEvNS_16Flash_fwd_paramsE)
        .other          _ZN5flash16flash_fwd_kernelI23Flash_fwd_kernel_traitsILi128ELi128ELi32ELi4ELb0ELb0EN7cutlass10bfloat16_tE19Flash_kernel_traitsILi128ELi128ELi32ELi4ES3_EELb0ELb0ELb1ELb0ELb0ELb1ELb1ELb0EEEvNS_16Flash_fwd_paramsE,@"STO_CUDA_ENTRY STV_DEFAULT"
_ZN5flash16flash_fwd_kernelI23Flash_fwd_kernel_traitsILi128ELi128ELi32ELi4ELb0ELb0EN7cutlass10bfloat16_tE19Flash_kernel_traitsILi128ELi128ELi32ELi4ES3_EELb0ELb0ELb1ELb0ELb0ELb1ELb1ELb0EEEvNS_16Flash_fwd_paramsE:
.text._ZN5flash16flash_fwd_kernelI23Flash_fwd_kernel_traitsILi128ELi128ELi32ELi4ELb0ELb0EN7cutlass10bfloat16_tE19Flash_kernel_traitsILi128ELi128ELi32ELi4ES3_EELb0ELb0ELb1ELb0ELb0ELb1ELb1ELb0EEEvNS_16Flash_fwd_paramsE:
        /* <DEDUP_REMOVED lines=55> */
.L_x_2340:
[----:B------:R-:W-:-:S05]  /*0370*/  ULDC UR5, c[0x0][0x2c8] ;  /* 0x0000b20000057ab9 */ /* 0x000fca0000000800 */
.L_x_2341:
        /* <DEDUP_REMOVED lines=131> */
.L_x_2344:
[----:B------:R-:W-:Y:S05]  /*0bb0*/  BSYNC B0 ;  /* 0x0000000000007941 */ /* 0x000fea0003800000 */
.L_x_2343:
        /* <DEDUP_REMOVED lines=18> */
.L_x_2346:
[----:B------:R-:W-:Y:S05]  /*0ce0*/  BSYNC B0 ;  /* 0x0000000000007941 */ /* 0x000fea0003800000 */
.L_x_2345:
        /* <DEDUP_REMOVED lines=18> */
.L_x_2348:
[----:B------:R-:W-:Y:S05]  /*0e10*/  BSYNC B0 ;  /* 0x0000000000007941 */ /* 0x000fea0003800000 */
.L_x_2347:
        /* <DEDUP_REMOVED lines=17> */
.L_x_2350:
[----:B------:R-:W-:Y:S05]  /*0f30*/  BSYNC B0 ;  /* 0x0000000000007941 */ /* 0x000fea0003800000 */
.L_x_2349:
        /* <DEDUP_REMOVED lines=17> */
.L_x_2352:
[----:B------:R-:W-:Y:S05]  /*1050*/  BSYNC B0 ;  /* 0x0000000000007941 */ /* 0x000fea0003800000 */
.L_x_2351:
        /* <DEDUP_REMOVED lines=17> */
.L_x_2354:
[----:B------:R-:W-:Y:S05]  /*1170*/  BSYNC B0 ;  /* 0x0000000000007941 */ /* 0x000fea0003800000 */
.L_x_2353:
        /* <DEDUP_REMOVED lines=16> */
.L_x_2356:
[----:B------:R-:W-:Y:S05]  /*1280*/  BSYNC B0 ;  /* 0x0000000000007941 */ /* 0x000fea0003800000 */
.L_x_2355:
        /* <DEDUP_REMOVED lines=16> */
.L_x_2358:
[----:B------:R-:W-:Y:S05]  /*1390*/  BSYNC B0 ;  /* 0x0000000000007941 */ /* 0x000fea0003800000 */
.L_x_2357:
        /* <DEDUP_REMOVED lines=10> */
.L_x_2360:
[----:B------:R-:W-:Y:S05]  /*1440*/  BSYNC B0 ;  /* 0x0000000000007941 */ /* 0x000fea0003800000 */
.L_x_2359:
        /* <DEDUP_REMOVED lines=15> */
.L_x_2362:
[----:B------:R-:W-:Y:S05]  /*1540*/  BSYNC B0 ;  /* 0x0000000000007941 */ /* 0x000fea0003800000 */
.L_x_2361:
        /* <DEDUP_REMOVED lines=10> */
.L_x_2364:
[----:B------:R-:W-:Y:S05]  /*15f0*/  BSYNC B0 ;  /* 0x0000000000007941 */ /* 0x000fea0003800000 */
.L_x_2363:
        /* <DEDUP_REMOVED lines=10> */
.L_x_2366:
[----:B------:R-:W-:Y:S05]  /*16a0*/  BSYNC B0 ;  /* 0x0000000000007941 */ /* 0x000fea0003800000 */
.L_x_2365:
        /* <DEDUP_REMOVED lines=10> */
.L_x_2368:
[----:B------:R-:W-:Y:S05]  /*1750*/  BSYNC B0 ;  /* 0x0000000000007941 */ /* 0x000fea0003800000 */
.L_x_2367:
        /* <DEDUP_REMOVED lines=10> */
.L_x_2370:
[----:B------:R-:W-:Y:S05]  /*1800*/  BSYNC B0 ;  /* 0x0000000000007941 */ /* 0x000fea0003800000 */
.L_x_2369:
        /* <DEDUP_REMOVED lines=10> */
.L_x_2372:
[----:B------:R-:W-:Y:S05]  /*18b0*/  BSYNC B0 ;  /* 0x0000000000007941 */ /* 0x000fea0003800000 */
.L_x_2371:
        /* <DEDUP_REMOVED lines=10> */
.L_x_2342:
        /* <DEDUP_REMOVED lines=95> */
[----:B---3--:R-:W-:Y:S01]  /*1f50*/  @!P2 LEA R8, P1, R6, R12, 0x1 ;  /* 0x0000000c0608a211 */ /* 0x008fe200078208ff */
        /* <DEDUP_REMOVED lines=104> */
[----:B------:R-:W-:Y:S02]  /*25e0*/  @!P5 MOV R0, 0x400 ;  /* 0x000004000000d802 */ /* 0x000fe40000000f00 */
[----:B------:R-:W-:-:S03]  /*25f0*/  @!P6 LEA R12, R26, R9, 0x18 ;  /* 0x000000091a0ce211 */ /* 0x000fc600078ec0ff */
[----:B------:R-:W4:Y:S01]  /*2600*/  @!P2 LDC.64 R26, c[0x0][0x210] ;  /* 0x00008400ff1aab82 */ /* 0x000f220000000a00 */
[C---:B---3--:R-:W-:Y:S02]  /*2610*/  @!P6 LEA R8, P3, R6.reuse, R18, 0x1 ;  /* 0x000000120608e211 */ /* 0x048fe400078608ff */
[----:B------:R-:W-:Y:S02]  /*2620*/  @!P5 LEA R34, R17, R0, 0x18 ;  /* 0x000000001122d211 */ /* 0x000fe400078ec0ff */
[----:B------:R-:W-:Y:S01]  /*2630*/  @!P6 LEA.HI.X R9, R6, R19, R7, 0x1, P3 ;  /* 0x000000130609e211 */ /* 0x000fe200018f0c07 */
[----:B------:R-:W-:Y:S01]  /*2640*/  @!P1 IMAD.MOV.U32 R7, RZ, RZ, R5 ;  /* 0x000000ffff079224 */ /* 0x000fe200078e0005 */
[----:B------:R-:W-:Y:S01]  /*2650*/  @!P2 MOV R6, 0x400 ;  /* 0x000004000006a802 */ /* 0x000fe20000000f00 */
[----:B------:R-:W3:Y:S01]  /*2660*/  @!P1 LDC.64 R18, c[0x0][0x210] ;  /* 0x00008400ff129b82 */ /* 0x000ee20000000a00 */
        /* <DEDUP_REMOVED lines=16> */
[----:B----4-:R-:W-:Y:S01]  /*2770*/  @!P2 LEA R14, P3, R4, R26, 0x1 ;  /* 0x0000001a040ea211 */ /* 0x010fe200078608ff */
        /* <DEDUP_REMOVED lines=9> */
[----:B---3--:R-:W-:Y:S01]  /*2810*/  @!P1 LEA R12, P6, R4, R18, 0x1 ;  /* 0x00000012040c9211 */ /* 0x008fe200078c08ff */
        /* <DEDUP_REMOVED lines=22> */
.L_x_2373:
        /* <DEDUP_REMOVED lines=14> */
.L_x_2374:
        /* <DEDUP_REMOVED lines=21> */
[----:B------:R-:W-:Y:S01]  /*2bb0*/  @!P2 LEA R3, R16, R30, 0x1 ;  /* 0x0000001e1003a211 */ /* 0x000fe200078e08ff */
[----:B------:R-:W-:Y:S01]  /*2bc0*/  USHF.L.U32 UR14, UR10, 0x5, URZ ;  /* 0x000000050a0e7899 */ /* 0x000fe2000800063f */
[----:B------:R-:W-:Y:S01]  /*2bd0*/  LOP3.LUT R2, R0, 0x8, R2, 0xf8, !PT ;  /* 0x0000000800027812 */ /* 0x000fe200078ef802 */
[----:B------:R-:W-:Y:S01]  /*2be0*/  UIMAD UR17, UR13, UR22, URZ ;  /* 0x000000160d1172a4 */ /* 0x000fe2000f8e023f */
[----:B------:R-:W-:Y:S01]  /*2bf0*/  SHF.R.U32.HI R0, RZ, 0x3, R0 ;  /* 0x00000003ff007819 */ /* 0x000fe20000011600 */
[----:B------:R-:W-:Y:S01]  /*2c00*/  @!P1 IMAD R9, R16, 0x2, R29 ;  /* 0x0000000210099824 */ /* 0x000fe200078e021d */
[----:B------:R-:W-:Y:S01]  /*2c10*/  MOV R8, UR22 ;  /* 0x0000001600087c02 */ /* 0x000fe20008000f00 */
[----:B------:R-:W-:Y:S01]  /*2c20*/  @!PT LDS RZ, [RZ] ;  /* 0x00000000fffff984 */ /* 0x000fe20000000800 */
[----:B------:R-:W-:Y:S01]  /*2c30*/  @!PT LDS RZ, [RZ] ;  /* 0x00000000fffff984 */ /* 0x000fe20000000800 */
[----:B------:R-:W-:Y:S01]  /*2c40*/  @!PT LDS RZ, [RZ] ;  /* 0x00000000fffff984 */ /* 0x000fe20000000800 */
[----:B------:R-:W-:Y:S01]  /*2c50*/  @!P2 LDGSTS.E.BYPASS.LTC128B.128 [R3+0x3000], desc[UR18][R14.64] ;  /* 0x030000000e03afae */ /* 0x000fe2000b901d52 */
[----:B------:R-:W-:Y:S01]  /*2c60*/  LOP3.LUT R106, R2, R0, RZ, 0x3c, !PT ;  /* 0x00000000026a7212 */ /* 0x000fe200078e3cff */
[----:B------:R-:W-:Y:S01]  /*2c70*/  IMAD R0, R4, UR6, RZ ;  /* 0x0000000604007c24 */ /* 0x000fe2000f8e02ff */
[----:B------:R-:W-:Y:S01]  /*2c80*/  MOV R110, R38 ;  /* 0x00000026006e7202 */ /* 0x000fe20000000f00 */
[----:B------:R-:W-:Y:S01]  /*2c90*/  UIMAD UR17, UR23, UR14, UR17 ;  /* 0x0000000e171172a4 */ /* 0x000fe2000f8e0211 */
[----:B------:R3:W-:Y:S01]  /*2ca0*/  @!P2 LDGSTS.E.BYPASS.LTC128B.128 [R3+0x7000], desc[UR18][R14.64+0x80] ;  /* 0x070000800e03afae */ /* 0x0007e2000b901d52 */
[----:B------:R-:W-:Y:S01]  /*2cb0*/  IMAD R0, R28, UR7, R0 ;  /* 0x000000071c007c24 */ /* 0x000fe2000f8e0200 */
[----:B------:R-:W-:Y:S01]  /*2cc0*/  USHF.L.U32 UR32, UR10, 0x4, URZ ;  /* 0x000000040a207899 */ /* 0x000fe2000800063f */
[----:B------:R-:W-:Y:S01]  /*2cd0*/  IADD3.X R11, R5, UR24, R11, P6, !PT ;  /* 0x00000018050b7c10 */ /* 0x000fe2000b7fe40b */
[----:B------:R-:W-:Y:S01]  /*2ce0*/  @!P1 LDGSTS.E.BYPASS.LTC128B.128 [R9+0x3800], desc[UR18][R12.64] ;  /* 0x038000000c099fae */ /* 0x000fe2000b901d52 */
[----:B------:R-:W-:Y:S01]  /*2cf0*/  IMAD.IADD R111, R39, 0x1, R0 ;  /* 0x00000001276f7824 */ /* 0x000fe200078e0200 */
[----:B------:R-:W-:Y:S01]  /*2d00*/  USHF.L.U64.HI UR31, UR10, 0x4, UR11 ;  /* 0x000000040a1f7899 */ /* 0x000fe2000801020b */
[C---:B------:R-:W-:Y:S01]  /*2d10*/  @!P5 LEA R17, R16.reuse, R34, 0x1 ;  /* 0x000000221011d211 */ /* 0x040fe200078e08ff */
[----:B------:R4:W-:Y:S01]  /*2d20*/  @!P1 LDGSTS.E.BYPASS.LTC128B.128 [R9+0x7800], desc[UR18][R12.64+0x80] ;  /* 0x078000800c099fae */ /* 0x0009e2000b901d52 */
[----:B------:R-:W-:Y:S01]  /*2d30*/  ULDC.64 UR6, c[0x0][0x268] ;  /* 0x00009a0000067ab9 */ /* 0x000fe20000000a00 */
[----:B------:R-:W-:Y:S01]  /*2d40*/  @!P4 IMAD R16, R16, 0x2, R31 ;  /* 0x000000021010c824 */ /* 0x000fe200078e021f */
[----:B------:R-:W-:Y:S01]  /*2d50*/  USHF.L.U32 UR20, UR8, 0x5, URZ ;  /* 0x0000000508147899 */ /* 0x000fe2000800063f */
[----:B------:R-:W-:Y:S01]  /*2d60*/  LEA.HI R107, R36, R108, RZ, 0x5 ;  /* 0x0000006c246b7211 */ /* 0x000fe200078f28ff */
[----:B------:R-:W-:Y:S01]  /*2d70*/  USHF.L.U32 UR25, UR8, 0x4, URZ ;  /* 0x0000000408197899 */ /* 0x000fe2000800063f */
[----:B------:R-:W-:Y:S01]  /*2d80*/  STL.64 [R1+0x20], R38 ;  /* 0x0000202601007387 */ /* 0x000fe20000100a00 */
[----:B------:R-:W-:Y:S01]  /*2d90*/  USHF.L.U64.HI UR24, UR8, 0x4, UR9 ;  /* 0x0000000408187899 */ /* 0x000fe20008010209 */
[----:B------:R-:W-:Y:S01]  /*2da0*/  SHF.R.S32.HI R105, RZ, 0x5, R107 ;  /* 0x00000005ff697819 */ /* 0x000fe2000001146b */
[----:B------:R-:W-:Y:S01]  /*2db0*/  UISETP.GT.AND UP0, UPT, UR22, UR12, UPT ;  /* 0x0000000c1600728c */ /* 0x000fe2000bf04270 */
[----:B------:R-:W-:Y:S01]  /*2dc0*/  STL.64 [R1+0x18], R110 ;  /* 0x0000186e01007387 */ /* 0x000fe20000100a00 */
[----:B---3--:R-:W-:-:S04]  /*2dd0*/  IMAD.WIDE.U32 R2, R8, UR14, R110 ;  /* 0x0000000e08027c25 */ /* 0x008fc8000f8e006e */
[----:B------:R-:W-:Y:S01]  /*2de0*/  VIADD R0, R3, UR17 ;  /* 0x0000001103007c36 */ /* 0x000fe20008000000 */
[----:B------:R-:W-:Y:S01]  /*2df0*/  @!P4 IADD3 R3, P1, R2, UR32, RZ ;  /* 0x000000200203cc10 */ /* 0x000fe2000ff3e0ff */
[----:B------:R-:W-:Y:S01]  /*2e00*/  IMAD.WIDE.U32 R14, R28, UR6, R10 ;  /* 0x000000061c0e7c25 */ /* 0x000fe2000f8e000a */
[----:B-1----:R-:W-:Y:S01]  /*2e10*/  @!P5 LEA R6, P2, R2, R18, 0x1 ;  /* 0x000000120206d211 */ /* 0x002fe200078408ff */
[----:B----4-:R-:W1:Y:S01]  /*2e20*/  @!P3 LDC.64 R12, c[0x0][0x220] ;  /* 0x00008800ff0cbb82 */ /* 0x010e620000000a00 */
[----:B------:R-:W-:Y:S01]  /*2e30*/  @!P4 IADD3.X R5, R0, UR31, RZ, P1, !PT ;  /* 0x0000001f0005cc10 */ /* 0x000fe20008ffe4ff */
[----:B------:R-:W-:Y:S01]  /*2e40*/  IMAD R9, R4, UR6, RZ ;  /* 0x0000000604097c24 */ /* 0x000fe2000f8e02ff */
[C---:B--2---:R-:W-:Y:S01]  /*2e50*/  @!P4 LEA R4, P1, R3.reuse, R20, 0x1 ;  /* 0x000000140304c211 */ /* 0x044fe200078208ff */
[----:B------:R-:W-:Y:S01]  /*2e60*/  USHF.L.U64.HI UR17, UR8, 0x5, UR9 ;  /* 0x0000000508117899 */ /* 0x000fe20008010209 */
[----:B------:R-:W-:Y:S01]  /*2e70*/  @!P5 LEA.HI.X R7, R2, R19, R0, 0x1, P2 ;  /* 0x000000130207d211 */ /* 0x000fe200010f0c00 */
[----:B------:R-:W-:Y:S01]  /*2e80*/  IMAD R9, R28, UR7, R9 ;  /* 0x000000071c097c24 */ /* 0x000fe2000f8e0209 */
[----:B------:R-:W-:Y:S01]  /*2e90*/  @!P4 LEA.HI.X R5, R3, R21, R5, 0x1, P1 ;  /* 0x000000150305c211 */ /* 0x000fe200008f0c05 */
[----:B------:R-:W2:Y:S01]  /*2ea0*/  @!P0 LDC.64 R10, c[0x0][0x220] ;  /* 0x00008800ff0a8b82 */ /* 0x000ea20000000a00 */
[----:B------:R-:W-:Y:S01]  /*2eb0*/  UIMAD UR6, UR17, UR22, URZ ;  /* 0x00000016110672a4 */ /* 0x000fe2000f8e023f */
[----:B------:R-:W-:Y:S01]  /*2ec0*/  @!P5 LDGSTS.E.BYPASS.LTC128B.128 [R17+0x8000], desc[UR18][R6.64] ;  /* 0x080000000611dfae */ /* 0x000fe2000b901d52 */
[----:B------:R-:W-:Y:S01]  /*2ed0*/  IADD3 R239, R15, R9, RZ ;  /* 0x000000090fef7210 */ /* 0x000fe20007ffe0ff */
[----:B------:R-:W-:Y:S01]  /*2ee0*/  IMAD.MOV.U32 R238, RZ, RZ, R14 ;  /* 0x000000ffffee7224 */ /* 0x000fe200078e000e */
[----:B------:R-:W-:Y:S01]  /*2ef0*/  UIMAD UR23, UR23, UR20, UR6 ;  /* 0x00000014171772a4 */ /* 0x000fe2000f8e0206 */
[----:B------:R2:W-:Y:S01]  /*2f00*/  @!P5 LDGSTS.E.BYPASS.LTC128B.128 [R17+0x9000], desc[UR18][R6.64+0x80] ;  /* 0x090000800611dfae */ /* 0x0005e2000b901d52 */
[----:B------:R-:W-:Y:S01]  /*2f10*/  UIADD3 UR6, UR28, 0x1, -UR29 ;  /* 0x000000011c067890 */ /* 0x000fe2000fffe81d */
[----:B------:R-:W-:-:S02]  /*2f20*/  IMAD.WIDE.U32 R2, R8, UR20, R238 ;  /* 0x0000001408027c25 */ /* 0x000fc4000f8e00ee */
[----:B------:R-:W-:Y:S01]  /*2f30*/  @!P4 LDGSTS.E.BYPASS.LTC128B.128 [R16+0x8800], desc[UR18][R4.64] ;  /* 0x088000000410cfae */ /* 0x000fe2000b901d52 */
[----:B------:R-:W-:Y:S01]  /*2f40*/  UIADD3 UR30, UR6, UR30, URZ ;  /* 0x0000001e061e7290 */ /* 0x000fe2000fffe03f */
[----:B------:R-:W-:Y:S01]  /*2f50*/  VIADD R0, R3, UR23 ;  /* 0x0000001703007c36 */ /* 0x000fe20008000000 */
[----:B------:R-:W-:Y:S01]  /*2f60*/  @!P0 IADD3 R3, P1, R2, UR25, RZ ;  /* 0x0000001902038c10 */ /* 0x000fe2000ff3e0ff */
[----:B------:R3:W-:Y:S01]  /*2f70*/  @!P4 LDGSTS.E.BYPASS.LTC128B.128 [R16+0x9800], desc[UR18][R4.64+0x80] ;  /* 0x098000800410cfae */ /* 0x0007e2000b901d52 */
[----:B------:R-:W-:-:S03]  /*2f80*/  ULDC UR23, c[0x0][0x39c] ;  /* 0x0000e70000177ab9 */ /* 0x000fc60000000800 */
[----:B------:R-:W0:Y:S04]  /*2f90*/  LDGDEPBAR ;  /* 0x00000000000079af */ /* 0x000e280000000000 */
[----:B------:R-:W-:Y:S04]  /*2fa0*/  STL.64 [R1+0x30], R14 ;  /* 0x0000300e01007387 */ /* 0x000fe80000100a00 */
[----:B------:R-:W-:Y:S01]  /*2fb0*/  STL.64 [R1+0x28], R238 ;  /* 0x000028ee01007387 */ /* 0x000fe20000100a00 */
[----:B--2---:R-:W-:Y:S02]  /*2fc0*/  @!P0 LEA R6, P4, R3, R10, 0x1 ;  /* 0x0000000a03068211 */ /* 0x004fe400078808ff */
[----:B---3--:R-:W-:Y:S01]  /*2fd0*/  SHF.L.U32 R5, R24, 0x6, RZ ;  /* 0x0000000618057819 */ /* 0x008fe200000006ff */
[----:B------:R-:W-:-:S04]  /*2fe0*/  DEPBAR.LE SB0, 0x0 ;  /* 0x000080000000791a */ /* 0x000fc80000000000 */
[----:B------:R-:W-:Y:S01]  /*2ff0*/  BAR.SYNC.DEFER_BLOCKING 0x0 ;  /* 0x0000000000007b1d */ /* 0x000fe20000010000 */
[C---:B-1----:R-:W-:Y:S02]  /*3000*/  @!P3 LEA R4, P2, R2.reuse, R12, 0x1 ;  /* 0x0000000c0204b211 */ /* 0x042fe400078408ff */
[----:B------:R-:W-:Y:S02]  /*3010*/  LOP3.LUT R104, R5, 0xfffffe00, RZ, 0xc0, !PT ;  /* 0xfffffe0005687812 */ /* 0x000fe400078ec0ff */
[----:B------:R-:W-:Y:S02]  /*3020*/  @!P3 LEA.HI.X R5, R2, R13, R0, 0x1, P2 ;  /* 0x0000000d0205b211 */ /* 0x000fe400010f0c00 */
[----:B------:R-:W-:Y:S01]  /*3030*/  @!P0 IADD3.X R2, R0, UR24, RZ, P1, !PT ;  /* 0x0000001800028c10 */ /* 0x000fe20008ffe4ff */
[----:B------:R-:W-:Y:S01]  /*3040*/  IMAD R0, R33, 0x200, R26 ;  /* 0x0000020021007824 */ /* 0x000fe200078e021a */
[----:B------:R-:W-:Y:S02]  /*3050*/  LEA R8, R105, R104, 0xa ;  /* 0x0000006869087211 */ /* 0x000fe400078e50ff */
[----:B------:R-:W-:Y:S01]  /*3060*/  @!P0 LEA.HI.X R7, R3, R11, R2, 0x1, P4 ;  /* 0x0000000b03078211 */ /* 0x000fe200020f0c02 */
[----:B------:R-:W-:Y:S01]  /*3070*/  IMAD.MOV.U32 R3, RZ, RZ, 0x10 ;  /* 0x00000010ff037424 */ /* 0x000fe200078e00ff */
[----:B------:R-:W-:-:S02]  /*3080*/  IADD3 R2, R106, R8, RZ ;  /* 0x000000086a027210 */ /* 0x000fc40007ffe0ff */
[----:B------:R-:W-:Y:S02]  /*3090*/  LEA R212, R0, UR4, 0x1 ;  /* 0x0000000400d47c11 */ /* 0x000fe4000f8e08ff */
[----:B------:R-:W-:Y:S02]  /*30a0*/  LEA R214, R2, UR4, 0x1 ;  /* 0x0000000402d67c11 */ /* 0x000fe4000f8e08ff */
[----:B------:R-:W-:Y:S01]  /*30b0*/  R2P PR, R25, 0x6 ;  /* 0x0000000619007804 */ /* 0x000fe20000000000 */
[C---:B------:R-:W-:Y:S01]  /*30c0*/  VIADD R2, R212.reuse, 0x8000 ;  /* 0x00008000d4027836 */ /* 0x040fe20000000000 */
[----:B------:R-:W-:Y:S02]  /*30d0*/  MOV R0, 0xffffffe0 ;  /* 0xffffffe000007802 */ /* 0x000fe40000000f00 */
[----:B------:R-:W-:Y:S01]  /*30e0*/  IADD3 R223, R212, 0x8020, RZ ;  /* 0x00008020d4df7810 */ /* 0x000fe20007ffe0ff */
[----:B------:R-:W-:Y:S01]  /*30f0*/  @P3 STS.128 [R235+0xa000], RZ ;  /* 0x00a000ffeb003388 */ /* 0x000fe20000000c00 */
[----:B------:R-:W-:-:S02]  /*3100*/  SEL R3, R3, 0xfffffff0, !P1 ;  /* 0xfffffff003037807 */ /* 0x000fc40004800000 */
[----:B------:R-:W-:Y:S01]  /*3110*/  SEL R0, R0, 0x20, P2 ;  /* 0x0000002000007807 */ /* 0x000fe20001000000 */
[----:B------:R-:W-:Y:S01]  /*3120*/  @P3 STS.128 [R235+0xb000], RZ ;  /* 0x00b000ffeb003388 */ /* 0x000fe20000000c00 */
[----:B------:R-:W-:Y:S01]  /*3130*/  R2P PR, R35, 0x6 ;  /* 0x0000000623007804 */ /* 0x000fe20000000000 */
[--C-:B------:R-:W-:Y:S02]  /*3140*/  IMAD R216, R3, 0x2, R214.reuse ;  /* 0x0000000203d87824 */ /* 0x100fe400078e02d6 */
[----:B------:R-:W-:Y:S01]  /*3150*/  @!PT LDS RZ, [RZ] ;  /* 0x00000000fffff984 */ /* 0x000fe20000000800 */
[----:B------:R-:W-:Y:S01]  /*3160*/  @!PT LDS RZ, [RZ] ;  /* 0x00000000fffff984 */ /* 0x000fe20000000800 */
[----:B------:R-:W-:Y:S01]  /*3170*/  @!PT LDS RZ, [RZ] ;  /* 0x00000000fffff984 */ /* 0x000fe20000000800 */
[----:B------:R-:W-:Y:S01]  /*3180*/  @!P3 LDGSTS.E.BYPASS.LTC128B.128 [R235+0xa000], desc[UR18][R4.64] ;  /* 0x0a00000004ebbfae */ /* 0x000fe2000b901d52 */
[C---:B------:R-:W-:Y:S02]  /*3190*/  IMAD R222, R0.reuse, 0x2, R214 ;  /* 0x0000000200de7824 */ /* 0x040fe400078e02d6 */
[----:B------:R-:W-:Y:S01]  /*31a0*/  IMAD R220, R0, 0x2, R216 ;  /* 0x0000000200dc7824 */ /* 0x000fe200078e02d8 */
[----:B------:R-:W-:Y:S04]  /*31b0*/  @!P3 LDGSTS.E.BYPASS.LTC128B.128 [R235+0xb000], desc[UR18][R4.64+0x80] ;  /* 0x0b00008004ebbfae */ /* 0x000fe8000b901d52 */
[----:B------:R-:W-:Y:S02]  /*31c0*/  @P0 STS.128 [R235+0xa800], RZ ;  /* 0x00a800ffeb000388 */ /* 0x000fe40000000c00 */
[----:B------:R-:W-:Y:S01]  /*31d0*/  @P1 IADD3 R223, R2, -0x20, RZ ;  /* 0xffffffe002df1810 */ /* 0x000fe20007ffe0ff */
[----:B------:R-:W-:Y:S01]  /*31e0*/  IMAD.MOV.U32 R2, RZ, RZ, 0x40 ;  /* 0x00000040ff027424 */ /* 0x000fe200078e00ff */
[----:B------:R-:W-:Y:S04]  /*31f0*/  @P0 STS.128 [R235+0xb800], RZ ;  /* 0x00b800ffeb000388 */ /* 0x000fe80000000c00 */
[----:B------:R-:W-:Y:S01]  /*3200*/  @!PT LDS RZ, [RZ] ;  /* 0x00000000fffff984 */ /* 0x000fe20000000800 */
[----:B------:R-:W-:Y:S01]  /*3210*/  @!PT LDS RZ, [RZ] ;  /* 0x00000000fffff984 */ /* 0x000fe20000000800 */
[----:B------:R-:W-:Y:S01]  /*3220*/  @!PT LDS RZ, [RZ] ;  /* 0x00000000fffff984 */ /* 0x000fe20000000800 */
[----:B------:R-:W-:Y:S01]  /*3230*/  @!P0 LDGSTS.E.BYPASS.LTC128B.128 [R235+0xa800], desc[UR18][R6.64] ;  /* 0x0a80000006eb8fae */ /* 0x000fe2000b901d52 */
[----:B------:R-:W-:-:S03]  /*3240*/  SEL R2, R2, 0xffffffc0, !P2 ;  /* 0xffffffc002027807 */ /* 0x000fc60005000000 */
[----:B------:R1:W-:Y:S01]  /*3250*/  @!P0 LDGSTS.E.BYPASS.LTC128B.128 [R235+0xb800], desc[UR18][R6.64+0x80] ;  /* 0x0b80008006eb8fae */ /* 0x0003e2000b901d52 */
[----:B------:R-:W-:Y:S02]  /*3260*/  IADD3 R221, R212, R2, RZ ;  /* 0x00000002d4dd7210 */ /* 0x000fe40007ffe0ff */
[----:B------:R-:W-:Y:S01]  /*3270*/  IADD3 R219, R2, R223, RZ ;  /* 0x000000df02db7210 */ /* 0x000fe20007ffe0ff */
[----:B------:R-:W-:Y:S01]  /*3280*/  LDSM.16.M88.4 R8, [R214] ;  /* 0x00000000d608783b */ /* 0x000fe20000000200 */
[----:B------:R-:W-:-:S03]  /*3290*/  PLOP3.LUT P0, PT, PT, PT, UP0, 0x80, 0x0 ;  /* 0x000000000000781c */ /* 0x000fc60003f0f008 */
[----:B------:R-:W2:Y:S04]  /*32a0*/  LDSM.16.M88.4 R28, [R212+0x8000] ;  /* 0x00800000d41c783b */ /* 0x000ea80000000200 */
[----:B------:R-:W-:Y:S04]  /*32b0*/  LDSM.16.M88.4 R16, [R216] ;  /* 0x00000000d810783b */ /* 0x000fe80000000200 */
[----:B------:R-:W-:Y:S04]  /*32c0*/  LDSM.16.M88.4 R40, [R223] ;  /* 0x00000000df28783b */ /* 0x000fe80000000200 */
[----:B------:R-:W3:Y:S04]  /*32d0*/  LDSM.16.M88.4 R32, [R212+0x8800] ;  /* 0x00880000d420783b */ /* 0x000ee80000000200 */
[----:B------:R-:W-:Y:S04]  /*32e0*/  LDSM.16.M88.4 R12, [R216+0x2000] ;  /* 0x00200000d80c783b */ /* 0x000fe80000000200 */
[----:B-1----:R-:W1:Y:S04]  /*32f0*/  LDSM.16.M88.4 R4, [R214+0x2000] ;  /* 0x00200000d604783b */ /* 0x002e680000000200 */
[----:B------:R-:W-:Y:S04]  /*3300*/  LDSM.16.M88.4 R48, [R221+0x8000] ;  /* 0x00800000dd30783b */ /* 0x000fe80000000200 */
[----:B------:R-:W4:Y:S04]  /*3310*/  LDSM.16.M88.4 R24, [R222] ;  /* 0x00000000de18783b */ /* 0x000f280000000200 */
[----:B------:R-:W5:Y:S04]  /*3320*/  LDSM.16.M88.4 R44, [R223+0x800] ;  /* 0x00080000df2c783b */ /* 0x000f680000000200 */
[----:B------:R-:W-:Y:S01]  /*3330*/  LDSM.16.M88.4 R88, [R219] ;  /* 0x00000000db58783b */ /* 0x000fe20000000200 */
[C---:B--2---:R-:W-:Y:S03]  /*3340*/  HMMA.16816.F32.BF16 R20, R8.reuse, R28, RZ ;  /* 0x0000001c0814723c */ /* 0x044fe600000418ff */
[----:B------:R-:W-:Y:S04]  /*3350*/  LDSM.16.M88.4 R36, [R220] ;  /* 0x00000000dc24783b */ /* 0x000fe80000000200 */
[----:B------:R-:W-:Y:S01]  /*3360*/  LDSM.16.M88.4 R92, [R212+0x9000] ;  /* 0x00900000d45c783b */ /* 0x000fe20000000200 */
[C---:B------:R-:W-:Y:S03]  /*3370*/  HMMA.16816.F32.BF16 R80, R8.reuse, R30, RZ ;  /* 0x0000001e0850723c */ /* 0x040fe600000418ff */
[----:B------:R-:W-:Y:S03]  /*3380*/  LDSM.16.M88.4 R100, [R223+0x1000] ;  /* 0x00100000df64783b */ /* 0x000fe60000000200 */
[C---:B---3--:R-:W-:Y:S01]  /*3390*/  HMMA.16816.F32.BF16 R72, R8.reuse, R32, RZ ;  /* 0x000000200848723c */ /* 0x048fe200000418ff */
[----:B------:R-:W0:Y:S05]  /*33a0*/  LDGDEPBAR ;  /* 0x00000000000079af */ /* 0x000e2a0000000000 */
[----:B------:R-:W-:Y:S01]  /*33b0*/  HMMA.16816.F32.BF16 R76, R8, R34, RZ ;  /* 0x00000022084c723c */ /* 0x000fe200000418ff */
[----:B------:R-:W-:Y:S05]  /*33c0*/  LDSM.16.M88.4 R8, [R221+0x8800] ;  /* 0x00880000dd08783b */ /* 0x000fea0000000200 */
[----:B-1----:R-:W-:Y:S06]  /*33d0*/  HMMA.16816.F32.BF16 R52, R4, R28, RZ ;  /* 0x0000001c0434723c */ /* 0x002fec00000418ff */
[----:B------:R-:W-:Y:S01]  /*33e0*/  HMMA.16816.F32.BF16 R56, R16, R40, R20 ;  /* 0x000000281038723c */ /* 0x000fe20000041814 */
[----:B------:R-:W1:Y:S05]  /*33f0*/  LDSM.16.M88.4 R20, [R222+0x2000] ;  /* 0x00200000de14783b */ /* 0x000e6a0000000200 */
[C---:B------:R-:W-:Y:S06]  /*3400*/  HMMA.16816.F32.BF16 R64, R4.reuse, R30, RZ ;  /* 0x0000001e0440723c */ /* 0x040fec00000418ff */
[C---:B------:R-:W-:Y:S06]  /*3410*/  HMMA.16816.F32.BF16 R60, R4.reuse, R32, RZ ;  /* 0x00000020043c723c */ /* 0x040fec00000418ff */
[----:B------:R-:W-:Y:S01]  /*3420*/  HMMA.16816.F32.BF16 R68, R4, R34, RZ ;  /* 0x000000220444723c */ /* 0x000fe200000418ff */
[----:B------:R-:W2:Y:S04]  /*3430*/  LDSM.16.M88.4 R4, [R220+0x2000] ;  /* 0x00200000dc04783b */ /* 0x000ea80000000200 */
[----:B------:R-:W3:Y:S01]  /*3440*/  LDSM.16.M88.4 R32, [R214+0x4000] ;  /* 0x00400000d620783b */ /* 0x000ee20000000200 */
[----:B------:R-:W-:Y:S06]  /*3450*/  HMMA.16816.F32.BF16 R28, R12, R40, R52 ;  /* 0x000000280c1c723c */ /* 0x000fec0000041834 */
[----:B----4-:R-:W-:Y:S06]  /*3460*/  HMMA.16816.F32.BF16 R52, R24, R48, R56 ;  /* 0x000000301834723c */ /* 0x010fec0000041838 */
[C---:B------:R-:W-:Y:S06]  /*3470*/  HMMA.16816.F32.BF16 R84, R12.reuse, R42, R64 ;  /* 0x0000002a0c54723c */ /* 0x040fec0000041840 */
[C---:B-----5:R-:W-:Y:S06]  /*3480*/  HMMA.16816.F32.BF16 R96, R12.reuse, R44, R60 ;  /* 0x0000002c0c60723c */ /* 0x060fec000004183c */
[----:B------:R-:W-:Y:S01]  /*3490*/  HMMA.16816.F32.BF16 R60, R12, R46, R68 ;  /* 0x0000002e0c3c723c */ /* 0x000fe20000041844 */
[----:B------:R-:W-:Y:S05]  /*34a0*/  LDSM.16.M88.4 R12, [R214+0x6000] ;  /* 0x00600000d60c783b */ /* 0x000fea0000000200 */
[C---:B------:R-:W-:Y:S06]  /*34b0*/  HMMA.16816.F32.BF16 R64, R16.reuse, R44, R72 ;  /* 0x0000002c1040723c */ /* 0x040fec0000041848 */
[C---:B------:R-:W-:Y:S01]  /*34c0*/  HMMA.16816.F32.BF16 R56, R16.reuse, R42, R80 ;  /* 0x0000002a1038723c */ /* 0x040fe20000041850 */
[----:B------:R-:W-:Y:S05]  /*34d0*/  LDSM.16.M88.4 R80, [R219+0x1000] ;  /* 0x00100000db50783b */ /* 0x000fea0000000200 */
[----:B------:R-:W-:Y:S01]  /*34e0*/  HMMA.16816.F32.BF16 R44, R16, R46, R76 ;  /* 0x0000002e102c723c */ /* 0x000fe2000004184c */
[----:B------:R-:W4:Y:S05]  /*34f0*/  LDSM.16.M88.4 R16, [R219+0x800] ;  /* 0x00080000db10783b */ /* 0x000f2a0000000200 */
[----:B-1----:R-:W-:Y:S01]  /*3500*/  HMMA.16816.F32.BF16 R40, R20, R48, R28 ;  /* 0x000000301428723c */ /* 0x002fe2000004181c */
[----:B------:R-:W1:Y:S05]  /*3510*/  LDSM.16.M88.4 R28, [R216+0x4000] ;  /* 0x00400000d81c783b */ /* 0x000e6a0000000200 */
[----:B------:R-:W-:Y:S06]  /*3520*/  HMMA.16816.F32.BF16 R52, R36, R88, R52 ;  /* 0x000000582434723c */ /* 0x000fec0000041834 */
[C---:B------:R-:W-:Y:S01]  /*3530*/  HMMA.16816.F32.BF16 R72, R20.reuse, R50, R84 ;  /* 0x000000321448723c */ /* 0x040fe20000041854 */
[----:B------:R-:W-:Y:S05]  /*3540*/  LDSM.16.M88.4 R84, [R221+0x9000] ;  /* 0x00900000dd54783b */ /* 0x000fea0000000200 */
[C---:B------:R-:W-:Y:S06]  /*3550*/  HMMA.16816.F32.BF16 R76, R20.reuse, R8, R96 ;  /* 0x00000008144c723c */ /* 0x040fec0000041860 */
[----:B------:R-:W-:Y:S01]  /*3560*/  HMMA.16816.F32.BF16 R68, R20, R10, R60 ;  /* 0x0000000a1444723c */ /* 0x000fe2000004183c */
[----:B------:R-:W-:Y:S05]  /*3570*/  LDSM.16.M88.4 R20, [R222+0x4000] ;  /* 0x00400000de14783b */ /* 0x000fea0000000200 */
[C---:B------:R-:W-:Y:S06]  /*3580*/  HMMA.16816.F32.BF16 R60, R24.reuse, R50, R56 ;  /* 0x00000032183c723c */ /* 0x040fec0000041838 */
[C---:B------:R-:W-:Y:S06]  /*3590*/  HMMA.16816.F32.BF16 R56, R24.reuse, R8, R64 ;  /* 0x000000081838723c */ /* 0x040fec0000041840 */
[----:B------:R-:W-:Y:S01]  /*35a0*/  HMMA.16816.F32.BF16 R44, R24, R10, R44 ;  /* 0x0000000a182c723c */ /* 0x000fe2000004182c */
[----:B------:R-:W-:Y:S05]  /*35b0*/  LDSM.16.M88.4 R24, [R216+0x6000] ;  /* 0x00600000d818783b */ /* 0x000fea0000000200 */
[----:B--2---:R-:W-:Y:S01]  /*35c0*/  HMMA.16816.F32.BF16 R8, R4, R88, R40 ;  /* 0x000000580408723c */ /* 0x004fe20000041828 */
[----:B------:R-:W2:Y:S05]  /*35d0*/  LDSM.16.M88.4 R40, [R212+0x9800] ;  /* 0x00980000d428783b */ /* 0x000eaa0000000200 */
[----:B---3--:R-:W-:Y:S06]  /*35e0*/  HMMA.16816.F32.BF16 R48, R32, R92, R52 ;  /* 0x0000005c2030723c */ /* 0x008fec0000041834 */
[C---:B------:R-:W-:Y:S06]  /*35f0*/  HMMA.16816.F32.BF16 R72, R4.reuse, R90, R72 ;  /* 0x0000005a0448723c */ /* 0x040fec0000041848 */
[C---:B----4-:R-:W-:Y:S06]  /*3600*/  HMMA.16816.F32.BF16 R76, R4.reuse, R16, R76 ;  /* 0x00000010044c723c */ /* 0x050fec000004184c */
[----:B------:R-:W-:Y:S06]  /*3610*/  HMMA.16816.F32.BF16 R64, R4, R18, R68 ;  /* 0x000000120440723c */ /* 0x000fec0000041844 */
[C---:B------:R-:W-:Y:S06]  /*3620*/  HMMA.16816.F32.BF16 R52, R36.reuse, R16, R56 ;  /* 0x000000102434723c */ /* 0x040fec0000041838 */
[C---:B------:R-:W-:Y:S06]  /*3630*/  HMMA.16816.F32.BF16 R68, R36.reuse, R90, R60 ;  /* 0x0000005a2444723c */ /* 0x040fec000004183c */
[----:B------:R-:W-:Y:S01]  /*3640*/  HMMA.16816.F32.BF16 R44, R36, R18, R44 ;  /* 0x00000012242c723c */ /* 0x000fe2000004182c */
[----:B------:R-:W3:Y:S04]  /*3650*/  LDSM.16.M88.4 R36, [R223+0x1800] ;  /* 0x00180000df24783b */ /* 0x000ee80000000200 */
[----:B------:R-:W-:Y:S01]  /*3660*/  LDSM.16.M88.4 R16, [R220+0x4000] ;  /* 0x00400000dc10783b */ /* 0x000fe20000000200 */
[----:B------:R-:W-:Y:S03]  /*3670*/  HMMA.16816.F32.BF16 R4, R12, R92, R8 ;  /* 0x0000005c0c04723c */ /* 0x000fe60000041808 */
[----:B------:R-:W4:Y:S03]  /*3680*/  LDSM.16.M88.4 R8, [R222+0x6000] ;  /* 0x00600000de08783b */ /* 0x000f260000000200 */
[----:B-1----:R-:W-:Y:S06]  /*3690*/  HMMA.16816.F32.BF16 R48, R28, R100, R48 ;  /* 0x000000641c30723c */ /* 0x002fec0000041830 */
[C---:B------:R-:W-:Y:S06]  /*36a0*/  HMMA.16816.F32.BF16 R72, R12.reuse, R94, R72 ;  /* 0x0000005e0c48723c */ /* 0x040fec0000041848 */
[C---:B--2---:R-:W-:Y:S06]  /*36b0*/  HMMA.16816.F32.BF16 R76, R12.reuse, R40, R76 ;  /* 0x000000280c4c723c */ /* 0x044fec000004184c */
[----:B------:R-:W-:Y:S06]  /*36c0*/  HMMA.16816.F32.BF16 R60, R12, R42, R64 ;  /* 0x0000002a0c3c723c */ /* 0x000fec0000041840 */
[C---:B------:R-:W-:Y:S06]  /*36d0*/  HMMA.16816.F32.BF16 R56, R32.reuse, R40, R52 ;  /* 0x000000282038723c */ /* 0x040fec0000041834 */
[C---:B------:R-:W-:Y:S06]  /*36e0*/  HMMA.16816.F32.BF16 R64, R32.reuse, R94, R68 ;  /* 0x0000005e2040723c */ /* 0x040fec0000041844 */
[----:B------:R-:W-:Y:S01]  /*36f0*/  HMMA.16816.F32.BF16 R40, R32, R42, R44 ;  /* 0x0000002a2028723c */ /* 0x000fe2000004182c */
[----:B------:R-:W1:Y:S05]  /*3700*/  LDSM.16.M88.4 R32, [R221+0x9800] ;  /* 0x00980000dd20783b */ /* 0x000e6a0000000200 */
[----:B------:R-:W-:Y:S01]  /*3710*/  HMMA.16816.F32.BF16 R12, R24, R100, R4 ;  /* 0x00000064180c723c */ /* 0x000fe20000041804 */
[----:B------:R-:W2:Y:S05]  /*3720*/  LDSM.16.M88.4 R4, [R220+0x6000] ;  /* 0x00600000dc04783b */ /* 0x000eaa0000000200 */
[----:B------:R-:W-:Y:S06]  /*3730*/  HMMA.16816.F32.BF16 R44, R20, R84, R48 ;  /* 0x00000054142c723c */ /* 0x000fec0000041830 */
[C---:B------:R-:W-:Y:S06]  /*3740*/  HMMA.16816.F32.BF16 R48, R24.reuse, R102, R72 ;  /* 0x000000661830723c */ /* 0x040fec0000041848 */
[C---:B---3--:R-:W-:Y:S06]  /*3750*/  HMMA.16816.F32.BF16 R72, R24.reuse, R36, R76 ;  /* 0x000000241848723c */ /* 0x048fec000004184c */
[----:B------:R-:W-:Y:S06]  /*3760*/  HMMA.16816.F32.BF16 R52, R24, R38, R60 ;  /* 0x000000261834723c */ /* 0x000fec000004183c */
[----:B----4-:R-:W-:Y:S01]  /*3770*/  HMMA.16816.F32.BF16 R24, R8, R84, R12 ;  /* 0x000000540818723c */ /* 0x010fe2000004180c */
[----:B------:R-:W3:Y:S01]  /*3780*/  LDSM.16.M88.4 R12, [R219+0x1800] ;  /* 0x00180000db0c783b */ /* 0x000ee20000000200 */
[----:B------:R-:W-:-:S04]  /*3790*/  DEPBAR.LE SB0, 0x0 ;  /* 0x000080000000791a */ /* 0x000fc80000000000 */
[----:B------:R-:W-:Y:S06]  /*37a0*/  HMMA.16816.F32.BF16 R60, R28, R36, R56 ;  /* 0x000000241c3c723c */ /* 0x000fec0000041838 */
[----:B------:R-:W-:Y:S06]  /*37b0*/  HMMA.16816.F32.BF16 R68, R16, R80, R44 ;  /* 0x000000501044723c */ /* 0x000fec000004182c */
[C---:B------:R-:W-:Y:S06]  /*37c0*/  HMMA.16816.F32.BF16 R64, R28.reuse, R102, R64 ;  /* 0x000000661c40723c */ /* 0x040fec0000041840 */
[----:B------:R-:W-:Y:S06]  /*37d0*/  HMMA.16816.F32.BF16 R56, R28, R38, R40 ;  /* 0x000000261c38723c */ /* 0x000fec0000041828 */
[C---:B------:R-:W-:Y:S06]  /*37e0*/  HMMA.16816.F32.BF16 R28, R8.reuse, R86, R48 ;  /* 0x00000056081c723c */ /* 0x040fec0000041830 */
[----:B-1----:R-:W-:Y:S01]  /*37f0*/  HMMA.16816.F32.BF16 R44, R8, R32, R72 ;  /* 0x00000020082c723c */ /* 0x002fe20000041848 */
[----:B------:R-:W-:-:S05]  /*3800*/  FMUL.FTZ R2, R68, UR23 ;  /* 0x0000001744027c20 */ /* 0x000fca0008410000 */
[----:B------:R-:W-:Y:S06]  /*3810*/  HMMA.16816.F32.BF16 R40, R8, R34, R52 ;  /* 0x000000220828723c */ /* 0x000fec0000041834 */
[C---:B------:R-:W-:Y:S06]  /*3820*/  HMMA.16816.F32.BF16 R52, R20.reuse, R32, R60 ;  /* 0x000000201434723c */ /* 0x040fec000004183c */
[----:B------:R-:W-:Y:S06]  /*3830*/  HMMA.16816.F32.BF16 R48, R20, R86, R64 ;  /* 0x000000561430723c */ /* 0x000fec0000041840 */
[----:B--2---:R-:W-:Y:S06]  /*3840*/  HMMA.16816.F32.BF16 R36, R4, R80, R24 ;  /* 0x000000500424723c */ /* 0x004fec0000041818 */
[----:B------:R-:W-:Y:S01]  /*3850*/  HMMA.16816.F32.BF16 R20, R20, R34, R56 ;  /* 0x000000221414723c */ /* 0x000fe20000041838 */
[----:B------:R1:W2:Y:S05]  /*3860*/  MUFU.TANH R57, R2 ;  /* 0x0000000200397308 */ /* 0x0002aa0000002400 */
[C---:B------:R-:W-:Y:S06]  /*3870*/  HMMA.16816.F32.BF16 R8, R4.reuse, R82, R28 ;  /* 0x000000520408723c */ /* 0x040fec000004181c */
[----:B---3--:R-:W-:Y:S01]  /*3880*/  HMMA.16816.F32.BF16 R24, R4, R12, R44 ;  /* 0x0000000c0418723c */ /* 0x008fe2000004182c */
[----:B------:R-:W-:Y:S01]  /*3890*/  FMUL.FTZ R29, R71, UR23 ;  /* 0x00000017471d7c20 */ /* 0x000fe20008410000 */
[----:B-1----:R-:W-:-:S04]  /*38a0*/  FMUL.FTZ R2, R69, UR23 ;  /* 0x0000001745027c20 */ /* 0x002fc80008410000 */
[----:B------:R-:W-:Y:S01]  /*38b0*/  HMMA.16816.F32.BF16 R4, R4, R14, R40 ;  /* 0x0000000e0404723c */ /* 0x000fe20000041828 */
[----:B------:R-:W-:Y:S01]  /*38c0*/  FMUL.FTZ R36, R36, UR23 ;  /* 0x0000001724247c20 */ /* 0x000fe20008410000 */
[----:B------:R-:W-:Y:S01]  /*38d0*/  FMUL.FTZ R28, R37, UR23 ;  /* 0x00000017251c7c20 */ /* 0x000fe20008410000 */
[----:B------:R1:W3:Y:S03]  /*38e0*/  MUFU.TANH R56, R2 ;  /* 0x0000000200387308 */ /* 0x0002e60000002400 */
[C---:B------:R-:W-:Y:S05]  /*38f0*/  HMMA.16816.F32.BF16 R52, R16.reuse, R12, R52 ;  /* 0x0000000c1034723c */ /* 0x040fea0000041834 */
[----:B------:R-:W4:Y:S01]  /*3900*/  MUFU.TANH R31, R36 ;  /* 0x00000024001f7308 */ /* 0x000f220000002400 */
[----:B------:R-:W-:Y:S01]  /*3910*/  HMMA.16816.F32.BF16 R48, R16, R82, R48 ;  /* 0x000000521030723c */ /* 0x000fe20000041830 */
[----:B------:R-:W-:Y:S01]  /*3920*/  FMUL.FTZ R12, R38, UR23 ;  /* 0x00000017260c7c20 */ /* 0x000fe20008410000 */
[----:B------:R-:W-:-:S04]  /*3930*/  FMUL.FTZ R8, R8, UR23 ;  /* 0x0000001708087c20 */ /* 0x000fc80008410000 */
[----:B------:R-:W-:Y:S01]  /*3940*/  FMUL.FTZ R27, R27, UR23 ;  /* 0x000000171b1b7c20 */ /* 0x000fe20008410000 */
[----:B------:R-:W2:Y:S01]  /*3950*/  MUFU.TANH R30, R28 ;  /* 0x0000001c001e7308 */ /* 0x000ea20000002400 */
[----:B-1----:R-:W-:-:S07]  /*3960*/  FMUL.FTZ R2, R70, UR23 ;  /* 0x0000001746027c20 */ /* 0x002fce0008410000 */
[----:B------:R1:W1:Y:S08]  /*3970*/  MUFU.TANH R45, R2 ;  /* 0x00000002002d7308 */ /* 0x0002700000002400 */
[----:B------:R5:W2:Y:S01]  /*3980*/  MUFU.TANH R28, R12 ;  /* 0x0000000c001c7308 */ /* 0x000aa20000002400 */
[----:B-1----:R-:W-:-:S04]  /*3990*/  LOP3.LUT R2, R107, 0xffffffe0, RZ, 0xc0, !PT ;  /* 0xffffffe06b027812 */ /* 0x002fc800078ec0ff */
[----:B------:R-:W-:Y:S01]  /*39a0*/  IADD3 R2, -R2, R108, RZ ;  /* 0x0000006c02027210 */ /* 0x000fe20007ffe1ff */
[----:B------:R-:W-:-:S03]  /*39b0*/  IMAD.SHL.U32 R108, R108, 0x2, RZ ;  /* 0x000000026c6c7824 */ /* 0x000fc600078e00ff */
[----:B------:R-:W-:Y:S01]  /*39c0*/  SHF.R.S32.HI R13, RZ, 0x1f, R2 ;  /* 0x0000001fff0d7819 */ /* 0x000fe20000011402 */
[----:B-----5:R-:W-:Y:S01]  /*39d0*/  FMUL.FTZ R12, R25, UR23 ;  /* 0x00000017190c7c20 */ /* 0x020fe20008410000 */
[----:B------:R-:W-:Y:S02]  /*39e0*/  LOP3.LUT R251, R108, 0x6, RZ, 0xc0, !PT ;  /* 0x000000066cfb7812 */ /* 0x000fe400078ec0ff */
[----:B------:R-:W-:Y:S01]  /*39f0*/  LEA.HI R13, R13, R2, RZ, 0x2 ;  /* 0x000000020d0d7211 */ /* 0x000fe200078f10ff */
[----:B------:R-:W-:Y:S02]  /*3a00*/  FMUL.FTZ R2, R39, UR23 ;  /* 0x0000001727027c20 */ /* 0x000fe40008410000 */
[----:B------:R-:W-:Y:S01]  /*3a10*/  HMMA.16816.F32.BF16 R36, R16, R14, R20 ;  /* 0x0000000e1024723c */ /* 0x000fe20000041814 */
[----:B------:R1:W1:Y:S06]  /*3a20*/  MUFU.TANH R20, R8 ;  /* 0x0000000800147308 */ /* 0x00026c0000002400 */
[----:B------:R-:W-:Y:S01]  /*3a30*/  FMUL.FTZ R17, R26, UR23 ;  /* 0x000000171a117c20 */ /* 0x000fe20008410000 */
[----:B------:R-:W-:Y:S01]  /*3a40*/  FMUL.FTZ R16, R4, UR23 ;  /* 0x0000001704107c20 */ /* 0x000fe20008410000 */
[----:B------:R5:W2:Y:S01]  /*3a50*/  MUFU.TANH R22, R2 ;  /* 0x0000000200167308 */ /* 0x000aa20000002400 */
[----:B------:R-:W-:Y:S01]  /*3a60*/  FMUL.FTZ R18, R5, UR23 ;  /* 0x0000001705127c20 */ /* 0x000fe20008410000 */
[----:B------:R-:W-:Y:S01]  /*3a70*/  FMUL.FTZ R23, R6, UR23 ;  /* 0x0000001706177c20 */ /* 0x000fe20008410000 */
[----:B-1----:R-:W-:Y:S01]  /*3a80*/  MOV R8, UR22 ;  /* 0x0000001600087c02 */ /* 0x002fe20008000f00 */
[----:B-----5:R-:W-:Y:S01]  /*3a90*/  FMUL.FTZ R2, R9, UR23 ;  /* 0x0000001709027c20 */ /* 0x020fe20008410000 */
[----:B------:R-:W-:Y:S01]  /*3aa0*/  FMUL.FTZ R9, R10, UR23 ;  /* 0x000000170a097c20 */ /* 0x000fe20008410000 */
[----:B------:R-:W-:Y:S01]  /*3ab0*/  FMUL.FTZ R10, R11, UR23 ;  /* 0x000000170b0a7c20 */ /* 0x000fe20008410000 */
[----:B------:R-:W-:Y:S01]  /*3ac0*/  FMUL.FTZ R11, R24, UR23 ;  /* 0x00000017180b7c20 */ /* 0x000fe20008410000 */
[----:B------:R1:W1:Y:S01]  /*3ad0*/  MUFU.TANH R19, R2 ;  /* 0x0000000200137308 */ /* 0x0002620000002400 */
[----:B------:R-:W-:Y:S01]  /*3ae0*/  FMUL.FTZ R24, R7, UR23 ;  /* 0x0000001707187c20 */ /* 0x000fe20008410000 */
[----:B------:R-:W-:Y:S06]  /*3af0*/  BAR.SYNC.DEFER_BLOCKING 0x0 ;  /* 0x0000000000007b1d */ /* 0x000fec0000010000 */
[----:B--234-:R-:W-:Y:S05]  /*3b00*/  @!P0 BRA `(.L_x_2375) ;  /* 0x0000000000588947 */ /* 0x01cfea0003800000 */
[----:B------:R-:W-:-:S04]  /*3b10*/  UIADD3 UR7, UR21, -0x2, URZ ;  /* 0xfffffffe15077890 */ /* 0x000fc8000fffe03f */
[----:B------:R-:W-:Y:S02]  /*3b20*/  USHF.R.S32.HI UR6, URZ, 0x1f, UR7 ;  /* 0x0000001f3f067899 */ /* 0x000fe40008011407 */
[----:B------:R-:W-:Y:S01]  /*3b30*/  UIMAD UR33, UR13, UR7, URZ ;  /* 0x000000070d2172a4 */ /* 0x000fe2000f8e023f */
[----:B-1----:R-:W-:-:S03]  /*3b40*/  IMAD.U32 R2, RZ, RZ, UR7 ;  /* 0x00000007ff027e24 */ /* 0x002fc6000f8e00ff */
        /* <DEDUP_REMOVED lines=18> */
.L_x_2375:
[----:B--2---:R-:W-:Y:S01]  /*3c70*/  LEA R4, R105, UR27, 0x4 ;  /* 0x0000001b69047c11 */ /* 0x004fe2000f8e20ff */
[----:B------:R-:W-:Y:S01]  /*3c80*/  IMAD.U32 R25, RZ, RZ, UR30 ;  /* 0x0000001eff197e24 */ /* 0x000fe2000f8e00ff */
[----:B------:R-:W-:Y:S01]  /*3c90*/  SHF.R.S32.HI R5, RZ, 0x2, R13 ;  /* 0x00000002ff057819 */ /* 0x000fe2000001140d */
[----:B-1----:R-:W-:Y:S01]  /*3ca0*/  IMAD R2, R8, 0x20, R251 ;  /* 0x0000002008027824 */ /* 0x002fe200078e02fb */
[----:B------:R-:W-:Y:S01]  /*3cb0*/  UIADD3 UR29, UR28, -UR26, -UR29 ;  /* 0x8000001a1c1d7290 */ /* 0x000fe2000fffe81d */
[----:B------:R-:W-:Y:S02]  /*3cc0*/  MUFU.TANH R14, R9 ;  /* 0x00000009000e7308 */ /* 0x000fe40000002400 */
[----:B------:R-:W-:Y:S01]  /*3cd0*/  IMAD.IADD R4, R5, 0x1, R4 ;  /* 0x0000000105047824 */ /* 0x000fe200078e0204 */
[----:B------:R1:W-:Y:S01]  /*3ce0*/  STL [R1+0x38], R5 ;  /* 0x0000380501007387 */ /* 0x0003e20000100800 */
[----:B------:R-:W-:Y:S01]  /*3cf0*/  VIADD R32, R2, 0x1 ;  /* 0x0000000102207836 */ /* 0x000fe20000000000 */
[----:B------:R-:W-:Y:S01]  /*3d00*/  ULDC UR26, c[0x0][0x2ec] ;  /* 0x0000bb00001a7ab9 */ /* 0x000fe20000000800 */
[----:B------:R-:W-:Y:S01]  /*3d10*/  VIADD R7, R4, 0x40 ;  /* 0x0000004004077836 */ /* 0x000fe20000000000 */
[----:B------:R-:W-:Y:S01]  /*3d20*/  IADD3 R6, R25, 0x48, R4 ;  /* 0x0000004819067810 */ /* 0x000fe20007ffe004 */
[C---:B------:R-:W-:Y:S01]  /*3d30*/  VIADD R26, R2.reuse, 0x8 ;  /* 0x00000008021a7836 */ /* 0x040fe20000000000 */
[----:B------:R-:W2:Y:S01]  /*3d40*/  MUFU.TANH R9, R11 ;  /* 0x0000000b00097308 */ /* 0x000ea20000002400 */
[C---:B------:R-:W-:Y:S01]  /*3d50*/  VIADD R34, R2.reuse, 0x9 ;  /* 0x0000000902227836 */ /* 0x040fe20000000000 */
[----:B------:R-:W-:Y:S01]  /*3d60*/  VIADDMNMX R230, R7, UR29, RZ, !PT ;  /* 0x0000001d07e67c46 */ /* 0x000fe2000f8001ff */
[----:B------:R-:W-:Y:S01]  /*3d70*/  VIADD R33, R2, 0x10 ;  /* 0x0000001002217836 */ /* 0x000fe20000000000 */
[----:B------:R-:W-:Y:S01]  /*3d80*/  VIMNMX R233, R6, UR28, PT ;  /* 0x0000001c06e97c48 */ /* 0x000fe2000bfe0100 */
[C---:B------:R-:W-:Y:S01]  /*3d90*/  VIADD R8, R4.reuse, 0x48 ;  /* 0x0000004804087836 */ /* 0x040fe20000000000 */
[----:B------:R-:W-:Y:S01]  /*3da0*/  VIADDMNMX R228, R4, UR29, RZ, !PT ;  /* 0x0000001d04e47c46 */ /* 0x000fe2000f8001ff */
[C---:B------:R-:W-:Y:S01]  /*3db0*/  VIADD R40, R2.reuse, 0x11 ;  /* 0x0000001102287836 */ /* 0x040fe20000000000 */
[----:B------:R-:W3:Y:S01]  /*3dc0*/  MUFU.TANH R6, R12 ;  /* 0x0000000c00067308 */ /* 0x000ee20000002400 */
[----:B------:R-:W-:Y:S01]  /*3dd0*/  VIADD R35, R2, 0x18 ;  /* 0x0000001802237836 */ /* 0x000fe20000000000 */
[----:B------:R-:W-:Y:S01]  /*3de0*/  VIADDMNMX R229, R8, UR29, RZ, !PT ;  /* 0x0000001d08e57c46 */ /* 0x000fe2000f8001ff */
[C---:B------:R-:W-:Y:S01]  /*3df0*/  VIADD R41, R2.reuse, 0x19 ;  /* 0x0000001902297836 */ /* 0x040fe20000000000 */
[-C--:B------:R-:W-:Y:S01]  /*3e00*/  ISETP.GE.AND P5, PT, R2, R233.reuse, PT ;  /* 0x000000e90200720c */ /* 0x080fe20003fa6270 */
[----:B------:R-:W-:Y:S01]  /*3e10*/  VIADD R227, R4, 0x8 ;  /* 0x0000000804e37836 */ /* 0x000fe20000000000 */
[----:B------:R-:W-:-:S02]  /*3e20*/  ISETP.GE.AND P4, PT, R32, R233, PT ;  /* 0x000000e92000720c */ /* 0x000fc40003f86270 */
[----:B------:R4:W-:Y:S01]  /*3e30*/  MUFU.TANH R12, R17 ;  /* 0x00000011000c7308 */ /* 0x0009e20000002400 */
[----:B------:R-:W-:Y:S02]  /*3e40*/  ISETP.LT.OR P5, PT, R2, R229, P5 ;  /* 0x000000e50200720c */ /* 0x000fe40002fa1670 */
[----:B-1----:R-:W-:Y:S02]  /*3e50*/  IADD3 R5, R25, 0x40, R4 ;  /* 0x0000004019057810 */ /* 0x002fe40007ffe004 */
[----:B------:R-:W-:Y:S02]  /*3e60*/  ISETP.GE.AND P6, PT, R26, R233, PT ;  /* 0x000000e91a00720c */ /* 0x000fe40003fc6270 */
[----:B------:R-:W-:Y:S01]  /*3e70*/  VIMNMX R234, R5, UR28, PT ;  /* 0x0000001c05ea7c48 */ /* 0x000fe2000bfe0100 */
[----:B------:R1:W5:Y:S01]  /*3e80*/  MUFU.TANH R7, R16 ;  /* 0x0000001000077308 */ /* 0x0003620000002400 */
[----:B------:R-:W-:Y:S02]  /*3e90*/  ISETP.LT.OR P4, PT, R32, R229, P4 ;  /* 0x000000e52000720c */ /* 0x000fe40002781670 */
[----:B------:R-:W-:-:S02]  /*3ea0*/  ISETP.GE.AND P2, PT, R2, R234, PT ;  /* 0x000000ea0200720c */ /* 0x000fc40003f46270 */
[----:B------:R-:W-:Y:S02]  /*3eb0*/  ISETP.GE.AND P1, PT, R32, R234, PT ;  /* 0x000000ea2000720c */ /* 0x000fe40003f26270 */
[----:B------:R-:W-:Y:S01]  /*3ec0*/  ISETP.LT.OR P2, PT, R2, R230, P2 ;  /* 0x000000e60200720c */ /* 0x000fe20001741670 */
[----:B------:R-:W5:Y:S01]  /*3ed0*/  MUFU.TANH R8, R18 ;  /* 0x0000001200087308 */ /* 0x000f620000002400 */
[----:B------:R-:W-:Y:S02]  /*3ee0*/  ISETP.GE.AND P3, PT, R26, R234, PT ;  /* 0x000000ea1a00720c */ /* 0x000fe40003f66270 */
[----:B------:R-:W-:Y:S02]  /*3ef0*/  ISETP.LT.OR P1, PT, R32, R230, P1 ;  /* 0x000000e62000720c */ /* 0x000fe40000f21670 */
[----:B------:R-:W-:Y:S02]  /*3f00*/  FSEL R15, R31, -INF , !P2 ;  /* 0xff8000001f0f7808 */ /* 0x000fe40005000000 */
[----:B------:R-:W-:Y:S01]  /*3f10*/  ISETP.GE.AND P2, PT, R34, R234, PT ;  /* 0x000000ea2200720c */ /* 0x000fe20003f46270 */
[----:B------:R5:W5:Y:S01]  /*3f20*/  MUFU.TANH R13, R10 ;  /* 0x0000000a000d7308 */ /* 0x000b620000002400 */
[----:B----4-:R-:W-:-:S02]  /*3f30*/  FSEL R17, R30, -INF , !P1 ;  /* 0xff8000001e117808 */ /* 0x010fc40004800000 */
[----:B------:R-:W-:Y:S02]  /*3f40*/  ISETP.LT.OR P3, PT, R26, R230, P3 ;  /* 0x000000e61a00720c */ /* 0x000fe40001f61670 */
[----:B------:R-:W-:Y:S02]  /*3f50*/  ISETP.GE.AND P1, PT, R33, R234, PT ;  /* 0x000000ea2100720c */ /* 0x000fe40003f26270 */
[----:B-1----:R-:W-:Y:S01]  /*3f60*/  FSEL R16, R20, -INF , !P3 ;  /* 0xff80000014107808 */ /* 0x002fe20005800000 */
[----:B------:R-:W1:Y:S01]  /*3f70*/  MUFU.TANH R11, R27 ;  /* 0x0000001b000b7308 */ /* 0x000e620000002400 */
[----:B------:R-:W-:Y:S02]  /*3f80*/  ISETP.LT.OR P2, PT, R34, R230, P2 ;  /* 0x000000e62200720c */ /* 0x000fe40001741670 */
[----:B------:R-:W-:Y:S02]  /*3f90*/  FMNMX.FTZ R5, R15, R17, !PT ;  /* 0x000000110f057209 */ /* 0x000fe40007810000 */
[----:B------:R-:W-:-:S02]  /*3fa0*/  ISETP.GE.AND P3, PT, R40, R234, PT ;  /* 0x000000ea2800720c */ /* 0x000fc40003f66270 */
[----:B------:R-:W-:Y:S01]  /*3fb0*/  ISETP.LT.OR P1, PT, R33, R230, P1 ;  /* 0x000000e62100720c */ /* 0x000fe20000f21670 */
[----:B------:R-:W-:Y:S01]  /*3fc0*/  MUFU.TANH R18, R29 ;  /* 0x0000001d00127308 */ /* 0x000fe20000002400 */
[----:B------:R-:W-:Y:S02]  /*3fd0*/  FSEL R19, R19, -INF , !P2 ;  /* 0xff80000013137808 */ /* 0x000fe40005000000 */
[----:B------:R-:W-:Y:S02]  /*3fe0*/  FMNMX.FTZ R5, R16, R5, !PT ;  /* 0x0000000510057209 */ /* 0x000fe40007810000 */
[----:B------:R-:W-:Y:S02]  /*3ff0*/  ISETP.GE.AND P2, PT, R35, R234, PT ;  /* 0x000000ea2300720c */ /* 0x000fe40003f46270 */
[----:B--2---:R-:W-:Y:S02]  /*4000*/  FSEL R47, R9, -INF , !P1 ;  /* 0xff800000092f7808 */ /* 0x004fe40004800000 */
[----:B------:R-:W-:Y:S01]  /*4010*/  ISETP.LT.OR P3, PT, R40, R230, P3 ;  /* 0x000000e62800720c */ /* 0x000fe20001f61670 */
[----:B------:R-:W2:Y:S01]  /*4020*/  MUFU.TANH R9, R23 ;  /* 0x0000001700097308 */ /* 0x000ea20000002400 */
[----:B------:R-:W-:-:S02]  /*4030*/  FMNMX.FTZ R5, R19, R5, !PT ;  /* 0x0000000513057209 */ /* 0x000fc40007810000 */
[----:B------:R-:W-:Y:S02]  /*4040*/  ISETP.GE.AND P1, PT, R41, R234, PT ;  /* 0x000000ea2900720c */ /* 0x000fe40003f26270 */
[-C--:B------:R-:W-:Y:S02]  /*4050*/  ISETP.LT.OR P2, PT, R35, R230.reuse, P2 ;  /* 0x000000e62300720c */ /* 0x080fe40001741670 */
[----:B---3--:R-:W-:Y:S02]  /*4060*/  FSEL R60, R6, -INF , !P3 ;  /* 0xff800000063c7808 */ /* 0x008fe40005800000 */
[----:B------:R-:W-:Y:S02]  /*4070*/  FMNMX.FTZ R5, R47, R5, !PT ;  /* 0x000000052f057209 */ /* 0x000fe40007810000 */
[----:B------:R-:W-:Y:S02]  /*4080*/  ISETP.LT.OR P1, PT, R41, R230, P1 ;  /* 0x000000e62900720c */ /* 0x000fe40000f21670 */
[----:B-----5:R-:W-:Y:S01]  /*4090*/  FSEL R61, R7, -INF , !P2 ;  /* 0xff800000073d7808 */ /* 0x020fe20005000000 */
[----:B------:R-:W-:Y:S01]  /*40a0*/  FMUL.FTZ R7, R48, UR23 ;  /* 0x0000001730077c20 */ /* 0x000fe20008410000 */
[----:B------:R-:W-:-:S02]  /*40b0*/  FMNMX.FTZ R5, R60, R5, !PT ;  /* 0x000000053c057209 */ /* 0x000fc40007810000 */
[----:B------:R-:W-:Y:S01]  /*40c0*/  FSEL R63, R8, -INF , !P1 ;  /* 0xff800000083f7808 */ /* 0x000fe20004800000 */
[----:B------:R3:W-:Y:S01]  /*40d0*/  MUFU.TANH R23, R7 ;  /* 0x0000000700177308 */ /* 0x0007e20000002400 */
[----:B------:R-:W-:Y:S02]  /*40e0*/  FMNMX.FTZ R5, R61, R5, !PT ;  /* 0x000000053d057209 */ /* 0x000fe40007810000 */
[----:B------:R-:W-:Y:S02]  /*40f0*/  FSEL R21, R28, -INF , !P5 ;  /* 0xff8000001c157808 */ /* 0x000fe40006800000 */
[----:B------:R-:W-:Y:S02]  /*4100*/  FMNMX.FTZ R5, R63, R5, !PT ;  /* 0x000000053f057209 */ /* 0x000fe40007810000 */
[----:B------:R-:W-:Y:S01]  /*4110*/  ISETP.GE.AND P5, PT, R34, R233, PT ;  /* 0x000000e92200720c */ /* 0x000fe20003fa6270 */
[----:B------:R4:W5:Y:S01]  /*4120*/  MUFU.TANH R8, R24 ;  /* 0x0000001800087308 */ /* 0x0009620000002400 */
[----:B------:R-:W-:Y:S01]  /*4130*/  FSEL R22, R22, -INF , !P4 ;  /* 0xff80000016167808 */ /* 0x000fe20006000000 */
[----:B------:R-:W1:Y:S01]  /*4140*/  SHFL.BFLY PT, R10, R5, 0x2, 0x1f ;  /* 0x0c401f00050a7f89 */ /* 0x000e6200000e0000 */
[----:B------:R-:W-:-:S02]  /*4150*/  ISETP.LT.OR P6, PT, R26, R229, P6 ;  /* 0x000000e51a00720c */ /* 0x000fc400037c1670 */
[----:B------:R-:W-:Y:S02]  /*4160*/  ISETP.GE.AND P4, PT, R33, R233, PT ;  /* 0x000000e92100720c */ /* 0x000fe40003f86270 */
[----:B------:R-:W-:Y:S02]  /*4170*/  ISETP.LT.OR P5, PT, R34, R229, P5 ;  /* 0x000000e52200720c */ /* 0x000fe40002fa1670 */
[----:B------:R-:W-:Y:S01]  /*4180*/  FMNMX.FTZ R6, R21, R22, !PT ;  /* 0x0000001615067209 */ /* 0x000fe20007810000 */
[----:B---3--:R-:W-:Y:S01]  /*4190*/  FMUL.FTZ R7, R49, UR23 ;  /* 0x0000001731077c20 */ /* 0x008fe20008410000 */
[----:B------:R-:W-:Y:S02]  /*41a0*/  ISETP.GE.AND P3, PT, R40, R233, PT ;  /* 0x000000e92800720c */ /* 0x000fe40003f66270 */
[----:B------:R-:W-:Y:S01]  /*41b0*/  ISETP.LT.OR P4, PT, R33, R229, P4 ;  /* 0x000000e52100720c */ /* 0x000fe20002781670 */
[----:B------:R3:W5:Y:S01]  /*41c0*/  MUFU.TANH R20, R7 ;  /* 0x0000000700147308 */ /* 0x0007620000002400 */
[----:B------:R-:W-:-:S02]  /*41d0*/  FSEL R28, R13, -INF , !P5 ;  /* 0xff8000000d1c7808 */ /* 0x000fc40006800000 */
[----:B----4-:R-:W-:Y:S02]  /*41e0*/  FSEL R24, R14, -INF , !P6 ;  /* 0xff8000000e187808 */ /* 0x010fe40007000000 */
[----:B------:R-:W-:Y:S02]  /*41f0*/  ISETP.LT.OR P3, PT, R40, R229, P3 ;  /* 0x000000e52800720c */ /* 0x000fe40001f61670 */
[----:B------:R-:W-:Y:S02]  /*4200*/  FMNMX.FTZ R6, R24, R6, !PT ;  /* 0x0000000618067209 */ /* 0x000fe40007810000 */
[-C--:B------:R-:W-:Y:S02]  /*4210*/  ISETP.GE.AND P2, PT, R35, R233.reuse, PT ;  /* 0x000000e92300720c */ /* 0x080fe40003f46270 */
[----:B------:R-:W-:Y:S02]  /*4220*/  FSEL R62, R12, -INF , !P4 ;  /* 0xff8000000c3e7808 */ /* 0x000fe40006000000 */
[----:B-1----:R-:W-:Y:S01]  /*4230*/  FMNMX.FTZ R5, R5, R10, !PT ;  /* 0x0000000a05057209 */ /* 0x002fe20007810000 */
[----:B------:R-:W-:Y:S01]  /*4240*/  FMUL.FTZ R10, R55, UR23 ;  /* 0x00000017370a7c20 */ /* 0x000fe20008410000 */
[----:B------:R-:W-:Y:S01]  /*4250*/  FMNMX.FTZ R6, R28, R6, !PT ;  /* 0x000000061c067209 */ /* 0x000fe20007810000 */
[----:B---3--:R-:W-:Y:S01]  /*4260*/  FMUL.FTZ R7, R50, UR23 ;  /* 0x0000001732077c20 */ /* 0x008fe20008410000 */
[----:B------:R-:W-:Y:S01]  /*4270*/  FSEL R68, R11, -INF , !P3 ;  /* 0xff8000000b447808 */ /* 0x000fe20005800000 */
[----:B------:R-:W-:Y:S01]  /*4280*/  MUFU.TANH R42, R10 ;  /* 0x0000000a002a7308 */ /* 0x000fe20000002400 */
[----:B------:R-:W1:Y:S01]  /*4290*/  SHFL.BFLY PT, R11, R5, 0x1, 0x1f ;  /* 0x0c201f00050b7f89 */ /* 0x000e6200000e0000 */
[----:B------:R-:W-:-:S02]  /*42a0*/  ISETP.GE.AND P1, PT, R41, R233, PT ;  /* 0x000000e92900720c */ /* 0x000fc40003f26270 */
[-C--:B------:R-:W-:Y:S02]  /*42b0*/  ISETP.LT.OR P2, PT, R35, R229.reuse, P2 ;  /* 0x000000e52300720c */ /* 0x080fe40001741670 */
[----:B------:R-:W-:Y:S02]  /*42c0*/  FMNMX.FTZ R6, R62, R6, !PT ;  /* 0x000000063e067209 */ /* 0x000fe40007810000 */
[----:B------:R3:W-:Y:S01]  /*42d0*/  MUFU.TANH R44, R7 ;  /* 0x00000007002c7308 */ /* 0x0007e20000002400 */
[----:B------:R-:W-:Y:S02]  /*42e0*/  ISETP.LT.OR P1, PT, R41, R229, P1 ;  /* 0x000000e52900720c */ /* 0x000fe40000f21670 */
[----:B--2---:R-:W-:Y:S02]  /*42f0*/  FSEL R69, R9, -INF , !P2 ;  /* 0xff80000009457808 */ /* 0x004fe40005000000 */
[----:B------:R-:W-:Y:S02]  /*4300*/  FMNMX.FTZ R6, R68, R6, !PT ;  /* 0x0000000644067209 */ /* 0x000fe40007810000 */
[----:B-----5:R-:W-:Y:S01]  /*4310*/  FSEL R70, R8, -INF , !P1 ;  /* 0xff80000008467808 */ /* 0x020fe20004800000 */
[----:B------:R-:W-:Y:S01]  /*4320*/  FMUL.FTZ R8, R54, UR23 ;  /* 0x0000001736087c20 */ /* 0x000fe20008410000 */
[----:B------:R-:W-:-:S02]  /*4330*/  FMNMX.FTZ R6, R69, R6, !PT ;  /* 0x0000000645067209 */ /* 0x000fc40007810000 */
[----:B------:R-:W-:Y:S01]  /*4340*/  IADD3 R231, R25, 0x8, R4 ;  /* 0x0000000819e77810 */ /* 0x000fe20007ffe004 */
[----:B------:R-:W-:Y:S01]  /*4350*/  MUFU.TANH R43, R8 ;  /* 0x00000008002b7308 */ /* 0x000fe20000002400 */
[----:B------:R-:W-:Y:S02]  /*4360*/  FMNMX.FTZ R6, R70, R6, !PT ;  /* 0x0000000646067209 */ /* 0x000fe40007810000 */
[----:B------:R-:W-:Y:S01]  /*4370*/  VIMNMX R231, R231, UR28, PT ;  /* 0x0000001ce7e77c48 */ /* 0x000fe2000bfe0100 */
[----:B---3--:R-:W-:Y:S02]  /*4380*/  FMUL.FTZ R7, R51, UR23 ;  /* 0x0000001733077c20 */ /* 0x008fe40008410000 */
[----:B------:R-:W2:Y:S01]  /*4390*/  SHFL.BFLY PT, R9, R6, 0x2, 0x1f ;  /* 0x0c401f0006097f89 */ /* 0x000ea200000e0000 */
[----:B-1----:R-:W-:Y:S01]  /*43a0*/  FMNMX.FTZ R134, R5, R11, !PT ;  /* 0x0000000b05867209 */ /* 0x002fe20007810000 */
[----:B------:R-:W-:Y:S01]  /*43b0*/  FMUL.FTZ R5, R36, UR23 ;  /* 0x0000001724057c20 */ /* 0x000fe20008410000 */
[----:B------:R1:W-:Y:S01]  /*43c0*/  MUFU.TANH R46, R7 ;  /* 0x00000007002e7308 */ /* 0x0003e20000002400 */
[----:B------:R-:W-:-:S07]  /*43d0*/  VIADDMNMX R227, R227, UR29, RZ, !PT ;  /* 0x0000001de3e37c46 */ /* 0x000fce000f8001ff */
[----:B------:R3:W-:Y:S01]  /*43e0*/  MUFU.TANH R11, R5 ;  /* 0x00000005000b7308 */ /* 0x0007e20000002400 */
[----:B-1----:R-:W-:-:S07]  /*43f0*/  FMUL.FTZ R7, R52, UR23 ;  /* 0x0000001734077c20 */ /* 0x002fce0008410000 */
[----:B------:R1:W4:Y:S01]  /*4400*/  MUFU.TANH R14, R7 ;  /* 0x00000007000e7308 */ /* 0x0003220000002400 */
[----:B--2---:R-:W-:Y:S01]  /*4410*/  FMNMX.FTZ R6, R6, R9, !PT ;  /* 0x0000000906067209 */ /* 0x004fe20007810000 */
[----:B------:R-:W-:Y:S01]  /*4420*/  FMUL.FTZ R9, R134, UR26 ;  /* 0x0000001a86097c20 */ /* 0x000fe20008410000 */
[----:B---3--:R-:W-:-:S03]  /*4430*/  FMUL.FTZ R5, R37, UR23 ;  /* 0x0000001725057c20 */ /* 0x008fc60008410000 */
[----:B------:R-:W2:Y:S02]  /*4440*/  SHFL.BFLY PT, R137, R6, 0x1, 0x1f ;  /* 0x0c201f0006897f89 */ /* 0x000ea400000e0000 */
[----:B------:R-:W-:Y:S01]  /*4450*/  MUFU.TANH R8, R5 ;  /* 0x0000000500087308 */ /* 0x000fe20000002400 */
[----:B-1----:R-:W-:-:S07]  /*4460*/  FMUL.FTZ R7, R53, UR23 ;  /* 0x0000001735077c20 */ /* 0x002fce0008410000 */
[----:B------:R1:W3:Y:S01]  /*4470*/  MUFU.TANH R13, R7 ;  /* 0x00000007000d7308 */ /* 0x0002e20000002400 */
[----:B--2---:R-:W-:Y:S01]  /*4480*/  FMNMX.FTZ R137, R6, R137, !PT ;  /* 0x0000008906897209 */ /* 0x004fe20007810000 */
[----:B-1----:R-:W-:-:S05]  /*4490*/  IMAD.U32 R7, RZ, RZ, UR28 ;  /* 0x0000001cff077e24 */ /* 0x002fca000f8e00ff */
[----:B------:R-:W-:Y:S01]  /*44a0*/  VIADDMNMX R232, R4, UR30, R7, PT ;  /* 0x0000001e04e87c46 */ /* 0x000fe2000b800107 */
[----:B------:R-:W-:-:S03]  /*44b0*/  FMUL.FTZ R7, R38, UR23 ;  /* 0x0000001726077c20 */ /* 0x000fc60008410000 */
[-C--:B------:R-:W-:Y:S01]  /*44c0*/  ISETP.GE.AND P3, PT, R2, R232.reuse, PT ;  /* 0x000000e80200720c */ /* 0x080fe20003f66270 */
[----:B------:R1:W2:Y:S01]  /*44d0*/  MUFU.TANH R36, R7 ;  /* 0x0000000700247308 */ /* 0x0002a20000002400 */
[-C--:B------:R-:W-:Y:S02]  /*44e0*/  ISETP.GE.AND P2, PT, R32, R232.reuse, PT ;  /* 0x000000e82000720c */ /* 0x080fe40003f46270 */
[----:B------:R-:W-:Y:S02]  /*44f0*/  ISETP.GE.AND P1, PT, R26, R232, PT ;  /* 0x000000e81a00720c */ /* 0x000fe40003f26270 */
[-C--:B------:R-:W-:Y:S02]  /*4500*/  ISETP.LT.OR P3, PT, R2, R228.reuse, P3 ;  /* 0x000000e40200720c */ /* 0x080fe40001f61670 */
[----:B------:R-:W-:Y:S02]  /*4510*/  ISETP.LT.OR P2, PT, R32, R228, P2 ;  /* 0x000000e42000720c */ /* 0x000fe40001741670 */
[----:B------:R-:W-:-:S02]  /*4520*/  ISETP.GE.AND P6, PT, R34, R232, PT ;  /* 0x000000e82200720c */ /* 0x000fc40003fc6270 */
[----:B------:R-:W-:Y:S02]  /*4530*/  FSEL R10, R57, -INF , !P3 ;  /* 0xff800000390a7808 */ /* 0x000fe40005800000 */
[----:B------:R-:W-:Y:S02]  /*4540*/  FSEL R12, R56, -INF , !P2 ;  /* 0xff800000380c7808 */ /* 0x000fe40005000000 */
[----:B------:R-:W-:Y:S02]  /*4550*/  ISETP.LT.OR P1, PT, R26, R228, P1 ;  /* 0x000000e41a00720c */ /* 0x000fe40000f21670 */
        /* <DEDUP_REMOVED lines=10> */
[----:B----4-:R-:W-:Y:S02]  /*4600*/  FSEL R86, R14, -INF , !P5 ;  /* 0xff8000000e567808 */ /* 0x010fe40006800000 */
[----:B------:R-:W-:Y:S02]  /*4610*/  FMNMX.FTZ R5, R54, R5, !PT ;  /* 0x0000000536057209 */ /* 0x000fe40007810000 */
[----:B------:R-:W-:Y:S02]  /*4620*/  FSETP.NEU.FTZ.AND P1, PT, R134, -INF , PT ;  /* 0xff8000008600780b */ /* 0x000fe40003f3d000 */
[----:B------:R-:W-:Y:S02]  /*4630*/  ISETP.GE.AND P2, PT, R41, R232, PT ;  /* 0x000000e82900720c */ /* 0x000fe40003f46270 */
[----:B------:R-:W-:-:S02]  /*4640*/  ISETP.LT.OR P3, PT, R35, R228, P3 ;  /* 0x000000e42300720c */ /* 0x000fc40001f61670 */
[----:B---3--:R-:W-:Y:S02]  /*4650*/  FSEL R87, R13, -INF , !P4 ;  /* 0xff8000000d577808 */ /* 0x008fe40006000000 */
[----:B------:R-:W-:Y:S02]  /*4660*/  FMNMX.FTZ R5, R86, R5, !PT ;  /* 0x0000000556057209 */ /* 0x000fe40007810000 */
[----:B------:R-:W-:Y:S02]  /*4670*/  FSEL R9, R9, RZ, P1 ;  /* 0x000000ff09097208 */ /* 0x000fe40000800000 */
[----:B------:R-:W-:Y:S02]  /*4680*/  ISETP.LT.OR P2, PT, R41, R228, P2 ;  /* 0x000000e42900720c */ /* 0x000fe40001741670 */
[----:B------:R-:W-:Y:S01]  /*4690*/  FSEL R100, R11, -INF , !P3 ;  /* 0xff8000000b647808 */ /* 0x000fe20005800000 */
[--C-:B-1----:R-:W-:Y:S01]  /*46a0*/  FFMA.FTZ R7, R15, UR26, -R9.reuse ;  /* 0x0000001a0f077c23 */ /* 0x102fe20008010809 */
[----:B------:R-:W-:Y:S01]  /*46b0*/  FMNMX.FTZ R5, R87, R5, !PT ;  /* 0x0000000557057209 */ /* 0x000fe20007810000 */
[--C-:B------:R-:W-:Y:S01]  /*46c0*/  FFMA.FTZ R6, R16, UR26, -R9.reuse ;  /* 0x0000001a10067c23 */ /* 0x100fe20008010809 */
[----:B------:R-:W-:Y:S01]  /*46d0*/  FSEL R101, R8, -INF , !P2 ;  /* 0xff80000008657808 */ /* 0x000fe20005000000 */
[----:B------:R1:W-:Y:S01]  /*46e0*/  MUFU.EX2 R237, R7 ;  /* 0x0000000700ed7308 */ /* 0x0003e20000000800 */
[----:B------:R-:W-:Y:S01]  /*46f0*/  FMNMX.FTZ R5, R100, R5, !PT ;  /* 0x0000000564057209 */ /* 0x000fe20007810000 */
[----:B------:R-:W-:Y:S01]  /*4700*/  FMUL.FTZ R8, R137, UR26 ;  /* 0x0000001a89087c20 */ /* 0x000fe20008410000 */
[----:B------:R-:W-:Y:S01]  /*4710*/  ISETP.GE.AND P2, PT, R2, R231, PT ;  /* 0x000000e70200720c */ /* 0x000fe20003f46270 */
[----:B------:R-:W-:Y:S01]  /*4720*/  FFMA.FTZ R4, R19, UR26, -R9 ;  /* 0x0000001a13047c23 */ /* 0x000fe20008010809 */
[----:B------:R-:W-:-:S02]  /*4730*/  FMNMX.FTZ R5, R101, R5, !PT ;  /* 0x0000000565057209 */ /* 0x000fc40007810000 */
[----:B------:R-:W-:Y:S01]  /*4740*/  ISETP.LT.OR P2, PT, R2, R227, P2 ;  /* 0x000000e30200720c */ /* 0x000fe20001741670 */
[----:B------:R-:W-:Y:S01]  /*4750*/  IMAD.IADD R2, R104, 0x1, R106 ;  /* 0x0000000168027824 */ /* 0x000fe200078e026a */
[----:B------:R-:W-:Y:S01]  /*4760*/  FSETP.NEU.FTZ.AND P1, PT, R137, -INF , PT ;  /* 0xff8000008900780b */ /* 0x000fe20003f3d000 */
[----:B------:R3:W-:Y:S01]  /*4770*/  MUFU.EX2 R236, R4 ;  /* 0x0000000400ec7308 */ /* 0x0007e20000000800 */
[-C--:B------:R-:W-:Y:S02]  /*4780*/  ISETP.GE.AND P6, PT, R26, R231.reuse, PT ;  /* 0x000000e71a00720c */ /* 0x080fe40003fc6270 */
[----:B------:R-:W-:Y:S02]  /*4790*/  LEA R213, R2, UR4, 0x1 ;  /* 0x0000000402d57c11 */ /* 0x000fe4000f8e08ff */
[----:B------:R-:W-:Y:S01]  /*47a0*/  FSEL R8, R8, RZ, P1 ;  /* 0x000000ff08087208 */ /* 0x000fe20000800000 */
[----:B-1----:R-:W-:Y:S02]  /*47b0*/  FFMA.FTZ R7, R17, UR26, -R9 ;  /* 0x0000001a11077c23 */ /* 0x002fe40008010809 */
[--C-:B------:R-:W-:Y:S01]  /*47c0*/  IMAD R215, R3, 0x2, R213.reuse ;  /* 0x0000000203d77824 */ /* 0x100fe200078e02d5 */
[----:B------:R-:W-:Y:S01]  /*47d0*/  ISETP.GE.AND P1, PT, R32, R231, PT ;  /* 0x000000e72000720c */ /* 0x000fe20003f26270 */
[----:B------:R-:W-:Y:S01]  /*47e0*/  FFMA.FTZ R3, R28, UR26, -R8 ;  /* 0x0000001a1c037c23 */ /* 0x000fe20008010808 */
[----:B------:R1:W-:Y:S01]  /*47f0*/  MUFU.EX2 R225, R7 ;  /* 0x0000000700e17308 */ /* 0x0003e20000000800 */
[----:B------:R-:W-:Y:S01]  /*4800*/  IMAD R218, R0, 0x2, R213 ;  /* 0x0000000200da7824 */ /* 0x000fe200078e02d5 */
[----:B------:R-:W-:Y:S01]  /*4810*/  ISETP.LT.OR P1, PT, R32, R227, P1 ;  /* 0x000000e32000720c */ /* 0x000fe20000f21670 */
[----:B------:R-:W-:-:S02]  /*4820*/  IMAD R217, R0, 0x2, R215 ;  /* 0x0000000200d97824 */ /* 0x000fc400078e02d7 */
[----:B------:R-:W-:Y:S01]  /*4830*/  FMUL.FTZ R0, R39, UR23 ;  /* 0x0000001727007c20 */ /* 0x000fe20008410000 */
[----:B------:R-:W-:Y:S01]  /*4840*/  ISETP.LT.OR P6, PT, R26, R227, P6 ;  /* 0x000000e31a00720c */ /* 0x000fe200037c1670 */
[----:B---3--:R-:W-:Y:S01]  /*4850*/  FFMA.FTZ R4, R21, UR26, -R8 ;  /* 0x0000001a15047c23 */ /* 0x008fe20008010808 */
[-C--:B------:R-:W-:Y:S01]  /*4860*/  ISETP.GE.AND P5, PT, R34, R231.reuse, PT ;  /* 0x000000e72200720c */ /* 0x080fe20003fa6270 */
[----:B------:R-:W-:Y:S01]  /*4870*/  MUFU.EX2 R211, R3 ;  /* 0x0000000300d37308 */ /* 0x000fe20000000800 */
[----:B------:R-:W-:Y:S01]  /*4880*/  FSEL R11, R45, -INF , !P2 ;  /* 0xff8000002d0b7808 */ /* 0x000fe20005000000 */
[----:B------:R-:W-:Y:S01]  /*4890*/  LDSM.16.MT88.4 R28, [R218+0xa000] ;  /* 0x00a00000da1c783b */ /* 0x000fe20000004200 */
[----:B------:R-:W-:Y:S02]  /*48a0*/  FSEL R53, R18, -INF , !P1 ;  /* 0xff80000012357808 */ /* 0x000fe40004800000 */
[C---:B------:R-:W-:Y:S01]  /*48b0*/  ISETP.GE.AND P4, PT, R33.reuse, R231, PT ;  /* 0x000000e72100720c */ /* 0x040fe20003f86270 */
[----:B------:R-:W-:Y:S01]  /*48c0*/  LDSM.16.MT88.4 R16, [R217+0xa000] ;  /* 0x00a00000d910783b */ /* 0x000fe20000004200 */
[-C--:B------:R-:W-:Y:S01]  /*48d0*/  ISETP.LT.OR P5, PT, R34, R227.reuse, P5 ;  /* 0x000000e32200720c */ /* 0x080fe20002fa1670 */
[----:B------:R3:W4:Y:S01]  /*48e0*/  MUFU.TANH R13, R0 ;  /* 0x00000000000d7308 */ /* 0x0007220000002400 */
[----:B------:R-:W-:Y:S01]  /*48f0*/  FSEL R15, R44, -INF , !P6 ;  /* 0xff8000002c0f7808 */ /* 0x000fe20007000000 */
[----:B-1----:R-:W1:Y:S01]  /*4900*/  SHFL.BFLY PT, R7, R5, 0x2, 0x1f ;  /* 0x0c401f0005077f89 */ /* 0x002e6200000e0000 */
[----:B------:R-:W-:-:S02]  /*4910*/  ISETP.LT.OR P4, PT, R33, R227, P4 ;  /* 0x000000e32100720c */ /* 0x000fc40002781670 */
[-C--:B------:R-:W-:Y:S01]  /*4920*/  ISETP.GE.AND P3, PT, R40, R231.reuse, PT ;  /* 0x000000e72800720c */ /* 0x080fe20003f66270 */
[----:B------:R-:W-:Y:S01]  /*4930*/  LDSM.16.MT88.4 R64, [R215+0xb000] ;  /* 0x00b00000d740783b */ /* 0x000fe20000004200 */
[----:B------:R-:W-:Y:S01]  /*4940*/  FSEL R52, R46, -INF , !P5 ;  /* 0xff8000002e347808 */ /* 0x000fe20006800000 */
[----:B------:R5:W-:Y:S01]  /*4950*/  MUFU.EX2 R224, R4 ;  /* 0x0000000400e07308 */ /* 0x000be20000000800 */
[----:B------:R-:W-:Y:S01]  /*4960*/  ISETP.GE.AND P2, PT, R35, R231, PT ;  /* 0x000000e72300720c */ /* 0x000fe20003f46270 */
[----:B------:R-:W-:Y:S01]  /*4970*/  LDSM.16.MT88.4 R80, [R218+0xb000] ;  /* 0x00b00000da50783b */ /* 0x000fe20000004200 */
[----:B------:R-:W-:Y:S02]  /*4980*/  ISETP.LT.OR P3, PT, R40, R227, P3 ;  /* 0x000000e32800720c */ /* 0x000fe40001f61670 */
[----:B------:R-:W-:Y:S01]  /*4990*/  FSEL R55, R43, -INF , !P4 ;  /* 0xff8000002b377808 */ /* 0x000fe20006000000 */
[----:B------:R-:W-:Y:S01]  /*49a0*/  LDSM.16.MT88.4 R48, [R217+0xb000] ;  /* 0x00b00000d930783b */ /* 0x000fe20000004200 */
[----:B------:R-:W-:Y:S01]  /*49b0*/  ISETP.GE.AND P1, PT, R41, R231, PT ;  /* 0x000000e72900720c */ /* 0x000fe20003f26270 */
[----:B------:R-:W4:Y:S01]  /*49c0*/  MUFU.EX2 R226, R6 ;  /* 0x0000000600e27308 */ /* 0x000f220000000800 */
[----:B---3--:R-:W-:Y:S01]  /*49d0*/  FMNMX.FTZ R0, R11, R53, !PT ;  /* 0x000000350b007209 */ /* 0x008fe20007810000 */
[----:B------:R-:W-:Y:S01]  /*49e0*/  LDSM.16.MT88.4 R152, [R213+0xa800] ;  /* 0x00a80000d598783b */ /* 0x000fe20000004200 */
[----:B------:R-:W-:-:S02]  /*49f0*/  ISETP.LT.OR P2, PT, R35, R227, P2 ;  /* 0x000000e32300720c */ /* 0x000fc40001741670 */
[----:B------:R-:W-:Y:S01]  /*4a00*/  FMNMX.FTZ R0, R15, R0, !PT ;  /* 0x000000000f007209 */ /* 0x000fe20007810000 */
[----:B------:R-:W-:Y:S01]  /*4a10*/  LDSM.16.MT88.4 R32, [R213+0xb000] ;  /* 0x00b00000d520783b */ /* 0x000fe20000004200 */
[----:B------:R-:W-:Y:S02]  /*4a20*/  FSEL R71, R42, -INF , !P3 ;  /* 0xff8000002a477808 */ /* 0x000fe40005800000 */
[----:B------:R-:W-:Y:S01]  /*4a30*/  FMNMX.FTZ R0, R52, R0, !PT ;  /* 0x0000000034007209 */ /* 0x000fe20007810000 */
[----:B-----5:R-:W-:Y:S01]  /*4a40*/  FFMA.FTZ R4, R22, UR26, -R8 ;  /* 0x0000001a16047c23 */ /* 0x020fe20008010808 */
[----:B-1----:R-:W-:Y:S01]  /*4a50*/  FMNMX.FTZ R2, R5, R7, !PT ;  /* 0x0000000705027209 */ /* 0x002fe20007810000 */
[----:B------:R-:W-:Y:S01]  /*4a60*/  LDSM.16.MT88.4 R20, [R213+0xa000] ;  /* 0x00a00000d514783b */ /* 0x000fe20000004200 */
[----:B------:R-:W-:Y:S01]  /*4a70*/  FMNMX.FTZ R0, R55, R0, !PT ;  /* 0x0000000037007209 */ /* 0x000fe20007810000 */
[----:B------:R1:W3:Y:S01]  /*4a80*/  MUFU.EX2 R210, R4 ;  /* 0x0000000400d27308 */ /* 0x0002e20000000800 */
[----:B------:R-:W-:Y:S01]  /*4a90*/  ISETP.LT.OR P1, PT, R41, R227, P1 ;  /* 0x000000e32900720c */ /* 0x000fe20000f21670 */
[----:B------:R-:W5:Y:S01]  /*4aa0*/  SHFL.BFLY PT, R3, R2, 0x1, 0x1f ;  /* 0x0c201f0002037f89 */ /* 0x000f6200000e0000 */
[----:B--2---:R-:W-:-:S02]  /*4ab0*/  FSEL R84, R36, -INF , !P2 ;  /* 0xff80000024547808 */ /* 0x004fc40005000000 */
[----:B------:R-:W-:Y:S01]  /*4ac0*/  FMNMX.FTZ R0, R71, R0, !PT ;  /* 0x0000000047007209 */ /* 0x000fe20007810000 */
[----:B------:R-:W-:Y:S01]  /*4ad0*/  LDSM.16.MT88.4 R168, [R215+0xa800] ;  /* 0x00a80000d7a8783b */ /* 0x000fe20000004200 */
[----:B----4-:R-:W-:Y:S02]  /*4ae0*/  FSEL R85, R13, -INF , !P1 ;  /* 0xff8000000d557808 */ /* 0x010fe40004800000 */
[----:B------:R-:W-:Y:S01]  /*4af0*/  FMNMX.FTZ R0, R84, R0, !PT ;  /* 0x0000000054007209 */ /* 0x000fe20007810000 */
[----:B------:R-:W-:Y:S01]  /*4b00*/  LDSM.16.MT88.4 R112, [R218+0xa800] ;  /* 0x00a80000da70783b */ /* 0x000fe20000004200 */
[----:B------:R-:W-:Y:S02]  /*4b10*/  F2FP.BF16.F32.PACK_AB R6, R236, R226 ;  /* 0x000000e2ec06723e */ /* 0x000fe400000010ff */
[----:B------:R-:W-:Y:S01]  /*4b20*/  FMNMX.FTZ R0, R85, R0, !PT ;  /* 0x0000000055007209 */ /* 0x000fe20007810000 */
[----:B------:R-:W-:Y:S01]  /*4b30*/  LDSM.16.MT88.4 R96, [R217+0xa800] ;  /* 0x00a80000d960783b */ /* 0x000fe20000004200 */
[----:B-1----:R-:W-:-:S03]  /*4b40*/  FFMA.FTZ R4, R24, UR26, -R8 ;  /* 0x0000001a18047c23 */ /* 0x002fc60008010808 */
[----:B------:R-:W-:Y:S01]  /*4b50*/  LDSM.16.MT88.4 R172, [R213+0xb800] ;  /* 0x00b80000d5ac783b */ /* 0x000fe20000004200 */
[----:B---3--:R-:W-:Y:S01]  /*4b60*/  F2FP.BF16.F32.PACK_AB R5, R210, R224 ;  /* 0x000000e0d205723e */ /* 0x008fe200000010ff */
[----:B------:R1:W2:Y:S02]  /*4b70*/  MUFU.EX2 R209, R4 ;  /* 0x0000000400d17308 */ /* 0x0002a40000000800 */
[----:B------:R-:W3:Y:S01]  /*4b80*/  LDSM.16.MT88.4 R24, [R215+0xa000] ;  /* 0x00a00000d718783b */ /* 0x000ee20000004200 */
[----:B-----5:R-:W-:-:S03]  /*4b90*/  FMNMX.FTZ R136, R2, R3, !PT ;  /* 0x0000000302887209 */ /* 0x020fc60007810000 */
[----:B------:R-:W-:Y:S01]  /*4ba0*/  LDSM.16.MT88.4 R176, [R215+0xb800] ;  /* 0x00b80000d7b0783b */ /* 0x000fe20000004200 */
[C---:B------:R-:W-:Y:S01]  /*4bb0*/  FSETP.NEU.FTZ.AND P1, PT, R136.reuse, -INF , PT ;  /* 0xff8000008800780b */ /* 0x040fe20003f3d000 */
[----:B------:R-:W-:Y:S02]  /*4bc0*/  FMUL.FTZ R2, R136, UR26 ;  /* 0x0000001a88027c20 */ /* 0x000fe40008410000 */
[----:B------:R-:W-:Y:S03]  /*4bd0*/  LDSM.16.MT88.4 R180, [R218+0xb800] ;  /* 0x00b80000dab4783b */ /* 0x000fe60000004200 */
[----:B------:R-:W-:Y:S01]  /*4be0*/  FSEL R2, R2, RZ, P1 ;  /* 0x000000ff02027208 */ /* 0x000fe20000800000 */
[----:B------:R-:W-:Y:S01]  /*4bf0*/  LDSM.16.MT88.4 R184, [R217+0xb800] ;  /* 0x00b80000d9b8783b */ /* 0x000fe20000004200 */
[----:B-1----:R-:W-:Y:S02]  /*4c00*/  F2FP.BF16.F32.PACK_AB R4, R225, R237 ;  /* 0x000000ede104723e */ /* 0x002fe400000010ff */
[----:B--2---:R-:W-:Y:S01]  /*4c10*/  F2FP.BF16.F32.PACK_AB R7, R211, R209 ;  /* 0x000000d1d307723e */ /* 0x004fe200000010ff */
[----:B------:R-:W-:-:S02]  /*4c20*/  FFMA.FTZ R3, R10, UR26, -R2 ;  /* 0x0000001a0a037c23 */ /* 0x000fc40008010802 */
[----:B------:R-:W1:Y:S02]  /*4c30*/  SHFL.BFLY PT, R10, R0, 0x2, 0x1f ;  /* 0x0c401f00000a7f89 */ /* 0x000e6400000e0000 */
[----:B------:R2:W-:Y:S02]  /*4c40*/  MUFU.EX2 R196, R3 ;  /* 0x0000000300c47308 */ /* 0x0005e40000000800 */
[C---:B------:R-:W-:Y:S06]  /*4c50*/  HMMA.16816.F32.BF16 R140, R4.reuse, R20, RZ ;  /* 0x00000014048c723c */ /* 0x040fec00000418ff */
[C---:B------:R-:W-:Y:S06]  /*4c60*/  HMMA.16816.F32.BF16 R40, R4.reuse, R28, RZ ;  /* 0x0000001c0428723c */ /* 0x040fec00000418ff */
[----:B------:R-:W-:Y:S01]  /*4c70*/  HMMA.16816.F32.BF16 R56, R4, R16, RZ ;  /* 0x000000100438723c */ /* 0x000fe200000418ff */
[----:B--2---:R-:W-:-:S05]  /*4c80*/  FFMA.FTZ R3, R47, UR26, -R9 ;  /* 0x0000001a2f037c23 */ /* 0x004fca0008010809 */
[----:B---3--:R-:W-:Y:S01]  /*4c90*/  HMMA.16816.F32.BF16 R156, R4, R24, RZ ;  /* 0x00000018049c723c */ /* 0x008fe200000418ff */
[----:B------:R2:W-:Y:S01]  /*4ca0*/  MUFU.EX2 R205, R3 ;  /* 0x0000000300cd7308 */ /* 0x0005e20000000800 */
[----:B-1----:R-:W-:-:S04]  /*4cb0*/  FMNMX.FTZ R0, R0, R10, !PT ;  /* 0x0000000a00007209 */ /* 0x002fc80007810000 */
[C---:B------:R-:W-:Y:S06]  /*4cc0*/  HMMA.16816.F32.BF16 R72, R4.reuse, R32, RZ ;  /* 0x000000200448723c */ /* 0x040fec00000418ff */
[----:B------:R-:W-:Y:S01]  /*4cd0*/  HMMA.16816.F32.BF16 R88, R4, R64, RZ ;  /* 0x000000400458723c */ /* 0x000fe200000418ff */
        /* <DEDUP_REMOVED lines=12> */
[----:B-1----:R-:W-:-:S02]  /*4da0*/  FFMA.FTZ R3, R63, UR26, -R9 ;  /* 0x0000001a3f037c23 */ /* 0x002fc40008010809 */
[----:B------:R-:W1:Y:S03]  /*4db0*/  SHFL.BFLY PT, R9, R0, 0x1, 0x1f ;  /* 0x0c201f0000097f89 */ /* 0x000e6600000e0000 */
[C---:B------:R-:W-:Y:S01]  /*4dc0*/  HMMA.16816.F32.BF16 R108, R4.reuse, R82, RZ ;  /* 0x00000052046c723c */ /* 0x040fe200000418ff */
[----:B------:R2:W3:Y:S02]  /*4dd0*/  MUFU.EX2 R207, R3 ;  /* 0x0000000300cf7308 */ /* 0x0004e40000000800 */
[----:B--2---:R-:W-:Y:S01]  /*4de0*/  FFMA.FTZ R3, R62, UR26, -R8 ;  /* 0x0000001a3e037c23 */ /* 0x004fe20008010808 */
[----:B---3--:R-:W-:Y:S02]  /*4df0*/  F2FP.BF16.F32.PACK_AB R126, R207, R208 ;  /* 0x000000d0cf7e723e */ /* 0x008fe400000010ff */
[----:B------:R-:W-:Y:S03]  /*4e00*/  HMMA.16816.F32.BF16 R60, R4, R18, RZ ;  /* 0x00000012043c723c */ /* 0x000fe600000418ff */
[----:B------:R2:W-:Y:S01]  /*4e10*/  MUFU.EX2 R197, R3 ;  /* 0x0000000300c57308 */ /* 0x0005e20000000800 */
[----:B-1----:R-:W-:Y:S01]  /*4e20*/  FMNMX.FTZ R135, R0, R9, !PT ;  /* 0x0000000900877209 */ /* 0x002fe20007810000 */
[----:B------:R-:W-:-:S03]  /*4e30*/  FFMA.FTZ R0, R12, UR26, -R2 ;  /* 0x0000001a0c007c23 */ /* 0x000fc60008010802 */
[----:B------:R-:W-:-:S03]  /*4e40*/  FSETP.NEU.FTZ.AND P1, PT, R135, -INF , PT ;  /* 0xff8000008700780b */ /* 0x000fc60003f3d000 */
[----:B------:R1:W3:Y:S01]  /*4e50*/  MUFU.EX2 R133, R0 ;  /* 0x0000000000857308 */ /* 0x0002e20000000800 */
[----:B--2---:R-:W-:-:S07]  /*4e60*/  FFMA.FTZ R3, R68, UR26, -R8 ;  /* 0x0000001a44037c23 */ /* 0x004fce0008010808 */
[----:B------:R2:W4:Y:S01]  /*4e70*/  MUFU.EX2 R198, R3 ;  /* 0x0000000300c67308 */ /* 0x0005220000000800 */
[----:B-1----:R-:W-:Y:S02]  /*4e80*/  FFMA.FTZ R0, R37, UR26, -R2 ;  /* 0x0000001a25007c23 */ /* 0x002fe40008010802 */
[----:B------:R-:W-:Y:S05]  /*4e90*/  HMMA.16816.F32.BF16 R36, R4, R50, RZ ;  /* 0x000000320424723c */ /* 0x000fea00000418ff */
[----:B------:R-:W-:Y:S02]  /*4ea0*/  MUFU.EX2 R138, R0 ;  /* 0x00000000008a7308 */ /* 0x000fe40000000800 */
[----:B---3--:R-:W-:Y:S01]  /*4eb0*/  F2FP.BF16.F32.PACK_AB R4, R133, R196 ;  /* 0x000000c48504723e */ /* 0x008fe200000010ff */
[----:B--2---:R-:W-:Y:S01]  /*4ec0*/  FFMA.FTZ R3, R69, UR26, -R8 ;  /* 0x0000001a45037c23 */ /* 0x004fe20008010808 */
[----:B----4-:R-:W-:-:S04]  /*4ed0*/  F2FP.BF16.F32.PACK_AB R125, R198, R197 ;  /* 0x000000c5c67d723e */ /* 0x010fc800000010ff */
[----:B------:R1:W-:Y:S02]  /*4ee0*/  MUFU.EX2 R199, R3 ;  /* 0x0000000300c77308 */ /* 0x0003e40000000800 */
[----:B-1----:R-:W-:Y:S01]  /*4ef0*/  FFMA.FTZ R3, R70, UR26, -R8 ;  /* 0x0000001a46037c23 */ /* 0x002fe20008010808 */
[----:B------:R-:W-:-:S05]  /*4f00*/  FMUL.FTZ R8, R135, UR26 ;  /* 0x0000001a87087c20 */ /* 0x000fca0008410000 */
[----:B------:R1:W2:Y:S01]  /*4f10*/  MUFU.EX2 R204, R3 ;  /* 0x0000000300cc7308 */ /* 0x0002a20000000800 */
[----:B------:R-:W-:Y:S01]  /*4f20*/  FSEL R0, R8, RZ, P1 ;  /* 0x000000ff08007208 */ /* 0x000fe20000800000 */
[----:B-1----:R-:W-:Y:S01]  /*4f30*/  FFMA.FTZ R3, R54, UR26, -R2 ;  /* 0x0000001a36037c23 */ /* 0x002fe20008010802 */
[----:B--2---:R-:W-:-:S05]  /*4f40*/  F2FP.BF16.F32.PACK_AB R127, R204, R199 ;  /* 0x000000c7cc7f723e */ /* 0x004fca00000010ff */
[----:B------:R1:W2:Y:S02]  /*4f50*/  MUFU.EX2 R139, R3 ;  /* 0x00000003008b7308 */ /* 0x0002a40000000800 */
        /* <DEDUP_REMOVED lines=51> */
[----:B------:R-:W-:Y:S01]  /*5290*/  HMMA.16816.F32.BF16 R16, R4, R66, RZ ;  /* 0x000000420410723c */ /* 0x000fe200000418ff */
[----:B-1----:R-:W-:-:S05]  /*52a0*/  FFMA.FTZ R2, R71, UR26, -R0 ;  /* 0x0000001a47027c23 */ /* 0x002fca0008010800 */
[C---:B------:R-:W-:Y:S01]  /*52b0*/  HMMA.16816.F32.BF16 R68, R4.reuse, R32, RZ ;  /* 0x000000200444723c */ /* 0x040fe200000418ff */
[----:B------:R1:W2:Y:S05]  /*52c0*/  MUFU.EX2 R3, R2 ;  /* 0x0000000200037308 */ /* 0x0002aa0000000800 */
[----:B------:R-:W-:Y:S01]  /*52d0*/  HMMA.16816.F32.BF16 R32, R4, R34, RZ ;  /* 0x000000220420723c */ /* 0x000fe200000418ff */
[--C-:B-1----:R-:W-:Y:S01]  /*52e0*/  FFMA.FTZ R2, R84, UR26, -R0.reuse ;  /* 0x0000001a54027c23 */ /* 0x102fe20008010800 */
[----:B------:R-:W-:Y:S01]  /*52f0*/  FFMA.FTZ R0, R85, UR26, -R0 ;  /* 0x0000001a55007c23 */ /* 0x000fe20008010800 */
[----:B--2---:R-:W-:-:S03]  /*5300*/  F2FP.BF16.F32.PACK_AB R129, R3, R8 ;  /* 0x000000080381723e */ /* 0x004fc600000010ff */
[----:B------:R-:W-:Y:S01]  /*5310*/  HMMA.16816.F32.BF16 R84, R4, R64, RZ ;  /* 0x000000400454723c */ /* 0x000fe200000418ff */
[----:B------:R-:W-:Y:S06]  /*5320*/  MUFU.EX2 R2, R2 ;  /* 0x0000000200027308 */ /* 0x000fec0000000800 */
[----:B------:R-:W-:Y:S01]  /*5330*/  FADD.FTZ R7, R196, R133 ;  /* 0x00000085c4077221 */ /* 0x000fe20000010000 */
[----:B------:R-:W-:Y:S01]  /*5340*/  FADD.FTZ R6, R14, R13 ;  /* 0x0000000d0e067221 */ /* 0x000fe20000010000 */
[----:B------:R-:W-:Y:S01]  /*5350*/  FADD.FTZ R5, R237, R225 ;  /* 0x000000e1ed057221 */ /* 0x000fe20000010000 */
[----:B------:R-:W-:Y:S01]  /*5360*/  FADD.FTZ R4, R224, R210 ;  /* 0x000000d2e0047221 */ /* 0x000fe20000010000 */
        /* <DEDUP_REMOVED lines=27> */
[----:B------:R1:W-:Y:S01]  /*5520*/  STL [R1+0xc], R248 ;  /* 0x00000cf801007387 */ /* 0x0003e20000100800 */
[----:B------:R-:W-:-:S02]  /*5530*/  VIADD R226, R223, 0x800 ;  /* 0x00000800dfe27836 */ /* 0x000fc40000000000 */
[C---:B------:R-:W-:Y:S01]  /*5540*/  VIADD R225, R223.reuse, 0x1000 ;  /* 0x00001000dfe17836 */ /* 0x040fe20000000000 */
[----:B------:R1:W-:Y:S01]  /*5550*/  STL [R1+0x8], R249 ;  /* 0x000008f901007387 */ /* 0x0003e20000100800 */
[C---:B------:R-:W-:Y:S01]  /*5560*/  HMMA.16816.F32.BF16 R160, R128.reuse, R168, R160 ;  /* 0x000000a880a0723c */ /* 0x040fe200000418a0 */
[----:B------:R-:W-:Y:S02]  /*5570*/  VIADD R224, R223, 0x1800 ;  /* 0x00001800dfe07836 */ /* 0x000fe40000000000 */
        /* <DEDUP_REMOVED lines=46> */
[C---:B------:R-:W-:Y:S02]  /*5860*/  ISETP.GE.AND P0, PT, R0.reuse, R234, PT ;  /* 0x000000ea0000720c */ /* 0x040fe40003f06270 */
[C---:B------:R-:W-:Y:S01]  /*5870*/  ISETP.LT.OR P3, PT, R0.reuse, R227, P3 ;  /* 0x000000e30000720c */ /* 0x040fe20001f61670 */
[----:B------:R-:W-:Y:S01]  /*5880*/  LDGSTS.E.BYPASS.LTC128B.128 [R235+0xa800], desc[UR18][R2.64] ;  /* 0x0a80000002eb7fae */ /* 0x000fe2000b901d52 */
[----:B------:R-:W-:-:S03]  /*5890*/  ISETP.LT.OR P0, PT, R0, R230, P0 ;  /* 0x000000e60000720c */ /* 0x000fc60000701670 */
        /* <DEDUP_REMOVED lines=25> */
[C---:B------:R-:W-:Y:S06]  /*5a30*/  HMMA.16816.F32.BF16 R196, R4.reuse, R22, RZ ;  /* 0x0000001604c4723c */ /* 0x040fec00000418ff */
[----:B------:R-:W-:Y:S01]  /*5a40*/  HMMA.16816.F32.BF16 R188, R4, R30, RZ ;  /* 0x0000001e04bc723c */ /* 0x000fe200000418ff */
[----:B------:R-:W-:Y:S05]  /*5a50*/  LDSM.16.M88.4 R4, [R222] ;  /* 0x00000000de04783b */ /* 0x000fea0000000200 */
[C---:B----4-:R-:W-:Y:S06]  /*5a60*/  HMMA.16816.F32.BF16 R204, R12.reuse, R20, RZ ;  /* 0x000000140ccc723c */ /* 0x050fec00000418ff */
[C---:B------:R-:W-:Y:S01]  /*5a70*/  HMMA.16816.F32.BF16 R236, R12.reuse, R22, RZ ;  /* 0x000000160cec723c */ /* 0x040fe200000418ff */
[----:B------:R-:W2:Y:S05]  /*5a80*/  LDSM.16.M88.4 R20, [R222+0x2000] ;  /* 0x00200000de14783b */ /* 0x000eaa0000000200 */
[C---:B------:R-:W-:Y:S06]  /*5a90*/  HMMA.16816.F32.BF16 R184, R12.reuse, R28, RZ ;  /* 0x0000001c0cb8723c */ /* 0x040fec00000418ff */
[----:B------:R-:W-:Y:S01]  /*5aa0*/  HMMA.16816.F32.BF16 R208, R12, R30, RZ ;  /* 0x0000001e0cd0723c */ /* 0x000fe200000418ff */
[----:B------:R-:W-:Y:S04]  /*5ab0*/  LDSM.16.M88.4 R12, [R220+0x2000] ;  /* 0x00200000dc0c783b */ /* 0x000fe80000000200 */
[----:B------:R-:W3:Y:S01]  /*5ac0*/  LDSM.16.M88.4 R28, [R219] ;  /* 0x00000000db1c783b */ /* 0x000ee20000000200 */
[C---:B-----5:R-:W-:Y:S06]  /*5ad0*/  HMMA.16816.F32.BF16 R240, R16.reuse, R32, R200 ;  /* 0x0000002010f0723c */ /* 0x060fec00000418c8 */
[C---:B-1----:R-:W-:Y:S06]  /*5ae0*/  HMMA.16816.F32.BF16 R200, R16.reuse, R172, R192 ;  /* 0x000000ac10c8723c */ /* 0x042fec00000418c0 */
[C---:B------:R-:W-:Y:S06]  /*5af0*/  HMMA.16816.F32.BF16 R196, R16.reuse, R34, R196 ;  /* 0x0000002210c4723c */ /* 0x040fec00000418c4 */
[----:B------:R-:W-:Y:S01]  /*5b00*/  HMMA.16816.F32.BF16 R192, R16, R174, R188 ;  /* 0x000000ae10c0723c */ /* 0x000fe200000418bc */
[----:B------:R-:W-:Y:S05]  /*5b10*/  LDSM.16.M88.4 R16, [R220] ;  /* 0x00000000dc10783b */ /* 0x000fea0000000200 */
[C---:B------:R-:W-:Y:S06]  /*5b20*/  HMMA.16816.F32.BF16 R188, R24.reuse, R32, R204 ;  /* 0x0000002018bc723c */ /* 0x040fec00000418cc */
[C---:B------:R-:W-:Y:S06]  /*5b30*/  HMMA.16816.F32.BF16 R184, R24.reuse, R172, R184 ;  /* 0x000000ac18b8723c */ /* 0x040fec00000418b8 */
[C---:B------:R-:W-:Y:S06]  /*5b40*/  HMMA.16816.F32.BF16 R32, R24.reuse, R34, R236 ;  /* 0x000000221820723c */ /* 0x040fec00000418ec */
[----:B------:R-:W-:Y:S01]  /*5b50*/  HMMA.16816.F32.BF16 R24, R24, R174, R208 ;  /* 0x000000ae1818723c */ /* 0x000fe200000418d0 */
[----:B------:R-:W1:Y:S05]  /*5b60*/  LDSM.16.M88.4 R172, [R219+0x800] ;  /* 0x00080000dbac783b */ /* 0x000e6a0000000200 */
[C---:B--2---:R-:W-:Y:S06]  /*5b70*/  HMMA.16816.F32.BF16 R208, R20.reuse, R180, R240 ;  /* 0x000000b414d0723c */ /* 0x044fec00000418f0 */
        /* <DEDUP_REMOVED lines=8> */
[----:B------:R-:W-:Y:S05]  /*5c00*/  LDSM.16.M88.4 R184, [R212+0x9800] ;  /* 0x00980000d4b8783b */ /* 0x000fea0000000200 */
[----:B------:R-:W-:Y:S01]  /*5c10*/  HMMA.16816.F32.BF16 R188, R4, R178, R24 ;  /* 0x000000b204bc723c */ /* 0x000fe20000041818 */
[----:B------:R-:W4:Y:S04]  /*5c20*/  LDSM.16.M88.4 R4, [R214+0x6000] ;  /* 0x00600000d604783b */ /* 0x000f280000000200 */
[----:B------:R-:W-:Y:S01]  /*5c30*/  LDSM.16.M88.4 R24, [R216+0x6000] ;  /* 0x00600000d818783b */ /* 0x000fe20000000200 */
[C---:B---3--:R-:W-:Y:S06]  /*5c40*/  HMMA.16816.F32.BF16 R176, R12.reuse, R28, R208 ;  /* 0x0000001c0cb0723c */ /* 0x048fec00000418d0 */
[C---:B------:R-:W-:Y:S06]  /*5c50*/  HMMA.16816.F32.BF16 R236, R12.reuse, R30, R204 ;  /* 0x0000001e0cec723c */ /* 0x040fec00000418cc */
[C---:B-1----:R-:W-:Y:S06]  /*5c60*/  HMMA.16816.F32.BF16 R208, R12.reuse, R172, R240 ;  /* 0x000000ac0cd0723c */ /* 0x042fec00000418f0 */
[----:B------:R-:W-:Y:S06]  /*5c70*/  HMMA.16816.F32.BF16 R200, R12, R174, R200 ;  /* 0x000000ae0cc8723c */ /* 0x000fec00000418c8 */
[C---:B------:R-:W-:Y:S06]  /*5c80*/  HMMA.16816.F32.BF16 R12, R16.reuse, R28, R196 ;  /* 0x0000001c100c723c */ /* 0x040fec00000418c4 */
[C---:B------:R-:W-:Y:S01]  /*5c90*/  HMMA.16816.F32.BF16 R192, R16.reuse, R30, R192 ;  /* 0x0000001e10c0723c */ /* 0x040fe200000418c0 */
[----:B------:R-:W-:Y:S05]  /*5ca0*/  LDSM.16.M88.4 R28, [R216+0x4000] ;  /* 0x00400000d81c783b */ /* 0x000fea0000000200 */
[C---:B------:R-:W-:Y:S01]  /*5cb0*/  HMMA.16816.F32.BF16 R204, R16.reuse, R172, R180 ;  /* 0x000000ac10cc723c */ /* 0x040fe200000418b4 */
[----:B------:R-:W1:Y:S05]  /*5cc0*/  LDSM.16.M88.4 R180, [R225] ;  /* 0x00000000e1b4783b */ /* 0x000e6a0000000200 */
[----:B------:R-:W-:Y:S01]  /*5cd0*/  HMMA.16816.F32.BF16 R196, R16, R174, R188 ;  /* 0x000000ae10c4723c */ /* 0x000fe200000418bc */
[----:B------:R-:W-:Y:S05]  /*5ce0*/  LDSM.16.M88.4 R172, [R221+0x9000] ;  /* 0x00900000ddac783b */ /* 0x000fea0000000200 */
[-C--:B--2---:R-:W-:Y:S01]  /*5cf0*/  HMMA.16816.F32.BF16 R16, R20, R32.reuse, R12 ;  /* 0x000000201410723c */ /* 0x084fe2000004180c */
[----:B------:R-:W2:Y:S05]  /*5d00*/  LDSM.16.M88.4 R12, [R222+0x4000] ;  /* 0x00400000de0c783b */ /* 0x000eaa0000000200 */
[C---:B----4-:R-:W-:Y:S06]  /*5d10*/  HMMA.16816.F32.BF16 R176, R4.reuse, R32, R176 ;  /* 0x0000002004b0723c */ /* 0x050fec00000418b0 */
[-C--:B------:R-:W-:Y:S06]  /*5d20*/  HMMA.16816.F32.BF16 R236, R4, R34.reuse, R236 ;  /* 0x0000002204ec723c */ /* 0x080fec00000418ec */
[----:B------:R-:W-:Y:S06]  /*5d30*/  HMMA.16816.F32.BF16 R192, R20, R34, R192 ;  /* 0x0000002214c0723c */ /* 0x000fec00000418c0 */
[----:B------:R-:W-:Y:S06]  /*5d40*/  HMMA.16816.F32.BF16 R240, R4, R184, R208 ;  /* 0x000000b804f0723c */ /* 0x000fec00000418d0 */
[----:B-1----:R-:W-:Y:S01]  /*5d50*/  HMMA.16816.F32.BF16 R32, R28, R180, R16 ;  /* 0x000000b41c20723c */ /* 0x002fe20000041810 */
[----:B------:R-:W-:Y:S05]  /*5d60*/  LDSM.16.M88.4 R16, [R220+0x4000] ;  /* 0x00400000dc10783b */ /* 0x000fea0000000200 */
[----:B------:R-:W-:Y:S01]  /*5d70*/  HMMA.16816.F32.BF16 R244, R4, R186, R200 ;  /* 0x000000ba04f4723c */ /* 0x000fe200000418c8 */
[----:B------:R-:W1:Y:S05]  /*5d80*/  LDSM.16.M88.4 R4, [R222+0x6000] ;  /* 0x00600000de04783b */ /* 0x000e6a0000000200 */
[----:B------:R-:W-:Y:S01]  /*5d90*/  HMMA.16816.F32.BF16 R188, R24, R180, R176 ;  /* 0x000000b418bc723c */ /* 0x000fe200000418b0 */
[----:B------:R-:W3:Y:S05]  /*5da0*/  LDSM.16.M88.4 R176, [R219+0x1000] ;  /* 0x00100000dbb0783b */ /* 0x000eea0000000200 */
[C---:B------:R-:W-:Y:S06]  /*5db0*/  HMMA.16816.F32.BF16 R204, R20.reuse, R184, R204 ;  /* 0x000000b814cc723c */ /* 0x040fec00000418cc */
[----:B------:R-:W-:Y:S01]  /*5dc0*/  HMMA.16816.F32.BF16 R208, R20, R186, R196 ;  /* 0x000000ba14d0723c */ /* 0x000fe200000418c4 */
[----:B------:R-:W-:Y:S05]  /*5dd0*/  LDSM.16.M88.4 R20, [R220+0x6000] ;  /* 0x00600000dc14783b */ /* 0x000fea0000000200 */
[----:B--2---:R-:W-:Y:S01]  /*5de0*/  HMMA.16816.F32.BF16 R184, R12, R172, R32 ;  /* 0x000000ac0cb8723c */ /* 0x004fe20000041820 */
[----:B------:R-:W2:Y:S05]  /*5df0*/  LDSM.16.M88.4 R32, [R224] ;  /* 0x00000000e020783b */ /* 0x000eaa0000000200 */
[-C--:B------:R-:W-:Y:S06]  /*5e00*/  HMMA.16816.F32.BF16 R192, R28, R182.reuse, R192 ;  /* 0x000000b61cc0723c */ /* 0x080fec00000418c0 */
[----:B------:R-:W-:Y:S06]  /*5e10*/  HMMA.16816.F32.BF16 R180, R24, R182, R236 ;  /* 0x000000b618b4723c */ /* 0x000fec00000418ec */
[----:B-1----:R-:W-:Y:S06]  /*5e20*/  HMMA.16816.F32.BF16 R188, R4, R172, R188 ;  /* 0x000000ac04bc723c */ /* 0x002fec00000418bc */
[----:B---3--:R-:W-:Y:S06]  /*5e30*/  HMMA.16816.F32.BF16 R196, R16, R176, R184 ;  /* 0x000000b010c4723c */ /* 0x008fec00000418b8 */
[-C--:B------:R-:W-:Y:S06]  /*5e40*/  HMMA.16816.F32.BF16 R184, R12, R174.reuse, R192 ;  /* 0x000000ae0cb8723c */ /* 0x080fec00000418c0 */
[----:B------:R-:W-:Y:S01]  /*5e50*/  HMMA.16816.F32.BF16 R180, R4, R174, R180 ;  /* 0x000000ae04b4723c */ /* 0x000fe200000418b4 */
[----:B------:R-:W1:Y:S05]  /*5e60*/  LDSM.16.M88.4 R172, [R221+0x9800] ;  /* 0x00980000ddac783b */ /* 0x000e6a0000000200 */
[----:B--2---:R-:W-:Y:S06]  /*5e70*/  HMMA.16816.F32.BF16 R192, R28, R32, R204 ;  /* 0x000000201cc0723c */ /* 0x004fec00000418cc */
[----:B------:R-:W-:Y:S01]  /*5e80*/  HMMA.16816.F32.BF16 R200, R20, R176, R188 ;  /* 0x000000b014c8723c */ /* 0x000fe200000418bc */
[----:B------:R-:W-:Y:S01]  /*5e90*/  FMUL.FTZ R196, R196, UR23 ;  /* 0x00000017c4c47c20 */ /* 0x000fe20008410000 */
[----:B------:R-:W-:Y:S01]  /*5ea0*/  FMUL.FTZ R197, R197, UR23 ;  /* 0x00000017c5c57c20 */ /* 0x000fe20008410000 */
[----:B------:R-:W-:Y:S01]  /*5eb0*/  FMUL.FTZ R198, R198, UR23 ;  /* 0x00000017c6c67c20 */ /* 0x000fe20008410000 */
[----:B------:R-:W-:-:S02]  /*5ec0*/  FMUL.FTZ R199, R199, UR23 ;  /* 0x00000017c7c77c20 */ /* 0x000fc40008410000 */
[C---:B------:R-:W-:Y:S01]  /*5ed0*/  HMMA.16816.F32.BF16 R204, R24.reuse, R32, R240 ;  /* 0x0000002018cc723c */ /* 0x040fe200000418f0 */
[----:B------:R-:W2:Y:S05]  /*5ee0*/  MUFU.TANH R196, R196 ;  /* 0x000000c400c47308 */ /* 0x000eaa0000002400 */
[----:B------:R-:W-:Y:S01]  /*5ef0*/  HMMA.16816.F32.BF16 R188, R24, R34, R244 ;  /* 0x0000002218bc723c */ /* 0x000fe200000418f4 */
[----:B------:R-:W3:Y:S01]  /*5f00*/  LDSM.16.M88.4 R24, [R219+0x1800] ;  /* 0x00180000db18783b */ /* 0x000ee20000000200 */
[----:B------:R-:W-:-:S04]  /*5f10*/  DEPBAR.LE SB0, 0x0 ;  /* 0x000080000000791a */ /* 0x000fc80000000000 */
[----:B------:R-:W-:Y:S01]  /*5f20*/  HMMA.16816.F32.BF16 R28, R28, R34, R208 ;  /* 0x000000221c1c723c */ /* 0x000fe200000418d0 */
[----:B------:R-:W-:Y:S05]  /*5f30*/  MUFU.TANH R197, R197 ;  /* 0x000000c500c57308 */ /* 0x000fea0000002400 */
[----:B------:R-:W-:Y:S01]  /*5f40*/  HMMA.16816.F32.BF16 R184, R16, R178, R184 ;  /* 0x000000b210b8723c */ /* 0x000fe200000418b8 */
[----:B------:R-:W-:Y:S01]  /*5f50*/  FMUL.FTZ R200, R200, UR23 ;  /* 0x00000017c8c87c20 */ /* 0x000fe20008410000 */
[----:B------:R-:W-:Y:S01]  /*5f60*/  FMUL.FTZ R202, R202, UR23 ;  /* 0x00000017caca7c20 */ /* 0x000fe20008410000 */
[----:B------:R-:W4:Y:S01]  /*5f70*/  MUFU.TANH R198, R198 ;  /* 0x000000c600c67308 */ /* 0x000f220000002400 */
[----:B------:R-:W-:Y:S01]  /*5f80*/  FMUL.FTZ R201, R201, UR23 ;  /* 0x00000017c9c97c20 */ /* 0x000fe20008410000 */
[----:B------:R-:W-:Y:S01]  /*5f90*/  FMUL.FTZ R203, R203, UR23 ;  /* 0x00000017cbcb7c20 */ /* 0x000fe20008410000 */
[----:B-1----:R-:W-:Y:S05]  /*5fa0*/  HMMA.16816.F32.BF16 R32, R12, R172, R192 ;  /* 0x000000ac0c20723c */ /* 0x002fea00000418c0 */
[----:B------:R-:W1:Y:S01]  /*5fb0*/  MUFU.TANH R200, R200 ;  /* 0x000000c800c87308 */ /* 0x000e620000002400 */
[----:B------:R-:W-:Y:S06]  /*5fc0*/  HMMA.16816.F32.BF16 R176, R20, R178, R180 ;  /* 0x000000b214b0723c */ /* 0x000fec00000418b4 */
[C---:B------:R-:W-:Y:S01]  /*5fd0*/  HMMA.16816.F32.BF16 R180, R4.reuse, R172, R204 ;  /* 0x000000ac04b4723c */ /* 0x040fe200000418cc */
[----:B------:R-:W5:Y:S05]  /*5fe0*/  MUFU.TANH R202, R202 ;  /* 0x000000ca00ca7308 */ /* 0x000f6a0000002400 */
[-C--:B------:R-:W-:Y:S01]  /*5ff0*/  HMMA.16816.F32.BF16 R188, R4, R174.reuse, R188 ;  /* 0x000000ae04bc723c */ /* 0x080fe200000418bc */
[----:B------:R-:W-:Y:S01]  /*6000*/  FMUL.FTZ R185, R185, UR23 ;  /* 0x00000017b9b97c20 */ /* 0x000fe20008410000 */
[----:B------:R-:W-:Y:S01]  /*6010*/  FMUL.FTZ R186, R186, UR23 ;  /* 0x00000017baba7c20 */ /* 0x000fe20008410000 */
[----:B------:R-:W5:Y:S01]  /*6020*/  MUFU.TANH R199, R199 ;  /* 0x000000c700c77308 */ /* 0x000f620000002400 */
[----:B------:R-:W-:Y:S01]  /*6030*/  FMUL.FTZ R184, R184, UR23 ;  /* 0x00000017b8b87c20 */ /* 0x000fe20008410000 */
[----:B------:R-:W-:Y:S01]  /*6040*/  FMUL.FTZ R187, R187, UR23 ;  /* 0x00000017bbbb7c20 */ /* 0x000fe20008410000 */
[----:B------:R-:W-:Y:S05]  /*6050*/  HMMA.16816.F32.BF16 R172, R12, R174, R28 ;  /* 0x000000ae0cac723c */ /* 0x000fea000004181c */
[----:B------:R-:W-:Y:S01]  /*6060*/  MUFU.TANH R185, R185 ;  /* 0x000000b900b97308 */ /* 0x000fe20000002400 */
[-C--:B---3--:R-:W-:Y:S01]  /*6070*/  HMMA.16816.F32.BF16 R4, R16, R24.reuse, R32 ;  /* 0x000000181004723c */ /* 0x088fe20000041820 */
[----:B------:R-:W-:Y:S01]  /*6080*/  FMUL.FTZ R176, R176, UR23 ;  /* 0x00000017b0b07c20 */ /* 0x000fe20008410000 */
[----:B------:R-:W-:Y:S01]  /*6090*/  FMUL.FTZ R178, R178, UR23 ;  /* 0x00000017b2b27c20 */ /* 0x000fe20008410000 */
[----:B--2---:R-:W-:Y:S01]  /*60a0*/  FSEL R13, R196, -INF , !P6 ;  /* 0xff800000c40d7808 */ /* 0x004fe20007000000 */
[----:B------:R-:W-:Y:S01]  /*60b0*/  FMUL.FTZ R138, R177, UR23 ;  /* 0x00000017b18a7c20 */ /* 0x000fe20008410000 */
[----:B------:R-:W-:Y:S01]  /*60c0*/  ISETP.GE.AND P6, PT, R0, R233, PT ;  /* 0x000000e90000720c */ /* 0x000fe20003fc6270 */
[----:B------:R-:W-:Y:S01]  /*60d0*/  HMMA.16816.F32.BF16 R180, R20, R24, R180 ;  /* 0x0000001814b4723c */ /* 0x000fe200000418b4 */
[----:B------:R-:W2:Y:S01]  /*60e0*/  MUFU.TANH R186, R186 ;  /* 0x000000ba00ba7308 */ /* 0x000ea20000002400 */
[----:B----4-:R-:W-:Y:S01]  /*60f0*/  FSEL R31, R198, -INF , !P3 ;  /* 0xff800000c61f7808 */ /* 0x010fe20005800000 */
[----:B------:R-:W-:Y:S01]  /*6100*/  FMUL.FTZ R139, R179, UR23 ;  /* 0x00000017b38b7c20 */ /* 0x000fe20008410000 */
[----:B------:R-:W-:-:S02]  /*6110*/  ISETP.LT.OR P6, PT, R0, R229, P6 ;  /* 0x000000e50000720c */ /* 0x000fc400037c1670 */
[----:B------:R-:W-:Y:S01]  /*6120*/  FSEL R30, R197, -INF , !P4 ;  /* 0xff800000c51e7808 */ /* 0x000fe20006000000 */
[-C--:B------:R-:W-:Y:S01]  /*6130*/  HMMA.16816.F32.BF16 R32, R20, R26.reuse, R188 ;  /* 0x0000001a1420723c */ /* 0x080fe200000418bc */
[----:B-1----:R-:W-:Y:S01]  /*6140*/  FSEL R25, R200, -INF , !P0 ;  /* 0xff800000c8197808 */ /* 0x002fe20004000000 */
[----:B------:R-:W1:Y:S01]  /*6150*/  MUFU.TANH R176, R176 ;  /* 0x000000b000b07308 */ /* 0x000e620000002400 */
[----:B-----5:R-:W-:Y:S02]  /*6160*/  FSEL R29, R202, -INF , !P6 ;  /* 0xff800000ca1d7808 */ /* 0x020fe40007000000 */
[C---:B------:R-:W-:Y:S01]  /*6170*/  ISETP.GE.AND P3, PT, R2.reuse, R232, PT ;  /* 0x000000e80200720c */ /* 0x040fe20003f66270 */
[----:B------:R-:W-:Y:S01]  /*6180*/  HMMA.16816.F32.BF16 R172, R16, R26, R172 ;  /* 0x0000001a10ac723c */ /* 0x000fe200000418ac */
[C---:B------:R-:W-:Y:S02]  /*6190*/  ISETP.GE.AND P0, PT, R2.reuse, R231, PT ;  /* 0x000000e70200720c */ /* 0x040fe40003f06270 */
[----:B------:R-:W-:Y:S01]  /*61a0*/  ISETP.GE.AND P6, PT, R2, R234, PT ;  /* 0x000000ea0200720c */ /* 0x000fe20003fc6270 */
[----:B------:R-:W3:Y:S01]  /*61b0*/  MUFU.TANH R178, R178 ;  /* 0x000000b200b27308 */ /* 0x000ee20000002400 */
[----:B------:R-:W-:Y:S01]  /*61c0*/  FMUL.FTZ R4, R4, UR23 ;  /* 0x0000001704047c20 */ /* 0x000fe20008410000 */
[----:B------:R-:W-:Y:S01]  /*61d0*/  ISETP.GE.AND P4, PT, R2, R233, PT ;  /* 0x000000e90200720c */ /* 0x000fe20003f86270 */
[----:B------:R-:W-:Y:S01]  /*61e0*/  FMUL.FTZ R7, R7, UR23 ;  /* 0x0000001707077c20 */ /* 0x000fe20008410000 */
[----:B------:R-:W-:Y:S01]  /*61f0*/  FSEL R18, R199, -INF , !P2 ;  /* 0xff800000c7127808 */ /* 0x000fe20005000000 */
[----:B------:R-:W-:Y:S01]  /*6200*/  FMUL.FTZ R6, R6, UR23 ;  /* 0x0000001706067c20 */ /* 0x000fe20008410000 */
[----:B------:R-:W-:Y:S01]  /*6210*/  ISETP.GE.AND P2, PT, R3, R232, PT ;  /* 0x000000e80300720c */ /* 0x000fe20003f46270 */
[----:B------:R-:W-:Y:S01]  /*6220*/  FMUL.FTZ R5, R5, UR23 ;  /* 0x0000001705057c20 */ /* 0x000fe20008410000 */
[----:B------:R-:W4:Y:S01]  /*6230*/  MUFU.TANH R201, R201 ;  /* 0x000000c900c97308 */ /* 0x000f220000002400 */
[C---:B------:R-:W-:Y:S01]  /*6240*/  ISETP.LT.OR P3, PT, R2.reuse, R228, P3 ;  /* 0x000000e40200720c */ /* 0x040fe20001f61670 */
[----:B------:R-:W-:Y:S01]  /*6250*/  FMUL.FTZ R132, R181, UR23 ;  /* 0x00000017b5847c20 */ /* 0x000fe20008410000 */
[----:B------:R-:W-:Y:S01]  /*6260*/  ISETP.LT.OR P0, PT, R2, R227, P0 ;  /* 0x000000e30200720c */ /* 0x000fe20000701670 */
[----:B------:R-:W-:Y:S01]  /*6270*/  FMUL.FTZ R133, R180, UR23 ;  /* 0x00000017b4857c20 */ /* 0x000fe20008410000 */
[----:B------:R-:W-:-:S02]  /*6280*/  ISETP.LT.OR P6, PT, R2, R230, P6 ;  /* 0x000000e60200720c */ /* 0x000fc400037c1670 */
[----:B------:R-:W-:Y:S01]  /*6290*/  ISETP.LT.OR P4, PT, R2, R229, P4 ;  /* 0x000000e50200720c */ /* 0x000fe20002781670 */
[----:B------:R-:W5:Y:S01]  /*62a0*/  MUFU.TANH R203, R203 ;  /* 0x000000cb00cb7308 */ /* 0x000f620000002400 */
[----:B------:R-:W-:Y:S01]  /*62b0*/  VIADD R2, R0, 0x10 ;  /* 0x0000001000027836 */ /* 0x000fe20000000000 */
[----:B------:R-:W-:Y:S02]  /*62c0*/  ISETP.LT.OR P2, PT, R3, R228, P2 ;  /* 0x000000e40300720c */ /* 0x000fe40001741670 */
[----:B--2---:R-:W-:Y:S01]  /*62d0*/  FSEL R16, R186, -INF , !P0 ;  /* 0xff800000ba107808 */ /* 0x004fe20004000000 */
[----:B------:R-:W-:Y:S01]  /*62e0*/  FMUL.FTZ R21, R174, UR23 ;  /* 0x00000017ae157c20 */ /* 0x000fe20008410000 */
[----:B-1----:R-:W-:Y:S01]  /*62f0*/  FSEL R17, R176, -INF , !P6 ;  /* 0xff800000b0117808 */ /* 0x002fe20007000000 */
[----:B------:R-:W-:Y:S01]  /*6300*/  FMUL.FTZ R20, R175, UR23 ;  /* 0x00000017af147c20 */ /* 0x000fe20008410000 */
[----:B------:R-:W1:Y:S01]  /*6310*/  MUFU.TANH R184, R184 ;  /* 0x000000b800b87308 */ /* 0x000e620000002400 */
[----:B---3--:R-:W-:-:S02]  /*6320*/  FSEL R19, R178, -INF , !P4 ;  /* 0xff800000b2137808 */ /* 0x008fc40006000000 */
[----:B------:R-:W-:Y:S02]  /*6330*/  FSEL R12, R185, -INF , !P2 ;  /* 0xff800000b90c7808 */ /* 0x000fe40005000000 */
[C---:B------:R-:W-:Y:S02]  /*6340*/  ISETP.GE.AND P0, PT, R2.reuse, R232, PT ;  /* 0x000000e80200720c */ /* 0x040fe40003f06270 */
[C---:B------:R-:W-:Y:S01]  /*6350*/  ISETP.GE.AND P6, PT, R2.reuse, R231, PT ;  /* 0x000000e70200720c */ /* 0x040fe20003fc6270 */
[----:B------:R2:W3:Y:S01]  /*6360*/  MUFU.TANH R14, R4 ;  /* 0x00000004000e7308 */ /* 0x0004e20000002400 */
[C---:B------:R-:W-:Y:S02]  /*6370*/  ISETP.GE.AND P4, PT, R2.reuse, R234, PT ;  /* 0x000000ea0200720c */ /* 0x040fe40003f86270 */
[----:B------:R-:W-:Y:S02]  /*6380*/  ISETP.GE.AND P2, PT, R2, R233, PT ;  /* 0x000000e90200720c */ /* 0x000fe40003f46270 */
[----:B----4-:R-:W-:-:S02]  /*6390*/  FSEL R24, R201, -INF , !P1 ;  /* 0xff800000c9187808 */ /* 0x010fc40004800000 */
[----:B------:R-:W-:Y:S01]  /*63a0*/  ISETP.GE.AND P1, PT, R3, R231, PT ;  /* 0x000000e70300720c */ /* 0x000fe20003f26270 */
[----:B------:R-:W4:Y:S01]  /*63b0*/  MUFU.TANH R9, R187 ;  /* 0x000000bb00097308 */ /* 0x000f220000002400 */
[C---:B------:R-:W-:Y:S02]  /*63c0*/  ISETP.LT.OR P0, PT, R2.reuse, R228, P0 ;  /* 0x000000e40200720c */ /* 0x040fe40000701670 */
[C---:B------:R-:W-:Y:S02]  /*63d0*/  ISETP.LT.OR P6, PT, R2.reuse, R227, P6 ;  /* 0x000000e30200720c */ /* 0x040fe400037c1670 */
[C---:B------:R-:W-:Y:S02]  /*63e0*/  ISETP.LT.OR P4, PT, R2.reuse, R230, P4 ;  /* 0x000000e60200720c */ /* 0x040fe40002781670 */
[----:B------:R-:W-:Y:S01]  /*63f0*/  ISETP.LT.OR P2, PT, R2, R229, P2 ;  /* 0x000000e50200720c */ /* 0x000fe20001741670 */
[----:B------:R4:W4:Y:S01]  /*6400*/  MUFU.TANH R8, R6 ;  /* 0x0000000600087308 */ /* 0x0009220000002400 */
[----:B------:R-:W-:Y:S01]  /*6410*/  VIADD R2, R0, 0x11 ;  /* 0x0000001100027836 */ /* 0x000fe20000000000 */
[----:B--2---:R-:W-:-:S02]  /*6420*/  FMNMX.FTZ R4, R136, R13, !PT ;  /* 0x0000000d88047209 */ /* 0x004fc40007810000 */
[----:B-----5:R-:W-:Y:S02]  /*6430*/  FSEL R28, R203, -INF , !P5 ;  /* 0xff800000cb1c7808 */ /* 0x020fe40006800000 */
[----:B-1----:R-:W-:Y:S02]  /*6440*/  FSEL R15, R184, -INF , !P3 ;  /* 0xff800000b80f7808 */ /* 0x002fe40005800000 */
[----:B------:R-:W1:Y:S01]  /*6450*/  MUFU.TANH R7, R7 ;  /* 0x0000000700077308 */ /* 0x000e620000002400 */
[C---:B------:R-:W-:Y:S02]  /*6460*/  ISETP.GE.AND P5, PT, R3.reuse, R234, PT ;  /* 0x000000ea0300720c */ /* 0x040fe40003fa6270 */
[C---:B------:R-:W-:Y:S02]  /*6470*/  ISETP.GE.AND P3, PT, R3.reuse, R233, PT ;  /* 0x000000e90300720c */ /* 0x040fe40003f66270 */
[----:B------:R-:W-:Y:S02]  /*6480*/  ISETP.LT.OR P1, PT, R3, R227, P1 ;  /* 0x000000e30300720c */ /* 0x000fe40000f21670 */
[----:B---3--:R-:W-:Y:S01]  /*6490*/  FSEL R181, R14, -INF , !P0 ;  /* 0xff8000000eb57808 */ /* 0x008fe20004000000 */
[----:B------:R2:W3:Y:S01]  /*64a0*/  MUFU.TANH R177, R5 ;  /* 0x0000000500b17308 */ /* 0x0004e20000002400 */
[----:B----4-:R-:W-:Y:S01]  /*64b0*/  FMUL.FTZ R6, R172, UR23 ;  /* 0x00000017ac067c20 */ /* 0x010fe20008410000 */
[----:B------:R-:W-:-:S02]  /*64c0*/  ISETP.GE.AND P0, PT, R2, R231, PT ;  /* 0x000000e70200720c */ /* 0x000fc40003f06270 */
[----:B------:R-:W-:Y:S02]  /*64d0*/  FMNMX.FTZ R4, R30, R4, !PT ;  /* 0x000000041e047209 */ /* 0x000fe40007810000 */
[C---:B------:R-:W-:Y:S02]  /*64e0*/  ISETP.LT.OR P5, PT, R3.reuse, R230, P5 ;  /* 0x000000e60300720c */ /* 0x040fe40002fa1670 */
[----:B------:R-:W4:Y:S01]  /*64f0*/  MUFU.TANH R6, R6 ;  /* 0x0000000600067308 */ /* 0x000f220000002400 */
[----:B------:R-:W-:Y:S01]  /*6500*/  ISETP.LT.OR P3, PT, R3, R229, P3 ;  /* 0x000000e50300720c */ /* 0x000fe20001f61670 */
[C---:B------:R-:W-:Y:S01]  /*6510*/  VIADD R3, R0.reuse, 0x18 ;  /* 0x0000001800037836 */ /* 0x040fe20000000000 */
[----:B------:R-:W-:Y:S01]  /*6520*/  FSEL R9, R9, -INF , !P1 ;  /* 0xff80000009097808 */ /* 0x000fe20004800000 */
[----:B------:R-:W-:Y:S01]  /*6530*/  VIADD R0, R0, 0x19 ;  /* 0x0000001900007836 */ /* 0x000fe20000000000 */
[C---:B------:R-:W-:Y:S02]  /*6540*/  ISETP.GE.AND P1, PT, R2.reuse, R232, PT ;  /* 0x000000e80200720c */ /* 0x040fe40003f26270 */
[----:B------:R-:W-:Y:S01]  /*6550*/  FMNMX.FTZ R4, R15, R4, !PT ;  /* 0x000000040f047209 */ /* 0x000fe20007810000 */
[----:B------:R-:W-:Y:S01]  /*6560*/  MUFU.TANH R138, R138 ;  /* 0x0000008a008a7308 */ /* 0x000fe20000002400 */
[----:B--2---:R-:W-:Y:S01]  /*6570*/  FMUL.FTZ R5, R173, UR23 ;  /* 0x00000017ad057c20 */ /* 0x004fe20008410000 */
[----:B------:R-:W-:-:S02]  /*6580*/  ISETP.LT.OR P0, PT, R2, R227, P0 ;  /* 0x000000e30200720c */ /* 0x000fc40000701670 */
[----:B------:R-:W-:Y:S02]  /*6590*/  ISETP.LT.OR P1, PT, R2, R228, P1 ;  /* 0x000000e40200720c */ /* 0x000fe40000f21670 */
[----:B------:R-:W-:Y:S02]  /*65a0*/  FSEL R200, R8, -INF , !P6 ;  /* 0xff80000008c87808 */ /* 0x000fe40007000000 */
[----:B------:R-:W2:Y:S01]  /*65b0*/  MUFU.TANH R5, R5 ;  /* 0x0000000500057308 */ /* 0x000ea20000002400 */
[----:B------:R-:W-:Y:S02]  /*65c0*/  ISETP.GE.AND P6, PT, R3, R232, PT ;  /* 0x000000e80300720c */ /* 0x000fe40003fc6270 */
[----:B------:R-:W-:Y:S02]  /*65d0*/  FMNMX.FTZ R4, R12, R4, !PT ;  /* 0x000000040c047209 */ /* 0x000fe40007810000 */
[----:B-1----:R-:W-:Y:S02]  /*65e0*/  FSEL R201, R7, -INF , !P0 ;  /* 0xff80000007c97808 */ /* 0x002fe40004000000 */
[----:B------:R-:W-:Y:S01]  /*65f0*/  PLOP3.LUT P0, PT, PT, PT, UP0, 0x80, 0x0 ;  /* 0x000000000000781c */ /* 0x000fe20003f0f008 */
[----:B------:R-:W1:Y:S01]  /*6600*/  MUFU.TANH R139, R139 ;  /* 0x0000008b008b7308 */ /* 0x000e620000002400 */
[----:B---3--:R-:W-:-:S02]  /*6610*/  FSEL R188, R177, -INF , !P1 ;  /* 0xff800000b1bc7808 */ /* 0x008fc40004800000 */
[C---:B------:R-:W-:Y:S02]  /*6620*/  ISETP.GE.AND P1, PT, R0.reuse, R232, PT ;  /* 0x000000e80000720c */ /* 0x040fe40003f26270 */
[----:B------:R-:W-:Y:S02]  /*6630*/  ISETP.LT.OR P6, PT, R3, R228, P6 ;  /* 0x000000e40300720c */ /* 0x000fe400037c1670 */
[----:B------:R-:W-:Y:S01]  /*6640*/  FMNMX.FTZ R4, R181, R4, !PT ;  /* 0x00000004b5047209 */ /* 0x000fe20007810000 */
[----:B------:R-:W3:Y:S01]  /*6650*/  MUFU.TANH R133, R133 ;  /* 0x0000008500857308 */ /* 0x000ee20000002400 */
[----:B------:R-:W-:Y:S01]  /*6660*/  BAR.SYNC.DEFER_BLOCKING 0x0 ;  /* 0x0000000000007b1d */ /* 0x000fe20000010000 */
[----:B------:R-:W-:Y:S02]  /*6670*/  ISETP.LT.OR P1, PT, R0, R228, P1 ;  /* 0x000000e40000720c */ /* 0x000fe40000f21670 */
[----:B----4-:R-:W-:Y:S02]  /*6680*/  FSEL R189, R6, -INF , !P6 ;  /* 0xff80000006bd7808 */ /* 0x010fe40007000000 */
[----:B------:R-:W-:-:S02]  /*6690*/  FMNMX.FTZ R4, R188, R4, !PT ;  /* 0x00000004bc047209 */ /* 0x000fc40007810000 */
[----:B------:R-:W4:Y:S01]  /*66a0*/  MUFU.TANH R132, R132 ;  /* 0x0000008400847308 */ /* 0x000f220000002400 */
[----:B--2---:R-:W-:Y:S02]  /*66b0*/  FSEL R190, R5, -INF , !P1 ;  /* 0xff80000005be7808 */ /* 0x004fe40004800000 */
[----:B------:R-:W-:Y:S02]  /*66c0*/  FMNMX.FTZ R4, R189, R4, !PT ;  /* 0x00000004bd047209 */ /* 0x000fe40007810000 */
[----:B------:R-:W-:Y:S02]  /*66d0*/  ISETP.GE.AND P6, PT, R3, R231, PT ;  /* 0x000000e70300720c */ /* 0x000fe40003fc6270 */
[----:B------:R-:W-:Y:S01]  /*66e0*/  FMNMX.FTZ R14, R135, R31, !PT ;  /* 0x0000001f870e7209 */ /* 0x000fe20007810000 */
[----:B------:R-:W2:Y:S01]  /*66f0*/  MUFU.TANH R21, R21 ;  /* 0x0000001500157308 */ /* 0x000ea20000002400 */
[----:B------:R-:W-:-:S07]  /*6700*/  FMNMX.FTZ R8, R190, R4, !PT ;  /* 0x00000004be087209 */ /* 0x000fce0007810000 */
[----:B------:R-:W1:Y:S01]  /*6710*/  MUFU.TANH R20, R20 ;  /* 0x0000001400147308 */ /* 0x000e620000002400 */
[----:B---34-:R-:W-:Y:S05]  /*6720*/  @!P0 BRA `(.L_x_2377) ;  /* 0x0000000000688947 */ /* 0x018fea0003800000 */
[----:B------:R-:W3:Y:S04]  /*6730*/  LDL.64 R236, [R1+0x20] ;  /* 0x0000200001ec7983 */ /* 0x000ee80000100a00 */
        /* <DEDUP_REMOVED lines=8> */
[----:B------:R-:W-:Y:S01]  /*67c0*/  UIADD3 UR4, UR29, UR4, URZ ;  /* 0x000000041d047290 */ /* 0x000fe2000fffe03f */
[----:B------:R-:W-:-:S05]  /*67d0*/  ULDC.64 UR6, c[0x0][0x218] ;  /* 0x0000860000067ab9 */ /* 0x000fca0000000a00 */
[----:B------:R-:W-:Y:S01]  /*67e0*/  IMAD.U32 R4, RZ, RZ, UR4 ;  /* 0x00000004ff047e24 */ /* 0x000fe2000f8e00ff */
[----:B---3--:R-:W-:-:S04]  /*67f0*/  LEA R5, P1, R5, R236, 0x5 ;  /* 0x000000ec05057211 */ /* 0x008fc800078228ff */
[----:B----4-:R-:W-:Y:S02]  /*6800*/  LEA.HI.X R6, R6, R239, R4, 0x5, P1 ;  /* 0x000000ef06067211 */ /* 0x010fe400008f2c04 */
        /* <DEDUP_REMOVED lines=12> */
.L_x_2377:
[----:B---3--:R-:W-:Y:S01]  /*68d0*/  FMNMX.FTZ R4, R18, R14, !PT ;  /* 0x0000000e12047209 */ /* 0x008fe20007810000 */
[----:B------:R-:W3:Y:S01]  /*68e0*/  SHFL.BFLY PT, R6, R8, 0x2, 0x1f ;  /* 0x0c401f0008067f89 */ /* 0x000ee200000e0000 */
[----:B------:R-:W-:Y:S01]  /*68f0*/  ISETP.GE.AND P1, PT, R0, R231, PT ;  /* 0x000000e70000720c */ /* 0x000fe20003f26270 */
[----:B------:R-:W-:Y:S01]  /*6900*/  FMUL.FTZ R5, R182, UR23 ;  /* 0x00000017b6057c20 */ /* 0x000fe20008410000 */
[----:B------:R-:W-:Y:S01]  /*6910*/  FMNMX.FTZ R4, R16, R4, !PT ;  /* 0x0000000410047209 */ /* 0x000fe20007810000 */
[----:B------:R-:W-:Y:S01]  /*6920*/  FMUL.FTZ R7, R34, UR23 ;  /* 0x0000001722077c20 */ /* 0x000fe20008410000 */
[-C--:B------:R-:W-:Y:S01]  /*6930*/  ISETP.LT.OR P6, PT, R3, R227.reuse, P6 ;  /* 0x000000e30300720c */ /* 0x080fe200037c1670 */
[----:B------:R4:W5:Y:S01]  /*6940*/  MUFU.TANH R178, R5 ;  /* 0x0000000500b27308 */ /* 0x0009620000002400 */
[----:B------:R-:W-:Y:S01]  /*6950*/  ISETP.LT.OR P1, PT, R0, R227, P1 ;  /* 0x000000e30000720c */ /* 0x000fe20000f21670 */
[----:B------:R-:W-:Y:S01]  /*6960*/  LDSM.16.MT88.4 R172, [R217+0xa000] ;  /* 0x00a00000d9ac783b */ /* 0x000fe20000004200 */
[----:B------:R-:W-:-:S02]  /*6970*/  FMNMX.FTZ R4, R9, R4, !PT ;  /* 0x0000000409047209 */ /* 0x000fc40007810000 */
[----:B--2---:R-:W-:Y:S02]  /*6980*/  FSEL R191, R21, -INF , !P6 ;  /* 0xff80000015bf7808 */ /* 0x004fe40007000000 */
[----:B-1----:R-:W-:Y:S01]  /*6990*/  FSEL R182, R20, -INF , !P1 ;  /* 0xff80000014b67808 */ /* 0x002fe20004800000 */
[----:B------:R-:W-:Y:S01]  /*69a0*/  FMUL.FTZ R20, R35, UR23 ;  /* 0x0000001723147c20 */ /* 0x000fe20008410000 */
[C---:B------:R-:W-:Y:S01]  /*69b0*/  ISETP.GE.AND P6, PT, R2.reuse, R234, PT ;  /* 0x000000ea0200720c */ /* 0x040fe20003fc6270 */
[----:B------:R-:W-:Y:S01]  /*69c0*/  MUFU.TANH R23, R7 ;  /* 0x0000000700177308 */ /* 0x000fe20000002400 */
[----:B------:R-:W-:Y:S02]  /*69d0*/  ISETP.GE.AND P1, PT, R2, R233, PT ;  /* 0x000000e90200720c */ /* 0x000fe40003f26270 */
[----:B------:R-:W-:Y:S02]  /*69e0*/  FMNMX.FTZ R4, R200, R4, !PT ;  /* 0x00000004c8047209 */ /* 0x000fe40007810000 */
[----:B------:R-:W-:-:S02]  /*69f0*/  ISETP.LT.OR P6, PT, R2, R230, P6 ;  /* 0x000000e60200720c */ /* 0x000fc400037c1670 */
[----:B------:R-:W-:Y:S01]  /*6a00*/  ISETP.LT.OR P1, PT, R2, R229, P1 ;  /* 0x000000e50200720c */ /* 0x000fe20000f21670 */
[----:B----4-:R-:W-:Y:S01]  /*6a10*/  FMUL.FTZ R5, R32, UR23 ;  /* 0x0000001720057c20 */ /* 0x010fe20008410000 */
[----:B------:R-:W-:Y:S01]  /*6a20*/  FMNMX.FTZ R2, R201, R4, !PT ;  /* 0x00000004c9027209 */ /* 0x000fe20007810000 */
[----:B------:R-:W-:Y:S01]  /*6a30*/  FMUL.FTZ R4, R33, UR23 ;  /* 0x0000001721047c20 */ /* 0x000fe20008410000 */
[----:B------:R-:W-:Y:S01]  /*6a40*/  FSEL R177, R133, -INF , !P4 ;  /* 0xff80000085b17808 */ /* 0x000fe20006000000 */
[----:B------:R1:W2:Y:S01]  /*6a50*/  MUFU.TANH R32, R5 ;  /* 0x0000000500207308 */ /* 0x0002a20000002400 */
[----:B------:R-:W-:Y:S02]  /*6a60*/  FMNMX.FTZ R2, R191, R2, !PT ;  /* 0x00000002bf027209 */ /* 0x000fe40007810000 */
[----:B-----5:R-:W-:Y:S02]  /*6a70*/  FSEL R178, R178, -INF , !P2 ;  /* 0xff800000b2b27808 */ /* 0x020fe40005000000 */
[----:B------:R-:W-:-:S02]  /*6a80*/  FMNMX.FTZ R22, R182, R2, !PT ;  /* 0x00000002b6167209 */ /* 0x000fc40007810000 */
[----:B---3--:R-:W-:Y:S01]  /*6a90*/  FMNMX.FTZ R2, R8, R6, !PT ;  /* 0x0000000608027209 */ /* 0x008fe20007810000 */
[----:B------:R3:W-:Y:S01]  /*6aa0*/  MUFU.TANH R26, R4 ;  /* 0x00000004001a7308 */ /* 0x0007e20000002400 */
[----:B------:R-:W-:Y:S01]  /*6ab0*/  FSEL R6, R138, -INF , !P5 ;  /* 0xff8000008a067808 */ /* 0x000fe20006800000 */
[----:B------:R-:W4:Y:S01]  /*6ac0*/  SHFL.BFLY PT, R8, R22, 0x2, 0x1f ;  /* 0x0c401f0016087f89 */ /* 0x000f2200000e0000 */
[CC--:B------:R-:W-:Y:S02]  /*6ad0*/  ISETP.GE.AND P5, PT, R3.reuse, R234.reuse, PT ;  /* 0x000000ea0300720c */ /* 0x0c0fe40003fa6270 */
[C---:B------:R-:W-:Y:S01]  /*6ae0*/  ISETP.GE.AND P4, PT, R0.reuse, R234, PT ;  /* 0x000000ea0000720c */ /* 0x040fe20003f86270 */
[----:B------:R-:W5:Y:S01]  /*6af0*/  SHFL.BFLY PT, R14, R2, 0x1, 0x1f ;  /* 0x0c201f00020e7f89 */ /* 0x000f6200000e0000 */
[----:B------:R-:W-:Y:S01]  /*6b00*/  ISETP.LT.OR P5, PT, R3, R230, P5 ;  /* 0x000000e60300720c */ /* 0x000fe20002fa1670 */
[----:B------:R-:W-:Y:S01]  /*6b10*/  MUFU.TANH R20, R20 ;  /* 0x0000001400147308 */ /* 0x000fe20000002400 */
[----:B-1----:R-:W-:Y:S01]  /*6b20*/  FMUL.FTZ R5, R183, UR23 ;  /* 0x00000017b7057c20 */ /* 0x002fe20008410000 */
[----:B------:R-:W-:-:S02]  /*6b30*/  ISETP.GE.AND P2, PT, R0, R233, PT ;  /* 0x000000e90000720c */ /* 0x000fc40003f46270 */
[----:B--2---:R-:W-:Y:S02]  /*6b40*/  FSEL R183, R32, -INF , !P5 ;  /* 0xff80000020b77808 */ /* 0x004fe40006800000 */
[C---:B------:R-:W-:Y:S01]  /*6b50*/  ISETP.GE.AND P5, PT, R3.reuse, R233, PT ;  /* 0x000000e90300720c */ /* 0x040fe20003fa6270 */
[----:B------:R-:W-:Y:S01]  /*6b60*/  LDSM.16.MT88.4 R32, [R213+0xa000] ;  /* 0x00a00000d520783b */ /* 0x000fe20000004200 */
[----:B------:R1:W2:Y:S01]  /*6b70*/  MUFU.TANH R27, R5 ;  /* 0x00000005001b7308 */ /* 0x0002a20000002400 */
[----:B---3--:R-:W-:Y:S02]  /*6b80*/  FMNMX.FTZ R4, R134, R25, !PT ;  /* 0x0000001986047209 */ /* 0x008fe40007810000 */
[----:B------:R-:W-:Y:S02]  /*6b90*/  ISETP.LT.OR P5, PT, R3, R229, P5 ;  /* 0x000000e50300720c */ /* 0x000fe40002fa1670 */
[----:B------:R-:W-:Y:S02]  /*6ba0*/  FMNMX.FTZ R4, R24, R4, !PT ;  /* 0x0000000418047209 */ /* 0x000fe40007810000 */
[----:B------:R-:W-:-:S02]  /*6bb0*/  ISETP.LT.OR P4, PT, R0, R230, P4 ;  /* 0x000000e60000720c */ /* 0x000fc40002781670 */
[----:B------:R-:W-:Y:S02]  /*6bc0*/  FMNMX.FTZ R4, R17, R4, !PT ;  /* 0x0000000411047209 */ /* 0x000fe40007810000 */
[----:B----4-:R-:W-:Y:S02]  /*6bd0*/  FMNMX.FTZ R3, R22, R8, !PT ;  /* 0x0000000816037209 */ /* 0x010fe40007810000 */
[----:B------:R-:W-:Y:S02]  /*6be0*/  FMNMX.FTZ R4, R6, R4, !PT ;  /* 0x0000000406047209 */ /* 0x000fe40007810000 */
[----:B-----5:R-:W-:Y:S02]  /*6bf0*/  FMNMX.FTZ R238, R2, R14, !PT ;  /* 0x0000000e02ee7209 */ /* 0x020fe40007810000 */
[----:B------:R-:W-:Y:S02]  /*6c00*/  FMNMX.FTZ R21, R177, R4, !PT ;  /* 0x00000004b1157209 */ /* 0x000fe40007810000 */
[----:B------:R-:W-:Y:S01]  /*6c10*/  FMNMX.FTZ R4, R137, R29, !PT ;  /* 0x0000001d89047209 */ /* 0x000fe20007810000 */
[----:B------:R-:W-:Y:S01]  /*6c20*/  FMUL.FTZ R14, R238, UR26 ;  /* 0x0000001aee0e7c20 */ /* 0x000fe20008410000 */
[----:B-1----:R-:W-:-:S02]  /*6c30*/  FSEL R5, R139, -INF , !P3 ;  /* 0xff8000008b057808 */ /* 0x002fc40005800000 */
[----:B------:R-:W-:Y:S02]  /*6c40*/  FMNMX.FTZ R4, R28, R4, !PT ;  /* 0x000000041c047209 */ /* 0x000fe40007810000 */
[----:B--2---:R-:W-:Y:S02]  /*6c50*/  FSEL R203, R27, -INF , !P1 ;  /* 0xff8000001bcb7808 */ /* 0x004fe40004800000 */
[----:B------:R-:W-:Y:S02]  /*6c60*/  FMNMX.FTZ R7, R19, R4, !PT ;  /* 0x0000000413077209 */ /* 0x000fe40007810000 */
[----:B------:R-:W-:Y:S02]  /*6c70*/  ISETP.LT.OR P1, PT, R0, R229, P2 ;  /* 0x000000e50000720c */ /* 0x000fe40001721670 */
[----:B------:R-:W-:Y:S02]  /*6c80*/  FMNMX.FTZ R8, R5, R7, !PT ;  /* 0x0000000705087209 */ /* 0x000fe40007810000 */
[----:B------:R-:W-:-:S02]  /*6c90*/  FSEL R208, R23, -INF , !P5 ;  /* 0xff80000017d07808 */ /* 0x000fc40006800000 */
[----:B------:R-:W-:Y:S02]  /*6ca0*/  FMNMX.FTZ R2, R178, R8, !PT ;  /* 0x00000008b2027209 */ /* 0x000fe40007810000 */
[----:B------:R-:W-:Y:S01]  /*6cb0*/  FSEL R176, R132, -INF , !P6 ;  /* 0xff80000084b07808 */ /* 0x000fe20007000000 */
[----:B------:R-:W1:Y:S01]  /*6cc0*/  SHFL.BFLY PT, R8, R3, 0x1, 0x1f ;  /* 0x0c201f0003087f89 */ /* 0x000e6200000e0000 */
[----:B------:R-:W-:Y:S02]  /*6cd0*/  FMNMX.FTZ R0, R203, R2, !PT ;  /* 0x00000002cb007209 */ /* 0x000fe40007810000 */
[----:B------:R-:W-:Y:S02]  /*6ce0*/  FSEL R209, R20, -INF , !P1 ;  /* 0xff80000014d17808 */ /* 0x000fe40004800000 */
[----:B------:R-:W-:Y:S02]  /*6cf0*/  FMNMX.FTZ R0, R208, R0, !PT ;  /* 0x00000000d0007209 */ /* 0x000fe40007810000 */
[----:B------:R-:W-:-:S02]  /*6d00*/  FMNMX.FTZ R21, R176, R21, !PT ;  /* 0x00000015b0157209 */ /* 0x000fc40007810000 */
[----:B------:R-:W-:Y:S02]  /*6d10*/  FMNMX.FTZ R0, R209, R0, !PT ;  /* 0x00000000d1007209 */ /* 0x000fe40007810000 */
[----:B------:R-:W-:Y:S02]  /*6d20*/  FSEL R202, R26, -INF , !P4 ;  /* 0xff8000001aca7808 */ /* 0x000fe40006000000 */
[----:B------:R-:W-:Y:S01]  /*6d30*/  FMNMX.FTZ R21, R183, R21, !PT ;  /* 0x00000015b7157209 */ /* 0x000fe20007810000 */
[----:B------:R-:W2:Y:S01]  /*6d40*/  SHFL.BFLY PT, R20, R0, 0x2, 0x1f ;  /* 0x0c401f0000147f89 */ /* 0x000ea200000e0000 */
[----:B------:R-:W-:Y:S02]  /*6d50*/  FSETP.NEU.FTZ.AND P4, PT, R238, -INF , PT ;  /* 0xff800000ee00780b */ /* 0x000fe40003f9d000 */
[----:B------:R-:W-:Y:S02]  /*6d60*/  FMNMX.FTZ R4, R202, R21, !PT ;  /* 0x00000015ca047209 */ /* 0x000fe40007810000 */
[----:B------:R-:W-:-:S02]  /*6d70*/  FSEL R14, R14, RZ, P4 ;  /* 0x000000ff0e0e7208 */ /* 0x000fc40002000000 */
[----:B------:R-:W-:Y:S01]  /*6d80*/  MOV R184, R250 ;  /* 0x000000fa00b87202 */ /* 0x000fe20000000f00 */
[----:B------:R-:W3:Y:S01]  /*6d90*/  SHFL.BFLY PT, R7, R4, 0x2, 0x1f ;  /* 0x0c401f0004077f89 */ /* 0x000ee200000e0000 */
[----:B------:R-:W-:Y:S01]  /*6da0*/  MOV R185, R249 ;  /* 0x000000f900b97202 */ /* 0x000fe20000000f00 */
[--C-:B------:R-:W-:Y:S01]  /*6db0*/  FFMA.FTZ R13, R13, UR26, -R14.reuse ;  /* 0x0000001a0d0d7c23 */ /* 0x100fe2000801080e */
[----:B-1----:R-:W-:Y:S01]  /*6dc0*/  FMNMX.FTZ R239, R3, R8, !PT ;  /* 0x0000000803ef7209 */ /* 0x002fe20007810000 */
[--C-:B------:R-:W-:Y:S01]  /*6dd0*/  FFMA.FTZ R12, R12, UR26, -R14.reuse ;  /* 0x0000001a0c0c7c23 */ /* 0x100fe2000801080e */
[--C-:B------:R-:W-:Y:S01]  /*6de0*/  FFMA.FTZ R30, R30, UR26, -R14.reuse ;  /* 0x0000001a1e1e7c23 */ /* 0x100fe2000801080e */
[----:B------:R1:W-:Y:S01]  /*6df0*/  MUFU.EX2 R250, R13 ;  /* 0x0000000d00fa7308 */ /* 0x0003e20000000800 */
[----:B------:R-:W-:Y:S01]  /*6e00*/  FSETP.NEU.FTZ.AND P3, PT, R239, -INF , PT ;  /* 0xff800000ef00780b */ /* 0x000fe20003f7d000 */
[----:B------:R-:W-:Y:S01]  /*6e10*/  FFMA.FTZ R15, R15, UR26, -R14 ;  /* 0x0000001a0f0f7c23 */ /* 0x000fe2000801080e */
[----:B------:R-:W-:-:S05]  /*6e20*/  MOV R186, R248 ;  /* 0x000000f800ba7202 */ /* 0x000fca0000000f00 */
[----:B------:R-:W-:Y:S01]  /*6e30*/  MUFU.EX2 R251, R12 ;  /* 0x0000000c00fb7308 */ /* 0x000fe20000000800 */
[----:B--2---:R-:W-:Y:S02]  /*6e40*/  FMNMX.FTZ R0, R0, R20, !PT ;  /* 0x0000001400007209 */ /* 0x004fe40007810000 */
[----:B------:R-:W-:Y:S04]  /*6e50*/  LDSM.16.MT88.4 R20, [R213+0xb000] ;  /* 0x00b00000d514783b */ /* 0x000fe80000004200 */
[----:B------:R-:W2:Y:S01]  /*6e60*/  SHFL.BFLY PT, R3, R0, 0x1, 0x1f ;  /* 0x0c201f0000037f89 */ /* 0x000ea200000e0000 */
[----:B-1----:R-:W-:Y:S01]  /*6e70*/  FMUL.FTZ R13, R239, UR26 ;  /* 0x0000001aef0d7c20 */ /* 0x002fe20008410000 */
[----:B---3--:R-:W-:Y:S01]  /*6e80*/  FMNMX.FTZ R2, R4, R7, !PT ;  /* 0x0000000704027209 */ /* 0x008fe20007810000 */
[----:B------:R-:W-:Y:S03]  /*6e90*/  MUFU.EX2 R249, R30 ;  /* 0x0000001e00f97308 */ /* 0x000fe60000000800 */
[----:B------:R-:W-:Y:S01]  /*6ea0*/  FSEL R13, R13, RZ, P3 ;  /* 0x000000ff0d0d7208 */ /* 0x000fe20001800000 */
[----:B------:R-:W1:Y:S04]  /*6eb0*/  SHFL.BFLY PT, R4, R2, 0x1, 0x1f ;  /* 0x0c201f0002047f89 */ /* 0x000e6800000e0000 */
[--C-:B------:R-:W-:Y:S01]  /*6ec0*/  FFMA.FTZ R9, R9, UR26, -R13.reuse ;  /* 0x0000001a09097c23 */ /* 0x100fe2000801080d */
[--C-:B------:R-:W-:Y:S01]  /*6ed0*/  FFMA.FTZ R31, R31, UR26, -R13.reuse ;  /* 0x0000001a1f1f7c23 */ /* 0x100fe2000801080d */
[--C-:B------:R-:W-:Y:S01]  /*6ee0*/  FFMA.FTZ R18, R18, UR26, -R13.reuse ;  /* 0x0000001a12127c23 */ /* 0x100fe2000801080d */
[----:B------:R-:W-:Y:S01]  /*6ef0*/  FFMA.FTZ R16, R16, UR26, -R13 ;  /* 0x0000001a10107c23 */ /* 0x000fe2000801080d */
[----:B------:R3:W-:Y:S08]  /*6f00*/  MUFU.EX2 R247, R9 ;  /* 0x0000000900f77308 */ /* 0x0007f00000000800 */
[----:B------:R-:W-:Y:S01]  /*6f10*/  MUFU.EX2 R245, R31 ;  /* 0x0000001f00f57308 */ /* 0x000fe20000000800 */
[----:B--2---:R-:W-:-:S02]  /*6f20*/  FMNMX.FTZ R236, R0, R3, !PT ;  /* 0x0000000300ec7209 */ /* 0x004fc40007810000 */
[----:B------:R-:W-:Y:S02]  /*6f30*/  FSEL R3, R238, RZ, P4 ;  /* 0x000000ffee037208 */ /* 0x000fe40002000000 */
[----:B------:R-:W-:Y:S02]  /*6f40*/  FSETP.NEU.FTZ.AND P1, PT, R236, -INF , PT ;  /* 0xff800000ec00780b */ /* 0x000fe40003f3d000 */
[----:B-1----:R-:W-:Y:S01]  /*6f50*/  FMNMX.FTZ R237, R2, R4, !PT ;  /* 0x0000000402ed7209 */ /* 0x002fe20007810000 */
[----:B---3--:R-:W-:Y:S01]  /*6f60*/  FMUL.FTZ R9, R236, UR26 ;  /* 0x0000001aec097c20 */ /* 0x008fe20008410000 */
[----:B------:R-:W-:Y:S02]  /*6f70*/  MUFU.EX2 R244, R18 ;  /* 0x0000001200f47308 */ /* 0x000fe40000000800 */
[C---:B------:R-:W-:Y:S01]  /*6f80*/  FSETP.NEU.FTZ.AND P2, PT, R237.reuse, -INF , PT ;  /* 0xff800000ed00780b */ /* 0x040fe20003f5d000 */
[----:B------:R-:W-:Y:S01]  /*6f90*/  FMUL.FTZ R12, R237, UR26 ;  /* 0x0000001aed0c7c20 */ /* 0x000fe20008410000 */
[----:B------:R-:W-:-:S02]  /*6fa0*/  FSEL R9, R9, RZ, P1 ;  /* 0x000000ff09097208 */ /* 0x000fc40000800000 */
[----:B------:R-:W-:Y:S02]  /*6fb0*/  FSEL R2, R237, RZ, P2 ;  /* 0x000000ffed027208 */ /* 0x000fe40001000000 */
[----:B------:R-:W-:Y:S01]  /*6fc0*/  FSEL R12, R12, RZ, P2 ;  /* 0x000000ff0c0c7208 */ /* 0x000fe20001000000 */
[--C-:B------:R-:W-:Y:S01]  /*6fd0*/  FFMA.FTZ R0, R5, UR26, -R9.reuse ;  /* 0x0000001a05007c23 */ /* 0x100fe20008010809 */
[--C-:B------:R-:W-:Y:S01]  /*6fe0*/  FFMA.FTZ R29, R29, UR26, -R9.reuse ;  /* 0x0000001a1d1d7c23 */ /* 0x100fe20008010809 */
[----:B------:R-:W-:Y:S01]  /*6ff0*/  FADD.FTZ R2, R134, -R2 ;  /* 0x8000000286027221 */ /* 0x000fe20000010000 */
[--C-:B------:R-:W-:Y:S01]  /*7000*/  FFMA.FTZ R28, R28, UR26, -R9.reuse ;  /* 0x0000001a1c1c7c23 */ /* 0x100fe20008010809 */
[----:B------:R1:W-:Y:S01]  /*7010*/  MUFU.EX2 R179, R0 ;  /* 0x0000000000b37308 */ /* 0x0003e20000000800 */
[--C-:B------:R-:W-:Y:S01]  /*7020*/  FFMA.FTZ R25, R25, UR26, -R12.reuse ;  /* 0x0000001a19197c23 */ /* 0x100fe2000801080c */
[----:B------:R-:W-:Y:S01]  /*7030*/  FMUL.FTZ R2, R2, UR26 ;  /* 0x0000001a02027c20 */ /* 0x000fe20008410000 */
[--C-:B------:R-:W-:Y:S01]  /*7040*/  FFMA.FTZ R24, R24, UR26, -R12.reuse ;  /* 0x0000001a18187c23 */ /* 0x100fe2000801080c */
[--C-:B------:R-:W-:Y:S01]  /*7050*/  FFMA.FTZ R17, R17, UR26, -R12.reuse ;  /* 0x0000001a11117c23 */ /* 0x100fe2000801080c */
[----:B------:R-:W-:Y:S01]  /*7060*/  FFMA.FTZ R19, R19, UR26, -R9 ;  /* 0x0000001a13137c23 */ /* 0x000fe20008010809 */
[----:B------:R-:W-:-:S02]  /*7070*/  FFMA.FTZ R6, R6, UR26, -R12 ;  /* 0x0000001a06067c23 */ /* 0x000fc4000801080c */
[----:B------:R2:W3:Y:S08]  /*7080*/  MUFU.EX2 R8, R2 ;  /* 0x0000000200087308 */ /* 0x0004f00000000800 */
[----:B------:R-:W-:Y:S01]  /*7090*/  MUFU.EX2 R246, R16 ;  /* 0x0000001000f67308 */ /* 0x000fe20000000800 */
[----:B-1----:R-:W-:-:S05]  /*70a0*/  FSEL R0, R236, RZ, P1 ;  /* 0x000000ffec007208 */ /* 0x002fca0000800000 */
[----:B------:R-:W-:Y:S02]  /*70b0*/  FADD.FTZ R0, R137, -R0 ;  /* 0x8000000089007221 */ /* 0x000fe40000010000 */
        /* <DEDUP_REMOVED lines=16> */
[----:B------:R-:W-:Y:S01]  /*71c0*/  MUFU.EX2 R243, R17 ;  /* 0x0000001100f37308 */ /* 0x000fe20000000800 */
[-C--:B------:R-:W-:Y:S01]  /*71d0*/  FMUL.FTZ R164, R164, R8.reuse ;  /* 0x00000008a4a47220 */ /* 0x080fe20000410000 */
[-C--:B------:R-:W-:Y:S01]  /*71e0*/  FMUL.FTZ R165, R165, R8.reuse ;  /* 0x00000008a5a57220 */ /* 0x080fe20000410000 */
[-C--:B------:R-:W-:Y:S01]  /*71f0*/  FMUL.FTZ R40, R40, R8.reuse ;  /* 0x0000000828287220 */ /* 0x080fe20000410000 */
[-C--:B------:R-:W-:Y:S01]  /*7200*/  FMUL.FTZ R41, R41, R8.reuse ;  /* 0x0000000829297220 */ /* 0x080fe20000410000 */
[-C--:B------:R-:W-:Y:S01]  /*7210*/  FMUL.FTZ R44, R44, R8.reuse ;  /* 0x000000082c2c7220 */ /* 0x080fe20000410000 */
[-C--:B------:R-:W-:Y:S01]  /*7220*/  FMUL.FTZ R45, R45, R8.reuse ;  /* 0x000000082d2d7220 */ /* 0x080fe20000410000 */
[----:B------:R-:W-:Y:S01]  /*7230*/  FMUL.FTZ R56, R56, R8 ;  /* 0x0000000838387220 */ /* 0x000fe20000410000 */
[----:B------:R-:W-:Y:S01]  /*7240*/  MUFU.EX2 R210, R29 ;  /* 0x0000001d00d27308 */ /* 0x000fe20000000800 */
[----:B--2---:R-:W-:Y:S01]  /*7250*/  LDSM.16.MT88.4 R24, [R218+0xb000] ;  /* 0x00b00000da18783b */ /* 0x004fe20000004200 */
[----:B---3--:R-:W-:Y:S01]  /*7260*/  F2FP.BF16.F32.PACK_AB R4, R241, R242 ;  /* 0x000000f2f104723e */ /* 0x008fe200000010ff */
[-C--:B------:R-:W-:Y:S01]  /*7270*/  FMUL.FTZ R57, R57, R8.reuse ;  /* 0x0000000839397220 */ /* 0x080fe20000410000 */
[-C--:B------:R-:W-:Y:S01]  /*7280*/  FMUL.FTZ R60, R60, R8.reuse ;  /* 0x000000083c3c7220 */ /* 0x080fe20000410000 */
[-C--:B------:R-:W-:Y:S01]  /*7290*/  FMUL.FTZ R61, R61, R8.reuse ;  /* 0x000000083d3d7220 */ /* 0x080fe20000410000 */
[-C--:B------:R-:W-:Y:S01]  /*72a0*/  FMUL.FTZ R72, R72, R8.reuse ;  /* 0x0000000848487220 */ /* 0x080fe20000410000 */
[-C--:B------:R-:W-:Y:S01]  /*72b0*/  FMUL.FTZ R73, R73, R8.reuse ;  /* 0x0000000849497220 */ /* 0x080fe20000410000 */
[----:B------:R2:W3:Y:S01]  /*72c0*/  MUFU.EX2 R211, R28 ;  /* 0x0000001c00d37308 */ /* 0x0004e20000000800 */
        /* <DEDUP_REMOVED lines=14> */
[----:B------:R-:W-:Y:S01]  /*73b0*/  FMUL.FTZ R125, R125, R8 ;  /* 0x000000087d7d7220 */ /* 0x000fe20000410000 */
[----:B------:R-:W4:Y:S01]  /*73c0*/  MUFU.EX2 R180, R6 ;  /* 0x0000000600b47308 */ /* 0x000f220000000800 */
[----:B--2---:R-:W-:Y:S01]  /*73d0*/  LDSM.16.MT88.4 R28, [R217+0xb000] ;  /* 0x00b00000d91c783b */ /* 0x004fe20000004200 */
[----:B---3--:R-:W-:-:S06]  /*73e0*/  F2FP.BF16.F32.PACK_AB R5, R211, R210 ;  /* 0x000000d2d305723e */ /* 0x008fcc00000010ff */
[----:B------:R-:W2:Y:S01]  /*73f0*/  MUFU.EX2 R3, R3 ;  /* 0x0000000300037308 */ /* 0x000ea20000000800 */
[----:B-----5:R-:W3:Y:S01]  /*7400*/  LDSM.16.MT88.4 R16, [R215+0xb000] ;  /* 0x00b00000d710783b */ /* 0x020ee20000004200 */
[----:B-1----:R-:W-:-:S06]  /*7410*/  F2FP.BF16.F32.PACK_AB R7, R179, R240 ;  /* 0x000000f0b307723e */ /* 0x002fcc00000010ff */
[----:B------:R-:W-:Y:S01]  /*7420*/  MUFU.EX2 R248, R15 ;  /* 0x0000000f00f87308 */ /* 0x000fe20000000800 */
[----:B----4-:R-:W-:-:S07]  /*7430*/  F2FP.BF16.F32.PACK_AB R6, R180, R243 ;  /* 0x000000f3b406723e */ /* 0x010fce00000010ff */
        /* <DEDUP_REMOVED lines=35> */
[-C--:B-1----:R-:W-:Y:S01]  /*7670*/  FMUL.FTZ R144, R144, R2.reuse ;  /* 0x0000000290907220 */ /* 0x082fe20000410000 */
[----:B------:R-:W-:Y:S01]  /*7680*/  FMUL.FTZ R145, R145, R2 ;  /* 0x0000000291917220 */ /* 0x000fe20000410000 */
[-C--:B--2---:R-:W-:Y:S01]  /*7690*/  FMUL.FTZ R146, R146, R0.reuse ;  /* 0x0000000092927220 */ /* 0x084fe20000410000 */
[----:B------:R-:W-:Y:S01]  /*76a0*/  FMUL.FTZ R147, R147, R0 ;  /* 0x0000000093937220 */ /* 0x000fe20000410000 */
[----:B------:R-:W-:Y:S01]  /*76b0*/  FFMA.FTZ R15, R177, UR26, -R12 ;  /* 0x0000001ab10f7c23 */ /* 0x000fe2000801080c */
        /* <DEDUP_REMOVED lines=54> */
[C---:B---3--:R-:W-:Y:S01]  /*7a20*/  HMMA.16816.F32.BF16 R88, R4.reuse, R16, R88 ;  /* 0x000000100458723c */ /* 0x048fe20000041858 */
        /* <DEDUP_REMOVED lines=18> */
[----:B------:R-:W-:-:S05]  /*7b50*/  FFMA.FTZ R3, R252, R3, R210 ;  /* 0x00000003fc037223 */ /* 0x000fca00000100d2 */
        /* <DEDUP_REMOVED lines=9> */
[C---:B------:R-:W-:Y:S01]  /*7bf0*/  HMMA.16816.F32.BF16 R144, R4.reuse, R32, R144 ;  /* 0x000000200490723c */ /* 0x040fe20000041890 */
[----:B------:R1:W-:Y:S05]  /*7c00*/  MUFU.EX2 R33, R15 ;  /* 0x0000000f00217308 */ /* 0x0003ea0000000800 */
[C---:B------:R-:W-:Y:S01]  /*7c10*/  HMMA.16816.F32.BF16 R196, R4.reuse, R34, R152 ;  /* 0x0000002204c4723c */ /* 0x040fe20000041898 */
[----:B------:R-:W2:Y:S05]  /*7c20*/  LDSM.16.MT88.4 R152, [R213+0xa800] ;  /* 0x00a80000d598783b */ /* 0x000eaa0000004200 */
[----:B------:R-:W-:Y:S01]  /*7c30*/  HMMA.16816.F32.BF16 R160, R4, R136, R160 ;  /* 0x0000008804a0723c */ /* 0x000fe200000418a0 */
[----:B-1----:R-:W-:-:S05]  /*7c40*/  FFMA.FTZ R15, R176, UR26, -R12 ;  /* 0x0000001ab00f7c23 */ /* 0x002fca000801080c */
[C---:B------:R-:W-:Y:S01]  /*7c50*/  HMMA.16816.F32.BF16 R192, R4.reuse, R138, R168 ;  /* 0x0000008a04c0723c */ /* 0x040fe200000418a8 */
[----:B------:R-:W1:Y:S01]  /*7c60*/  LDSM.16.MT88.4 R168, [R215+0xa800] ;  /* 0x00a80000d7a8783b */ /* 0x000e620000004200 */
[----:B------:R3:W4:Y:S04]  /*7c70*/  MUFU.EX2 R35, R15 ;  /* 0x0000000f00237308 */ /* 0x0007280000000800 */
[C---:B------:R-:W-:Y:S01]  /*7c80*/  HMMA.16816.F32.BF16 R136, R4.reuse, R22, R80 ;  /* 0x000000160488723c */ /* 0x040fe20000041850 */
[----:B------:R-:W-:Y:S05]  /*7c90*/  LDSM.16.MT88.4 R80, [R213+0xb800] ;  /* 0x00b80000d550783b */ /* 0x000fea0000004200 */
[C---:B------:R-:W-:Y:S06]  /*7ca0*/  HMMA.16816.F32.BF16 R36, R4.reuse, R132, R36 ;  /* 0x000000840424723c */ /* 0x040fec0000041824 */
[----:B------:R-:W-:Y:S01]  /*7cb0*/  HMMA.16816.F32.BF16 R184, R4, R134, R48 ;  /* 0x0000008604b8723c */ /* 0x000fe20000041830 */
[----:B------:R-:W5:Y:S01]  /*7cc0*/  LDSM.16.MT88.4 R48, [R218+0xa800] ;  /* 0x00a80000da30783b */ /* 0x000f620000004200 */
[--C-:B---3--:R-:W-:Y:S01]  /*7cd0*/  FFMA.FTZ R15, R183, UR26, -R12.reuse ;  /* 0x0000001ab70f7c23 */ /* 0x108fe2000801080c */
        /* <DEDUP_REMOVED lines=9> */
[----:B---3--:R-:W-:-:S05]  /*7d70*/  FFMA.FTZ R12, R178, UR26, -R9 ;  /* 0x0000001ab20c7c23 */ /* 0x008fca0008010809 */
[C---:B------:R-:W-:Y:S01]  /*7d80*/  HMMA.16816.F32.BF16 R172, R4.reuse, R174, R64 ;  /* 0x000000ae04ac723c */ /* 0x040fe20000041840 */
[----:B------:R-:W-:Y:S01]  /*7d90*/  MOV R178, R127 ;  /* 0x0000007f00b27202 */ /* 0x000fe20000000f00 */
[----:B------:R-:W3:Y:S01]  /*7da0*/  LDSM.16.MT88.4 R64, [R217+0xa800] ;  /* 0x00a80000d940783b */ /* 0x000ee20000004200 */
[----:B------:R2:W-:Y:S03]  /*7db0*/  MUFU.EX2 R22, R12 ;  /* 0x0000000c00167308 */ /* 0x0005e60000000800 */
[----:B------:R-:W-:Y:S01]  /*7dc0*/  HMMA.16816.F32.BF16 R68, R4, R20, R68 ;  /* 0x000000140444723c */ /* 0x000fe20000041844 */
[----:B----4-:R-:W-:-:S05]  /*7dd0*/  F2FP.BF16.F32.PACK_AB R126, R32, R34 ;  /* 0x00000022207e723e */ /* 0x010fca00000010ff */
[C---:B------:R-:W-:Y:S06]  /*7de0*/  HMMA.16816.F32.BF16 R84, R4.reuse, R16, R84 ;  /* 0x000000100454723c */ /* 0x040fec0000041854 */
[----:B------:R-:W-:Y:S01]  /*7df0*/  HMMA.16816.F32.BF16 R132, R4, R18, R96 ;  /* 0x000000120484723c */ /* 0x000fe20000041860 */
[----:B------:R-:W4:Y:S01]  /*7e00*/  LDSM.16.MT88.4 R96, [R215+0xb800] ;  /* 0x00b80000d760783b */ /* 0x000f220000004200 */
[----:B--2---:R-:W-:-:S03]  /*7e10*/  FFMA.FTZ R12, R203, UR26, -R9 ;  /* 0x0000001acb0c7c23 */ /* 0x004fc60008010809 */
[----:B------:R-:W-:Y:S01]  /*7e20*/  LDSM.16.MT88.4 R16, [R217+0xb800] ;  /* 0x00b80000d910783b */ /* 0x000fe20000004200 */
[C---:B------:R-:W-:Y:S01]  /*7e30*/  HMMA.16816.F32.BF16 R24, R4.reuse, R26, R112 ;  /* 0x0000001a0418723c */ /* 0x040fe20000041870 */
[----:B------:R2:W1:Y:S02]  /*7e40*/  MUFU.EX2 R20, R12 ;  /* 0x0000000c00147308 */ /* 0x0004640000000800 */
[----:B------:R-:W4:Y:S03]  /*7e50*/  LDSM.16.MT88.4 R112, [R218+0xb800] ;  /* 0x00b80000da70783b */ /* 0x000f260000004200 */
[----:B------:R-:W-:Y:S07]  /*7e60*/  HMMA.16816.F32.BF16 R28, R4, R30, R128 ;  /* 0x0000001e041c723c */ /* 0x000fee0000041880 */
[----:B------:R-:W-:Y:S01]  /*7e70*/  FFMA.FTZ R4, R189, UR26, -R14 ;  /* 0x0000001abd047c23 */ /* 0x000fe2000801080e */
[----:B------:R-:W-:Y:S01]  /*7e80*/  FFMA.FTZ R5, R200, UR26, -R13 ;  /* 0x0000001ac8057c23 */ /* 0x000fe2000801080d */
[----:B------:R-:W-:Y:S01]  /*7e90*/  FFMA.FTZ R6, R178, R2, R250 ;  /* 0x00000002b2067223 */ /* 0x000fe200000100fa */
[----:B------:R-:W-:Y:S01]  /*7ea0*/  FFMA.FTZ R2, R202, R0, R245 ;  /* 0x00000000ca027223 */ /* 0x000fe200000100f5 */
[----:B------:R5:W-:Y:S01]  /*7eb0*/  MUFU.EX2 R23, R4 ;  /* 0x0000000400177308 */ /* 0x000be20000000800 */
[--C-:B--2---:R-:W-:Y:S01]  /*7ec0*/  FFMA.FTZ R12, R208, UR26, -R9.reuse ;  /* 0x0000001ad00c7c23 */ /* 0x104fe20008010809 */
[----:B------:R-:W-:Y:S01]  /*7ed0*/  FFMA.FTZ R9, R209, UR26, -R9 ;  /* 0x0000001ad1097c23 */ /* 0x000fe20008010809 */
[----:B------:R-:W-:Y:S01]  /*7ee0*/  FFMA.FTZ R0, R183, R8, R242 ;  /* 0x00000008b7007223 */ /* 0x000fe200000100f2 */
[----:B------:R-:W-:Y:S01]  /*7ef0*/  FADD.FTZ R6, R249, R6 ;  /* 0x00000006f9067221 */ /* 0x000fe20000010000 */
[----:B------:R-:W-:Y:S01]  /*7f00*/  FADD.FTZ R7, R244, R2 ;  /* 0x00000002f4077221 */ /* 0x000fe20000010000 */
[----:B-1----:R-:W-:Y:S01]  /*7f10*/  F2FP.BF16.F32.PACK_AB R125, R20, R22 ;  /* 0x00000016147d723e */ /* 0x002fe200000010ff */
[----:B------:R-:W-:Y:S01]  /*7f20*/  FADD.FTZ R2, R241, R0 ;  /* 0x00000000f1027221 */ /* 0x000fe20000010000 */
[----:B------:R1:W2:Y:S01]  /*7f30*/  MUFU.EX2 R21, R12 ;  /* 0x0000000c00157308 */ /* 0x0002a20000000800 */
[----:B------:R-:W-:Y:S01]  /*7f40*/  FADD.FTZ R0, R211, R3 ;  /* 0x00000003d3007221 */ /* 0x000fe20000010000 */
[----:B------:R-:W-:Y:S01]  /*7f50*/  FADD.FTZ R6, R248, R6 ;  /* 0x00000006f8067221 */ /* 0x000fe20000010000 */
[----:B------:R-:W-:Y:S01]  /*7f60*/  FADD.FTZ R3, R246, R7 ;  /* 0x00000007f6037221 */ /* 0x000fe20000010000 */
[----:B------:R-:W-:Y:S01]  /*7f70*/  FADD.FTZ R2, R243, R2 ;  /* 0x00000002f3027221 */ /* 0x000fe20000010000 */
[----:B------:R-:W-:Y:S01]  /*7f80*/  FADD.FTZ R0, R240, R0 ;  /* 0x00000000f0007221 */ /* 0x000fe20000010000 */
[----:B------:R-:W-:Y:S01]  /*7f90*/  FADD.FTZ R6, R251, R6 ;  /* 0x00000006fb067221 */ /* 0x000fe20000010000 */
[----:B------:R-:W-:Y:S01]  /*7fa0*/  FADD.FTZ R3, R247, R3 ;  /* 0x00000003f7037221 */ /* 0x000fe20000010000 */
[----:B------:R3:W4:Y:S01]  /*7fb0*/  MUFU.EX2 R15, R9 ;  /* 0x00000009000f7308 */ /* 0x0007220000000800 */
[----:B-----5:R-:W-:Y:S01]  /*7fc0*/  FFMA.FTZ R4, R190, UR26, -R14 ;  /* 0x0000001abe047c23 */ /* 0x020fe2000801080e */
[----:B------:R-:W-:Y:S01]  /*7fd0*/  FADD.FTZ R2, R180, R2 ;  /* 0x00000002b4027221 */ /* 0x000fe20000010000 */
[----:B------:R-:W-:-:S03]  /*7fe0*/  FADD.FTZ R0, R179, R0 ;  /* 0x00000000b3007221 */ /* 0x000fc60000010000 */
[----:B------:R-:W-:Y:S01]  /*7ff0*/  FADD.FTZ R2, R33, R2 ;  /* 0x0000000221027221 */ /* 0x000fe20000010000 */
[----:B------:R-:W-:Y:S01]  /*8000*/  FADD.FTZ R0, R22, R0 ;  /* 0x0000000016007221 */ /* 0x000fe20000010000 */
[----:B-1----:R-:W-:Y:S02]  /*8010*/  FFMA.FTZ R12, R181, UR26, -R14 ;  /* 0x0000001ab50c7c23 */ /* 0x002fe4000801080e */
[----:B------:R-:W-:Y:S01]  /*8020*/  FADD.FTZ R2, R35, R2 ;  /* 0x0000000223027221 */ /* 0x000fe20000010000 */
[----:B------:R-:W-:Y:S01]  /*8030*/  FADD.FTZ R0, R20, R0 ;  /* 0x0000000014007221 */ /* 0x000fe20000010000 */
[----:B------:R-:W1:Y:S02]  /*8040*/  MUFU.EX2 R177, R12 ;  /* 0x0000000c00b17308 */ /* 0x000e640000000800 */
[----:B------:R-:W-:Y:S01]  /*8050*/  FADD.FTZ R2, R34, R2 ;  /* 0x0000000222027221 */ /* 0x000fe20000010000 */
[----:B--2---:R-:W-:Y:S01]  /*8060*/  FADD.FTZ R0, R21, R0 ;  /* 0x0000000015007221 */ /* 0x004fe20000010000 */
[----:B---3--:R-:W-:-:S02]  /*8070*/  FFMA.FTZ R9, R188, UR26, -R14 ;  /* 0x0000001abc097c23 */ /* 0x008fc4000801080e */
[----:B------:R-:W-:Y:S01]  /*8080*/  FADD.FTZ R250, R32, R2 ;  /* 0x0000000220fa7221 */ /* 0x000fe20000010000 */
[C---:B----4-:R-:W-:Y:S01]  /*8090*/  FADD.FTZ R245, R15.reuse, R0 ;  /* 0x000000000ff57221 */ /* 0x050fe20000010000 */
[----:B------:R-:W-:Y:S01]  /*80a0*/  F2FP.BF16.F32.PACK_AB R127, R15, R21 ;  /* 0x000000150f7f723e */ /* 0x000fe200000010ff */
[----:B------:R2:W3:Y:S06]  /*80b0*/  MUFU.EX2 R14, R4 ;  /* 0x00000004000e7308 */ /* 0x0004ec0000000800 */
[----:B------:R-:W-:Y:S02]  /*80c0*/  HMMA.16816.F32.BF16 R140, R124, R152, R140 ;  /* 0x000000987c8c723c */ /* 0x000fe4000004188c */
[----:B------:R-:W4:Y:S01]  /*80d0*/  MUFU.EX2 R176, R9 ;  /* 0x0000000900b07308 */ /* 0x000f220000000800 */
[----:B-1----:R-:W-:-:S03]  /*80e0*/  FADD.FTZ R6, R177, R6 ;  /* 0x00000006b1067221 */ /* 0x002fc60000010000 */
[C---:B------:R-:W-:Y:S04]  /*80f0*/  HMMA.16816.F32.BF16 R148, R124.reuse, R154, R148 ;  /* 0x0000009a7c94723c */ /* 0x040fe80000041894 */
[----:B------:R-:W1:Y:S01]  /*8100*/  MUFU.EX2 R12, R5 ;  /* 0x00000005000c7308 */ /* 0x000e620000000800 */
[----:B--2---:R-:W-:Y:S01]  /*8110*/  FFMA.FTZ R4, R201, UR26, -R13 ;  /* 0x0000001ac9047c23 */ /* 0x004fe2000801080d */
[----:B---3--:R-:W-:Y:S01]  /*8120*/  F2FP.BF16.F32.PACK_AB R130, R14, R23 ;  /* 0x000000170e82723e */ /* 0x008fe200000010ff */
[C---:B------:R-:W-:Y:S05]  /*8130*/  HMMA.16816.F32.BF16 R156, R124.reuse, R168, R156 ;  /* 0x000000a87c9c723c */ /* 0x040fea000004189c */
[----:B------:R2:W3:Y:S01]  /*8140*/  MUFU.EX2 R9, R4 ;  /* 0x0000000400097308 */ /* 0x0004e20000000800 */
[C---:B----4-:R-:W-:Y:S01]  /*8150*/  FADD.FTZ R6, R176.reuse, R6 ;  /* 0x00000006b0067221 */ /* 0x050fe20000010000 */
[----:B------:R-:W-:Y:S01]  /*8160*/  F2FP.BF16.F32.PACK_AB R128, R176, R177 ;  /* 0x000000b1b080723e */ /* 0x000fe200000010ff */
[----:B------:R-:W-:Y:S02]  /*8170*/  HMMA.16816.F32.BF16 R164, R124, R170, R164 ;  /* 0x000000aa7ca4723c */ /* 0x000fe400000418a4 */
[----:B------:R-:W-:Y:S01]  /*8180*/  FADD.FTZ R6, R23, R6 ;  /* 0x0000000617067221 */ /* 0x000fe20000010000 */
[----:B-1----:R-:W-:-:S03]  /*8190*/  FADD.FTZ R3, R12, R3 ;  /* 0x000000030c037221 */ /* 0x002fc60000010000 */
[----:B------:R-:W-:Y:S01]  /*81a0*/  FADD.FTZ R252, R14, R6 ;  /* 0x000000060efc7221 */ /* 0x000fe20000010000 */
[C---:B------:R-:W-:Y:S04]  /*81b0*/  HMMA.16816.F32.BF16 R40, R124.reuse, R48, R40 ;  /* 0x000000307c28723c */ /* 0x040fe80000041828 */
[----:B------:R1:W-:Y:S01]  /*81c0*/  STL [R1+0xc], R252 ;  /* 0x00000cfc01007387 */ /* 0x0003e20000100800 */
[----:B--2---:R-:W-:Y:S01]  /*81d0*/  FFMA.FTZ R4, R191, UR26, -R13 ;  /* 0x0000001abf047c23 */ /* 0x004fe2000801080d */
[C---:B---3--:R-:W-:Y:S01]  /*81e0*/  FADD.FTZ R3, R9.reuse, R3 ;  /* 0x0000000309037221 */ /* 0x048fe20000010000 */
[----:B------:R-:W-:Y:S01]  /*81f0*/  F2FP.BF16.F32.PACK_AB R129, R9, R12 ;  /* 0x0000000c0981723e */ /* 0x000fe200000010ff */
[C---:B------:R-:W-:Y:S01]  /*8200*/  HMMA.16816.F32.BF16 R44, R124.reuse, R50, R44 ;  /* 0x000000327c2c723c */ /* 0x040fe2000004182c */
[----:B------:R2:W-:Y:S05]  /*8210*/  MUFU.EX2 R5, R4 ;  /* 0x0000000400057308 */ /* 0x0005ea0000000800 */
[C---:B------:R-:W-:Y:S06]  /*8220*/  HMMA.16816.F32.BF16 R56, R124.reuse, R64, R56 ;  /* 0x000000407c38723c */ /* 0x040fec0000041838 */
[----:B------:R-:W-:Y:S01]  /*8230*/  HMMA.16816.F32.BF16 R60, R124, R66, R60 ;  /* 0x000000427c3c723c */ /* 0x000fe2000004183c */
[----:B--2---:R-:W-:-:S05]  /*8240*/  FFMA.FTZ R4, R182, UR26, -R13 ;  /* 0x0000001ab6047c23 */ /* 0x004fca000801080d */
[C---:B------:R-:W-:Y:S01]  /*8250*/  HMMA.16816.F32.BF16 R72, R124.reuse, R80, R72 ;  /* 0x000000507c48723c */ /* 0x040fe20000041848 */
[----:B------:R-:W2:Y:S05]  /*8260*/  MUFU.EX2 R4, R4 ;  /* 0x0000000400047308 */ /* 0x000eaa0000000800 */
[C---:B------:R-:W-:Y:S06]  /*8270*/  HMMA.16816.F32.BF16 R76, R124.reuse, R82, R76 ;  /* 0x000000527c4c723c */ /* 0x040fec000004184c */
[C---:B------:R-:W-:Y:S06]  /*8280*/  HMMA.16816.F32.BF16 R88, R124.reuse, R96, R88 ;  /* 0x000000607c58723c */ /* 0x040fec0000041858 */
[----:B------:R-:W-:Y:S01]  /*8290*/  HMMA.16816.F32.BF16 R92, R124, R98, R92 ;  /* 0x000000627c5c723c */ /* 0x000fe2000004185c */
[----:B--2---:R-:W-:Y:S01]  /*82a0*/  F2FP.BF16.F32.PACK_AB R131, R4, R5 ;  /* 0x000000050483723e */ /* 0x004fe200000010ff */
[----:B------:R-:W-:-:S04]  /*82b0*/  FADD.FTZ R5, R5, R3 ;  /* 0x0000000305057221 */ /* 0x000fc80000010000 */
[----:B------:R-:W-:Y:S01]  /*82c0*/  HMMA.16816.F32.BF16 R104, R124, R112, R104 ;  /* 0x000000707c68723c */ /* 0x000fe20000041868 */
[----:B------:R-:W-:-:S05]  /*82d0*/  FADD.FTZ R249, R4, R5 ;  /* 0x0000000504f97221 */ /* 0x000fca0000010000 */
[----:B------:R-:W-:Y:S01]  /*82e0*/  HMMA.16816.F32.BF16 R108, R124, R114, R108 ;  /* 0x000000727c6c723c */ /* 0x000fe2000004186c */
        /* <DEDUP_REMOVED lines=32> */
[----:B------:R-:W-:Y:S01]  /*84f0*/  MOV R14, UR4 ;  /* 0x00000004000e7c02 */ /* 0x000fe20008000f00 */
[----:B------:R-:W-:Y:S01]  /*8500*/  BAR.SYNC.DEFER_BLOCKING 0x0 ;  /* 0x0000000000007b1d */ /* 0x000fe20000010000 */
[----:B------:R-:W-:Y:S01]  /*8510*/  IADD3 R16, P2, R10, -UR4, RZ ;  /* 0x800000040a107c10 */ /* 0x000fe2000ff5e0ff */
[----:B------:R-:W-:Y:S01]  /*8520*/  IMAD.U32 R0, RZ, RZ, UR8 ;  /* 0x00000008ff007e24 */ /* 0x000fe2000f8e00ff */
[----:B------:R-:W-:Y:S01]  /*8530*/  IADD3 R14, P1, P0, -R14, UR20, R10 ;  /* 0x000000140e0e7c10 */ /* 0x000fe2000f83e10a */
[----:B------:R-:W-:Y:S01]  /*8540*/  UISETP.GT.AND UP0, UPT, UR22, UR12, UPT ;  /* 0x0000000c1600728c */ /* 0x000fe2000bf04270 */
[----:B------:R-:W-:-:S02]  /*8550*/  IADD3.X R17, R11, ~UR8, RZ, P2, !PT ;  /* 0x800000080b117c10 */ /* 0x000fc400097fe4ff */
[----:B------:R-:W-:Y:S01]  /*8560*/  IADD3.X R15, ~R0, UR17, R11, P1, P0 ;  /* 0x00000011000f7c10 */ /* 0x000fe20008fe050b */
[----:B------:R-:W-:Y:S02]  /*8570*/  IMAD.U32 R0, RZ, RZ, UR22 ;  /* 0x00000016ff007e24 */ /* 0x000fe4000f8e00ff */
[----:B------:R-:W-:Y:S01]  /*8580*/  PLOP3.LUT P0, PT, PT, PT, UP0, 0x80, 0x0 ;  /* 0x000000000000781c */ /* 0x000fe20003f0f008 */
[----:B------:R-:W-:Y:S01]  /*8590*/  @!PT LDS RZ, [RZ] ;  /* 0x00000000fffff984 */ /* 0x000fe20000000800 */
[----:B------:R-:W-:Y:S01]  /*85a0*/  @!PT LDS RZ, [RZ] ;  /* 0x00000000fffff984 */ /* 0x000fe20000000800 */
[----:B------:R-:W-:Y:S01]  /*85b0*/  @!PT LDS RZ, [RZ] ;  /* 0x00000000fffff984 */ /* 0x000fe20000000800 */
[----:B------:R2:W-:Y:S01]  /*85c0*/  LDGSTS.E.BYPASS.LTC128B.128 [R235+0xa000], desc[UR18][R16.64] ;  /* 0x0a00000010eb7fae */ /* 0x0005e2000b901d52 */
[----:B-1----:R-:W-:-:S03]  /*85d0*/  SHF.L.U32 R244, R244, 0x1, RZ ;  /* 0x00000001f4f47819 */ /* 0x002fc600000006ff */
[----:B------:R2:W-:Y:S01]  /*85e0*/  LDGSTS.E.BYPASS.LTC128B.128 [R235+0xb000], desc[UR18][R16.64+0x80] ;  /* 0x0b00008010eb7fae */ /* 0x0005e2000b901d52 */
[----:B------:R-:W-:-:S03]  /*85f0*/  LOP3.LUT R244, R244, 0x6, RZ, 0xc0, !PT ;  /* 0x00000006f4f47812 */ /* 0x000fc600078ec0ff */
[----:B------:R2:W-:Y:S01]  /*8600*/  LDGSTS.E.BYPASS.LTC128B.128 [R235+0xa800], desc[UR18][R14.64] ;  /* 0x0a8000000eeb7fae */ /* 0x0005e2000b901d52 */
[----:B------:R-:W-:-:S03]  /*8610*/  LEA R0, R0, R244, 0x5 ;  /* 0x000000f400007211 */ /* 0x000fc600078e28ff */
[----:B------:R2:W-:Y:S01]  /*8620*/  LDGSTS.E.BYPASS.LTC128B.128 [R235+0xb800], desc[UR18][R14.64+0x80] ;  /* 0x0b8000800eeb7fae */ /* 0x0005e2000b901d52 */
[C---:B------:R-:W-:Y:S01]  /*8630*/  ISETP.GE.AND P6, PT, R0.reuse, R232, PT ;  /* 0x000000e80000720c */ /* 0x040fe20003fc6270 */
[C---:B------:R-:W-:Y:S02]  /*8640*/  VIADD R3, R0.reuse, 0x11 ;  /* 0x0000001100037836 */ /* 0x040fe40000000000 */
[----:B------:R-:W-:Y:S01]  /*8650*/  LDSM.16.M88.4 R132, [R212+0x8000] ;  /* 0x00800000d484783b */ /* 0x000fe20000000200 */
[C---:B------:R-:W-:Y:S02]  /*8660*/  ISETP.GE.AND P4, PT, R0.reuse, R231, PT ;  /* 0x000000e70000720c */ /* 0x040fe40003f86270 */
[C---:B------:R-:W-:Y:S01]  /*8670*/  ISETP.GE.AND P3, PT, R0.reuse, R234, PT ;  /* 0x000000ea0000720c */ /* 0x040fe20003f66270 */
[----:B------:R-:W1:Y:S01]  /*8680*/  LDSM.16.M88.4 R8, [R214+0x2000] ;  /* 0x00200000d608783b */ /* 0x000e620000000200 */
[C---:B------:R-:W-:Y:S02]  /*8690*/  ISETP.GE.AND P2, PT, R0.reuse, R233, PT ;  /* 0x000000e90000720c */ /* 0x040fe40003f46270 */
[C---:B------:R-:W-:Y:S01]  /*86a0*/  IADD3 R2, R0.reuse, 0x18, RZ ;  /* 0x0000001800027810 */ /* 0x040fe20007ffe0ff */
[----:B------:R-:W3:Y:S01]  /*86b0*/  LDSM.16.M88.4 R32, [R212+0x8800] ;  /* 0x00880000d420783b */ /* 0x000ee20000000200 */
[----:B------:R-:W-:-:S02]  /*86c0*/  ISETP.LT.OR P6, PT, R0, R228, P6 ;  /* 0x000000e40000720c */ /* 0x000fc400037c1670 */
[C---:B------:R-:W-:Y:S01]  /*86d0*/  ISETP.LT.OR P4, PT, R0.reuse, R227, P4 ;  /* 0x000000e30000720c */ /* 0x040fe20002781670 */
[----:B------:R-:W4:Y:S01]  /*86e0*/  LDSM.16.M88.4 R20, [R214] ;  /* 0x00000000d614783b */ /* 0x000f220000000200 */
[C---:B------:R-:W-:Y:S02]  /*86f0*/  ISETP.LT.OR P3, PT, R0.reuse, R230, P3 ;  /* 0x000000e60000720c */ /* 0x040fe40001f61670 */
[----:B------:R-:W-:Y:S01]  /*8700*/  ISETP.LT.OR P2, PT, R0, R229, P2 ;  /* 0x000000e50000720c */ /* 0x000fe20001741670 */
[----:B------:R-:W-:Y:S04]  /*8710*/  LDSM.16.M88.4 R136, [R223] ;  /* 0x00000000df88783b */ /* 0x000fe80000000200 */
[----:B------:R-:W5:Y:S04]  /*8720*/  LDSM.16.M88.4 R4, [R216+0x2000] ;  /* 0x00200000d804783b */ /* 0x000f680000000200 */
[----:B------:R-:W2:Y:S04]  /*8730*/  LDSM.16.M88.4 R172, [R226] ;  /* 0x00000000e2ac783b */ /* 0x000ea80000000200 */
[----:B------:R-:W2:Y:S04]  /*8740*/  LDSM.16.M88.4 R28, [R216] ;  /* 0x00000000d81c783b */ /* 0x000ea80000000200 */
[----:B------:R-:W-:Y:S04]  /*8750*/  LDSM.16.M88.4 R24, [R222+0x2000] ;  /* 0x00200000de18783b */ /* 0x000fe80000000200 */
[----:B------:R-:W2:Y:S04]  /*8760*/  LDSM.16.M88.4 R180, [R221+0x8000] ;  /* 0x00800000ddb4783b */ /* 0x000ea80000000200 */
[----:B------:R-:W2:Y:S01]  /*8770*/  LDSM.16.M88.4 R176, [R221+0x8800] ;  /* 0x00880000ddb0783b */ /* 0x000ea20000000200 */
[C---:B-1----:R-:W-:Y:S03]  /*8780*/  HMMA.16816.F32.BF16 R196, R8.reuse, R132, RZ ;  /* 0x0000008408c4723c */ /* 0x042fe600000418ff */
[----:B------:R-:W0:Y:S03]  /*8790*/  LDGDEPBAR ;  /* 0x00000000000079af */ /* 0x000e260000000000 */
[C---:B---3--:R-:W-:Y:S06]  /*87a0*/  HMMA.16816.F32.BF16 R188, R8.reuse, R32, RZ ;  /* 0x0000002008bc723c */ /* 0x048fec00000418ff */
[C---:B------:R-:W-:Y:S06]  /*87b0*/  HMMA.16816.F32.BF16 R192, R8.reuse, R134, RZ ;  /* 0x0000008608c0723c */ /* 0x040fec00000418ff */
[----:B------:R-:W-:Y:S06]  /*87c0*/  HMMA.16816.F32.BF16 R184, R8, R34, RZ ;  /* 0x0000002208b8723c */ /* 0x000fec00000418ff */
[C---:B----4-:R-:W-:Y:S06]  /*87d0*/  HMMA.16816.F32.BF16 R200, R20.reuse, R132, RZ ;  /* 0x0000008414c8723c */ /* 0x050fec00000418ff */
[C---:B------:R-:W-:Y:S06]  /*87e0*/  HMMA.16816.F32.BF16 R8, R20.reuse, R32, RZ ;  /* 0x000000201408723c */ /* 0x040fec00000418ff */
[C---:B------:R-:W-:Y:S06]  /*87f0*/  HMMA.16816.F32.BF16 R132, R20.reuse, R134, RZ ;  /* 0x000000861484723c */ /* 0x040fec00000418ff */
[----:B------:R-:W-:Y:S06]  /*8800*/  HMMA.16816.F32.BF16 R32, R20, R34, RZ ;  /* 0x000000221420723c */ /* 0x000fec00000418ff */
[C---:B-----5:R-:W-:Y:S06]  /*8810*/  HMMA.16816.F32.BF16 R208, R4.reuse, R136, R196 ;  /* 0x0000008804d0723c */ /* 0x060fec00000418c4 */
[C---:B--2---:R-:W-:Y:S06]  /*8820*/  HMMA.16816.F32.BF16 R196, R4.reuse, R172, R188 ;  /* 0x000000ac04c4723c */ /* 0x044fec00000418bc */
[C---:B------:R-:W-:Y:S06]  /*8830*/  HMMA.16816.F32.BF16 R204, R4.reuse, R138, R192 ;  /* 0x0000008a04cc723c */ /* 0x040fec00000418c0 */
[----:B------:R-:W-:Y:S01]  /*8840*/  HMMA.16816.F32.BF16 R20, R4, R174, R184 ;  /* 0x000000ae0414723c */ /* 0x000fe200000418b8 */
[----:B------:R-:W1:Y:S05]  /*8850*/  LDSM.16.M88.4 R4, [R222] ;  /* 0x00000000de04783b */ /* 0x000e6a0000000200 */
[C---:B------:R-:W-:Y:S06]  /*8860*/  HMMA.16816.F32.BF16 R188, R28.reuse, R136, R200 ;  /* 0x000000881cbc723c */ /* 0x040fec00000418c8 */
[C---:B------:R-:W-:Y:S01]  /*8870*/  HMMA.16816.F32.BF16 R200, R28.reuse, R172, R8 ;  /* 0x000000ac1cc8723c */ /* 0x040fe20000041808 */
[----:B------:R-:W-:Y:S05]  /*8880*/  LDSM.16.M88.4 R8, [R220+0x2000] ;  /* 0x00200000dc08783b */ /* 0x000fea0000000200 */
[C---:B------:R-:W-:Y:S01]  /*8890*/  HMMA.16816.F32.BF16 R184, R28.reuse, R138, R132 ;  /* 0x0000008a1cb8723c */ /* 0x040fe20000041884 */
[----:B------:R-:W2:Y:S05]  /*88a0*/  LDSM.16.M88.4 R132, [R219] ;  /* 0x00000000db84783b */ /* 0x000eaa0000000200 */
[----:B------:R-:W-:Y:S01]  /*88b0*/  HMMA.16816.F32.BF16 R172, R28, R174, R32 ;  /* 0x000000ae1cac723c */ /* 0x000fe20000041820 */
[----:B------:R-:W3:Y:S05]  /*88c0*/  LDSM.16.M88.4 R28, [R219+0x800] ;  /* 0x00080000db1c783b */ /* 0x000eea0000000200 */
[C---:B------:R-:W-:Y:S06]  /*88d0*/  HMMA.16816.F32.BF16 R136, R24.reuse, R180, R208 ;  /* 0x000000b41888723c */ /* 0x040fec00000418d0 */
[C---:B------:R-:W-:Y:S06]  /*88e0*/  HMMA.16816.F32.BF16 R192, R24.reuse, R176, R196 ;  /* 0x000000b018c0723c */ /* 0x040fec00000418c4 */
[C---:B------:R-:W-:Y:S06]  /*88f0*/  HMMA.16816.F32.BF16 R32, R24.reuse, R182, R204 ;  /* 0x000000b61820723c */ /* 0x040fec00000418cc */
[----:B------:R-:W-:Y:S01]  /*8900*/  HMMA.16816.F32.BF16 R24, R24, R178, R20 ;  /* 0x000000b21818723c */ /* 0x000fe20000041814 */
[----:B------:R-:W4:Y:S05]  /*8910*/  LDSM.16.M88.4 R20, [R220] ;  /* 0x00000000dc14783b */ /* 0x000f2a0000000200 */
[C---:B-1----:R-:W-:Y:S06]  /*8920*/  HMMA.16816.F32.BF16 R188, R4.reuse, R180, R188 ;  /* 0x000000b404bc723c */ /* 0x042fec00000418bc */
[C---:B------:R-:W-:Y:S06]  /*8930*/  HMMA.16816.F32.BF16 R184, R4.reuse, R182, R184 ;  /* 0x000000b604b8723c */ /* 0x040fec00000418b8 */
[----:B------:R-:W-:Y:S06]  /*8940*/  HMMA.16816.F32.BF16 R180, R4, R176, R200 ;  /* 0x000000b004b4723c */ /* 0x000fec00000418c8 */
[C---:B--2---:R-:W-:Y:S01]  /*8950*/  HMMA.16816.F32.BF16 R196, R8.reuse, R132, R136 ;  /* 0x0000008408c4723c */ /* 0x044fe20000041888 */
[----:B------:R-:W-:Y:S05]  /*8960*/  LDSM.16.M88.4 R136, [R212+0x9000] ;  /* 0x00900000d488783b */ /* 0x000fea0000000200 */
[----:B------:R-:W-:Y:S01]  /*8970*/  HMMA.16816.F32.BF16 R208, R8, R134, R32 ;  /* 0x0000008608d0723c */ /* 0x000fe20000041820 */
[----:B------:R-:W1:Y:S05]  /*8980*/  LDSM.16.M88.4 R32, [R214+0x4000] ;  /* 0x00400000d620783b */ /* 0x000e6a0000000200 */
[----:B------:R-:W-:Y:S01]  /*8990*/  HMMA.16816.F32.BF16 R200, R4, R178, R172 ;  /* 0x000000b204c8723c */ /* 0x000fe200000418ac */
[----:B------:R-:W2:Y:S05]  /*89a0*/  LDSM.16.M88.4 R4, [R214+0x6000] ;  /* 0x00600000d604783b */ /* 0x000eaa0000000200 */
[C---:B---3--:R-:W-:Y:S06]  /*89b0*/  HMMA.16816.F32.BF16 R204, R8.reuse, R28, R192 ;  /* 0x0000001c08cc723c */ /* 0x048fec00000418c0 */
[----:B------:R-:W-:Y:S01]  /*89c0*/  HMMA.16816.F32.BF16 R176, R8, R30, R24 ;  /* 0x0000001e08b0723c */ /* 0x000fe20000041818 */
[----:B------:R-:W3:Y:S05]  /*89d0*/  LDSM.16.M88.4 R8, [R212+0x9800] ;  /* 0x00980000d408783b */ /* 0x000eea0000000200 */
[C---:B----4-:R-:W-:Y:S06]  /*89e0*/  HMMA.16816.F32.BF16 R24, R20.reuse, R132, R188 ;  /* 0x000000841418723c */ /* 0x050fec00000418bc */
[C---:B------:R-:W-:Y:S01]  /*89f0*/  HMMA.16816.F32.BF16 R192, R20.reuse, R134, R184 ;  /* 0x0000008614c0723c */ /* 0x040fe200000418b8 */
[----:B------:R-:W-:Y:S05]  /*8a00*/  LDSM.16.M88.4 R132, [R216+0x4000] ;  /* 0x00400000d884783b */ /* 0x000fea0000000200 */
[C---:B------:R-:W-:Y:S01]  /*8a10*/  HMMA.16816.F32.BF16 R172, R20.reuse, R28, R180 ;  /* 0x0000001c14ac723c */ /* 0x040fe200000418b4 */
[----:B------:R-:W4:Y:S05]  /*8a20*/  LDSM.16.M88.4 R180, [R225] ;  /* 0x00000000e1b4783b */ /* 0x000f2a0000000200 */
[----:B------:R-:W-:Y:S01]  /*8a30*/  HMMA.16816.F32.BF16 R184, R20, R30, R200 ;  /* 0x0000001e14b8723c */ /* 0x000fe200000418c8 */
[----:B------:R-:W5:Y:S05]  /*8a40*/  LDSM.16.M88.4 R28, [R216+0x6000] ;  /* 0x00600000d81c783b */ /* 0x000f6a0000000200 */
[-C--:B-1----:R-:W-:Y:S01]  /*8a50*/  HMMA.16816.F32.BF16 R20, R32, R136.reuse, R24 ;  /* 0x000000882014723c */ /* 0x082fe20000041818 */
[----:B------:R-:W-:Y:S05]  /*8a60*/  LDSM.16.M88.4 R24, [R222+0x4000] ;  /* 0x00400000de18783b */ /* 0x000fea0000000200 */
[C---:B--2---:R-:W-:Y:S06]  /*8a70*/  HMMA.16816.F32.BF16 R188, R4.reuse, R136, R196 ;  /* 0x0000008804bc723c */ /* 0x044fec00000418c4 */
[C---:B---3--:R-:W-:Y:S06]  /*8a80*/  HMMA.16816.F32.BF16 R240, R4.reuse, R8, R204 ;  /* 0x0000000804f0723c */ /* 0x048fec00000418cc */
[C---:B------:R-:W-:Y:S01]  /*8a90*/  HMMA.16816.F32.BF16 R204, R4.reuse, R10, R176 ;  /* 0x0000000a04cc723c */ /* 0x040fe200000418b0 */
[----:B------:R-:W1:Y:S05]  /*8aa0*/  LDSM.16.M88.4 R176, [R221+0x9000] ;  /* 0x00900000ddb0783b */ /* 0x000e6a0000000200 */
[----:B------:R-:W-:Y:S06]  /*8ab0*/  HMMA.16816.F32.BF16 R196, R4, R138, R208 ;  /* 0x0000008a04c4723c */ /* 0x000fec00000418d0 */
[----:B----4-:R-:W-:Y:S01]  /*8ac0*/  HMMA.16816.F32.BF16 R4, R132, R180, R20 ;  /* 0x000000b48404723c */ /* 0x010fe20000041814 */
[----:B------:R-:W2:Y:S05]  /*8ad0*/  LDSM.16.M88.4 R20, [R222+0x6000] ;  /* 0x00600000de14783b */ /* 0x000eaa0000000200 */
[C---:B------:R-:W-:Y:S01]  /*8ae0*/  HMMA.16816.F32.BF16 R192, R32.reuse, R138, R192 ;  /* 0x0000008a20c0723c */ /* 0x040fe200000418c0 */
[----:B------:R-:W3:Y:S05]  /*8af0*/  LDSM.16.M88.4 R136, [R224] ;  /* 0x00000000e088783b */ /* 0x000eea0000000200 */
[C---:B------:R-:W-:Y:S01]  /*8b00*/  HMMA.16816.F32.BF16 R200, R32.reuse, R8, R172 ;  /* 0x0000000820c8723c */ /* 0x040fe200000418ac */
[----:B------:R-:W-:Y:S05]  /*8b10*/  LDSM.16.M88.4 R172, [R219+0x1000] ;  /* 0x00100000dbac783b */ /* 0x000fea0000000200 */
[----:B------:R-:W-:Y:S01]  /*8b20*/  HMMA.16816.F32.BF16 R208, R32, R10, R184 ;  /* 0x0000000a20d0723c */ /* 0x000fe200000418b8 */
[----:B------:R-:W4:Y:S05]  /*8b30*/  LDSM.16.M88.4 R8, [R220+0x4000] ;  /* 0x00400000dc08783b */ /* 0x000f2a0000000200 */
[----:B-----5:R-:W-:Y:S06]  /*8b40*/  HMMA.16816.F32.BF16 R32, R28, R180, R188 ;  /* 0x000000b41c20723c */ /* 0x020fec00000418bc */
[----:B-1----:R-:W-:Y:S01]  /*8b50*/  HMMA.16816.F32.BF16 R184, R24, R176, R4 ;  /* 0x000000b018b8723c */ /* 0x002fe20000041804 */
[----:B------:R-:W1:Y:S05]  /*8b60*/  LDSM.16.M88.4 R4, [R220+0x6000] ;  /* 0x00600000dc04783b */ /* 0x000e6a0000000200 */
[-C--:B------:R-:W-:Y:S06]  /*8b70*/  HMMA.16816.F32.BF16 R196, R28, R182.reuse, R196 ;  /* 0x000000b61cc4723c */ /* 0x080fec00000418c4 */
[----:B------:R-:W-:Y:S06]  /*8b80*/  HMMA.16816.F32.BF16 R180, R132, R182, R192 ;  /* 0x000000b684b4723c */ /* 0x000fec00000418c0 */
[----:B--2---:R-:W-:Y:S06]  /*8b90*/  HMMA.16816.F32.BF16 R32, R20, R176, R32 ;  /* 0x000000b01420723c */ /* 0x004fec0000041820 */
[C---:B---3--:R-:W-:Y:S06]  /*8ba0*/  HMMA.16816.F32.BF16 R240, R28.reuse, R136, R240 ;  /* 0x000000881cf0723c */ /* 0x048fec00000418f0 */
[----:B------:R-:W-:Y:S06]  /*8bb0*/  HMMA.16816.F32.BF16 R204, R28, R138, R204 ;  /* 0x0000008a1ccc723c */ /* 0x000fec00000418cc */
[-C--:B----4-:R-:W-:Y:S06]  /*8bc0*/  HMMA.16816.F32.BF16 R28, R8, R172.reuse, R184 ;  /* 0x000000ac081c723c */ /* 0x090fec00000418b8 */
[----:B-1----:R-:W-:Y:S01]  /*8bd0*/  HMMA.16816.F32.BF16 R188, R4, R172, R32 ;  /* 0x000000ac04bc723c */ /* 0x002fe20000041820 */
[----:B------:R-:W1:Y:S05]  /*8be0*/  LDSM.16.M88.4 R32, [R221+0x9800] ;  /* 0x00980000dd20783b */ /* 0x000e6a0000000200 */
[----:B------:R-:W-:Y:S06]  /*8bf0*/  HMMA.16816.F32.BF16 R192, R132, R136, R200 ;  /* 0x0000008884c0723c */ /* 0x000fec00000418c8 */
[-C--:B------:R-:W-:Y:S06]  /*8c00*/  HMMA.16816.F32.BF16 R180, R24, R178.reuse, R180 ;  /* 0x000000b218b4723c */ /* 0x080fec00000418b4 */
[----:B------:R-:W-:Y:S01]  /*8c10*/  FMUL.FTZ R28, R28, UR23 ;  /* 0x000000171c1c7c20 */ /* 0x000fe20008410000 */
[----:B------:R-:W-:Y:S01]  /*8c20*/  FMUL.FTZ R29, R29, UR23 ;  /* 0x000000171d1d7c20 */ /* 0x000fe20008410000 */
[----:B------:R-:W-:Y:S01]  /*8c30*/  FMUL.FTZ R30, R30, UR23 ;  /* 0x000000171e1e7c20 */ /* 0x000fe20008410000 */
[----:B------:R-:W-:Y:S01]  /*8c40*/  HMMA.16816.F32.BF16 R176, R20, R178, R196 ;  /* 0x000000b214b0723c */ /* 0x000fe200000418c4 */
[----:B------:R-:W2:Y:S02]  /*8c50*/  MUFU.TANH R201, R28 ;  /* 0x0000001c00c97308 */ /* 0x000ea40000002400 */
[----:B------:R-:W-:Y:S01]  /*8c60*/  FMUL.FTZ R188, R188, UR23 ;  /* 0x00000017bcbc7c20 */ /* 0x000fe20008410000 */
[----:B------:R-:W-:-:S02]  /*8c70*/  FMUL.FTZ R189, R189, UR23 ;  /* 0x00000017bdbd7c20 */ /* 0x000fc40008410000 */
[----:B------:R-:W-:Y:S01]  /*8c80*/  HMMA.16816.F32.BF16 R184, R132, R138, R208 ;  /* 0x0000008a84b8723c */ /* 0x000fe200000418d0 */
[----:B------:R-:W-:Y:S02]  /*8c90*/  FMUL.FTZ R197, R31, UR23 ;  /* 0x000000171fc57c20 */ /* 0x000fe40008410000 */
[----:B------:R-:W3:Y:S06]  /*8ca0*/  MUFU.TANH R202, R29 ;  /* 0x0000001d00ca7308 */ /* 0x000eec0000002400 */
[----:B------:R-:W-:Y:S02]  /*8cb0*/  HMMA.16816.F32.BF16 R180, R8, R174, R180 ;  /* 0x000000ae08b4723c */ /* 0x000fe400000418b4 */
[----:B------:R4:W2:Y:S04]  /*8cc0*/  MUFU.TANH R200, R30 ;  /* 0x0000001e00c87308 */ /* 0x0008a80000002400 */
[-C--:B-1----:R-:W-:Y:S04]  /*8cd0*/  HMMA.16816.F32.BF16 R136, R24, R32.reuse, R192 ;  /* 0x000000201888723c */ /* 0x082fe800000418c0 */
[----:B------:R1:W1:Y:S02]  /*8ce0*/  MUFU.TANH R196, R188 ;  /* 0x000000bc00c47308 */ /* 0x0002640000002400 */
[----:B------:R-:W-:Y:S06]  /*8cf0*/  HMMA.16816.F32.BF16 R132, R20, R32, R240 ;  /* 0x000000201484723c */ /* 0x000fec00000418f0 */
[----:B------:R-:W-:Y:S01]  /*8d00*/  HMMA.16816.F32.BF16 R24, R24, R34, R184 ;  /* 0x000000221818723c */ /* 0x000fe200000418b8 */
[----:B----4-:R-:W4:Y:S01]  /*8d10*/  LDSM.16.M88.4 R28, [R219+0x1800] ;  /* 0x00180000db1c783b */ /* 0x010f220000000200 */
[----:B------:R5:W2:Y:S01]  /*8d20*/  MUFU.TANH R192, R189 ;  /* 0x000000bd00c07308 */ /* 0x000aa20000002400 */
[----:B------:R-:W-:-:S04]  /*8d30*/  DEPBAR.LE SB0, 0x0 ;  /* 0x000080000000791a */ /* 0x000fc80000000000 */
[----:B------:R-:W-:Y:S01]  /*8d40*/  HMMA.16816.F32.BF16 R20, R20, R34, R204 ;  /* 0x000000221414723c */ /* 0x000fe200000418cc */
[----:B------:R-:W-:Y:S01]  /*8d50*/  FMUL.FTZ R13, R180, UR23 ;  /* 0x00000017b40d7c20 */ /* 0x000fe20008410000 */
[----:B-1----:R-:W-:Y:S01]  /*8d60*/  FMUL.FTZ R188, R191, UR23 ;  /* 0x00000017bfbc7c20 */ /* 0x002fe20008410000 */
[----:B------:R-:W-:Y:S01]  /*8d70*/  FMUL.FTZ R32, R181, UR23 ;  /* 0x00000017b5207c20 */ /* 0x000fe20008410000 */
[----:B------:R-:W-:Y:S01]  /*8d80*/  FMUL.FTZ R33, R182, UR23 ;  /* 0x00000017b6217c20 */ /* 0x000fe20008410000 */
[----:B------:R-:W1:Y:S01]  /*8d90*/  MUFU.TANH R197, R197 ;  /* 0x000000c500c57308 */ /* 0x000e620000002400 */
[----:B------:R-:W-:Y:S01]  /*8da0*/  HMMA.16816.F32.BF16 R176, R4, R174, R176 ;  /* 0x000000ae04b0723c */ /* 0x000fe200000418b0 */
[----:B-----5:R-:W-:-:S06]  /*8db0*/  FMUL.FTZ R189, R190, UR23 ;  /* 0x00000017bebd7c20 */ /* 0x020fcc0008410000 */
[----:B------:R-:W1:Y:S08]  /*8dc0*/  MUFU.TANH R188, R188 ;  /* 0x000000bc00bc7308 */ /* 0x000e700000002400 */
[----:B------:R-:W1:Y:S08]  /*8dd0*/  MUFU.TANH R189, R189 ;  /* 0x000000bd00bd7308 */ /* 0x000e700000002400 */
[----:B------:R-:W1:Y:S01]  /*8de0*/  MUFU.TANH R13, R13 ;  /* 0x0000000d000d7308 */ /* 0x000e620000002400 */
[C---:B----4-:R-:W-:Y:S07]  /*8df0*/  HMMA.16816.F32.BF16 R136, R8.reuse, R28, R136 ;  /* 0x0000001c0888723c */ /* 0x050fee0000041888 */
[----:B------:R-:W4:Y:S01]  /*8e00*/  MUFU.TANH R32, R32 ;  /* 0x0000002000207308 */ /* 0x000f220000002400 */
[----:B------:R-:W-:Y:S07]  /*8e10*/  HMMA.16816.F32.BF16 R24, R8, R30, R24 ;  /* 0x0000001e0818723c */ /* 0x000fee0000041818 */
[----:B------:R-:W1:Y:S01]  /*8e20*/  MUFU.TANH R33, R33 ;  /* 0x0000002100217308 */ /* 0x000e620000002400 */
[C---:B------:R-:W-:Y:S06]  /*8e30*/  HMMA.16816.F32.BF16 R132, R4.reuse, R28, R132 ;  /* 0x0000001c0484723c */ /* 0x040fec0000041884 */
[----:B------:R-:W-:Y:S01]  /*8e40*/  HMMA.16816.F32.BF16 R172, R4, R30, R20 ;  /* 0x0000001e04ac723c */ /* 0x000fe20000041814 */
[----:B------:R-:W-:Y:S01]  /*8e50*/  FMUL.FTZ R28, R183, UR23 ;  /* 0x00000017b71c7c20 */ /* 0x000fe20008410000 */
[----:B------:R-:W-:-:S05]  /*8e60*/  FMUL.FTZ R18, R136, UR23 ;  /* 0x0000001788127c20 */ /* 0x000fca0008410000 */
[----:B------:R-:W-:Y:S01]  /*8e70*/  FMUL.FTZ R20, R176, UR23 ;  /* 0x00000017b0147c20 */ /* 0x000fe20008410000 */
[----:B------:R-:W-:Y:S01]  /*8e80*/  FMUL.FTZ R19, R137, UR23 ;  /* 0x0000001789137c20 */ /* 0x000fe20008410000 */
[----:B------:R-:W1:Y:S01]  /*8e90*/  MUFU.TANH R28, R28 ;  /* 0x0000001c001c7308 */ /* 0x000e620000002400 */
[C---:B------:R-:W-:Y:S01]  /*8ea0*/  VIADD R7, R0.reuse, 0x1 ;  /* 0x0000000100077836 */ /* 0x040fe20000000000 */
[----:B------:R-:W-:Y:S01]  /*8eb0*/  IADD3 R6, R0, 0x8, RZ ;  /* 0x0000000800067810 */ /* 0x000fe20007ffe0ff */
[----:B------:R-:W-:Y:S01]  /*8ec0*/  FMUL.FTZ R12, R24, UR23 ;  /* 0x00000017180c7c20 */ /* 0x000fe20008410000 */
[C---:B------:R-:W-:Y:S01]  /*8ed0*/  VIADD R5, R0.reuse, 0x9 ;  /* 0x0000000900057836 */ /* 0x040fe20000000000 */
[C---:B------:R-:W-:Y:S01]  /*8ee0*/  IADD3 R4, R0.reuse, 0x10, RZ ;  /* 0x0000001000047810 */ /* 0x040fe20007ffe0ff */
[----:B------:R-:W-:Y:S01]  /*8ef0*/  BAR.SYNC.DEFER_BLOCKING 0x0 ;  /* 0x0000000000007b1d */ /* 0x000fe20000010000 */
[----:B------:R-:W-:Y:S02]  /*8f00*/  ISETP.GE.AND P5, PT, R7, R232, PT ;  /* 0x000000e80700720c */ /* 0x000fe40003fa6270 */
[----:B------:R-:W-:-:S03]  /*8f10*/  IADD3 R0, R0, 0x19, RZ ;  /* 0x0000001900007810 */ /* 0x000fc60007ffe0ff */
[----:B------:R-:W1:Y:S08]  /*8f20*/  MUFU.TANH R20, R20 ;  /* 0x0000001400147308 */ /* 0x000e700000002400 */
[----:B------:R-:W1:Y:S08]  /*8f30*/  MUFU.TANH R18, R18 ;  /* 0x0000001200127308 */ /* 0x000e700000002400 */
[----:B------:R-:W1:Y:S01]  /*8f40*/  MUFU.TANH R19, R19 ;  /* 0x0000001300137308 */ /* 0x000e620000002400 */
[----:B--234-:R-:W-:Y:S05]  /*8f50*/  @!P0 BRA `(.L_x_2378) ;  /* 0x0000000000688947 */ /* 0x01cfea0003800000 */
        /* <DEDUP_REMOVED lines=26> */
.L_x_2378:
[----:B------:R-:W-:Y:S01]  /*9100*/  ISETP.LT.OR P5, PT, R7, R228, P5 ;  /* 0x000000e40700720c */ /* 0x000fe20002fa1670 */
[----:B--2---:R-:W-:Y:S01]  /*9110*/  FMUL.FTZ R9, R25, UR23 ;  /* 0x0000001719097c20 */ /* 0x004fe20008410000 */
[----:B------:R-:W-:Y:S01]  /*9120*/  FSEL R8, R201, -INF , !P6 ;  /* 0xff800000c9087808 */ /* 0x000fe20007000000 */
[----:B------:R-:W2:Y:S01]  /*9130*/  MUFU.TANH R12, R12 ;  /* 0x0000000c000c7308 */ /* 0x000ea20000002400 */
[----:B------:R-:W-:Y:S01]  /*9140*/  FSEL R10, R202, -INF , !P5 ;  /* 0xff800000ca0a7808 */ /* 0x000fe20006800000 */
[----:B------:R-:W-:Y:S01]  /*9150*/  FMUL.FTZ R23, R27, UR23 ;  /* 0x000000171b177c20 */ /* 0x000fe20008410000 */
[-C--:B------:R-:W-:Y:S01]  /*9160*/  ISETP.GE.AND P1, PT, R6, R232.reuse, PT ;  /* 0x000000e80600720c */ /* 0x080fe20003f26270 */
[----:B------:R-:W-:Y:S01]  /*9170*/  FMUL.FTZ R27, R175, UR23 ;  /* 0x00000017af1b7c20 */ /* 0x000fe20008410000 */
[-C--:B------:R-:W-:Y:S02]  /*9180*/  ISETP.GE.AND P6, PT, R5, R232.reuse, PT ;  /* 0x000000e80500720c */ /* 0x080fe40003fc6270 */
[----:B------:R-:W-:Y:S01]  /*9190*/  ISETP.GE.AND P5, PT, R4, R232, PT ;  /* 0x000000e80400720c */ /* 0x000fe20003fa6270 */
[----:B------:R3:W4:Y:S01]  /*91a0*/  MUFU.TANH R21, R9 ;  /* 0x0000000900157308 */ /* 0x0007220000002400 */
[----:B------:R-:W-:-:S02]  /*91b0*/  ISETP.LT.OR P1, PT, R6, R228, P1 ;  /* 0x000000e40600720c */ /* 0x000fc40000f21670 */
[-C--:B------:R-:W-:Y:S02]  /*91c0*/  ISETP.LT.OR P6, PT, R5, R228.reuse, P6 ;  /* 0x000000e40500720c */ /* 0x080fe400037c1670 */
[----:B------:R-:W-:Y:S02]  /*91d0*/  ISETP.LT.OR P5, PT, R4, R228, P5 ;  /* 0x000000e40400720c */ /* 0x000fe40002fa1670 */
[----:B-1----:R-:W-:Y:S01]  /*91e0*/  FSEL R13, R13, -INF , !P1 ;  /* 0xff8000000d0d7808 */ /* 0x002fe20004800000 */
[----:B------:R-:W-:Y:S01]  /*91f0*/  MUFU.TANH R27, R27 ;  /* 0x0000001b001b7308 */ /* 0x000fe20000002400 */
[----:B------:R-:W-:Y:S02]  /*9200*/  FSEL R11, R32, -INF , !P6 ;  /* 0xff800000200b7808 */ /* 0x000fe40007000000 */
[----:B------:R-:W-:Y:S02]  /*9210*/  FSEL R201, R18, -INF , !P5 ;  /* 0xff80000012c97808 */ /* 0x000fe40006800000 */
[----:B------:R-:W-:-:S02]  /*9220*/  ISETP.GE.AND P1, PT, R3, R232, PT ;  /* 0x000000e80300720c */ /* 0x000fc40003f26270 */
[-C--:B------:R-:W-:Y:S02]  /*9230*/  ISETP.GE.AND P6, PT, R2, R232.reuse, PT ;  /* 0x000000e80200720c */ /* 0x080fe40003fc6270 */
[----:B------:R-:W-:Y:S01]  /*9240*/  ISETP.GE.AND P5, PT, R0, R232, PT ;  /* 0x000000e80000720c */ /* 0x000fe20003fa6270 */
[----:B---3--:R-:W-:Y:S01]  /*9250*/  FMUL.FTZ R9, R177, UR23 ;  /* 0x00000017b1097c20 */ /* 0x008fe20008410000 */
[-C--:B------:R-:W-:Y:S02]  /*9260*/  ISETP.LT.OR P1, PT, R3, R228.reuse, P1 ;  /* 0x000000e40300720c */ /* 0x080fe40000f21670 */
[-C--:B------:R-:W-:Y:S01]  /*9270*/  ISETP.LT.OR P6, PT, R2, R228.reuse, P6 ;  /* 0x000000e40200720c */ /* 0x080fe200037c1670 */
[----:B------:R1:W-:Y:S01]  /*9280*/  MUFU.TANH R31, R9 ;  /* 0x00000009001f7308 */ /* 0x0003e20000002400 */
[----:B------:R-:W-:Y:S02]  /*9290*/  ISETP.LT.OR P5, PT, R0, R228, P5 ;  /* 0x000000e40000720c */ /* 0x000fe40002fa1670 */
[----:B------:R-:W-:-:S02]  /*92a0*/  FSEL R202, R19, -INF , !P1 ;  /* 0xff80000013ca7808 */ /* 0x000fc40004800000 */
[----:B--2---:R-:W-:Y:S01]  /*92b0*/  FSEL R207, R12, -INF , !P6 ;  /* 0xff8000000ccf7808 */ /* 0x004fe20007000000 */
[----:B------:R-:W-:Y:S01]  /*92c0*/  FMUL.FTZ R12, R138, UR23 ;  /* 0x000000178a0c7c20 */ /* 0x000fe20008410000 */
[----:B----4-:R-:W-:Y:S02]  /*92d0*/  FSEL R211, R21, -INF , !P5 ;  /* 0xff80000015d37808 */ /* 0x010fe40006800000 */
[C---:B------:R-:W-:Y:S01]  /*92e0*/  ISETP.GE.AND P1, PT, R7.reuse, R231, PT ;  /* 0x000000e70700720c */ /* 0x040fe20003f26270 */
[----:B------:R2:W-:Y:S01]  /*92f0*/  MUFU.TANH R29, R12 ;  /* 0x0000000c001d7308 */ /* 0x0005e20000002400 */
[C---:B------:R-:W-:Y:S02]  /*9300*/  ISETP.GE.AND P6, PT, R7.reuse, R234, PT ;  /* 0x000000ea0700720c */ /* 0x040fe40003fc6270 */
[C---:B------:R-:W-:Y:S02]  /*9310*/  ISETP.GE.AND P5, PT, R7.reuse, R233, PT ;  /* 0x000000e90700720c */ /* 0x040fe40003fa6270 */
[C---:B------:R-:W-:Y:S01]  /*9320*/  ISETP.LT.OR P1, PT, R7.reuse, R227, P1 ;  /* 0x000000e30700720c */ /* 0x040fe20000f21670 */
[----:B-1----:R-:W-:Y:S01]  /*9330*/  FMUL.FTZ R9, R178, UR23 ;  /* 0x00000017b2097c20 */ /* 0x002fe20008410000 */
[----:B------:R-:W-:-:S02]  /*9340*/  ISETP.LT.OR P6, PT, R7, R230, P6 ;  /* 0x000000e60700720c */ /* 0x000fc400037c1670 */
[----:B------:R-:W-:Y:S01]  /*9350*/  ISETP.LT.OR P5, PT, R7, R229, P5 ;  /* 0x000000e50700720c */ /* 0x000fe20002fa1670 */
[----:B------:R1:W3:Y:S01]  /*9360*/  MUFU.TANH R24, R9 ;  /* 0x0000000900187308 */ /* 0x0002e20000002400 */
[----:B------:R-:W-:Y:S02]  /*9370*/  FSEL R7, R200, -INF , !P4 ;  /* 0xff800000c8077808 */ /* 0x000fe40006000000 */
[----:B------:R-:W-:Y:S02]  /*9380*/  FSEL R18, R189, -INF , !P2 ;  /* 0xff800000bd127808 */ /* 0x000fe40005000000 */
[----:B------:R-:W-:Y:S01]  /*9390*/  ISETP.GE.AND P4, PT, R6, R231, PT ;  /* 0x000000e70600720c */ /* 0x000fe20003f86270 */
[----:B--2---:R-:W-:Y:S01]  /*93a0*/  FMUL.FTZ R12, R26, UR23 ;  /* 0x000000171a0c7c20 */ /* 0x004fe20008410000 */
[----:B------:R-:W-:Y:S02]  /*93b0*/  ISETP.GE.AND P2, PT, R6, R233, PT ;  /* 0x000000e90600720c */ /* 0x000fe40003f46270 */
[----:B------:R-:W-:Y:S01]  /*93c0*/  FSEL R19, R197, -INF , !P1 ;  /* 0xff800000c5137808 */ /* 0x000fe20004800000 */
[----:B------:R2:W-:Y:S01]  /*93d0*/  MUFU.TANH R26, R12 ;  /* 0x0000000c001a7308 */ /* 0x0005e20000002400 */
[----:B------:R-:W-:-:S02]  /*93e0*/  FSEL R21, R192, -INF , !P6 ;  /* 0xff800000c0157808 */ /* 0x000fc40007000000 */
[----:B------:R-:W-:Y:S02]  /*93f0*/  FSEL R22, R188, -INF , !P5 ;  /* 0xff800000bc167808 */ /* 0x000fe40006800000 */
[----:B------:R-:W-:Y:S01]  /*9400*/  ISETP.GE.AND P1, PT, R5, R231, PT ;  /* 0x000000e70500720c */ /* 0x000fe20003f26270 */
[----:B-1----:R-:W-:Y:S01]  /*9410*/  FMUL.FTZ R9, R179, UR23 ;  /* 0x00000017b3097c20 */ /* 0x002fe20008410000 */
[C---:B------:R-:W-:Y:S01]  /*9420*/  ISETP.GE.AND P6, PT, R5.reuse, R234, PT ;  /* 0x000000ea0500720c */ /* 0x040fe20003fc6270 */
[----:B------:R-:W-:Y:S01]  /*9430*/  LDSM.16.MT88.4 R176, [R217+0xa000] ;  /* 0x00a00000d9b0783b */ /* 0x000fe20000004200 */
[----:B------:R-:W-:Y:S01]  /*9440*/  ISETP.GE.AND P5, PT, R5, R233, PT ;  /* 0x000000e90500720c */ /* 0x000fe20003fa6270 */
[----:B------:R1:W-:Y:S01]  /*9450*/  MUFU.TANH R137, R9 ;  /* 0x0000000900897308 */ /* 0x0003e20000002400 */
[C---:B------:R-:W-:Y:S02]  /*9460*/  ISETP.LT.OR P4, PT, R6.reuse, R227, P4 ;  /* 0x000000e30600720c */ /* 0x040fe40002781670 */
[----:B------:R-:W-:-:S02]  /*9470*/  ISETP.LT.OR P2, PT, R6, R229, P2 ;  /* 0x000000e50600720c */ /* 0x000fc40001741670 */
[----:B------:R-:W-:Y:S01]  /*9480*/  ISETP.LT.OR P1, PT, R5, R227, P1 ;  /* 0x000000e30500720c */ /* 0x000fe20000f21670 */
[----:B--2---:R-:W-:Y:S01]  /*9490*/  FMUL.FTZ R12, R133, UR23 ;  /* 0x00000017850c7c20 */ /* 0x004fe20008410000 */
[C---:B------:R-:W-:Y:S02]  /*94a0*/  ISETP.LT.OR P6, PT, R5.reuse, R230, P6 ;  /* 0x000000e60500720c */ /* 0x040fe400037c1670 */
[----:B------:R-:W-:Y:S01]  /*94b0*/  ISETP.LT.OR P5, PT, R5, R229, P5 ;  /* 0x000000e50500720c */ /* 0x000fe20002fa1670 */
[----:B------:R2:W-:Y:S01]  /*94c0*/  MUFU.TANH R30, R12 ;  /* 0x0000000c001e7308 */ /* 0x0005e20000002400 */
[----:B------:R-:W-:Y:S02]  /*94d0*/  FMNMX.FTZ R5, R238, R8, !PT ;  /* 0x00000008ee057209 */ /* 0x000fe40007810000 */
[----:B------:R-:W-:Y:S02]  /*94e0*/  MOV R204, R252 ;  /* 0x000000fc00cc7202 */ /* 0x000fe40000000f00 */
[----:B------:R-:W-:-:S02]  /*94f0*/  FMNMX.FTZ R5, R10, R5, !PT ;  /* 0x000000050a057209 */ /* 0x000fc40007810000 */
[----:B-1----:R-:W-:Y:S02]  /*9500*/  FSEL R9, R196, -INF , !P3 ;  /* 0xff800000c4097808 */ /* 0x002fe40005800000 */
[C---:B------:R-:W-:Y:S02]  /*9510*/  ISETP.GE.AND P3, PT, R6.reuse, R234, PT ;  /* 0x000000ea0600720c */ /* 0x040fe40003f66270 */
[----:B------:R-:W-:Y:S02]  /*9520*/  FMNMX.FTZ R5, R13, R5, !PT ;  /* 0x000000050d057209 */ /* 0x000fe40007810000 */
[----:B------:R-:W-:Y:S01]  /*9530*/  ISETP.LT.OR P3, PT, R6, R230, P3 ;  /* 0x000000e60600720c */ /* 0x000fe20001f61670 */
[----:B------:R-:W-:Y:S01]  /*9540*/  FMUL.FTZ R6, R139, UR23 ;  /* 0x000000178b067c20 */ /* 0x000fe20008410000 */
[----:B------:R-:W-:Y:S02]  /*9550*/  FMNMX.FTZ R5, R11, R5, !PT ;  /* 0x000000050b057209 */ /* 0x000fe40007810000 */
[----:B------:R-:W-:Y:S01]  /*9560*/  FSEL R20, R20, -INF , !P3 ;  /* 0xff80000014147808 */ /* 0x000fe20005800000 */
[----:B------:R1:W4:Y:S01]  /*9570*/  MUFU.TANH R25, R6 ;  /* 0x0000000600197308 */ /* 0x0003220000002400 */
[----:B------:R-:W-:-:S02]  /*9580*/  ISETP.GE.AND P3, PT, R4, R234, PT ;  /* 0x000000ea0400720c */ /* 0x000fc40003f66270 */
[----:B--2---:R-:W-:Y:S02]  /*9590*/  FMNMX.FTZ R12, R239, R7, !PT ;  /* 0x00000007ef0c7209 */ /* 0x004fe40007810000 */
[----:B------:R-:W-:Y:S02]  /*95a0*/  ISETP.LT.OR P3, PT, R4, R230, P3 ;  /* 0x000000e60400720c */ /* 0x000fe40001f61670 */
[----:B------:R-:W-:Y:S02]  /*95b0*/  FMNMX.FTZ R12, R19, R12, !PT ;  /* 0x0000000c130c7209 */ /* 0x000fe40007810000 */
[----:B------:R-:W-:Y:S02]  /*95c0*/  MOV R191, R249 ;  /* 0x000000f900bf7202 */ /* 0x000fe40000000f00 */
[----:B------:R-:W-:Y:S02]  /*95d0*/  MOV R205, R250 ;  /* 0x000000fa00cd7202 */ /* 0x000fe40000000f00 */
[----:B------:R-:W-:Y:S01]  /*95e0*/  MOV R206, R245 ;  /* 0x000000f500ce7202 */ /* 0x000fe20000000f00 */
[----:B-1----:R-:W-:-:S04]  /*95f0*/  FMUL.FTZ R6, R132, UR23 ;  /* 0x0000001784067c20 */ /* 0x002fc80008410000 */
[----:B------:R1:W-:Y:S02]  /*9600*/  MUFU.TANH R35, R6 ;  /* 0x0000000600237308 */ /* 0x0003e40000002400 */
[----:B-1----:R-:W-:Y:S02]  /*9610*/  FSEL R6, R33, -INF , !P4 ;  /* 0xff80000021067808 */ /* 0x002fe40006000000 */
[----:B---3--:R-:W-:Y:S02]  /*9620*/  FSEL R33, R24, -INF , !P2 ;  /* 0xff80000018217808 */ /* 0x008fe40005000000 */
[C---:B------:R-:W-:Y:S02]  /*9630*/  ISETP.GE.AND P4, PT, R4.reuse, R231, PT ;  /* 0x000000e70400720c */ /* 0x040fe40003f86270 */
[----:B------:R1:W2:Y:S01]  /*9640*/  MUFU.TANH R24, R23 ;  /* 0x0000001700187308 */ /* 0x0002a20000002400 */
[C---:B------:R-:W-:Y:S02]  /*9650*/  ISETP.GE.AND P2, PT, R4.reuse, R233, PT ;  /* 0x000000e90400720c */ /* 0x040fe40003f46270 */
[----:B------:R-:W-:-:S02]  /*9660*/  ISETP.LT.OR P4, PT, R4, R227, P4 ;  /* 0x000000e30400720c */ /* 0x000fc40002781670 */
[----:B------:R-:W-:Y:S02]  /*9670*/  ISETP.LT.OR P2, PT, R4, R229, P2 ;  /* 0x000000e50400720c */ /* 0x000fe40001741670 */
[----:B------:R-:W-:Y:S02]  /*9680*/  FMNMX.FTZ R4, R201, R5, !PT ;  /* 0x00000005c9047209 */ /* 0x000fe40007810000 */
[----:B------:R-:W-:Y:S02]  /*9690*/  FSEL R5, R28, -INF , !P1 ;  /* 0xff8000001c057808 */ /* 0x000fe40004800000 */
[----:B------:R-:W-:Y:S02]  /*96a0*/  FMNMX.FTZ R4, R202, R4, !PT ;  /* 0x00000004ca047209 */ /* 0x000fe40007810000 */
[----:B------:R-:W-:Y:S02]  /*96b0*/  ISETP.GE.AND P1, PT, R3, R231, PT ;  /* 0x000000e70300720c */ /* 0x000fe40003f26270 */
[----:B------:R-:W-:-:S02]  /*96c0*/  FMNMX.FTZ R4, R207, R4, !PT ;  /* 0x00000004cf047209 */ /* 0x000fc40007810000 */
[----:B------:R-:W-:Y:S01]  /*96d0*/  ISETP.LT.OR P1, PT, R3, R227, P1 ;  /* 0x000000e30300720c */ /* 0x000fe20000f21670 */
[----:B-1----:R-:W-:Y:S01]  /*96e0*/  FMUL.FTZ R23, R134, UR23 ;  /* 0x0000001786177c20 */ /* 0x002fe20008410000 */
[----:B------:R-:W-:Y:S02]  /*96f0*/  FMNMX.FTZ R4, R211, R4, !PT ;  /* 0x00000004d3047209 */ /* 0x000fe40007810000 */
[----:B----4-:R-:W-:Y:S01]  /*9700*/  FSEL R209, R25, -INF , !P1 ;  /* 0xff80000019d17808 */ /* 0x010fe20004800000 */
[----:B------:R1:W-:Y:S01]  /*9710*/  MUFU.TANH R34, R23 ;  /* 0x0000001700227308 */ /* 0x0003e20000002400 */
[----:B------:R-:W-:Y:S01]  /*9720*/  FSEL R210, R29, -INF , !P4 ;  /* 0xff8000001dd27808 */ /* 0x000fe20006000000 */
[----:B------:R-:W3:Y:S01]  /*9730*/  SHFL.BFLY PT, R25, R4, 0x2, 0x1f ;  /* 0x0c401f0004197f89 */ /* 0x000ee200000e0000 */
[-C--:B------:R-:W-:Y:S02]  /*9740*/  ISETP.GE.AND P4, PT, R2, R231.reuse, PT ;  /* 0x000000e70200720c */ /* 0x080fe40003f86270 */
[----:B------:R-:W-:-:S02]  /*9750*/  ISETP.GE.AND P1, PT, R0, R231, PT ;  /* 0x000000e70000720c */ /* 0x000fc40003f26270 */
[----:B------:R-:W-:Y:S02]  /*9760*/  FMNMX.FTZ R12, R6, R12, !PT ;  /* 0x0000000c060c7209 */ /* 0x000fe40007810000 */
[-C--:B------:R-:W-:Y:S02]  /*9770*/  ISETP.LT.OR P4, PT, R2, R227.reuse, P4 ;  /* 0x000000e30200720c */ /* 0x080fe40002781670 */
[----:B------:R-:W-:Y:S02]  /*9780*/  ISETP.LT.OR P1, PT, R0, R227, P1 ;  /* 0x000000e30000720c */ /* 0x000fe40000f21670 */
[----:B------:R-:W-:Y:S02]  /*9790*/  FMNMX.FTZ R12, R5, R12, !PT ;  /* 0x0000000c050c7209 */ /* 0x000fe40007810000 */
[----:B------:R-:W-:Y:S02]  /*97a0*/  FSEL R189, R26, -INF , !P4 ;  /* 0xff8000001abd7808 */ /* 0x000fe40006000000 */
[----:B--2---:R-:W-:Y:S01]  /*97b0*/  FSEL R208, R24, -INF , !P1 ;  /* 0xff80000018d07808 */ /* 0x004fe20004800000 */
[----:B-1----:R-:W-:Y:S01]  /*97c0*/  FMUL.FTZ R23, R172, UR23 ;  /* 0x00000017ac177c20 */ /* 0x002fe20008410000 */
[C---:B------:R-:W-:Y:S01]  /*97d0*/  ISETP.GE.AND P4, PT, R3.reuse, R234, PT ;  /* 0x000000ea0300720c */ /* 0x040fe20003f86270 */
[----:B------:R-:W-:Y:S01]  /*97e0*/  FMUL.FTZ R24, R174, UR23 ;  /* 0x00000017ae187c20 */ /* 0x000fe20008410000 */
[----:B------:R-:W-:Y:S01]  /*97f0*/  ISETP.GE.AND P1, PT, R3, R233, PT ;  /* 0x000000e90300720c */ /* 0x000fe20003f26270 */
[----:B------:R1:W2:Y:S01]  /*9800*/  MUFU.TANH R32, R23 ;  /* 0x0000001700207308 */ /* 0x0002a20000002400 */
[----:B------:R-:W-:-:S02]  /*9810*/  FMNMX.FTZ R12, R210, R12, !PT ;  /* 0x0000000cd20c7209 */ /* 0x000fc40007810000 */
[C---:B------:R-:W-:Y:S02]  /*9820*/  ISETP.LT.OR P4, PT, R3.reuse, R230, P4 ;  /* 0x000000e60300720c */ /* 0x040fe40002781670 */
[----:B------:R-:W-:Y:S02]  /*9830*/  ISETP.LT.OR P1, PT, R3, R229, P1 ;  /* 0x000000e50300720c */ /* 0x000fe40000f21670 */
[----:B------:R-:W-:Y:S01]  /*9840*/  FMNMX.FTZ R3, R209, R12, !PT ;  /* 0x0000000cd1037209 */ /* 0x000fe20007810000 */
[----:B------:R-:W-:Y:S01]  /*9850*/  FMUL.FTZ R12, R173, UR23 ;  /* 0x00000017ad0c7c20 */ /* 0x000fe20008410000 */
[----:B---3--:R-:W-:Y:S01]  /*9860*/  FMNMX.FTZ R136, R4, R25, !PT ;  /* 0x0000001904887209 */ /* 0x008fe20007810000 */
[----:B------:R-:W-:Y:S01]  /*9870*/  LDSM.16.MT88.4 R172, [R218+0xa000] ;  /* 0x00a00000daac783b */ /* 0x000fe20000004200 */
[----:B------:R-:W-:Y:S01]  /*9880*/  FSEL R28, R31, -INF , !P6 ;  /* 0xff8000001f1c7808 */ /* 0x000fe20007000000 */
[----:B------:R3:W4:Y:S01]  /*9890*/  MUFU.TANH R29, R12 ;  /* 0x0000000c001d7308 */ /* 0x0007220000002400 */
[----:B------:R-:W-:Y:S01]  /*98a0*/  FSEL R182, R35, -INF , !P3 ;  /* 0xff80000023b67808 */ /* 0x000fe20005800000 */
[----:B------:R-:W5:Y:S01]  /*98b0*/  SHFL.BFLY PT, R26, R136, 0x1, 0x1f ;  /* 0x0c201f00881a7f89 */ /* 0x000f6200000e0000 */
[-C--:B------:R-:W-:Y:S01]  /*98c0*/  ISETP.GE.AND P6, PT, R2, R234.reuse, PT ;  /* 0x000000ea0200720c */ /* 0x080fe20003fc6270 */
[----:B-1----:R-:W-:Y:S01]  /*98d0*/  FMUL.FTZ R23, R135, UR23 ;  /* 0x0000001787177c20 */ /* 0x002fe20008410000 */
[----:B------:R-:W-:-:S02]  /*98e0*/  ISETP.GE.AND P3, PT, R0, R234, PT ;  /* 0x000000ea0000720c */ /* 0x000fc40003f66270 */
[-C--:B------:R-:W-:Y:S01]  /*98f0*/  ISETP.LT.OR P6, PT, R2, R230.reuse, P6 ;  /* 0x000000e60200720c */ /* 0x080fe200037c1670 */
[----:B------:R-:W1:Y:S01]  /*9900*/  MUFU.TANH R31, R23 ;  /* 0x00000017001f7308 */ /* 0x000e620000002400 */
[----:B------:R-:W-:Y:S02]  /*9910*/  FSEL R181, R30, -INF , !P4 ;  /* 0xff8000001eb57808 */ /* 0x000fe40006000000 */
[----:B------:R-:W-:Y:S02]  /*9920*/  ISETP.LT.OR P3, PT, R0, R230, P3 ;  /* 0x000000e60000720c */ /* 0x000fe40001f61670 */
[----:B--2---:R-:W-:Y:S02]  /*9930*/  FSEL R180, R32, -INF , !P6 ;  /* 0xff80000020b47808 */ /* 0x004fe40007000000 */
[----:B------:R-:W-:Y:S01]  /*9940*/  ISETP.GE.AND P4, PT, R2, R233, PT ;  /* 0x000000e90200720c */ /* 0x000fe20003f86270 */
[----:B------:R2:W5:Y:S01]  /*9950*/  MUFU.TANH R30, R24 ;  /* 0x00000018001e7308 */ /* 0x0005620000002400 */
[----:B---3--:R-:W-:-:S02]  /*9960*/  FMNMX.FTZ R12, R237, R9, !PT ;  /* 0x00000009ed0c7209 */ /* 0x008fc40007810000 */
[----:B----4-:R-:W-:Y:S02]  /*9970*/  FSEL R183, R29, -INF , !P3 ;  /* 0xff8000001db77808 */ /* 0x010fe40005800000 */
[----:B------:R-:W-:Y:S02]  /*9980*/  FMNMX.FTZ R4, R21, R12, !PT ;  /* 0x0000000c15047209 */ /* 0x000fe40007810000 */
[----:B------:R-:W-:Y:S02]  /*9990*/  ISETP.LT.OR P4, PT, R2, R229, P4 ;  /* 0x000000e50200720c */ /* 0x000fe40002781670 */
[----:B------:R-:W-:Y:S02]  /*99a0*/  FMNMX.FTZ R4, R20, R4, !PT ;  /* 0x0000000414047209 */ /* 0x000fe40007810000 */
[----:B------:R-:W-:Y:S02]  /*99b0*/  FSEL R200, R34, -INF , !P2 ;  /* 0xff80000022c87808 */ /* 0x000fe40005000000 */
[----:B------:R-:W-:-:S02]  /*99c0*/  FMNMX.FTZ R4, R28, R4, !PT ;  /* 0x000000041c047209 */ /* 0x000fc40007810000 */
[----:B------:R-:W-:Y:S02]  /*99d0*/  ISETP.GE.AND P2, PT, R0, R233, PT ;  /* 0x000000e90000720c */ /* 0x000fe40003f46270 */
[----:B------:R-:W-:Y:S02]  /*99e0*/  FMNMX.FTZ R12, R182, R4, !PT ;  /* 0x00000004b60c7209 */ /* 0x000fe40007810000 */
[----:B------:R-:W-:Y:S02]  /*99f0*/  FMNMX.FTZ R4, R236, R18, !PT ;  /* 0x00000012ec047209 */ /* 0x000fe40007810000 */
[----:B------:R-:W-:Y:S02]  /*9a00*/  FMNMX.FTZ R12, R181, R12, !PT ;  /* 0x0000000cb50c7209 */ /* 0x000fe40007810000 */
[----:B------:R-:W-:Y:S02]  /*9a10*/  FMNMX.FTZ R4, R22, R4, !PT ;  /* 0x0000000416047209 */ /* 0x000fe40007810000 */
[----:B--2---:R-:W-:-:S02]  /*9a20*/  FSEL R24, R137, -INF , !P5 ;  /* 0xff80000089187808 */ /* 0x004fc40006800000 */
[----:B------:R-:W-:Y:S02]  /*9a30*/  FMNMX.FTZ R4, R33, R4, !PT ;  /* 0x0000000421047209 */ /* 0x000fe40007810000 */
[----:B------:R-:W-:Y:S02]  /*9a40*/  FMNMX.FTZ R134, R180, R12, !PT ;  /* 0x0000000cb4867209 */ /* 0x000fe40007810000 */
[----:B------:R-:W-:Y:S02]  /*9a50*/  FMNMX.FTZ R2, R24, R4, !PT ;  /* 0x0000000418027209 */ /* 0x000fe40007810000 */
[----:B------:R-:W-:Y:S02]  /*9a60*/  FMNMX.FTZ R134, R183, R134, !PT ;  /* 0x00000086b7867209 */ /* 0x000fe40007810000 */
[----:B-1----:R-:W-:Y:S02]  /*9a70*/  FSEL R203, R31, -INF , !P1 ;  /* 0xff8000001fcb7808 */ /* 0x002fe40004800000 */
[----:B------:R-:W-:Y:S01]  /*9a80*/  FMNMX.FTZ R2, R200, R2, !PT ;  /* 0x00000002c8027209 */ /* 0x000fe20007810000 */
[----:B------:R-:W1:Y:S01]  /*9a90*/  SHFL.BFLY PT, R23, R134, 0x2, 0x1f ;  /* 0x0c401f0086177f89 */ /* 0x000e6200000e0000 */
[----:B------:R-:W-:-:S02]  /*9aa0*/  ISETP.LT.OR P1, PT, R0, R229, P2 ;  /* 0x000000e50000720c */ /* 0x000fc40001721670 */
[----:B-----5:R-:W-:Y:S02]  /*9ab0*/  FSEL R252, R30, -INF , !P4 ;  /* 0xff8000001efc7808 */ /* 0x020fe40006000000 */
[----:B------:R-:W-:Y:S02]  /*9ac0*/  FMNMX.FTZ R0, R203, R2, !PT ;  /* 0x00000002cb007209 */ /* 0x000fe40007810000 */
[----:B------:R-:W-:Y:S02]  /*9ad0*/  FSEL R190, R27, -INF , !P1 ;  /* 0xff8000001bbe7808 */ /* 0x000fe40004800000 */
[----:B------:R-:W-:Y:S02]  /*9ae0*/  FMNMX.FTZ R0, R252, R0, !PT ;  /* 0x00000000fc007209 */ /* 0x000fe40007810000 */
[----:B------:R-:W-:Y:S02]  /*9af0*/  FMNMX.FTZ R136, R136, R26, !PT ;  /* 0x0000001a88887209 */ /* 0x000fe40007810000 */
[----:B------:R-:W-:-:S02]  /*9b00*/  FMNMX.FTZ R0, R190, R0, !PT ;  /* 0x00000000be007209 */ /* 0x000fc40007810000 */
[C---:B------:R-:W-:Y:S01]  /*9b10*/  FSETP.NEU.FTZ.AND P4, PT, R136.reuse, -INF , PT ;  /* 0xff8000008800780b */ /* 0x040fe20003f9d000 */
[----:B------:R-:W-:Y:S01]  /*9b20*/  FMUL.FTZ R12, R136, UR26 ;  /* 0x0000001a880c7c20 */ /* 0x000fe20008410000 */
[----:B------:R-:W-:Y:S01]  /*9b30*/  FMNMX.FTZ R3, R189, R3, !PT ;  /* 0x00000003bd037209 */ /* 0x000fe20007810000 */
[----:B------:R-:W2:Y:S03]  /*9b40*/  SHFL.BFLY PT, R4, R0, 0x2, 0x1f ;  /* 0x0c401f0000047f89 */ /* 0x000ea600000e0000 */
[----:B------:R-:W-:Y:S02]  /*9b50*/  FSEL R12, R12, RZ, P4 ;  /* 0x000000ff0c0c7208 */ /* 0x000fe40002000000 */
[----:B------:R-:W-:Y:S02]  /*9b60*/  FMNMX.FTZ R3, R208, R3, !PT ;  /* 0x00000003d0037209 */ /* 0x000fe40007810000 */
[----:B-1----:R-:W-:Y:S01]  /*9b70*/  FMNMX.FTZ R134, R134, R23, !PT ;  /* 0x0000001786867209 */ /* 0x002fe20007810000 */
[--C-:B------:R-:W-:Y:S01]  /*9b80*/  FFMA.FTZ R8, R8, UR26, -R12.reuse ;  /* 0x0000001a08087c23 */ /* 0x100fe2000801080c */
[--C-:B------:R-:W-:Y:S01]  /*9b90*/  FFMA.FTZ R10, R10, UR26, -R12.reuse ;  /* 0x0000001a0a0a7c23 */ /* 0x100fe2000801080c */
[----:B------:R-:W1:Y:S01]  /*9ba0*/  SHFL.BFLY PT, R25, R3, 0x2, 0x1f ;  /* 0x0c401f0003197f89 */ /* 0x000e6200000e0000 */
[--C-:B------:R-:W-:Y:S01]  /*9bb0*/  FFMA.FTZ R2, R11, UR26, -R12.reuse ;  /* 0x0000001a0b027c23 */ /* 0x100fe2000801080c */
[----:B------:R3:W-:Y:S01]  /*9bc0*/  MUFU.EX2 R198, R8 ;  /* 0x0000000800c67308 */ /* 0x0007e20000000800 */
[----:B------:R-:W-:-:S07]  /*9bd0*/  FFMA.FTZ R13, R13, UR26, -R12 ;  /* 0x0000001a0d0d7c23 */ /* 0x000fce000801080c */
[----:B------:R-:W-:Y:S01]  /*9be0*/  MUFU.EX2 R197, R10 ;  /* 0x0000000a00c57308 */ /* 0x000fe20000000800 */
[----:B--2---:R-:W-:-:S07]  /*9bf0*/  FMNMX.FTZ R0, R0, R4, !PT ;  /* 0x0000000400007209 */ /* 0x004fce0007810000 */
[----:B------:R2:W-:Y:S01]  /*9c00*/  MUFU.EX2 R199, R2 ;  /* 0x0000000200c77308 */ /* 0x0005e20000000800 */
[----:B---3--:R-:W3:Y:S04]  /*9c10*/  SHFL.BFLY PT, R8, R134, 0x1, 0x1f ;  /* 0x0c201f0086087f89 */ /* 0x008ee800000e0000 */
[----:B------:R-:W4:Y:S01]  /*9c20*/  SHFL.BFLY PT, R137, R0, 0x1, 0x1f ;  /* 0x0c201f0000897f89 */ /* 0x000f2200000e0000 */
[----:B-1----:R-:W-:Y:S02]  /*9c30*/  FMNMX.FTZ R3, R3, R25, !PT ;  /* 0x0000001903037209 */ /* 0x002fe40007810000 */
[----:B------:R1:W-:Y:S03]  /*9c40*/  MUFU.EX2 R196, R13 ;  /* 0x0000000d00c47308 */ /* 0x0003e60000000800 */
[----:B------:R-:W5:Y:S01]  /*9c50*/  SHFL.BFLY PT, R135, R3, 0x1, 0x1f ;  /* 0x0c201f0003877f89 */ /* 0x000f6200000e0000 */
[----:B--2---:R-:W-:-:S05]  /*9c60*/  FSEL R2, R136, RZ, P4 ;  /* 0x000000ff88027208 */ /* 0x004fca0002000000 */
[----:B------:R-:W-:Y:S01]  /*9c70*/  FADD.FTZ R2, R238, -R2 ;  /* 0x80000002ee027221 */ /* 0x000fe20000010000 */
[----:B---3--:R-:W-:-:S03]  /*9c80*/  FMNMX.FTZ R134, R134, R8, !PT ;  /* 0x0000000886867209 */ /* 0x008fc60007810000 */
[----:B------:R-:W-:Y:S01]  /*9c90*/  FMUL.FTZ R8, R2, UR26 ;  /* 0x0000001a02087c20 */ /* 0x000fe20008410000 */
[C---:B------:R-:W-:Y:S01]  /*9ca0*/  FSETP.NEU.FTZ.AND P2, PT, R134.reuse, -INF , PT ;  /* 0xff8000008600780b */ /* 0x040fe20003f5d000 */
[----:B------:R-:W-:Y:S01]  /*9cb0*/  FMUL.FTZ R10, R134, UR26 ;  /* 0x0000001a860a7c20 */ /* 0x000fe20008410000 */
[----:B----4-:R-:W-:-:S03]  /*9cc0*/  FMNMX.FTZ R137, R0, R137, !PT ;  /* 0x0000008900897209 */ /* 0x010fc60007810000 */
[----:B------:R-:W2:Y:S01]  /*9cd0*/  MUFU.EX2 R8, R8 ;  /* 0x0000000800087308 */ /* 0x000ea20000000800 */
[----:B------:R-:W-:Y:S02]  /*9ce0*/  FSEL R10, R10, RZ, P2 ;  /* 0x000000ff0a0a7208 */ /* 0x000fe40001000000 */
[----:B------:R-:W-:Y:S02]  /*9cf0*/  FSETP.NEU.FTZ.AND P1, PT, R137, -INF , PT ;  /* 0xff8000008900780b */ /* 0x000fe40003f3d000 */
[----:B-----5:R-:W-:Y:S01]  /*9d00*/  FMNMX.FTZ R135, R3, R135, !PT ;  /* 0x0000008703877209 */ /* 0x020fe20007810000 */
[--C-:B------:R-:W-:Y:S01]  /*9d10*/  FFMA.FTZ R9, R9, UR26, -R10.reuse ;  /* 0x0000001a09097c23 */ /* 0x100fe2000801080a */
[--C-:B------:R-:W-:Y:S01]  /*9d20*/  FFMA.FTZ R0, R28, UR26, -R10.reuse ;  /* 0x0000001a1c007c23 */ /* 0x100fe2000801080a */
[--C-:B------:R-:W-:Y:S01]  /*9d30*/  FFMA.FTZ R21, R21, UR26, -R10.reuse ;  /* 0x0000001a15157c23 */ /* 0x100fe2000801080a */
[--C-:B------:R-:W-:Y:S01]  /*9d40*/  FFMA.FTZ R20, R20, UR26, -R10.reuse ;  /* 0x0000001a14147c23 */ /* 0x100fe2000801080a */
[----:B------:R3:W-:Y:S01]  /*9d50*/  MUFU.EX2 R185, R9 ;  /* 0x0000000900b97308 */ /* 0x0007e20000000800 */
[C---:B------:R-:W-:Y:S01]  /*9d60*/  FMUL.FTZ R3, R135.reuse, UR26 ;  /* 0x0000001a87037c20 */ /* 0x040fe20008410000 */
[----:B------:R-:W-:Y:S01]  /*9d70*/  FSETP.NEU.FTZ.AND P3, PT, R135, -INF , PT ;  /* 0xff8000008700780b */ /* 0x000fe20003f7d000 */
[----:B------:R-:W-:Y:S01]  /*9d80*/  LDSM.16.MT88.4 R28, [R215+0xa000] ;  /* 0x00a00000d71c783b */ /* 0x000fe20000004200 */
[----:B-1----:R-:W-:Y:S01]  /*9d90*/  FFMA.FTZ R13, R182, UR26, -R10 ;  /* 0x0000001ab60d7c23 */ /* 0x002fe2000801080a */
[-C--:B--2---:R-:W-:Y:S01]  /*9da0*/  FMUL.FTZ R160, R160, R8.reuse ;  /* 0x00000008a0a07220 */ /* 0x084fe20000410000 */
[----:B------:R-:W-:Y:S01]  /*9db0*/  FSEL R11, R3, RZ, P3 ;  /* 0x000000ff030b7208 */ /* 0x000fe20001800000 */
[-C--:B------:R-:W-:Y:S01]  /*9dc0*/  FMUL.FTZ R161, R161, R8.reuse ;  /* 0x00000008a1a17220 */ /* 0x080fe20000410000 */
[----:B------:R1:W-:Y:S01]  /*9dd0*/  MUFU.EX2 R187, R0 ;  /* 0x0000000000bb7308 */ /* 0x0003e20000000800 */
[----:B------:R-:W-:Y:S01]  /*9de0*/  FSEL R3, R135, RZ, P3 ;  /* 0x000000ff87037208 */ /* 0x000fe20001800000 */
[-C--:B------:R-:W-:Y:S01]  /*9df0*/  FMUL.FTZ R168, R168, R8.reuse ;  /* 0x00000008a8a87220 */ /* 0x080fe20000410000 */
[--C-:B------:R-:W-:Y:S01]  /*9e00*/  FFMA.FTZ R7, R7, UR26, -R11.reuse ;  /* 0x0000001a07077c23 */ /* 0x100fe2000801080b */
[--C-:B------:R-:W-:Y:S01]  /*9e10*/  FFMA.FTZ R6, R6, UR26, -R11.reuse ;  /* 0x0000001a06067c23 */ /* 0x100fe2000801080b */
[----:B------:R-:W-:Y:S01]  /*9e20*/  FFMA.FTZ R5, R5, UR26, -R11 ;  /* 0x0000001a05057c23 */ /* 0x000fe2000801080b */
[----:B------:R-:W-:Y:S01]  /*9e30*/  FADD.FTZ R3, R239, -R3 ;  /* 0x80000003ef037221 */ /* 0x000fe20000010000 */
[----:B------:R-:W-:Y:S01]  /*9e40*/  FFMA.FTZ R19, R19, UR26, -R11 ;  /* 0x0000001a13137c23 */ /* 0x000fe2000801080b */
[----:B------:R-:W2:Y:S01]  /*9e50*/  MUFU.EX2 R184, R21 ;  /* 0x0000001500b87308 */ /* 0x000ea20000000800 */
[----:B---3--:R-:W-:Y:S01]  /*9e60*/  FMUL.FTZ R9, R137, UR26 ;  /* 0x0000001a89097c20 */ /* 0x008fe20008410000 */
[----:B------:R-:W-:Y:S01]  /*9e70*/  FMUL.FTZ R3, R3, UR26 ;  /* 0x0000001a03037c20 */ /* 0x000fe20008410000 */
[-C--:B------:R-:W-:Y:S01]  /*9e80*/  FMUL.FTZ R169, R169, R8.reuse ;  /* 0x00000008a9a97220 */ /* 0x080fe20000410000 */
[-C--:B------:R-:W-:Y:S01]  /*9e90*/  FMUL.FTZ R80, R80, R8.reuse ;  /* 0x0000000850507220 */ /* 0x080fe20000410000 */
[-C--:B------:R-:W-:Y:S01]  /*9ea0*/  FMUL.FTZ R81, R81, R8.reuse ;  /* 0x0000000851517220 */ /* 0x080fe20000410000 */
[----:B------:R-:W-:Y:S01]  /*9eb0*/  FSEL R9, R9, RZ, P1 ;  /* 0x000000ff09097208 */ /* 0x000fe20000800000 */
[-C--:B------:R-:W-:Y:S01]  /*9ec0*/  FMUL.FTZ R152, R152, R8.reuse ;  /* 0x0000000898987220 */ /* 0x080fe20000410000 */
[----:B------:R-:W-:Y:S01]  /*9ed0*/  MUFU.EX2 R186, R20 ;  /* 0x0000001400ba7308 */ /* 0x000fe20000000800 */
[-C--:B------:R-:W-:Y:S01]  /*9ee0*/  FMUL.FTZ R153, R153, R8.reuse ;  /* 0x0000000899997220 */ /* 0x080fe20000410000 */
[-C--:B------:R-:W-:Y:S01]  /*9ef0*/  FMUL.FTZ R68, R68, R8.reuse ;  /* 0x0000000844447220 */ /* 0x080fe20000410000 */
[--C-:B-1----:R-:W-:Y:S01]  /*9f00*/  FFMA.FTZ R0, R33, UR26, -R9.reuse ;  /* 0x0000001a21007c23 */ /* 0x102fe20008010809 */
[--C-:B------:R-:W-:Y:S01]  /*9f10*/  FFMA.FTZ R18, R18, UR26, -R9.reuse ;  /* 0x0000001a12127c23 */ /* 0x100fe20008010809 */
[--C-:B------:R-:W-:Y:S01]  /*9f20*/  FFMA.FTZ R22, R22, UR26, -R9.reuse ;  /* 0x0000001a16167c23 */ /* 0x100fe20008010809 */
[----:B------:R-:W-:Y:S01]  /*9f30*/  LDSM.16.MT88.4 R32, [R215+0xb000] ;  /* 0x00b00000d720783b */ /* 0x000fe20000004200 */
[-C--:B------:R-:W-:Y:S01]  /*9f40*/  FMUL.FTZ R69, R69, R8.reuse ;  /* 0x0000000845457220 */ /* 0x080fe20000410000 */
[----:B------:R1:W-:Y:S01]  /*9f50*/  MUFU.EX2 R139, R0 ;  /* 0x00000000008b7308 */ /* 0x0003e20000000800 */
[----:B--2---:R-:W-:Y:S01]  /*9f60*/  F2FP.BF16.F32.PACK_AB R4, R184, R185 ;  /* 0x000000b9b804723e */ /* 0x004fe200000010ff */
        /* <DEDUP_REMOVED lines=15> */
[----:B-1----:R-:W-:Y:S01]  /*a060*/  FFMA.FTZ R0, R24, UR26, -R9 ;  /* 0x0000001a18007c23 */ /* 0x002fe20008010809 */
[-C--:B------:R-:W-:Y:S01]  /*a070*/  FMUL.FTZ R97, R97, R8.reuse ;  /* 0x0000000861617220 */ /* 0x080fe20000410000 */
[----:B------:R-:W-:Y:S01]  /*a080*/  LDSM.16.MT88.4 R24, [R213+0xb000] ;  /* 0x00b00000d518783b */ /* 0x000fe20000004200 */
[-C--:B------:R-:W-:Y:S01]  /*a090*/  FMUL.FTZ R100, R100, R8.reuse ;  /* 0x0000000864647220 */ /* 0x080fe20000410000 */
[-C--:B------:R-:W-:Y:S01]  /*a0a0*/  FMUL.FTZ R101, R101, R8.reuse ;  /* 0x0000000865657220 */ /* 0x080fe20000410000 */
[-C--:B------:R-:W-:Y:S01]  /*a0b0*/  FMUL.FTZ R112, R112, R8.reuse ;  /* 0x0000000870707220 */ /* 0x080fe20000410000 */
[----:B------:R-:W-:Y:S01]  /*a0c0*/  FMUL.FTZ R113, R113, R8 ;  /* 0x0000000871717220 */ /* 0x000fe20000410000 */
[----:B------:R1:W4:Y:S01]  /*a0d0*/  MUFU.EX2 R138, R0 ;  /* 0x00000000008a7308 */ /* 0x0003220000000800 */
[----:B--2---:R-:W-:Y:S01]  /*a0e0*/  MOV R18, R210 ;  /* 0x000000d200127202 */ /* 0x004fe20000000f00 */
[-C--:B------:R-:W-:Y:S01]  /*a0f0*/  FMUL.FTZ R116, R116, R8.reuse ;  /* 0x0000000874747220 */ /* 0x080fe20000410000 */
[-C--:B------:R-:W-:Y:S01]  /*a100*/  FMUL.FTZ R117, R117, R8.reuse ;  /* 0x0000000875757220 */ /* 0x080fe20000410000 */
[-C--:B------:R-:W-:Y:S01]  /*a110*/  FMUL.FTZ R128, R128, R8.reuse ;  /* 0x0000000880807220 */ /* 0x080fe20000410000 */
[----:B------:R-:W-:-:S03]  /*a120*/  FMUL.FTZ R129, R129, R8 ;  /* 0x0000000881817220 */ /* 0x000fc60000410000 */
[----:B------:R4:W-:Y:S01]  /*a130*/  MUFU.EX2 R193, R7 ;  /* 0x0000000700c17308 */ /* 0x0009e20000000800 */
[----:B---3--:R-:W2:Y:S07]  /*a140*/  LDSM.16.MT88.4 R20, [R213+0xa000] ;  /* 0x00a00000d514783b */ /* 0x008eae0000004200 */
[----:B------:R3:W-:Y:S01]  /*a150*/  MUFU.EX2 R194, R6 ;  /* 0x0000000600c27308 */ /* 0x0007e20000000800 */
[----:B-1----:R-:W-:-:S05]  /*a160*/  FSEL R0, R134, RZ, P2 ;  /* 0x000000ff86007208 */ /* 0x002fca0001000000 */
[----:B------:R-:W-:Y:S01]  /*a170*/  FADD.FTZ R2, R237, -R0 ;  /* 0x80000000ed027221 */ /* 0x000fe20000010000 */
[----:B------:R-:W-:Y:S01]  /*a180*/  FSEL R0, R137, RZ, P1 ;  /* 0x000000ff89007208 */ /* 0x000fe20000800000 */
[----:B------:R1:W-:Y:S01]  /*a190*/  MUFU.EX2 R195, R5 ;  /* 0x0000000500c37308 */ /* 0x0003e20000000800 */
[----:B----4-:R-:W-:Y:S01]  /*a1a0*/  F2FP.BF16.F32.PACK_AB R7, R138, R139 ;  /* 0x0000008b8a07723e */ /* 0x010fe200000010ff */
[----:B------:R-:W-:Y:S02]  /*a1b0*/  FMUL.FTZ R2, R2, UR26 ;  /* 0x0000001a02027c20 */ /* 0x000fe40008410000 */
[----:B------:R-:W-:-:S04]  /*a1c0*/  FADD.FTZ R0, R236, -R0 ;  /* 0x80000000ec007221 */ /* 0x000fc80000010000 */
[----:B------:R-:W-:Y:S01]  /*a1d0*/  FMUL.FTZ R0, R0, UR26 ;  /* 0x0000001a00007c20 */ /* 0x000fe20008410000 */
[----:B------:R-:W4:Y:S01]  /*a1e0*/  MUFU.EX2 R2, R2 ;  /* 0x0000000200027308 */ /* 0x000f220000000800 */
[----:B---3--:R-:W-:-:S07]  /*a1f0*/  F2FP.BF16.F32.PACK_AB R6, R187, R186 ;  /* 0x000000babb06723e */ /* 0x008fce00000010ff */
[----:B------:R-:W3:Y:S01]  /*a200*/  MUFU.EX2 R0, R0 ;  /* 0x0000000000007308 */ /* 0x000ee20000000800 */
[----:B-1----:R-:W-:-:S07]  /*a210*/  F2FP.BF16.F32.PACK_AB R5, R133, R132 ;  /* 0x000000848505723e */ /* 0x002fce00000010ff */
[----:B------:R-:W-:Y:S01]  /*a220*/  MUFU.EX2 R192, R19 ;  /* 0x0000001300c07308 */ /* 0x000fe20000000800 */
[-C--:B----4-:R-:W-:Y:S01]  /*a230*/  FMUL.FTZ R40, R40, R2.reuse ;  /* 0x0000000228287220 */ /* 0x090fe20000410000 */
[-C--:B------:R-:W-:Y:S01]  /*a240*/  FMUL.FTZ R41, R41, R2.reuse ;  /* 0x0000000229297220 */ /* 0x080fe20000410000 */
[-C--:B------:R-:W-:Y:S01]  /*a250*/  FMUL.FTZ R44, R44, R2.reuse ;  /* 0x000000022c2c7220 */ /* 0x080fe20000410000 */
[-C--:B------:R-:W-:Y:S01]  /*a260*/  FMUL.FTZ R45, R45, R2.reuse ;  /* 0x000000022d2d7220 */ /* 0x080fe20000410000 */
[-C--:B------:R-:W-:Y:S01]  /*a270*/  FMUL.FTZ R140, R140, R2.reuse ;  /* 0x000000028c8c7220 */ /* 0x080fe20000410000 */
[-C--:B------:R-:W-:Y:S01]  /*a280*/  FMUL.FTZ R141, R141, R2.reuse ;  /* 0x000000028d8d7220 */ /* 0x080fe20000410000 */
[----:B------:R-:W-:Y:S01]  /*a290*/  FMUL.FTZ R148, R148, R2 ;  /* 0x0000000294947220 */ /* 0x000fe20000410000 */
[----:B------:R-:W1:Y:S01]  /*a2a0*/  MUFU.EX2 R3, R3 ;  /* 0x0000000300037308 */ /* 0x000e620000000800 */
[-C--:B---3--:R-:W-:Y:S01]  /*a2b0*/  FMUL.FTZ R42, R42, R0.reuse ;  /* 0x000000002a2a7220 */ /* 0x088fe20000410000 */
[-C--:B------:R-:W-:Y:S01]  /*a2c0*/  FMUL.FTZ R43, R43, R0.reuse ;  /* 0x000000002b2b7220 */ /* 0x080fe20000410000 */
[-C--:B------:R-:W-:Y:S01]  /*a2d0*/  FMUL.FTZ R46, R46, R0.reuse ;  /* 0x000000002e2e7220 */ /* 0x080fe20000410000 */
[----:B------:R-:W-:Y:S01]  /*a2e0*/  FMUL.FTZ R47, R47, R0 ;  /* 0x000000002f2f7220 */ /* 0x000fe20000410000 */
[-C--:B------:R-:W-:Y:S01]  /*a2f0*/  FMUL.FTZ R149, R149, R2.reuse ;  /* 0x0000000295957220 */ /* 0x080fe20000410000 */
[-C--:B------:R-:W-:Y:S01]  /*a300*/  FMUL.FTZ R156, R156, R2.reuse ;  /* 0x000000029c9c7220 */ /* 0x080fe20000410000 */
[----:B------:R-:W-:Y:S01]  /*a310*/  FMUL.FTZ R157, R157, R2 ;  /* 0x000000029d9d7220 */ /* 0x000fe20000410000 */
[-C--:B------:R-:W-:Y:S01]  /*a320*/  FMUL.FTZ R142, R142, R0.reuse ;  /* 0x000000008e8e7220 */ /* 0x080fe20000410000 */
[C---:B------:R-:W-:Y:S01]  /*a330*/  HMMA.16816.F32.BF16 R244, R4.reuse, R172, R40 ;  /* 0x000000ac04f4723c */ /* 0x040fe20000041828 */
[----:B------:R-:W3:Y:S01]  /*a340*/  LDSM.16.MT88.4 R40, [R218+0xb000] ;  /* 0x00b00000da28783b */ /* 0x000ee20000004200 */
[----:B------:R-:W-:Y:S01]  /*a350*/  FMUL.FTZ R143, R143, R0 ;  /* 0x000000008f8f7220 */ /* 0x000fe20000410000 */
[-C--:B------:R-:W-:Y:S01]  /*a360*/  FMUL.FTZ R164, R164, R2.reuse ;  /* 0x00000002a4a47220 */ /* 0x080fe20000410000 */
[----:B------:R-:W-:Y:S01]  /*a370*/  FMUL.FTZ R165, R165, R2 ;  /* 0x00000002a5a57220 */ /* 0x000fe20000410000 */
[-C--:B------:R-:W-:Y:S01]  /*a380*/  FMUL.FTZ R150, R150, R0.reuse ;  /* 0x0000000096967220 */ /* 0x080fe20000410000 */
[C---:B------:R-:W-:Y:S01]  /*a390*/  HMMA.16816.F32.BF16 R248, R4.reuse, R174, R44 ;  /* 0x000000ae04f8723c */ /* 0x040fe2000004182c */
[----:B------:R-:W4:Y:S01]  /*a3a0*/  LDSM.16.MT88.4 R44, [R217+0xb000] ;  /* 0x00b00000d92c783b */ /* 0x000f220000004200 */
        /* <DEDUP_REMOVED lines=45> */
[C---:B--2---:R-:W-:Y:S01]  /*a680*/  HMMA.16816.F32.BF16 R140, R4.reuse, R20, R140 ;  /* 0x00000014048c723c */ /* 0x044fe2000004188c */
[-C--:B-1----:R-:W-:Y:S01]  /*a690*/  FMUL.FTZ R162, R162, R3.reuse ;  /* 0x00000003a2a27220 */ /* 0x082fe20000410000 */
[-C--:B------:R-:W-:Y:S01]  /*a6a0*/  FMUL.FTZ R163, R163, R3.reuse ;  /* 0x00000003a3a37220 */ /* 0x080fe20000410000 */
[-C--:B------:R-:W-:Y:S01]  /*a6b0*/  FMUL.FTZ R170, R170, R3.reuse ;  /* 0x00000003aaaa7220 */ /* 0x080fe20000410000 */
        /* <DEDUP_REMOVED lines=35> */
[----:B------:R-:W-:-:S03]  /*a8f0*/  FMUL.FTZ R131, R131, R3 ;  /* 0x0000000383837220 */ /* 0x000fc60000410000 */
[C---:B------:R-:W-:Y:S06]  /*a900*/  HMMA.16816.F32.BF16 R76, R4.reuse, R26, R76 ;  /* 0x0000001a044c723c */ /* 0x040fec000004184c */
[C---:B------:R-:W-:Y:S06]  /*a910*/  HMMA.16816.F32.BF16 R88, R4.reuse, R32, R88 ;  /* 0x000000200458723c */ /* 0x040fec0000041858 */
[C---:B------:R-:W-:Y:S06]  /*a920*/  HMMA.16816.F32.BF16 R92, R4.reuse, R34, R92 ;  /* 0x00000022045c723c */ /* 0x040fec000004185c */
[C---:B---3--:R-:W-:Y:S06]  /*a930*/  HMMA.16816.F32.BF16 R104, R4.reuse, R40, R104 ;  /* 0x000000280468723c */ /* 0x048fec0000041868 */
[C---:B------:R-:W-:Y:S06]  /*a940*/  HMMA.16816.F32.BF16 R108, R4.reuse, R42, R108 ;  /* 0x0000002a046c723c */ /* 0x040fec000004186c */
[C---:B----4-:R-:W-:Y:S06]  /*a950*/  HMMA.16816.F32.BF16 R120, R4.reuse, R44, R120 ;  /* 0x0000002c0478723c */ /* 0x050fec0000041878 */
        /* <DEDUP_REMOVED lines=8> */
[----:B------:R-:W-:Y:S01]  /*a9e0*/  HMMA.16816.F32.BF16 R160, R4, R28, R160 ;  /* 0x0000001c04a0723c */ /* 0x000fe200000418a0 */
[----:B------:R1:W-:Y:S01]  /*a9f0*/  MUFU.EX2 R29, R13 ;  /* 0x0000000d001d7308 */ /* 0x0003e20000000800 */
[----:B------:R-:W-:-:S04]  /*aa00*/  MOV R127, R189 ;  /* 0x000000bd007f7202 */ /* 0x000fc80000000f00 */
[C---:B------:R-:W-:Y:S06]  /*aa10*/  HMMA.16816.F32.BF16 R208, R4.reuse, R30, R168 ;  /* 0x0000001e04d0723c */ /* 0x040fec00000418a8 */
[----:B------:R-:W-:Y:S01]  /*aa20*/  HMMA.16816.F32.BF16 R236, R4, R22, R152 ;  /* 0x0000001604ec723c */ /* 0x000fe20000041898 */
[----:B------:R-:W-:Y:S01]  /*aa30*/  MOV R171, R190 ;  /* 0x000000be00ab7202 */ /* 0x000fe20000000f00 */
[----:B------:R-:W2:Y:S01]  /*aa40*/  LDSM.16.MT88.4 R152, [R213+0xa800] ;  /* 0x00a80000d598783b */ /* 0x000ea20000004200 */
[----:B-1----:R-:W-:-:S04]  /*aa50*/  FFMA.FTZ R13, R181, UR26, -R10 ;  /* 0x0000001ab50d7c23 */ /* 0x002fc8000801080a */
[----:B------:R-:W-:Y:S01]  /*aa60*/  MOV R23, R204 ;  /* 0x000000cc00177202 */ /* 0x000fe20000000f00 */
[C---:B------:R-:W-:Y:S01]  /*aa70*/  HMMA.16816.F32.BF16 R68, R4.reuse, R24, R68 ;  /* 0x000000180444723c */ /* 0x040fe20000041844 */
[----:B------:R-:W-:Y:S01]  /*aa80*/  MOV R22, R191 ;  /* 0x000000bf00167202 */ /* 0x000fe20000000f00 */
[----:B------:R1:W-:Y:S04]  /*aa90*/  MUFU.EX2 R30, R13 ;  /* 0x0000000d001e7308 */ /* 0x0003e80000000800 */
[C---:B------:R-:W-:Y:S06]  /*aaa0*/  HMMA.16816.F32.BF16 R144, R4.reuse, R20, R144 ;  /* 0x000000140490723c */ /* 0x040fec0000041890 */
[----:B------:R-:W-:Y:S01]  /*aab0*/  HMMA.16816.F32.BF16 R52, R4, R176, R52 ;  /* 0x000000b00434723c */ /* 0x000fe20000041834 */
[----:B------:R-:W-:-:S02]  /*aac0*/  MOV R20, R205 ;  /* 0x000000cd00147202 */ /* 0x000fc40000000f00 */
[----:B------:R-:W-:-:S03]  /*aad0*/  MOV R21, R206 ;  /* 0x000000ce00157202 */ /* 0x000fc60000000f00 */
[C---:B------:R-:W-:Y:S01]  /*aae0*/  HMMA.16816.F32.BF16 R188, R4.reuse, R178, R64 ;  /* 0x000000b204bc723c */ /* 0x040fe20000041840 */
[--C-:B-1----:R-:W-:Y:S01]  /*aaf0*/  FFMA.FTZ R13, R180, UR26, -R10.reuse ;  /* 0x0000001ab40d7c23 */ /* 0x102fe2000801080a */
[----:B------:R-:W-:Y:S01]  /*ab00*/  FFMA.FTZ R10, R183, UR26, -R10 ;  /* 0x0000001ab70a7c23 */ /* 0x000fe2000801080a */
[----:B------:R-:W-:Y:S02]  /*ab10*/  LDSM.16.MT88.4 R64, [R217+0xa800] ;  /* 0x00a80000d940783b */ /* 0x000fe40000004200 */
[----:B------:R-:W-:Y:S01]  /*ab20*/  MUFU.EX2 R31, R13 ;  /* 0x0000000d001f7308 */ /* 0x000fe20000000800 */
[C---:B------:R-:W-:Y:S01]  /*ab30*/  HMMA.16816.F32.BF16 R180, R4.reuse, R26, R80 ;  /* 0x0000001a04b4723c */ /* 0x040fe20000041850 */
[----:B------:R-:W-:Y:S05]  /*ab40*/  LDSM.16.MT88.4 R80, [R213+0xb800] ;  /* 0x00b80000d550783b */ /* 0x000fea0000004200 */
[----:B------:R-:W-:Y:S01]  /*ab50*/  HMMA.16816.F32.BF16 R36, R4, R172, R36 ;  /* 0x000000ac0424723c */ /* 0x000fe20000041824 */
[----:B------:R1:W3:Y:S01]  /*ab60*/  MUFU.EX2 R28, R10 ;  /* 0x0000000a001c7308 */ /* 0x0002e20000000800 */
[----:B------:R-:W-:-:S02]  /*ab70*/  MOV R27, R20 ;  /* 0x00000014001b7202 */ /* 0x000fc40000000f00 */
[----:B------:R-:W-:Y:S02]  /*ab80*/  MOV R20, R19 ;  /* 0x0000001300147202 */ /* 0x000fe40000000f00 */
[----:B------:R-:W-:Y:S01]  /*ab90*/  HMMA.16816.F32.BF16 R204, R4, R174, R48 ;  /* 0x000000ae04cc723c */ /* 0x000fe20000041830 */
[----:B------:R-:W-:Y:S01]  /*aba0*/  LDSM.16.MT88.4 R48, [R218+0xa800] ;  /* 0x00a80000da30783b */ /* 0x000fe20000004200 */
[----:B------:R-:W-:-:S04]  /*abb0*/  FFMA.FTZ R2, R27, R2, R185 ;  /* 0x000000021b027223 */ /* 0x000fc800000100b9 */
[----:B------:R-:W-:Y:S01]  /*abc0*/  HMMA.16816.F32.BF16 R84, R4, R32, R84 ;  /* 0x000000200454723c */ /* 0x000fe20000041854 */
[----:B-1----:R-:W-:-:S05]  /*abd0*/  FFMA.FTZ R10, R200, UR26, -R9 ;  /* 0x0000001ac80a7c23 */ /* 0x002fca0008010809 */
[C---:B------:R-:W-:Y:S01]  /*abe0*/  HMMA.16816.F32.BF16 R176, R4.reuse, R34, R96 ;  /* 0x0000002204b0723c */ /* 0x040fe20000041860 */
[----:B------:R-:W-:Y:S01]  /*abf0*/  MOV R200, R21 ;  /* 0x0000001500c87202 */ /* 0x000fe20000000f00 */
[----:B------:R-:W-:Y:S01]  /*ac00*/  LDSM.16.MT88.4 R96, [R215+0xb800] ;  /* 0x00b80000d760783b */ /* 0x000fe20000004200 */
[----:B------:R1:W-:Y:S01]  /*ac10*/  MUFU.EX2 R26, R10 ;  /* 0x0000000a001a7308 */ /* 0x0003e20000000800 */
[----:B------:R-:W-:Y:S02]  /*ac20*/  MOV R21, R18 ;  /* 0x0000001200157202 */ /* 0x000fe40000000f00 */
[----:B------:R-:W-:Y:S01]  /*ac30*/  HMMA.16816.F32.BF16 R100, R4, R40, R100 ;  /* 0x000000280464723c */ /* 0x000fe20000041864 */
[----:B------:R-:W-:-:S05]  /*ac40*/  FFMA.FTZ R0, R200, R0, R132 ;  /* 0x00000000c8007223 */ /* 0x000fca0000010084 */
[----:B------:R-:W-:Y:S01]  /*ac50*/  HMMA.16816.F32.BF16 R172, R4, R42, R112 ;  /* 0x0000002a04ac723c */ /* 0x000fe20000041870 */
[----:B------:R-:W-:Y:S01]  /*ac60*/  MOV R41, R126 ;  /* 0x0000007e00297202 */ /* 0x000fe20000000f00 */
[----:B------:R-:W-:Y:S01]  /*ac70*/  LDSM.16.MT88.4 R112, [R218+0xb800] ;  /* 0x00b80000da70783b */ /* 0x000fe20000004200 */
[----:B---3--:R-:W-:-:S03]  /*ac80*/  F2FP.BF16.F32.PACK_AB R126, R28, R31 ;  /* 0x0000001f1c7e723e */ /* 0x008fc600000010ff */
[----:B------:R-:W-:Y:S01]  /*ac90*/  HMMA.16816.F32.BF16 R116, R4, R44, R116 ;  /* 0x0000002c0474723c */ /* 0x000fe20000041874 */
[----:B-1----:R-:W-:Y:S01]  /*aca0*/  FFMA.FTZ R10, R203, UR26, -R9 ;  /* 0x0000001acb0a7c23 */ /* 0x002fe20008010809 */
[----:B------:R-:W-:-:S03]  /*acb0*/  MOV R203, R22 ;  /* 0x0000001600cb7202 */ /* 0x000fc60000000f00 */
[----:B------:R1:W3:Y:S01]  /*acc0*/  MUFU.EX2 R24, R10 ;  /* 0x0000000a00187308 */ /* 0x0002e20000000800 */
[----:B------:R-:W-:Y:S01]  /*acd0*/  HMMA.16816.F32.BF16 R32, R4, R46, R128 ;  /* 0x0000002e0420723c */ /* 0x000fe20000041880 */
[----:B------:R-:W-:-:S06]  /*ace0*/  FFMA.FTZ R3, R203, R3, R193 ;  /* 0x00000003cb037223 */ /* 0x000fcc00000100c1 */
[----:B------:R-:W-:-:S04]  /*acf0*/  FFMA.FTZ R5, R21, UR26, -R11 ;  /* 0x0000001a15057c23 */ /* 0x000fc8000801080b */
[----:B------:R-:W-:Y:S01]  /*ad00*/  MUFU.EX2 R7, R5 ;  /* 0x0000000500077308 */ /* 0x000fe20000000800 */
[--C-:B-1----:R-:W-:Y:S01]  /*ad10*/  FFMA.FTZ R10, R252, UR26, -R9.reuse ;  /* 0x0000001afc0a7c23 */ /* 0x102fe20008010809 */
[----:B------:R-:W-:Y:S01]  /*ad20*/  MOV R252, R23 ;  /* 0x0000001700fc7202 */ /* 0x000fe20000000f00 */
[----:B------:R-:W-:Y:S01]  /*ad30*/  FFMA.FTZ R9, R171, UR26, -R9 ;  /* 0x0000001aab097c23 */ /* 0x000fe20008010809 */
[----:B------:R-:W-:-:S04]  /*ad40*/  MOV R23, R124 ;  /* 0x0000007c00177202 */ /* 0x000fc80000000f00 */
[----:B------:R1:W-:Y:S01]  /*ad50*/  MUFU.EX2 R25, R10 ;  /* 0x0000000a00197308 */ /* 0x0003e20000000800 */
[----:B------:R-:W4:Y:S01]  /*ad60*/  LDSM.16.MT88.4 R168, [R215+0xa800] ;  /* 0x00a80000d7a8783b */ /* 0x000f220000004200 */
[----:B------:R-:W-:Y:S01]  /*ad70*/  FFMA.FTZ R8, R252, R8, R198 ;  /* 0x00000008fc087223 */ /* 0x000fe200000100c6 */
[----:B------:R-:W-:Y:S01]  /*ad80*/  F2FP.BF16.F32.PACK_AB R124, R30, R29 ;  /* 0x0000001d1e7c723e */ /* 0x000fe200000010ff */
[----:B------:R-:W-:-:S04]  /*ad90*/  FFMA.FTZ R4, R23, UR26, -R12 ;  /* 0x0000001a17047c23 */ /* 0x000fc8000801080c */
[----:B------:R5:W2:Y:S01]  /*ada0*/  MUFU.EX2 R19, R9 ;  /* 0x0000000900137308 */ /* 0x000aa20000000800 */
[----:B-1----:R-:W-:Y:S01]  /*adb0*/  FFMA.FTZ R10, R201, UR26, -R12 ;  /* 0x0000001ac90a7c23 */ /* 0x002fe2000801080c */
[----:B------:R-:W-:Y:S02]  /*adc0*/  MOV R201, R125 ;  /* 0x0000007d00c97202 */ /* 0x000fe40000000f00 */
[----:B---3--:R-:W-:-:S04]  /*add0*/  F2FP.BF16.F32.PACK_AB R125, R24, R26 ;  /* 0x0000001a187d723e */ /* 0x008fc800000010ff */
[----:B------:R-:W-:Y:S01]  /*ade0*/  MUFU.EX2 R18, R10 ;  /* 0x0000000a00127308 */ /* 0x000fe20000000800 */
[----:B-----5:R-:W-:Y:S01]  /*adf0*/  FFMA.FTZ R9, R202, UR26, -R12 ;  /* 0x0000001aca097c23 */ /* 0x020fe2000801080c */
[----:B------:R-:W-:Y:S02]  /*ae00*/  MOV R202, R127 ;  /* 0x0000007f00ca7202 */ /* 0x000fe40000000f00 */
[----:B--2---:R-:W-:-:S04]  /*ae10*/  F2FP.BF16.F32.PACK_AB R127, R19, R25 ;  /* 0x00000019137f723e */ /* 0x004fc800000010ff */
[----:B------:R1:W-:Y:S03]  /*ae20*/  MUFU.EX2 R10, R4 ;  /* 0x00000004000a7308 */ /* 0x0003e60000000800 */
[C---:B------:R-:W-:Y:S05]  /*ae30*/  HMMA.16816.F32.BF16 R140, R124.reuse, R152, R140 ;  /* 0x000000987c8c723c */ /* 0x040fea000004188c */
[----:B------:R-:W2:Y:S01]  /*ae40*/  MUFU.EX2 R13, R9 ;  /* 0x00000009000d7308 */ /* 0x000ea20000000800 */
[----:B------:R-:W-:Y:S01]  /*ae50*/  HMMA.16816.F32.BF16 R148, R124, R154, R148 ;  /* 0x0000009a7c94723c */ /* 0x000fe20000041894 */
[----:B-1----:R-:W-:Y:S01]  /*ae60*/  FFMA.FTZ R4, R20, UR26, -R12 ;  /* 0x0000001a14047c23 */ /* 0x002fe2000801080c */
[----:B------:R-:W-:Y:S01]  /*ae70*/  FADD.FTZ R12, R197, R8 ;  /* 0x00000008c50c7221 */ /* 0x000fe20000010000 */
[----:B------:R-:W1:Y:S01]  /*ae80*/  LDSM.16.MT88.4 R20, [R217+0xb800] ;  /* 0x00b80000d914783b */ /* 0x000e620000004200 */
[----:B------:R-:W-:-:S03]  /*ae90*/  FADD.FTZ R8, R133, R0 ;  /* 0x0000000085087221 */ /* 0x000fc60000010000 */
[----:B------:R3:W5:Y:S01]  /*aea0*/  MUFU.EX2 R9, R4 ;  /* 0x0000000400097308 */ /* 0x0007620000000800 */
[----:B----4-:R-:W-:Y:S01]  /*aeb0*/  HMMA.16816.F32.BF16 R156, R124, R168, R156 ;  /* 0x000000a87c9c723c */ /* 0x010fe2000004189c */
[----:B------:R-:W-:Y:S01]  /*aec0*/  FADD.FTZ R8, R139, R8 ;  /* 0x000000088b087221 */ /* 0x000fe20000010000 */
[----:B--2---:R-:W-:-:S04]  /*aed0*/  F2FP.BF16.F32.PACK_AB R128, R13, R18 ;  /* 0x000000120d80723e */ /* 0x004fc800000010ff */
[C---:B------:R-:W-:Y:S06]  /*aee0*/  HMMA.16816.F32.BF16 R164, R124.reuse, R170, R164 ;  /* 0x000000aa7ca4723c */ /* 0x040fec00000418a4 */
[----:B------:R-:W-:Y:S01]  /*aef0*/  HMMA.16816.F32.BF16 R44, R124, R50, R248 ;  /* 0x000000327c2c723c */ /* 0x000fe200000418f8 */
[----:B---3--:R-:W-:Y:S01]  /*af00*/  FFMA.FTZ R4, R41, UR26, -R11 ;  /* 0x0000001a29047c23 */ /* 0x008fe2000801080b */
[----:B-----5:R-:W-:-:S04]  /*af10*/  F2FP.BF16.F32.PACK_AB R130, R9, R10 ;  /* 0x0000000a0982723e */ /* 0x020fc800000010ff */
[C---:B------:R-:W-:Y:S01]  /*af20*/  HMMA.16816.F32.BF16 R40, R124.reuse, R48, R244 ;  /* 0x000000307c28723c */ /* 0x040fe200000418f4 */
[----:B------:R2:W3:Y:S05]  /*af30*/  MUFU.EX2 R6, R4 ;  /* 0x0000000400067308 */ /* 0x0004ea0000000800 */
[C---:B------:R-:W-:Y:S06]  /*af40*/  HMMA.16816.F32.BF16 R56, R124.reuse, R64, R56 ;  /* 0x000000407c38723c */ /* 0x040fec0000041838 */
[C---:B------:R-:W-:Y:S06]  /*af50*/  HMMA.16816.F32.BF16 R60, R124.reuse, R66, R60 ;  /* 0x000000427c3c723c */ /* 0x040fec000004183c */
[----:B------:R-:W-:Y:S01]  /*af60*/  HMMA.16816.F32.BF16 R72, R124, R80, R72 ;  /* 0x000000507c48723c */ /* 0x000fe20000041848 */
[----:B--2---:R-:W-:Y:S01]  /*af70*/  FFMA.FTZ R4, R202, UR26, -R11 ;  /* 0x0000001aca047c23 */ /* 0x004fe2000801080b */
[----:B---3--:R-:W-:-:S03]  /*af80*/  F2FP.BF16.F32.PACK_AB R129, R6, R7 ;  /* 0x000000070681723e */ /* 0x008fc600000010ff */
[----:B------:R2:W-:Y:S01]  /*af90*/  MUFU.EX2 R5, R4 ;  /* 0x0000000400057308 */ /* 0x0005e20000000800 */
[C---:B------:R-:W-:Y:S06]  /*afa0*/  HMMA.16816.F32.BF16 R76, R124.reuse, R82, R76 ;  /* 0x000000527c4c723c */ /* 0x040fec000004184c */
[C---:B------:R-:W-:Y:S06]  /*afb0*/  HMMA.16816.F32.BF16 R88, R124.reuse, R96, R88 ;  /* 0x000000607c58723c */ /* 0x040fec0000041858 */
[----:B------:R-:W-:Y:S01]  /*afc0*/  HMMA.16816.F32.BF16 R92, R124, R98, R92 ;  /* 0x000000627c5c723c */ /* 0x000fe2000004185c */
[----:B--2---:R-:W-:Y:S01]  /*afd0*/  FFMA.FTZ R4, R201, UR26, -R11 ;  /* 0x0000001ac9047c23 */ /* 0x004fe2000801080b */
[----:B------:R-:W-:Y:S01]  /*afe0*/  FADD.FTZ R11, R192, R3 ;  /* 0x00000003c00b7221 */ /* 0x000fe20000010000 */
[----:B------:R-:W-:Y:S01]  /*aff0*/  FADD.FTZ R3, R184, R2 ;  /* 0x00000002b8037221 */ /* 0x000fe20000010000 */
[----:B------:R-:W-:-:S02]  /*b000*/  FADD.FTZ R2, R196, R12 ;  /* 0x0000000cc4027221 */ /* 0x000fc40000010000 */
[C---:B------:R-:W-:Y:S01]  /*b010*/  HMMA.16816.F32.BF16 R104, R124.reuse, R112, R104 ;  /* 0x000000707c68723c */ /* 0x040fe20000041868 */
[----:B------:R-:W-:Y:S01]  /*b020*/  FADD.FTZ R0, R194, R11 ;  /* 0x0000000bc2007221 */ /* 0x000fe20000010000 */
[----:B------:R-:W2:Y:S01]  /*b030*/  MUFU.EX2 R4, R4 ;  /* 0x0000000400047308 */ /* 0x000ea20000000800 */
        /* <DEDUP_REMOVED lines=16> */
[----:B--2---:R-:W-:Y:S01]  /*b140*/  F2FP.BF16.F32.PACK_AB R131, R4, R5 ;  /* 0x000000050483723e */ /* 0x004fe200000010ff */
[----:B------:R-:W-:Y:S01]  /*b150*/  FADD.FTZ R5, R5, R6 ;  /* 0x0000000605057221 */ /* 0x000fe20000010000 */
[----:B------:R-:W-:Y:S01]  /*b160*/  FADD.FTZ R0, R31, R0 ;  /* 0x000000001f007221 */ /* 0x000fe20000010000 */
[----:B------:R-:W-:-:S02]  /*b170*/  FADD.FTZ R2, R25, R2 ;  /* 0x0000000219027221 */ /* 0x000fc40000010000 */
[----:B------:R-:W-:Y:S06]  /*b180*/  HMMA.16816.F32.BF16 R124, R124, R22, R240 ;  /* 0x000000167c7c723c */ /* 0x000fec00000418f0 */
[----:B------:R-:W-:Y:S01]  /*b190*/  HMMA.16816.F32.BF16 R144, R128, R152, R144 ;  /* 0x000000988090723c */ /* 0x000fe20000041890 */
[----:B------:R-:W-:Y:S01]  /*b1a0*/  FADD.FTZ R242, R28, R0 ;  /* 0x000000001cf27221 */ /* 0x000fe20000010000 */
[----:B------:R-:W-:-:S04]  /*b1b0*/  FADD.FTZ R243, R19, R2 ;  /* 0x0000000213f37221 */ /* 0x000fc80000010000 */
[C---:B------:R-:W-:Y:S06]  /*b1c0*/  HMMA.16816.F32.BF16 R152, R128.reuse, R154, R236 ;  /* 0x0000009a8098723c */ /* 0x040fec00000418ec */
        /* <DEDUP_REMOVED lines=37> */
[----:B------:R-:W-:Y:S02]  /*b420*/  IADD3.X R3, R15, ~UR8, RZ, P1, P0 ;  /* 0x800000080f037c10 */ /* 0x000fe40008fe04ff */
[----:B------:R-:W-:Y:S01]  /*b430*/  PLOP3.LUT P0, PT, PT, PT, UP0, 0x80, 0x0 ;  /* 0x000000000000781c */ /* 0x000fe20003f0f008 */
        /* <DEDUP_REMOVED lines=8> */
[----:B-1----:R-:W-:-:S03]  /*b4c0*/  SHF.L.U32 R252, R252, 0x1, RZ ;  /* 0x00000001fcfc7819 */ /* 0x002fc600000006ff */
[----:B------:R-:W1:Y:S01]  /*b4d0*/  LDSM.16.M88.4 R8, [R214+0x2000] ;  /* 0x00200000d608783b */ /* 0x000e620000000200 */
[----:B------:R-:W-:-:S03]  /*b4e0*/  LOP3.LUT R252, R252, 0x6, RZ, 0xc0, !PT ;  /* 0x00000006fcfc7812 */ /* 0x000fc600078ec0ff */
[----:B------:R-:W4:Y:S01]  /*b4f0*/  LDSM.16.M88.4 R24, [R212+0x8800] ;  /* 0x00880000d418783b */ /* 0x000f220000000200 */
[----:B------:R-:W-:-:S03]  /*b500*/  LEA R0, R0, R252, 0x5 ;  /* 0x000000fc00007211 */ /* 0x000fc600078e28ff */
[----:B------:R-:W5:Y:S01]  /*b510*/  LDSM.16.M88.4 R12, [R214] ;  /* 0x00000000d60c783b */ /* 0x000f620000000200 */
[C---:B------:R-:W-:Y:S02]  /*b520*/  ISETP.GE.AND P6, PT, R0.reuse, R232, PT ;  /* 0x000000e80000720c */ /* 0x040fe40003fc6270 */
[C---:B------:R-:W-:Y:S01]  /*b530*/  ISETP.GE.AND P4, PT, R0.reuse, R231, PT ;  /* 0x000000e70000720c */ /* 0x040fe20003f86270 */
[----:B------:R-:W-:Y:S01]  /*b540*/  LDSM.16.M88.4 R32, [R223] ;  /* 0x00000000df20783b */ /* 0x000fe20000000200 */
[C---:B------:R-:W-:Y:S02]  /*b550*/  ISETP.GE.AND P5, PT, R0.reuse, R234, PT ;  /* 0x000000ea0000720c */ /* 0x040fe40003fa6270 */
[C---:B------:R-:W-:Y:S01]  /*b560*/  ISETP.GE.AND P2, PT, R0.reuse, R233, PT ;  /* 0x000000e90000720c */ /* 0x040fe20003f46270 */
[----:B--2---:R-:W2:Y:S01]  /*b570*/  LDSM.16.M88.4 R4, [R216+0x2000] ;  /* 0x00200000d804783b */ /* 0x004ea20000000200 */
[C---:B------:R-:W-:Y:S01]  /*b580*/  ISETP.LT.OR P6, PT, R0.reuse, R228, P6 ;  /* 0x000000e40000720c */ /* 0x040fe200037c1670 */
[----:B---3--:R-:W-:-:S02]  /*b590*/  VIADD R3, R0, 0x11 ;  /* 0x0000001100037836 */ /* 0x008fc40000000000 */
[----:B------:R-:W3:Y:S01]  /*b5a0*/  LDSM.16.M88.4 R172, [R226] ;  /* 0x00000000e2ac783b */ /* 0x000ee20000000200 */
[C---:B------:R-:W-:Y:S02]  /*b5b0*/  IADD3 R2, R0.reuse, 0x18, RZ ;  /* 0x0000001800027810 */ /* 0x040fe40007ffe0ff */
[C---:B------:R-:W-:Y:S01]  /*b5c0*/  ISETP.LT.OR P4, PT, R0.reuse, R227, P4 ;  /* 0x000000e30000720c */ /* 0x040fe20002781670 */
[----:B------:R-:W3:Y:S01]  /*b5d0*/  LDSM.16.M88.4 R20, [R216] ;  /* 0x00000000d814783b */ /* 0x000ee20000000200 */
[C---:B------:R-:W-:Y:S02]  /*b5e0*/  ISETP.LT.OR P5, PT, R0.reuse, R230, P5 ;  /* 0x000000e60000720c */ /* 0x040fe40002fa1670 */
[----:B------:R-:W-:Y:S01]  /*b5f0*/  ISETP.LT.OR P2, PT, R0, R229, P2 ;  /* 0x000000e50000720c */ /* 0x000fe20001741670 */
[----:B------:R-:W-:Y:S04]  /*b600*/  LDSM.16.M88.4 R16, [R222+0x2000] ;  /* 0x00200000de10783b */ /* 0x000fe80000000200 */
[----:B------:R-:W3:Y:S04]  /*b610*/  LDSM.16.M88.4 R180, [R221+0x8000] ;  /* 0x00800000ddb4783b */ /* 0x000ee80000000200 */
[----:B------:R-:W3:Y:S01]  /*b620*/  LDSM.16.M88.4 R176, [R221+0x8800] ;  /* 0x00880000ddb0783b */ /* 0x000ee20000000200 */
[C---:B-1----:R-:W-:Y:S03]  /*b630*/  HMMA.16816.F32.BF16 R196, R8.reuse, R28, RZ ;  /* 0x0000001c08c4723c */ /* 0x042fe600000418ff */
[----:B------:R-:W0:Y:S03]  /*b640*/  LDGDEPBAR ;  /* 0x00000000000079af */ /* 0x000e260000000000 */
[C---:B----4-:R-:W-:Y:S06]  /*b650*/  HMMA.16816.F32.BF16 R188, R8.reuse, R24, RZ ;  /* 0x0000001808bc723c */ /* 0x050fec00000418ff */
[C---:B------:R-:W-:Y:S06]  /*b660*/  HMMA.16816.F32.BF16 R192, R8.reuse, R30, RZ ;  /* 0x0000001e08c0723c */ /* 0x040fec00000418ff */
[----:B------:R-:W-:Y:S06]  /*b670*/  HMMA.16816.F32.BF16 R184, R8, R26, RZ ;  /* 0x0000001a08b8723c */ /* 0x000fec00000418ff */
[C---:B-----5:R-:W-:Y:S06]  /*b680*/  HMMA.16816.F32.BF16 R200, R12.reuse, R28, RZ ;  /* 0x0000001c0cc8723c */ /* 0x060fec00000418ff */
[C---:B------:R-:W-:Y:S06]  /*b690*/  HMMA.16816.F32.BF16 R8, R12.reuse, R24, RZ ;  /* 0x000000180c08723c */ /* 0x040fec00000418ff */
[C---:B------:R-:W-:Y:S06]  /*b6a0*/  HMMA.16816.F32.BF16 R28, R12.reuse, R30, RZ ;  /* 0x0000001e0c1c723c */ /* 0x040fec00000418ff */
[----:B------:R-:W-:Y:S06]  /*b6b0*/  HMMA.16816.F32.BF16 R24, R12, R26, RZ ;  /* 0x0000001a0c18723c */ /* 0x000fec00000418ff */
[C---:B--2---:R-:W-:Y:S06]  /*b6c0*/  HMMA.16816.F32.BF16 R208, R4.reuse, R32, R196 ;  /* 0x0000002004d0723c */ /* 0x044fec00000418c4 */
[C---:B---3--:R-:W-:Y:S06]  /*b6d0*/  HMMA.16816.F32.BF16 R196, R4.reuse, R172, R188 ;  /* 0x000000ac04c4723c */ /* 0x048fec00000418bc */
        /* <DEDUP_REMOVED lines=68> */
[----:B------:R-:W-:Y:S01]  /*bb20*/  FMUL.FTZ R139, R189, UR23 ;  /* 0x00000017bd8b7c20 */ /* 0x000fe20008410000 */
[----:B------:R-:W-:Y:S01]  /*bb30*/  FMUL.FTZ R138, R190, UR23 ;  /* 0x00000017be8a7c20 */ /* 0x000fe20008410000 */
[----:B------:R-:W-:Y:S01]  /*bb40*/  HMMA.16816.F32.BF16 R184, R28, R34, R208 ;  /* 0x000000221cb8723c */ /* 0x000fe200000418d0 */
[----:B------:R-:W-:Y:S01]  /*bb50*/  FMUL.FTZ R196, R23, UR23 ;  /* 0x0000001717c47c20 */ /* 0x000fe20008410000 */
[----:B------:R-:W-:Y:S01]  /*bb60*/  FMUL.FTZ R133, R191, UR23 ;  /* 0x00000017bf857c20 */ /* 0x000fe20008410000 */
[----:B------:R-:W3:Y:S06]  /*bb70*/  MUFU.TANH R202, R21 ;  /* 0x0000001500ca7308 */ /* 0x000eec0000002400 */
[----:B------:R-:W-:Y:S02]  /*bb80*/  HMMA.16816.F32.BF16 R180, R8, R174, R180 ;  /* 0x000000ae08b4723c */ /* 0x000fe400000418b4 */
[----:B------:R4:W2:Y:S04]  /*bb90*/  MUFU.TANH R200, R22 ;  /* 0x0000001600c87308 */ /* 0x0008a80000002400 */
[-C--:B-1----:R-:W-:Y:S04]  /*bba0*/  HMMA.16816.F32.BF16 R32, R16, R24.reuse, R192 ;  /* 0x000000181020723c */ /* 0x082fe800000418c0 */
[----:B------:R-:W1:Y:S02]  /*bbb0*/  MUFU.TANH R196, R196 ;  /* 0x000000c400c47308 */ /* 0x000e640000002400 */
[C---:B------:R-:W-:Y:S06]  /*bbc0*/  HMMA.16816.F32.BF16 R28, R12.reuse, R24, R244 ;  /* 0x000000180c1c723c */ /* 0x040fec00000418f4 */
[----:B------:R-:W-:Y:S01]  /*bbd0*/  HMMA.16816.F32.BF16 R12, R12, R26, R204 ;  /* 0x0000001a0c0c723c */ /* 0x000fe200000418cc */
[----:B----4-:R-:W4:Y:S01]  /*bbe0*/  LDSM.16.M88.4 R20, [R219+0x1800] ;  /* 0x00180000db14783b */ /* 0x010f220000000200 */
[----:B------:R-:W1:Y:S01]  /*bbf0*/  MUFU.TANH R188, R188 ;  /* 0x000000bc00bc7308 */ /* 0x000e620000002400 */
[----:B------:R-:W-:-:S04]  /*bc00*/  DEPBAR.LE SB0, 0x0 ;  /* 0x000080000000791a */ /* 0x000fc80000000000 */
[----:B------:R-:W-:Y:S01]  /*bc10*/  HMMA.16816.F32.BF16 R16, R16, R26, R184 ;  /* 0x0000001a1010723c */ /* 0x000fe200000418b8 */
[----:B------:R-:W-:Y:S01]  /*bc20*/  FMUL.FTZ R132, R180, UR23 ;  /* 0x00000017b4847c20 */ /* 0x000fe20008410000 */
[----:B------:R-:W-:Y:S01]  /*bc30*/  FMUL.FTZ R25, R181, UR23 ;  /* 0x00000017b5197c20 */ /* 0x000fe20008410000 */
[----:B------:R-:W1:Y:S03]  /*bc40*/  MUFU.TANH R139, R139 ;  /* 0x0000008b008b7308 */ /* 0x000e660000002400 */
[----:B------:R-:W-:Y:S01]  /*bc50*/  HMMA.16816.F32.BF16 R176, R4, R174, R176 ;  /* 0x000000ae04b0723c */ /* 0x000fe200000418b0 */
[----:B------:R-:W-:Y:S01]  /*bc60*/  FMUL.FTZ R27, R182, UR23 ;  /* 0x00000017b61b7c20 */ /* 0x000fe20008410000 */
[----:B------:R-:W-:-:S03]  /*bc70*/  FMUL.FTZ R26, R183, UR23 ;  /* 0x00000017b71a7c20 */ /* 0x000fc60008410000 */
[----:B------:R-:W1:Y:S08]  /*bc80*/  MUFU.TANH R138, R138 ;  /* 0x0000008a008a7308 */ /* 0x000e700000002400 */
[----:B------:R-:W1:Y:S08]  /*bc90*/  MUFU.TANH R133, R133 ;  /* 0x0000008500857308 */ /* 0x000e700000002400 */
[----:B------:R-:W1:Y:S03]  /*bca0*/  MUFU.TANH R132, R132 ;  /* 0x0000008400847308 */ /* 0x000e660000002400 */
[----:B------:R-:W-:Y:S01]  /*bcb0*/  FMUL.FTZ R24, R176, UR23 ;  /* 0x00000017b0187c20 */ /* 0x000fe20008410000 */
[-C--:B----4-:R-:W-:Y:S04]  /*bcc0*/  HMMA.16816.F32.BF16 R32, R8, R20.reuse, R32 ;  /* 0x000000140820723c */ /* 0x090fe80000041820 */
[----:B------:R-:W4:Y:S02]  /*bcd0*/  MUFU.TANH R25, R25 ;  /* 0x0000001900197308 */ /* 0x000f240000002400 */
[C---:B------:R-:W-:Y:S06]  /*bce0*/  HMMA.16816.F32.BF16 R28, R4.reuse, R20, R28 ;  /* 0x00000014041c723c */ /* 0x040fec000004181c */
[----:B------:R-:W1:Y:S01]  /*bcf0*/  MUFU.TANH R27, R27 ;  /* 0x0000001b001b7308 */ /* 0x000e620000002400 */
[-C--:B------:R-:W-:Y:S07]  /*bd00*/  HMMA.16816.F32.BF16 R172, R4, R22.reuse, R12 ;  /* 0x0000001604ac723c */ /* 0x080fee000004180c */
[----:B------:R-:W1:Y:S01]  /*bd10*/  MUFU.TANH R26, R26 ;  /* 0x0000001a001a7308 */ /* 0x000e620000002400 */
[----:B------:R-:W-:Y:S01]  /*bd20*/  HMMA.16816.F32.BF16 R20, R8, R22, R16 ;  /* 0x000000160814723c */ /* 0x000fe20000041810 */
[C---:B------:R-:W-:Y:S01]  /*bd30*/  VIADD R7, R0.reuse, 0x1 ;  /* 0x0000000100077836 */ /* 0x040fe20000000000 */
[C---:B------:R-:W-:Y:S01]  /*bd40*/  IADD3 R6, R0.reuse, 0x8, RZ ;  /* 0x0000000800067810 */ /* 0x040fe20007ffe0ff */
[C---:B------:R-:W-:Y:S01]  /*bd50*/  VIADD R5, R0.reuse, 0x9 ;  /* 0x0000000900057836 */ /* 0x040fe20000000000 */
[C---:B------:R-:W-:Y:S01]  /*bd60*/  IADD3 R4, R0.reuse, 0x10, RZ ;  /* 0x0000001000047810 */ /* 0x040fe20007ffe0ff */
[----:B------:R-:W-:-:S02]  /*bd70*/  VIADD R0, R0, 0x19 ;  /* 0x0000001900007836 */ /* 0x000fc40000000000 */
[----:B------:R-:W-:Y:S01]  /*bd80*/  FMUL.FTZ R13, R32, UR23 ;  /* 0x00000017200d7c20 */ /* 0x000fe20008410000 */
[----:B------:R-:W-:Y:S01]  /*bd90*/  FMUL.FTZ R14, R33, UR23 ;  /* 0x00000017210e7c20 */ /* 0x000fe20008410000 */
[----:B------:R-:W1:Y:S01]  /*bda0*/  MUFU.TANH R24, R24 ;  /* 0x0000001800187308 */ /* 0x000e620000002400 */
[----:B------:R-:W-:Y:S01]  /*bdb0*/  BAR.SYNC.DEFER_BLOCKING 0x0 ;  /* 0x0000000000007b1d */ /* 0x000fe20000010000 */
[----:B------:R-:W-:-:S06]  /*bdc0*/  ISETP.GE.AND P3, PT, R7, R232, PT ;  /* 0x000000e80700720c */ /* 0x000fcc0003f66270 */
[----:B------:R-:W1:Y:S08]  /*bdd0*/  MUFU.TANH R13, R13 ;  /* 0x0000000d000d7308 */ /* 0x000e700000002400 */
[----:B------:R-:W1:Y:S01]  /*bde0*/  MUFU.TANH R14, R14 ;  /* 0x0000000e000e7308 */ /* 0x000e620000002400 */
[----:B------:R-:W-:Y:S01]  /*bdf0*/  FMUL.FTZ R12, R20, UR23 ;  /* 0x00000017140c7c20 */ /* 0x000fe20008410000 */
[----:B--234-:R-:W-:Y:S06]  /*be00*/  @!P0 BRA `(.L_x_2379) ;  /* 0x0000000000688947 */ /* 0x01cfec0003800000 */
        /* <DEDUP_REMOVED lines=26> */
.L_x_2379:
[----:B------:R-:W-:Y:S01]  /*bfb0*/  ISETP.LT.OR P3, PT, R7, R228, P3 ;  /* 0x000000e40700720c */ /* 0x000fe20001f61670 */
[----:B--2---:R-:W-:Y:S01]  /*bfc0*/  FMUL.FTZ R9, R21, UR23 ;  /* 0x0000001715097c20 */ /* 0x004fe20008410000 */
[----:B------:R-:W2:Y:S01]  /*bfd0*/  MUFU.TANH R10, R12 ;  /* 0x0000000c000a7308 */ /* 0x000ea20000002400 */
[----:B------:R-:W-:Y:S02]  /*bfe0*/  FSEL R8, R201, -INF , !P6 ;  /* 0xff800000c9087808 */ /* 0x000fe40007000000 */
[----:B------:R-:W-:Y:S02]  /*bff0*/  FSEL R17, R202, -INF , !P3 ;  /* 0xff800000ca117808 */ /* 0x000fe40005800000 */
[-C--:B------:R-:W-:Y:S02]  /*c000*/  ISETP.GE.AND P1, PT, R6, R232.reuse, PT ;  /* 0x000000e80600720c */ /* 0x080fe40003f26270 */
[-C--:B------:R-:W-:Y:S01]  /*c010*/  ISETP.GE.AND P6, PT, R5, R232.reuse, PT ;  /* 0x000000e80500720c */ /* 0x080fe20003fc6270 */
[----:B------:R3:W4:Y:S01]  /*c020*/  MUFU.TANH R12, R9 ;  /* 0x00000009000c7308 */ /* 0x0007220000002400 */
[----:B------:R-:W-:-:S02]  /*c030*/  ISETP.GE.AND P3, PT, R4, R232, PT ;  /* 0x000000e80400720c */ /* 0x000fc40003f66270 */
[-C--:B------:R-:W-:Y:S02]  /*c040*/  ISETP.LT.OR P1, PT, R6, R228.reuse, P1 ;  /* 0x000000e40600720c */ /* 0x080fe40000f21670 */
[-C--:B------:R-:W-:Y:S02]  /*c050*/  ISETP.LT.OR P6, PT, R5, R228.reuse, P6 ;  /* 0x000000e40500720c */ /* 0x080fe400037c1670 */
[----:B------:R-:W-:Y:S02]  /*c060*/  ISETP.LT.OR P3, PT, R4, R228, P3 ;  /* 0x000000e40400720c */ /* 0x000fe40001f61670 */
[----:B-1----:R-:W-:Y:S02]  /*c070*/  FSEL R16, R132, -INF , !P1 ;  /* 0xff80000084107808 */ /* 0x002fe40004800000 */
[----:B------:R-:W-:Y:S02]  /*c080*/  FSEL R11, R25, -INF , !P6 ;  /* 0xff800000190b7808 */ /* 0x000fe40007000000 */
[----:B------:R-:W-:-:S02]  /*c090*/  FSEL R192, R13, -INF , !P3 ;  /* 0xff8000000dc07808 */ /* 0x000fc40005800000 */
[-C--:B------:R-:W-:Y:S02]  /*c0a0*/  ISETP.GE.AND P1, PT, R3, R232.reuse, PT ;  /* 0x000000e80300720c */ /* 0x080fe40003f26270 */
[-C--:B------:R-:W-:Y:S01]  /*c0b0*/  ISETP.GE.AND P6, PT, R2, R232.reuse, PT ;  /* 0x000000e80200720c */ /* 0x080fe20003fc6270 */
[----:B---3--:R-:W-:Y:S01]  /*c0c0*/  FMUL.FTZ R9, R177, UR23 ;  /* 0x00000017b1097c20 */ /* 0x008fe20008410000 */
[----:B------:R-:W-:Y:S02]  /*c0d0*/  ISETP.GE.AND P3, PT, R0, R232, PT ;  /* 0x000000e80000720c */ /* 0x000fe40003f66270 */
[-C--:B------:R-:W-:Y:S01]  /*c0e0*/  ISETP.LT.OR P1, PT, R3, R228.reuse, P1 ;  /* 0x000000e40300720c */ /* 0x080fe20000f21670 */
[----:B------:R1:W-:Y:S01]  /*c0f0*/  MUFU.TANH R132, R9 ;  /* 0x0000000900847308 */ /* 0x0003e20000002400 */
[-C--:B------:R-:W-:Y:S02]  /*c100*/  ISETP.LT.OR P6, PT, R2, R228.reuse, P6 ;  /* 0x000000e40200720c */ /* 0x080fe400037c1670 */
[----:B------:R-:W-:-:S02]  /*c110*/  ISETP.LT.OR P3, PT, R0, R228, P3 ;  /* 0x000000e40000720c */ /* 0x000fc40001f61670 */
[----:B------:R-:W-:Y:S02]  /*c120*/  FSEL R193, R14, -INF , !P1 ;  /* 0xff8000000ec17808 */ /* 0x000fe40004800000 */
[----:B--2---:R-:W-:Y:S01]  /*c130*/  FSEL R206, R10, -INF , !P6 ;  /* 0xff8000000ace7808 */ /* 0x004fe20007000000 */
[----:B------:R-:W-:Y:S01]  /*c140*/  FMUL.FTZ R10, R34, UR23 ;  /* 0x00000017220a7c20 */ /* 0x000fe20008410000 */
[----:B----4-:R-:W-:Y:S01]  /*c150*/  FSEL R205, R12, -INF , !P3 ;  /* 0xff8000000ccd7808 */ /* 0x010fe20005800000 */
[----:B------:R-:W-:Y:S01]  /*c160*/  FMUL.FTZ R12, R22, UR23 ;  /* 0x00000017160c7c20 */ /* 0x000fe20008410000 */
[C---:B------:R-:W-:Y:S01]  /*c170*/  ISETP.GE.AND P1, PT, R7.reuse, R231, PT ;  /* 0x000000e70700720c */ /* 0x040fe20003f26270 */
[----:B------:R-:W-:Y:S01]  /*c180*/  MUFU.TANH R33, R10 ;  /* 0x0000000a00217308 */ /* 0x000fe20000002400 */
[C---:B------:R-:W-:Y:S02]  /*c190*/  ISETP.GE.AND P6, PT, R7.reuse, R234, PT ;  /* 0x000000ea0700720c */ /* 0x040fe40003fc6270 */
[----:B------:R-:W-:-:S02]  /*c1a0*/  ISETP.GE.AND P3, PT, R7, R233, PT ;  /* 0x000000e90700720c */ /* 0x000fc40003f66270 */
[C---:B------:R-:W-:Y:S01]  /*c1b0*/  ISETP.LT.OR P1, PT, R7.reuse, R227, P1 ;  /* 0x000000e30700720c */ /* 0x040fe20000f21670 */
[----:B-1----:R-:W-:Y:S01]  /*c1c0*/  FMUL.FTZ R9, R178, UR23 ;  /* 0x00000017b2097c20 */ /* 0x002fe20008410000 */
[C---:B------:R-:W-:Y:S01]  /*c1d0*/  ISETP.LT.OR P6, PT, R7.reuse, R230, P6 ;  /* 0x000000e60700720c */ /* 0x040fe200037c1670 */
[----:B------:R1:W-:Y:S01]  /*c1e0*/  MUFU.TANH R21, R12 ;  /* 0x0000000c00157308 */ /* 0x0003e20000002400 */
[----:B------:R-:W-:Y:S02]  /*c1f0*/  ISETP.LT.OR P3, PT, R7, R229, P3 ;  /* 0x000000e50700720c */ /* 0x000fe40001f61670 */
[----:B------:R-:W-:Y:S02]  /*c200*/  FSEL R15, R196, -INF , !P1 ;  /* 0xff800000c40f7808 */ /* 0x000fe40004800000 */
[----:B------:R-:W-:Y:S02]  /*c210*/  FSEL R18, R139, -INF , !P6 ;  /* 0xff8000008b127808 */ /* 0x000fe40007000000 */
[----:B------:R-:W-:Y:S01]  /*c220*/  FSEL R19, R133, -INF , !P3 ;  /* 0xff80000085137808 */ /* 0x000fe20005800000 */
[----:B------:R2:W3:Y:S01]  /*c230*/  MUFU.TANH R32, R9 ;  /* 0x0000000900207308 */ /* 0x0004e20000002400 */
[----:B------:R-:W-:-:S02]  /*c240*/  ISETP.GE.AND P1, PT, R5, R231, PT ;  /* 0x000000e70500720c */ /* 0x000fc40003f26270 */
[C---:B------:R-:W-:Y:S02]  /*c250*/  ISETP.GE.AND P6, PT, R5.reuse, R234, PT ;  /* 0x000000ea0500720c */ /* 0x040fe40003fc6270 */
[C---:B------:R-:W-:Y:S02]  /*c260*/  ISETP.GE.AND P3, PT, R5.reuse, R233, PT ;  /* 0x000000e90500720c */ /* 0x040fe40003f66270 */
[C---:B------:R-:W-:Y:S02]  /*c270*/  ISETP.LT.OR P1, PT, R5.reuse, R227, P1 ;  /* 0x000000e30500720c */ /* 0x040fe40000f21670 */
[C---:B------:R-:W-:Y:S01]  /*c280*/  ISETP.LT.OR P6, PT, R5.reuse, R230, P6 ;  /* 0x000000e60500720c */ /* 0x040fe200037c1670 */
[----:B-1----:R-:W-:Y:S01]  /*c290*/  FMUL.FTZ R12, R30, UR23 ;  /* 0x000000171e0c7c20 */ /* 0x002fe20008410000 */
[----:B------:R-:W-:Y:S02]  /*c2a0*/  ISETP.LT.OR P3, PT, R5, R229, P3 ;  /* 0x000000e50500720c */ /* 0x000fe40001f61670 */
[----:B------:R-:W-:Y:S01]  /*c2b0*/  FMNMX.FTZ R5, R136, R8, !PT ;  /* 0x0000000888057209 */ /* 0x000fe20007810000 */
[----:B------:R1:W4:Y:S01]  /*c2c0*/  MUFU.TANH R30, R12 ;  /* 0x0000000c001e7308 */ /* 0x0003220000002400 */
[----:B------:R-:W-:Y:S01]  /*c2d0*/  FSEL R7, R200, -INF , !P4 ;  /* 0xff800000c8077808 */ /* 0x000fe20006000000 */
[----:B--2---:R-:W-:Y:S01]  /*c2e0*/  FMUL.FTZ R9, R179, UR23 ;  /* 0x00000017b3097c20 */ /* 0x004fe20008410000 */
[----:B------:R-:W-:-:S02]  /*c2f0*/  FMNMX.FTZ R5, R17, R5, !PT ;  /* 0x0000000511057209 */ /* 0x000fc40007810000 */
[----:B------:R-:W-:-:S03]  /*c300*/  FSEL R13, R138, -INF , !P2 ;  /* 0xff8000008a0d7808 */ /* 0x000fc60005000000 */
[----:B------:R2:W-:Y:S01]  /*c310*/  MUFU.TANH R176, R9 ;  /* 0x0000000900b07308 */ /* 0x0005e20000002400 */
[C---:B------:R-:W-:Y:S02]  /*c320*/  ISETP.GE.AND P4, PT, R6.reuse, R231, PT ;  /* 0x000000e70600720c */ /* 0x040fe40003f86270 */
[----:B------:R-:W-:Y:S02]  /*c330*/  ISETP.GE.AND P2, PT, R6, R233, PT ;  /* 0x000000e90600720c */ /* 0x000fe40003f46270 */
[----:B------:R-:W-:Y:S02]  /*c340*/  FMNMX.FTZ R5, R16, R5, !PT ;  /* 0x0000000510057209 */ /* 0x000fe40007810000 */
[C---:B------:R-:W-:Y:S02]  /*c350*/  ISETP.LT.OR P4, PT, R6.reuse, R227, P4 ;  /* 0x000000e30600720c */ /* 0x040fe40002781670 */
[----:B------:R-:W-:Y:S01]  /*c360*/  ISETP.LT.OR P2, PT, R6, R229, P2 ;  /* 0x000000e50600720c */ /* 0x000fe20001741670 */
[----:B-1----:R-:W-:Y:S01]  /*c370*/  FMUL.FTZ R12, R172, UR23 ;  /* 0x00000017ac0c7c20 */ /* 0x002fe20008410000 */
[----:B------:R-:W-:-:S02]  /*c380*/  FMNMX.FTZ R5, R11, R5, !PT ;  /* 0x000000050b057209 */ /* 0x000fc40007810000 */
[----:B------:R-:W-:Y:S02]  /*c390*/  FSEL R10, R27, -INF , !P4 ;  /* 0xff8000001b0a7808 */ /* 0x000fe40006000000 */
[----:B------:R-:W-:Y:S02]  /*c3a0*/  FMNMX.FTZ R5, R192, R5, !PT ;  /* 0x00000005c0057209 */ /* 0x000fe40007810000 */
[----:B--2---:R-:W-:Y:S02]  /*c3b0*/  FSEL R9, R188, -INF , !P5 ;  /* 0xff800000bc097808 */ /* 0x004fe40006800000 */
[C---:B------:R-:W-:Y:S02]  /*c3c0*/  ISETP.GE.AND P5, PT, R6.reuse, R234, PT ;  /* 0x000000ea0600720c */ /* 0x040fe40003fa6270 */
[----:B------:R-:W-:Y:S02]  /*c3d0*/  FMNMX.FTZ R5, R193, R5, !PT ;  /* 0x00000005c1057209 */ /* 0x000fe40007810000 */
[----:B------:R-:W-:Y:S01]  /*c3e0*/  ISETP.LT.OR P5, PT, R6, R230, P5 ;  /* 0x000000e60600720c */ /* 0x000fe20002fa1670 */
[----:B------:R-:W-:Y:S01]  /*c3f0*/  FMUL.FTZ R6, R35, UR23 ;  /* 0x0000001723067c20 */ /* 0x000fe20008410000 */
[----:B------:R-:W-:-:S02]  /*c400*/  FMNMX.FTZ R5, R206, R5, !PT ;  /* 0x00000005ce057209 */ /* 0x000fc40007810000 */
[----:B------:R-:W-:Y:S01]  /*c410*/  ISETP.GE.AND P4, PT, R4, R231, PT ;  /* 0x000000e70400720c */ /* 0x000fe20003f86270 */
[----:B------:R1:W-:Y:S01]  /*c420*/  MUFU.TANH R25, R6 ;  /* 0x0000000600197308 */ /* 0x0003e20000002400 */
[----:B------:R-:W-:Y:S02]  /*c430*/  FMNMX.FTZ R5, R205, R5, !PT ;  /* 0x00000005cd057209 */ /* 0x000fe40007810000 */
[----:B------:R-:W-:Y:S01]  /*c440*/  FSEL R14, R24, -INF , !P5 ;  /* 0xff800000180e7808 */ /* 0x000fe20006800000 */
[----:B------:R-:W-:Y:S01]  /*c450*/  FMUL.FTZ R24, R175, UR23 ;  /* 0x00000017af187c20 */ /* 0x000fe20008410000 */
[----:B---3--:R-:W-:Y:S01]  /*c460*/  FSEL R32, R32, -INF , !P2 ;  /* 0xff80000020207808 */ /* 0x008fe20005000000 */
[----:B------:R-:W2:Y:S01]  /*c470*/  SHFL.BFLY PT, R22, R5, 0x2, 0x1f ;  /* 0x0c401f0005167f89 */ /* 0x000ea200000e0000 */
[C---:B------:R-:W-:Y:S02]  /*c480*/  ISETP.GE.AND P5, PT, R4.reuse, R234, PT ;  /* 0x000000ea0400720c */ /* 0x040fe40003fa6270 */
[----:B------:R-:W-:-:S02]  /*c490*/  ISETP.GE.AND P2, PT, R4, R233, PT ;  /* 0x000000e90400720c */ /* 0x000fc40003f46270 */
[C---:B------:R-:W-:Y:S02]  /*c4a0*/  ISETP.LT.OR P4, PT, R4.reuse, R227, P4 ;  /* 0x000000e30400720c */ /* 0x040fe40002781670 */
[C---:B------:R-:W-:Y:S02]  /*c4b0*/  ISETP.LT.OR P5, PT, R4.reuse, R230, P5 ;  /* 0x000000e60400720c */ /* 0x040fe40002fa1670 */
[----:B------:R-:W-:Y:S01]  /*c4c0*/  ISETP.LT.OR P2, PT, R4, R229, P2 ;  /* 0x000000e50400720c */ /* 0x000fe20001741670 */
[----:B------:R-:W-:Y:S01]  /*c4d0*/  FMUL.FTZ R4, R29, UR23 ;  /* 0x000000171d047c20 */ /* 0x000fe20008410000 */
[----:B-1----:R-:W-:Y:S01]  /*c4e0*/  FMUL.FTZ R6, R28, UR23 ;  /* 0x000000171c067c20 */ /* 0x002fe20008410000 */
[----:B------:R-:W-:Y:S01]  /*c4f0*/  FSEL R250, R33, -INF , !P4 ;  /* 0xff80000021fa7808 */ /* 0x000fe20006000000 */
[----:B------:R1:W-:Y:S01]  /*c500*/  MUFU.TANH R29, R12 ;  /* 0x0000000c001d7308 */ /* 0x0003e20000002400 */
[----:B------:R-:W-:Y:S02]  /*c510*/  ISETP.GE.AND P4, PT, R2, R231, PT ;  /* 0x000000e70200720c */ /* 0x000fe40003f86270 */
[----:B----4-:R-:W-:-:S02]  /*c520*/  FSEL R194, R30, -INF , !P2 ;  /* 0xff8000001ec27808 */ /* 0x010fc40005000000 */
[----:B------:R-:W-:Y:S02]  /*c530*/  ISETP.LT.OR P4, PT, R2, R227, P4 ;  /* 0x000000e30200720c */ /* 0x000fe40002781670 */
[----:B------:R-:W-:Y:S01]  /*c540*/  ISETP.GE.AND P2, PT, R0, R233, PT ;  /* 0x000000e90000720c */ /* 0x000fe20003f46270 */
[----:B------:R3:W4:Y:S01]  /*c550*/  MUFU.TANH R34, R6 ;  /* 0x0000000600227308 */ /* 0x0007220000002400 */
[----:B------:R-:W-:Y:S01]  /*c560*/  FSEL R252, R21, -INF , !P4 ;  /* 0xff80000015fc7808 */ /* 0x000fe20006000000 */
[----:B------:R-:W-:Y:S01]  /*c570*/  FMUL.FTZ R21, R174, UR23 ;  /* 0x00000017ae157c20 */ /* 0x000fe20008410000 */
[C---:B------:R-:W-:Y:S02]  /*c580*/  ISETP.GE.AND P4, PT, R3.reuse, R234, PT ;  /* 0x000000ea0300720c */ /* 0x040fe40003f86270 */
[----:B------:R-:W-:Y:S02]  /*c590*/  MOV R199, R242 ;  /* 0x000000f200c77202 */ /* 0x000fe40000000f00 */
[----:B------:R-:W-:Y:S01]  /*c5a0*/  ISETP.LT.OR P4, PT, R3, R230, P4 ;  /* 0x000000e60300720c */ /* 0x000fe20002781670 */
[----:B------:R5:W2:Y:S01]  /*c5b0*/  MUFU.TANH R27, R4 ;  /* 0x00000004001b7308 */ /* 0x000aa20000002400 */
[----:B-1----:R-:W-:-:S02]  /*c5c0*/  FMNMX.FTZ R12, R134, R9, !PT ;  /* 0x00000009860c7209 */ /* 0x002fc40007810000 */
[----:B------:R-:W-:Y:S02]  /*c5d0*/  MOV R203, R243 ;  /* 0x000000f300cb7202 */ /* 0x000fe40000000f00 */
[----:B------:R-:W-:Y:S02]  /*c5e0*/  MOV R198, R237 ;  /* 0x000000ed00c67202 */ /* 0x000fe40000000f00 */
[----:B------:R-:W-:Y:S01]  /*c5f0*/  MOV R197, R236 ;  /* 0x000000ec00c57202 */ /* 0x000fe20000000f00 */
[----:B---3--:R-:W-:Y:S01]  /*c600*/  FMUL.FTZ R6, R23, UR23 ;  /* 0x0000001717067c20 */ /* 0x008fe20008410000 */
[----:B----4-:R-:W-:Y:S02]  /*c610*/  FSEL R182, R34, -INF , !P5 ;  /* 0xff80000022b67808 */ /* 0x010fe40006800000 */
[C---:B------:R-:W-:Y:S01]  /*c620*/  ISETP.GE.AND P5, PT, R0.reuse, R234, PT ;  /* 0x000000ea0000720c */ /* 0x040fe20003fa6270 */
[----:B------:R1:W3:Y:S03]  /*c630*/  MUFU.TANH R20, R6 ;  /* 0x0000000600147308 */ /* 0x0002e60000002400 */
[----:B------:R-:W-:-:S02]  /*c640*/  ISETP.LT.OR P5, PT, R0, R230, P5 ;  /* 0x000000e60000720c */ /* 0x000fc40002fa1670 */
[----:B-----5:R-:W-:Y:S02]  /*c650*/  FMNMX.FTZ R4, R135, R7, !PT ;  /* 0x0000000787047209 */ /* 0x020fe40007810000 */
[----:B--2---:R-:W-:Y:S02]  /*c660*/  FSEL R181, R27, -INF , !P4 ;  /* 0xff8000001bb57808 */ /* 0x004fe40006000000 */
[----:B------:R-:W-:Y:S01]  /*c670*/  FMNMX.FTZ R4, R15, R4, !PT ;  /* 0x000000040f047209 */ /* 0x000fe20007810000 */
[----:B------:R-:W2:Y:S01]  /*c680*/  MUFU.TANH R27, R21 ;  /* 0x00000015001b7308 */ /* 0x000ea20000002400 */
[----:B------:R-:W-:Y:S02]  /*c690*/  ISETP.GE.AND P4, PT, R2, R233, PT ;  /* 0x000000e90200720c */ /* 0x000fe40003f86270 */
[----:B------:R-:W-:Y:S02]  /*c6a0*/  FMNMX.FTZ R4, R10, R4, !PT ;  /* 0x000000040a047209 */ /* 0x000fe40007810000 */
[----:B------:R-:W-:-:S02]  /*c6b0*/  ISETP.LT.OR P4, PT, R2, R229, P4 ;  /* 0x000000e50200720c */ /* 0x000fc40002781670 */
[----:B-1----:R-:W-:Y:S02]  /*c6c0*/  FSEL R6, R26, -INF , !P1 ;  /* 0xff8000001a067808 */ /* 0x002fe40004800000 */
[C---:B------:R-:W-:Y:S02]  /*c6d0*/  ISETP.GE.AND P1, PT, R3.reuse, R231, PT ;  /* 0x000000e70300720c */ /* 0x040fe40003f26270 */
[----:B------:R-:W-:Y:S02]  /*c6e0*/  FMNMX.FTZ R4, R6, R4, !PT ;  /* 0x0000000406047209 */ /* 0x000fe40007810000 */
[----:B------:R-:W-:Y:S02]  /*c6f0*/  ISETP.LT.OR P1, PT, R3, R227, P1 ;  /* 0x000000e30300720c */ /* 0x000fe40000f21670 */
[----:B------:R-:W-:Y:S02]  /*c700*/  FMNMX.FTZ R4, R250, R4, !PT ;  /* 0x00000004fa047209 */ /* 0x000fe40007810000 */
[----:B------:R-:W-:-:S02]  /*c710*/  FSEL R204, R25, -INF , !P1 ;  /* 0xff80000019cc7808 */ /* 0x000fc40004800000 */
[----:B------:R-:W-:Y:S02]  /*c720*/  ISETP.GE.AND P1, PT, R0, R231, PT ;  /* 0x000000e70000720c */ /* 0x000fe40003f26270 */
[----:B------:R-:W-:Y:S02]  /*c730*/  FMNMX.FTZ R4, R204, R4, !PT ;  /* 0x00000004cc047209 */ /* 0x000fe40007810000 */
[----:B------:R-:W-:Y:S02]  /*c740*/  ISETP.LT.OR P1, PT, R0, R227, P1 ;  /* 0x000000e30000720c */ /* 0x000fe40000f21670 */
[----:B------:R-:W-:Y:S02]  /*c750*/  FSEL R25, R132, -INF , !P6 ;  /* 0xff80000084197808 */ /* 0x000fe40007000000 */
[----:B---3--:R-:W-:Y:S01]  /*c760*/  FSEL R251, R20, -INF , !P1 ;  /* 0xff80000014fb7808 */ /* 0x008fe20004800000 */
[----:B------:R-:W-:Y:S01]  /*c770*/  FMUL.FTZ R20, R31, UR23 ;  /* 0x000000171f147c20 */ /* 0x000fe20008410000 */
[----:B------:R-:W-:-:S02]  /*c780*/  ISETP.GE.AND P1, PT, R3, R233, PT ;  /* 0x000000e90300720c */ /* 0x000fc40003f26270 */
[----:B------:R-:W-:Y:S01]  /*c790*/  FMNMX.FTZ R4, R252, R4, !PT ;  /* 0x00000004fc047209 */ /* 0x000fe20007810000 */
[----:B------:R-:W1:Y:S01]  /*c7a0*/  MUFU.TANH R28, R20 ;  /* 0x00000014001c7308 */ /* 0x000e620000002400 */
[----:B------:R-:W-:Y:S01]  /*c7b0*/  ISETP.LT.OR P1, PT, R3, R229, P1 ;  /* 0x000000e50300720c */ /* 0x000fe20000f21670 */
[----:B------:R-:W-:Y:S01]  /*c7c0*/  FMUL.FTZ R3, R173, UR23 ;  /* 0x00000017ad037c20 */ /* 0x000fe20008410000 */
[----:B------:R-:W-:Y:S02]  /*c7d0*/  FMNMX.FTZ R4, R251, R4, !PT ;  /* 0x00000004fb047209 */ /* 0x000fe40007810000 */
[C---:B------:R-:W-:Y:S02]  /*c7e0*/  ISETP.GE.AND P6, PT, R2.reuse, R234, PT ;  /* 0x000000ea0200720c */ /* 0x040fe40003fc6270 */
[----:B--2---:R-:W-:Y:S01]  /*c7f0*/  FSEL R248, R27, -INF , !P4 ;  /* 0xff8000001bf87808 */ /* 0x004fe20006000000 */
[----:B------:R2:W3:Y:S01]  /*c800*/  MUFU.TANH R26, R3 ;  /* 0x00000003001a7308 */ /* 0x0004e20000002400 */
[----:B------:R-:W-:-:S04]  /*c810*/  ISETP.LT.OR P6, PT, R2, R230, P6 ;  /* 0x000000e60200720c */ /* 0x000fc800037c1670 */
[----:B------:R-:W-:Y:S02]  /*c820*/  FSEL R180, R29, -INF , !P6 ;  /* 0xff8000001db47808 */ /* 0x000fe40007000000 */
[----:B-1----:R-:W-:Y:S02]  /*c830*/  FSEL R195, R28, -INF , !P1 ;  /* 0xff8000001cc37808 */ /* 0x002fe40004800000 */
[----:B------:R-:W-:Y:S01]  /*c840*/  ISETP.LT.OR P1, PT, R0, R229, P2 ;  /* 0x000000e50000720c */ /* 0x000fe20001721670 */
[----:B------:R-:W-:Y:S01]  /*c850*/  LDSM.16.MT88.4 R28, [R215+0xa000] ;  /* 0x00a00000d71c783b */ /* 0x000fe20000004200 */
[----:B--2---:R-:W-:Y:S02]  /*c860*/  FMNMX.FTZ R3, R5, R22, !PT ;  /* 0x0000001605037209 */ /* 0x004fe40007810000 */
[----:B------:R-:W-:Y:S01]  /*c870*/  FMNMX.FTZ R5, R18, R12, !PT ;  /* 0x0000000c12057209 */ /* 0x000fe20007810000 */
[----:B------:R-:W1:Y:S01]  /*c880*/  SHFL.BFLY PT, R22, R4, 0x2, 0x1f ;  /* 0x0c401f0004167f89 */ /* 0x000e6200000e0000 */
[----:B---3--:R-:W-:-:S02]  /*c890*/  FSEL R183, R26, -INF , !P5 ;  /* 0xff8000001ab77808 */ /* 0x008fc40006800000 */
[----:B------:R-:W-:Y:S01]  /*c8a0*/  FMNMX.FTZ R5, R14, R5, !PT ;  /* 0x000000050e057209 */ /* 0x000fe20007810000 */
[----:B------:R-:W2:Y:S01]  /*c8b0*/  SHFL.BFLY PT, R23, R3, 0x1, 0x1f ;  /* 0x0c201f0003177f89 */ /* 0x000ea200000e0000 */
[----:B------:R3:W4:Y:S02]  /*c8c0*/  MUFU.TANH R26, R24 ;  /* 0x00000018001a7308 */ /* 0x0007240000002400 */
[----:B------:R-:W-:-:S04]  /*c8d0*/  FMNMX.FTZ R5, R25, R5, !PT ;  /* 0x0000000519057209 */ /* 0x000fc80007810000 */
[----:B------:R-:W-:Y:S02]  /*c8e0*/  FMNMX.FTZ R12, R182, R5, !PT ;  /* 0x00000005b60c7209 */ /* 0x000fe40007810000 */
[----:B------:R-:W-:Y:S02]  /*c8f0*/  FMNMX.FTZ R5, R137, R13, !PT ;  /* 0x0000000d89057209 */ /* 0x000fe40007810000 */
[----:B------:R-:W-:Y:S02]  /*c900*/  FMNMX.FTZ R12, R181, R12, !PT ;  /* 0x0000000cb50c7209 */ /* 0x000fe40007810000 */
[----:B------:R-:W-:Y:S02]  /*c910*/  FMNMX.FTZ R5, R19, R5, !PT ;  /* 0x0000000513057209 */ /* 0x000fe40007810000 */
[----:B------:R-:W-:Y:S02]  /*c920*/  FMNMX.FTZ R12, R180, R12, !PT ;  /* 0x0000000cb40c7209 */ /* 0x000fe40007810000 */
[----:B------:R-:W-:-:S02]  /*c930*/  FMNMX.FTZ R20, R32, R5, !PT ;  /* 0x0000000520147209 */ /* 0x000fc40007810000 */
[----:B---3--:R-:W-:Y:S02]  /*c940*/  FSEL R24, R176, -INF , !P3 ;  /* 0xff800000b0187808 */ /* 0x008fe40005800000 */
[----:B------:R-:W-:Y:S02]  /*c950*/  FMNMX.FTZ R5, R183, R12, !PT ;  /* 0x0000000cb7057209 */ /* 0x000fe40007810000 */
[----:B------:R-:W-:Y:S02]  /*c960*/  FMNMX.FTZ R2, R24, R20, !PT ;  /* 0x0000001418027209 */ /* 0x000fe40007810000 */
[----:B----4-:R-:W-:Y:S01]  /*c970*/  FSEL R249, R26, -INF , !P1 ;  /* 0xff8000001af97808 */ /* 0x010fe20004800000 */
[----:B------:R-:W3:Y:S01]  /*c980*/  SHFL.BFLY PT, R21, R5, 0x2, 0x1f ;  /* 0x0c401f0005157f89 */ /* 0x000ee200000e0000 */
[----:B------:R-:W-:Y:S02]  /*c990*/  FMNMX.FTZ R2, R194, R2, !PT ;  /* 0x00000002c2027209 */ /* 0x000fe40007810000 */
[----:B-1----:R-:W-:-:S02]  /*c9a0*/  FMNMX.FTZ R4, R4, R22, !PT ;  /* 0x0000001604047209 */ /* 0x002fc40007810000 */
[----:B------:R-:W-:Y:S02]  /*c9b0*/  FMNMX.FTZ R0, R195, R2, !PT ;  /* 0x00000002c3007209 */ /* 0x000fe40007810000 */
[----:B--2---:R-:W-:Y:S02]  /*c9c0*/  FMNMX.FTZ R242, R3, R23, !PT ;  /* 0x0000001703f27209 */ /* 0x004fe40007810000 */
[----:B------:R-:W-:Y:S01]  /*c9d0*/  FMNMX.FTZ R0, R248, R0, !PT ;  /* 0x00000000f8007209 */ /* 0x000fe20007810000 */
[----:B------:R-:W1:Y:S01]  /*c9e0*/  SHFL.BFLY PT, R3, R4, 0x1, 0x1f ;  /* 0x0c201f0004037f89 */ /* 0x000e6200000e0000 */
[C---:B------:R-:W-:Y:S01]  /*c9f0*/  FSETP.NEU.FTZ.AND P4, PT, R242.reuse, -INF , PT ;  /* 0xff800000f200780b */ /* 0x040fe20003f9d000 */
[----:B------:R-:W-:Y:S01]  /*ca00*/  FMUL.FTZ R12, R242, UR26 ;  /* 0x0000001af20c7c20 */ /* 0x000fe20008410000 */
[----:B------:R-:W-:-:S04]  /*ca10*/  FMNMX.FTZ R0, R249, R0, !PT ;  /* 0x00000000f9007209 */ /* 0x000fc80007810000 */
[----:B------:R-:W-:Y:S01]  /*ca20*/  FSEL R12, R12, RZ, P4 ;  /* 0x000000ff0c0c7208 */ /* 0x000fe20002000000 */
[----:B------:R-:W2:Y:S04]  /*ca30*/  SHFL.BFLY PT, R20, R0, 0x2, 0x1f ;  /* 0x0c401f0000147f89 */ /* 0x000ea800000e0000 */
[--C-:B------:R-:W-:Y:S01]  /*ca40*/  FFMA.FTZ R8, R8, UR26, -R12.reuse ;  /* 0x0000001a08087c23 */ /* 0x100fe2000801080c */
[--C-:B------:R-:W-:Y:S01]  /*ca50*/  FFMA.FTZ R17, R17, UR26, -R12.reuse ;  /* 0x0000001a11117c23 */ /* 0x100fe2000801080c */
[----:B---3--:R-:W-:Y:S01]  /*ca60*/  FMNMX.FTZ R2, R5, R21, !PT ;  /* 0x0000001505027209 */ /* 0x008fe20007810000 */
[--C-:B------:R-:W-:Y:S01]  /*ca70*/  FFMA.FTZ R16, R16, UR26, -R12.reuse ;  /* 0x0000001a10107c23 */ /* 0x100fe2000801080c */
[----:B------:R-:W-:Y:S03]  /*ca80*/  MUFU.EX2 R190, R8 ;  /* 0x0000000800be7308 */ /* 0x000fe60000000800 */
[----:B------:R-:W3:Y:S01]  /*ca90*/  SHFL.BFLY PT, R5, R2, 0x1, 0x1f ;  /* 0x0c201f0002057f89 */ /* 0x000ee200000e0000 */
[----:B-1----:R-:W-:Y:S01]  /*caa0*/  FMNMX.FTZ R243, R4, R3, !PT ;  /* 0x0000000304f37209 */ /* 0x002fe20007810000 */
[----:B------:R-:W-:-:S03]  /*cab0*/  FFMA.FTZ R3, R11, UR26, -R12 ;  /* 0x0000001a0b037c23 */ /* 0x000fc6000801080c */
[----:B------:R-:W-:Y:S01]  /*cac0*/  MUFU.EX2 R189, R17 ;  /* 0x0000001100bd7308 */ /* 0x000fe20000000800 */
[C---:B------:R-:W-:Y:S01]  /*cad0*/  FSETP.NEU.FTZ.AND P3, PT, R243.reuse, -INF , PT ;  /* 0xff800000f300780b */ /* 0x040fe20003f7d000 */
[----:B------:R-:W-:Y:S01]  /*cae0*/  FMUL.FTZ R4, R243, UR26 ;  /* 0x0000001af3047c20 */ /* 0x000fe20008410000 */
[----:B--2---:R-:W-:-:S05]  /*caf0*/  FMNMX.FTZ R0, R0, R20, !PT ;  /* 0x0000001400007209 */ /* 0x004fca0007810000 */
[----:B------:R1:W-:Y:S01]  /*cb00*/  MUFU.EX2 R191, R3 ;  /* 0x0000000300bf7308 */ /* 0x0003e20000000800 */
[----:B------:R-:W-:Y:S01]  /*cb10*/  FSEL R11, R4, RZ, P3 ;  /* 0x000000ff040b7208 */ /* 0x000fe20001800000 */
[----:B------:R-:W-:Y:S04]  /*cb20*/  LDSM.16.MT88.4 R20, [R213+0xb000] ;  /* 0x00b00000d514783b */ /* 0x000fe80000004200 */
[--C-:B------:R-:W-:Y:S01]  /*cb30*/  FFMA.FTZ R10, R10, UR26, -R11.reuse ;  /* 0x0000001a0a0a7c23 */ /* 0x100fe2000801080b */
[--C-:B------:R-:W-:Y:S01]  /*cb40*/  FFMA.FTZ R7, R7, UR26, -R11.reuse ;  /* 0x0000001a07077c23 */ /* 0x100fe2000801080b */
[--C-:B------:R-:W-:Y:S01]  /*cb50*/  FFMA.FTZ R6, R6, UR26, -R11.reuse ;  /* 0x0000001a06067c23 */ /* 0x100fe2000801080b */
[----:B---3--:R-:W-:Y:S01]  /*cb60*/  FMNMX.FTZ R237, R2, R5, !PT ;  /* 0x0000000502ed7209 */ /* 0x008fe20007810000 */
[----:B------:R2:W-:Y:S01]  /*cb70*/  MUFU.EX2 R186, R10 ;  /* 0x0000000a00ba7308 */ /* 0x0005e20000000800 */
[----:B------:R-:W-:-:S02]  /*cb80*/  FFMA.FTZ R15, R15, UR26, -R11 ;  /* 0x0000001a0f0f7c23 */ /* 0x000fc4000801080b */
[C---:B------:R-:W-:Y:S01]  /*cb90*/  FSETP.NEU.FTZ.AND P2, PT, R237.reuse, -INF , PT ;  /* 0xff800000ed00780b */ /* 0x040fe20003f5d000 */
[----:B------:R-:W-:Y:S01]  /*cba0*/  FMUL.FTZ R2, R237, UR26 ;  /* 0x0000001aed027c20 */ /* 0x000fe20008410000 */
[----:B-1----:R-:W1:Y:S03]  /*cbb0*/  SHFL.BFLY PT, R3, R0, 0x1, 0x1f ;  /* 0x0c201f0000037f89 */ /* 0x002e6600000e0000 */
[----:B------:R-:W-:Y:S08]  /*cbc0*/  MUFU.EX2 R185, R7 ;  /* 0x0000000700b97308 */ /* 0x000ff00000000800 */
[----:B------:R-:W-:Y:S01]  /*cbd0*/  MUFU.EX2 R187, R6 ;  /* 0x0000000600bb7308 */ /* 0x000fe20000000800 */
[----:B--2---:R-:W-:-:S02]  /*cbe0*/  FSEL R10, R2, RZ, P2 ;  /* 0x000000ff020a7208 */ /* 0x004fc40001000000 */
[----:B------:R-:W-:-:S03]  /*cbf0*/  FSEL R2, R242, RZ, P4 ;  /* 0x000000fff2027208 */ /* 0x000fc60002000000 */
[--C-:B------:R-:W-:Y:S01]  /*cc00*/  FFMA.FTZ R9, R9, UR26, -R10.reuse ;  /* 0x0000001a09097c23 */ /* 0x100fe2000801080a */
[----:B------:R-:W-:Y:S01]  /*cc10*/  FFMA.FTZ R18, R18, UR26, -R10 ;  /* 0x0000001a12127c23 */ /* 0x000fe2000801080a */
[----:B------:R-:W-:Y:S01]  /*cc20*/  FADD.FTZ R2, R136, -R2 ;  /* 0x8000000288027221 */ /* 0x000fe20000010000 */
[--C-:B------:R-:W-:Y:S01]  /*cc30*/  FFMA.FTZ R14, R14, UR26, -R10.reuse ;  /* 0x0000001a0e0e7c23 */ /* 0x100fe2000801080a */
[----:B------:R2:W-:Y:S02]  /*cc40*/  MUFU.EX2 R177, R9 ;  /* 0x0000000900b17308 */ /* 0x0005e40000000800 */
[----:B------:R-:W-:Y:S01]  /*cc50*/  FMUL.FTZ R8, R2, UR26 ;  /* 0x0000001a02087c20 */ /* 0x000fe20008410000 */
[----:B-1----:R-:W-:Y:S01]  /*cc60*/  FMNMX.FTZ R236, R0, R3, !PT ;  /* 0x0000000300ec7209 */ /* 0x002fe20007810000 */
[----:B------:R-:W-:-:S04]  /*cc70*/  FFMA.FTZ R0, R25, UR26, -R10 ;  /* 0x0000001a19007c23 */ /* 0x000fc8000801080a */
[----:B------:R-:W1:Y:S01]  /*cc80*/  MUFU.EX2 R176, R18 ;  /* 0x0000001200b07308 */ /* 0x000e620000000800 */
[----:B------:R-:W-:-:S07]  /*cc90*/  FSETP.NEU.FTZ.AND P1, PT, R236, -INF , PT ;  /* 0xff800000ec00780b */ /* 0x000fce0003f3d000 */
[----:B------:R3:W-:Y:S01]  /*cca0*/  MUFU.EX2 R179, R0 ;  /* 0x0000000000b37308 */ /* 0x0007e20000000800 */
[----:B--2---:R-:W-:-:S05]  /*ccb0*/  FMUL.FTZ R9, R236, UR26 ;  /* 0x0000001aec097c20 */ /* 0x004fca0008410000 */
[----:B------:R-:W-:Y:S02]  /*ccc0*/  FSEL R9, R9, RZ, P1 ;  /* 0x000000ff09097208 */ /* 0x000fe40000800000 */
[----:B------:R-:W2:Y:S01]  /*ccd0*/  MUFU.EX2 R178, R14 ;  /* 0x0000000e00b27308 */ /* 0x000ea20000000800 */
[----:B-1----:R-:W-:Y:S02]  /*cce0*/  F2FP.BF16.F32.PACK_AB R4, R176, R177 ;  /* 0x000000b1b004723e */ /* 0x002fe400000010ff */
[--C-:B------:R-:W-:Y:S01]  /*ccf0*/  FFMA.FTZ R13, R13, UR26, -R9.reuse ;  /* 0x0000001a0d0d7c23 */ /* 0x100fe20008010809 */
[----:B------:R-:W-:-:S04]  /*cd00*/  FFMA.FTZ R19, R19, UR26, -R9 ;  /* 0x0000001a13137c23 */ /* 0x000fc80008010809 */
[----:B------:R1:W-:Y:S01]  /*cd10*/  MUFU.EX2 R172, R13 ;  /* 0x0000000d00ac7308 */ /* 0x0003e20000000800 */
[----:B---3--:R-:W-:Y:S02]  /*cd20*/  FFMA.FTZ R0, R32, UR26, -R9 ;  /* 0x0000001a20007c23 */ /* 0x008fe40008010809 */
[----:B------:R-:W-:Y:S05]  /*cd30*/  LDSM.16.MT88.4 R32, [R218+0xb000] ;  /* 0x00b00000da20783b */ /* 0x000fea0000004200 */
[----:B------:R3:W-:Y:S01]  /*cd40*/  MUFU.EX2 R175, R0 ;  /* 0x0000000000af7308 */ /* 0x0007e20000000800 */
[----:B--2---:R-:W-:Y:S02]  /*cd50*/  F2FP.BF16.F32.PACK_AB R6, R179, R178 ;  /* 0x000000b2b306723e */ /* 0x004fe400000010ff */
[----:B------:R-:W-:-:S05]  /*cd60*/  MOV R14, R206 ;  /* 0x000000ce000e7202 */ /* 0x000fca0000000f00 */
[----:B------:R-:W2:Y:S01]  /*cd70*/  MUFU.EX2 R173, R19 ;  /* 0x0000001300ad7308 */ /* 0x000ea20000000800 */
[----:B-1----:R-:W-:-:S07]  /*cd80*/  FFMA.FTZ R13, R182, UR26, -R10 ;  /* 0x0000001ab60d7c23 */ /* 0x002fce000801080a */
[----:B------:R1:W-:Y:S01]  /*cd90*/  MUFU.EX2 R188, R16 ;  /* 0x0000001000bc7308 */ /* 0x0003e20000000800 */
[----:B---3--:R-:W-:Y:S02]  /*cda0*/  FFMA.FTZ R0, R24, UR26, -R9 ;  /* 0x0000001a18007c23 */ /* 0x008fe40008010809 */
[----:B------:R-:W-:Y:S05]  /*cdb0*/  LDSM.16.MT88.4 R24, [R215+0xb000] ;  /* 0x00b00000d718783b */ /* 0x000fea0000004200 */
[----:B------:R3:W4:Y:S01]  /*cdc0*/  MUFU.EX2 R174, R0 ;  /* 0x0000000000ae7308 */ /* 0x0007220000000800 */
[----:B--2---:R-:W-:-:S07]  /*cdd0*/  F2FP.BF16.F32.PACK_AB R5, R173, R172 ;  /* 0x000000acad05723e */ /* 0x004fce00000010ff */
[----:B------:R2:W-:Y:S01]  /*cde0*/  MUFU.EX2 R184, R15 ;  /* 0x0000000f00b87308 */ /* 0x0005e20000000800 */
[----:B-1----:R-:W-:Y:S07]  /*cdf0*/  LDSM.16.MT88.4 R16, [R213+0xa000] ;  /* 0x00a00000d510783b */ /* 0x002fee0000004200 */
[----:B------:R-:W1:Y:S01]  /*ce00*/  MUFU.EX2 R8, R8 ;  /* 0x0000000800087308 */ /* 0x000e620000000800 */
[----:B---3--:R-:W-:Y:S02]  /*ce10*/  FSEL R0, R237, RZ, P2 ;  /* 0x000000ffed007208 */ /* 0x008fe40001000000 */
[----:B----4-:R-:W-:-:S03]  /*ce20*/  F2FP.BF16.F32.PACK_AB R7, R174, R175 ;  /* 0x000000afae07723e */ /* 0x010fc600000010ff */
[----:B------:R-:W-:Y:S01]  /*ce30*/  FADD.FTZ R2, R134, -R0 ;  /* 0x8000000086027221 */ /* 0x000fe20000010000 */
[----:B------:R-:W-:Y:S02]  /*ce40*/  FSEL R0, R236, RZ, P1 ;  /* 0x000000ffec007208 */ /* 0x000fe40000800000 */
[----:B--2---:R-:W-:Y:S01]  /*ce50*/  MOV R15, R205 ;  /* 0x000000cd000f7202 */ /* 0x004fe20000000f00 */
[----:B------:R-:W-:Y:S02]  /*ce60*/  FMUL.FTZ R2, R2, UR26 ;  /* 0x0000001a02027c20 */ /* 0x000fe40008410000 */
[----:B------:R-:W-:Y:S02]  /*ce70*/  FADD.FTZ R0, R137, -R0 ;  /* 0x8000000089007221 */ /* 0x000fe40000010000 */
[----:B------:R2:W3:Y:S01]  /*ce80*/  MUFU.EX2 R3, R2 ;  /* 0x0000000200037308 */ /* 0x0004e20000000800 */
[----:B------:R-:W-:Y:S01]  /*ce90*/  LDSM.16.MT88.4 R136, [R217+0xa000] ;  /* 0x00a00000d988783b */ /* 0x000fe20000004200 */
[----:B------:R-:W-:Y:S01]  /*cea0*/  FMUL.FTZ R0, R0, UR26 ;  /* 0x0000001a00007c20 */ /* 0x000fe20008410000 */
[-C--:B-1----:R-:W-:Y:S01]  /*ceb0*/  FMUL.FTZ R160, R160, R8.reuse ;  /* 0x00000008a0a07220 */ /* 0x082fe20000410000 */
        /* <DEDUP_REMOVED lines=13> */
[----:B--2---:R-:W-:Y:S01]  /*cf90*/  FSEL R2, R243, RZ, P3 ;  /* 0x000000fff3027208 */ /* 0x004fe20001800000 */
[-C--:B---3--:R-:W-:Y:S01]  /*cfa0*/  FMUL.FTZ R40, R40, R3.reuse ;  /* 0x0000000328287220 */ /* 0x088fe20000410000 */
[-C--:B------:R-:W-:Y:S01]  /*cfb0*/  FMUL.FTZ R41, R41, R3.reuse ;  /* 0x0000000329297220 */ /* 0x080fe20000410000 */
[-C--:B------:R-:W-:Y:S01]  /*cfc0*/  FMUL.FTZ R140, R140, R3.reuse ;  /* 0x000000038c8c7220 */ /* 0x080fe20000410000 */
[-C--:B------:R-:W-:Y:S01]  /*cfd0*/  FMUL.FTZ R141, R141, R3.reuse ;  /* 0x000000038d8d7220 */ /* 0x080fe20000410000 */
[----:B------:R-:W-:Y:S01]  /*cfe0*/  FADD.FTZ R2, R135, -R2 ;  /* 0x8000000287027221 */ /* 0x000fe20000010000 */
[-C--:B------:R-:W-:Y:S01]  /*cff0*/  FMUL.FTZ R148, R148, R3.reuse ;  /* 0x0000000394947220 */ /* 0x080fe20000410000 */
[----:B------:R-:W2:Y:S01]  /*d000*/  LDSM.16.MT88.4 R132, [R218+0xa000] ;  /* 0x00a00000da84783b */ /* 0x000ea20000004200 */
[-C--:B-1----:R-:W-:Y:S01]  /*d010*/  FMUL.FTZ R42, R42, R0.reuse ;  /* 0x000000002a2a7220 */ /* 0x082fe20000410000 */
[-C--:B------:R-:W-:Y:S01]  /*d020*/  FMUL.FTZ R43, R43, R0.reuse ;  /* 0x000000002b2b7220 */ /* 0x080fe20000410000 */
        /* <DEDUP_REMOVED lines=37> */
[C---:B--2---:R-:W-:Y:S01]  /*d280*/  HMMA.16816.F32.BF16 R244, R4.reuse, R132, R40 ;  /* 0x0000008404f4723c */ /* 0x044fe20000041828 */
        /* <DEDUP_REMOVED lines=84> */
[----:B------:R-:W-:-:S05]  /*d7d0*/  FMUL.FTZ R131, R131, R2 ;  /* 0x0000000283837220 */ /* 0x000fca0000410000 */
[C---:B------:R-:W-:Y:S06]  /*d7e0*/  HMMA.16816.F32.BF16 R104, R4.reuse, R32, R104 ;  /* 0x000000200468723c */ /* 0x040fec0000041868 */
[C---:B------:R-:W-:Y:S06]  /*d7f0*/  HMMA.16816.F32.BF16 R108, R4.reuse, R34, R108 ;  /* 0x00000022046c723c */ /* 0x040fec000004186c */
[C---:B--2---:R-:W-:Y:S06]  /*d800*/  HMMA.16816.F32.BF16 R120, R4.reuse, R40, R120 ;  /* 0x000000280478723c */ /* 0x044fec0000041878 */
        /* <DEDUP_REMOVED lines=11> */
[C---:B------:R-:W-:Y:S01]  /*d8c0*/  HMMA.16816.F32.BF16 R200, R4.reuse, R30, R168 ;  /* 0x0000001e04c8723c */ /* 0x040fe200000418a8 */
[----:B------:R-:W-:Y:S05]  /*d8d0*/  LDSM.16.MT88.4 R168, [R215+0xa800] ;  /* 0x00a80000d7a8783b */ /* 0x000fea0000004200 */
[----:B------:R-:W-:Y:S01]  /*d8e0*/  HMMA.16816.F32.BF16 R68, R4, R20, R68 ;  /* 0x000000140444723c */ /* 0x000fe20000041844 */
[----:B-1----:R-:W-:-:S05]  /*d8f0*/  FFMA.FTZ R13, R181, UR26, -R10 ;  /* 0x0000001ab50d7c23 */ /* 0x002fca000801080a */
[C---:B------:R-:W-:Y:S01]  /*d900*/  HMMA.16816.F32.BF16 R204, R4.reuse, R18, R152 ;  /* 0x0000001204cc723c */ /* 0x040fe20000041898 */
[----:B------:R-:W-:Y:S01]  /*d910*/  LDSM.16.MT88.4 R152, [R213+0xa800] ;  /* 0x00a80000d598783b */ /* 0x000fe20000004200 */
[----:B------:R1:W-:Y:S04]  /*d920*/  MUFU.EX2 R30, R13 ;  /* 0x0000000d001e7308 */ /* 0x0003e80000000800 */
[C---:B------:R-:W-:Y:S06]  /*d930*/  HMMA.16816.F32.BF16 R144, R4.reuse, R16, R144 ;  /* 0x000000100490723c */ /* 0x040fec0000041890 */
[----:B------:R-:W-:Y:S01]  /*d940*/  HMMA.16816.F32.BF16 R36, R4, R132, R36 ;  /* 0x000000840424723c */ /* 0x000fe20000041824 */
[----:B------:R-:W-:-:S05]  /*d950*/  MOV R17, R197 ;  /* 0x000000c500117202 */ /* 0x000fca0000000f00 */
[----:B------:R-:W-:Y:S01]  /*d960*/  HMMA.16816.F32.BF16 R196, R4, R134, R48 ;  /* 0x0000008604c4723c */ /* 0x000fe20000041830 */
[----:B------:R-:W2:Y:S01]  /*d970*/  LDSM.16.MT88.4 R48, [R218+0xa800] ;  /* 0x00a80000da30783b */ /* 0x000ea20000004200 */
[--C-:B-1----:R-:W-:Y:S01]  /*d980*/  FFMA.FTZ R13, R180, UR26, -R10.reuse ;  /* 0x0000001ab40d7c23 */ /* 0x102fe2000801080a */
[----:B------:R-:W-:-:S03]  /*d990*/  FFMA.FTZ R10, R183, UR26, -R10 ;  /* 0x0000001ab70a7c23 */ /* 0x000fc6000801080a */
[C---:B------:R-:W-:Y:S01]  /*d9a0*/  HMMA.16816.F32.BF16 R52, R4.reuse, R136, R52 ;  /* 0x000000880434723c */ /* 0x040fe20000041834 */
[----:B------:R1:W-:Y:S05]  /*d9b0*/  MUFU.EX2 R28, R10 ;  /* 0x0000000a001c7308 */ /* 0x0003ea0000000800 */
[C---:B------:R-:W-:Y:S01]  /*d9c0*/  HMMA.16816.F32.BF16 R180, R4.reuse, R138, R64 ;  /* 0x0000008a04b4723c */ /* 0x040fe20000041840 */
[----:B------:R-:W3:Y:S02]  /*d9d0*/  LDSM.16.MT88.4 R64, [R217+0xa800] ;  /* 0x00a80000d940783b */ /* 0x000ee40000004200 */
[----:B------:R-:W4:Y:S03]  /*d9e0*/  MUFU.EX2 R31, R13 ;  /* 0x0000000d001f7308 */ /* 0x000f260000000800 */
[----:B------:R-:W-:Y:S01]  /*d9f0*/  HMMA.16816.F32.BF16 R84, R4, R24, R84 ;  /* 0x000000180454723c */ /* 0x000fe20000041854 */
[----:B-1----:R-:W-:-:S05]  /*da00*/  FFMA.FTZ R10, R194, UR26, -R9 ;  /* 0x0000001ac20a7c23 */ /* 0x002fca0008010809 */
[C---:B------:R-:W-:Y:S01]  /*da10*/  HMMA.16816.F32.BF16 R132, R4.reuse, R26, R96 ;  /* 0x0000001a0484723c */ /* 0x040fe20000041860 */
[----:B------:R-:W-:Y:S01]  /*da20*/  MOV R194, R126 ;  /* 0x0000007e00c27202 */ /* 0x000fe20000000f00 */
[----:B------:R-:W-:Y:S01]  /*da30*/  LDSM.16.MT88.4 R96, [R215+0xb800] ;  /* 0x00b80000d760783b */ /* 0x000fe20000004200 */
[----:B------:R1:W-:Y:S03]  /*da40*/  MUFU.EX2 R21, R10 ;  /* 0x0000000a00157308 */ /* 0x0003e60000000800 */
[----:B------:R-:W-:Y:S01]  /*da50*/  HMMA.16816.F32.BF16 R100, R4, R32, R100 ;  /* 0x000000200464723c */ /* 0x000fe20000041864 */
[----:B----4-:R-:W-:Y:S01]  /*da60*/  F2FP.BF16.F32.PACK_AB R126, R28, R31 ;  /* 0x0000001f1c7e723e */ /* 0x010fe200000010ff */
[----:B------:R-:W-:-:S04]  /*da70*/  FFMA.FTZ R0, R194, R0, R172 ;  /* 0x00000000c2007223 */ /* 0x000fc800000100ac */
[C---:B------:R-:W-:Y:S01]  /*da80*/  HMMA.16816.F32.BF16 R136, R4.reuse, R22, R80 ;  /* 0x000000160488723c */ /* 0x040fe20000041850 */
[----:B------:R-:W4:Y:S05]  /*da90*/  LDSM.16.MT88.4 R80, [R213+0xb800] ;  /* 0x00b80000d550783b */ /* 0x000f2a0000004200 */
[C---:B------:R-:W-:Y:S01]  /*daa0*/  HMMA.16816.F32.BF16 R32, R4.reuse, R34, R112 ;  /* 0x000000220420723c */ /* 0x040fe20000041870 */
[----:B------:R-:W-:Y:S01]  /*dab0*/  MOV R22, R124 ;  /* 0x0000007c00167202 */ /* 0x000fe20000000f00 */
[----:B-1----:R-:W-:Y:S01]  /*dac0*/  FFMA.FTZ R10, R195, UR26, -R9 ;  /* 0x0000001ac30a7c23 */ /* 0x002fe20008010809 */
[----:B------:R-:W-:Y:S01]  /*dad0*/  MOV R195, R17 ;  /* 0x0000001100c37202 */ /* 0x000fe20000000f00 */
[----:B------:R-:W-:Y:S01]  /*dae0*/  LDSM.16.MT88.4 R112, [R218+0xb800] ;  /* 0x00b80000da70783b */ /* 0x000fe20000004200 */
[----:B------:R-:W-:Y:S01]  /*daf0*/  MOV R23, R125 ;  /* 0x0000007d00177202 */ /* 0x000fe20000000f00 */
[----:B------:R1:W5:Y:S01]  /*db00*/  MUFU.EX2 R19, R10 ;  /* 0x0000000a00137308 */ /* 0x0003620000000800 */
[----:B------:R-:W-:Y:S01]  /*db10*/  HMMA.16816.F32.BF16 R116, R4, R40, R116 ;  /* 0x000000280474723c */ /* 0x000fe20000041874 */
[----:B------:R-:W-:Y:S01]  /*db20*/  F2FP.BF16.F32.PACK_AB R124, R30, R29 ;  /* 0x0000001d1e7c723e */ /* 0x000fe200000010ff */
[----:B------:R-:W-:Y:S01]  /*db30*/  FFMA.FTZ R8, R195, R8, R190 ;  /* 0x00000008c3087223 */ /* 0x000fe200000100be */
[----:B------:R-:W-:Y:S01]  /*db40*/  FFMA.FTZ R2, R22, R2, R185 ;  /* 0x0000000216027223 */ /* 0x000fe200000100b9 */
[----:B------:R-:W-:-:S02]  /*db50*/  FFMA.FTZ R3, R23, R3, R177 ;  /* 0x0000000317037223 */ /* 0x000fc400000100b1 */
[----:B------:R-:W-:Y:S02]  /*db60*/  HMMA.16816.F32.BF16 R24, R4, R42, R128 ;  /* 0x0000002a0418723c */ /* 0x000fe40000041880 */
[----:B------:R-:W-:-:S04]  /*db70*/  FADD.FTZ R3, R176, R3 ;  /* 0x00000003b0037221 */ /* 0x000fc80000010000 */
[----:B------:R-:W-:Y:S01]  /*db80*/  FADD.FTZ R3, R178, R3 ;  /* 0x00000003b2037221 */ /* 0x000fe20000010000 */
[----:B------:R-:W-:Y:S01]  /*db90*/  FFMA.FTZ R4, R14, UR26, -R12 ;  /* 0x0000001a0e047c23 */ /* 0x000fe2000801080c */
[----:B------:R-:W-:Y:S01]  /*dba0*/  FFMA.FTZ R5, R250, UR26, -R11 ;  /* 0x0000001afa057c23 */ /* 0x000fe2000801080b */
[--C-:B-1----:R-:W-:Y:S01]  /*dbb0*/  FFMA.FTZ R10, R248, UR26, -R9.reuse ;  /* 0x0000001af80a7c23 */ /* 0x102fe20008010809 */
[----:B------:R-:W-:Y:S01]  /*dbc0*/  FFMA.FTZ R9, R249, UR26, -R9 ;  /* 0x0000001af9097c23 */ /* 0x000fe20008010809 */
[----:B------:R-:W-:Y:S01]  /*dbd0*/  MOV R248, R127 ;  /* 0x0000007f00f87202 */ /* 0x000fe20000000f00 */
[----:B------:R-:W-:Y:S01]  /*dbe0*/  MUFU.EX2 R7, R5 ;  /* 0x0000000500077308 */ /* 0x000fe20000000800 */
[----:B-----5:R-:W-:-:S07]  /*dbf0*/  F2FP.BF16.F32.PACK_AB R125, R19, R21 ;  /* 0x00000015137d723e */ /* 0x020fce00000010ff */
[----:B------:R1:W-:Y:S08]  /*dc00*/  MUFU.EX2 R20, R10 ;  /* 0x0000000a00147308 */ /* 0x0003f00000000800 */
[----:B------:R5:W2:Y:S01]  /*dc10*/  MUFU.EX2 R18, R9 ;  /* 0x0000000900127308 */ /* 0x000aa20000000800 */
[----:B-1----:R-:W-:-:S07]  /*dc20*/  FFMA.FTZ R10, R192, UR26, -R12 ;  /* 0x0000001ac00a7c23 */ /* 0x002fce000801080c */
[----:B------:R-:W-:Y:S01]  /*dc30*/  MUFU.EX2 R17, R10 ;  /* 0x0000000a00117308 */ /* 0x000fe20000000800 */
[----:B-----5:R-:W-:Y:S01]  /*dc40*/  FFMA.FTZ R9, R193, UR26, -R12 ;  /* 0x0000001ac1097c23 */ /* 0x020fe2000801080c */
[----:B--2---:R-:W-:-:S06]  /*dc50*/  F2FP.BF16.F32.PACK_AB R127, R18, R20 ;  /* 0x00000014127f723e */ /* 0x004fcc00000010ff */
[----:B------:R1:W-:Y:S01]  /*dc60*/  MUFU.EX2 R10, R4 ;  /* 0x00000004000a7308 */ /* 0x0003e20000000800 */
[C---:B------:R-:W-:Y:S07]  /*dc70*/  HMMA.16816.F32.BF16 R40, R124.reuse, R48, R244 ;  /* 0x000000307c28723c */ /* 0x040fee00000418f4 */
[----:B------:R-:W2:Y:S01]  /*dc80*/  MUFU.EX2 R16, R9 ;  /* 0x0000000900107308 */ /* 0x000ea20000000800 */
[C---:B------:R-:W-:Y:S06]  /*dc90*/  HMMA.16816.F32.BF16 R140, R124.reuse, R152, R140 ;  /* 0x000000987c8c723c */ /* 0x040fec000004188c */
[----:B------:R-:W-:Y:S01]  /*dca0*/  HMMA.16816.F32.BF16 R148, R124, R154, R148 ;  /* 0x0000009a7c94723c */ /* 0x000fe20000041894 */
[----:B-1----:R-:W-:-:S02]  /*dcb0*/  FFMA.FTZ R4, R15, UR26, -R12 ;  /* 0x0000001a0f047c23 */ /* 0x002fc4000801080c */
[----:B------:R-:W1:Y:S02]  /*dcc0*/  LDSM.16.MT88.4 R12, [R217+0xb800] ;  /* 0x00b80000d90c783b */ /* 0x000e640000004200 */
[----:B------:R5:W3:Y:S01]  /*dcd0*/  MUFU.EX2 R9, R4 ;  /* 0x0000000400097308 */ /* 0x000ae20000000800 */
[----:B------:R-:W-:Y:S01]  /*dce0*/  HMMA.16816.F32.BF16 R156, R124, R168, R156 ;  /* 0x000000a87c9c723c */ /* 0x000fe2000004189c */
[----:B--2---:R-:W-:-:S05]  /*dcf0*/  F2FP.BF16.F32.PACK_AB R128, R16, R17 ;  /* 0x000000111080723e */ /* 0x004fca00000010ff */
[C---:B------:R-:W-:Y:S06]  /*dd00*/  HMMA.16816.F32.BF16 R164, R124.reuse, R170, R164 ;  /* 0x000000aa7ca4723c */ /* 0x040fec00000418a4 */
[----:B------:R-:W-:Y:S01]  /*dd10*/  HMMA.16816.F32.BF16 R44, R124, R50, R44 ;  /* 0x000000327c2c723c */ /* 0x000fe2000004182c */
[----:B-----5:R-:W-:Y:S01]  /*dd20*/  FFMA.FTZ R4, R248, UR26, -R11 ;  /* 0x0000001af8047c23 */ /* 0x020fe2000801080b */
[----:B---3--:R-:W-:-:S04]  /*dd30*/  F2FP.BF16.F32.PACK_AB R130, R9, R10 ;  /* 0x0000000a0982723e */ /* 0x008fc800000010ff */
[C---:B------:R-:W-:Y:S01]  /*dd40*/  HMMA.16816.F32.BF16 R56, R124.reuse, R64, R56 ;  /* 0x000000407c38723c */ /* 0x040fe20000041838 */
[----:B------:R2:W3:Y:S05]  /*dd50*/  MUFU.EX2 R6, R4 ;  /* 0x0000000400067308 */ /* 0x0004ea0000000800 */
[C---:B------:R-:W-:Y:S06]  /*dd60*/  HMMA.16816.F32.BF16 R60, R124.reuse, R66, R60 ;  /* 0x000000427c3c723c */ /* 0x040fec000004183c */
[C---:B----4-:R-:W-:Y:S06]  /*dd70*/  HMMA.16816.F32.BF16 R72, R124.reuse, R80, R72 ;  /* 0x000000507c48723c */ /* 0x050fec0000041848 */
        /* <DEDUP_REMOVED lines=8> */
[----:B------:R-:W-:-:S04]  /*de00*/  FADD.FTZ R11, R184, R2 ;  /* 0x00000002b80b7221 */ /* 0x000fc80000010000 */
[C---:B------:R-:W-:Y:S01]  /*de10*/  HMMA.16816.F32.BF16 R104, R124.reuse, R112, R104 ;  /* 0x000000707c68723c */ /* 0x040fe20000041868 */
[----:B------:R-:W1:Y:S05]  /*de20*/  MUFU.EX2 R4, R4 ;  /* 0x0000000400047308 */ /* 0x000e6a0000000800 */
[C---:B------:R-:W-:Y:S06]  /*de30*/  HMMA.16816.F32.BF16 R108, R124.reuse, R114, R108 ;  /* 0x000000727c6c723c */ /* 0x040fec000004186c */
        /* <DEDUP_REMOVED lines=80> */
[----:B------:R-:W-:Y:S03]  /*e340*/  LDSM.16.M88.4 R12, [R216+0x2000] ;  /* 0x00200000d80c783b */ /* 0x000fe60000000200 */
[----:B------:R-:W-:Y:S01]  /*e350*/  IMAD R0, R0, 0x20, R248 ;  /* 0x0000002000007824 */ /* 0x000fe200078e02f8 */
[----:B--2---:R-:W1:Y:S04]  /*e360*/  LDSM.16.M88.4 R8, [R214] ;  /* 0x00000000d608783b */ /* 0x004e680000000200 */
[----:B------:R-:W-:Y:S01]  /*e370*/  LDSM.16.M88.4 R28, [R226] ;  /* 0x00000000e21c783b */ /* 0x000fe20000000200 */
[----:B------:R-:W-:-:S02]  /*e380*/  ISETP.GE.AND P6, PT, R0, R232, PT ;  /* 0x000000e80000720c */ /* 0x000fc40003fc6270 */
[C---:B------:R-:W-:Y:S01]  /*e390*/  ISETP.GE.AND P2, PT, R0.reuse, R231, PT ;  /* 0x000000e70000720c */ /* 0x040fe20003f46270 */
[----:B---3--:R-:W2:Y:S01]  /*e3a0*/  LDSM.16.M88.4 R4, [R214+0x2000] ;  /* 0x00200000d604783b */ /* 0x008ea20000000200 */
[C---:B------:R-:W-:Y:S01]  /*e3b0*/  ISETP.LT.OR P6, PT, R0.reuse, R228, P6 ;  /* 0x000000e40000720c */ /* 0x040fe200037c1670 */
[C---:B----4-:R-:W-:Y:S02]  /*e3c0*/  VIADD R2, R0.reuse, 0x1 ;  /* 0x0000000100027836 */ /* 0x050fe40000000000 */
[----:B------:R-:W-:Y:S01]  /*e3d0*/  LDSM.16.M88.4 R32, [R223] ;  /* 0x00000000df20783b */ /* 0x000fe20000000200 */
[C---:B------:R-:W-:Y:S02]  /*e3e0*/  ISETP.GE.AND P0, PT, R0.reuse, R234, PT ;  /* 0x000000ea0000720c */ /* 0x040fe40003f06270 */
[----:B------:R-:W-:Y:S01]  /*e3f0*/  ISETP.LT.OR P2, PT, R0, R227, P2 ;  /* 0x000000e30000720c */ /* 0x000fe20001741670 */
[----:B------:R-:W3:Y:S01]  /*e400*/  LDSM.16.M88.4 R16, [R216] ;  /* 0x00000000d810783b */ /* 0x000ee20000000200 */
        /* <DEDUP_REMOVED lines=16> */
[----:B------:R-:W-:Y:S06]  /*e510*/  HMMA.16816.F32.BF16 R180, R4, R26, RZ ;  /* 0x0000001a04b4723c */ /* 0x000fec00000418ff */
[----:B------:R-:W-:Y:S06]  /*e520*/  HMMA.16816.F32.BF16 R172, R8, R20, RZ ;  /* 0x0000001408ac723c */ /* 0x000fec00000418ff */
[----:B------:R-:W-:Y:S01]  /*e530*/  HMMA.16816.F32.BF16 R184, R4, R24, RZ ;  /* 0x0000001804b8723c */ /* 0x000fe200000418ff */
[----:B------:R-:W-:Y:S04]  /*e540*/  LDSM.16.M88.4 R24, [R221+0x8000] ;  /* 0x00800000dd18783b */ /* 0x000fe80000000200 */
[----:B------:R-:W-:Y:S01]  /*e550*/  LDSM.16.M88.4 R4, [R222+0x2000] ;  /* 0x00200000de04783b */ /* 0x000fe20000000200 */
[----:B------:R-:W-:Y:S03]  /*e560*/  HMMA.16816.F32.BF16 R20, R8, R22, RZ ;  /* 0x000000160814723c */ /* 0x000fe600000418ff */
[----:B------:R-:W1:Y:S03]  /*e570*/  LDSM.16.M88.4 R8, [R222] ;  /* 0x00000000de08783b */ /* 0x000e660000000200 */
[C---:B------:R-:W-:Y:S06]  /*e580*/  HMMA.16816.F32.BF16 R200, R12.reuse, R28, R176 ;  /* 0x0000001c0cc8723c */ /* 0x040fec00000418b0 */
[----:B------:R-:W-:Y:S06]  /*e590*/  HMMA.16816.F32.BF16 R176, R12, R30, R136 ;  /* 0x0000001e0cb0723c */ /* 0x000fec0000041888 */
[----:B---3--:R-:W-:Y:S06]  /*e5a0*/  HMMA.16816.F32.BF16 R136, R16, R32, R192 ;  /* 0x000000201088723c */ /* 0x008fec00000418c0 */
[-C--:B------:R-:W-:Y:S06]  /*e5b0*/  HMMA.16816.F32.BF16 R180, R12, R34.reuse, R180 ;  /* 0x000000220cb4723c */ /* 0x080fec00000418b4 */
[C---:B------:R-:W-:Y:S06]  /*e5c0*/  HMMA.16816.F32.BF16 R196, R16.reuse, R34, R188 ;  /* 0x0000002210c4723c */ /* 0x040fec00000418bc */
[C---:B------:R-:W-:Y:S06]  /*e5d0*/  HMMA.16816.F32.BF16 R204, R16.reuse, R28, R172 ;  /* 0x0000001c10cc723c */ /* 0x040fec00000418ac */
[----:B------:R-:W-:Y:S01]  /*e5e0*/  HMMA.16816.F32.BF16 R188, R16, R30, R20 ;  /* 0x0000001e10bc723c */ /* 0x000fe20000041814 */
[----:B------:R-:W-:Y:S04]  /*e5f0*/  LDSM.16.M88.4 R28, [R219] ;  /* 0x00000000db1c783b */ /* 0x000fe80000000200 */
[----:B------:R-:W2:Y:S01]  /*e600*/  LDSM.16.M88.4 R16, [R220] ;  /* 0x00000000dc10783b */ /* 0x000ea20000000200 */
[----:B------:R-:W-:Y:S03]  /*e610*/  HMMA.16816.F32.BF16 R184, R12, R32, R184 ;  /* 0x000000200cb8723c */ /* 0x000fe600000418b8 */
[----:B------:R-:W3:Y:S03]  /*e620*/  LDSM.16.M88.4 R12, [R220+0x2000] ;  /* 0x00200000dc0c783b */ /* 0x000ee60000000200 */
[----:B-1----:R-:W-:Y:S01]  /*e630*/  HMMA.16816.F32.BF16 R136, R8, R24, R136 ;  /* 0x000000180888723c */ /* 0x002fe20000041888 */
[----:B------:R-:W1:Y:S04]  /*e640*/  LDSM.16.M88.4 R32, [R219+0x800] ;  /* 0x00080000db20783b */ /* 0x000e680000000200 */
[----:B------:R-:W-:Y:S01]  /*e650*/  LDSM.16.M88.4 R20, [R214+0x4000] ;  /* 0x00400000d614783b */ /* 0x000fe20000000200 */
[C---:B------:R-:W-:Y:S06]  /*e660*/  HMMA.16816.F32.BF16 R180, R4.reuse, R26, R180 ;  /* 0x0000001a04b4723c */ /* 0x040fec00000418b4 */
[C---:B------:R-:W-:Y:S06]  /*e670*/  HMMA.16816.F32.BF16 R172, R4.reuse, R132, R200 ;  /* 0x0000008404ac723c */ /* 0x040fec00000418c8 */
[C---:B------:R-:W-:Y:S01]  /*e680*/  HMMA.16816.F32.BF16 R192, R4.reuse, R134, R176 ;  /* 0x0000008604c0723c */ /* 0x040fe200000418b0 */
[----:B------:R-:W4:Y:S05]  /*e690*/  LDSM.16.M88.4 R176, [R212+0x9000] ;  /* 0x00900000d4b0783b */ /* 0x000f2a0000000200 */
[----:B------:R-:W-:Y:S01]  /*e6a0*/  HMMA.16816.F32.BF16 R184, R4, R24, R184 ;  /* 0x0000001804b8723c */ /* 0x000fe200000418b8 */
[----:B------:R-:W-:Y:S05]  /*e6b0*/  LDSM.16.M88.4 R4, [R214+0x6000] ;  /* 0x00600000d604783b */ /* 0x000fea0000000200 */
[C---:B------:R-:W-:Y:S01]  /*e6c0*/  HMMA.16816.F32.BF16 R200, R8.reuse, R26, R196 ;  /* 0x0000001a08c8723c */ /* 0x040fe200000418c4 */
[----:B------:R-:W-:Y:S05]  /*e6d0*/  LDSM.16.M88.4 R24, [R216+0x4000] ;  /* 0x00400000d818783b */ /* 0x000fea0000000200 */
[C---:B------:R-:W-:Y:S06]  /*e6e0*/  HMMA.16816.F32.BF16 R204, R8.reuse, R132, R204 ;  /* 0x0000008408cc723c */ /* 0x040fec00000418cc */
[----:B------:R-:W-:Y:S06]  /*e6f0*/  HMMA.16816.F32.BF16 R196, R8, R134, R188 ;  /* 0x0000008608c4723c */ /* 0x000fec00000418bc */
[----:B--2---:R-:W-:Y:S01]  /*e700*/  HMMA.16816.F32.BF16 R8, R16, R28, R136 ;  /* 0x0000001c1008723c */ /* 0x004fe20000041888 */
[----:B------:R-:W2:Y:S05]  /*e710*/  LDSM.16.M88.4 R136, [R212+0x9800] ;  /* 0x00980000d488783b */ /* 0x000eaa0000000200 */
[C---:B---3--:R-:W-:Y:S06]  /*e720*/  HMMA.16816.F32.BF16 R208, R12.reuse, R30, R180 ;  /* 0x0000001e0cd0723c */ /* 0x048fec00000418b4 */
[C---:B-1----:R-:W-:Y:S01]  /*e730*/  HMMA.16816.F32.BF16 R180, R12.reuse, R32, R172 ;  /* 0x000000200cb4723c */ /* 0x042fe200000418ac */
[----:B------:R-:W1:Y:S05]  /*e740*/  LDSM.16.M88.4 R172, [R225] ;  /* 0x00000000e1ac783b */ /* 0x000e6a0000000200 */
[----:B------:R-:W-:Y:S06]  /*e750*/  HMMA.16816.F32.BF16 R184, R12, R28, R184 ;  /* 0x0000001c0cb8723c */ /* 0x000fec00000418b8 */
[----:B------:R-:W-:Y:S06]  /*e760*/  HMMA.16816.F32.BF16 R28, R16, R30, R200 ;  /* 0x0000001e101c723c */ /* 0x000fec00000418c8 */
[----:B----4-:R-:W-:Y:S06]  /*e770*/  HMMA.16816.F32.BF16 R8, R20, R176, R8 ;  /* 0x000000b01408723c */ /* 0x010fec0000041808 */
[----:B------:R-:W-:Y:S01]  /*e780*/  HMMA.16816.F32.BF16 R132, R12, R34, R192 ;  /* 0x000000220c84723c */ /* 0x000fe200000418c0 */
[----:B------:R-:W-:Y:S05]  /*e790*/  LDSM.16.M88.4 R12, [R222+0x4000] ;  /* 0x00400000de0c783b */ /* 0x000fea0000000200 */
[C---:B------:R-:W-:Y:S06]  /*e7a0*/  HMMA.16816.F32.BF16 R188, R16.reuse, R32, R204 ;  /* 0x0000002010bc723c */ /* 0x040fec00000418cc */
[----:B------:R-:W-:Y:S01]  /*e7b0*/  HMMA.16816.F32.BF16 R196, R16, R34, R196 ;  /* 0x0000002210c4723c */ /* 0x000fe200000418c4 */
[----:B------:R-:W3:Y:S04]  /*e7c0*/  LDSM.16.M88.4 R32, [R221+0x9000] ;  /* 0x00900000dd20783b */ /* 0x000ee80000000200 */
[----:B------:R-:W4:Y:S01]  /*e7d0*/  LDSM.16.M88.4 R16, [R216+0x6000] ;  /* 0x00600000d810783b */ /* 0x000f220000000200 */
[----:B--2---:R-:W-:Y:S06]  /*e7e0*/  HMMA.16816.F32.BF16 R204, R4, R136, R180 ;  /* 0x0000008804cc723c */ /* 0x004fec00000418b4 */
[----:B------:R-:W-:Y:S06]  /*e7f0*/  HMMA.16816.F32.BF16 R180, R20, R178, R28 ;  /* 0x000000b214b4723c */ /* 0x000fec000004181c */
[----:B-1----:R-:W-:Y:S01]  /*e800*/  HMMA.16816.F32.BF16 R28, R24, R172, R8 ;  /* 0x000000ac181c723c */ /* 0x002fe20000041808 */
[----:B------:R-:W1:Y:S05]  /*e810*/  LDSM.16.M88.4 R8, [R222+0x6000] ;  /* 0x00600000de08783b */ /* 0x000e6a0000000200 */
[C---:B------:R-:W-:Y:S06]  /*e820*/  HMMA.16816.F32.BF16 R184, R4.reuse, R176, R184 ;  /* 0x000000b004b8723c */ /* 0x040fec00000418b8 */
[C---:B------:R-:W-:Y:S06]  /*e830*/  HMMA.16816.F32.BF16 R208, R4.reuse, R178, R208 ;  /* 0x000000b204d0723c */ /* 0x040fec00000418d0 */
[----:B------:R-:W-:Y:S01]  /*e840*/  HMMA.16816.F32.BF16 R200, R4, R138, R132 ;  /* 0x0000008a04c8723c */ /* 0x000fe20000041884 */
[----:B------:R-:W-:Y:S04]  /*e850*/  LDSM.16.M88.4 R132, [R219+0x1000] ;  /* 0x00100000db84783b */ /* 0x000fe80000000200 */
[----:B------:R-:W2:Y:S01]  /*e860*/  LDSM.16.M88.4 R4, [R220+0x4000] ;  /* 0x00400000dc04783b */ /* 0x000ea20000000200 */
[----:B---3--:R-:W-:Y:S06]  /*e870*/  HMMA.16816.F32.BF16 R28, R12, R32, R28 ;  /* 0x000000200c1c723c */ /* 0x008fec000004181c */
[----:B----4-:R-:W-:Y:S06]  /*e880*/  HMMA.16816.F32.BF16 R176, R16, R172, R184 ;  /* 0x000000ac10b0723c */ /* 0x010fec00000418b8 */
[-C--:B------:R-:W-:Y:S06]  /*e890*/  HMMA.16816.F32.BF16 R180, R24, R174.reuse, R180 ;  /* 0x000000ae18b4723c */ /* 0x080fec00000418b4 */
[----:B------:R-:W-:Y:S06]  /*e8a0*/  HMMA.16816.F32.BF16 R172, R16, R174, R208 ;  /* 0x000000ae10ac723c */ /* 0x000fec00000418d0 */
[C---:B------:R-:W-:Y:S06]  /*e8b0*/  HMMA.16816.F32.BF16 R192, R20.reuse, R136, R188 ;  /* 0x0000008814c0723c */ /* 0x040fec00000418bc */
[----:B------:R-:W-:Y:S01]  /*e8c0*/  HMMA.16816.F32.BF16 R196, R20, R138, R196 ;  /* 0x0000008a14c4723c */ /* 0x000fe200000418c4 */
[----:B------:R-:W3:Y:S05]  /*e8d0*/  LDSM.16.M88.4 R20, [R220+0x6000] ;  /* 0x00600000dc14783b */ /* 0x000eea0000000200 */
[----:B-1----:R-:W-:Y:S06]  /*e8e0*/  HMMA.16816.F32.BF16 R136, R8, R32, R176 ;  /* 0x000000200888723c */ /* 0x002fec00000418b0 */
[----:B--2---:R-:W-:Y:S01]  /*e8f0*/  HMMA.16816.F32.BF16 R184, R4, R132, R28 ;  /* 0x0000008404b8723c */ /* 0x004fe2000004181c */
[----:B------:R-:W1:Y:S05]  /*e900*/  LDSM.16.M88.4 R28, [R224] ;  /* 0x00000000e01c783b */ /* 0x000e6a0000000200 */
[-C--:B------:R-:W-:Y:S06]  /*e910*/  HMMA.16816.F32.BF16 R176, R12, R34.reuse, R180 ;  /* 0x000000220cb0723c */ /* 0x080fec00000418b4 */
[----:B------:R-:W-:Y:S01]  /*e920*/  HMMA.16816.F32.BF16 R188, R8, R34, R172 ;  /* 0x0000002208bc723c */ /* 0x000fe200000418ac */
[----:B------:R-:W2:Y:S11]  /*e930*/  LDSM.16.M88.4 R32, [R221+0x9800] ;  /* 0x00980000dd20783b */ /* 0x000eb60000000200 */
[----:B------:R-:W-:Y:S01]  /*e940*/  FMUL.FTZ R184, R184, UR23 ;  /* 0x00000017b8b87c20 */ /* 0x000fe20008410000 */
[----:B------:R-:W-:Y:S01]  /*e950*/  FMUL.FTZ R185, R185, UR23 ;  /* 0x00000017b9b97c20 */ /* 0x000fe20008410000 */
[----:B------:R-:W-:Y:S01]  /*e960*/  FMUL.FTZ R186, R186, UR23 ;  /* 0x00000017baba7c20 */ /* 0x000fe20008410000 */
[----:B------:R-:W-:Y:S01]  /*e970*/  FMUL.FTZ R187, R187, UR23 ;  /* 0x00000017bbbb7c20 */ /* 0x000fe20008410000 */
[----:B------:R-:W4:Y:S01]  /*e980*/  MUFU.TANH R208, R184 ;  /* 0x000000b800d07308 */ /* 0x000f220000002400 */
[C---:B---3--:R-:W-:Y:S07]  /*e990*/  HMMA.16816.F32.BF16 R180, R20.reuse, R132, R136 ;  /* 0x0000008414b4723c */ /* 0x048fee0000041888 */
[----:B------:R-:W-:Y:S01]  /*e9a0*/  MUFU.TANH R209, R185 ;  /* 0x000000b900d17308 */ /* 0x000fe20000002400 */
[----:B------:R-:W-:Y:S06]  /*e9b0*/  HMMA.16816.F32.BF16 R188, R20, R134, R188 ;  /* 0x0000008614bc723c */ /* 0x000fec00000418bc */
[C---:B-1----:R-:W-:Y:S01]  /*e9c0*/  HMMA.16816.F32.BF16 R172, R24.reuse, R28, R192 ;  /* 0x0000001c18ac723c */ /* 0x042fe200000418c0 */
[----:B------:R-:W1:Y:S05]  /*e9d0*/  MUFU.TANH R3, R186 ;  /* 0x000000ba00037308 */ /* 0x000e6a0000002400 */
[----:B------:R-:W-:Y:S01]  /*e9e0*/  HMMA.16816.F32.BF16 R136, R24, R30, R196 ;  /* 0x0000001e1888723c */ /* 0x000fe200000418c4 */
[----:B------:R-:W3:Y:S01]  /*e9f0*/  LDSM.16.M88.4 R24, [R219+0x1800] ;  /* 0x00180000db18783b */ /* 0x000ee20000000200 */
[----:B------:R-:W-:-:S04]  /*ea00*/  DEPBAR.LE SB0, 0x0 ;  /* 0x000080000000791a */ /* 0x000fc80000000000 */
[----:B------:R5:W-:Y:S01]  /*ea10*/  MUFU.TANH R210, R187 ;  /* 0x000000bb00d27308 */ /* 0x000be20000002400 */
[----:B------:R-:W-:Y:S01]  /*ea20*/  FMUL.FTZ R180, R180, UR23 ;  /* 0x00000017b4b47c20 */ /* 0x000fe20008410000 */
[----:B------:R-:W-:Y:S01]  /*ea30*/  FMUL.FTZ R182, R182, UR23 ;  /* 0x00000017b6b67c20 */ /* 0x000fe20008410000 */
[----:B------:R-:W-:Y:S01]  /*ea40*/  FMUL.FTZ R181, R181, UR23 ;  /* 0x00000017b5b57c20 */ /* 0x000fe20008410000 */
[----:B------:R-:W-:Y:S02]  /*ea50*/  FMUL.FTZ R183, R183, UR23 ;  /* 0x00000017b7b77c20 */ /* 0x000fe40008410000 */
[----:B------:R-:W-:Y:S02]  /*ea60*/  FMUL.FTZ R188, R188, UR23 ;  /* 0x00000017bcbc7c20 */ /* 0x000fe40008410000 */
[----:B------:R-:W-:Y:S08]  /*ea70*/  MUFU.TANH R180, R180 ;  /* 0x000000b400b47308 */ /* 0x000ff00000002400 */
[----:B------:R-:W1:Y:S01]  /*ea80*/  MUFU.TANH R182, R182 ;  /* 0x000000b600b67308 */ /* 0x000e620000002400 */
[----:B-----5:R-:W-:Y:S06]  /*ea90*/  HMMA.16816.F32.BF16 R184, R4, R134, R176 ;  /* 0x0000008604b8723c */ /* 0x020fec00000418b0 */
[C---:B------:R-:W-:Y:S01]  /*eaa0*/  HMMA.16816.F32.BF16 R176, R16.reuse, R28, R204 ;  /* 0x0000001c10b0723c */ /* 0x040fe200000418cc */
[----:B------:R-:W5:Y:S05]  /*eab0*/  MUFU.TANH R181, R181 ;  /* 0x000000b500b57308 */ /* 0x000f6a0000002400 */
[----:B------:R-:W-:Y:S03]  /*eac0*/  HMMA.16816.F32.BF16 R16, R16, R30, R200 ;  /* 0x0000001e1010723c */ /* 0x000fe600000418c8 */
[----:B------:R-:W5:Y:S03]  /*ead0*/  MUFU.TANH R183, R183 ;  /* 0x000000b700b77308 */ /* 0x000f660000002400 */
[C---:B--2---:R-:W-:Y:S06]  /*eae0*/  HMMA.16816.F32.BF16 R28, R12.reuse, R32, R172 ;  /* 0x000000200c1c723c */ /* 0x044fec00000418ac */
[----:B------:R-:W-:Y:S01]  /*eaf0*/  HMMA.16816.F32.BF16 R12, R12, R34, R136 ;  /* 0x000000220c0c723c */ /* 0x000fe20000041888 */
[----:B------:R-:W-:Y:S01]  /*eb00*/  FMUL.FTZ R184, R184, UR23 ;  /* 0x00000017b8b87c20 */ /* 0x000fe20008410000 */
[----:B------:R-:W-:Y:S01]  /*eb10*/  FMUL.FTZ R186, R186, UR23 ;  /* 0x00000017baba7c20 */ /* 0x000fe20008410000 */
[----:B------:R-:W-:Y:S01]  /*eb20*/  FMUL.FTZ R185, R185, UR23 ;  /* 0x00000017b9b97c20 */ /* 0x000fe20008410000 */
[----:B------:R-:W-:-:S02]  /*eb30*/  FMUL.FTZ R187, R187, UR23 ;  /* 0x00000017bbbb7c20 */ /* 0x000fc40008410000 */
[C---:B------:R-:W-:Y:S01]  /*eb40*/  HMMA.16816.F32.BF16 R132, R8.reuse, R32, R176 ;  /* 0x000000200884723c */ /* 0x040fe200000418b0 */
[----:B------:R-:W2:Y:S01]  /*eb50*/  MUFU.TANH R184, R184 ;  /* 0x000000b800b87308 */ /* 0x000ea20000002400 */
[----:B------:R-:W-:Y:S01]  /*eb60*/  FMUL.FTZ R137, R189, UR23 ;  /* 0x00000017bd897c20 */ /* 0x000fe20008410000 */
[----:B------:R-:W-:Y:S01]  /*eb70*/  FMUL.FTZ R138, R190, UR23 ;  /* 0x00000017be8a7c20 */ /* 0x000fe20008410000 */
[----:B------:R-:W-:Y:S02]  /*eb80*/  FMUL.FTZ R139, R191, UR23 ;  /* 0x00000017bf8b7c20 */ /* 0x000fe40008410000 */
[----:B------:R-:W-:Y:S03]  /*eb90*/  HMMA.16816.F32.BF16 R32, R8, R34, R16 ;  /* 0x000000220820723c */ /* 0x000fe60000041810 */
[----:B------:R-:W2:Y:S03]  /*eba0*/  MUFU.TANH R186, R186 ;  /* 0x000000ba00ba7308 */ /* 0x000ea60000002400 */
[----:B---3--:R-:W-:Y:S01]  /*ebb0*/  HMMA.16816.F32.BF16 R28, R4, R24, R28 ;  /* 0x00000018041c723c */ /* 0x008fe2000004181c */
[----:B----4-:R-:W-:-:S02]  /*ebc0*/  FSEL R8, R208, -INF , !P6 ;  /* 0xff800000d0087808 */ /* 0x010fc40007000000 */
[C---:B------:R-:W-:Y:S02]  /*ebd0*/  ISETP.GE.AND P6, PT, R0.reuse, R233, PT ;  /* 0x000000e90000720c */ /* 0x040fe40003fc6270 */
[----:B------:R-:W-:Y:S01]  /*ebe0*/  MUFU.TANH R185, R185 ;  /* 0x000000b900b97308 */ /* 0x000fe20000002400 */
[----:B------:R-:W-:Y:S01]  /*ebf0*/  HMMA.16816.F32.BF16 R4, R4, R26, R12 ;  /* 0x0000001a0404723c */ /* 0x000fe2000004180c */
[C---:B------:R-:W-:Y:S02]  /*ec00*/  ISETP.LT.OR P6, PT, R0.reuse, R229, P6 ;  /* 0x000000e50000720c */ /* 0x040fe400037c1670 */
[----:B-1----:R-:W-:Y:S01]  /*ec10*/  FSEL R9, R3, -INF , !P2 ;  /* 0xff80000003097808 */ /* 0x002fe20005000000 */
[----:B------:R-:W-:Y:S01]  /*ec20*/  VIADD R3, R0, 0x9 ;  /* 0x0000000900037836 */ /* 0x000fe20000000000 */
[----:B------:R-:W-:Y:S01]  /*ec30*/  FSEL R19, R182, -INF , !P6 ;  /* 0xff800000b6137808 */ /* 0x000fe20007000000 */
[----:B------:R-:W-:Y:S01]  /*ec40*/  HMMA.16816.F32.BF16 R132, R20, R24, R132 ;  /* 0x000000181484723c */ /* 0x000fe20000041884 */
[----:B------:R-:W-:Y:S01]  /*ec50*/  MUFU.TANH R16, R187 ;  /* 0x000000bb00107308 */ /* 0x000fe20000002400 */
[----:B------:R-:W-:-:S02]  /*ec60*/  FSEL R14, R180, -INF , !P0 ;  /* 0xff800000b40e7808 */ /* 0x000fc40004000000 */
[----:B------:R-:W-:Y:S02]  /*ec70*/  FSEL R13, R209, -INF , !P3 ;  /* 0xff800000d10d7808 */ /* 0x000fe40005800000 */
[C---:B------:R-:W-:Y:S01]  /*ec80*/  ISETP.GE.AND P2, PT, R2.reuse, R232, PT ;  /* 0x000000e80200720c */ /* 0x040fe20003f46270 */
[----:B------:R-:W-:Y:S01]  /*ec90*/  HMMA.16816.F32.BF16 R32, R20, R26, R32 ;  /* 0x0000001a1420723c */ /* 0x000fe20000041820 */
[C---:B------:R-:W-:Y:S01]  /*eca0*/  ISETP.GE.AND P0, PT, R2.reuse, R231, PT ;  /* 0x000000e70200720c */ /* 0x040fe20003f06270 */
[----:B------:R-:W1:Y:S01]  /*ecb0*/  MUFU.TANH R18, R188 ;  /* 0x000000bc00127308 */ /* 0x000e620000002400 */
[----:B------:R-:W-:Y:S02]  /*ecc0*/  ISETP.GE.AND P6, PT, R2, R234, PT ;  /* 0x000000ea0200720c */ /* 0x000fe40003fc6270 */
[----:B------:R-:W-:Y:S01]  /*ecd0*/  FMUL.FTZ R28, R28, UR23 ;  /* 0x000000171c1c7c20 */ /* 0x000fe20008410000 */
[C---:B------:R-:W-:Y:S01]  /*ece0*/  ISETP.GE.AND P3, PT, R2.reuse, R233, PT ;  /* 0x000000e90200720c */ /* 0x040fe20003f66270 */
[----:B------:R-:W-:Y:S01]  /*ecf0*/  FMUL.FTZ R29, R29, UR23 ;  /* 0x000000171d1d7c20 */ /* 0x000fe20008410000 */
[----:B------:R-:W-:Y:S01]  /*ed00*/  ISETP.LT.OR P2, PT, R2, R228, P2 ;  /* 0x000000e40200720c */ /* 0x000fe20001741670 */
[----:B------:R-:W-:Y:S01]  /*ed10*/  FMUL.FTZ R30, R30, UR23 ;  /* 0x000000171e1e7c20 */ /* 0x000fe20008410000 */
[----:B------:R3:W4:Y:S01]  /*ed20*/  MUFU.TANH R136, R28 ;  /* 0x0000001c00887308 */ /* 0x0007220000002400 */
[C---:B------:R-:W-:Y:S01]  /*ed30*/  ISETP.LT.OR P0, PT, R2.reuse, R227, P0 ;  /* 0x000000e30200720c */ /* 0x040fe20000701670 */
[----:B------:R-:W-:Y:S01]  /*ed40*/  FMUL.FTZ R5, R5, UR23 ;  /* 0x0000001705057c20 */ /* 0x000fe20008410000 */
[----:B------:R-:W-:Y:S01]  /*ed50*/  ISETP.LT.OR P6, PT, R2, R230, P6 ;  /* 0x000000e60200720c */ /* 0x000fe200037c1670 */
[----:B------:R-:W-:Y:S01]  /*ed60*/  FMUL.FTZ R4, R4, UR23 ;  /* 0x0000001704047c20 */ /* 0x000fe20008410000 */
[----:B------:R-:W-:Y:S01]  /*ed70*/  ISETP.LT.OR P3, PT, R2, R229, P3 ;  /* 0x000000e50200720c */ /* 0x000fe20001f61670 */
[----:B------:R-:W-:Y:S01]  /*ed80*/  VIADD R2, R0, 0x10 ;  /* 0x0000001000027836 */ /* 0x000fe20000000000 */
[----:B------:R-:W-:Y:S01]  /*ed90*/  FSEL R17, R210, -INF , !P4 ;  /* 0xff800000d2117808 */ /* 0x000fe20006000000 */
[----:B------:R1:W4:Y:S01]  /*eda0*/  MUFU.TANH R12, R29 ;  /* 0x0000001d000c7308 */ /* 0x0003220000002400 */
[----:B-----5:R-:W-:Y:S01]  /*edb0*/  FSEL R24, R181, -INF , !P1 ;  /* 0xff800000b5187808 */ /* 0x020fe20004800000 */
[----:B------:R-:W-:Y:S01]  /*edc0*/  FMUL.FTZ R21, R6, UR23 ;  /* 0x0000001706157c20 */ /* 0x000fe20008410000 */
[----:B------:R-:W-:Y:S01]  /*edd0*/  ISETP.GE.AND P4, PT, R3, R232, PT ;  /* 0x000000e80300720c */ /* 0x000fe20003f86270 */
[----:B------:R-:W-:Y:S01]  /*ede0*/  FMUL.FTZ R7, R7, UR23 ;  /* 0x0000001707077c20 */ /* 0x000fe20008410000 */
[----:B------:R-:W-:-:S02]  /*edf0*/  ISETP.GE.AND P1, PT, R3, R231, PT ;  /* 0x000000e70300720c */ /* 0x000fc40003f26270 */
[----:B------:R-:W-:Y:S01]  /*ee00*/  FSEL R25, R183, -INF , !P5 ;  /* 0xff800000b7197808 */ /* 0x000fe20006800000 */
[----:B------:R-:W5:Y:S01]  /*ee10*/  MUFU.TANH R5, R5 ;  /* 0x0000000500057308 */ /* 0x000f620000002400 */
[----:B--2---:R-:W-:Y:S01]  /*ee20*/  FSEL R11, R184, -INF , !P2 ;  /* 0xff800000b80b7808 */ /* 0x004fe20005000000 */
[----:B---3--:R-:W-:Y:S01]  /*ee30*/  FMUL.FTZ R28, R31, UR23 ;  /* 0x000000171f1c7c20 */ /* 0x008fe20008410000 */
[C---:B------:R-:W-:Y:S02]  /*ee40*/  ISETP.GE.AND P5, PT, R3.reuse, R234, PT ;  /* 0x000000ea0300720c */ /* 0x040fe40003fa6270 */
[C---:B------:R-:W-:Y:S02]  /*ee50*/  ISETP.GE.AND P2, PT, R3.reuse, R233, PT ;  /* 0x000000e90300720c */ /* 0x040fe40003f46270 */
[----:B------:R-:W-:Y:S01]  /*ee60*/  FSEL R15, R186, -INF , !P0 ;  /* 0xff800000ba0f7808 */ /* 0x000fe20004000000 */
[----:B------:R-:W2:Y:S01]  /*ee70*/  MUFU.TANH R30, R30 ;  /* 0x0000001e001e7308 */ /* 0x000ea20000002400 */
[----:B------:R-:W-:Y:S01]  /*ee80*/  ISETP.GE.AND P0, PT, R2, R232, PT ;  /* 0x000000e80200720c */ /* 0x000fe20003f06270 */
[----:B-1----:R-:W-:Y:S01]  /*ee90*/  FMUL.FTZ R29, R132, UR23 ;  /* 0x00000017841d7c20 */ /* 0x002fe20008410000 */
[----:B------:R-:W-:-:S02]  /*eea0*/  ISETP.LT.OR P4, PT, R3, R228, P4 ;  /* 0x000000e40300720c */ /* 0x000fc40002781670 */
[C---:B------:R-:W-:Y:S02]  /*eeb0*/  ISETP.LT.OR P1, PT, R3.reuse, R227, P1 ;  /* 0x000000e30300720c */ /* 0x040fe40000f21670 */
[C---:B------:R-:W-:Y:S01]  /*eec0*/  ISETP.LT.OR P5, PT, R3.reuse, R230, P5 ;  /* 0x000000e60300720c */ /* 0x040fe20002fa1670 */
[----:B------:R1:W3:Y:S01]  /*eed0*/  MUFU.TANH R6, R4 ;  /* 0x0000000400067308 */ /* 0x0002e20000002400 */
[----:B------:R-:W-:Y:S01]  /*eee0*/  ISETP.LT.OR P2, PT, R3, R229, P2 ;  /* 0x000000e50300720c */ /* 0x000fe20001741670 */
[----:B------:R-:W-:Y:S01]  /*eef0*/  VIADD R3, R0, 0x11 ;  /* 0x0000001100037836 */ /* 0x000fe20000000000 */
[----:B------:R-:W-:Y:S02]  /*ef00*/  ISETP.LT.OR P0, PT, R2, R228, P0 ;  /* 0x000000e40200720c */ /* 0x000fe40000701670 */
[----:B------:R-:W-:Y:S02]  /*ef10*/  FSEL R18, R18, -INF , !P6 ;  /* 0xff80000012127808 */ /* 0x000fe40007000000 */
[----:B------:R-:W-:Y:S01]  /*ef20*/  FSEL R10, R185, -INF , !P4 ;  /* 0xff800000b90a7808 */ /* 0x000fe20006000000 */
[----:B------:R-:W1:Y:S01]  /*ef30*/  MUFU.TANH R137, R137 ;  /* 0x0000008900897308 */ /* 0x000e620000002400 */
[----:B------:R-:W-:-:S02]  /*ef40*/  FSEL R16, R16, -INF , !P1 ;  /* 0xff80000010107808 */ /* 0x000fc40004800000 */
[C---:B------:R-:W-:Y:S02]  /*ef50*/  ISETP.GE.AND P6, PT, R2.reuse, R231, PT ;  /* 0x000000e70200720c */ /* 0x040fe40003fc6270 */
[C---:B------:R-:W-:Y:S02]  /*ef60*/  ISETP.GE.AND P4, PT, R2.reuse, R234, PT ;  /* 0x000000ea0200720c */ /* 0x040fe40003f86270 */
[----:B------:R-:W-:Y:S01]  /*ef70*/  ISETP.GE.AND P1, PT, R2, R233, PT ;  /* 0x000000e90200720c */ /* 0x000fe20003f26270 */
[----:B------:R-:W2:Y:S01]  /*ef80*/  MUFU.TANH R138, R138 ;  /* 0x0000008a008a7308 */ /* 0x000ea20000002400 */
[----:B----4-:R-:W-:Y:S02]  /*ef90*/  FSEL R181, R136, -INF , !P0 ;  /* 0xff80000088b57808 */ /* 0x010fe40004000000 */
[----:B------:R-:W-:Y:S02]  /*efa0*/  ISETP.GE.AND P0, PT, R3, R232, PT ;  /* 0x000000e80300720c */ /* 0x000fe40003f06270 */
[----:B------:R-:W-:-:S02]  /*efb0*/  ISETP.LT.OR P6, PT, R2, R227, P6 ;  /* 0x000000e30200720c */ /* 0x000fc400037c1670 */
[C---:B------:R-:W-:Y:S01]  /*efc0*/  ISETP.LT.OR P4, PT, R2.reuse, R230, P4 ;  /* 0x000000e60200720c */ /* 0x040fe20002781670 */
[----:B------:R-:W4:Y:S01]  /*efd0*/  MUFU.TANH R139, R139 ;  /* 0x0000008b008b7308 */ /* 0x000f220000002400 */
[----:B------:R-:W-:Y:S01]  /*efe0*/  ISETP.LT.OR P1, PT, R2, R229, P1 ;  /* 0x000000e50200720c */ /* 0x000fe20000f21670 */
[C---:B------:R-:W-:Y:S01]  /*eff0*/  VIADD R2, R0.reuse, 0x18 ;  /* 0x0000001800027836 */ /* 0x040fe20000000000 */
[----:B------:R-:W-:Y:S01]  /*f000*/  ISETP.LT.OR P0, PT, R3, R228, P0 ;  /* 0x000000e40300720c */ /* 0x000fe20000701670 */
[----:B------:R-:W-:Y:S01]  /*f010*/  VIADD R0, R0, 0x19 ;  /* 0x0000001900007836 */ /* 0x000fe20000000000 */
[----:B-1----:R-:W-:Y:S02]  /*f020*/  FMNMX.FTZ R4, R242, R8, !PT ;  /* 0x00000008f2047209 */ /* 0x002fe40007810000 */
[----:B------:R-:W-:Y:S01]  /*f030*/  FSEL R193, R12, -INF , !P0 ;  /* 0xff8000000cc17808 */ /* 0x000fe20004000000 */
[----:B------:R-:W1:Y:S01]  /*f040*/  MUFU.TANH R28, R28 ;  /* 0x0000001c001c7308 */ /* 0x000e620000002400 */
[----:B------:R-:W-:Y:S01]  /*f050*/  BAR.SYNC.DEFER_BLOCKING 0x0 ;  /* 0x0000000000007b1d */ /* 0x000fe20000010000 */
[----:B------:R-:W-:-:S02]  /*f060*/  ISETP.GE.AND P0, PT, R0, R232, PT ;  /* 0x000000e80000720c */ /* 0x000fc40003f06270 */
[----:B------:R-:W-:Y:S02]  /*f070*/  FMNMX.FTZ R4, R13, R4, !PT ;  /* 0x000000040d047209 */ /* 0x000fe40007810000 */
[----:B------:R-:W-:Y:S02]  /*f080*/  ISETP.LT.OR P0, PT, R0, R228, P0 ;  /* 0x000000e40000720c */ /* 0x000fe40000701670 */
[----:B------:R-:W-:Y:S01]  /*f090*/  FMNMX.FTZ R4, R11, R4, !PT ;  /* 0x000000040b047209 */ /* 0x000fe20007810000 */
[----:B------:R-:W1:Y:S01]  /*f0a0*/  MUFU.TANH R29, R29 ;  /* 0x0000001d001d7308 */ /* 0x000e620000002400 */
[----:B-----5:R-:W-:Y:S02]  /*f0b0*/  FSEL R183, R5, -INF , !P0 ;  /* 0xff80000005b77808 */ /* 0x020fe40004000000 */
[----:B------:R-:W-:Y:S02]  /*f0c0*/  PLOP3.LUT P0, PT, PT, PT, UP0, 0x80, 0x0 ;  /* 0x000000000000781c */ /* 0x000fe40003f0f008 */
[----:B--2---:R-:W-:-:S02]  /*f0d0*/  FSEL R200, R30, -INF , !P6 ;  /* 0xff8000001ec87808 */ /* 0x004fc40007000000 */
[----:B------:R-:W-:Y:S01]  /*f0e0*/  ISETP.GE.AND P6, PT, R2, R232, PT ;  /* 0x000000e80200720c */ /* 0x000fe20003fc6270 */
[----:B------:R-:W2:Y:S01]  /*f0f0*/  MUFU.TANH R21, R21 ;  /* 0x0000001500157308 */ /* 0x000ea20000002400 */
[----:B------:R-:W-:Y:S02]  /*f100*/  FMNMX.FTZ R4, R10, R4, !PT ;  /* 0x000000040a047209 */ /* 0x000fe40007810000 */
[----:B------:R-:W-:Y:S02]  /*f110*/  ISETP.LT.OR P6, PT, R2, R228, P6 ;  /* 0x000000e40200720c */ /* 0x000fe400037c1670 */
[----:B------:R-:W-:Y:S02]  /*f120*/  FMNMX.FTZ R4, R181, R4, !PT ;  /* 0x00000004b5047209 */ /* 0x000fe40007810000 */
[----:B---3--:R-:W-:Y:S01]  /*f130*/  FSEL R182, R6, -INF , !P6 ;  /* 0xff80000006b67808 */ /* 0x008fe20007000000 */
[----:B------:R3:W1:Y:S01]  /*f140*/  MUFU.TANH R20, R7 ;  /* 0x0000000700147308 */ /* 0x0006620000002400 */
[----:B------:R-:W-:-:S02]  /*f150*/  ISETP.GE.AND P6, PT, R3, R231, PT ;  /* 0x000000e70300720c */ /* 0x000fc40003fc6270 */
[----:B------:R-:W-:Y:S02]  /*f160*/  FMNMX.FTZ R4, R193, R4, !PT ;  /* 0x00000004c1047209 */ /* 0x000fe40007810000 */
[----:B------:R-:W-:Y:S02]  /*f170*/  ISETP.LT.OR P6, PT, R3, R227, P6 ;  /* 0x000000e30300720c */ /* 0x000fe400037c1670 */
[----:B------:R-:W-:Y:S01]  /*f180*/  FMNMX.FTZ R12, R182, R4, !PT ;  /* 0x00000004b60c7209 */ /* 0x000fe20007810000 */
[----:B----4-:R-:W-:Y:S10]  /*f190*/  @!P0 BRA `(.L_x_2380) ;  /* 0x0000000000688947 */ /* 0x010ff40003800000 */
[----:B------:R-:W4:Y:S04]  /*f1a0*/  LDL.64 R250, [R1+0x20] ;  /* 0x0000200001fa7983 */ /* 0x000f280000100a00 */
[----:B------:R-:W5:Y:S01]  /*f1b0*/  LDL.64 R248, [R1+0x18] ;  /* 0x0000180001f87983 */ /* 0x000f620000100a00 */
        /* <DEDUP_REMOVED lines=10> */
[----:B----4-:R-:W-:-:S04]  /*f260*/  LEA R5, P0, R5, R250, 0x5 ;  /* 0x000000fa05057211 */ /* 0x010fc800078028ff */
[----:B-----5:R-:W-:Y:S02]  /*f270*/  LEA.HI.X R6, R6, R249, R4, 0x5, P0 ;  /* 0x000000f906067211 */ /* 0x020fe400000f2c04 */
[----:B------:R-:W-:-:S04]  /*f280*/  LEA R4, P0, R5, UR6, 0x1 ;  /* 0x0000000605047c11 */ /* 0x000fc8000f8008ff */
[----:B------:R-:W-:Y:S02]  /*f290*/  LEA.HI.X R5, R5, UR7, R6, 0x1, P0 ;  /* 0x0000000705057c11 */ /* 0x000fe400080f0c06 */
[----:B------:R-:W-:-:S03]  /*f2a0*/  IADD3 R6, P0, R4, UR14, RZ ;  /* 0x0000000e04067c10 */ /* 0x000fc6000ff1e0ff */
[----:B------:R-:W-:Y:S01]  /*f2b0*/  @!PT LDS RZ, [RZ] ;  /* 0x00000000fffff984 */ /* 0x000fe20000000800 */
[----:B------:R-:W-:Y:S01]  /*f2c0*/  @!PT LDS RZ, [RZ] ;  /* 0x00000000fffff984 */ /* 0x000fe20000000800 */
[----:B------:R-:W-:Y:S01]  /*f2d0*/  @!PT LDS RZ, [RZ] ;  /* 0x00000000fffff984 */ /* 0x000fe20000000800 */
[----:B------:R4:W-:Y:S01]  /*f2e0*/  LDGSTS.E.BYPASS.LTC128B.128 [R235+0x8000], desc[UR18][R4.64] ;  /* 0x0800000004eb7fae */ /* 0x0009e2000b901d52 */
[----:B---3--:R-:W-:-:S03]  /*f2f0*/  IADD3.X R7, R5, UR13, RZ, P0, !PT ;  /* 0x0000000d05077c10 */ /* 0x008fc600087fe4ff */
[----:B------:R4:W-:Y:S04]  /*f300*/  LDGSTS.E.BYPASS.LTC128B.128 [R235+0x9000], desc[UR18][R4.64+0x80] ;  /* 0x0900008004eb7fae */ /* 0x0009e8000b901d52 */
[----:B------:R4:W-:Y:S04]  /*f310*/  LDGSTS.E.BYPASS.LTC128B.128 [R235+0x8800], desc[UR18][R6.64] ;  /* 0x0880000006eb7fae */ /* 0x0009e8000b901d52 */
[----:B------:R4:W-:Y:S04]  /*f320*/  LDGSTS.E.BYPASS.LTC128B.128 [R235+0x9800], desc[UR18][R6.64+0x80] ;  /* 0x0980008006eb7fae */ /* 0x0009e8000b901d52 */
[----:B------:R-:W0:Y:S02]  /*f330*/  LDGDEPBAR ;  /* 0x00000000000079af */ /* 0x000e240000000000 */
.L_x_2380:
[----:B----4-:R-:W-:Y:S01]  /*f340*/  FMNMX.FTZ R4, R183, R12, !PT ;  /* 0x0000000cb7047209 */ /* 0x010fe20007810000 */
[----:B------:R-:W-:Y:S01]  /*f350*/  FMUL.FTZ R6, R133, UR23 ;  /* 0x0000001785067c20 */ /* 0x000fe20008410000 */
[----:B-1----:R-:W-:Y:S01]  /*f360*/  FSEL R195, R28, -INF , !P6 ;  /* 0xff8000001cc37808 */ /* 0x002fe20007000000 */
[----:B---3--:R-:W-:Y:S01]  /*f370*/  FMUL.FTZ R7, R135, UR23 ;  /* 0x0000001787077c20 */ /* 0x008fe20008410000 */
[-C--:B------:R-:W-:Y:S01]  /*f380*/  ISETP.GE.AND P0, PT, R2, R231.reuse, PT ;  /* 0x000000e70200720c */ /* 0x080fe20003f06270 */
[----:B------:R-:W1:Y:S01]  /*f390*/  SHFL.BFLY PT, R12, R4, 0x2, 0x1f ;  /* 0x0c401f00040c7f89 */ /* 0x000e6200000e0000 */
[----:B------:R-:W-:Y:S01]  /*f3a0*/  ISETP.GE.AND P6, PT, R0, R231, PT ;  /* 0x000000e70000720c */ /* 0x000fe20003fc6270 */
[----:B------:R3:W4:Y:S01]  /*f3b0*/  MUFU.TANH R22, R6 ;  /* 0x0000000600167308 */ /* 0x0007220000002400 */
[----:B------:R-:W-:Y:S01]  /*f3c0*/  FMNMX.FTZ R5, R243, R9, !PT ;  /* 0x00000009f3057209 */ /* 0x000fe20007810000 */
[----:B------:R-:W-:Y:S01]  /*f3d0*/  LDSM.16.MT88.4 R176, [R213+0xb000] ;  /* 0x00b00000d5b0783b */ /* 0x000fe20000004200 */
[----:B------:R-:W-:-:S02]  /*f3e0*/  ISETP.LT.OR P0, PT, R2, R227, P0 ;  /* 0x000000e30200720c */ /* 0x000fc40000701670 */
[----:B------:R-:W-:Y:S02]  /*f3f0*/  ISETP.LT.OR P6, PT, R0, R227, P6 ;  /* 0x000000e30000720c */ /* 0x000fe400037c1670 */
[----:B------:R-:W-:Y:S01]  /*f400*/  FMNMX.FTZ R5, R17, R5, !PT ;  /* 0x0000000511057209 */ /* 0x000fe20007810000 */
[----:B------:R5:W-:Y:S01]  /*f410*/  MUFU.TANH R23, R7 ;  /* 0x0000000700177308 */ /* 0x000be20000002400 */
[----:B--2---:R-:W-:Y:S02]  /*f420*/  FSEL R194, R21, -INF , !P0 ;  /* 0xff80000015c27808 */ /* 0x004fe40004000000 */
[----:B------:R-:W-:Y:S01]  /*f430*/  FSEL R192, R20, -INF , !P6 ;  /* 0xff80000014c07808 */ /* 0x000fe20007000000 */
[----:B------:R-:W-:Y:S01]  /*f440*/  FMUL.FTZ R20, R35, UR23 ;  /* 0x0000001723147c20 */ /* 0x000fe20008410000 */
[C---:B------:R-:W-:Y:S02]  /*f450*/  ISETP.GE.AND P0, PT, R3.reuse, R234, PT ;  /* 0x000000ea0300720c */ /* 0x040fe40003f06270 */
[----:B------:R-:W-:-:S02]  /*f460*/  ISETP.GE.AND P6, PT, R3, R233, PT ;  /* 0x000000e90300720c */ /* 0x000fc40003fc6270 */
[----:B------:R-:W-:Y:S01]  /*f470*/  FMNMX.FTZ R5, R15, R5, !PT ;  /* 0x000000050f057209 */ /* 0x000fe20007810000 */
[----:B---3--:R-:W-:Y:S01]  /*f480*/  FMUL.FTZ R6, R134, UR23 ;  /* 0x0000001786067c20 */ /* 0x008fe20008410000 */
[C---:B------:R-:W-:Y:S01]  /*f490*/  ISETP.LT.OR P0, PT, R3.reuse, R230, P0 ;  /* 0x000000e60300720c */ /* 0x040fe20000701670 */
[----:B------:R-:W-:Y:S01]  /*f4a0*/  MUFU.TANH R20, R20 ;  /* 0x0000001400147308 */ /* 0x000fe20000002400 */
[----:B------:R-:W-:Y:S01]  /*f4b0*/  ISETP.LT.OR P6, PT, R3, R229, P6 ;  /* 0x000000e50300720c */ /* 0x000fe200037c1670 */
[----:B------:R-:W-:Y:S01]  /*f4c0*/  FMUL.FTZ R3, R33, UR23 ;  /* 0x0000001721037c20 */ /* 0x000fe20008410000 */
[----:B------:R-:W-:Y:S02]  /*f4d0*/  FMNMX.FTZ R5, R16, R5, !PT ;  /* 0x0000000510057209 */ /* 0x000fe40007810000 */
[----:B-1----:R-:W-:Y:S02]  /*f4e0*/  FMNMX.FTZ R136, R4, R12, !PT ;  /* 0x0000000c04887209 */ /* 0x002fe40007810000 */
[----:B------:R-:W-:Y:S01]  /*f4f0*/  FMNMX.FTZ R5, R200, R5, !PT ;  /* 0x00000005c8057209 */ /* 0x000fe20007810000 */
[----:B------:R1:W-:Y:S01]  /*f500*/  MUFU.TANH R21, R3 ;  /* 0x0000000300157308 */ /* 0x0003e20000002400 */
[----:B------:R-:W-:Y:S01]  /*f510*/  FSEL R132, R29, -INF , !P4 ;  /* 0xff8000001d847808 */ /* 0x000fe20006000000 */
[----:B-----5:R-:W2:Y:S01]  /*f520*/  SHFL.BFLY PT, R7, R136, 0x1, 0x1f ;  /* 0x0c201f0088077f89 */ /* 0x020ea200000e0000 */
[----:B------:R-:W-:-:S02]  /*f530*/  FMNMX.FTZ R5, R195, R5, !PT ;  /* 0x00000005c3057209 */ /* 0x000fc40007810000 */
[----:B----4-:R-:W-:Y:S02]  /*f540*/  FSEL R201, R22, -INF , !P0 ;  /* 0xff80000016c97808 */ /* 0x010fe40004000000 */
[----:B------:R-:W-:Y:S01]  /*f550*/  FMNMX.FTZ R135, R194, R5, !PT ;  /* 0x00000005c2877209 */ /* 0x000fe20007810000 */
[----:B------:R3:W4:Y:S01]  /*f560*/  MUFU.TANH R133, R6 ;  /* 0x0000000600857308 */ /* 0x0007220000002400 */
[----:B------:R-:W-:Y:S02]  /*f570*/  FSEL R5, R137, -INF , !P5 ;  /* 0xff80000089057808 */ /* 0x000fe40006800000 */
[----:B------:R-:W-:Y:S02]  /*f580*/  FSEL R4, R138, -INF , !P3 ;  /* 0xff8000008a047808 */ /* 0x000fe40005800000 */
[-C--:B------:R-:W-:Y:S02]  /*f590*/  ISETP.GE.AND P5, PT, R2, R234.reuse, PT ;  /* 0x000000ea0200720c */ /* 0x080fe40003fa6270 */
[----:B------:R-:W-:-:S02]  /*f5a0*/  ISETP.GE.AND P4, PT, R0, R234, PT ;  /* 0x000000ea0000720c */ /* 0x000fc40003f86270 */
[----:B-1----:R-:W-:Y:S02]  /*f5b0*/  FMNMX.FTZ R3, R237, R14, !PT ;  /* 0x0000000eed037209 */ /* 0x002fe40007810000 */
[----:B------:R-:W-:Y:S02]  /*f5c0*/  ISETP.LT.OR P5, PT, R2, R230, P5 ;  /* 0x000000e60200720c */ /* 0x000fe40002fa1670 */
[----:B------:R-:W-:Y:S02]  /*f5d0*/  FMNMX.FTZ R3, R24, R3, !PT ;  /* 0x0000000318037209 */ /* 0x000fe40007810000 */
[----:B------:R-:W-:Y:S02]  /*f5e0*/  ISETP.GE.AND P0, PT, R2, R233, PT ;  /* 0x000000e90200720c */ /* 0x000fe40003f06270 */
[----:B------:R-:W-:Y:S01]  /*f5f0*/  FMNMX.FTZ R3, R18, R3, !PT ;  /* 0x0000000312037209 */ /* 0x000fe20007810000 */
[----:B---3--:R-:W-:Y:S01]  /*f600*/  FMUL.FTZ R6, R32, UR23 ;  /* 0x0000001720067c20 */ /* 0x008fe20008410000 */
[----:B----4-:R-:W-:-:S02]  /*f610*/  FSEL R133, R133, -INF , !P1 ;  /* 0xff80000085857808 */ /* 0x010fc40004800000 */
[----:B------:R-:W-:Y:S01]  /*f620*/  FMNMX.FTZ R3, R5, R3, !PT ;  /* 0x0000000305037209 */ /* 0x000fe20007810000 */
[----:B------:R1:W3:Y:S01]  /*f630*/  MUFU.TANH R26, R6 ;  /* 0x00000006001a7308 */ /* 0x0002e20000002400 */
[----:B------:R-:W-:Y:S02]  /*f640*/  FMNMX.FTZ R135, R192, R135, !PT ;  /* 0x00000087c0877209 */ /* 0x000fe40007810000 */
[----:B------:R-:W-:Y:S02]  /*f650*/  FMNMX.FTZ R134, R132, R3, !PT ;  /* 0x0000000384867209 */ /* 0x000fe40007810000 */
[----:B------:R-:W-:Y:S01]  /*f660*/  FMNMX.FTZ R3, R236, R19, !PT ;  /* 0x00000013ec037209 */ /* 0x000fe20007810000 */
[----:B------:R-:W4:Y:S01]  /*f670*/  SHFL.BFLY PT, R12, R135, 0x2, 0x1f ;  /* 0x0c401f00870c7f89 */ /* 0x000f2200000e0000 */
[----:B------:R-:W-:Y:S02]  /*f680*/  ISETP.LT.OR P4, PT, R0, R230, P4 ;  /* 0x000000e60000720c */ /* 0x000fe40002781670 */
[----:B------:R-:W-:-:S02]  /*f690*/  FMNMX.FTZ R134, R201, R134, !PT ;  /* 0x00000086c9867209 */ /* 0x000fc40007810000 */
[----:B------:R-:W-:Y:S02]  /*f6a0*/  ISETP.GE.AND P1, PT, R0, R233, PT ;  /* 0x000000e90000720c */ /* 0x000fe40003f26270 */
[----:B--2---:R-:W-:Y:S02]  /*f6b0*/  FMNMX.FTZ R136, R136, R7, !PT ;  /* 0x0000000788887209 */ /* 0x004fe40007810000 */
[----:B------:R-:W-:Y:S01]  /*f6c0*/  ISETP.LT.OR P0, PT, R2, R229, P0 ;  /* 0x000000e50200720c */ /* 0x000fe20000701670 */
[----:B-1----:R-:W-:Y:S01]  /*f6d0*/  FMUL.FTZ R6, R34, UR23 ;  /* 0x0000001722067c20 */ /* 0x002fe20008410000 */
[----:B---3--:R-:W-:Y:S01]  /*f6e0*/  FSEL R202, R26, -INF , !P5 ;  /* 0xff8000001aca7808 */ /* 0x008fe20006800000 */
[----:B------:R-:W-:Y:S01]  /*f6f0*/  LDSM.16.MT88.4 R32, [R218+0xa000] ;  /* 0x00a00000da20783b */ /* 0x000fe20000004200 */
[----:B------:R-:W-:Y:S01]  /*f700*/  FSEL R238, R23, -INF , !P6 ;  /* 0xff80000017ee7808 */ /* 0x000fe20007000000 */
[----:B------:R1:W2:Y:S01]  /*f710*/  MUFU.TANH R22, R6 ;  /* 0x0000000600167308 */ /* 0x0002a20000002400 */
[----:B------:R-:W-:-:S02]  /*f720*/  FSEL R203, R21, -INF , !P4 ;  /* 0xff80000015cb7808 */ /* 0x000fc40006000000 */
[----:B------:R-:W-:Y:S02]  /*f730*/  FMNMX.FTZ R134, R202, R134, !PT ;  /* 0x00000086ca867209 */ /* 0x000fe40007810000 */
[----:B------:R-:W-:Y:S02]  /*f740*/  ISETP.LT.OR P1, PT, R0, R229, P1 ;  /* 0x000000e50000720c */ /* 0x000fe40000f21670 */
[----:B------:R-:W-:Y:S02]  /*f750*/  FMNMX.FTZ R134, R203, R134, !PT ;  /* 0x00000086cb867209 */ /* 0x000fe40007810000 */
[----:B------:R-:W-:Y:S02]  /*f760*/  FSEL R239, R20, -INF , !P1 ;  /* 0xff80000014ef7808 */ /* 0x000fe40004800000 */
[----:B----4-:R-:W-:Y:S01]  /*f770*/  FMNMX.FTZ R135, R135, R12, !PT ;  /* 0x0000000c87877209 */ /* 0x010fe20007810000 */
[----:B------:R-:W3:Y:S01]  /*f780*/  SHFL.BFLY PT, R2, R134, 0x2, 0x1f ;  /* 0x0c401f0086027f89 */ /* 0x000ee200000e0000 */
[C---:B------:R-:W-:Y:S01]  /*f790*/  FMUL.FTZ R12, R136.reuse, UR26 ;  /* 0x0000001a880c7c20 */ /* 0x040fe20008410000 */
[----:B------:R-:W-:-:S02]  /*f7a0*/  FSETP.NEU.FTZ.AND P3, PT, R136, -INF , PT ;  /* 0xff8000008800780b */ /* 0x000fc40003f7d000 */
[----:B------:R-:W-:Y:S02]  /*f7b0*/  MOV R27, R247 ;  /* 0x000000f7001b7202 */ /* 0x000fe40000000f00 */
[----:B-1----:R-:W-:Y:S02]  /*f7c0*/  FMNMX.FTZ R6, R25, R3, !PT ;  /* 0x0000000319067209 */ /* 0x002fe40007810000 */
[----:B------:R-:W-:Y:S02]  /*f7d0*/  FSEL R3, R139, -INF , !P2 ;  /* 0xff8000008b037808 */ /* 0x000fe40005000000 */
[----:B------:R-:W-:Y:S02]  /*f7e0*/  FMNMX.FTZ R6, R4, R6, !PT ;  /* 0x0000000604067209 */ /* 0x000fe40007810000 */
[----:B--2---:R-:W-:Y:S02]  /*f7f0*/  FSEL R240, R22, -INF , !P0 ;  /* 0xff80000016f07808 */ /* 0x004fe40004000000 */
[----:B------:R-:W-:-:S02]  /*f800*/  FMNMX.FTZ R6, R3, R6, !PT ;  /* 0x0000000603067209 */ /* 0x000fc40007810000 */
[----:B------:R-:W-:Y:S02]  /*f810*/  FSEL R12, R12, RZ, P3 ;  /* 0x000000ff0c0c7208 */ /* 0x000fe40001800000 */
[----:B------:R-:W-:Y:S02]  /*f820*/  FMNMX.FTZ R7, R133, R6, !PT ;  /* 0x0000000685077209 */ /* 0x000fe40007810000 */
[----:B------:R-:W1:Y:S01]  /*f830*/  SHFL.BFLY PT, R6, R135, 0x1, 0x1f ;  /* 0x0c201f0087067f89 */ /* 0x000e6200000e0000 */
[--C-:B------:R-:W-:Y:S01]  /*f840*/  FFMA.FTZ R11, R11, UR26, -R12.reuse ;  /* 0x0000001a0b0b7c23 */ /* 0x100fe2000801080c */
[----:B------:R-:W-:Y:S01]  /*f850*/  FMNMX.FTZ R0, R238, R7, !PT ;  /* 0x00000007ee007209 */ /* 0x000fe20007810000 */
[--C-:B------:R-:W-:Y:S01]  /*f860*/  FFMA.FTZ R8, R8, UR26, -R12.reuse ;  /* 0x0000001a08087c23 */ /* 0x100fe2000801080c */
[----:B---3--:R-:W-:Y:S01]  /*f870*/  FMNMX.FTZ R134, R134, R2, !PT ;  /* 0x0000000286867209 */ /* 0x008fe20007810000 */
[----:B------:R2:W-:Y:S01]  /*f880*/  MUFU.EX2 R252, R11 ;  /* 0x0000000b00fc7308 */ /* 0x0005e20000000800 */
[----:B------:R-:W-:Y:S01]  /*f890*/  FMNMX.FTZ R0, R240, R0, !PT ;  /* 0x00000000f0007209 */ /* 0x000fe20007810000 */
[--C-:B------:R-:W-:Y:S01]  /*f8a0*/  FFMA.FTZ R10, R10, UR26, -R12.reuse ;  /* 0x0000001a0a0a7c23 */ /* 0x100fe2000801080c */
[----:B------:R-:W-:Y:S01]  /*f8b0*/  MOV R30, R246 ;  /* 0x000000f6001e7202 */ /* 0x000fe20000000f00 */
[----:B------:R-:W3:Y:S01]  /*f8c0*/  SHFL.BFLY PT, R7, R134, 0x1, 0x1f ;  /* 0x0c201f0086077f89 */ /* 0x000ee200000e0000 */
[----:B------:R-:W-:Y:S01]  /*f8d0*/  FMNMX.FTZ R0, R239, R0, !PT ;  /* 0x00000000ef007209 */ /* 0x000fe20007810000 */
[----:B------:R-:W-:Y:S01]  /*f8e0*/  FFMA.FTZ R13, R13, UR26, -R12 ;  /* 0x0000001a0d0d7c23 */ /* 0x000fe2000801080c */
[----:B------:R-:W-:Y:S01]  /*f8f0*/  MOV R172, R245 ;  /* 0x000000f500ac7202 */ /* 0x000fe20000000f00 */
[----:B------:R-:W-:Y:S01]  /*f900*/  MUFU.EX2 R31, R8 ;  /* 0x00000008001f7308 */ /* 0x000fe20000000800 */
[----:B------:R-:W-:Y:S01]  /*f910*/  MOV R173, R244 ;  /* 0x000000f400ad7202 */ /* 0x000fe20000000f00 */
[----:B------:R-:W4:Y:S01]  /*f920*/  SHFL.BFLY PT, R20, R0, 0x2, 0x1f ;  /* 0x0c401f0000147f89 */ /* 0x000f2200000e0000 */
[----:B------:R-:W-:-:S02]  /*f930*/  MOV R184, R30 ;  /* 0x0000001e00b87202 */ /* 0x000fc40000000f00 */
[----:B------:R-:W-:-:S03]  /*f940*/  MOV R185, R27 ;  /* 0x0000001b00b97202 */ /* 0x000fc60000000f00 */
[----:B------:R5:W4:Y:S01]  /*f950*/  MUFU.EX2 R175, R10 ;  /* 0x0000000a00af7308 */ /* 0x000b220000000800 */
[----:B-1----:R-:W-:-:S04]  /*f960*/  FMNMX.FTZ R135, R135, R6, !PT ;  /* 0x0000000687877209 */ /* 0x002fc80007810000 */
[C---:B------:R-:W-:Y:S01]  /*f970*/  FSETP.NEU.FTZ.AND P2, PT, R135.reuse, -INF , PT ;  /* 0xff8000008700780b */ /* 0x040fe20003f5d000 */
[----:B------:R-:W-:Y:S02]  /*f980*/  FMUL.FTZ R2, R135, UR26 ;  /* 0x0000001a87027c20 */ /* 0x000fe40008410000 */
[----:B------:R1:W1:Y:S01]  /*f990*/  MUFU.EX2 R174, R13 ;  /* 0x0000000d00ae7308 */ /* 0x0002620000000800 */
[----:B---3--:R-:W-:Y:S02]  /*f9a0*/  FMNMX.FTZ R134, R134, R7, !PT ;  /* 0x0000000786867209 */ /* 0x008fe40007810000 */
[----:B--2---:R-:W-:Y:S02]  /*f9b0*/  FSEL R11, R2, RZ, P2 ;  /* 0x000000ff020b7208 */ /* 0x004fe40001000000 */
[----:B------:R-:W-:Y:S01]  /*f9c0*/  FSEL R2, R136, RZ, P3 ;  /* 0x000000ff88027208 */ /* 0x000fe20001800000 */
[----:B-----5:R-:W-:Y:S01]  /*f9d0*/  FMUL.FTZ R10, R134, UR26 ;  /* 0x0000001a860a7c20 */ /* 0x020fe20008410000 */
[----:B----4-:R-:W-:Y:S01]  /*f9e0*/  FMNMX.FTZ R0, R0, R20, !PT ;  /* 0x0000001400007209 */ /* 0x010fe20007810000 */
[--C-:B------:R-:W-:Y:S01]  /*f9f0*/  FFMA.FTZ R9, R9, UR26, -R11.reuse ;  /* 0x0000001a09097c23 */ /* 0x100fe2000801080b */
[----:B------:R-:W-:Y:S01]  /*fa00*/  FSETP.NEU.FTZ.AND P1, PT, R134, -INF , PT ;  /* 0xff8000008600780b */ /* 0x000fe20003f3d000 */
[----:B------:R-:W-:Y:S01]  /*fa10*/  FADD.FTZ R2, R242, -R2 ;  /* 0x80000002f2027221 */ /* 0x000fe20000010000 */
[--C-:B------:R-:W-:Y:S01]  /*fa20*/  FFMA.FTZ R17, R17, UR26, -R11.reuse ;  /* 0x0000001a11117c23 */ /* 0x100fe2000801080b */
[----:B------:R-:W2:Y:S01]  /*fa30*/  SHFL.BFLY PT, R137, R0, 0x1, 0x1f ;  /* 0x0c201f0000897f89 */ /* 0x000ea200000e0000 */
[----:B------:R3:W-:Y:S01]  /*fa40*/  MUFU.EX2 R249, R9 ;  /* 0x0000000900f97308 */ /* 0x0007e20000000800 */
[----:B------:R-:W-:Y:S01]  /*fa50*/  FMUL.FTZ R8, R2, UR26 ;  /* 0x0000001a02087c20 */ /* 0x000fe20008410000 */
[----:B------:R-:W-:Y:S01]  /*fa60*/  FSEL R10, R10, RZ, P1 ;  /* 0x000000ff0a0a7208 */ /* 0x000fe20000800000 */
[--C-:B------:R-:W-:Y:S01]  /*fa70*/  FFMA.FTZ R15, R15, UR26, -R11.reuse ;  /* 0x0000001a0f0f7c23 */ /* 0x100fe2000801080b */
[----:B------:R-:W-:Y:S01]  /*fa80*/  FFMA.FTZ R16, R16, UR26, -R11 ;  /* 0x0000001a10107c23 */ /* 0x000fe2000801080b */
[----:B------:R-:W-:Y:S01]  /*fa90*/  MOV R242, R175 ;  /* 0x000000af00f27202 */ /* 0x000fe20000000f00 */
[----:B------:R-:W-:Y:S01]  /*faa0*/  LDSM.16.MT88.4 R20, [R215+0xa000] ;  /* 0x00a00000d714783b */ /* 0x000fe20000004200 */
[--C-:B------:R-:W-:Y:S01]  /*fab0*/  FFMA.FTZ R14, R14, UR26, -R10.reuse ;  /* 0x0000001a0e0e7c23 */ /* 0x100fe2000801080a */
[--C-:B------:R-:W-:Y:S01]  /*fac0*/  FFMA.FTZ R24, R24, UR26, -R10.reuse ;  /* 0x0000001a18187c23 */ /* 0x100fe2000801080a */
[--C-:B------:R-:W-:Y:S01]  /*fad0*/  FFMA.FTZ R18, R18, UR26, -R10.reuse ;  /* 0x0000001a12127c23 */ /* 0x100fe2000801080a */
[--C-:B------:R-:W-:Y:S01]  /*fae0*/  FFMA.FTZ R5, R5, UR26, -R10.reuse ;  /* 0x0000001a05057c23 */ /* 0x100fe2000801080a */
[----:B------:R4:W-:Y:S01]  /*faf0*/  MUFU.EX2 R246, R14 ;  /* 0x0000000e00f67308 */ /* 0x0009e20000000800 */
[----:B-1----:R-:W-:-:S07]  /*fb00*/  FFMA.FTZ R13, R132, UR26, -R10 ;  /* 0x0000001a840d7c23 */ /* 0x002fce000801080a */
[----:B------:R-:W-:Y:S01]  /*fb10*/  MUFU.EX2 R245, R24 ;  /* 0x0000001800f57308 */ /* 0x000fe20000000800 */
[----:B--2---:R-:W-:Y:S02]  /*fb20*/  FMNMX.FTZ R137, R0, R137, !PT ;  /* 0x0000008900897209 */ /* 0x004fe40007810000 */
[----:B------:R-:W-:Y:S02]  /*fb30*/  FSEL R0, R134, RZ, P1 ;  /* 0x000000ff86007208 */ /* 0x000fe40000800000 */
[C---:B------:R-:W-:Y:S01]  /*fb40*/  FSETP.NEU.FTZ.AND P0, PT, R137.reuse, -INF , PT ;  /* 0xff8000008900780b */ /* 0x040fe20003f1d000 */
[----:B---3--:R-:W-:Y:S02]  /*fb50*/  FMUL.FTZ R9, R137, UR26 ;  /* 0x0000001a89097c20 */ /* 0x008fe40008410000 */
[----:B------:R-:W-:Y:S01]  /*fb60*/  MUFU.EX2 R247, R18 ;  /* 0x0000001200f77308 */ /* 0x000fe20000000800 */
[----:B------:R-:W-:Y:S01]  /*fb70*/  FADD.FTZ R2, R237, -R0 ;  /* 0x80000000ed027221 */ /* 0x000fe20000010000 */
[----:B------:R-:W-:-:S02]  /*fb80*/  FSEL R0, R137, RZ, P0 ;  /* 0x000000ff89007208 */ /* 0x000fc40000000000 */
[----:B------:R-:W-:Y:S01]  /*fb90*/  FSEL R9, R9, RZ, P0 ;  /* 0x000000ff09097208 */ /* 0x000fe20000000000 */
[----:B------:R-:W-:Y:S01]  /*fba0*/  FMUL.FTZ R2, R2, UR26 ;  /* 0x0000001a02027c20 */ /* 0x000fe20008410000 */
[----:B------:R-:W-:Y:S01]  /*fbb0*/  MOV R237, R174 ;  /* 0x000000ae00ed7202 */ /* 0x000fe20000000f00 */
[----:B------:R-:W-:Y:S01]  /*fbc0*/  FADD.FTZ R0, R236, -R0 ;  /* 0x80000000ec007221 */ /* 0x000fe20000010000 */
[----:B------:R-:W1:Y:S01]  /*fbd0*/  MUFU.EX2 R180, R5 ;  /* 0x0000000500b47308 */ /* 0x000e620000000800 */
[--C-:B------:R-:W-:Y:S01]  /*fbe0*/  FFMA.FTZ R19, R19, UR26, -R9.reuse ;  /* 0x0000001a13137c23 */ /* 0x100fe20008010809 */
[--C-:B------:R-:W-:Y:S01]  /*fbf0*/  FFMA.FTZ R25, R25, UR26, -R9.reuse ;  /* 0x0000001a19197c23 */ /* 0x100fe20008010809 */
[----:B------:R-:W-:Y:S01]  /*fc00*/  FMUL.FTZ R0, R0, UR26 ;  /* 0x0000001a00007c20 */ /* 0x000fe20008410000 */
[--C-:B------:R-:W-:Y:S01]  /*fc10*/  FFMA.FTZ R4, R4, UR26, -R9.reuse ;  /* 0x0000001a04047c23 */ /* 0x100fe20008010809 */
[----:B------:R-:W-:Y:S01]  /*fc20*/  FFMA.FTZ R3, R3, UR26, -R9 ;  /* 0x0000001a03037c23 */ /* 0x000fe20008010809 */
[----:B------:R-:W-:-:S02]  /*fc30*/  MOV R236, R173 ;  /* 0x000000ad00ec7202 */ /* 0x000fc40000000f00 */
[----:B------:R-:W-:Y:S01]  /*fc40*/  MUFU.EX2 R241, R19 ;  /* 0x0000001300f17308 */ /* 0x000fe20000000800 */
[----:B----4-:R-:W-:-:S07]  /*fc50*/  MOV R14, R184 ;  /* 0x000000b8000e7202 */ /* 0x010fce0000000f00 */
[----:B------:R-:W2:Y:S01]  /*fc60*/  MUFU.EX2 R244, R25 ;  /* 0x0000001900f47308 */ /* 0x000ea20000000800 */
[----:B-1----:R-:W-:-:S07]  /*fc70*/  F2FP.BF16.F32.PACK_AB R6, R180, R247 ;  /* 0x000000f7b406723e */ /* 0x002fce00000010ff */
[----:B------:R1:W-:Y:S08]  /*fc80*/  MUFU.EX2 R139, R4 ;  /* 0x00000004008b7308 */ /* 0x0003f00000000800 */
[----:B------:R-:W3:Y:S01]  /*fc90*/  MUFU.EX2 R138, R3 ;  /* 0x00000003008a7308 */ /* 0x000ee20000000800 */
[----:B--2---:R-:W-:Y:S01]  /*fca0*/  F2FP.BF16.F32.PACK_AB R5, R244, R241 ;  /* 0x000000f1f405723e */ /* 0x004fe200000010ff */
[----:B------:R-:W-:Y:S06]  /*fcb0*/  LDSM.16.MT88.4 R24, [R215+0xb000] ;  /* 0x00b00000d718783b */ /* 0x000fec0000004200 */
[----:B------:R-:W2:Y:S01]  /*fcc0*/  MUFU.EX2 R2, R2 ;  /* 0x0000000200027308 */ /* 0x000ea20000000800 */
[----:B-1----:R-:W-:-:S07]  /*fcd0*/  F2FP.BF16.F32.PACK_AB R4, R245, R246 ;  /* 0x000000f6f504723e */ /* 0x002fce00000010ff */
[----:B------:R-:W1:Y:S01]  /*fce0*/  MUFU.EX2 R0, R0 ;  /* 0x0000000000007308 */ /* 0x000e620000000800 */
[----:B---3--:R-:W-:Y:S02]  /*fcf0*/  F2FP.BF16.F32.PACK_AB R7, R138, R139 ;  /* 0x0000008b8a07723e */ /* 0x008fe400000010ff */
[----:B------:R-:W-:-:S05]  /*fd00*/  FSEL R3, R135, RZ, P2 ;  /* 0x000000ff87037208 */ /* 0x000fca0001000000 */
[----:B------:R3:W-:Y:S01]  /*fd10*/  MUFU.EX2 R250, R15 ;  /* 0x0000000f00fa7308 */ /* 0x0007e20000000800 */
[-C--:B--2---:R-:W-:Y:S01]  /*fd20*/  FMUL.FTZ R40, R40, R2.reuse ;  /* 0x0000000228287220 */ /* 0x084fe20000410000 */
[----:B------:R-:W-:Y:S01]  /*fd30*/  FMUL.FTZ R41, R41, R2 ;  /* 0x0000000229297220 */ /* 0x000fe20000410000 */
[----:B------:R-:W-:Y:S01]  /*fd40*/  FADD.FTZ R3, R243, -R3 ;  /* 0x80000003f3037221 */ /* 0x000fe20000010000 */
[----:B------:R-:W-:Y:S01]  /*fd50*/  MOV R243, R172 ;  /* 0x000000ac00f37202 */ /* 0x000fe20000000f00 */
[----:B------:R-:W-:Y:S01]  /*fd60*/  FMUL.FTZ R140, R140, R2 ;  /* 0x000000028c8c7220 */ /* 0x000fe20000410000 */
[----:B------:R-:W-:Y:S01]  /*fd70*/  LDSM.16.MT88.4 R172, [R217+0xa000] ;  /* 0x00a00000d9ac783b */ /* 0x000fe20000004200 */
[----:B------:R-:W-:Y:S01]  /*fd80*/  FMUL.FTZ R3, R3, UR26 ;  /* 0x0000001a03037c20 */ /* 0x000fe20008410000 */
[----:B------:R-:W-:Y:S01]  /*fd90*/  MUFU.EX2 R248, R17 ;  /* 0x0000001100f87308 */ /* 0x000fe20000000800 */
[-C--:B-1----:R-:W-:Y:S01]  /*fda0*/  FMUL.FTZ R42, R42, R0.reuse ;  /* 0x000000002a2a7220 */ /* 0x082fe20000410000 */
[----:B------:R-:W-:Y:S01]  /*fdb0*/  FMUL.FTZ R43, R43, R0 ;  /* 0x000000002b2b7220 */ /* 0x000fe20000410000 */
[-C--:B------:R-:W-:Y:S01]  /*fdc0*/  FMUL.FTZ R141, R141, R2.reuse ;  /* 0x000000028d8d7220 */ /* 0x080fe20000410000 */
[-C--:B------:R-:W-:Y:S01]  /*fdd0*/  FMUL.FTZ R148, R148, R2.reuse ;  /* 0x0000000294947220 */ /* 0x080fe20000410000 */
[----:B------:R-:W-:Y:S01]  /*fde0*/  FMUL.FTZ R149, R149, R2 ;  /* 0x0000000295957220 */ /* 0x000fe20000410000 */
[-C--:B------:R-:W-:Y:S01]  /*fdf0*/  FMUL.FTZ R142, R142, R0.reuse ;  /* 0x000000008e8e7220 */ /* 0x080fe20000410000 */
[----:B------:R-:W-:Y:S01]  /*fe00*/  FMUL.FTZ R143, R143, R0 ;  /* 0x000000008f8f7220 */ /* 0x000fe20000410000 */
[----:B------:R1:W-:Y:S01]  /*fe10*/  MUFU.EX2 R251, R16 ;  /* 0x0000001000fb7308 */ /* 0x0003e20000000800 */
[----:B---3--:R-:W-:Y:S01]  /*fe20*/  MOV R15, R31 ;  /* 0x0000001f000f7202 */ /* 0x008fe20000000f00 */
[C---:B------:R-:W-:Y:S01]  /*fe30*/  HMMA.16816.F32.BF16 R208, R4.reuse, R32, R40 ;  /* 0x0000002004d0723c */ /* 0x040fe20000041828 */
[----:B------:R-:W-:Y:S01]  /*fe40*/  LDSM.16.MT88.4 R28, [R218+0xb000] ;  /* 0x00b00000da1c783b */ /* 0x000fe20000004200 */
[-C--:B------:R-:W-:Y:S01]  /*fe50*/  FMUL.FTZ R156, R156, R2.reuse ;  /* 0x000000029c9c7220 */ /* 0x080fe20000410000 */
[-C--:B------:R-:W-:Y:S01]  /*fe60*/  FMUL.FTZ R157, R157, R2.reuse ;  /* 0x000000029d9d7220 */ /* 0x080fe20000410000 */
[-C--:B------:R-:W-:Y:S01]  /*fe70*/  FMUL.FTZ R164, R164, R2.reuse ;  /* 0x00000002a4a47220 */ /* 0x080fe20000410000 */
[----:B------:R-:W-:Y:S01]  /*fe80*/  LDSM.16.MT88.4 R40, [R217+0xb000] ;  /* 0x00b00000d928783b */ /* 0x000fe20000004200 */
[----:B------:R-:W2:Y:S01]  /*fe90*/  MUFU.EX2 R8, R8 ;  /* 0x0000000800087308 */ /* 0x000ea20000000800 */
[----:B------:R-:W-:Y:S01]  /*fea0*/  FMUL.FTZ R165, R165, R2 ;  /* 0x00000002a5a57220 */ /* 0x000fe20000410000 */
[-C--:B------:R-:W-:Y:S01]  /*feb0*/  FMUL.FTZ R150, R150, R0.reuse ;  /* 0x0000000096967220 */ /* 0x080fe20000410000 */
[----:B------:R-:W-:Y:S01]  /*fec0*/  FMUL.FTZ R151, R151, R0 ;  /* 0x0000000097977220 */ /* 0x000fe20000410000 */
[----:B------:R-:W-:Y:S01]  /*fed0*/  FMUL.FTZ R44, R44, R2 ;  /* 0x000000022c2c7220 */ /* 0x000fe20000410000 */
[-C--:B------:R-:W-:Y:S01]  /*fee0*/  FMUL.FTZ R158, R158, R0.reuse ;  /* 0x000000009e9e7220 */ /* 0x080fe20000410000 */
[----:B------:R-:W-:Y:S01]  /*fef0*/  FMUL.FTZ R159, R159, R0 ;  /* 0x000000009f9f7220 */ /* 0x000fe20000410000 */
[-C--:B------:R-:W-:Y:S01]  /*ff00*/  FMUL.FTZ R45, R45, R2.reuse ;  /* 0x000000022d2d7220 */ /* 0x080fe20000410000 */
[----:B------:R-:W3:Y:S01]  /*ff10*/  MUFU.EX2 R3, R3 ;  /* 0x0000000300037308 */ /* 0x000ee20000000800 */
[----:B-1----:R-:W1:Y:S01]  /*ff20*/  LDSM.16.MT88.4 R16, [R213+0xa000] ;  /* 0x00a00000d510783b */ /* 0x002e620000004200 */
        /* <DEDUP_REMOVED lines=120> */
[----:B------:R-:W-:Y:S01]  /*106b0*/  FMUL.FTZ R131, R131, R3 ;  /* 0x0000000383837220 */ /* 0x000fe20000410000 */
[----:B------:R-:W-:Y:S01]  /*106c0*/  FFMA.FTZ R0, R236, R0, R241 ;  /* 0x00000000ec007223 */ /* 0x000fe200000100f1 */
[----:B------:R-:W-:Y:S01]  /*106d0*/  HMMA.16816.F32.BF16 R120, R4, R40, R120 ;  /* 0x000000280478723c */ /* 0x000fe20000041878 */
[----:B------:R-:W-:-:S02]  /*106e0*/  FFMA.FTZ R2, R243, R2, R246 ;  /* 0x00000002f3027223 */ /* 0x000fc400000100f6 */
[----:B------:R-:W-:Y:S02]  /*106f0*/  FADD.FTZ R0, R244, R0 ;  /* 0x00000000f4007221 */ /* 0x000fe40000010000 */
[----:B------:R-:W-:Y:S01]  /*10700*/  FADD.FTZ R2, R245, R2 ;  /* 0x00000002f5027221 */ /* 0x000fe20000010000 */
[----:B------:R-:W-:Y:S01]  /*10710*/  HMMA.16816.F32.BF16 R204, R4, R42, R124 ;  /* 0x0000002a04cc723c */ /* 0x000fe2000004187c */
[----:B------:R-:W-:Y:S02]  /*10720*/  FADD.FTZ R0, R139, R0 ;  /* 0x000000008b007221 */ /* 0x000fe40000010000 */
[----:B------:R-:W-:Y:S02]  /*10730*/  FADD.FTZ R2, R247, R2 ;  /* 0x00000002f7027221 */ /* 0x000fe40000010000 */
[----:B------:R-:W-:Y:S02]  /*10740*/  FADD.FTZ R0, R138, R0 ;  /* 0x000000008a007221 */ /* 0x000fe40000010000 */
[----:B------:R-:W-:Y:S01]  /*10750*/  F2FP.BF16.F32.PACK_AB R4, R237, R15 ;  /* 0x0000000fed04723e */ /* 0x000fe200000010ff */
[----:B------:R-:W-:Y:S01]  /*10760*/  FADD.FTZ R2, R180, R2 ;  /* 0x00000002b4027221 */ /* 0x000fe20000010000 */
[----:B------:R-:W-:-:S02]  /*10770*/  F2FP.BF16.F32.PACK_AB R5, R248, R249 ;  /* 0x000000f9f805723e */ /* 0x000fc400000010ff */
[----:B------:R-:W-:Y:S02]  /*10780*/  F2FP.BF16.F32.PACK_AB R6, R242, R252 ;  /* 0x000000fcf206723e */ /* 0x000fe400000010ff */
[----:B------:R-:W-:Y:S02]  /*10790*/  F2FP.BF16.F32.PACK_AB R7, R251, R250 ;  /* 0x000000fafb07723e */ /* 0x000fe400000010ff */
[----:B------:R-:W-:-:S05]  /*107a0*/  MOV R127, R185 ;  /* 0x000000b9007f7202 */ /* 0x000fca0000000f00 */
[C---:B------:R-:W-:Y:S01]  /*107b0*/  HMMA.16816.F32.BF16 R188, R4.reuse, R22, R168 ;  /* 0x0000001604bc723c */ /* 0x040fe200000418a8 */
[----:B------:R1:W2:Y:S01]  /*107c0*/  MUFU.EX2 R22, R13 ;  /* 0x0000000d00167308 */ /* 0x0002a20000000800 */
[----:B------:R-:W-:Y:S04]  /*107d0*/  LDSM.16.MT88.4 R168, [R215+0xa800] ;  /* 0x00a80000d7a8783b */ /* 0x000fe80000004200 */
[C---:B------:R-:W-:Y:S06]  /*107e0*/  HMMA.16816.F32.BF16 R36, R4.reuse, R32, R36 ;  /* 0x000000200424723c */ /* 0x040fec0000041824 */
[----:B------:R-:W-:Y:S01]  /*107f0*/  HMMA.16816.F32.BF16 R184, R4, R34, R48 ;  /* 0x0000002204b8723c */ /* 0x000fe20000041830 */
[----:B------:R-:W-:Y:S01]  /*10800*/  LDSM.16.MT88.4 R48, [R218+0xa800] ;  /* 0x00a80000da30783b */ /* 0x000fe20000004200 */
[----:B-1----:R-:W-:-:S04]  /*10810*/  FFMA.FTZ R13, R201, UR26, -R10 ;  /* 0x0000001ac90d7c23 */ /* 0x002fc8000801080a */
[C---:B------:R-:W-:Y:S01]  /*10820*/  HMMA.16816.F32.BF16 R52, R4.reuse, R172, R52 ;  /* 0x000000ac0434723c */ /* 0x040fe20000041834 */
[----:B------:R-:W-:Y:S01]  /*10830*/  MOV R201, R14 ;  /* 0x0000000e00c97202 */ /* 0x000fe20000000f00 */
[--C-:B------:R-:W-:Y:S01]  /*10840*/  FFMA.FTZ R14, R202, UR26, -R10.reuse ;  /* 0x0000001aca0e7c23 */ /* 0x100fe2000801080a */
[----:B------:R-:W-:Y:S01]  /*10850*/  FFMA.FTZ R10, R203, UR26, -R10 ;  /* 0x0000001acb0a7c23 */ /* 0x000fe2000801080a */
[----:B------:R-:W-:Y:S01]  /*10860*/  MOV R202, R127 ;  /* 0x0000007f00ca7202 */ /* 0x000fe20000000f00 */
[----:B--2---:R-:W-:Y:S01]  /*10870*/  FADD.FTZ R2, R22, R2 ;  /* 0x0000000216027221 */ /* 0x004fe20000010000 */
[----:B------:R-:W-:Y:S01]  /*10880*/  HMMA.16816.F32.BF16 R68, R4, R176, R68 ;  /* 0x000000b00444723c */ /* 0x000fe20000041844 */
[----:B------:R-:W-:Y:S01]  /*10890*/  MOV R203, R15 ;  /* 0x0000000f00cb7202 */ /* 0x000fe20000000f00 */
[----:B------:R-:W-:-:S04]  /*108a0*/  FFMA.FTZ R3, R201, R3, R249 ;  /* 0x00000003c9037223 */ /* 0x000fc800000100f9 */
        /* <DEDUP_REMOVED lines=15> */
[----:B------:R-:W1:Y:S04]  /*109a0*/  LDSM.16.MT88.4 R80, [R213+0xb800] ;  /* 0x00b80000d550783b */ /* 0x000e680000004200 */
[C---:B------:R-:W-:Y:S01]  /*109b0*/  HMMA.16816.F32.BF16 R28, R4.reuse, R30, R112 ;  /* 0x0000001e041c723c */ /* 0x040fe20000041870 */
[----:B------:R2:W-:Y:S01]  /*109c0*/  MUFU.EX2 R16, R10 ;  /* 0x0000000a00107308 */ /* 0x0005e20000000800 */
[--C-:B---3--:R-:W-:Y:S01]  /*109d0*/  FFMA.FTZ R13, R133, UR26, -R9.reuse ;  /* 0x0000001a850d7c23 */ /* 0x108fe20008010809 */
[----:B------:R-:W3:Y:S01]  /*109e0*/  LDSM.16.MT88.4 R112, [R218+0xb800] ;  /* 0x00b80000da70783b */ /* 0x000ee20000004200 */
[C---:B----4-:R-:W-:Y:S01]  /*109f0*/  FADD.FTZ R2, R21.reuse, R2 ;  /* 0x0000000215027221 */ /* 0x050fe20000010000 */
[----:B------:R-:W-:Y:S01]  /*10a00*/  F2FP.BF16.F32.PACK_AB R124, R21, R22 ;  /* 0x00000016157c723e */ /* 0x000fe200000010ff */
[C---:B------:R-:W-:Y:S03]  /*10a10*/  HMMA.16816.F32.BF16 R116, R4.reuse, R40, R116 ;  /* 0x000000280474723c */ /* 0x040fe60000041874 */
[----:B------:R-:W4:Y:S01]  /*10a20*/  MUFU.EX2 R18, R13 ;  /* 0x0000000d00127308 */ /* 0x000f220000000800 */
[----:B------:R-:W-:Y:S01]  /*10a30*/  FADD.FTZ R2, R20, R2 ;  /* 0x0000000214027221 */ /* 0x000fe20000010000 */
[C---:B------:R-:W-:Y:S01]  /*10a40*/  F2FP.BF16.F32.PACK_AB R126, R19.reuse, R20 ;  /* 0x00000014137e723e */ /* 0x040fe200000010ff */
[----:B------:R-:W-:Y:S02]  /*10a50*/  HMMA.16816.F32.BF16 R24, R4, R42, R128 ;  /* 0x0000002a0418723c */ /* 0x000fe40000041880 */
[----:B------:R-:W-:Y:S01]  /*10a60*/  FADD.FTZ R2, R19, R2 ;  /* 0x0000000213027221 */ /* 0x000fe20000010000 */
[----:B--2---:R-:W-:-:S04]  /*10a70*/  FFMA.FTZ R10, R240, UR26, -R9 ;  /* 0x0000001af00a7c23 */ /* 0x004fc80008010809 */
[----:B------:R-:W-:Y:S01]  /*10a80*/  FFMA.FTZ R4, R193, UR26, -R12 ;  /* 0x0000001ac1047c23 */ /* 0x000fe2000801080c */
[----:B------:R-:W-:Y:S01]  /*10a90*/  FFMA.FTZ R9, R239, UR26, -R9 ;  /* 0x0000001aef097c23 */ /* 0x000fe20008010809 */
[----:B------:R-:W-:Y:S01]  /*10aa0*/  FFMA.FTZ R5, R200, UR26, -R11 ;  /* 0x0000001ac8057c23 */ /* 0x000fe2000801080b */
[----:B------:R-:W2:Y:S01]  /*10ab0*/  MUFU.EX2 R17, R10 ;  /* 0x0000000a00117308 */ /* 0x000ea20000000800 */
[----:B------:R-:W-:Y:S01]  /*10ac0*/  FFMA.FTZ R7, R202, R8, R203 ;  /* 0x00000008ca077223 */ /* 0x000fe200000100cb */
[----:B----4-:R-:W-:-:S03]  /*10ad0*/  FADD.FTZ R0, R18, R0 ;  /* 0x0000000012007221 */ /* 0x010fc60000010000 */
[----:B------:R-:W-:Y:S01]  /*10ae0*/  FADD.FTZ R8, R237, R7 ;  /* 0x00000007ed087221 */ /* 0x000fe20000010000 */
[----:B------:R-:W-:Y:S01]  /*10af0*/  FADD.FTZ R7, R248, R3 ;  /* 0x00000003f8077221 */ /* 0x000fe20000010000 */
[----:B------:R-:W-:Y:S01]  /*10b00*/  F2FP.BF16.F32.PACK_AB R125, R16, R18 ;  /* 0x00000012107d723e */ /* 0x000fe200000010ff */
[----:B------:R4:W-:Y:S01]  /*10b10*/  MUFU.EX2 R133, R4 ;  /* 0x0000000400857308 */ /* 0x0009e20000000800 */
[----:B------:R-:W-:Y:S01]  /*10b20*/  FADD.FTZ R3, R252, R8 ;  /* 0x00000008fc037221 */ /* 0x000fe20000010000 */
[----:B------:R-:W-:Y:S01]  /*10b30*/  FADD.FTZ R7, R250, R7 ;  /* 0x00000007fa077221 */ /* 0x000fe20000010000 */
[----:B------:R-:W-:Y:S02]  /*10b40*/  FADD.FTZ R0, R16, R0 ;  /* 0x0000000010007221 */ /* 0x000fe40000010000 */
[----:B------:R-:W-:Y:S01]  /*10b50*/  FADD.FTZ R3, R242, R3 ;  /* 0x00000003f2037221 */ /* 0x000fe20000010000 */
[----:B------:R-:W-:Y:S02]  /*10b60*/  FADD.FTZ R7, R251, R7 ;  /* 0x00000007fb077221 */ /* 0x000fe40000010000 */
[----:B------:R5:W1:Y:S01]  /*10b70*/  MUFU.EX2 R10, R9 ;  /* 0x00000009000a7308 */ /* 0x000a620000000800 */
[----:B--2---:R-:W-:Y:S01]  /*10b80*/  FADD.FTZ R0, R17, R0 ;  /* 0x0000000011007221 */ /* 0x004fe20000010000 */
[----:B----4-:R-:W-:-:S06]  /*10b90*/  FFMA.FTZ R4, R182, UR26, -R12 ;  /* 0x0000001ab6047c23 */ /* 0x010fcc000801080c */
[----:B------:R2:W-:Y:S01]  /*10ba0*/  MUFU.EX2 R132, R4 ;  /* 0x0000000400847308 */ /* 0x0005e20000000800 */
[----:B-----5:R-:W-:Y:S01]  /*10bb0*/  FFMA.FTZ R9, R181, UR26, -R12 ;  /* 0x0000001ab5097c23 */ /* 0x020fe2000801080c */
[C---:B-1----:R-:W-:Y:S01]  /*10bc0*/  F2FP.BF16.F32.PACK_AB R127, R10.reuse, R17 ;  /* 0x000000110a7f723e */ /* 0x042fe200000010ff */
[----:B------:R-:W-:-:S05]  /*10bd0*/  FADD.FTZ R0, R10, R0 ;  /* 0x000000000a007221 */ /* 0x000fca0000010000 */
[----:B------:R-:W1:Y:S01]  /*10be0*/  MUFU.EX2 R181, R9 ;  /* 0x0000000900b57308 */ /* 0x000e620000000800 */
[C---:B------:R-:W-:Y:S07]  /*10bf0*/  HMMA.16816.F32.BF16 R140, R124.reuse, R152, R140 ;  /* 0x000000987c8c723c */ /* 0x040fee000004188c */
[----:B------:R-:W4:Y:S01]  /*10c00*/  MUFU.EX2 R9, R5 ;  /* 0x0000000500097308 */ /* 0x000f220000000800 */
[----:B--2---:R-:W-:Y:S01]  /*10c10*/  FFMA.FTZ R4, R183, UR26, -R12 ;  /* 0x0000001ab7047c23 */ /* 0x004fe2000801080c */
[C---:B------:R-:W-:Y:S01]  /*10c20*/  HMMA.16816.F32.BF16 R148, R124.reuse, R154, R148 ;  /* 0x0000009a7c94723c */ /* 0x040fe20000041894 */
[----:B------:R-:W2:Y:S05]  /*10c30*/  LDSM.16.MT88.4 R12, [R217+0xb800] ;  /* 0x00b80000d90c783b */ /* 0x000eaa0000004200 */
[----:B------:R5:W3:Y:S01]  /*10c40*/  MUFU.EX2 R23, R4 ;  /* 0x0000000400177308 */ /* 0x000ae20000000800 */
[----:B-1----:R-:W-:Y:S01]  /*10c50*/  FADD.FTZ R3, R181, R3 ;  /* 0x00000003b5037221 */ /* 0x002fe20000010000 */
[C---:B------:R-:W-:Y:S01]  /*10c60*/  F2FP.BF16.F32.PACK_AB R128, R133.reuse, R181 ;  /* 0x000000b58580723e */ /* 0x040fe200000010ff */
[----:B------:R-:W-:Y:S02]  /*10c70*/  HMMA.16816.F32.BF16 R156, R124, R168, R156 ;  /* 0x000000a87c9c723c */ /* 0x000fe4000004189c */
[----:B------:R-:W-:Y:S01]  /*10c80*/  FADD.FTZ R3, R133, R3 ;  /* 0x0000000385037221 */ /* 0x000fe20000010000 */
[----:B----4-:R-:W-:-:S03]  /*10c90*/  FADD.FTZ R7, R9, R7 ;  /* 0x0000000709077221 */ /* 0x010fc60000010000 */
[----:B------:R-:W-:Y:S01]  /*10ca0*/  FADD.FTZ R3, R132, R3 ;  /* 0x0000000384037221 */ /* 0x000fe20000010000 */
[----:B------:R-:W-:Y:S01]  /*10cb0*/  HMMA.16816.F32.BF16 R164, R124, R170, R164 ;  /* 0x000000aa7ca4723c */ /* 0x000fe200000418a4 */
[----:B-----5:R-:W-:Y:S01]  /*10cc0*/  FFMA.FTZ R4, R195, UR26, -R11 ;  /* 0x0000001ac3047c23 */ /* 0x020fe2000801080b */
[----:B---3--:R-:W-:-:S04]  /*10cd0*/  F2FP.BF16.F32.PACK_AB R130, R23, R132 ;  /* 0x000000841782723e */ /* 0x008fc800000010ff */
[C---:B------:R-:W-:Y:S01]  /*10ce0*/  HMMA.16816.F32.BF16 R40, R124.reuse, R48, R208 ;  /* 0x000000307c28723c */ /* 0x040fe200000418d0 */
[----:B------:R1:W3:Y:S05]  /*10cf0*/  MUFU.EX2 R6, R4 ;  /* 0x0000000400067308 */ /* 0x0002ea0000000800 */
[C---:B------:R-:W-:Y:S06]  /*10d00*/  HMMA.16816.F32.BF16 R44, R124.reuse, R50, R44 ;  /* 0x000000327c2c723c */ /* 0x040fec000004182c */
[C---:B------:R-:W-:Y:S06]  /*10d10*/  HMMA.16816.F32.BF16 R56, R124.reuse, R64, R56 ;  /* 0x000000407c38723c */ /* 0x040fec0000041838 */
[----:B------:R-:W-:Y:S01]  /*10d20*/  HMMA.16816.F32.BF16 R60, R124, R66, R60 ;  /* 0x000000427c3c723c */ /* 0x000fe2000004183c */
[----:B-1----:R-:W-:Y:S01]  /*10d30*/  FFMA.FTZ R4, R194, UR26, -R11 ;  /* 0x0000001ac2047c23 */ /* 0x002fe2000801080b */
[C---:B---3--:R-:W-:Y:S01]  /*10d40*/  F2FP.BF16.F32.PACK_AB R129, R6.reuse, R9 ;  /* 0x000000090681723e */ /* 0x048fe200000010ff */
[----:B------:R-:W-:-:S02]  /*10d50*/  FADD.FTZ R6, R6, R7 ;  /* 0x0000000706067221 */ /* 0x000fc40000010000 */
[----:B------:R1:W-:Y:S01]  /*10d60*/  MUFU.EX2 R5, R4 ;  /* 0x0000000400057308 */ /* 0x0003e20000000800 */
[C---:B------:R-:W-:Y:S06]  /*10d70*/  HMMA.16816.F32.BF16 R72, R124.reuse, R80, R72 ;  /* 0x000000507c48723c */ /* 0x040fec0000041848 */
[C---:B------:R-:W-:Y:S06]  /*10d80*/  HMMA.16816.F32.BF16 R76, R124.reuse, R82, R76 ;  /* 0x000000527c4c723c */ /* 0x040fec000004184c */
[----:B------:R-:W-:Y:S01]  /*10d90*/  HMMA.16816.F32.BF16 R88, R124, R96, R88 ;  /* 0x000000607c58723c */ /* 0x000fe20000041858 */
[----:B-1----:R-:W-:-:S05]  /*10da0*/  FFMA.FTZ R4, R192, UR26, -R11 ;  /* 0x0000001ac0047c23 */ /* 0x002fca000801080b */
[C---:B------:R-:W-:Y:S01]  /*10db0*/  HMMA.16816.F32.BF16 R92, R124.reuse, R98, R92 ;  /* 0x000000627c5c723c */ /* 0x040fe2000004185c */
[----:B------:R-:W1:Y:S05]  /*10dc0*/  MUFU.EX2 R4, R4 ;  /* 0x0000000400047308 */ /* 0x000e6a0000000800 */
[C---:B------:R-:W-:Y:S06]  /*10dd0*/  HMMA.16816.F32.BF16 R104, R124.reuse, R112, R104 ;  /* 0x000000707c68723c */ /* 0x040fec0000041868 */
[C---:B------:R-:W-:Y:S06]  /*10de0*/  HMMA.16816.F32.BF16 R108, R124.reuse, R114, R108 ;  /* 0x000000727c6c723c */ /* 0x040fec000004186c */
[----:B--2---:R-:W-:Y:S01]  /*10df0*/  HMMA.16816.F32.BF16 R120, R124, R12, R120 ;  /* 0x0000000c7c78723c */ /* 0x004fe20000041878 */
[----:B-1----:R-:W-:Y:S01]  /*10e00*/  F2FP.BF16.F32.PACK_AB R131, R4, R5 ;  /* 0x000000050483723e */ /* 0x002fe200000010ff */
[----:B------:R-:W-:Y:S01]  /*10e10*/  FADD.FTZ R5, R5, R6 ;  /* 0x0000000605057221 */ /* 0x000fe20000010000 */
[----:B------:R-:W-:-:S03]  /*10e20*/  FADD.FTZ R6, R23, R3 ;  /* 0x0000000317067221 */ /* 0x000fc60000010000 */
[----:B------:R-:W-:Y:S01]  /*10e30*/  HMMA.16816.F32.BF16 R124, R124, R14, R204 ;  /* 0x0000000e7c7c723c */ /* 0x000fe200000418cc */
[----:B------:R-:W-:Y:S01]  /*10e40*/  FADD.FTZ R3, R4, R5 ;  /* 0x0000000504037221 */ /* 0x000fe20000010000 */
[----:B------:R1:W-:Y:S04]  /*10e50*/  STL [R1+0xc], R6 ;  /* 0x00000c0601007387 */ /* 0x0003e80000100800 */
        /* <DEDUP_REMOVED lines=20> */
.L_x_2376:
        /* <DEDUP_REMOVED lines=19> */
.L_x_2384:
        /* <DEDUP_REMOVED lines=26> */
.L_x_2382:
[----:B-12---:R-:W2:Y:S01]  /*11270*/  LDL.64 R4, [R1+0x10] ;  /* 0x0000100001047983 */ /* 0x006ea20000100a00 */
[----:B------:R-:W-:Y:S04]  /*11280*/  DEPBAR.LE SB0, 0x0 ;  /* 0x000080000000791a */ /* 0x000fe80000000000 */
[----:B------:R-:W-:Y:S01]  /*11290*/  UIADD3 UR23, UR22, -0x1, URZ ;  /* 0xffffffff16177890 */ /* 0x000fe2000fffe03f */
[----:B------:R-:W-:Y:S03]  /*112a0*/  BAR.SYNC.DEFER_BLOCKING 0x0 ;  /* 0x0000000000007b1d */ /* 0x000fe60000010000 */
[----:B------:R-:W-:Y:S02]  /*112b0*/  USHF.R.S32.HI UR27, URZ, 0x1f, UR23 ;  /* 0x0000001f3f1b7899 */ /* 0x000fe40008011417 */
[----:B------:R-:W-:Y:S01]  /*112c0*/  UIMAD UR26, UR17, UR23, URZ ;  /* 0x00000017111a72a4 */ /* 0x000fe2000f8e023f */
[----:B------:R-:W-:Y:S01]  /*112d0*/  IMAD.U32 R6, RZ, RZ, UR23 ;  /* 0x00000017ff067e24 */ /* 0x000fe2000f8e00ff */
[----:B------:R-:W-:Y:S02]  /*112e0*/  UISETP.GT.AND UP0, UPT, UR23, UR12, UPT ;  /* 0x0000000c1700728c */ /* 0x000fe4000bf04270 */
[----:B------:R-:W-:Y:S01]  /*112f0*/  UIMAD UR26, UR27, UR20, UR26 ;  /* 0x000000141b1a72a4 */ /* 0x000fe2000f8e021a */
[----:B--2---:R-:W-:Y:S01]  /*11300*/  IMAD.WIDE.U32 R6, R6, UR20, R4 ;  /* 0x0000001406067c25 */ /* 0x004fe2000f8e0004 */
[----:B------:R-:W1:Y:S04]  /*11310*/  S2R R2, SR_TID.X ;  /* 0x0000000000027919 */ /* 0x000e680000002100 */
        /* <DEDUP_REMOVED lines=9> */
[----:B------:R-:W-:Y:S07]  /*113b0*/  IADD3.X R7, R5, UR24, RZ, P0, !PT ;  /* 0x0000001805077c10 */ /* 0x000fee00087fe4ff */
[----:B------:R-:W-:Y:S08]  /*113c0*/  LDGSTS.E.BYPASS.LTC128B.128 [R235+0xb000], desc[UR18][R4.64+0x80] ;  /* 0x0b00008004eb7fae */ /* 0x000ff0000b901d52 */
[----:B------:R-:W-:Y:S01]  /*113d0*/  LDGSTS.E.BYPASS.LTC128B.128 [R235+0xa800], desc[UR18][R6.64] ;  /* 0x0a80000006eb7fae */ /* 0x000fe2000b901d52 */
[----:B-1----:R-:W-:Y:S07]  /*113e0*/  IMAD.SHL.U32 R2, R2, 0x2, RZ ;  /* 0x0000000202027824 */ /* 0x002fee00078e00ff */
[----:B------:R1:W-:Y:S01]  /*113f0*/  LDGSTS.E.BYPASS.LTC128B.128 [R235+0xb800], desc[UR18][R6.64+0x80] ;  /* 0x0b80008006eb7fae */ /* 0x0003e2000b901d52 */
[----:B------:R-:W-:Y:S05]  /*11400*/  LOP3.LUT R2, R2, 0x6, RZ, 0xc0, !PT ;  /* 0x0000000602027812 */ /* 0x000fea00078ec0ff */
[----:B------:R-:W-:Y:S02]  /*11410*/  IMAD R0, R0, 0x20, R2 ;  /* 0x0000002000007824 */ /* 0x000fe400078e0202 */
[----:B------:R-:W-:Y:S02]  /*11420*/  LDSM.16.M88.4 R32, [R214] ;  /* 0x00000000d620783b */ /* 0x000fe40000000200 */
[C---:B------:R-:W-:Y:S01]  /*11430*/  VIADD R2, R0.reuse, 0x1 ;  /* 0x0000000100027836 */ /* 0x040fe20000000000 */
[CC--:B------:R-:W-:Y:S02]  /*11440*/  ISETP.GE.AND P5, PT, R0.reuse, R228.reuse, PT ;  /* 0x000000e40000720c */ /* 0x0c0fe40003fa6270 */
[-C--:B------:R-:W-:Y:S02]  /*11450*/  ISETP.GE.AND P1, PT, R0, R227.reuse, PT ;  /* 0x000000e30000720c */ /* 0x080fe40003f26270 */
[C---:B------:R-:W-:Y:S01]  /*11460*/  ISETP.GE.AND P6, PT, R2.reuse, R228, PT ;  /* 0x000000e40200720c */ /* 0x040fe20003fc6270 */
[----:B------:R-:W1:Y:S01]  /*11470*/  LDSM.16.M88.4 R16, [R212+0x8000] ;  /* 0x00800000d410783b */ /* 0x000e620000000200 */
[C---:B------:R-:W-:Y:S02]  /*11480*/  ISETP.GE.AND P2, PT, R2.reuse, R227, PT ;  /* 0x000000e30200720c */ /* 0x040fe40003f46270 */
[C---:B------:R-:W-:Y:S02]  /*11490*/  ISETP.GE.AND P4, PT, R2.reuse, R230, PT ;  /* 0x000000e60200720c */ /* 0x040fe40003f86270 */
[C---:B------:R-:W-:Y:S02]  /*114a0*/  ISETP.GE.AND P3, PT, R2.reuse, R229, PT ;  /* 0x000000e50200720c */ /* 0x040fe40003f66270 */
[C---:B------:R-:W-:Y:S01]  /*114b0*/  ISETP.GE.OR P6, PT, R2.reuse, R232, !P6 ;  /* 0x000000e80200720c */ /* 0x040fe200077c6670 */
[----:B------:R-:W2:Y:S01]  /*114c0*/  LDSM.16.M88.4 R28, [R214+0x2000] ;  /* 0x00200000d61c783b */ /* 0x000ea20000000200 */
[C---:B------:R-:W-:Y:S02]  /*114d0*/  ISETP.GE.OR P2, PT, R2.reuse, R231, !P2 ;  /* 0x000000e70200720c */ /* 0x040fe40005746670 */
[C---:B------:R-:W-:Y:S02]  /*114e0*/  ISETP.GE.OR P4, PT, R2.reuse, R234, !P4 ;  /* 0x000000ea0200720c */ /* 0x040fe40006786670 */
[----:B------:R-:W-:Y:S01]  /*114f0*/  ISETP.GE.OR P3, PT, R2, R233, !P3 ;  /* 0x000000e90200720c */ /* 0x000fe20005f66670 */
[C---:B------:R-:W-:Y:S01]  /*11500*/  VIADD R2, R0.reuse, 0x8 ;  /* 0x0000000800027836 */ /* 0x040fe20000000000 */
[C---:B------:R-:W-:Y:S01]  /*11510*/  ISETP.GE.OR P5, PT, R0.reuse, R232, !P5 ;  /* 0x000000e80000720c */ /* 0x040fe20006fa6670 */
[----:B------:R-:W3:Y:S01]  /*11520*/  LDSM.16.M88.4 R172, [R212+0x8800] ;  /* 0x00880000d4ac783b */ /* 0x000ee20000000200 */
[C---:B------:R-:W-:Y:S02]  /*11530*/  ISETP.GE.OR P1, PT, R0.reuse, R231, !P1 ;  /* 0x000000e70000720c */ /* 0x040fe40004f26670 */
[C---:B------:R-:W-:Y:S04]  /*11540*/  ISETP.GE.AND P0, PT, R0.reuse, R230, PT ;  /* 0x000000e60000720c */ /* 0x040fe80003f06270 */
[----:B------:R-:W-:Y:S01]  /*11550*/  ISETP.GE.OR P0, PT, R0, R234, !P0 ;  /* 0x000000ea0000720c */ /* 0x000fe20004706670 */
        /* <DEDUP_REMOVED lines=11> */
[----:B------:R-:W3:Y:S03]  /*11610*/  LDSM.16.M88.4 R196, [R221+0x8000] ;  /* 0x00800000ddc4783b */ /* 0x000ee60000000200 */
        /* <DEDUP_REMOVED lines=70> */
[-C--:B------:R-:W-:Y:S01]  /*11a80*/  HMMA.16816.F32.BF16 R28, R172, R186.reuse, R28 ;  /* 0x000000baac1c723c */ /* 0x080fe2000004181c */
[----:B------:R-:W3:Y:S01]  /*11a90*/  LDSM.16.M88.4 R172, [R219+0x1800] ;  /* 0x00180000dbac783b */ /* 0x000ee20000000200 */
[----:B------:R-:W-:Y:S04]  /*11aa0*/  DEPBAR.LE SB0, 0x0 ;  /* 0x000080000000791a */ /* 0x000fe80000000000 */
[----:B------:R-:W-:Y:S01]  /*11ab0*/  HMMA.16816.F32.BF16 R32, R204, R186, R32 ;  /* 0x000000bacc20723c */ /* 0x000fe20000041820 */
[----:B------:R-:W-:Y:S05]  /*11ac0*/  BAR.SYNC.DEFER_BLOCKING 0x0 ;  /* 0x0000000000007b1d */ /* 0x000fea0000010000 */
[-C--:B-1----:R-:W-:Y:S06]  /*11ad0*/  HMMA.16816.F32.BF16 R4, R188, R192.reuse, R4 ;  /* 0x000000c0bc04723c */ /* 0x082fec0000041804 */
[C---:B--2---:R-:W-:Y:S06]  /*11ae0*/  HMMA.16816.F32.BF16 R8, R176.reuse, R192, R8 ;  /* 0x000000c0b008723c */ /* 0x044fec0000041808 */
[-C--:B------:R-:W-:Y:S06]  /*11af0*/  HMMA.16816.F32.BF16 R12, R176, R194.reuse, R12 ;  /* 0x000000c2b00c723c */ /* 0x080fec000004180c */
[C---:B------:R-:W-:Y:S06]  /*11b00*/  HMMA.16816.F32.BF16 R16, R188.reuse, R194, R16 ;  /* 0x000000c2bc10723c */ /* 0x040fec0000041810 */
[----:B------:R-:W-:Y:S01]  /*11b10*/  FMUL.FTZ R6, R6, UR21 ;  /* 0x0000001506067c20 */ /* 0x000fe20008410000 */
[----:B------:R-:W-:Y:S01]  /*11b20*/  FMUL.FTZ R5, R5, UR21 ;  /* 0x0000001505057c20 */ /* 0x000fe20008410000 */
[----:B------:R-:W-:Y:S01]  /*11b30*/  FMUL.FTZ R7, R7, UR21 ;  /* 0x0000001507077c20 */ /* 0x000fe20008410000 */
[-C--:B---3--:R-:W-:Y:S03]  /*11b40*/  HMMA.16816.F32.BF16 R20, R188, R172.reuse, R20 ;  /* 0x000000acbc14723c */ /* 0x088fe60000041814 */
[----:B------:R-:W-:Y:S01]  /*11b50*/  MUFU.TANH R6, R6 ;  /* 0x0000000600067308 */ /* 0x000fe20000002400 */
[----:B------:R-:W-:Y:S01]  /*11b60*/  FMUL.FTZ R4, R4, UR21 ;  /* 0x0000001504047c20 */ /* 0x000fe20008410000 */
[----:B------:R-:W-:Y:S01]  /*11b70*/  FMUL.FTZ R11, R11, UR21 ;  /* 0x000000150b0b7c20 */ /* 0x000fe20008410000 */
[----:B------:R-:W-:Y:S01]  /*11b80*/  FMUL.FTZ R8, R8, UR21 ;  /* 0x0000001508087c20 */ /* 0x000fe20008410000 */
[C---:B------:R-:W-:Y:S06]  /*11b90*/  HMMA.16816.F32.BF16 R24, R176.reuse, R172, R24 ;  /* 0x000000acb018723c */ /* 0x040fec0000041818 */
[----:B------:R-:W1:Y:S01]  /*11ba0*/  MUFU.TANH R133, R4 ;  /* 0x0000000400857308 */ /* 0x000e620000002400 */
[----:B------:R-:W-:Y:S01]  /*11bb0*/  FMUL.FTZ R13, R13, UR21 ;  /* 0x000000150d0d7c20 */ /* 0x000fe20008410000 */
[----:B------:R-:W-:Y:S03]  /*11bc0*/  FMUL.FTZ R12, R12, UR21 ;  /* 0x000000150c0c7c20 */ /* 0x000fe60008410000 */
[----:B------:R-:W-:Y:S01]  /*11bd0*/  FMUL.FTZ R16, R16, UR21 ;  /* 0x0000001510107c20 */ /* 0x000fe20008410000 */
[----:B------:R-:W-:Y:S01]  /*11be0*/  FMUL.FTZ R10, R10, UR21 ;  /* 0x000000150a0a7c20 */ /* 0x000fe20008410000 */
[-C--:B------:R-:W-:Y:S03]  /*11bf0*/  HMMA.16816.F32.BF16 R28, R176, R174.reuse, R28 ;  /* 0x000000aeb01c723c */ /* 0x080fe6000004181c */
[----:B------:R-:W-:Y:S01]  /*11c00*/  MUFU.TANH R134, R13 ;  /* 0x0000000d00867308 */ /* 0x000fe20000002400 */
[----:B------:R-:W-:Y:S01]  /*11c10*/  FMUL.FTZ R9, R9, UR21 ;  /* 0x0000001509097c20 */ /* 0x000fe20008410000 */
        /* <DEDUP_REMOVED lines=9> */
[----:B------:R2:W3:Y:S01]  /*11cb0*/  MUFU.TANH R13, R16 ;  /* 0x00000010000d7308 */ /* 0x0004e20000002400 */
[----:B------:R-:W-:Y:S01]  /*11cc0*/  FMUL.FTZ R14, R14, UR21 ;  /* 0x000000150e0e7c20 */ /* 0x000fe20008410000 */
[----:B------:R-:W-:Y:S08]  /*11cd0*/  FMUL.FTZ R25, R25, UR21 ;  /* 0x0000001519197c20 */ /* 0x000ff00008410000 */
[----:B------:R-:W4:Y:S01]  /*11ce0*/  MUFU.TANH R5, R5 ;  /* 0x0000000500057308 */ /* 0x000f220000002400 */
[----:B-1----:R-:W-:Y:S02]  /*11cf0*/  FSEL R11, R133, -INF , !P5 ;  /* 0xff800000850b7808 */ /* 0x002fe40006800000 */
[C---:B------:R-:W-:Y:S01]  /*11d00*/  ISETP.GE.AND P5, PT, R2.reuse, R228, PT ;  /* 0x000000e40200720c */ /* 0x040fe20003fa6270 */
[----:B------:R-:W-:Y:S03]  /*11d10*/  FMUL.FTZ R35, R35, UR21 ;  /* 0x0000001523237c20 */ /* 0x000fe60008410000 */
[----:B------:R-:W-:Y:S03]  /*11d20*/  ISETP.GE.OR P5, PT, R2, R232, !P5 ;  /* 0x000000e80200720c */ /* 0x000fe60006fa6670 */
[----:B------:R-:W1:Y:S01]  /*11d30*/  MUFU.TANH R7, R7 ;  /* 0x0000000700077308 */ /* 0x000e620000002400 */
[----:B--2---:R-:W-:Y:S01]  /*11d40*/  FMUL.FTZ R16, R19, UR21 ;  /* 0x0000001513107c20 */ /* 0x004fe20008410000 */
[----:B---3--:R-:W-:Y:S08]  /*11d50*/  FSEL R13, R13, -INF , !P5 ;  /* 0xff8000000d0d7808 */ /* 0x008ff00006800000 */
[----:B------:R2:W-:Y:S01]  /*11d60*/  MUFU.TANH R137, R12 ;  /* 0x0000000c00897308 */ /* 0x0005e20000002400 */
[----:B----4-:R-:W-:Y:S01]  /*11d70*/  FSEL R133, R5, -INF , !P6 ;  /* 0xff80000005857808 */ /* 0x010fe20007000000 */
[----:B------:R-:W-:Y:S01]  /*11d80*/  VIADD R5, R0, 0x10 ;  /* 0x0000001000057836 */ /* 0x000fe20000000000 */
[C---:B------:R-:W-:Y:S04]  /*11d90*/  ISETP.GE.AND P6, PT, R2.reuse, R230, PT ;  /* 0x000000e60200720c */ /* 0x040fe80003fc6270 */
[C---:B------:R-:W-:Y:S03]  /*11da0*/  ISETP.GE.OR P6, PT, R2.reuse, R234, !P6 ;  /* 0x000000ea0200720c */ /* 0x040fe600077c6670 */
[----:B------:R-:W3:Y:S01]  /*11db0*/  MUFU.TANH R8, R8 ;  /* 0x0000000800087308 */ /* 0x000ee20000002400 */
[----:B-1----:R-:W-:Y:S02]  /*11dc0*/  FSEL R19, R7, -INF , !P2 ;  /* 0xff80000007137808 */ /* 0x002fe40005000000 */
[C---:B------:R-:W-:Y:S02]  /*11dd0*/  ISETP.GE.AND P2, PT, R2.reuse, R229, PT ;  /* 0x000000e50200720c */ /* 0x040fe40003f46270 */
[----:B------:R-:W-:Y:S02]  /*11de0*/  FMNMX.FTZ R7, R11, R3, !PT ;  /* 0x000000030b077209 */ /* 0x000fe40007810000 */
[----:B------:R-:W-:Y:S03]  /*11df0*/  ISETP.GE.OR P2, PT, R2, R233, !P2 ;  /* 0x000000e90200720c */ /* 0x000fe60005746670 */
[----:B------:R3:W-:Y:S01]  /*11e00*/  MUFU.TANH R180, R10 ;  /* 0x0000000a00b47308 */ /* 0x0007e20000002400 */
[----:B--2---:R-:W-:Y:S01]  /*11e10*/  FSEL R12, R6, -INF , !P1 ;  /* 0xff800000060c7808 */ /* 0x004fe20004800000 */
[----:B------:R-:W-:Y:S01]  /*11e20*/  FMUL.FTZ R6, R32, UR21 ;  /* 0x0000001520067c20 */ /* 0x000fe20008410000 */
[C---:B------:R-:W-:Y:S02]  /*11e30*/  ISETP.GE.AND P1, PT, R2.reuse, R227, PT ;  /* 0x000000e30200720c */ /* 0x040fe40003f26270 */
[----:B------:R-:W-:Y:S02]  /*11e40*/  FMNMX.FTZ R7, R133, R7, !PT ;  /* 0x0000000785077209 */ /* 0x000fe40007810000 */
[----:B------:R-:W-:Y:S03]  /*11e50*/  ISETP.GE.OR P1, PT, R2, R231, !P1 ;  /* 0x000000e70200720c */ /* 0x000fe60004f26670 */
[----:B------:R-:W1:Y:S01]  /*11e60*/  MUFU.TANH R9, R9 ;  /* 0x0000000900097308 */ /* 0x000e620000002400 */
[----:B------:R-:W-:Y:S01]  /*11e70*/  VIADD R2, R0, 0x9 ;  /* 0x0000000900027836 */ /* 0x000fe20000000000 */
[----:B------:R-:W-:Y:S04]  /*11e80*/  FMNMX.FTZ R136, R13, R7, !PT ;  /* 0x000000070d887209 */ /* 0x000fe80007810000 */
[----:B------:R-:W-:Y:S04]  /*11e90*/  ISETP.GE.AND P5, PT, R2, R230, PT ;  /* 0x000000e60200720c */ /* 0x000fe80003fa6270 */
[----:B------:R-:W-:Y:S01]  /*11ea0*/  MUFU.TANH R4, R18 ;  /* 0x0000001200047308 */ /* 0x000fe20000002400 */
[----:B---3--:R-:W-:Y:S01]  /*11eb0*/  FSEL R10, R8, -INF , !P0 ;  /* 0xff800000080a7808 */ /* 0x008fe20004000000 */
[----:B------:R-:W-:Y:S01]  /*11ec0*/  FMUL.FTZ R8, R34, UR21 ;  /* 0x0000001522087c20 */ /* 0x000fe20008410000 */
[C---:B------:R-:W-:Y:S02]  /*11ed0*/  ISETP.GE.AND P0, PT, R2.reuse, R228, PT ;  /* 0x000000e40200720c */ /* 0x040fe40003f06270 */
[C---:B------:R-:W-:Y:S02]  /*11ee0*/  ISETP.GE.OR P5, PT, R2.reuse, R234, !P5 ;  /* 0x000000ea0200720c */ /* 0x040fe40006fa6670 */
[C---:B------:R-:W-:Y:S03]  /*11ef0*/  ISETP.GE.OR P0, PT, R2.reuse, R232, !P0 ;  /* 0x000000e80200720c */ /* 0x040fe60004706670 */
[----:B------:R1:W-:Y:S10]  /*11f00*/  MUFU.TANH R189, R20 ;  /* 0x0000001400bd7308 */ /* 0x0003f40000002400 */
[----:B------:R-:W2:Y:S10]  /*11f10*/  MUFU.TANH R18, R17 ;  /* 0x0000001100127308 */ /* 0x000eb40000002400 */
[----:B------:R-:W3:Y:S01]  /*11f20*/  MUFU.TANH R16, R16 ;  /* 0x0000001000107308 */ /* 0x000ee20000002400 */
[----:B-1----:R-:W-:Y:S01]  /*11f30*/  FSEL R20, R9, -INF , !P4 ;  /* 0xff80000009147808 */ /* 0x002fe20006000000 */
[----:B------:R-:W-:Y:S01]  /*11f40*/  FMUL.FTZ R9, R33, UR21 ;  /* 0x0000001521097c20 */ /* 0x000fe20008410000 */
[C---:B------:R-:W-:Y:S04]  /*11f50*/  ISETP.GE.AND P4, PT, R2.reuse, R227, PT ;  /* 0x000000e30200720c */ /* 0x040fe80003f86270 */
[----:B------:R-:W-:Y:S03]  /*11f60*/  ISETP.GE.OR P4, PT, R2, R231, !P4 ;  /* 0x000000e70200720c */ /* 0x000fe60006786670 */
[----:B------:R-:W1:Y:S01]  /*11f70*/  MUFU.TANH R22, R22 ;  /* 0x0000001600167308 */ /* 0x000e620000002400 */
[----:B--2---:R-:W-:Y:S02]  /*11f80*/  FSEL R18, R18, -INF , !P0 ;  /* 0xff80000012127808 */ /* 0x004fe40004000000 */
[C---:B------:R-:W-:Y:S02]  /*11f90*/  ISETP.GE.AND P0, PT, R5.reuse, R228, PT ;  /* 0x000000e40500720c */ /* 0x040fe40003f06270 */
[----:B------:R-:W-:Y:S01]  /*11fa0*/  FSEL R17, R4, -INF , !P1 ;  /* 0xff80000004117808 */ /* 0x000fe20004800000 */
[----:B------:R-:W-:Y:S01]  /*11fb0*/  VIADD R4, R0, 0x11 ;  /* 0x0000001100047836 */ /* 0x000fe20000000000 */
[C---:B------:R-:W-:Y:S03]  /*11fc0*/  ISETP.GE.OR P0, PT, R5.reuse, R232, !P0 ;  /* 0x000000e80500720c */ /* 0x040fe60004706670 */
[----:B------:R-:W2:Y:S01]  /*11fd0*/  MUFU.TANH R190, R21 ;  /* 0x0000001500be7308 */ /* 0x000ea20000002400 */
[----:B---3--:R-:W-:Y:S02]  /*11fe0*/  FSEL R16, R16, -INF , !P4 ;  /* 0xff80000010107808 */ /* 0x008fe40006000000 */
[----:B------:R-:W-:Y:S02]  /*11ff0*/  ISETP.GE.AND P1, PT, R2, R229, PT ;  /* 0x000000e50200720c */ /* 0x000fe40003f26270 */
[----:B------:R-:W-:Y:S02]  /*12000*/  ISETP.GE.AND P4, PT, R5, R227, PT ;  /* 0x000000e30500720c */ /* 0x000fe40003f86270 */
[----:B------:R-:W-:Y:S03]  /*12010*/  FSEL R189, R189, -INF , !P0 ;  /* 0xff800000bdbd7808 */ /* 0x000fe60004000000 */
[----:B------:R-:W3:Y:S01]  /*12020*/  MUFU.TANH R192, R23 ;  /* 0x0000001700c07308 */ /* 0x000ee20000002400 */
[----:B------:R-:W-:Y:S02]  /*12030*/  ISETP.GE.AND P0, PT, R4, R228, PT ;  /* 0x000000e40400720c */ /* 0x000fe40003f06270 */
[----:B------:R-:W-:Y:S01]  /*12040*/  ISETP.GE.OR P1, PT, R2, R233, !P1 ;  /* 0x000000e90200720c */ /* 0x000fe20004f26670 */
[----:B------:R-:W-:Y:S01]  /*12050*/  VIADD R2, R0, 0x18 ;  /* 0x0000001800027836 */ /* 0x000fe20000000000 */
[----:B------:R-:W-:Y:S02]  /*12060*/  ISETP.GE.OR P4, PT, R5, R231, !P4 ;  /* 0x000000e70500720c */ /* 0x000fe40006786670 */
[----:B------:R-:W-:Y:S03]  /*12070*/  ISETP.GE.OR P0, PT, R4, R232, !P0 ;  /* 0x000000e80400720c */ /* 0x000fe60004706670 */
[----:B------:R-:W4:Y:S01]  /*12080*/  MUFU.TANH R6, R6 ;  /* 0x0000000600067308 */ /* 0x000f220000002400 */
[----:B-1----:R-:W-:Y:S02]  /*12090*/  FSEL R191, R22, -INF , !P4 ;  /* 0xff80000016bf7808 */ /* 0x002fe40006000000 */
[----:B------:R-:W-:Y:S02]  /*120a0*/  ISETP.GE.AND P4, PT, R4, R227, PT ;  /* 0x000000e30400720c */ /* 0x000fe40003f86270 */
[----:B--2---:R-:W-:Y:S02]  /*120b0*/  FSEL R190, R190, -INF , !P0 ;  /* 0xff800000bebe7808 */ /* 0x004fe40004000000 */
[----:B------:R-:W-:Y:S03]  /*120c0*/  ISETP.GE.AND P0, PT, R2, R228, PT ;  /* 0x000000e40200720c */ /* 0x000fe60003f06270 */
[----:B------:R-:W1:Y:S01]  /*120d0*/  MUFU.TANH R8, R8 ;  /* 0x0000000800087308 */ /* 0x000e620000002400 */
[----:B------:R-:W-:Y:S02]  /*120e0*/  ISETP.GE.OR P4, PT, R4, R231, !P4 ;  /* 0x000000e70400720c */ /* 0x000fe40006786670 */
[----:B------:R-:W-:Y:S02]  /*120f0*/  ISETP.GE.OR P0, PT, R2, R232, !P0 ;  /* 0x000000e80200720c */ /* 0x000fe40004706670 */
[----:B---3--:R-:W-:Y:S02]  /*12100*/  FSEL R192, R192, -INF , !P4 ;  /* 0xff800000c0c07808 */ /* 0x008fe40006000000 */
[----:B------:R-:W-:Y:S03]  /*12110*/  ISETP.GE.AND P4, PT, R0, R229, PT ;  /* 0x000000e50000720c */ /* 0x000fe60003f86270 */
[----:B------:R2:W-:Y:S01]  /*12120*/  MUFU.TANH R21, R15 ;  /* 0x0000000f00157308 */ /* 0x0005e20000002400 */
[----:B----4-:R-:W-:Y:S02]  /*12130*/  FSEL R196, R6, -INF , !P0 ;  /* 0xff80000006c47808 */ /* 0x010fe40004000000 */
[----:B------:R-:W-:Y:S02]  /*12140*/  ISETP.GE.AND P0, PT, R2, R227, PT ;  /* 0x000000e30200720c */ /* 0x000fe40003f06270 */
[C---:B------:R-:W-:Y:S01]  /*12150*/  ISETP.GE.OR P4, PT, R0.reuse, R233, !P4 ;  /* 0x000000e90000720c */ /* 0x040fe20006786670 */
[----:B------:R-:W-:Y:S01]  /*12160*/  VIADD R0, R0, 0x19 ;  /* 0x0000001900007836 */ /* 0x000fe20000000000 */
[----:B------:R-:W-:Y:S03]  /*12170*/  ISETP.GE.OR P0, PT, R2, R231, !P0 ;  /* 0x000000e70200720c */ /* 0x000fe60004706670 */
[----:B------:R-:W3:Y:S01]  /*12180*/  MUFU.TANH R9, R9 ;  /* 0x0000000900097308 */ /* 0x000ee20000002400 */
[----:B------:R-:W-:Y:S02]  /*12190*/  FMNMX.FTZ R6, R12, R132, !PT ;  /* 0x000000840c067209 */ /* 0x000fe40007810000 */
[----:B-1----:R-:W-:Y:S02]  /*121a0*/  FSEL R197, R8, -INF , !P0 ;  /* 0xff80000008c57808 */ /* 0x002fe40004000000 */
[C---:B------:R-:W-:Y:S02]  /*121b0*/  ISETP.GE.AND P0, PT, R0.reuse, R228, PT ;  /* 0x000000e40000720c */ /* 0x040fe40003f06270 */
[----:B------:R-:W-:Y:S03]  /*121c0*/  FMNMX.FTZ R6, R19, R6, !PT ;  /* 0x0000000613067209 */ /* 0x000fe60007810000 */
[----:B------:R-:W1:Y:S01]  /*121d0*/  MUFU.TANH R35, R35 ;  /* 0x0000002300237308 */ /* 0x000e620000002400 */
[----:B------:R-:W-:Y:S01]  /*121e0*/  ISETP.GE.OR P0, PT, R0, R232, !P0 ;  /* 0x000000e80000720c */ /* 0x000fe20004706670 */
[----:B--2---:R-:W-:Y:S01]  /*121f0*/  FMUL.FTZ R15, R24, UR21 ;  /* 0x00000015180f7c20 */ /* 0x004fe20008410000 */
[----:B------:R-:W-:Y:S02]  /*12200*/  FMNMX.FTZ R6, R17, R6, !PT ;  /* 0x0000000611067209 */ /* 0x000fe40007810000 */
[----:B------:R-:W-:Y:S02]  /*12210*/  FMNMX.FTZ R136, R18, R136, !PT ;  /* 0x0000008812887209 */ /* 0x000fe40007810000 */
[----:B------:R-:W-:Y:S03]  /*12220*/  FMNMX.FTZ R6, R16, R6, !PT ;  /* 0x0000000610067209 */ /* 0x000fe60007810000 */
[----:B------:R2:W4:Y:S01]  /*12230*/  MUFU.TANH R22, R14 ;  /* 0x0000000e00167308 */ /* 0x0005220000002400 */
[----:B---3--:R-:W-:Y:S02]  /*12240*/  FSEL R194, R9, -INF , !P0 ;  /* 0xff80000009c27808 */ /* 0x008fe40004000000 */
[C---:B------:R-:W-:Y:S02]  /*12250*/  ISETP.GE.AND P0, PT, R0.reuse, R227, PT ;  /* 0x000000e30000720c */ /* 0x040fe40003f06270 */
[----:B------:R-:W-:Y:S02]  /*12260*/  FMNMX.FTZ R136, R189, R136, !PT ;  /* 0x00000088bd887209 */ /* 0x000fe40007810000 */
[----:B------:R-:W-:Y:S03]  /*12270*/  ISETP.GE.OR P0, PT, R0, R231, !P0 ;  /* 0x000000e70000720c */ /* 0x000fe60004706670 */
[----:B------:R-:W3:Y:S01]  /*12280*/  MUFU.TANH R15, R15 ;  /* 0x0000000f000f7308 */ /* 0x000ee20000002400 */
[----:B------:R-:W-:Y:S02]  /*12290*/  FMNMX.FTZ R6, R191, R6, !PT ;  /* 0x00000006bf067209 */ /* 0x000fe40007810000 */
[----:B-1----:R-:W-:Y:S02]  /*122a0*/  FSEL R195, R35, -INF , !P0 ;  /* 0xff80000023c37808 */ /* 0x002fe40004000000 */
[----:B------:R-:W-:Y:S02]  /*122b0*/  PLOP3.LUT P0, PT, PT, PT, UP0, 0x80, 0x0 ;  /* 0x000000000000781c */ /* 0x000fe40003f0f008 */
[----:B------:R-:W-:Y:S02]  /*122c0*/  FMNMX.FTZ R136, R190, R136, !PT ;  /* 0x00000088be887209 */ /* 0x000fe40007810000 */
[----:B------:R-:W-:Y:S02]  /*122d0*/  FMNMX.FTZ R6, R192, R6, !PT ;  /* 0x00000006c0067209 */ /* 0x000fe40007810000 */
[----:B------:R-:W-:Y:S02]  /*122e0*/  FMNMX.FTZ R136, R196, R136, !PT ;  /* 0x00000088c4887209 */ /* 0x000fe40007810000 */
[----:B------:R-:W-:Y:S02]  /*122f0*/  FMNMX.FTZ R6, R197, R6, !PT ;  /* 0x00000006c5067209 */ /* 0x000fe40007810000 */
[----:B------:R-:W-:Y:S02]  /*12300*/  FMNMX.FTZ R136, R194, R136, !PT ;  /* 0x00000088c2887209 */ /* 0x000fe40007810000 */
[----:B------:R-:W-:Y:S01]  /*12310*/  FMNMX.FTZ R135, R195, R6, !PT ;  /* 0x00000006c3877209 */ /* 0x000fe20007810000 */
[----:B--234-:R-:W-:Y:S06]  /*12320*/  @P0 BRA `(.L_x_2384) ;  /* 0xffffffec00680947 */ /* 0x01cfec000383ffff */
.L_x_2383:
[----:B------:R-:W2:Y:S01]  /*12330*/  SHFL.BFLY PT, R14, R136, 0x2, 0x1f ;  /* 0x0c401f00880e7f89 */ /* 0x000ea200000e0000 */
[-C--:B------:R-:W-:Y:S01]  /*12340*/  ISETP.GE.AND P0, PT, R5, R230.reuse, PT ;  /* 0x000000e60500720c */ /* 0x080fe20003f06270 */
[----:B------:R-:W-:Y:S01]  /*12350*/  FMUL.FTZ R28, R28, UR21 ;  /* 0x000000151c1c7c20 */ /* 0x000fe20008410000 */
[----:B-1----:R-:W-:Y:S05]  /*12360*/  FSEL R8, R137, -INF , !P6 ;  /* 0xff80000089087808 */ /* 0x002fea0007000000 */
[----:B------:R-:W1:Y:S01]  /*12370*/  SHFL.BFLY PT, R6, R135, 0x2, 0x1f ;  /* 0x0c401f0087067f89 */ /* 0x000e6200000e0000 */
[----:B------:R-:W-:Y:S01]  /*12380*/  FSEL R9, R134, -INF , !P5 ;  /* 0xff80000086097808 */ /* 0x000fe20006800000 */
[----:B------:R-:W3:Y:S01]  /*12390*/  MUFU.TANH R25, R25 ;  /* 0x0000001900197308 */ /* 0x000ee20000002400 */
[----:B------:R-:W-:Y:S01]  /*123a0*/  ISETP.GE.AND P6, PT, R4, R230, PT ;  /* 0x000000e60400720c */ /* 0x000fe20003fc6270 */
[----:B------:R-:W-:Y:S01]  /*123b0*/  FMUL.FTZ R26, R26, UR21 ;  /* 0x000000151a1a7c20 */ /* 0x000fe20008410000 */
[C---:B------:R-:W-:Y:S01]  /*123c0*/  ISETP.GE.AND P5, PT, R4.reuse, R229, PT ;  /* 0x000000e50400720c */ /* 0x040fe20003fa6270 */
[----:B------:R-:W-:Y:S01]  /*123d0*/  FMUL.FTZ R29, R29, UR21 ;  /* 0x000000151d1d7c20 */ /* 0x000fe20008410000 */
[-C--:B------:R-:W-:Y:S01]  /*123e0*/  ISETP.GE.OR P0, PT, R5, R234.reuse, !P0 ;  /* 0x000000ea0500720c */ /* 0x080fe20004706670 */
[----:B------:R-:W-:Y:S01]  /*123f0*/  FMUL.FTZ R27, R27, UR21 ;  /* 0x000000151b1b7c20 */ /* 0x000fe20008410000 */
[C---:B------:R-:W-:Y:S03]  /*12400*/  ISETP.GE.OR P6, PT, R4.reuse, R234, !P6 ;  /* 0x000000ea0400720c */ /* 0x040fe600077c6670 */
[----:B------:R-:W4:Y:S01]  /*12410*/  MUFU.TANH R28, R28 ;  /* 0x0000001c001c7308 */ /* 0x000f220000002400 */
[----:B------:R-:W-:Y:S01]  /*12420*/  ISETP.GE.OR P5, PT, R4, R233, !P5 ;  /* 0x000000e90400720c */ /* 0x000fe20006fa6670 */
[----:B------:R-:W-:Y:S01]  /*12430*/  FMUL.FTZ R30, R30, UR21 ;  /* 0x000000151e1e7c20 */ /* 0x000fe20008410000 */
[----:B------:R-:W-:Y:S01]  /*12440*/  FSEL R193, R15, -INF , !P0 ;  /* 0xff8000000fc17808 */ /* 0x000fe20004000000 */
[----:B------:R-:W-:Y:S01]  /*12450*/  FMUL.FTZ R31, R31, UR21 ;  /* 0x000000151f1f7c20 */ /* 0x000fe20008410000 */
[----:B------:R-:W-:Y:S01]  /*12460*/  FMNMX.FTZ R4, R10, R138, !PT ;  /* 0x0000008a0a047209 */ /* 0x000fe20007810000 */
[----:B------:R-:W-:Y:S01]  /*12470*/  LDSM.16.MT88.4 R184, [R215+0xa000] ;  /* 0x00a00000d7b8783b */ /* 0x000fe20000004200 */
[----:B------:R-:W-:Y:S03]  /*12480*/  FSEL R7, R180, -INF , !P4 ;  /* 0xff800000b4077808 */ /* 0x000fe60006000000 */
[----:B------:R-:W5:Y:S01]  /*12490*/  MUFU.TANH R26, R26 ;  /* 0x0000001a001a7308 */ /* 0x000f620000002400 */
[----:B------:R-:W-:Y:S01]  /*124a0*/  FMNMX.FTZ R4, R20, R4, !PT ;  /* 0x0000000414047209 */ /* 0x000fe20007810000 */
[----:B------:R-:W-:Y:S01]  /*124b0*/  UISETP.GT.AND UP0, UPT, UR23, UR12, UPT ;  /* 0x0000000c1700728c */ /* 0x000fe2000bf04270 */
[C---:B------:R-:W-:Y:S01]  /*124c0*/  ISETP.GE.AND P4, PT, R5.reuse, R229, PT ;  /* 0x000000e50500720c */ /* 0x040fe20003f86270 */
[----:B------:R-:W-:Y:S01]  /*124d0*/  UMOV UR22, UR23 ;  /* 0x0000001700167c82 */ /* 0x000fe20008000000 */
[----:B------:R-:W-:Y:S02]  /*124e0*/  FMNMX.FTZ R4, R8, R4, !PT ;  /* 0x0000000408047209 */ /* 0x000fe40007810000 */
[----:B------:R-:W-:Y:S03]  /*124f0*/  ISETP.GE.OR P4, PT, R5, R233, !P4 ;  /* 0x000000e90500720c */ /* 0x000fe60006786670 */
[----:B------:R-:W5:Y:S01]  /*12500*/  MUFU.TANH R29, R29 ;  /* 0x0000001d001d7308 */ /* 0x000f620000002400 */
[----:B------:R-:W-:Y:S02]  /*12510*/  FSEL R5, R181, -INF , !P3 ;  /* 0xff800000b5057808 */ /* 0x000fe40005800000 */
[----:B------:R-:W-:Y:S02]  /*12520*/  ISETP.GE.AND P0, PT, R2, R230, PT ;  /* 0x000000e60200720c */ /* 0x000fe40003f06270 */
[----:B------:R-:W-:Y:S02]  /*12530*/  FMNMX.FTZ R134, R9, R4, !PT ;  /* 0x0000000409867209 */ /* 0x000fe40007810000 */
[----:B------:R-:W-:Y:S03]  /*12540*/  FSEL R4, R22, -INF , !P2 ;  /* 0xff80000016047808 */ /* 0x000fe60005000000 */
[----:B------:R-:W5:Y:S01]  /*12550*/  MUFU.TANH R27, R27 ;  /* 0x0000001b001b7308 */ /* 0x000f620000002400 */
[----:B------:R-:W-:Y:S02]  /*12560*/  FMNMX.FTZ R134, R193, R134, !PT ;  /* 0x00000086c1867209 */ /* 0x000fe40007810000 */
[----:B------:R-:W-:Y:S07]  /*12570*/  ISETP.GE.OR P0, PT, R2, R234, !P0 ;  /* 0x000000ea0200720c */ /* 0x000fee0004706670 */
[----:B------:R-:W5:Y:S10]  /*12580*/  MUFU.TANH R30, R30 ;  /* 0x0000001e001e7308 */ /* 0x000f740000002400 */
[----:B------:R-:W5:Y:S01]  /*12590*/  MUFU.TANH R31, R31 ;  /* 0x0000001f001f7308 */ /* 0x000f620000002400 */
[----:B--2---:R-:W-:Y:S02]  /*125a0*/  FMNMX.FTZ R136, R136, R14, !PT ;  /* 0x0000000e88887209 */ /* 0x004fe40007810000 */
[----:B------:R-:W-:Y:S02]  /*125b0*/  FMNMX.FTZ R14, R7, R139, !PT ;  /* 0x0000008b070e7209 */ /* 0x000fe40007810000 */
[----:B---3--:R-:W-:Y:S01]  /*125c0*/  FSEL R201, R25, -INF , !P6 ;  /* 0xff80000019c97808 */ /* 0x008fe20007000000 */
[----:B------:R-:W2:Y:S01]  /*125d0*/  SHFL.BFLY PT, R15, R136, 0x1, 0x1f ;  /* 0x0c201f00880f7f89 */ /* 0x000ea200000e0000 */
[----:B------:R-:W-:Y:S02]  /*125e0*/  FMNMX.FTZ R14, R5, R14, !PT ;  /* 0x0000000e050e7209 */ /* 0x000fe40007810000 */
[----:B------:R-:W-:Y:S02]  /*125f0*/  ISETP.GE.AND P6, PT, R0, R230, PT ;  /* 0x000000e60000720c */ /* 0x000fe40003fc6270 */
[----:B-1----:R-:W-:Y:S02]  /*12600*/  FMNMX.FTZ R135, R135, R6, !PT ;  /* 0x0000000687877209 */ /* 0x002fe40007810000 */
[----:B------:R-:W-:Y:S02]  /*12610*/  FSEL R6, R21, -INF , !P1 ;  /* 0xff80000015067808 */ /* 0x000fe40004800000 */
[----:B------:R-:W-:Y:S01]  /*12620*/  FMNMX.FTZ R14, R4, R14, !PT ;  /* 0x0000000e040e7209 */ /* 0x000fe20007810000 */
[----:B------:R-:W1:Y:S01]  /*12630*/  SHFL.BFLY PT, R21, R135, 0x1, 0x1f ;  /* 0x0c201f0087157f89 */ /* 0x000e6200000e0000 */
[----:B----4-:R-:W-:Y:S02]  /*12640*/  FSEL R198, R28, -INF , !P0 ;  /* 0xff8000001cc67808 */ /* 0x010fe40004000000 */
[----:B------:R-:W-:Y:S02]  /*12650*/  FMNMX.FTZ R134, R201, R134, !PT ;  /* 0x00000086c9867209 */ /* 0x000fe40007810000 */
[----:B------:R-:W-:Y:S02]  /*12660*/  ISETP.GE.OR P6, PT, R0, R234, !P6 ;  /* 0x000000ea0000720c */ /* 0x000fe400077c6670 */
[-C--:B------:R-:W-:Y:S02]  /*12670*/  ISETP.GE.AND P0, PT, R2, R229.reuse, PT ;  /* 0x000000e50200720c */ /* 0x080fe40003f06270 */
[----:B-----5:R-:W-:Y:S02]  /*12680*/  FSEL R200, R26, -INF , !P4 ;  /* 0xff8000001ac87808 */ /* 0x020fe40006000000 */
[----:B------:R-:W-:Y:S02]  /*12690*/  FMNMX.FTZ R14, R6, R14, !PT ;  /* 0x0000000e060e7209 */ /* 0x000fe40007810000 */
[----:B------:R-:W-:Y:S02]  /*126a0*/  FSEL R199, R29, -INF , !P6 ;  /* 0xff8000001dc77808 */ /* 0x000fe40007000000 */
[----:B------:R-:W-:Y:S02]  /*126b0*/  FMNMX.FTZ R134, R198, R134, !PT ;  /* 0x00000086c6867209 */ /* 0x000fe40007810000 */
[----:B------:R-:W-:Y:S02]  /*126c0*/  ISETP.GE.AND P1, PT, R0, R229, PT ;  /* 0x000000e50000720c */ /* 0x000fe40003f26270 */
[----:B------:R-:W-:Y:S02]  /*126d0*/  ISETP.GE.OR P0, PT, R2, R233, !P0 ;  /* 0x000000e90200720c */ /* 0x000fe40004706670 */
[----:B--2---:R-:W-:Y:S02]  /*126e0*/  FMNMX.FTZ R136, R136, R15, !PT ;  /* 0x0000000f88887209 */ /* 0x004fe40007810000 */
[----:B------:R-:W-:Y:S02]  /*126f0*/  FSEL R202, R27, -INF , !P5 ;  /* 0xff8000001bca7808 */ /* 0x000fe40006800000 */
[----:B------:R-:W-:Y:S01]  /*12700*/  FMNMX.FTZ R2, R200, R14, !PT ;  /* 0x0000000ec8027209 */ /* 0x000fe20007810000 */
[----:B------:R-:W-:Y:S01]  /*12710*/  FMUL.FTZ R173, R136, UR4 ;  /* 0x0000000488ad7c20 */ /* 0x000fe20008410000 */
[----:B------:R-:W-:Y:S02]  /*12720*/  FMNMX.FTZ R134, R199, R134, !PT ;  /* 0x00000086c7867209 */ /* 0x000fe40007810000 */
[----:B------:R-:W-:Y:S02]  /*12730*/  ISETP.GE.OR P1, PT, R0, R233, !P1 ;  /* 0x000000e90000720c */ /* 0x000fe40004f26670 */
[----:B------:R-:W-:Y:S01]  /*12740*/  FSEL R203, R30, -INF , !P0 ;  /* 0xff8000001ecb7808 */ /* 0x000fe20004000000 */
[----:B------:R-:W2:Y:S01]  /*12750*/  SHFL.BFLY PT, R22, R134, 0x2, 0x1f ;  /* 0x0c401f0086167f89 */ /* 0x000ea200000e0000 */
[----:B------:R-:W-:Y:S02]  /*12760*/  FMNMX.FTZ R0, R202, R2, !PT ;  /* 0x00000002ca007209 */ /* 0x000fe40007810000 */
[----:B------:R-:W-:Y:S02]  /*12770*/  FSETP.NEU.FTZ.AND P3, PT, R136, -INF , PT ;  /* 0xff8000008800780b */ /* 0x000fe40003f7d000 */
[----:B------:R-:W-:Y:S02]  /*12780*/  FMNMX.FTZ R0, R203, R0, !PT ;  /* 0x00000000cb007209 */ /* 0x000fe40007810000 */
[----:B------:R-:W-:Y:S02]  /*12790*/  FSEL R172, R31, -INF , !P1 ;  /* 0xff8000001fac7808 */ /* 0x000fe40004800000 */
[----:B------:R-:W-:Y:S02]  /*127a0*/  FSEL R173, R173, RZ, P3 ;  /* 0x000000ffadad7208 */ /* 0x000fe40001800000 */
[----:B------:R-:W-:Y:S02]  /*127b0*/  FMNMX.FTZ R0, R172, R0, !PT ;  /* 0x00000000ac007209 */ /* 0x000fe40007810000 */
[----:B-1----:R-:W-:Y:S01]  /*127c0*/  FMNMX.FTZ R135, R135, R21, !PT ;  /* 0x0000001587877209 */ /* 0x002fe20007810000 */
[--C-:B------:R-:W-:Y:S01]  /*127d0*/  FFMA.FTZ R11, R11, UR4, -R173.reuse ;  /* 0x000000040b0b7c23 */ /* 0x100fe200080108ad */
[--C-:B------:R-:W-:Y:S01]  /*127e0*/  FFMA.FTZ R133, R133, UR4, -R173.reuse ;  /* 0x0000000485857c23 */ /* 0x100fe200080108ad */
[----:B------:R-:W1:Y:S01]  /*127f0*/  SHFL.BFLY PT, R2, R0, 0x2, 0x1f ;  /* 0x0c401f0000027f89 */ /* 0x000e6200000e0000 */
[C---:B------:R-:W-:Y:S01]  /*12800*/  FSETP.NEU.FTZ.AND P2, PT, R135.reuse, -INF , PT ;  /* 0xff8000008700780b */ /* 0x040fe20003f5d000 */
[----:B------:R3:W-:Y:S01]  /*12810*/  MUFU.EX2 R34, R11 ;  /* 0x0000000b00227308 */ /* 0x0007e20000000800 */
[----:B------:R-:W-:Y:S01]  /*12820*/  FMUL.FTZ R174, R135, UR4 ;  /* 0x0000000487ae7c20 */ /* 0x000fe20008410000 */
[--C-:B------:R-:W-:Y:S01]  /*12830*/  FFMA.FTZ R13, R13, UR4, -R173.reuse ;  /* 0x000000040d0d7c23 */ /* 0x100fe200080108ad */
[----:B------:R-:W-:Y:S01]  /*12840*/  FFMA.FTZ R18, R18, UR4, -R173 ;  /* 0x0000000412127c23 */ /* 0x000fe200080108ad */
[----:B--2---:R-:W-:Y:S06]  /*12850*/  FMNMX.FTZ R134, R134, R22, !PT ;  /* 0x0000001686867209 */ /* 0x004fec0007810000 */
[----:B------:R-:W2:Y:S01]  /*12860*/  MUFU.EX2 R35, R133 ;  /* 0x0000008500237308 */ /* 0x000ea20000000800 */
[----:B------:R-:W-:Y:S05]  /*12870*/  FSEL R174, R174, RZ, P2 ;  /* 0x000000ffaeae7208 */ /* 0x000fea0001000000 */
[--C-:B------:R-:W-:Y:S01]  /*12880*/  FFMA.FTZ R12, R12, UR4, -R174.reuse ;  /* 0x000000040c0c7c23 */ /* 0x100fe200080108ae */
[--C-:B------:R-:W-:Y:S01]  /*12890*/  FFMA.FTZ R19, R19, UR4, -R174.reuse ;  /* 0x0000000413137c23 */ /* 0x100fe200080108ae */
[--C-:B------:R-:W-:Y:S01]  /*128a0*/  FFMA.FTZ R17, R17, UR4, -R174.reuse ;  /* 0x0000000411117c23 */ /* 0x100fe200080108ae */
[----:B---3--:R-:W3:Y:S01]  /*128b0*/  SHFL.BFLY PT, R11, R134, 0x1, 0x1f ;  /* 0x0c201f00860b7f89 */ /* 0x008ee200000e0000 */
[----:B------:R-:W-:Y:S01]  /*128c0*/  FFMA.FTZ R16, R16, UR4, -R174 ;  /* 0x0000000410107c23 */ /* 0x000fe200080108ae */
[----:B------:R-:W-:Y:S01]  /*128d0*/  MUFU.EX2 R252, R12 ;  /* 0x0000000c00fc7308 */ /* 0x000fe20000000800 */
[----:B-1----:R-:W-:Y:S02]  /*128e0*/  FMNMX.FTZ R0, R0, R2, !PT ;  /* 0x0000000200007209 */ /* 0x002fe40007810000 */
[----:B--2---:R-:W-:Y:S03]  /*128f0*/  F2FP.BF16.F32.PACK_AB R176, R35, R34 ;  /* 0x0000002223b0723e */ /* 0x004fe600000010ff */
[----:B------:R-:W1:Y:S04]  /*12900*/  SHFL.BFLY PT, R2, R0, 0x1, 0x1f ;  /* 0x0c201f0000027f89 */ /* 0x000e6800000e0000 */
[----:B------:R-:W2:Y:S10]  /*12910*/  MUFU.EX2 R33, R19 ;  /* 0x0000001300217308 */ /* 0x000eb40000000800 */
[----:B------:R-:W-:Y:S01]  /*12920*/  MUFU.EX2 R24, R13 ;  /* 0x0000000d00187308 */ /* 0x000fe20000000800 */
[----:B---3--:R-:W-:Y:S09]  /*12930*/  FMNMX.FTZ R134, R134, R11, !PT ;  /* 0x0000000b86867209 */ /* 0x008ff20007810000 */
[----:B------:R-:W3:Y:S01]  /*12940*/  MUFU.EX2 R32, R18 ;  /* 0x0000001200207308 */ /* 0x000ee20000000800 */
[C---:B------:R-:W-:Y:S01]  /*12950*/  FSETP.NEU.FTZ.AND P1, PT, R134.reuse, -INF , PT ;  /* 0xff8000008600780b */ /* 0x040fe20003f3d000 */
[----:B------:R-:W-:Y:S01]  /*12960*/  FMUL.FTZ R175, R134, UR4 ;  /* 0x0000000486af7c20 */ /* 0x000fe20008410000 */
[----:B--2---:R-:W-:Y:S04]  /*12970*/  F2FP.BF16.F32.PACK_AB R177, R33, R252 ;  /* 0x000000fc21b1723e */ /* 0x004fe800000010ff */
[----:B------:R-:W-:Y:S03]  /*12980*/  FSEL R175, R175, RZ, P1 ;  /* 0x000000ffafaf7208 */ /* 0x000fe60000800000 */
[----:B------:R-:W-:Y:S01]  /*12990*/  MUFU.EX2 R250, R17 ;  /* 0x0000001100fa7308 */ /* 0x000fe20000000800 */
[----:B-1----:R-:W-:Y:S02]  /*129a0*/  FMNMX.FTZ R137, R0, R2, !PT ;  /* 0x0000000200897209 */ /* 0x002fe40007810000 */
[----:B------:R-:W-:Y:S01]  /*129b0*/  FSEL R0, R136, RZ, P3 ;  /* 0x000000ff88007208 */ /* 0x000fe20001800000 */
[----:B------:R-:W-:Y:S01]  /*129c0*/  FFMA.FTZ R20, R20, UR4, -R175 ;  /* 0x0000000414147c23 */ /* 0x000fe200080108af */
[----:B------:R-:W-:Y:S01]  /*129d0*/  FSEL R2, R135, RZ, P2 ;  /* 0x000000ff87027208 */ /* 0x000fe20001000000 */
[C---:B------:R-:W-:Y:S01]  /*129e0*/  FMUL.FTZ R188, R137.reuse, UR4 ;  /* 0x0000000489bc7c20 */ /* 0x040fe20008410000 */
[----:B------:R-:W-:Y:S01]  /*129f0*/  FSETP.NEU.FTZ.AND P0, PT, R137, -INF , PT ;  /* 0xff8000008900780b */ /* 0x000fe20003f1d000 */
[----:B------:R-:W-:Y:S02]  /*12a00*/  FADD.FTZ R0, -R0, R3 ;  /* 0x0000000300007221 */ /* 0x000fe40000010100 */
[----:B------:R1:W-:Y:S01]  /*12a10*/  MUFU.EX2 R248, R20 ;  /* 0x0000001400f87308 */ /* 0x0003e20000000800 */
[----:B------:R-:W-:Y:S01]  /*12a20*/  FADD.FTZ R2, -R2, R132 ;  /* 0x0000008402027221 */ /* 0x000fe20000010100 */
[----:B------:R-:W-:Y:S01]  /*12a30*/  FSEL R188, R188, RZ, P0 ;  /* 0x000000ffbcbc7208 */ /* 0x000fe20000000000 */
[----:B------:R-:W-:Y:S01]  /*12a40*/  FMUL.FTZ R3, R0, UR4 ;  /* 0x0000000400037c20 */ /* 0x000fe20008410000 */
[----:B------:R-:W-:Y:S01]  /*12a50*/  FSEL R0, R134, RZ, P1 ;  /* 0x000000ff86007208 */ /* 0x000fe20000800000 */
[----:B------:R-:W-:Y:S01]  /*12a60*/  FMUL.FTZ R2, R2, UR4 ;  /* 0x0000000402027c20 */ /* 0x000fe20008410000 */
[--C-:B------:R-:W-:Y:S01]  /*12a70*/  FFMA.FTZ R10, R10, UR4, -R175.reuse ;  /* 0x000000040a0a7c23 */ /* 0x100fe200080108af */
[--C-:B------:R-:W-:Y:S03]  /*12a80*/  FFMA.FTZ R7, R7, UR4, -R188.reuse ;  /* 0x0000000407077c23 */ /* 0x100fe600080108bc */
[----:B------:R2:W4:Y:S01]  /*12a90*/  MUFU.EX2 R133, R3 ;  /* 0x0000000300857308 */ /* 0x0005220000000800 */
[--C-:B------:R-:W-:Y:S01]  /*12aa0*/  FFMA.FTZ R5, R5, UR4, -R188.reuse ;  /* 0x0000000405057c23 */ /* 0x100fe200080108bc */
[--C-:B------:R-:W-:Y:S01]  /*12ab0*/  FFMA.FTZ R4, R4, UR4, -R188.reuse ;  /* 0x0000000404047c23 */ /* 0x100fe200080108bc */
[--C-:B------:R-:W-:Y:S01]  /*12ac0*/  FFMA.FTZ R6, R6, UR4, -R188.reuse ;  /* 0x0000000406067c23 */ /* 0x100fe200080108bc */
[--C-:B------:R-:W-:Y:S01]  /*12ad0*/  FFMA.FTZ R8, R8, UR4, -R175.reuse ;  /* 0x0000000408087c23 */ /* 0x100fe200080108af */
[----:B------:R-:W-:Y:S01]  /*12ae0*/  FFMA.FTZ R9, R9, UR4, -R175 ;  /* 0x0000000409097c23 */ /* 0x000fe200080108af */
[----:B---3--:R-:W-:Y:S01]  /*12af0*/  F2FP.BF16.F32.PACK_AB R178, R32, R24 ;  /* 0x0000001820b2723e */ /* 0x008fe200000010ff */
[----:B------:R-:W-:Y:S03]  /*12b00*/  FFMA.FTZ R172, R172, UR4, -R188 ;  /* 0x00000004acac7c23 */ /* 0x000fe600080108bc */
[----:B------:R3:W5:Y:S01]  /*12b10*/  MUFU.EX2 R132, R2 ;  /* 0x0000000200847308 */ /* 0x0007620000000800 */
[----:B-1----:R-:W1:Y:S09]  /*12b20*/  LDSM.16.MT88.4 R20, [R213+0xa000] ;  /* 0x00a00000d514783b */ /* 0x002e720000004200 */
[----:B------:R-:W5:Y:S01]  /*12b30*/  MUFU.EX2 R251, R16 ;  /* 0x0000001000fb7308 */ /* 0x000f620000000800 */
[----:B--2---:R-:W-:Y:S01]  /*12b40*/  FADD.FTZ R3, -R0, R138 ;  /* 0x0000008a00037221 */ /* 0x004fe20000010100 */
[----:B------:R-:W-:Y:S01]  /*12b50*/  FSEL R0, R137, RZ, P0 ;  /* 0x000000ff89007208 */ /* 0x000fe20000000000 */
[C---:B----4-:R-:W-:Y:S01]  /*12b60*/  FMUL.FTZ R17, R133.reuse, R153 ;  /* 0x0000009985117220 */ /* 0x050fe20000410000 */
[C---:B------:R-:W-:Y:S01]  /*12b70*/  FMUL.FTZ R36, R133.reuse, R36 ;  /* 0x0000002485247220 */ /* 0x040fe20000410000 */
[C---:B------:R-:W-:Y:S01]  /*12b80*/  FMUL.FTZ R37, R133.reuse, R37 ;  /* 0x0000002585257220 */ /* 0x040fe20000410000 */
[----:B------:R-:W-:Y:S01]  /*12b90*/  FMUL.FTZ R48, R133, R48 ;  /* 0x0000003085307220 */ /* 0x000fe20000410000 */
[----:B------:R-:W-:Y:S03]  /*12ba0*/  FADD.FTZ R0, -R0, R139 ;  /* 0x0000008b00007221 */ /* 0x000fe60000010100 */
[----:B------:R2:W-:Y:S01]  /*12bb0*/  MUFU.EX2 R210, R7 ;  /* 0x0000000700d27308 */ /* 0x0005e20000000800 */
[----:B---3--:R-:W-:Y:S01]  /*12bc0*/  FMUL.FTZ R2, R3, UR4 ;  /* 0x0000000403027c20 */ /* 0x008fe20008410000 */
[--C-:B------:R-:W-:Y:S01]  /*12bd0*/  FFMA.FTZ R3, R189, UR4, -R173.reuse ;  /* 0x00000004bd037c23 */ /* 0x100fe200080108ad */
[----:B------:R-:W-:Y:S01]  /*12be0*/  FMUL.FTZ R0, R0, UR4 ;  /* 0x0000000400007c20 */ /* 0x000fe20008410000 */
[C---:B-----5:R-:W-:Y:S01]  /*12bf0*/  FMUL.FTZ R18, R132.reuse, R154 ;  /* 0x0000009a84127220 */ /* 0x060fe20000410000 */
[C---:B------:R-:W-:Y:S01]  /*12c00*/  FMUL.FTZ R19, R132.reuse, R155 ;  /* 0x0000009b84137220 */ /* 0x040fe20000410000 */
[C---:B------:R-:W-:Y:S01]  /*12c10*/  FMUL.FTZ R38, R132.reuse, R38 ;  /* 0x0000002684267220 */ /* 0x040fe20000410000 */
[C---:B------:R-:W-:Y:S03]  /*12c20*/  FMUL.FTZ R39, R132.reuse, R39 ;  /* 0x0000002784277220 */ /* 0x040fe60000410000 */
[----:B------:R3:W4:Y:S01]  /*12c30*/  MUFU.EX2 R211, R5 ;  /* 0x0000000500d37308 */ /* 0x0007220000000800 */
[----:B------:R-:W-:Y:S01]  /*12c40*/  F2FP.BF16.F32.PACK_AB R179, R251, R250 ;  /* 0x000000fafbb3723e */ /* 0x000fe200000010ff */
[C---:B------:R-:W-:Y:S01]  /*12c50*/  FMUL.FTZ R16, R133.reuse, R152 ;  /* 0x0000009885107220 */ /* 0x040fe20000410000 */
[C---:B------:R-:W-:Y:S01]  /*12c60*/  FMUL.FTZ R49, R133.reuse, R49 ;  /* 0x0000003185317220 */ /* 0x040fe20000410000 */
        /* <DEDUP_REMOVED lines=8> */
[C---:B------:R-:W-:Y:S01]  /*12cf0*/  FMUL.FTZ R64, R133.reuse, R64 ;  /* 0x0000004085407220 */ /* 0x040fe20000410000 */
[C---:B------:R-:W-:Y:S01]  /*12d00*/  FMUL.FTZ R65, R133.reuse, R65 ;  /* 0x0000004185417220 */ /* 0x040fe20000410000 */
[C---:B------:R-:W-:Y:S01]  /*12d10*/  FMUL.FTZ R66, R132.reuse, R66 ;  /* 0x0000004284427220 */ /* 0x040fe20000410000 */
[C---:B------:R-:W-:Y:S03]  /*12d20*/  FMUL.FTZ R67, R132.reuse, R67 ;  /* 0x0000004384437220 */ /* 0x040fe60000410000 */
[----:B------:R2:W1:Y:S01]  /*12d30*/  MUFU.EX2 R236, R6 ;  /* 0x0000000600ec7308 */ /* 0x0004620000000800 */
[----:B---3--:R-:W-:Y:S01]  /*12d40*/  FMUL.FTZ R5, R133, R145 ;  /* 0x0000009185057220 */ /* 0x008fe20000410000 */
[----:B----4-:R-:W-:Y:S01]  /*12d50*/  F2FP.BF16.F32.PACK_AB R181, R211, R210 ;  /* 0x000000d2d3b5723e */ /* 0x010fe200000010ff */
[C---:B------:R-:W-:Y:S01]  /*12d60*/  FMUL.FTZ R68, R133.reuse, R68 ;  /* 0x0000004485447220 */ /* 0x040fe20000410000 */
[C---:B------:R-:W-:Y:S01]  /*12d70*/  FMUL.FTZ R69, R133.reuse, R69 ;  /* 0x0000004585457220 */ /* 0x040fe20000410000 */
[C---:B------:R-:W-:Y:S01]  /*12d80*/  FMUL.FTZ R70, R132.reuse, R70 ;  /* 0x0000004684467220 */ /* 0x040fe20000410000 */
[C---:B------:R-:W-:Y:S01]  /*12d90*/  FMUL.FTZ R71, R132.reuse, R71 ;  /* 0x0000004784477220 */ /* 0x040fe20000410000 */
[C---:B------:R-:W-:Y:S03]  /*12da0*/  FMUL.FTZ R80, R133.reuse, R80 ;  /* 0x0000005085507220 */ /* 0x040fe60000410000 */
[----:B------:R-:W3:Y:S01]  /*12db0*/  MUFU.EX2 R249, R10 ;  /* 0x0000000a00f97308 */ /* 0x000ee20000000800 */
[C---:B-----5:R-:W-:Y:S01]  /*12dc0*/  FMUL.FTZ R4, R133.reuse, R144 ;  /* 0x0000009085047220 */ /* 0x060fe20000410000 */
[C---:B------:R-:W-:Y:S01]  /*12dd0*/  FMUL.FTZ R81, R133.reuse, R81 ;  /* 0x0000005185517220 */ /* 0x040fe20000410000 */
[C---:B------:R-:W-:Y:S01]  /*12de0*/  FMUL.FTZ R82, R132.reuse, R82 ;  /* 0x0000005284527220 */ /* 0x040fe20000410000 */
[C---:B------:R-:W-:Y:S01]  /*12df0*/  FMUL.FTZ R83, R132.reuse, R83 ;  /* 0x0000005384537220 */ /* 0x040fe20000410000 */
[C---:B------:R-:W-:Y:S01]  /*12e00*/  FMUL.FTZ R84, R133.reuse, R84 ;  /* 0x0000005485547220 */ /* 0x040fe20000410000 */
[----:B------:R-:W-:Y:S01]  /*12e10*/  FMUL.FTZ R85, R133, R85 ;  /* 0x0000005585557220 */ /* 0x000fe20000410000 */
[C---:B------:R-:W-:Y:S03]  /*12e20*/  FMUL.FTZ R86, R132.reuse, R86 ;  /* 0x0000005684567220 */ /* 0x040fe60000410000 */
[----:B------:R-:W-:Y:S01]  /*12e30*/  MUFU.EX2 R238, R8 ;  /* 0x0000000800ee7308 */ /* 0x000fe20000000800 */
[----:B--2---:R-:W-:Y:S01]  /*12e40*/  FMUL.FTZ R6, R132, R146 ;  /* 0x0000009284067220 */ /* 0x004fe20000410000 */
[----:B-1----:R-:W-:Y:S01]  /*12e50*/  F2FP.BF16.F32.PACK_AB R183, R236, R237 ;  /* 0x000000edecb7723e */ /* 0x002fe200000010ff */
[----:B------:R-:W-:Y:S01]  /*12e60*/  LDSM.16.MT88.4 R144, [R217+0xa000] ;  /* 0x00a00000d990783b */ /* 0x000fe20000004200 */
[--C-:B------:R-:W-:Y:S01]  /*12e70*/  FFMA.FTZ R138, R191, UR4, -R174.reuse ;  /* 0x00000004bf8a7c23 */ /* 0x100fe200080108ae */
[----:B------:R-:W-:Y:S01]  /*12e80*/  FMUL.FTZ R87, R132, R87 ;  /* 0x0000005784577220 */ /* 0x000fe20000410000 */
[C---:B------:R-:W-:Y:S01]  /*12e90*/  FMUL.FTZ R96, R133.reuse, R96 ;  /* 0x0000006085607220 */ /* 0x040fe20000410000 */
[C---:B------:R-:W-:Y:S01]  /*12ea0*/  FMUL.FTZ R97, R133.reuse, R97 ;  /* 0x0000006185617220 */ /* 0x040fe20000410000 */
[-C--:B------:R-:W-:Y:S02]  /*12eb0*/  HMMA.16816.F32.BF16 R4, R176, R20.reuse, R4 ;  /* 0x00000014b004723c */ /* 0x080fe40000041804 */
[----:B------:R-:W1:Y:S01]  /*12ec0*/  MUFU.EX2 R239, R9 ;  /* 0x0000000900ef7308 */ /* 0x000e620000000800 */
[----:B------:R-:W-:Y:S01]  /*12ed0*/  PLOP3.LUT P0, PT, PT, PT, UP0, 0x80, 0x0 ;  /* 0x000000000000781c */ /* 0x000fe20003f0f008 */
[----:B------:R-:W-:Y:S01]  /*12ee0*/  LDSM.16.MT88.4 R152, [R213+0xa800] ;  /* 0x00a80000d598783b */ /* 0x000fe20000004200 */
[----:B---3--:R-:W-:Y:S01]  /*12ef0*/  F2FP.BF16.F32.PACK_AB R180, R248, R249 ;  /* 0x000000f9f8b4723e */ /* 0x008fe200000010ff */
[C---:B------:R-:W-:Y:S01]  /*12f00*/  FMUL.FTZ R98, R132.reuse, R98 ;  /* 0x0000006284627220 */ /* 0x040fe20000410000 */
[C---:B------:R-:W-:Y:S01]  /*12f10*/  FMUL.FTZ R99, R132.reuse, R99 ;  /* 0x0000006384637220 */ /* 0x040fe20000410000 */
[C---:B------:R-:W-:Y:S04]  /*12f20*/  FMUL.FTZ R100, R133.reuse, R100 ;  /* 0x0000006485647220 */ /* 0x040fe80000410000 */
[----:B------:R-:W2:Y:S01]  /*12f30*/  MUFU.EX2 R2, R2 ;  /* 0x0000000200027308 */ /* 0x000ea20000000800 */
[C---:B------:R-:W-:Y:S01]  /*12f40*/  FMUL.FTZ R101, R133.reuse, R101 ;  /* 0x0000006585657220 */ /* 0x040fe20000410000 */
[C---:B------:R-:W-:Y:S01]  /*12f50*/  FMUL.FTZ R102, R132.reuse, R102 ;  /* 0x0000006684667220 */ /* 0x040fe20000410000 */
[C---:B------:R-:W-:Y:S01]  /*12f60*/  FMUL.FTZ R103, R132.reuse, R103 ;  /* 0x0000006784677220 */ /* 0x040fe20000410000 */
[C---:B------:R-:W-:Y:S01]  /*12f70*/  FMUL.FTZ R112, R133.reuse, R112 ;  /* 0x0000007085707220 */ /* 0x040fe20000410000 */
[----:B------:R-:W-:Y:S01]  /*12f80*/  FMUL.FTZ R113, R133, R113 ;  /* 0x0000007185717220 */ /* 0x000fe20000410000 */
[C---:B------:R-:W-:Y:S04]  /*12f90*/  FMUL.FTZ R114, R132.reuse, R114 ;  /* 0x0000007284727220 */ /* 0x040fe80000410000 */
[----:B------:R-:W3:Y:S01]  /*12fa0*/  MUFU.EX2 R0, R0 ;  /* 0x0000000000007308 */ /* 0x000ee20000000800 */
[----:B-1----:R-:W-:Y:S01]  /*12fb0*/  F2FP.BF16.F32.PACK_AB R182, R239, R238 ;  /* 0x000000eeefb6723e */ /* 0x002fe200000010ff */
[C---:B------:R-:W-:Y:S01]  /*12fc0*/  FMUL.FTZ R115, R132.reuse, R115 ;  /* 0x0000007384737220 */ /* 0x040fe20000410000 */
[C---:B------:R-:W-:Y:S01]  /*12fd0*/  FMUL.FTZ R116, R133.reuse, R116 ;  /* 0x0000007485747220 */ /* 0x040fe20000410000 */
[C---:B------:R-:W-:Y:S01]  /*12fe0*/  FMUL.FTZ R117, R133.reuse, R117 ;  /* 0x0000007585757220 */ /* 0x040fe20000410000 */
[C---:B------:R-:W-:Y:S01]  /*12ff0*/  FMUL.FTZ R118, R132.reuse, R118 ;  /* 0x0000007684767220 */ /* 0x040fe20000410000 */
[----:B------:R-:W-:Y:S01]  /*13000*/  FMUL.FTZ R119, R132, R119 ;  /* 0x0000007784777220 */ /* 0x000fe20000410000 */
        /* <DEDUP_REMOVED lines=20> */
[----:B------:R-:W4:Y:S01]  /*13150*/  LDSM.16.MT88.4 R148, [R213+0xb000] ;  /* 0x00b00000d594783b */ /* 0x000f220000004200 */
[----:B-1----:R-:W-:Y:S01]  /*13160*/  FFMA.FTZ R3, R190, UR4, -R173 ;  /* 0x00000004be037c23 */ /* 0x002fe200080108ad */
        /* <DEDUP_REMOVED lines=8> */
[----:B------:R-:W-:Y:S01]  /*131f0*/  MOV R163, R24 ;  /* 0x0000001800a37202 */ /* 0x000fe20000000f00 */
[----:B------:R-:W-:Y:S01]  /*13200*/  FMUL.FTZ R24, R2, R156 ;  /* 0x0000009c02187220 */ /* 0x000fe20000410000 */
[----:B---3--:R-:W-:Y:S01]  /*13210*/  FFMA.FTZ R138, R201, UR4, -R175 ;  /* 0x00000004c98a7c23 */ /* 0x008fe200080108af */
[--C-:B-1----:R-:W-:Y:S01]  /*13220*/  FFMA.FTZ R3, R192, UR4, -R174.reuse ;  /* 0x00000004c0037c23 */ /* 0x102fe200080108ae */
[-C--:B------:R-:W-:Y:S02]  /*13230*/  HMMA.16816.F32.BF16 R20, R176, R184.reuse, R20 ;  /* 0x000000b8b014723c */ /* 0x080fe40000041814 */
[----:B------:R-:W-:Y:S01]  /*13240*/  MUFU.EX2 R209, R138 ;  /* 0x0000008a00d17308 */ /* 0x000fe20000000800 */
[----:B------:R-:W-:Y:S01]  /*13250*/  MOV R160, R35 ;  /* 0x0000002300a07202 */ /* 0x000fe20000000f00 */
[C---:B------:R-:W-:Y:S01]  /*13260*/  FMUL.FTZ R35, R132.reuse, R171 ;  /* 0x000000ab84237220 */ /* 0x040fe20000410000 */
[----:B------:R-:W-:Y:S01]  /*13270*/  MOV R161, R34 ;  /* 0x0000002200a17202 */ /* 0x000fe20000000f00 */
[C---:B------:R-:W-:Y:S06]  /*13280*/  HMMA.16816.F32.BF16 R24, R180.reuse, R184, R24 ;  /* 0x000000b8b418723c */ /* 0x040fec0000041818 */
[----:B------:R1:W3:Y:S01]  /*13290*/  MUFU.EX2 R244, R3 ;  /* 0x0000000300f47308 */ /* 0x0002e20000000800 */
[----:B------:R-:W-:Y:S01]  /*132a0*/  MOV R162, R33 ;  /* 0x0000002100a27202 */ /* 0x000fe20000000f00 */
[-C--:B------:R-:W-:Y:S03]  /*132b0*/  HMMA.16816.F32.BF16 R28, R180, R186.reuse, R28 ;  /* 0x000000bab41c723c */ /* 0x080fe6000004181c */
[----:B------:R-:W-:Y:S01]  /*132c0*/  MOV R156, R32 ;  /* 0x00000020009c7202 */ /* 0x000fe20000000f00 */
[C---:B------:R-:W-:Y:S01]  /*132d0*/  FMUL.FTZ R32, R133.reuse, R168 ;  /* 0x000000a885207220 */ /* 0x040fe20000410000 */
[----:B------:R-:W-:Y:S01]  /*132e0*/  FMUL.FTZ R33, R133, R169 ;  /* 0x000000a985217220 */ /* 0x000fe20000410000 */
[----:B------:R-:W-:Y:S02]  /*132f0*/  FMUL.FTZ R34, R132, R170 ;  /* 0x000000aa84227220 */ /* 0x000fe40000410000 */
[----:B------:R5:W-:Y:S01]  /*13300*/  MUFU.EX2 R138, R172 ;  /* 0x000000ac008a7308 */ /* 0x000be20000000800 */
[----:B------:R-:W-:Y:S02]  /*13310*/  LDSM.16.MT88.4 R168, [R215+0xa800] ;  /* 0x00a80000d7a8783b */ /* 0x000fe40000004200 */
[----:B------:R-:W-:Y:S01]  /*13320*/  FMUL.FTZ R41, R2, R41 ;  /* 0x0000002902297220 */ /* 0x000fe20000410000 */
[C---:B------:R-:W-:Y:S01]  /*13330*/  FMUL.FTZ R42, R0.reuse, R42 ;  /* 0x0000002a002a7220 */ /* 0x040fe20000410000 */
[----:B------:R-:W-:Y:S01]  /*13340*/  FMUL.FTZ R43, R0, R43 ;  /* 0x0000002b002b7220 */ /* 0x000fe20000410000 */
[----:B------:R-:W-:Y:S01]  /*13350*/  FMUL.FTZ R44, R2, R44 ;  /* 0x0000002c022c7220 */ /* 0x000fe20000410000 */
[C---:B------:R-:W-:Y:S02]  /*13360*/  HMMA.16816.F32.BF16 R32, R176.reuse, R186, R32 ;  /* 0x000000bab020723c */ /* 0x040fe40000041820 */
[----:B------:R-:W-:Y:S02]  /*13370*/  LDSM.16.MT88.4 R184, [R218+0xa800] ;  /* 0x00a80000dab8783b */ /* 0x000fe40000004200 */
[--C-:B-1----:R-:W-:Y:S01]  /*13380*/  FFMA.FTZ R3, R196, UR4, -R173.reuse ;  /* 0x00000004c4037c23 */ /* 0x102fe200080108ad */
[----:B------:R-:W-:Y:S01]  /*13390*/  FFMA.FTZ R173, R194, UR4, -R173 ;  /* 0x00000004c2ad7c23 */ /* 0x000fe200080108ad */
[-C--:B--2---:R-:W-:Y:S02]  /*133a0*/  HMMA.16816.F32.BF16 R36, R176, R140.reuse, R36 ;  /* 0x0000008cb024723c */ /* 0x084fe40000041824 */
[----:B------:R1:W-:Y:S03]  /*133b0*/  MUFU.EX2 R242, R3 ;  /* 0x0000000300f27308 */ /* 0x0003e60000000800 */
[----:B------:R-:W-:Y:S01]  /*133c0*/  FMUL.FTZ R45, R2, R45 ;  /* 0x0000002d022d7220 */ /* 0x000fe20000410000 */
[C---:B------:R-:W-:Y:S06]  /*133d0*/  HMMA.16816.F32.BF16 R40, R180.reuse, R140, R40 ;  /* 0x0000008cb428723c */ /* 0x040fec0000041828 */
[----:B------:R-:W2:Y:S01]  /*133e0*/  MUFU.EX2 R243, R173 ;  /* 0x000000ad00f37308 */ /* 0x000ea20000000800 */
[C---:B------:R-:W-:Y:S01]  /*133f0*/  FMUL.FTZ R46, R0.reuse, R46 ;  /* 0x0000002e002e7220 */ /* 0x040fe20000410000 */
[----:B------:R-:W-:Y:S03]  /*13400*/  FMUL.FTZ R47, R0, R47 ;  /* 0x0000002f002f7220 */ /* 0x000fe60000410000 */
[----:B-----5:R-:W-:Y:S01]  /*13410*/  F2FP.BF16.F32.PACK_AB R172, R246, R247 ;  /* 0x000000f7f6ac723e */ /* 0x020fe200000010ff */
[C---:B------:R-:W-:Y:S01]  /*13420*/  FMUL.FTZ R56, R2.reuse, R56 ;  /* 0x0000003802387220 */ /* 0x040fe20000410000 */
[----:B------:R-:W-:Y:S01]  /*13430*/  FMUL.FTZ R57, R2, R57 ;  /* 0x0000003902397220 */ /* 0x000fe20000410000 */
[C---:B------:R-:W-:Y:S01]  /*13440*/  FMUL.FTZ R58, R0.reuse, R58 ;  /* 0x0000003a003a7220 */ /* 0x040fe20000410000 */
[-C--:B------:R-:W-:Y:S03]  /*13450*/  HMMA.16816.F32.BF16 R44, R180, R142.reuse, R44 ;  /* 0x0000008eb42c723c */ /* 0x080fe6000004182c */
[--C-:B-1----:R-:W-:Y:S01]  /*13460*/  FFMA.FTZ R3, R197, UR4, -R174.reuse ;  /* 0x00000004c5037c23 */ /* 0x102fe200080108ae */
[----:B------:R-:W-:Y:S01]  /*13470*/  FFMA.FTZ R174, R195, UR4, -R174 ;  /* 0x00000004c3ae7c23 */ /* 0x000fe200080108ae */
[----:B------:R-:W-:Y:S01]  /*13480*/  FMUL.FTZ R59, R0, R59 ;  /* 0x0000003b003b7220 */ /* 0x000fe20000410000 */
[C---:B------:R-:W-:Y:S01]  /*13490*/  HMMA.16816.F32.BF16 R48, R176.reuse, R142, R48 ;  /* 0x0000008eb030723c */ /* 0x040fe20000041830 */
[----:B------:R-:W1:Y:S01]  /*134a0*/  LDSM.16.MT88.4 R140, [R215+0xb000] ;  /* 0x00b00000d78c783b */ /* 0x000e620000004200 */
[----:B------:R5:W-:Y:S03]  /*134b0*/  MUFU.EX2 R240, R3 ;  /* 0x0000000300f07308 */ /* 0x000be60000000800 */
[C---:B------:R-:W-:Y:S01]  /*134c0*/  FMUL.FTZ R60, R2.reuse, R60 ;  /* 0x0000003c023c7220 */ /* 0x040fe20000410000 */
[-C--:B------:R-:W-:Y:S06]  /*134d0*/  HMMA.16816.F32.BF16 R52, R176, R144.reuse, R52 ;  /* 0x00000090b034723c */ /* 0x080fec0000041834 */
[----:B------:R-:W2:Y:S01]  /*134e0*/  MUFU.EX2 R241, R174 ;  /* 0x000000ae00f17308 */ /* 0x000ea20000000800 */
[----:B------:R-:W-:Y:S01]  /*134f0*/  FMUL.FTZ R61, R2, R61 ;  /* 0x0000003d023d7220 */ /* 0x000fe20000410000 */
[C---:B------:R-:W-:Y:S04]  /*13500*/  HMMA.16816.F32.BF16 R56, R180.reuse, R144, R56 ;  /* 0x00000090b438723c */ /* 0x040fe80000041838 */
[C---:B------:R-:W-:Y:S01]  /*13510*/  FMUL.FTZ R62, R0.reuse, R62 ;  /* 0x0000003e003e7220 */ /* 0x040fe20000410000 */
[----:B------:R-:W-:Y:S01]  /*13520*/  FMUL.FTZ R63, R0, R63 ;  /* 0x0000003f003f7220 */ /* 0x000fe20000410000 */
[--C-:B-----5:R-:W-:Y:S01]  /*13530*/  FFMA.FTZ R3, R193, UR4, -R175.reuse ;  /* 0x00000004c1037c23 */ /* 0x120fe200080108af */
        /* <DEDUP_REMOVED lines=15> */
[--C-:B-----5:R-:W-:Y:S01]  /*13630*/  FFMA.FTZ R3, R198, UR4, -R175.reuse ;  /* 0x00000004c6037c23 */ /* 0x120fe200080108af */
[----:B------:R-:W-:Y:S01]  /*13640*/  FFMA.FTZ R175, R199, UR4, -R175 ;  /* 0x00000004c7af7c23 */ /* 0x000fe200080108af */
[C---:B------:R-:W-:Y:S01]  /*13650*/  FMUL.FTZ R88, R2.reuse, R88 ;  /* 0x0000005802587220 */ /* 0x040fe20000410000 */
[----:B------:R-:W-:Y:S01]  /*13660*/  LDSM.16.MT88.4 R196, [R218+0xb800] ;  /* 0x00b80000dac4783b */ /* 0x000fe20000004200 */
[----:B------:R4:W-:Y:S01]  /*13670*/  MUFU.EX2 R207, R3 ;  /* 0x0000000300cf7308 */ /* 0x0009e20000000800 */
[----:B------:R-:W-:Y:S01]  /*13680*/  FMUL.FTZ R89, R2, R89 ;  /* 0x0000005902597220 */ /* 0x000fe20000410000 */
[-C--:B------:R-:W-:Y:S03]  /*13690*/  HMMA.16816.F32.BF16 R76, R180, R150.reuse, R76 ;  /* 0x00000096b44c723c */ /* 0x080fe6000004184c */
[C---:B------:R-:W-:Y:S01]  /*136a0*/  FMUL.FTZ R90, R0.reuse, R90 ;  /* 0x0000005a005a7220 */ /* 0x040fe20000410000 */
[----:B------:R-:W-:Y:S01]  /*136b0*/  FMUL.FTZ R91, R0, R91 ;  /* 0x0000005b005b7220 */ /* 0x000fe20000410000 */
[C---:B------:R-:W-:Y:S01]  /*136c0*/  FMUL.FTZ R92, R2.reuse, R92 ;  /* 0x0000005c025c7220 */ /* 0x040fe20000410000 */
[C---:B------:R-:W-:Y:S02]  /*136d0*/  HMMA.16816.F32.BF16 R80, R176.reuse, R150, R80 ;  /* 0x00000096b050723c */ /* 0x040fe40000041850 */
[----:B------:R-:W5:Y:S03]  /*136e0*/  MUFU.EX2 R206, R175 ;  /* 0x000000af00ce7308 */ /* 0x000f660000000800 */
[----:B------:R-:W-:Y:S01]  /*136f0*/  FMUL.FTZ R93, R2, R93 ;  /* 0x0000005d025d7220 */ /* 0x000fe20000410000 */
[-C--:B-1----:R-:W-:Y:S05]  /*13700*/  HMMA.16816.F32.BF16 R84, R176, R140.reuse, R84 ;  /* 0x0000008cb054723c */ /* 0x082fea0000041854 */
[C---:B------:R-:W-:Y:S01]  /*13710*/  FMUL.FTZ R94, R0.reuse, R94 ;  /* 0x0000005e005e7220 */ /* 0x040fe20000410000 */
[C---:B------:R-:W-:Y:S05]  /*13720*/  HMMA.16816.F32.BF16 R88, R180.reuse, R140, R88 ;  /* 0x0000008cb458723c */ /* 0x040fea0000041858 */
[----:B------:R-:W-:Y:S01]  /*13730*/  FMUL.FTZ R95, R0, R95 ;  /* 0x0000005f005f7220 */ /* 0x000fe20000410000 */
[--C-:B----4-:R-:W-:Y:S01]  /*13740*/  FFMA.FTZ R3, R200, UR4, -R188.reuse ;  /* 0x00000004c8037c23 */ /* 0x110fe200080108bc */
[C---:B------:R-:W-:Y:S01]  /*13750*/  FMUL.FTZ R104, R2.reuse, R104 ;  /* 0x0000006802687220 */ /* 0x040fe20000410000 */
[----:B------:R-:W-:Y:S02]  /*13760*/  FMUL.FTZ R105, R2, R105 ;  /* 0x0000006902697220 */ /* 0x000fe40000410000 */
[----:B------:R1:W-:Y:S01]  /*13770*/  MUFU.EX2 R205, R3 ;  /* 0x0000000300cd7308 */ /* 0x0003e20000000800 */
[C---:B------:R-:W-:Y:S01]  /*13780*/  FMUL.FTZ R106, R0.reuse, R106 ;  /* 0x0000006a006a7220 */ /* 0x040fe20000410000 */
[-C--:B------:R-:W-:Y:S03]  /*13790*/  HMMA.16816.F32.BF16 R92, R180, R142.reuse, R92 ;  /* 0x0000008eb45c723c */ /* 0x080fe6000004185c */
[----:B------:R-:W-:Y:S01]  /*137a0*/  FMUL.FTZ R107, R0, R107 ;  /* 0x0000006b006b7220 */ /* 0x000fe20000410000 */
[C---:B------:R-:W-:Y:S01]  /*137b0*/  FMUL.FTZ R108, R2.reuse, R108 ;  /* 0x0000006c026c7220 */ /* 0x040fe20000410000 */
[----:B------:R-:W-:Y:S01]  /*137c0*/  FMUL.FTZ R109, R2, R109 ;  /* 0x0000006d026d7220 */ /* 0x000fe20000410000 */
[C---:B------:R-:W-:Y:S01]  /*137d0*/  HMMA.16816.F32.BF16 R96, R176.reuse, R142, R96 ;  /* 0x0000008eb060723c */ /* 0x040fe20000041860 */
[----:B------:R-:W4:Y:S04]  /*137e0*/  LDSM.16.MT88.4 R140, [R217+0xb000] ;  /* 0x00b00000d98c783b */ /* 0x000f280000004200 */
[C---:B------:R-:W-:Y:S01]  /*137f0*/  FMUL.FTZ R110, R0.reuse, R110 ;  /* 0x0000006e006e7220 */ /* 0x040fe20000410000 */
[-C--:B---3--:R-:W-:Y:S05]  /*13800*/  HMMA.16816.F32.BF16 R100, R176, R144.reuse, R100 ;  /* 0x00000090b064723c */ /* 0x088fea0000041864 */
[----:B------:R-:W-:Y:S01]  /*13810*/  FMUL.FTZ R111, R0, R111 ;  /* 0x0000006f006f7220 */ /* 0x000fe20000410000 */
[C---:B------:R-:W-:Y:S05]  /*13820*/  HMMA.16816.F32.BF16 R104, R180.reuse, R144, R104 ;  /* 0x00000090b468723c */ /* 0x040fea0000041868 */
[--C-:B-1----:R-:W-:Y:S01]  /*13830*/  FFMA.FTZ R3, R202, UR4, -R188.reuse ;  /* 0x00000004ca037c23 */ /* 0x102fe200080108bc */
[-C--:B------:R-:W-:Y:S03]  /*13840*/  HMMA.16816.F32.BF16 R108, R180, R146.reuse, R108 ;  /* 0x00000092b46c723c */ /* 0x080fe6000004186c */
[----:B------:R1:W3:Y:S02]  /*13850*/  MUFU.EX2 R139, R3 ;  /* 0x00000003008b7308 */ /* 0x0002e40000000800 */
        /* <DEDUP_REMOVED lines=9> */
[----:B-1----:R-:W-:Y:S01]  /*138f0*/  FFMA.FTZ R3, R203, UR4, -R188 ;  /* 0x00000004cb037c23 */ /* 0x002fe200080108bc */
[----:B------:R-:W-:Y:S01]  /*13900*/  F2FP.BF16.F32.PACK_AB R173, R244, R245 ;  /* 0x000000f5f4ad723e */ /* 0x000fe200000010ff */
[----:B------:R-:W1:Y:S01]  /*13910*/  LDSM.16.MT88.4 R188, [R217+0xa800] ;  /* 0x00a80000d9bc783b */ /* 0x000e620000004200 */
[-C--:B----4-:R-:W-:Y:S01]  /*13920*/  HMMA.16816.F32.BF16 R116, R176, R140.reuse, R116 ;  /* 0x0000008cb074723c */ /* 0x090fe20000041874 */
[----:B------:R4:W3:Y:S02]  /*13930*/  MUFU.EX2 R204, R3 ;  /* 0x0000000300cc7308 */ /* 0x0008e40000000800 */
[----:B--2---:R-:W-:Y:S01]  /*13940*/  F2FP.BF16.F32.PACK_AB R174, R243, R242 ;  /* 0x000000f2f3ae723e */ /* 0x004fe200000010ff */
[----:B------:R-:W-:Y:S01]  /*13950*/  FMUL.FTZ R129, R133, R129 ;  /* 0x0000008185817220 */ /* 0x000fe20000410000 */
[----:B------:R-:W-:Y:S01]  /*13960*/  F2FP.BF16.F32.PACK_AB R175, R241, R240 ;  /* 0x000000f0f1af723e */ /* 0x000fe200000010ff */
[C---:B------:R-:W-:Y:S01]  /*13970*/  HMMA.16816.F32.BF16 R120, R180.reuse, R140, R120 ;  /* 0x0000008cb478723c */ /* 0x040fe20000041878 */
[----:B------:R-:W-:Y:S04]  /*13980*/  LDSM.16.MT88.4 R200, [R217+0xb800] ;  /* 0x00b80000d9c8783b */ /* 0x000fe80000004200 */
[C---:B------:R-:W-:Y:S01]  /*13990*/  FMUL.FTZ R130, R132.reuse, R130 ;  /* 0x0000008284827220 */ /* 0x040fe20000410000 */
[-C--:B------:R-:W-:Y:S03]  /*139a0*/  HMMA.16816.F32.BF16 R124, R180, R142.reuse, R124 ;  /* 0x0000008eb47c723c */ /* 0x080fe6000004187c */
[----:B------:R-:W2:Y:S02]  /*139b0*/  LDSM.16.MT88.4 R180, [R213+0xb800] ;  /* 0x00b80000d5b4783b */ /* 0x000ea40000004200 */
[----:B------:R-:W-:Y:S07]  /*139c0*/  FMUL.FTZ R131, R132, R131 ;  /* 0x0000008384837220 */ /* 0x000fee0000410000 */
[----:B------:R-:W-:Y:S06]  /*139d0*/  HMMA.16816.F32.BF16 R128, R176, R142, R128 ;  /* 0x0000008eb080723c */ /* 0x000fec0000041880 */
[-C--:B------:R-:W-:Y:S01]  /*139e0*/  HMMA.16816.F32.BF16 R144, R172, R152.reuse, R4 ;  /* 0x00000098ac90723c */ /* 0x080fe20000041804 */
[----:B------:R-:W2:Y:S04]  /*139f0*/  LDL.LU R4, [R1+0xc] ;  /* 0x00000c0001047983 */ /* 0x000ea80000300800 */
[----:B------:R-:W-:Y:S01]  /*13a00*/  F2FP.BF16.F32.PACK_AB R176, R209, R208 ;  /* 0x000000d0d1b0723e */ /* 0x000fe200000010ff */
[----:B----4-:R-:W4:Y:S01]  /*13a10*/  LDL.LU R3, [R1+0x8] ;  /* 0x0000080001037983 */ /* 0x010f220000300800 */
[----:B-----5:R-:W-:Y:S04]  /*13a20*/  F2FP.BF16.F32.PACK_AB R178, R206, R207 ;  /* 0x000000cfceb2723e */ /* 0x020fe800000010ff */
[----:B---3--:R-:W-:Y:S02]  /*13a30*/  F2FP.BF16.F32.PACK_AB R177, R139, R205 ;  /* 0x000000cd8bb1723e */ /* 0x008fe400000010ff */
[----:B------:R-:W-:Y:S02]  /*13a40*/  F2FP.BF16.F32.PACK_AB R179, R138, R204 ;  /* 0x000000cc8ab3723e */ /* 0x000fe400000010ff */
[----:B------:R-:W-:Y:S02]  /*13a50*/  MOV R5, R162 ;  /* 0x000000a200057202 */ /* 0x000fe40000000f00 */
[----:B------:R-:W-:Y:S02]  /*13a60*/  MOV R7, R156 ;  /* 0x0000009c00077202 */ /* 0x000fe40000000f00 */
[----:B------:R-:W-:Y:S01]  /*13a70*/  MOV R6, R163 ;  /* 0x000000a300067202 */ /* 0x000fe20000000f00 */
[C---:B------:R-:W-:Y:S01]  /*13a80*/  HMMA.16816.F32.BF16 R140, R176.reuse, R152, R8 ;  /* 0x00000098b08c723c */ /* 0x040fe20000041808 */
[----:B------:R-:W3:Y:S04]  /*13a90*/  LDL.LU R9, [R1+0x4] ;  /* 0x0000040001097983 */ /* 0x000ee80000300800 */
[----:B------:R-:W5:Y:S01]  /*13aa0*/  LDL.LU R8, [R1] ;  /* 0x0000000001087983 */ /* 0x000f620000300800 */
        /* <DEDUP_REMOVED lines=34> */
[----:B----4-:R-:W-:Y:S01]  /*13cd0*/  FFMA.FTZ R3, R132, R3, R252 ;  /* 0x0000000384037223 */ /* 0x010fe200000100fc */
[----:B------:R-:W-:Y:S02]  /*13ce0*/  MOV R132, R135 ;  /* 0x0000008700847202 */ /* 0x000fe40000000f00 */
[----:B------:R-:W-:Y:S01]  /*13cf0*/  FADD.FTZ R6, R6, R4 ;  /* 0x0000000406067221 */ /* 0x000fe20000010000 */
[----:B------:R-:W-:Y:S04]  /*13d00*/  FADD.FTZ R3, R5, R3 ;  /* 0x0000000305037221 */ /* 0x000fe80000010000 */
[----:B------:R-:W-:Y:S01]  /*13d10*/  FADD.FTZ R5, R250, R3 ;  /* 0x00000003fa057221 */ /* 0x000fe20000010000 */
[----:B---3--:R-:W-:Y:S04]  /*13d20*/  FFMA.FTZ R2, R2, R9, R249 ;  /* 0x0000000902027223 */ /* 0x008fe800000100f9 */
[----:B------:R-:W-:Y:S01]  /*13d30*/  FADD.FTZ R2, R248, R2 ;  /* 0x00000002f8027221 */ /* 0x000fe20000010000 */
[----:B-----5:R-:W-:Y:S03]  /*13d40*/  FFMA.FTZ R0, R0, R8, R210 ;  /* 0x0000000800007223 */ /* 0x020fe600000100d2 */
        /* <DEDUP_REMOVED lines=31> */
.L_x_2381:
        /* <DEDUP_REMOVED lines=107> */
.L_x_2385:
        /* <DEDUP_REMOVED lines=24> */
.L_x_2386:
        /* <DEDUP_REMOVED lines=343> */
.L_x_2388:
[----:B------:R-:W-:Y:S05]  /*15ce0*/  BSYNC B0 ;  /* 0x0000000000007941 */ /* 0x000fea0003800000 */
.L_x_2387:
        /* <DEDUP_REMOVED lines=31> */
.L_x_2390:
[----:B------:R-:W-:Y:S05]  /*15ee0*/  BSYNC B0 ;  /* 0x0000000000007941 */ /* 0x000fea0003800000 */
.L_x_2389:
        /* <DEDUP_REMOVED lines=19> */
.L_x_2392:
[----:B------:R-:W-:Y:S05]  /*16020*/  BSYNC B0 ;  /* 0x0000000000007941 */ /* 0x000fea0003800000 */
.L_x_2391:
        /* <DEDUP_REMOVED lines=18> */
.L_x_2394:
[----:B------:R-:W-:Y:S05]  /*16150*/  BSYNC B0 ;  /* 0x0000000000007941 */ /* 0x000fea0003800000 */
.L_x_2393:
        /* <DEDUP_REMOVED lines=18> */
.L_x_2396:
[----:B------:R-:W-:Y:S05]  /*16280*/  BSYNC B0 ;  /* 0x0000000000007941 */ /* 0x000fea0003800000 */
.L_x_2395:
        /* <DEDUP_REMOVED lines=18> */
.L_x_2398:
[----:B------:R-:W-:Y:S05]  /*163b0*/  BSYNC B0 ;  /* 0x0000000000007941 */ /* 0x000fea0003800000 */
.L_x_2397:
        /* <DEDUP_REMOVED lines=18> */
.L_x_2400:
[----:B------:R-:W-:Y:S05]  /*164e0*/  BSYNC B0 ;  /* 0x0000000000007941 */ /* 0x000fea0003800000 */
.L_x_2399:
        /* <DEDUP_REMOVED lines=18> */
.L_x_2402:
[----:B------:R-:W-:Y:S05]  /*16610*/  BSYNC B0 ;  /* 0x0000000000007941 */ /* 0x000fea0003800000 */
.L_x_2401:
        /* <DEDUP_REMOVED lines=16> */
.L_x_2403:
        /* <DEDUP_REMOVED lines=14> */
.L_x_2948:


//--------------------- .text._ZN5flash16flash_fwd_kernelI23Flash_fwd_kernel_traitsILi128ELi128ELi32ELi4ELb0ELb0EN7cutlass10bfloat16_tE19Flash_kernel_traitsILi128ELi128ELi32ELi4ES3_EELb1ELb0ELb1ELb1ELb0ELb0ELb0ELb0EEEvNS_16Flash_fwd_paramsE --------------------------
	.section	.text._ZN5flash16flash_fwd_kernelI23Flash_fwd_kernel_traitsILi128ELi128ELi32ELi4ELb0ELb0EN7cutlass10bfloat16_tE19Flash_kernel_traitsILi128ELi128ELi32ELi4ES3_EELb1ELb0ELb1ELb1ELb0ELb0ELb0ELb0EEEvNS_16Flash_fwd_paramsE,"ax",@progbits
	.align	128
        .global         _ZN5flash16flash_fwd_kernelI23Flash_fwd_kernel_traitsILi128ELi128ELi32ELi4ELb0ELb0EN7cutlass10bfloat16_tE19Flash_kernel_traitsILi128ELi128ELi32ELi4ES3_EELb1ELb0ELb1ELb1ELb0ELb0ELb0ELb0EEEvNS_16Flash_fwd_paramsE
        .type           _ZN5flash16flash_fwd_kernelI23Flash_fwd_kernel_traitsILi128ELi128ELi32ELi4ELb0ELb0EN7cutlass10bfloat16_tE19Flash_kernel_traitsILi128ELi128ELi32ELi4ES3_EELb1ELb0ELb1ELb1ELb0ELb0ELb0ELb0EEEvNS_16Flash_fwd_paramsE,@function
        .size           _ZN5flash16flash_fwd_kernelI23Flash_fwd_kernel_traitsILi128ELi128ELi32ELi4ELb0ELb0EN7cutlass10bfloat16_tE19Flash_kernel_traitsILi128ELi128ELi32ELi4ES3_EELb1ELb0ELb1ELb1ELb0ELb0ELb0ELb0EEEvNS_16Flash_fwd_paramsE,(.L_x_2949 - _ZN5flash16flash_fwd_kernelI23Flash_fwd_kernel_traitsILi128ELi128ELi32ELi4ELb0ELb0EN7cutlass10bfloat16_tE19Flash_kernel_traitsILi128ELi128ELi32ELi4ES3_EELb1ELb0ELb1ELb1ELb0ELb0ELb0ELb0EEEvNS_16Flash_fwd_paramsE)
        .other          _ZN5flash16flash_fwd_kernelI23Flash_fwd_kernel_traitsILi128ELi128ELi32ELi4ELb0ELb0EN7cutlass10bfloat16_tE19Flash_kernel_traitsILi128ELi128ELi32ELi4ES3_EELb1ELb0ELb1ELb1ELb0ELb0ELb0ELb0EEEvNS_16Flash_fwd_paramsE,@"STO_CUDA_ENTRY STV_DEFAULT"
_ZN5flash16flash_fwd_kernelI23Flash_fwd_kernel_traitsILi128ELi128ELi32ELi4ELb0ELb0EN7cutlass10bfloat16_tE19Flash_kernel_traitsILi128ELi128ELi32ELi4ES3_EELb1ELb0ELb1ELb1ELb0ELb0ELb0ELb0EEEvNS_16Flash_fwd_paramsE:
.text._ZN5flash16flash_fwd_kernelI23Flash_fwd_kernel_traitsILi128ELi128ELi32ELi4ELb0ELb0EN7cutlass10bfloat16_tE19Flash_kernel_traitsILi128ELi128ELi32ELi4ES3_EELb1ELb0ELb1ELb1ELb0ELb0ELb0ELb0EEEvNS_16Flash_fwd_paramsE:
        /* <DEDUP_REMOVED lines=93> */
.L_x_2404:
[----:B------:R-:W-:Y:S01]  /*05d0*/  ULDC UR8, c[0x0][0x2c8] ;  /* 0x0000b20000087ab9 */ /* 0x000fe20000000800 */
.L_x_2405:
        /* <DEDUP_REMOVED lines=129> */
.L_x_2408:
[----:B------:R-:W-:Y:S05]  /*0df0*/  BSYNC B0 ;  /* 0x0000000000007941 */ /* 0x000fea0003800000 */
.L_x_2407:
        /* <DEDUP_REMOVED lines=21> */
.L_x_2410:
[----:B------:R-:W-:Y:S05]  /*0f50*/  BSYNC B0 ;  /* 0x0000000000007941 */ /* 0x000fea0003800000 */
.L_x_2409:
        /* <DEDUP_REMOVED lines=21> */
.L_x_2412:
[----:B------:R-:W-:Y:S05]  /*10b0*/  BSYNC B0 ;  /* 0x0000000000007941 */ /* 0x000fea0003800000 */
.L_x_2411:
        /* <DEDUP_REMOVED lines=21> */
.L_x_2414:
[----:B------:R-:W-:Y:S05]  /*1210*/  BSYNC B0 ;  /* 0x0000000000007941 */ /* 0x000fea0003800000 */
.L_x_2413:
        /* <DEDUP_REMOVED lines=20> */
.L_x_2416:
[----:B------:R-:W-:Y:S05]  /*1360*/  BSYNC B0 ;  /* 0x0000000000007941 */ /* 0x000fea0003800000 */
.L_x_2415:
        /* <DEDUP_REMOVED lines=20> */
.L_x_2418:
[----:B------:R-:W-:Y:S05]  /*14b0*/  BSYNC B0 ;  /* 0x0000000000007941 */ /* 0x000fea0003800000 */
.L_x_2417:
        /* <DEDUP_REMOVED lines=20> */
.L_x_2420:
[----:B------:R-:W-:Y:S05]  /*1600*/  BSYNC B0 ;  /* 0x0000000000007941 */ /* 0x000fea0003800000 */
.L_x_2419:
        /* <DEDUP_REMOVED lines=20> */
.L_x_2422:
[----:B------:R-:W-:Y:S05]  /*1750*/  BSYNC B0 ;  /* 0x0000000000007941 */ /* 0x000fea0003800000 */
.L_x_2421:
        /* <DEDUP_REMOVED lines=10> */
.L_x_2424:
[----:B------:R-:W-:Y:S05]  /*1800*/  BSYNC B0 ;  /* 0x0000000000007941 */ /* 0x000fea0003800000 */
.L_x_2423:
        /* <DEDUP_REMOVED lines=15> */
.L_x_2426:
[----:B------:R-:W-:Y:S05]  /*1900*/  BSYNC B0 ;  /* 0x0000000000007941 */ /* 0x000fea0003800000 */
.L_x_2425:
        /* <DEDUP_REMOVED lines=10> */
.L_x_2428:
[----:B------:R-:W-:Y:S05]  /*19b0*/  BSYNC B0 ;  /* 0x0000000000007941 */ /* 0x000fea0003800000 */
.L_x_2427:
        /* <DEDUP_REMOVED lines=10> */
.L_x_2430:
[----:B------:R-:W-:Y:S05]  /*1a60*/  BSYNC B0 ;  /* 0x0000000000007941 */ /* 0x000fea0003800000 */
.L_x_2429:
        /* <DEDUP_REMOVED lines=10> */
.L_x_2432:
[----:B------:R-:W-:Y:S05]  /*1b10*/  BSYNC B0 ;  /* 0x0000000000007941 */ /* 0x000fea0003800000 */
.L_x_2431:
        /* <DEDUP_REMOVED lines=10> */
.L_x_2434:
[----:B------:R-:W-:Y:S05]  /*1bc0*/  BSYNC B0 ;  /* 0x0000000000007941 */ /* 0x000fea0003800000 */
.L_x_2433:
        /* <DEDUP_REMOVED lines=10> */
.L_x_2436:
[----:B------:R-:W-:Y:S05]  /*1c70*/  BSYNC B0 ;  /* 0x0000000000007941 */ /* 0x000fea0003800000 */
.L_x_2435:
        /* <DEDUP_REMOVED lines=10> */
.L_x_2406:
[----:B------:R-:W2:Y:S01]  /*1d20*/  LDC R14, c[0x0][0x278] ;  /* 0x00009e00ff0e7b82 */ /* 0x000ea20000000800 */
[----:B------:R-:W3:Y:S01]  /*1d30*/  S2R R7, SR_CTAID.Z ;  /* 0x0000000000077919 */ /* 0x000ee20000002700 */
        /* <DEDUP_REMOVED lines=19> */
[----:B--2---:R-:W-:Y:S01]  /*1e70*/  IABS R0, R14 ;  /* 0x0000000e00007213 */ /* 0x004fe20000000000 */
[----:B------:R-:W-:Y:S01]  /*1e80*/  @!UP0 UIMAD UR7, UR7, UR4, URZ ;  /* 0x00000004070782a4 */ /* 0x000fe2000f8e023f */
[----:B------:R-:W-:Y:S01]  /*1e90*/  IMAD.IADD R4, R96, 0x1, -R4 ;  /* 0x0000000160047824 */ /* 0x000fe200078e0a04 */
[----:B------:R-:W-:-:S02]  /*1ea0*/  @!UP0 UIMAD.WIDE.U32 UR32, UR23, UR4, URZ ;  /* 0x00000004172082a5 */ /* 0x000fc4000f8e003f */
[----:B------:R-:W-:Y:S01]  /*1eb0*/  IMAD.MOV.U32 R10, RZ, RZ, R0 ;  /* 0x000000ffff0a7224 */ /* 0x000fe200078e0000 */
[----:B------:R-:W-:Y:S02]  /*1ec0*/  @UP1 UIMAD.WIDE.U32 UR34, UR29, UR8, URZ ;  /* 0x000000081d2212a5 */ /* 0x000fe4000f8e003f */
[----:B------:R-:W-:Y:S01]  /*1ed0*/  @!UP0 UIMAD UR5, UR23, UR5, UR7 ;  /* 0x00000005170582a4 */ /* 0x000fe2000f8e0207 */
[----:B------:R-:W2:Y:S01]  /*1ee0*/  I2F.RP R2, R10 ;  /* 0x0000000a00027306 */ /* 0x000ea20000209400 */
[----:B---3--:R-:W-:Y:S01]  /*1ef0*/  IABS R7, R7 ;  /* 0x0000000700077213 */ /* 0x008fe20000000000 */
[----:B------:R-:W-:Y:S02]  /*1f00*/  @UP1 UIMAD UR29, UR29, UR9, URZ ;  /* 0x000000091d1d12a4 */ /* 0x000fe4000f8e023f */
[----:B------:R-:W-:Y:S02]  /*1f10*/  @!UP0 UIADD3 UR10, UR33, UR5, URZ ;  /* 0x00000005210a8290 */ /* 0x000fe4000fffe03f */
[----:B------:R-:W-:Y:S01]  /*1f20*/  @UP1 UIADD3 UR29, UR35, UR29, URZ ;  /* 0x0000001d231d1290 */ /* 0x000fe2000fffe03f */
[----:B------:R-:W-:Y:S01]  /*1f30*/  @!UP0 UMOV UR12, UR32 ;  /* 0x00000020000c8c82 */ /* 0x000fe20008000000 */
[----:B--2---:R-:W2:Y:S02]  /*1f40*/  MUFU.RCP R2, R2 ;  /* 0x0000000200027308 */ /* 0x004ea40000001000 */
[----:B--2---:R-:W-:-:S06]  /*1f50*/  VIADD R2, R2, 0xffffffe ;  /* 0x0ffffffe02027836 */ /* 0x004fcc0000000000 */
[----:B------:R-:W2:Y:S02]  /*1f60*/  F2I.FTZ.U32.TRUNC.NTZ R3, R2 ;  /* 0x0000000200037305 */ /* 0x000ea4000021f000 */
[----:B--2---:R-:W-:Y:S02]  /*1f70*/  IMAD.MOV R0, RZ, RZ, -R3 ;  /* 0x000000ffff007224 */ /* 0x004fe400078e0a03 */
        /* <DEDUP_REMOVED lines=39> */
.L_x_2437:
        /* <DEDUP_REMOVED lines=23> */
.L_x_2438:
[----:B------:R-:W-:Y:S01]  /*2360*/  IMAD R5, R7, UR8, RZ ;  /* 0x0000000807057c24 */ /* 0x000fe2000f8e02ff */
[----:B------:R-:W-:Y:S01]  /*2370*/  LOP3.LUT R11, R21, 0xfffffff8, RZ, 0xc0, !PT ;  /* 0xfffffff8150b7812 */ /* 0x000fe200078ec0ff */
[----:B------:R-:W-:Y:S01]  /*2380*/  IMAD.WIDE.U32 R2, R6, UR8, R132 ;  /* 0x0000000806027c25 */ /* 0x000fe2000f8e0084 */
[----:B------:R-:W-:Y:S01]  /*2390*/  ULDC.64 UR4, c[0x0][0x258] ;  /* 0x0000960000047ab9 */ /* 0x000fe20000000a00 */
[----:B------:R-:W-:Y:S02]  /*23a0*/  BSSY B0, `(.L_x_2439) ;  /* 0x000004b000007945 */ /* 0x000fe40003800000 */
[----:B------:R-:W-:Y:S01]  /*23b0*/  IMAD.SHL.U32 R13, R10, 0x8, RZ ;  /* 0x000000080a0d7824 */ /* 0x000fe200078e00ff */
[----:B------:R-:W-:Y:S01]  /*23c0*/  IADD3 R10, P1, R2, UR34, RZ ;  /* 0x00000022020a7c10 */ /* 0x000fe2000ff3e0ff */
[----:B------:R-:W-:Y:S02]  /*23d0*/  IMAD R5, R6, UR9, R5 ;  /* 0x0000000906057c24 */ /* 0x000fe4000f8e0205 */
[----:B------:R-:W-:Y:S01]  /*23e0*/  IMAD.IADD R19, R4, 0x1, -R11 ;  /* 0x0000000104137824 */ /* 0x000fe200078e0a0b */
[----:B------:R-:W-:Y:S01]  /*23f0*/  LOP3.LUT R12, R12, 0xfffffe00, R13, 0xf8, !PT ;  /* 0xfffffe000c0c7812 */ /* 0x000fe200078ef80d */
[----:B------:R-:W-:Y:S01]  /*2400*/  @P6 VIADD R0, R0, 0x1 ;  /* 0x0000000100006836 */ /* 0x000fe20000000000 */
[----:B------:R-:W-:Y:S01]  /*2410*/  IADD3.X R11, R3, UR29, R5, P1, !PT ;  /* 0x0000001d030b7c10 */ /* 0x000fe20008ffe405 */
[----:B------:R-:W-:Y:S01]  /*2420*/  IMAD.WIDE.U32 R2, R6, UR6, R132 ;  /* 0x0000000606027c25 */ /* 0x000fe2000f8e0084 */
[----:B------:R-:W2:Y:S01]  /*2430*/  S2UR UR29, SR_CgaCtaId ;  /* 0x00000000001d79c3 */ /* 0x000ea20000008800 */
[----:B------:R-:W-:Y:S01]  /*2440*/  MOV R13, UR4 ;  /* 0x00000004000d7c02 */ /* 0x000fe20008000f00 */
[----:B------:R-:W-:Y:S01]  /*2450*/  UIMAD UR4, UR19, UR4, URZ ;  /* 0x00000004130472a4 */ /* 0x000fe2000f8e023f */
[----:B------:R-:W-:Y:S01]  /*2460*/  IMAD R4, R7, UR6, RZ ;  /* 0x0000000607047c24 */ /* 0x000fe2000f8e02ff */
[----:B------:R-:W-:Y:S01]  /*2470*/  @!P2 IADD3 R0, -R0, RZ, RZ ;  /* 0x000000ff0000a210 */ /* 0x000fe20007ffe1ff */
[----:B------:R-:W-:Y:S01]  /*2480*/  VIADD R99, R132, 0x40 ;  /* 0x0000004084637836 */ /* 0x000fe20000000000 */
[----:B------:R-:W-:Y:S01]  /*2490*/  IADD3 R2, P2, R2, UR32, RZ ;  /* 0x0000002002027c10 */ /* 0x000fe2000ff5e0ff */
[C---:B------:R-:W-:Y:S01]  /*24a0*/  IMAD R5, R6.reuse, UR7, R4 ;  /* 0x0000000706057c24 */ /* 0x040fe2000f8e0204 */
[----:B------:R-:W-:Y:S01]  /*24b0*/  @!P5 LOP3.LUT R0, RZ, R14, RZ, 0x33, !PT ;  /* 0x0000000eff00d212 */ /* 0x000fe200078e33ff */
[----:B------:R-:W-:Y:S01]  /*24c0*/  VIADD R18, R6, 0x10 ;  /* 0x0000001006127836 */ /* 0x000fe20000000000 */
[----:B------:R-:W-:Y:S01]  /*24d0*/  IADD3 R14, P1, R132, UR12, RZ ;  /* 0x0000000c840e7c10 */ /* 0x000fe2000ff3e0ff */
[----:B------:R-:W-:Y:S01]  /*24e0*/  UIMAD UR5, UR22, UR5, UR4 ;  /* 0x00000005160572a4 */ /* 0x000fe2000f8e0204 */
[----:B------:R-:W-:Y:S01]  /*24f0*/  IADD3.X R3, R3, UR13, R5, P2, !PT ;  /* 0x0000000d03037c10 */ /* 0x000fe200097fe405 */
[----:B------:R-:W-:Y:S01]  /*2500*/  ULDC.64 UR12, c[0x0][0x260] ;  /* 0x00009800000c7ab9 */ /* 0x000fe20000000a00 */
[----:B------:R-:W-:Y:S01]  /*2510*/  IADD3.X R15, R133, UR10, RZ, P1, !PT ;  /* 0x0000000a850f7c10 */ /* 0x000fe20008ffe4ff */
[----:B------:R-:W-:Y:S01]  /*2520*/  ULDC.64 UR10, c[0x0][0x268] ;  /* 0x00009a00000a7ab9 */ /* 0x000fe20000000a00 */
[----:B------:R-:W-:Y:S01]  /*2530*/  IMAD.WIDE.U32 R28, R0, UR12, R10 ;  /* 0x0000000c001c7c25 */ /* 0x000fe2000f8e000a */
[----:B------:R-:W-:Y:S01]  /*2540*/  SHF.R.S32.HI R4, RZ, 0x1f, R0 ;  /* 0x0000001fff047819 */ /* 0x000fe20000011400 */
[----:B------:R-:W-:Y:S01]  /*2550*/  UMOV UR4, 0x400 ;  /* 0x0000040000047882 */ /* 0x000fe20000000000 */
[----:B------:R-:W-:Y:S01]  /*2560*/  ISETP.GE.AND P6, PT, R6, UR14, PT ;  /* 0x0000000e06007c0c */ /* 0x000fe2000bfc6270 */
[----:B------:R-:W-:Y:S01]  /*2570*/  IMAD.WIDE.U32 R26, R0, UR10, R2 ;  /* 0x0000000a001a7c25 */ /* 0x000fe2000f8e0002 */
[----:B------:R3:W-:Y:S01]  /*2580*/  STL.64 [R1+0x68], R28 ;  /* 0x0000681c01007387 */ /* 0x0007e20000100a00 */
[----:B------:R-:W-:-:S02]  /*2590*/  ISETP.GE.AND P5, PT, R18, UR14, PT ;  /* 0x0000000e12007c0c */ /* 0x000fc4000bfa6270 */
[C---:B------:R-:W-:Y:S01]  /*25a0*/  IMAD R5, R4.reuse, UR12, RZ ;  /* 0x0000000c04057c24 */ /* 0x040fe2000f8e02ff */
[----:B------:R3:W-:Y:S01]  /*25b0*/  STL.64 [R1+0x78], R26 ;  /* 0x0000781a01007387 */ /* 0x0007e20000100a00 */
[----:B------:R-:W-:Y:S01]  /*25c0*/  IMAD R4, R4, UR10, RZ ;  /* 0x0000000a04047c24 */ /* 0x000fe2000f8e02ff */
[----:B--2---:R-:W-:Y:S01]  /*25d0*/  ULEA UR4, UR29, UR4, 0x18 ;  /* 0x000000041d047291 */ /* 0x004fe2000f8ec03f */
[----:B------:R-:W-:Y:S01]  /*25e0*/  IMAD.WIDE.U32 R14, R13, UR22, R14 ;  /* 0x000000160d0e7c25 */ /* 0x000fe2000f8e000e */
[----:B------:R3:W-:Y:S01]  /*25f0*/  STL [R1+0x58], R99 ;  /* 0x0000586301007387 */ /* 0x0007e20000100800 */
[----:B------:R-:W-:Y:S02]  /*2600*/  R2P PR, R19, 0x6 ;  /* 0x0000000613007804 */ /* 0x000fe40000000000 */
[C---:B------:R-:W-:Y:S01]  /*2610*/  IMAD R23, R0.reuse, UR11, R4 ;  /* 0x0000000b00177c24 */ /* 0x040fe2000f8e0204 */
[----:B------:R-:W-:Y:S01]  /*2620*/  MOV R4, 0x10 ;  /* 0x0000001000047802 */ /* 0x000fe20000000f00 */
[----:B------:R-:W-:Y:S01]  /*2630*/  IMAD.MOV.U32 R2, RZ, RZ, 0x20 ;  /* 0x00000020ff027424 */ /* 0x000fe200078e00ff */
[----:B------:R-:W-:Y:S01]  /*2640*/  IADD3 R11, R15, UR5, RZ ;  /* 0x000000050f0b7c10 */ /* 0x000fe2000fffe0ff */
[----:B------:R-:W-:Y:S01]  /*2650*/  IMAD R22, R0, UR13, R5 ;  /* 0x0000000d00167c24 */ /* 0x000fe2000f8e0205 */
[----:B------:R-:W-:-:S02]  /*2660*/  IADD3 R3, R6, 0x50, RZ ;  /* 0x0000005006037810 */ /* 0x000fc40007ffe0ff */
        /* <DEDUP_REMOVED lines=13> */
[----:B------:R-:W2:Y:S01]  /*2740*/  @!P6 LDC.64 R16, c[0x0][0x210] ;  /* 0x00008400ff10eb82 */ /* 0x000ea20000000a00 */
        /* <DEDUP_REMOVED lines=16> */
.L_x_2440:
[----:B------:R-:W-:Y:S05]  /*2850*/  BSYNC B0 ;  /* 0x0000000000007941 */ /* 0x000fea0003800000 */
.L_x_2439:
        /* <DEDUP_REMOVED lines=33> */
.L_x_2442:
[----:B------:R-:W-:Y:S05]  /*2a70*/  BSYNC B0 ;  /* 0x0000000000007941 */ /* 0x000fea0003800000 */
.L_x_2441:
        /* <DEDUP_REMOVED lines=34> */
.L_x_2444:
[----:B------:R-:W-:Y:S05]  /*2ca0*/  BSYNC B0 ;  /* 0x0000000000007941 */ /* 0x000fea0003800000 */
.L_x_2443:
        /* <DEDUP_REMOVED lines=33> */
.L_x_2446:
[----:B------:R-:W-:Y:S05]  /*2ec0*/  BSYNC B0 ;  /* 0x0000000000007941 */ /* 0x000fea0003800000 */
.L_x_2445:
        /* <DEDUP_REMOVED lines=31> */
.L_x_2448:
[----:B------:R-:W-:Y:S05]  /*30c0*/  BSYNC B0 ;  /* 0x0000000000007941 */ /* 0x000fea0003800000 */
.L_x_2447:
        /* <DEDUP_REMOVED lines=31> */
.L_x_2450:
[----:B------:R-:W-:Y:S05]  /*32c0*/  BSYNC B0 ;  /* 0x0000000000007941 */ /* 0x000fea0003800000 */
.L_x_2449:
        /* <DEDUP_REMOVED lines=31> */
.L_x_2452:
[----:B------:R-:W-:Y:S05]  /*34c0*/  BSYNC B0 ;  /* 0x0000000000007941 */ /* 0x000fea0003800000 */
.L_x_2451:
        /* <DEDUP_REMOVED lines=32> */
.L_x_2454:
[----:B------:R-:W-:Y:S05]  /*36d0*/  BSYNC B0 ;  /* 0x0000000000007941 */ /* 0x000fea0003800000 */
.L_x_2453:
        /* <DEDUP_REMOVED lines=33> */
.L_x_2456:
[----:B------:R-:W-:Y:S05]  /*38f0*/  BSYNC B0 ;  /* 0x0000000000007941 */ /* 0x000fea0003800000 */
.L_x_2455:
        /* <DEDUP_REMOVED lines=26> */
.L_x_2458:
[----:B------:R-:W-:Y:S05]  /*3aa0*/  BSYNC B0 ;  /* 0x0000000000007941 */ /* 0x000fea0003800000 */
.L_x_2457:
        /* <DEDUP_REMOVED lines=15> */
[----:B------:R-:W-:-:S03]  /*3ba0*/  @UP1 ULDC UR10, c[0x0][0x2e8] ;  /* 0x0000ba00000a1ab9 */ /* 0x000fc60000000800 */
[----:B------:R-:W-:Y:S01]  /*3bb0*/  @UP1 ULEA.HI.X UR13, UR38, UR13, UR11, 0x2, UP0 ;  /* 0x0000000d260d1291 */ /* 0x000fe200080f140b */
[----:B-1----:R-:W-:-:S05]  /*3bc0*/  IMAD.U32 R8, RZ, RZ, UR12 ;  /* 0x0000000cff087e24 */ /* 0x002fca000f8e00ff */
[----:B------:R-:W-:-:S05]  /*3bd0*/  IMAD.U32 R9, RZ, RZ, UR13 ;  /* 0x0000000dff097e24 */ /* 0x000fca000f8e00ff */
[----:B------:R1:W5:Y:S01]  /*3be0*/  @P0 LDG.E R10, desc[UR24][R8.64] ;  /* 0x00000018080a0981 */ /* 0x000362000c1e1900 */
[----:B------:R-:W-:Y:S01]  /*3bf0*/  SHF.R.S32.HI R7, RZ, 0x4, R24 ;  /* 0x00000004ff077819 */ /* 0x000fe20000011418 */
[----:B------:R-:W-:Y:S01]  /*3c00*/  IMAD.SHL.U32 R0, R20, 0x40, RZ ;  /* 0x0000004014007824 */ /* 0x000fe200078e00ff */
[----:B------:R-:W-:Y:S01]  /*3c10*/  ISETP.GE.AND P1, PT, R6, UR5, PT ;  /* 0x0000000506007c0c */ /* 0x000fe2000bf26270 */
[----:B------:R-:W-:Y:S01]  /*3c20*/  BAR.SYNC.DEFER_BLOCKING 0x0 ;  /* 0x0000000000007b1d */ /* 0x000fe20000010000 */
[----:B------:R-:W-:Y:S01]  /*3c30*/  LEA.HI R3, R24, R7, RZ, 0x1 ;  /* 0x0000000718037211 */ /* 0x000fe200078f08ff */
[----:B------:R-:W-:Y:S01]  /*3c40*/  IMAD.SHL.U32 R5, R6, 0x8, RZ ;  /* 0x0000000806057824 */ /* 0x000fe200078e00ff */
[----:B------:R-:W-:Y:S01]  /*3c50*/  LOP3.LUT R0, R0, 0x1c0, RZ, 0xc0, !PT ;  /* 0x000001c000007812 */ /* 0x000fe200078ec0ff */
[----:B------:R-:W-:Y:S01]  /*3c60*/  IMAD.SHL.U32 R6, R19, 0x40, RZ ;  /* 0x0000004013067824 */ /* 0x000fe200078e00ff */
[----:B------:R-:W-:Y:S01]  /*3c70*/  LOP3.LUT R3, R3, 0xfffffffe, RZ, 0xc0, !PT ;  /* 0xfffffffe03037812 */ /* 0x000fe200078ec0ff */
[----:B------:R-:W-:Y:S01]  /*3c80*/  IMAD.IADD R13, R27, 0x1, R23 ;  /* 0x000000011b0d7824 */ /* 0x000fe200078e0217 */
[----:B------:R-:W-:Y:S01]  /*3c90*/  USHF.L.U64.HI UR12, UR6, 0x5, UR7 ;  /* 0x00000005060c7899 */ /* 0x000fe20008010207 */
[----:B------:R-:W-:Y:S01]  /*3ca0*/  IMAD.MOV.U32 R12, RZ, RZ, R26 ;  /* 0x000000ffff0c7224 */ /* 0x000fe200078e001a */
[----:B------:R-:W-:Y:S01]  /*3cb0*/  USHF.L.U32 UR13, UR6, 0x5, URZ ;  /* 0x00000005060d7899 */ /* 0x000fe2000800063f */
[----:B------:R-:W-:Y:S01]  /*3cc0*/  IMAD.IADD R3, R7, 0x1, -R3 ;  /* 0x0000000107037824 */ /* 0x000fe200078e0a03 */
[----:B------:R-:W-:Y:S01]  /*3cd0*/  UIADD3 UR23, UR27, 0x1, -UR28 ;  /* 0x000000011b177890 */ /* 0x000fe2000fffe81c */
[----:B------:R-:W-:Y:S01]  /*3ce0*/  BSSY B0, `(.L_x_2459) ;  /* 0x0000034000007945 */ /* 0x000fe20003800000 */
[----:B------:R2:W-:Y:S01]  /*3cf0*/  STL.64 [R1+0x70], R12 ;  /* 0x0000700c01007387 */ /* 0x0005e20000100a00 */
[----:B------:R-:W-:Y:S01]  /*3d00*/  IMAD.SHL.U32 R7, R3, 0x8, RZ ;  /* 0x0000000803077824 */ /* 0x000fe200078e00ff */
[----:B------:R-:W-:Y:S01]  /*3d10*/  UMOV UR19, URZ ;  /* 0x0000003f00137c82 */ /* 0x000fe20008000000 */
[----:B------:R-:W-:Y:S01]  /*3d20*/  UIADD3 UR23, UR23, UR20, URZ ;  /* 0x0000001417177290 */ /* 0x000fe2000fffe03f */
[----:B------:R-:W-:Y:S01]  /*3d30*/  ISETP.GE.AND P3, PT, R18, UR5, PT ;  /* 0x0000000512007c0c */ /* 0x000fe2000bf66270 */
[----:B-1----:R-:W5:Y:S01]  /*3d40*/  @P0 MUFU.RCP R9, UR10 ;  /* 0x0000000a00090d08 */ /* 0x002f620008001000 */
[----:B------:R-:W-:Y:S01]  /*3d50*/  LOP3.LUT R8, R0, 0x8, R5, 0xf8, !PT ;  /* 0x0000000800087812 */ /* 0x000fe200078ef805 */
[----:B------:R-:W-:Y:S01]  /*3d60*/  UIMAD UR10, UR12, UR29, URZ ;  /* 0x0000001d0c0a72a4 */ /* 0x000fe2000f8e023f */
[----:B------:R-:W-:Y:S01]  /*3d70*/  SHF.R.U32.HI R5, RZ, 0x3, R0 ;  /* 0x00000003ff057819 */ /* 0x000fe20000011600 */
[----:B------:R2:W-:Y:S01]  /*3d80*/  @P1 STS.128 [R219+0xa000], RZ ;  /* 0x00a000ffdb001388 */ /* 0x0005e20000000c00 */
[----:B------:R-:W-:Y:S01]  /*3d90*/  LOP3.LUT R0, R6, 0x1c0, RZ, 0xc0, !PT ;  /* 0x000001c006007812 */ /* 0x000fe200078ec0ff */
[----:B------:R-:W-:Y:S01]  /*3da0*/  UIMAD UR10, UR36, UR13, UR10 ;  /* 0x0000000d240a72a4 */ /* 0x000fe2000f8e020a */
[----:B------:R-:W-:Y:S01]  /*3db0*/  LOP3.LUT R5, R8, R5, RZ, 0x3c, !PT ;  /* 0x0000000508057212 */ /* 0x000fe200078e3cff */
[----:B------:R2:W-:Y:S01]  /*3dc0*/  @P1 STS.128 [R219+0xb000], RZ ;  /* 0x00b000ffdb001388 */ /* 0x0005e20000000c00 */
[----:B------:R-:W-:-:S02]  /*3dd0*/  LOP3.LUT R7, R0, 0x8, R7, 0xf8, !PT ;  /* 0x0000000800077812 */ /* 0x000fc400078ef807 */
[----:B------:R-:W-:Y:S01]  /*3de0*/  SHF.R.U32.HI R6, RZ, 0x3, R0 ;  /* 0x00000003ff067819 */ /* 0x000fe20000011600 */
[----:B------:R-:W-:Y:S01]  /*3df0*/  IMAD R0, R3, 0x200, R5 ;  /* 0x0000020003007824 */ /* 0x000fe200078e0205 */
[----:B------:R-:W-:Y:S01]  /*3e00*/  SHF.R.S32.HI R5, RZ, 0x5, R25 ;  /* 0x00000005ff057819 */ /* 0x000fe20000011419 */
[----:B------:R-:W-:Y:S01]  /*3e10*/  IMAD.SHL.U32 R3, R21, 0x40, RZ ;  /* 0x0000004015037824 */ /* 0x000fe200078e00ff */
[----:B------:R-:W-:Y:S01]  /*3e20*/  LOP3.LUT R94, R7, R6, RZ, 0x3c, !PT ;  /* 0x00000006075e7212 */ /* 0x000fe200078e3cff */
[----:B------:R-:W-:Y:S01]  /*3e30*/  IMAD.U32 R6, RZ, RZ, UR29 ;  /* 0x0000001dff067e24 */ /* 0x000fe2000f8e00ff */
[----:B------:R-:W-:Y:S02]  /*3e40*/  LEA R204, R0, UR4, 0x1 ;  /* 0x0000000400cc7c11 */ /* 0x000fe4000f8e08ff */
[----:B------:R-:W-:Y:S01]  /*3e50*/  LOP3.LUT R93, R3, 0xfffffe00, RZ, 0xc0, !PT ;  /* 0xfffffe00035d7812 */ /* 0x000fe200078ec0ff */
[----:B------:R-:W-:-:S04]  /*3e60*/  IMAD.WIDE.U32 R6, R6, UR13, R12 ;  /* 0x0000000d06067c25 */ /* 0x000fc8000f8e000c */
[----:B------:R-:W-:Y:S02]  /*3e70*/  IMAD R3, R5, 0x400, R93 ;  /* 0x0000040005037824 */ /* 0x000fe400078e025d */
[----:B------:R-:W-:Y:S02]  /*3e80*/  VIADD R0, R7, UR10 ;  /* 0x0000000a07007c36 */ /* 0x000fe40008000000 */
[----:B------:R-:W-:Y:S02]  /*3e90*/  IMAD.IADD R3, R94, 0x1, R3 ;  /* 0x000000015e037824 */ /* 0x000fe400078e0203 */
[----:B-----5:R-:W-:-:S05]  /*3ea0*/  @P0 FMUL.FTZ R8, R10, R9 ;  /* 0x000000090a080220 */ /* 0x020fca0000410000 */
[----:B------:R-:W-:-:S13]  /*3eb0*/  @P0 R2UR UR11, R8 ;  /* 0x00000000080b02ca */ /* 0x000fda00000e0000 */
        /* <DEDUP_REMOVED lines=22> */
.L_x_2460:
[----:B------:R-:W-:Y:S05]  /*4020*/  BSYNC B0 ;  /* 0x0000000000007941 */ /* 0x000fea0003800000 */
.L_x_2459:
        /* <DEDUP_REMOVED lines=29> */
.L_x_2462:
[----:B------:R-:W-:Y:S05]  /*4200*/  BSYNC B0 ;  /* 0x0000000000007941 */ /* 0x000fea0003800000 */
.L_x_2461:
[----:B---3--:R-:W-:Y:S01]  /*4210*/  LDSM.16.M88.4 R24, [R204+0x8000] ;  /* 0x00800000cc18783b */ /* 0x008fe20000000200 */
[----:B------:R-:W-:Y:S01]  /*4220*/  R2P PR, R20, 0x6 ;  /* 0x0000000614007804 */ /* 0x000fe20000000000 */
[C---:B------:R-:W-:Y:S01]  /*4230*/  VIADD R0, R204.reuse, 0x8000 ;  /* 0x00008000cc007836 */ /* 0x040fe20000000000 */
[----:B------:R-:W-:Y:S01]  /*4240*/  UIADD3 UR28, UR27, -UR28, URZ ;  /* 0x8000001c1b1c7290 */ /* 0x000fe2000fffe03f */
[----:B-12---:R-:W1:Y:S01]  /*4250*/  LDSM.16.M88.4 R8, [R206+0x2000] ;  /* 0x00200000ce08783b */ /* 0x006e620000000200 */
[----:B------:R-:W-:Y:S01]  /*4260*/  VIADD R215, R204, 0x8020 ;  /* 0x00008020ccd77836 */ /* 0x000fe20000000000 */
[----:B------:R-:W-:Y:S01]  /*4270*/  UMOV UR5, UR29 ;  /* 0x0000001d00057c82 */ /* 0x000fe20008000000 */
[--C-:B------:R-:W-:Y:S01]  /*4280*/  IMAD R208, R4, 0x2, R206.reuse ;  /* 0x0000000204d07824 */ /* 0x100fe200078e02ce */
[----:B------:R-:W2:Y:S01]  /*4290*/  LDSM.16.M88.4 R32, [R204+0x8800] ;  /* 0x00880000cc20783b */ /* 0x000ea20000000200 */
[C---:B------:R-:W-:Y:S01]  /*42a0*/  IMAD R214, R2.reuse, 0x2, R206 ;  /* 0x0000000202d67824 */ /* 0x040fe200078e02ce */
[----:B------:R-:W-:Y:S01]  /*42b0*/  UISETP.GT.AND UP0, UPT, UR5, UR15, UPT ;  /* 0x0000000f0500728c */ /* 0x000fe2000bf04270 */
[----:B------:R-:W-:Y:S01]  /*42c0*/  IMAD R213, R2, 0x2, R208 ;  /* 0x0000000202d57824 */ /* 0x000fe200078e02d0 */
[----:B----4-:R-:W3:Y:S01]  /*42d0*/  LDSM.16.M88.4 R16, [R206] ;  /* 0x00000000ce10783b */ /* 0x010ee20000000200 */
[----:B------:R-:W-:-:S02]  /*42e0*/  IMAD.U32 R3, RZ, RZ, UR17 ;  /* 0x00000011ff037e24 */ /* 0x000fc4000f8e00ff */
[----:B------:R-:W-:Y:S01]  /*42f0*/  @P1 VIADD R215, R0, 0xffffffe0 ;  /* 0xffffffe000d71836 */ /* 0x000fe20000000000 */
[----:B------:R-:W-:Y:S01]  /*4300*/  LDSM.16.M88.4 R12, [R208+0x2000] ;  /* 0x00200000d00c783b */ /* 0x000fe20000000200 */
[----:B------:R-:W-:Y:S02]  /*4310*/  IMAD.MOV.U32 R0, RZ, RZ, 0x40 ;  /* 0x00000040ff007424 */ /* 0x000fe400078e00ff */
[----:B------:R-:W-:Y:S01]  /*4320*/  IMAD R252, R3, 0x8, R5 ;  /* 0x0000000803fc7824 */ /* 0x000fe200078e0205 */
[----:B------:R-:W4:Y:S01]  /*4330*/  LDSM.16.M88.4 R36, [R215] ;  /* 0x00000000d724783b */ /* 0x000f220000000200 */
[----:B------:R-:W-:Y:S01]  /*4340*/  LEA R3, R5, UR26, 0x4 ;  /* 0x0000001a05037c11 */ /* 0x000fe2000f8e20ff */
[----:B------:R-:W-:Y:S01]  /*4350*/  IMAD.SHL.U32 R96, R96, 0x2, RZ ;  /* 0x0000000260607824 */ /* 0x000fe200078e00ff */
[----:B------:R-:W-:Y:S01]  /*4360*/  SEL R0, R0, 0xffffffc0, !P2 ;  /* 0xffffffc000007807 */ /* 0x000fe20005000000 */
[----:B------:R-:W5:Y:S01]  /*4370*/  LDSM.16.M88.4 R44, [R215+0x800] ;  /* 0x00080000d72c783b */ /* 0x000f620000000200 */
[----:B------:R-:W-:Y:S01]  /*4380*/  IMAD.U32 R7, RZ, RZ, UR28 ;  /* 0x0000001cff077e24 */ /* 0x000fe2000f8e00ff */
[----:B------:R-:W-:Y:S01]  /*4390*/  ULDC.U8 UR26, c[0x0][0x388] ;  /* 0x0000e200001a7ab9 */ /* 0x000fe20000000000 */
[----:B------:R-:W-:Y:S01]  /*43a0*/  LOP3.LUT R6, R96, 0x6, RZ, 0xc0, !PT ;  /* 0x0000000660067812 */ /* 0x000fe200078ec0ff */
[----:B------:R-:W5:Y:S01]  /*43b0*/  LDSM.16.M88.4 R20, [R208] ;  /* 0x00000000d014783b */ /* 0x000f620000000200 */
[----:B------:R-:W-:-:S02]  /*43c0*/  IMAD.IADD R212, R204, 0x1, R0 ;  /* 0x00000001ccd47824 */ /* 0x000fc400078e0200 */
[----:B------:R-:W-:Y:S01]  /*43d0*/  IMAD.IADD R211, R0, 0x1, R215 ;  /* 0x0000000100d37824 */ /* 0x000fe200078e02d7 */
[----:B------:R-:W-:Y:S01]  /*43e0*/  LDSM.16.M88.4 R28, [R214] ;  /* 0x00000000d61c783b */ /* 0x000fe20000000200 */
[----:B------:R-:W-:Y:S01]  /*43f0*/  SHF.R.S32.HI R0, RZ, 0x1f, R92 ;  /* 0x0000001fff007819 */ /* 0x000fe2000001145c */
[C---:B------:R-:W-:Y:S02]  /*4400*/  VIADD R218, R215.reuse, 0x800 ;  /* 0x00000800d7da7836 */ /* 0x040fe40000000000 */
[----:B------:R-:W-:Y:S01]  /*4410*/  LDSM.16.M88.4 R40, [R212+0x8000] ;  /* 0x00800000d428783b */ /* 0x000fe20000000200 */
[----:B------:R-:W-:Y:S01]  /*4420*/  LEA.HI R0, R0, R92, RZ, 0x2 ;  /* 0x0000005c00007211 */ /* 0x000fe200078f10ff */
[C---:B------:R-:W-:Y:S02]  /*4430*/  VIADD R217, R215.reuse, 0x1000 ;  /* 0x00001000d7d97836 */ /* 0x040fe40000000000 */
[----:B------:R-:W-:Y:S01]  /*4440*/  LDSM.16.M88.4 R68, [R212+0x8800] ;  /* 0x00880000d444783b */ /* 0x000fe20000000200 */
[----:B------:R-:W-:Y:S01]  /*4450*/  SHF.R.S32.HI R0, RZ, 0x2, R0 ;  /* 0x00000002ff007819 */ /* 0x000fe20000011400 */
[----:B------:R-:W-:Y:S01]  /*4460*/  VIADD R216, R215, 0x1800 ;  /* 0x00001800d7d87836 */ /* 0x000fe20000000000 */
[C---:B-1----:R-:W-:Y:S01]  /*4470*/  HMMA.16816.F32.BF16 R64, R8.reuse, R24, RZ ;  /* 0x000000180840723c */ /* 0x042fe200000418ff */
[----:B------:R-:W0:Y:S02]  /*4480*/  LDGDEPBAR ;  /* 0x00000000000079af */ /* 0x000e240000000000 */
[----:B------:R-:W-:Y:S01]  /*4490*/  IMAD.IADD R5, R0, 0x1, R3 ;  /* 0x0000000100057824 */ /* 0x000fe200078e0203 */
[----:B------:R-:W-:Y:S01]  /*44a0*/  LOP3.LUT R0, R94, R93, RZ, 0xfc, !PT ;  /* 0x0000005d5e007212 */ /* 0x000fe200078efcff */
[----:B------:R-:W-:Y:S01]  /*44b0*/  IMAD.U32 R3, RZ, RZ, UR29 ;  /* 0x0000001dff037e24 */ /* 0x000fe2000f8e00ff */
[C---:B--2---:R-:W-:Y:S02]  /*44c0*/  HMMA.16816.F32.BF16 R56, R8.reuse, R32, RZ ;  /* 0x000000200838723c */ /* 0x044fe400000418ff */
[--C-:B------:R-:W-:Y:S01]  /*44d0*/  IADD3 R222, R7, 0x8, R5.reuse ;  /* 0x0000000807de7810 */ /* 0x100fe20007ffe005 */
[----:B------:R-:W-:Y:S01]  /*44e0*/  IMAD R3, R3, 0x20, R6 ;  /* 0x0000002003037824 */ /* 0x000fe200078e0206 */
[--C-:B------:R-:W-:Y:S01]  /*44f0*/  IADD3 R227, R7, 0x40, R5.reuse ;  /* 0x0000004007e37810 */ /* 0x100fe20007ffe005 */
[----:B------:R-:W-:Y:S01]  /*4500*/  VIADD R221, R5, UR28 ;  /* 0x0000001c05dd7c36 */ /* 0x000fe20008000000 */
[----:B------:R-:W-:Y:S01]  /*4510*/  IADD3 R232, R7, 0x48, R5 ;  /* 0x0000004807e87810 */ /* 0x000fe20007ffe005 */
[----:B------:R-:W-:Y:S01]  /*4520*/  HMMA.16816.F32.BF16 R60, R8, R26, RZ ;  /* 0x0000001a083c723c */ /* 0x000fe200000418ff */
[----:B------:R-:W-:Y:S01]  /*4530*/  VIADD R6, R3, 0x1 ;  /* 0x0000000103067836 */ /* 0x000fe20000000000 */
[----:B------:R-:W-:Y:S01]  /*4540*/  VIADDMNMX R225, R222, -UR21, RZ, !PT ;  /* 0x80000015dee17c46 */ /* 0x000fe2000f8001ff */
[----:B------:R-:W-:Y:S01]  /*4550*/  IMAD.IADD R7, R227, 0x1, -R3 ;  /* 0x00000001e3077824 */ /* 0x000fe200078e0a03 */
[----:B------:R-:W-:-:S02]  /*4560*/  VIADDMNMX R226, R221, -UR21, RZ, !PT ;  /* 0x80000015dde27c46 */ /* 0x000fc4000f8001ff */
[----:B------:R-:W-:Y:S01]  /*4570*/  HMMA.16816.F32.BF16 R48, R8, R34, RZ ;  /* 0x000000220830723c */ /* 0x000fe200000418ff */
[----:B------:R-:W1:Y:S01]  /*4580*/  LDSM.16.M88.4 R8, [R214+0x2000] ;  /* 0x00200000d608783b */ /* 0x000e620000000200 */
[----:B------:R-:W-:Y:S02]  /*4590*/  VIADDMNMX R224, R227, -UR21, RZ, !PT ;  /* 0x80000015e3e07c46 */ /* 0x000fe4000f8001ff */
[----:B------:R-:W-:Y:S01]  /*45a0*/  VIADDMNMX R223, R232, -UR21, RZ, !PT ;  /* 0x80000015e8df7c46 */ /* 0x000fe2000f8001ff */
[----:B------:R-:W-:Y:S01]  /*45b0*/  UIADD3 UR21, UR30, -0x4ab325aa, URZ ;  /* 0xb54cda561e157890 */ /* 0x000fe2000fffe03f */
[C---:B---3--:R-:W-:Y:S06]  /*45c0*/  HMMA.16816.F32.BF16 R52, R16.reuse, R24, RZ ;  /* 0x000000181034723c */ /* 0x048fec00000418ff */
[C---:B------:R-:W-:Y:S06]  /*45d0*/  HMMA.16816.F32.BF16 R72, R16.reuse, R26, RZ ;  /* 0x0000001a1048723c */ /* 0x040fec00000418ff */
[C---:B------:R-:W-:Y:S06]  /*45e0*/  HMMA.16816.F32.BF16 R84, R16.reuse, R32, RZ ;  /* 0x000000201054723c */ /* 0x040fec00000418ff */
[----:B------:R-:W-:Y:S01]  /*45f0*/  HMMA.16816.F32.BF16 R76, R16, R34, RZ ;  /* 0x00000022104c723c */ /* 0x000fe200000418ff */
[----:B------:R-:W-:Y:S04]  /*4600*/  LDSM.16.M88.4 R32, [R211] ;  /* 0x00000000d320783b */ /* 0x000fe80000000200 */
[----:B------:R-:W-:Y:S01]  /*4610*/  LDSM.16.M88.4 R16, [R213] ;  /* 0x00000000d510783b */ /* 0x000fe20000000200 */
[C---:B----4-:R-:W-:Y:S06]  /*4620*/  HMMA.16816.F32.BF16 R80, R12.reuse, R36, R64 ;  /* 0x000000240c50723c */ /* 0x050fec0000041840 */
[C---:B-----5:R-:W-:Y:S06]  /*4630*/  HMMA.16816.F32.BF16 R64, R12.reuse, R44, R56 ;  /* 0x0000002c0c40723c */ /* 0x060fec0000041838 */
[C---:B------:R-:W-:Y:S06]  /*4640*/  HMMA.16816.F32.BF16 R60, R12.reuse, R38, R60 ;  /* 0x000000260c3c723c */ /* 0x040fec000004183c */
[----:B------:R-:W-:Y:S01]  /*4650*/  HMMA.16816.F32.BF16 R48, R12, R46, R48 ;  /* 0x0000002e0c30723c */ /* 0x000fe20000041830 */
[----:B------:R-:W2:Y:S05]  /*4660*/  LDSM.16.M88.4 R12, [R213+0x2000] ;  /* 0x00200000d50c783b */ /* 0x000eaa0000000200 */
[C---:B------:R-:W-:Y:S01]  /*4670*/  HMMA.16816.F32.BF16 R24, R20.reuse, R36, R52 ;  /* 0x000000241418723c */ /* 0x040fe20000041834 */
[----:B------:R-:W3:Y:S05]  /*4680*/  LDSM.16.M88.4 R52, [R211+0x800] ;  /* 0x00080000d334783b */ /* 0x000eea0000000200 */
[C---:B------:R-:W-:Y:S01]  /*4690*/  HMMA.16816.F32.BF16 R56, R20.reuse, R38, R72 ;  /* 0x000000261438723c */ /* 0x040fe20000041848 */
[----:B------:R-:W-:Y:S05]  /*46a0*/  LDSM.16.M88.4 R36, [R204+0x9000] ;  /* 0x00900000cc24783b */ /* 0x000fea0000000200 */
[C---:B------:R-:W-:Y:S06]  /*46b0*/  HMMA.16816.F32.BF16 R88, R20.reuse, R44, R84 ;  /* 0x0000002c1458723c */ /* 0x040fec0000041854 */
[----:B------:R-:W-:Y:S06]  /*46c0*/  HMMA.16816.F32.BF16 R72, R20, R46, R76 ;  /* 0x0000002e1448723c */ /* 0x000fec000004184c */
[C---:B-1----:R-:W-:Y:S06]  /*46d0*/  HMMA.16816.F32.BF16 R80, R8.reuse, R40, R80 ;  /* 0x000000280850723c */ /* 0x042fec0000041850 */
[C---:B------:R-:W-:Y:S06]  /*46e0*/  HMMA.16816.F32.BF16 R84, R8.reuse, R68, R64 ;  /* 0x000000440854723c */ /* 0x040fec0000041840 */
[C---:B------:R-:W-:Y:S06]  /*46f0*/  HMMA.16816.F32.BF16 R76, R8.reuse, R42, R60 ;  /* 0x0000002a084c723c */ /* 0x040fec000004183c */
[----:B------:R-:W-:Y:S01]  /*4700*/  HMMA.16816.F32.BF16 R44, R8, R70, R48 ;  /* 0x00000046082c723c */ /* 0x000fe20000041830 */
[----:B------:R-:W1:Y:S04]  /*4710*/  LDSM.16.M88.4 R8, [R206+0x6000] ;  /* 0x00600000ce08783b */ /* 0x000e680000000200 */
[----:B------:R-:W4:Y:S01]  /*4720*/  LDSM.16.M88.4 R48, [R204+0x9800] ;  /* 0x00980000cc30783b */ /* 0x000f220000000200 */
[C---:B------:R-:W-:Y:S03]  /*4730*/  HMMA.16816.F32.BF16 R20, R28.reuse, R40, R24 ;  /* 0x000000281c14723c */ /* 0x040fe60000041818 */
[----:B------:R-:W5:Y:S03]  /*4740*/  LDSM.16.M88.4 R24, [R206+0x4000] ;  /* 0x00400000ce18783b */ /* 0x000f660000000200 */
[C---:B------:R-:W-:Y:S01]  /*4750*/  HMMA.16816.F32.BF16 R56, R28.reuse, R42, R56 ;  /* 0x0000002a1c38723c */ /* 0x040fe20000041838 */
[----:B------:R-:W-:Y:S05]  /*4760*/  LDSM.16.M88.4 R40, [R215+0x1000] ;  /* 0x00100000d728783b */ /* 0x000fea0000000200 */
[C---:B------:R-:W-:Y:S06]  /*4770*/  HMMA.16816.F32.BF16 R88, R28.reuse, R68, R88 ;  /* 0x000000441c58723c */ /* 0x040fec0000041858 */
[----:B------:R-:W-:Y:S01]  /*4780*/  HMMA.16816.F32.BF16 R64, R28, R70, R72 ;  /* 0x000000461c40723c */ /* 0x000fe20000041848 */
[----:B------:R-:W-:Y:S05]  /*4790*/  LDSM.16.M88.4 R28, [R208+0x4000] ;  /* 0x00400000d01c783b */ /* 0x000fea0000000200 */
[C---:B--2---:R-:W-:Y:S06]  /*47a0*/  HMMA.16816.F32.BF16 R60, R12.reuse, R32, R80 ;  /* 0x000000200c3c723c */ /* 0x044fec0000041850 */
[C---:B------:R-:W-:Y:S06]  /*47b0*/  HMMA.16816.F32.BF16 R76, R12.reuse, R34, R76 ;  /* 0x000000220c4c723c */ /* 0x040fec000004184c */
[C---:B---3--:R-:W-:Y:S06]  /*47c0*/  HMMA.16816.F32.BF16 R84, R12.reuse, R52, R84 ;  /* 0x000000340c54723c */ /* 0x048fec0000041854 */
[----:B------:R-:W-:Y:S01]  /*47d0*/  HMMA.16816.F32.BF16 R72, R12, R54, R44 ;  /* 0x000000360c48723c */ /* 0x000fe2000004182c */
[----:B------:R-:W-:Y:S05]  /*47e0*/  LDSM.16.M88.4 R44, [R215+0x1800] ;  /* 0x00180000d72c783b */ /* 0x000fea0000000200 */
[C---:B------:R-:W-:Y:S01]  /*47f0*/  HMMA.16816.F32.BF16 R12, R16.reuse, R32, R20 ;  /* 0x00000020100c723c */ /* 0x040fe20000041814 */
[----:B------:R-:W2:Y:S05]  /*4800*/  LDSM.16.M88.4 R20, [R208+0x6000] ;  /* 0x00600000d014783b */ /* 0x000eaa0000000200 */
[C---:B------:R-:W-:Y:S01]  /*4810*/  HMMA.16816.F32.BF16 R56, R16.reuse, R34, R56 ;  /* 0x000000221038723c */ /* 0x040fe20000041838 */
[----:B------:R-:W-:Y:S05]  /*4820*/  LDSM.16.M88.4 R32, [R212+0x9000] ;  /* 0x00900000d420783b */ /* 0x000fea0000000200 */
[C---:B------:R-:W-:Y:S06]  /*4830*/  HMMA.16816.F32.BF16 R88, R16.reuse, R52, R88 ;  /* 0x000000341058723c */ /* 0x040fec0000041858 */
[----:B------:R-:W-:Y:S01]  /*4840*/  HMMA.16816.F32.BF16 R80, R16, R54, R64 ;  /* 0x000000361050723c */ /* 0x000fe20000041840 */
[----:B------:R-:W-:Y:S05]  /*4850*/  LDSM.16.M88.4 R16, [R214+0x4000] ;  /* 0x00400000d610783b */ /* 0x000fea0000000200 */
[C---:B-1----:R-:W-:Y:S06]  /*4860*/  HMMA.16816.F32.BF16 R68, R8.reuse, R36, R60 ;  /* 0x000000240844723c */ /* 0x042fec000004183c */
[C---:B------:R-:W-:Y:S06]  /*4870*/  HMMA.16816.F32.BF16 R64, R8.reuse, R38, R76 ;  /* 0x000000260840723c */ /* 0x040fec000004184c */
[C---:B----4-:R-:W-:Y:S06]  /*4880*/  HMMA.16816.F32.BF16 R60, R8.reuse, R48, R84 ;  /* 0x00000030083c723c */ /* 0x050fec0000041854 */
[----:B------:R-:W-:Y:S06]  /*4890*/  HMMA.16816.F32.BF16 R52, R8, R50, R72 ;  /* 0x000000320834723c */ /* 0x000fec0000041848 */
[C---:B-----5:R-:W-:Y:S01]  /*48a0*/  HMMA.16816.F32.BF16 R8, R24.reuse, R36, R12 ;  /* 0x000000241808723c */ /* 0x060fe2000004180c */
[----:B------:R-:W1:Y:S05]  /*48b0*/  LDSM.16.M88.4 R12, [R214+0x6000] ;  /* 0x00600000d60c783b */ /* 0x000e6a0000000200 */
[C---:B------:R-:W-:Y:S01]  /*48c0*/  HMMA.16816.F32.BF16 R36, R24.reuse, R38, R56 ;  /* 0x000000261824723c */ /* 0x040fe20000041838 */
[----:B------:R-:W3:Y:S05]  /*48d0*/  LDSM.16.M88.4 R56, [R212+0x9800] ;  /* 0x00980000d438783b */ /* 0x000eea0000000200 */
        /* <DEDUP_REMOVED lines=9> */
[----:B------:R-:W-:Y:S05]  /*4970*/  LDSM.16.M88.4 R8, [R213+0x6000] ;  /* 0x00600000d508783b */ /* 0x000fea0000000200 */
[----:B------:R-:W-:Y:S01]  /*4980*/  HMMA.16816.F32.BF16 R60, R28, R42, R36 ;  /* 0x0000002a1c3c723c */ /* 0x000fe20000041824 */
[----:B------:R-:W2:Y:S01]  /*4990*/  LDSM.16.M88.4 R36, [R211+0x1800] ;  /* 0x00180000d324783b */ /* 0x000ea20000000200 */
[----:B------:R-:W-:-:S04]  /*49a0*/  DEPBAR.LE SB0, 0x0 ;  /* 0x000080000000791a */ /* 0x000fc80000000000 */
[C---:B------:R-:W-:Y:S06]  /*49b0*/  HMMA.16816.F32.BF16 R64, R28.reuse, R44, R88 ;  /* 0x0000002c1c40723c */ /* 0x040fec0000041858 */
[----:B------:R-:W-:Y:S06]  /*49c0*/  HMMA.16816.F32.BF16 R52, R28, R46, R84 ;  /* 0x0000002e1c34723c */ /* 0x000fec0000041854 */
[C---:B-1----:R-:W-:Y:S06]  /*49d0*/  HMMA.16816.F32.BF16 R48, R12.reuse, R32, R48 ;  /* 0x000000200c30723c */ /* 0x042fec0000041830 */
[C---:B------:R-:W-:Y:S06]  /*49e0*/  HMMA.16816.F32.BF16 R44, R12.reuse, R34, R80 ;  /* 0x000000220c2c723c */ /* 0x040fec0000041850 */
[C---:B---3--:R-:W-:Y:S06]  /*49f0*/  HMMA.16816.F32.BF16 R40, R12.reuse, R56, R76 ;  /* 0x000000380c28723c */ /* 0x048fec000004184c */
[----:B------:R-:W-:Y:S06]  /*4a00*/  HMMA.16816.F32.BF16 R28, R12, R58, R72 ;  /* 0x0000003a0c1c723c */ /* 0x000fec0000041848 */
[C---:B------:R-:W-:Y:S06]  /*4a10*/  HMMA.16816.F32.BF16 R12, R16.reuse, R32, R68 ;  /* 0x00000020100c723c */ /* 0x040fec0000041844 */
[C---:B------:R-:W-:Y:S06]  /*4a20*/  HMMA.16816.F32.BF16 R32, R16.reuse, R34, R60 ;  /* 0x000000221020723c */ /* 0x040fec000004183c */
[----:B------:R-:W-:Y:S06]  /*4a30*/  HMMA.16816.F32.BF16 R60, R16, R56, R64 ;  /* 0x00000038103c723c */ /* 0x000fec0000041840 */
[----:B--2---:R-:W-:Y:S06]  /*4a40*/  HMMA.16816.F32.BF16 R64, R8, R38, R28 ;  /* 0x000000260840723c */ /* 0x004fec000004181c */
[----:B------:R-:W-:Y:S06]  /*4a50*/  HMMA.16816.F32.BF16 R28, R20, R24, R12 ;  /* 0x00000018141c723c */ /* 0x000fec000004180c */
[----:B------:R-:W-:Y:S06]  /*4a60*/  HMMA.16816.F32.BF16 R52, R16, R58, R52 ;  /* 0x0000003a1034723c */ /* 0x000fec0000041834 */
[C---:B------:R-:W-:Y:S06]  /*4a70*/  HMMA.16816.F32.BF16 R48, R8.reuse, R24, R48 ;  /* 0x000000180830723c */ /* 0x040fec0000041830 */
[C---:B------:R-:W-:Y:S06]  /*4a80*/  HMMA.16816.F32.BF16 R44, R8.reuse, R26, R44 ;  /* 0x0000001a082c723c */ /* 0x040fec000004182c */
[-C--:B------:R-:W-:Y:S06]  /*4a90*/  HMMA.16816.F32.BF16 R56, R8, R36.reuse, R40 ;  /* 0x000000240838723c */ /* 0x080fec0000041828 */
[----:B------:R-:W-:Y:S01]  /*4aa0*/  HMMA.16816.F32.BF16 R60, R20, R36, R60 ;  /* 0x00000024143c723c */ /* 0x000fe2000004183c */
[----:B------:R-:W-:-:S02]  /*4ab0*/  IMAD.U32 R9, RZ, RZ, UR27 ;  /* 0x0000001bff097e24 */ /* 0x000fc4000f8e00ff */
[----:B------:R-:W-:Y:S02]  /*4ac0*/  IMAD.U32 R8, RZ, RZ, UR23 ;  /* 0x00000017ff087e24 */ /* 0x000fe4000f8e00ff */
[----:B------:R-:W-:Y:S01]  /*4ad0*/  IMAD.IADD R11, R222, 0x1, -R3 ;  /* 0x00000001de0b7824 */ /* 0x000fe200078e0a03 */
[----:B------:R-:W-:Y:S01]  /*4ae0*/  VIADDMNMX R231, R5, UR23, R9, PT ;  /* 0x0000001705e77c46 */ /* 0x000fe2000b800109 */
[C---:B------:R-:W-:Y:S01]  /*4af0*/  IMAD.IADD R10, R221.reuse, 0x1, -R3 ;  /* 0x00000001dd0a7824 */ /* 0x040fe200078e0a03 */
[C-C-:B------:R-:W-:Y:S01]  /*4b00*/  IADD3 R16, R8.reuse, 0x8, R5.reuse ;  /* 0x0000000808107810 */ /* 0x140fe20007ffe005 */
[C---:B------:R-:W-:Y:S01]  /*4b10*/  HMMA.16816.F32.BF16 R52, R20.reuse, R38, R52 ;  /* 0x000000261434723c */ /* 0x040fe20000041834 */
[C-C-:B------:R-:W-:Y:S01]  /*4b20*/  IADD3 R17, R8.reuse, 0x40, R5.reuse ;  /* 0x0000004008117810 */ /* 0x140fe20007ffe005 */
[----:B------:R-:W-:Y:S01]  /*4b30*/  UIADD3 UR23, UR31, 0x646e171e, URZ ;  /* 0x646e171e1f177890 */ /* 0x000fe2000fffe03f */
[----:B------:R-:W-:Y:S01]  /*4b40*/  IADD3 R15, R8, 0x48, R5 ;  /* 0x00000048080f7810 */ /* 0x000fe20007ffe005 */
[--C-:B------:R-:W-:Y:S01]  /*4b50*/  IMAD.IADD R5, R221, 0x1, -R6.reuse ;  /* 0x00000001dd057824 */ /* 0x100fe200078e0a06 */
[----:B------:R-:W-:Y:S01]  /*4b60*/  IABS R9, R11 ;  /* 0x0000000b00097213 */ /* 0x000fe20000000000 */
[----:B------:R-:W-:Y:S01]  /*4b70*/  IMAD.IADD R11, R227, 0x1, -R6 ;  /* 0x00000001e30b7824 */ /* 0x000fe200078e0a06 */
[----:B------:R-:W-:Y:S01]  /*4b80*/  IABS R10, R10 ;  /* 0x0000000a000a7213 */ /* 0x000fe20000000000 */
[----:B------:R-:W-:Y:S01]  /*4b90*/  HMMA.16816.F32.BF16 R32, R20, R26, R32 ;  /* 0x0000001a1420723c */ /* 0x000fe20000041820 */
[----:B------:R-:W-:-:S02]  /*4ba0*/  I2FP.F32.S32 R9, R9 ;  /* 0x0000000900097245 */ /* 0x000fc40000201400 */
[----:B------:R-:W-:Y:S01]  /*4bb0*/  IABS R8, R5 ;  /* 0x0000000500087213 */ /* 0x000fe20000000000 */
[----:B------:R-:W-:Y:S01]  /*4bc0*/  IMAD.IADD R5, R232, 0x1, -R3 ;  /* 0x00000001e8057824 */ /* 0x000fe200078e0a03 */
[----:B------:R-:W-:Y:S01]  /*4bd0*/  I2FP.F32.S32 R10, R10 ;  /* 0x0000000a000a7245 */ /* 0x000fe20000201400 */
[----:B------:R-:W-:Y:S01]  /*4be0*/  FFMA.FTZ R13, R9, -UR19, R30 ;  /* 0x80000013090d7c23 */ /* 0x000fe2000801001e */
[----:B------:R-:W-:Y:S01]  /*4bf0*/  IMAD.IADD R9, R222, 0x1, -R6 ;  /* 0x00000001de097824 */ /* 0x000fe200078e0a06 */
[----:B------:R-:W-:Y:S01]  /*4c00*/  VIMNMX R230, R16, UR27, PT ;  /* 0x0000001b10e67c48 */ /* 0x000fe2000bfe0100 */
[----:B------:R-:W-:Y:S02]  /*4c10*/  IMAD.MOV.U32 R12, RZ, RZ, R8 ;  /* 0x000000ffff0c7224 */ /* 0x000fe400078e0008 */
[----:B------:R-:W-:Y:S01]  /*4c20*/  FFMA.FTZ R14, R10, -UR19, R28 ;  /* 0x800000130a0e7c23 */ /* 0x000fe2000801001c */
[----:B------:R-:W-:Y:S02]  /*4c30*/  IABS R5, R5 ;  /* 0x0000000500057213 */ /* 0x000fe40000000000 */
[----:B------:R-:W-:-:S02]  /*4c40*/  IABS R10, R7 ;  /* 0x00000007000a7213 */ /* 0x000fc40000000000 */
[----:B------:R-:W-:Y:S02]  /*4c50*/  IABS R7, R11 ;  /* 0x0000000b00077213 */ /* 0x000fe40000000000 */
[----:B------:R-:W-:Y:S01]  /*4c60*/  IABS R8, R9 ;  /* 0x0000000900087213 */ /* 0x000fe20000000000 */
[----:B------:R-:W-:Y:S01]  /*4c70*/  IMAD.MOV.U32 R9, RZ, RZ, R5 ;  /* 0x000000ffff097224 */ /* 0x000fe200078e0005 */
[----:B------:R-:W-:Y:S01]  /*4c80*/  I2FP.F32.S32 R10, R10 ;  /* 0x0000000a000a7245 */ /* 0x000fe20000201400 */
[----:B------:R-:W-:Y:S01]  /*4c90*/  IMAD.MOV.U32 R5, RZ, RZ, R7 ;  /* 0x000000ffff057224 */ /* 0x000fe200078e0007 */
[----:B------:R-:W-:Y:S02]  /*4ca0*/  ISETP.GE.AND P6, PT, R6, R231, PT ;  /* 0x000000e70600720c */ /* 0x000fe40003fc6270 */
[----:B------:R-:W-:Y:S01]  /*4cb0*/  I2FP.F32.S32 R7, R9 ;  /* 0x0000000900077245 */ /* 0x000fe20000201400 */
[----:B------:R-:W-:Y:S01]  /*4cc0*/  FFMA.FTZ R11, R10, -UR19, R48 ;  /* 0x800000130a0b7c23 */ /* 0x000fe20008010030 */
[----:B------:R-:W-:-:S02]  /*4cd0*/  I2FP.F32.S32 R9, R12 ;  /* 0x0000000c00097245 */ /* 0x000fc40000201400 */
[----:B------:R-:W-:Y:S01]  /*4ce0*/  I2FP.F32.S32 R5, R5 ;  /* 0x0000000500057245 */ /* 0x000fe20000201400 */
[----:B------:R-:W-:Y:S01]  /*4cf0*/  FFMA.FTZ R10, R7, -UR19, R50 ;  /* 0x80000013070a7c23 */ /* 0x000fe20008010032 */
[----:B------:R-:W-:Y:S01]  /*4d00*/  ISETP.GE.AND P4, PT, R3, R231, PT ;  /* 0x000000e70300720c */ /* 0x000fe20003f86270 */
[----:B------:R-:W-:Y:S01]  /*4d10*/  FFMA.FTZ R7, R9, -UR19, R29 ;  /* 0x8000001309077c23 */ /* 0x000fe2000801001d */
[----:B------:R-:W-:Y:S01]  /*4d20*/  ISETP.GE.AND P2, PT, R3, R230, PT ;  /* 0x000000e60300720c */ /* 0x000fe20003f46270 */
[----:B------:R-:W-:Y:S01]  /*4d30*/  FFMA.FTZ R12, R5, -UR19, R49 ;  /* 0x80000013050c7c23 */ /* 0x000fe20008010031 */
[----:B------:R-:W-:Y:S01]  /*4d40*/  VIMNMX R229, R17, UR27, PT ;  /* 0x0000001b11e57c48 */ /* 0x000fe2000bfe0100 */
[----:B------:R-:W-:Y:S01]  /*4d50*/  VIADD R5, R3, 0x8 ;  /* 0x0000000803057836 */ /* 0x000fe20000000000 */
[----:B------:R-:W-:Y:S02]  /*4d60*/  VIMNMX R228, R15, UR27, PT ;  /* 0x0000001b0fe47c48 */ /* 0x000fe4000bfe0100 */
[-C--:B------:R-:W-:Y:S01]  /*4d70*/  ISETP.LT.OR P6, PT, R6, R226.reuse, P6 ;  /* 0x000000e20600720c */ /* 0x080fe200037c1670 */
[----:B------:R-:W-:Y:S01]  /*4d80*/  IMAD.IADD R9, R227, 0x1, -R5 ;  /* 0x00000001e3097824 */ /* 0x000fe200078e0a05 */
[----:B------:R-:W-:-:S02]  /*4d90*/  ISETP.LT.OR P4, PT, R3, R226, P4 ;  /* 0x000000e20300720c */ /* 0x000fc40002781670 */
[C---:B------:R-:W-:Y:S02]  /*4da0*/  ISETP.LT.OR P2, PT, R3.reuse, R225, P2 ;  /* 0x000000e10300720c */ /* 0x040fe40001741670 */
[C---:B------:R-:W-:Y:S02]  /*4db0*/  ISETP.GE.AND P3, PT, R3.reuse, R229, PT ;  /* 0x000000e50300720c */ /* 0x040fe40003f66270 */
[----:B------:R-:W-:Y:S02]  /*4dc0*/  ISETP.GE.AND P1, PT, R3, R228, PT ;  /* 0x000000e40300720c */ /* 0x000fe40003f26270 */
[----:B------:R-:W-:Y:S01]  /*4dd0*/  FSEL R37, R7, -INF , !P6 ;  /* 0xff80000007257808 */ /* 0x000fe20007000000 */
[----:B------:R-:W-:Y:S01]  /*4de0*/  IMAD.IADD R7, R221, 0x1, -R5 ;  /* 0x00000001dd077824 */ /* 0x000fe200078e0a05 */
[----:B------:R-:W-:Y:S02]  /*4df0*/  I2FP.F32.S32 R8, R8 ;  /* 0x0000000800087245 */ /* 0x000fe40000201400 */
[----:B------:R-:W-:-:S02]  /*4e00*/  FSEL R36, R14, -INF , !P4 ;  /* 0xff8000000e247808 */ /* 0x000fc40006000000 */
[----:B------:R-:W-:Y:S01]  /*4e10*/  FSEL R39, R13, -INF , !P2 ;  /* 0xff8000000d277808 */ /* 0x000fe20005000000 */
[----:B------:R-:W-:Y:S01]  /*4e20*/  FFMA.FTZ R19, R8, -UR19, R31 ;  /* 0x8000001308137c23 */ /* 0x000fe2000801001f */
[----:B------:R-:W-:Y:S01]  /*4e30*/  ISETP.GE.AND P0, PT, R6, R230, PT ;  /* 0x000000e60600720c */ /* 0x000fe20003f06270 */
[----:B------:R-:W-:Y:S01]  /*4e40*/  IMAD.IADD R8, R222, 0x1, -R5 ;  /* 0x00000001de087824 */ /* 0x000fe200078e0a05 */
[C---:B------:R-:W-:Y:S02]  /*4e50*/  ISETP.GE.AND P4, PT, R6.reuse, R229, PT ;  /* 0x000000e50600720c */ /* 0x040fe40003f86270 */
[C---:B------:R-:W-:Y:S02]  /*4e60*/  ISETP.LT.OR P3, PT, R3.reuse, R224, P3 ;  /* 0x000000e00300720c */ /* 0x040fe40001f61670 */
[----:B------:R-:W-:Y:S02]  /*4e70*/  ISETP.GE.AND P2, PT, R6, R228, PT ;  /* 0x000000e40600720c */ /* 0x000fe40003f46270 */
[----:B------:R-:W-:-:S02]  /*4e80*/  ISETP.LT.OR P1, PT, R3, R223, P1 ;  /* 0x000000df0300720c */ /* 0x000fc40000f21670 */
[----:B------:R-:W-:Y:S02]  /*4e90*/  FSEL R49, R11, -INF , !P3 ;  /* 0xff8000000b317808 */ /* 0x000fe40005800000 */
[----:B------:R-:W-:Y:S01]  /*4ea0*/  FSEL R76, R10, -INF , !P1 ;  /* 0xff8000000a4c7808 */ /* 0x000fe20004800000 */
[----:B------:R-:W-:Y:S01]  /*4eb0*/  IMAD.IADD R10, R232, 0x1, -R5 ;  /* 0x00000001e80a7824 */ /* 0x000fe200078e0a05 */
[C---:B------:R-:W-:Y:S02]  /*4ec0*/  ISETP.LT.OR P0, PT, R6.reuse, R225, P0 ;  /* 0x000000e10600720c */ /* 0x040fe40000701670 */
[C---:B------:R-:W-:Y:S02]  /*4ed0*/  ISETP.LT.OR P4, PT, R6.reuse, R224, P4 ;  /* 0x000000e00600720c */ /* 0x040fe40002781670 */
[----:B------:R-:W-:Y:S01]  /*4ee0*/  ISETP.LT.OR P2, PT, R6, R223, P2 ;  /* 0x000000df0600720c */ /* 0x000fe20001741670 */
[----:B------:R-:W-:Y:S01]  /*4ef0*/  IMAD.IADD R6, R232, 0x1, -R6 ;  /* 0x00000001e8067824 */ /* 0x000fe200078e0a06 */
[----:B------:R-:W-:Y:S01]  /*4f00*/  IABS R7, R7 ;  /* 0x0000000700077213 */ /* 0x000fe20000000000 */
[----:B------:R-:W-:Y:S01]  /*4f10*/  BAR.SYNC.DEFER_BLOCKING 0x0 ;  /* 0x0000000000007b1d */ /* 0x000fe20000010000 */
        /* <DEDUP_REMOVED lines=10> */
[----:B------:R-:W-:Y:S02]  /*4fc0*/  IABS R7, R8 ;  /* 0x0000000800077213 */ /* 0x000fe40000000000 */
[----:B------:R-:W-:Y:S02]  /*4fd0*/  IABS R6, R9 ;  /* 0x0000000900067213 */ /* 0x000fe40000000000 */
[----:B------:R-:W-:Y:S01]  /*4fe0*/  IABS R8, R10 ;  /* 0x0000000a00087213 */ /* 0x000fe20000000000 */
        /* <DEDUP_REMOVED lines=10> */
[----:B------:R-:W-:-:S02]  /*5090*/  VIADD R5, R3, 0x9 ;  /* 0x0000000903057836 */ /* 0x000fc40000000000 */
[----:B------:R-:W-:Y:S01]  /*50a0*/  FFMA.FTZ R18, R9, -UR19, R34 ;  /* 0x8000001309127c23 */ /* 0x000fe20008010022 */
[----:B------:R-:W-:Y:S01]  /*50b0*/  FFMA.FTZ R17, R7, -UR19, R44 ;  /* 0x8000001307117c23 */ /* 0x000fe2000801002c */
[----:B------:R-:W-:Y:S01]  /*50c0*/  FSEL R51, R8, -INF , !P2 ;  /* 0xff80000008337808 */ /* 0x000fe20005000000 */
[----:B------:R-:W-:Y:S01]  /*50d0*/  FFMA.FTZ R16, R6, -UR19, R46 ;  /* 0x8000001306107c23 */ /* 0x000fe2000801002e */
[--C-:B------:R-:W-:Y:S01]  /*50e0*/  IMAD.IADD R7, R221, 0x1, -R5.reuse ;  /* 0x00000001dd077824 */ /* 0x100fe200078e0a05 */
[----:B------:R-:W-:Y:S01]  /*50f0*/  FSEL R38, R19, -INF , !P0 ;  /* 0xff80000013267808 */ /* 0x000fe20004000000 */
[----:B------:R-:W-:Y:S01]  /*5100*/  VIADD R6, R3, 0x10 ;  /* 0x0000001003067836 */ /* 0x000fe20000000000 */
[----:B------:R-:W-:Y:S01]  /*5110*/  FSEL R43, R12, -INF , !P4 ;  /* 0xff8000000c2b7808 */ /* 0x000fe20006000000 */
[--C-:B------:R-:W-:Y:S01]  /*5120*/  IMAD.IADD R8, R222, 0x1, -R5.reuse ;  /* 0x00000001de087824 */ /* 0x100fe200078e0a05 */
[----:B------:R-:W-:Y:S01]  /*5130*/  IABS R7, R7 ;  /* 0x0000000700077213 */ /* 0x000fe20000000000 */
[----:B------:R-:W-:Y:S01]  /*5140*/  IMAD.IADD R9, R221, 0x1, -R6 ;  /* 0x00000001dd097824 */ /* 0x000fe200078e0a06 */
[----:B------:R-:W-:Y:S01]  /*5150*/  FSEL R25, R10, -INF , !P5 ;  /* 0xff8000000a197808 */ /* 0x000fe20006800000 */
[--C-:B------:R-:W-:Y:S01]  /*5160*/  IMAD.IADD R11, R227, 0x1, -R5.reuse ;  /* 0x00000001e30b7824 */ /* 0x100fe200078e0a05 */
[C---:B------:R-:W-:Y:S01]  /*5170*/  ISETP.GE.AND P0, PT, R5.reuse, R231, PT ;  /* 0x000000e70500720c */ /* 0x040fe20003f06270 */
[----:B------:R-:W-:Y:S01]  /*5180*/  IMAD.IADD R10, R232, 0x1, -R5 ;  /* 0x00000001e80a7824 */ /* 0x000fe200078e0a05 */
[C---:B------:R-:W-:Y:S01]  /*5190*/  ISETP.GE.AND P4, PT, R5.reuse, R230, PT ;  /* 0x000000e60500720c */ /* 0x040fe20003f86270 */
[----:B------:R-:W-:Y:S01]  /*51a0*/  IMAD.MOV.U32 R13, RZ, RZ, R7 ;  /* 0x000000ffff0d7224 */ /* 0x000fe200078e0007 */
[----:B------:R-:W-:-:S02]  /*51b0*/  ISETP.GE.AND P2, PT, R5, R229, PT ;  /* 0x000000e50500720c */ /* 0x000fc40003f46270 */
[C---:B------:R-:W-:Y:S02]  /*51c0*/  ISETP.GE.AND P5, PT, R5.reuse, R228, PT ;  /* 0x000000e40500720c */ /* 0x040fe40003fa6270 */
[----:B------:R-:W-:Y:S02]  /*51d0*/  IABS R9, R9 ;  /* 0x0000000900097213 */ /* 0x000fe40000000000 */
[C---:B------:R-:W-:Y:S02]  /*51e0*/  ISETP.LT.OR P0, PT, R5.reuse, R226, P0 ;  /* 0x000000e20500720c */ /* 0x040fe40000701670 */
[C---:B------:R-:W-:Y:S01]  /*51f0*/  ISETP.LT.OR P4, PT, R5.reuse, R225, P4 ;  /* 0x000000e10500720c */ /* 0x040fe20002781670 */
[----:B------:R-:W-:Y:S01]  /*5200*/  IMAD.MOV.U32 R12, RZ, RZ, R9 ;  /* 0x000000ffff0c7224 */ /* 0x000fe200078e0009 */
[C---:B------:R-:W-:Y:S02]  /*5210*/  ISETP.LT.OR P2, PT, R5.reuse, R224, P2 ;  /* 0x000000e00500720c */ /* 0x040fe40001741670 */
[----:B------:R-:W-:-:S02]  /*5220*/  ISETP.LT.OR P5, PT, R5, R223, P5 ;  /* 0x000000df0500720c */ /* 0x000fc40002fa1670 */
[----:B------:R-:W-:Y:S02]  /*5230*/  IABS R7, R8 ;  /* 0x0000000800077213 */ /* 0x000fe40000000000 */
[----:B------:R-:W-:Y:S02]  /*5240*/  IABS R5, R11 ;  /* 0x0000000b00057213 */ /* 0x000fe40000000000 */
[----:B------:R-:W-:Y:S01]  /*5250*/  IABS R8, R10 ;  /* 0x0000000a00087213 */ /* 0x000fe20000000000 */
[----:B------:R-:W-:Y:S01]  /*5260*/  IMAD.MOV.U32 R9, RZ, RZ, R7 ;  /* 0x000000ffff097224 */ /* 0x000fe200078e0007 */
[----:B------:R-:W-:Y:S01]  /*5270*/  I2FP.F32.S32 R11, R13 ;  /* 0x0000000d000b7245 */ /* 0x000fe20000201400 */
[----:B------:R-:W-:Y:S01]  /*5280*/  IMAD.MOV.U32 R7, RZ, RZ, R5 ;  /* 0x000000ffff077224 */ /* 0x000fe200078e0005 */
[----:B------:R-:W-:Y:S01]  /*5290*/  FSEL R34, R18, -INF , !P3 ;  /* 0xff80000012227808 */ /* 0x000fe20005800000 */
[----:B------:R-:W-:Y:S01]  /*52a0*/  IMAD.MOV.U32 R5, RZ, RZ, R8 ;  /* 0x000000ffff057224 */ /* 0x000fe200078e0008 */
[----:B------:R-:W-:Y:S01]  /*52b0*/  I2FP.F32.S32 R10, R9 ;  /* 0x00000009000a7245 */ /* 0x000fe20000201400 */
[----:B------:R-:W-:Y:S01]  /*52c0*/  FFMA.FTZ R9, R11, -UR19, R33 ;  /* 0x800000130b097c23 */ /* 0x000fe20008010021 */
[----:B------:R-:W-:Y:S01]  /*52d0*/  I2FP.F32.S32 R8, R7 ;  /* 0x0000000700087245 */ /* 0x000fe20000201400 */
[----:B------:R-:W-:Y:S01]  /*52e0*/  IMAD.IADD R11, R227, 0x1, -R6 ;  /* 0x00000001e30b7824 */ /* 0x000fe200078e0a06 */
[----:B------:R-:W-:Y:S01]  /*52f0*/  I2FP.F32.S32 R5, R5 ;  /* 0x0000000500057245 */ /* 0x000fe20000201400 */
[----:B------:R-:W-:Y:S01]  /*5300*/  FFMA.FTZ R20, R10, -UR19, R35 ;  /* 0x800000130a147c23 */ /* 0x000fe20008010023 */
[----:B------:R-:W-:Y:S01]  /*5310*/  I2FP.F32.S32 R7, R12 ;  /* 0x0000000c00077245 */ /* 0x000fe20000201400 */
[----:B------:R-:W-:Y:S01]  /*5320*/  FFMA.FTZ R19, R8, -UR19, R45 ;  /* 0x8000001308137c23 */ /* 0x000fe2000801002d */
[----:B------:R-:W-:Y:S01]  /*5330*/  FSEL R42, R17, -INF , !P1 ;  /* 0xff800000112a7808 */ /* 0x000fe20004800000 */
[----:B------:R-:W-:Y:S01]  /*5340*/  FFMA.FTZ R15, R5, -UR19, R47 ;  /* 0x80000013050f7c23 */ /* 0x000fe2000801002f */
[----:B------:R-:W-:-:S02]  /*5350*/  VIADD R5, R3, 0x11 ;  /* 0x0000001103057836 */ /* 0x000fc40000000000 */
[----:B------:R-:W-:Y:S01]  /*5360*/  FFMA.FTZ R14, R7, -UR19, R60 ;  /* 0x80000013070e7c23 */ /* 0x000fe2000801003c */
[----:B------:R-:W-:Y:S01]  /*5370*/  FSEL R50, R16, -INF , !P6 ;  /* 0xff80000010327808 */ /* 0x000fe20007000000 */
[--C-:B------:R-:W-:Y:S01]  /*5380*/  IMAD.IADD R7, R222, 0x1, -R6.reuse ;  /* 0x00000001de077824 */ /* 0x100fe200078e0a06 */
[----:B------:R-:W-:Y:S01]  /*5390*/  FSEL R24, R9, -INF , !P0 ;  /* 0xff80000009187808 */ /* 0x000fe20004000000 */
[--C-:B------:R-:W-:Y:S01]  /*53a0*/  IMAD.IADD R8, R221, 0x1, -R5.reuse ;  /* 0x00000001dd087824 */ /* 0x100fe200078e0a05 */
[----:B------:R-:W-:Y:S01]  /*53b0*/  ISETP.GE.AND P3, PT, R6, R231, PT ;  /* 0x000000e70600720c */ /* 0x000fe20003f66270 */
[----:B------:R-:W-:Y:S01]  /*53c0*/  IMAD.IADD R10, R232, 0x1, -R6 ;  /* 0x00000001e80a7824 */ /* 0x000fe200078e0a06 */
[----:B------:R-:W-:Y:S01]  /*53d0*/  ISETP.GE.AND P1, PT, R6, R230, PT ;  /* 0x000000e60600720c */ /* 0x000fe20003f26270 */
[----:B------:R-:W-:Y:S01]  /*53e0*/  IMAD.IADD R12, R222, 0x1, -R5 ;  /* 0x00000001de0c7824 */ /* 0x000fe200078e0a05 */
[C---:B------:R-:W-:Y:S02]  /*53f0*/  ISETP.GE.AND P6, PT, R6.reuse, R229, PT ;  /* 0x000000e50600720c */ /* 0x040fe40003fc6270 */
[----:B------:R-:W-:-:S02]  /*5400*/  ISETP.GE.AND P0, PT, R6, R228, PT ;  /* 0x000000e40600720c */ /* 0x000fc40003f06270 */
[C---:B------:R-:W-:Y:S02]  /*5410*/  ISETP.LT.OR P3, PT, R6.reuse, R226, P3 ;  /* 0x000000e20600720c */ /* 0x040fe40001f61670 */
[C---:B------:R-:W-:Y:S02]  /*5420*/  ISETP.LT.OR P1, PT, R6.reuse, R225, P1 ;  /* 0x000000e10600720c */ /* 0x040fe40000f21670 */
[C---:B------:R-:W-:Y:S02]  /*5430*/  ISETP.LT.OR P6, PT, R6.reuse, R224, P6 ;  /* 0x000000e00600720c */ /* 0x040fe400037c1670 */
[----:B------:R-:W-:Y:S02]  /*5440*/  ISETP.LT.OR P0, PT, R6, R223, P0 ;  /* 0x000000df0600720c */ /* 0x000fe40000701670 */
[----:B------:R-:W-:Y:S02]  /*5450*/  IABS R7, R7 ;  /* 0x0000000700077213 */ /* 0x000fe40000000000 */
[----:B------:R-:W-:-:S02]  /*5460*/  IABS R9, R8 ;  /* 0x0000000800097213 */ /* 0x000fc40000000000 */
        /* <DEDUP_REMOVED lines=9> */
[----:B------:R-:W-:-:S02]  /*5500*/  IABS R9, R12 ;  /* 0x0000000c00097213 */ /* 0x000fc40000000000 */
[----:B------:R-:W-:Y:S01]  /*5510*/  I2FP.F32.S32 R6, R6 ;  /* 0x0000000600067245 */ /* 0x000fe20000201400 */
[----:B------:R-:W-:Y:S01]  /*5520*/  FFMA.FTZ R18, R11, -UR19, R62 ;  /* 0x800000130b127c23 */ /* 0x000fe2000801003e */
[----:B------:R-:W-:Y:S02]  /*5530*/  I2FP.F32.S32 R10, R7 ;  /* 0x00000007000a7245 */ /* 0x000fe40000201400 */
[----:B------:R-:W-:Y:S01]  /*5540*/  I2FP.F32.S32 R7, R9 ;  /* 0x0000000900077245 */ /* 0x000fe20000201400 */
[----:B------:R-:W-:Y:S01]  /*5550*/  FFMA.FTZ R16, R6, -UR19, R58 ;  /* 0x8000001306107c23 */ /* 0x000fe2000801003a */
[----:B------:R-:W-:Y:S01]  /*5560*/  VIADD R6, R3, 0x18 ;  /* 0x0000001803067836 */ /* 0x000fe20000000000 */
[----:B------:R-:W-:Y:S01]  /*5570*/  I2FP.F32.S32 R8, R13 ;  /* 0x0000000d00087245 */ /* 0x000fe20000201400 */
[----:B------:R-:W-:Y:S02]  /*5580*/  IMAD.IADD R9, R227, 0x1, -R5 ;  /* 0x00000001e3097824 */ /* 0x000fe400078e0a05 */
[----:B------:R-:W-:Y:S01]  /*5590*/  FFMA.FTZ R12, R7, -UR19, R63 ;  /* 0x80000013070c7c23 */ /* 0x000fe2000801003f */
[----:B------:R-:W-:Y:S01]  /*55a0*/  FSEL R48, R15, -INF , !P5 ;  /* 0xff8000000f307808 */ /* 0x000fe20006800000 */
[----:B------:R-:W-:Y:S01]  /*55b0*/  IMAD.IADD R7, R221, 0x1, -R6 ;  /* 0x00000001dd077824 */ /* 0x000fe200078e0a06 */
[----:B------:R-:W-:Y:S01]  /*55c0*/  FSEL R30, R14, -INF , !P3 ;  /* 0xff8000000e1e7808 */ /* 0x000fe20005800000 */
[----:B------:R-:W-:Y:S01]  /*55d0*/  FFMA.FTZ R13, R8, -UR19, R61 ;  /* 0x80000013080d7c23 */ /* 0x000fe2000801003d */
[C---:B------:R-:W-:Y:S01]  /*55e0*/  ISETP.GE.AND P4, PT, R5.reuse, R231, PT ;  /* 0x000000e70500720c */ /* 0x040fe20003f86270 */
[----:B------:R-:W-:Y:S01]  /*55f0*/  IMAD.IADD R8, R232, 0x1, -R5 ;  /* 0x00000001e8087824 */ /* 0x000fe200078e0a05 */
[C---:B------:R-:W-:Y:S01]  /*5600*/  ISETP.GE.AND P2, PT, R5.reuse, R230, PT ;  /* 0x000000e60500720c */ /* 0x040fe20003f46270 */
[----:B------:R-:W-:Y:S01]  /*5610*/  FFMA.FTZ R17, R10, -UR19, R56 ;  /* 0x800000130a117c23 */ /* 0x000fe20008010038 */
[----:B------:R-:W-:Y:S01]  /*5620*/  ISETP.GE.AND P5, PT, R5, R229, PT ;  /* 0x000000e50500720c */ /* 0x000fe20003fa6270 */
[----:B------:R-:W-:Y:S01]  /*5630*/  IMAD.IADD R10, R227, 0x1, -R6 ;  /* 0x00000001e30a7824 */ /* 0x000fe200078e0a06 */
[----:B------:R-:W-:Y:S01]  /*5640*/  ISETP.GE.AND P3, PT, R5, R228, PT ;  /* 0x000000e40500720c */ /* 0x000fe20003f66270 */
[----:B------:R-:W-:Y:S01]  /*5650*/  VIADD R3, R3, 0x19 ;  /* 0x0000001903037836 */ /* 0x000fe20000000000 */
[----:B------:R-:W-:-:S02]  /*5660*/  ISETP.LT.OR P4, PT, R5, R226, P4 ;  /* 0x000000e20500720c */ /* 0x000fc40002781670 */
[C---:B------:R-:W-:Y:S02]  /*5670*/  ISETP.LT.OR P2, PT, R5.reuse, R225, P2 ;  /* 0x000000e10500720c */ /* 0x040fe40001741670 */
[C---:B------:R-:W-:Y:S02]  /*5680*/  ISETP.LT.OR P5, PT, R5.reuse, R224, P5 ;  /* 0x000000e00500720c */ /* 0x040fe40002fa1670 */
[----:B------:R-:W-:Y:S02]  /*5690*/  ISETP.LT.OR P3, PT, R5, R223, P3 ;  /* 0x000000df0500720c */ /* 0x000fe40001f61670 */
[----:B------:R-:W-:Y:S01]  /*56a0*/  IABS R5, R7 ;  /* 0x0000000700057213 */ /* 0x000fe20000000000 */
[----:B------:R-:W-:Y:S01]  /*56b0*/  IMAD.IADD R7, R222, 0x1, -R6 ;  /* 0x00000001de077824 */ /* 0x000fe200078e0a06 */
[----:B------:R-:W-:Y:S02]  /*56c0*/  IABS R8, R8 ;  /* 0x0000000800087213 */ /* 0x000fe40000000000 */
[----:B------:R-:W-:Y:S01]  /*56d0*/  FSEL R32, R18, -INF , !P1 ;  /* 0xff80000012207808 */ /* 0x000fe20004800000 */
[----:B------:R-:W-:Y:S01]  /*56e0*/  IMAD.MOV.U32 R11, RZ, RZ, R5 ;  /* 0x000000ffff0b7224 */ /* 0x000fe200078e0005 */
[----:B------:R-:W-:-:S02]  /*56f0*/  IABS R7, R7 ;  /* 0x0000000700077213 */ /* 0x000fc40000000000 */
[----:B------:R-:W-:Y:S02]  /*5700*/  IABS R5, R10 ;  /* 0x0000000a00057213 */ /* 0x000fe40000000000 */
[----:B------:R-:W-:Y:S01]  /*5710*/  I2FP.F32.S32 R11, R11 ;  /* 0x0000000b000b7245 */ /* 0x000fe20000201400 */
[----:B------:R-:W-:Y:S01]  /*5720*/  IMAD.MOV.U32 R10, RZ, RZ, R7 ;  /* 0x000000ffff0a7224 */ /* 0x000fe200078e0007 */
[----:B------:R-:W-:Y:S02]  /*5730*/  I2FP.F32.S32 R7, R8 ;  /* 0x0000000800077245 */ /* 0x000fe40000201400 */
[C---:B------:R-:W-:Y:S02]  /*5740*/  ISETP.GE.AND P1, PT, R6.reuse, R231, PT ;  /* 0x000000e70600720c */ /* 0x040fe40003f26270 */
[----:B------:R-:W-:Y:S01]  /*5750*/  I2FP.F32.S32 R8, R5 ;  /* 0x0000000500087245 */ /* 0x000fe20000201400 */
[----:B------:R-:W-:Y:S01]  /*5760*/  FFMA.FTZ R5, R7, -UR19, R59 ;  /* 0x8000001307057c23 */ /* 0x000fe2000801003b */
[----:B------:R-:W-:Y:S01]  /*5770*/  IABS R9, R9 ;  /* 0x0000000900097213 */ /* 0x000fe20000000000 */
[----:B------:R-:W-:Y:S01]  /*5780*/  FFMA.FTZ R7, R11, -UR19, R52 ;  /* 0x800000130b077c23 */ /* 0x000fe20008010034 */
[----:B------:R-:W-:Y:S01]  /*5790*/  ISETP.LT.OR P1, PT, R6, R226, P1 ;  /* 0x000000e20600720c */ /* 0x000fe20000f21670 */
[----:B------:R-:W-:Y:S01]  /*57a0*/  FFMA.FTZ R14, R8, -UR19, R64 ;  /* 0x80000013080e7c23 */ /* 0x000fe20008010040 */
[----:B------:R-:W-:Y:S01]  /*57b0*/  I2FP.F32.S32 R9, R9 ;  /* 0x0000000900097245 */ /* 0x000fe20000201400 */
[----:B------:R-:W-:Y:S01]  /*57c0*/  IMAD.IADD R8, R227, 0x1, -R3 ;  /* 0x00000001e3087824 */ /* 0x000fe200078e0a03 */
[----:B------:R-:W-:-:S02]  /*57d0*/  FSEL R90, R16, -INF , !P0 ;  /* 0xff800000105a7808 */ /* 0x000fc40004000000 */
[----:B------:R-:W-:Y:S01]  /*57e0*/  FSEL R26, R13, -INF , !P4 ;  /* 0xff8000000d1a7808 */ /* 0x000fe20006000000 */
[----:B------:R-:W-:Y:S01]  /*57f0*/  FFMA.FTZ R9, R9, -UR19, R57 ;  /* 0x8000001309097c23 */ /* 0x000fe20008010039 */
[----:B------:R-:W-:Y:S02]  /*5800*/  FSEL R31, R12, -INF , !P2 ;  /* 0xff8000000c1f7808 */ /* 0x000fe40005000000 */
[----:B------:R-:W-:Y:S01]  /*5810*/  FSEL R27, R7, -INF , !P1 ;  /* 0xff800000071b7808 */ /* 0x000fe20004800000 */
[----:B------:R-:W-:Y:S01]  /*5820*/  IMAD.IADD R7, R221, 0x1, -R3 ;  /* 0x00000001dd077824 */ /* 0x000fe200078e0a03 */
[C---:B------:R-:W-:Y:S02]  /*5830*/  ISETP.GE.AND P0, PT, R6.reuse, R230, PT ;  /* 0x000000e60600720c */ /* 0x040fe40003f06270 */
[C---:B------:R-:W-:Y:S02]  /*5840*/  ISETP.GE.AND P4, PT, R6.reuse, R229, PT ;  /* 0x000000e50600720c */ /* 0x040fe40003f86270 */
[----:B------:R-:W-:-:S02]  /*5850*/  ISETP.GE.AND P2, PT, R6, R228, PT ;  /* 0x000000e40600720c */ /* 0x000fc40003f46270 */
[----:B------:R-:W-:Y:S01]  /*5860*/  FSEL R91, R5, -INF , !P3 ;  /* 0xff800000055b7808 */ /* 0x000fe20005800000 */
[----:B------:R-:W-:Y:S01]  /*5870*/  IMAD.IADD R5, R232, 0x1, -R6 ;  /* 0x00000001e8057824 */ /* 0x000fe200078e0a06 */
[C---:B------:R-:W-:Y:S02]  /*5880*/  ISETP.LT.OR P0, PT, R6.reuse, R225, P0 ;  /* 0x000000e10600720c */ /* 0x040fe40000701670 */
[C---:B------:R-:W-:Y:S02]  /*5890*/  ISETP.LT.OR P4, PT, R6.reuse, R224, P4 ;  /* 0x000000e00600720c */ /* 0x040fe40002781670 */
[----:B------:R-:W-:Y:S02]  /*58a0*/  ISETP.LT.OR P2, PT, R6, R223, P2 ;  /* 0x000000df0600720c */ /* 0x000fe40001741670 */
[----:B------:R-:W-:Y:S01]  /*58b0*/  IABS R6, R7 ;  /* 0x0000000700067213 */ /* 0x000fe20000000000 */
[----:B------:R-:W-:Y:S01]  /*58c0*/  IMAD.IADD R7, R222, 0x1, -R3 ;  /* 0x00000001de077824 */ /* 0x000fe200078e0a03 */
[----:B------:R-:W-:-:S02]  /*58d0*/  I2FP.F32.S32 R10, R10 ;  /* 0x0000000a000a7245 */ /* 0x000fc40000201400 */
[----:B------:R-:W-:Y:S02]  /*58e0*/  FSEL R59, R17, -INF , !P6 ;  /* 0xff800000113b7808 */ /* 0x000fe40007000000 */
[----:B------:R-:W-:Y:S01]  /*58f0*/  FSEL R88, R9, -INF , !P5 ;  /* 0xff80000009587808 */ /* 0x000fe20006800000 */
[----:B------:R-:W-:Y:S01]  /*5900*/  IMAD.MOV.U32 R9, RZ, RZ, R6 ;  /* 0x000000ffff097224 */ /* 0x000fe200078e0006 */
[C---:B------:R-:W-:Y:S01]  /*5910*/  ISETP.GE.AND P6, PT, R3.reuse, R231, PT ;  /* 0x000000e70300720c */ /* 0x040fe20003fc6270 */
[----:B------:R-:W-:Y:S01]  /*5920*/  FFMA.FTZ R11, R10, -UR19, R54 ;  /* 0x800000130a0b7c23 */ /* 0x000fe20008010036 */
[C---:B------:R-:W-:Y:S01]  /*5930*/  ISETP.GE.AND P5, PT, R3.reuse, R230, PT ;  /* 0x000000e60300720c */ /* 0x040fe20003fa6270 */
[----:B------:R-:W-:Y:S01]  /*5940*/  IMAD.U32 R10, RZ, RZ, UR26 ;  /* 0x0000001aff0a7e24 */ /* 0x000fe2000f8e00ff */
[C---:B------:R-:W-:Y:S02]  /*5950*/  ISETP.GE.AND P3, PT, R3.reuse, R229, PT ;  /* 0x000000e50300720c */ /* 0x040fe40003f66270 */
[----:B------:R-:W-:-:S02]  /*5960*/  ISETP.GE.AND P1, PT, R3, R228, PT ;  /* 0x000000e40300720c */ /* 0x000fc40003f26270 */
[----:B------:R-:W-:Y:S02]  /*5970*/  IABS R5, R5 ;  /* 0x0000000500057213 */ /* 0x000fe40000000000 */
[----:B------:R-:W-:Y:S02]  /*5980*/  IABS R6, R7 ;  /* 0x0000000700067213 */ /* 0x000fe40000000000 */
[C---:B------:R-:W-:Y:S01]  /*5990*/  ISETP.LT.OR P6, PT, R3.reuse, R226, P6 ;  /* 0x000000e20300720c */ /* 0x040fe200037c1670 */
[----:B------:R-:W-:Y:S01]  /*59a0*/  IMAD.MOV.U32 R7, RZ, RZ, R5 ;  /* 0x000000ffff077224 */ /* 0x000fe200078e0005 */
[C---:B------:R-:W-:Y:S01]  /*59b0*/  ISETP.LT.OR P5, PT, R3.reuse, R225, P5 ;  /* 0x000000e10300720c */ /* 0x040fe20002fa1670 */
[----:B------:R-:W-:Y:S01]  /*59c0*/  IMAD.MOV.U32 R5, RZ, RZ, R6 ;  /* 0x000000ffff057224 */ /* 0x000fe200078e0006 */
[C---:B------:R-:W-:Y:S02]  /*59d0*/  ISETP.LT.OR P3, PT, R3.reuse, R224, P3 ;  /* 0x000000e00300720c */ /* 0x040fe40001f61670 */
[----:B------:R-:W-:Y:S01]  /*59e0*/  ISETP.LT.OR P1, PT, R3, R223, P1 ;  /* 0x000000df0300720c */ /* 0x000fe20000f21670 */
[----:B------:R-:W-:Y:S01]  /*59f0*/  IMAD.IADD R3, R232, 0x1, -R3 ;  /* 0x00000001e8037824 */ /* 0x000fe200078e0a03 */
        /* <DEDUP_REMOVED lines=12> */
[----:B------:R-:W-:Y:S01]  /*5ac0*/  LEA R10, R10, UR26, 0x10 ;  /* 0x0000001a0a0a7c11 */ /* 0x000fe2000f8e80ff */
[----:B------:R-:W-:Y:S01]  /*5ad0*/  FFMA.FTZ R5, R5, -UR19, R65 ;  /* 0x8000001305057c23 */ /* 0x000fe20008010041 */
[----:B------:R-:W-:Y:S01]  /*5ae0*/  FSEL R56, R14, -INF , !P4 ;  /* 0xff8000000e387808 */ /* 0x000fe20006000000 */
[----:B------:R-:W-:Y:S01]  /*5af0*/  FFMA.FTZ R3, R3, -UR19, R67 ;  /* 0x8000001303037c23 */ /* 0x000fe20008010043 */
[----:B------:R-:W-:-:S02]  /*5b00*/  FSEL R58, R7, -INF , !P2 ;  /* 0xff800000073a7808 */ /* 0x000fc40005000000 */
        /* <DEDUP_REMOVED lines=50> */
.L_x_2465:
[----:B------:R-:W-:Y:S05]  /*5e30*/  BSYNC B0 ;  /* 0x0000000000007941 */ /* 0x000fea0003800000 */
.L_x_2464:
[----:B------:R-:W0:Y:S02]  /*5e40*/  LDGDEPBAR ;  /* 0x00000000000079af */ /* 0x000e240000000000 */
.L_x_2463:
[----:B------:R-:W-:Y:S01]  /*5e50*/  FMNMX.FTZ R3, R36, R37, !PT ;  /* 0x0000002524037209 */ /* 0x000fe20007810000 */
[----:B------:R-:W-:Y:S01]  /*5e60*/  IMAD.WIDE.U32 R138, R98, -0x2daee0ad, RZ ;  /* 0xd2511f53628a7825 */ /* 0x000fe200078e00ff */
[----:B------:R-:W-:Y:S01]  /*5e70*/  FMNMX.FTZ R5, R39, R38, !PT ;  /* 0x0000002627057209 */ /* 0x000fe20007810000 */
[----:B------:R-:W-:Y:S01]  /*5e80*/  UIADD3 UR37, UR30, -0x61c88647, URZ ;  /* 0x9e3779b91e257890 */ /* 0x000fe2000fffe03f */
[----:B------:R-:W-:Y:S01]  /*5e90*/  FMNMX.FTZ R3, R25, R3, !PT ;  /* 0x0000000319037209 */ /* 0x000fe20007810000 */
[----:B--2---:R-:W-:Y:S01]  /*5ea0*/  IMAD.WIDE.U32 R8, R252, -0x326172a9, RZ ;  /* 0xcd9e8d57fc087825 */ /* 0x004fe200078e00ff */
[----:B------:R-:W-:Y:S01]  /*5eb0*/  FMNMX.FTZ R5, R34, R5, !PT ;  /* 0x0000000522057209 */ /* 0x000fe20007810000 */
[----:B------:R-:W-:Y:S01]  /*5ec0*/  ULDC UR38, c[0x0][0x2ec] ;  /* 0x0000bb0000267ab9 */ /* 0x000fe20000000800 */
[----:B------:R-:W-:Y:S01]  /*5ed0*/  FMNMX.FTZ R3, R24, R3, !PT ;  /* 0x0000000318037209 */ /* 0x000fe20007810000 */
[----:B-1----:R-:W-:Y:S01]  /*5ee0*/  VIADD R7, R252, 0x4 ;  /* 0x00000004fc077836 */ /* 0x002fe20000000000 */
[----:B------:R-:W-:Y:S01]  /*5ef0*/  FMNMX.FTZ R5, R33, R5, !PT ;  /* 0x0000000521057209 */ /* 0x000fe20007810000 */
[----:B------:R-:W-:Y:S01]  /*5f00*/  UIADD3 UR39, UR31, -0x4498517b, URZ ;  /* 0xbb67ae851f277890 */ /* 0x000fe2000fffe03f */
[----:B------:R-:W-:Y:S01]  /*5f10*/  FMNMX.FTZ R3, R30, R3, !PT ;  /* 0x000000031e037209 */ /* 0x000fe20007810000 */
[----:B------:R-:W-:Y:S01]  /*5f20*/  UIADD3 UR33, UR31, 0x76cf5d0a, URZ ;  /* 0x76cf5d0a1f217890 */ /* 0x000fe2000fffe03f */
[----:B------:R-:W-:Y:S01]  /*5f30*/  FMNMX.FTZ R5, R32, R5, !PT ;  /* 0x0000000520057209 */ /* 0x000fe20007810000 */
[----:B------:R-:W-:Y:S01]  /*5f40*/  UIADD3 UR36, UR30, 0x3c6ef372, URZ ;  /* 0x3c6ef3721e247890 */ /* 0x000fe2000fffe03f */
        /* <DEDUP_REMOVED lines=8> */
[----:B------:R-:W-:Y:S01]  /*5fd0*/  FMNMX.FTZ R3, R21, R3, !PT ;  /* 0x0000000315037209 */ /* 0x000fe20007810000 */
[----:B------:R-:W-:Y:S01]  /*5fe0*/  UIADD3 UR10, UR31, -0x56f99767, URZ ;  /* 0xa90668991f0a7890 */ /* 0x000fe2000fffe03f */
[----:B------:R-:W-:Y:S01]  /*5ff0*/  FMNMX.FTZ R5, R28, R5, !PT ;  /* 0x000000051c057209 */ /* 0x000fe20007810000 */
[----:B------:R-:W-:Y:S01]  /*6000*/  UIADD3 UR11, UR30, 0x1715609d, URZ ;  /* 0x1715609d1e0b7890 */ /* 0x000fe2000fffe03f */
[----:B------:R-:W-:Y:S01]  /*6010*/  LOP3.LUT R11, R97, UR30, RZ, 0x3c, !PT ;  /* 0x0000001e610b7c12 */ /* 0x000fe2000f8e3cff */
[----:B------:R-:W1:Y:S01]  /*6020*/  SHFL.BFLY PT, R6, R3, 0x2, 0x1f ;  /* 0x0c401f0003067f89 */ /* 0x000e6200000e0000 */
[----:B------:R-:W-:-:S02]  /*6030*/  LEA R205, R0, UR4, 0x1 ;  /* 0x0000000400cd7c11 */ /* 0x000fc4000f8e08ff */
[----:B------:R-:W-:Y:S01]  /*6040*/  LOP3.LUT R13, R9, R11, RZ, 0x3c, !PT ;  /* 0x0000000b090d7212 */ /* 0x000fe200078e3cff */
[----:B------:R-:W2:Y:S01]  /*6050*/  SHFL.BFLY PT, R135, R5, 0x2, 0x1f ;  /* 0x0c401f0005877f89 */ /* 0x000ea200000e0000 */
[----:B------:R-:W-:Y:S01]  /*6060*/  FMNMX.FTZ R9, R76, R51, !PT ;  /* 0x000000334c097209 */ /* 0x000fe20007810000 */
[----:B------:R-:W-:Y:S02]  /*6070*/  IMAD R207, R4, 0x2, R205 ;  /* 0x0000000204cf7824 */ /* 0x000fe400078e02cd */
[----:B------:R-:W-:Y:S01]  /*6080*/  STL [R1+0x5c], R11 ;  /* 0x00005c0b01007387 */ /* 0x000fe20000100800 */
[----:B------:R-:W-:-:S03]  /*6090*/  IMAD.WIDE.U32 R234, R13, -0x2daee0ad, RZ ;  /* 0xd2511f530dea7825 */ /* 0x000fc600078e00ff */
[----:B------:R-:W-:Y:S01]  /*60a0*/  LDSM.16.MT88.4 R156, [R205+0xa000] ;  /* 0x00a00000cd9c783b */ /* 0x000fe20000004200 */
[C---:B------:R-:W-:Y:S02]  /*60b0*/  IMAD R210, R2.reuse, 0x2, R205 ;  /* 0x0000000202d27824 */ /* 0x040fe400078e02cd */
[----:B------:R-:W-:Y:S01]  /*60c0*/  IMAD R209, R2, 0x2, R207 ;  /* 0x0000000202d17824 */ /* 0x000fe200078e02cf */
[----:B------:R-:W-:Y:S04]  /*60d0*/  LDSM.16.MT88.4 R192, [R205+0xb000] ;  /* 0x00b00000cdc0783b */ /* 0x000fe80000004200 */
[----:B------:R-:W-:Y:S01]  /*60e0*/  LDSM.16.MT88.4 R44, [R210+0xa000] ;  /* 0x00a00000d22c783b */ /* 0x000fe20000004200 */
[----:B-1----:R-:W-:Y:S01]  /*60f0*/  FMNMX.FTZ R3, R3, R6, !PT ;  /* 0x0000000603037209 */ /* 0x002fe20007810000 */
[----:B------:R-:W-:-:S02]  /*6100*/  IMAD.U32 R6, RZ, RZ, UR31 ;  /* 0x0000001fff067e24 */ /* 0x000fc4000f8e00ff */
[----:B------:R-:W-:Y:S01]  /*6110*/  LDSM.16.MT88.4 R72, [R209+0xa000] ;  /* 0x00a00000d148783b */ /* 0x000fe20000004200 */
[----:B--2---:R-:W-:-:S03]  /*6120*/  FMNMX.FTZ R135, R5, R135, !PT ;  /* 0x0000008705877209 */ /* 0x004fc60007810000 */
[----:B------:R-:W1:Y:S01]  /*6130*/  SHFL.BFLY PT, R136, R3, 0x1, 0x1f ;  /* 0x0c201f0003887f89 */ /* 0x000e6200000e0000 */
[----:B------:R-:W-:-:S03]  /*6140*/  LOP3.LUT R6, R139, UR5, R6, 0x96, !PT ;  /* 0x000000058b067c12 */ /* 0x000fc6000f8e9606 */
[----:B------:R-:W2:Y:S02]  /*6150*/  SHFL.BFLY PT, R20, R135, 0x1, 0x1f ;  /* 0x0c201f0087147f89 */ /* 0x000ea400000e0000 */
[----:B------:R-:W-:Y:S02]  /*6160*/  IMAD.WIDE.U32 R22, R6, -0x326172a9, RZ ;  /* 0xcd9e8d5706167825 */ /* 0x000fe400078e00ff */
[----:B------:R-:W-:Y:S02]  /*6170*/  LDSM.16.MT88.4 R180, [R207+0xb000] ;  /* 0x00b00000cfb4783b */ /* 0x000fe40000004200 */
[----:B------:R-:W-:Y:S01]  /*6180*/  IMAD.WIDE.U32 R6, R7, -0x326172a9, RZ ;  /* 0xcd9e8d5707067825 */ /* 0x000fe200078e00ff */
[----:B------:R-:W-:Y:S01]  /*6190*/  LOP3.LUT R17, R23, UR37, R8, 0x96, !PT ;  /* 0x0000002517117c12 */ /* 0x000fe2000f8e9608 */
[----:B------:R-:W-:Y:S01]  /*61a0*/  LDSM.16.MT88.4 R184, [R210+0xb000] ;  /* 0x00b00000d2b8783b */ /* 0x000fe20000004200 */
[----:B------:R-:W-:Y:S02]  /*61b0*/  FMNMX.FTZ R8, R49, R43, !PT ;  /* 0x0000002b31087209 */ /* 0x000fe40007810000 */
[----:B------:R-:W-:Y:S01]  /*61c0*/  LOP3.LUT R16, R23, UR37, R6, 0x96, !PT ;  /* 0x0000002517107c12 */ /* 0x000fe2000f8e9606 */
[----:B------:R-:W-:Y:S01]  /*61d0*/  LDSM.16.MT88.4 R188, [R209+0xb000] ;  /* 0x00b00000d1bc783b */ /* 0x000fe20000004200 */
[----:B------:R-:W-:-:S03]  /*61e0*/  LOP3.LUT R12, R7, R11, RZ, 0x3c, !PT ;  /* 0x0000000b070c7212 */ /* 0x000fc600078e3cff */
[----:B------:R-:W-:Y:S01]  /*61f0*/  IMAD.WIDE.U32 R18, R16, -0x2daee0ad, RZ ;  /* 0xd2511f5310127825 */ /* 0x000fe200078e00ff */
[----:B------:R-:W-:Y:S01]  /*6200*/  LDSM.16.MT88.4 R60, [R207+0xa800] ;  /* 0x00a80000cf3c783b */ /* 0x000fe20000004200 */
[----:B-1----:R-:W-:Y:S02]  /*6210*/  FMNMX.FTZ R136, R3, R136, !PT ;  /* 0x0000008803887209 */ /* 0x002fe40007810000 */
[----:B------:R-:W-:Y:S01]  /*6220*/  IMAD.WIDE.U32 R16, R17, -0x2daee0ad, RZ ;  /* 0xd2511f5311107825 */ /* 0x000fe200078e00ff */
[----:B------:R-:W-:Y:S01]  /*6230*/  FMNMX.FTZ R3, R42, R8, !PT ;  /* 0x000000082a037209 */ /* 0x000fe20007810000 */
[----:B------:R-:W-:Y:S01]  /*6240*/  LDSM.16.MT88.4 R92, [R209+0xa800] ;  /* 0x00a80000d15c783b */ /* 0x000fe20000004200 */
[----:B------:R-:W-:Y:S01]  /*6250*/  FMNMX.FTZ R8, R50, R9, !PT ;  /* 0x0000000932087209 */ /* 0x000fe20007810000 */
[----:B------:R-:W-:Y:S01]  /*6260*/  FMUL.FTZ R9, R136, UR38 ;  /* 0x0000002688097c20 */ /* 0x000fe20008410000 */
        /* <DEDUP_REMOVED lines=9> */
[----:B------:R-:W-:Y:S02]  /*6300*/  FMNMX.FTZ R6, R56, R6, !PT ;  /* 0x0000000638067209 */ /* 0x000fe40007810000 */
[----:B------:R-:W-:-:S02]  /*6310*/  FSETP.NEU.FTZ.AND P1, PT, R136, -INF , PT ;  /* 0xff8000008800780b */ /* 0x000fc40003f3d000 */
[----:B------:R-:W-:Y:S02]  /*6320*/  FMNMX.FTZ R11, R58, R5, !PT ;  /* 0x000000053a0b7209 */ /* 0x000fe40007810000 */
[----:B------:R-:W-:Y:S02]  /*6330*/  FMNMX.FTZ R5, R57, R6, !PT ;  /* 0x0000000639057209 */ /* 0x000fe40007810000 */
[----:B------:R-:W-:Y:S01]  /*6340*/  FSEL R3, R9, RZ, P1 ;  /* 0x000000ff09037208 */ /* 0x000fe20000800000 */
[----:B------:R-:W-:Y:S01]  /*6350*/  IMAD.WIDE.U32 R8, R12, -0x2daee0ad, RZ ;  /* 0xd2511f530c087825 */ /* 0x000fe200078e00ff */
[----:B------:R-:W-:Y:S01]  /*6360*/  FMNMX.FTZ R11, R89, R11, !PT ;  /* 0x0000000b590b7209 */ /* 0x000fe20007810000 */
[----:B------:R-:W1:Y:S01]  /*6370*/  SHFL.BFLY PT, R14, R5, 0x2, 0x1f ;  /* 0x0c401f00050e7f89 */ /* 0x000e6200000e0000 */
[----:B--2---:R-:W-:Y:S01]  /*6380*/  FMNMX.FTZ R135, R135, R20, !PT ;  /* 0x0000001487877209 */ /* 0x004fe20007810000 */
[--C-:B------:R-:W-:Y:S01]  /*6390*/  FFMA.FTZ R7, R36, UR38, -R3.reuse ;  /* 0x0000002624077c23 */ /* 0x100fe20008010803 */
[----:B------:R-:W-:Y:S01]  /*63a0*/  LOP3.LUT R6, R9, UR39, R138, 0x96, !PT ;  /* 0x0000002709067c12 */ /* 0x000fe2000f8e968a */
[----:B------:R-:W2:Y:S01]  /*63b0*/  SHFL.BFLY PT, R15, R11, 0x2, 0x1f ;  /* 0x0c401f000b0f7f89 */ /* 0x000ea200000e0000 */
[--C-:B------:R-:W-:Y:S01]  /*63c0*/  FFMA.FTZ R12, R25, UR38, -R3.reuse ;  /* 0x00000026190c7c23 */ /* 0x100fe20008010803 */
[----:B------:R3:W-:Y:S01]  /*63d0*/  MUFU.EX2 R121, R7 ;  /* 0x0000000700797308 */ /* 0x0007e20000000800 */
[----:B------:R-:W-:Y:S01]  /*63e0*/  LOP3.LUT R9, R19, UR33, R8, 0x96, !PT ;  /* 0x0000002113097c12 */ /* 0x000fe2000f8e9608 */
[----:B------:R-:W-:Y:S01]  /*63f0*/  FFMA.FTZ R13, R24, UR38, -R3 ;  /* 0x00000026180d7c23 */ /* 0x000fe20008010803 */
[----:B------:R-:W-:-:S05]  /*6400*/  FSETP.NEU.FTZ.AND P1, PT, R135, -INF , PT ;  /* 0xff8000008700780b */ /* 0x000fca0003f3d000 */
[----:B------:R-:W-:Y:S08]  /*6410*/  MUFU.EX2 R105, R12 ;  /* 0x0000000c00697308 */ /* 0x000ff00000000800 */
[----:B------:R4:W5:Y:S01]  /*6420*/  MUFU.EX2 R104, R13 ;  /* 0x0000000d00687308 */ /* 0x0009620000000800 */
[----:B---3--:R-:W-:Y:S01]  /*6430*/  FFMA.FTZ R7, R37, UR38, -R3 ;  /* 0x0000002625077c23 */ /* 0x008fe20008010803 */
[----:B-1----:R-:W-:-:S02]  /*6440*/  FMNMX.FTZ R5, R5, R14, !PT ;  /* 0x0000000e05057209 */ /* 0x002fc40007810000 */
[----:B--2---:R-:W-:-:S03]  /*6450*/  FMNMX.FTZ R11, R11, R15, !PT ;  /* 0x0000000f0b0b7209 */ /* 0x004fc60007810000 */
[----:B------:R-:W1:Y:S01]  /*6460*/  SHFL.BFLY PT, R134, R5, 0x1, 0x1f ;  /* 0x0c201f0005867f89 */ /* 0x000e6200000e0000 */
[----:B------:R2:W3:Y:S03]  /*6470*/  MUFU.EX2 R120, R7 ;  /* 0x0000000700787308 */ /* 0x0004e60000000800 */
[----:B------:R-:W3:Y:S01]  /*6480*/  SHFL.BFLY PT, R137, R11, 0x1, 0x1f ;  /* 0x0c201f000b897f89 */ /* 0x000ee200000e0000 */
[----:B----4-:R-:W-:Y:S02]  /*6490*/  LOP3.LUT R13, R17, UR33, R234, 0x96, !PT ;  /* 0x00000021110d7c12 */ /* 0x010fe4000f8e96ea */
[----:B-----5:R-:W-:Y:S02]  /*64a0*/  F2FP.BF16.F32.PACK_AB R2, R104, R105 ;  /* 0x000000696802723e */ /* 0x020fe400000010ff */
[----:B--2---:R-:W-:-:S05]  /*64b0*/  LOP3.LUT R7, R235, UR39, R138, 0x96, !PT ;  /* 0x00000027eb077c12 */ /* 0x004fca000f8e968a */
[----:B------:R-:W-:Y:S01]  /*64c0*/  IMAD.WIDE.U32 R240, R7, -0x326172a9, RZ ;  /* 0xcd9e8d5707f07825 */ /* 0x000fe200078e00ff */
[----:B-1----:R-:W-:-:S03]  /*64d0*/  FMNMX.FTZ R134, R5, R134, !PT ;  /* 0x0000008605867209 */ /* 0x002fc60007810000 */
[----:B------:R-:W-:Y:S01]  /*64e0*/  IMAD.WIDE.U32 R6, R6, -0x326172a9, RZ ;  /* 0xcd9e8d5706067825 */ /* 0x000fe200078e00ff */
[--C-:B------:R-:W-:Y:S02]  /*64f0*/  LOP3.LUT R8, R241, UR36, R22.reuse, 0x96, !PT ;  /* 0x00000024f1087c12 */ /* 0x100fe4000f8e9616 */
[----:B---3--:R-:W-:Y:S02]  /*6500*/  FMNMX.FTZ R137, R11, R137, !PT ;  /* 0x000000890b897209 */ /* 0x008fe40007810000 */
[----:B------:R-:W-:Y:S01]  /*6510*/  LOP3.LUT R12, R7, UR36, R22, 0x96, !PT ;  /* 0x00000024070c7c12 */ /* 0x000fe2000f8e9616 */
[----:B------:R-:W-:-:S04]  /*6520*/  IMAD.WIDE.U32 R24, R8, -0x2daee0ad, RZ ;  /* 0xd2511f5308187825 */ /* 0x000fc800078e00ff */
[----:B------:R-:W-:Y:S01]  /*6530*/  FFMA.FTZ R7, R30, UR38, -R3 ;  /* 0x000000261e077c23 */ /* 0x000fe20008010803 */
[----:B------:R-:W-:Y:S01]  /*6540*/  IMAD.WIDE.U32 R22, R9, -0x326172a9, RZ ;  /* 0xcd9e8d5709167825 */ /* 0x000fe200078e00ff */
[----:B------:R-:W-:Y:S02]  /*6550*/  LOP3.LUT R17, R25, UR29, R16, 0x96, !PT ;  /* 0x0000001d19117c12 */ /* 0x000fe4000f8e9610 */
[----:B------:R1:W-:Y:S01]  /*6560*/  MUFU.EX2 R106, R7 ;  /* 0x00000007006a7308 */ /* 0x0003e20000000800 */
[----:B------:R-:W-:Y:S01]  /*6570*/  IMAD.WIDE.U32 R8, R12, -0x2daee0ad, RZ ;  /* 0xd2511f530c087825 */ /* 0x000fe200078e00ff */
[----:B------:R-:W-:-:S04]  /*6580*/  LOP3.LUT R14, R23, UR32, R6, 0x96, !PT ;  /* 0x00000020170e7c12 */ /* 0x000fc8000f8e9606 */
[----:B------:R-:W-:Y:S01]  /*6590*/  LOP3.LUT R16, R9, UR29, R18, 0x96, !PT ;  /* 0x0000001d09107c12 */ /* 0x000fe2000f8e9612 */
[----:B------:R-:W-:-:S04]  /*65a0*/  IMAD.WIDE.U32 R18, R13, -0x326172a9, RZ ;  /* 0xcd9e8d570d127825 */ /* 0x000fc800078e00ff */
[----:B------:R-:W-:Y:S01]  /*65b0*/  FFMA.FTZ R9, R21, UR38, -R3 ;  /* 0x0000002615097c23 */ /* 0x000fe20008010803 */
[----:B------:R-:W-:Y:S01]  /*65c0*/  IMAD.WIDE.U32 R20, R17, -0x326172a9, RZ ;  /* 0xcd9e8d5711147825 */ /* 0x000fe200078e00ff */
[----:B------:R-:W-:Y:S02]  /*65d0*/  LOP3.LUT R6, R19, UR32, R240, 0x96, !PT ;  /* 0x0000002013067c12 */ /* 0x000fe4000f8e96f0 */
[----:B------:R2:W-:Y:S01]  /*65e0*/  MUFU.EX2 R250, R9 ;  /* 0x0000000900fa7308 */ /* 0x0005e20000000800 */
[----:B------:R-:W-:-:S04]  /*65f0*/  IMAD.WIDE.U32 R14, R14, -0x2daee0ad, RZ ;  /* 0xd2511f530e0e7825 */ /* 0x000fc800078e00ff */
[----:B-1----:R-:W-:-:S04]  /*6600*/  FFMA.FTZ R7, R26, UR38, -R3 ;  /* 0x000000261a077c23 */ /* 0x002fc80008010803 */
[----:B------:R1:W-:Y:S01]  /*6610*/  MUFU.EX2 R107, R7 ;  /* 0x00000007006b7308 */ /* 0x0003e20000000800 */
[----:B--2---:R-:W-:Y:S02]  /*6620*/  LOP3.LUT R9, R21, UR28, R18, 0x96, !PT ;  /* 0x0000001c15097c12 */ /* 0x004fe4000f8e9612 */
[----:B------:R-:W-:Y:S01]  /*6630*/  LOP3.LUT R21, R15, UR27, R8, 0x96, !PT ;  /* 0x0000001b0f157c12 */ /* 0x000fe2000f8e9608 */
[----:B-1----:R-:W-:Y:S01]  /*6640*/  FFMA.FTZ R7, R27, UR38, -R3 ;  /* 0x000000261b077c23 */ /* 0x002fe20008010803 */
[----:B------:R-:W-:Y:S01]  /*6650*/  FMUL.FTZ R3, R135, UR38 ;  /* 0x0000002687037c20 */ /* 0x000fe20008410000 */
[----:B------:R-:W-:Y:S02]  /*6660*/  IMAD.WIDE.U32 R26, R16, -0x326172a9, RZ ;  /* 0xcd9e8d57101a7825 */ /* 0x000fe400078e00ff */
[----:B------:R1:W-:Y:S02]  /*6670*/  MUFU.EX2 R251, R7 ;  /* 0x0000000700fb7308 */ /* 0x0003e40000000800 */
[----:B------:R-:W-:Y:S01]  /*6680*/  FSEL R3, R3, RZ, P1 ;  /* 0x000000ff03037208 */ /* 0x000fe20000800000 */
[----:B------:R-:W-:Y:S01]  /*6690*/  IMAD.WIDE.U32 R16, R9, -0x2daee0ad, RZ ;  /* 0xd2511f5309107825 */ /* 0x000fe200078e00ff */
[----:B------:R-:W-:-:S02]  /*66a0*/  LOP3.LUT R5, R27, UR28, R22, 0x96, !PT ;  /* 0x0000001c1b057c12 */ /* 0x000fc4000f8e9616 */
[----:B------:R-:W-:Y:S01]  /*66b0*/  FSETP.NEU.FTZ.AND P1, PT, R134, -INF , PT ;  /* 0xff8000008600780b */ /* 0x000fe20003f3d000 */
[--C-:B------:R-:W-:Y:S01]  /*66c0*/  FFMA.FTZ R11, R33, UR38, -R3.reuse ;  /* 0x00000026210b7c23 */ /* 0x100fe20008010803 */
[----:B------:R-:W-:Y:S01]  /*66d0*/  FFMA.FTZ R13, R31, UR38, -R3 ;  /* 0x000000261f0d7c23 */ /* 0x000fe20008010803 */
[----:B------:R-:W-:-:S04]  /*66e0*/  IMAD.WIDE.U32 R40, R5, -0x2daee0ad, RZ ;  /* 0xd2511f5305287825 */ /* 0x000fc800078e00ff */
[--C-:B------:R-:W-:Y:S01]  /*66f0*/  FFMA.FTZ R5, R34, UR38, -R3.reuse ;  /* 0x0000002622057c23 */ /* 0x100fe20008010803 */
[--C-:B------:R-:W-:Y:S01]  /*6700*/  FFMA.FTZ R18, R28, UR38, -R3.reuse ;  /* 0x000000261c127c23 */ /* 0x100fe20008010803 */
[----:B------:R-:W-:Y:S01]  /*6710*/  MUFU.EX2 R245, R11 ;  /* 0x0000000b00f57308 */ /* 0x000fe20000000800 */
[----:B------:R-:W-:Y:S01]  /*6720*/  LOP3.LUT R19, R41, UR10, R14, 0x96, !PT ;  /* 0x0000000a29137c12 */ /* 0x000fe2000f8e960e */
[--C-:B------:R-:W-:Y:S01]  /*6730*/  FFMA.FTZ R14, R29, UR38, -R3.reuse ;  /* 0x000000261d0e7c23 */ /* 0x100fe20008010803 */
[----:B-1----:R-:W-:Y:S01]  /*6740*/  IMAD.WIDE.U32 R6, R6, -0x2daee0ad, RZ ;  /* 0xd2511f5306067825 */ /* 0x002fe200078e00ff */
[----:B------:R-:W1:Y:S04]  /*6750*/  LDSM.16.MT88.4 R28, [R207+0xa000] ;  /* 0x00a00000cf1c783b */ /* 0x000e680000004200 */
[----:B------:R2:W3:Y:S01]  /*6760*/  MUFU.EX2 R247, R5 ;  /* 0x0000000500f77308 */ /* 0x0004e20000000800 */
[----:B------:R-:W-:Y:S01]  /*6770*/  LOP3.LUT R12, R7, UR27, R24, 0x96, !PT ;  /* 0x0000001b070c7c12 */ /* 0x000fe2000f8e9618 */
[----:B------:R-:W-:Y:S01]  /*6780*/  FFMA.FTZ R7, R39, UR38, -R3 ;  /* 0x0000002627077c23 */ /* 0x000fe20008010803 */
[----:B------:R-:W-:Y:S01]  /*6790*/  LOP3.LUT R6, R17, UR10, R6, 0x96, !PT ;  /* 0x0000000a11067c12 */ /* 0x000fe2000f8e9606 */
[----:B------:R-:W-:-:S04]  /*67a0*/  IMAD.WIDE.U32 R24, R21, -0x326172a9, RZ ;  /* 0xcd9e8d5715187825 */ /* 0x000fc800078e00ff */
[----:B------:R4:W-:Y:S01]  /*67b0*/  MUFU.EX2 R249, R7 ;  /* 0x0000000700f97308 */ /* 0x0009e20000000800 */
[----:B------:R-:W-:-:S05]  /*67c0*/  IMAD.WIDE.U32 R8, R12, -0x326172a9, RZ ;  /* 0xcd9e8d570c087825 */ /* 0x000fca00078e00ff */
[----:B------:R-:W-:Y:S02]  /*67d0*/  LOP3.LUT R9, R9, UR11, R20, 0x96, !PT ;  /* 0x0000000b09097c12 */ /* 0x000fe4000f8e9614 */
[----:B------:R-:W-:Y:S01]  /*67e0*/  MUFU.EX2 R244, R13 ;  /* 0x0000000d00f47308 */ /* 0x000fe20000000800 */
[----:B--2---:R-:W-:-:S07]  /*67f0*/  FFMA.FTZ R5, R32, UR38, -R3 ;  /* 0x0000002620057c23 */ /* 0x004fce0008010803 */
[----:B------:R-:W-:Y:S01]  /*6800*/  MUFU.EX2 R246, R5 ;  /* 0x0000000500f67308 */ /* 0x000fe20000000800 */
[----:B----4-:R-:W-:-:S07]  /*6810*/  FFMA.FTZ R7, R38, UR38, -R3 ;  /* 0x0000002626077c23 */ /* 0x010fce0008010803 */
[----:B------:R2:W4:Y:S08]  /*6820*/  MUFU.EX2 R248, R7 ;  /* 0x0000000700f87308 */ /* 0x0005300000000800 */
[----:B------:R5:W-:Y:S08]  /*6830*/  MUFU.EX2 R243, R14 ;  /* 0x0000000e00f37308 */ /* 0x000bf00000000800 */
[----:B------:R-:W1:Y:S01]  /*6840*/  MUFU.EX2 R242, R18 ;  /* 0x0000001200f27308 */ /* 0x000e620000000800 */
[----:B--2---:R-:W-:-:S03]  /*6850*/  IMAD.WIDE.U32 R6, R6, -0x326172a9, RZ ;  /* 0xcd9e8d5706067825 */ /* 0x004fc600078e00ff */
[----:B------:R-:W-:Y:S02]  /*6860*/  LOP3.LUT R0, R6, 0xffff, RZ, 0xc0, !PT ;  /* 0x0000ffff06007812 */ /* 0x000fe400078ec0ff */
[----:B------:R-:W-:Y:S01]  /*6870*/  LOP3.LUT R3, R7, UR21, R8, 0x96, !PT ;  /* 0x0000001507037c12 */ /* 0x000fe2000f8e9608 */
[----:B------:R-:W-:Y:S01]  /*6880*/  IMAD.WIDE.U32 R8, R9, -0x2daee0ad, RZ ;  /* 0xd2511f5309087825 */ /* 0x000fe200078e00ff */
[----:B------:R-:W-:Y:S02]  /*6890*/  SHF.R.U32.HI R12, RZ, 0x8, R0 ;  /* 0x00000008ff0c7819 */ /* 0x000fe40000011600 */
[----:B------:R-:W-:Y:S02]  /*68a0*/  LOP3.LUT R0, R3, 0xffff, RZ, 0xc0, !PT ;  /* 0x0000ffff03007812 */ /* 0x000fe400078ec0ff */
[----:B------:R-:W-:Y:S02]  /*68b0*/  SHF.R.U32.HI R7, RZ, 0x10, R6 ;  /* 0x00000010ff077819 */ /* 0x000fe40000011606 */
[----:B------:R-:W-:-:S02]  /*68c0*/  SHF.R.U32.HI R4, RZ, 0x10, R3 ;  /* 0x00000010ff047819 */ /* 0x000fc40000011603 */
[----:B------:R-:W-:Y:S02]  /*68d0*/  LOP3.LUT R17, R6, 0xff, RZ, 0xc0, !PT ;  /* 0x000000ff06117812 */ /* 0x000fe400078ec0ff */
[----:B------:R-:W-:Y:S02]  /*68e0*/  SHF.R.U32.HI R15, RZ, 0x18, R6 ;  /* 0x00000018ff0f7819 */ /* 0x000fe40000011606 */
[----:B------:R-:W-:Y:S02]  /*68f0*/  LOP3.LUT R6, R3, 0xff, RZ, 0xc0, !PT ;  /* 0x000000ff03067812 */ /* 0x000fe400078ec0ff */
[----:B------:R-:W-:Y:S02]  /*6900*/  SHF.R.U32.HI R5, RZ, 0x18, R3 ;  /* 0x00000018ff057819 */ /* 0x000fe40000011603 */
[----:B------:R-:W-:Y:S02]  /*6910*/  SHF.R.U32.HI R3, RZ, 0x8, R0 ;  /* 0x00000008ff037819 */ /* 0x000fe40000011600 */
[----:B------:R-:W-:-:S02]  /*6920*/  LOP3.LUT R7, R7, 0xff, RZ, 0xc0, !PT ;  /* 0x000000ff07077812 */ /* 0x000fc400078ec0ff */
[----:B------:R-:W-:Y:S02]  /*6930*/  LOP3.LUT R0, R4, 0xff, RZ, 0xc0, !PT ;  /* 0x000000ff04007812 */ /* 0x000fe400078ec0ff */
[----:B------:R-:W-:Y:S02]  /*6940*/  PRMT R4, R17, 0x5410, R12 ;  /* 0x0000541011047816 */ /* 0x000fe4000000000c */
[----:B------:R-:W-:Y:S02]  /*6950*/  PRMT R12, R7, 0x5410, R15 ;  /* 0x00005410070c7816 */ /* 0x000fe4000000000f */
[----:B------:R-:W-:Y:S02]  /*6960*/  PRMT R7, R0, 0x5410, R5 ;  /* 0x0000541000077816 */ /* 0x000fe40000000005 */
[----:B------:R-:W-:Y:S01]  /*6970*/  PRMT R13, R6, 0x5410, R3 ;  /* 0x00005410060d7816 */ /* 0x000fe20000000003 */
[----:B------:R-:W-:Y:S01]  /*6980*/  FMUL.FTZ R3, R134, UR38 ;  /* 0x0000002686037c20 */ /* 0x000fe20008410000 */
[----:B------:R-:W-:-:S02]  /*6990*/  HSET2.LE.AND R0, R4, R10, PT ;  /* 0x0000000a04007233 */ /* 0x000fc40003803000 */
[----:B------:R-:W-:Y:S02]  /*69a0*/  F2FP.BF16.F32.PACK_AB R5, R120, R121 ;  /* 0x000000797805723e */ /* 0x000fe400000010ff */
[--C-:B------:R-:W-:Y:S02]  /*69b0*/  HSET2.LE.AND R4, R13, R10.reuse, PT ;  /* 0x0000000a0d047233 */ /* 0x100fe40003803000 */
[----:B------:R-:W-:Y:S02]  /*69c0*/  LOP3.LUT R6, R0, R2, RZ, 0xc0, !PT ;  /* 0x0000000200067212 */ /* 0x000fe400078ec0ff */
[----:B------:R-:W-:Y:S02]  /*69d0*/  FSEL R0, R3, RZ, P1 ;  /* 0x000000ff03007208 */ /* 0x000fe40000800000 */
[----:B------:R-:W-:Y:S02]  /*69e0*/  HSET2.LE.AND R2, R12, R10, PT ;  /* 0x0000000a0c027233 */ /* 0x000fe40003803000 */
[----:B---3--:R-:W-:-:S02]  /*69f0*/  F2FP.BF16.F32.PACK_AB R3, R245, R247 ;  /* 0x000000f7f503723e */ /* 0x008fc400000010ff */
[----:B------:R-:W-:Y:S02]  /*6a00*/  HSET2.LE.AND R12, R7, R10, PT ;  /* 0x0000000a070c7233 */ /* 0x000fe40003803000 */
[----:B------:R-:W-:Y:S01]  /*6a10*/  LOP3.LUT R7, R2, R3, RZ, 0xc0, !PT ;  /* 0x0000000302077212 */ /* 0x000fe200078ec0ff */
[----:B------:R-:W-:Y:S01]  /*6a20*/  FFMA.FTZ R2, R49, UR38, -R0 ;  /* 0x0000002631027c23 */ /* 0x000fe20008010800 */
[----:B----4-:R-:W-:Y:S02]  /*6a30*/  F2FP.BF16.F32.PACK_AB R13, R248, R249 ;  /* 0x000000f9f80d723e */ /* 0x010fe400000010ff */
[----:B------:R-:W-:Y:S01]  /*6a40*/  LOP3.LUT R4, R4, R5, RZ, 0xc0, !PT ;  /* 0x0000000504047212 */ /* 0x000fe200078ec0ff */
[----:B------:R2:W-:Y:S01]  /*6a50*/  MUFU.EX2 R239, R2 ;  /* 0x0000000200ef7308 */ /* 0x0005e20000000800 */
[----:B------:R-:W-:Y:S02]  /*6a60*/  LOP3.LUT R11, R9, UR23, R16, 0x96, !PT ;  /* 0x00000017090b7c12 */ /* 0x000fe4000f8e9610 */
[----:B------:R-:W-:Y:S01]  /*6a70*/  LOP3.LUT R5, R12, R13, RZ, 0xc0, !PT ;  /* 0x0000000d0c057212 */ /* 0x000fe200078ec0ff */
[----:B------:R-:W-:Y:S01]  /*6a80*/  FMUL.FTZ R12, R137, UR38 ;  /* 0x00000026890c7c20 */ /* 0x000fe20008410000 */
[----:B------:R-:W-:-:S02]  /*6a90*/  LOP3.LUT R9, R8, 0xffff, RZ, 0xc0, !PT ;  /* 0x0000ffff08097812 */ /* 0x000fc400078ec0ff */
[----:B------:R-:W-:Y:S02]  /*6aa0*/  LOP3.LUT R13, R8, 0xff, RZ, 0xc0, !PT ;  /* 0x000000ff080d7812 */ /* 0x000fe400078ec0ff */
[--C-:B-----5:R-:W-:Y:S01]  /*6ab0*/  SHF.R.U32.HI R14, RZ, 0x10, R8.reuse ;  /* 0x00000010ff0e7819 */ /* 0x120fe20000011608 */
[C---:B------:R-:W-:Y:S01]  /*6ac0*/  HMMA.16816.F32.BF16 R148, R4.reuse, R156, RZ ;  /* 0x0000009c0494723c */ /* 0x040fe200000418ff */
[----:B------:R-:W-:Y:S01]  /*6ad0*/  SHF.R.U32.HI R17, RZ, 0x18, R8 ;  /* 0x00000018ff117819 */ /* 0x000fe20000011608 */
[--C-:B------:R-:W-:Y:S01]  /*6ae0*/  FFMA.FTZ R8, R42, UR38, -R0.reuse ;  /* 0x000000262a087c23 */ /* 0x100fe20008010800 */
[----:B------:R-:W-:Y:S02]  /*6af0*/  SHF.R.U32.HI R9, RZ, 0x8, R9 ;  /* 0x00000008ff097819 */ /* 0x000fe40000011609 */
[----:B------:R-:W-:Y:S01]  /*6b00*/  FSETP.NEU.FTZ.AND P1, PT, R137, -INF , PT ;  /* 0xff8000008900780b */ /* 0x000fe20003f3d000 */
[----:B------:R-:W-:Y:S01]  /*6b10*/  MUFU.EX2 R238, R8 ;  /* 0x0000000800ee7308 */ /* 0x000fe20000000800 */
[----:B--2---:R-:W-:Y:S01]  /*6b20*/  FFMA.FTZ R2, R43, UR38, -R0 ;  /* 0x000000262b027c23 */ /* 0x004fe20008010800 */
[----:B------:R-:W-:Y:S01]  /*6b30*/  PRMT R20, R13, 0x5410, R9 ;  /* 0x000054100d147816 */ /* 0x000fe20000000009 */
[----:B-1----:R-:W-:Y:S01]  /*6b40*/  HMMA.16816.F32.BF16 R164, R4, R28, RZ ;  /* 0x0000001c04a4723c */ /* 0x002fe200000418ff */
[----:B------:R-:W-:-:S02]  /*6b50*/  SHF.R.U32.HI R9, RZ, 0x10, R11 ;  /* 0x00000010ff097819 */ /* 0x000fc4000001160b */
[----:B------:R-:W-:Y:S02]  /*6b60*/  SHF.R.U32.HI R13, RZ, 0x18, R11 ;  /* 0x00000018ff0d7819 */ /* 0x000fe4000001160b */
[----:B------:R1:W-:Y:S01]  /*6b70*/  MUFU.EX2 R237, R2 ;  /* 0x0000000200ed7308 */ /* 0x0003e20000000800 */
[C---:B------:R-:W-:Y:S06]  /*6b80*/  HMMA.16816.F32.BF16 R36, R4.reuse, R44, RZ ;  /* 0x0000002c0424723c */ /* 0x040fec00000418ff */
[C---:B------:R-:W-:Y:S06]  /*6b90*/  HMMA.16816.F32.BF16 R52, R4.reuse, R72, RZ ;  /* 0x000000480434723c */ /* 0x040fec00000418ff */
[----:B------:R-:W-:Y:S01]  /*6ba0*/  HMMA.16816.F32.BF16 R68, R4, R192, RZ ;  /* 0x000000c00444723c */ /* 0x000fe200000418ff */
[----:B-1----:R-:W-:-:S05]  /*6bb0*/  IMAD.WIDE.U32 R2, R19, -0x326172a9, RZ ;  /* 0xcd9e8d5713027825 */ /* 0x002fca00078e00ff */
[C---:B------:R-:W-:Y:S01]  /*6bc0*/  HMMA.16816.F32.BF16 R84, R4.reuse, R180, RZ ;  /* 0x000000b40454723c */ /* 0x040fe200000418ff */
[----:B------:R-:W-:Y:S02]  /*6bd0*/  LOP3.LUT R8, R3, UR21, R24, 0x96, !PT ;  /* 0x0000001503087c12 */ /* 0x000fe4000f8e9618 */
[C---:B------:R-:W-:Y:S01]  /*6be0*/  LOP3.LUT R15, R2.reuse, 0xffff, RZ, 0xc0, !PT ;  /* 0x0000ffff020f7812 */ /* 0x040fe200078ec0ff */
[----:B------:R-:W-:Y:S01]  /*6bf0*/  FFMA.FTZ R3, R35, UR38, -R0 ;  /* 0x0000002623037c23 */ /* 0x000fe20008010800 */
[----:B------:R-:W-:Y:S01]  /*6c00*/  LOP3.LUT R19, R2, 0xff, RZ, 0xc0, !PT ;  /* 0x000000ff02137812 */ /* 0x000fe200078ec0ff */
[C---:B------:R-:W-:Y:S01]  /*6c10*/  HMMA.16816.F32.BF16 R100, R4.reuse, R184, RZ ;  /* 0x000000b80464723c */ /* 0x040fe200000418ff */
[--C-:B------:R-:W-:Y:S01]  /*6c20*/  SHF.R.U32.HI R16, RZ, 0x10, R2.reuse ;  /* 0x00000010ff107819 */ /* 0x100fe20000011602 */
[----:B------:R1:W2:Y:S01]  /*6c30*/  MUFU.EX2 R236, R3 ;  /* 0x0000000300ec7308 */ /* 0x0002a20000000800 */
[----:B------:R-:W-:Y:S01]  /*6c40*/  SHF.R.U32.HI R18, RZ, 0x18, R2 ;  /* 0x00000018ff127819 */ /* 0x000fe20000011602 */
[----:B------:R-:W3:Y:S01]  /*6c50*/  LDSM.16.MT88.4 R32, [R205+0xa800] ;  /* 0x00a80000cd20783b */ /* 0x000ee20000004200 */
[----:B------:R-:W-:Y:S01]  /*6c60*/  FSEL R2, R12, RZ, P1 ;  /* 0x000000ff0c027208 */ /* 0x000fe20000800000 */
[----:B------:R-:W-:Y:S01]  /*6c70*/  HMMA.16816.F32.BF16 R116, R4, R188, RZ ;  /* 0x000000bc0474723c */ /* 0x000fe200000418ff */
[----:B------:R-:W-:-:S02]  /*6c80*/  LOP3.LUT R12, R14, 0xff, RZ, 0xc0, !PT ;  /* 0x000000ff0e0c7812 */ /* 0x000fc400078ec0ff */
[----:B------:R-:W-:Y:S02]  /*6c90*/  LOP3.LUT R14, R11, 0xff, RZ, 0xc0, !PT ;  /* 0x000000ff0b0e7812 */ /* 0x000fe400078ec0ff */
[----:B------:R-:W-:Y:S01]  /*6ca0*/  PRMT R22, R12, 0x5410, R17 ;  /* 0x000054100c167816 */ /* 0x000fe20000000011 */
[----:B------:R-:W-:Y:S01]  /*6cb0*/  HMMA.16816.F32.BF16 R152, R4, R158, RZ ;  /* 0x0000009e0498723c */ /* 0x000fe200000418ff */
[----:B------:R-:W-:-:S05]  /*6cc0*/  LOP3.LUT R12, R16, 0xff, RZ, 0xc0, !PT ;  /* 0x000000ff100c7812 */ /* 0x000fca00078ec0ff */
[----:B------:R-:W-:Y:S01]  /*6cd0*/  HMMA.16816.F32.BF16 R168, R4, R30, RZ ;  /* 0x0000001e04a8723c */ /* 0x000fe200000418ff */
[----:B-1----:R-:W-:-:S04]  /*6ce0*/  LOP3.LUT R3, R11, 0xffff, RZ, 0xc0, !PT ;  /* 0x0000ffff0b037812 */ /* 0x002fc800078ec0ff */
[----:B------:R-:W-:Y:S01]  /*6cf0*/  SHF.R.U32.HI R11, RZ, 0x8, R3 ;  /* 0x00000008ff0b7819 */ /* 0x000fe20000011603 */
[C---:B------:R-:W-:Y:S01]  /*6d00*/  HMMA.16816.F32.BF16 R64, R4.reuse, R74, RZ ;  /* 0x0000004a0440723c */ /* 0x040fe200000418ff */
[----:B------:R-:W-:Y:S01]  /*6d10*/  LOP3.LUT R3, R9, 0xff, RZ, 0xc0, !PT ;  /* 0x000000ff09037812 */ /* 0x000fe200078ec0ff */
[----:B------:R-:W-:Y:S01]  /*6d20*/  FFMA.FTZ R9, R50, UR38, -R2 ;  /* 0x0000002632097c23 */ /* 0x000fe20008010802 */
[----:B------:R-:W-:Y:S02]  /*6d30*/  PRMT R21, R14, 0x5410, R11 ;  /* 0x000054100e157816 */ /* 0x000fe4000000000b */
[----:B------:R-:W-:Y:S01]  /*6d40*/  PRMT R23, R3, 0x5410, R13 ;  /* 0x0000541003177816 */ /* 0x000fe2000000000d */
[----:B------:R1:W-:Y:S01]  /*6d50*/  MUFU.EX2 R233, R9 ;  /* 0x0000000900e97308 */ /* 0x0003e20000000800 */
[C---:B------:R-:W-:Y:S01]  /*6d60*/  LOP3.LUT R3, R8.reuse, 0xffff, RZ, 0xc0, !PT ;  /* 0x0000ffff08037812 */ /* 0x040fe200078ec0ff */
[----:B------:R-:W-:Y:S01]  /*6d70*/  HMMA.16816.F32.BF16 R80, R4, R194, RZ ;  /* 0x000000c20450723c */ /* 0x000fe200000418ff */
[----:B------:R-:W-:-:S02]  /*6d80*/  LOP3.LUT R13, R8, 0xff, RZ, 0xc0, !PT ;  /* 0x000000ff080d7812 */ /* 0x000fc400078ec0ff */
[----:B------:R-:W-:Y:S01]  /*6d90*/  SHF.R.U32.HI R11, RZ, 0x8, R3 ;  /* 0x00000008ff0b7819 */ /* 0x000fe20000011603 */
[----:B------:R-:W-:Y:S02]  /*6da0*/  FFMA.FTZ R3, R48, UR38, -R2 ;  /* 0x0000002630037c23 */ /* 0x000fe40008010802 */
[----:B------:R-:W-:Y:S01]  /*6db0*/  HMMA.16816.F32.BF16 R96, R4, R182, RZ ;  /* 0x000000b60460723c */ /* 0x000fe200000418ff */
[----:B------:R-:W-:Y:S01]  /*6dc0*/  PRMT R17, R13, 0x5410, R11 ;  /* 0x000054100d117816 */ /* 0x000fe2000000000b */
[----:B------:R4:W5:Y:S01]  /*6dd0*/  MUFU.EX2 R220, R3 ;  /* 0x0000000300dc7308 */ /* 0x0009620000000800 */
[----:B------:R-:W-:-:S03]  /*6de0*/  SHF.R.U32.HI R11, RZ, 0x18, R8 ;  /* 0x00000018ff0b7819 */ /* 0x000fc60000011608 */
[----:B------:R-:W-:Y:S01]  /*6df0*/  HMMA.16816.F32.BF16 R112, R4, R186, RZ ;  /* 0x000000ba0470723c */ /* 0x000fe200000418ff */
[----:B-1----:R-:W-:Y:S02]  /*6e00*/  SHF.R.U32.HI R9, RZ, 0x8, R15 ;  /* 0x00000008ff097819 */ /* 0x002fe4000001160f */
[----:B------:R-:W-:Y:S01]  /*6e10*/  PRMT R15, R12, 0x5410, R18 ;  /* 0x000054100c0f7816 */ /* 0x000fe20000000012 */
[----:B------:R-:W-:Y:S01]  /*6e20*/  FFMA.FTZ R12, R76, UR38, -R2 ;  /* 0x000000264c0c7c23 */ /* 0x000fe20008010802 */
[----:B------:R-:W-:Y:S01]  /*6e30*/  PRMT R14, R19, 0x5410, R9 ;  /* 0x00005410130e7816 */ /* 0x000fe20000000009 */
[----:B------:R-:W1:Y:S02]  /*6e40*/  LDSM.16.MT88.4 R76, [R210+0xa800] ;  /* 0x00a80000d24c783b */ /* 0x000e640000004200 */
[----:B------:R2:W-:Y:S01]  /*6e50*/  MUFU.EX2 R203, R12 ;  /* 0x0000000c00cb7308 */ /* 0x0005e20000000800 */
[----:B------:R-:W-:Y:S02]  /*6e60*/  HSET2.LE.AND R15, R15, R10, PT ;  /* 0x0000000a0f0f7233 */ /* 0x000fe40003803000 */
[----:B----4-:R-:W-:-:S02]  /*6e70*/  SHF.R.U32.HI R3, RZ, 0x10, R8 ;  /* 0x00000010ff037819 */ /* 0x010fc40000011608 */
[----:B------:R-:W-:Y:S02]  /*6e80*/  F2FP.BF16.F32.PACK_AB R8, R250, R251 ;  /* 0x000000fbfa08723e */ /* 0x000fe400000010ff */
[----:B------:R-:W-:Y:S02]  /*6e90*/  LOP3.LUT R9, R3, 0xff, RZ, 0xc0, !PT ;  /* 0x000000ff03097812 */ /* 0x000fe400078ec0ff */
[--C-:B------:R-:W-:Y:S02]  /*6ea0*/  HSET2.LE.AND R3, R20, R10.reuse, PT ;  /* 0x0000000a14037233 */ /* 0x100fe40003803000 */
[--C-:B------:R-:W-:Y:S02]  /*6eb0*/  HSET2.LE.AND R14, R14, R10.reuse, PT ;  /* 0x0000000a0e0e7233 */ /* 0x100fe40003803000 */
[----:B------:R-:W-:Y:S02]  /*6ec0*/  PRMT R16, R9, 0x5410, R11 ;  /* 0x0000541009107816 */ /* 0x000fe4000000000b */
[----:B------:R-:W-:Y:S01]  /*6ed0*/  LOP3.LUT R130, R3, R8, RZ, 0xc0, !PT ;  /* 0x0000000803827212 */ /* 0x000fe200078ec0ff */
[----:B------:R-:W-:Y:S01]  /*6ee0*/  FFMA.FTZ R3, R51, UR38, -R2 ;  /* 0x0000002633037c23 */ /* 0x000fe20008010802 */
[----:B------:R-:W-:Y:S01]  /*6ef0*/  F2FP.BF16.F32.PACK_AB R8, R242, R243 ;  /* 0x000000f3f208723e */ /* 0x000fe200000010ff */
[----:B------:R-:W-:Y:S01]  /*6f00*/  HMMA.16816.F32.BF16 R48, R4, R46, RZ ;  /* 0x0000002e0430723c */ /* 0x000fe200000418ff */
[----:B--2---:R-:W-:Y:S01]  /*6f10*/  F2FP.BF16.F32.PACK_AB R12, R236, R238 ;  /* 0x000000eeec0c723e */ /* 0x004fe200000010ff */
[----:B------:R2:W4:Y:S01]  /*6f20*/  MUFU.EX2 R202, R3 ;  /* 0x0000000300ca7308 */ /* 0x0005220000000800 */
[----:B------:R-:W-:-:S02]  /*6f30*/  HSET2.LE.AND R9, R21, R10, PT ;  /* 0x0000000a15097233 */ /* 0x000fc40003803000 */
[----:B------:R-:W-:Y:S02]  /*6f40*/  LOP3.LUT R14, R14, R12, RZ, 0xc0, !PT ;  /* 0x0000000c0e0e7212 */ /* 0x000fe400078ec0ff */
[----:B------:R-:W-:Y:S02]  /*6f50*/  F2FP.BF16.F32.PACK_AB R11, R107, R106 ;  /* 0x0000006a6b0b723e */ /* 0x000fe400000010ff */
[----:B-----5:R-:W-:Y:S02]  /*6f60*/  F2FP.BF16.F32.PACK_AB R13, R220, R233 ;  /* 0x000000e9dc0d723e */ /* 0x020fe400000010ff */
[----:B------:R-:W-:Y:S02]  /*6f70*/  LOP3.LUT R128, R9, R11, RZ, 0xc0, !PT ;  /* 0x0000000b09807212 */ /* 0x000fe400078ec0ff */
[----:B------:R-:W-:Y:S02]  /*6f80*/  HSET2.LE.AND R9, R16, R10, PT ;  /* 0x0000000a10097233 */ /* 0x000fe40003803000 */
[----:B------:R-:W-:-:S02]  /*6f90*/  LOP3.LUT R15, R15, R13, RZ, 0xc0, !PT ;  /* 0x0000000d0f0f7212 */ /* 0x000fc400078ec0ff */
[--C-:B------:R-:W-:Y:S02]  /*6fa0*/  HSET2.LE.AND R16, R23, R10.reuse, PT ;  /* 0x0000000a17107233 */ /* 0x100fe40003803000 */
[--C-:B--2---:R-:W-:Y:S02]  /*6fb0*/  HSET2.LE.AND R3, R22, R10.reuse, PT ;  /* 0x0000000a16037233 */ /* 0x104fe40003803000 */
[----:B----4-:R-:W-:Y:S01]  /*6fc0*/  F2FP.BF16.F32.PACK_AB R11, R202, R203 ;  /* 0x000000cbca0b723e */ /* 0x010fe200000010ff */
[----:B------:R-:W-:Y:S02]  /*6fd0*/  HMMA.16816.F32.BF16 R20, R4, R190, RZ ;  /* 0x000000be0414723c */ /* 0x000fe400000418ff */
[----:B------:R-:W-:Y:S02]  /*6fe0*/  LOP3.LUT R131, R3, R8, RZ, 0xc0, !PT ;  /* 0x0000000803837212 */ /* 0x000fe400078ec0ff */
[----:B------:R-:W-:Y:S02]  /*6ff0*/  HSET2.LE.AND R3, R17, R10, PT ;  /* 0x0000000a11037233 */ /* 0x000fe40003803000 */
[----:B------:R-:W-:-:S02]  /*7000*/  F2FP.BF16.F32.PACK_AB R8, R237, R239 ;  /* 0x000000efed08723e */ /* 0x000fc400000010ff */
[----:B------:R-:W-:Y:S02]  /*7010*/  LOP3.LUT R13, R9, R11, RZ, 0xc0, !PT ;  /* 0x0000000b090d7212 */ /* 0x000fe400078ec0ff */
[----:B------:R-:W-:Y:S01]  /*7020*/  LOP3.LUT R12, R3, R8, RZ, 0xc0, !PT ;  /* 0x00000008030c7212 */ /* 0x000fe200078ec0ff */
[----:B------:R-:W-:Y:S01]  /*7030*/  FFMA.FTZ R3, R59, UR38, -R0 ;  /* 0x000000263b037c23 */ /* 0x000fe20008010800 */
[----:B------:R-:W-:-:S03]  /*7040*/  F2FP.BF16.F32.PACK_AB R17, R244, R246 ;  /* 0x000000f6f411723e */ /* 0x000fc600000010ff */
[----:B------:R2:W-:Y:S01]  /*7050*/  MUFU.EX2 R201, R3 ;  /* 0x0000000300c97308 */ /* 0x0005e20000000800 */
[----:B------:R-:W-:Y:S01]  /*7060*/  LOP3.LUT R129, R16, R17, RZ, 0xc0, !PT ;  /* 0x0000001110817212 */ /* 0x000fe200078ec0ff */
[C---:B------:R-:W-:Y:S01]  /*7070*/  HMMA.16816.F32.BF16 R160, R12.reuse, R28, RZ ;  /* 0x0000001c0ca0723c */ /* 0x040fe200000418ff */
[----:B------:R-:W4:Y:S05]  /*7080*/  LDSM.16.MT88.4 R16, [R209+0xb800] ;  /* 0x00b80000d110783b */ /* 0x000f2a0000004200 */
[C---:B------:R-:W-:Y:S06]  /*7090*/  HMMA.16816.F32.BF16 R172, R12.reuse, R30, RZ ;  /* 0x0000001e0cac723c */ /* 0x040fec00000418ff */
[----:B------:R-:W-:Y:S01]  /*70a0*/  HMMA.16816.F32.BF16 R144, R12, R156, RZ ;  /* 0x0000009c0c90723c */ /* 0x000fe200000418ff */
[----:B------:R-:W-:-:S02]  /*70b0*/  IMAD.MOV.U32 R30, RZ, RZ, R105 ;  /* 0x000000ffff1e7224 */ /* 0x000fc400078e0069 */
[----:B--2---:R-:W-:Y:S01]  /*70c0*/  FFMA.FTZ R3, R88, UR38, -R0 ;  /* 0x0000002658037c23 */ /* 0x004fe20008010800 */
[----:B------:R-:W-:Y:S02]  /*70d0*/  IMAD.MOV.U32 R31, RZ, RZ, R104 ;  /* 0x000000ffff1f7224 */ /* 0x000fe400078e0068 */
[C---:B------:R-:W-:Y:S01]  /*70e0*/  HMMA.16816.F32.BF16 R164, R128.reuse, R60, R164 ;  /* 0x0000003c80a4723c */ /* 0x040fe200000418a4 */
[----:B------:R2:W-:Y:S05]  /*70f0*/  MUFU.EX2 R200, R3 ;  /* 0x0000000300c87308 */ /* 0x0005ea0000000800 */
[C---:B------:R-:W-:Y:S06]  /*7100*/  HMMA.16816.F32.BF16 R168, R128.reuse, R62, R168 ;  /* 0x0000003e80a8723c */ /* 0x040fec00000418a8 */
[----:B---3--:R-:W-:Y:S01]  /*7110*/  HMMA.16816.F32.BF16 R148, R128, R32, R148 ;  /* 0x000000208094723c */ /* 0x008fe20000041894 */
[--C-:B--2---:R-:W-:Y:S01]  /*7120*/  FFMA.FTZ R3, R56, UR38, -R0.reuse ;  /* 0x0000002638037c23 */ /* 0x104fe20008010800 */
[----:B------:R-:W-:-:S04]  /*7130*/  FFMA.FTZ R0, R57, UR38, -R0 ;  /* 0x0000002639007c23 */ /* 0x000fc80008010800 */
[C---:B-1----:R-:W-:Y:S01]  /*7140*/  HMMA.16816.F32.BF16 R36, R128.reuse, R76, R36 ;  /* 0x0000004c8024723c */ /* 0x042fe20000041824 */
[----:B------:R1:W-:Y:S05]  /*7150*/  MUFU.EX2 R199, R3 ;  /* 0x0000000300c77308 */ /* 0x0003ea0000000800 */
[C---:B------:R-:W-:Y:S03]  /*7160*/  HMMA.16816.F32.BF16 R52, R128.reuse, R92, R52 ;  /* 0x0000005c8034723c */ /* 0x040fe60000041834 */
[----:B------:R2:W3:Y:S03]  /*7170*/  MUFU.EX2 R198, R0 ;  /* 0x0000000000c67308 */ /* 0x0004e60000000800 */
[C---:B------:R-:W-:Y:S06]  /*7180*/  HMMA.16816.F32.BF16 R68, R128.reuse, R140, R68 ;  /* 0x0000008c8044723c */ /* 0x040fec0000041844 */
[----:B------:R-:W-:Y:S01]  /*7190*/  HMMA.16816.F32.BF16 R84, R128, R176, R84 ;  /* 0x000000b08054723c */ /* 0x000fe20000041854 */
[----:B-1----:R-:W-:-:S04]  /*71a0*/  FFMA.FTZ R3, R91, UR38, -R2 ;  /* 0x000000265b037c23 */ /* 0x002fc80008010802 */
[----:B------:R-:W-:Y:S01]  /*71b0*/  MUFU.EX2 R196, R3 ;  /* 0x0000000300c47308 */ /* 0x000fe20000000800 */
[----:B------:R-:W-:Y:S01]  /*71c0*/  HMMA.16816.F32.BF16 R100, R128, R108, R100 ;  /* 0x0000006c8064723c */ /* 0x000fe20000041864 */
[----:B--2---:R-:W-:-:S05]  /*71d0*/  FFMA.FTZ R0, R90, UR38, -R2 ;  /* 0x000000265a007c23 */ /* 0x004fca0008010802 */
[C---:B----4-:R-:W-:Y:S01]  /*71e0*/  HMMA.16816.F32.BF16 R116, R128.reuse, R16, R116 ;  /* 0x000000108074723c */ /* 0x050fe20000041874 */
[----:B------:R1:W-:Y:S05]  /*71f0*/  MUFU.EX2 R197, R0 ;  /* 0x0000000000c57308 */ /* 0x0003ea0000000800 */
[C---:B------:R-:W-:Y:S06]  /*7200*/  HMMA.16816.F32.BF16 R152, R128.reuse, R34, R152 ;  /* 0x000000228098723c */ /* 0x040fec0000041898 */
[----:B------:R-:W-:Y:S01]  /*7210*/  HMMA.16816.F32.BF16 R48, R128, R78, R48 ;  /* 0x0000004e8030723c */ /* 0x000fe20000041830 */
[----:B-1----:R-:W-:-:S05]  /*7220*/  LOP3.LUT R0, R25, UR11, R26, 0x96, !PT ;  /* 0x0000000b19007c12 */ /* 0x002fca000f8e961a */
[----:B------:R-:W-:Y:S01]  /*7230*/  HMMA.16816.F32.BF16 R64, R128, R94, R64 ;  /* 0x0000005e8040723c */ /* 0x000fe20000041840 */
[----:B------:R-:W-:-:S04]  /*7240*/  IMAD.WIDE.U32 R4, R0, -0x2daee0ad, RZ ;  /* 0xd2511f5300047825 */ /* 0x000fc800078e00ff */
[--C-:B------:R-:W-:Y:S01]  /*7250*/  FFMA.FTZ R0, R58, UR38, -R2.reuse ;  /* 0x000000263a007c23 */ /* 0x100fe20008010802 */
[----:B------:R-:W-:Y:S01]  /*7260*/  FFMA.FTZ R2, R89, UR38, -R2 ;  /* 0x0000002659027c23 */ /* 0x000fe20008010802 */
[C---:B------:R-:W-:Y:S01]  /*7270*/  HMMA.16816.F32.BF16 R80, R128.reuse, R142, R80 ;  /* 0x0000008e8050723c */ /* 0x040fe20000041850 */
[C---:B------:R-:W-:Y:S01]  /*7280*/  LOP3.LUT R3, R4.reuse, 0xffff, RZ, 0xc0, !PT ;  /* 0x0000ffff04037812 */ /* 0x040fe200078ec0ff */
[----:B------:R1:W-:Y:S01]  /*7290*/  MUFU.EX2 R29, R0 ;  /* 0x00000000001d7308 */ /* 0x0003e20000000800 */
[----:B------:R-:W-:Y:S02]  /*72a0*/  LOP3.LUT R6, R4, 0xff, RZ, 0xc0, !PT ;  /* 0x000000ff04067812 */ /* 0x000fe400078ec0ff */
[----:B------:R-:W-:Y:S01]  /*72b0*/  SHF.R.U32.HI R3, RZ, 0x8, R3 ;  /* 0x00000008ff037819 */ /* 0x000fe20000011603 */
[C---:B------:R-:W-:Y:S01]  /*72c0*/  HMMA.16816.F32.BF16 R96, R128.reuse, R178, R96 ;  /* 0x000000b28060723c */ /* 0x040fe20000041860 */
[----:B------:R-:W-:Y:S02]  /*72d0*/  SHF.R.U32.HI R8, RZ, 0x18, R4 ;  /* 0x00000018ff087819 */ /* 0x000fe40000011604 */
[----:B------:R-:W-:Y:S01]  /*72e0*/  PRMT R7, R6, 0x5410, R3 ;  /* 0x0000541006077816 */ /* 0x000fe20000000003 */
[----:B------:R2:W4:Y:S02]  /*72f0*/  MUFU.EX2 R28, R2 ;  /* 0x00000002001c7308 */ /* 0x0005240000000800 */
[C---:B------:R-:W-:Y:S06]  /*7300*/  HMMA.16816.F32.BF16 R112, R128.reuse, R110, R112 ;  /* 0x0000006e8070723c */ /* 0x040fec0000041870 */
[----:B------:R-:W-:Y:S01]  /*7310*/  HMMA.16816.F32.BF16 R128, R128, R18, R20 ;  /* 0x000000128080723c */ /* 0x000fe20000041814 */
[----:B-1----:R-:W-:-:S02]  /*7320*/  LOP3.LUT R0, R5, UR23, R40, 0x96, !PT ;  /* 0x0000001705007c12 */ /* 0x002fc4000f8e9628 */
[----:B------:R-:W-:Y:S02]  /*7330*/  SHF.R.U32.HI R5, RZ, 0x10, R4 ;  /* 0x00000010ff057819 */ /* 0x000fe40000011604 */
[--C-:B------:R-:W-:Y:S01]  /*7340*/  SHF.R.U32.HI R4, RZ, 0x10, R0.reuse ;  /* 0x00000010ff047819 */ /* 0x100fe20000011600 */
[C---:B------:R-:W-:Y:S01]  /*7350*/  HMMA.16816.F32.BF16 R40, R12.reuse, R44, RZ ;  /* 0x0000002c0c28723c */ /* 0x040fe200000418ff */
[----:B------:R-:W-:Y:S02]  /*7360*/  LOP3.LUT R6, R5, 0xff, RZ, 0xc0, !PT ;  /* 0x000000ff05067812 */ /* 0x000fe400078ec0ff */
[C---:B--2---:R-:W-:Y:S02]  /*7370*/  LOP3.LUT R2, R0.reuse, 0xffff, RZ, 0xc0, !PT ;  /* 0x0000ffff00027812 */ /* 0x044fe400078ec0ff */
[----:B------:R-:W-:Y:S01]  /*7380*/  LOP3.LUT R5, R0, 0xff, RZ, 0xc0, !PT ;  /* 0x000000ff00057812 */ /* 0x000fe200078ec0ff */
[----:B------:R-:W-:Y:S01]  /*7390*/  HMMA.16816.F32.BF16 R44, R12, R46, RZ ;  /* 0x0000002e0c2c723c */ /* 0x000fe200000418ff */
[----:B------:R-:W-:-:S02]  /*73a0*/  SHF.R.U32.HI R3, RZ, 0x18, R0 ;  /* 0x00000018ff037819 */ /* 0x000fc40000011600 */
[----:B------:R-:W-:Y:S02]  /*73b0*/  LOP3.LUT R0, R4, 0xff, RZ, 0xc0, !PT ;  /* 0x000000ff04007812 */ /* 0x000fe400078ec0ff */
[----:B------:R-:W-:Y:S01]  /*73c0*/  SHF.R.U32.HI R2, RZ, 0x8, R2 ;  /* 0x00000008ff027819 */ /* 0x000fe20000011602 */
[C---:B------:R-:W-:Y:S01]  /*73d0*/  HMMA.16816.F32.BF16 R56, R12.reuse, R72, RZ ;  /* 0x000000480c38723c */ /* 0x040fe200000418ff */
[----:B------:R-:W-:Y:S02]  /*73e0*/  PRMT R0, R0, 0x5410, R3 ;  /* 0x0000541000007816 */ /* 0x000fe40000000003 */
[----:B------:R-:W-:Y:S02]  /*73f0*/  PRMT R5, R5, 0x5410, R2 ;  /* 0x0000541005057816 */ /* 0x000fe40000000002 */
[----:B------:R-:W-:Y:S01]  /*7400*/  HSET2.LE.AND R2, R7, R10, PT ;  /* 0x0000000a07027233 */ /* 0x000fe20003803000 */
[----:B------:R-:W-:Y:S01]  /*7410*/  HMMA.16816.F32.BF16 R156, R12, R158, RZ ;  /* 0x0000009e0c9c723c */ /* 0x000fe200000418ff */
[----:B------:R-:W-:-:S02]  /*7420*/  PRMT R4, R6, 0x5410, R8 ;  /* 0x0000541006047816 */ /* 0x000fc40000000008 */
[--C-:B------:R-:W-:Y:S02]  /*7430*/  HSET2.LE.AND R7, R0, R10.reuse, PT ;  /* 0x0000000a00077233 */ /* 0x100fe40003803000 */
[----:B---3--:R-:W-:Y:S01]  /*7440*/  F2FP.BF16.F32.PACK_AB R0, R198, R199 ;  /* 0x000000c7c600723e */ /* 0x008fe200000010ff */
[C---:B------:R-:W-:Y:S01]  /*7450*/  HMMA.16816.F32.BF16 R88, R12.reuse, R180, RZ ;  /* 0x000000b40c58723c */ /* 0x040fe200000418ff */
[--C-:B------:R-:W-:Y:S02]  /*7460*/  HSET2.LE.AND R4, R4, R10.reuse, PT ;  /* 0x0000000a04047233 */ /* 0x100fe40003803000 */
[----:B------:R-:W-:Y:S02]  /*7470*/  HSET2.LE.AND R6, R5, R10, PT ;  /* 0x0000000a05067233 */ /* 0x000fe40003803000 */
[----:B------:R-:W-:Y:S01]  /*7480*/  LOP3.LUT R126, R2, R0, RZ, 0xc0, !PT ;  /* 0x00000000027e7212 */ /* 0x000fe200078ec0ff */
[----:B------:R-:W-:Y:S01]  /*7490*/  IMAD.MOV.U32 R2, RZ, RZ, R121 ;  /* 0x000000ffff027224 */ /* 0x000fe200078e0079 */
[----:B----4-:R-:W-:Y:S01]  /*74a0*/  F2FP.BF16.F32.PACK_AB R3, R28, R29 ;  /* 0x0000001d1c03723e */ /* 0x010fe200000010ff */
[----:B------:R-:W-:Y:S01]  /*74b0*/  HMMA.16816.F32.BF16 R8, R12, R194, RZ ;  /* 0x000000c20c08723c */ /* 0x000fe200000418ff */
[----:B------:R-:W-:-:S02]  /*74c0*/  F2FP.BF16.F32.PACK_AB R5, R200, R201 ;  /* 0x000000c9c805723e */ /* 0x000fc400000010ff */
[----:B------:R-:W-:Y:S02]  /*74d0*/  F2FP.BF16.F32.PACK_AB R0, R196, R197 ;  /* 0x000000c5c400723e */ /* 0x000fe400000010ff */
[----:B------:R-:W-:Y:S01]  /*74e0*/  LOP3.LUT R127, R4, R3, RZ, 0xc0, !PT ;  /* 0x00000003047f7212 */ /* 0x000fe200078ec0ff */
[----:B------:R-:W-:Y:S01]  /*74f0*/  IMAD.MOV.U32 R3, RZ, RZ, R120 ;  /* 0x000000ffff037224 */ /* 0x000fe200078e0078 */
[----:B------:R-:W-:Y:S01]  /*7500*/  LOP3.LUT R124, R6, R5, RZ, 0xc0, !PT ;  /* 0x00000005067c7212 */ /* 0x000fe200078ec0ff */
[C---:B------:R-:W-:Y:S01]  /*7510*/  HMMA.16816.F32.BF16 R120, R12.reuse, R188, RZ ;  /* 0x000000bc0c78723c */ /* 0x040fe200000418ff */
[----:B------:R-:W-:Y:S01]  /*7520*/  LOP3.LUT R125, R7, R0, RZ, 0xc0, !PT ;  /* 0x00000000077d7212 */ /* 0x000fe200078ec0ff */
[----:B------:R-:W-:Y:S01]  /*7530*/  FADD.FTZ R3, R2, R3 ;  /* 0x0000000302037221 */ /* 0x000fe20000010000 */
[----:B------:R-:W-:Y:S01]  /*7540*/  FADD.FTZ R2, R249, R248 ;  /* 0x000000f8f9027221 */ /* 0x000fe20000010000 */
[----:B------:R-:W-:Y:S02]  /*7550*/  FADD.FTZ R0, R239, R237 ;  /* 0x000000edef007221 */ /* 0x000fe40000010000 */
[----:B------:R-:W-:Y:S01]  /*7560*/  HMMA.16816.F32.BF16 R4, R12, R74, RZ ;  /* 0x0000004a0c04723c */ /* 0x000fe200000418ff */
[----:B------:R-:W-:Y:S01]  /*7570*/  FADD.FTZ R3, R30, R3 ;  /* 0x000000031e037221 */ /* 0x000fe20000010000 */
[----:B------:R-:W-:Y:S01]  /*7580*/  FADD.FTZ R2, R247, R2 ;  /* 0x00000002f7027221 */ /* 0x000fe20000010000 */
[----:B------:R-:W-:-:S02]  /*7590*/  FADD.FTZ R0, R238, R0 ;  /* 0x00000000ee007221 */ /* 0x000fc40000010000 */
[----:B------:R-:W-:Y:S01]  /*75a0*/  FADD.FTZ R3, R31, R3 ;  /* 0x000000031f037221 */ /* 0x000fe20000010000 */
[----:B------:R-:W-:Y:S01]  /*75b0*/  HMMA.16816.F32.BF16 R160, R124, R60, R160 ;  /* 0x0000003c7ca0723c */ /* 0x000fe200000418a0 */
[----:B------:R-:W-:Y:S01]  /*75c0*/  FADD.FTZ R2, R245, R2 ;  /* 0x00000002f5027221 */ /* 0x000fe20000010000 */
[----:B------:R-:W-:-:S03]  /*75d0*/  FADD.FTZ R0, R236, R0 ;  /* 0x00000000ec007221 */ /* 0x000fc60000010000 */
[----:B------:R-:W-:Y:S01]  /*75e0*/  FADD.FTZ R2, R246, R2 ;  /* 0x00000002f6027221 */ /* 0x000fe20000010000 */
[C---:B------:R-:W-:Y:S01]  /*75f0*/  HMMA.16816.F32.BF16 R172, R124.reuse, R62, R172 ;  /* 0x0000003e7cac723c */ /* 0x040fe200000418ac */
[----:B------:R-:W-:Y:S02]  /*7600*/  FADD.FTZ R0, R201, R0 ;  /* 0x00000000c9007221 */ /* 0x000fe40000010000 */
[----:B------:R-:W-:Y:S02]  /*7610*/  FADD.FTZ R2, R244, R2 ;  /* 0x00000002f4027221 */ /* 0x000fe40000010000 */
[----:B------:R-:W-:Y:S01]  /*7620*/  FADD.FTZ R0, R200, R0 ;  /* 0x00000000c8007221 */ /* 0x000fe20000010000 */
[C---:B------:R-:W-:Y:S06]  /*7630*/  HMMA.16816.F32.BF16 R144, R124.reuse, R32, R144 ;  /* 0x000000207c90723c */ /* 0x040fec0000041890 */
[----:B------:R-:W-:Y:S01]  /*7640*/  HMMA.16816.F32.BF16 R60, R124, R94, R4 ;  /* 0x0000005e7c3c723c */ /* 0x000fe20000041804 */
[----:B------:R-:W-:-:S02]  /*7650*/  IMAD.MOV.U32 R32, RZ, RZ, R106 ;  /* 0x000000ffff207224 */ /* 0x000fc400078e006a */
[----:B------:R-:W-:Y:S02]  /*7660*/  IMAD.MOV.U32 R33, RZ, RZ, R107 ;  /* 0x000000ffff217224 */ /* 0x000fe400078e006b */
[----:B------:R-:W-:Y:S01]  /*7670*/  FADD.FTZ R3, R32, R3 ;  /* 0x0000000320037221 */ /* 0x000fe20000010000 */
[C---:B------:R-:W-:Y:S01]  /*7680*/  HMMA.16816.F32.BF16 R104, R12.reuse, R184, RZ ;  /* 0x000000b80c68723c */ /* 0x040fe200000418ff */
[----:B------:R-:W-:Y:S02]  /*7690*/  FADD.FTZ R4, R203, R202 ;  /* 0x000000cacb047221 */ /* 0x000fe40000010000 */
[----:B------:R-:W-:Y:S02]  /*76a0*/  FADD.FTZ R3, R33, R3 ;  /* 0x0000000321037221 */ /* 0x000fe40000010000 */
[----:B------:R-:W-:Y:S01]  /*76b0*/  FADD.FTZ R4, R233, R4 ;  /* 0x00000004e9047221 */ /* 0x000fe20000010000 */
[C---:B------:R-:W-:Y:S01]  /*76c0*/  HMMA.16816.F32.BF16 R72, R12.reuse, R192, RZ ;  /* 0x000000c00c48723c */ /* 0x040fe200000418ff */
[----:B------:R-:W-:Y:S01]  /*76d0*/  FADD.FTZ R5, R251, R3 ;  /* 0x00000003fb057221 */ /* 0x000fe20000010000 */
[----:B------:R-:W-:Y:S01]  /*76e0*/  FADD.FTZ R3, R243, R2 ;  /* 0x00000002f3037221 */ /* 0x000fe20000010000 */
[----:B------:R-:W-:Y:S01]  /*76f0*/  FADD.FTZ R4, R220, R4 ;  /* 0x00000004dc047221 */ /* 0x000fe20000010000 */
[----:B------:R-:W-:Y:S01]  /*7700*/  FADD.FTZ R2, R199, R0 ;  /* 0x00000000c7027221 */ /* 0x000fe20000010000 */
[----:B------:R-:W-:Y:S01]  /*7710*/  FADD.FTZ R249, R250, R5 ;  /* 0x00000005faf97221 */ /* 0x000fe20000010000 */
[C---:B------:R-:W-:Y:S01]  /*7720*/  HMMA.16816.F32.BF16 R20, R12.reuse, R182, RZ ;  /* 0x000000b60c14723c */ /* 0x040fe200000418ff */
[----:B------:R-:W-:Y:S01]  /*7730*/  FADD.FTZ R4, R197, R4 ;  /* 0x00000004c5047221 */ /* 0x000fe20000010000 */
[----:B------:R-:W-:Y:S01]  /*7740*/  FADD.FTZ R242, R242, R3 ;  /* 0x00000003f2f27221 */ /* 0x000fe20000010000 */
[----:B------:R-:W-:Y:S01]  /*7750*/  FADD.FTZ R248, R198, R2 ;  /* 0x00000002c6f87221 */ /* 0x000fe20000010000 */
[----:B------:R1:W-:Y:S01]  /*7760*/  STL [R1+0x48], R249 ;  /* 0x000048f901007387 */ /* 0x0003e20000100800 */
[----:B------:R-:W-:Y:S01]  /*7770*/  FADD.FTZ R4, R196, R4 ;  /* 0x00000004c4047221 */ /* 0x000fe20000010000 */
[----:B------:R-:W-:Y:S02]  /*7780*/  HMMA.16816.F32.BF16 R24, R12, R186, RZ ;  /* 0x000000ba0c18723c */ /* 0x000fe400000418ff */
[----:B------:R1:W-:Y:S01]  /*7790*/  STL [R1+0x4c], R242 ;  /* 0x00004cf201007387 */ /* 0x0003e20000100800 */
[----:B------:R-:W-:-:S03]  /*77a0*/  FADD.FTZ R0, R29, R4 ;  /* 0x000000041d007221 */ /* 0x000fc60000010000 */
[----:B------:R-:W-:Y:S01]  /*77b0*/  HMMA.16816.F32.BF16 R12, R12, R190, RZ ;  /* 0x000000be0c0c723c */ /* 0x000fe200000418ff */
[----:B------:R-:W-:-:S05]  /*77c0*/  FADD.FTZ R243, R28, R0 ;  /* 0x000000001cf37221 */ /* 0x000fca0000010000 */
        /* <DEDUP_REMOVED lines=25> */
[----:B------:R-:W1:Y:S01]  /*7960*/  S2R R247, SR_TID.X ;  /* 0x0000000000f77919 */ /* 0x000e620000002100 */
[----:B------:R-:W-:-:S04]  /*7970*/  UISETP.GT.AND UP0, UPT, UR40, UR15, UPT ;  /* 0x0000000f2800728c */ /* 0x000fc8000bf04270 */
[----:B------:R-:W4:Y:S08]  /*7980*/  @!P3 LDC.64 R10, c[0x0][0x220] ;  /* 0x00008800ff0abb82 */ /* 0x000f300000000a00 */
[----:B------:R-:W5:Y:S01]  /*7990*/  @!P3 LDC.64 R8, c[0x0][0x220] ;  /* 0x00008800ff08bb82 */ /* 0x000f620000000a00 */
[----:B------:R-:W-:Y:S01]  /*79a0*/  @P3 STS.128 [R219+0xa000], RZ ;  /* 0x00a000ffdb003388 */ /* 0x000fe20000000c00 */
[----:B-1----:R-:W-:-:S05]  /*79b0*/  IMAD.SHL.U32 R247, R247, 0x2, RZ ;  /* 0x00000002f7f77824 */ /* 0x002fca00078e00ff */
[----:B------:R-:W-:Y:S02]  /*79c0*/  LOP3.LUT R247, R247, 0x6, RZ, 0xc0, !PT ;  /* 0x00000006f7f77812 */ /* 0x000fe400078ec0ff */
[----:B--2---:R-:W-:Y:S01]  /*79d0*/  ISETP.GE.AND P2, PT, R31, UR4, PT ;  /* 0x000000041f007c0c */ /* 0x004fe2000bf46270 */
[----:B------:R-:W-:-:S04]  /*79e0*/  UIMAD UR4, UR12, UR40, URZ ;  /* 0x000000280c0472a4 */ /* 0x000fc8000f8e023f */
[----:B------:R-:W-:Y:S01]  /*79f0*/  UIMAD UR4, UR5, UR13, UR4 ;  /* 0x0000000d050472a4 */ /* 0x000fe2000f8e0204 */
[----:B---3--:R-:W-:-:S05]  /*7a00*/  IMAD.WIDE.U32 R2, R2, UR13, R32 ;  /* 0x0000000d02027c25 */ /* 0x008fca000f8e0020 */
[----:B------:R-:W-:Y:S01]  /*7a10*/  VIADD R3, R3, UR4 ;  /* 0x0000000403037c36 */ /* 0x000fe20008000000 */
[C---:B------:R-:W-:Y:S01]  /*7a20*/  IADD3 R0, P0, R2.reuse, UR22, RZ ;  /* 0x0000001602007c10 */ /* 0x040fe2000ff1e0ff */
[----:B------:R-:W1:Y:S01]  /*7a30*/  @!P2 LDC.64 R6, c[0x0][0x220] ;  /* 0x00008800ff06ab82 */ /* 0x000e620000000a00 */
[----:B----4-:R-:W-:Y:S02]  /*7a40*/  @!P3 LEA R10, P5, R2, R10, 0x1 ;  /* 0x0000000a020ab211 */ /* 0x010fe400078a08ff */
[----:B------:R-:W-:Y:S02]  /*7a50*/  IADD3.X R5, R3, UR20, RZ, P0, !PT ;  /* 0x0000001403057c10 */ /* 0x000fe400087fe4ff */
[----:B-----5:R-:W-:Y:S02]  /*7a60*/  @!P3 LEA R8, P4, R0, R8, 0x1 ;  /* 0x000000080008b211 */ /* 0x020fe400078808ff */
[----:B------:R-:W-:Y:S01]  /*7a70*/  @!P3 LEA.HI.X R11, R2, R11, R3, 0x1, P5 ;  /* 0x0000000b020bb211 */ /* 0x000fe200028f0c03 */
[----:B------:R-:W2:Y:S01]  /*7a80*/  @!P2 LDC.64 R12, c[0x0][0x220] ;  /* 0x00008800ff0cab82 */ /* 0x000ea20000000a00 */
[----:B------:R-:W-:-:S03]  /*7a90*/  @!P3 LEA.HI.X R9, R0, R9, R5, 0x1, P4 ;  /* 0x000000090009b211 */ /* 0x000fc600020f0c05 */
        /* <DEDUP_REMOVED lines=36> */
[----:B------:R-:W3:Y:S01]  /*7ce0*/  LDSM.16.M88.4 R12, [R206] ;  /* 0x00000000ce0c783b */ /* 0x000ee20000000200 */
[C---:B------:R-:W-:Y:S02]  /*7cf0*/  ISETP.LT.OR P5, PT, R2.reuse, R226, P5 ;  /* 0x000000e20200720c */ /* 0x040fe40002fa1670 */
[C---:B------:R-:W-:Y:S01]  /*7d00*/  ISETP.LT.OR P4, PT, R2.reuse, R225, P4 ;  /* 0x000000e10200720c */ /* 0x040fe20002781670 */
[----:B------:R-:W-:Y:S01]  /*7d10*/  LDSM.16.M88.4 R32, [R215] ;  /* 0x00000000d720783b */ /* 0x000fe20000000200 */
[----:B------:R-:W-:-:S03]  /*7d20*/  ISETP.LT.OR P1, PT, R2, R224, P1 ;  /* 0x000000e00200720c */ /* 0x000fc60000f21670 */
[----:B-1----:R-:W1:Y:S04]  /*7d30*/  LDSM.16.M88.4 R8, [R206+0x2000] ;  /* 0x00200000ce08783b */ /* 0x002e680000000200 */
[----:B------:R-:W-:Y:S04]  /*7d40*/  LDSM.16.M88.4 R28, [R218] ;  /* 0x00000000da1c783b */ /* 0x000fe80000000200 */
[----:B--2---:R-:W2:Y:S04]  /*7d50*/  LDSM.16.M88.4 R4, [R208+0x2000] ;  /* 0x00200000d004783b */ /* 0x004ea80000000200 */
[----:B------:R-:W0:Y:S01]  /*7d60*/  LDGDEPBAR ;  /* 0x00000000000079af */ /* 0x000e220000000000 */
[C---:B---3--:R-:W-:Y:S06]  /*7d70*/  HMMA.16816.F32.BF16 R188, R12.reuse, R20, RZ ;  /* 0x000000140cbc723c */ /* 0x048fec00000418ff */
[----:B------:R-:W-:Y:S06]  /*7d80*/  HMMA.16816.F32.BF16 R200, R12, R22, RZ ;  /* 0x000000160cc8723c */ /* 0x000fec00000418ff */
[C---:B-1----:R-:W-:Y:S06]  /*7d90*/  HMMA.16816.F32.BF16 R180, R8.reuse, R20, RZ ;  /* 0x0000001408b4723c */ /* 0x042fec00000418ff */
[C---:B------:R-:W-:Y:S06]  /*7da0*/  HMMA.16816.F32.BF16 R140, R8.reuse, R16, RZ ;  /* 0x00000010088c723c */ /* 0x040fec00000418ff */
[C---:B------:R-:W-:Y:S06]  /*7db0*/  HMMA.16816.F32.BF16 R176, R8.reuse, R22, RZ ;  /* 0x0000001608b0723c */ /* 0x040fec00000418ff */
[----:B------:R-:W-:Y:S01]  /*7dc0*/  HMMA.16816.F32.BF16 R24, R8, R18, RZ ;  /* 0x000000120818723c */ /* 0x000fe200000418ff */
[----:B------:R-:W1:Y:S05]  /*7dd0*/  LDSM.16.M88.4 R8, [R208] ;  /* 0x00000000d008783b */ /* 0x000e6a0000000200 */
[C---:B--2---:R-:W-:Y:S06]  /*7de0*/  HMMA.16816.F32.BF16 R192, R4.reuse, R32, R180 ;  /* 0x0000002004c0723c */ /* 0x044fec00000418b4 */
[C---:B------:R-:W-:Y:S06]  /*7df0*/  HMMA.16816.F32.BF16 R184, R4.reuse, R28, R140 ;  /* 0x0000001c04b8723c */ /* 0x040fec000004188c */
[C---:B------:R-:W-:Y:S06]  /*7e00*/  HMMA.16816.F32.BF16 R180, R4.reuse, R34, R176 ;  /* 0x0000002204b4723c */ /* 0x040fec00000418b0 */
[----:B------:R-:W-:Y:S01]  /*7e10*/  HMMA.16816.F32.BF16 R140, R4, R30, R24 ;  /* 0x0000001e048c723c */ /* 0x000fe20000041818 */
[----:B------:R-:W-:Y:S04]  /*7e20*/  LDSM.16.M88.4 R4, [R214+0x2000] ;  /* 0x00200000d604783b */ /* 0x000fe80000000200 */
[----:B------:R-:W2:Y:S01]  /*7e30*/  LDSM.16.M88.4 R24, [R212+0x8800] ;  /* 0x00880000d418783b */ /* 0x000ea20000000200 */
[C---:B------:R-:W-:Y:S06]  /*7e40*/  HMMA.16816.F32.BF16 R236, R12.reuse, R16, RZ ;  /* 0x000000100cec723c */ /* 0x040fec00000418ff */
[----:B------:R-:W-:Y:S01]  /*7e50*/  HMMA.16816.F32.BF16 R196, R12, R18, RZ ;  /* 0x000000120cc4723c */ /* 0x000fe200000418ff */
[----:B------:R-:W3:Y:S04]  /*7e60*/  LDSM.16.M88.4 R16, [R212+0x8000] ;  /* 0x00800000d410783b */ /* 0x000ee80000000200 */
[----:B------:R-:W4:Y:S01]  /*7e70*/  LDSM.16.M88.4 R12, [R214] ;  /* 0x00000000d60c783b */ /* 0x000f220000000200 */
[C---:B-1----:R-:W-:Y:S06]  /*7e80*/  HMMA.16816.F32.BF16 R20, R8.reuse, R32, R188 ;  /* 0x000000200814723c */ /* 0x042fec00000418bc */
[C---:B------:R-:W-:Y:S06]  /*7e90*/  HMMA.16816.F32.BF16 R32, R8.reuse, R34, R200 ;  /* 0x000000220820723c */ /* 0x040fec00000418c8 */
[C---:B------:R-:W-:Y:S06]  /*7ea0*/  HMMA.16816.F32.BF16 R176, R8.reuse, R28, R236 ;  /* 0x0000001c08b0723c */ /* 0x040fec00000418ec */
[----:B------:R-:W-:Y:S01]  /*7eb0*/  HMMA.16816.F32.BF16 R28, R8, R30, R196 ;  /* 0x0000001e081c723c */ /* 0x000fe200000418c4 */
[----:B------:R-:W-:Y:S05]  /*7ec0*/  LDSM.16.M88.4 R8, [R213] ;  /* 0x00000000d508783b */ /* 0x000fea0000000200 */
[C---:B--2---:R-:W-:Y:S06]  /*7ed0*/  HMMA.16816.F32.BF16 R200, R4.reuse, R24, R184 ;  /* 0x0000001804c8723c */ /* 0x044fec00000418b8 */
[C---:B------:R-:W-:Y:S06]  /*7ee0*/  HMMA.16816.F32.BF16 R196, R4.reuse, R26, R140 ;  /* 0x0000001a04c4723c */ /* 0x040fec000004188c */
[C---:B---3--:R-:W-:Y:S06]  /*7ef0*/  HMMA.16816.F32.BF16 R192, R4.reuse, R16, R192 ;  /* 0x0000001004c0723c */ /* 0x048fec00000418c0 */
[----:B------:R-:W-:Y:S01]  /*7f00*/  HMMA.16816.F32.BF16 R184, R4, R18, R180 ;  /* 0x0000001204b8723c */ /* 0x000fe200000418b4 */
[----:B------:R-:W-:Y:S05]  /*7f10*/  LDSM.16.M88.4 R4, [R213+0x2000] ;  /* 0x00200000d504783b */ /* 0x000fea0000000200 */
[C---:B----4-:R-:W-:Y:S01]  /*7f20*/  HMMA.16816.F32.BF16 R188, R12.reuse, R16, R20 ;  /* 0x000000100cbc723c */ /* 0x050fe20000041814 */
[----:B------:R-:W1:Y:S05]  /*7f30*/  LDSM.16.M88.4 R20, [R211] ;  /* 0x00000000d314783b */ /* 0x000e6a0000000200 */
[C---:B------:R-:W-:Y:S01]  /*7f40*/  HMMA.16816.F32.BF16 R180, R12.reuse, R18, R32 ;  /* 0x000000120cb4723c */ /* 0x040fe20000041820 */
[----:B------:R-:W2:Y:S04]  /*7f50*/  LDSM.16.M88.4 R16, [R211+0x800] ;  /* 0x00080000d310783b */ /* 0x000ea80000000200 */
[----:B------:R-:W-:Y:S01]  /*7f60*/  LDSM.16.M88.4 R32, [R204+0x9800] ;  /* 0x00980000cc20783b */ /* 0x000fe20000000200 */
[C---:B------:R-:W-:Y:S06]  /*7f70*/  HMMA.16816.F32.BF16 R176, R12.reuse, R24, R176 ;  /* 0x000000180cb0723c */ /* 0x040fec00000418b0 */
[----:B------:R-:W-:Y:S01]  /*7f80*/  HMMA.16816.F32.BF16 R24, R12, R26, R28 ;  /* 0x0000001a0c18723c */ /* 0x000fe2000004181c */
[----:B------:R-:W-:Y:S04]  /*7f90*/  LDSM.16.M88.4 R12, [R206+0x6000] ;  /* 0x00600000ce0c783b */ /* 0x000fe80000000200 */
[----:B------:R-:W3:Y:S01]  /*7fa0*/  LDSM.16.M88.4 R28, [R204+0x9000] ;  /* 0x00900000cc1c783b */ /* 0x000ee20000000200 */
[C---:B-1----:R-:W-:Y:S06]  /*7fb0*/  HMMA.16816.F32.BF16 R140, R4.reuse, R20, R192 ;  /* 0x00000014048c723c */ /* 0x042fec00000418c0 */
[C---:B------:R-:W-:Y:S06]  /*7fc0*/  HMMA.16816.F32.BF16 R184, R4.reuse, R22, R184 ;  /* 0x0000001604b8723c */ /* 0x040fec00000418b8 */
[C---:B--2---:R-:W-:Y:S06]  /*7fd0*/  HMMA.16816.F32.BF16 R192, R4.reuse, R16, R200 ;  /* 0x0000001004c0723c */ /* 0x044fec00000418c8 */
[----:B------:R-:W-:Y:S06]  /*7fe0*/  HMMA.16816.F32.BF16 R4, R4, R18, R196 ;  /* 0x000000120404723c */ /* 0x000fec00000418c4 */
[C---:B------:R-:W-:Y:S06]  /*7ff0*/  HMMA.16816.F32.BF16 R200, R8.reuse, R22, R180 ;  /* 0x0000001608c8723c */ /* 0x040fec00000418b4 */
[----:B------:R-:W-:Y:S06]  /*8000*/  HMMA.16816.F32.BF16 R196, R8, R16, R176 ;  /* 0x0000001008c4723c */ /* 0x000fec00000418b0 */
[----:B---3--:R-:W-:Y:S06]  /*8010*/  HMMA.16816.F32.BF16 R180, R12, R28, R140 ;  /* 0x0000001c0cb4723c */ /* 0x008fec000004188c */
[----:B------:R-:W-:Y:S01]  /*8020*/  HMMA.16816.F32.BF16 R236, R8, R20, R188 ;  /* 0x0000001408ec723c */ /* 0x000fe200000418bc */
[----:B------:R-:W-:Y:S05]  /*8030*/  LDSM.16.M88.4 R20, [R216] ;  /* 0x00000000d814783b */ /* 0x000fea0000000200 */
[C---:B------:R-:W-:Y:S06]  /*8040*/  HMMA.16816.F32.BF16 R176, R12.reuse, R30, R184 ;  /* 0x0000001e0cb0723c */ /* 0x040fec00000418b8 */
[----:B------:R-:W-:Y:S06]  /*8050*/  HMMA.16816.F32.BF16 R140, R12, R32, R192 ;  /* 0x000000200c8c723c */ /* 0x000fec00000418c0 */
[----:B------:R-:W-:Y:S01]  /*8060*/  HMMA.16816.F32.BF16 R188, R8, R18, R24 ;  /* 0x0000001208bc723c */ /* 0x000fe20000041818 */
[----:B------:R-:W-:Y:S04]  /*8070*/  LDSM.16.M88.4 R24, [R217] ;  /* 0x00000000d918783b */ /* 0x000fe80000000200 */
[----:B------:R-:W1:Y:S01]  /*8080*/  LDSM.16.M88.4 R8, [R206+0x4000] ;  /* 0x00400000ce08783b */ /* 0x000e620000000200 */
[----:B------:R-:W-:Y:S03]  /*8090*/  HMMA.16816.F32.BF16 R12, R12, R34, R4 ;  /* 0x000000220c0c723c */ /* 0x000fe60000041804 */
[----:B------:R-:W2:Y:S04]  /*80a0*/  LDSM.16.M88.4 R4, [R208+0x6000] ;  /* 0x00600000d004783b */ /* 0x000ea80000000200 */
[----:B------:R-:W3:Y:S01]  /*80b0*/  LDSM.16.M88.4 R16, [R208+0x4000] ;  /* 0x00400000d010783b */ /* 0x000ee20000000200 */
[----:B-1----:R-:W-:Y:S06]  /*80c0*/  HMMA.16816.F32.BF16 R236, R8, R28, R236 ;  /* 0x0000001c08ec723c */ /* 0x002fec00000418ec */
[----:B--2---:R-:W-:Y:S06]  /*80d0*/  HMMA.16816.F32.BF16 R184, R4, R24, R180 ;  /* 0x0000001804b8723c */ /* 0x004fec00000418b4 */
        /* <DEDUP_REMOVED lines=8> */
[----:B------:R-:W1:Y:S04]  /*8160*/  LDSM.16.M88.4 R4, [R214+0x6000] ;  /* 0x00600000d604783b */ /* 0x000e680000000200 */
[----:B------:R-:W2:Y:S01]  /*8170*/  LDSM.16.M88.4 R12, [R214+0x4000] ;  /* 0x00400000d60c783b */ /* 0x000ea20000000200 */
[C---:B---3--:R-:W-:Y:S06]  /*8180*/  HMMA.16816.F32.BF16 R140, R16.reuse, R24, R236 ;  /* 0x00000018108c723c */ /* 0x048fec00000418ec */
        /* <DEDUP_REMOVED lines=9> */
[----:B------:R-:W1:Y:S04]  /*8220*/  LDSM.16.M88.4 R8, [R213+0x4000] ;  /* 0x00400000d508783b */ /* 0x000e680000000200 */
[----:B------:R-:W3:Y:S01]  /*8230*/  LDSM.16.M88.4 R4, [R213+0x6000] ;  /* 0x00600000d504783b */ /* 0x000ee20000000200 */
[----:B--2---:R-:W-:Y:S01]  /*8240*/  HMMA.16816.F32.BF16 R140, R12, R28, R140 ;  /* 0x0000001c0c8c723c */ /* 0x004fe2000004188c */
[----:B------:R-:W-:-:S05]  /*8250*/  DEPBAR.LE SB0, 0x0 ;  /* 0x000080000000791a */ /* 0x000fca0000000000 */
[C---:B------:R-:W-:Y:S06]  /*8260*/  HMMA.16816.F32.BF16 R28, R12.reuse, R30, R200 ;  /* 0x0000001e0c1c723c */ /* 0x040fec00000418c8 */
[C---:B------:R-:W-:Y:S06]  /*8270*/  HMMA.16816.F32.BF16 R24, R12.reuse, R32, R24 ;  /* 0x000000200c18723c */ /* 0x040fec0000041818 */
[----:B------:R-:W-:Y:S06]  /*8280*/  HMMA.16816.F32.BF16 R12, R12, R34, R192 ;  /* 0x000000220c0c723c */ /* 0x000fec00000418c0 */
[-C--:B-1----:R-:W-:Y:S06]  /*8290*/  HMMA.16816.F32.BF16 R140, R8, R16.reuse, R140 ;  /* 0x00000010088c723c */ /* 0x082fec000004188c */
[C---:B---3--:R-:W-:Y:S06]  /*82a0*/  HMMA.16816.F32.BF16 R188, R4.reuse, R16, R188 ;  /* 0x0000001004bc723c */ /* 0x048fec00000418bc */
[C---:B------:R-:W-:Y:S06]  /*82b0*/  HMMA.16816.F32.BF16 R184, R4.reuse, R18, R184 ;  /* 0x0000001204b8723c */ /* 0x040fec00000418b8 */
[C---:B------:R-:W-:Y:S06]  /*82c0*/  HMMA.16816.F32.BF16 R192, R4.reuse, R20, R180 ;  /* 0x0000001404c0723c */ /* 0x040fec00000418b4 */
        /* <DEDUP_REMOVED lines=10> */
[----:B------:R-:W-:Y:S07]  /*8370*/  HMMA.16816.F32.BF16 R180, R8, R22, R12 ;  /* 0x0000001608b4723c */ /* 0x000fee000004180c */
        /* <DEDUP_REMOVED lines=46> */
[C---:B------:R-:W-:Y:S01]  /*8660*/  ISETP.GE.AND P6, PT, R2.reuse, R231, PT ;  /* 0x000000e70200720c */ /* 0x040fe20003fc6270 */
        /* <DEDUP_REMOVED lines=36> */
[C---:B------:R-:W-:Y:S01]  /*88b0*/  ISETP.GE.AND P5, PT, R3.reuse, R229, PT ;  /* 0x000000e50300720c */ /* 0x040fe20003fa6270 */
[--C-:B------:R-:W-:Y:S01]  /*88c0*/  IMAD.IADD R6, R222, 0x1, -R2.reuse ;  /* 0x00000001de067824 */ /* 0x100fe200078e0a02 */
[----:B------:R-:W-:Y:S01]  /*88d0*/  ISETP.GE.AND P4, PT, R3, R228, PT ;  /* 0x000000e40300720c */ /* 0x000fe20003f86270 */
        /* <DEDUP_REMOVED lines=29> */
[C---:B------:R-:W-:Y:S01]  /*8ab0*/  ISETP.GE.AND P1, PT, R2.reuse, R231, PT ;  /* 0x000000e70200720c */ /* 0x040fe20003f26270 */
[--C-:B------:R-:W-:Y:S01]  /*8ac0*/  IMAD.IADD R4, R221, 0x1, -R3.reuse ;  /* 0x00000001dd047824 */ /* 0x100fe200078e0a03 */
[----:B------:R-:W-:Y:S01]  /*8ad0*/  ISETP.GE.AND P0, PT, R2, R230, PT ;  /* 0x000000e60200720c */ /* 0x000fe20003f06270 */
[--C-:B------:R-:W-:Y:S01]  /*8ae0*/  IMAD.IADD R6, R222, 0x1, -R3.reuse ;  /* 0x00000001de067824 */ /* 0x100fe200078e0a03 */
[C---:B------:R-:W-:Y:S01]  /*8af0*/  ISETP.GE.AND P6, PT, R2.reuse, R229, PT ;  /* 0x000000e50200720c */ /* 0x040fe20003fc6270 */
        /* <DEDUP_REMOVED lines=30> */
[----:B------:R-:W-:Y:S01]  /*8ce0*/  VIADD R2, R0, 0x18 ;  /* 0x0000001800027836 */ /* 0x000fe20000000000 */
[C---:B------:R-:W-:Y:S01]  /*8cf0*/  ISETP.GE.AND P1, PT, R3.reuse, R230, PT ;  /* 0x000000e60300720c */ /* 0x040fe20003f26270 */
        /* <DEDUP_REMOVED lines=127> */
.L_x_2469:
[----:B------:R-:W-:Y:S05]  /*94f0*/  BSYNC B0 ;  /* 0x0000000000007941 */ /* 0x000fea0003800000 */
.L_x_2468:
[----:B------:R-:W0:Y:S02]  /*9500*/  LDGDEPBAR ;  /* 0x00000000000079af */ /* 0x000e240000000000 */
.L_x_2467:
[----:B------:R-:W3:Y:S01]  /*9510*/  LDL R11, [R1+0x5c] ;  /* 0x00005c00010b7983 */ /* 0x000ee20000100800 */
[----:B------:R-:W-:Y:S01]  /*9520*/  FMNMX.FTZ R0, R136, R14, !PT ;  /* 0x0000000e88007209 */ /* 0x000fe20007810000 */
[----:B------:R-:W-:Y:S01]  /*9530*/  UMOV UR5, UR40 ;  /* 0x0000002800057c82 */ /* 0x000fe20008000000 */
        /* <DEDUP_REMOVED lines=17> */
[----:B------:R-:W-:-:S02]  /*9650*/  IADD3 R7, R252, 0x4, RZ ;  /* 0x00000004fc077810 */ /* 0x000fc40007ffe0ff */
[----:B------:R-:W-:Y:S02]  /*9660*/  FMNMX.FTZ R6, R137, R35, !PT ;  /* 0x0000002389067209 */ /* 0x000fe40007810000 */
[----:B------:R-:W-:Y:S01]  /*9670*/  FMNMX.FTZ R2, R181, R2, !PT ;  /* 0x00000002b5027209 */ /* 0x000fe20007810000 */
[----:B------:R-:W-:Y:S01]  /*9680*/  IMAD.WIDE.U32 R8, R7, -0x326172a9, RZ ;  /* 0xcd9e8d5707087825 */ /* 0x000fe200078e00ff */
[----:B------:R-:W-:-:S03]  /*9690*/  MOV R5, UR31 ;  /* 0x0000001f00057c02 */ /* 0x000fc60008000f00 */
[----:B------:R-:W-:Y:S01]  /*96a0*/  SHFL.BFLY PT, R7, R2, 0x2, 0x1f ;  /* 0x0c401f0002077f89 */ /* 0x000fe200000e0000 */
[----:B------:R-:W-:-:S05]  /*96b0*/  LOP3.LUT R5, R139, UR40, R5, 0x96, !PT ;  /* 0x000000288b057c12 */ /* 0x000fca000f8e9605 */
[----:B------:R-:W-:-:S03]  /*96c0*/  IMAD.WIDE.U32 R28, R5, -0x326172a9, RZ ;  /* 0xcd9e8d57051c7825 */ /* 0x000fc600078e00ff */
[----:B------:R-:W-:Y:S02]  /*96d0*/  LOP3.LUT R5, R241, UR36, R28, 0x96, !PT ;  /* 0x00000024f1057c12 */ /* 0x000fe4000f8e961c */
[----:B-1----:R-:W-:Y:S02]  /*96e0*/  FMNMX.FTZ R0, R0, R4, !PT ;  /* 0x0000000400007209 */ /* 0x002fe40007810000 */
[----:B------:R-:W-:Y:S02]  /*96f0*/  FMNMX.FTZ R4, R27, R3, !PT ;  /* 0x000000031b047209 */ /* 0x000fe40007810000 */
[----:B------:R-:W-:Y:S01]  /*9700*/  FMNMX.FTZ R3, R132, R6, !PT ;  /* 0x0000000684037209 */ /* 0x000fe20007810000 */
[----:B------:R-:W1:Y:S01]  /*9710*/  SHFL.BFLY PT, R10, R0, 0x1, 0x1f ;  /* 0x0c201f00000a7f89 */ /* 0x000e6200000e0000 */
        /* <DEDUP_REMOVED lines=13> */
[----:B------:R-:W-:Y:S01]  /*97f0*/  FMNMX.FTZ R0, R2, R7, !PT ;  /* 0x0000000702007209 */ /* 0x000fe20007810000 */
[----:B------:R-:W-:Y:S01]  /*9800*/  SHFL.BFLY PT, R15, R3, 0x2, 0x1f ;  /* 0x0c401f00030f7f89 */ /* 0x000fe200000e0000 */
[C---:B------:R-:W-:Y:S01]  /*9810*/  FSETP.NEU.FTZ.AND P6, PT, R235.reuse, -INF , PT ;  /* 0xff800000eb00780b */ /* 0x040fe20003fdd000 */
[----:B------:R-:W-:Y:S02]  /*9820*/  FMUL.FTZ R2, R235, UR38 ;  /* 0x00000026eb027c20 */ /* 0x000fe40008410000 */
[----:B------:R-:W1:Y:S03]  /*9830*/  SHFL.BFLY PT, R13, R0, 0x1, 0x1f ;  /* 0x0c201f00000d7f89 */ /* 0x000e6600000e0000 */
[----:B------:R-:W-:-:S02]  /*9840*/  FSEL R2, R2, RZ, P6 ;  /* 0x000000ff02027208 */ /* 0x000fc40003000000 */
[----:B--2---:R-:W-:Y:S02]  /*9850*/  FMNMX.FTZ R12, R6, R12, !PT ;  /* 0x0000000c060c7209 */ /* 0x004fe40007810000 */
[----:B---3--:R-:W-:Y:S02]  /*9860*/  LOP3.LUT R4, R9, R11, RZ, 0x3c, !PT ;  /* 0x0000000b09047212 */ /* 0x008fe400078e3cff */
[----:B------:R-:W-:-:S03]  /*9870*/  LOP3.LUT R9, R29, UR37, R8, 0x96, !PT ;  /* 0x000000251d097c12 */ /* 0x000fc6000f8e9608 */
[----:B------:R-:W-:-:S04]  /*9880*/  IMAD.WIDE.U32 R140, R4, -0x2daee0ad, RZ ;  /* 0xd2511f53048c7825 */ /* 0x000fc800078e00ff */
[----:B------:R-:W-:Y:S01]  /*9890*/  IMAD R4, R252, -0x326172a9, RZ ;  /* 0xcd9e8d57fc047824 */ /* 0x000fe200078e02ff */
[----:B------:R-:W-:Y:S01]  /*98a0*/  LOP3.LUT R8, R141, UR39, R138, 0x96, !PT ;  /* 0x000000278d087c12 */ /* 0x000fe2000f8e968a */
[----:B------:R-:W-:-:S04]  /*98b0*/  IMAD.WIDE.U32 R30, R9, -0x2daee0ad, RZ ;  /* 0xd2511f53091e7825 */ /* 0x000fc800078e00ff */
[----:B------:R-:W-:Y:S01]  /*98c0*/  FFMA.FTZ R9, R14, UR38, -R2 ;  /* 0x000000260e097c23 */ /* 0x000fe20008010802 */
[----:B------:R2:W-:Y:S01]  /*98d0*/  STL.64 [R1], R140 ;  /* 0x0000008c01007387 */ /* 0x0005e20000100a00 */
[----:B------:R-:W-:Y:S01]  /*98e0*/  LOP3.LUT R4, R29, UR37, R4, 0x96, !PT ;  /* 0x000000251d047c12 */ /* 0x000fe2000f8e9604 */
[----:B------:R-:W-:Y:S01]  /*98f0*/  IMAD.WIDE.U32 R138, R8, -0x326172a9, RZ ;  /* 0xcd9e8d57088a7825 */ /* 0x000fe200078e00ff */
[----:B------:R3:W-:Y:S03]  /*9900*/  MUFU.EX2 R201, R9 ;  /* 0x0000000900c97308 */ /* 0x0007e60000000800 */
[----:B------:R-:W-:-:S04]  /*9910*/  IMAD.WIDE.U32 R10, R4, -0x2daee0ad, RZ ;  /* 0xd2511f53040a7825 */ /* 0x000fc800078e00ff */
[----:B------:R-:W-:Y:S01]  /*9920*/  IMAD.WIDE.U32 R4, R5, -0x2daee0ad, RZ ;  /* 0xd2511f5305047825 */ /* 0x000fe200078e00ff */
[----:B------:R-:W-:Y:S02]  /*9930*/  LOP3.LUT R7, R11, UR33, R234, 0x96, !PT ;  /* 0x000000210b077c12 */ /* 0x000fe4000f8e96ea */
[----:B-1----:R-:W-:Y:S01]  /*9940*/  FMNMX.FTZ R234, R0, R13, !PT ;  /* 0x0000000d00ea7209 */ /* 0x002fe20007810000 */
[----:B------:R-:W-:Y:S01]  /*9950*/  FFMA.FTZ R0, R18, UR38, -R2 ;  /* 0x0000002612007c23 */ /* 0x000fe20008010802 */
[----:B------:R-:W-:Y:S01]  /*9960*/  LOP3.LUT R8, R5, UR29, R10, 0x96, !PT ;  /* 0x0000001d05087c12 */ /* 0x000fe2000f8e960a */
[----:B------:R-:W-:Y:S01]  /*9970*/  IMAD.WIDE.U32 R16, R7, -0x326172a9, RZ ;  /* 0xcd9e8d5707107825 */ /* 0x000fe200078e00ff */
[----:B------:R-:W-:-:S03]  /*9980*/  LOP3.LUT R7, R31, UR33, R140, 0x96, !PT ;  /* 0x000000211f077c12 */ /* 0x000fc6000f8e968c */
[----:B------:R-:W-:Y:S01]  /*9990*/  FFMA.FTZ R5, R20, UR38, -R2 ;  /* 0x0000002614057c23 */ /* 0x000fe20008010802 */
[----:B------:R-:W-:Y:S01]  /*99a0*/  LOP3.LUT R10, R139, UR36, R28, 0x96, !PT ;  /* 0x000000248b0a7c12 */ /* 0x000fe2000f8e961c */
[----:B---3--:R-:W-:Y:S01]  /*99b0*/  IMAD.WIDE.U32 R8, R8, -0x326172a9, RZ ;  /* 0xcd9e8d5708087825 */ /* 0x008fe200078e00ff */
[----:B------:R-:W-:Y:S01]  /*99c0*/  LOP3.LUT R14, R17, UR32, R240, 0x96, !PT ;  /* 0x00000020110e7c12 */ /* 0x000fe2000f8e96f0 */
[----:B------:R1:W-:Y:S01]  /*99d0*/  MUFU.EX2 R143, R5 ;  /* 0x00000005008f7308 */ /* 0x0003e20000000800 */
[----:B------:R-:W-:Y:S01]  /*99e0*/  FSETP.NEU.FTZ.AND P5, PT, R234, -INF , PT ;  /* 0xff800000ea00780b */ /* 0x000fe20003fbd000 */
[----:B------:R-:W-:Y:S01]  /*99f0*/  IMAD.WIDE.U32 R6, R7, -0x326172a9, RZ ;  /* 0xcd9e8d5707067825 */ /* 0x000fe200078e00ff */
[----:B------:R-:W-:Y:S02]  /*9a00*/  LOP3.LUT R11, R9, UR28, R16, 0x96, !PT ;  /* 0x0000001c090b7c12 */ /* 0x000fe4000f8e9610 */
[----:B------:R-:W3:Y:S01]  /*9a10*/  SHFL.BFLY PT, R16, R12, 0x1, 0x1f ;  /* 0x0c201f000c107f89 */ /* 0x000ee200000e0000 */
[----:B------:R-:W-:Y:S01]  /*9a20*/  IMAD.WIDE.U32 R28, R10, -0x2daee0ad, RZ ;  /* 0xd2511f530a1c7825 */ /* 0x000fe200078e00ff */
[----:B------:R-:W-:Y:S01]  /*9a30*/  LOP3.LUT R10, R7, UR32, R138, 0x96, !PT ;  /* 0x00000020070a7c12 */ /* 0x000fe2000f8e968a */
[----:B--2---:R2:W-:Y:S01]  /*9a40*/  MUFU.EX2 R140, R0 ;  /* 0x00000000008c7308 */ /* 0x0045e20000000800 */
[----:B------:R-:W-:Y:S01]  /*9a50*/  FMNMX.FTZ R9, R3, R15, !PT ;  /* 0x0000000f03097209 */ /* 0x000fe20007810000 */
[----:B------:R-:W-:Y:S01]  /*9a60*/  IMAD.WIDE.U32 R14, R14, -0x2daee0ad, RZ ;  /* 0xd2511f530e0e7825 */ /* 0x000fe200078e00ff */
[----:B------:R-:W-:-:S03]  /*9a70*/  LOP3.LUT R7, R29, UR29, R30, 0x96, !PT ;  /* 0x0000001d1d077c12 */ /* 0x000fc6000f8e961e */
[----:B------:R-:W-:Y:S01]  /*9a80*/  FMUL.FTZ R3, R234, UR38 ;  /* 0x00000026ea037c20 */ /* 0x000fe20008410000 */
[----:B------:R-:W-:Y:S01]  /*9a90*/  IMAD.WIDE.U32 R138, R11, -0x2daee0ad, RZ ;  /* 0xd2511f530b8a7825 */ /* 0x000fe200078e00ff */
[----:B------:R-:W-:-:S03]  /*9aa0*/  LOP3.LUT R15, R15, UR27, R4, 0x96, !PT ;  /* 0x0000001b0f0f7c12 */ /* 0x000fc6000f8e9604 */
[----:B-1----:R-:W-:Y:S01]  /*9ab0*/  FFMA.FTZ R5, R19, UR38, -R2 ;  /* 0x0000002613057c23 */ /* 0x002fe20008010802 */
[----:B------:R-:W-:Y:S01]  /*9ac0*/  IMAD.WIDE.U32 R18, R7, -0x326172a9, RZ ;  /* 0xcd9e8d5707127825 */ /* 0x000fe200078e00ff */
[----:B------:R-:W-:Y:S02]  /*9ad0*/  FSEL R3, R3, RZ, P5 ;  /* 0x000000ff03037208 */ /* 0x000fe40002800000 */
[----:B------:R-:W-:Y:S01]  /*9ae0*/  LOP3.LUT R4, R139, UR10, R14, 0x96, !PT ;  /* 0x0000000a8b047c12 */ /* 0x000fe2000f8e960e */
[----:B------:R-:W-:Y:S01]  /*9af0*/  IMAD.WIDE.U32 R10, R10, -0x2daee0ad, RZ ;  /* 0xd2511f530a0a7825 */ /* 0x000fe200078e00ff */
[----:B------:R-:W-:Y:S01]  /*9b00*/  LOP3.LUT R7, R19, UR28, R6, 0x96, !PT ;  /* 0x0000001c13077c12 */ /* 0x000fe2000f8e9606 */
[----:B------:R1:W-:Y:S02]  /*9b10*/  MUFU.EX2 R196, R5 ;  /* 0x0000000500c47308 */ /* 0x0003e40000000800 */
[----:B--2---:R-:W-:Y:S01]  /*9b20*/  FFMA.FTZ R0, R22, UR38, -R3 ;  /* 0x0000002616007c23 */ /* 0x004fe20008010803 */
[----:B------:R-:W-:-:S04]  /*9b30*/  IMAD.WIDE.U32 R14, R15, -0x326172a9, RZ ;  /* 0xcd9e8d570f0e7825 */ /* 0x000fc800078e00ff */
[--C-:B------:R-:W-:Y:S01]  /*9b40*/  FFMA.FTZ R6, R24, UR38, -R3.reuse ;  /* 0x0000002618067c23 */ /* 0x100fe20008010803 */
[----:B------:R-:W-:Y:S02]  /*9b50*/  LOP3.LUT R11, R11, UR27, R28, 0x96, !PT ;  /* 0x0000001b0b0b7c12 */ /* 0x000fe4000f8e961c */
[----:B---3--:R-:W-:Y:S01]  /*9b60*/  FMNMX.FTZ R233, R12, R16, !PT ;  /* 0x000000100ce97209 */ /* 0x008fe20007810000 */
[----:B------:R-:W-:Y:S01]  /*9b70*/  IMAD.WIDE.U32 R202, R7, -0x2daee0ad, RZ ;  /* 0xd2511f5307ca7825 */ /* 0x000fe200078e00ff */
[----:B------:R-:W2:Y:S01]  /*9b80*/  SHFL.BFLY PT, R16, R9, 0x1, 0x1f ;  /* 0x0c201f0009107f89 */ /* 0x000ea200000e0000 */
[----:B------:R3:W-:Y:S01]  /*9b90*/  MUFU.EX2 R197, R0 ;  /* 0x0000000000c57308 */ /* 0x0007e20000000800 */
[----:B------:R-:W-:Y:S01]  /*9ba0*/  LOP3.LUT R195, R15, UR11, R8, 0x96, !PT ;  /* 0x0000000b0fc37c12 */ /* 0x000fe2000f8e9608 */
[C---:B------:R-:W-:Y:S01]  /*9bb0*/  FMUL.FTZ R13, R233.reuse, UR38 ;  /* 0x00000026e90d7c20 */ /* 0x040fe20008410000 */
[----:B------:R-:W-:Y:S01]  /*9bc0*/  FSETP.NEU.FTZ.AND P4, PT, R233, -INF , PT ;  /* 0xff800000e900780b */ /* 0x000fe20003f9d000 */
[----:B------:R-:W-:Y:S01]  /*9bd0*/  FFMA.FTZ R7, R23, UR38, -R3 ;  /* 0x0000002617077c23 */ /* 0x000fe20008010803 */
[----:B------:R-:W-:Y:S02]  /*9be0*/  LDSM.16.MT88.4 R28, [R209+0xa000] ;  /* 0x00a00000d11c783b */ /* 0x000fe40000004200 */
[----:B------:R-:W-:Y:S01]  /*9bf0*/  FSEL R13, R13, RZ, P4 ;  /* 0x000000ff0d0d7208 */ /* 0x000fe20002000000 */
[----:B-1----:R-:W-:Y:S01]  /*9c00*/  IMAD.WIDE.U32 R4, R4, -0x326172a9, RZ ;  /* 0xcd9e8d5704047825 */ /* 0x002fe200078e00ff */
[----:B------:R1:W-:Y:S02]  /*9c10*/  MUFU.EX2 R141, R6 ;  /* 0x00000006008d7308 */ /* 0x0003e40000000800 */
[----:B------:R-:W-:-:S02]  /*9c20*/  LOP3.LUT R8, R4, 0xffff, RZ, 0xc0, !PT ;  /* 0x0000ffff04087812 */ /* 0x000fc400078ec0ff */
[----:B------:R-:W-:Y:S02]  /*9c30*/  LOP3.LUT R15, R4, 0xff, RZ, 0xc0, !PT ;  /* 0x000000ff040f7812 */ /* 0x000fe400078ec0ff */
[----:B---3--:R-:W-:Y:S02]  /*9c40*/  LOP3.LUT R0, R5, UR21, R14, 0x96, !PT ;  /* 0x0000001505007c12 */ /* 0x008fe4000f8e960e */
[----:B------:R3:W4:Y:S01]  /*9c50*/  MUFU.EX2 R133, R7 ;  /* 0x0000000700857308 */ /* 0x0007220000000800 */
[--C-:B------:R-:W-:Y:S02]  /*9c60*/  SHF.R.U32.HI R12, RZ, 0x10, R4.reuse ;  /* 0x00000010ff0c7819 */ /* 0x100fe40000011604 */
[----:B------:R-:W-:Y:S01]  /*9c70*/  SHF.R.U32.HI R14, RZ, 0x18, R4 ;  /* 0x00000018ff0e7819 */ /* 0x000fe20000011604 */
[----:B------:R-:W-:-:S04]  /*9c80*/  IMAD.WIDE.U32 R4, R11, -0x326172a9, RZ ;  /* 0xcd9e8d570b047825 */ /* 0x000fc800078e00ff */
[----:B------:R-:W-:Y:S01]  /*9c90*/  FFMA.FTZ R11, R21, UR38, -R3 ;  /* 0x00000026150b7c23 */ /* 0x000fe20008010803 */
[----:B--2---:R-:W-:Y:S02]  /*9ca0*/  FMNMX.FTZ R220, R9, R16, !PT ;  /* 0x0000001009dc7209 */ /* 0x004fe40007810000 */
[----:B-1----:R-:W-:Y:S01]  /*9cb0*/  LOP3.LUT R6, R203, UR10, R10, 0x96, !PT ;  /* 0x0000000acb067c12 */ /* 0x002fe2000f8e960a */
[----:B------:R1:W-:Y:S01]  /*9cc0*/  MUFU.EX2 R178, R11 ;  /* 0x0000000b00b27308 */ /* 0x0003e20000000800 */
[----:B------:R-:W-:Y:S01]  /*9cd0*/  SHF.R.U32.HI R10, RZ, 0x8, R8 ;  /* 0x00000008ff0a7819 */ /* 0x000fe20000011608 */
[----:B------:R-:W-:Y:S01]  /*9ce0*/  IMAD.MOV.U32 R9, RZ, RZ, 0x7054 ;  /* 0x00007054ff097424 */ /* 0x000fe200078e00ff */
[----:B------:R-:W-:Y:S01]  /*9cf0*/  LOP3.LUT R8, R12, 0xff, RZ, 0xc0, !PT ;  /* 0x000000ff0c087812 */ /* 0x000fe200078ec0ff */
[----:B------:R-:W-:Y:S01]  /*9d00*/  FMUL.FTZ R12, R220, UR38 ;  /* 0x00000026dc0c7c20 */ /* 0x000fe20008410000 */
[----:B------:R-:W-:Y:S01]  /*9d10*/  LOP3.LUT R139, R5, UR11, R18, 0x96, !PT ;  /* 0x0000000b058b7c12 */ /* 0x000fe2000f8e9612 */
[----:B------:R-:W-:Y:S01]  /*9d20*/  FFMA.FTZ R5, R32, UR38, -R13 ;  /* 0x0000002620057c23 */ /* 0x000fe2000801080d */
[----:B------:R-:W-:Y:S01]  /*9d30*/  PRMT R20, R15, 0x5410, R10 ;  /* 0x000054100f147816 */ /* 0x000fe2000000000a */
[----:B---3--:R-:W-:Y:S01]  /*9d40*/  IMAD.WIDE.U32 R6, R6, -0x326172a9, RZ ;  /* 0xcd9e8d5706067825 */ /* 0x008fe200078e00ff */
[----:B------:R-:W-:Y:S01]  /*9d50*/  PRMT R21, R8, 0x5410, R14 ;  /* 0x0000541008157816 */ /* 0x000fe2000000000e */
[----:B------:R2:W3:Y:S01]  /*9d60*/  MUFU.EX2 R22, R5 ;  /* 0x0000000500167308 */ /* 0x0004e20000000800 */
[----:B------:R-:W-:-:S02]  /*9d70*/  LOP3.LUT R10, R0, 0xff, RZ, 0xc0, !PT ;  /* 0x000000ff000a7812 */ /* 0x000fc400078ec0ff */
[----:B------:R-:W-:Y:S02]  /*9d80*/  LOP3.LUT R4, R7, UR21, R4, 0x96, !PT ;  /* 0x0000001507047c12 */ /* 0x000fe4000f8e9604 */
[C---:B------:R-:W-:Y:S02]  /*9d90*/  LOP3.LUT R15, R6.reuse, 0xff, RZ, 0xc0, !PT ;  /* 0x000000ff060f7812 */ /* 0x040fe400078ec0ff */
[----:B-1----:R-:W-:Y:S02]  /*9da0*/  LOP3.LUT R11, R6, 0xffff, RZ, 0xc0, !PT ;  /* 0x0000ffff060b7812 */ /* 0x002fe400078ec0ff */
[--C-:B------:R-:W-:Y:S02]  /*9db0*/  SHF.R.U32.HI R14, RZ, 0x10, R6.reuse ;  /* 0x00000010ff0e7819 */ /* 0x100fe40000011606 */
[----:B------:R-:W-:Y:S01]  /*9dc0*/  SHF.R.U32.HI R24, RZ, 0x18, R6 ;  /* 0x00000018ff187819 */ /* 0x000fe20000011606 */
[----:B------:R-:W-:Y:S01]  /*9dd0*/  FFMA.FTZ R6, R33, UR38, -R13 ;  /* 0x0000002621067c23 */ /* 0x000fe2000801080d */
[----:B------:R-:W-:-:S02]  /*9de0*/  SHF.R.U32.HI R7, RZ, 0x10, R0 ;  /* 0x00000010ff077819 */ /* 0x000fc40000011600 */
[----:B------:R-:W-:Y:S01]  /*9df0*/  SHF.R.U32.HI R8, RZ, 0x18, R0 ;  /* 0x00000018ff087819 */ /* 0x000fe20000011600 */
[----:B------:R1:W-:Y:S01]  /*9e00*/  MUFU.EX2 R142, R6 ;  /* 0x00000006008e7308 */ /* 0x0003e20000000800 */
[----:B--2---:R-:W-:Y:S02]  /*9e10*/  LOP3.LUT R5, R0, 0xffff, RZ, 0xc0, !PT ;  /* 0x0000ffff00057812 */ /* 0x004fe400078ec0ff */
[----:B------:R-:W-:Y:S02]  /*9e20*/  LOP3.LUT R0, R7, 0xff, RZ, 0xc0, !PT ;  /* 0x000000ff07007812 */ /* 0x000fe400078ec0ff */
[----:B------:R-:W-:Y:S02]  /*9e30*/  SHF.R.U32.HI R5, RZ, 0x8, R5 ;  /* 0x00000008ff057819 */ /* 0x000fe40000011605 */
[----:B------:R-:W-:Y:S02]  /*9e40*/  FSETP.NEU.FTZ.AND P1, PT, R220, -INF , PT ;  /* 0xff800000dc00780b */ /* 0x000fe40003f3d000 */
[----:B------:R-:W-:Y:S01]  /*9e50*/  PRMT R17, R0, 0x5410, R8 ;  /* 0x0000541000117816 */ /* 0x000fe20000000008 */
[----:B------:R-:W-:Y:S01]  /*9e60*/  FFMA.FTZ R0, R25, UR38, -R13 ;  /* 0x0000002619007c23 */ /* 0x000fe2000801080d */
[----:B------:R-:W-:-:S02]  /*9e70*/  PRMT R10, R10, 0x5410, R5 ;  /* 0x000054100a0a7816 */ /* 0x000fc40000000005 */
[----:B------:R-:W-:Y:S02]  /*9e80*/  FSEL R12, R12, RZ, P1 ;  /* 0x000000ff0c0c7208 */ /* 0x000fe40000800000 */
[----:B------:R-:W-:Y:S01]  /*9e90*/  SHF.R.U32.HI R5, RZ, 0x8, R11 ;  /* 0x00000008ff057819 */ /* 0x000fe2000001160b */
[----:B-1----:R-:W-:Y:S01]  /*9ea0*/  FFMA.FTZ R6, R27, UR38, -R13 ;  /* 0x000000261b067c23 */ /* 0x002fe2000801080d */
[----:B----4-:R-:W-:Y:S02]  /*9eb0*/  MOV R32, R133 ;  /* 0x0000008500207202 */ /* 0x010fe40000000f00 */
[----:B------:R-:W-:Y:S01]  /*9ec0*/  MUFU.EX2 R133, R0 ;  /* 0x0000000000857308 */ /* 0x000fe20000000800 */
[----:B------:R-:W-:Y:S02]  /*9ed0*/  PRMT R16, R15, 0x5410, R5 ;  /* 0x000054100f107816 */ /* 0x000fe40000000005 */
[----:B------:R-:W-:Y:S02]  /*9ee0*/  LOP3.LUT R5, R4, 0xffff, RZ, 0xc0, !PT ;  /* 0x0000ffff04057812 */ /* 0x000fe400078ec0ff */
[----:B------:R-:W-:-:S02]  /*9ef0*/  LOP3.LUT R7, R14, 0xff, RZ, 0xc0, !PT ;  /* 0x000000ff0e077812 */ /* 0x000fc400078ec0ff */
[----:B------:R-:W-:Y:S01]  /*9f00*/  SHF.R.U32.HI R8, RZ, 0x18, R4 ;  /* 0x00000018ff087819 */ /* 0x000fe20000011604 */
[----:B------:R1:W-:Y:S01]  /*9f10*/  MUFU.EX2 R176, R6 ;  /* 0x0000000600b07308 */ /* 0x0003e20000000800 */
[----:B------:R-:W-:Y:S02]  /*9f20*/  PRMT R24, R7, 0x5410, R24 ;  /* 0x0000541007187816 */ /* 0x000fe40000000018 */
[----:B------:R-:W-:Y:S02]  /*9f30*/  FSEL R7, R235, RZ, P6 ;  /* 0x000000ffeb077208 */ /* 0x000fe40003000000 */
[----:B------:R-:W-:Y:S02]  /*9f40*/  MOV R203, R248 ;  /* 0x000000f800cb7202 */ /* 0x000fe40000000f00 */
[----:B-1----:R-:W-:-:S04]  /*9f50*/  MOV R6, UR26 ;  /* 0x0000001a00067c02 */ /* 0x002fc80008000f00 */
[----:B------:R-:W-:Y:S01]  /*9f60*/  PRMT R0, R6, R9, UR26 ;  /* 0x0000001a06007e16 */ /* 0x000fe20008000009 */
[--C-:B------:R-:W-:Y:S01]  /*9f70*/  FFMA.FTZ R6, R35, UR38, -R12.reuse ;  /* 0x0000002623067c23 */ /* 0x100fe2000801080c */
[----:B------:R-:W-:Y:S01]  /*9f80*/  FADD.FTZ R9, R136, -R7 ;  /* 0x8000000788097221 */ /* 0x000fe20000010000 */
[----:B------:R-:W-:Y:S01]  /*9f90*/  FFMA.FTZ R7, R132, UR38, -R12 ;  /* 0x0000002684077c23 */ /* 0x000fe2000801080c */
[----:B------:R-:W-:Y:S01]  /*9fa0*/  MOV R136, R143 ;  /* 0x0000008f00887202 */ /* 0x000fe20000000f00 */
[----:B------:R1:W-:Y:S01]  /*9fb0*/  MUFU.EX2 R179, R6 ;  /* 0x0000000600b37308 */ /* 0x0003e20000000800 */
[----:B------:R-:W-:-:S07]  /*9fc0*/  FMUL.FTZ R9, R9, UR38 ;  /* 0x0000002609097c20 */ /* 0x000fce0008410000 */
[----:B------:R2:W-:Y:S01]  /*9fd0*/  MUFU.EX2 R143, R7 ;  /* 0x00000007008f7308 */ /* 0x0005e20000000800 */
[----:B-1----:R-:W-:Y:S02]  /*9fe0*/  SHF.R.U32.HI R6, RZ, 0x8, R5 ;  /* 0x00000008ff067819 */ /* 0x002fe40000011605 */
[----:B------:R-:W-:-:S04]  /*9ff0*/  LOP3.LUT R5, R4, 0xff, RZ, 0xc0, !PT ;  /* 0x000000ff04057812 */ /* 0x000fc800078ec0ff */
[----:B------:R-:W-:Y:S02]  /*a000*/  PRMT R19, R5, 0x5410, R6 ;  /* 0x0000541005137816 */ /* 0x000fe40000000006 */
[----:B------:R-:W-:Y:S02]  /*a010*/  SHF.R.U32.HI R5, RZ, 0x10, R4 ;  /* 0x00000010ff057819 */ /* 0x000fe40000011604 */
[----:B------:R-:W-:Y:S02]  /*a020*/  FSEL R4, R234, RZ, P5 ;  /* 0x000000ffea047208 */ /* 0x000fe40002800000 */
[----:B------:R-:W-:Y:S02]  /*a030*/  LOP3.LUT R5, R5, 0xff, RZ, 0xc0, !PT ;  /* 0x000000ff05057812 */ /* 0x000fe400078ec0ff */
[----:B------:R-:W-:Y:S01]  /*a040*/  FSEL R6, R233, RZ, P4 ;  /* 0x000000ffe9067208 */ /* 0x000fe20002000000 */
[----:B------:R-:W-:Y:S01]  /*a050*/  FADD.FTZ R11, R135, -R4 ;  /* 0x80000004870b7221 */ /* 0x000fe20000010000 */
[----:B------:R-:W-:Y:S01]  /*a060*/  PRMT R18, R5, 0x5410, R8 ;  /* 0x0000541005127816 */ /* 0x000fe20000000008 */
[--C-:B------:R-:W-:Y:S01]  /*a070*/  FFMA.FTZ R4, R34, UR38, -R12.reuse ;  /* 0x0000002622047c23 */ /* 0x100fe2000801080c */
[----:B------:R-:W-:Y:S01]  /*a080*/  FSEL R5, R220, RZ, P1 ;  /* 0x000000ffdc057208 */ /* 0x000fe20000800000 */
[----:B------:R-:W-:Y:S01]  /*a090*/  FFMA.FTZ R8, R26, UR38, -R12 ;  /* 0x000000261a087c23 */ /* 0x000fe2000801080c */
[----:B------:R-:W-:Y:S01]  /*a0a0*/  FADD.FTZ R15, R134, -R6 ;  /* 0x80000006860f7221 */ /* 0x000fe20000010000 */
[----:B------:R1:W-:Y:S01]  /*a0b0*/  MUFU.EX2 R177, R4 ;  /* 0x0000000400b17308 */ /* 0x0003e20000000800 */
[--C-:B------:R-:W-:Y:S01]  /*a0c0*/  HSET2.LE.AND R6, R20, R0.reuse, PT ;  /* 0x0000000014067233 */ /* 0x100fe20003803000 */
[----:B------:R-:W-:Y:S01]  /*a0d0*/  FADD.FTZ R14, R137, -R5 ;  /* 0x80000005890e7221 */ /* 0x000fe20000010000 */
[----:B---3--:R-:W-:Y:S01]  /*a0e0*/  MOV R137, R22 ;  /* 0x0000001600897202 */ /* 0x008fe20000000f00 */
[----:B------:R-:W-:Y:S01]  /*a0f0*/  FMUL.FTZ R15, R15, UR38 ;  /* 0x000000260f0f7c20 */ /* 0x000fe20008410000 */
[--C-:B--2---:R-:W-:Y:S01]  /*a100*/  HSET2.LE.AND R7, R21, R0.reuse, PT ;  /* 0x0000000015077233 */ /* 0x104fe20003803000 */
[----:B------:R-:W-:Y:S01]  /*a110*/  FMUL.FTZ R14, R14, UR38 ;  /* 0x000000260e0e7c20 */ /* 0x000fe20008410000 */
[----:B------:R-:W2:Y:S01]  /*a120*/  LDSM.16.MT88.4 R20, [R205+0xa000] ;  /* 0x00a00000cd14783b */ /* 0x000ea20000004200 */
[----:B------:R3:W-:Y:S01]  /*a130*/  MUFU.EX2 R132, R8 ;  /* 0x0000000800847308 */ /* 0x0007e20000000800 */
[--C-:B------:R-:W-:Y:S01]  /*a140*/  HSET2.LE.AND R5, R10, R0.reuse, PT ;  /* 0x000000000a057233 */ /* 0x100fe20003803000 */
[----:B------:R-:W-:Y:S01]  /*a150*/  FMUL.FTZ R11, R11, UR38 ;  /* 0x000000260b0b7c20 */ /* 0x000fe20008410000 */
[----:B------:R-:W-:-:S05]  /*a160*/  HSET2.LE.AND R10, R16, R0, PT ;  /* 0x00000000100a7233 */ /* 0x000fca0003803000 */
[----:B------:R-:W4:Y:S01]  /*a170*/  MUFU.EX2 R16, R11 ;  /* 0x0000000b00107308 */ /* 0x000f220000000800 */
[----:B-1----:R-:W-:-:S04]  /*a180*/  F2FP.BF16.F32.PACK_AB R4, R140, R196 ;  /* 0x000000c48c04723e */ /* 0x002fc800000010ff */
[----:B------:R-:W-:Y:S02]  /*a190*/  LOP3.LUT R6, R6, R4, RZ, 0xc0, !PT ;  /* 0x0000000406067212 */ /* 0x000fe400078ec0ff */
[----:B------:R-:W-:Y:S01]  /*a1a0*/  F2FP.BF16.F32.PACK_AB R4, R178, R32 ;  /* 0x00000020b204723e */ /* 0x000fe200000010ff */
[----:B------:R-:W1:Y:S01]  /*a1b0*/  MUFU.EX2 R15, R15 ;  /* 0x0000000f000f7308 */ /* 0x000e620000000800 */
[----:B---3--:R-:W-:Y:S02]  /*a1c0*/  F2FP.BF16.F32.PACK_AB R8, R136, R201 ;  /* 0x000000c98808723e */ /* 0x008fe400000010ff */
[----:B------:R-:W-:Y:S02]  /*a1d0*/  LOP3.LUT R7, R7, R4, RZ, 0xc0, !PT ;  /* 0x0000000407077212 */ /* 0x000fe400078ec0ff */
[----:B------:R-:W-:Y:S02]  /*a1e0*/  LOP3.LUT R4, R5, R8, RZ, 0xc0, !PT ;  /* 0x0000000805047212 */ /* 0x000fe400078ec0ff */
[--C-:B------:R-:W-:Y:S01]  /*a1f0*/  HSET2.LE.AND R5, R17, R0.reuse, PT ;  /* 0x0000000011057233 */ /* 0x100fe20003803000 */
[----:B------:R-:W3:Y:S01]  /*a200*/  MUFU.EX2 R14, R14 ;  /* 0x0000000e000e7308 */ /* 0x000ee20000000800 */
[----:B------:R-:W-:Y:S01]  /*a210*/  F2FP.BF16.F32.PACK_AB R8, R141, R197 ;  /* 0x000000c58d08723e */ /* 0x000fe200000010ff */
[-C--:B----4-:R-:W-:Y:S01]  /*a220*/  FMUL.FTZ R150, R150, R16.reuse ;  /* 0x0000001096967220 */ /* 0x090fe20000410000 */
[--C-:B------:R-:W-:Y:S01]  /*a230*/  HSET2.LE.AND R11, R24, R0.reuse, PT ;  /* 0x00000000180b7233 */ /* 0x100fe20003803000 */
[----:B------:R-:W-:Y:S01]  /*a240*/  FMUL.FTZ R151, R151, R16 ;  /* 0x0000001097977220 */ /* 0x000fe20000410000 */
[----:B------:R-:W-:Y:S01]  /*a250*/  LOP3.LUT R5, R5, R8, RZ, 0xc0, !PT ;  /* 0x0000000805057212 */ /* 0x000fe200078ec0ff */
[----:B------:R-:W-:Y:S01]  /*a260*/  FMUL.FTZ R154, R154, R16 ;  /* 0x000000109a9a7220 */ /* 0x000fe20000410000 */
[----:B------:R-:W-:Y:S01]  /*a270*/  F2FP.BF16.F32.PACK_AB R8, R132, R177 ;  /* 0x000000b18408723e */ /* 0x000fe200000010ff */
[----:B------:R4:W5:Y:S01]  /*a280*/  MUFU.EX2 R17, R9 ;  /* 0x0000000900117308 */ /* 0x0009620000000800 */
[-C--:B-1----:R-:W-:Y:S01]  /*a290*/  FMUL.FTZ R144, R144, R15.reuse ;  /* 0x0000000f90907220 */ /* 0x082fe20000410000 */
[-C--:B------:R-:W-:Y:S01]  /*a2a0*/  FMUL.FTZ R145, R145, R15.reuse ;  /* 0x0000000f91917220 */ /* 0x080fe20000410000 */
[----:B------:R-:W-:Y:S01]  /*a2b0*/  LOP3.LUT R11, R11, R8, RZ, 0xc0, !PT ;  /* 0x000000080b0b7212 */ /* 0x000fe200078ec0ff */
[----:B------:R-:W-:Y:S01]  /*a2c0*/  FMUL.FTZ R155, R155, R16 ;  /* 0x000000109b9b7220 */ /* 0x000fe20000410000 */
[--C-:B------:R-:W-:Y:S01]  /*a2d0*/  HSET2.LE.AND R8, R19, R0.reuse, PT ;  /* 0x0000000013087233 */ /* 0x100fe20003803000 */
[-C--:B------:R-:W-:Y:S01]  /*a2e0*/  FMUL.FTZ R156, R156, R15.reuse ;  /* 0x0000000f9c9c7220 */ /* 0x080fe20000410000 */
[-C--:B------:R-:W-:Y:S01]  /*a2f0*/  FMUL.FTZ R157, R157, R15.reuse ;  /* 0x0000000f9d9d7220 */ /* 0x080fe20000410000 */
[----:B------:R-:W1:Y:S01]  /*a300*/  LDSM.16.MT88.4 R24, [R207+0xa000] ;  /* 0x00a00000cf18783b */ /* 0x000e620000004200 */
[-C--:B---3--:R-:W-:Y:S01]  /*a310*/  FMUL.FTZ R146, R146, R14.reuse ;  /* 0x0000000e92927220 */ /* 0x088fe20000410000 */
[-C--:B------:R-:W-:Y:S01]  /*a320*/  FMUL.FTZ R147, R147, R14.reuse ;  /* 0x0000000e93937220 */ /* 0x080fe20000410000 */
[-C--:B------:R-:W-:Y:S01]  /*a330*/  FMUL.FTZ R158, R158, R14.reuse ;  /* 0x0000000e9e9e7220 */ /* 0x080fe20000410000 */
[-C--:B------:R-:W-:Y:S01]  /*a340*/  FMUL.FTZ R159, R159, R14.reuse ;  /* 0x0000000e9f9f7220 */ /* 0x080fe20000410000 */
[-C--:B------:R-:W-:Y:S01]  /*a350*/  FMUL.FTZ R172, R172, R15.reuse ;  /* 0x0000000facac7220 */ /* 0x080fe20000410000 */
[----:B------:R-:W-:Y:S01]  /*a360*/  FMUL.FTZ R173, R173, R15 ;  /* 0x0000000fadad7220 */ /* 0x000fe20000410000 */
[-C--:B------:R-:W-:Y:S01]  /*a370*/  FMUL.FTZ R174, R174, R14.reuse ;  /* 0x0000000eaeae7220 */ /* 0x080fe20000410000 */
[----:B------:R-:W-:Y:S01]  /*a380*/  FMUL.FTZ R175, R175, R14 ;  /* 0x0000000eafaf7220 */ /* 0x000fe20000410000 */
[----:B----4-:R-:W-:Y:S01]  /*a390*/  F2FP.BF16.F32.PACK_AB R9, R133, R176 ;  /* 0x000000b08509723e */ /* 0x010fe200000010ff */
[-C--:B-----5:R-:W-:Y:S01]  /*a3a0*/  FMUL.FTZ R148, R148, R17.reuse ;  /* 0x0000001194947220 */ /* 0x0a0fe20000410000 */
[-C--:B------:R-:W-:Y:S01]  /*a3b0*/  FMUL.FTZ R149, R149, R17.reuse ;  /* 0x0000001195957220 */ /* 0x080fe20000410000 */
[----:B------:R-:W-:Y:S01]  /*a3c0*/  FMUL.FTZ R152, R152, R17 ;  /* 0x0000001198987220 */ /* 0x000fe20000410000 */
[----:B------:R-:W-:Y:S01]  /*a3d0*/  LOP3.LUT R10, R10, R9, RZ, 0xc0, !PT ;  /* 0x000000090a0a7212 */ /* 0x000fe200078ec0ff */
[----:B------:R-:W-:Y:S01]  /*a3e0*/  FMUL.FTZ R153, R153, R17 ;  /* 0x0000001199997220 */ /* 0x000fe20000410000 */
[----:B------:R-:W-:Y:S01]  /*a3f0*/  F2FP.BF16.F32.PACK_AB R9, R142, R137 ;  /* 0x000000898e09723e */ /* 0x000fe200000010ff */
[-C--:B------:R-:W-:Y:S01]  /*a400*/  FMUL.FTZ R44, R44, R15.reuse ;  /* 0x0000000f2c2c7220 */ /* 0x080fe20000410000 */
[----:B------:R-:W-:Y:S01]  /*a410*/  FMUL.FTZ R45, R45, R15 ;  /* 0x0000000f2d2d7220 */ /* 0x000fe20000410000 */
[C---:B--2---:R-:W-:Y:S01]  /*a420*/  HMMA.16816.F32.BF16 R148, R4.reuse, R20, R148 ;  /* 0x000000140494723c */ /* 0x044fe20000041894 */
[----:B------:R-:W-:Y:S01]  /*a430*/  LOP3.LUT R8, R8, R9, RZ, 0xc0, !PT ;  /* 0x0000000908087212 */ /* 0x000fe200078ec0ff */
[-C--:B------:R-:W-:Y:S01]  /*a440*/  FMUL.FTZ R46, R46, R14.reuse ;  /* 0x0000000e2e2e7220 */ /* 0x080fe20000410000 */
[----:B------:R-:W-:Y:S01]  /*a450*/  HSET2.LE.AND R9, R18, R0, PT ;  /* 0x0000000012097233 */ /* 0x000fe20003803000 */
[----:B------:R-:W-:Y:S01]  /*a460*/  FMUL.FTZ R47, R47, R14 ;  /* 0x0000000e2f2f7220 */ /* 0x000fe20000410000 */
[----:B------:R-:W-:Y:S01]  /*a470*/  F2FP.BF16.F32.PACK_AB R18, R143, R179 ;  /* 0x000000b38f12723e */ /* 0x000fe200000010ff */
[----:B------:R-:W-:Y:S01]  /*a480*/  HMMA.16816.F32.BF16 R152, R4, R22, R152 ;  /* 0x000000160498723c */ /* 0x000fe20000041898 */
[-C--:B------:R-:W-:Y:S01]  /*a490*/  FMUL.FTZ R164, R164, R17.reuse ;  /* 0x00000011a4a47220 */ /* 0x080fe20000410000 */
[----:B------:R-:W-:Y:S01]  /*a4a0*/  FMUL.FTZ R165, R165, R17 ;  /* 0x00000011a5a57220 */ /* 0x000fe20000410000 */
[----:B------:R-:W-:Y:S01]  /*a4b0*/  LOP3.LUT R9, R9, R18, RZ, 0xc0, !PT ;  /* 0x0000001209097212 */ /* 0x000fe200078ec0ff */
[-C--:B------:R-:W-:Y:S01]  /*a4c0*/  FMUL.FTZ R166, R166, R16.reuse ;  /* 0x00000010a6a67220 */ /* 0x080fe20000410000 */
[----:B------:R-:W-:Y:S01]  /*a4d0*/  FMUL.FTZ R167, R167, R16 ;  /* 0x00000010a7a77220 */ /* 0x000fe20000410000 */
[-C--:B------:R-:W-:Y:S01]  /*a4e0*/  FMUL.FTZ R160, R160, R15.reuse ;  /* 0x0000000fa0a07220 */ /* 0x080fe20000410000 */
[----:B------:R-:W-:Y:S01]  /*a4f0*/  FMUL.FTZ R161, R161, R15 ;  /* 0x0000000fa1a17220 */ /* 0x000fe20000410000 */
[-C--:B------:R-:W-:Y:S01]  /*a500*/  FMUL.FTZ R162, R162, R14.reuse ;  /* 0x0000000ea2a27220 */ /* 0x080fe20000410000 */
[----:B------:R-:W-:Y:S01]  /*a510*/  FMUL.FTZ R163, R163, R14 ;  /* 0x0000000ea3a37220 */ /* 0x000fe20000410000 */
[C---:B------:R-:W-:Y:S01]  /*a520*/  HMMA.16816.F32.BF16 R144, R8.reuse, R20, R144 ;  /* 0x000000140890723c */ /* 0x040fe20000041890 */
[-C--:B------:R-:W-:Y:S01]  /*a530*/  FMUL.FTZ R168, R168, R17.reuse ;  /* 0x00000011a8a87220 */ /* 0x080fe20000410000 */
[-C--:B------:R-:W-:Y:S01]  /*a540*/  FMUL.FTZ R169, R169, R17.reuse ;  /* 0x00000011a9a97220 */ /* 0x080fe20000410000 */
[-C--:B------:R-:W-:Y:S01]  /*a550*/  FMUL.FTZ R170, R170, R16.reuse ;  /* 0x00000010aaaa7220 */ /* 0x080fe20000410000 */
[-C--:B------:R-:W-:Y:S01]  /*a560*/  FMUL.FTZ R171, R171, R16.reuse ;  /* 0x00000010abab7220 */ /* 0x080fe20000410000 */
[-C--:B------:R-:W-:Y:S01]  /*a570*/  FMUL.FTZ R36, R36, R17.reuse ;  /* 0x0000001124247220 */ /* 0x080fe20000410000 */
[C---:B------:R-:W-:Y:S01]  /*a580*/  HMMA.16816.F32.BF16 R244, R8.reuse, R22, R156 ;  /* 0x0000001608f4723c */ /* 0x040fe2000004189c */
[----:B------:R-:W2:Y:S01]  /*a590*/  LDSM.16.MT88.4 R20, [R210+0xa000] ;  /* 0x00a00000d214783b */ /* 0x000ea20000004200 */
        /* <DEDUP_REMOVED lines=13> */
[----:B-1----:R-:W-:Y:S01]  /*a670*/  HMMA.16816.F32.BF16 R248, R8, R26, R172 ;  /* 0x0000001a08f8723c */ /* 0x002fe200000418ac */
[----:B------:R-:W-:Y:S01]  /*a680*/  MOV R157, R242 ;  /* 0x000000f2009d7202 */ /* 0x000fe20000000f00 */
[-C--:B------:R-:W-:Y:S01]  /*a690*/  FMUL.FTZ R52, R52, R17.reuse ;  /* 0x0000001134347220 */ /* 0x080fe20000410000 */
[-C--:B------:R-:W-:Y:S01]  /*a6a0*/  FMUL.FTZ R53, R53, R17.reuse ;  /* 0x0000001135357220 */ /* 0x080fe20000410000 */
[-C--:B------:R-:W-:Y:S01]  /*a6b0*/  FMUL.FTZ R64, R64, R17.reuse ;  /* 0x0000001140407220 */ /* 0x080fe20000410000 */
[-C--:B------:R-:W-:Y:S01]  /*a6c0*/  FMUL.FTZ R65, R65, R17.reuse ;  /* 0x0000001141417220 */ /* 0x080fe20000410000 */
[-C--:B------:R-:W-:Y:S01]  /*a6d0*/  HMMA.16816.F32.BF16 R164, R4, R24.reuse, R164 ;  /* 0x0000001804a4723c */ /* 0x080fe200000418a4 */
[----:B------:R-:W-:Y:S01]  /*a6e0*/  MOV R172, R196 ;  /* 0x000000c400ac7202 */ /* 0x000fe20000000f00 */
[----:B------:R-:W-:Y:S01]  /*a6f0*/  FMUL.FTZ R68, R68, R17 ;  /* 0x0000001144447220 */ /* 0x000fe20000410000 */
[----:B------:R-:W-:Y:S01]  /*a700*/  MOV R173, R243 ;  /* 0x000000f300ad7202 */ /* 0x000fe20000000f00 */
        /* <DEDUP_REMOVED lines=16> */
[----:B--2---:R-:W-:Y:S01]  /*a810*/  HMMA.16816.F32.BF16 R196, R8, R22, R44 ;  /* 0x0000001608c4723c */ /* 0x004fe2000004182c */
[-C--:B------:R-:W-:Y:S01]  /*a820*/  FMUL.FTZ R83, R83, R16.reuse ;  /* 0x0000001053537220 */ /* 0x080fe20000410000 */
[-C--:B------:R-:W-:Y:S01]  /*a830*/  FMUL.FTZ R97, R97, R17.reuse ;  /* 0x0000001161617220 */ /* 0x080fe20000410000 */
[-C--:B------:R-:W-:Y:S01]  /*a840*/  FMUL.FTZ R100, R100, R17.reuse ;  /* 0x0000001164647220 */ /* 0x080fe20000410000 */
[-C--:B------:R-:W-:Y:S01]  /*a850*/  FMUL.FTZ R101, R101, R17.reuse ;  /* 0x0000001165657220 */ /* 0x080fe20000410000 */
[----:B------:R-:W-:Y:S01]  /*a860*/  FMUL.FTZ R86, R86, R16 ;  /* 0x0000001056567220 */ /* 0x000fe20000410000 */
[-C--:B------:R-:W-:Y:S01]  /*a870*/  HMMA.16816.F32.BF16 R236, R4, R20.reuse, R36 ;  /* 0x0000001404ec723c */ /* 0x080fe20000041824 */
[----:B------:R-:W-:Y:S01]  /*a880*/  MOV R44, R32 ;  /* 0x00000020002c7202 */ /* 0x000fe20000000f00 */
[----:B------:R-:W-:Y:S01]  /*a890*/  LDSM.16.MT88.4 R36, [R209+0xb000] ;  /* 0x00b00000d124783b */ /* 0x000fe20000004200 */
        /* <DEDUP_REMOVED lines=9> */
[C---:B------:R-:W-:Y:S01]  /*a930*/  HMMA.16816.F32.BF16 R48, R4.reuse, R22, R48 ;  /* 0x000000160430723c */ /* 0x040fe20000041830 */
[----:B------:R-:W3:Y:S01]  /*a940*/  LDSM.16.MT88.4 R20, [R205+0xb000] ;  /* 0x00b00000cd14783b */ /* 0x000ee20000004200 */
        /* <DEDUP_REMOVED lines=21> */
[----:B------:R-:W-:Y:S01]  /*aaa0*/  IMAD.MOV.U32 R174, RZ, RZ, R203 ;  /* 0x000000ffffae7224 */ /* 0x000fe200078e00cb */
[C---:B-1----:R-:W-:Y:S01]  /*aab0*/  HMMA.16816.F32.BF16 R84, R4.reuse, R24, R84 ;  /* 0x000000180454723c */ /* 0x042fe20000041854 */
[----:B------:R-:W-:Y:S01]  /*aac0*/  MOV R18, R177 ;  /* 0x000000b100127202 */ /* 0x000fe20000000f00 */
[-C--:B------:R-:W-:Y:S01]  /*aad0*/  FMUL.FTZ R76, R76, R15.reuse ;  /* 0x0000000f4c4c7220 */ /* 0x080fe20000410000 */
[----:B------:R-:W-:Y:S01]  /*aae0*/  FMUL.FTZ R77, R77, R15 ;  /* 0x0000000f4d4d7220 */ /* 0x000fe20000410000 */
[-C--:B------:R-:W-:Y:S01]  /*aaf0*/  FMUL.FTZ R78, R78, R14.reuse ;  /* 0x0000000e4e4e7220 */ /* 0x080fe20000410000 */
[----:B------:R-:W-:Y:S01]  /*ab00*/  FMUL.FTZ R79, R79, R14 ;  /* 0x0000000e4f4f7220 */ /* 0x000fe20000410000 */
[----:B------:R-:W-:Y:S01]  /*ab10*/  HMMA.16816.F32.BF16 R96, R4, R26, R96 ;  /* 0x0000001a0460723c */ /* 0x000fe20000041860 */
[----:B------:R-:W-:-:S02]  /*ab20*/  IMAD.MOV.U32 R19, RZ, RZ, R176 ;  /* 0x000000ffff137224 */ /* 0x000fc400078e00b0 */
[-C--:B------:R-:W-:Y:S01]  /*ab30*/  FMUL.FTZ R92, R92, R15.reuse ;  /* 0x0000000f5c5c7220 */ /* 0x080fe20000410000 */
[----:B------:R-:W-:Y:S01]  /*ab40*/  FMUL.FTZ R93, R93, R15 ;  /* 0x0000000f5d5d7220 */ /* 0x000fe20000410000 */
[-C--:B------:R-:W-:Y:S01]  /*ab50*/  FMUL.FTZ R94, R94, R14.reuse ;  /* 0x0000000e5e5e7220 */ /* 0x080fe20000410000 */
[----:B------:R-:W-:Y:S01]  /*ab60*/  FMUL.FTZ R95, R95, R14 ;  /* 0x0000000e5f5f7220 */ /* 0x000fe20000410000 */
[C---:B--2---:R-:W-:Y:S01]  /*ab70*/  HMMA.16816.F32.BF16 R100, R4.reuse, R32, R100 ;  /* 0x000000200464723c */ /* 0x044fe20000041864 */
[----:B------:R-:W-:Y:S01]  /*ab80*/  MOV R45, R143 ;  /* 0x0000008f002d7202 */ /* 0x000fe20000000f00 */
[-C--:B------:R-:W-:Y:S01]  /*ab90*/  FMUL.FTZ R56, R56, R15.reuse ;  /* 0x0000000f38387220 */ /* 0x080fe20000410000 */
[----:B------:R-:W-:Y:S01]  /*aba0*/  MOV R46, R142 ;  /* 0x0000008e002e7202 */ /* 0x000fe20000000f00 */
[----:B------:R-:W-:Y:S01]  /*abb0*/  FMUL.FTZ R57, R57, R15 ;  /* 0x0000000f39397220 */ /* 0x000fe20000410000 */
[----:B------:R-:W-:Y:S01]  /*abc0*/  MOV R47, R141 ;  /* 0x0000008d002f7202 */ /* 0x000fe20000000f00 */
[C---:B---3--:R-:W-:Y:S01]  /*abd0*/  HMMA.16816.F32.BF16 R68, R4.reuse, R20, R68 ;  /* 0x000000140444723c */ /* 0x048fe20000041844 */
[----:B------:R-:W-:Y:S01]  /*abe0*/  MOV R175, R179 ;  /* 0x000000b300af7202 */ /* 0x000fe20000000f00 */
        /* <DEDUP_REMOVED lines=25> */
[----:B------:R-:W-:-:S03]  /*ad80*/  FMUL.FTZ R127, R127, R14 ;  /* 0x0000000e7f7f7220 */ /* 0x000fc60000410000 */
[C---:B------:R-:W-:Y:S01]  /*ad90*/  HMMA.16816.F32.BF16 R72, R8.reuse, R20, R72 ;  /* 0x000000140848723c */ /* 0x040fe20000041848 */
[----:B------:R-:W-:Y:S01]  /*ada0*/  FFMA.FTZ R4, R188, UR38, -R2 ;  /* 0x00000026bc047c23 */ /* 0x000fe20008010802 */
[----:B------:R-:W-:Y:S01]  /*adb0*/  MOV R131, R140 ;  /* 0x0000008c00837202 */ /* 0x000fe20000000f00 */
[----:B------:R-:W-:Y:S01]  /*adc0*/  IMAD.MOV.U32 R129, RZ, RZ, R133 ;  /* 0x000000ffff817224 */ /* 0x000fe200078e0085 */
[----:B------:R-:W-:Y:S01]  /*add0*/  MOV R128, R132 ;  /* 0x0000008400807202 */ /* 0x000fe20000000f00 */
[----:B------:R1:W-:Y:S01]  /*ade0*/  MUFU.EX2 R188, R4 ;  /* 0x0000000400bc7308 */ /* 0x0003e20000000800 */
[----:B------:R-:W-:Y:S01]  /*adf0*/  HMMA.16816.F32.BF16 R88, R8, R24, R88 ;  /* 0x000000180858723c */ /* 0x000fe20000041858 */
[----:B------:R-:W-:-:S05]  /*ae00*/  MOV R130, R178 ;  /* 0x000000b200827202 */ /* 0x000fca0000000f00 */
[C---:B------:R-:W-:Y:S01]  /*ae10*/  HMMA.16816.F32.BF16 R140, R8.reuse, R22, R76 ;  /* 0x00000016088c723c */ /* 0x040fe2000004184c */
[----:B------:R-:W-:Y:S05]  /*ae20*/  LDSM.16.MT88.4 R76, [R205+0xb800] ;  /* 0x00b80000cd4c783b */ /* 0x000fea0000004200 */
[C---:B------:R-:W-:Y:S01]  /*ae30*/  HMMA.16816.F32.BF16 R132, R8.reuse, R26, R92 ;  /* 0x0000001a0884723c */ /* 0x040fe2000004185c */
[----:B------:R-:W-:Y:S01]  /*ae40*/  FFMA.FTZ R22, R186, UR38, -R12 ;  /* 0x00000026ba167c23 */ /* 0x000fe2000801080c */
[----:B------:R-:W-:Y:S01]  /*ae50*/  MOV R186, R47 ;  /* 0x0000002f00ba7202 */ /* 0x000fe20000000f00 */
[----:B------:R-:W-:Y:S01]  /*ae60*/  LDSM.16.MT88.4 R92, [R207+0xb800] ;  /* 0x00b80000cf5c783b */ /* 0x000fe20000004200 */
[----:B-1----:R-:W-:Y:S01]  /*ae70*/  FFMA.FTZ R4, R187, UR38, -R2 ;  /* 0x00000026bb047c23 */ /* 0x002fe20008010802 */
[----:B------:R-:W-:Y:S01]  /*ae80*/  MOV R47, R156 ;  /* 0x0000009c002f7202 */ /* 0x000fe20000000f00 */
[----:B------:R-:W-:Y:S01]  /*ae90*/  HMMA.16816.F32.BF16 R56, R8, R28, R56 ;  /* 0x0000001c0838723c */ /* 0x000fe20000041838 */
[----:B------:R-:W-:Y:S01]  /*aea0*/  FFMA.FTZ R26, R192, UR38, -R12 ;  /* 0x00000026c01a7c23 */ /* 0x000fe2000801080c */
[----:B------:R1:W-:Y:S01]  /*aeb0*/  MUFU.EX2 R201, R4 ;  /* 0x0000000400c97308 */ /* 0x0003e20000000800 */
[----:B------:R-:W-:Y:S01]  /*aec0*/  IMAD.MOV.U32 R192, RZ, RZ, R46 ;  /* 0x000000ffffc07224 */ /* 0x000fe200078e002e */
[----:B------:R-:W-:-:S02]  /*aed0*/  MOV R46, R158 ;  /* 0x0000009e002e7202 */ /* 0x000fc40000000f00 */
[C---:B------:R-:W-:Y:S01]  /*aee0*/  HMMA.16816.F32.BF16 R176, R8.reuse, R30, R60 ;  /* 0x0000001e08b0723c */ /* 0x040fe2000004183c */
[----:B------:R-:W-:Y:S03]  /*aef0*/  LDSM.16.MT88.4 R60, [R209+0xa800] ;  /* 0x00a80000d13c783b */ /* 0x000fe60000004200 */
[----:B------:R-:W-:Y:S02]  /*af00*/  MUFU.EX2 R26, R26 ;  /* 0x0000001a001a7308 */ /* 0x000fe40000000800 */
[C---:B------:R-:W-:Y:S06]  /*af10*/  HMMA.16816.F32.BF16 R104, R8.reuse, R32, R104 ;  /* 0x000000200868723c */ /* 0x040fec0000041868 */
[C---:B------:R-:W-:Y:S01]  /*af20*/  HMMA.16816.F32.BF16 R32, R8.reuse, R34, R108 ;  /* 0x000000220820723c */ /* 0x040fe2000004186c */
[--C-:B-1----:R-:W-:Y:S01]  /*af30*/  FFMA.FTZ R4, R182, UR38, -R2.reuse ;  /* 0x00000026b6047c23 */ /* 0x102fe20008010802 */
[----:B------:R-:W-:Y:S01]  /*af40*/  FFMA.FTZ R2, R180, UR38, -R2 ;  /* 0x00000026b4027c23 */ /* 0x000fe20008010802 */
[----:B------:R-:W-:Y:S02]  /*af50*/  LDSM.16.MT88.4 R108, [R210+0xb800] ;  /* 0x00b80000d26c783b */ /* 0x000fe40000004200 */
[----:B------:R1:W-:Y:S01]  /*af60*/  MUFU.EX2 R203, R4 ;  /* 0x0000000400cb7308 */ /* 0x0003e20000000800 */
[C---:B------:R-:W-:Y:S06]  /*af70*/  HMMA.16816.F32.BF16 R120, R8.reuse, R36, R120 ;  /* 0x000000240878723c */ /* 0x040fec0000041878 */
[----:B------:R-:W-:Y:S01]  /*af80*/  HMMA.16816.F32.BF16 R28, R8, R38, R124 ;  /* 0x00000026081c723c */ /* 0x000fe2000004187c */
[----:B------:R2:W-:Y:S01]  /*af90*/  MUFU.EX2 R187, R2 ;  /* 0x0000000200bb7308 */ /* 0x0005e20000000800 */
[----:B-1----:R-:W-:Y:S01]  /*afa0*/  IMAD.WIDE.U32 R4, R195, -0x2daee0ad, RZ ;  /* 0xd2511f53c3047825 */ /* 0x002fe200078e00ff */
[----:B------:R-:W-:-:S02]  /*afb0*/  MOV R195, R130 ;  /* 0x0000008200c37202 */ /* 0x000fc40000000f00 */
[C---:B------:R-:W-:Y:S02]  /*afc0*/  LOP3.LUT R7, R4.reuse, 0xffff, RZ, 0xc0, !PT ;  /* 0x0000ffff04077812 */ /* 0x040fe400078ec0ff */
[----:B------:R-:W-:Y:S01]  /*afd0*/  LOP3.LUT R21, R4, 0xff, RZ, 0xc0, !PT ;  /* 0x000000ff04157812 */ /* 0x000fe200078ec0ff */
[----:B--2---:R-:W-:Y:S01]  /*afe0*/  FFMA.FTZ R2, R191, UR38, -R3 ;  /* 0x00000026bf027c23 */ /* 0x004fe20008010803 */
[--C-:B------:R-:W-:Y:S02]  /*aff0*/  SHF.R.U32.HI R20, RZ, 0x10, R4.reuse ;  /* 0x00000010ff147819 */ /* 0x100fe40000011604 */
[----:B------:R-:W-:Y:S01]  /*b000*/  SHF.R.U32.HI R25, RZ, 0x18, R4 ;  /* 0x00000018ff197819 */ /* 0x000fe20000011604 */
[----:B------:R1:W-:Y:S01]  /*b010*/  MUFU.EX2 R180, R2 ;  /* 0x0000000200b47308 */ /* 0x0003e20000000800 */
[----:B------:R-:W-:Y:S01]  /*b020*/  LOP3.LUT R6, R5, UR23, R138, 0x96, !PT ;  /* 0x0000001705067c12 */ /* 0x000fe2000f8e968a */
[----:B------:R-:W-:Y:S01]  /*b030*/  FFMA.FTZ R5, R193, UR38, -R13 ;  /* 0x00000026c1057c23 */ /* 0x000fe2000801080d */
[----:B------:R-:W-:Y:S01]  /*b040*/  SHF.R.U32.HI R7, RZ, 0x8, R7 ;  /* 0x00000008ff077819 */ /* 0x000fe20000011607 */
[----:B------:R-:W-:Y:S01]  /*b050*/  IMAD.MOV.U32 R193, RZ, RZ, R131 ;  /* 0x000000ffffc17224 */ /* 0x000fe200078e0083 */
[----:B------:R-:W-:-:S02]  /*b060*/  LOP3.LUT R11, R6, 0xff, RZ, 0xc0, !PT ;  /* 0x000000ff060b7812 */ /* 0x000fc400078ec0ff */
[----:B------:R-:W-:Y:S02]  /*b070*/  PRMT R21, R21, 0x5410, R7 ;  /* 0x0000541015157816 */ /* 0x000fe40000000007 */
[----:B------:R-:W-:Y:S02]  /*b080*/  SHF.R.U32.HI R10, RZ, 0x18, R6 ;  /* 0x00000018ff0a7819 */ /* 0x000fe40000011606 */
[----:B------:R-:W-:Y:S01]  /*b090*/  MOV R191, R128 ;  /* 0x0000008000bf7202 */ /* 0x000fe20000000f00 */
[----:B-1----:R-:W-:Y:S01]  /*b0a0*/  FFMA.FTZ R2, R190, UR38, -R3 ;  /* 0x00000026be027c23 */ /* 0x002fe20008010803 */
[----:B------:R-:W-:-:S03]  /*b0b0*/  MOV R190, R129 ;  /* 0x0000008100be7202 */ /* 0x000fc60000000f00 */
[----:B------:R1:W-:Y:S02]  /*b0c0*/  MUFU.EX2 R182, R2 ;  /* 0x0000000200b67308 */ /* 0x0003e40000000800 */
[--C-:B-1----:R-:W-:Y:S01]  /*b0d0*/  FFMA.FTZ R2, R184, UR38, -R3.reuse ;  /* 0x00000026b8027c23 */ /* 0x102fe20008010803 */
[----:B------:R-:W-:-:S05]  /*b0e0*/  FFMA.FTZ R3, R181, UR38, -R3 ;  /* 0x00000026b5037c23 */ /* 0x000fca0008010803 */
[----:B------:R-:W-:Y:S08]  /*b0f0*/  MUFU.EX2 R184, R2 ;  /* 0x0000000200b87308 */ /* 0x000ff00000000800 */
[----:B------:R1:W2:Y:S02]  /*b100*/  MUFU.EX2 R181, R3 ;  /* 0x0000000300b57308 */ /* 0x0002a40000000800 */
[----:B-1----:R-:W-:-:S06]  /*b110*/  IMAD.WIDE.U32 R2, R139, -0x2daee0ad, RZ ;  /* 0xd2511f538b027825 */ /* 0x002fcc00078e00ff */
[----:B------:R1:W-:Y:S01]  /*b120*/  MUFU.EX2 R139, R5 ;  /* 0x00000005008b7308 */ /* 0x0003e20000000800 */
[----:B------:R-:W-:Y:S02]  /*b130*/  LOP3.LUT R4, R3, UR23, R202, 0x96, !PT ;  /* 0x0000001703047c12 */ /* 0x000fe4000f8e96ca */
[----:B------:R-:W-:Y:S02]  /*b140*/  MOV R202, R18 ;  /* 0x0000001200ca7202 */ /* 0x000fe40000000f00 */
[----:B------:R-:W-:Y:S01]  /*b150*/  LOP3.LUT R18, R2, 0xffff, RZ, 0xc0, !PT ;  /* 0x0000ffff02127812 */ /* 0x000fe200078ec0ff */
[----:B------:R-:W-:Y:S01]  /*b160*/  FFMA.FTZ R3, R194, UR38, -R13 ;  /* 0x00000026c2037c23 */ /* 0x000fe2000801080d */
[----:B------:R-:W-:Y:S02]  /*b170*/  MOV R194, R19 ;  /* 0x0000001300c27202 */ /* 0x000fe40000000f00 */
[----:B------:R-:W-:Y:S01]  /*b180*/  LOP3.LUT R24, R2, 0xff, RZ, 0xc0, !PT ;  /* 0x000000ff02187812 */ /* 0x000fe200078ec0ff */
[----:B------:R3:W-:Y:S01]  /*b190*/  MUFU.EX2 R138, R3 ;  /* 0x00000003008a7308 */ /* 0x0007e20000000800 */
[----:B------:R-:W-:-:S02]  /*b1a0*/  SHF.R.U32.HI R19, RZ, 0x10, R2 ;  /* 0x00000010ff137819 */ /* 0x000fc40000011602 */
[----:B------:R-:W-:Y:S01]  /*b1b0*/  SHF.R.U32.HI R23, RZ, 0x18, R2 ;  /* 0x00000018ff177819 */ /* 0x000fe20000011602 */
[----:B------:R-:W-:Y:S01]  /*b1c0*/  FFMA.FTZ R2, R183, UR38, -R13 ;  /* 0x00000026b7027c23 */ /* 0x000fe2000801080d */
[----:B------:R-:W-:Y:S01]  /*b1d0*/  MOV R183, R172 ;  /* 0x000000ac00b77202 */ /* 0x000fe20000000f00 */
[----:B------:R-:W-:Y:S01]  /*b1e0*/  IMAD.MOV.U32 R172, RZ, RZ, R173 ;  /* 0x000000ffffac7224 */ /* 0x000fe200078e00ad */
[----:B------:R-:W-:Y:S02]  /*b1f0*/  MOV R173, R174 ;  /* 0x000000ae00ad7202 */ /* 0x000fe40000000f00 */
[----:B------:R-:W-:Y:S02]  /*b200*/  MOV R174, R175 ;  /* 0x000000af00ae7202 */ /* 0x000fe40000000f00 */
[----:B------:R-:W-:Y:S02]  /*b210*/  MOV R175, R137 ;  /* 0x0000008900af7202 */ /* 0x000fe40000000f00 */
[----:B-1----:R-:W-:-:S02]  /*b220*/  LOP3.LUT R5, R20, 0xff, RZ, 0xc0, !PT ;  /* 0x000000ff14057812 */ /* 0x002fc400078ec0ff */
[----:B------:R-:W-:Y:S01]  /*b230*/  SHF.R.U32.HI R8, RZ, 0x10, R4 ;  /* 0x00000010ff087819 */ /* 0x000fe20000011604 */
[----:B---3--:R-:W-:Y:S01]  /*b240*/  FFMA.FTZ R3, R189, UR38, -R13 ;  /* 0x00000026bd037c23 */ /* 0x008fe2000801080d */
[--C-:B------:R-:W-:Y:S01]  /*b250*/  FFMA.FTZ R13, R200, UR38, -R12.reuse ;  /* 0x00000026c80d7c23 */ /* 0x100fe2000801080c */
[----:B------:R-:W-:Y:S01]  /*b260*/  FFMA.FTZ R12, R185, UR38, -R12 ;  /* 0x00000026b90c7c23 */ /* 0x000fe2000801080c */
[----:B------:R-:W-:Y:S01]  /*b270*/  MOV R185, R136 ;  /* 0x0000008800b97202 */ /* 0x000fe20000000f00 */
[----:B------:R1:W-:Y:S01]  /*b280*/  MUFU.EX2 R137, R3 ;  /* 0x0000000300897308 */ /* 0x0003e20000000800 */
[----:B------:R-:W-:Y:S02]  /*b290*/  PRMT R20, R5, 0x5410, R25 ;  /* 0x0000541005147816 */ /* 0x000fe40000000019 */
[----:B------:R-:W-:Y:S02]  /*b2a0*/  SHF.R.U32.HI R5, RZ, 0x10, R6 ;  /* 0x00000010ff057819 */ /* 0x000fe40000011606 */
[----:B------:R-:W-:-:S02]  /*b2b0*/  LOP3.LUT R9, R4, 0xff, RZ, 0xc0, !PT ;  /* 0x000000ff04097812 */ /* 0x000fc400078ec0ff */
[----:B------:R-:W-:Y:S01]  /*b2c0*/  SHF.R.U32.HI R7, RZ, 0x18, R4 ;  /* 0x00000018ff077819 */ /* 0x000fe20000011604 */
[----:B------:R3:W4:Y:S01]  /*b2d0*/  MUFU.EX2 R136, R2 ;  /* 0x0000000200887308 */ /* 0x0007220000000800 */
[----:B------:R-:W-:Y:S02]  /*b2e0*/  MOV R131, R175 ;  /* 0x000000af00837202 */ /* 0x000fe40000000f00 */
[----:B------:R-:W-:Y:S02]  /*b2f0*/  MOV R130, R173 ;  /* 0x000000ad00827202 */ /* 0x000fe40000000f00 */
[----:B------:R-:W-:Y:S02]  /*b300*/  MOV R189, R44 ;  /* 0x0000002c00bd7202 */ /* 0x000fe40000000f00 */
[----:B------:R-:W-:Y:S01]  /*b310*/  MOV R200, R45 ;  /* 0x0000002d00c87202 */ /* 0x000fe20000000f00 */
[----:B------:R5:W-:Y:S01]  /*b320*/  MUFU.EX2 R27, R13 ;  /* 0x0000000d001b7308 */ /* 0x000be20000000800 */
[----:B-1----:R-:W-:Y:S01]  /*b330*/  SHF.R.U32.HI R3, RZ, 0x8, R18 ;  /* 0x00000008ff037819 */ /* 0x002fe20000011612 */
[----:B------:R-:W-:Y:S01]  /*b340*/  IMAD.MOV.U32 R45, RZ, RZ, R159 ;  /* 0x000000ffff2d7224 */ /* 0x000fe200078e009f */
[----:B------:R-:W-:-:S02]  /*b350*/  MOV R44, R157 ;  /* 0x0000009d002c7202 */ /* 0x000fc40000000f00 */
[----:B------:R-:W-:Y:S01]  /*b360*/  MOV R25, R172 ;  /* 0x000000ac00197202 */ /* 0x000fe20000000f00 */
[----:B------:R-:W1:Y:S01]  /*b370*/  LDSM.16.MT88.4 R156, [R205+0xa800] ;  /* 0x00a80000cd9c783b */ /* 0x000e620000004200 */
[----:B---3--:R-:W-:Y:S02]  /*b380*/  LOP3.LUT R2, R19, 0xff, RZ, 0xc0, !PT ;  /* 0x000000ff13027812 */ /* 0x008fe400078ec0ff */
[----:B------:R-:W-:Y:S01]  /*b390*/  PRMT R19, R24, 0x5410, R3 ;  /* 0x0000541018137816 */ /* 0x000fe20000000003 */
[----:B------:R-:W-:Y:S01]  /*b3a0*/  IMAD.MOV.U32 R24, RZ, RZ, R174 ;  /* 0x000000ffff187224 */ /* 0x000fe200078e00ae */
[----:B------:R-:W-:Y:S01]  /*b3b0*/  PRMT R18, R2, 0x5410, R23 ;  /* 0x0000541002127816 */ /* 0x000fe20000000017 */
[----:B------:R-:W-:Y:S01]  /*b3c0*/  LDSM.16.MT88.4 R172, [R207+0xa800] ;  /* 0x00a80000cfac783b */ /* 0x000fe20000004200 */
[----:B------:R-:W-:Y:S01]  /*b3d0*/  LOP3.LUT R3, R6, 0xffff, RZ, 0xc0, !PT ;  /* 0x0000ffff06037812 */ /* 0x000fe200078ec0ff */
[----:B------:R-:W-:Y:S01]  /*b3e0*/  MUFU.EX2 R23, R22 ;  /* 0x0000001600177308 */ /* 0x000fe20000000800 */
[----:B------:R-:W-:-:S02]  /*b3f0*/  LOP3.LUT R2, R4, 0xffff, RZ, 0xc0, !PT ;  /* 0x0000ffff04027812 */ /* 0x000fc400078ec0ff */
[----:B------:R-:W-:Y:S02]  /*b400*/  SHF.R.U32.HI R6, RZ, 0x8, R3 ;  /* 0x00000008ff067819 */ /* 0x000fe40000011603 */
[----:B------:R-:W-:Y:S02]  /*b410*/  LOP3.LUT R4, R5, 0xff, RZ, 0xc0, !PT ;  /* 0x000000ff05047812 */ /* 0x000fe400078ec0ff */
[----:B------:R-:W-:Y:S01]  /*b420*/  SHF.R.U32.HI R3, RZ, 0x8, R2 ;  /* 0x00000008ff037819 */ /* 0x000fe20000011602 */
[----:B------:R3:W1:Y:S01]  /*b430*/  MUFU.EX2 R22, R12 ;  /* 0x0000000c00167308 */ /* 0x0006620000000800 */
[----:B------:R-:W-:Y:S02]  /*b440*/  LOP3.LUT R2, R8, 0xff, RZ, 0xc0, !PT ;  /* 0x000000ff08027812 */ /* 0x000fe400078ec0ff */
[----:B-----5:R-:W-:Y:S02]  /*b450*/  PRMT R13, R11, 0x5410, R6 ;  /* 0x000054100b0d7816 */ /* 0x020fe40000000006 */
[----:B------:R-:W-:-:S02]  /*b460*/  HSET2.LE.AND R6, R19, R0, PT ;  /* 0x0000000013067233 */ /* 0x000fc40003803000 */
[----:B------:R-:W-:Y:S02]  /*b470*/  PRMT R11, R9, 0x5410, R3 ;  /* 0x00005410090b7816 */ /* 0x000fe40000000003 */
[----:B--2---:R-:W-:Y:S02]  /*b480*/  F2FP.BF16.F32.PACK_AB R5, R181, R184 ;  /* 0x000000b8b505723e */ /* 0x004fe400000010ff */
[----:B------:R-:W-:Y:S02]  /*b490*/  F2FP.BF16.F32.PACK_AB R3, R187, R203 ;  /* 0x000000cbbb03723e */ /* 0x000fe400000010ff */
[----:B------:R-:W-:Y:S02]  /*b4a0*/  HSET2.LE.AND R8, R18, R0, PT ;  /* 0x0000000012087233 */ /* 0x000fe40003803000 */
[----:B------:R-:W-:Y:S02]  /*b4b0*/  MOV R19, R44 ;  /* 0x0000002c00137202 */ /* 0x000fe40000000f00 */
[----:B---3--:R-:W-:-:S02]  /*b4c0*/  PRMT R12, R4, 0x5410, R10 ;  /* 0x00005410040c7816 */ /* 0x008fc4000000000a */
[----:B------:R-:W-:Y:S02]  /*b4d0*/  PRMT R10, R2, 0x5410, R7 ;  /* 0x00005410020a7816 */ /* 0x000fe40000000007 */
[----:B------:R-:W-:Y:S02]  /*b4e0*/  HSET2.LE.AND R4, R20, R0, PT ;  /* 0x0000000014047233 */ /* 0x000fe40003803000 */
[----:B----4-:R-:W-:Y:S02]  /*b4f0*/  F2FP.BF16.F32.PACK_AB R7, R136, R137 ;  /* 0x000000898807723e */ /* 0x010fe400000010ff */
[----:B------:R-:W-:Y:S02]  /*b500*/  MOV R20, R131 ;  /* 0x0000008300147202 */ /* 0x000fe40000000f00 */
[----:B------:R-:W-:Y:S02]  /*b510*/  LOP3.LUT R131, R4, R5, RZ, 0xc0, !PT ;  /* 0x0000000504837212 */ /* 0x000fe400078ec0ff */
[----:B------:R-:W-:-:S02]  /*b520*/  LOP3.LUT R126, R6, R7, RZ, 0xc0, !PT ;  /* 0x00000007067e7212 */ /* 0x000fc400078ec0ff */
[----:B------:R-:W-:Y:S02]  /*b530*/  F2FP.BF16.F32.PACK_AB R5, R182, R180 ;  /* 0x000000b4b605723e */ /* 0x000fe400000010ff */
[----:B------:R-:W-:Y:S02]  /*b540*/  F2FP.BF16.F32.PACK_AB R7, R138, R139 ;  /* 0x0000008b8a07723e */ /* 0x000fe400000010ff */
[--C-:B------:R-:W-:Y:S02]  /*b550*/  HSET2.LE.AND R4, R12, R0.reuse, PT ;  /* 0x000000000c047233 */ /* 0x100fe40003803000 */
[--C-:B------:R-:W-:Y:S02]  /*b560*/  HSET2.LE.AND R6, R11, R0.reuse, PT ;  /* 0x000000000b067233 */ /* 0x100fe40003803000 */
[----:B------:R-:W-:Y:S02]  /*b570*/  HSET2.LE.AND R2, R21, R0, PT ;  /* 0x0000000015027233 */ /* 0x000fe40003803000 */
[----:B------:R-:W-:-:S02]  /*b580*/  LOP3.LUT R129, R4, R5, RZ, 0xc0, !PT ;  /* 0x0000000504817212 */ /* 0x000fc400078ec0ff */
[----:B------:R-:W-:Y:S02]  /*b590*/  LOP3.LUT R124, R6, R7, RZ, 0xc0, !PT ;  /* 0x00000007067c7212 */ /* 0x000fe400078ec0ff */
[----:B------:R-:W2:Y:S01]  /*b5a0*/  LDSM.16.MT88.4 R4, [R209+0xb800] ;  /* 0x00b80000d104783b */ /* 0x000ea20000004200 */
[----:B------:R-:W-:Y:S02]  /*b5b0*/  MOV R21, R130 ;  /* 0x0000008200157202 */ /* 0x000fe40000000f00 */
[----:B------:R-:W-:Y:S02]  /*b5c0*/  LOP3.LUT R130, R2, R3, RZ, 0xc0, !PT ;  /* 0x0000000302827212 */ /* 0x000fe400078ec0ff */
[----:B------:R-:W-:Y:S01]  /*b5d0*/  HSET2.LE.AND R2, R13, R0, PT ;  /* 0x000000000d027233 */ /* 0x000fe20003803000 */
[----:B------:R-:W-:Y:S01]  /*b5e0*/  IMAD.MOV.U32 R13, RZ, RZ, R46 ;  /* 0x000000ffff0d7224 */ /* 0x000fe200078e002e */
[----:B------:R-:W-:Y:S02]  /*b5f0*/  MOV R18, R45 ;  /* 0x0000002d00127202 */ /* 0x000fe40000000f00 */
[----:B------:R-:W-:-:S02]  /*b600*/  MOV R12, R47 ;  /* 0x0000002f000c7202 */ /* 0x000fc40000000f00 */
[----:B------:R-:W3:Y:S01]  /*b610*/  LDSM.16.MT88.4 R44, [R210+0xa800] ;  /* 0x00a80000d22c783b */ /* 0x000ee20000004200 */
[----:B-1----:R-:W-:Y:S02]  /*b620*/  F2FP.BF16.F32.PACK_AB R9, R22, R23 ;  /* 0x000000171609723e */ /* 0x002fe400000010ff */
[----:B------:R-:W-:Y:S02]  /*b630*/  F2FP.BF16.F32.PACK_AB R3, R201, R188 ;  /* 0x000000bcc903723e */ /* 0x000fe400000010ff */
[----:B------:R-:W-:Y:S02]  /*b640*/  LOP3.LUT R127, R8, R9, RZ, 0xc0, !PT ;  /* 0x00000009087f7212 */ /* 0x000fe400078ec0ff */
[----:B------:R-:W-:Y:S02]  /*b650*/  HSET2.LE.AND R8, R10, R0, PT ;  /* 0x000000000a087233 */ /* 0x000fe40003803000 */
[----:B------:R-:W-:Y:S02]  /*b660*/  F2FP.BF16.F32.PACK_AB R9, R26, R27 ;  /* 0x0000001b1a09723e */ /* 0x000fe400000010ff */
[----:B------:R-:W-:Y:S01]  /*b670*/  LOP3.LUT R128, R2, R3, RZ, 0xc0, !PT ;  /* 0x0000000302807212 */ /* 0x000fe200078ec0ff */
[----:B------:R-:W-:Y:S01]  /*b680*/  FFMA.FTZ R2, R21, R15, R20 ;  /* 0x0000000f15027223 */ /* 0x000fe20000010014 */
[----:B------:R-:W-:Y:S01]  /*b690*/  LOP3.LUT R125, R8, R9, RZ, 0xc0, !PT ;  /* 0x00000009087d7212 */ /* 0x000fe200078ec0ff */
[----:B------:R-:W-:Y:S01]  /*b6a0*/  FFMA.FTZ R9, R13, R17, R12 ;  /* 0x000000110d097223 */ /* 0x000fe2000001000c */
[----:B------:R-:W-:Y:S01]  /*b6b0*/  FFMA.FTZ R8, R19, R16, R18 ;  /* 0x0000001013087223 */ /* 0x000fe20000010012 */
[----:B------:R-:W-:-:S02]  /*b6c0*/  FFMA.FTZ R3, R25, R14, R24 ;  /* 0x0000000e19037223 */ /* 0x000fc40000010018 */
[----:B------:R-:W-:Y:S01]  /*b6d0*/  FADD.FTZ R11, R185, R9 ;  /* 0x00000009b90b7221 */ /* 0x000fe20000010000 */
[----:B------:R-:W-:Y:S01]  /*b6e0*/  FADD.FTZ R10, R186, R8 ;  /* 0x00000008ba0a7221 */ /* 0x000fe20000010000 */
[----:B------:R-:W-:Y:S01]  /*b6f0*/  FADD.FTZ R9, R192, R2 ;  /* 0x00000002c0097221 */ /* 0x000fe20000010000 */
[----:B------:R-:W-:Y:S01]  /*b700*/  FADD.FTZ R8, R200, R3 ;  /* 0x00000003c8087221 */ /* 0x000fe20000010000 */
[----:B------:R-:W-:Y:S01]  /*b710*/  FADD.FTZ R2, R183, R11 ;  /* 0x0000000bb7027221 */ /* 0x000fe20000010000 */
[----:B------:R-:W-:Y:S01]  /*b720*/  FADD.FTZ R3, R189, R10 ;  /* 0x0000000abd037221 */ /* 0x000fe20000010000 */
[----:B------:R-:W-:Y:S01]  /*b730*/  HMMA.16816.F32.BF16 R148, R128, R156, R148 ;  /* 0x0000009c8094723c */ /* 0x000fe20000041894 */
[----:B------:R-:W-:Y:S02]  /*b740*/  FADD.FTZ R8, R202, R8 ;  /* 0x00000008ca087221 */ /* 0x000fe40000010000 */
[----:B------:R-:W-:-:S03]  /*b750*/  FADD.FTZ R3, R195, R3 ;  /* 0x00000003c3037221 */ /* 0x000fc60000010000 */
[----:B--2---:R-:W-:Y:S01]  /*b760*/  HMMA.16816.F32.BF16 R116, R128, R4, R116 ;  /* 0x000000048074723c */ /* 0x004fe20000041874 */
[----:B------:R-:W-:-:S04]  /*b770*/  FADD.FTZ R3, R180, R3 ;  /* 0x00000003b4037221 */ /* 0x000fc80000010000 */
[----:B------:R-:W-:Y:S01]  /*b780*/  FADD.FTZ R3, R182, R3 ;  /* 0x00000003b6037221 */ /* 0x000fe20000010000 */
[----:B------:R-:W-:Y:S06]  /*b790*/  HMMA.16816.F32.BF16 R120, R124, R4, R120 ;  /* 0x000000047c78723c */ /* 0x000fec0000041878 */
[----:B------:R-:W-:Y:S01]  /*b7a0*/  HMMA.16816.F32.BF16 R152, R128, R158, R152 ;  /* 0x0000009e8098723c */ /* 0x000fe20000041898 */
        /* <DEDUP_REMOVED lines=11> */
[----:B------:R-:W-:-:S05]  /*b860*/  FADD.FTZ R5, R26, R5 ;  /* 0x000000051a057221 */ /* 0x000fca0000010000 */
        /* <DEDUP_REMOVED lines=38> */
[----:B------:R-:W-:-:S03]  /*bad0*/  MOV R137, R220 ;  /* 0x000000dc00897202 */ /* 0x000fc60000000f00 */
        /* <DEDUP_REMOVED lines=16> */
[----:B------:R-:W-:Y:S01]  /*bbe0*/  IMAD.U32 R2, RZ, RZ, UR40 ;  /* 0x00000028ff027e24 */ /* 0x000fe2000f8e00ff */
[----:B------:R-:W1:Y:S01]  /*bbf0*/  S2R R251, SR_TID.X ;  /* 0x0000000000fb7919 */ /* 0x000e620000002100 */
[----:B------:R-:W-:Y:S01]  /*bc00*/  IMAD.U32 R5, RZ, RZ, UR40 ;  /* 0x00000028ff057e24 */ /* 0x000fe2000f8e00ff */
[----:B------:R-:W-:-:S03]  /*bc10*/  UIADD3 UR4, UR41, UR4, URZ ;  /* 0x0000000429047290 */ /* 0x000fc6000fffe03f */
[----:B------:R-:W5:Y:S03]  /*bc20*/  @!P3 LDC.64 R10, c[0x0][0x220] ;  /* 0x00008800ff0abb82 */ /* 0x000f660000000a00 */
[----:B------:R-:W-:-:S05]  /*bc30*/  IMAD.U32 R4, RZ, RZ, UR4 ;  /* 0x00000004ff047e24 */ /* 0x000fca000f8e00ff */
[----:B------:R-:W5:Y:S01]  /*bc40*/  @!P2 LDC.64 R6, c[0x0][0x220] ;  /* 0x00008800ff06ab82 */ /* 0x000f620000000a00 */
[----:B------:R-:W-:Y:S01]  /*bc50*/  @P3 STS.128 [R219+0xa000], RZ ;  /* 0x00a000ffdb003388 */ /* 0x000fe20000000c00 */
[----:B-1----:R-:W-:-:S05]  /*bc60*/  IMAD.SHL.U32 R251, R251, 0x2, RZ ;  /* 0x00000002fbfb7824 */ /* 0x002fca00078e00ff */
[----:B------:R-:W-:Y:S02]  /*bc70*/  LOP3.LUT R251, R251, 0x6, RZ, 0xc0, !PT ;  /* 0x00000006fbfb7812 */ /* 0x000fe400078ec0ff */
[----:B--2---:R-:W-:-:S04]  /*bc80*/  LEA R2, P1, R2, R194, 0x5 ;  /* 0x000000c202027211 */ /* 0x004fc800078228ff */
[C---:B------:R-:W-:Y:S02]  /*bc90*/  IADD3 R3, P0, R2.reuse, UR22, RZ ;  /* 0x0000001602037c10 */ /* 0x040fe4000ff1e0ff */
[----:B---3--:R-:W-:Y:S02]  /*bca0*/  LEA.HI.X R4, R5, R191, R4, 0x5, P1 ;  /* 0x000000bf05047211 */ /* 0x008fe400008f2c04 */
[C---:B----4-:R-:W-:Y:S02]  /*bcb0*/  @!P3 LEA R12, P5, R2.reuse, R12, 0x1 ;  /* 0x0000000c020cb211 */ /* 0x050fe400078a08ff */
[----:B-----5:R-:W-:Y:S02]  /*bcc0*/  @!P2 LEA R8, P1, R2, R8, 0x1 ;  /* 0x000000080208a211 */ /* 0x020fe400078208ff */
[----:B------:R-:W-:Y:S02]  /*bcd0*/  @!P3 LEA R10, P4, R3, R10, 0x1 ;  /* 0x0000000a030ab211 */ /* 0x000fe400078808ff */
[----:B------:R-:W-:-:S02]  /*bce0*/  IADD3.X R5, R4, UR20, RZ, P0, !PT ;  /* 0x0000001404057c10 */ /* 0x000fc400087fe4ff */
[C-C-:B------:R-:W-:Y:S02]  /*bcf0*/  @!P3 LEA.HI.X R13, R2.reuse, R13, R4.reuse, 0x1, P5 ;  /* 0x0000000d020db211 */ /* 0x140fe400028f0c04 */
[C---:B------:R-:W-:Y:S02]  /*bd00*/  @!P2 LEA R6, P0, R3.reuse, R6, 0x1 ;  /* 0x000000060306a211 */ /* 0x040fe400078008ff */
[----:B------:R-:W-:Y:S01]  /*bd10*/  @!P2 LEA.HI.X R9, R2, R9, R4, 0x1, P1 ;  /* 0x000000090209a211 */ /* 0x000fe200008f0c04 */
[----:B------:R-:W-:Y:S01]  /*bd20*/  @!PT LDS RZ, [RZ] ;  /* 0x00000000fffff984 */ /* 0x000fe20000000800 */
[----:B------:R-:W-:Y:S01]  /*bd30*/  @!PT LDS RZ, [RZ] ;  /* 0x00000000fffff984 */ /* 0x000fe20000000800 */
[----:B------:R-:W-:Y:S01]  /*bd40*/  @!PT LDS RZ, [RZ] ;  /* 0x00000000fffff984 */ /* 0x000fe20000000800 */
[----:B------:R1:W-:Y:S01]  /*bd50*/  @!P3 LDGSTS.E.BYPASS.LTC128B.128 [R219+0xa000], desc[UR24][R12.64] ;  /* 0x0a0000000cdbbfae */ /* 0x0003e2000b901d58 */
        /* <DEDUP_REMOVED lines=9> */
[C---:B------:R-:W-:Y:S01]  /*bdf0*/  VIADD R3, R2.reuse, 0x1 ;  /* 0x0000000102037836 */ /* 0x040fe20000000000 */
[CC--:B------:R-:W-:Y:S01]  /*be00*/  ISETP.GE.AND P0, PT, R2.reuse, R231.reuse, PT ;  /* 0x000000e70200720c */ /* 0x0c0fe20003f06270 */
[----:B------:R-:W-:Y:S01]  /*be10*/  @P3 STS.128 [R219+0xa800], RZ ;  /* 0x00a800ffdb003388 */ /* 0x000fe20000000c00 */
[C---:B------:R-:W-:Y:S02]  /*be20*/  ISETP.GE.AND P6, PT, R2.reuse, R230, PT ;  /* 0x000000e60200720c */ /* 0x040fe40003fc6270 */
[----:B------:R-:W-:Y:S01]  /*be30*/  ISETP.LT.OR P0, PT, R2, R226, P0 ;  /* 0x000000e20200720c */ /* 0x000fe20000701670 */
[----:B------:R-:W-:Y:S01]  /*be40*/  @!PT LDS RZ, [RZ] ;  /* 0x00000000fffff984 */ /* 0x000fe20000000800 */
[----:B------:R-:W-:Y:S01]  /*be50*/  @!PT LDS RZ, [RZ] ;  /* 0x00000000fffff984 */ /* 0x000fe20000000800 */
[----:B------:R-:W-:Y:S01]  /*be60*/  @!PT LDS RZ, [RZ] ;  /* 0x00000000fffff984 */ /* 0x000fe20000000800 */
[----:B------:R2:W-:Y:S01]  /*be70*/  @!P3 LDGSTS.E.BYPASS.LTC128B.128 [R219+0xa800], desc[UR24][R10.64] ;  /* 0x0a8000000adbbfae */ /* 0x0005e2000b901d58 */
[C---:B------:R-:W-:Y:S02]  /*be80*/  ISETP.GE.AND P5, PT, R3.reuse, R231, PT ;  /* 0x000000e70300720c */ /* 0x040fe40003fa6270 */
[C---:B------:R-:W-:Y:S01]  /*be90*/  ISETP.GE.AND P4, PT, R3.reuse, R230, PT ;  /* 0x000000e60300720c */ /* 0x040fe20003f86270 */
[----:B------:R-:W-:Y:S01]  /*bea0*/  @P2 STS.128 [R219+0xb800], RZ ;  /* 0x00b800ffdb002388 */ /* 0x000fe20000000c00 */
[----:B------:R-:W-:-:S02]  /*beb0*/  ISETP.GE.AND P1, PT, R3, R229, PT ;  /* 0x000000e50300720c */ /* 0x000fc40003f26270 */
[-C--:B------:R-:W-:Y:S01]  /*bec0*/  ISETP.LT.OR P6, PT, R2, R225.reuse, P6 ;  /* 0x000000e10200720c */ /* 0x080fe200037c1670 */
[----:B------:R-:W-:Y:S01]  /*bed0*/  @!PT LDS RZ, [RZ] ;  /* 0x00000000fffff984 */ /* 0x000fe20000000800 */
[----:B------:R-:W-:Y:S01]  /*bee0*/  @!PT LDS RZ, [RZ] ;  /* 0x00000000fffff984 */ /* 0x000fe20000000800 */
[----:B------:R-:W-:Y:S01]  /*bef0*/  @!PT LDS RZ, [RZ] ;  /* 0x00000000fffff984 */ /* 0x000fe20000000800 */
[----:B------:R3:W-:Y:S01]  /*bf00*/  @!P2 LDGSTS.E.BYPASS.LTC128B.128 [R219+0xb800], desc[UR24][R6.64+0x80] ;  /* 0x0b80008006dbafae */ /* 0x0007e2000b901d58 */
[C---:B------:R-:W-:Y:S02]  /*bf10*/  ISETP.LT.OR P5, PT, R3.reuse, R226, P5 ;  /* 0x000000e20300720c */ /* 0x040fe40002fa1670 */
[C---:B------:R-:W-:Y:S01]  /*bf20*/  ISETP.LT.OR P4, PT, R3.reuse, R225, P4 ;  /* 0x000000e10300720c */ /* 0x040fe20002781670 */
[----:B------:R-:W-:Y:S01]  /*bf30*/  LDSM.16.M88.4 R24, [R204+0x8000] ;  /* 0x00800000cc18783b */ /* 0x000fe20000000200 */
[----:B------:R-:W-:-:S03]  /*bf40*/  ISETP.LT.OR P1, PT, R3, R224, P1 ;  /* 0x000000e00300720c */ /* 0x000fc60000f21670 */
[----:B------:R-:W-:Y:S04]  /*bf50*/  LDSM.16.M88.4 R20, [R204+0x8800] ;  /* 0x00880000cc14783b */ /* 0x000fe80000000200 */
[----:B-1----:R-:W1:Y:S04]  /*bf60*/  LDSM.16.M88.4 R12, [R206] ;  /* 0x00000000ce0c783b */ /* 0x002e680000000200 */
[----:B------:R-:W-:Y:S04]  /*bf70*/  LDSM.16.M88.4 R28, [R218] ;  /* 0x00000000da1c783b */ /* 0x000fe80000000200 */
[----:B--2---:R-:W2:Y:S04]  /*bf80*/  LDSM.16.M88.4 R8, [R206+0x2000] ;  /* 0x00200000ce08783b */ /* 0x004ea80000000200 */
[----:B------:R-:W-:Y:S04]  /*bf90*/  LDSM.16.M88.4 R32, [R215] ;  /* 0x00000000d720783b */ /* 0x000fe80000000200 */
[----:B---3--:R-:W3:Y:S04]  /*bfa0*/  LDSM.16.M88.4 R4, [R208+0x2000] ;  /* 0x00200000d004783b */ /* 0x008ee80000000200 */
[----:B------:R-:W4:Y:S04]  /*bfb0*/  LDSM.16.M88.4 R16, [R208] ;  /* 0x00000000d010783b */ /* 0x000f280000000200 */
[----:B------:R-:W0:Y:S01]  /*bfc0*/  LDGDEPBAR ;  /* 0x00000000000079af */ /* 0x000e220000000000 */
[C---:B-1----:R-:W-:Y:S06]  /*bfd0*/  HMMA.16816.F32.BF16 R176, R12.reuse, R20, RZ ;  /* 0x000000140cb0723c */ /* 0x042fec00000418ff */
[-C--:B------:R-:W-:Y:S06]  /*bfe0*/  HMMA.16816.F32.BF16 R180, R12, R24.reuse, RZ ;  /* 0x000000180cb4723c */ /* 0x080fec00000418ff */
[C---:B--2---:R-:W-:Y:S06]  /*bff0*/  HMMA.16816.F32.BF16 R140, R8.reuse, R24, RZ ;  /* 0x00000018088c723c */ /* 0x044fec00000418ff */
[C---:B------:R-:W-:Y:S06]  /*c000*/  HMMA.16816.F32.BF16 R132, R8.reuse, R20, RZ ;  /* 0x000000140884723c */ /* 0x040fec00000418ff */
[C---:B------:R-:W-:Y:S06]  /*c010*/  HMMA.16816.F32.BF16 R136, R8.reuse, R26, RZ ;  /* 0x0000001a0888723c */ /* 0x040fec00000418ff */
[-C--:B------:R-:W-:Y:S06]  /*c020*/  HMMA.16816.F32.BF16 R8, R8, R22.reuse, RZ ;  /* 0x000000160808723c */ /* 0x080fec00000418ff */
[C---:B------:R-:W-:Y:S01]  /*c030*/  HMMA.16816.F32.BF16 R188, R12.reuse, R22, RZ ;  /* 0x000000160cbc723c */ /* 0x040fe200000418ff */
[----:B------:R-:W-:Y:S05]  /*c040*/  LDSM.16.M88.4 R20, [R212+0x8000] ;  /* 0x00800000d414783b */ /* 0x000fea0000000200 */
[----:B------:R-:W-:Y:S01]  /*c050*/  HMMA.16816.F32.BF16 R192, R12, R26, RZ ;  /* 0x0000001a0cc0723c */ /* 0x000fe200000418ff */
[----:B------:R-:W-:Y:S04]  /*c060*/  LDSM.16.M88.4 R24, [R212+0x8800] ;  /* 0x00880000d418783b */ /* 0x000fe80000000200 */
[----:B------:R-:W-:Y:S01]  /*c070*/  LDSM.16.M88.4 R12, [R214] ;  /* 0x00000000d60c783b */ /* 0x000fe20000000200 */
[C---:B---3--:R-:W-:Y:S06]  /*c080*/  HMMA.16816.F32.BF16 R136, R4.reuse, R34, R136 ;  /* 0x000000220488723c */ /* 0x048fec0000041888 */
[C---:B------:R-:W-:Y:S01]  /*c090*/  HMMA.16816.F32.BF16 R200, R4.reuse, R30, R8 ;  /* 0x0000001e04c8723c */ /* 0x040fe20000041808 */
[----:B------:R-:W1:Y:S05]  /*c0a0*/  LDSM.16.M88.4 R8, [R214+0x2000] ;  /* 0x00200000d608783b */ /* 0x000e6a0000000200 */
[C---:B------:R-:W-:Y:S06]  /*c0b0*/  HMMA.16816.F32.BF16 R140, R4.reuse, R32, R140 ;  /* 0x00000020048c723c */ /* 0x040fec000004188c */
[-C--:B------:R-:W-:Y:S01]  /*c0c0*/  HMMA.16816.F32.BF16 R132, R4, R28.reuse, R132 ;  /* 0x0000001c0484723c */ /* 0x080fe20000041884 */
[----:B------:R-:W-:Y:S05]  /*c0d0*/  LDSM.16.M88.4 R4, [R213+0x2000] ;  /* 0x00200000d504783b */ /* 0x000fea0000000200 */
[C---:B----4-:R-:W-:Y:S06]  /*c0e0*/  HMMA.16816.F32.BF16 R184, R16.reuse, R28, R176 ;  /* 0x0000001c10b8723c */ /* 0x050fec00000418b0 */
[C---:B------:R-:W-:Y:S06]  /*c0f0*/  HMMA.16816.F32.BF16 R196, R16.reuse, R32, R180 ;  /* 0x0000002010c4723c */ /* 0x040fec00000418b4 */
[C---:B------:R-:W-:Y:S01]  /*c100*/  HMMA.16816.F32.BF16 R176, R16.reuse, R30, R188 ;  /* 0x0000001e10b0723c */ /* 0x040fe200000418bc */
[----:B------:R-:W2:Y:S05]  /*c110*/  LDSM.16.M88.4 R28, [R211] ;  /* 0x00000000d31c783b */ /* 0x000eaa0000000200 */
[----:B------:R-:W-:Y:S01]  /*c120*/  HMMA.16816.F32.BF16 R180, R16, R34, R192 ;  /* 0x0000002210b4723c */ /* 0x000fe200000418c0 */
[----:B------:R-:W3:Y:S05]  /*c130*/  LDSM.16.M88.4 R16, [R211+0x800] ;  /* 0x00080000d310783b */ /* 0x000eea0000000200 */
[C---:B-1----:R-:W-:Y:S06]  /*c140*/  HMMA.16816.F32.BF16 R136, R8.reuse, R22, R136 ;  /* 0x000000160888723c */ /* 0x042fec0000041888 */
[C---:B------:R-:W-:Y:S06]  /*c150*/  HMMA.16816.F32.BF16 R140, R8.reuse, R20, R140 ;  /* 0x00000014088c723c */ /* 0x040fec000004188c */
[C---:B------:R-:W-:Y:S06]  /*c160*/  HMMA.16816.F32.BF16 R132, R8.reuse, R24, R132 ;  /* 0x000000180884723c */ /* 0x040fec0000041884 */
[----:B------:R-:W-:Y:S01]  /*c170*/  HMMA.16816.F32.BF16 R32, R8, R26, R200 ;  /* 0x0000001a0820723c */ /* 0x000fe200000418c8 */
[----:B------:R-:W1:Y:S05]  /*c180*/  LDSM.16.M88.4 R8, [R213] ;  /* 0x00000000d508783b */ /* 0x000e6a0000000200 */
[C---:B------:R-:W-:Y:S06]  /*c190*/  HMMA.16816.F32.BF16 R200, R12.reuse, R20, R196 ;  /* 0x000000140cc8723c */ /* 0x040fec00000418c4 */
[C---:B------:R-:W-:Y:S06]  /*c1a0*/  HMMA.16816.F32.BF16 R196, R12.reuse, R22, R180 ;  /* 0x000000160cc4723c */ /* 0x040fec00000418b4 */
[----:B------:R-:W-:Y:S06]  /*c1b0*/  HMMA.16816.F32.BF16 R192, R12, R24, R184 ;  /* 0x000000180cc0723c */ /* 0x000fec00000418b8 */
[C---:B--2---:R-:W-:Y:S06]  /*c1c0*/  HMMA.16816.F32.BF16 R180, R4.reuse, R30, R136 ;  /* 0x0000001e04b4723c */ /* 0x044fec0000041888 */
[C---:B------:R-:W-:Y:S06]  /*c1d0*/  HMMA.16816.F32.BF16 R184, R4.reuse, R28, R140 ;  /* 0x0000001c04b8723c */ /* 0x040fec000004188c */
[C---:B---3--:R-:W-:Y:S06]  /*c1e0*/  HMMA.16816.F32.BF16 R136, R4.reuse, R16, R132 ;  /* 0x000000100488723c */ /* 0x048fec0000041884 */
[----:B------:R-:W-:Y:S01]  /*c1f0*/  HMMA.16816.F32.BF16 R20, R4, R18, R32 ;  /* 0x000000120414723c */ /* 0x000fe20000041820 */
[----:B------:R-:W-:Y:S04]  /*c200*/  LDSM.16.M88.4 R4, [R206+0x6000] ;  /* 0x00600000ce04783b */ /* 0x000fe80000000200 */
[----:B------:R-:W2:Y:S01]  /*c210*/  LDSM.16.M88.4 R32, [R204+0x9800] ;  /* 0x00980000cc20783b */ /* 0x000ea20000000200 */
[----:B------:R-:W-:Y:S03]  /*c220*/  HMMA.16816.F32.BF16 R188, R12, R26, R176 ;  /* 0x0000001a0cbc723c */ /* 0x000fe600000418b0 */
[----:B------:R-:W3:Y:S03]  /*c230*/  LDSM.16.M88.4 R24, [R204+0x9000] ;  /* 0x00900000cc18783b */ /* 0x000ee60000000200 */
[C---:B-1----:R-:W-:Y:S01]  /*c240*/  HMMA.16816.F32.BF16 R176, R8.reuse, R30, R196 ;  /* 0x0000001e08b0723c */ /* 0x042fe200000418c4 */
[----:B------:R-:W1:Y:S05]  /*c250*/  LDSM.16.M88.4 R12, [R206+0x4000] ;  /* 0x00400000ce0c783b */ /* 0x000e6a0000000200 */
[C---:B------:R-:W-:Y:S01]  /*c260*/  HMMA.16816.F32.BF16 R140, R8.reuse, R28, R200 ;  /* 0x0000001c088c723c */ /* 0x040fe200000418c8 */
[----:B------:R-:W-:Y:S05]  /*c270*/  LDSM.16.M88.4 R28, [R216] ;  /* 0x00000000d81c783b */ /* 0x000fea0000000200 */
[C---:B------:R-:W-:Y:S06]  /*c280*/  HMMA.16816.F32.BF16 R192, R8.reuse, R16, R192 ;  /* 0x0000001008c0723c */ /* 0x040fec00000418c0 */
[----:B------:R-:W-:Y:S01]  /*c290*/  HMMA.16816.F32.BF16 R132, R8, R18, R188 ;  /* 0x000000120884723c */ /* 0x000fe200000418bc */
[----:B------:R-:W-:Y:S04]  /*c2a0*/  LDSM.16.M88.4 R8, [R208+0x6000] ;  /* 0x00600000d008783b */ /* 0x000fe80000000200 */
[----:B------:R-:W-:Y:S01]  /*c2b0*/  LDSM.16.M88.4 R16, [R208+0x4000] ;  /* 0x00400000d010783b */ /* 0x000fe20000000200 */
[C---:B--2---:R-:W-:Y:S03]  /*c2c0*/  HMMA.16816.F32.BF16 R196, R4.reuse, R34, R20 ;  /* 0x0000002204c4723c */ /* 0x044fe60000041814 */
[----:B------:R-:W2:Y:S03]  /*c2d0*/  LDSM.16.M88.4 R20, [R217] ;  /* 0x00000000d914783b */ /* 0x000ea60000000200 */
[C---:B---3--:R-:W-:Y:S06]  /*c2e0*/  HMMA.16816.F32.BF16 R240, R4.reuse, R24, R184 ;  /* 0x0000001804f0723c */ /* 0x048fec00000418b8 */
[C---:B------:R-:W-:Y:S06]  /*c2f0*/  HMMA.16816.F32.BF16 R236, R4.reuse, R26, R180 ;  /* 0x0000001a04ec723c */ /* 0x040fec00000418b4 */
[----:B------:R-:W-:Y:S01]  /*c300*/  HMMA.16816.F32.BF16 R200, R4, R32, R136 ;  /* 0x0000002004c8723c */ /* 0x000fe20000041888 */
[----:B------:R-:W-:Y:S05]  /*c310*/  LDSM.16.M88.4 R4, [R214+0x6000] ;  /* 0x00600000d604783b */ /* 0x000fea0000000200 */
[C---:B-1----:R-:W-:Y:S06]  /*c320*/  HMMA.16816.F32.BF16 R184, R12.reuse, R26, R176 ;  /* 0x0000001a0cb8723c */ /* 0x042fec00000418b0 */
[C---:B------:R-:W-:Y:S06]  /*c330*/  HMMA.16816.F32.BF16 R180, R12.reuse, R32, R192 ;  /* 0x000000200cb4723c */ /* 0x040fec00000418c0 */
[C---:B------:R-:W-:Y:S01]  /*c340*/  HMMA.16816.F32.BF16 R176, R12.reuse, R34, R132 ;  /* 0x000000220cb0723c */ /* 0x040fe20000041884 */
[----:B------:R-:W1:Y:S05]  /*c350*/  LDSM.16.M88.4 R32, [R212+0x9000] ;  /* 0x00900000d420783b */ /* 0x000e6a0000000200 */
[----:B------:R-:W-:Y:S01]  /*c360*/  HMMA.16816.F32.BF16 R188, R12, R24, R140 ;  /* 0x000000180cbc723c */ /* 0x000fe2000004188c */
[----:B------:R-:W3:Y:S04]  /*c370*/  LDSM.16.M88.4 R24, [R212+0x9800] ;  /* 0x00980000d418783b */ /* 0x000ee80000000200 */
[----:B------:R-:W4:Y:S01]  /*c380*/  LDSM.16.M88.4 R12, [R214+0x4000] ;  /* 0x00400000d60c783b */ /* 0x000f220000000200 */
[C---:B--2---:R-:W-:Y:S06]  /*c390*/  HMMA.16816.F32.BF16 R140, R8.reuse, R20, R240 ;  /* 0x00000014088c723c */ /* 0x044fec00000418f0 */
[C---:B------:R-:W-:Y:S06]  /*c3a0*/  HMMA.16816.F32.BF16 R136, R8.reuse, R22, R236 ;  /* 0x000000160888723c */ /* 0x040fec00000418ec */
[C---:B------:R-:W-:Y:S06]  /*c3b0*/  HMMA.16816.F32.BF16 R132, R8.reuse, R28, R200 ;  /* 0x0000001c0884723c */ /* 0x040fec00000418c8 */
[----:B------:R-:W-:Y:S06]  /*c3c0*/  HMMA.16816.F32.BF16 R8, R8, R30, R196 ;  /* 0x0000001e0808723c */ /* 0x000fec00000418c4 */
[C---:B------:R-:W-:Y:S06]  /*c3d0*/  HMMA.16816.F32.BF16 R196, R16.reuse, R20, R188 ;  /* 0x0000001410c4723c */ /* 0x040fec00000418bc */
[C---:B------:R-:W-:Y:S01]  /*c3e0*/  HMMA.16816.F32.BF16 R192, R16.reuse, R22, R184 ;  /* 0x0000001610c0723c */ /* 0x040fe200000418b8 */
[----:B------:R-:W-:Y:S05]  /*c3f0*/  LDSM.16.M88.4 R20, [R211+0x1800] ;  /* 0x00180000d314783b */ /* 0x000fea0000000200 */
[----:B------:R-:W-:Y:S06]  /*c400*/  HMMA.16816.F32.BF16 R184, R16, R30, R176 ;  /* 0x0000001e10b8723c */ /* 0x000fec00000418b0 */
[----:B-1----:R-:W-:Y:S06]  /*c410*/  HMMA.16816.F32.BF16 R176, R4, R34, R136 ;  /* 0x0000002204b0723c */ /* 0x002fec0000041888 */
[----:B------:R-:W-:Y:S01]  /*c420*/  HMMA.16816.F32.BF16 R188, R16, R28, R180 ;  /* 0x0000001c10bc723c */ /* 0x000fe200000418b4 */
[----:B------:R-:W-:Y:S05]  /*c430*/  LDSM.16.M88.4 R16, [R211+0x1000] ;  /* 0x00100000d310783b */ /* 0x000fea0000000200 */
[C---:B---3--:R-:W-:Y:S01]  /*c440*/  HMMA.16816.F32.BF16 R136, R4.reuse, R26, R8 ;  /* 0x0000001a0488723c */ /* 0x048fe20000041808 */
[----:B------:R-:W1:Y:S05]  /*c450*/  LDSM.16.M88.4 R8, [R213+0x4000] ;  /* 0x00400000d508783b */ /* 0x000e6a0000000200 */
[C---:B------:R-:W-:Y:S06]  /*c460*/  HMMA.16816.F32.BF16 R180, R4.reuse, R32, R140 ;  /* 0x0000002004b4723c */ /* 0x040fec000004188c */
[----:B------:R-:W-:Y:S01]  /*c470*/  HMMA.16816.F32.BF16 R140, R4, R24, R132 ;  /* 0x00000018048c723c */ /* 0x000fe20000041884 */
[----:B------:R-:W2:Y:S01]  /*c480*/  LDSM.16.M88.4 R4, [R213+0x6000] ;  /* 0x00600000d504783b */ /* 0x000ea20000000200 */
[----:B------:R-:W-:-:S04]  /*c490*/  DEPBAR.LE SB0, 0x0 ;  /* 0x000080000000791a */ /* 0x000fc80000000000 */
[C---:B----4-:R-:W-:Y:S06]  /*c4a0*/  HMMA.16816.F32.BF16 R132, R12.reuse, R32, R196 ;  /* 0x000000200c84723c */ /* 0x050fec00000418c4 */
[C---:B------:R-:W-:Y:S06]  /*c4b0*/  HMMA.16816.F32.BF16 R32, R12.reuse, R34, R192 ;  /* 0x000000220c20723c */ /* 0x040fec00000418c0 */
[C---:B------:R-:W-:Y:S06]  /*c4c0*/  HMMA.16816.F32.BF16 R28, R12.reuse, R24, R188 ;  /* 0x000000180c1c723c */ /* 0x040fec00000418bc */
[----:B------:R-:W-:Y:S06]  /*c4d0*/  HMMA.16816.F32.BF16 R12, R12, R26, R184 ;  /* 0x0000001a0c0c723c */ /* 0x000fec00000418b8 */
[C---:B-1----:R-:W-:Y:S06]  /*c4e0*/  HMMA.16816.F32.BF16 R132, R8.reuse, R16, R132 ;  /* 0x000000100884723c */ /* 0x042fec0000041884 */
[----:B------:R-:W-:Y:S06]  /*c4f0*/  HMMA.16816.F32.BF16 R32, R8, R18, R32 ;  /* 0x000000120820723c */ /* 0x000fec0000041820 */
[C---:B--2---:R-:W-:Y:S06]  /*c500*/  HMMA.16816.F32.BF16 R180, R4.reuse, R16, R180 ;  /* 0x0000001004b4723c */ /* 0x044fec00000418b4 */
[C---:B------:R-:W-:Y:S06]  /*c510*/  HMMA.16816.F32.BF16 R176, R4.reuse, R18, R176 ;  /* 0x0000001204b0723c */ /* 0x040fec00000418b0 */
[C---:B------:R-:W-:Y:S06]  /*c520*/  HMMA.16816.F32.BF16 R188, R4.reuse, R20, R140 ;  /* 0x0000001404bc723c */ /* 0x040fec000004188c */
[----:B------:R-:W-:Y:S06]  /*c530*/  HMMA.16816.F32.BF16 R192, R4, R22, R136 ;  /* 0x0000001604c0723c */ /* 0x000fec0000041888 */
[----:B------:R-:W-:Y:S01]  /*c540*/  HMMA.16816.F32.BF16 R136, R8, R20, R28 ;  /* 0x000000140888723c */ /* 0x000fe2000004181c */
[----:B------:R-:W-:-:S02]  /*c550*/  IMAD.IADD R5, R221, 0x1, -R2 ;  /* 0x00000001dd057824 */ /* 0x000fc400078e0a02 */
[--C-:B------:R-:W-:Y:S02]  /*c560*/  IMAD.IADD R4, R222, 0x1, -R2.reuse ;  /* 0x00000001de047824 */ /* 0x100fe400078e0a02 */
[--C-:B------:R-:W-:Y:S01]  /*c570*/  IMAD.IADD R7, R227, 0x1, -R2.reuse ;  /* 0x00000001e3077824 */ /* 0x100fe200078e0a02 */
[----:B------:R-:W-:Y:S01]  /*c580*/  HMMA.16816.F32.BF16 R184, R8, R22, R12 ;  /* 0x0000001608b8723c */ /* 0x000fe2000004180c */
[----:B------:R-:W-:Y:S02]  /*c590*/  IABS R6, R5 ;  /* 0x0000000500067213 */ /* 0x000fe40000000000 */
[----:B------:R-:W-:Y:S02]  /*c5a0*/  IABS R5, R4 ;  /* 0x0000000400057213 */ /* 0x000fe40000000000 */
[----:B------:R-:W-:Y:S01]  /*c5b0*/  IABS R4, R7 ;  /* 0x0000000700047213 */ /* 0x000fe20000000000 */
[----:B------:R-:W-:Y:S02]  /*c5c0*/  IMAD.IADD R7, R221, 0x1, -R3 ;  /* 0x00000001dd077824 */ /* 0x000fe400078e0a03 */
[----:B------:R-:W-:-:S05]  /*c5d0*/  IMAD.IADD R8, R232, 0x1, -R2 ;  /* 0x00000001e8087824 */ /* 0x000fca00078e0a02 */
[----:B------:R-:W-:Y:S01]  /*c5e0*/  IABS R9, R8 ;  /* 0x0000000800097213 */ /* 0x000fe20000000000 */
[----:B------:R-:W-:Y:S01]  /*c5f0*/  IMAD.MOV.U32 R8, RZ, RZ, R4 ;  /* 0x000000ffff087224 */ /* 0x000fe200078e0004 */
[----:B------:R-:W-:Y:S02]  /*c600*/  IABS R4, R7 ;  /* 0x0000000700047213 */ /* 0x000fe40000000000 */
        /* <DEDUP_REMOVED lines=20> */
[----:B------:R-:W-:Y:S02]  /*c750*/  IABS R5, R4 ;  /* 0x0000000400057213 */ /* 0x000fe40000000000 */
[C---:B------:R-:W-:Y:S02]  /*c760*/  ISETP.GE.AND P6, PT, R2.reuse, R229, PT ;  /* 0x000000e50200720c */ /* 0x040fe40003fc6270 */
[----:B------:R-:W-:Y:S01]  /*c770*/  IABS R4, R3 ;  /* 0x0000000300047213 */ /* 0x000fe20000000000 */
[----:B------:R-:W-:Y:S01]  /*c780*/  IMAD.MOV.U32 R3, RZ, RZ, R7 ;  /* 0x000000ffff037224 */ /* 0x000fe200078e0007 */
        /* <DEDUP_REMOVED lines=8> */
[----:B------:R-:W-:Y:S02]  /*c810*/  I2FP.F32.S32 R4, R4 ;  /* 0x0000000400047245 */ /* 0x000fe40000201400 */
[----:B------:R-:W-:Y:S01]  /*c820*/  ISETP.LT.OR P6, PT, R2, R223, P6 ;  /* 0x000000df0200720c */ /* 0x000fe200037c1670 */
[----:B------:R-:W-:Y:S01]  /*c830*/  IMAD.IADD R7, R222, 0x1, -R3 ;  /* 0x00000001de077824 */ /* 0x000fe200078e0a03 */
[----:B------:R-:W-:Y:S01]  /*c840*/  FSEL R18, R8, -INF , !P5 ;  /* 0xff80000008127808 */ /* 0x000fe20006800000 */
[----:B------:R-:W-:Y:S01]  /*c850*/  FFMA.FTZ R10, R4, -UR19, R183 ;  /* 0x80000013040a7c23 */ /* 0x000fe200080100b7 */
[----:B------:R-:W-:Y:S01]  /*c860*/  FSEL R140, R9, -INF , !P6 ;  /* 0xff800000098c7808 */ /* 0x000fe20007000000 */
[--C-:B------:R-:W-:Y:S01]  /*c870*/  IMAD.IADD R8, R221, 0x1, -R3.reuse ;  /* 0x00000001dd087824 */ /* 0x100fe200078e0a03 */
[----:B------:R-:W-:Y:S01]  /*c880*/  FSEL R24, R6, -INF , !P4 ;  /* 0xff80000006187808 */ /* 0x000fe20006000000 */
[----:B------:R-:W-:Y:S01]  /*c890*/  VIADD R4, R2, 0x9 ;  /* 0x0000000902047836 */ /* 0x000fe20000000000 */
        /* <DEDUP_REMOVED lines=20> */
[----:B------:R-:W-:Y:S01]  /*c9e0*/  I2FP.F32.S32 R7, R7 ;  /* 0x0000000700077245 */ /* 0x000fe20000201400 */
[----:B------:R-:W-:Y:S01]  /*c9f0*/  IMAD.IADD R8, R222, 0x1, -R4 ;  /* 0x00000001de087824 */ /* 0x000fe200078e0a04 */
[----:B------:R-:W-:-:S02]  /*ca00*/  I2FP.F32.S32 R6, R6 ;  /* 0x0000000600067245 */ /* 0x000fc40000201400 */
        /* <DEDUP_REMOVED lines=15> */
[----:B------:R-:W-:Y:S01]  /*cb00*/  IMAD.IADD R5, R221, 0x1, -R3 ;  /* 0x00000001dd057824 */ /* 0x000fe200078e0a03 */
[----:B------:R-:W-:-:S02]  /*cb10*/  ISETP.GE.AND P5, PT, R4, R229, PT ;  /* 0x000000e50400720c */ /* 0x000fc40003fa6270 */
        /* <DEDUP_REMOVED lines=12> */
[----:B------:R-:W-:Y:S02]  /*cbe0*/  I2FP.F32.S32 R11, R11 ;  /* 0x0000000b000b7245 */ /* 0x000fe40000201400 */
[----:B------:R-:W-:Y:S02]  /*cbf0*/  IABS R5, R5 ;  /* 0x0000000500057213 */ /* 0x000fe40000000000 */
[----:B------:R-:W-:Y:S01]  /*cc00*/  I2FP.F32.S32 R6, R6 ;  /* 0x0000000600067245 */ /* 0x000fe20000201400 */
[----:B------:R-:W-:Y:S01]  /*cc10*/  FFMA.FTZ R11, R11, -UR19, R178 ;  /* 0x800000130b0b7c23 */ /* 0x000fe200080100b2 */
        /* <DEDUP_REMOVED lines=20> */
[----:B------:R-:W-:Y:S02]  /*cd60*/  I2FP.F32.S32 R10, R10 ;  /* 0x0000000a000a7245 */ /* 0x000fe40000201400 */
[C---:B------:R-:W-:Y:S02]  /*cd70*/  ISETP.LT.OR P1, PT, R3.reuse, R226, P1 ;  /* 0x000000e20300720c */ /* 0x040fe40000f21670 */
[C---:B------:R-:W-:Y:S01]  /*cd80*/  ISETP.LT.OR P0, PT, R3.reuse, R225, P0 ;  /* 0x000000e10300720c */ /* 0x040fe20000701670 */
[----:B------:R-:W-:Y:S01]  /*cd90*/  FFMA.FTZ R14, R10, -UR19, R179 ;  /* 0x800000130a0e7c23 */ /* 0x000fe200080100b3 */
[C---:B------:R-:W-:Y:S02]  /*cda0*/  ISETP.LT.OR P6, PT, R3.reuse, R224, P6 ;  /* 0x000000e00300720c */ /* 0x040fe400037c1670 */
[----:B------:R-:W-:Y:S01]  /*cdb0*/  ISETP.LT.OR P5, PT, R3, R223, P5 ;  /* 0x000000df0300720c */ /* 0x000fe20002fa1670 */
[----:B------:R-:W-:Y:S01]  /*cdc0*/  IMAD.IADD R3, R232, 0x1, -R3 ;  /* 0x00000001e8037824 */ /* 0x000fe200078e0a03 */
[----:B------:R-:W-:-:S02]  /*cdd0*/  IABS R9, R6 ;  /* 0x0000000600097213 */ /* 0x000fc40000000000 */
[----:B------:R-:W-:Y:S02]  /*cde0*/  IABS R5, R5 ;  /* 0x0000000500057213 */ /* 0x000fe40000000000 */
        /* <DEDUP_REMOVED lines=21> */
[----:B------:R-:W-:Y:S01]  /*cf40*/  ISETP.GE.AND P4, PT, R4, R231, PT ;  /* 0x000000e70400720c */ /* 0x000fe20003f86270 */
[----:B------:R-:W-:Y:S01]  /*cf50*/  IMAD.IADD R7, R232, 0x1, -R4 ;  /* 0x00000001e8077824 */ /* 0x000fe200078e0a04 */
[----:B------:R-:W-:Y:S01]  /*cf60*/  ISETP.GE.AND P1, PT, R4, R230, PT ;  /* 0x000000e60400720c */ /* 0x000fe20003f26270 */
[----:B------:R-:W-:Y:S01]  /*cf70*/  VIADD R2, R2, 0x19 ;  /* 0x0000001902027836 */ /* 0x000fe20000000000 */
[----:B------:R-:W-:-:S02]  /*cf80*/  ISETP.GE.AND P0, PT, R4, R229, PT ;  /* 0x000000e50400720c */ /* 0x000fc40003f06270 */
[----:B------:R-:W-:Y:S02]  /*cf90*/  FSEL R200, R8, -INF , !P6 ;  /* 0xff80000008c87808 */ /* 0x000fe40007000000 */
[C---:B------:R-:W-:Y:S02]  /*cfa0*/  ISETP.GE.AND P6, PT, R4.reuse, R228, PT ;  /* 0x000000e40400720c */ /* 0x040fe40003fc6270 */
[C---:B------:R-:W-:Y:S02]  /*cfb0*/  ISETP.LT.OR P4, PT, R4.reuse, R226, P4 ;  /* 0x000000e20400720c */ /* 0x040fe40002781670 */
[C---:B------:R-:W-:Y:S02]  /*cfc0*/  ISETP.LT.OR P1, PT, R4.reuse, R225, P1 ;  /* 0x000000e10400720c */ /* 0x040fe40000f21670 */
[C---:B------:R-:W-:Y:S02]  /*cfd0*/  ISETP.LT.OR P0, PT, R4.reuse, R224, P0 ;  /* 0x000000e00400720c */ /* 0x040fe40000701670 */
[----:B------:R-:W-:Y:S01]  /*cfe0*/  ISETP.LT.OR P6, PT, R4, R223, P6 ;  /* 0x000000df0400720c */ /* 0x000fe200037c1670 */
[----:B------:R-:W-:Y:S01]  /*cff0*/  IMAD.IADD R4, R227, 0x1, -R3 ;  /* 0x00000001e3047824 */ /* 0x000fe200078e0a03 */
[----:B------:R-:W-:-:S02]  /*d000*/  FSEL R203, R10, -INF , !P5 ;  /* 0xff8000000acb7808 */ /* 0x000fc40006800000 */
[----:B------:R-:W-:Y:S02]  /*d010*/  FSEL R196, R9, -INF , !P4 ;  /* 0xff80000009c47808 */ /* 0x000fe40006000000 */
[----:B------:R-:W-:Y:S01]  /*d020*/  FSEL R202, R6, -INF , !P1 ;  /* 0xff80000006ca7808 */ /* 0x000fe20004800000 */
[--C-:B------:R-:W-:Y:S01]  /*d030*/  IMAD.IADD R6, R221, 0x1, -R3.reuse ;  /* 0x00000001dd067824 */ /* 0x100fe200078e0a03 */
[----:B------:R-:W-:Y:S01]  /*d040*/  FSEL R201, R5, -INF , !P0 ;  /* 0xff80000005c97808 */ /* 0x000fe20004000000 */
[----:B------:R-:W-:Y:S01]  /*d050*/  IMAD.IADD R5, R222, 0x1, -R3 ;  /* 0x00000001de057824 */ /* 0x000fe200078e0a03 */
[C---:B------:R-:W-:Y:S02]  /*d060*/  ISETP.GE.AND P5, PT, R3.reuse, R231, PT ;  /* 0x000000e70300720c */ /* 0x040fe40003fa6270 */
[C---:B------:R-:W-:Y:S02]  /*d070*/  ISETP.GE.AND P4, PT, R3.reuse, R230, PT ;  /* 0x000000e60300720c */ /* 0x040fe40003f86270 */
[----:B------:R-:W-:-:S02]  /*d080*/  ISETP.GE.AND P1, PT, R3, R229, PT ;  /* 0x000000e50300720c */ /* 0x000fc40003f26270 */
[C---:B------:R-:W-:Y:S02]  /*d090*/  ISETP.GE.AND P0, PT, R3.reuse, R228, PT ;  /* 0x000000e40300720c */ /* 0x040fe40003f06270 */
[----:B------:R-:W-:Y:S02]  /*d0a0*/  IABS R7, R7 ;  /* 0x0000000700077213 */ /* 0x000fe40000000000 */
[C---:B------:R-:W-:Y:S02]  /*d0b0*/  ISETP.LT.OR P5, PT, R3.reuse, R226, P5 ;  /* 0x000000e20300720c */ /* 0x040fe40002fa1670 */
[C---:B------:R-:W-:Y:S02]  /*d0c0*/  ISETP.LT.OR P4, PT, R3.reuse, R225, P4 ;  /* 0x000000e10300720c */ /* 0x040fe40002781670 */
[C---:B------:R-:W-:Y:S02]  /*d0d0*/  ISETP.LT.OR P1, PT, R3.reuse, R224, P1 ;  /* 0x000000e00300720c */ /* 0x040fe40000f21670 */
[----:B------:R-:W-:Y:S01]  /*d0e0*/  ISETP.LT.OR P0, PT, R3, R223, P0 ;  /* 0x000000df0300720c */ /* 0x000fe20000701670 */
[----:B------:R-:W-:Y:S01]  /*d0f0*/  IMAD.IADD R3, R232, 0x1, -R3 ;  /* 0x00000001e8037824 */ /* 0x000fe200078e0a03 */
[----:B------:R-:W-:Y:S01]  /*d100*/  IABS R9, R4 ;  /* 0x0000000400097213 */ /* 0x000fe20000000000 */
[----:B------:R-:W-:Y:S01]  /*d110*/  IMAD.MOV.U32 R4, RZ, RZ, R7 ;  /* 0x000000ffff047224 */ /* 0x000fe200078e0007 */
[----:B------:R-:W-:-:S02]  /*d120*/  IABS R6, R6 ;  /* 0x0000000600067213 */ /* 0x000fc40000000000 */
[----:B------:R-:W-:Y:S01]  /*d130*/  IABS R8, R3 ;  /* 0x0000000300087213 */ /* 0x000fe20000000000 */
[----:B------:R-:W-:Y:S01]  /*d140*/  IMAD.MOV.U32 R7, RZ, RZ, R9 ;  /* 0x000000ffff077224 */ /* 0x000fe200078e0009 */
[----:B------:R-:W-:Y:S02]  /*d150*/  I2FP.F32.S32 R3, R4 ;  /* 0x0000000400037245 */ /* 0x000fe40000201400 */
[----:B------:R-:W-:Y:S02]  /*d160*/  IABS R5, R5 ;  /* 0x0000000500057213 */ /* 0x000fe40000000000 */
[----:B------:R-:W-:Y:S01]  /*d170*/  I2FP.F32.S32 R6, R6 ;  /* 0x0000000600067245 */ /* 0x000fe20000201400 */
[----:B------:R-:W-:Y:S01]  /*d180*/  FFMA.FTZ R4, R3, -UR19, R191 ;  /* 0x8000001303047c23 */ /* 0x000fe200080100bf */
        /* <DEDUP_REMOVED lines=59> */
[C---:B------:R-:W-:Y:S02]  /*d540*/  IADD3 R3, P5, R2.reuse, UR35, RZ ;  /* 0x0000002302037c10 */ /* 0x040fe4000ffbe0ff */
        /* <DEDUP_REMOVED lines=31> */
.L_x_2472:
[----:B------:R-:W-:Y:S05]  /*d740*/  BSYNC B0 ;  /* 0x0000000000007941 */ /* 0x000fea0003800000 */
.L_x_2471:
[----:B------:R-:W0:Y:S02]  /*d750*/  LDGDEPBAR ;  /* 0x00000000000079af */ /* 0x000e240000000000 */
.L_x_2470:
[----:B------:R-:W3:Y:S04]  /*d760*/  LDL R5, [R1+0x80] ;  /* 0x0000800001057983 */ /* 0x000ee80000100800 */
[----:B-1----:R-:W4:Y:S04]  /*d770*/  LDL R9, [R1+0x5c] ;  /* 0x00005c0001097983 */ /* 0x002f280000100800 */
[----:B------:R-:W5:Y:S01]  /*d780*/  LDL.64 R132, [R1] ;  /* 0x0000000001847983 */ /* 0x000f620000100a00 */
[----:B--2---:R-:W-:Y:S01]  /*d790*/  FMNMX.FTZ R2, R235, R17, !PT ;  /* 0x00000011eb027209 */ /* 0x004fe20007810000 */
[----:B------:R-:W-:Y:S01]  /*d7a0*/  IMAD.WIDE.U32 R12, R252, -0x326172a9, RZ ;  /* 0xcd9e8d57fc0c7825 */ /* 0x000fe200078e00ff */
[----:B------:R-:W-:Y:S01]  /*d7b0*/  FMNMX.FTZ R4, R234, R21, !PT ;  /* 0x00000015ea047209 */ /* 0x000fe20007810000 */
[----:B------:R-:W-:Y:S01]  /*d7c0*/  UIADD3 UR4, UR31, -0x4498517b, URZ ;  /* 0xbb67ae851f047890 */ /* 0x000fe2000fffe03f */
[----:B------:R-:W-:Y:S01]  /*d7d0*/  FMNMX.FTZ R2, R18, R2, !PT ;  /* 0x0000000212027209 */ /* 0x000fe20007810000 */
[----:B------:R-:W-:Y:S01]  /*d7e0*/  IMAD.MOV.U32 R236, RZ, RZ, R244 ;  /* 0x000000ffffec7224 */ /* 0x000fe200078e00f4 */
[----:B------:R-:W-:Y:S01]  /*d7f0*/  FMNMX.FTZ R4, R24, R4, !PT ;  /* 0x0000000418047209 */ /* 0x000fe20007810000 */
[----:B------:R-:W-:Y:S01]  /*d800*/  UMOV UR5, UR39 ;  /* 0x0000002700057c82 */ /* 0x000fe20008000000 */
        /* <DEDUP_REMOVED lines=13> */
[----:B------:R-:W1:Y:S01]  /*d8e0*/  SHFL.BFLY PT, R136, R2, 0x2, 0x1f ;  /* 0x0c401f0002887f89 */ /* 0x000e6200000e0000 */
[----:B------:R-:W-:-:S02]  /*d8f0*/  FMNMX.FTZ R3, R30, R3, !PT ;  /* 0x000000031e037209 */ /* 0x000fc40007810000 */
[----:B------:R-:W-:Y:S01]  /*d900*/  FMNMX.FTZ R8, R220, R140, !PT ;  /* 0x0000008cdc087209 */ /* 0x000fe20007810000 */
[----:B------:R-:W2:Y:S01]  /*d910*/  SHFL.BFLY PT, R135, R4, 0x2, 0x1f ;  /* 0x0c401f0004877f89 */ /* 0x000ea200000e0000 */
[----:B------:R-:W-:Y:S02]  /*d920*/  MOV R181, R247 ;  /* 0x000000f700b57202 */ /* 0x000fe40000000f00 */
[----:B------:R-:W-:Y:S02]  /*d930*/  MOV R182, R246 ;  /* 0x000000f600b67202 */ /* 0x000fe40000000f00 */
[----:B------:R-:W-:Y:S02]  /*d940*/  MOV R183, R245 ;  /* 0x000000f500b77202 */ /* 0x000fe40000000f00 */
[----:B-1----:R-:W-:Y:S02]  /*d950*/  FMNMX.FTZ R136, R2, R136, !PT ;  /* 0x0000008802887209 */ /* 0x002fe40007810000 */
[----:B------:R-:W-:-:S02]  /*d960*/  MOV R2, UR31 ;  /* 0x0000001f00027c02 */ /* 0x000fc40008000f00 */
[----:B--2---:R-:W-:Y:S01]  /*d970*/  FMNMX.FTZ R135, R4, R135, !PT ;  /* 0x0000008704877209 */ /* 0x004fe20007810000 */
[----:B------:R-:W1:Y:S02]  /*d980*/  SHFL.BFLY PT, R11, R136, 0x1, 0x1f ;  /* 0x0c201f00880b7f89 */ /* 0x000e6400000e0000 */
[----:B-1----:R-:W-:-:S04]  /*d990*/  FMNMX.FTZ R136, R136, R11, !PT ;  /* 0x0000000b88887209 */ /* 0x002fc80007810000 */
[----:B------:R-:W-:Y:S01]  /*d9a0*/  FSETP.NEU.FTZ.AND P6, PT, R136, -INF , PT ;  /* 0xff8000008800780b */ /* 0x000fe20003fdd000 */
[----:B---3--:R-:W-:Y:S01]  /*d9b0*/  IMAD.WIDE.U32 R6, R5, -0x2daee0ad, RZ ;  /* 0xd2511f5305067825 */ /* 0x008fe200078e00ff */
[----:B------:R-:W-:Y:S02]  /*d9c0*/  FMNMX.FTZ R5, R28, R3, !PT ;  /* 0x000000031c057209 */ /* 0x000fe40007810000 */
[----:B----4-:R-:W-:Y:S02]  /*d9d0*/  LOP3.LUT R14, R13, R9, RZ, 0x3c, !PT ;  /* 0x000000090d0e7212 */ /* 0x010fe400078e3cff */
[----:B------:R-:W-:Y:S02]  /*d9e0*/  LOP3.LUT R2, R7, UR39, R2, 0x96, !PT ;  /* 0x0000002707027c12 */ /* 0x000fe4000f8e9602 */
[----:B------:R-:W-:Y:S01]  /*d9f0*/  FMNMX.FTZ R7, R31, R8, !PT ;  /* 0x000000081f077209 */ /* 0x000fe20007810000 */
[----:B------:R-:W-:Y:S01]  /*da00*/  IMAD.WIDE.U32 R14, R14, -0x2daee0ad, RZ ;  /* 0xd2511f530e0e7825 */ /* 0x000fe200078e00ff */
[----:B------:R-:W-:-:S02]  /*da10*/  FMNMX.FTZ R5, R26, R5, !PT ;  /* 0x000000051a057209 */ /* 0x000fc40007810000 */
[----:B------:R-:W-:Y:S01]  /*da20*/  FMNMX.FTZ R7, R29, R7, !PT ;  /* 0x000000071d077209 */ /* 0x000fe20007810000 */
[----:B------:R-:W-:Y:S01]  /*da30*/  IMAD.WIDE.U32 R2, R2, -0x326172a9, RZ ;  /* 0xcd9e8d5702027825 */ /* 0x000fe200078e00ff */
[----:B------:R-:W-:Y:S02]  /*da40*/  FMNMX.FTZ R8, R200, R5, !PT ;  /* 0x00000005c8087209 */ /* 0x000fe40007810000 */
[----:B------:R-:W-:Y:S02]  /*da50*/  FMNMX.FTZ R5, R27, R7, !PT ;  /* 0x000000071b057209 */ /* 0x000fe40007810000 */
[----:B------:R-:W-:Y:S02]  /*da60*/  FMNMX.FTZ R7, R201, R8, !PT ;  /* 0x00000008c9077209 */ /* 0x000fe40007810000 */
[----:B------:R-:W-:Y:S02]  /*da70*/  IADD3 R13, R252, 0x4, RZ ;  /* 0x00000004fc0d7810 */ /* 0x000fe40007ffe0ff */
[----:B------:R-:W-:-:S02]  /*da80*/  FMNMX.FTZ R7, R194, R7, !PT ;  /* 0x00000007c2077209 */ /* 0x000fc40007810000 */
[----:B------:R-:W-:Y:S01]  /*da90*/  FMNMX.FTZ R5, R203, R5, !PT ;  /* 0x00000005cb057209 */ /* 0x000fe20007810000 */
[----:B------:R-:W-:Y:S01]  /*daa0*/  IMAD R4, R13, -0x326172a9, RZ ;  /* 0xcd9e8d570d047824 */ /* 0x000fe200078e02ff */
[----:B------:R-:W-:Y:S02]  /*dab0*/  FMNMX.FTZ R8, R190, R7, !PT ;  /* 0x00000007be087209 */ /* 0x000fe40007810000 */
[--C-:B-----5:R-:W-:Y:S02]  /*dac0*/  LOP3.LUT R10, R133, UR4, R6.reuse, 0x96, !PT ;  /* 0x00000004850a7c12 */ /* 0x120fe4000f8e9606 */
[----:B------:R-:W-:Y:S01]  /*dad0*/  LOP3.LUT R9, R15, UR4, R6, 0x96, !PT ;  /* 0x000000040f097c12 */ /* 0x000fe2000f8e9606 */
[----:B------:R-:W1:Y:S01]  /*dae0*/  SHFL.BFLY PT, R134, R8, 0x2, 0x1f ;  /* 0x0c401f0008867f89 */ /* 0x000e6200000e0000 */
[----:B------:R-:W-:Y:S01]  /*daf0*/  FMNMX.FTZ R5, R199, R5, !PT ;  /* 0x00000005c7057209 */ /* 0x000fe20007810000 */
[----:B------:R-:W-:Y:S01]  /*db00*/  IMAD.WIDE.U32 R34, R10, -0x326172a9, RZ ;  /* 0xcd9e8d570a227825 */ /* 0x000fe200078e00ff */
[----:B------:R-:W-:Y:S01]  /*db10*/  LOP3.LUT R10, R3, UR37, R4, 0x96, !PT ;  /* 0x00000025030a7c12 */ /* 0x000fe2000f8e9604 */
[----:B------:R-:W2:Y:S01]  /*db20*/  SHFL.BFLY PT, R15, R135, 0x1, 0x1f ;  /* 0x0c201f00870f7f89 */ /* 0x000ea200000e0000 */
[----:B------:R-:W-:Y:S01]  /*db30*/  FMNMX.FTZ R6, R192, R5, !PT ;  /* 0x00000005c0067209 */ /* 0x000fe20007810000 */
[----:B------:R-:W-:Y:S01]  /*db40*/  IMAD.WIDE.U32 R4, R9, -0x326172a9, RZ ;  /* 0xcd9e8d5709047825 */ /* 0x000fe200078e00ff */
[----:B------:R-:W-:-:S02]  /*db50*/  LOP3.LUT R12, R3, UR37, R12, 0x96, !PT ;  /* 0x00000025030c7c12 */ /* 0x000fc4000f8e960c */
[----:B------:R-:W-:Y:S01]  /*db60*/  FMNMX.FTZ R3, R191, R6, !PT ;  /* 0x00000006bf037209 */ /* 0x000fe20007810000 */
[----:B------:R-:W-:Y:S01]  /*db70*/  FMUL.FTZ R6, R136, UR38 ;  /* 0x0000002688067c20 */ /* 0x000fe20008410000 */
[--C-:B------:R-:W-:Y:S01]  /*db80*/  LOP3.LUT R7, R5, UR36, R2.reuse, 0x96, !PT ;  /* 0x0000002405077c12 */ /* 0x100fe2000f8e9602 */
[----:B------:R-:W-:Y:S01]  /*db90*/  IMAD.WIDE.U32 R12, R12, -0x2daee0ad, RZ ;  /* 0xd2511f530c0c7825 */ /* 0x000fe200078e00ff */
[----:B------:R-:W-:Y:S01]  /*dba0*/  LOP3.LUT R9, R35, UR36, R2, 0x96, !PT ;  /* 0x0000002423097c12 */ /* 0x000fe2000f8e9602 */
[----:B------:R-:W3:Y:S01]  /*dbb0*/  SHFL.BFLY PT, R137, R3, 0x2, 0x1f ;  /* 0x0c401f0003897f89 */ /* 0x000ee200000e0000 */
[----:B------:R-:W-:Y:S01]  /*dbc0*/  FSEL R2, R6, RZ, P6 ;  /* 0x000000ff06027208 */ /* 0x000fe20003000000 */
[----:B------:R-:W-:Y:S01]  /*dbd0*/  IMAD.WIDE.U32 R6, R7, -0x2daee0ad, RZ ;  /* 0xd2511f5307067825 */ /* 0x000fe200078e00ff */
[----:B------:R-:W-:-:S03]  /*dbe0*/  LOP3.LUT R13, R13, UR33, R14, 0x96, !PT ;  /* 0x000000210d0d7c12 */ /* 0x000fc6000f8e960e */
[----:B------:R-:W-:Y:S01]  /*dbf0*/  IMAD.WIDE.U32 R10, R10, -0x2daee0ad, RZ ;  /* 0xd2511f530a0a7825 */ /* 0x000fe200078e00ff */
[----:B------:R-:W-:-:S03]  /*dc00*/  LOP3.LUT R14, R7, UR29, R12, 0x96, !PT ;  /* 0x0000001d070e7c12 */ /* 0x000fc6000f8e960c */
[----:B------:R-:W-:Y:S01]  /*dc10*/  FFMA.FTZ R5, R17, UR38, -R2 ;  /* 0x0000002611057c23 */ /* 0x000fe20008010802 */
[----:B------:R-:W-:Y:S01]  /*dc20*/  IMAD.WIDE.U32 R32, R9, -0x2daee0ad, RZ ;  /* 0xd2511f5309207825 */ /* 0x000fe200078e00ff */
[----:B------:R-:W-:Y:S02]  /*dc30*/  LOP3.LUT R11, R11, UR33, R132, 0x96, !PT ;  /* 0x000000210b0b7c12 */ /* 0x000fe4000f8e9684 */
[----:B------:R4:W-:Y:S01]  /*dc40*/  MUFU.EX2 R237, R5 ;  /* 0x0000000500ed7308 */ /* 0x0009e20000000800 */
[----:B-1----:R-:W-:Y:S01]  /*dc50*/  FMNMX.FTZ R134, R8, R134, !PT ;  /* 0x0000008608867209 */ /* 0x002fe20007810000 */
[----:B------:R-:W-:Y:S01]  /*dc60*/  IMAD.WIDE.U32 R12, R13, -0x326172a9, RZ ;  /* 0xcd9e8d570d0c7825 */ /* 0x000fe200078e00ff */
[----:B------:R-:W-:Y:S02]  /*dc70*/  LOP3.LUT R9, R33, UR29, R10, 0x96, !PT ;  /* 0x0000001d21097c12 */ /* 0x000fe4000f8e960a */
[----:B--2---:R-:W-:Y:S01]  /*dc80*/  FMNMX.FTZ R135, R135, R15, !PT ;  /* 0x0000000f87877209 */ /* 0x004fe20007810000 */
[----:B------:R-:W-:Y:S01]  /*dc90*/  IMAD.WIDE.U32 R10, R11, -0x326172a9, RZ ;  /* 0xcd9e8d570b0a7825 */ /* 0x000fe200078e00ff */
[----:B------:R-:W-:-:S03]  /*dca0*/  LOP3.LUT R8, R13, UR32, R4, 0x96, !PT ;  /* 0x000000200d087c12 */ /* 0x000fc6000f8e9604 */
[--C-:B------:R-:W-:Y:S01]  /*dcb0*/  FFMA.FTZ R4, R20, UR38, -R2.reuse ;  /* 0x0000002614047c23 */ /* 0x100fe20008010802 */
[----:B------:R-:W1:Y:S01]  /*dcc0*/  SHFL.BFLY PT, R13, R134, 0x1, 0x1f ;  /* 0x0c201f00860d7f89 */ /* 0x000e6200000e0000 */
[----:B------:R-:W-:Y:S02]  /*dcd0*/  FSETP.NEU.FTZ.AND P5, PT, R135, -INF , PT ;  /* 0xff8000008700780b */ /* 0x000fe40003fbd000 */
[----:B------:R-:W2:Y:S01]  /*dce0*/  MUFU.EX2 R178, R4 ;  /* 0x0000000400b27308 */ /* 0x000ea20000000800 */
[----:B---3--:R-:W-:Y:S01]  /*dcf0*/  FMNMX.FTZ R137, R3, R137, !PT ;  /* 0x0000008903897209 */ /* 0x008fe20007810000 */
[--C-:B------:R-:W-:Y:S01]  /*dd00*/  FFMA.FTZ R3, R16, UR38, -R2.reuse ;  /* 0x0000002610037c23 */ /* 0x100fe20008010802 */
[----:B----4-:R-:W-:Y:S01]  /*dd10*/  FFMA.FTZ R5, R18, UR38, -R2 ;  /* 0x0000002612057c23 */ /* 0x010fe20008010802 */
[----:B------:R-:W-:-:S04]  /*dd20*/  IMAD.WIDE.U32 R18, R9, -0x326172a9, RZ ;  /* 0xcd9e8d5709127825 */ /* 0x000fc800078e00ff */
[----:B------:R-:W3:Y:S01]  /*dd30*/  MUFU.EX2 R177, R3 ;  /* 0x0000000300b17308 */ /* 0x000ee20000000800 */
[----:B------:R-:W-:Y:S01]  /*dd40*/  IMAD.WIDE.U32 R8, R8, -0x2daee0ad, RZ ;  /* 0xd2511f5308087825 */ /* 0x000fe200078e00ff */
[----:B------:R-:W-:-:S06]  /*dd50*/  LOP3.LUT R7, R19, UR28, R10, 0x96, !PT ;  /* 0x0000001c13077c12 */ /* 0x000fcc000f8e960a */
[----:B------:R4:W-:Y:S01]  /*dd60*/  MUFU.EX2 R185, R5 ;  /* 0x0000000500b97308 */ /* 0x0009e20000000800 */
[----:B------:R-:W-:Y:S01]  /*dd70*/  IMAD.WIDE.U32 R142, R7, -0x2daee0ad, RZ ;  /* 0xd2511f53078e7825 */ /* 0x000fe200078e00ff */
[----:B-1----:R-:W-:-:S04]  /*dd80*/  FMNMX.FTZ R134, R134, R13, !PT ;  /* 0x0000000d86867209 */ /* 0x002fc80007810000 */
[C---:B------:R-:W-:Y:S01]  /*dd90*/  FSETP.NEU.FTZ.AND P4, PT, R134.reuse, -INF , PT ;  /* 0xff8000008600780b */ /* 0x040fe20003f9d000 */
[----:B------:R-:W-:-:S05]  /*dda0*/  FMUL.FTZ R13, R134, UR38 ;  /* 0x00000026860d7c20 */ /* 0x000fca0008410000 */
[----:B------:R-:W-:Y:S02]  /*ddb0*/  FSEL R13, R13, RZ, P4 ;  /* 0x000000ff0d0d7208 */ /* 0x000fe40002000000 */
[----:B----4-:R-:W-:Y:S01]  /*ddc0*/  LOP3.LUT R5, R11, UR32, R34, 0x96, !PT ;  /* 0x000000200b057c12 */ /* 0x010fe2000f8e9622 */
[----:B------:R-:W-:-:S04]  /*ddd0*/  IMAD.WIDE.U32 R10, R14, -0x326172a9, RZ ;  /* 0xcd9e8d570e0a7825 */ /* 0x000fc800078e00ff */
[----:B------:R-:W-:Y:S01]  /*dde0*/  FMUL.FTZ R14, R135, UR38 ;  /* 0x00000026870e7c20 */ /* 0x000fe20008410000 */
[----:B------:R-:W-:Y:S01]  /*ddf0*/  IMAD.WIDE.U32 R4, R5, -0x2daee0ad, RZ ;  /* 0xd2511f5305047825 */ /* 0x000fe200078e00ff */
[----:B------:R-:W-:-:S03]  /*de00*/  LOP3.LUT R12, R11, UR28, R12, 0x96, !PT ;  /* 0x0000001c0b0c7c12 */ /* 0x000fc6000f8e960c */
[----:B------:R-:W-:Y:S02]  /*de10*/  FSEL R14, R14, RZ, P5 ;  /* 0x000000ff0e0e7208 */ /* 0x000fe40002800000 */
[----:B------:R-:W-:Y:S01]  /*de20*/  LOP3.LUT R7, R5, UR27, R32, 0x96, !PT ;  /* 0x0000001b05077c12 */ /* 0x000fe2000f8e9620 */
[----:B------:R-:W-:Y:S01]  /*de30*/  IMAD.WIDE.U32 R132, R12, -0x2daee0ad, RZ ;  /* 0xd2511f530c847825 */ /* 0x000fe200078e00ff */
[----:B------:R-:W-:Y:S01]  /*de40*/  LOP3.LUT R4, R143, UR10, R4, 0x96, !PT ;  /* 0x0000000a8f047c12 */ /* 0x000fe2000f8e9604 */
[----:B------:R-:W1:Y:S01]  /*de50*/  SHFL.BFLY PT, R12, R137, 0x1, 0x1f ;  /* 0x0c201f00890c7f89 */ /* 0x000e6200000e0000 */
[----:B------:R-:W-:Y:S01]  /*de60*/  LOP3.LUT R11, R9, UR27, R6, 0x96, !PT ;  /* 0x0000001b090b7c12 */ /* 0x000fe2000f8e9606 */
[----:B------:R-:W-:Y:S01]  /*de70*/  FFMA.FTZ R3, R21, UR38, -R14 ;  /* 0x0000002615037c23 */ /* 0x000fe2000801080e */
[----:B------:R-:W-:Y:S01]  /*de80*/  IMAD.WIDE.U32 R6, R7, -0x326172a9, RZ ;  /* 0xcd9e8d5707067825 */ /* 0x000fe200078e00ff */
[----:B------:R-:W-:-:S03]  /*de90*/  LOP3.LUT R9, R133, UR10, R8, 0x96, !PT ;  /* 0x0000000a85097c12 */ /* 0x000fc6000f8e9608 */
[----:B------:R-:W-:Y:S01]  /*dea0*/  FFMA.FTZ R8, R24, UR38, -R14 ;  /* 0x0000002618087c23 */ /* 0x000fe2000801080e */
[----:B------:R4:W-:Y:S01]  /*deb0*/  MUFU.EX2 R180, R3 ;  /* 0x0000000300b47308 */ /* 0x0009e20000000800 */
[----:B------:R-:W-:Y:S01]  /*dec0*/  IMAD.WIDE.U32 R4, R4, -0x326172a9, RZ ;  /* 0xcd9e8d5704047825 */ /* 0x000fe200078e00ff */
[----:B------:R-:W-:Y:S01]  /*ded0*/  LOP3.LUT R193, R7, UR11, R18, 0x96, !PT ;  /* 0x0000000b07c17c12 */ /* 0x000fe2000f8e9612 */
[----:B------:R-:W-:Y:S01]  /*dee0*/  LDSM.16.MT88.4 R32, [R210+0xb000] ;  /* 0x00b00000d220783b */ /* 0x000fe20000004200 */
[C---:B------:R-:W-:Y:S02]  /*def0*/  LOP3.LUT R17, R4.reuse, 0xffff, RZ, 0xc0, !PT ;  /* 0x0000ffff04117812 */ /* 0x040fe400078ec0ff */
[----:B------:R-:W-:Y:S02]  /*df00*/  LOP3.LUT R21, R4, 0xff, RZ, 0xc0, !PT ;  /* 0x000000ff04157812 */ /* 0x000fe400078ec0ff */
[----:B------:R5:W-:Y:S01]  /*df10*/  MUFU.EX2 R186, R8 ;  /* 0x0000000800ba7308 */ /* 0x000be20000000800 */
[----:B------:R-:W-:-:S02]  /*df20*/  SHF.R.U32.HI R18, RZ, 0x10, R4 ;  /* 0x00000010ff127819 */ /* 0x000fc40000011604 */
[----:B------:R-:W-:Y:S02]  /*df30*/  SHF.R.U32.HI R19, RZ, 0x18, R4 ;  /* 0x00000018ff137819 */ /* 0x000fe40000011604 */
[----:B----4-:R-:W-:Y:S01]  /*df40*/  LOP3.LUT R3, R5, UR21, R6, 0x96, !PT ;  /* 0x0000001505037c12 */ /* 0x010fe2000f8e9606 */
[----:B------:R-:W-:Y:S01]  /*df50*/  IMAD.WIDE.U32 R6, R11, -0x326172a9, RZ ;  /* 0xcd9e8d570b067825 */ /* 0x000fe200078e00ff */
[----:B-1----:R-:W-:-:S03]  /*df60*/  FMNMX.FTZ R137, R137, R12, !PT ;  /* 0x0000000c89897209 */ /* 0x002fc60007810000 */
[----:B------:R-:W-:Y:S01]  /*df70*/  IMAD.WIDE.U32 R4, R9, -0x326172a9, RZ ;  /* 0xcd9e8d5709047825 */ /* 0x000fe200078e00ff */
[----:B------:R-:W-:-:S03]  /*df80*/  LOP3.LUT R133, R7, UR11, R10, 0x96, !PT ;  /* 0x0000000b07857c12 */ /* 0x000fc6000f8e960a */
[--C-:B------:R-:W-:Y:S01]  /*df90*/  FFMA.FTZ R7, R22, UR38, -R14.reuse ;  /* 0x0000002616077c23 */ /* 0x100fe2000801080e */
[----:B------:R-:W-:Y:S01]  /*dfa0*/  LOP3.LUT R9, R3, 0xff, RZ, 0xc0, !PT ;  /* 0x000000ff03097812 */ /* 0x000fe200078ec0ff */
[----:B-----5:R-:W-:Y:S01]  /*dfb0*/  FFMA.FTZ R8, R23, UR38, -R14 ;  /* 0x0000002617087c23 */ /* 0x020fe2000801080e */
[----:B------:R-:W-:Y:S01]  /*dfc0*/  LOP3.LUT R6, R5, UR21, R6, 0x96, !PT ;  /* 0x0000001505067c12 */ /* 0x000fe2000f8e9606 */
[----:B------:R1:W-:Y:S01]  /*dfd0*/  MUFU.EX2 R176, R7 ;  /* 0x0000000700b07308 */ /* 0x0003e20000000800 */
[C---:B------:R-:W-:Y:S01]  /*dfe0*/  LOP3.LUT R10, R4.reuse, 0xffff, RZ, 0xc0, !PT ;  /* 0x0000ffff040a7812 */ /* 0x040fe200078ec0ff */
[----:B------:R-:W-:Y:S01]  /*dff0*/  FMUL.FTZ R12, R137, UR38 ;  /* 0x00000026890c7c20 */ /* 0x000fe20008410000 */
[----:B------:R-:W-:Y:S02]  /*e000*/  SHF.R.U32.HI R5, RZ, 0x8, R17 ;  /* 0x00000008ff057819 */ /* 0x000fe40000011611 */
[----:B------:R-:W-:Y:S02]  /*e010*/  LOP3.LUT R15, R4, 0xff, RZ, 0xc0, !PT ;  /* 0x000000ff040f7812 */ /* 0x000fe400078ec0ff */
[--C-:B------:R-:W-:Y:S01]  /*e020*/  SHF.R.U32.HI R11, RZ, 0x10, R4.reuse ;  /* 0x00000010ff0b7819 */ /* 0x100fe20000011604 */
[----:B------:R4:W-:Y:S01]  /*e030*/  MUFU.EX2 R195, R8 ;  /* 0x0000000800c37308 */ /* 0x0009e20000000800 */
[----:B------:R-:W-:Y:S01]  /*e040*/  SHF.R.U32.HI R16, RZ, 0x18, R4 ;  /* 0x00000018ff107819 */ /* 0x000fe20000011604 */
[----:B------:R-:W-:Y:S01]  /*e050*/  FFMA.FTZ R4, R25, UR38, -R13 ;  /* 0x0000002619047c23 */ /* 0x000fe2000801080d */
[----:B------:R-:W-:Y:S01]  /*e060*/  PRMT R21, R21, 0x5410, R5 ;  /* 0x0000541015157816 */ /* 0x000fe20000000005 */
[----:B------:R-:W-:Y:S01]  /*e070*/  FFMA.FTZ R5, R30, UR38, -R13 ;  /* 0x000000261e057c23 */ /* 0x000fe2000801080d */
[----:B------:R-:W-:-:S03]  /*e080*/  FSETP.NEU.FTZ.AND P1, PT, R137, -INF , PT ;  /* 0xff8000008900780b */ /* 0x000fc60003f3d000 */
[----:B------:R5:W-:Y:S01]  /*e090*/  MUFU.EX2 R238, R4 ;  /* 0x0000000400ee7308 */ /* 0x000be20000000800 */
[----:B-1----:R-:W-:Y:S02]  /*e0a0*/  LOP3.LUT R7, R18, 0xff, RZ, 0xc0, !PT ;  /* 0x000000ff12077812 */ /* 0x002fe400078ec0ff */
[----:B------:R-:W-:Y:S02]  /*e0b0*/  FSEL R12, R12, RZ, P1 ;  /* 0x000000ff0c0c7208 */ /* 0x000fe40000800000 */
[----:B------:R-:W-:Y:S02]  /*e0c0*/  PRMT R25, R7, 0x5410, R19 ;  /* 0x0000541007197816 */ /* 0x000fe40000000013 */
[--C-:B------:R-:W-:Y:S01]  /*e0d0*/  SHF.R.U32.HI R7, RZ, 0x18, R3.reuse ;  /* 0x00000018ff077819 */ /* 0x100fe20000011603 */
[----:B------:R1:W-:Y:S01]  /*e0e0*/  MUFU.EX2 R184, R5 ;  /* 0x0000000500b87308 */ /* 0x0003e20000000800 */
[----:B----4-:R-:W-:Y:S02]  /*e0f0*/  SHF.R.U32.HI R8, RZ, 0x10, R3 ;  /* 0x00000010ff087819 */ /* 0x010fe40000011603 */
[----:B-----5:R-:W-:-:S02]  /*e100*/  LOP3.LUT R4, R3, 0xffff, RZ, 0xc0, !PT ;  /* 0x0000ffff03047812 */ /* 0x020fc400078ec0ff */
[----:B------:R-:W-:Y:S02]  /*e110*/  LOP3.LUT R3, R8, 0xff, RZ, 0xc0, !PT ;  /* 0x000000ff08037812 */ /* 0x000fe400078ec0ff */
[----:B------:R-:W-:Y:S02]  /*e120*/  SHF.R.U32.HI R4, RZ, 0x8, R4 ;  /* 0x00000008ff047819 */ /* 0x000fe40000011604 */
[----:B------:R-:W-:Y:S01]  /*e130*/  PRMT R20, R3, 0x5410, R7 ;  /* 0x0000541003147816 */ /* 0x000fe20000000007 */
[--C-:B------:R-:W-:Y:S01]  /*e140*/  FFMA.FTZ R3, R26, UR38, -R13.reuse ;  /* 0x000000261a037c23 */ /* 0x100fe2000801080d */
[----:B-1----:R-:W-:Y:S01]  /*e150*/  FFMA.FTZ R5, R28, UR38, -R13 ;  /* 0x000000261c057c23 */ /* 0x002fe2000801080d */
[----:B------:R-:W-:Y:S02]  /*e160*/  PRMT R18, R9, 0x5410, R4 ;  /* 0x0000541009127816 */ /* 0x000fe40000000004 */
[----:B------:R1:W-:Y:S01]  /*e170*/  MUFU.EX2 R141, R3 ;  /* 0x00000003008d7308 */ /* 0x0003e20000000800 */
[----:B------:R-:W-:-:S02]  /*e180*/  LOP3.LUT R4, R11, 0xff, RZ, 0xc0, !PT ;  /* 0x000000ff0b047812 */ /* 0x000fc400078ec0ff */
[----:B------:R-:W-:Y:S02]  /*e190*/  FSEL R7, R136, RZ, P6 ;  /* 0x000000ff88077208 */ /* 0x000fe40003000000 */
[----:B------:R-:W-:-:S03]  /*e1a0*/  PRMT R11, R4, 0x5410, R16 ;  /* 0x00005410040b7816 */ /* 0x000fc60000000010 */
[----:B------:R4:W5:Y:S01]  /*e1b0*/  MUFU.EX2 R187, R5 ;  /* 0x0000000500bb7308 */ /* 0x0009620000000800 */
[----:B------:R-:W-:Y:S01]  /*e1c0*/  FADD.FTZ R17, R235, -R7 ;  /* 0x80000007eb117221 */ /* 0x000fe20000010000 */
[----:B------:R-:W-:Y:S02]  /*e1d0*/  FSEL R7, R135, RZ, P5 ;  /* 0x000000ff87077208 */ /* 0x000fe40002800000 */
[----:B------:R-:W-:Y:S01]  /*e1e0*/  HSET2.LE.AND R11, R11, R0, PT ;  /* 0x000000000b0b7233 */ /* 0x000fe20003803000 */
[----:B------:R-:W-:Y:S01]  /*e1f0*/  FMUL.FTZ R17, R17, UR38 ;  /* 0x0000002611117c20 */ /* 0x000fe20008410000 */
[----:B-1----:R-:W-:-:S04]  /*e200*/  LOP3.LUT R3, R6, 0xffff, RZ, 0xc0, !PT ;  /* 0x0000ffff06037812 */ /* 0x002fc800078ec0ff */
[----:B------:R-:W-:Y:S02]  /*e210*/  SHF.R.U32.HI R4, RZ, 0x8, R3 ;  /* 0x00000008ff047819 */ /* 0x000fe40000011603 */
[----:B------:R-:W-:Y:S02]  /*e220*/  LOP3.LUT R3, R6, 0xff, RZ, 0xc0, !PT ;  /* 0x000000ff06037812 */ /* 0x000fe400078ec0ff */
[----:B----4-:R-:W-:Y:S02]  /*e230*/  SHF.R.U32.HI R5, RZ, 0x8, R10 ;  /* 0x00000008ff057819 */ /* 0x010fe4000001160a */
[----:B------:R-:W-:Y:S01]  /*e240*/  PRMT R24, R3, 0x5410, R4 ;  /* 0x0000541003187816 */ /* 0x000fe20000000004 */
[--C-:B------:R-:W-:Y:S01]  /*e250*/  FFMA.FTZ R4, R29, UR38, -R12.reuse ;  /* 0x000000261d047c23 */ /* 0x100fe2000801080c */
[----:B------:R-:W-:Y:S01]  /*e260*/  PRMT R10, R15, 0x5410, R5 ;  /* 0x000054100f0a7816 */ /* 0x000fe20000000005 */
[----:B------:R-:W-:Y:S01]  /*e270*/  FFMA.FTZ R5, R140, UR38, -R12 ;  /* 0x000000268c057c23 */ /* 0x000fe2000801080c */
[----:B--2---:R-:W-:Y:S01]  /*e280*/  MOV R140, R178 ;  /* 0x000000b2008c7202 */ /* 0x004fe20000000f00 */
[----:B------:R1:W-:Y:S01]  /*e290*/  MUFU.EX2 R179, R4 ;  /* 0x0000000400b37308 */ /* 0x0003e20000000800 */
[--C-:B------:R-:W-:Y:S01]  /*e2a0*/  SHF.R.U32.HI R3, RZ, 0x10, R6.reuse ;  /* 0x00000010ff037819 */ /* 0x100fe20000011606 */
[----:B------:R-:W-:Y:S01]  /*e2b0*/  FADD.FTZ R15, R234, -R7 ;  /* 0x80000007ea0f7221 */ /* 0x000fe20000010000 */
[----:B------:R-:W-:-:S02]  /*e2c0*/  SHF.R.U32.HI R6, RZ, 0x18, R6 ;  /* 0x00000018ff067819 */ /* 0x000fc40000011606 */
[----:B------:R-:W-:Y:S01]  /*e2d0*/  LOP3.LUT R3, R3, 0xff, RZ, 0xc0, !PT ;  /* 0x000000ff03037812 */ /* 0x000fe200078ec0ff */
[----:B------:R-:W-:Y:S01]  /*e2e0*/  FMUL.FTZ R15, R15, UR38 ;  /* 0x000000260f0f7c20 */ /* 0x000fe20008410000 */
[--C-:B------:R-:W-:Y:S01]  /*e2f0*/  HSET2.LE.AND R10, R10, R0.reuse, PT ;  /* 0x000000000a0a7233 */ /* 0x100fe20003803000 */
[----:B------:R2:W-:Y:S01]  /*e300*/  MUFU.EX2 R28, R5 ;  /* 0x00000005001c7308 */ /* 0x0005e20000000800 */
[----:B------:R-:W-:Y:S02]  /*e310*/  PRMT R19, R3, 0x5410, R6 ;  /* 0x0000541003137816 */ /* 0x000fe40000000006 */
[----:B------:R-:W-:Y:S02]  /*e320*/  HSET2.LE.AND R6, R21, R0, PT ;  /* 0x0000000015067233 */ /* 0x000fe40003803000 */
[----:B---3--:R-:W-:Y:S02]  /*e330*/  F2FP.BF16.F32.PACK_AB R3, R177, R140 ;  /* 0x0000008cb103723e */ /* 0x008fe400000010ff */
[----:B-----5:R-:W-:-:S02]  /*e340*/  F2FP.BF16.F32.PACK_AB R7, R141, R187 ;  /* 0x000000bb8d07723e */ /* 0x020fc400000010ff */
[----:B-1----:R-:W-:Y:S02]  /*e350*/  FSEL R4, R137, RZ, P1 ;  /* 0x000000ff89047208 */ /* 0x002fe40000800000 */
[----:B------:R-:W-:Y:S02]  /*e360*/  LOP3.LUT R10, R10, R3, RZ, 0xc0, !PT ;  /* 0x000000030a0a7212 */ /* 0x000fe400078ec0ff */
[----:B------:R-:W-:Y:S01]  /*e370*/  F2FP.BF16.F32.PACK_AB R3, R176, R195 ;  /* 0x000000c3b003723e */ /* 0x000fe200000010ff */
[----:B------:R-:W-:Y:S01]  /*e380*/  FADD.FTZ R9, R220, -R4 ;  /* 0x80000004dc097221 */ /* 0x000fe20000010000 */
[----:B------:R-:W-:Y:S01]  /*e390*/  HSET2.LE.AND R4, R18, R0, PT ;  /* 0x0000000012047233 */ /* 0x000fe20003803000 */
[----:B--2---:R-:W-:Y:S01]  /*e3a0*/  FFMA.FTZ R5, R31, UR38, -R12 ;  /* 0x000000261f057c23 */ /* 0x004fe2000801080c */
[----:B------:R-:W-:Y:S01]  /*e3b0*/  LOP3.LUT R11, R11, R3, RZ, 0xc0, !PT ;  /* 0x000000030b0b7212 */ /* 0x000fe200078ec0ff */
[----:B------:R-:W-:Y:S01]  /*e3c0*/  FMUL.FTZ R9, R9, UR38 ;  /* 0x0000002609097c20 */ /* 0x000fe20008410000 */
[----:B------:R-:W1:Y:S01]  /*e3d0*/  MUFU.EX2 R18, R17 ;  /* 0x0000001100127308 */ /* 0x000e620000000800 */
[----:B------:R-:W-:-:S07]  /*e3e0*/  LOP3.LUT R6, R6, R7, RZ, 0xc0, !PT ;  /* 0x0000000706067212 */ /* 0x000fce00078ec0ff */
[----:B------:R2:W3:Y:S08]  /*e3f0*/  MUFU.EX2 R178, R5 ;  /* 0x0000000500b27308 */ /* 0x0004f00000000800 */
[----:B------:R-:W4:Y:S01]  /*e400*/  MUFU.EX2 R17, R15 ;  /* 0x0000000f00117308 */ /* 0x000f220000000800 */
[-C--:B-1----:R-:W-:Y:S01]  /*e410*/  FMUL.FTZ R148, R148, R18.reuse ;  /* 0x0000001294947220 */ /* 0x082fe20000410000 */
[-C--:B------:R-:W-:Y:S01]  /*e420*/  FMUL.FTZ R149, R149, R18.reuse ;  /* 0x0000001295957220 */ /* 0x080fe20000410000 */
[-C--:B------:R-:W-:Y:S01]  /*e430*/  FMUL.FTZ R152, R152, R18.reuse ;  /* 0x0000001298987220 */ /* 0x080fe20000410000 */
[-C--:B------:R-:W-:Y:S01]  /*e440*/  FMUL.FTZ R153, R153, R18.reuse ;  /* 0x0000001299997220 */ /* 0x080fe20000410000 */
[-C--:B------:R-:W-:Y:S01]  /*e450*/  FMUL.FTZ R36, R36, R18.reuse ;  /* 0x0000001224247220 */ /* 0x080fe20000410000 */
[-C--:B------:R-:W-:Y:S01]  /*e460*/  FMUL.FTZ R37, R37, R18.reuse ;  /* 0x0000001225257220 */ /* 0x080fe20000410000 */
[-C--:B------:R-:W-:Y:S01]  /*e470*/  FMUL.FTZ R168, R168, R18.reuse ;  /* 0x00000012a8a87220 */ /* 0x080fe20000410000 */
[----:B------:R1:W5:Y:S01]  /*e480*/  MUFU.EX2 R15, R9 ;  /* 0x00000009000f7308 */ /* 0x0003620000000800 */
[----:B--2---:R-:W-:Y:S01]  /*e490*/  FSEL R5, R134, RZ, P4 ;  /* 0x000000ff86057208 */ /* 0x004fe20002000000 */
[----:B------:R-:W-:Y:S01]  /*e4a0*/  FMUL.FTZ R169, R169, R18 ;  /* 0x00000012a9a97220 */ /* 0x000fe20000410000 */
[----:B---3--:R-:W-:Y:S01]  /*e4b0*/  F2FP.BF16.F32.PACK_AB R3, R178, R28 ;  /* 0x0000001cb203723e */ /* 0x008fe200000010ff */
[-C--:B------:R-:W-:Y:S01]  /*e4c0*/  FMUL.FTZ R164, R164, R18.reuse ;  /* 0x00000012a4a47220 */ /* 0x080fe20000410000 */
[-C--:B------:R-:W-:Y:S01]  /*e4d0*/  FMUL.FTZ R165, R165, R18.reuse ;  /* 0x00000012a5a57220 */ /* 0x080fe20000410000 */
[----:B------:R-:W-:Y:S01]  /*e4e0*/  FADD.FTZ R8, R233, -R5 ;  /* 0x80000005e9087221 */ /* 0x000fe20000010000 */
[----:B------:R-:W-:Y:S01]  /*e4f0*/  FFMA.FTZ R5, R27, UR38, -R12 ;  /* 0x000000261b057c23 */ /* 0x000fe2000801080c */
[----:B------:R-:W-:Y:S01]  /*e500*/  FMUL.FTZ R48, R48, R18 ;  /* 0x0000001230307220 */ /* 0x000fe20000410000 */
[-C--:B----4-:R-:W-:Y:S01]  /*e510*/  FMUL.FTZ R150, R150, R17.reuse ;  /* 0x0000001196967220 */ /* 0x090fe20000410000 */
[----:B------:R-:W-:Y:S01]  /*e520*/  FMUL.FTZ R8, R8, UR38 ;  /* 0x0000002608087c20 */ /* 0x000fe20008410000 */
[----:B------:R2:W3:Y:S01]  /*e530*/  MUFU.EX2 R235, R5 ;  /* 0x0000000500eb7308 */ /* 0x0004e20000000800 */
[-C--:B------:R-:W-:Y:S01]  /*e540*/  FMUL.FTZ R151, R151, R17.reuse ;  /* 0x0000001197977220 */ /* 0x080fe20000410000 */
[-C--:B------:R-:W-:Y:S01]  /*e550*/  FMUL.FTZ R154, R154, R17.reuse ;  /* 0x000000119a9a7220 */ /* 0x080fe20000410000 */
[-C--:B------:R-:W-:Y:S01]  /*e560*/  FMUL.FTZ R155, R155, R17.reuse ;  /* 0x000000119b9b7220 */ /* 0x080fe20000410000 */
[-C--:B------:R-:W-:Y:S01]  /*e570*/  FMUL.FTZ R38, R38, R17.reuse ;  /* 0x0000001126267220 */ /* 0x080fe20000410000 */
[----:B------:R-:W-:Y:S01]  /*e580*/  FMUL.FTZ R39, R39, R17 ;  /* 0x0000001127277220 */ /* 0x000fe20000410000 */
[----:B-1----:R-:W-:Y:S01]  /*e590*/  F2FP.BF16.F32.PACK_AB R9, R186, R180 ;  /* 0x000000b4ba09723e */ /* 0x002fe200000010ff */
[-C--:B-----5:R-:W-:Y:S01]  /*e5a0*/  FMUL.FTZ R146, R146, R15.reuse ;  /* 0x0000000f92927220 */ /* 0x0a0fe20000410000 */
[----:B------:R1:W4:Y:S01]  /*e5b0*/  MUFU.EX2 R16, R8 ;  /* 0x0000000800107308 */ /* 0x0003220000000800 */
        /* <DEDUP_REMOVED lines=8> */
[----:B--2---:R-:W-:Y:S01]  /*e640*/  F2FP.BF16.F32.PACK_AB R5, R184, R238 ;  /* 0x000000eeb805723e */ /* 0x004fe200000010ff */
[----:B------:R-:W-:Y:S01]  /*e650*/  FMUL.FTZ R167, R167, R17 ;  /* 0x00000011a7a77220 */ /* 0x000fe20000410000 */
[----:B---3--:R-:W-:Y:S01]  /*e660*/  F2FP.BF16.F32.PACK_AB R7, R235, R179 ;  /* 0x000000b3eb07723e */ /* 0x008fe200000010ff */
[----:B------:R-:W-:Y:S01]  /*e670*/  FMUL.FTZ R174, R174, R15 ;  /* 0x0000000faeae7220 */ /* 0x000fe20000410000 */
[----:B------:R-:W-:Y:S01]  /*e680*/  LOP3.LUT R4, R4, R5, RZ, 0xc0, !PT ;  /* 0x0000000504047212 */ /* 0x000fe200078ec0ff */
[-C--:B------:R-:W-:Y:S01]  /*e690*/  FMUL.FTZ R175, R175, R15.reuse ;  /* 0x0000000fafaf7220 */ /* 0x080fe20000410000 */
[--C-:B------:R-:W-:Y:S01]  /*e6a0*/  HSET2.LE.AND R5, R20, R0.reuse, PT ;  /* 0x0000000014057233 */ /* 0x100fe20003803000 */
[----:B------:R-:W-:Y:S01]  /*e6b0*/  FMUL.FTZ R42, R42, R15 ;  /* 0x0000000f2a2a7220 */ /* 0x000fe20000410000 */
[----:B------:R-:W2:Y:S01]  /*e6c0*/  LDSM.16.MT88.4 R20, [R205+0xa000] ;  /* 0x00a00000cd14783b */ /* 0x000ea20000004200 */
[----:B-1----:R-:W-:Y:S01]  /*e6d0*/  F2FP.BF16.F32.PACK_AB R8, R185, R237 ;  /* 0x000000edb908723e */ /* 0x002fe200000010ff */
[-C--:B----4-:R-:W-:Y:S01]  /*e6e0*/  FMUL.FTZ R144, R144, R16.reuse ;  /* 0x0000001090907220 */ /* 0x090fe20000410000 */
[----:B------:R-:W-:Y:S01]  /*e6f0*/  LOP3.LUT R5, R5, R3, RZ, 0xc0, !PT ;  /* 0x0000000305057212 */ /* 0x000fe200078ec0ff */
[-C--:B------:R-:W-:Y:S01]  /*e700*/  FMUL.FTZ R145, R145, R16.reuse ;  /* 0x0000001091917220 */ /* 0x080fe20000410000 */
[--C-:B------:R-:W-:Y:S01]  /*e710*/  HSET2.LE.AND R3, R25, R0.reuse, PT ;  /* 0x0000000019037233 */ /* 0x100fe20003803000 */
[-C--:B------:R-:W-:Y:S01]  /*e720*/  FMUL.FTZ R156, R156, R16.reuse ;  /* 0x000000109c9c7220 */ /* 0x080fe20000410000 */
[-C--:B------:R-:W-:Y:S01]  /*e730*/  FMUL.FTZ R157, R157, R16.reuse ;  /* 0x000000109d9d7220 */ /* 0x080fe20000410000 */
[-C--:B------:R-:W-:Y:S01]  /*e740*/  FMUL.FTZ R160, R160, R16.reuse ;  /* 0x00000010a0a07220 */ /* 0x080fe20000410000 */
[-C--:B------:R-:W-:Y:S01]  /*e750*/  FMUL.FTZ R161, R161, R16.reuse ;  /* 0x00000010a1a17220 */ /* 0x080fe20000410000 */
[----:B------:R-:W-:Y:S01]  /*e760*/  LOP3.LUT R7, R3, R7, RZ, 0xc0, !PT ;  /* 0x0000000703077212 */ /* 0x000fe200078ec0ff */
[-C--:B------:R-:W-:Y:S01]  /*e770*/  FMUL.FTZ R172, R172, R16.reuse ;  /* 0x00000010acac7220 */ /* 0x080fe20000410000 */
[--C-:B------:R-:W-:Y:S01]  /*e780*/  HSET2.LE.AND R3, R24, R0.reuse, PT ;  /* 0x0000000018037233 */ /* 0x100fe20003803000 */
[-C--:B------:R-:W-:Y:S01]  /*e790*/  FMUL.FTZ R173, R173, R16.reuse ;  /* 0x00000010adad7220 */ /* 0x080fe20000410000 */
[----:B------:R-:W1:Y:S01]  /*e7a0*/  LDSM.16.MT88.4 R24, [R207+0xa000] ;  /* 0x00a00000cf18783b */ /* 0x000e620000004200 */
[-C--:B------:R-:W-:Y:S01]  /*e7b0*/  FMUL.FTZ R40, R40, R16.reuse ;  /* 0x0000001028287220 */ /* 0x080fe20000410000 */
[----:B------:R-:W-:Y:S01]  /*e7c0*/  FMUL.FTZ R41, R41, R16 ;  /* 0x0000001029297220 */ /* 0x000fe20000410000 */
[----:B------:R-:W-:Y:S01]  /*e7d0*/  LOP3.LUT R8, R3, R8, RZ, 0xc0, !PT ;  /* 0x0000000803087212 */ /* 0x000fe200078ec0ff */
[----:B------:R-:W-:Y:S01]  /*e7e0*/  FMUL.FTZ R43, R43, R15 ;  /* 0x0000000f2b2b7220 */ /* 0x000fe20000410000 */
[----:B------:R-:W-:Y:S01]  /*e7f0*/  HSET2.LE.AND R3, R19, R0, PT ;  /* 0x0000000013037233 */ /* 0x000fe20003803000 */
[----:B------:R-:W-:Y:S01]  /*e800*/  FMUL.FTZ R49, R49, R18 ;  /* 0x0000001231317220 */ /* 0x000fe20000410000 */
[----:B------:R-:W-:Y:S01]  /*e810*/  FMUL.FTZ R50, R50, R17 ;  /* 0x0000001132327220 */ /* 0x000fe20000410000 */
[-C--:B------:R-:W-:Y:S01]  /*e820*/  FMUL.FTZ R44, R44, R16.reuse ;  /* 0x000000102c2c7220 */ /* 0x080fe20000410000 */
[-C--:B------:R-:W-:Y:S01]  /*e830*/  FMUL.FTZ R45, R45, R16.reuse ;  /* 0x000000102d2d7220 */ /* 0x080fe20000410000 */
[----:B------:R-:W-:Y:S01]  /*e840*/  LOP3.LUT R9, R3, R9, RZ, 0xc0, !PT ;  /* 0x0000000903097212 */ /* 0x000fe200078ec0ff */
[-C--:B------:R-:W-:Y:S01]  /*e850*/  FMUL.FTZ R46, R46, R15.reuse ;  /* 0x0000000f2e2e7220 */ /* 0x080fe20000410000 */
[----:B------:R-:W-:Y:S01]  /*e860*/  FMUL.FTZ R47, R47, R15 ;  /* 0x0000000f2f2f7220 */ /* 0x000fe20000410000 */
[----:B------:R-:W-:Y:S01]  /*e870*/  FMUL.FTZ R51, R51, R17 ;  /* 0x0000001133337220 */ /* 0x000fe20000410000 */
[--C-:B------:R-:W-:Y:S01]  /*e880*/  FFMA.FTZ R3, R197, UR38, -R2.reuse ;  /* 0x00000026c5037c23 */ /* 0x100fe20008010802 */
        /* <DEDUP_REMOVED lines=11> */
[-C--:B--2---:R-:W-:Y:S01]  /*e940*/  HMMA.16816.F32.BF16 R144, R4, R20.reuse, R144 ;  /* 0x000000140490723c */ /* 0x084fe20000041890 */
        /* <DEDUP_REMOVED lines=8> */
[----:B---3--:R-:W-:Y:S01]  /*e9d0*/  FFMA.FTZ R3, R196, UR38, -R2 ;  /* 0x00000026c4037c23 */ /* 0x008fe20008010802 */
[-C--:B------:R-:W-:Y:S01]  /*e9e0*/  FMUL.FTZ R62, R62, R15.reuse ;  /* 0x0000000f3e3e7220 */ /* 0x080fe20000410000 */
[-C--:B------:R-:W-:Y:S01]  /*e9f0*/  FMUL.FTZ R63, R63, R15.reuse ;  /* 0x0000000f3f3f7220 */ /* 0x080fe20000410000 */
[-C--:B------:R-:W-:Y:S01]  /*ea00*/  HMMA.16816.F32.BF16 R156, R4, R22.reuse, R156 ;  /* 0x00000016049c723c */ /* 0x080fe2000004189c */
[----:B------:R2:W-:Y:S01]  /*ea10*/  MUFU.EX2 R233, R3 ;  /* 0x0000000300e97308 */ /* 0x0005e20000000800 */
[-C--:B------:R-:W-:Y:S01]  /*ea20*/  FMUL.FTZ R74, R74, R15.reuse ;  /* 0x0000000f4a4a7220 */ /* 0x080fe20000410000 */
[-C--:B------:R-:W-:Y:S01]  /*ea30*/  FMUL.FTZ R75, R75, R15.reuse ;  /* 0x0000000f4b4b7220 */ /* 0x080fe20000410000 */
[-C--:B------:R-:W-:Y:S01]  /*ea40*/  FMUL.FTZ R78, R78, R15.reuse ;  /* 0x0000000f4e4e7220 */ /* 0x080fe20000410000 */
[-C--:B------:R-:W-:Y:S01]  /*ea50*/  FMUL.FTZ R79, R79, R15.reuse ;  /* 0x0000000f4f4f7220 */ /* 0x080fe20000410000 */
[C---:B------:R-:W-:Y:S01]  /*ea60*/  HMMA.16816.F32.BF16 R244, R8.reuse, R22, R152 ;  /* 0x0000001608f4723c */ /* 0x040fe20000041898 */
[----:B------:R-:W3:Y:S01]  /*ea70*/  LDSM.16.MT88.4 R20, [R210+0xa000] ;  /* 0x00a00000d214783b */ /* 0x000ee20000004200 */
[-C--:B------:R-:W-:Y:S01]  /*ea80*/  FMUL.FTZ R93, R93, R16.reuse ;  /* 0x000000105d5d7220 */ /* 0x080fe20000410000 */
[-C--:B------:R-:W-:Y:S01]  /*ea90*/  FMUL.FTZ R104, R104, R16.reuse ;  /* 0x0000001068687220 */ /* 0x080fe20000410000 */
[----:B------:R-:W-:Y:S01]  /*eaa0*/  FMUL.FTZ R105, R105, R16 ;  /* 0x0000001069697220 */ /* 0x000fe20000410000 */
[----:B------:R-:W-:Y:S01]  /*eab0*/  FMUL.FTZ R90, R90, R15 ;  /* 0x0000000f5a5a7220 */ /* 0x000fe20000410000 */
[----:B-1----:R-:W-:Y:S01]  /*eac0*/  HMMA.16816.F32.BF16 R248, R8, R26, R168 ;  /* 0x0000001a08f8723c */ /* 0x002fe200000418a8 */
[----:B------:R-:W-:Y:S01]  /*ead0*/  MOV R152, R237 ;  /* 0x000000ed00987202 */ /* 0x000fe20000000f00 */
[----:B------:R-:W-:Y:S01]  /*eae0*/  IMAD.MOV.U32 R153, RZ, RZ, R182 ;  /* 0x000000ffff997224 */ /* 0x000fe200078e00b6 */
[----:B------:R-:W-:Y:S01]  /*eaf0*/  MOV R154, R181 ;  /* 0x000000b5009a7202 */ /* 0x000fe20000000f00 */
[----:B------:R-:W-:Y:S01]  /*eb00*/  FMUL.FTZ R91, R91, R15 ;  /* 0x0000000f5b5b7220 */ /* 0x000fe20000410000 */
[----:B------:R-:W-:Y:S01]  /*eb10*/  MOV R155, R180 ;  /* 0x000000b4009b7202 */ /* 0x000fe20000000f00 */
[-C--:B------:R-:W-:Y:S01]  /*eb20*/  HMMA.16816.F32.BF16 R160, R4, R24.reuse, R160 ;  /* 0x0000001804a0723c */ /* 0x080fe200000418a0 */
[----:B------:R-:W-:Y:S01]  /*eb30*/  MOV R171, R238 ;  /* 0x000000ee00ab7202 */ /* 0x000fe20000000f00 */
[--C-:B--2---:R-:W-:Y:S01]  /*eb40*/  FFMA.FTZ R3, R188, UR38, -R2.reuse ;  /* 0x00000026bc037c23 */ /* 0x104fe20008010802 */
[----:B------:R-:W-:Y:S01]  /*eb50*/  MOV R169, R236 ;  /* 0x000000ec00a97202 */ /* 0x000fe20000000f00 */
[----:B------:R-:W-:Y:S01]  /*eb60*/  FFMA.FTZ R2, R138, UR38, -R2 ;  /* 0x000000268a027c23 */ /* 0x000fe20008010802 */
[----:B------:R-:W-:Y:S01]  /*eb70*/  MOV R170, R28 ;  /* 0x0000001c00aa7202 */ /* 0x000fe20000000f00 */
[----:B------:R-:W-:Y:S01]  /*eb80*/  HMMA.16816.F32.BF16 R164, R8, R24, R164 ;  /* 0x0000001808a4723c */ /* 0x000fe200000418a4 */
[----:B------:R-:W1:Y:S01]  /*eb90*/  LDSM.16.MT88.4 R28, [R209+0xa000] ;  /* 0x00a00000d11c783b */ /* 0x000e620000004200 */
[----:B------:R2:W-:Y:S01]  /*eba0*/  MUFU.EX2 R197, R2 ;  /* 0x0000000200c57308 */ /* 0x0005e20000000800 */
[----:B------:R-:W-:Y:S01]  /*ebb0*/  MOV R168, R183 ;  /* 0x000000b700a87202 */ /* 0x000fe20000000f00 */
[-C--:B------:R-:W-:Y:S01]  /*ebc0*/  FMUL.FTZ R108, R108, R16.reuse ;  /* 0x000000106c6c7220 */ /* 0x080fe20000410000 */
[-C--:B------:R-:W-:Y:S01]  /*ebd0*/  FMUL.FTZ R109, R109, R16.reuse ;  /* 0x000000106d6d7220 */ /* 0x080fe20000410000 */
[----:B------:R-:W-:Y:S01]  /*ebe0*/  HMMA.16816.F32.BF16 R172, R4, R26, R172 ;  /* 0x0000001a04ac723c */ /* 0x000fe200000418ac */
[----:B------:R-:W4:Y:S01]  /*ebf0*/  LDSM.16.MT88.4 R24, [R207+0xb000] ;  /* 0x00b00000cf18783b */ /* 0x000f220000004200 */
        /* <DEDUP_REMOVED lines=10> */
[----:B------:R-:W-:Y:S01]  /*eca0*/  MUFU.EX2 R234, R3 ;  /* 0x0000000300ea7308 */ /* 0x000fe20000000800 */
[----:B--2---:R-:W-:Y:S01]  /*ecb0*/  FFMA.FTZ R2, R198, UR38, -R14 ;  /* 0x00000026c6027c23 */ /* 0x004fe2000801080e */
[-C--:B------:R-:W-:Y:S01]  /*ecc0*/  FMUL.FTZ R68, R68, R18.reuse ;  /* 0x0000001244447220 */ /* 0x080fe20000410000 */
[-C--:B------:R-:W-:Y:S01]  /*ecd0*/  FMUL.FTZ R69, R69, R18.reuse ;  /* 0x0000001245457220 */ /* 0x080fe20000410000 */
[-C--:B------:R-:W-:Y:S01]  /*ece0*/  FMUL.FTZ R70, R70, R17.reuse ;  /* 0x0000001146467220 */ /* 0x080fe20000410000 */
[-C--:B---3--:R-:W-:Y:S01]  /*ecf0*/  HMMA.16816.F32.BF16 R240, R8, R20.reuse, R36 ;  /* 0x0000001408f0723c */ /* 0x088fe20000041824 */
[----:B------:R-:W2:Y:S01]  /*ed00*/  LDSM.16.MT88.4 R36, [R209+0xb000] ;  /* 0x00b00000d124783b */ /* 0x000ea20000004200 */
        /* <DEDUP_REMOVED lines=17> */
[----:B------:R-:W3:Y:S01]  /*ee20*/  LDSM.16.MT88.4 R20, [R205+0xb000] ;  /* 0x00b00000cd14783b */ /* 0x000ee20000004200 */
[-C--:B------:R-:W-:Y:S01]  /*ee30*/  FMUL.FTZ R81, R81, R18.reuse ;  /* 0x0000001251517220 */ /* 0x080fe20000410000 */
[-C--:B------:R-:W-:Y:S01]  /*ee40*/  FMUL.FTZ R82, R82, R17.reuse ;  /* 0x0000001152527220 */ /* 0x080fe20000410000 */
[----:B------:R-:W-:Y:S01]  /*ee50*/  FMUL.FTZ R83, R83, R17 ;  /* 0x0000001153537220 */ /* 0x000fe20000410000 */
[-C--:B------:R-:W-:Y:S01]  /*ee60*/  FMUL.FTZ R96, R96, R18.reuse ;  /* 0x0000001260607220 */ /* 0x080fe20000410000 */
[C---:B-1----:R-:W-:Y:S01]  /*ee70*/  HMMA.16816.F32.BF16 R56, R4.reuse, R28, R56 ;  /* 0x0000001c0438723c */ /* 0x042fe20000041838 */
[----:B------:R-:W-:Y:S01]  /*ee80*/  IMAD.MOV.U32 R50, RZ, RZ, R186 ;  /* 0x000000ffff327224 */ /* 0x000fe200078e00ba */
[----:B------:R-:W-:Y:S01]  /*ee90*/  MOV R51, R185 ;  /* 0x000000b900337202 */ /* 0x000fe20000000f00 */
[----:B------:R-:W-:Y:S01]  /*eea0*/  FMUL.FTZ R97, R97, R18 ;  /* 0x0000001261617220 */ /* 0x000fe20000410000 */
[----:B------:R-:W-:Y:S01]  /*eeb0*/  MOV R49, R184 ;  /* 0x000000b800317202 */ /* 0x000fe20000000f00 */
[-C--:B------:R-:W-:Y:S01]  /*eec0*/  FMUL.FTZ R98, R98, R17.reuse ;  /* 0x0000001162627220 */ /* 0x080fe20000410000 */
[C---:B------:R-:W-:Y:S01]  /*eed0*/  HMMA.16816.F32.BF16 R60, R4.reuse, R30, R60 ;  /* 0x0000001e043c723c */ /* 0x040fe2000004183c */
[----:B------:R-:W-:Y:S01]  /*eee0*/  MOV R48, R178 ;  /* 0x000000b200307202 */ /* 0x000fe20000000f00 */
[-C--:B------:R-:W-:Y:S01]  /*eef0*/  FMUL.FTZ R99, R99, R17.reuse ;  /* 0x0000001163637220 */ /* 0x080fe20000410000 */
[-C--:B------:R-:W-:Y:S01]  /*ef00*/  FMUL.FTZ R100, R100, R18.reuse ;  /* 0x0000001264647220 */ /* 0x080fe20000410000 */
[-C--:B------:R-:W-:Y:S01]  /*ef10*/  FMUL.FTZ R101, R101, R18.reuse ;  /* 0x0000001265657220 */ /* 0x080fe20000410000 */
[-C--:B------:R-:W-:Y:S01]  /*ef20*/  FMUL.FTZ R102, R102, R17.reuse ;  /* 0x0000001166667220 */ /* 0x080fe20000410000 */
[C---:B----4-:R-:W-:Y:S01]  /*ef30*/  HMMA.16816.F32.BF16 R88, R4.reuse, R24, R88 ;  /* 0x000000180458723c */ /* 0x050fe20000041858 */
        /* <DEDUP_REMOVED lines=9> */
[----:B------:R-:W-:Y:S01]  /*efd0*/  FMUL.FTZ R119, R119, R17 ;  /* 0x0000001177777220 */ /* 0x000fe20000410000 */
[-C--:B------:R-:W-:Y:S01]  /*efe0*/  FMUL.FTZ R128, R128, R18.reuse ;  /* 0x0000001280807220 */ /* 0x080fe20000410000 */
[C---:B------:R-:W-:Y:S01]  /*eff0*/  HMMA.16816.F32.BF16 R92, R4.reuse, R26, R92 ;  /* 0x0000001a045c723c */ /* 0x040fe2000004185c */
[----:B------:R-:W-:Y:S01]  /*f000*/  MOV R126, R195 ;  /* 0x000000c3007e7202 */ /* 0x000fe20000000f00 */
[----:B------:R-:W-:Y:S01]  /*f010*/  FMUL.FTZ R129, R129, R18 ;  /* 0x0000001281817220 */ /* 0x000fe20000410000 */
[----:B------:R1:W-:Y:S01]  /*f020*/  MUFU.EX2 R195, R2 ;  /* 0x0000000200c37308 */ /* 0x0003e20000000800 */
[----:B------:R-:W-:Y:S01]  /*f030*/  MOV R125, R187 ;  /* 0x000000bb007d7202 */ /* 0x000fe20000000f00 */
[----:B------:R-:W-:Y:S01]  /*f040*/  FMUL.FTZ R130, R130, R17 ;  /* 0x0000001182827220 */ /* 0x000fe20000410000 */
[----:B------:R-:W-:Y:S01]  /*f050*/  HMMA.16816.F32.BF16 R104, R4, R32, R104 ;  /* 0x000000200468723c */ /* 0x000fe20000041868 */
[----:B------:R-:W-:Y:S01]  /*f060*/  MOV R124, R179 ;  /* 0x000000b3007c7202 */ /* 0x000fe20000000f00 */
[----:B------:R-:W-:Y:S01]  /*f070*/  FMUL.FTZ R131, R131, R17 ;  /* 0x0000001183837220 */ /* 0x000fe20000410000 */
[----:B------:R-:W-:-:S03]  /*f080*/  MOV R127, R140 ;  /* 0x0000008c007f7202 */ /* 0x000fc60000000f00 */
[C---:B---3--:R-:W-:Y:S06]  /*f090*/  HMMA.16816.F32.BF16 R72, R4.reuse, R20, R72 ;  /* 0x000000140448723c */ /* 0x048fec0000041848 */
[----:B------:R-:W-:Y:S01]  /*f0a0*/  HMMA.16816.F32.BF16 R76, R4, R22, R76 ;  /* 0x00000016044c723c */ /* 0x000fe2000004184c */
[----:B-1----:R-:W-:-:S04]  /*f0b0*/  FFMA.FTZ R2, R189, UR38, -R14 ;  /* 0x00000026bd027c23 */ /* 0x002fc8000801080e */
[----:B------:R1:W-:Y:S01]  /*f0c0*/  MUFU.EX2 R189, R2 ;  /* 0x0000000200bd7308 */ /* 0x0003e20000000800 */
[C---:B------:R-:W-:Y:S06]  /*f0d0*/  HMMA.16816.F32.BF16 R108, R4.reuse, R34, R108 ;  /* 0x00000022046c723c */ /* 0x040fec000004186c */
[----:B------:R-:W-:Y:S06]  /*f0e0*/  HMMA.16816.F32.BF16 R120, R4, R36, R120 ;  /* 0x000000240478723c */ /* 0x000fec0000041878 */
[C---:B------:R-:W-:Y:S01]  /*f0f0*/  HMMA.16816.F32.BF16 R68, R8.reuse, R20, R68 ;  /* 0x000000140844723c */ /* 0x040fe20000041844 */
[----:B------:R-:W-:Y:S01]  /*f100*/  FFMA.FTZ R4, R139, UR38, -R14 ;  /* 0x000000268b047c23 */ /* 0x000fe2000801080e */
[----:B------:R-:W-:Y:S01]  /*f110*/  FFMA.FTZ R6, R201, UR38, -R13 ;  /* 0x00000026c9067c23 */ /* 0x000fe2000801080d */
[----:B------:R-:W-:Y:S01]  /*f120*/  MOV R201, R124 ;  /* 0x0000007c00c97202 */ /* 0x000fe20000000f00 */
[----:B-1----:R-:W-:Y:S01]  /*f130*/  IMAD.WIDE.U32 R2, R133, -0x2daee0ad, RZ ;  /* 0xd2511f5385027825 */ /* 0x002fe200078e00ff */
[----:B------:R-:W-:Y:S01]  /*f140*/  MUFU.EX2 R196, R4 ;  /* 0x0000000400c47308 */ /* 0x000fe20000000800 */
[----:B------:R-:W-:Y:S03]  /*f150*/  HMMA.16816.F32.BF16 R84, R8, R24, R84 ;  /* 0x000000180854723c */ /* 0x000fe60000041854 */
[----:B------:R-:W-:-:S02]  /*f160*/  LOP3.LUT R5, R3, UR23, R132, 0x96, !PT ;  /* 0x0000001703057c12 */ /* 0x000fc4000f8e9684 */
[----:B------:R-:W-:Y:S01]  /*f170*/  LOP3.LUT R7, R2, 0xffff, RZ, 0xc0, !PT ;  /* 0x0000ffff02077812 */ /* 0x000fe200078ec0ff */
[----:B------:R-:W-:Y:S01]  /*f180*/  FFMA.FTZ R3, R200, UR38, -R13 ;  /* 0x00000026c8037c23 */ /* 0x000fe2000801080d */
[----:B------:R-:W-:Y:S01]  /*f190*/  LOP3.LUT R21, R2, 0xff, RZ, 0xc0, !PT ;  /* 0x000000ff02157812 */ /* 0x000fe200078ec0ff */
[C---:B------:R-:W-:Y:S01]  /*f1a0*/  HMMA.16816.F32.BF16 R184, R8.reuse, R30, R64 ;  /* 0x0000001e08b8723c */ /* 0x040fe20000041840 */
[--C-:B------:R-:W-:Y:S01]  /*f1b0*/  SHF.R.U32.HI R19, RZ, 0x10, R2.reuse ;  /* 0x00000010ff137819 */ /* 0x100fe20000011602 */
[----:B------:R1:W-:Y:S01]  /*f1c0*/  MUFU.EX2 R188, R3 ;  /* 0x0000000300bc7308 */ /* 0x0003e20000000800 */
[----:B------:R-:W-:Y:S02]  /*f1d0*/  SHF.R.U32.HI R25, RZ, 0x18, R2 ;  /* 0x00000018ff197819 */ /* 0x000fe40000011602 */
[----:B------:R-:W-:Y:S01]  /*f1e0*/  SHF.R.U32.HI R7, RZ, 0x8, R7 ;  /* 0x00000008ff077819 */ /* 0x000fe20000011607 */
[C---:B------:R-:W-:Y:S01]  /*f1f0*/  HMMA.16816.F32.BF16 R52, R8.reuse, R28, R52 ;  /* 0x0000001c0834723c */ /* 0x040fe20000041834 */
[----:B------:R-:W-:Y:S01]  /*f200*/  MOV R64, R142 ;  /* 0x0000008e00407202 */ /* 0x000fe20000000f00 */
[----:B------:R-:W-:Y:S01]  /*f210*/  IMAD.MOV.U32 R67, RZ, RZ, R141 ;  /* 0x000000ffff437224 */ /* 0x000fe200078e008d */
[----:B------:R-:W-:Y:S01]  /*f220*/  MOV R65, R143 ;  /* 0x0000008f00417202 */ /* 0x000fe20000000f00 */
[----:B------:R2:W-:Y:S01]  /*f230*/  MUFU.EX2 R139, R6 ;  /* 0x00000006008b7308 */ /* 0x0005e20000000800 */
[----:B------:R-:W-:Y:S01]  /*f240*/  PRMT R21, R21, 0x5410, R7 ;  /* 0x0000541015157816 */ /* 0x000fe20000000007 */
[----:B------:R-:W-:Y:S01]  /*f250*/  HMMA.16816.F32.BF16 R140, R8, R26, R96 ;  /* 0x0000001a088c723c */ /* 0x000fe20000041860 */
[----:B------:R-:W-:Y:S01]  /*f260*/  MOV R29, R177 ;  /* 0x000000b1001d7202 */ /* 0x000fe20000000f00 */
[----:B------:R-:W-:Y:S01]  /*f270*/  LDSM.16.MT88.4 R96, [R207+0xb800] ;  /* 0x00b80000cf60783b */ /* 0x000fe20000004200 */
[----:B------:R-:W-:-:S02]  /*f280*/  MOV R28, R176 ;  /* 0x000000b0001c7202 */ /* 0x000fc40000000f00 */
[----:B------:R-:W-:Y:S01]  /*f290*/  MOV R198, R67 ;  /* 0x0000004300c67202 */ /* 0x000fe20000000f00 */
[----:B------:R-:W-:Y:S01]  /*f2a0*/  HMMA.16816.F32.BF16 R176, R8, R22, R80 ;  /* 0x0000001608b0723c */ /* 0x000fe20000041850 */
[----:B-1----:R-:W-:-:S04]  /*f2b0*/  IMAD.WIDE.U32 R2, R193, -0x2daee0ad, RZ ;  /* 0xd2511f53c1027825 */ /* 0x002fc800078e00ff */
[----:B------:R-:W-:Y:S01]  /*f2c0*/  FFMA.FTZ R26, R202, UR38, -R14 ;  /* 0x00000026ca1a7c23 */ /* 0x000fe2000801080e */
[----:B------:R-:W-:Y:S01]  /*f2d0*/  MOV R200, R28 ;  /* 0x0000001c00c87202 */ /* 0x000fe20000000f00 */
[----:B------:R-:W-:Y:S01]  /*f2e0*/  LDSM.16.MT88.4 R80, [R205+0xb800] ;  /* 0x00b80000cd50783b */ /* 0x000fe20000004200 */
[----:B------:R-:W-:Y:S01]  /*f2f0*/  MOV R193, R29 ;  /* 0x0000001d00c17202 */ /* 0x000fe20000000f00 */
[C---:B------:R-:W-:Y:S01]  /*f300*/  HMMA.16816.F32.BF16 R100, R8.reuse, R32, R100 ;  /* 0x000000200864723c */ /* 0x040fe20000041864 */
[----:B------:R-:W-:Y:S01]  /*f310*/  LOP3.LUT R4, R3, UR23, R64, 0x96, !PT ;  /* 0x0000001703047c12 */ /* 0x000fe2000f8e9640 */
[----:B------:R-:W-:Y:S01]  /*f320*/  FFMA.FTZ R22, R192, UR38, -R12 ;  /* 0x00000026c0167c23 */ /* 0x000fe2000801080c */
[C---:B------:R-:W-:Y:S01]  /*f330*/  LOP3.LUT R3, R2.reuse, 0xffff, RZ, 0xc0, !PT ;  /* 0x0000ffff02037812 */ /* 0x040fe200078ec0ff */
[----:B------:R-:W-:Y:S01]  /*f340*/  MUFU.EX2 R26, R26 ;  /* 0x0000001a001a7308 */ /* 0x000fe20000000800 */
[----:B------:R-:W-:Y:S01]  /*f350*/  LOP3.LUT R24, R2, 0xff, RZ, 0xc0, !PT ;  /* 0x000000ff02187812 */ /* 0x000fe200078ec0ff */
[C---:B------:R-:W-:Y:S01]  /*f360*/  HMMA.16816.F32.BF16 R32, R8.reuse, R34, R112 ;  /* 0x000000220820723c */ /* 0x040fe20000041870 */
[--C-:B------:R-:W-:Y:S01]  /*f370*/  SHF.R.U32.HI R20, RZ, 0x10, R2.reuse ;  /* 0x00000010ff147819 */ /* 0x100fe20000011602 */
[----:B------:R-:W-:Y:S01]  /*f380*/  LDSM.16.MT88.4 R64, [R209+0xa800] ;  /* 0x00a80000d140783b */ /* 0x000fe20000004200 */
[----:B------:R-:W-:Y:S01]  /*f390*/  SHF.R.U32.HI R23, RZ, 0x18, R2 ;  /* 0x00000018ff177819 */ /* 0x000fe20000011602 */
[----:B------:R-:W-:Y:S01]  /*f3a0*/  FFMA.FTZ R2, R194, UR38, -R13 ;  /* 0x00000026c2027c23 */ /* 0x000fe2000801080d */
[----:B------:R-:W-:Y:S01]  /*f3b0*/  SHF.R.U32.HI R3, RZ, 0x8, R3 ;  /* 0x00000008ff037819 */ /* 0x000fe20000011603 */
[C---:B------:R-:W-:Y:S01]  /*f3c0*/  HMMA.16816.F32.BF16 R116, R8.reuse, R36, R116 ;  /* 0x000000240874723c */ /* 0x040fe20000041874 */
[----:B--2---:R-:W-:Y:S01]  /*f3d0*/  LOP3.LUT R6, R19, 0xff, RZ, 0xc0, !PT ;  /* 0x000000ff13067812 */ /* 0x004fe200078ec0ff */
[----:B------:R1:W-:Y:S01]  /*f3e0*/  MUFU.EX2 R138, R2 ;  /* 0x00000002008a7308 */ /* 0x0003e20000000800 */
[----:B------:R-:W-:Y:S01]  /*f3f0*/  PRMT R19, R24, 0x5410, R3 ;  /* 0x0000541018137816 */ /* 0x000fe20000000003 */
[----:B------:R-:W-:Y:S01]  /*f400*/  IMAD.MOV.U32 R194, RZ, RZ, R125 ;  /* 0x000000ffffc27224 */ /* 0x000fe200078e007d */
[----:B------:R-:W-:Y:S01]  /*f410*/  LOP3.LUT R3, R5, 0xffff, RZ, 0xc0, !PT ;  /* 0x0000ffff05037812 */ /* 0x000fe200078ec0ff */
[----:B------:R-:W-:Y:S01]  /*f420*/  HMMA.16816.F32.BF16 R28, R8, R38, R128 ;  /* 0x00000026081c723c */ /* 0x000fe20000041880 */
[----:B------:R-:W-:Y:S01]  /*f430*/  SHF.R.U32.HI R7, RZ, 0x18, R4 ;  /* 0x00000018ff077819 */ /* 0x000fe20000011604 */
[----:B------:R-:W-:Y:S01]  /*f440*/  LDSM.16.MT88.4 R112, [R210+0xb800] ;  /* 0x00b80000d270783b */ /* 0x000fe20000004200 */
[----:B------:R-:W-:-:S02]  /*f450*/  MOV R202, R126 ;  /* 0x0000007e00ca7202 */ /* 0x000fc40000000f00 */
[----:B------:R-:W-:Y:S02]  /*f460*/  MOV R126, R169 ;  /* 0x000000a9007e7202 */ /* 0x000fe40000000f00 */
[----:B------:R-:W-:Y:S02]  /*f470*/  SHF.R.U32.HI R8, RZ, 0x10, R4 ;  /* 0x00000010ff087819 */ /* 0x000fe40000011604 */
[----:B------:R-:W-:Y:S02]  /*f480*/  LOP3.LUT R11, R5, 0xff, RZ, 0xc0, !PT ;  /* 0x000000ff050b7812 */ /* 0x000fe400078ec0ff */
[----:B------:R-:W-:Y:S01]  /*f490*/  SHF.R.U32.HI R10, RZ, 0x18, R5 ;  /* 0x00000018ff0a7819 */ /* 0x000fe20000011605 */
[----:B-1----:R-:W-:Y:S01]  /*f4a0*/  FFMA.FTZ R2, R190, UR38, -R13 ;  /* 0x00000026be027c23 */ /* 0x002fe2000801080d */
[----:B------:R-:W-:Y:S01]  /*f4b0*/  FFMA.FTZ R13, R199, UR38, -R12 ;  /* 0x00000026c70d7c23 */ /* 0x000fe2000801080c */
[----:B------:R-:W-:Y:S02]  /*f4c0*/  LOP3.LUT R9, R4, 0xff, RZ, 0xc0, !PT ;  /* 0x000000ff04097812 */ /* 0x000fe400078ec0ff */
[----:B------:R1:W2:Y:S01]  /*f4d0*/  MUFU.EX2 R133, R2 ;  /* 0x0000000200857308 */ /* 0x0002a20000000800 */
[----:B------:R-:W-:Y:S01]  /*f4e0*/  MOV R199, R49 ;  /* 0x0000003100c77202 */ /* 0x000fe20000000f00 */
[----:B------:R-:W-:Y:S01]  /*f4f0*/  IMAD.MOV.U32 R49, RZ, RZ, R155 ;  /* 0x000000ffff317224 */ /* 0x000fe200078e009b */
[----:B------:R-:W-:-:S02]  /*f500*/  MOV R192, R50 ;  /* 0x0000003200c07202 */ /* 0x000fc40000000f00 */
[----:B------:R-:W-:Y:S02]  /*f510*/  MOV R50, R154 ;  /* 0x0000009a00327202 */ /* 0x000fe40000000f00 */
[----:B------:R-:W-:Y:S01]  /*f520*/  MOV R190, R127 ;  /* 0x0000007f00be7202 */ /* 0x000fe20000000f00 */
[----:B------:R-:W-:Y:S01]  /*f530*/  MUFU.EX2 R27, R13 ;  /* 0x0000000d001b7308 */ /* 0x000fe20000000800 */
[----:B------:R-:W-:Y:S02]  /*f540*/  MOV R24, R170 ;  /* 0x000000aa00187202 */ /* 0x000fe40000000f00 */
[----:B------:R-:W-:Y:S01]  /*f550*/  MOV R127, R171 ;  /* 0x000000ab007f7202 */ /* 0x000fe20000000f00 */
[--C-:B-1----:R-:W-:Y:S01]  /*f560*/  FFMA.FTZ R2, R203, UR38, -R12.reuse ;  /* 0x00000026cb027c23 */ /* 0x102fe2000801080c */
[----:B------:R-:W-:Y:S01]  /*f570*/  FFMA.FTZ R12, R191, UR38, -R12 ;  /* 0x00000026bf0c7c23 */ /* 0x000fe2000801080c */
[----:B------:R-:W-:Y:S02]  /*f580*/  MOV R203, R48 ;  /* 0x0000003000cb7202 */ /* 0x000fe40000000f00 */
[----:B------:R1:W3:Y:S01]  /*f590*/  MUFU.EX2 R132, R2 ;  /* 0x0000000200847308 */ /* 0x0002e20000000800 */
[----:B------:R-:W-:-:S02]  /*f5a0*/  MOV R191, R51 ;  /* 0x0000003300bf7202 */ /* 0x000fc40000000f00 */
[----:B------:R-:W-:Y:S02]  /*f5b0*/  MOV R51, R152 ;  /* 0x0000009800337202 */ /* 0x000fe40000000f00 */
[----:B------:R-:W-:Y:S02]  /*f5c0*/  MOV R48, R153 ;  /* 0x0000009900307202 */ /* 0x000fe40000000f00 */
[----:B------:R-:W4:Y:S01]  /*f5d0*/  LDSM.16.MT88.4 R152, [R205+0xa800] ;  /* 0x00a80000cd98783b */ /* 0x000f220000004200 */
[----:B-1----:R-:W-:Y:S02]  /*f5e0*/  LOP3.LUT R2, R20, 0xff, RZ, 0xc0, !PT ;  /* 0x000000ff14027812 */ /* 0x002fe400078ec0ff */
[----:B------:R-:W-:Y:S01]  /*f5f0*/  PRMT R20, R6, 0x5410, R25 ;  /* 0x0000541006147816 */ /* 0x000fe20000000019 */
[----:B------:R-:W-:Y:S01]  /*f600*/  IMAD.MOV.U32 R25, RZ, RZ, R168 ;  /* 0x000000ffff197224 */ /* 0x000fe200078e00a8 */
[----:B------:R-:W-:Y:S01]  /*f610*/  PRMT R14, R2, 0x5410, R23 ;  /* 0x00005410020e7816 */ /* 0x000fe20000000017 */
[----:B------:R-:W-:Y:S01]  /*f620*/  LDSM.16.MT88.4 R168, [R207+0xa800] ;  /* 0x00a80000cfa8783b */ /* 0x000fe20000004200 */
[----:B------:R-:W-:Y:S01]  /*f630*/  SHF.R.U32.HI R6, RZ, 0x10, R5 ;  /* 0x00000010ff067819 */ /* 0x000fe20000011605 */
[----:B------:R-:W-:Y:S01]  /*f640*/  MUFU.EX2 R23, R22 ;  /* 0x0000001600177308 */ /* 0x000fe20000000800 */
[----:B------:R-:W-:-:S02]  /*f650*/  LOP3.LUT R2, R4, 0xffff, RZ, 0xc0, !PT ;  /* 0x0000ffff04027812 */ /* 0x000fc400078ec0ff */
[----:B------:R-:W-:Y:S02]  /*f660*/  SHF.R.U32.HI R5, RZ, 0x8, R3 ;  /* 0x00000008ff057819 */ /* 0x000fe40000011603 */
[----:B------:R-:W-:Y:S02]  /*f670*/  LOP3.LUT R4, R6, 0xff, RZ, 0xc0, !PT ;  /* 0x000000ff06047812 */ /* 0x000fe400078ec0ff */
[----:B------:R-:W-:Y:S01]  /*f680*/  SHF.R.U32.HI R3, RZ, 0x8, R2 ;  /* 0x00000008ff037819 */ /* 0x000fe20000011602 */
[----:B------:R1:W5:Y:S01]  /*f690*/  MUFU.EX2 R22, R12 ;  /* 0x0000000c00167308 */ /* 0x0003620000000800 */
[----:B------:R-:W-:Y:S02]  /*f6a0*/  LOP3.LUT R2, R8, 0xff, RZ, 0xc0, !PT ;  /* 0x000000ff08027812 */ /* 0x000fe400078ec0ff */
[----:B------:R-:W-:Y:S02]  /*f6b0*/  PRMT R13, R4, 0x5410, R10 ;  /* 0x00005410040d7816 */ /* 0x000fe4000000000a */
[----:B------:R-:W-:-:S02]  /*f6c0*/  PRMT R10, R2, 0x5410, R7 ;  /* 0x00005410020a7816 */ /* 0x000fc40000000007 */
[--C-:B------:R-:W-:Y:S02]  /*f6d0*/  HSET2.LE.AND R4, R20, R0.reuse, PT ;  /* 0x0000000014047233 */ /* 0x100fe40003803000 */
[--C-:B------:R-:W-:Y:S02]  /*f6e0*/  HSET2.LE.AND R6, R19, R0.reuse, PT ;  /* 0x0000000013067233 */ /* 0x100fe40003803000 */
[----:B--2---:R-:W-:Y:S02]  /*f6f0*/  F2FP.BF16.F32.PACK_AB R7, R133, R138 ;  /* 0x0000008a8507723e */ /* 0x004fe400000010ff */
[----:B------:R-:W-:Y:S02]  /*f700*/  HSET2.LE.AND R2, R21, R0, PT ;  /* 0x0000000015027233 */ /* 0x000fe40003803000 */
[----:B------:R-:W-:Y:S02]  /*f710*/  MOV R21, R126 ;  /* 0x0000007e00157202 */ /* 0x000fe40000000f00 */
[----:B-1----:R-:W-:-:S02]  /*f720*/  PRMT R12, R11, 0x5410, R5 ;  /* 0x000054100b0c7816 */ /* 0x002fc40000000005 */
[----:B------:R-:W-:Y:S02]  /*f730*/  PRMT R11, R9, 0x5410, R3 ;  /* 0x00005410090b7816 */ /* 0x000fe40000000003 */
[----:B------:R-:W-:Y:S02]  /*f740*/  F2FP.BF16.F32.PACK_AB R5, R196, R189 ;  /* 0x000000bdc405723e */ /* 0x000fe400000010ff */
[----:B------:R-:W-:Y:S02]  /*f750*/  LOP3.LUT R126, R6, R7, RZ, 0xc0, !PT ;  /* 0x00000007067e7212 */ /* 0x000fe400078ec0ff */
[----:B------:R-:W-:Y:S02]  /*f760*/  LOP3.LUT R131, R4, R5, RZ, 0xc0, !PT ;  /* 0x0000000504837212 */ /* 0x000fe400078ec0ff */
[----:B------:R-:W-:Y:S02]  /*f770*/  F2FP.BF16.F32.PACK_AB R5, R139, R188 ;  /* 0x000000bc8b05723e */ /* 0x000fe400000010ff */
[----:B---3--:R-:W-:-:S02]  /*f780*/  F2FP.BF16.F32.PACK_AB R7, R27, R132 ;  /* 0x000000841b07723e */ /* 0x008fc400000010ff */
[--C-:B------:R-:W-:Y:S02]  /*f790*/  HSET2.LE.AND R4, R11, R0.reuse, PT ;  /* 0x000000000b047233 */ /* 0x100fe40003803000 */
[----:B------:R-:W-:Y:S02]  /*f7a0*/  HSET2.LE.AND R6, R10, R0, PT ;  /* 0x000000000a067233 */ /* 0x000fe40003803000 */
[----:B------:R-:W-:Y:S02]  /*f7b0*/  F2FP.BF16.F32.PACK_AB R3, R197, R234 ;  /* 0x000000eac503723e */ /* 0x000fe400000010ff */
[----:B------:R-:W-:Y:S02]  /*f7c0*/  LOP3.LUT R124, R4, R5, RZ, 0xc0, !PT ;  /* 0x00000005047c7212 */ /* 0x000fe400078ec0ff */
[----:B------:R-:W-:Y:S02]  /*f7d0*/  LOP3.LUT R125, R6, R7, RZ, 0xc0, !PT ;  /* 0x00000007067d7212 */ /* 0x000fe400078ec0ff */
[----:B------:R-:W1:Y:S01]  /*f7e0*/  LDSM.16.MT88.4 R4, [R209+0xb800] ;  /* 0x00b80000d104783b */ /* 0x000e620000004200 */
[----:B------:R-:W-:-:S02]  /*f7f0*/  LOP3.LUT R130, R2, R3, RZ, 0xc0, !PT ;  /* 0x0000000302827212 */ /* 0x000fc400078ec0ff */
[--C-:B------:R-:W-:Y:S02]  /*f800*/  HSET2.LE.AND R8, R14, R0.reuse, PT ;  /* 0x000000000e087233 */ /* 0x100fe40003803000 */
[----:B------:R-:W-:Y:S02]  /*f810*/  HSET2.LE.AND R2, R12, R0, PT ;  /* 0x000000000c027233 */ /* 0x000fe40003803000 */
[----:B------:R-:W-:Y:S02]  /*f820*/  MOV R19, R48 ;  /* 0x0000003000137202 */ /* 0x000fe40000000f00 */
[----:B------:R-:W-:Y:S02]  /*f830*/  MOV R14, R49 ;  /* 0x00000031000e7202 */ /* 0x000fe40000000f00 */
[----:B------:R-:W-:Y:S02]  /*f840*/  MOV R12, R50 ;  /* 0x00000032000c7202 */ /* 0x000fe40000000f00 */
[----:B------:R-:W-:-:S02]  /*f850*/  MOV R11, R51 ;  /* 0x00000033000b7202 */ /* 0x000fc40000000f00 */
[----:B------:R-:W2:Y:S01]  /*f860*/  LDSM.16.MT88.4 R48, [R210+0xa800] ;  /* 0x00a80000d230783b */ /* 0x000ea20000004200 */
[----:B-----5:R-:W-:Y:S02]  /*f870*/  F2FP.BF16.F32.PACK_AB R9, R22, R23 ;  /* 0x000000171609723e */ /* 0x020fe400000010ff */
[----:B------:R-:W-:Y:S02]  /*f880*/  MOV R20, R127 ;  /* 0x0000007f00147202 */ /* 0x000fe40000000f00 */
[----:B------:R-:W-:Y:S02]  /*f890*/  LOP3.LUT R127, R8, R9, RZ, 0xc0, !PT ;  /* 0x00000009087f7212 */ /* 0x000fe400078ec0ff */
[----:B------:R-:W-:Y:S02]  /*f8a0*/  HSET2.LE.AND R8, R13, R0, PT ;  /* 0x000000000d087233 */ /* 0x000fe40003803000 */
[----:B------:R-:W-:Y:S02]  /*f8b0*/  F2FP.BF16.F32.PACK_AB R9, R26, R195 ;  /* 0x000000c31a09723e */ /* 0x000fe400000010ff */
[----:B------:R-:W-:Y:S01]  /*f8c0*/  F2FP.BF16.F32.PACK_AB R3, R233, R220 ;  /* 0x000000dce903723e */ /* 0x000fe200000010ff */
[C---:B----4-:R-:W-:Y:S01]  /*f8d0*/  HMMA.16816.F32.BF16 R144, R124.reuse, R152, R144 ;  /* 0x000000987c90723c */ /* 0x050fe20000041890 */
[----:B------:R-:W-:Y:S01]  /*f8e0*/  LOP3.LUT R129, R8, R9, RZ, 0xc0, !PT ;  /* 0x0000000908817212 */ /* 0x000fe200078ec0ff */
[----:B------:R-:W-:Y:S01]  /*f8f0*/  FFMA.FTZ R9, R12, R18, R11 ;  /* 0x000000120c097223 */ /* 0x000fe2000001000b */
[----:B------:R-:W-:Y:S01]  /*f900*/  LOP3.LUT R128, R2, R3, RZ, 0xc0, !PT ;  /* 0x0000000302807212 */ /* 0x000fe200078ec0ff */
[----:B------:R-:W-:Y:S01]  /*f910*/  FFMA.FTZ R8, R19, R17, R14 ;  /* 0x0000001113087223 */ /* 0x000fe2000001000e */
[----:B------:R-:W-:Y:S01]  /*f920*/  FFMA.FTZ R2, R21, R16, R20 ;  /* 0x0000001015027223 */ /* 0x000fe20000010014 */
[----:B------:R-:W-:Y:S01]  /*f930*/  FFMA.FTZ R3, R25, R15, R24 ;  /* 0x0000000f19037223 */ /* 0x000fe20000010018 */
[----:B------:R-:W-:Y:S01]  /*f940*/  FADD.FTZ R11, R191, R9 ;  /* 0x00000009bf0b7221 */ /* 0x000fe20000010000 */
[----:B------:R-:W-:Y:S01]  /*f950*/  FADD.FTZ R10, R192, R8 ;  /* 0x00000008c00a7221 */ /* 0x000fe20000010000 */
[----:B------:R-:W-:Y:S01]  /*f960*/  FADD.FTZ R9, R199, R2 ;  /* 0x00000002c7097221 */ /* 0x000fe20000010000 */
[----:B------:R-:W-:Y:S01]  /*f970*/  FADD.FTZ R8, R203, R3 ;  /* 0x00000003cb087221 */ /* 0x000fe20000010000 */
[----:B------:R-:W-:Y:S01]  /*f980*/  FADD.FTZ R2, R190, R11 ;  /* 0x0000000bbe027221 */ /* 0x000fe20000010000 */
[----:B------:R-:W-:Y:S01]  /*f990*/  FADD.FTZ R3, R202, R10 ;  /* 0x0000000aca037221 */ /* 0x000fe20000010000 */
[----:B-1----:R-:W-:Y:S01]  /*f9a0*/  HMMA.16816.F32.BF16 R120, R124, R4, R120 ;  /* 0x000000047c78723c */ /* 0x002fe20000041878 */
[----:B------:R-:W-:-:S02]  /*f9b0*/  FADD.FTZ R8, R201, R8 ;  /* 0x00000008c9087221 */ /* 0x000fc40000010000 */
[----:B------:R-:W-:-:S03]  /*f9c0*/  FADD.FTZ R3, R200, R3 ;  /* 0x00000003c8037221 */ /* 0x000fc60000010000 */
[----:B------:R-:W-:Y:S01]  /*f9d0*/  HMMA.16816.F32.BF16 R116, R128, R4, R116 ;  /* 0x000000048074723c */ /* 0x000fe20000041874 */
[----:B------:R-:W-:-:S04]  /*f9e0*/  FADD.FTZ R3, R195, R3 ;  /* 0x00000003c3037221 */ /* 0x000fc80000010000 */
[----:B------:R-:W-:Y:S01]  /*f9f0*/  FADD.FTZ R3, R26, R3 ;  /* 0x000000031a037221 */ /* 0x000fe20000010000 */
        /* <DEDUP_REMOVED lines=13> */
[----:B------:R-:W-:Y:S06]  /*fad0*/  HMMA.16816.F32.BF16 R164, R128, R168, R164 ;  /* 0x000000a880a4723c */ /* 0x000fec00000418a4 */
[C---:B------:R-:W-:Y:S06]  /*fae0*/  HMMA.16816.F32.BF16 R172, R124.reuse, R170, R172 ;  /* 0x000000aa7cac723c */ /* 0x040fec00000418ac */
        /* <DEDUP_REMOVED lines=50> */
[----:B------:R-:W2:Y:S01]  /*fe10*/  S2R R235, SR_TID.X ;  /* 0x0000000000eb7919 */ /* 0x000ea20000002100 */
[----:B------:R-:W-:Y:S01]  /*fe20*/  IMAD.U32 R5, RZ, RZ, UR40 ;  /* 0x00000028ff057e24 */ /* 0x000fe2000f8e00ff */
[----:B------:R-:W-:-:S03]  /*fe30*/  UIADD3 UR4, UR41, UR4, URZ ;  /* 0x0000000429047290 */ /* 0x000fc6000fffe03f */
[----:B------:R-:W5:Y:S03]  /*fe40*/  @!P3 LDC.64 R10, c[0x0][0x220] ;  /* 0x00008800ff0abb82 */ /* 0x000f660000000a00 */
[----:B------:R-:W-:-:S05]  /*fe50*/  IMAD.U32 R4, RZ, RZ, UR4 ;  /* 0x00000004ff047e24 */ /* 0x000fca000f8e00ff */
[----:B------:R-:W5:Y:S01]  /*fe60*/  @!P2 LDC.64 R6, c[0x0][0x220] ;  /* 0x00008800ff06ab82 */ /* 0x000f620000000a00 */
[----:B------:R-:W-:Y:S01]  /*fe70*/  @P3 STS.128 [R219+0xa000], RZ ;  /* 0x00a000ffdb003388 */ /* 0x000fe20000000c00 */
[----:B--2---:R-:W-:-:S05]  /*fe80*/  IMAD.SHL.U32 R235, R235, 0x2, RZ ;  /* 0x00000002ebeb7824 */ /* 0x004fca00078e00ff */
[----:B------:R-:W-:Y:S02]  /*fe90*/  LOP3.LUT R235, R235, 0x6, RZ, 0xc0, !PT ;  /* 0x00000006ebeb7812 */ /* 0x000fe400078ec0ff */
[----:B---3--:R-:W-:-:S04]  /*fea0*/  LEA R2, P1, R2, R202, 0x5 ;  /* 0x000000ca02027211 */ /* 0x008fc800078228ff */
[C---:B------:R-:W-:Y:S02]  /*feb0*/  IADD3 R3, P0, R2.reuse, UR22, RZ ;  /* 0x0000001602037c10 */ /* 0x040fe4000ff1e0ff */
[----:B----4-:R-:W-:Y:S02]  /*fec0*/  LEA.HI.X R4, R5, R201, R4, 0x5, P1 ;  /* 0x000000c905047211 */ /* 0x010fe400008f2c04 */
[C---:B-1----:R-:W-:Y:S02]  /*fed0*/  @!P3 LEA R12, P5, R2.reuse, R12, 0x1 ;  /* 0x0000000c020cb211 */ /* 0x042fe400078a08ff */
        /* <DEDUP_REMOVED lines=217> */
[----:B------:R-:W-:Y:S01]  /*10c70*/  IABS R12, R8 ;  /* 0x00000008000c7213 */ /* 0x000fe20000000000 */
[----:B------:R-:W-:Y:S01]  /*10c80*/  FFMA.FTZ R5, R5, -UR19, R184 ;  /* 0x8000001305057c23 */ /* 0x000fe200080100b8 */
[----:B------:R-:W-:Y:S01]  /*10c90*/  FSEL R24, R7, -INF , !P6 ;  /* 0xff80000007187808 */ /* 0x000fe20007000000 */
[----:B------:R-:W-:Y:S01]  /*10ca0*/  FFMA.FTZ R9, R3, -UR19, R33 ;  /* 0x8000001303097c23 */ /* 0x000fe20008010021 */
[----:B------:R-:W-:Y:S01]  /*10cb0*/  FSEL R33, R10, -INF , !P0 ;  /* 0xff8000000a217808 */ /* 0x000fe20004000000 */
[----:B------:R-:W-:Y:S01]  /*10cc0*/  VIADD R3, R2, 0x10 ;  /* 0x0000001002037836 */ /* 0x000fe20000000000 */
[----:B------:R-:W-:Y:S01]  /*10cd0*/  FSEL R26, R6, -INF , !P5 ;  /* 0xff800000061a7808 */ /* 0x000fe20006800000 */
[----:B------:R-:W-:Y:S01]  /*10ce0*/  IMAD.IADD R6, R227, 0x1, -R4 ;  /* 0x00000001e3067824 */ /* 0x000fe200078e0a04 */
        /* <DEDUP_REMOVED lines=12> */
[----:B------:R-:W-:Y:S01]  /*10db0*/  IABS R8, R6 ;  /* 0x0000000600087213 */ /* 0x000fe20000000000 */
[----:B------:R-:W-:Y:S01]  /*10dc0*/  IMAD.MOV.U32 R6, RZ, RZ, R12 ;  /* 0x000000ffff067224 */ /* 0x000fe200078e000c */
[----:B------:R-:W-:-:S02]  /*10dd0*/  I2FP.F32.S32 R11, R11 ;  /* 0x0000000b000b7245 */ /* 0x000fc40000201400 */
[----:B------:R-:W-:Y:S02]  /*10de0*/  IABS R10, R4 ;  /* 0x00000004000a7213 */ /* 0x000fe40000000000 */
[----:B------:R-:W-:Y:S01]  /*10df0*/  IABS R4, R7 ;  /* 0x0000000700047213 */ /* 0x000fe20000000000 */
[----:B------:R-:W-:Y:S01]  /*10e00*/  IMAD.MOV.U32 R7, RZ, RZ, R8 ;  /* 0x000000ffff077224 */ /* 0x000fe200078e0008 */
[----:B------:R-:W-:Y:S01]  /*10e10*/  IABS R5, R5 ;  /* 0x0000000500057213 */ /* 0x000fe20000000000 */
[----:B------:R-:W-:Y:S01]  /*10e20*/  FFMA.FTZ R11, R11, -UR19, R186 ;  /* 0x800000130b0b7c23 */ /* 0x000fe200080100ba */
        /* <DEDUP_REMOVED lines=179> */
.L_x_2475:
[----:B------:R-:W-:Y:S05]  /*11960*/  BSYNC B0 ;  /* 0x0000000000007941 */ /* 0x000fea0003800000 */
.L_x_2474:
[----:B------:R-:W0:Y:S02]  /*11970*/  LDGDEPBAR ;  /* 0x00000000000079af */ /* 0x000e240000000000 */
.L_x_2473:
[----:B-1----:R-:W3:Y:S04]  /*11980*/  LDL R6, [R1+0x80] ;  /* 0x0000800001067983 */ /* 0x002ee80000100800 */
[----:B------:R-:W4:Y:S04]  /*11990*/  LDL R9, [R1+0x5c] ;  /* 0x00005c0001097983 */ /* 0x000f280000100800 */
[----:B------:R-:W5:Y:S01]  /*119a0*/  LDL.64 R176, [R1] ;  /* 0x0000000001b07983 */ /* 0x000f620000100a00 */
[----:B--2---:R-:W-:Y:S01]  /*119b0*/  FMNMX.FTZ R2, R136, R17, !PT ;  /* 0x0000001188027209 */ /* 0x004fe20007810000 */
[----:B------:R-:W-:Y:S01]  /*119c0*/  IMAD.WIDE.U32 R10, R252, -0x326172a9, RZ ;  /* 0xcd9e8d57fc0a7825 */ /* 0x000fe200078e00ff */
[----:B------:R-:W-:Y:S01]  /*119d0*/  FMNMX.FTZ R5, R135, R27, !PT ;  /* 0x0000001b87057209 */ /* 0x000fe20007810000 */
[----:B------:R-:W-:Y:S01]  /*119e0*/  UIADD3 UR4, UR31, -0x4498517b, URZ ;  /* 0xbb67ae851f047890 */ /* 0x000fe2000fffe03f */
        /* <DEDUP_REMOVED lines=19> */
[----:B------:R-:W-:Y:S01]  /*11b20*/  SHFL.BFLY PT, R12, R5, 0x2, 0x1f ;  /* 0x0c401f00050c7f89 */ /* 0x000fe200000e0000 */
[----:B------:R-:W-:Y:S02]  /*11b30*/  IADD3 R18, R252, 0x4, RZ ;  /* 0x00000004fc127810 */ /* 0x000fe40007ffe0ff */
[----:B------:R-:W-:-:S04]  /*11b40*/  FMNMX.FTZ R8, R33, R8, !PT ;  /* 0x0000000821087209 */ /* 0x000fc80007810000 */
[----:B------:R-:W-:Y:S02]  /*11b50*/  FMNMX.FTZ R8, R32, R8, !PT ;  /* 0x0000000820087209 */ /* 0x000fe40007810000 */
[----:B-1----:R-:W-:Y:S02]  /*11b60*/  FMNMX.FTZ R4, R2, R4, !PT ;  /* 0x0000000402047209 */ /* 0x002fe40007810000 */
[----:B------:R-:W-:-:S03]  /*11b70*/  MOV R2, UR31 ;  /* 0x0000001f00027c02 */ /* 0x000fc60008000f00 */
[----:B------:R-:W1:Y:S02]  /*11b80*/  SHFL.BFLY PT, R13, R4, 0x1, 0x1f ;  /* 0x0c201f00040d7f89 */ /* 0x000e6400000e0000 */
[----:B-1----:R-:W-:-:S04]  /*11b90*/  FMNMX.FTZ R235, R4, R13, !PT ;  /* 0x0000000d04eb7209 */ /* 0x002fc80007810000 */
[----:B------:R-:W-:Y:S01]  /*11ba0*/  FSETP.NEU.FTZ.AND P6, PT, R235, -INF , PT ;  /* 0xff800000eb00780b */ /* 0x000fe20003fdd000 */
[----:B---3--:R-:W-:Y:S01]  /*11bb0*/  IMAD.WIDE.U32 R6, R6, -0x2daee0ad, RZ ;  /* 0xd2511f5306067825 */ /* 0x008fe200078e00ff */
[----:B----4-:R-:W-:-:S04]  /*11bc0*/  LOP3.LUT R14, R11, R9, RZ, 0x3c, !PT ;  /* 0x000000090b0e7212 */ /* 0x010fc800078e3cff */
[----:B------:R-:W-:Y:S02]  /*11bd0*/  LOP3.LUT R2, R7, UR39, R2, 0x96, !PT ;  /* 0x0000002707027c12 */ /* 0x000fe4000f8e9602 */
[----:B------:R-:W-:Y:S01]  /*11be0*/  FMNMX.FTZ R7, R31, R3, !PT ;  /* 0x000000031f077209 */ /* 0x000fe20007810000 */
[----:B------:R-:W-:Y:S01]  /*11bf0*/  IMAD.WIDE.U32 R14, R14, -0x2daee0ad, RZ ;  /* 0xd2511f530e0e7825 */ /* 0x000fe200078e00ff */
[----:B-----5:R-:W-:Y:S02]  /*11c00*/  LOP3.LUT R11, R177, UR4, R6, 0x96, !PT ;  /* 0x00000004b10b7c12 */ /* 0x020fe4000f8e9606 */
[----:B------:R-:W-:Y:S01]  /*11c10*/  FMNMX.FTZ R7, R29, R7, !PT ;  /* 0x000000071d077209 */ /* 0x000fe20007810000 */
[----:B------:R-:W-:Y:S01]  /*11c20*/  IMAD.WIDE.U32 R2, R2, -0x326172a9, RZ ;  /* 0xcd9e8d5702027825 */ /* 0x000fe200078e00ff */
[----:B------:R-:W-:Y:S02]  /*11c30*/  MOV R177, R234 ;  /* 0x000000ea00b17202 */ /* 0x000fe40000000f00 */
[----:B------:R-:W-:Y:S01]  /*11c40*/  FMNMX.FTZ R9, R194, R7, !PT ;  /* 0x00000007c2097209 */ /* 0x000fe20007810000 */
[----:B------:R-:W-:Y:S01]  /*11c50*/  IMAD.WIDE.U32 R140, R11, -0x326172a9, RZ ;  /* 0xcd9e8d570b8c7825 */ /* 0x000fe200078e00ff */
[----:B------:R-:W-:-:S02]  /*11c60*/  FMNMX.FTZ R7, R30, R8, !PT ;  /* 0x000000081e077209 */ /* 0x000fc40007810000 */
[----:B------:R-:W-:Y:S02]  /*11c70*/  FMNMX.FTZ R8, R200, R9, !PT ;  /* 0x00000009c8087209 */ /* 0x000fe40007810000 */
[----:B------:R-:W-:Y:S02]  /*11c80*/  FMNMX.FTZ R7, R202, R7, !PT ;  /* 0x00000007ca077209 */ /* 0x000fe40007810000 */
[----:B------:R-:W-:Y:S02]  /*11c90*/  FMNMX.FTZ R9, R191, R8, !PT ;  /* 0x00000008bf097209 */ /* 0x000fe40007810000 */
[----:B------:R-:W-:Y:S01]  /*11ca0*/  FMNMX.FTZ R8, R5, R12, !PT ;  /* 0x0000000c05087209 */ /* 0x000fe20007810000 */
[----:B------:R-:W-:Y:S01]  /*11cb0*/  IMAD R5, R18, -0x326172a9, RZ ;  /* 0xcd9e8d5712057824 */ /* 0x000fe200078e02ff */
[----:B------:R-:W-:Y:S02]  /*11cc0*/  FMNMX.FTZ R9, R186, R9, !PT ;  /* 0x00000009ba097209 */ /* 0x000fe40007810000 */
[----:B------:R-:W-:Y:S01]  /*11cd0*/  LOP3.LUT R16, R3, UR37, R10, 0x96, !PT ;  /* 0x0000002503107c12 */ /* 0x000fe2000f8e960a */
[----:B------:R-:W-:Y:S01]  /*11ce0*/  SHFL.BFLY PT, R20, R8, 0x1, 0x1f ;  /* 0x0c201f0008147f89 */ /* 0x000fe200000e0000 */
[----:B------:R-:W-:-:S02]  /*11cf0*/  LOP3.LUT R10, R15, UR4, R6, 0x96, !PT ;  /* 0x000000040f0a7c12 */ /* 0x000fc4000f8e9606 */
[----:B------:R-:W-:Y:S01]  /*11d00*/  FMNMX.FTZ R6, R193, R7, !PT ;  /* 0x00000007c1067209 */ /* 0x000fe20007810000 */
[----:B------:R-:W1:Y:S01]  /*11d10*/  SHFL.BFLY PT, R18, R9, 0x2, 0x1f ;  /* 0x0c401f0009127f89 */ /* 0x000e6200000e0000 */
[----:B------:R-:W-:Y:S01]  /*11d20*/  LOP3.LUT R11, R3, UR37, R5, 0x96, !PT ;  /* 0x00000025030b7c12 */ /* 0x000fe2000f8e9605 */
[----:B------:R-:W-:Y:S01]  /*11d30*/  IMAD.WIDE.U32 R4, R10, -0x326172a9, RZ ;  /* 0xcd9e8d570a047825 */ /* 0x000fe200078e00ff */
[----:B------:R-:W-:Y:S02]  /*11d40*/  FMNMX.FTZ R6, R188, R6, !PT ;  /* 0x00000006bc067209 */ /* 0x000fe40007810000 */
[----:B------:R-:W-:Y:S01]  /*11d50*/  LOP3.LUT R15, R141, UR36, R2, 0x96, !PT ;  /* 0x000000248d0f7c12 */ /* 0x000fe2000f8e9602 */
[----:B------:R-:W-:Y:S01]  /*11d60*/  IMAD.WIDE.U32 R12, R16, -0x2daee0ad, RZ ;  /* 0xd2511f53100c7825 */ /* 0x000fe200078e00ff */
[----:B------:R-:W-:-:S03]  /*11d70*/  FMNMX.FTZ R3, R187, R6, !PT ;  /* 0x00000006bb037209 */ /* 0x000fc60007810000 */
[----:B------:R-:W-:Y:S01]  /*11d80*/  FMUL.FTZ R6, R235, UR38 ;  /* 0x00000026eb067c20 */ /* 0x000fe20008410000 */
[----:B------:R-:W-:Y:S01]  /*11d90*/  LOP3.LUT R7, R5, UR36, R2, 0x96, !PT ;  /* 0x0000002405077c12 */ /* 0x000fe2000f8e9602 */
[----:B------:R-:W-:Y:S01]  /*11da0*/  IMAD.WIDE.U32 R10, R11, -0x2daee0ad, RZ ;  /* 0xd2511f530b0a7825 */ /* 0x000fe200078e00ff */
[----:B------:R-:W-:Y:S01]  /*11db0*/  LOP3.LUT R13, R13, UR33, R14, 0x96, !PT ;  /* 0x000000210d0d7c12 */ /* 0x000fe2000f8e960e */
[----:B------:R-:W2:Y:S01]  /*11dc0*/  SHFL.BFLY PT, R19, R3, 0x2, 0x1f ;  /* 0x0c401f0003137f89 */ /* 0x000ea200000e0000 */
[----:B------:R-:W-:Y:S01]  /*11dd0*/  FSEL R2, R6, RZ, P6 ;  /* 0x000000ff06027208 */ /* 0x000fe20003000000 */
[----:B------:R-:W-:Y:S01]  /*11de0*/  IMAD.WIDE.U32 R6, R7, -0x2daee0ad, RZ ;  /* 0xd2511f5307067825 */ /* 0x000fe200078e00ff */
[----:B------:R-:W-:-:S03]  /*11df0*/  LOP3.LUT R11, R11, UR33, R176, 0x96, !PT ;  /* 0x000000210b0b7c12 */ /* 0x000fc6000f8e96b0 */
[----:B------:R-:W-:-:S04]  /*11e00*/  IMAD.WIDE.U32 R34, R15, -0x2daee0ad, RZ ;  /* 0xd2511f530f227825 */ /* 0x000fc800078e00ff */
[----:B------:R-:W-:Y:S01]  /*11e10*/  FFMA.FTZ R5, R17, UR38, -R2 ;  /* 0x0000002611057c23 */ /* 0x000fe20008010802 */
[----:B------:R-:W-:Y:S01]  /*11e20*/  LOP3.LUT R17, R7, UR29, R12, 0x96, !PT ;  /* 0x0000001d07117c12 */ /* 0x000fe2000f8e960c */
[----:B------:R-:W-:Y:S01]  /*11e30*/  IMAD.WIDE.U32 R12, R13, -0x326172a9, RZ ;  /* 0xcd9e8d570d0c7825 */ /* 0x000fe200078e00ff */
[----:B------:R-:W-:Y:S01]  /*11e40*/  LOP3.LUT R14, R35, UR29, R10, 0x96, !PT ;  /* 0x0000001d230e7c12 */ /* 0x000fe2000f8e960a */
[----:B------:R3:W4:Y:S01]  /*11e50*/  MUFU.EX2 R178, R5 ;  /* 0x0000000500b27308 */ /* 0x0007220000000800 */
[----:B-1----:R-:W-:Y:S01]  /*11e60*/  FMNMX.FTZ R15, R9, R18, !PT ;  /* 0x00000012090f7209 */ /* 0x002fe20007810000 */
[----:B------:R-:W-:Y:S01]  /*11e70*/  IMAD.WIDE.U32 R10, R11, -0x326172a9, RZ ;  /* 0xcd9e8d570b0a7825 */ /* 0x000fe200078e00ff */
[----:B------:R-:W-:-:S03]  /*11e80*/  LOP3.LUT R9, R13, UR32, R4, 0x96, !PT ;  /* 0x000000200d097c12 */ /* 0x000fc6000f8e9604 */
[----:B------:R-:W-:Y:S01]  /*11e90*/  FFMA.FTZ R4, R24, UR38, -R2 ;  /* 0x0000002618047c23 */ /* 0x000fe20008010802 */
[----:B------:R-:W-:Y:S01]  /*11ea0*/  FMNMX.FTZ R234, R8, R20, !PT ;  /* 0x0000001408ea7209 */ /* 0x000fe20007810000 */
[----:B------:R-:W1:Y:S02]  /*11eb0*/  SHFL.BFLY PT, R13, R15, 0x1, 0x1f ;  /* 0x0c201f000f0d7f89 */ /* 0x000e6400000e0000 */
[----:B------:R-:W5:Y:S01]  /*11ec0*/  MUFU.EX2 R179, R4 ;  /* 0x0000000400b37308 */ /* 0x000f620000000800 */
[----:B------:R-:W-:Y:S01]  /*11ed0*/  FSETP.NEU.FTZ.AND P5, PT, R234, -INF , PT ;  /* 0xff800000ea00780b */ /* 0x000fe20003fbd000 */
[----:B------:R-:W-:Y:S01]  /*11ee0*/  IMAD.WIDE.U32 R8, R9, -0x2daee0ad, RZ ;  /* 0xd2511f5309087825 */ /* 0x000fe200078e00ff */
[----:B--2---:R-:W-:-:S03]  /*11ef0*/  FMNMX.FTZ R16, R3, R19, !PT ;  /* 0x0000001303107209 */ /* 0x004fc60007810000 */
[--C-:B------:R-:W-:Y:S01]  /*11f00*/  FFMA.FTZ R3, R21, UR38, -R2.reuse ;  /* 0x0000002615037c23 */ /* 0x100fe20008010802 */
[----:B---3--:R-:W-:Y:S01]  /*11f10*/  FFMA.FTZ R5, R22, UR38, -R2 ;  /* 0x0000002616057c23 */ /* 0x008fe20008010802 */
[----:B------:R-:W-:-:S04]  /*11f20*/  IMAD.WIDE.U32 R22, R14, -0x326172a9, RZ ;  /* 0xcd9e8d570e167825 */ /* 0x000fc800078e00ff */
[----:B------:R-:W-:Y:S01]  /*11f30*/  FMUL.FTZ R14, R234, UR38 ;  /* 0x00000026ea0e7c20 */ /* 0x000fe20008410000 */
[----:B------:R2:W-:Y:S01]  /*11f40*/  MUFU.EX2 R176, R3 ;  /* 0x0000000300b07308 */ /* 0x0005e20000000800 */
[----:B------:R-:W-:-:S03]  /*11f50*/  LOP3.LUT R7, R23, UR28, R10, 0x96, !PT ;  /* 0x0000001c17077c12 */ /* 0x000fc6000f8e960a */
[----:B------:R-:W-:-:S04]  /*11f60*/  FSEL R14, R14, RZ, P5 ;  /* 0x000000ff0e0e7208 */ /* 0x000fc80002800000 */
[----:B------:R3:W-:Y:S01]  /*11f70*/  MUFU.EX2 R181, R5 ;  /* 0x0000000500b57308 */ /* 0x0007e20000000800 */
[----:B------:R-:W-:-:S04]  /*11f80*/  IMAD.WIDE.U32 R248, R7, -0x2daee0ad, RZ ;  /* 0xd2511f5307f87825 */ /* 0x000fc800078e00ff */
[----:B--2---:R-:W-:-:S04]  /*11f90*/  FFMA.FTZ R3, R27, UR38, -R14 ;  /* 0x000000261b037c23 */ /* 0x004fc8000801080e */
[----:B------:R2:W5:Y:S01]  /*11fa0*/  MUFU.EX2 R24, R3 ;  /* 0x0000000300187308 */ /* 0x0005620000000800 */
[----:B---3--:R-:W-:Y:S01]  /*11fb0*/  LOP3.LUT R5, R11, UR32, R140, 0x96, !PT ;  /* 0x000000200b057c12 */ /* 0x008fe2000f8e968c */
[----:B------:R-:W-:-:S04]  /*11fc0*/  IMAD.WIDE.U32 R10, R17, -0x326172a9, RZ ;  /* 0xcd9e8d57110a7825 */ /* 0x000fc800078e00ff */
[----:B------:R-:W-:Y:S01]  /*11fd0*/  IMAD.WIDE.U32 R4, R5, -0x2daee0ad, RZ ;  /* 0xd2511f5305047825 */ /* 0x000fe200078e00ff */
[----:B------:R-:W-:Y:S02]  /*11fe0*/  LOP3.LUT R12, R11, UR28, R12, 0x96, !PT ;  /* 0x0000001c0b0c7c12 */ /* 0x000fe4000f8e960c */
[----:B------:R-:W-:Y:S02]  /*11ff0*/  LOP3.LUT R11, R9, UR27, R6, 0x96, !PT ;  /* 0x0000001b090b7c12 */ /* 0x000fe4000f8e9606 */
[----:B------:R-:W-:Y:S01]  /*12000*/  LOP3.LUT R7, R5, UR27, R34, 0x96, !PT ;  /* 0x0000001b05077c12 */ /* 0x000fe2000f8e9622 */
[----:B------:R-:W-:Y:S01]  /*12010*/  IMAD.WIDE.U32 R140, R12, -0x2daee0ad, RZ ;  /* 0xd2511f530c8c7825 */ /* 0x000fe200078e00ff */
[----:B------:R-:W-:Y:S01]  /*12020*/  LOP3.LUT R4, R249, UR10, R4, 0x96, !PT ;  /* 0x0000000af9047c12 */ /* 0x000fe2000f8e9604 */
[----:B------:R-:W3:Y:S02]  /*12030*/  SHFL.BFLY PT, R12, R16, 0x1, 0x1f ;  /* 0x0c201f00100c7f89 */ /* 0x000ee400000e0000 */
[----:B----4-:R-:W-:Y:S01]  /*12040*/  IMAD.MOV.U32 R249, RZ, RZ, R178 ;  /* 0x000000fffff97224 */ /* 0x010fe200078e00b2 */
[----:B------:R-:W-:Y:S01]  /*12050*/  MOV R178, R233 ;  /* 0x000000e900b27202 */ /* 0x000fe20000000f00 */
[----:B------:R-:W-:Y:S01]  /*12060*/  IMAD.WIDE.U32 R6, R7, -0x326172a9, RZ ;  /* 0xcd9e8d5707067825 */ /* 0x000fe200078e00ff */
[----:B-1----:R-:W-:-:S02]  /*12070*/  FMNMX.FTZ R233, R15, R13, !PT ;  /* 0x0000000d0fe97209 */ /* 0x002fc40007810000 */
[----:B------:R-:W-:Y:S01]  /*12080*/  LOP3.LUT R9, R141, UR10, R8, 0x96, !PT ;  /* 0x0000000a8d097c12 */ /* 0x000fe2000f8e9608 */
[----:B------:R-:W-:Y:S01]  /*12090*/  IMAD.WIDE.U32 R4, R4, -0x326172a9, RZ ;  /* 0xcd9e8d5704047825 */ /* 0x000fe200078e00ff */
[----:B------:R-:W-:-:S03]  /*120a0*/  FSETP.NEU.FTZ.AND P4, PT, R233, -INF , PT ;  /* 0xff800000e900780b */ /* 0x000fc60003f9d000 */
[----:B------:R-:W-:Y:S01]  /*120b0*/  FMUL.FTZ R13, R233, UR38 ;  /* 0x00000026e90d7c20 */ /* 0x000fe20008410000 */
[----:B------:R-:W-:Y:S01]  /*120c0*/  LOP3.LUT R195, R7, UR11, R22, 0x96, !PT ;  /* 0x0000000b07c37c12 */ /* 0x000fe2000f8e9616 */
[----:B------:R-:W-:Y:S01]  /*120d0*/  FFMA.FTZ R8, R28, UR38, -R14 ;  /* 0x000000261c087c23 */ /* 0x000fe2000801080e */
[----:B--2---:R-:W-:Y:S01]  /*120e0*/  LOP3.LUT R3, R5, UR21, R6, 0x96, !PT ;  /* 0x0000001505037c12 */ /* 0x004fe2000f8e9606 */
[----:B------:R-:W-:Y:S01]  /*120f0*/  IMAD.WIDE.U32 R6, R11, -0x326172a9, RZ ;  /* 0xcd9e8d570b067825 */ /* 0x000fe200078e00ff */
[C---:B------:R-:W-:Y:S01]  /*12100*/  LOP3.LUT R18, R4.reuse, 0xffff, RZ, 0xc0, !PT ;  /* 0x0000ffff04127812 */ /* 0x040fe200078ec0ff */
[----:B------:R1:W-:Y:S01]  /*12110*/  MUFU.EX2 R180, R8 ;  /* 0x0000000800b47308 */ /* 0x0003e20000000800 */
[----:B------:R-:W-:Y:S02]  /*12120*/  LOP3.LUT R21, R4, 0xff, RZ, 0xc0, !PT ;  /* 0x000000ff04157812 */ /* 0x000fe400078ec0ff */
[--C-:B------:R-:W-:Y:S02]  /*12130*/  SHF.R.U32.HI R19, RZ, 0x10, R4.reuse ;  /* 0x00000010ff137819 */ /* 0x100fe40000011604 */
[----:B------:R-:W-:Y:S01]  /*12140*/  SHF.R.U32.HI R20, RZ, 0x18, R4 ;  /* 0x00000018ff147819 */ /* 0x000fe20000011604 */
[----:B------:R-:W-:Y:S01]  /*12150*/  IMAD.WIDE.U32 R4, R9, -0x326172a9, RZ ;  /* 0xcd9e8d5709047825 */ /* 0x000fe200078e00ff */
[----:B------:R-:W-:-:S02]  /*12160*/  FSEL R13, R13, RZ, P4 ;  /* 0x000000ff0d0d7208 */ /* 0x000fc40002000000 */
[----:B------:R-:W-:Y:S01]  /*12170*/  LOP3.LUT R141, R7, UR11, R10, 0x96, !PT ;  /* 0x0000000b078d7c12 */ /* 0x000fe2000f8e960a */
[----:B------:R-:W-:Y:S01]  /*12180*/  FFMA.FTZ R7, R25, UR38, -R14 ;  /* 0x0000002619077c23 */ /* 0x000fe2000801080e */
[C---:B------:R-:W-:Y:S02]  /*12190*/  LOP3.LUT R10, R4.reuse, 0xffff, RZ, 0xc0, !PT ;  /* 0x0000ffff040a7812 */ /* 0x040fe400078ec0ff */
[----:B------:R-:W-:Y:S01]  /*121a0*/  LOP3.LUT R15, R4, 0xff, RZ, 0xc0, !PT ;  /* 0x000000ff040f7812 */ /* 0x000fe200078ec0ff */
[----:B------:R2:W-:Y:S01]  /*121b0*/  MUFU.EX2 R34, R7 ;  /* 0x0000000700227308 */ /* 0x0005e20000000800 */
[--C-:B------:R-:W-:Y:S02]  /*121c0*/  SHF.R.U32.HI R11, RZ, 0x10, R4.reuse ;  /* 0x00000010ff0b7819 */ /* 0x100fe40000011604 */
[----:B------:R-:W-:Y:S01]  /*121d0*/  SHF.R.U32.HI R17, RZ, 0x18, R4 ;  /* 0x00000018ff117819 */ /* 0x000fe20000011604 */
[----:B------:R-:W-:Y:S01]  /*121e0*/  FFMA.FTZ R4, R132, UR38, -R13 ;  /* 0x0000002684047c23 */ /* 0x000fe2000801080d */
[----:B-1----:R-:W-:Y:S01]  /*121f0*/  FFMA.FTZ R8, R26, UR38, -R14 ;  /* 0x000000261a087c23 */ /* 0x002fe2000801080e */
[----:B-----5:R-:W-:-:S02]  /*12200*/  MOV R132, R179 ;  /* 0x000000b300847202 */ /* 0x020fc40000000f00 */
[----:B------:R-:W-:Y:S01]  /*12210*/  LOP3.LUT R6, R5, UR21, R6, 0x96, !PT ;  /* 0x0000001505067c12 */ /* 0x000fe2000f8e9606 */
[----:B------:R1:W-:Y:S01]  /*12220*/  MUFU.EX2 R203, R4 ;  /* 0x0000000400cb7308 */ /* 0x0003e20000000800 */
[----:B------:R-:W-:Y:S01]  /*12230*/  MOV R179, R178 ;  /* 0x000000b200b37202 */ /* 0x000fe20000000f00 */
[----:B------:R-:W-:Y:S01]  /*12240*/  IMAD.MOV.U32 R178, RZ, RZ, R220 ;  /* 0x000000ffffb27224 */ /* 0x000fe200078e00dc */
[----:B------:R-:W-:Y:S02]  /*12250*/  SHF.R.U32.HI R5, RZ, 0x8, R18 ;  /* 0x00000008ff057819 */ /* 0x000fe40000011612 */
[----:B---3--:R-:W-:Y:S02]  /*12260*/  FMNMX.FTZ R220, R16, R12, !PT ;  /* 0x0000000c10dc7209 */ /* 0x008fe40007810000 */
[----:B------:R-:W-:Y:S01]  /*12270*/  PRMT R18, R21, 0x5410, R5 ;  /* 0x0000541015127816 */ /* 0x000fe20000000005 */
[----:B------:R3:W4:Y:S01]  /*12280*/  MUFU.EX2 R250, R8 ;  /* 0x0000000800fa7308 */ /* 0x0007220000000800 */
[----:B--2---:R-:W-:Y:S01]  /*12290*/  LOP3.LUT R7, R19, 0xff, RZ, 0xc0, !PT ;  /* 0x000000ff13077812 */ /* 0x004fe200078ec0ff */
[----:B------:R-:W-:Y:S01]  /*122a0*/  FFMA.FTZ R5, R133, UR38, -R13 ;  /* 0x0000002685057c23 */ /* 0x000fe2000801080d */
[----:B------:R-:W-:Y:S01]  /*122b0*/  LOP3.LUT R9, R3, 0xff, RZ, 0xc0, !PT ;  /* 0x000000ff03097812 */ /* 0x000fe200078ec0ff */
[----:B------:R-:W-:Y:S01]  /*122c0*/  FMUL.FTZ R12, R220, UR38 ;  /* 0x00000026dc0c7c20 */ /* 0x000fe20008410000 */
[----:B------:R-:W-:-:S02]  /*122d0*/  PRMT R25, R7, 0x5410, R20 ;  /* 0x0000541007197816 */ /* 0x000fc40000000014 */
[--C-:B------:R-:W-:Y:S01]  /*122e0*/  SHF.R.U32.HI R7, RZ, 0x18, R3.reuse ;  /* 0x00000018ff077819 */ /* 0x100fe20000011603 */
[----:B------:R2:W-:Y:S01]  /*122f0*/  MUFU.EX2 R21, R5 ;  /* 0x0000000500157308 */ /* 0x0005e20000000800 */
[----:B-1----:R-:W-:Y:S02]  /*12300*/  LOP3.LUT R4, R3, 0xffff, RZ, 0xc0, !PT ;  /* 0x0000ffff03047812 */ /* 0x002fe400078ec0ff */
[----:B------:R-:W-:Y:S02]  /*12310*/  FSETP.NEU.FTZ.AND P1, PT, R220, -INF , PT ;  /* 0xff800000dc00780b */ /* 0x000fe40003f3d000 */
[----:B------:R-:W-:Y:S02]  /*12320*/  SHF.R.U32.HI R4, RZ, 0x8, R4 ;  /* 0x00000008ff047819 */ /* 0x000fe40000011604 */
[----:B------:R-:W-:Y:S02]  /*12330*/  FSEL R12, R12, RZ, P1 ;  /* 0x000000ff0c0c7208 */ /* 0x000fe40000800000 */
[----:B---3--:R-:W-:-:S02]  /*12340*/  SHF.R.U32.HI R8, RZ, 0x10, R3 ;  /* 0x00000010ff087819 */ /* 0x008fc40000011603 */
[----:B------:R-:W-:Y:S02]  /*12350*/  PRMT R16, R9, 0x5410, R4 ;  /* 0x0000541009107816 */ /* 0x000fe40000000004 */
[----:B------:R-:W-:Y:S02]  /*12360*/  LOP3.LUT R3, R8, 0xff, RZ, 0xc0, !PT ;  /* 0x000000ff08037812 */ /* 0x000fe400078ec0ff */
[----:B------:R-:W-:Y:S01]  /*12370*/  SHF.R.U32.HI R4, RZ, 0x8, R10 ;  /* 0x00000008ff047819 */ /* 0x000fe2000001160a */
[----:B--2---:R-:W-:Y:S01]  /*12380*/  FFMA.FTZ R5, R31, UR38, -R13 ;  /* 0x000000261f057c23 */ /* 0x004fe2000801080d */
[----:B------:R-:W-:Y:S01]  /*12390*/  PRMT R20, R3, 0x5410, R7 ;  /* 0x0000541003147816 */ /* 0x000fe20000000007 */
[----:B------:R-:W-:Y:S01]  /*123a0*/  FFMA.FTZ R3, R29, UR38, -R13 ;  /* 0x000000261d037c23 */ /* 0x000fe2000801080d */
[----:B------:R-:W-:Y:S01]  /*123b0*/  PRMT R10, R15, 0x5410, R4 ;  /* 0x000054100f0a7816 */ /* 0x000fe20000000004 */
[----:B------:R1:W-:Y:S01]  /*123c0*/  MUFU.EX2 R183, R5 ;  /* 0x0000000500b77308 */ /* 0x0003e20000000800 */
[----:B------:R-:W-:Y:S01]  /*123d0*/  FFMA.FTZ R4, R138, UR38, -R12 ;  /* 0x000000268a047c23 */ /* 0x000fe2000801080c */
[----:B------:R-:W-:-:S02]  /*123e0*/  MOV R133, R24 ;  /* 0x0000001800857202 */ /* 0x000fc40000000f00 */
[----:B------:R-:W-:Y:S02]  /*123f0*/  FSEL R7, R235, RZ, P6 ;  /* 0x000000ffeb077208 */ /* 0x000fe40003000000 */
[----:B------:R-:W-:Y:S02]  /*12400*/  HSET2.LE.AND R10, R10, R0, PT ;  /* 0x000000000a0a7233 */ /* 0x000fe40003803000 */
[----:B------:R2:W-:Y:S01]  /*12410*/  MUFU.EX2 R182, R3 ;  /* 0x0000000300b67308 */ /* 0x0005e20000000800 */
[----:B------:R-:W-:Y:S01]  /*12420*/  FADD.FTZ R7, R136, -R7 ;  /* 0x8000000788077221 */ /* 0x000fe20000010000 */
[----:B------:R-:W-:Y:S02]  /*12430*/  MOV R136, R179 ;  /* 0x000000b300887202 */ /* 0x000fe40000000f00 */
[----:B------:R-:W-:Y:S01]  /*12440*/  MOV R138, R178 ;  /* 0x000000b2008a7202 */ /* 0x000fe20000000f00 */
[----:B------:R-:W-:-:S03]  /*12450*/  FMUL.FTZ R7, R7, UR38 ;  /* 0x0000002607077c20 */ /* 0x000fc60008410000 */
[----:B------:R3:W-:Y:S01]  /*12460*/  MUFU.EX2 R251, R4 ;  /* 0x0000000400fb7308 */ /* 0x0007e20000000800 */
[----:B-1----:R-:W-:-:S04]  /*12470*/  LOP3.LUT R5, R11, 0xff, RZ, 0xc0, !PT ;  /* 0x000000ff0b057812 */ /* 0x002fc800078ec0ff */
[----:B------:R-:W-:Y:S02]  /*12480*/  PRMT R11, R5, 0x5410, R17 ;  /* 0x00005410050b7816 */ /* 0x000fe40000000011 */
[----:B------:R-:W-:Y:S02]  /*12490*/  FSEL R5, R234, RZ, P5 ;  /* 0x000000ffea057208 */ /* 0x000fe40002800000 */
[C---:B--2---:R-:W-:Y:S02]  /*124a0*/  LOP3.LUT R3, R6.reuse, 0xffff, RZ, 0xc0, !PT ;  /* 0x0000ffff06037812 */ /* 0x044fe400078ec0ff */
[----:B------:R-:W-:Y:S01]  /*124b0*/  HSET2.LE.AND R11, R11, R0, PT ;  /* 0x000000000b0b7233 */ /* 0x000fe20003803000 */
[----:B------:R-:W-:Y:S01]  /*124c0*/  FADD.FTZ R15, R135, -R5 ;  /* 0x80000005870f7221 */ /* 0x000fe20000010000 */
[----:B------:R-:W-:Y:S01]  /*124d0*/  FFMA.FTZ R5, R33, UR38, -R12 ;  /* 0x0000002621057c23 */ /* 0x000fe2000801080c */
[----:B------:R-:W-:Y:S02]  /*124e0*/  IMAD.MOV.U32 R135, RZ, RZ, R177 ;  /* 0x000000ffff877224 */ /* 0x000fe400078e00b1 */
[----:B------:R-:W-:Y:S01]  /*124f0*/  FMUL.FTZ R15, R15, UR38 ;  /* 0x000000260f0f7c20 */ /* 0x000fe20008410000 */
[----:B---3--:R-:W-:Y:S01]  /*12500*/  SHF.R.U32.HI R4, RZ, 0x8, R3 ;  /* 0x00000008ff047819 */ /* 0x008fe20000011603 */
[----:B------:R1:W-:Y:S01]  /*12510*/  MUFU.EX2 R26, R5 ;  /* 0x00000005001a7308 */ /* 0x0003e20000000800 */
[----:B------:R-:W-:-:S04]  /*12520*/  LOP3.LUT R3, R6, 0xff, RZ, 0xc0, !PT ;  /* 0x000000ff06037812 */ /* 0x000fc800078ec0ff */
[----:B------:R-:W-:Y:S01]  /*12530*/  PRMT R24, R3, 0x5410, R4 ;  /* 0x0000541003187816 */ /* 0x000fe20000000004 */
[----:B------:R-:W-:Y:S01]  /*12540*/  FFMA.FTZ R4, R32, UR38, -R12 ;  /* 0x0000002620047c23 */ /* 0x000fe2000801080c */
[--C-:B------:R-:W-:Y:S01]  /*12550*/  SHF.R.U32.HI R3, RZ, 0x10, R6.reuse ;  /* 0x00000010ff037819 */ /* 0x100fe20000011606 */
[----:B------:R-:W2:Y:S01]  /*12560*/  MUFU.EX2 R17, R15 ;  /* 0x0000000f00117308 */ /* 0x000ea20000000800 */
[----:B------:R-:W-:Y:S02]  /*12570*/  SHF.R.U32.HI R6, RZ, 0x18, R6 ;  /* 0x00000018ff067819 */ /* 0x000fe40000011606 */
[----:B------:R-:W-:-:S04]  /*12580*/  LOP3.LUT R3, R3, 0xff, RZ, 0xc0, !PT ;  /* 0x000000ff03037812 */ /* 0x000fc800078ec0ff */
[----:B------:R-:W-:Y:S01]  /*12590*/  PRMT R19, R3, 0x5410, R6 ;  /* 0x0000541003137816 */ /* 0x000fe20000000006 */
[----:B------:R3:W-:Y:S01]  /*125a0*/  MUFU.EX2 R27, R4 ;  /* 0x00000004001b7308 */ /* 0x0007e20000000800 */
[----:B-1----:R-:W-:Y:S02]  /*125b0*/  FSEL R5, R233, RZ, P4 ;  /* 0x000000ffe9057208 */ /* 0x002fe40002000000 */
[----:B------:R-:W-:Y:S02]  /*125c0*/  F2FP.BF16.F32.PACK_AB R3, R176, R132 ;  /* 0x00000084b003723e */ /* 0x000fe400000010ff */
[--C-:B------:R-:W-:Y:S01]  /*125d0*/  HSET2.LE.AND R6, R18, R0.reuse, PT ;  /* 0x0000000012067233 */ /* 0x100fe20003803000 */
[----:B------:R-:W-:Y:S01]  /*125e0*/  FADD.FTZ R9, R134, -R5 ;  /* 0x8000000586097221 */ /* 0x000fe20000010000 */
[----:B------:R-:W-:Y:S01]  /*125f0*/  FFMA.FTZ R5, R30, UR38, -R12 ;  /* 0x000000261e057c23 */ /* 0x000fe2000801080c */
[----:B------:R-:W-:Y:S01]  /*12600*/  MOV R134, R139 ;  /* 0x0000008b00867202 */ /* 0x000fe20000000f00 */
[----:B------:R1:W5:Y:S01]  /*12610*/  MUFU.EX2 R18, R7 ;  /* 0x0000000700127308 */ /* 0x0003620000000800 */
[----:B------:R-:W-:Y:S01]  /*12620*/  LOP3.LUT R10, R10, R3, RZ, 0xc0, !PT ;  /* 0x000000030a0a7212 */ /* 0x000fe200078ec0ff */
[----:B------:R-:W-:Y:S01]  /*12630*/  FMUL.FTZ R9, R9, UR38 ;  /* 0x0000002609097c20 */ /* 0x000fe20008410000 */
[----:B----4-:R-:W-:Y:S01]  /*12640*/  F2FP.BF16.F32.PACK_AB R3, R34, R250 ;  /* 0x000000fa2203723e */ /* 0x010fe200000010ff */
[-C--:B--2---:R-:W-:Y:S01]  /*12650*/  FMUL.FTZ R150, R150, R17.reuse ;  /* 0x0000001196967220 */ /* 0x084fe20000410000 */
[-C--:B------:R-:W-:Y:S01]  /*12660*/  FMUL.FTZ R151, R151, R17.reuse ;  /* 0x0000001197977220 */ /* 0x080fe20000410000 */
[----:B------:R-:W-:Y:S01]  /*12670*/  FMUL.FTZ R154, R154, R17 ;  /* 0x000000119a9a7220 */ /* 0x000fe20000410000 */
[----:B------:R-:W-:Y:S01]  /*12680*/  LOP3.LUT R11, R11, R3, RZ, 0xc0, !PT ;  /* 0x000000030b0b7212 */ /* 0x000fe200078ec0ff */
[----:B------:R2:W4:Y:S01]  /*12690*/  MUFU.EX2 R139, R5 ;  /* 0x00000005008b7308 */ /* 0x0005220000000800 */
[----:B---3--:R-:W-:Y:S01]  /*126a0*/  FSEL R4, R220, RZ, P1 ;  /* 0x000000ffdc047208 */ /* 0x008fe20000800000 */
[----:B------:R-:W-:Y:S01]  /*126b0*/  FMUL.FTZ R155, R155, R17 ;  /* 0x000000119b9b7220 */ /* 0x000fe20000410000 */
[----:B------:R-:W-:Y:S01]  /*126c0*/  F2FP.BF16.F32.PACK_AB R3, R26, R251 ;  /* 0x000000fb1a03723e */ /* 0x000fe200000010ff */
[-C--:B------:R-:W-:Y:S01]  /*126d0*/  FMUL.FTZ R38, R38, R17.reuse ;  /* 0x0000001126267220 */ /* 0x080fe20000410000 */
[----:B------:R-:W-:Y:S01]  /*126e0*/  FMUL.FTZ R39, R39, R17 ;  /* 0x0000001127277220 */ /* 0x000fe20000410000 */
[----:B------:R-:W-:Y:S01]  /*126f0*/  FADD.FTZ R8, R137, -R4 ;  /* 0x8000000489087221 */ /* 0x000fe20000010000 */
[----:B------:R-:W-:Y:S01]  /*12700*/  MOV R137, R21 ;  /* 0x0000001500897202 */ /* 0x000fe20000000f00 */
[----:B------:R-:W-:Y:S01]  /*12710*/  FMUL.FTZ R166, R166, R17 ;  /* 0x00000011a6a67220 */ /* 0x000fe20000410000 */
[--C-:B------:R-:W-:Y:S01]  /*12720*/  HSET2.LE.AND R4, R16, R0.reuse, PT ;  /* 0x0000000010047233 */ /* 0x100fe20003803000 */
[----:B------:R-:W-:Y:S01]  /*12730*/  FMUL.FTZ R8, R8, UR38 ;  /* 0x0000002608087c20 */ /* 0x000fe20008410000 */
[----:B-1----:R-:W-:Y:S01]  /*12740*/  F2FP.BF16.F32.PACK_AB R7, R182, R183 ;  /* 0x000000b7b607723e */ /* 0x002fe200000010ff */
[----:B------:R-:W1:Y:S01]  /*12750*/  MUFU.EX2 R16, R9 ;  /* 0x0000000900107308 */ /* 0x000e620000000800 */
[-C--:B-----5:R-:W-:Y:S01]  /*12760*/  FMUL.FTZ R148, R148, R18.reuse ;  /* 0x0000001294947220 */ /* 0x0a0fe20000410000 */
[-C--:B------:R-:W-:Y:S01]  /*12770*/  FMUL.FTZ R149, R149, R18.reuse ;  /* 0x0000001295957220 */ /* 0x080fe20000410000 */
[----:B------:R-:W-:Y:S01]  /*12780*/  LOP3.LUT R6, R6, R7, RZ, 0xc0, !PT ;  /* 0x0000000706067212 */ /* 0x000fe200078ec0ff */
[-C--:B------:R-:W-:Y:S01]  /*12790*/  FMUL.FTZ R152, R152, R18.reuse ;  /* 0x0000001298987220 */ /* 0x080fe20000410000 */
[----:B--2---:R-:W-:Y:S01]  /*127a0*/  F2FP.BF16.F32.PACK_AB R5, R137, R203 ;  /* 0x000000cb8905723e */ /* 0x004fe200000010ff */
[-C--:B------:R-:W-:Y:S01]  /*127b0*/  FMUL.FTZ R153, R153, R18.reuse ;  /* 0x0000001299997220 */ /* 0x080fe20000410000 */
[----:B----4-:R-:W-:Y:S01]  /*127c0*/  F2FP.BF16.F32.PACK_AB R7, R139, R27 ;  /* 0x0000001b8b07723e */ /* 0x010fe200000010ff */
[----:B------:R-:W2:Y:S01]  /*127d0*/  MUFU.EX2 R15, R8 ;  /* 0x00000008000f7308 */ /* 0x000ea20000000800 */
[----:B------:R-:W-:Y:S01]  /*127e0*/  LOP3.LUT R4, R4, R5, RZ, 0xc0, !PT ;  /* 0x0000000504047212 */ /* 0x000fe200078ec0ff */
[-C--:B------:R-:W-:Y:S01]  /*127f0*/  FMUL.FTZ R36, R36, R18.reuse ;  /* 0x0000001224247220 */ /* 0x080fe20000410000 */
[--C-:B------:R-:W-:Y:S01]  /*12800*/  HSET2.LE.AND R5, R20, R0.reuse, PT ;  /* 0x0000000014057233 */ /* 0x100fe20003803000 */
[-C--:B------:R-:W-:Y:S01]  /*12810*/  FMUL.FTZ R37, R37, R18.reuse ;  /* 0x0000001225257220 */ /* 0x080fe20000410000 */
[----:B------:R-:W3:Y:S01]  /*12820*/  LDSM.16.MT88.4 R20, [R205+0xa000] ;  /* 0x00a00000cd14783b */ /* 0x000ee20000004200 */
[-C--:B------:R-:W-:Y:S01]  /*12830*/  FMUL.FTZ R164, R164, R18.reuse ;  /* 0x00000012a4a47220 */ /* 0x080fe20000410000 */
[----:B------:R-:W-:Y:S01]  /*12840*/  FMUL.FTZ R165, R165, R18 ;  /* 0x00000012a5a57220 */ /* 0x000fe20000410000 */
[----:B------:R-:W-:Y:S01]  /*12850*/  LOP3.LUT R5, R5, R3, RZ, 0xc0, !PT ;  /* 0x0000000305057212 */ /* 0x000fe200078ec0ff */
[-C--:B-1----:R-:W-:Y:S01]  /*12860*/  FMUL.FTZ R144, R144, R16.reuse ;  /* 0x0000001090907220 */ /* 0x082fe20000410000 */
[--C-:B------:R-:W-:Y:S01]  /*12870*/  HSET2.LE.AND R3, R25, R0.reuse, PT ;  /* 0x0000000019037233 */ /* 0x100fe20003803000 */
[-C--:B------:R-:W-:Y:S01]  /*12880*/  FMUL.FTZ R145, R145, R16.reuse ;  /* 0x0000001091917220 */ /* 0x080fe20000410000 */
[----:B------:R-:W-:Y:S01]  /*12890*/  F2FP.BF16.F32.PACK_AB R9, R180, R133 ;  /* 0x00000085b409723e */ /* 0x000fe200000010ff */
[-C--:B------:R-:W-:Y:S01]  /*128a0*/  FMUL.FTZ R156, R156, R16.reuse ;  /* 0x000000109c9c7220 */ /* 0x080fe20000410000 */
[-C--:B------:R-:W-:Y:S01]  /*128b0*/  FMUL.FTZ R157, R157, R16.reuse ;  /* 0x000000109d9d7220 */ /* 0x080fe20000410000 */
[----:B------:R-:W-:Y:S01]  /*128c0*/  LOP3.LUT R7, R3, R7, RZ, 0xc0, !PT ;  /* 0x0000000703077212 */ /* 0x000fe200078ec0ff */
[----:B------:R-:W-:Y:S01]  /*128d0*/  FMUL.FTZ R160, R160, R16 ;  /* 0x00000010a0a07220 */ /* 0x000fe20000410000 */
[--C-:B------:R-:W-:Y:S01]  /*128e0*/  HSET2.LE.AND R3, R24, R0.reuse, PT ;  /* 0x0000000018037233 */ /* 0x100fe20003803000 */
[----:B--2---:R-:W-:Y:S01]  /*128f0*/  FMUL.FTZ R146, R146, R15 ;  /* 0x0000000f92927220 */ /* 0x004fe20000410000 */
[----:B------:R-:W-:Y:S01]  /*12900*/  F2FP.BF16.F32.PACK_AB R8, R181, R249 ;  /* 0x000000f9b508723e */ /* 0x000fe200000010ff */
[-C--:B------:R-:W-:Y:S01]  /*12910*/  FMUL.FTZ R147, R147, R15.reuse ;  /* 0x0000000f93937220 */ /* 0x080fe20000410000 */
[-C--:B------:R-:W-:Y:S01]  /*12920*/  FMUL.FTZ R158, R158, R15.reuse ;  /* 0x0000000f9e9e7220 */ /* 0x080fe20000410000 */
[-C--:B------:R-:W-:Y:S01]  /*12930*/  FMUL.FTZ R159, R159, R15.reuse ;  /* 0x0000000f9f9f7220 */ /* 0x080fe20000410000 */
[----:B------:R-:W-:Y:S01]  /*12940*/  LOP3.LUT R8, R3, R8, RZ, 0xc0, !PT ;  /* 0x0000000803087212 */ /* 0x000fe200078ec0ff */
[----:B------:R-:W-:Y:S01]  /*12950*/  FMUL.FTZ R161, R161, R16 ;  /* 0x00000010a1a17220 */ /* 0x000fe20000410000 */
[----:B------:R-:W-:Y:S01]  /*12960*/  HSET2.LE.AND R3, R19, R0, PT ;  /* 0x0000000013037233 */ /* 0x000fe20003803000 */
[----:B------:R-:W-:Y:S01]  /*12970*/  FMUL.FTZ R162, R162, R15 ;  /* 0x0000000fa2a27220 */ /* 0x000fe20000410000 */
[----:B------:R-:W-:Y:S01]  /*12980*/  MOV R19, R27 ;  /* 0x0000001b00137202 */ /* 0x000fe20000000f00 */
[----:B------:R-:W-:Y:S01]  /*12990*/  FMUL.FTZ R163, R163, R15 ;  /* 0x0000000fa3a37220 */ /* 0x000fe20000410000 */
[----:B------:R-:W-:Y:S01]  /*129a0*/  FMUL.FTZ R167, R167, R17 ;  /* 0x00000011a7a77220 */ /* 0x000fe20000410000 */
[----:B------:R-:W-:Y:S01]  /*129b0*/  LOP3.LUT R9, R3, R9, RZ, 0xc0, !PT ;  /* 0x0000000903097212 */ /* 0x000fe200078ec0ff */
[----:B------:R-:W-:-:S02]  /*129c0*/  IMAD.MOV.U32 R3, RZ, RZ, R26 ;  /* 0x000000ffff037224 */ /* 0x000fc400078e001a */
[-C--:B------:R-:W-:Y:S01]  /*129d0*/  FMUL.FTZ R168, R168, R18.reuse ;  /* 0x00000012a8a87220 */ /* 0x080fe20000410000 */
[----:B------:R-:W1:Y:S01]  /*129e0*/  LDSM.16.MT88.4 R24, [R207+0xa000] ;  /* 0x00a00000cf18783b */ /* 0x000e620000004200 */
        /* <DEDUP_REMOVED lines=11> */
[-C--:B---3--:R-:W-:Y:S01]  /*12aa0*/  HMMA.16816.F32.BF16 R144, R4, R20.reuse, R144 ;  /* 0x000000140490723c */ /* 0x088fe20000041890 */
[-C--:B------:R-:W-:Y:S01]  /*12ab0*/  FMUL.FTZ R48, R48, R18.reuse ;  /* 0x0000001230307220 */ /* 0x080fe20000410000 */
[----:B------:R-:W-:Y:S01]  /*12ac0*/  FMUL.FTZ R49, R49, R18 ;  /* 0x0000001231317220 */ /* 0x000fe20000410000 */
[----:B------:R-:W-:Y:S01]  /*12ad0*/  FMUL.FTZ R50, R50, R17 ;  /* 0x0000001132327220 */ /* 0x000fe20000410000 */
[-C--:B------:R-:W-:Y:S01]  /*12ae0*/  FMUL.FTZ R44, R44, R16.reuse ;  /* 0x000000102c2c7220 */ /* 0x080fe20000410000 */
[-C--:B------:R-:W-:Y:S01]  /*12af0*/  FMUL.FTZ R45, R45, R16.reuse ;  /* 0x000000102d2d7220 */ /* 0x080fe20000410000 */
[----:B------:R-:W-:Y:S01]  /*12b00*/  HMMA.16816.F32.BF16 R148, R8, R20, R148 ;  /* 0x000000140894723c */ /* 0x000fe20000041894 */
[-C--:B------:R-:W-:Y:S01]  /*12b10*/  FMUL.FTZ R46, R46, R15.reuse ;  /* 0x0000000f2e2e7220 */ /* 0x080fe20000410000 */
[----:B------:R-:W-:Y:S01]  /*12b20*/  FMUL.FTZ R47, R47, R15 ;  /* 0x0000000f2f2f7220 */ /* 0x000fe20000410000 */
[----:B------:R-:W-:Y:S01]  /*12b30*/  FMUL.FTZ R51, R51, R17 ;  /* 0x0000001133337220 */ /* 0x000fe20000410000 */
[----:B------:R-:W-:Y:S01]  /*12b40*/  LDSM.16.MT88.4 R28, [R209+0xa000] ;  /* 0x00a00000d11c783b */ /* 0x000fe20000004200 */
[-C--:B------:R-:W-:Y:S01]  /*12b50*/  FMUL.FTZ R124, R124, R16.reuse ;  /* 0x000000107c7c7220 */ /* 0x080fe20000410000 */
[-C--:B------:R-:W-:Y:S01]  /*12b60*/  HMMA.16816.F32.BF16 R156, R4, R22.reuse, R156 ;  /* 0x00000016049c723c */ /* 0x080fe2000004189c */
[-C--:B------:R-:W-:Y:S01]  /*12b70*/  FMUL.FTZ R125, R125, R16.reuse ;  /* 0x000000107d7d7220 */ /* 0x080fe20000410000 */
[-C--:B------:R-:W-:Y:S01]  /*12b80*/  FMUL.FTZ R126, R126, R15.reuse ;  /* 0x0000000f7e7e7220 */ /* 0x080fe20000410000 */
[----:B------:R-:W-:Y:S01]  /*12b90*/  FMUL.FTZ R127, R127, R15 ;  /* 0x0000000f7f7f7220 */ /* 0x000fe20000410000 */
        /* <DEDUP_REMOVED lines=9> */
[----:B------:R-:W-:Y:S01]  /*12c30*/  MOV R154, R34 ;  /* 0x00000022009a7202 */ /* 0x000fe20000000f00 */
[-C--:B------:R-:W-:Y:S01]  /*12c40*/  FMUL.FTZ R77, R77, R16.reuse ;  /* 0x000000104d4d7220 */ /* 0x080fe20000410000 */
[----:B------:R-:W-:Y:S01]  /*12c50*/  LDSM.16.MT88.4 R32, [R210+0xb000] ;  /* 0x00b00000d220783b */ /* 0x000fe20000004200 */
[-C--:B-1----:R-:W-:Y:S01]  /*12c60*/  HMMA.16816.F32.BF16 R160, R4, R24.reuse, R160 ;  /* 0x0000001804a0723c */ /* 0x082fe200000418a0 */
        /* <DEDUP_REMOVED lines=23> */
[-C--:B------:R-:W-:Y:S01]  /*12de0*/  FMUL.FTZ R109, R109, R16.reuse ;  /* 0x000000106d6d7220 */ /* 0x080fe20000410000 */
[----:B------:R-:W-:Y:S01]  /*12df0*/  MOV R171, R203 ;  /* 0x000000cb00ab7202 */ /* 0x000fe20000000f00 */
[-C--:B------:R-:W-:Y:S01]  /*12e00*/  FMUL.FTZ R120, R120, R16.reuse ;  /* 0x0000001078787220 */ /* 0x080fe20000410000 */
[-C--:B------:R-:W-:Y:S01]  /*12e10*/  FMUL.FTZ R94, R94, R15.reuse ;  /* 0x0000000f5e5e7220 */ /* 0x080fe20000410000 */
[-C--:B------:R-:W-:Y:S01]  /*12e20*/  FMUL.FTZ R95, R95, R15.reuse ;  /* 0x0000000f5f5f7220 */ /* 0x080fe20000410000 */
[----:B------:R-:W-:Y:S01]  /*12e30*/  FMUL.FTZ R121, R121, R16 ;  /* 0x0000001079797220 */ /* 0x000fe20000410000 */
[-C--:B------:R-:W-:Y:S01]  /*12e40*/  FMUL.FTZ R106, R106, R15.reuse ;  /* 0x0000000f6a6a7220 */ /* 0x080fe20000410000 */
[-C--:B--2---:R-:W-:Y:S01]  /*12e50*/  HMMA.16816.F32.BF16 R236, R8, R20.reuse, R36 ;  /* 0x0000001408ec723c */ /* 0x084fe20000041824 */
[----:B------:R-:W2:Y:S01]  /*12e60*/  LDSM.16.MT88.4 R36, [R209+0xb000] ;  /* 0x00b00000d124783b */ /* 0x000ea20000004200 */
        /* <DEDUP_REMOVED lines=10> */
[-C--:B------:R-:W-:Y:S01]  /*12f10*/  HMMA.16816.F32.BF16 R44, R4, R22.reuse, R44 ;  /* 0x00000016042c723c */ /* 0x080fe2000004182c */
[----:B------:R-:W-:Y:S01]  /*12f20*/  MOV R170, R251 ;  /* 0x000000fb00aa7202 */ /* 0x000fe20000000f00 */
[-C--:B------:R-:W-:Y:S01]  /*12f30*/  FMUL.FTZ R68, R68, R18.reuse ;  /* 0x0000001244447220 */ /* 0x080fe20000410000 */
[-C--:B------:R-:W-:Y:S01]  /*12f40*/  FMUL.FTZ R69, R69, R18.reuse ;  /* 0x0000001245457220 */ /* 0x080fe20000410000 */
[-C--:B------:R-:W-:Y:S01]  /*12f50*/  FMUL.FTZ R70, R70, R17.reuse ;  /* 0x0000001146467220 */ /* 0x080fe20000410000 */
[-C--:B------:R-:W-:Y:S01]  /*12f60*/  FMUL.FTZ R71, R71, R17.reuse ;  /* 0x0000001147477220 */ /* 0x080fe20000410000 */
[----:B------:R-:W-:Y:S01]  /*12f70*/  HMMA.16816.F32.BF16 R196, R8, R22, R48 ;  /* 0x0000001608c4723c */ /* 0x000fe20000041830 */
[----:B------:R-:W3:Y:S01]  /*12f80*/  LDSM.16.MT88.4 R20, [R205+0xb000] ;  /* 0x00b00000cd14783b */ /* 0x000ee20000004200 */
[-C--:B------:R-:W-:Y:S01]  /*12f90*/  FMUL.FTZ R84, R84, R18.reuse ;  /* 0x0000001254547220 */ /* 0x080fe20000410000 */
[----:B------:R-:W-:Y:S01]  /*12fa0*/  FMUL.FTZ R85, R85, R18 ;  /* 0x0000001255557220 */ /* 0x000fe20000410000 */
[-C--:B------:R-:W-:Y:S01]  /*12fb0*/  FMUL.FTZ R86, R86, R17.reuse ;  /* 0x0000001156567220 */ /* 0x080fe20000410000 */
[----:B------:R-:W-:Y:S01]  /*12fc0*/  FMUL.FTZ R87, R87, R17 ;  /* 0x0000001157577220 */ /* 0x000fe20000410000 */
[C---:B------:R-:W-:Y:S01]  /*12fd0*/  HMMA.16816.F32.BF16 R56, R4.reuse, R28, R56 ;  /* 0x0000001c0438723c */ /* 0x040fe20000041838 */
[----:B------:R-:W-:Y:S01]  /*12fe0*/  MOV R48, R3 ;  /* 0x0000000300307202 */ /* 0x000fe20000000f00 */
[--C-:B------:R-:W-:Y:S01]  /*12ff0*/  FFMA.FTZ R3, R190, UR38, -R2.reuse ;  /* 0x00000026be037c23 */ /* 0x100fe20008010802 */
[----:B------:R-:W-:Y:S01]  /*13000*/  MOV R168, R132 ;  /* 0x0000008400a87202 */ /* 0x000fe20000000f00 */
[-C--:B------:R-:W-:Y:S01]  /*13010*/  FMUL.FTZ R80, R80, R18.reuse ;  /* 0x0000001250507220 */ /* 0x080fe20000410000 */
[----:B------:R-:W-:Y:S01]  /*13020*/  MOV R169, R135 ;  /* 0x0000008700a97202 */ /* 0x000fe20000000f00 */
[----:B------:R4:W-:Y:S01]  /*13030*/  MUFU.EX2 R249, R3 ;  /* 0x0000000300f97308 */ /* 0x0009e20000000800 */
[C---:B------:R-:W-:Y:S01]  /*13040*/  HMMA.16816.F32.BF16 R60, R4.reuse, R30, R60 ;  /* 0x0000001e043c723c */ /* 0x040fe2000004183c */
[-C--:B------:R-:W-:Y:S01]  /*13050*/  FMUL.FTZ R81, R81, R18.reuse ;  /* 0x0000001251517220 */ /* 0x080fe20000410000 */
[-C--:B------:R-:W-:Y:S01]  /*13060*/  FMUL.FTZ R82, R82, R17.reuse ;  /* 0x0000001152527220 */ /* 0x080fe20000410000 */
[----:B------:R-:W-:Y:S01]  /*13070*/  FMUL.FTZ R83, R83, R17 ;  /* 0x0000001153537220 */ /* 0x000fe20000410000 */
[----:B------:R-:W-:Y:S01]  /*13080*/  MOV R49, R137 ;  /* 0x0000008900317202 */ /* 0x000fe20000000f00 */
[----:B------:R-:W-:Y:S01]  /*13090*/  FMUL.FTZ R96, R96, R18 ;  /* 0x0000001260607220 */ /* 0x000fe20000410000 */
[C---:B-1----:R-:W-:Y:S01]  /*130a0*/  HMMA.16816.F32.BF16 R88, R4.reuse, R24, R88 ;  /* 0x000000180458723c */ /* 0x042fe20000041858 */
[----:B------:R-:W-:Y:S01]  /*130b0*/  MOV R153, R138 ;  /* 0x0000008a00997202 */ /* 0x000fe20000000f00 */
[-C--:B------:R-:W-:Y:S01]  /*130c0*/  FMUL.FTZ R97, R97, R18.reuse ;  /* 0x0000001261617220 */ /* 0x080fe20000410000 */
[-C--:B------:R-:W-:Y:S01]  /*130d0*/  FMUL.FTZ R98, R98, R17.reuse ;  /* 0x0000001162627220 */ /* 0x080fe20000410000 */
[-C--:B------:R-:W-:Y:S01]  /*130e0*/  FMUL.FTZ R99, R99, R17.reuse ;  /* 0x0000001163637220 */ /* 0x080fe20000410000 */
[-C--:B------:R-:W-:Y:S01]  /*130f0*/  FMUL.FTZ R64, R64, R18.reuse ;  /* 0x0000001240407220 */ /* 0x080fe20000410000 */
[C---:B--2---:R-:W-:Y:S01]  /*13100*/  HMMA.16816.F32.BF16 R176, R4.reuse, R38, R124 ;  /* 0x0000002604b0723c */ /* 0x044fe2000004187c */
[-C--:B------:R-:W-:Y:S01]  /*13110*/  FMUL.FTZ R65, R65, R18.reuse ;  /* 0x0000001241417220 */ /* 0x080fe20000410000 */
[-C--:B------:R-:W-:Y:S01]  /*13120*/  FMUL.FTZ R66, R66, R17.reuse ;  /* 0x0000001142427220 */ /* 0x080fe20000410000 */
[----:B------:R-:W-:Y:S01]  /*13130*/  FMUL.FTZ R67, R67, R17 ;  /* 0x0000001143437220 */ /* 0x000fe20000410000 */
[----:B----4-:R-:W-:Y:S01]  /*13140*/  FFMA.FTZ R3, R189, UR38, -R2 ;  /* 0x00000026bd037c23 */ /* 0x010fe20008010802 */
[----:B------:R-:W-:Y:S01]  /*13150*/  FMUL.FTZ R100, R100, R18 ;  /* 0x0000001264647220 */ /* 0x000fe20000410000 */
[C---:B------:R-:W-:Y:S01]  /*13160*/  HMMA.16816.F32.BF16 R92, R4.reuse, R26, R92 ;  /* 0x0000001a045c723c */ /* 0x040fe2000004185c */
[----:B------:R-:W-:Y:S01]  /*13170*/  IMAD.MOV.U32 R127, RZ, RZ, R250 ;  /* 0x000000ffff7f7224 */ /* 0x000fe200078e00fa */
[----:B------:R-:W-:Y:S01]  /*13180*/  MOV R125, R182 ;  /* 0x000000b6007d7202 */ /* 0x000fe20000000f00 */
[----:B------:R1:W-:Y:S01]  /*13190*/  MUFU.EX2 R250, R3 ;  /* 0x0000000300fa7308 */ /* 0x0003e20000000800 */
[----:B------:R-:W-:Y:S01]  /*131a0*/  MOV R126, R183 ;  /* 0x000000b7007e7202 */ /* 0x000fe20000000f00 */
[----:B------:R-:W-:Y:S01]  /*131b0*/  FMUL.FTZ R101, R101, R18 ;  /* 0x0000001265657220 */ /* 0x000fe20000410000 */
[----:B------:R-:W-:Y:S01]  /*131c0*/  HMMA.16816.F32.BF16 R104, R4, R32, R104 ;  /* 0x000000200468723c */ /* 0x000fe20000041868 */
[----:B------:R-:W-:Y:S01]  /*131d0*/  MOV R124, R19 ;  /* 0x00000013007c7202 */ /* 0x000fe20000000f00 */
[----:B------:R-:W-:-:S02]  /*131e0*/  IMAD.MOV.U32 R19, RZ, RZ, R134 ;  /* 0x000000ffff137224 */ /* 0x000fc400078e0086 */
[-C--:B------:R-:W-:Y:S01]  /*131f0*/  FMUL.FTZ R102, R102, R17.reuse ;  /* 0x0000001166667220 */ /* 0x080fe20000410000 */
[-C--:B------:R-:W-:Y:S01]  /*13200*/  FMUL.FTZ R103, R103, R17.reuse ;  /* 0x0000001167677220 */ /* 0x080fe20000410000 */
[-C--:B------:R-:W-:Y:S01]  /*13210*/  FMUL.FTZ R112, R112, R18.reuse ;  /* 0x0000001270707220 */ /* 0x080fe20000410000 */
[C---:B---3--:R-:W-:Y:S01]  /*13220*/  HMMA.16816.F32.BF16 R72, R4.reuse, R20, R72 ;  /* 0x000000140448723c */ /* 0x048fe20000041848 */
[-C--:B------:R-:W-:Y:S01]  /*13230*/  FMUL.FTZ R113, R113, R18.reuse ;  /* 0x0000001271717220 */ /* 0x080fe20000410000 */
[-C--:B------:R-:W-:Y:S01]  /*13240*/  FMUL.FTZ R114, R114, R17.reuse ;  /* 0x0000001172727220 */ /* 0x080fe20000410000 */
[-C--:B------:R-:W-:Y:S01]  /*13250*/  FMUL.FTZ R115, R115, R17.reuse ;  /* 0x0000001173737220 */ /* 0x080fe20000410000 */
[-C--:B------:R-:W-:Y:S01]  /*13260*/  FMUL.FTZ R116, R116, R18.reuse ;  /* 0x0000001274747220 */ /* 0x080fe20000410000 */
[-C--:B------:R-:W-:Y:S01]  /*13270*/  FMUL.FTZ R117, R117, R18.reuse ;  /* 0x0000001275757220 */ /* 0x080fe20000410000 */
[C---:B------:R-:W-:Y:S01]  /*13280*/  HMMA.16816.F32.BF16 R76, R4.reuse, R22, R76 ;  /* 0x00000016044c723c */ /* 0x040fe2000004184c */
[-C--:B------:R-:W-:Y:S01]  /*13290*/  FMUL.FTZ R118, R118, R17.reuse ;  /* 0x0000001176767220 */ /* 0x080fe20000410000 */
[--C-:B-1----:R-:W-:Y:S01]  /*132a0*/  FFMA.FTZ R3, R184, UR38, -R2.reuse ;  /* 0x00000026b8037c23 */ /* 0x102fe20008010802 */
[----:B------:R-:W-:Y:S01]  /*132b0*/  FFMA.FTZ R2, R142, UR38, -R2 ;  /* 0x000000268e027c23 */ /* 0x000fe20008010802 */
[-C--:B------:R-:W-:Y:S01]  /*132c0*/  FMUL.FTZ R119, R119, R17.reuse ;  /* 0x0000001177777220 */ /* 0x080fe20000410000 */
[-C--:B------:R-:W-:Y:S01]  /*132d0*/  FMUL.FTZ R128, R128, R18.reuse ;  /* 0x0000001280807220 */ /* 0x080fe20000410000 */
[C---:B------:R-:W-:Y:S01]  /*132e0*/  HMMA.16816.F32.BF16 R108, R4.reuse, R34, R108 ;  /* 0x00000022046c723c */ /* 0x040fe2000004186c */
[----:B------:R1:W-:Y:S01]  /*132f0*/  MUFU.EX2 R203, R2 ;  /* 0x0000000200cb7308 */ /* 0x0003e20000000800 */
[----:B------:R-:W-:Y:S01]  /*13300*/  FMUL.FTZ R129, R129, R18 ;  /* 0x0000001281817220 */ /* 0x000fe20000410000 */
[-C--:B------:R-:W-:Y:S01]  /*13310*/  FMUL.FTZ R130, R130, R17.reuse ;  /* 0x0000001182827220 */ /* 0x080fe20000410000 */
[----:B------:R-:W-:Y:S01]  /*13320*/  FMUL.FTZ R131, R131, R17 ;  /* 0x0000001183837220 */ /* 0x000fe20000410000 */
[----:B------:R-:W-:Y:S01]  /*13330*/  IMAD.MOV.U32 R51, RZ, RZ, R181 ;  /* 0x000000ffff337224 */ /* 0x000fe200078e00b5 */
[----:B------:R-:W-:Y:S01]  /*13340*/  HMMA.16816.F32.BF16 R120, R4, R36, R120 ;  /* 0x000000240478723c */ /* 0x000fe20000041878 */
[----:B------:R-:W-:-:S02]  /*13350*/  MOV R50, R180 ;  /* 0x000000b400327202 */ /* 0x000fc40000000f00 */
[----:B------:R-:W-:Y:S03]  /*13360*/  MUFU.EX2 R251, R3 ;  /* 0x0000000300fb7308 */ /* 0x000fe60000000800 */
[C---:B------:R-:W-:Y:S01]  /*13370*/  HMMA.16816.F32.BF16 R52, R8.reuse, R28, R52 ;  /* 0x0000001c0834723c */ /* 0x040fe20000041834 */
[----:B------:R-:W-:Y:S01]  /*13380*/  IMAD.MOV.U32 R6, RZ, RZ, R155 ;  /* 0x000000ffff067224 */ /* 0x000fe200078e009b */
[----:B------:R-:W-:Y:S01]  /*13390*/  MOV R7, R154 ;  /* 0x0000009a00077202 */ /* 0x000fe20000000f00 */
[--C-:B------:R-:W-:Y:S01]  /*133a0*/  FFMA.FTZ R4, R143, UR38, -R14.reuse ;  /* 0x000000268f047c23 */ /* 0x100fe2000801080e */
[----:B------:R-:W-:Y:S01]  /*133b0*/  MOV R5, R139 ;  /* 0x0000008b00057202 */ /* 0x000fe20000000f00 */
[----:B------:R-:W-:Y:S02]  /*133c0*/  IMAD.MOV.U32 R155, RZ, RZ, R133 ;  /* 0x000000ffff9b7224 */ /* 0x000fe400078e0085 */
[----:B-1----:R-:W-:Y:S01]  /*133d0*/  FFMA.FTZ R2, R192, UR38, -R14 ;  /* 0x00000026c0027c23 */ /* 0x002fe2000801080e */
[----:B------:R-:W-:Y:S01]  /*133e0*/  IMAD.MOV.U32 R29, RZ, RZ, R6 ;  /* 0x000000ffff1d7224 */ /* 0x000fe200078e0006 */
[----:B------:R-:W-:Y:S01]  /*133f0*/  MOV R192, R5 ;  /* 0x0000000500c07202 */ /* 0x000fe20000000f00 */
[----:B------:R-:W-:Y:S01]  /*13400*/  HMMA.16816.F32.BF16 R68, R8, R20, R68 ;  /* 0x000000140844723c */ /* 0x000fe20000041844 */
[----:B------:R1:W-:Y:S01]  /*13410*/  MUFU.EX2 R189, R2 ;  /* 0x0000000200bd7308 */ /* 0x0003e20000000800 */
[----:B------:R-:W-:-:S02]  /*13420*/  MOV R6, R7 ;  /* 0x0000000700067202 */ /* 0x000fc40000000f00 */
[----:B------:R-:W-:Y:S02]  /*13430*/  MOV R154, R136 ;  /* 0x00000088009a7202 */ /* 0x000fe40000000f00 */
[C---:B------:R-:W-:Y:S03]  /*13440*/  HMMA.16816.F32.BF16 R84, R8.reuse, R24, R84 ;  /* 0x000000180854723c */ /* 0x040fe60000041854 */
[----:B------:R-:W-:Y:S03]  /*13450*/  MUFU.EX2 R190, R4 ;  /* 0x0000000400be7308 */ /* 0x000fe60000000800 */
[----:B------:R-:W-:Y:S01]  /*13460*/  HMMA.16816.F32.BF16 R136, R8, R22, R80 ;  /* 0x000000160888723c */ /* 0x000fe20000041850 */
[----:B------:R-:W-:Y:S01]  /*13470*/  LDSM.16.MT88.4 R80, [R205+0xb800] ;  /* 0x00b80000cd50783b */ /* 0x000fe20000004200 */
[----:B-1----:R-:W-:-:S04]  /*13480*/  FFMA.FTZ R2, R185, UR38, -R14 ;  /* 0x00000026b9027c23 */ /* 0x002fc8000801080e */
[C---:B------:R-:W-:Y:S01]  /*13490*/  HMMA.16816.F32.BF16 R132, R8.reuse, R26, R96 ;  /* 0x0000001a0884723c */ /* 0x040fe20000041860 */
[----:B------:R-:W-:Y:S01]  /*134a0*/  FFMA.FTZ R22, R188, UR38, -R12 ;  /* 0x00000026bc167c23 */ /* 0x000fe2000801080c */
[----:B------:R-:W-:Y:S01]  /*134b0*/  IMAD.MOV.U32 R188, RZ, RZ, R50 ;  /* 0x000000ffffbc7224 */ /* 0x000fe200078e0032 */
[----:B------:R1:W-:Y:S01]  /*134c0*/  MUFU.EX2 R185, R2 ;  /* 0x0000000200b97308 */ /* 0x0003e20000000800 */
[----:B------:R-:W-:Y:S01]  /*134d0*/  IMAD.MOV.U32 R50, RZ, RZ, R154 ;  /* 0x000000ffff327224 */ /* 0x000fe200078e009a */
[----:B------:R-:W-:Y:S01]  /*134e0*/  LDSM.16.MT88.4 R96, [R207+0xb800] ;  /* 0x00b80000cf60783b */ /* 0x000fe20000004200 */
[C---:B------:R-:W-:Y:S01]  /*134f0*/  HMMA.16816.F32.BF16 R180, R8.reuse, R30, R64 ;  /* 0x0000001e08b4723c */ /* 0x040fe20000041840 */
[----:B------:R-:W-:Y:S02]  /*13500*/  FFMA.FTZ R26, R201, UR38, -R14 ;  /* 0x00000026c91a7c23 */ /* 0x000fe4000801080e */
[----:B------:R-:W-:Y:S03]  /*13510*/  LDSM.16.MT88.4 R64, [R209+0xa800] ;  /* 0x00a80000d140783b */ /* 0x000fe60000004200 */
[C---:B------:R-:W-:Y:S01]  /*13520*/  HMMA.16816.F32.BF16 R100, R8.reuse, R32, R100 ;  /* 0x000000200864723c */ /* 0x040fe20000041864 */
[----:B------:R-:W-:Y:S05]  /*13530*/  MUFU.EX2 R26, R26 ;  /* 0x0000001a001a7308 */ /* 0x000fea0000000800 */
[----:B------:R-:W-:Y:S01]  /*13540*/  HMMA.16816.F32.BF16 R32, R8, R34, R112 ;  /* 0x000000220820723c */ /* 0x000fe20000041870 */
[----:B------:R-:W-:Y:S01]  /*13550*/  LDSM.16.MT88.4 R112, [R210+0xb800] ;  /* 0x00b80000d270783b */ /* 0x000fe20000004200 */
[----:B-1----:R-:W-:-:S04]  /*13560*/  IMAD.WIDE.U32 R2, R141, -0x2daee0ad, RZ ;  /* 0xd2511f538d027825 */ /* 0x002fc800078e00ff */
[----:B------:R-:W-:Y:S01]  /*13570*/  HMMA.16816.F32.BF16 R116, R8, R36, R116 ;  /* 0x000000240874723c */ /* 0x000fe20000041874 */
[----:B------:R-:W-:Y:S02]  /*13580*/  LOP3.LUT R5, R3, UR23, R140, 0x96, !PT ;  /* 0x0000001703057c12 */ /* 0x000fe4000f8e968c */
[----:B------:R-:W-:Y:S01]  /*13590*/  LOP3.LUT R7, R2, 0xffff, RZ, 0xc0, !PT ;  /* 0x0000ffff02077812 */ /* 0x000fe200078ec0ff */
[----:B------:R-:W-:Y:S01]  /*135a0*/  FFMA.FTZ R3, R194, UR38, -R13 ;  /* 0x00000026c2037c23 */ /* 0x000fe2000801080d */
[----:B------:R-:W-:Y:S02]  /*135b0*/  MOV R194, R125 ;  /* 0x0000007d00c27202 */ /* 0x000fe40000000f00 */
[----:B------:R-:W-:Y:S01]  /*135c0*/  MOV R125, R126 ;  /* 0x0000007e007d7202 */ /* 0x000fe20000000f00 */
[----:B------:R-:W-:Y:S01]  /*135d0*/  IMAD.MOV.U32 R126, RZ, RZ, R127 ;  /* 0x000000ffff7e7224 */ /* 0x000fe200078e007f */
[----:B------:R-:W-:Y:S01]  /*135e0*/  MOV R127, R168 ;  /* 0x000000a8007f7202 */ /* 0x000fe20000000f00 */
[----:B------:R1:W-:Y:S01]  /*135f0*/  MUFU.EX2 R184, R3 ;  /* 0x0000000300b87308 */ /* 0x0003e20000000800 */
[----:B------:R-:W-:Y:S01]  /*13600*/  MOV R168, R169 ;  /* 0x000000a900a87202 */ /* 0x000fe20000000f00 */
[----:B------:R-:W-:Y:S01]  /*13610*/  IMAD.MOV.U32 R201, RZ, RZ, R126 ;  /* 0x000000ffffc97224 */ /* 0x000fe200078e007e */
[----:B------:R-:W-:-:S02]  /*13620*/  MOV R169, R19 ;  /* 0x0000001300a97202 */ /* 0x000fc40000000f00 */
[----:B------:R-:W-:Y:S02]  /*13630*/  LOP3.LUT R21, R2, 0xff, RZ, 0xc0, !PT ;  /* 0x000000ff02157812 */ /* 0x000fe400078ec0ff */
[--C-:B------:R-:W-:Y:S02]  /*13640*/  SHF.R.U32.HI R19, RZ, 0x10, R2.reuse ;  /* 0x00000010ff137819 */ /* 0x100fe40000011602 */
[----:B------:R-:W-:Y:S02]  /*13650*/  SHF.R.U32.HI R25, RZ, 0x18, R2 ;  /* 0x00000018ff197819 */ /* 0x000fe40000011602 */
[----:B------:R-:W-:Y:S02]  /*13660*/  SHF.R.U32.HI R7, RZ, 0x8, R7 ;  /* 0x00000008ff077819 */ /* 0x000fe40000011607 */
[----:B------:R-:W-:Y:S02]  /*13670*/  MOV R126, R169 ;  /* 0x000000a9007e7202 */ /* 0x000fe40000000f00 */
[----:B------:R-:W-:Y:S01]  /*13680*/  PRMT R21, R21, 0x5410, R7 ;  /* 0x0000541015157816 */ /* 0x000fe20000000007 */
[----:B-1----:R-:W-:-:S04]  /*13690*/  IMAD.WIDE.U32 R2, R195, -0x2daee0ad, RZ ;  /* 0xd2511f53c3027825 */ /* 0x002fc800078e00ff */
[----:B------:R-:W-:Y:S01]  /*136a0*/  IMAD.MOV.U32 R195, RZ, RZ, R6 ;  /* 0x000000ffffc37224 */ /* 0x000fe200078e0006 */
[----:B------:R-:W-:Y:S01]  /*136b0*/  LOP3.LUT R4, R3, UR23, R248, 0x96, !PT ;  /* 0x0000001703047c12 */ /* 0x000fe2000f8e96f8 */
[--C-:B------:R-:W-:Y:S01]  /*136c0*/  FFMA.FTZ R6, R200, UR38, -R13.reuse ;  /* 0x00000026c8067c23 */ /* 0x100fe2000801080d */
[C---:B------:R-:W-:Y:S02]  /*136d0*/  LOP3.LUT R3, R2.reuse, 0xffff, RZ, 0xc0, !PT ;  /* 0x0000ffff02037812 */ /* 0x040fe400078ec0ff */
[----:B------:R-:W-:Y:S01]  /*136e0*/  LOP3.LUT R24, R2, 0xff, RZ, 0xc0, !PT ;  /* 0x000000ff02187812 */ /* 0x000fe200078ec0ff */
[----:B------:R1:W-:Y:S01]  /*136f0*/  MUFU.EX2 R143, R6 ;  /* 0x00000006008f7308 */ /* 0x0003e20000000800 */
[--C-:B------:R-:W-:Y:S02]  /*13700*/  SHF.R.U32.HI R20, RZ, 0x10, R2.reuse ;  /* 0x00000010ff147819 */ /* 0x100fe40000011602 */
[----:B------:R-:W-:Y:S01]  /*13710*/  SHF.R.U32.HI R23, RZ, 0x18, R2 ;  /* 0x00000018ff177819 */ /* 0x000fe20000011602 */
[----:B------:R-:W-:Y:S01]  /*13720*/  FFMA.FTZ R2, R191, UR38, -R13 ;  /* 0x00000026bf027c23 */ /* 0x000fe2000801080d */
[----:B------:R-:W-:-:S02]  /*13730*/  SHF.R.U32.HI R3, RZ, 0x8, R3 ;  /* 0x00000008ff037819 */ /* 0x000fc40000011603 */
[----:B------:R-:W-:Y:S01]  /*13740*/  MOV R200, R29 ;  /* 0x0000001d00c87202 */ /* 0x000fe20000000f00 */
[----:B------:R2:W-:Y:S01]  /*13750*/  MUFU.EX2 R142, R2 ;  /* 0x00000002008e7308 */ /* 0x0005e20000000800 */
[----:B------:R-:W-:Y:S01]  /*13760*/  HMMA.16816.F32.BF16 R28, R8, R38, R128 ;  /* 0x00000026081c723c */ /* 0x000fe20000041880 */
[--C-:B------:R-:W-:Y:S02]  /*13770*/  SHF.R.U32.HI R7, RZ, 0x18, R4.reuse ;  /* 0x00000018ff077819 */ /* 0x100fe40000011604 */
[----:B------:R-:W-:Y:S02]  /*13780*/  MOV R248, R124 ;  /* 0x0000007c00f87202 */ /* 0x000fe40000000f00 */
[----:B------:R-:W-:Y:S02]  /*13790*/  MOV R191, R125 ;  /* 0x0000007d00bf7202 */ /* 0x000fe40000000f00 */
[----:B------:R-:W-:Y:S02]  /*137a0*/  SHF.R.U32.HI R8, RZ, 0x10, R4 ;  /* 0x00000010ff087819 */ /* 0x000fe40000011604 */
[----:B-1----:R-:W-:-:S02]  /*137b0*/  LOP3.LUT R6, R19, 0xff, RZ, 0xc0, !PT ;  /* 0x000000ff13067812 */ /* 0x002fc400078ec0ff */
[----:B------:R-:W-:Y:S01]  /*137c0*/  PRMT R19, R24, 0x5410, R3 ;  /* 0x0000541018137816 */ /* 0x000fe20000000003 */
[----:B------:R-:W-:Y:S01]  /*137d0*/  IMAD.MOV.U32 R24, RZ, RZ, R170 ;  /* 0x000000ffff187224 */ /* 0x000fe200078e00aa */
[C---:B------:R-:W-:Y:S02]  /*137e0*/  LOP3.LUT R3, R5.reuse, 0xffff, RZ, 0xc0, !PT ;  /* 0x0000ffff05037812 */ /* 0x040fe400078ec0ff */
[----:B------:R-:W-:Y:S01]  /*137f0*/  LOP3.LUT R11, R5, 0xff, RZ, 0xc0, !PT ;  /* 0x000000ff050b7812 */ /* 0x000fe200078ec0ff */
[----:B--2---:R-:W-:Y:S01]  /*13800*/  FFMA.FTZ R2, R186, UR38, -R13 ;  /* 0x00000026ba027c23 */ /* 0x004fe2000801080d */
[----:B------:R-:W-:Y:S01]  /*13810*/  FFMA.FTZ R13, R193, UR38, -R12 ;  /* 0x00000026c10d7c23 */ /* 0x000fe2000801080c */
[----:B------:R-:W-:Y:S02]  /*13820*/  SHF.R.U32.HI R10, RZ, 0x18, R5 ;  /* 0x00000018ff0a7819 */ /* 0x000fe40000011605 */
[----:B------:R1:W2:Y:S01]  /*13830*/  MUFU.EX2 R141, R2 ;  /* 0x00000002008d7308 */ /* 0x0002a20000000800 */
[----:B------:R-:W-:-:S02]  /*13840*/  LOP3.LUT R9, R4, 0xff, RZ, 0xc0, !PT ;  /* 0x000000ff04097812 */ /* 0x000fc400078ec0ff */
[----:B------:R-:W-:Y:S02]  /*13850*/  MOV R193, R49 ;  /* 0x0000003100c17202 */ /* 0x000fe40000000f00 */
[----:B------:R-:W-:Y:S02]  /*13860*/  MOV R49, R155 ;  /* 0x0000009b00317202 */ /* 0x000fe40000000f00 */
[----:B------:R-:W-:Y:S01]  /*13870*/  MOV R186, R127 ;  /* 0x0000007f00ba7202 */ /* 0x000fe20000000f00 */
[----:B------:R-:W-:Y:S01]  /*13880*/  MUFU.EX2 R27, R13 ;  /* 0x0000000d001b7308 */ /* 0x000fe20000000800 */
[----:B------:R-:W-:Y:S01]  /*13890*/  MOV R127, R171 ;  /* 0x000000ab007f7202 */ /* 0x000fe20000000f00 */
[--C-:B-1----:R-:W-:Y:S01]  /*138a0*/  FFMA.FTZ R2, R202, UR38, -R12.reuse ;  /* 0x00000026ca027c23 */ /* 0x102fe2000801080c */
[----:B------:R-:W-:Y:S01]  /*138b0*/  FFMA.FTZ R12, R187, UR38, -R12 ;  /* 0x00000026bb0c7c23 */ /* 0x000fe2000801080c */
[----:B------:R-:W-:-:S04]  /*138c0*/  MOV R202, R48 ;  /* 0x0000003000ca7202 */ /* 0x000fc80000000f00 */
[----:B------:R1:W3:Y:S01]  /*138d0*/  MUFU.EX2 R140, R2 ;  /* 0x00000002008c7308 */ /* 0x0002e20000000800 */
[----:B------:R-:W-:Y:S02]  /*138e0*/  MOV R187, R51 ;  /* 0x0000003300bb7202 */ /* 0x000fe40000000f00 */
[----:B------:R-:W-:Y:S02]  /*138f0*/  MOV R51, R152 ;  /* 0x0000009800337202 */ /* 0x000fe40000000f00 */
[----:B------:R-:W-:Y:S02]  /*13900*/  MOV R48, R153 ;  /* 0x0000009900307202 */ /* 0x000fe40000000f00 */
[----:B------:R-:W4:Y:S01]  /*13910*/  LDSM.16.MT88.4 R152, [R205+0xa800] ;  /* 0x00a80000cd98783b */ /* 0x000f220000004200 */
[----:B-1----:R-:W-:Y:S02]  /*13920*/  LOP3.LUT R2, R20, 0xff, RZ, 0xc0, !PT ;  /* 0x000000ff14027812 */ /* 0x002fe400078ec0ff */
[----:B------:R-:W-:-:S02]  /*13930*/  PRMT R20, R6, 0x5410, R25 ;  /* 0x0000541006147816 */ /* 0x000fc40000000019 */
[----:B------:R-:W-:Y:S02]  /*13940*/  PRMT R14, R2, 0x5410, R23 ;  /* 0x00005410020e7816 */ /* 0x000fe40000000017 */
[----:B------:R-:W-:Y:S01]  /*13950*/  SHF.R.U32.HI R6, RZ, 0x10, R5 ;  /* 0x00000010ff067819 */ /* 0x000fe20000011605 */
[----:B------:R-:W-:Y:S01]  /*13960*/  MUFU.EX2 R23, R22 ;  /* 0x0000001600177308 */ /* 0x000fe20000000800 */
[----:B------:R-:W-:Y:S02]  /*13970*/  LOP3.LUT R2, R4, 0xffff, RZ, 0xc0, !PT ;  /* 0x0000ffff04027812 */ /* 0x000fe400078ec0ff */
[----:B------:R-:W-:Y:S02]  /*13980*/  SHF.R.U32.HI R5, RZ, 0x8, R3 ;  /* 0x00000008ff057819 */ /* 0x000fe40000011603 */
[----:B------:R-:W-:Y:S02]  /*13990*/  LOP3.LUT R4, R6, 0xff, RZ, 0xc0, !PT ;  /* 0x000000ff06047812 */ /* 0x000fe400078ec0ff */
[----:B------:R-:W-:Y:S01]  /*139a0*/  SHF.R.U32.HI R3, RZ, 0x8, R2 ;  /* 0x00000008ff037819 */ /* 0x000fe20000011602 */
[----:B------:R1:W5:Y:S01]  /*139b0*/  MUFU.EX2 R22, R12 ;  /* 0x0000000c00167308 */ /* 0x0003620000000800 */
[----:B------:R-:W-:-:S02]  /*139c0*/  LOP3.LUT R2, R8, 0xff, RZ, 0xc0, !PT ;  /* 0x000000ff08027812 */ /* 0x000fc400078ec0ff */
[----:B------:R-:W-:Y:S02]  /*139d0*/  PRMT R13, R4, 0x5410, R10 ;  /* 0x00005410040d7816 */ /* 0x000fe4000000000a */
[----:B------:R-:W-:Y:S02]  /*139e0*/  PRMT R10, R2, 0x5410, R7 ;  /* 0x00005410020a7816 */ /* 0x000fe40000000007 */
[--C-:B------:R-:W-:Y:S02]  /*139f0*/  HSET2.LE.AND R4, R20, R0.reuse, PT ;  /* 0x0000000014047233 */ /* 0x100fe40003803000 */
[--C-:B------:R-:W-:Y:S01]  /*13a00*/  HSET2.LE.AND R6, R19, R0.reuse, PT ;  /* 0x0000000013067233 */ /* 0x100fe20003803000 */
[----:B------:R-:W-:Y:S01]  /*13a10*/  IMAD.MOV.U32 R19, RZ, RZ, R48 ;  /* 0x000000ffff137224 */ /* 0x000fe200078e0030 */
[----:B--2---:R-:W-:Y:S02]  /*13a20*/  F2FP.BF16.F32.PACK_AB R7, R141, R142 ;  /* 0x0000008e8d07723e */ /* 0x004fe400000010ff */
[----:B------:R-:W-:-:S02]  /*13a30*/  HSET2.LE.AND R2, R21, R0, PT ;  /* 0x0000000015027233 */ /* 0x000fc40003803000 */
[----:B------:R-:W-:Y:S02]  /*13a40*/  MOV R21, R126 ;  /* 0x0000007e00157202 */ /* 0x000fe40000000f00 */
[----:B-1----:R-:W-:Y:S02]  /*13a50*/  PRMT R12, R11, 0x5410, R5 ;  /* 0x000054100b0c7816 */ /* 0x002fe40000000005 */
[----:B------:R-:W-:Y:S02]  /*13a60*/  PRMT R11, R9, 0x5410, R3 ;  /* 0x00005410090b7816 */ /* 0x000fe40000000003 */
[----:B------:R-:W-:Y:S02]  /*13a70*/  F2FP.BF16.F32.PACK_AB R5, R190, R185 ;  /* 0x000000b9be05723e */ /* 0x000fe400000010ff */
[----:B------:R-:W-:Y:S02]  /*13a80*/  LOP3.LUT R126, R6, R7, RZ, 0xc0, !PT ;  /* 0x00000007067e7212 */ /* 0x000fe400078ec0ff */
[----:B------:R-:W-:-:S02]  /*13a90*/  LOP3.LUT R131, R4, R5, RZ, 0xc0, !PT ;  /* 0x0000000504837212 */ /* 0x000fc400078ec0ff */
[----:B------:R-:W-:Y:S02]  /*13aa0*/  F2FP.BF16.F32.PACK_AB R5, R143, R184 ;  /* 0x000000b88f05723e */ /* 0x000fe400000010ff */
[----:B---3--:R-:W-:Y:S02]  /*13ab0*/  F2FP.BF16.F32.PACK_AB R7, R27, R140 ;  /* 0x0000008c1b07723e */ /* 0x008fe400000010ff */
[--C-:B------:R-:W-:Y:S02]  /*13ac0*/  HSET2.LE.AND R4, R11, R0.reuse, PT ;  /* 0x000000000b047233 */ /* 0x100fe40003803000 */
[----:B------:R-:W-:Y:S02]  /*13ad0*/  HSET2.LE.AND R6, R10, R0, PT ;  /* 0x000000000a067233 */ /* 0x000fe40003803000 */
[----:B------:R-:W-:Y:S02]  /*13ae0*/  F2FP.BF16.F32.PACK_AB R3, R203, R251 ;  /* 0x000000fbcb03723e */ /* 0x000fe400000010ff */
[----:B------:R-:W-:-:S02]  /*13af0*/  LOP3.LUT R124, R4, R5, RZ, 0xc0, !PT ;  /* 0x00000005047c7212 */ /* 0x000fc400078ec0ff */
[----:B------:R-:W-:Y:S02]  /*13b00*/  LOP3.LUT R125, R6, R7, RZ, 0xc0, !PT ;  /* 0x00000007067d7212 */ /* 0x000fe400078ec0ff */
[----:B------:R-:W1:Y:S01]  /*13b10*/  LDSM.16.MT88.4 R4, [R209+0xb800] ;  /* 0x00b80000d104783b */ /* 0x000e620000004200 */
[----:B------:R-:W-:Y:S02]  /*13b20*/  LOP3.LUT R130, R2, R3, RZ, 0xc0, !PT ;  /* 0x0000000302827212 */ /* 0x000fe400078ec0ff */
[--C-:B------:R-:W-:Y:S02]  /*13b30*/  HSET2.LE.AND R8, R14, R0.reuse, PT ;  /* 0x000000000e087233 */ /* 0x100fe40003803000 */
[----:B------:R-:W-:Y:S02]  /*13b40*/  HSET2.LE.AND R2, R12, R0, PT ;  /* 0x000000000c027233 */ /* 0x000fe40003803000 */
[----:B------:R-:W-:Y:S02]  /*13b50*/  MOV R25, R168 ;  /* 0x000000a800197202 */ /* 0x000fe40000000f00 */
[----:B------:R-:W-:Y:S01]  /*13b60*/  MOV R14, R49 ;  /* 0x00000031000e7202 */ /* 0x000fe20000000f00 */
[----:B------:R-:W2:Y:S01]  /*13b70*/  LDSM.16.MT88.4 R168, [R207+0xa800] ;  /* 0x00a80000cfa8783b */ /* 0x000ea20000004200 */
[----:B------:R-:W-:-:S02]  /*13b80*/  MOV R12, R50 ;  /* 0x00000032000c7202 */ /* 0x000fc40000000f00 */
[----:B------:R-:W-:Y:S02]  /*13b90*/  MOV R11, R51 ;  /* 0x00000033000b7202 */ /* 0x000fe40000000f00 */
[----:B------:R-:W3:Y:S01]  /*13ba0*/  LDSM.16.MT88.4 R48, [R210+0xa800] ;  /* 0x00a80000d230783b */ /* 0x000ee20000004200 */
[----:B-----5:R-:W-:Y:S02]  /*13bb0*/  F2FP.BF16.F32.PACK_AB R9, R22, R23 ;  /* 0x000000171609723e */ /* 0x020fe400000010ff */
[----:B------:R-:W-:Y:S02]  /*13bc0*/  MOV R20, R127 ;  /* 0x0000007f00147202 */ /* 0x000fe40000000f00 */
[----:B------:R-:W-:Y:S02]  /*13bd0*/  LOP3.LUT R127, R8, R9, RZ, 0xc0, !PT ;  /* 0x00000009087f7212 */ /* 0x000fe400078ec0ff */
[----:B------:R-:W-:Y:S02]  /*13be0*/  HSET2.LE.AND R8, R13, R0, PT ;  /* 0x000000000d087233 */ /* 0x000fe40003803000 */
[----:B------:R-:W-:-:S02]  /*13bf0*/  F2FP.BF16.F32.PACK_AB R9, R26, R189 ;  /* 0x000000bd1a09723e */ /* 0x000fc400000010ff */
        /* <DEDUP_REMOVED lines=31> */
[----:B--2---:R-:W-:Y:S01]  /*13df0*/  HMMA.16816.F32.BF16 R160, R124, R168, R160 ;  /* 0x000000a87ca0723c */ /* 0x004fe200000418a0 */
[----:B------:R-:W-:-:S05]  /*13e00*/  FADD.FTZ R5, R27, R5 ;  /* 0x000000051b057221 */ /* 0x000fca0000010000 */
[----:B------:R-:W-:Y:S06]  /*13e10*/  HMMA.16816.F32.BF16 R164, R128, R168, R164 ;  /* 0x000000a880a4723c */ /* 0x000fec00000418a4 */
        /* <DEDUP_REMOVED lines=26> */
[----:B------:R-:W-:-:S04]  /*13fc0*/  MOV R134, R233 ;  /* 0x000000e900867202 */ /* 0x000fc80000000f00 */
        /* <DEDUP_REMOVED lines=28> */
[----:B------:R-:W3:Y:S01]  /*14190*/  S2R R248, SR_TID.X ;  /* 0x0000000000f87919 */ /* 0x000ee20000002100 */
[----:B------:R-:W-:Y:S01]  /*141a0*/  IMAD.U32 R5, RZ, RZ, UR40 ;  /* 0x00000028ff057e24 */ /* 0x000fe2000f8e00ff */
[----:B------:R-:W-:-:S03]  /*141b0*/  UIADD3 UR4, UR41, UR4, URZ ;  /* 0x0000000429047290 */ /* 0x000fc6000fffe03f */
[----:B------:R-:W5:Y:S03]  /*141c0*/  @!P3 LDC.64 R10, c[0x0][0x220] ;  /* 0x00008800ff0abb82 */ /* 0x000f660000000a00 */
[----:B------:R-:W-:-:S05]  /*141d0*/  IMAD.U32 R4, RZ, RZ, UR4 ;  /* 0x00000004ff047e24 */ /* 0x000fca000f8e00ff */
[----:B------:R-:W5:Y:S01]  /*141e0*/  @!P2 LDC.64 R6, c[0x0][0x220] ;  /* 0x00008800ff06ab82 */ /* 0x000f620000000a00 */
[----:B------:R-:W-:Y:S01]  /*141f0*/  @P3 STS.128 [R219+0xa000], RZ ;  /* 0x00a000ffdb003388 */ /* 0x000fe20000000c00 */
[----:B---3--:R-:W-:-:S05]  /*14200*/  IMAD.SHL.U32 R248, R248, 0x2, RZ ;  /* 0x00000002f8f87824 */ /* 0x008fca00078e00ff */
[----:B------:R-:W-:Y:S02]  /*14210*/  LOP3.LUT R248, R248, 0x6, RZ, 0xc0, !PT ;  /* 0x00000006f8f87812 */ /* 0x000fe400078ec0ff */
[----:B--2---:R-:W-:-:S04]  /*14220*/  LEA R2, P1, R2, R200, 0x5 ;  /* 0x000000c802027211 */ /* 0x004fc800078228ff */
        /* <DEDUP_REMOVED lines=427> */
.L_x_2478:
[----:B------:R-:W-:Y:S05]  /*15ce0*/  BSYNC B0 ;  /* 0x0000000000007941 */ /* 0x000fea0003800000 */
.L_x_2477:
[----:B------:R-:W0:Y:S02]  /*15cf0*/  LDGDEPBAR ;  /* 0x00000000000079af */ /* 0x000e240000000000 */
.L_x_2476:
[----:B-1----:R-:W3:Y:S04]  /*15d00*/  LDL R7, [R1+0x80] ;  /* 0x0000800001077983 */ /* 0x002ee80000100800 */
[----:B------:R-:W4:Y:S04]  /*15d10*/  LDL R6, [R1+0x5c] ;  /* 0x00005c0001067983 */ /* 0x000f280000100800 */
[----:B------:R-:W5:Y:S01]  /*15d20*/  LDL.LU.64 R138, [R1] ;  /* 0x00000000018a7983 */ /* 0x000f620000300a00 */
[----:B------:R-:W-:Y:S01]  /*15d30*/  FMNMX.FTZ R136, R235, R15, !PT ;  /* 0x0000000feb887209 */ /* 0x000fe20007810000 */
[----:B------:R-:W-:Y:S01]  /*15d40*/  IMAD.WIDE.U32 R16, R252, -0x326172a9, RZ ;  /* 0xcd9e8d57fc107825 */ /* 0x000fe200078e00ff */
[----:B--2---:R-:W-:Y:S01]  /*15d50*/  FMNMX.FTZ R2, R234, R27, !PT ;  /* 0x0000001bea027209 */ /* 0x004fe20007810000 */
        /* <DEDUP_REMOVED lines=18> */
[----:B------:R-:W-:Y:S02]  /*15e80*/  IADD3 R11, R252, 0x4, RZ ;  /* 0x00000004fc0b7810 */ /* 0x000fe40007ffe0ff */
[----:B------:R-:W-:Y:S01]  /*15e90*/  FMNMX.FTZ R4, R133, R4, !PT ;  /* 0x0000000485047209 */ /* 0x000fe20007810000 */
[----:B------:R-:W2:Y:S01]  /*15ea0*/  SHFL.BFLY PT, R135, R2, 0x2, 0x1f ;  /* 0x0c401f0002877f89 */ /* 0x000ea200000e0000 */
[----:B------:R-:W-:Y:S02]  /*15eb0*/  MOV R180, R246 ;  /* 0x000000f600b47202 */ /* 0x000fe40000000f00 */
[----:B------:R-:W-:Y:S02]  /*15ec0*/  FMNMX.FTZ R4, R32, R4, !PT ;  /* 0x0000000420047209 */ /* 0x000fe40007810000 */
[----:B------:R-:W-:-:S02]  /*15ed0*/  MOV R181, R245 ;  /* 0x000000f500b57202 */ /* 0x000fc40000000f00 */
[----:B------:R-:W-:Y:S02]  /*15ee0*/  FMNMX.FTZ R4, R30, R4, !PT ;  /* 0x000000041e047209 */ /* 0x000fe40007810000 */
[----:B------:R-:W-:Y:S02]  /*15ef0*/  MOV R183, R244 ;  /* 0x000000f400b77202 */ /* 0x000fe40000000f00 */
[----:B------:R-:W-:-:S04]  /*15f00*/  FMNMX.FTZ R4, R202, R4, !PT ;  /* 0x00000004ca047209 */ /* 0x000fc80007810000 */
[----:B------:R-:W-:-:S04]  /*15f10*/  FMNMX.FTZ R4, R201, R4, !PT ;  /* 0x00000004c9047209 */ /* 0x000fc80007810000 */
[----:B------:R-:W-:Y:S02]  /*15f20*/  FMNMX.FTZ R12, R195, R4, !PT ;  /* 0x00000004c30c7209 */ /* 0x000fe40007810000 */
[----:B-1----:R-:W-:Y:S02]  /*15f30*/  FMNMX.FTZ R136, R136, R3, !PT ;  /* 0x0000000388887209 */ /* 0x002fe40007810000 */
[----:B------:R-:W-:Y:S02]  /*15f40*/  FMNMX.FTZ R3, R220, R142, !PT ;  /* 0x0000008edc037209 */ /* 0x000fe40007810000 */
[----:B--2---:R-:W-:Y:S01]  /*15f50*/  FMNMX.FTZ R135, R2, R135, !PT ;  /* 0x0000008702877209 */ /* 0x004fe20007810000 */
[----:B------:R-:W1:Y:S01]  /*15f60*/  SHFL.BFLY PT, R5, R136, 0x1, 0x1f ;  /* 0x0c201f0088057f89 */ /* 0x000e6200000e0000 */
[----:B------:R-:W-:Y:S02]  /*15f70*/  FMNMX.FTZ R3, R34, R3, !PT ;  /* 0x0000000322037209 */ /* 0x000fe40007810000 */
[----:B------:R-:W-:Y:S01]  /*15f80*/  FMNMX.FTZ R12, R189, R12, !PT ;  /* 0x0000000cbd0c7209 */ /* 0x000fe20007810000 */
[----:B------:R-:W-:Y:S01]  /*15f90*/  SHFL.BFLY PT, R23, R135, 0x1, 0x1f ;  /* 0x0c201f0087177f89 */ /* 0x000fe200000e0000 */
[----:B------:R-:W-:-:S03]  /*15fa0*/  FMNMX.FTZ R3, R33, R3, !PT ;  /* 0x0000000321037209 */ /* 0x000fc60007810000 */
[----:B------:R-:W2:Y:S01]  /*15fb0*/  SHFL.BFLY PT, R134, R12, 0x2, 0x1f ;  /* 0x0c401f000c867f89 */ /* 0x000ea200000e0000 */
[----:B------:R-:W-:-:S04]  /*15fc0*/  FMNMX.FTZ R3, R31, R3, !PT ;  /* 0x000000031f037209 */ /* 0x000fc80007810000 */
[----:B------:R-:W-:-:S04]  /*15fd0*/  FMNMX.FTZ R2, R203, R3, !PT ;  /* 0x00000003cb027209 */ /* 0x000fc80007810000 */
[----:B------:R-:W-:-:S04]  /*15fe0*/  FMNMX.FTZ R2, R196, R2, !PT ;  /* 0x00000002c4027209 */ /* 0x000fc80007810000 */
[----:B------:R-:W-:Y:S02]  /*15ff0*/  FMNMX.FTZ R2, R193, R2, !PT ;  /* 0x00000002c1027209 */ /* 0x000fe40007810000 */
[----:B-1----:R-:W-:Y:S02]  /*16000*/  FMNMX.FTZ R136, R136, R5, !PT ;  /* 0x0000000588887209 */ /* 0x002fe40007810000 */
[----:B------:R-:W-:Y:S02]  /*16010*/  FMNMX.FTZ R3, R190, R2, !PT ;  /* 0x00000002be037209 */ /* 0x000fe40007810000 */
[----:B------:R-:W-:Y:S01]  /*16020*/  MOV R5, UR31 ;  /* 0x0000001f00057c02 */ /* 0x000fe20008000f00 */
[C---:B------:R-:W-:Y:S01]  /*16030*/  FMUL.FTZ R2, R136.reuse, UR38 ;  /* 0x0000002688027c20 */ /* 0x040fe20008410000 */
[----:B------:R-:W-:Y:S01]  /*16040*/  FSETP.NEU.FTZ.AND P0, PT, R136, -INF , PT ;  /* 0xff8000008800780b */ /* 0x000fe20003f1d000 */
[----:B------:R-:W1:Y:S01]  /*16050*/  SHFL.BFLY PT, R21, R3, 0x2, 0x1f ;  /* 0x0c401f0003157f89 */ /* 0x000e6200000e0000 */
[----:B--2---:R-:W-:-:S02]  /*16060*/  FMNMX.FTZ R134, R12, R134, !PT ;  /* 0x000000860c867209 */ /* 0x004fc40007810000 */
[----:B------:R-:W-:Y:S02]  /*16070*/  FSEL R2, R2, RZ, P0 ;  /* 0x000000ff02027208 */ /* 0x000fe40000000000 */
[----:B------:R-:W-:-:S04]  /*16080*/  FMNMX.FTZ R135, R135, R23, !PT ;  /* 0x0000001787877209 */ /* 0x000fc80007810000 */
[----:B------:R-:W-:Y:S02]  /*16090*/  FSETP.NEU.FTZ.AND P2, PT, R135, -INF , PT ;  /* 0xff8000008700780b */ /* 0x000fe40003f5d000 */
[----:B-1----:R-:W-:-:S05]  /*160a0*/  FMNMX.FTZ R3, R3, R21, !PT ;  /* 0x0000001503037209 */ /* 0x002fca0007810000 */
[----:B------:R-:W1:Y:S02]  /*160b0*/  SHFL.BFLY PT, R137, R3, 0x1, 0x1f ;  /* 0x0c201f0003897f89 */ /* 0x000e6400000e0000 */
[----:B-1----:R-:W-:Y:S01]  /*160c0*/  FMNMX.FTZ R137, R3, R137, !PT ;  /* 0x0000008903897209 */ /* 0x002fe20007810000 */
[----:B---3--:R-:W-:Y:S01]  /*160d0*/  IMAD.WIDE.U32 R8, R7, -0x2daee0ad, RZ ;  /* 0xd2511f5307087825 */ /* 0x008fe200078e00ff */
[----:B----4-:R-:W-:-:S04]  /*160e0*/  LOP3.LUT R6, R17, R6, RZ, 0x3c, !PT ;  /* 0x0000000611067212 */ /* 0x010fc800078e3cff */
[----:B------:R-:W-:Y:S01]  /*160f0*/  LOP3.LUT R4, R9, UR39, R5, 0x96, !PT ;  /* 0x0000002709047c12 */ /* 0x000fe2000f8e9605 */
[----:B------:R-:W-:Y:S01]  /*16100*/  IMAD R9, R11, -0x326172a9, RZ ;  /* 0xcd9e8d570b097824 */ /* 0x000fe200078e02ff */
[----:B-----5:R-:W-:Y:S01]  /*16110*/  LOP3.LUT R10, R139, UR4, R8, 0x96, !PT ;  /* 0x000000048b0a7c12 */ /* 0x020fe2000f8e9608 */
[----:B------:R-:W-:-:S04]  /*16120*/  IMAD.WIDE.U32 R6, R6, -0x2daee0ad, RZ ;  /* 0xd2511f5306067825 */ /* 0x000fc800078e00ff */
[----:B------:R-:W-:Y:S01]  /*16130*/  IMAD.WIDE.U32 R4, R4, -0x326172a9, RZ ;  /* 0xcd9e8d5704047825 */ /* 0x000fe200078e00ff */
[----:B------:R-:W-:-:S03]  /*16140*/  LOP3.LUT R8, R7, UR4, R8, 0x96, !PT ;  /* 0x0000000407087c12 */ /* 0x000fc6000f8e9608 */
[----:B------:R-:W-:Y:S01]  /*16150*/  FFMA.FTZ R7, R15, UR38, -R2 ;  /* 0x000000260f077c23 */ /* 0x000fe20008010802 */
[----:B------:R-:W-:Y:S01]  /*16160*/  IMAD.WIDE.U32 R10, R10, -0x326172a9, RZ ;  /* 0xcd9e8d570a0a7825 */ /* 0x000fe200078e00ff */
[C---:B------:R-:W-:Y:S02]  /*16170*/  LOP3.LUT R14, R5.reuse, UR37, R9, 0x96, !PT ;  /* 0x00000025050e7c12 */ /* 0x040fe4000f8e9609 */
[----:B------:R1:W2:Y:S01]  /*16180*/  MUFU.EX2 R176, R7 ;  /* 0x0000000700b07308 */ /* 0x0002a20000000800 */
[----:B------:R-:W-:Y:S01]  /*16190*/  LOP3.LUT R16, R5, UR37, R16, 0x96, !PT ;  /* 0x0000002505107c12 */ /* 0x000fe2000f8e9610 */
[----:B------:R-:W-:Y:S01]  /*161a0*/  IMAD.WIDE.U32 R8, R8, -0x326172a9, RZ ;  /* 0xcd9e8d5708087825 */ /* 0x000fe200078e00ff */
[----:B------:R-:W-:-:S03]  /*161b0*/  LOP3.LUT R18, R11, UR36, R4, 0x96, !PT ;  /* 0x000000240b127c12 */ /* 0x000fc6000f8e9604 */
[----:B------:R-:W-:Y:S01]  /*161c0*/  FFMA.FTZ R5, R20, UR38, -R2 ;  /* 0x0000002614057c23 */ /* 0x000fe20008010802 */
[----:B------:R-:W3:Y:S01]  /*161d0*/  SHFL.BFLY PT, R11, R134, 0x1, 0x1f ;  /* 0x0c201f00860b7f89 */ /* 0x000ee200000e0000 */
[----:B------:R-:W-:Y:S01]  /*161e0*/  IMAD.WIDE.U32 R14, R14, -0x2daee0ad, RZ ;  /* 0xd2511f530e0e7825 */ /* 0x000fe200078e00ff */
[----:B------:R-:W-:-:S03]  /*161f0*/  LOP3.LUT R13, R9, UR36, R4, 0x96, !PT ;  /* 0x00000024090d7c12 */ /* 0x000fc6000f8e9604 */
[----:B------:R-:W-:Y:S01]  /*16200*/  FFMA.FTZ R4, R25, UR38, -R2 ;  /* 0x0000002619047c23 */ /* 0x000fe20008010802 */
[----:B------:R-:W4:Y:S01]  /*16210*/  MUFU.EX2 R178, R5 ;  /* 0x0000000500b27308 */ /* 0x000f220000000800 */
[----:B------:R-:W-:-:S04]  /*16220*/  IMAD.WIDE.U32 R18, R18, -0x2daee0ad, RZ ;  /* 0xd2511f5312127825 */ /* 0x000fc800078e00ff */
[----:B------:R-:W-:Y:S01]  /*16230*/  IMAD.WIDE.U32 R16, R16, -0x2daee0ad, RZ ;  /* 0xd2511f5310107825 */ /* 0x000fe200078e00ff */
[----:B------:R-:W-:-:S03]  /*16240*/  LOP3.LUT R20, R19, UR29, R14, 0x96, !PT ;  /* 0x0000001d13147c12 */ /* 0x000fc6000f8e960e */
[----:B------:R-:W-:Y:S01]  /*16250*/  FMUL.FTZ R14, R135, UR38 ;  /* 0x00000026870e7c20 */ /* 0x000fe20008410000 */
[----:B-1----:R-:W-:Y:S01]  /*16260*/  LOP3.LUT R7, R15, UR33, R138, 0x96, !PT ;  /* 0x000000210f077c12 */ /* 0x002fe2000f8e968a */
[----:B------:R-:W-:Y:S01]  /*16270*/  IMAD.WIDE.U32 R12, R13, -0x2daee0ad, RZ ;  /* 0xd2511f530d0c7825 */ /* 0x000fe200078e00ff */
[----:B------:R-:W-:Y:S01]  /*16280*/  LOP3.LUT R22, R17, UR33, R6, 0x96, !PT ;  /* 0x0000002111167c12 */ /* 0x000fe2000f8e9606 */
[----:B------:R1:W-:Y:S02]  /*16290*/  MUFU.EX2 R185, R4 ;  /* 0x0000000400b97308 */ /* 0x0003e40000000800 */
[----:B------:R-:W-:Y:S01]  /*162a0*/  FFMA.FTZ R6, R24, UR38, -R2 ;  /* 0x0000002618067c23 */ /* 0x000fe20008010802 */
[----:B------:R-:W-:Y:S01]  /*162b0*/  IMAD.WIDE.U32 R20, R20, -0x326172a9, RZ ;  /* 0xcd9e8d5714147825 */ /* 0x000fe200078e00ff */
[----:B------:R-:W-:Y:S02]  /*162c0*/  FSEL R14, R14, RZ, P2 ;  /* 0x000000ff0e0e7208 */ /* 0x000fe40001000000 */
[----:B------:R-:W-:Y:S01]  /*162d0*/  LOP3.LUT R16, R13, UR29, R16, 0x96, !PT ;  /* 0x0000001d0d107c12 */ /* 0x000fe2000f8e9610 */
[----:B------:R-:W-:Y:S01]  /*162e0*/  IMAD.WIDE.U32 R22, R22, -0x326172a9, RZ ;  /* 0xcd9e8d5716167825 */ /* 0x000fe200078e00ff */
[----:B------:R5:W-:Y:S01]  /*162f0*/  MUFU.EX2 R191, R6 ;  /* 0x0000000600bf7308 */ /* 0x000be20000000800 */
[----:B---3--:R-:W-:-:S02]  /*16300*/  FMNMX.FTZ R134, R134, R11, !PT ;  /* 0x0000000b86867209 */ /* 0x008fc40007810000 */
[----:B------:R-:W-:-:S04]  /*16310*/  IMAD.WIDE.U32 R16, R16, -0x326172a9, RZ ;  /* 0xcd9e8d5710107825 */ /* 0x000fc800078e00ff */
[----:B------:R-:W-:Y:S01]  /*16320*/  FFMA.FTZ R3, R26, UR38, -R14 ;  /* 0x000000261a037c23 */ /* 0x000fe2000801080e */
[C---:B------:R-:W-:Y:S01]  /*16330*/  FSETP.NEU.FTZ.AND P1, PT, R134.reuse, -INF , PT ;  /* 0xff8000008600780b */ /* 0x040fe20003f3d000 */
[----:B------:R-:W-:Y:S01]  /*16340*/  FMUL.FTZ R13, R134, UR38 ;  /* 0x00000026860d7c20 */ /* 0x000fe20008410000 */
[----:B------:R-:W-:Y:S01]  /*16350*/  LOP3.LUT R22, R17, UR28, R22, 0x96, !PT ;  /* 0x0000001c11167c12 */ /* 0x000fe2000f8e9616 */
[----:B------:R3:W-:Y:S01]  /*16360*/  MUFU.EX2 R179, R3 ;  /* 0x0000000300b37308 */ /* 0x0007e20000000800 */
[----:B-1----:R-:W-:-:S04]  /*16370*/  IMAD.WIDE.U32 R4, R7, -0x326172a9, RZ ;  /* 0xcd9e8d5707047825 */ /* 0x002fc800078e00ff */
[----:B------:R-:W-:Y:S01]  /*16380*/  FFMA.FTZ R7, R27, UR38, -R14 ;  /* 0x000000261b077c23 */ /* 0x000fe2000801080e */
[----:B------:R-:W-:Y:S01]  /*16390*/  FSEL R13, R13, RZ, P1 ;  /* 0x000000ff0d0d7208 */ /* 0x000fe20000800000 */
[----:B------:R-:W1:Y:S01]  /*163a0*/  LDSM.16.MT88.4 R24, [R205+0xa000] ;  /* 0x00a00000cd18783b */ /* 0x000e620000004200 */
[----:B------:R-:W-:Y:S01]  /*163b0*/  IMAD.WIDE.U32 R138, R22, -0x2daee0ad, RZ ;  /* 0xd2511f53168a7825 */ /* 0x000fe200078e00ff */
[----:B------:R-:W-:Y:S02]  /*163c0*/  LOP3.LUT R5, R5, UR32, R10, 0x96, !PT ;  /* 0x0000002005057c12 */ /* 0x000fe4000f8e960a */
[----:B------:R-:W-:Y:S01]  /*163d0*/  LOP3.LUT R9, R21, UR28, R4, 0x96, !PT ;  /* 0x0000001c15097c12 */ /* 0x000fe2000f8e9604 */
[----:B------:R2:W1:Y:S01]  /*163e0*/  MUFU.EX2 R35, R7 ;  /* 0x0000000700237308 */ /* 0x0004620000000800 */
[----:B-----5:R-:W-:Y:S01]  /*163f0*/  LOP3.LUT R6, R23, UR32, R8, 0x96, !PT ;  /* 0x0000002017067c12 */ /* 0x020fe2000f8e9608 */
[----:B------:R-:W-:-:S04]  /*16400*/  IMAD.WIDE.U32 R4, R5, -0x2daee0ad, RZ ;  /* 0xd2511f5305047825 */ /* 0x000fc800078e00ff */
[----:B------:R-:W-:Y:S01]  /*16410*/  FFMA.FTZ R8, R29, UR38, -R14 ;  /* 0x000000261d087c23 */ /* 0x000fe2000801080e */
[----:B------:R-:W-:Y:S01]  /*16420*/  IMAD.WIDE.U32 R140, R9, -0x2daee0ad, RZ ;  /* 0xd2511f53098c7825 */ /* 0x000fe200078e00ff */
[----:B------:R-:W-:Y:S02]  /*16430*/  LOP3.LUT R9, R5, UR27, R18, 0x96, !PT ;  /* 0x0000001b05097c12 */ /* 0x000fe4000f8e9612 */
[----:B------:R5:W-:Y:S01]  /*16440*/  MUFU.EX2 R177, R8 ;  /* 0x0000000800b17308 */ /* 0x000be20000000800 */
[----:B---3--:R-:W-:Y:S01]  /*16450*/  FFMA.FTZ R3, R132, UR38, -R13 ;  /* 0x0000002684037c23 */ /* 0x008fe2000801080d */
[----:B------:R-:W-:Y:S01]  /*16460*/  LOP3.LUT R5, R141, UR10, R4, 0x96, !PT ;  /* 0x0000000a8d057c12 */ /* 0x000fe2000f8e9604 */
[----:B------:R-:W-:-:S05]  /*16470*/  FFMA.FTZ R4, R28, UR38, -R14 ;  /* 0x000000261c047c23 */ /* 0x000fca000801080e */
[----:B------:R3:W-:Y:S01]  /*16480*/  MUFU.EX2 R184, R4 ;  /* 0x0000000400b87308 */ /* 0x0007e20000000800 */
[----:B--2---:R-:W-:-:S05]  /*16490*/  IMAD.WIDE.U32 R6, R6, -0x2daee0ad, RZ ;  /* 0xd2511f5306067825 */ /* 0x004fca00078e00ff */
[----:B------:R-:W-:Y:S02]  /*164a0*/  LOP3.LUT R10, R7, UR27, R12, 0x96, !PT ;  /* 0x0000001b070a7c12 */ /* 0x000fe4000f8e960c */
[----:B------:R-:W-:Y:S01]  /*164b0*/  LOP3.LUT R6, R139, UR10, R6, 0x96, !PT ;  /* 0x0000000a8b067c12 */ /* 0x000fe2000f8e9606 */
[----:B-----5:R-:W-:Y:S01]  /*164c0*/  IMAD.WIDE.U32 R8, R9, -0x326172a9, RZ ;  /* 0xcd9e8d5709087825 */ /* 0x020fe200078e00ff */
[----:B------:R2:W-:Y:S03]  /*164d0*/  MUFU.EX2 R182, R3 ;  /* 0x0000000300b67308 */ /* 0x0005e60000000800 */
[----:B------:R-:W-:Y:S01]  /*164e0*/  IMAD.WIDE.U32 R10, R10, -0x326172a9, RZ ;  /* 0xcd9e8d570a0a7825 */ /* 0x000fe200078e00ff */
[----:B------:R-:W-:-:S03]  /*164f0*/  LOP3.LUT R141, R9, UR11, R20, 0x96, !PT ;  /* 0x0000000b098d7c12 */ /* 0x000fc6000f8e9614 */
[----:B---3--:R-:W-:Y:S01]  /*16500*/  IMAD.WIDE.U32 R4, R5, -0x326172a9, RZ ;  /* 0xcd9e8d5705047825 */ /* 0x008fe200078e00ff */
[----:B------:R-:W-:-:S03]  /*16510*/  LOP3.LUT R139, R11, UR11, R16, 0x96, !PT ;  /* 0x0000000b0b8b7c12 */ /* 0x000fc6000f8e9610 */
[----:B------:R-:W-:Y:S01]  /*16520*/  IMAD.WIDE.U32 R6, R6, -0x326172a9, RZ ;  /* 0xcd9e8d5706067825 */ /* 0x000fe200078e00ff */
[----:B------:R-:W-:Y:S02]  /*16530*/  LOP3.LUT R8, R5, UR21, R8, 0x96, !PT ;  /* 0x0000001505087c12 */ /* 0x000fe4000f8e9608 */
[C---:B------:R-:W-:Y:S02]  /*16540*/  LOP3.LUT R9, R4.reuse, 0xffff, RZ, 0xc0, !PT ;  /* 0x0000ffff04097812 */ /* 0x040fe400078ec0ff */
[----:B------:R-:W-:Y:S02]  /*16550*/  LOP3.LUT R12, R4, 0xff, RZ, 0xc0, !PT ;  /* 0x000000ff040c7812 */ /* 0x000fe400078ec0ff */
[--C-:B------:R-:W-:Y:S02]  /*16560*/  SHF.R.U32.HI R5, RZ, 0x10, R4.reuse ;  /* 0x00000010ff057819 */ /* 0x100fe40000011604 */
[----:B------:R-:W-:Y:S01]  /*16570*/  SHF.R.U32.HI R11, RZ, 0x18, R4 ;  /* 0x00000018ff0b7819 */ /* 0x000fe20000011604 */
[----:B------:R-:W-:Y:S01]  /*16580*/  FFMA.FTZ R4, R133, UR38, -R13 ;  /* 0x0000002685047c23 */ /* 0x000fe2000801080d */
[----:B------:R-:W-:-:S02]  /*16590*/  SHF.R.U32.HI R9, RZ, 0x8, R9 ;  /* 0x00000008ff097819 */ /* 0x000fc40000011609 */
[----:B--2---:R-:W-:Y:S01]  /*165a0*/  LOP3.LUT R3, R7, UR21, R10, 0x96, !PT ;  /* 0x0000001507037c12 */ /* 0x004fe2000f8e960a */
[----:B------:R2:W-:Y:S01]  /*165b0*/  MUFU.EX2 R186, R4 ;  /* 0x0000000400ba7308 */ /* 0x0005e20000000800 */
[----:B------:R-:W-:Y:S02]  /*165c0*/  LOP3.LUT R5, R5, 0xff, RZ, 0xc0, !PT ;  /* 0x000000ff05057812 */ /* 0x000fe400078ec0ff */
[----:B------:R-:W-:Y:S02]  /*165d0*/  FSEL R10, R136, RZ, P0 ;  /* 0x000000ff880a7208 */ /* 0x000fe40000000000 */
[----:B------:R-:W-:Y:S01]  /*165e0*/  PRMT R22, R12, 0x5410, R9 ;  /* 0x000054100c167816 */ /* 0x000fe20000000009 */
[C---:B------:R-:W-:Y:S01]  /*165f0*/  FMUL.FTZ R12, R137.reuse, UR38 ;  /* 0x00000026890c7c20 */ /* 0x040fe20008410000 */
[----:B------:R-:W-:Y:S01]  /*16600*/  FSETP.NEU.FTZ.AND P0, PT, R137, -INF , PT ;  /* 0xff8000008900780b */ /* 0x000fe20003f1d000 */
[----:B------:R-:W-:Y:S01]  /*16610*/  FADD.FTZ R19, R235, -R10 ;  /* 0x8000000aeb137221 */ /* 0x000fe20000010000 */
[----:B------:R-:W-:-:S02]  /*16620*/  PRMT R28, R5, 0x5410, R11 ;  /* 0x00005410051c7816 */ /* 0x000fc4000000000b */
[C---:B------:R-:W-:Y:S02]  /*16630*/  LOP3.LUT R15, R6.reuse, 0xffff, RZ, 0xc0, !PT ;  /* 0x0000ffff060f7812 */ /* 0x040fe400078ec0ff */
[----:B------:R-:W-:Y:S02]  /*16640*/  LOP3.LUT R18, R6, 0xff, RZ, 0xc0, !PT ;  /* 0x000000ff06127812 */ /* 0x000fe400078ec0ff */
[--C-:B------:R-:W-:Y:S01]  /*16650*/  SHF.R.U32.HI R16, RZ, 0x10, R6.reuse ;  /* 0x00000010ff107819 */ /* 0x100fe20000011606 */
[----:B--2---:R-:W-:Y:S01]  /*16660*/  FFMA.FTZ R4, R32, UR38, -R13 ;  /* 0x0000002620047c23 */ /* 0x004fe2000801080d */
[----:B------:R-:W-:Y:S02]  /*16670*/  SHF.R.U32.HI R17, RZ, 0x18, R6 ;  /* 0x00000018ff117819 */ /* 0x000fe40000011606 */
[----:B------:R-:W-:Y:S01]  /*16680*/  FSEL R5, R137, RZ, P0 ;  /* 0x000000ff89057208 */ /* 0x000fe20000000000 */
[----:B------:R2:W-:Y:S01]  /*16690*/  MUFU.EX2 R132, R4 ;  /* 0x0000000400847308 */ /* 0x0005e20000000800 */
[----:B------:R-:W-:-:S02]  /*166a0*/  FSEL R7, R135, RZ, P2 ;  /* 0x000000ff87077208 */ /* 0x000fc40001000000 */
[----:B------:R-:W-:Y:S01]  /*166b0*/  FSEL R6, R134, RZ, P1 ;  /* 0x000000ff86067208 */ /* 0x000fe20000800000 */
[----:B------:R-:W-:Y:S01]  /*166c0*/  FADD.FTZ R23, R220, -R5 ;  /* 0x80000005dc177221 */ /* 0x000fe20000010000 */
[----:B------:R-:W-:Y:S01]  /*166d0*/  FSEL R12, R12, RZ, P0 ;  /* 0x000000ff0c0c7208 */ /* 0x000fe20000000000 */
[----:B------:R-:W-:Y:S01]  /*166e0*/  FADD.FTZ R20, R234, -R7 ;  /* 0x80000007ea147221 */ /* 0x000fe20000010000 */
[----:B------:R-:W-:Y:S01]  /*166f0*/  MOV R133, R176 ;  /* 0x000000b000857202 */ /* 0x000fe20000000f00 */
[----:B------:R-:W-:Y:S01]  /*16700*/  FADD.FTZ R21, R233, -R6 ;  /* 0x80000006e9157221 */ /* 0x000fe20000010000 */
[----:B------:R-:W-:Y:S01]  /*16710*/  SHF.R.U32.HI R5, RZ, 0x10, R8 ;  /* 0x00000010ff057819 */ /* 0x000fe20000011608 */
[--C-:B------:R-:W-:Y:S01]  /*16720*/  FFMA.FTZ R6, R142, UR38, -R12.reuse ;  /* 0x000000268e067c23 */ /* 0x100fe2000801080c */
[----:B------:R-:W-:Y:S01]  /*16730*/  FFMA.FTZ R7, R34, UR38, -R12 ;  /* 0x0000002622077c23 */ /* 0x000fe2000801080c */
[----:B------:R-:W-:Y:S02]  /*16740*/  LOP3.LUT R10, R8, 0xff, RZ, 0xc0, !PT ;  /* 0x000000ff080a7812 */ /* 0x000fe400078ec0ff */
[----:B------:R-:W-:Y:S01]  /*16750*/  SHF.R.U32.HI R9, RZ, 0x18, R8 ;  /* 0x00000018ff097819 */ /* 0x000fe20000011608 */
[----:B------:R3:W-:Y:S01]  /*16760*/  MUFU.EX2 R235, R6 ;  /* 0x0000000600eb7308 */ /* 0x0007e20000000800 */
[----:B----4-:R-:W-:Y:S01]  /*16770*/  MOV R142, R178 ;  /* 0x000000b2008e7202 */ /* 0x010fe20000000f00 */
[----:B--2---:R-:W-:Y:S01]  /*16780*/  FFMA.FTZ R4, R30, UR38, -R13 ;  /* 0x000000261e047c23 */ /* 0x004fe2000801080d */
[----:B------:R-:W-:-:S05]  /*16790*/  MOV R178, R247 ;  /* 0x000000f700b27202 */ /* 0x000fca0000000f00 */
[----:B------:R2:W-:Y:S08]  /*167a0*/  MUFU.EX2 R176, R4 ;  /* 0x0000000400b07308 */ /* 0x0005f00000000800 */
[----:B------:R4:W5:Y:S01]  /*167b0*/  MUFU.EX2 R234, R7 ;  /* 0x0000000700ea7308 */ /* 0x0009620000000800 */
[----:B---3--:R-:W-:Y:S02]  /*167c0*/  SHF.R.U32.HI R6, RZ, 0x8, R15 ;  /* 0x00000008ff067819 */ /* 0x008fe4000001160f */
[----:B--2---:R-:W-:-:S04]  /*167d0*/  LOP3.LUT R4, R8, 0xffff, RZ, 0xc0, !PT ;  /* 0x0000ffff08047812 */ /* 0x004fc800078ec0ff */
[----:B------:R-:W-:Y:S02]  /*167e0*/  SHF.R.U32.HI R8, RZ, 0x8, R4 ;  /* 0x00000008ff087819 */ /* 0x000fe40000011604 */
[----:B------:R-:W-:Y:S02]  /*167f0*/  LOP3.LUT R4, R5, 0xff, RZ, 0xc0, !PT ;  /* 0x000000ff05047812 */ /* 0x000fe400078ec0ff */
[----:B------:R-:W-:Y:S02]  /*16800*/  LOP3.LUT R5, R16, 0xff, RZ, 0xc0, !PT ;  /* 0x000000ff10057812 */ /* 0x000fe400078ec0ff */
[----:B------:R-:W-:Y:S02]  /*16810*/  PRMT R16, R10, 0x5410, R8 ;  /* 0x000054100a107816 */ /* 0x000fe40000000008 */
[----:B------:R-:W-:Y:S01]  /*16820*/  PRMT R15, R4, 0x5410, R9 ;  /* 0x00005410040f7816 */ /* 0x000fe20000000009 */
[--C-:B------:R-:W-:Y:S01]  /*16830*/  FFMA.FTZ R9, R31, UR38, -R12.reuse ;  /* 0x000000261f097c23 */ /* 0x100fe2000801080c */
[----:B------:R-:W-:Y:S01]  /*16840*/  PRMT R11, R5, 0x5410, R17 ;  /* 0x00005410050b7816 */ /* 0x000fe20000000011 */
[----:B------:R-:W-:Y:S01]  /*16850*/  FFMA.FTZ R5, R33, UR38, -R12 ;  /* 0x0000002621057c23 */ /* 0x000fe2000801080c */
[----:B------:R-:W-:Y:S01]  /*16860*/  PRMT R10, R18, 0x5410, R6 ;  /* 0x00005410120a7816 */ /* 0x000fe20000000006 */
[----:B------:R-:W-:Y:S01]  /*16870*/  MUFU.EX2 R220, R9 ;  /* 0x0000000900dc7308 */ /* 0x000fe20000000800 */
[----:B------:R-:W-:Y:S01]  /*16880*/  LOP3.LUT R4, R3, 0xffff, RZ, 0xc0, !PT ;  /* 0x0000ffff03047812 */ /* 0x000fe200078ec0ff */
[----:B------:R-:W-:Y:S01]  /*16890*/  FMUL.FTZ R18, R19, UR38 ;  /* 0x0000002613127c20 */ /* 0x000fe20008410000 */
[----:B------:R-:W-:Y:S01]  /*168a0*/  SHF.R.U32.HI R6, RZ, 0x10, R3 ;  /* 0x00000010ff067819 */ /* 0x000fe20000011603 */
[----:B------:R-:W-:Y:S01]  /*168b0*/  FMUL.FTZ R17, R20, UR38 ;  /* 0x0000002614117c20 */ /* 0x000fe20008410000 */
[----:B----4-:R-:W-:Y:S01]  /*168c0*/  SHF.R.U32.HI R7, RZ, 0x8, R4 ;  /* 0x00000008ff077819 */ /* 0x010fe20000011604 */
[----:B-1----:R-:W-:Y:S01]  /*168d0*/  IMAD.MOV.U32 R19, RZ, RZ, R35 ;  /* 0x000000ffff137224 */ /* 0x002fe200078e0023 */
[----:B------:R-:W-:Y:S01]  /*168e0*/  LOP3.LUT R8, R3, 0xff, RZ, 0xc0, !PT ;  /* 0x000000ff03087812 */ /* 0x000fe200078ec0ff */
[----:B------:R1:W-:Y:S01]  /*168f0*/  MUFU.EX2 R233, R5 ;  /* 0x0000000500e97308 */ /* 0x0003e20000000800 */
[----:B------:R-:W-:-:S02]  /*16900*/  LOP3.LUT R4, R6, 0xff, RZ, 0xc0, !PT ;  /* 0x000000ff06047812 */ /* 0x000fc400078ec0ff */
[--C-:B------:R-:W-:Y:S02]  /*16910*/  HSET2.LE.AND R10, R10, R0.reuse, PT ;  /* 0x000000000a0a7233 */ /* 0x100fe40003803000 */
[--C-:B------:R-:W-:Y:S02]  /*16920*/  HSET2.LE.AND R11, R11, R0.reuse, PT ;  /* 0x000000000b0b7233 */ /* 0x100fe40003803000 */
[----:B------:R-:W-:Y:S01]  /*16930*/  PRMT R8, R8, 0x5410, R7 ;  /* 0x0000541008087816 */ /* 0x000fe20000000007 */
[----:B------:R-:W2:Y:S01]  /*16940*/  MUFU.EX2 R18, R18 ;  /* 0x0000001200127308 */ /* 0x000ea20000000800 */
[----:B------:R-:W-:Y:S01]  /*16950*/  HSET2.LE.AND R6, R15, R0, PT ;  /* 0x000000000f067233 */ /* 0x000fe20003803000 */
[----:B------:R-:W-:Y:S01]  /*16960*/  FMUL.FTZ R15, R23, UR38 ;  /* 0x00000026170f7c20 */ /* 0x000fe20008410000 */
[----:B-----5:R-:W-:-:S05]  /*16970*/  F2FP.BF16.F32.PACK_AB R7, R234, R235 ;  /* 0x000000ebea07723e */ /* 0x020fca00000010ff */
[----:B------:R-:W3:Y:S01]  /*16980*/  MUFU.EX2 R17, R17 ;  /* 0x0000001100117308 */ /* 0x000ee20000000800 */
[----:B-1----:R-:W-:Y:S02]  /*16990*/  SHF.R.U32.HI R5, RZ, 0x18, R3 ;  /* 0x00000018ff057819 */ /* 0x002fe40000011603 */
[----:B------:R-:W-:Y:S02]  /*169a0*/  F2FP.BF16.F32.PACK_AB R3, R191, R185 ;  /* 0x000000b9bf03723e */ /* 0x000fe400000010ff */
[----:B------:R-:W-:Y:S02]  /*169b0*/  PRMT R9, R4, 0x5410, R5 ;  /* 0x0000541004097816 */ /* 0x000fe40000000005 */
[----:B------:R-:W-:Y:S01]  /*169c0*/  LOP3.LUT R10, R10, R3, RZ, 0xc0, !PT ;  /* 0x000000030a0a7212 */ /* 0x000fe200078ec0ff */
[----:B------:R-:W1:Y:S01]  /*169d0*/  MUFU.EX2 R15, R15 ;  /* 0x0000000f000f7308 */ /* 0x000e620000000800 */
[--C-:B------:R-:W-:Y:S01]  /*169e0*/  HSET2.LE.AND R4, R16, R0.reuse, PT ;  /* 0x0000000010047233 */ /* 0x100fe20003803000 */
[----:B------:R-:W-:Y:S01]  /*169f0*/  FMUL.FTZ R16, R21, UR38 ;  /* 0x0000002615107c20 */ /* 0x000fe20008410000 */
[----:B------:R-:W-:Y:S01]  /*16a00*/  F2FP.BF16.F32.PACK_AB R3, R179, R184 ;  /* 0x000000b8b303723e */ /* 0x000fe200000010ff */
[----:B--2---:R-:W-:Y:S01]  /*16a10*/  FMUL.FTZ R152, R152, R18 ;  /* 0x0000001298987220 */ /* 0x004fe20000410000 */
[----:B------:R-:W-:Y:S01]  /*16a20*/  F2FP.BF16.F32.PACK_AB R5, R186, R182 ;  /* 0x000000b6ba05723e */ /* 0x000fe200000010ff */
[-C--:B------:R-:W-:Y:S01]  /*16a30*/  FMUL.FTZ R153, R153, R18.reuse ;  /* 0x0000001299997220 */ /* 0x080fe20000410000 */
[----:B------:R-:W-:Y:S01]  /*16a40*/  LOP3.LUT R11, R11, R3, RZ, 0xc0, !PT ;  /* 0x000000030b0b7212 */ /* 0x000fe200078ec0ff */
[----:B------:R-:W2:Y:S01]  /*16a50*/  MUFU.EX2 R16, R16 ;  /* 0x0000001000107308 */ /* 0x000ea20000000800 */
[----:B------:R-:W-:Y:S01]  /*16a60*/  LOP3.LUT R4, R4, R5, RZ, 0xc0, !PT ;  /* 0x0000000504047212 */ /* 0x000fe200078ec0ff */
[----:B---3--:R-:W-:Y:S01]  /*16a70*/  FMUL.FTZ R154, R154, R17 ;  /* 0x000000119a9a7220 */ /* 0x008fe20000410000 */
[----:B------:R-:W-:Y:S01]  /*16a80*/  LOP3.LUT R5, R6, R7, RZ, 0xc0, !PT ;  /* 0x0000000706057212 */ /* 0x000fe200078ec0ff */
[----:B------:R-:W-:Y:S01]  /*16a90*/  FMUL.FTZ R155, R155, R17 ;  /* 0x000000119b9b7220 */ /* 0x000fe20000410000 */
[--C-:B------:R-:W-:Y:S01]  /*16aa0*/  HSET2.LE.AND R3, R22, R0.reuse, PT ;  /* 0x0000000016037233 */ /* 0x100fe20003803000 */
[----:B------:R-:W-:Y:S01]  /*16ab0*/  FMUL.FTZ R148, R148, R18 ;  /* 0x0000001294947220 */ /* 0x000fe20000410000 */
[----:B------:R-:W-:Y:S01]  /*16ac0*/  F2FP.BF16.F32.PACK_AB R6, R176, R132 ;  /* 0x00000084b006723e */ /* 0x000fe200000010ff */
[----:B------:R-:W3:Y:S01]  /*16ad0*/  LDSM.16.MT88.4 R20, [R207+0xa000] ;  /* 0x00a00000cf14783b */ /* 0x000ee20000004200 */
[----:B------:R-:W-:Y:S01]  /*16ae0*/  F2FP.BF16.F32.PACK_AB R7, R220, R233 ;  /* 0x000000e9dc07723e */ /* 0x000fe200000010ff */
[----:B------:R-:W-:Y:S01]  /*16af0*/  FMUL.FTZ R149, R149, R18 ;  /* 0x0000001295957220 */ /* 0x000fe20000410000 */
[----:B------:R-:W-:Y:S01]  /*16b00*/  LOP3.LUT R6, R3, R6, RZ, 0xc0, !PT ;  /* 0x0000000603067212 */ /* 0x000fe200078ec0ff */
[----:B------:R-:W-:Y:S01]  /*16b10*/  FMUL.FTZ R150, R150, R17 ;  /* 0x0000001196967220 */ /* 0x000fe20000410000 */
[--C-:B------:R-:W-:Y:S01]  /*16b20*/  HSET2.LE.AND R3, R28, R0.reuse, PT ;  /* 0x000000001c037233 */ /* 0x100fe20003803000 */
[-C--:B-1----:R-:W-:Y:S01]  /*16b30*/  FMUL.FTZ R146, R146, R15.reuse ;  /* 0x0000000f92927220 */ /* 0x082fe20000410000 */
[----:B------:R-:W1:Y:S01]  /*16b40*/  LDSM.16.MT88.4 R28, [R210+0xa000] ;  /* 0x00a00000d21c783b */ /* 0x000e620000004200 */
[----:B------:R-:W-:Y:S01]  /*16b50*/  FMUL.FTZ R147, R147, R15 ;  /* 0x0000000f93937220 */ /* 0x000fe20000410000 */
[-C--:B--2---:R-:W-:Y:S01]  /*16b60*/  FMUL.FTZ R144, R144, R16.reuse ;  /* 0x0000001090907220 */ /* 0x084fe20000410000 */
[----:B------:R-:W-:Y:S01]  /*16b70*/  LOP3.LUT R7, R3, R7, RZ, 0xc0, !PT ;  /* 0x0000000703077212 */ /* 0x000fe200078ec0ff */
[-C--:B------:R-:W-:Y:S01]  /*16b80*/  FMUL.FTZ R145, R145, R16.reuse ;  /* 0x0000001091917220 */ /* 0x080fe20000410000 */
[--C-:B------:R-:W-:Y:S01]  /*16b90*/  HSET2.LE.AND R3, R8, R0.reuse, PT ;  /* 0x0000000008037233 */ /* 0x100fe20003803000 */
[----:B------:R-:W-:Y:S01]  /*16ba0*/  FMUL.FTZ R151, R151, R17 ;  /* 0x0000001197977220 */ /* 0x000fe20000410000 */
[----:B------:R-:W-:Y:S01]  /*16bb0*/  F2FP.BF16.F32.PACK_AB R8, R142, R133 ;  /* 0x000000858e08723e */ /* 0x000fe200000010ff */
[-C--:B------:R-:W-:Y:S01]  /*16bc0*/  FMUL.FTZ R156, R156, R16.reuse ;  /* 0x000000109c9c7220 */ /* 0x080fe20000410000 */
[----:B------:R-:W-:Y:S01]  /*16bd0*/  FMUL.FTZ R157, R157, R16 ;  /* 0x000000109d9d7220 */ /* 0x000fe20000410000 */
[-C--:B------:R-:W-:Y:S01]  /*16be0*/  FMUL.FTZ R158, R158, R15.reuse ;  /* 0x0000000f9e9e7220 */ /* 0x080fe20000410000 */
[----:B------:R-:W-:Y:S01]  /*16bf0*/  LOP3.LUT R8, R3, R8, RZ, 0xc0, !PT ;  /* 0x0000000803087212 */ /* 0x000fe200078ec0ff */
[----:B------:R-:W-:Y:S01]  /*16c00*/  FMUL.FTZ R159, R159, R15 ;  /* 0x0000000f9f9f7220 */ /* 0x000fe20000410000 */
[----:B------:R-:W-:Y:S01]  /*16c10*/  HSET2.LE.AND R3, R9, R0, PT ;  /* 0x0000000009037233 */ /* 0x000fe20003803000 */
[-C--:B------:R-:W-:Y:S01]  /*16c20*/  FMUL.FTZ R164, R164, R18.reuse ;  /* 0x00000012a4a47220 */ /* 0x080fe20000410000 */
[----:B------:R-:W-:Y:S01]  /*16c30*/  F2FP.BF16.F32.PACK_AB R9, R177, R19 ;  /* 0x00000013b109723e */ /* 0x000fe200000010ff */
[----:B------:R-:W-:Y:S01]  /*16c40*/  FMUL.FTZ R165, R165, R18 ;  /* 0x00000012a5a57220 */ /* 0x000fe20000410000 */
        /* <DEDUP_REMOVED lines=9> */
[----:B------:R-:W-:Y:S01]  /*16ce0*/  HMMA.16816.F32.BF16 R32, R8, R26, R152 ;  /* 0x0000001a0820723c */ /* 0x000fe20000041898 */
        /* <DEDUP_REMOVED lines=14> */
[-C--:B------:R-:W-:Y:S01]  /*16dd0*/  HMMA.16816.F32.BF16 R144, R4, R24.reuse, R144 ;  /* 0x000000180490723c */ /* 0x080fe20000041890 */
[-C--:B------:R-:W-:Y:S01]  /*16de0*/  FMUL.FTZ R44, R44, R16.reuse ;  /* 0x000000102c2c7220 */ /* 0x080fe20000410000 */
[-C--:B------:R-:W-:Y:S01]  /*16df0*/  FMUL.FTZ R45, R45, R16.reuse ;  /* 0x000000102d2d7220 */ /* 0x080fe20000410000 */
[-C--:B------:R-:W-:Y:S01]  /*16e00*/  FMUL.FTZ R56, R56, R16.reuse ;  /* 0x0000001038387220 */ /* 0x080fe20000410000 */
[-C--:B------:R-:W-:Y:S01]  /*16e10*/  FMUL.FTZ R57, R57, R16.reuse ;  /* 0x0000001039397220 */ /* 0x080fe20000410000 */
[-C--:B------:R-:W-:Y:S01]  /*16e20*/  FMUL.FTZ R60, R60, R16.reuse ;  /* 0x000000103c3c7220 */ /* 0x080fe20000410000 */
[----:B------:R-:W-:Y:S01]  /*16e30*/  HMMA.16816.F32.BF16 R148, R8, R24, R148 ;  /* 0x000000180894723c */ /* 0x000fe20000041894 */
[-C--:B------:R-:W-:Y:S01]  /*16e40*/  FMUL.FTZ R61, R61, R16.reuse ;  /* 0x000000103d3d7220 */ /* 0x080fe20000410000 */
[----:B------:R-:W-:Y:S01]  /*16e50*/  FMUL.FTZ R72, R72, R16 ;  /* 0x0000001048487220 */ /* 0x000fe20000410000 */
[----:B------:R-:W-:Y:S01]  /*16e60*/  MOV R3, R33 ;  /* 0x0000002100037202 */ /* 0x000fe20000000f00 */
[----:B------:R-:W-:Y:S01]  /*16e70*/  IMAD.MOV.U32 R154, RZ, RZ, R34 ;  /* 0x000000ffff9a7224 */ /* 0x000fe200078e0022 */
[----:B------:R-:W-:Y:S01]  /*16e80*/  MOV R153, R35 ;  /* 0x0000002300997202 */ /* 0x000fe20000000f00 */
[C---:B------:R-:W-:Y:S01]  /*16e90*/  HMMA.16816.F32.BF16 R156, R4.reuse, R26, R156 ;  /* 0x0000001a049c723c */ /* 0x040fe2000004189c */
[----:B------:R-:W-:Y:S01]  /*16ea0*/  MOV R152, R32 ;  /* 0x0000002000987202 */ /* 0x000fe20000000f00 */
[----:B------:R-:W2:Y:S01]  /*16eb0*/  LDSM.16.MT88.4 R24, [R209+0xa000] ;  /* 0x00a00000d118783b */ /* 0x000ea20000004200 */
[-C--:B------:R-:W-:Y:S01]  /*16ec0*/  FMUL.FTZ R73, R73, R16.reuse ;  /* 0x0000001049497220 */ /* 0x080fe20000410000 */
[-C--:B------:R-:W-:Y:S01]  /*16ed0*/  FMUL.FTZ R46, R46, R15.reuse ;  /* 0x0000000f2e2e7220 */ /* 0x080fe20000410000 */
[-C--:B------:R-:W-:Y:S01]  /*16ee0*/  FMUL.FTZ R47, R47, R15.reuse ;  /* 0x0000000f2f2f7220 */ /* 0x080fe20000410000 */
[-C--:B---3--:R-:W-:Y:S01]  /*16ef0*/  HMMA.16816.F32.BF16 R160, R4, R20.reuse, R160 ;  /* 0x0000001404a0723c */ /* 0x088fe200000418a0 */
[----:B------:R-:W-:Y:S01]  /*16f00*/  LDSM.16.MT88.4 R32, [R207+0xb000] ;  /* 0x00b00000cf20783b */ /* 0x000fe20000004200 */
        /* <DEDUP_REMOVED lines=22> */
[----:B-1----:R-:W-:Y:S01]  /*17070*/  HMMA.16816.F32.BF16 R236, R4, R28, R40 ;  /* 0x0000001c04ec723c */ /* 0x002fe20000041828 */
[----:B------:R-:W-:Y:S01]  /*17080*/  LDSM.16.MT88.4 R40, [R209+0xb000] ;  /* 0x00b00000d128783b */ /* 0x000fe20000004200 */
[----:B------:R-:W-:-:S02]  /*17090*/  IMAD.MOV.U32 R171, RZ, RZ, R3 ;  /* 0x000000ffffab7224 */ /* 0x000fc400078e0003 */
[----:B------:R-:W-:Y:S01]  /*170a0*/  FFMA.FTZ R3, R198, UR38, -R2 ;  /* 0x00000026c6037c23 */ /* 0x000fe20008010802 */
        /* <DEDUP_REMOVED lines=31> */
[C---:B------:R-:W-:Y:S01]  /*172a0*/  HMMA.16816.F32.BF16 R44, R4.reuse, R30, R44 ;  /* 0x0000001e042c723c */ /* 0x040fe2000004182c */
[----:B------:R-:W-:Y:S01]  /*172b0*/  MOV R168, R179 ;  /* 0x000000b300a87202 */ /* 0x000fe20000000f00 */
[----:B------:R-:W-:Y:S01]  /*172c0*/  IMAD.MOV.U32 R29, RZ, RZ, R178 ;  /* 0x000000ffff1d7224 */ /* 0x000fe200078e00b2 */
[----:B------:R-:W-:Y:S01]  /*172d0*/  MOV R169, R180 ;  /* 0x000000b400a97202 */ /* 0x000fe20000000f00 */
[--C-:B----4-:R-:W-:Y:S01]  /*172e0*/  FFMA.FTZ R3, R197, UR38, -R2.reuse ;  /* 0x00000026c5037c23 */ /* 0x110fe20008010802 */
[----:B------:R-:W-:Y:S01]  /*172f0*/  MOV R170, R182 ;  /* 0x000000b600aa7202 */ /* 0x000fe20000000f00 */
[C---:B--2---:R-:W-:Y:S01]  /*17300*/  HMMA.16816.F32.BF16 R56, R4.reuse, R24, R56 ;  /* 0x000000180438723c */ /* 0x044fe20000041838 */
[----:B------:R-:W-:Y:S01]  /*17310*/  MOV R28, R177 ;  /* 0x000000b1001c7202 */ /* 0x000fe20000000f00 */
[----:B------:R2:W-:Y:S01]  /*17320*/  MUFU.EX2 R197, R3 ;  /* 0x0000000300c57308 */ /* 0x0005e20000000800 */
        /* <DEDUP_REMOVED lines=36> */
[----:B------:R-:W-:Y:S01]  /*17570*/  FMUL.FTZ R129, R129, R18 ;  /* 0x0000001281817220 */ /* 0x000fe20000410000 */
[-C--:B------:R-:W-:Y:S01]  /*17580*/  FMUL.FTZ R130, R130, R17.reuse ;  /* 0x0000001182827220 */ /* 0x080fe20000410000 */
[----:B------:R-:W-:Y:S01]  /*17590*/  FMUL.FTZ R131, R131, R17 ;  /* 0x0000001183837220 */ /* 0x000fe20000410000 */
[C---:B------:R-:W-:Y:S06]  /*175a0*/  HMMA.16816.F32.BF16 R108, R4.reuse, R38, R108 ;  /* 0x00000026046c723c */ /* 0x040fec000004186c */
[C---:B------:R-:W-:Y:S06]  /*175b0*/  HMMA.16816.F32.BF16 R120, R4.reuse, R40, R120 ;  /* 0x000000280478723c */ /* 0x040fec0000041878 */
[----:B------:R-:W-:Y:S06]  /*175c0*/  HMMA.16816.F32.BF16 R164, R4, R42, R124 ;  /* 0x0000002a04a4723c */ /* 0x000fec000004187c */
[----:B------:R-:W-:Y:S01]  /*175d0*/  HMMA.16816.F32.BF16 R52, R8, R24, R52 ;  /* 0x000000180834723c */ /* 0x000fe20000041834 */
[--C-:B------:R-:W-:Y:S01]  /*175e0*/  FFMA.FTZ R5, R192, UR38, -R2.reuse ;  /* 0x00000026c0057c23 */ /* 0x100fe20008010802 */
[----:B------:R-:W-:Y:S01]  /*175f0*/  FFMA.FTZ R4, R143, UR38, -R2 ;  /* 0x000000268f047c23 */ /* 0x000fe20008010802 */
[----:B--2---:R-:W-:Y:S01]  /*17600*/  IMAD.WIDE.U32 R2, R139, -0x2daee0ad, RZ ;  /* 0xd2511f538b027825 */ /* 0x004fe200078e00ff */
[----:B------:R-:W-:-:S03]  /*17610*/  MOV R127, R176 ;  /* 0x000000b0007f7202 */ /* 0x000fc60000000f00 */
[----:B------:R-:W-:Y:S01]  /*17620*/  FFMA.FTZ R6, R194, UR38, -R14 ;  /* 0x00000026c2067c23 */ /* 0x000fe2000801080e */
[C---:B------:R-:W-:Y:S01]  /*17630*/  HMMA.16816.F32.BF16 R68, R8.reuse, R20, R68 ;  /* 0x000000140844723c */ /* 0x040fe20000041844 */
[----:B------:R1:W-:Y:S01]  /*17640*/  MUFU.EX2 R192, R5 ;  /* 0x0000000500c07308 */ /* 0x0003e20000000800 */
[----:B------:R-:W-:Y:S01]  /*17650*/  MOV R194, R168 ;  /* 0x000000a800c27202 */ /* 0x000fe20000000f00 */
[----:B------:R-:W-:Y:S01]  /*17660*/  IMAD.MOV.U32 R125, RZ, RZ, R185 ;  /* 0x000000ffff7d7224 */ /* 0x000fe200078e00b9 */
[C---:B------:R-:W-:Y:S02]  /*17670*/  LOP3.LUT R25, R2.reuse, 0xff, RZ, 0xc0, !PT ;  /* 0x000000ff02197812 */ /* 0x040fe400078ec0ff */
[C---:B------:R-:W-:Y:S01]  /*17680*/  HMMA.16816.F32.BF16 R176, R8.reuse, R22, R80 ;  /* 0x0000001608b0723c */ /* 0x040fe20000041850 */
[----:B------:R-:W-:Y:S01]  /*17690*/  LOP3.LUT R21, R2, 0xffff, RZ, 0xc0, !PT ;  /* 0x0000ffff02157812 */ /* 0x000fe200078ec0ff */
[----:B------:R-:W-:Y:S01]  /*176a0*/  LDSM.16.MT88.4 R80, [R205+0xb800] ;  /* 0x00b80000cd50783b */ /* 0x000fe20000004200 */
[--C-:B------:R-:W-:Y:S01]  /*176b0*/  SHF.R.U32.HI R24, RZ, 0x10, R2.reuse ;  /* 0x00000010ff187819 */ /* 0x100fe20000011602 */
[----:B------:R2:W-:Y:S01]  /*176c0*/  MUFU.EX2 R143, R6 ;  /* 0x00000006008f7308 */ /* 0x0005e20000000800 */
[----:B------:R-:W-:Y:S01]  /*176d0*/  MOV R168, R169 ;  /* 0x000000a900a87202 */ /* 0x000fe20000000f00 */
[----:B------:R-:W-:Y:S01]  /*176e0*/  HMMA.16816.F32.BF16 R84, R8, R32, R84 ;  /* 0x000000200854723c */ /* 0x000fe20000041854 */
[----:B------:R-:W-:-:S02]  /*176f0*/  SHF.R.U32.HI R23, RZ, 0x18, R2 ;  /* 0x00000018ff177819 */ /* 0x000fc40000011602 */
[----:B------:R-:W-:Y:S02]  /*17700*/  MOV R169, R170 ;  /* 0x000000aa00a97202 */ /* 0x000fe40000000f00 */
[----:B------:R-:W-:Y:S01]  /*17710*/  MOV R170, R171 ;  /* 0x000000ab00aa7202 */ /* 0x000fe20000000f00 */
[----:B------:R-:W-:Y:S01]  /*17720*/  IMAD.MOV.U32 R171, RZ, RZ, R154 ;  /* 0x000000ffffab7224 */ /* 0x000fe200078e009a */
[----:B-1----:R-:W-:Y:S01]  /*17730*/  LOP3.LUT R5, R3, UR23, R138, 0x96, !PT ;  /* 0x0000001703057c12 */ /* 0x002fe2000f8e968a */
[----:B------:R-:W-:Y:S01]  /*17740*/  IMAD.WIDE.U32 R2, R141, -0x2daee0ad, RZ ;  /* 0xd2511f538d027825 */ /* 0x000fe200078e00ff */
[----:B------:R-:W-:Y:S01]  /*17750*/  MOV R7, R132 ;  /* 0x0000008400077202 */ /* 0x000fe20000000f00 */
[----:B------:R-:W-:Y:S01]  /*17760*/  HMMA.16816.F32.BF16 R32, R8, R34, R96 ;  /* 0x000000220820723c */ /* 0x000fe20000041860 */
[----:B------:R-:W-:Y:S01]  /*17770*/  MOV R132, R181 ;  /* 0x000000b500847202 */ /* 0x000fe20000000f00 */
[----:B------:R-:W-:Y:S01]  /*17780*/  LDSM.16.MT88.4 R96, [R207+0xb800] ;  /* 0x00b80000cf60783b */ /* 0x000fe20000004200 */
[----:B------:R-:W-:-:S02]  /*17790*/  MOV R154, R155 ;  /* 0x0000009b009a7202 */ /* 0x000fc40000000f00 */
[----:B------:R-:W-:Y:S01]  /*177a0*/  MOV R155, R19 ;  /* 0x00000013009b7202 */ /* 0x000fe20000000f00 */
[C---:B------:R-:W-:Y:S01]  /*177b0*/  HMMA.16816.F32.BF16 R180, R8.reuse, R26, R64 ;  /* 0x0000001a08b4723c */ /* 0x040fe20000041840 */
[----:B------:R-:W-:Y:S01]  /*177c0*/  MOV R126, R186 ;  /* 0x000000ba007e7202 */ /* 0x000fe20000000f00 */
[--C-:B--2---:R-:W-:Y:S01]  /*177d0*/  FFMA.FTZ R6, R201, UR38, -R13.reuse ;  /* 0x00000026c9067c23 */ /* 0x104fe2000801080d */
[----:B------:R-:W-:Y:S01]  /*177e0*/  MOV R124, R184 ;  /* 0x000000b8007c7202 */ /* 0x000fe20000000f00 */
[----:B------:R-:W-:Y:S01]  /*177f0*/  LDSM.16.MT88.4 R64, [R209+0xa800] ;  /* 0x00a80000d140783b */ /* 0x000fe20000004200 */
[C---:B------:R-:W-:Y:S01]  /*17800*/  LOP3.LUT R19, R2.reuse, 0xffff, RZ, 0xc0, !PT ;  /* 0x0000ffff02137812 */ /* 0x040fe200078ec0ff */
[C---:B------:R-:W-:Y:S01]  /*17810*/  HMMA.16816.F32.BF16 R184, R8.reuse, R30, R48 ;  /* 0x0000001e08b8723c */ /* 0x040fe20000041830 */
[----:B------:R-:W-:Y:S01]  /*17820*/  LOP3.LUT R20, R2, 0xff, RZ, 0xc0, !PT ;  /* 0x000000ff02147812 */ /* 0x000fe200078ec0ff */
[----:B------:R1:W-:Y:S01]  /*17830*/  MUFU.EX2 R139, R6 ;  /* 0x00000006008b7308 */ /* 0x0003e20000000800 */
[----:B------:R-:W-:Y:S01]  /*17840*/  SHF.R.U32.HI R22, RZ, 0x10, R2 ;  /* 0x00000010ff167819 */ /* 0x000fe20000011602 */
[----:B------:R-:W-:Y:S01]  /*17850*/  FFMA.FTZ R27, R190, UR38, -R12 ;  /* 0x00000026be1b7c23 */ /* 0x000fe2000801080c */
[----:B------:R-:W-:Y:S01]  /*17860*/  SHF.R.U32.HI R26, RZ, 0x18, R2 ;  /* 0x00000018ff1a7819 */ /* 0x000fe20000011602 */
[--C-:B------:R-:W-:Y:S01]  /*17870*/  FFMA.FTZ R2, R188, UR38, -R14.reuse ;  /* 0x00000026bc027c23 */ /* 0x100fe2000801080e */
[----:B------:R-:W-:Y:S01]  /*17880*/  MOV R51, R191 ;  /* 0x000000bf00337202 */ /* 0x000fe20000000f00 */
[----:B------:R-:W-:Y:S01]  /*17890*/  FFMA.FTZ R30, R200, UR38, -R14 ;  /* 0x00000026c81e7c23 */ /* 0x000fe2000801080e */
[----:B------:R-:W-:Y:S01]  /*178a0*/  MOV R188, R7 ;  /* 0x0000000700bc7202 */ /* 0x000fe20000000f00 */
[----:B------:R2:W3:Y:S01]  /*178b0*/  MUFU.EX2 R191, R4 ;  /* 0x0000000400bf7308 */ /* 0x0004e20000000800 */
[----:B------:R-:W-:Y:S01]  /*178c0*/  FFMA.FTZ R7, R195, UR38, -R13 ;  /* 0x00000026c3077c23 */ /* 0x000fe2000801080d */
[----:B------:R-:W-:Y:S01]  /*178d0*/  MOV R200, R51 ;  /* 0x0000003300c87202 */ /* 0x000fe20000000f00 */
[----:B------:R-:W-:Y:S01]  /*178e0*/  HMMA.16816.F32.BF16 R100, R8, R36, R100 ;  /* 0x000000240864723c */ /* 0x000fe20000041864 */
[----:B------:R-:W-:-:S02]  /*178f0*/  MOV R201, R125 ;  /* 0x0000007d00c97202 */ /* 0x000fc40000000f00 */
[----:B------:R-:W-:Y:S02]  /*17900*/  MOV R190, R169 ;  /* 0x000000a900be7202 */ /* 0x000fe40000000f00 */
[----:B------:R4:W-:Y:S01]  /*17910*/  MUFU.EX2 R141, R2 ;  /* 0x00000002008d7308 */ /* 0x0009e20000000800 */
[----:B-1----:R-:W-:Y:S01]  /*17920*/  LOP3.LUT R6, R22, 0xff, RZ, 0xc0, !PT ;  /* 0x000000ff16067812 */ /* 0x002fe200078ec0ff */
[----:B------:R-:W-:Y:S01]  /*17930*/  HMMA.16816.F32.BF16 R116, R8, R40, R116 ;  /* 0x000000280874723c */ /* 0x000fe20000041874 */
[----:B------:R-:W-:Y:S02]  /*17940*/  MOV R125, R171 ;  /* 0x000000ab007d7202 */ /* 0x000fe40000000f00 */
[----:B------:R-:W-:Y:S02]  /*17950*/  MOV R51, R152 ;  /* 0x0000009800337202 */ /* 0x000fe40000000f00 */
[----:B------:R-:W-:Y:S01]  /*17960*/  MOV R152, R132 ;  /* 0x0000008400987202 */ /* 0x000fe20000000f00 */
[----:B------:R-:W-:Y:S01]  /*17970*/  MUFU.EX2 R138, R7 ;  /* 0x00000007008a7308 */ /* 0x000fe20000000800 */
[----:B--2---:R-:W-:Y:S01]  /*17980*/  FFMA.FTZ R4, R199, UR38, -R14 ;  /* 0x00000026c7047c23 */ /* 0x004fe2000801080e */
[----:B------:R-:W-:Y:S01]  /*17990*/  MOV R199, R127 ;  /* 0x0000007f00c77202 */ /* 0x000fe20000000f00 */
[----:B------:R-:W-:Y:S01]  /*179a0*/  FFMA.FTZ R14, R189, UR38, -R13 ;  /* 0x00000026bd0e7c23 */ /* 0x000fe2000801080d */
[----:B------:R-:W-:Y:S01]  /*179b0*/  MOV R127, R29 ;  /* 0x0000001d007f7202 */ /* 0x000fe20000000f00 */
[----:B------:R-:W-:Y:S01]  /*179c0*/  IMAD.MOV.U32 R29, RZ, RZ, R142 ;  /* 0x000000ffff1d7224 */ /* 0x000fe200078e008e */
[----:B------:R-:W-:Y:S01]  /*179d0*/  MOV R189, R28 ;  /* 0x0000001c00bd7202 */ /* 0x000fe20000000f00 */
[--C-:B------:R-:W-:Y:S01]  /*179e0*/  FFMA.FTZ R28, R203, UR38, -R12.reuse ;  /* 0x00000026cb1c7c23 */ /* 0x100fe2000801080c */
[----:B------:R1:W-:Y:S01]  /*179f0*/  MUFU.EX2 R142, R4 ;  /* 0x00000004008e7308 */ /* 0x0003e20000000800 */
[----:B----4-:R-:W-:Y:S01]  /*17a00*/  SHF.R.U32.HI R2, RZ, 0x8, R21 ;  /* 0x00000008ff027819 */ /* 0x010fe20000011615 */
[--C-:B------:R-:W-:Y:S01]  /*17a10*/  FFMA.FTZ R21, R193, UR38, -R12.reuse ;  /* 0x00000026c1157c23 */ /* 0x100fe2000801080c */
[----:B------:R-:W-:Y:S01]  /*17a20*/  MOV R203, R29 ;  /* 0x0000001d00cb7202 */ /* 0x000fe20000000f00 */
[----:B------:R-:W-:Y:S01]  /*17a30*/  FFMA.FTZ R29, R196, UR38, -R12 ;  /* 0x00000026c41d7c23 */ /* 0x000fe2000801080c */
[----:B------:R-:W-:Y:S01]  /*17a40*/  PRMT R25, R25, 0x5410, R2 ;  /* 0x0000541019197816 */ /* 0x000fe20000000002 */
[----:B------:R-:W-:Y:S01]  /*17a50*/  IMAD.MOV.U32 R196, RZ, RZ, R127 ;  /* 0x000000ffffc47224 */ /* 0x000fe200078e007f */
[----:B------:R-:W-:Y:S01]  /*17a60*/  SHF.R.U32.HI R2, RZ, 0x8, R19 ;  /* 0x00000008ff027819 */ /* 0x000fe20000011613 */
[----:B------:R-:W-:Y:S01]  /*17a70*/  MUFU.EX2 R132, R21 ;  /* 0x0000001500847308 */ /* 0x000fe20000000800 */
[----:B------:R-:W-:Y:S01]  /*17a80*/  MOV R193, R168 ;  /* 0x000000a800c17202 */ /* 0x000fe20000000f00 */
[----:B------:R-:W-:Y:S01]  /*17a90*/  IMAD.MOV.U32 R168, RZ, RZ, R153 ;  /* 0x000000ffffa87224 */ /* 0x000fe200078e0099 */
[----:B------:R-:W-:-:S02]  /*17aa0*/  PRMT R20, R20, 0x5410, R2 ;  /* 0x0000541014147816 */ /* 0x000fc40000000002 */
[----:B------:R-:W-:Y:S02]  /*17ab0*/  LOP3.LUT R2, R5, 0xffff, RZ, 0xc0, !PT ;  /* 0x0000ffff05027812 */ /* 0x000fe400078ec0ff */
[----:B------:R-:W-:Y:S01]  /*17ac0*/  PRMT R19, R6, 0x5410, R26 ;  /* 0x0000541006137816 */ /* 0x000fe2000000001a */
[----:B------:R-:W-:Y:S01]  /*17ad0*/  MUFU.EX2 R31, R27 ;  /* 0x0000001b001f7308 */ /* 0x000fe20000000800 */
[----:B-1----:R-:W-:Y:S01]  /*17ae0*/  LOP3.LUT R4, R3, UR23, R140, 0x96, !PT ;  /* 0x0000001703047c12 */ /* 0x002fe2000f8e968c */
[----:B------:R-:W-:Y:S01]  /*17af0*/  FFMA.FTZ R3, R202, UR38, -R13 ;  /* 0x00000026ca037c23 */ /* 0x000fe2000801080d */
[----:B------:R-:W-:Y:S01]  /*17b00*/  SHF.R.U32.HI R12, RZ, 0x18, R5 ;  /* 0x00000018ff0c7819 */ /* 0x000fe20000011605 */
[----:B------:R-:W-:Y:S01]  /*17b10*/  IMAD.MOV.U32 R202, RZ, RZ, R124 ;  /* 0x000000ffffca7224 */ /* 0x000fe200078e007c */
[----:B------:R-:W-:Y:S02]  /*17b20*/  SHF.R.U32.HI R6, RZ, 0x10, R4 ;  /* 0x00000010ff067819 */ /* 0x000fe40000011604 */
[----:B------:R-:W-:Y:S01]  /*17b30*/  MOV R153, R133 ;  /* 0x0000008500997202 */ /* 0x000fe20000000f00 */
[----:B------:R1:W-:Y:S01]  /*17b40*/  MUFU.EX2 R140, R3 ;  /* 0x00000003008c7308 */ /* 0x0003e20000000800 */
[----:B------:R-:W-:-:S02]  /*17b50*/  LOP3.LUT R7, R4, 0xff, RZ, 0xc0, !PT ;  /* 0x000000ff04077812 */ /* 0x000fc400078ec0ff */
[----:B------:R-:W-:Y:S01]  /*17b60*/  MOV R124, R170 ;  /* 0x000000aa007c7202 */ /* 0x000fe20000000f00 */
[----:B------:R-:W-:Y:S01]  /*17b70*/  IMAD.MOV.U32 R171, RZ, RZ, R153 ;  /* 0x000000ffffab7224 */ /* 0x000fe200078e0099 */
[----:B------:R-:W-:Y:S02]  /*17b80*/  MOV R170, R154 ;  /* 0x0000009a00aa7202 */ /* 0x000fe40000000f00 */
[----:B------:R-:W-:Y:S01]  /*17b90*/  MOV R169, R155 ;  /* 0x0000009b00a97202 */ /* 0x000fe20000000f00 */
[----:B------:R2:W4:Y:S01]  /*17ba0*/  MUFU.EX2 R133, R14 ;  /* 0x0000000e00857308 */ /* 0x0005220000000800 */
[----:B------:R-:W-:Y:S02]  /*17bb0*/  MOV R36, R51 ;  /* 0x0000003300247202 */ /* 0x000fe40000000f00 */
[----:B------:R-:W-:Y:S01]  /*17bc0*/  LDSM.16.MT88.4 R48, [R210+0xa800] ;  /* 0x00a80000d230783b */ /* 0x000fe20000004200 */
[----:B------:R-:W-:Y:S02]  /*17bd0*/  MOV R195, R126 ;  /* 0x0000007e00c37202 */ /* 0x000fe40000000f00 */
[----:B------:R-:W-:-:S02]  /*17be0*/  MOV R37, R124 ;  /* 0x0000007c00257202 */ /* 0x000fc40000000f00 */
[----:B------:R-:W-:Y:S01]  /*17bf0*/  MUFU.EX2 R28, R28 ;  /* 0x0000001c001c7308 */ /* 0x000fe20000000800 */
[----:B-1----:R-:W-:-:S04]  /*17c00*/  LOP3.LUT R3, R24, 0xff, RZ, 0xc0, !PT ;  /* 0x000000ff18037812 */ /* 0x002fc800078ec0ff */
[----:B------:R-:W-:Y:S02]  /*17c10*/  PRMT R23, R3, 0x5410, R23 ;  /* 0x0000541003177816 */ /* 0x000fe40000000017 */
[----:B------:R-:W-:Y:S01]  /*17c20*/  SHF.R.U32.HI R3, RZ, 0x8, R2 ;  /* 0x00000008ff037819 */ /* 0x000fe20000011602 */
[----:B------:R-:W1:Y:S01]  /*17c30*/  MUFU.EX2 R29, R29 ;  /* 0x0000001d001d7308 */ /* 0x000e620000000800 */
[----:B------:R-:W-:Y:S02]  /*17c40*/  LOP3.LUT R2, R5, 0xff, RZ, 0xc0, !PT ;  /* 0x000000ff05027812 */ /* 0x000fe400078ec0ff */
[----:B--2---:R-:W-:Y:S02]  /*17c50*/  HSET2.LE.AND R14, R23, R0, PT ;  /* 0x00000000170e7233 */ /* 0x004fe40003803000 */
[----:B------:R-:W-:Y:S02]  /*17c60*/  PRMT R13, R2, 0x5410, R3 ;  /* 0x00005410020d7816 */ /* 0x000fe40000000003 */
[----:B------:R-:W-:Y:S01]  /*17c70*/  SHF.R.U32.HI R3, RZ, 0x10, R5 ;  /* 0x00000010ff037819 */ /* 0x000fe20000011605 */
[----:B------:R-:W2:Y:S01]  /*17c80*/  MUFU.EX2 R30, R30 ;  /* 0x0000001e001e7308 */ /* 0x000ea20000000800 */
[----:B------:R-:W-:-:S02]  /*17c90*/  LOP3.LUT R2, R4, 0xffff, RZ, 0xc0, !PT ;  /* 0x0000ffff04027812 */ /* 0x000fc400078ec0ff */
[----:B------:R-:W-:Y:S02]  /*17ca0*/  SHF.R.U32.HI R5, RZ, 0x18, R4 ;  /* 0x00000018ff057819 */ /* 0x000fe40000011604 */
[----:B------:R-:W-:Y:S02]  /*17cb0*/  LOP3.LUT R4, R3, 0xff, RZ, 0xc0, !PT ;  /* 0x000000ff03047812 */ /* 0x000fe400078ec0ff */
[----:B------:R-:W-:Y:S02]  /*17cc0*/  SHF.R.U32.HI R3, RZ, 0x8, R2 ;  /* 0x00000008ff037819 */ /* 0x000fe40000011602 */
[----:B------:R-:W-:Y:S02]  /*17cd0*/  LOP3.LUT R2, R6, 0xff, RZ, 0xc0, !PT ;  /* 0x000000ff06027812 */ /* 0x000fe400078ec0ff */
[----:B------:R-:W-:Y:S02]  /*17ce0*/  PRMT R6, R4, 0x5410, R12 ;  /* 0x0000541004067816 */ /* 0x000fe4000000000c */
[----:B------:R-:W-:-:S02]  /*17cf0*/  PRMT R5, R2, 0x5410, R5 ;  /* 0x0000541002057816 */ /* 0x000fc40000000005 */
[----:B------:R-:W-:Y:S02]  /*17d00*/  PRMT R7, R7, 0x5410, R3 ;  /* 0x0000541007077816 */ /* 0x000fe40000000003 */
[--C-:B------:R-:W-:Y:S02]  /*17d10*/  HSET2.LE.AND R2, R25, R0.reuse, PT ;  /* 0x0000000019027233 */ /* 0x100fe40003803000 */
[--C-:B------:R-:W-:Y:S01]  /*17d20*/  HSET2.LE.AND R4, R20, R0.reuse, PT ;  /* 0x0000000014047233 */ /* 0x100fe20003803000 */
[C---:B------:R-:W-:Y:S01]  /*17d30*/  HMMA.16816.F32.BF16 R24, R8.reuse, R38, R112 ;  /* 0x000000260818723c */ /* 0x040fe20000041870 */
[--C-:B------:R-:W-:Y:S01]  /*17d40*/  HSET2.LE.AND R3, R19, R0.reuse, PT ;  /* 0x0000000013037233 */ /* 0x100fe20003803000 */
[----:B------:R-:W-:Y:S01]  /*17d50*/  LDSM.16.MT88.4 R112, [R210+0xb800] ;  /* 0x00b80000d270783b */ /* 0x000fe20000004200 */
[----:B------:R-:W-:Y:S02]  /*17d60*/  MOV R19, R152 ;  /* 0x0000009800137202 */ /* 0x000fe40000000f00 */
[--C-:B------:R-:W-:Y:S01]  /*17d70*/  HSET2.LE.AND R12, R13, R0.reuse, PT ;  /* 0x000000000d0c7233 */ /* 0x100fe20003803000 */
[----:B------:R-:W-:Y:S01]  /*17d80*/  HMMA.16816.F32.BF16 R20, R8, R42, R128 ;  /* 0x0000002a0814723c */ /* 0x000fe20000041880 */
[----:B------:R-:W-:Y:S01]  /*17d90*/  MOV R39, R168 ;  /* 0x000000a800277202 */ /* 0x000fe20000000f00 */
[----:B------:R-:W5:Y:S01]  /*17da0*/  LDSM.16.MT88.4 R152, [R205+0xa800] ;  /* 0x00a80000cd98783b */ /* 0x000f620000004200 */
[--C-:B------:R-:W-:Y:S01]  /*17db0*/  HSET2.LE.AND R13, R6, R0.reuse, PT ;  /* 0x00000000060d7233 */ /* 0x100fe20003803000 */
[----:B------:R-:W-:Y:S01]  /*17dc0*/  IMAD.MOV.U32 R38, RZ, RZ, R125 ;  /* 0x000000ffff267224 */ /* 0x000fe200078e007d */
[----:B------:R-:W-:Y:S01]  /*17dd0*/  HSET2.LE.AND R7, R7, R0, PT ;  /* 0x0000000007077233 */ /* 0x000fe20003803000 */
[----:B------:R-:W-:Y:S01]  /*17de0*/  LDSM.16.MT88.4 R128, [R209+0xb800] ;  /* 0x00b80000d180783b */ /* 0x000fe20000004200 */
[----:B------:R-:W-:-:S02]  /*17df0*/  MOV R11, R169 ;  /* 0x000000a9000b7202 */ /* 0x000fc40000000f00 */
[----:B------:R-:W-:Y:S02]  /*17e00*/  MOV R10, R170 ;  /* 0x000000aa000a7202 */ /* 0x000fe40000000f00 */
[----:B------:R-:W-:Y:S02]  /*17e10*/  MOV R9, R171 ;  /* 0x000000ab00097202 */ /* 0x000fe40000000f00 */
[----:B------:R-:W5:Y:S01]  /*17e20*/  LDSM.16.MT88.4 R168, [R207+0xa800] ;  /* 0x00a80000cfa8783b */ /* 0x000f620000004200 */
[----:B------:R-:W-:Y:S02]  /*17e30*/  HSET2.LE.AND R5, R5, R0, PT ;  /* 0x0000000005057233 */ /* 0x000fe40003803000 */
[----:B---3--:R-:W-:Y:S01]  /*17e40*/  F2FP.BF16.F32.PACK_AB R0, R191, R192 ;  /* 0x000000c0bf00723e */ /* 0x008fe200000010ff */
[----:B------:R-:W-:-:S03]  /*17e50*/  FFMA.FTZ R8, R10, R18, R9 ;  /* 0x000000120a087223 */ /* 0x000fc60000010009 */
[----:B------:R-:W-:Y:S01]  /*17e60*/  LOP3.LUT R6, R2, R0, RZ, 0xc0, !PT ;  /* 0x0000000002067212 */ /* 0x000fe200078ec0ff */
[----:B------:R-:W-:Y:S01]  /*17e70*/  FADD.FTZ R10, R203, R8 ;  /* 0x00000008cb0a7221 */ /* 0x000fe20000010000 */
[----:B----4-:R-:W-:Y:S02]  /*17e80*/  F2FP.BF16.F32.PACK_AB R0, R133, R138 ;  /* 0x0000008a8500723e */ /* 0x010fe400000010ff */
[----:B------:R-:W-:Y:S02]  /*17e90*/  F2FP.BF16.F32.PACK_AB R2, R31, R132 ;  /* 0x000000841f02723e */ /* 0x000fe400000010ff */
[----:B------:R-:W-:Y:S02]  /*17ea0*/  LOP3.LUT R126, R4, R0, RZ, 0xc0, !PT ;  /* 0x00000000047e7212 */ /* 0x000fe400078ec0ff */
[----:B------:R-:W-:Y:S02]  /*17eb0*/  LOP3.LUT R127, R3, R2, RZ, 0xc0, !PT ;  /* 0x00000002037f7212 */ /* 0x000fe400078ec0ff */
[----:B------:R-:W-:-:S02]  /*17ec0*/  F2FP.BF16.F32.PACK_AB R0, R139, R140 ;  /* 0x0000008c8b00723e */ /* 0x000fc400000010ff */
[----:B-1----:R-:W-:Y:S02]  /*17ed0*/  F2FP.BF16.F32.PACK_AB R2, R29, R28 ;  /* 0x0000001c1d02723e */ /* 0x002fe400000010ff */
[----:B------:R-:W-:Y:S02]  /*17ee0*/  LOP3.LUT R124, R7, R0, RZ, 0xc0, !PT ;  /* 0x00000000077c7212 */ /* 0x000fe400078ec0ff */
[----:B--2---:R-:W-:Y:S02]  /*17ef0*/  F2FP.BF16.F32.PACK_AB R3, R30, R142 ;  /* 0x0000008e1e03723e */ /* 0x004fe400000010ff */
[----:B------:R-:W-:Y:S02]  /*17f00*/  LOP3.LUT R125, R5, R2, RZ, 0xc0, !PT ;  /* 0x00000002057d7212 */ /* 0x000fe400078ec0ff */
[----:B------:R-:W-:Y:S02]  /*17f10*/  F2FP.BF16.F32.PACK_AB R0, R141, R143 ;  /* 0x0000008f8d00723e */ /* 0x000fe400000010ff */
[----:B------:R-:W-:-:S02]  /*17f20*/  F2FP.BF16.F32.PACK_AB R2, R197, R198 ;  /* 0x000000c6c502723e */ /* 0x000fc400000010ff */
        /* <DEDUP_REMOVED lines=8> */
[----:B------:R-:W-:Y:S01]  /*17fb0*/  FADD.FTZ R3, R201, R10 ;  /* 0x0000000ac9037221 */ /* 0x000fe20000010000 */
[----:B------:R-:W-:Y:S01]  /*17fc0*/  FADD.FTZ R8, R234, R2 ;  /* 0x00000002ea087221 */ /* 0x000fe20000010000 */
[----:B------:R-:W-:Y:S01]  /*17fd0*/  FADD.FTZ R2, R202, R9 ;  /* 0x00000009ca027221 */ /* 0x000fe20000010000 */
[----:B------:R-:W-:Y:S01]  /*17fe0*/  FADD.FTZ R0, R188, R0 ;  /* 0x00000000bc007221 */ /* 0x000fe20000010000 */
[----:B-----5:R-:W-:Y:S01]  /*17ff0*/  HMMA.16816.F32.BF16 R144, R124, R152, R144 ;  /* 0x000000987c90723c */ /* 0x020fe20000041890 */
[----:B------:R-:W-:Y:S01]  /*18000*/  FADD.FTZ R8, R233, R8 ;  /* 0x00000008e9087221 */ /* 0x000fe20000010000 */
[----:B------:R-:W-:Y:S01]  /*18010*/  FADD.FTZ R3, R200, R3 ;  /* 0x00000003c8037221 */ /* 0x000fe20000010000 */
[----:B------:R-:W-:Y:S01]  /*18020*/  FADD.FTZ R2, R194, R2 ;  /* 0x00000002c2027221 */ /* 0x000fe20000010000 */
[----:B------:R-:W-:-:S02]  /*18030*/  FADD.FTZ R0, R199, R0 ;  /* 0x00000000c7007221 */ /* 0x000fc40000010000 */
[----:B------:R-:W-:Y:S01]  /*18040*/  HMMA.16816.F32.BF16 R148, R4, R152, R148 ;  /* 0x000000980494723c */ /* 0x000fe20000041894 */
[----:B------:R-:W-:Y:S01]  /*18050*/  FADD.FTZ R3, R198, R3 ;  /* 0x00000003c6037221 */ /* 0x000fe20000010000 */
[----:B------:R-:W-:Y:S01]  /*18060*/  FADD.FTZ R2, R142, R2 ;  /* 0x000000028e027221 */ /* 0x000fe20000010000 */
[----:B------:R-:W-:Y:S02]  /*18070*/  FADD.FTZ R0, R140, R0 ;  /* 0x000000008c007221 */ /* 0x000fe40000010000 */
[----:B------:R-:W-:Y:S01]  /*18080*/  FADD.FTZ R3, R197, R3 ;  /* 0x00000003c5037221 */ /* 0x000fe20000010000 */
        /* <DEDUP_REMOVED lines=36> */
[----:B------:R-:W-:-:S02]  /*182d0*/  FADD.FTZ R4, R28, R4 ;  /* 0x000000041c047221 */ /* 0x000fc40000010000 */
[----:B------:R-:W-:Y:S01]  /*182e0*/  FADD.FTZ R3, R141, R3 ;  /* 0x000000038d037221 */ /* 0x000fe20000010000 */
[----:B------:R-:W-:Y:S01]  /*182f0*/  FADD.FTZ R2, R133, R2 ;  /* 0x0000000285027221 */ /* 0x000fe20000010000 */
[----:B------:R-:W-:-:S04]  /*18300*/  FADD.FTZ R4, R29, R4 ;  /* 0x000000041d047221 */ /* 0x000fc80000010000 */
[----:B------:R-:W-:Y:S01]  /*18310*/  FADD.FTZ R0, R132, R4 ;  /* 0x0000000484007221 */ /* 0x000fe20000010000 */
[----:B------:R-:W-:-:S03]  /*18320*/  FADD.FTZ R4, R191, R5 ;  /* 0x00000005bf047221 */ /* 0x000fc60000010000 */
[----:B------:R-:W-:Y:S02]  /*18330*/  FADD.FTZ R0, R31, R0 ;  /* 0x000000001f007221 */ /* 0x000fe40000010000 */
[----:B------:R4:W-:Y:S04]  /*18340*/  STL [R1+0x48], R4 ;  /* 0x0000480401007387 */ /* 0x0009e80000100800 */
[----:B------:R4:W-:Y:S04]  /*18350*/  STL [R1+0x4c], R3 ;  /* 0x00004c0301007387 */ /* 0x0009e80000100800 */
[----:B------:R4:W-:Y:S04]  /*18360*/  STL [R1+0x54], R2 ;  /* 0x0000540201007387 */ /* 0x0009e80000100800 */
[----:B------:R4:W-:Y:S02]  /*18370*/  STL [R1+0x50], R0 ;  /* 0x0000500001007387 */ /* 0x0009e40000100800 */
.L_x_2466:
[----:B------:R-:W-:-:S06]  /*18380*/  UISETP.GT.AND UP0, UPT, UR5, UR15, UPT ;  /* 0x0000000f0500728c */ /* 0x000fcc000bf04270 */
[----:B------:R-:W-:-:S13]  /*18390*/  PLOP3.LUT P0, PT, PT, PT, UP0, 0x80, 0x0 ;  /* 0x000000000000781c */ /* 0x000fda0003f0f008 */
[----:B------:R-:W-:Y:S05]  /*183a0*/  @!P0 BRA `(.L_x_2479) ;  /* 0x0000004000688947 */ /* 0x000fea0003800000 */
[----:B------:R-:W5:Y:S01]  /*183b0*/  LDL.LU R6, [R1+0x5c] ;  /* 0x00005c0001067983 */ /* 0x000f620000300800 */
[----:B------:R-:W-:Y:S01]  /*183c0*/  ULDC UR4, c[0x0][0x2d0] ;  /* 0x0000b40000047ab9 */ /* 0x000fe20000000800 */
[----:B----4-:R-:W4:Y:S01]  /*183d0*/  S2R R2, SR_TID.X ;  /* 0x0000000000027919 */ /* 0x010f220000002100 */
[----:B--2---:R-:W-:Y:S01]  /*183e0*/  IMAD.U32 R220, RZ, RZ, UR26 ;  /* 0x0000001affdc7e24 */ /* 0x004fe2000f8e00ff */
[----:B------:R-:W-:Y:S01]  /*183f0*/  MOV R133, R135 ;  /* 0x0000008700857202 */ /* 0x000fe20000000f00 */
[----:B------:R-:W-:Y:S01]  /*18400*/  IMAD.MOV.U32 R132, RZ, RZ, R136 ;  /* 0x000000ffff847224 */ /* 0x000fe200078e0088 */
[----:B------:R-:W2:Y:S01]  /*18410*/  LDL.LU R3, [R1+0x80] ;  /* 0x0000800001037983 */ /* 0x000ea20000300800 */
[----:B------:R-:W-:Y:S01]  /*18420*/  MOV R139, R137 ;  /* 0x00000089008b7202 */ /* 0x000fe20000000f00 */
[----:B------:R-:W-:Y:S01]  /*18430*/  IMAD.MOV.U32 R138, RZ, RZ, R134 ;  /* 0x000000ffff8a7224 */ /* 0x000fe200078e0086 */
[----:B------:R-:W-:Y:S01]  /*18440*/  ULDC UR8, c[0x0][0x2d0] ;  /* 0x0000b40000087ab9 */ /* 0x000fe20000000800 */
[----:B------:R-:W-:Y:S01]  /*18450*/  ULDC.64 UR6, c[0x0][0x248] ;  /* 0x0000920000067ab9 */ /* 0x000fe20000000a00 */
[----:B----4-:R-:W-:-:S04]  /*18460*/  SHF.R.S32.HI R0, RZ, 0x1f, R2 ;  /* 0x0000001fff007819 */ /* 0x010fc80000011402 */
[----:B------:R-:W-:-:S04]  /*18470*/  LEA.HI R0, R0, R2, RZ, 0x3 ;  /* 0x0000000200007211 */ /* 0x000fc800078f18ff */
[----:B------:R-:W-:-:S05]  /*18480*/  LOP3.LUT R0, R0, 0xfffffff8, RZ, 0xc0, !PT ;  /* 0xfffffff800007812 */ /* 0x000fca00078ec0ff */
[----:B------:R-:W-:Y:S01]  /*18490*/  IMAD.IADD R0, R2, 0x1, -R0 ;  /* 0x0000000102007824 */ /* 0x000fe200078e0a00 */
[----:B------:R-:W-:-:S04]  /*184a0*/  MOV R2, 0x7054 ;  /* 0x0000705400027802 */ /* 0x000fc80000000f00 */
[----:B------:R-:W-:Y:S02]  /*184b0*/  SHF.L.U32 R0, R0, 0x3, RZ ;  /* 0x0000000300007819 */ /* 0x000fe400000006ff */
[----:B------:R-:W-:Y:S02]  /*184c0*/  PRMT R220, R220, R2, UR26 ;  /* 0x0000001adcdc7e16 */ /* 0x000fe40008000002 */
[----:B------:R-:W-:Y:S01]  /*184d0*/  ISETP.GE.AND P4, PT, R0, UR4, PT ;  /* 0x0000000400007c0c */ /* 0x000fe2000bf86270 */
[----:B------:R-:W-:Y:S01]  /*184e0*/  VIADD R0, R252, 0x4 ;  /* 0x00000004fc007836 */ /* 0x000fe20000000000 */
[----:B------:R-:W-:-:S11]  /*184f0*/  ULDC UR4, c[0x0][0x2ec] ;  /* 0x0000bb0000047ab9 */ /* 0x000fd60000000800 */
[----:B------:R-:W4:Y:S08]  /*18500*/  @!P4 LDC.64 R8, c[0x0][0x220] ;  /* 0x00008800ff08cb82 */ /* 0x000f300000000a00 */
[----:B------:R-:W1:Y:S01]  /*18510*/  @!P4 LDC.64 R4, c[0x0][0x220] ;  /* 0x00008800ff04cb82 */ /* 0x000e620000000a00 */
[----:B----4-:R4:W-:Y:S04]  /*18520*/  @!P4 STL.64 [R1+0x40], R8 ;  /* 0x000040080100c387 */ /* 0x0109e80000100a00 */
[----:B-1----:R1:W-:Y:S01]  /*18530*/  @!P4 STL.64 [R1+0x38], R4 ;  /* 0x000038040100c387 */ /* 0x0023e20000100a00 */
[----:B----4-:R-:W-:-:S05]  /*18540*/  IMAD.WIDE.U32 R8, R252, -0x326172a9, RZ ;  /* 0xcd9e8d57fc087825 */ /* 0x010fca00078e00ff */
[----:B------:R-:W-:Y:S01]  /*18550*/  STL.64 [R1+0x28], R8 ;  /* 0x0000280801007387 */ /* 0x000fe20000100a00 */
[----:B-1----:R-:W-:-:S05]  /*18560*/  IMAD.WIDE.U32 R4, R0, -0x326172a9, RZ ;  /* 0xcd9e8d5700047825 */ /* 0x002fca00078e00ff */
[----:B------:R2:W-:Y:S01]  /*18570*/  STL.64 [R1+0x20], R4 ;  /* 0x0000200401007387 */ /* 0x0005e20000100a00 */
[-C--:B-----5:R-:W-:Y:S02]  /*18580*/  LOP3.LUT R2, R5, R6.reuse, RZ, 0x3c, !PT ;  /* 0x0000000605027212 */ /* 0x0a0fe400078e3cff */
[----:B------:R-:W-:Y:S01]  /*18590*/  LOP3.LUT R0, R9, R6, RZ, 0x3c, !PT ;  /* 0x0000000609007212 */ /* 0x000fe200078e3cff */
[----:B--2---:R-:W-:-:S05]  /*185a0*/  IMAD.WIDE.U32 R4, R3, -0x2daee0ad, RZ ;  /* 0xd2511f5303047825 */ /* 0x004fca00078e00ff */
[----:B------:R1:W-:Y:S04]  /*185b0*/  STL.64 [R1+0x8], R4 ;  /* 0x0000080401007387 */ /* 0x0003e80000100a00 */
[----:B------:R-:W2:Y:S04]  /*185c0*/  LDL.LU.64 R6, [R1+0x70] ;  /* 0x0000700001067983 */ /* 0x000ea80000300a00 */
[----:B-1----:R-:W4:Y:S01]  /*185d0*/  LDL.LU.64 R4, [R1+0x78] ;  /* 0x0000780001047983 */ /* 0x002f220000300a00 */
[----:B------:R-:W-:-:S04]  /*185e0*/  IMAD.WIDE.U32 R8, R0, -0x2daee0ad, RZ ;  /* 0xd2511f5300087825 */ /* 0x000fc800078e00ff */
[----:B------:R-:W-:Y:S01]  /*185f0*/  IMAD.WIDE.U32 R2, R2, -0x2daee0ad, RZ ;  /* 0xd2511f5302027825 */ /* 0x000fe200078e00ff */
[----:B------:R-:W-:Y:S04]  /*18600*/  STL.64 [R1+0x18], R8 ;  /* 0x0000180801007387 */ /* 0x000fe80000100a00 */
[----:B------:R2:W-:Y:S02]  /*18610*/  STL.64 [R1+0x10], R2 ;  /* 0x0000100201007387 */ /* 0x0005e40000100a00 */
[----:B--2---:R-:W-:Y:S01]  /*18620*/  IMAD.MOV.U32 R3, RZ, RZ, R7 ;  /* 0x000000ffff037224 */ /* 0x004fe200078e0007 */
[----:B----4-:R-:W-:-:S05]  /*18630*/  MOV R2, R4 ;  /* 0x0000000400027202 */ /* 0x010fca0000000f00 */
[----:B------:R1:W-:Y:S01]  /*18640*/  STL.64 [R1+0x30], R2 ;  /* 0x0000300201007387 */ /* 0x0003e20000100a00 */
[----:B------:R-:W-:Y:S05]  /*18650*/  BRA `(.L_x_2480) ;  /* 0x0000000000c47947 */ /* 0x000fea0003800000 */
.L_x_2482:
        /* <DEDUP_REMOVED lines=49> */
.L_x_2480:
[----:B-1----:R-:W2:Y:S01]  /*18970*/  LDL R0, [R1+0x58] ;  /* 0x0000580001007983 */ /* 0x002ea20000100800 */
[----:B------:R-:W-:Y:S04]  /*18980*/  DEPBAR.LE SB0, 0x0 ;  /* 0x000080000000791a */ /* 0x000fe80000000000 */
[----:B------:R-:W4:Y:S01]  /*18990*/  LDL.64 R8, [R1+0x30] ;  /* 0x0000300001087983 */ /* 0x000f220000100a00 */
[----:B------:R-:W-:Y:S03]  /*189a0*/  UIADD3 UR9, UR5, -0x1, URZ ;  /* 0xffffffff05097890 */ /* 0x000fe6000fffe03f */
[----:B------:R-:W5:Y:S01]  /*189b0*/  LDL R5, [R1+0x40] ;  /* 0x0000400001057983 */ /* 0x000f620000100800 */
[----:B------:R-:W-:Y:S02]  /*189c0*/  USHF.R.S32.HI UR26, URZ, 0x1f, UR9 ;  /* 0x0000001f3f1a7899 */ /* 0x000fe40008011409 */
[----:B------:R-:W-:Y:S01]  /*189d0*/  UIMAD UR18, UR12, UR9, URZ ;  /* 0x000000090c1272a4 */ /* 0x000fe2000f8e023f */
[----:B------:R-:W3:Y:S01]  /*189e0*/  LDL R15, [R1+0x44] ;  /* 0x00004400010f7983 */ /* 0x000ee20000100800 */
[----:B-1----:R-:W-:Y:S01]  /*189f0*/  IMAD.U32 R2, RZ, RZ, UR9 ;  /* 0x00000009ff027e24 */ /* 0x002fe2000f8e00ff */
[----:B------:R-:W-:Y:S02]  /*18a00*/  UISETP.GT.AND UP0, UPT, UR9, UR15, UPT ;  /* 0x0000000f0900728c */ /* 0x000fe4000bf04270 */
[----:B------:R-:W3:Y:S01]  /*18a10*/  LDL R4, [R1+0x38] ;  /* 0x0000380001047983 */ /* 0x000ee20000100800 */
[----:B------:R-:W-:Y:S03]  /*18a20*/  UIMAD UR18, UR26, UR13, UR18 ;  /* 0x0000000d1a1272a4 */ /* 0x000fe6000f8e0212 */
[----:B------:R-:W3:Y:S01]  /*18a30*/  LDL R14, [R1+0x3c] ;  /* 0x00003c00010e7983 */ /* 0x000ee20000100800 */
[----:B------:R-:W-:Y:S06]  /*18a40*/  BAR.SYNC.DEFER_BLOCKING 0x0 ;  /* 0x0000000000007b1d */ /* 0x000fec0000010000 */
[----:B------:R-:W-:Y:S01]  /*18a50*/  @P4 STS.128 [R219+0xa000], RZ ;  /* 0x00a000ffdb004388 */ /* 0x000fe20000000c00 */
[----:B--2---:R-:W-:Y:S01]  /*18a60*/  ISETP.GE.AND P2, PT, R0, UR8, PT ;  /* 0x0000000800007c0c */ /* 0x004fe2000bf46270 */
[----:B----4-:R-:W-:Y:S04]  /*18a70*/  IMAD.WIDE.U32 R2, R2, UR13, R8 ;  /* 0x0000000d02027c25 */ /* 0x010fe8000f8e0008 */
[----:B------:R-:W-:Y:S01]  /*18a80*/  VIADD R3, R3, UR18 ;  /* 0x0000001203037c36 */ /* 0x000fe20008000000 */
[C---:B-----5:R-:W-:Y:S02]  /*18a90*/  @!P4 LEA R10, P5, R2.reuse, R5, 0x1 ;  /* 0x00000005020ac211 */ /* 0x060fe400078a08ff */
[C---:B------:R-:W-:Y:S05]  /*18aa0*/  IADD3 R0, P0, R2.reuse, UR22, RZ ;  /* 0x0000001602007c10 */ /* 0x040fea000ff1e0ff */
[----:B------:R-:W1:Y:S01]  /*18ab0*/  @!P2 LDC.64 R6, c[0x0][0x220] ;  /* 0x00008800ff06ab82 */ /* 0x000e620000000a00 */
[----:B---3--:R-:W-:Y:S02]  /*18ac0*/  @!P4 LEA.HI.X R11, R2, R15, R3, 0x1, P5 ;  /* 0x0000000f020bc211 */ /* 0x008fe400028f0c03 */
        /* <DEDUP_REMOVED lines=39> */
[----:B------:R-:W-:Y:S01]  /*18d40*/  VIADD R2, R0, 0x1 ;  /* 0x0000000100027836 */ /* 0x000fe20000000000 */
[----:B------:R-:W4:Y:S01]  /*18d50*/  LDSM.16.M88.4 R180, [R215] ;  /* 0x00000000d7b4783b */ /* 0x000f220000000200 */
[C---:B------:R-:W-:Y:S02]  /*18d60*/  IMAD.IADD R3, R222.reuse, 0x1, -R0 ;  /* 0x00000001de037824 */ /* 0x040fe400078e0a00 */
[C-C-:B------:R-:W-:Y:S01]  /*18d70*/  IMAD.IADD R134, R221.reuse, 0x1, -R2.reuse ;  /* 0x00000001dd867824 */ /* 0x140fe200078e0a02 */
[----:B------:R-:W5:Y:S01]  /*18d80*/  LDSM.16.M88.4 R184, [R208+0x2000] ;  /* 0x00200000d0b8783b */ /* 0x000f620000000200 */
[----:B------:R-:W-:Y:S01]  /*18d90*/  IMAD.IADD R136, R222, 0x1, -R2 ;  /* 0x00000001de887824 */ /* 0x000fe200078e0a02 */
[----:B------:R-:W-:Y:S01]  /*18da0*/  IABS R135, R3 ;  /* 0x0000000300877213 */ /* 0x000fe20000000000 */
[--C-:B------:R-:W-:Y:S01]  /*18db0*/  IMAD.IADD R137, R221, 0x1, -R0.reuse ;  /* 0x00000001dd897824 */ /* 0x100fe200078e0a00 */
[----:B------:R-:W5:Y:S01]  /*18dc0*/  LDSM.16.M88.4 R188, [R218] ;  /* 0x00000000dabc783b */ /* 0x000f620000000200 */
[----:B------:R-:W-:Y:S02]  /*18dd0*/  IABS R134, R134 ;  /* 0x0000008600867213 */ /* 0x000fe40000000000 */
[----:B------:R-:W-:Y:S01]  /*18de0*/  IABS R3, R136 ;  /* 0x0000008800037213 */ /* 0x000fe20000000000 */
[----:B------:R-:W-:Y:S01]  /*18df0*/  LDSM.16.M88.4 R192, [R214] ;  /* 0x00000000d6c0783b */ /* 0x000fe20000000200 */
[----:B------:R-:W-:Y:S01]  /*18e00*/  I2FP.F32.S32 R134, R134 ;  /* 0x0000008600867245 */ /* 0x000fe20000201400 */
[--C-:B------:R-:W-:Y:S01]  /*18e10*/  IMAD.IADD R136, R232, 0x1, -R0.reuse ;  /* 0x00000001e8887824 */ /* 0x100fe200078e0a00 */
[----:B------:R-:W-:Y:S01]  /*18e20*/  I2FP.F32.S32 R3, R3 ;  /* 0x0000000300037245 */ /* 0x000fe20000201400 */
[----:B------:R-:W5:Y:S01]  /*18e30*/  LDSM.16.M88.4 R196, [R212+0x8000] ;  /* 0x00800000d4c4783b */ /* 0x000f620000000200 */
[----:B------:R-:W-:Y:S02]  /*18e40*/  I2FP.F32.S32 R135, R135 ;  /* 0x0000008700877245 */ /* 0x000fe40000201400 */
[C---:B------:R-:W-:Y:S01]  /*18e50*/  ISETP.GE.AND P5, PT, R2.reuse, R226, PT ;  /* 0x000000e20200720c */ /* 0x040fe20003fa6270 */
[-C--:B--2---:R-:W-:Y:S01]  /*18e60*/  HMMA.16816.F32.BF16 R4, R32, R16.reuse, RZ ;  /* 0x000000102004723c */ /* 0x084fe200000418ff */
[----:B------:R-:W-:Y:S02]  /*18e70*/  LDSM.16.M88.4 R200, [R211] ;  /* 0x00000000d3c8783b */ /* 0x000fe40000000200 */
[C---:B------:R-:W-:Y:S02]  /*18e80*/  ISETP.GE.AND P6, PT, R2.reuse, R225, PT ;  /* 0x000000e10200720c */ /* 0x040fe40003fc6270 */
[C---:B------:R-:W-:Y:S01]  /*18e90*/  ISETP.GE.AND P1, PT, R2.reuse, R224, PT ;  /* 0x000000e00200720c */ /* 0x040fe20003f26270 */
[C---:B---3--:R-:W-:Y:S02]  /*18ea0*/  HMMA.16816.F32.BF16 R8, R28.reuse, R16, RZ ;  /* 0x000000101c08723c */ /* 0x048fe400000418ff */
[C---:B------:R-:W-:Y:S02]  /*18eb0*/  ISETP.GE.AND P3, PT, R2.reuse, R223, PT ;  /* 0x000000df0200720c */ /* 0x040fe40003f66270 */
[C---:B------:R-:W-:Y:S02]  /*18ec0*/  ISETP.GE.OR P5, PT, R2.reuse, R231, !P5 ;  /* 0x000000e70200720c */ /* 0x040fe40006fa6670 */
[-C--:B------:R-:W-:Y:S01]  /*18ed0*/  HMMA.16816.F32.BF16 R12, R28, R18.reuse, RZ ;  /* 0x000000121c0c723c */ /* 0x080fe200000418ff */
[----:B------:R-:W-:Y:S02]  /*18ee0*/  IABS R137, R137 ;  /* 0x0000008900897213 */ /* 0x000fe40000000000 */
[C---:B------:R-:W-:Y:S02]  /*18ef0*/  ISETP.GE.OR P6, PT, R2.reuse, R230, !P6 ;  /* 0x000000e60200720c */ /* 0x040fe400077c6670 */
[C---:B------:R-:W-:Y:S01]  /*18f00*/  ISETP.GE.OR P1, PT, R2.reuse, R229, !P1 ;  /* 0x000000e50200720c */ /* 0x040fe20004f26670 */
[C---:B------:R-:W-:Y:S02]  /*18f10*/  HMMA.16816.F32.BF16 R16, R32.reuse, R18, RZ ;  /* 0x000000122010723c */ /* 0x040fe400000418ff */
[----:B------:R-:W-:Y:S03]  /*18f20*/  ISETP.GE.OR P3, PT, R2, R228, !P3 ;  /* 0x000000e40200720c */ /* 0x000fe60005f66670 */
[----:B------:R-:W-:Y:S01]  /*18f30*/  I2FP.F32.S32 R137, R137 ;  /* 0x0000008900897245 */ /* 0x000fe20000201400 */
        /* <DEDUP_REMOVED lines=9> */
[----:B------:R-:W2:Y:S05]  /*18fd0*/  LDSM.16.M88.4 R180, [R212+0x8800] ;  /* 0x00880000d4b4783b */ /* 0x000eaa0000000200 */
[-C--:B------:R-:W-:Y:S06]  /*18fe0*/  HMMA.16816.F32.BF16 R20, R176, R188.reuse, R20 ;  /* 0x000000bcb014723c */ /* 0x080fec0000041814 */
[C---:B------:R-:W-:Y:S06]  /*18ff0*/  HMMA.16816.F32.BF16 R24, R184.reuse, R188, R24 ;  /* 0x000000bcb818723c */ /* 0x040fec0000041818 */
[-C--:B------:R-:W-:Y:S01]  /*19000*/  HMMA.16816.F32.BF16 R28, R184, R190.reuse, R28 ;  /* 0x000000beb81c723c */ /* 0x080fe2000004181c */
[----:B------:R-:W3:Y:S05]  /*19010*/  LDSM.16.M88.4 R184, [R213] ;  /* 0x00000000d5b8783b */ /* 0x000eea0000000200 */
[----:B------:R-:W-:Y:S01]  /*19020*/  HMMA.16816.F32.BF16 R32, R176, R190, R32 ;  /* 0x000000beb020723c */ /* 0x000fe20000041820 */
[----:B------:R-:W4:Y:S04]  /*19030*/  LDSM.16.M88.4 R176, [R213+0x2000] ;  /* 0x00200000d5b0783b */ /* 0x000f280000000200 */
[----:B------:R-:W5:Y:S01]  /*19040*/  LDSM.16.M88.4 R188, [R211+0x800] ;  /* 0x00080000d3bc783b */ /* 0x000f620000000200 */
[-C--:B------:R-:W-:Y:S06]  /*19050*/  HMMA.16816.F32.BF16 R4, R192, R196.reuse, R4 ;  /* 0x000000c4c004723c */ /* 0x080fec0000041804 */
[C---:B-1----:R-:W-:Y:S06]  /*19060*/  HMMA.16816.F32.BF16 R8, R140.reuse, R196, R8 ;  /* 0x000000c48c08723c */ /* 0x042fec0000041808 */
[-C--:B------:R-:W-:Y:S06]  /*19070*/  HMMA.16816.F32.BF16 R12, R140, R198.reuse, R12 ;  /* 0x000000c68c0c723c */ /* 0x080fec000004180c */
[C---:B------:R-:W-:Y:S01]  /*19080*/  HMMA.16816.F32.BF16 R16, R192.reuse, R198, R16 ;  /* 0x000000c6c010723c */ /* 0x040fe20000041810 */
[----:B------:R-:W-:Y:S05]  /*19090*/  LDSM.16.M88.4 R196, [R204+0x9800] ;  /* 0x00980000ccc4783b */ /* 0x000fea0000000200 */
[-C--:B--2---:R-:W-:Y:S06]  /*190a0*/  HMMA.16816.F32.BF16 R20, R192, R180.reuse, R20 ;  /* 0x000000b4c014723c */ /* 0x084fec0000041814 */
[C---:B------:R-:W-:Y:S06]  /*190b0*/  HMMA.16816.F32.BF16 R24, R140.reuse, R180, R24 ;  /* 0x000000b48c18723c */ /* 0x040fec0000041818 */
[-C--:B------:R-:W-:Y:S01]  /*190c0*/  HMMA.16816.F32.BF16 R28, R140, R182.reuse, R28 ;  /* 0x000000b68c1c723c */ /* 0x080fe2000004181c */
[----:B------:R-:W-:Y:S05]  /*190d0*/  LDSM.16.M88.4 R140, [R206+0x4000] ;  /* 0x00400000ce8c783b */ /* 0x000fea0000000200 */
[----:B------:R-:W-:Y:S01]  /*190e0*/  HMMA.16816.F32.BF16 R32, R192, R182, R32 ;  /* 0x000000b6c020723c */ /* 0x000fe20000041820 */
[----:B------:R-:W1:Y:S04]  /*190f0*/  LDSM.16.M88.4 R180, [R204+0x9000] ;  /* 0x00900000ccb4783b */ /* 0x000e680000000200 */
[----:B------:R-:W2:Y:S01]  /*19100*/  LDSM.16.M88.4 R192, [R206+0x6000] ;  /* 0x00600000cec0783b */ /* 0x000ea20000000200 */
[-C--:B---3--:R-:W-:Y:S06]  /*19110*/  HMMA.16816.F32.BF16 R4, R184, R200.reuse, R4 ;  /* 0x000000c8b804723c */ /* 0x088fec0000041804 */
[C---:B----4-:R-:W-:Y:S06]  /*19120*/  HMMA.16816.F32.BF16 R8, R176.reuse, R200, R8 ;  /* 0x000000c8b008723c */ /* 0x050fec0000041808 */
[-C--:B------:R-:W-:Y:S06]  /*19130*/  HMMA.16816.F32.BF16 R12, R176, R202.reuse, R12 ;  /* 0x000000cab00c723c */ /* 0x080fec000004180c */
[C---:B------:R-:W-:Y:S01]  /*19140*/  HMMA.16816.F32.BF16 R16, R184.reuse, R202, R16 ;  /* 0x000000cab810723c */ /* 0x040fe20000041810 */
[----:B------:R-:W-:Y:S05]  /*19150*/  LDSM.16.M88.4 R200, [R217] ;  /* 0x00000000d9c8783b */ /* 0x000fea0000000200 */
[-C--:B-----5:R-:W-:Y:S06]  /*19160*/  HMMA.16816.F32.BF16 R20, R184, R188.reuse, R20 ;  /* 0x000000bcb814723c */ /* 0x0a0fec0000041814 */
[C---:B------:R-:W-:Y:S06]  /*19170*/  HMMA.16816.F32.BF16 R24, R176.reuse, R188, R24 ;  /* 0x000000bcb018723c */ /* 0x040fec0000041818 */
[-C--:B------:R-:W-:Y:S01]  /*19180*/  HMMA.16816.F32.BF16 R28, R176, R190.reuse, R28 ;  /* 0x000000beb01c723c */ /* 0x080fe2000004181c */
[----:B------:R-:W3:Y:S05]  /*19190*/  LDSM.16.M88.4 R176, [R208+0x4000] ;  /* 0x00400000d0b0783b */ /* 0x000eea0000000200 */
[----:B------:R-:W-:Y:S01]  /*191a0*/  HMMA.16816.F32.BF16 R32, R184, R190, R32 ;  /* 0x000000beb820723c */ /* 0x000fe20000041820 */
[----:B------:R-:W4:Y:S04]  /*191b0*/  LDSM.16.M88.4 R184, [R208+0x6000] ;  /* 0x00600000d0b8783b */ /* 0x000f280000000200 */
[----:B------:R-:W-:Y:S01]  /*191c0*/  LDSM.16.M88.4 R188, [R214+0x4000] ;  /* 0x00400000d6bc783b */ /* 0x000fe20000000200 */
[-C--:B-1----:R-:W-:Y:S06]  /*191d0*/  HMMA.16816.F32.BF16 R4, R140, R180.reuse, R4 ;  /* 0x000000b48c04723c */ /* 0x082fec0000041804 */
[C---:B--2---:R-:W-:Y:S06]  /*191e0*/  HMMA.16816.F32.BF16 R8, R192.reuse, R180, R8 ;  /* 0x000000b4c008723c */ /* 0x044fec0000041808 */
[-C--:B------:R-:W-:Y:S06]  /*191f0*/  HMMA.16816.F32.BF16 R12, R192, R182.reuse, R12 ;  /* 0x000000b6c00c723c */ /* 0x080fec000004180c */
[C---:B------:R-:W-:Y:S01]  /*19200*/  HMMA.16816.F32.BF16 R16, R140.reuse, R182, R16 ;  /* 0x000000b68c10723c */ /* 0x040fe20000041810 */
[----:B------:R-:W1:Y:S05]  /*19210*/  LDSM.16.M88.4 R180, [R216] ;  /* 0x00000000d8b4783b */ /* 0x000e6a0000000200 */
[-C--:B------:R-:W-:Y:S06]  /*19220*/  HMMA.16816.F32.BF16 R20, R140, R196.reuse, R20 ;  /* 0x000000c48c14723c */ /* 0x080fec0000041814 */
[C---:B------:R-:W-:Y:S06]  /*19230*/  HMMA.16816.F32.BF16 R24, R192.reuse, R196, R24 ;  /* 0x000000c4c018723c */ /* 0x040fec0000041818 */
[-C--:B------:R-:W-:Y:S01]  /*19240*/  HMMA.16816.F32.BF16 R28, R192, R198.reuse, R28 ;  /* 0x000000c6c01c723c */ /* 0x080fe2000004181c */
[----:B------:R-:W2:Y:S05]  /*19250*/  LDSM.16.M88.4 R192, [R212+0x9000] ;  /* 0x00900000d4c0783b */ /* 0x000eaa0000000200 */
[----:B------:R-:W-:Y:S01]  /*19260*/  HMMA.16816.F32.BF16 R32, R140, R198, R32 ;  /* 0x000000c68c20723c */ /* 0x000fe20000041820 */
[----:B------:R-:W5:Y:S04]  /*19270*/  LDSM.16.M88.4 R140, [R214+0x6000] ;  /* 0x00600000d68c783b */ /* 0x000f680000000200 */
[----:B------:R-:W5:Y:S01]  /*19280*/  LDSM.16.M88.4 R196, [R212+0x9800] ;  /* 0x00980000d4c4783b */ /* 0x000f620000000200 */
[-C--:B---3--:R-:W-:Y:S06]  /*19290*/  HMMA.16816.F32.BF16 R4, R176, R200.reuse, R4 ;  /* 0x000000c8b004723c */ /* 0x088fec0000041804 */
        /* <DEDUP_REMOVED lines=9> */
[----:B------:R-:W-:Y:S04]  /*19330*/  LDSM.16.M88.4 R176, [R213+0x4000] ;  /* 0x00400000d5b0783b */ /* 0x000fe80000000200 */
[----:B------:R-:W1:Y:S01]  /*19340*/  LDSM.16.M88.4 R180, [R211+0x1000] ;  /* 0x00100000d3b4783b */ /* 0x000e620000000200 */
[-C--:B--2---:R-:W-:Y:S01]  /*19350*/  HMMA.16816.F32.BF16 R4, R188, R192.reuse, R4 ;  /* 0x000000c0bc04723c */ /* 0x084fe20000041804 */
[----:B------:R-:W-:Y:S04]  /*19360*/  DEPBAR.LE SB0, 0x0 ;  /* 0x000080000000791a */ /* 0x000fe80000000000 */
[----:B------:R-:W-:Y:S01]  /*19370*/  BAR.SYNC.DEFER_BLOCKING 0x0 ;  /* 0x0000000000007b1d */ /* 0x000fe20000010000 */
[C---:B-----5:R-:W-:Y:S06]  /*19380*/  HMMA.16816.F32.BF16 R8, R140.reuse, R192, R8 ;  /* 0x000000c08c08723c */ /* 0x060fec0000041808 */
[-C--:B------:R-:W-:Y:S06]  /*19390*/  HMMA.16816.F32.BF16 R12, R140, R194.reuse, R12 ;  /* 0x000000c28c0c723c */ /* 0x080fec000004180c */
[C---:B------:R-:W-:Y:S06]  /*193a0*/  HMMA.16816.F32.BF16 R16, R188.reuse, R194, R16 ;  /* 0x000000c2bc10723c */ /* 0x040fec0000041810 */
[-C--:B------:R-:W-:Y:S06]  /*193b0*/  HMMA.16816.F32.BF16 R20, R188, R196.reuse, R20 ;  /* 0x000000c4bc14723c */ /* 0x080fec0000041814 */
[C---:B------:R-:W-:Y:S06]  /*193c0*/  HMMA.16816.F32.BF16 R24, R140.reuse, R196, R24 ;  /* 0x000000c48c18723c */ /* 0x040fec0000041818 */
[-C--:B------:R-:W-:Y:S06]  /*193d0*/  HMMA.16816.F32.BF16 R28, R140, R198.reuse, R28 ;  /* 0x000000c68c1c723c */ /* 0x080fec000004181c */
[----:B------:R-:W-:Y:S06]  /*193e0*/  HMMA.16816.F32.BF16 R32, R188, R198, R32 ;  /* 0x000000c6bc20723c */ /* 0x000fec0000041820 */
[-C--:B-1----:R-:W-:Y:S06]  /*193f0*/  HMMA.16816.F32.BF16 R4, R176, R180.reuse, R4 ;  /* 0x000000b4b004723c */ /* 0x082fec0000041804 */
[C---:B------:R-:W-:Y:S06]  /*19400*/  HMMA.16816.F32.BF16 R8, R184.reuse, R180, R8 ;  /* 0x000000b4b808723c */ /* 0x040fec0000041808 */
[-C--:B------:R-:W-:Y:S06]  /*19410*/  HMMA.16816.F32.BF16 R12, R184, R182.reuse, R12 ;  /* 0x000000b6b80c723c */ /* 0x080fec000004180c */
[C---:B------:R-:W-:Y:S06]  /*19420*/  HMMA.16816.F32.BF16 R16, R176.reuse, R182, R16 ;  /* 0x000000b6b010723c */ /* 0x040fec0000041810 */
[-C--:B------:R-:W-:Y:S05]  /*19430*/  HMMA.16816.F32.BF16 R20, R176, R200.reuse, R20 ;  /* 0x000000c8b014723c */ /* 0x080fea0000041814 */
[----:B------:R-:W-:Y:S01]  /*19440*/  FFMA.FTZ R5, R134, -UR19, R5 ;  /* 0x8000001386057c23 */ /* 0x000fe20008010005 */
[C---:B------:R-:W-:Y:S05]  /*19450*/  HMMA.16816.F32.BF16 R24, R184.reuse, R200, R24 ;  /* 0x000000c8b818723c */ /* 0x040fea0000041818 */
[----:B------:R-:W-:Y:S01]  /*19460*/  FFMA.FTZ R7, R3, -UR19, R7 ;  /* 0x8000001303077c23 */ /* 0x000fe20008010007 */
[-C--:B------:R-:W-:Y:S05]  /*19470*/  HMMA.16816.F32.BF16 R28, R184, R202.reuse, R28 ;  /* 0x000000cab81c723c */ /* 0x080fea000004181c */
[C---:B------:R-:W-:Y:S01]  /*19480*/  IMAD.IADD R3, R227.reuse, 0x1, -R0 ;  /* 0x00000001e3037824 */ /* 0x040fe200078e0a00 */
[----:B------:R-:W-:Y:S05]  /*19490*/  HMMA.16816.F32.BF16 R32, R176, R202, R32 ;  /* 0x000000cab020723c */ /* 0x000fea0000041820 */
[----:B------:R-:W-:Y:S01]  /*194a0*/  IABS R3, R3 ;  /* 0x0000000300037213 */ /* 0x000fe20000000000 */
[----:B------:R-:W-:Y:S02]  /*194b0*/  IMAD.IADD R134, R227, 0x1, -R2 ;  /* 0x00000001e3867824 */ /* 0x000fe400078e0a02 */
[----:B------:R-:W-:Y:S03]  /*194c0*/  FFMA.FTZ R6, R135, -UR19, R6 ;  /* 0x8000001387067c23 */ /* 0x000fe60008010006 */
[----:B------:R-:W-:Y:S01]  /*194d0*/  IMAD.IADD R135, R232, 0x1, -R2 ;  /* 0x00000001e8877824 */ /* 0x000fe200078e0a02 */
[----:B------:R-:W-:Y:S01]  /*194e0*/  IABS R2, R136 ;  /* 0x0000008800027213 */ /* 0x000fe20000000000 */
[----:B------:R-:W-:Y:S01]  /*194f0*/  FFMA.FTZ R4, R137, -UR19, R4 ;  /* 0x8000001389047c23 */ /* 0x000fe20008010004 */
[----:B------:R-:W-:Y:S02]  /*19500*/  IABS R179, R134 ;  /* 0x0000008600b37213 */ /* 0x000fe40000000000 */
[----:B------:R-:W-:Y:S01]  /*19510*/  IABS R178, R135 ;  /* 0x0000008700b27213 */ /* 0x000fe20000000000 */
[----:B------:R-:W-:Y:S01]  /*19520*/  IMAD.MOV.U32 R176, RZ, RZ, R2 ;  /* 0x000000ffffb07224 */ /* 0x000fe200078e0002 */
[----:B------:R-:W-:Y:S02]  /*19530*/  I2FP.F32.S32 R177, R3 ;  /* 0x0000000300b17245 */ /* 0x000fe40000201400 */
[----:B------:R-:W-:Y:S01]  /*19540*/  I2FP.F32.S32 R179, R179 ;  /* 0x000000b300b37245 */ /* 0x000fe20000201400 */
[----:B------:R-:W-:Y:S06]  /*19550*/  @P0 BRA `(.L_x_2482) ;  /* 0xfffffff000400947 */ /* 0x000fec000383ffff */
.L_x_2481:
[C---:B------:R-:W-:Y:S01]  /*19560*/  ISETP.GE.AND P2, PT, R0.reuse, R226, PT ;  /* 0x000000e20000720c */ /* 0x040fe20003f46270 */
[----:B------:R-:W2:Y:S01]  /*19570*/  LDL.64 R200, [R1+0x8] ;  /* 0x0000080001c87983 */ /* 0x000ea20000100a00 */
[----:B------:R-:W-:Y:S01]  /*19580*/  I2FP.F32.S32 R3, R176 ;  /* 0x000000b000037245 */ /* 0x000fe20000201400 */
[C---:B-1----:R-:W-:Y:S01]  /*19590*/  VIADD R135, R0.reuse, 0x9 ;  /* 0x0000000900877836 */ /* 0x042fe20000000000 */
[C---:B------:R-:W-:Y:S01]  /*195a0*/  ISETP.GE.OR P2, PT, R0.reuse, R231, !P2 ;  /* 0x000000e70000720c */ /* 0x040fe20005746670 */
[----:B------:R-:W-:Y:S01]  /*195b0*/  VIADD R134, R0, 0x10 ;  /* 0x0000001000867836 */ /* 0x000fe20000000000 */
[----:B------:R-:W-:Y:S01]  /*195c0*/  I2FP.F32.S32 R2, R178 ;  /* 0x000000b200027245 */ /* 0x000fe20000201400 */
[----:B------:R-:W3:Y:S01]  /*195d0*/  LDL.64 R184, [R1+0x10] ;  /* 0x0000100001b87983 */ /* 0x000ee20000100a00 */
[----:B------:R-:W-:Y:S01]  /*195e0*/  FSEL R176, R4, -INF , !P2 ;  /* 0xff80000004b07808 */ /* 0x000fe20005000000 */
[----:B------:R-:W-:Y:S01]  /*195f0*/  FFMA.FTZ R10, R3, -UR19, R10 ;  /* 0x80000013030a7c23 */ /* 0x000fe2000801000a */
[----:B------:R-:W-:Y:S01]  /*19600*/  ISETP.GE.AND P0, PT, R0, R225, PT ;  /* 0x000000e10000720c */ /* 0x000fe20003f06270 */
[----:B------:R-:W-:Y:S01]  /*19610*/  FFMA.FTZ R11, R2, -UR19, R11 ;  /* 0x80000013020b7c23 */ /* 0x000fe2000801000b */
[C---:B------:R-:W-:Y:S01]  /*19620*/  ISETP.GE.AND P2, PT, R0.reuse, R224, PT ;  /* 0x000000e00000720c */ /* 0x040fe20003f46270 */
[----:B------:R-:W4:Y:S01]  /*19630*/  LDL.64 R186, [R1+0x18] ;  /* 0x0000180001ba7983 */ /* 0x000f220000100a00 */
[C---:B------:R-:W-:Y:S01]  /*19640*/  ISETP.GE.OR P0, PT, R0.reuse, R230, !P0 ;  /* 0x000000e60000720c */ /* 0x040fe20004706670 */
[----:B------:R-:W-:Y:S01]  /*19650*/  FFMA.FTZ R8, R177, -UR19, R8 ;  /* 0x80000013b1087c23 */ /* 0x000fe20008010008 */
[C---:B------:R-:W-:Y:S01]  /*19660*/  ISETP.GE.OR P2, PT, R0.reuse, R229, !P2 ;  /* 0x000000e50000720c */ /* 0x040fe20005746670 */
[----:B------:R-:W-:Y:S01]  /*19670*/  VIADD R2, R0, 0x8 ;  /* 0x0000000800027836 */ /* 0x000fe20000000000 */
[----:B------:R-:W-:Y:S01]  /*19680*/  FSEL R178, R5, -INF , !P5 ;  /* 0xff80000005b27808 */ /* 0x000fe20006800000 */
[----:B------:R-:W5:Y:S01]  /*19690*/  LDL.64 R192, [R1+0x20] ;  /* 0x0000200001c07983 */ /* 0x000f620000100a00 */
[----:B------:R-:W-:Y:S01]  /*196a0*/  FSEL R180, R7, -INF , !P6 ;  /* 0xff80000007b47808 */ /* 0x000fe20007000000 */
[----:B------:R-:W-:Y:S01]  /*196b0*/  FFMA.FTZ R9, R179, -UR19, R9 ;  /* 0x80000013b3097c23 */ /* 0x000fe20008010009 */
[----:B------:R-:W-:Y:S01]  /*196c0*/  FSEL R179, R6, -INF , !P0 ;  /* 0xff80000006b37808 */ /* 0x000fe20004000000 */
[----:B------:R-:W-:Y:S01]  /*196d0*/  VIADD R137, R0, 0x11 ;  /* 0x0000001100897836 */ /* 0x000fe20000000000 */
[----:B------:R-:W-:Y:S01]  /*196e0*/  FSEL R182, R8, -INF , !P2 ;  /* 0xff80000008b67808 */ /* 0x000fe20005000000 */
[----:B------:R-:W5:Y:S01]  /*196f0*/  LDL.64 R198, [R1+0x28] ;  /* 0x0000280001c67983 */ /* 0x000f620000100a00 */
[C---:B------:R-:W-:Y:S01]  /*19700*/  ISETP.GE.AND P0, PT, R2.reuse, R226, PT ;  /* 0x000000e20200720c */ /* 0x040fe20003f06270 */
[C-C-:B------:R-:W-:Y:S01]  /*19710*/  IMAD.IADD R4, R227.reuse, 0x1, -R2.reuse ;  /* 0x00000001e3047824 */ /* 0x140fe200078e0a02 */
[C---:B------:R-:W-:Y:S01]  /*19720*/  ISETP.GE.AND P5, PT, R2.reuse, R225, PT ;  /* 0x000000e10200720c */ /* 0x040fe20003fa6270 */
[----:B------:R-:W-:Y:S01]  /*19730*/  UIADD3 UR5, UR31, -0x4498517b, URZ ;  /* 0xbb67ae851f057890 */ /* 0x000fe2000fffe03f */
[C---:B------:R-:W-:Y:S01]  /*19740*/  ISETP.GE.AND P6, PT, R2.reuse, R224, PT ;  /* 0x000000e00200720c */ /* 0x040fe20003fc6270 */
[----:B------:R-:W-:Y:S01]  /*19750*/  IMAD.IADD R3, R227, 0x1, -R135 ;  /* 0x00000001e3037824 */ /* 0x000fe200078e0a87 */
[----:B------:R-:W-:Y:S01]  /*19760*/  ISETP.GE.AND P2, PT, R2, R223, PT ;  /* 0x000000df0200720c */ /* 0x000fe20003f46270 */
[--C-:B------:R-:W-:Y:S01]  /*19770*/  IMAD.IADD R6, R232, 0x1, -R2.reuse ;  /* 0x00000001e8067824 */ /* 0x100fe200078e0a02 */
[----:B------:R-:W-:Y:S01]  /*19780*/  ISETP.GE.OR P0, PT, R2, R231, !P0 ;  /* 0x000000e70200720c */ /* 0x000fe20004706670 */
[--C-:B------:R-:W-:Y:S01]  /*19790*/  IMAD.IADD R5, R222, 0x1, -R2.reuse ;  /* 0x00000001de057824 */ /* 0x100fe200078e0a02 */
[C---:B------:R-:W-:Y:S01]  /*197a0*/  ISETP.GE.OR P5, PT, R2.reuse, R230, !P5 ;  /* 0x000000e60200720c */ /* 0x040fe20006fa6670 */
[C---:B------:R-:W-:Y:S01]  /*197b0*/  IMAD.IADD R7, R221.reuse, 0x1, -R2 ;  /* 0x00000001dd077824 */ /* 0x040fe200078e0a02 */
[C---:B------:R-:W-:Y:S01]  /*197c0*/  ISETP.GE.OR P6, PT, R2.reuse, R229, !P6 ;  /* 0x000000e50200720c */ /* 0x040fe200077c6670 */
[----:B------:R-:W-:Y:S01]  /*197d0*/  UISETP.GT.AND UP0, UPT, UR9, UR15, UPT ;  /* 0x0000000f0900728c */ /* 0x000fe2000bf04270 */
[----:B------:R-:W-:Y:S02]  /*197e0*/  ISETP.GE.OR P2, PT, R2, R228, !P2 ;  /* 0x000000e40200720c */ /* 0x000fe40005746670 */
[----:B------:R-:W-:Y:S02]  /*197f0*/  IABS R8, R4 ;  /* 0x0000000400087213 */ /* 0x000fe40000000000 */
[----:B------:R-:W-:Y:S02]  /*19800*/  IABS R2, R3 ;  /* 0x0000000300027213 */ /* 0x000fe40000000000 */
[----:B------:R-:W-:Y:S01]  /*19810*/  IABS R4, R6 ;  /* 0x0000000600047213 */ /* 0x000fe20000000000 */
[----:B------:R-:W-:Y:S01]  /*19820*/  IMAD.MOV.U32 R3, RZ, RZ, R8 ;  /* 0x000000ffff037224 */ /* 0x000fe200078e0008 */
[----:B------:R-:W-:Y:S01]  /*19830*/  IABS R6, R5 ;  /* 0x0000000500067213 */ /* 0x000fe20000000000 */
[----:B------:R-:W-:Y:S01]  /*19840*/  IMAD.IADD R8, R221, 0x1, -R137 ;  /* 0x00000001dd087824 */ /* 0x000fe200078e0a89 */
[----:B------:R-:W-:Y:S02]  /*19850*/  I2FP.F32.S32 R2, R2 ;  /* 0x0000000200027245 */ /* 0x000fe40000201400 */
[----:B------:R-:W-:Y:S02]  /*19860*/  IABS R7, R7 ;  /* 0x0000000700077213 */ /* 0x000fe40000000000 */
[----:B------:R-:W-:Y:S01]  /*19870*/  I2FP.F32.S32 R4, R4 ;  /* 0x0000000400047245 */ /* 0x000fe20000201400 */
[----:B------:R-:W-:Y:S01]  /*19880*/  FFMA.FTZ R13, R2, -UR19, R13 ;  /* 0x80000013020d7c23 */ /* 0x000fe2000801000d */
[----:B------:R-:W-:Y:S01]  /*19890*/  I2FP.F32.S32 R6, R6 ;  /* 0x0000000600067245 */ /* 0x000fe20000201400 */
[----:B------:R-:W-:Y:S01]  /*198a0*/  IMAD.MOV.U32 R5, RZ, RZ, R7 ;  /* 0x000000ffff057224 */ /* 0x000fe200078e0007 */
[----:B------:R-:W-:Y:S01]  /*198b0*/  I2FP.F32.S32 R3, R3 ;  /* 0x0000000300037245 */ /* 0x000fe20000201400 */
[----:B------:R-:W-:Y:S01]  /*198c0*/  FFMA.FTZ R14, R4, -UR19, R14 ;  /* 0x80000013040e7c23 */ /* 0x000fe2000801000e */
[----:B------:R-:W-:Y:S01]  /*198d0*/  FSEL R177, R9, -INF , !P1 ;  /* 0xff80000009b17808 */ /* 0x000fe20004800000 */
[----:B------:R-:W-:Y:S01]  /*198e0*/  FFMA.FTZ R18, R6, -UR19, R18 ;  /* 0x8000001306127c23 */ /* 0x000fe20008010012 */
[----:B------:R-:W-:Y:S01]  /*198f0*/  I2FP.F32.S32 R5, R5 ;  /* 0x0000000500057245 */ /* 0x000fe20000201400 */
[--C-:B------:R-:W-:Y:S01]  /*19900*/  IMAD.IADD R2, R221, 0x1, -R135.reuse ;  /* 0x00000001dd027824 */ /* 0x100fe200078e0a87 */
[----:B------:R-:W-:Y:S01]  /*19910*/  ISETP.GE.AND P1, PT, R0, R223, PT ;  /* 0x000000df0000720c */ /* 0x000fe20003f26270 */
[C---:B------:R-:W-:Y:S01]  /*19920*/  IMAD.IADD R4, R222.reuse, 0x1, -R135 ;  /* 0x00000001de047824 */ /* 0x040fe200078e0a87 */
[----:B------:R-:W-:Y:S01]  /*19930*/  FSEL R142, R11, -INF , !P3 ;  /* 0xff8000000b8e7808 */ /* 0x000fe20005800000 */
[----:B------:R-:W-:Y:S01]  /*19940*/  IMAD.IADD R6, R222, 0x1, -R134 ;  /* 0x00000001de067824 */ /* 0x000fe200078e0a86 */
[----:B------:R-:W-:Y:S01]  /*19950*/  ISETP.GE.OR P1, PT, R0, R228, !P1 ;  /* 0x000000e40000720c */ /* 0x000fe20004f26670 */
[----:B------:R-:W-:Y:S01]  /*19960*/  FFMA.FTZ R12, R3, -UR19, R12 ;  /* 0x80000013030c7c23 */ /* 0x000fe2000801000c */
[----:B------:R-:W-:Y:S01]  /*19970*/  IABS R3, R2 ;  /* 0x0000000200037213 */ /* 0x000fe20000000000 */
[----:B------:R-:W-:Y:S01]  /*19980*/  FFMA.FTZ R16, R5, -UR19, R16 ;  /* 0x8000001305107c23 */ /* 0x000fe20008010010 */
[----:B------:R-:W-:Y:S01]  /*19990*/  IABS R2, R4 ;  /* 0x0000000400027213 */ /* 0x000fe20000000000 */
[----:B------:R-:W-:Y:S01]  /*199a0*/  IMAD.IADD R5, R221, 0x1, -R134 ;  /* 0x00000001dd057824 */ /* 0x000fe200078e0a86 */
[----:B------:R-:W-:Y:S02]  /*199b0*/  IABS R7, R6 ;  /* 0x0000000600077213 */ /* 0x000fe40000000000 */
[----:B------:R-:W-:Y:S02]  /*199c0*/  I2FP.F32.S32 R6, R3 ;  /* 0x0000000300067245 */ /* 0x000fe40000201400 */
[----:B------:R-:W-:Y:S01]  /*199d0*/  I2FP.F32.S32 R3, R2 ;  /* 0x0000000200037245 */ /* 0x000fe20000201400 */
[----:B------:R-:W-:Y:S01]  /*199e0*/  IMAD.MOV.U32 R2, RZ, RZ, R7 ;  /* 0x000000ffff027224 */ /* 0x000fe200078e0007 */
[----:B------:R-:W-:Y:S01]  /*199f0*/  IABS R4, R8 ;  /* 0x0000000800047213 */ /* 0x000fe20000000000 */
[----:B------:R-:W-:Y:S01]  /*19a00*/  FFMA.FTZ R17, R6, -UR19, R17 ;  /* 0x8000001306117c23 */ /* 0x000fe20008010011 */
[----:B------:R-:W-:Y:S01]  /*19a10*/  IABS R5, R5 ;  /* 0x0000000500057213 */ /* 0x000fe20000000000 */
[----:B------:R-:W-:Y:S01]  /*19a20*/  FFMA.FTZ R19, R3, -UR19, R19 ;  /* 0x8000001303137c23 */ /* 0x000fe20008010013 */
[----:B------:R-:W-:Y:S02]  /*19a30*/  I2FP.F32.S32 R2, R2 ;  /* 0x0000000200027245 */ /* 0x000fe40000201400 */
[----:B------:R-:W-:Y:S02]  /*19a40*/  I2FP.F32.S32 R3, R4 ;  /* 0x0000000400037245 */ /* 0x000fe40000201400 */
[----:B------:R-:W-:Y:S01]  /*19a50*/  I2FP.F32.S32 R5, R5 ;  /* 0x0000000500057245 */ /* 0x000fe20000201400 */
[----:B------:R-:W-:Y:S01]  /*19a60*/  FFMA.FTZ R22, R2, -UR19, R22 ;  /* 0x8000001302167c23 */ /* 0x000fe20008010016 */
[-C--:B------:R-:W-:Y:S01]  /*19a70*/  ISETP.GE.AND P3, PT, R135, R225.reuse, PT ;  /* 0x000000e18700720c */ /* 0x080fe20003f66270 */
[----:B------:R-:W-:Y:S01]  /*19a80*/  VIADD R2, R0, 0x18 ;  /* 0x0000001800027836 */ /* 0x000fe20000000000 */
[----:B------:R-:W-:Y:S01]  /*19a90*/  FSEL R181, R10, -INF , !P1 ;  /* 0xff8000000ab57808 */ /* 0x000fe20004800000 */
[----:B------:R-:W-:Y:S01]  /*19aa0*/  FFMA.FTZ R21, R3, -UR19, R21 ;  /* 0x8000001303157c23 */ /* 0x000fe20008010015 */
[----:B------:R-:W-:Y:S01]  /*19ab0*/  ISETP.GE.AND P1, PT, R135, R226, PT ;  /* 0x000000e28700720c */ /* 0x000fe20003f26270 */
[----:B------:R-:W-:Y:S01]  /*19ac0*/  VIADD R0, R0, 0x19 ;  /* 0x0000001900007836 */ /* 0x000fe20000000000 */
[----:B------:R-:W-:Y:S01]  /*19ad0*/  FSEL R18, R18, -INF , !P5 ;  /* 0xff80000012127808 */ /* 0x000fe20006800000 */
[----:B------:R-:W-:Y:S01]  /*19ae0*/  FFMA.FTZ R20, R5, -UR19, R20 ;  /* 0x8000001305147c23 */ /* 0x000fe20008010014 */
[----:B------:R-:W-:Y:S01]  /*19af0*/  ISETP.GE.OR P3, PT, R135, R230, !P3 ;  /* 0x000000e68700720c */ /* 0x000fe20005f66670 */
[----:B------:R-:W-:Y:S01]  /*19b00*/  IMAD.IADD R3, R222, 0x1, -R137 ;  /* 0x00000001de037824 */ /* 0x000fe200078e0a89 */
[----:B------:R-:W-:Y:S01]  /*19b10*/  ISETP.GE.AND P5, PT, R134, R225, PT ;  /* 0x000000e18600720c */ /* 0x000fe20003fa6270 */
[--C-:B------:R-:W-:Y:S01]  /*19b20*/  IMAD.IADD R5, R222, 0x1, -R2.reuse ;  /* 0x00000001de057824 */ /* 0x100fe200078e0a02 */
[----:B------:R-:W-:Y:S01]  /*19b30*/  FSEL R16, R16, -INF , !P0 ;  /* 0xff80000010107808 */ /* 0x000fe20004000000 */
[C---:B------:R-:W-:Y:S01]  /*19b40*/  IMAD.IADD R4, R221.reuse, 0x1, -R2 ;  /* 0x00000001dd047824 */ /* 0x040fe200078e0a02 */
[----:B------:R-:W-:Y:S01]  /*19b50*/  IABS R8, R3 ;  /* 0x0000000300087213 */ /* 0x000fe20000000000 */
[--C-:B------:R-:W-:Y:S01]  /*19b60*/  IMAD.IADD R9, R222, 0x1, -R0.reuse ;  /* 0x00000001de097824 */ /* 0x100fe200078e0a00 */
[----:B------:R-:W-:Y:S01]  /*19b70*/  IABS R3, R5 ;  /* 0x0000000500037213 */ /* 0x000fe20000000000 */
[----:B------:R-:W-:Y:S01]  /*19b80*/  IMAD.IADD R7, R221, 0x1, -R0 ;  /* 0x00000001dd077824 */ /* 0x000fe200078e0a00 */
[----:B------:R-:W-:Y:S02]  /*19b90*/  IABS R6, R4 ;  /* 0x0000000400067213 */ /* 0x000fe40000000000 */
[----:B------:R-:W-:Y:S02]  /*19ba0*/  IABS R4, R9 ;  /* 0x0000000900047213 */ /* 0x000fe40000000000 */
[----:B------:R-:W-:Y:S02]  /*19bb0*/  I2FP.F32.S32 R3, R3 ;  /* 0x0000000300037245 */ /* 0x000fe40000201400 */
[----:B------:R-:W-:Y:S02]  /*19bc0*/  I2FP.F32.S32 R4, R4 ;  /* 0x0000000400047245 */ /* 0x000fe40000201400 */
[----:B------:R-:W-:Y:S01]  /*19bd0*/  IABS R5, R7 ;  /* 0x0000000700057213 */ /* 0x000fe20000000000 */
[----:B------:R-:W-:Y:S01]  /*19be0*/  FFMA.FTZ R34, R3, -UR19, R34 ;  /* 0x8000001303227c23 */ /* 0x000fe20008010022 */
[----:B------:R-:W-:Y:S01]  /*19bf0*/  FMNMX.FTZ R3, R179, R133, !PT ;  /* 0x00000085b3037209 */ /* 0x000fe20007810000 */
[----:B------:R-:W-:Y:S01]  /*19c00*/  FFMA.FTZ R35, R4, -UR19, R35 ;  /* 0x8000001304237c23 */ /* 0x000fe20008010023 */
[----:B------:R-:W-:Y:S02]  /*19c10*/  FMNMX.FTZ R4, R176, R132, !PT ;  /* 0x00000084b0047209 */ /* 0x000fe40007810000 */
[----:B------:R-:W-:Y:S02]  /*19c20*/  ISETP.GE.OR P1, PT, R135, R231, !P1 ;  /* 0x000000e78700720c */ /* 0x000fe40004f26670 */
[----:B------:R-:W-:Y:S02]  /*19c30*/  FMNMX.FTZ R3, R180, R3, !PT ;  /* 0x00000003b4037209 */ /* 0x000fe40007810000 */
[----:B------:R-:W-:Y:S02]  /*19c40*/  I2FP.F32.S32 R7, R8 ;  /* 0x0000000800077245 */ /* 0x000fe40000201400 */
[----:B------:R-:W-:Y:S02]  /*19c50*/  ISETP.GE.AND P0, PT, R134, R226, PT ;  /* 0x000000e28600720c */ /* 0x000fe40003f06270 */
[----:B------:R-:W-:Y:S01]  /*19c60*/  FSEL R19, R19, -INF , !P3 ;  /* 0xff80000013137808 */ /* 0x000fe20005800000 */
[----:B------:R-:W-:Y:S01]  /*19c70*/  FFMA.FTZ R23, R7, -UR19, R23 ;  /* 0x8000001307177c23 */ /* 0x000fe20008010017 */
[----:B------:R-:W-:Y:S01]  /*19c80*/  FMNMX.FTZ R4, R178, R4, !PT ;  /* 0x00000004b2047209 */ /* 0x000fe20007810000 */
[----:B------:R-:W-:Y:S01]  /*19c90*/  IMAD.IADD R7, R227, 0x1, -R134 ;  /* 0x00000001e3077824 */ /* 0x000fe200078e0a86 */
[----:B------:R-:W-:Y:S02]  /*19ca0*/  ISETP.GE.AND P3, PT, R137, R225, PT ;  /* 0x000000e18900720c */ /* 0x000fe40003f66270 */
[----:B------:R-:W-:Y:S02]  /*19cb0*/  ISETP.GE.OR P5, PT, R134, R230, !P5 ;  /* 0x000000e68600720c */ /* 0x000fe40006fa6670 */
[----:B------:R-:W-:Y:S02]  /*19cc0*/  FSEL R17, R17, -INF , !P1 ;  /* 0xff80000011117808 */ /* 0x000fe40004800000 */
[----:B------:R-:W-:Y:S02]  /*19cd0*/  FMNMX.FTZ R3, R18, R3, !PT ;  /* 0x0000000312037209 */ /* 0x000fe40007810000 */
[C---:B------:R-:W-:Y:S02]  /*19ce0*/  ISETP.GE.AND P1, PT, R137.reuse, R226, PT ;  /* 0x000000e28900720c */ /* 0x040fe40003f26270 */
[----:B------:R-:W-:Y:S02]  /*19cf0*/  ISETP.GE.OR P0, PT, R134, R231, !P0 ;  /* 0x000000e78600720c */ /* 0x000fe40004706670 */
[----:B------:R-:W-:Y:S01]  /*19d00*/  FMNMX.FTZ R136, R16, R4, !PT ;  /* 0x0000000410887209 */ /* 0x000fe20007810000 */
[----:B------:R-:W-:Y:S01]  /*19d10*/  IMAD.IADD R4, R232, 0x1, -R135 ;  /* 0x00000001e8047824 */ /* 0x000fe200078e0a87 */
[----:B------:R-:W-:Y:S02]  /*19d20*/  ISETP.GE.OR P3, PT, R137, R230, !P3 ;  /* 0x000000e68900720c */ /* 0x000fe40005f66670 */
[----:B------:R-:W-:Y:S02]  /*19d30*/  FSEL R242, R22, -INF , !P5 ;  /* 0xff80000016f27808 */ /* 0x000fe40006800000 */
[----:B------:R-:W-:Y:S02]  /*19d40*/  I2FP.F32.S32 R6, R6 ;  /* 0x0000000600067245 */ /* 0x000fe40000201400 */
[----:B------:R-:W-:Y:S02]  /*19d50*/  ISETP.GE.AND P5, PT, R2, R225, PT ;  /* 0x000000e10200720c */ /* 0x000fe40003fa6270 */
[----:B------:R-:W-:Y:S01]  /*19d60*/  FMNMX.FTZ R3, R19, R3, !PT ;  /* 0x0000000313037209 */ /* 0x000fe20007810000 */
[----:B------:R-:W-:Y:S01]  /*19d70*/  FFMA.FTZ R32, R6, -UR19, R32 ;  /* 0x8000001306207c23 */ /* 0x000fe20008010020 */
[----:B------:R-:W-:Y:S01]  /*19d80*/  FSEL R196, R20, -INF , !P0 ;  /* 0xff80000014c47808 */ /* 0x000fe20004000000 */
[----:B------:R-:W-:Y:S01]  /*19d90*/  IMAD.IADD R6, R227, 0x1, -R2 ;  /* 0x00000001e3067824 */ /* 0x000fe200078e0a02 */
[----:B------:R-:W-:Y:S02]  /*19da0*/  ISETP.GE.OR P1, PT, R137, R231, !P1 ;  /* 0x000000e78900720c */ /* 0x000fe40004f26670 */
[----:B------:R-:W-:Y:S02]  /*19db0*/  ISETP.GE.AND P0, PT, R2, R226, PT ;  /* 0x000000e20200720c */ /* 0x000fe40003f06270 */
[----:B------:R-:W-:Y:S02]  /*19dc0*/  FMNMX.FTZ R136, R17, R136, !PT ;  /* 0x0000008811887209 */ /* 0x000fe40007810000 */
[----:B------:R-:W-:Y:S02]  /*19dd0*/  FSEL R197, R23, -INF , !P3 ;  /* 0xff80000017c57808 */ /* 0x000fe40005800000 */
[----:B------:R-:W-:Y:S02]  /*19de0*/  I2FP.F32.S32 R5, R5 ;  /* 0x0000000500057245 */ /* 0x000fe40000201400 */
[----:B------:R-:W-:Y:S02]  /*19df0*/  ISETP.GE.AND P3, PT, R0, R225, PT ;  /* 0x000000e10000720c */ /* 0x000fe40003f66270 */
[----:B------:R-:W-:Y:S01]  /*19e00*/  ISETP.GE.OR P5, PT, R2, R230, !P5 ;  /* 0x000000e60200720c */ /* 0x000fe20006fa6670 */
[----:B------:R-:W-:Y:S01]  /*19e10*/  FFMA.FTZ R33, R5, -UR19, R33 ;  /* 0x8000001305217c23 */ /* 0x000fe20008010021 */
[----:B------:R-:W-:Y:S01]  /*19e20*/  FMNMX.FTZ R3, R242, R3, !PT ;  /* 0x00000003f2037209 */ /* 0x000fe20007810000 */
[----:B------:R-:W-:Y:S01]  /*19e30*/  IMAD.IADD R5, R232, 0x1, -R134 ;  /* 0x00000001e8057824 */ /* 0x000fe200078e0a86 */
[----:B------:R-:W-:Y:S02]  /*19e40*/  FSEL R195, R21, -INF , !P1 ;  /* 0xff80000015c37808 */ /* 0x000fe40004800000 */
[----:B------:R-:W-:Y:S02]  /*19e50*/  ISETP.GE.AND P1, PT, R0, R226, PT ;  /* 0x000000e20000720c */ /* 0x000fe40003f26270 */
[----:B------:R-:W-:Y:S02]  /*19e60*/  ISETP.GE.OR P0, PT, R2, R231, !P0 ;  /* 0x000000e70200720c */ /* 0x000fe40004706670 */
[----:B------:R-:W-:Y:S02]  /*19e70*/  FMNMX.FTZ R136, R196, R136, !PT ;  /* 0x00000088c4887209 */ /* 0x000fe40007810000 */
[----:B------:R-:W-:Y:S02]  /*19e80*/  FSEL R191, R34, -INF , !P5 ;  /* 0xff80000022bf7808 */ /* 0x000fe40006800000 */
[----:B------:R-:W-:Y:S02]  /*19e90*/  ISETP.GE.OR P3, PT, R0, R230, !P3 ;  /* 0x000000e60000720c */ /* 0x000fe40005f66670 */
[----:B------:R-:W-:Y:S02]  /*19ea0*/  FMNMX.FTZ R3, R197, R3, !PT ;  /* 0x00000003c5037209 */ /* 0x000fe40007810000 */
[----:B------:R-:W-:Y:S02]  /*19eb0*/  FSEL R189, R32, -INF , !P0 ;  /* 0xff80000020bd7808 */ /* 0x000fe40004000000 */
[----:B------:R-:W-:Y:S02]  /*19ec0*/  ISETP.GE.OR P1, PT, R0, R231, !P1 ;  /* 0x000000e70000720c */ /* 0x000fe40004f26670 */
[----:B------:R-:W-:Y:S02]  /*19ed0*/  FMNMX.FTZ R136, R195, R136, !PT ;  /* 0x00000088c3887209 */ /* 0x000fe40007810000 */
[C---:B------:R-:W-:Y:S02]  /*19ee0*/  ISETP.GE.AND P0, PT, R135.reuse, R224, PT ;  /* 0x000000e08700720c */ /* 0x040fe40003f06270 */
[----:B------:R-:W-:Y:S02]  /*19ef0*/  ISETP.GE.AND P5, PT, R135, R223, PT ;  /* 0x000000df8700720c */ /* 0x000fe40003fa6270 */
[----:B------:R-:W-:Y:S02]  /*19f00*/  FSEL R194, R35, -INF , !P3 ;  /* 0xff80000023c27808 */ /* 0x000fe40005800000 */
[----:B------:R-:W-:Y:S02]  /*19f10*/  FMNMX.FTZ R3, R191, R3, !PT ;  /* 0x00000003bf037209 */ /* 0x000fe40007810000 */
[----:B------:R-:W-:Y:S02]  /*19f20*/  FSEL R190, R33, -INF , !P1 ;  /* 0xff80000021be7808 */ /* 0x000fe40004800000 */
[----:B------:R-:W-:Y:S02]  /*19f30*/  FMNMX.FTZ R136, R189, R136, !PT ;  /* 0x00000088bd887209 */ /* 0x000fe40007810000 */
[C---:B------:R-:W-:Y:S02]  /*19f40*/  ISETP.GE.OR P0, PT, R135.reuse, R229, !P0 ;  /* 0x000000e58700720c */ /* 0x040fe40004706670 */
[----:B------:R-:W-:Y:S02]  /*19f50*/  ISETP.GE.OR P5, PT, R135, R228, !P5 ;  /* 0x000000e48700720c */ /* 0x000fe40006fa6670 */
[----:B------:R-:W-:Y:S01]  /*19f60*/  FMNMX.FTZ R135, R194, R3, !PT ;  /* 0x00000003c2877209 */ /* 0x000fe20007810000 */
[----:B------:R-:W-:Y:S01]  /*19f70*/  IMAD.IADD R3, R227, 0x1, -R137 ;  /* 0x00000001e3037824 */ /* 0x000fe200078e0a89 */
[----:B------:R-:W-:Y:S02]  /*19f80*/  FMNMX.FTZ R136, R190, R136, !PT ;  /* 0x00000088be887209 */ /* 0x000fe40007810000 */
[----:B------:R-:W-:Y:S01]  /*19f90*/  IABS R11, R7 ;  /* 0x00000007000b7213 */ /* 0x000fe20000000000 */
[----:B------:R-:W-:Y:S01]  /*19fa0*/  SHFL.BFLY PT, R9, R135, 0x2, 0x1f ;  /* 0x0c401f0087097f89 */ /* 0x000fe200000e0000 */
[----:B------:R-:W-:Y:S02]  /*19fb0*/  IABS R10, R4 ;  /* 0x00000004000a7213 */ /* 0x000fe40000000000 */
[----:B------:R-:W-:Y:S05]  /*19fc0*/  IABS R4, R3 ;  /* 0x0000000300047213 */ /* 0x000fea0000000000 */
[----:B------:R-:W1:Y:S01]  /*19fd0*/  SHFL.BFLY PT, R8, R136, 0x2, 0x1f ;  /* 0x0c401f0088087f89 */ /* 0x000e6200000e0000 */
[----:B------:R-:W-:Y:S01]  /*19fe0*/  IABS R3, R6 ;  /* 0x0000000600037213 */ /* 0x000fe20000000000 */
[----:B------:R-:W-:Y:S01]  /*19ff0*/  IMAD.MOV.U32 R6, RZ, RZ, R11 ;  /* 0x000000ffff067224 */ /* 0x000fe200078e000b */
[C---:B------:R-:W-:Y:S02]  /*1a000*/  ISETP.GE.AND P1, PT, R134.reuse, R224, PT ;  /* 0x000000e08600720c */ /* 0x040fe40003f26270 */
[----:B------:R-:W-:Y:S02]  /*1a010*/  I2FP.F32.S32 R4, R4 ;  /* 0x0000000400047245 */ /* 0x000fe40000201400 */
[----:B------:R-:W-:Y:S02]  /*1a020*/  I2FP.F32.S32 R6, R6 ;  /* 0x0000000600067245 */ /* 0x000fe40000201400 */
[----:B------:R-:W-:Y:S01]  /*1a030*/  ISETP.GE.OR P1, PT, R134, R229, !P1 ;  /* 0x000000e58600720c */ /* 0x000fe20004f26670 */
[----:B------:R-:W-:Y:S01]  /*1a040*/  FFMA.FTZ R25, R4, -UR19, R25 ;  /* 0x8000001304197c23 */ /* 0x000fe20008010019 */
[----:B------:R-:W-:Y:S01]  /*1a050*/  I2FP.F32.S32 R3, R3 ;  /* 0x0000000300037245 */ /* 0x000fe20000201400 */
[----:B------:R-:W-:Y:S01]  /*1a060*/  FFMA.FTZ R24, R6, -UR19, R24 ;  /* 0x8000001306187c23 */ /* 0x000fe20008010018 */
[----:B------:R-:W-:Y:S01]  /*1a070*/  IABS R7, R5 ;  /* 0x0000000500077213 */ /* 0x000fe20000000000 */
[----:B------:R-:W-:Y:S01]  /*1a080*/  IMAD.MOV.U32 R5, RZ, RZ, R10 ;  /* 0x000000ffff057224 */ /* 0x000fe200078e000a */
[----:B------:R-:W-:Y:S01]  /*1a090*/  FSEL R21, R12, -INF , !P6 ;  /* 0xff8000000c157808 */ /* 0x000fe20007000000 */
[----:B------:R-:W-:Y:S01]  /*1a0a0*/  FFMA.FTZ R28, R3, -UR19, R28 ;  /* 0x80000013031c7c23 */ /* 0x000fe2000801001c */
[----:B------:R-:W-:Y:S01]  /*1a0b0*/  FSEL R13, R13, -INF , !P0 ;  /* 0xff8000000d0d7808 */ /* 0x000fe20004000000 */
[----:B------:R-:W-:Y:S01]  /*1a0c0*/  IMAD.IADD R3, R227, 0x1, -R0 ;  /* 0x00000001e3037824 */ /* 0x000fe200078e0a00 */
[CC--:B------:R-:W-:Y:S01]  /*1a0d0*/  ISETP.GE.AND P6, PT, R137.reuse, R224.reuse, PT ;  /* 0x000000e08900720c */ /* 0x0c0fe20003fc6270 */
[----:B------:R-:W-:Y:S01]  /*1a0e0*/  IMAD.IADD R4, R232, 0x1, -R137 ;  /* 0x00000001e8047824 */ /* 0x000fe200078e0a89 */
[----:B------:R-:W-:Y:S02]  /*1a0f0*/  ISETP.GE.AND P0, PT, R2, R224, PT ;  /* 0x000000e00200720c */ /* 0x000fe40003f06270 */
[----:B------:R-:W-:Y:S02]  /*1a100*/  FSEL R202, R24, -INF , !P1 ;  /* 0xff80000018ca7808 */ /* 0x000fe40004800000 */
[C---:B------:R-:W-:Y:S02]  /*1a110*/  ISETP.GE.AND P1, PT, R2.reuse, R223, PT ;  /* 0x000000df0200720c */ /* 0x040fe40003f26270 */
[-C--:B------:R-:W-:Y:S02]  /*1a120*/  ISETP.GE.OR P6, PT, R137, R229.reuse, !P6 ;  /* 0x000000e58900720c */ /* 0x080fe400077c6670 */
[C---:B------:R-:W-:Y:S02]  /*1a130*/  ISETP.GE.OR P0, PT, R2.reuse, R229, !P0 ;  /* 0x000000e50200720c */ /* 0x040fe40004706670 */
[----:B------:R-:W-:Y:S02]  /*1a140*/  I2FP.F32.S32 R5, R5 ;  /* 0x0000000500057245 */ /* 0x000fe40000201400 */
[----:B------:R-:W-:Y:S01]  /*1a150*/  ISETP.GE.OR P1, PT, R2, R228, !P1 ;  /* 0x000000e40200720c */ /* 0x000fe20004f26670 */
[----:B------:R-:W-:Y:S01]  /*1a160*/  IMAD.IADD R2, R232, 0x1, -R2 ;  /* 0x00000001e8027824 */ /* 0x000fe200078e0a02 */
[----:B-1----:R-:W-:Y:S01]  /*1a170*/  FMNMX.FTZ R136, R136, R8, !PT ;  /* 0x0000000888887209 */ /* 0x002fe20007810000 */
[----:B------:R-:W-:Y:S01]  /*1a180*/  FFMA.FTZ R15, R5, -UR19, R15 ;  /* 0x80000013050f7c23 */ /* 0x000fe2000801000f */
[----:B------:R-:W-:Y:S02]  /*1a190*/  FSEL R239, R25, -INF , !P6 ;  /* 0xff80000019ef7808 */ /* 0x000fe40007000000 */
[----:B------:R-:W-:Y:S02]  /*1a1a0*/  FSEL R244, R28, -INF , !P0 ;  /* 0xff8000001cf47808 */ /* 0x000fe40004000000 */
[C---:B------:R-:W-:Y:S02]  /*1a1b0*/  ISETP.GE.AND P6, PT, R0.reuse, R224, PT ;  /* 0x000000e00000720c */ /* 0x040fe40003fc6270 */
[----:B------:R-:W-:Y:S02]  /*1a1c0*/  ISETP.GE.AND P0, PT, R0, R223, PT ;  /* 0x000000df0000720c */ /* 0x000fe40003f06270 */
[----:B------:R-:W-:Y:S02]  /*1a1d0*/  IABS R6, R3 ;  /* 0x0000000300067213 */ /* 0x000fe40000000000 */
[----:B------:R-:W-:Y:S02]  /*1a1e0*/  IABS R5, R2 ;  /* 0x0000000200057213 */ /* 0x000fe40000000000 */
[----:B------:R-:W-:Y:S01]  /*1a1f0*/  FMNMX.FTZ R3, R182, R138, !PT ;  /* 0x0000008ab6037209 */ /* 0x000fe20007810000 */
[----:B------:R-:W1:Y:S01]  /*1a200*/  SHFL.BFLY PT, R2, R136, 0x1, 0x1f ;  /* 0x0c201f0088027f89 */ /* 0x000e6200000e0000 */
[----:B------:R-:W-:Y:S02]  /*1a210*/  I2FP.F32.S32 R7, R7 ;  /* 0x0000000700077245 */ /* 0x000fe40000201400 */
[C---:B------:R-:W-:Y:S02]  /*1a220*/  ISETP.GE.OR P0, PT, R0.reuse, R228, !P0 ;  /* 0x000000e40000720c */ /* 0x040fe40004706670 */
[----:B------:R-:W-:Y:S01]  /*1a230*/  ISETP.GE.OR P6, PT, R0, R229, !P6 ;  /* 0x000000e50000720c */ /* 0x000fe200077c6670 */
[----:B------:R-:W-:Y:S01]  /*1a240*/  IMAD.IADD R0, R232, 0x1, -R0 ;  /* 0x00000001e8007824 */ /* 0x000fe200078e0a00 */
[----:B------:R-:W-:Y:S01]  /*1a250*/  IABS R4, R4 ;  /* 0x0000000400047213 */ /* 0x000fe20000000000 */
[----:B------:R-:W-:Y:S01]  /*1a260*/  FFMA.FTZ R26, R7, -UR19, R26 ;  /* 0x80000013071a7c23 */ /* 0x000fe2000801001a */
[----:B------:R-:W-:Y:S02]  /*1a270*/  FMNMX.FTZ R3, R177, R3, !PT ;  /* 0x00000003b1037209 */ /* 0x000fe40007810000 */
[----:B------:R-:W-:Y:S01]  /*1a280*/  IABS R7, R0 ;  /* 0x0000000000077213 */ /* 0x000fe20000000000 */
[----:B------:R-:W-:Y:S01]  /*1a290*/  IMAD.MOV.U32 R0, RZ, RZ, R4 ;  /* 0x000000ffff007224 */ /* 0x000fe200078e0004 */
[----:B------:R-:W-:Y:S02]  /*1a2a0*/  FMNMX.FTZ R3, R21, R3, !PT ;  /* 0x0000000315037209 */ /* 0x000fe40007810000 */
[----:B------:R-:W-:Y:S02]  /*1a2b0*/  FMNMX.FTZ R135, R135, R9, !PT ;  /* 0x0000000987877209 */ /* 0x000fe40007810000 */
[----:B------:R-:W-:Y:S02]  /*1a2c0*/  FMNMX.FTZ R3, R13, R3, !PT ;  /* 0x000000030d037209 */ /* 0x000fe40007810000 */
[----:B------:R-:W-:Y:S01]  /*1a2d0*/  I2FP.F32.S32 R0, R0 ;  /* 0x0000000000007245 */ /* 0x000fe20000201400 */
[----:B------:R-:W2:Y:S01]  /*1a2e0*/  SHFL.BFLY PT, R4, R135, 0x1, 0x1f ;  /* 0x0c201f0087047f89 */ /* 0x000ea200000e0000 */
[----:B------:R-:W-:Y:S02]  /*1a2f0*/  I2FP.F32.S32 R6, R6 ;  /* 0x0000000600067245 */ /* 0x000fe40000201400 */
[----:B------:R-:W-:Y:S01]  /*1a300*/  FMNMX.FTZ R3, R202, R3, !PT ;  /* 0x00000003ca037209 */ /* 0x000fe20007810000 */
[----:B------:R-:W-:Y:S01]  /*1a310*/  FFMA.FTZ R27, R0, -UR19, R27 ;  /* 0x80000013001b7c23 */ /* 0x000fe2000801001b */
[----:B------:R-:W-:Y:S01]  /*1a320*/  FMNMX.FTZ R0, R181, R139, !PT ;  /* 0x0000008bb5007209 */ /* 0x000fe20007810000 */
[----:B------:R-:W-:Y:S01]  /*1a330*/  FFMA.FTZ R29, R6, -UR19, R29 ;  /* 0x80000013061d7c23 */ /* 0x000fe2000801001d */
[----:B------:R-:W-:Y:S02]  /*1a340*/  FMNMX.FTZ R3, R239, R3, !PT ;  /* 0x00000003ef037209 */ /* 0x000fe40007810000 */
[----:B------:R-:W-:Y:S02]  /*1a350*/  ISETP.GE.AND P3, PT, R134, R223, PT ;  /* 0x000000df8600720c */ /* 0x000fe40003f66270 */
[----:B------:R-:W-:Y:S02]  /*1a360*/  FSEL R22, R14, -INF , !P2 ;  /* 0xff8000000e167808 */ /* 0x000fe40005000000 */
[----:B------:R-:W-:Y:S02]  /*1a370*/  FMNMX.FTZ R0, R142, R0, !PT ;  /* 0x000000008e007209 */ /* 0x000fe40007810000 */
[----:B------:R-:W-:Y:S02]  /*1a380*/  FMNMX.FTZ R3, R244, R3, !PT ;  /* 0x00000003f4037209 */ /* 0x000fe40007810000 */
[----:B------:R-:W-:Y:S02]  /*1a390*/  FSEL R203, R29, -INF , !P6 ;  /* 0xff8000001dcb7808 */ /* 0x000fe40007000000 */
[----:B-1----:R-:W-:Y:S02]  /*1a3a0*/  FMNMX.FTZ R136, R136, R2, !PT ;  /* 0x0000000288887209 */ /* 0x002fe40007810000 */
[----:B------:R-:W-:Y:S02]  /*1a3b0*/  ISETP.GE.OR P3, PT, R134, R228, !P3 ;  /* 0x000000e48600720c */ /* 0x000fe40005f66670 */
[----:B------:R-:W-:Y:S01]  /*1a3c0*/  I2FP.F32.S32 R7, R7 ;  /* 0x0000000700077245 */ /* 0x000fe20000201400 */
[----:B------:R-:W-:Y:S01]  /*1a3d0*/  FMUL.FTZ R141, R136, UR4 ;  /* 0x00000004888d7c20 */ /* 0x000fe20008410000 */
[----:B------:R-:W-:Y:S02]  /*1a3e0*/  FSEL R20, R15, -INF , !P5 ;  /* 0xff8000000f147808 */ /* 0x000fe40006800000 */
[----:B------:R-:W-:Y:S01]  /*1a3f0*/  FMNMX.FTZ R0, R22, R0, !PT ;  /* 0x0000000016007209 */ /* 0x000fe20007810000 */
[----:B------:R-:W-:Y:S01]  /*1a400*/  FFMA.FTZ R31, R7, -UR19, R31 ;  /* 0x80000013071f7c23 */ /* 0x000fe2000801001f */
[----:B------:R-:W-:Y:S02]  /*1a410*/  ISETP.GE.AND P2, PT, R137, R223, PT ;  /* 0x000000df8900720c */ /* 0x000fe40003f46270 */
[----:B------:R-:W-:Y:S02]  /*1a420*/  FMNMX.FTZ R3, R203, R3, !PT ;  /* 0x00000003cb037209 */ /* 0x000fe40007810000 */
[----:B------:R-:W-:Y:S02]  /*1a430*/  FSEL R252, R26, -INF , !P3 ;  /* 0xff8000001afc7808 */ /* 0x000fe40005800000 */
[----:B------:R-:W-:Y:S01]  /*1a440*/  FMNMX.FTZ R0, R20, R0, !PT ;  /* 0x0000000014007209 */ /* 0x000fe20007810000 */
[----:B------:R-:W1:Y:S01]  /*1a450*/  SHFL.BFLY PT, R7, R3, 0x2, 0x1f ;  /* 0x0c401f0003077f89 */ /* 0x000e6200000e0000 */
[----:B------:R-:W-:Y:S02]  /*1a460*/  ISETP.GE.OR P2, PT, R137, R228, !P2 ;  /* 0x000000e48900720c */ /* 0x000fe40005746670 */
[----:B------:R-:W-:Y:S02]  /*1a470*/  FSETP.NEU.FTZ.AND P3, PT, R136, -INF , PT ;  /* 0xff8000008800780b */ /* 0x000fe40003f7d000 */
[----:B------:R-:W-:Y:S01]  /*1a480*/  FMNMX.FTZ R2, R252, R0, !PT ;  /* 0x00000000fc027209 */ /* 0x000fe20007810000 */
[----:B------:R-:W-:Y:S01]  /*1a490*/  IMAD.U32 R0, RZ, RZ, UR31 ;  /* 0x0000001fff007e24 */ /* 0x000fe2000f8e00ff */
[----:B------:R-:W-:Y:S02]  /*1a4a0*/  FSEL R34, R27, -INF , !P2 ;  /* 0xff8000001b227808 */ /* 0x000fe40005000000 */
[----:B------:R-:W-:Y:S02]  /*1a4b0*/  FSEL R141, R141, RZ, P3 ;  /* 0x000000ff8d8d7208 */ /* 0x000fe40001800000 */
[----:B--2---:R-:W-:Y:S02]  /*1a4c0*/  FMNMX.FTZ R135, R135, R4, !PT ;  /* 0x0000000487877209 */ /* 0x004fe40007810000 */
[----:B------:R-:W-:Y:S01]  /*1a4d0*/  I2FP.F32.S32 R5, R5 ;  /* 0x0000000500057245 */ /* 0x000fe20000201400 */
[--C-:B------:R-:W-:Y:S01]  /*1a4e0*/  FFMA.FTZ R17, R17, UR4, -R141.reuse ;  /* 0x0000000411117c23 */ /* 0x100fe2000801088d */
[----:B------:R-:W-:Y:S01]  /*1a4f0*/  FMNMX.FTZ R4, R34, R2, !PT ;  /* 0x0000000222047209 */ /* 0x000fe20007810000 */
[----:B------:R-:W-:Y:S01]  /*1a500*/  FFMA.FTZ R2, R16, UR4, -R141 ;  /* 0x0000000410027c23 */ /* 0x000fe2000801088d */
[----:B------:R-:W-:Y:S01]  /*1a510*/  FSEL R140, R31, -INF , !P0 ;  /* 0xff8000001f8c7808 */ /* 0x000fe20004000000 */
[----:B------:R-:W-:Y:S01]  /*1a520*/  FFMA.FTZ R30, R5, -UR19, R30 ;  /* 0x80000013051e7c23 */ /* 0x000fe2000801001e */
[----:B------:R-:W-:Y:S01]  /*1a530*/  LOP3.LUT R5, R201, UR9, R0, 0x96, !PT ;  /* 0x00000009c9057c12 */ /* 0x000fe2000f8e9600 */
[----:B------:R2:W-:Y:S01]  /*1a540*/  MUFU.EX2 R251, R2 ;  /* 0x0000000200fb7308 */ /* 0x0005e20000000800 */
[C---:B------:R-:W-:Y:S01]  /*1a550*/  FMUL.FTZ R143, R135.reuse, UR4 ;  /* 0x00000004878f7c20 */ /* 0x040fe20008410000 */
[----:B------:R-:W-:Y:S02]  /*1a560*/  FSETP.NEU.FTZ.AND P2, PT, R135, -INF , PT ;  /* 0xff8000008700780b */ /* 0x000fe40003f5d000 */
[----:B------:R-:W-:Y:S01]  /*1a570*/  FSEL R32, R30, -INF , !P1 ;  /* 0xff8000001e207808 */ /* 0x000fe20004800000 */
[----:B------:R-:W-:Y:S01]  /*1a580*/  IMAD.WIDE.U32 R10, R5, -0x326172a9, RZ ;  /* 0xcd9e8d57050a7825 */ /* 0x000fe200078e00ff */
[----:B-1----:R-:W-:Y:S02]  /*1a590*/  FMNMX.FTZ R3, R3, R7, !PT ;  /* 0x0000000703037209 */ /* 0x002fe40007810000 */
[----:B------:R-:W-:Y:S02]  /*1a5a0*/  FMNMX.FTZ R0, R32, R4, !PT ;  /* 0x0000000420007209 */ /* 0x000fe40007810000 */
[----:B------:R1:W1:Y:S01]  /*1a5b0*/  MUFU.EX2 R250, R17 ;  /* 0x0000001100fa7308 */ /* 0x0002620000000800 */
[----:B------:R-:W-:Y:S01]  /*1a5c0*/  FSEL R143, R143, RZ, P2 ;  /* 0x000000ff8f8f7208 */ /* 0x000fe20001000000 */
[----:B------:R-:W1:Y:S01]  /*1a5d0*/  SHFL.BFLY PT, R134, R3, 0x1, 0x1f ;  /* 0x0c201f0003867f89 */ /* 0x000e6200000e0000 */
[----:B------:R-:W-:Y:S02]  /*1a5e0*/  FMNMX.FTZ R0, R140, R0, !PT ;  /* 0x000000008c007209 */ /* 0x000fe40007810000 */
[--C-:B---3--:R-:W-:Y:S01]  /*1a5f0*/  LOP3.LUT R6, R185, UR5, R200.reuse, 0x96, !PT ;  /* 0x00000005b9067c12 */ /* 0x108fe2000f8e96c8 */
[--C-:B------:R-:W-:Y:S01]  /*1a600*/  FFMA.FTZ R19, R19, UR4, -R143.reuse ;  /* 0x0000000413137c23 */ /* 0x100fe2000801088f */
[----:B----4-:R-:W-:Y:S03]  /*1a610*/  LOP3.LUT R4, R187, UR5, R200, 0x96, !PT ;  /* 0x00000005bb047c12 */ /* 0x010fe6000f8e96c8 */
[----:B--2---:R-:W2:Y:S01]  /*1a620*/  SHFL.BFLY PT, R2, R0, 0x2, 0x1f ;  /* 0x0c401f0000027f89 */ /* 0x004ea200000e0000 */
[--C-:B------:R-:W-:Y:S01]  /*1a630*/  FFMA.FTZ R5, R18, UR4, -R143.reuse ;  /* 0x0000000412057c23 */ /* 0x100fe2000801088f */
[----:B------:R3:W-:Y:S01]  /*1a640*/  MUFU.EX2 R248, R19 ;  /* 0x0000001300f87308 */ /* 0x0007e20000000800 */
[----:B------:R-:W-:Y:S01]  /*1a650*/  IMAD.WIDE.U32 R24, R6, -0x326172a9, RZ ;  /* 0xcd9e8d5706187825 */ /* 0x000fe200078e00ff */
[----:B-----5:R-:W-:Y:S01]  /*1a660*/  LOP3.LUT R8, R11, UR37, R192, 0x96, !PT ;  /* 0x000000250b087c12 */ /* 0x020fe2000f8e96c0 */
[----:B------:R-:W-:Y:S02]  /*1a670*/  UMOV UR5, UR9 ;  /* 0x0000000900057c82 */ /* 0x000fe40008000000 */
[----:B------:R-:W-:Y:S01]  /*1a680*/  IMAD.WIDE.U32 R14, R4, -0x326172a9, RZ ;  /* 0xcd9e8d57040e7825 */ /* 0x000fe200078e00ff */
[----:B------:R-:W-:Y:S02]  /*1a690*/  LOP3.LUT R6, R25, UR36, R10, 0x96, !PT ;  /* 0x0000002419067c12 */ /* 0x000fe4000f8e960a */
[----:B------:R-:W-:Y:S02]  /*1a6a0*/  LOP3.LUT R4, R11, UR37, R198, 0x96, !PT ;  /* 0x000000250b047c12 */ /* 0x000fe4000f8e96c6 */
[----:B------:R4:W5:Y:S01]  /*1a6b0*/  MUFU.EX2 R249, R5 ;  /* 0x0000000500f97308 */ /* 0x0009620000000800 */
[----:B------:R-:W-:Y:S01]  /*1a6c0*/  LOP3.LUT R7, R15, UR36, R10, 0x96, !PT ;  /* 0x000000240f077c12 */ /* 0x000fe2000f8e960a */
[----:B------:R-:W-:Y:S04]  /*1a6d0*/  IMAD.WIDE.U32 R10, R8, -0x2daee0ad, RZ ;  /* 0xd2511f53080a7825 */ /* 0x000fe800078e00ff */
[----:B-1----:R-:W-:Y:S01]  /*1a6e0*/  IMAD.WIDE.U32 R16, R7, -0x2daee0ad, RZ ;  /* 0xd2511f5307107825 */ /* 0x002fe200078e00ff */
[----:B------:R-:W-:Y:S03]  /*1a6f0*/  FMNMX.FTZ R134, R3, R134, !PT ;  /* 0x0000008603867209 */ /* 0x000fe60007810000 */
[----:B------:R-:W-:Y:S01]  /*1a700*/  FFMA.FTZ R3, R180, UR4, -R143 ;  /* 0x00000004b4037c23 */ /* 0x000fe2000801088f */
[----:B---3--:R-:W-:Y:S04]  /*1a710*/  IMAD.WIDE.U32 R18, R6, -0x2daee0ad, RZ ;  /* 0xd2511f5306127825 */ /* 0x008fe800078e00ff */
[--C-:B------:R-:W-:Y:S01]  /*1a720*/  FFMA.FTZ R6, R176, UR4, -R141.reuse ;  /* 0x00000004b0067c23 */ /* 0x100fe2000801088d */
[----:B------:R-:W-:Y:S01]  /*1a730*/  FSETP.NEU.FTZ.AND P1, PT, R134, -INF , PT ;  /* 0xff8000008600780b */ /* 0x000fe20003f3d000 */
[----:B------:R1:W-:Y:S01]  /*1a740*/  MUFU.EX2 R243, R3 ;  /* 0x0000000300f37308 */ /* 0x0003e20000000800 */
[----:B--2---:R-:W-:Y:S02]  /*1a750*/  FMNMX.FTZ R0, R0, R2, !PT ;  /* 0x0000000200007209 */ /* 0x004fe40007810000 */
[----:B------:R-:W-:Y:S01]  /*1a760*/  LOP3.LUT R7, R11, UR33, R184, 0x96, !PT ;  /* 0x000000210b077c12 */ /* 0x000fe2000f8e96b8 */
[----:B------:R-:W-:Y:S01]  /*1a770*/  FMUL.FTZ R184, R134, UR4 ;  /* 0x0000000486b87c20 */ /* 0x000fe20008410000 */
[----:B----4-:R-:W-:Y:S01]  /*1a780*/  IMAD.WIDE.U32 R4, R4, -0x2daee0ad, RZ ;  /* 0xd2511f5304047825 */ /* 0x010fe200078e00ff */
[----:B------:R-:W2:Y:S04]  /*1a790*/  SHFL.BFLY PT, R2, R0, 0x1, 0x1f ;  /* 0x0c201f0000027f89 */ /* 0x000ea800000e0000 */
[----:B------:R3:W-:Y:S01]  /*1a7a0*/  MUFU.EX2 R247, R6 ;  /* 0x0000000600f77308 */ /* 0x0007e20000000800 */
[----:B------:R-:W-:Y:S02]  /*1a7b0*/  FSEL R184, R184, RZ, P1 ;  /* 0x000000ffb8b87208 */ /* 0x000fe40000800000 */
[----:B------:R-:W-:Y:S02]  /*1a7c0*/  LOP3.LUT R5, R5, UR33, R186, 0x96, !PT ;  /* 0x0000002105057c12 */ /* 0x000fe4000f8e96ba */
[----:B------:R-:W-:Y:S01]  /*1a7d0*/  LOP3.LUT R8, R17, UR29, R4, 0x96, !PT ;  /* 0x0000001d11087c12 */ /* 0x000fe2000f8e9604 */
[----:B------:R-:W-:Y:S01]  /*1a7e0*/  FFMA.FTZ R13, R13, UR4, -R184 ;  /* 0x000000040d0d7c23 */ /* 0x000fe200080108b8 */
[----:B------:R-:W-:Y:S01]  /*1a7f0*/  LOP3.LUT R9, R19, UR29, R10, 0x96, !PT ;  /* 0x0000001d13097c12 */ /* 0x000fe2000f8e960a */
[----:B------:R-:W-:Y:S04]  /*1a800*/  IMAD.WIDE.U32 R4, R5, -0x326172a9, RZ ;  /* 0xcd9e8d5705047825 */ /* 0x000fe800078e00ff */
[----:B-1----:R-:W-:Y:S01]  /*1a810*/  FFMA.FTZ R3, R182, UR4, -R184 ;  /* 0x00000004b6037c23 */ /* 0x002fe200080108b8 */
[----:B------:R-:W-:Y:S01]  /*1a820*/  MUFU.EX2 R235, R13 ;  /* 0x0000000d00eb7308 */ /* 0x000fe20000000800 */
[----:B------:R-:W-:Y:S01]  /*1a830*/  IMAD.WIDE.U32 R10, R7, -0x326172a9, RZ ;  /* 0xcd9e8d57070a7825 */ /* 0x000fe200078e00ff */
[----:B------:R-:W-:Y:S03]  /*1a840*/  LOP3.LUT R5, R5, UR32, R14, 0x96, !PT ;  /* 0x0000002005057c12 */ /* 0x000fe6000f8e960e */
[----:B------:R-:W-:Y:S04]  /*1a850*/  IMAD.WIDE.U32 R14, R8, -0x326172a9, RZ ;  /* 0xcd9e8d57080e7825 */ /* 0x000fe800078e00ff */
[----:B---3--:R-:W-:Y:S01]  /*1a860*/  FFMA.FTZ R6, R178, UR4, -R141 ;  /* 0x00000004b2067c23 */ /* 0x008fe2000801088d */
[----:B------:R1:W-:Y:S01]  /*1a870*/  MUFU.EX2 R241, R3 ;  /* 0x0000000300f17308 */ /* 0x0003e20000000800 */
[----:B------:R-:W-:Y:S01]  /*1a880*/  LOP3.LUT R8, R11, UR32, R24, 0x96, !PT ;  /* 0x000000200b087c12 */ /* 0x000fe2000f8e9618 */
[----:B------:R-:W-:Y:S01]  /*1a890*/  IMAD.WIDE.U32 R200, R9, -0x326172a9, RZ ;  /* 0xcd9e8d5709c87825 */ /* 0x000fe200078e00ff */
[----:B------:R-:W-:Y:S02]  /*1a8a0*/  LOP3.LUT R7, R15, UR28, R4, 0x96, !PT ;  /* 0x0000001c0f077c12 */ /* 0x000fe4000f8e9604 */
[----:B--2---:R-:W-:Y:S01]  /*1a8b0*/  FMNMX.FTZ R137, R0, R2, !PT ;  /* 0x0000000200897209 */ /* 0x004fe20007810000 */
[----:B------:R-:W-:Y:S01]  /*1a8c0*/  FFMA.FTZ R0, R177, UR4, -R184 ;  /* 0x00000004b1007c23 */ /* 0x000fe200080108b8 */
[----:B------:R-:W-:Y:S03]  /*1a8d0*/  IMAD.WIDE.U32 R4, R5, -0x2daee0ad, RZ ;  /* 0xd2511f5305047825 */ /* 0x000fe600078e00ff */
[----:B------:R2:W-:Y:S01]  /*1a8e0*/  MUFU.EX2 R246, R6 ;  /* 0x0000000600f67308 */ /* 0x0005e20000000800 */
[C---:B------:R-:W-:Y:S01]  /*1a8f0*/  FSETP.NEU.FTZ.AND P0, PT, R137.reuse, -INF , PT ;  /* 0xff8000008900780b */ /* 0x040fe20003f1d000 */
[----:B------:R-:W-:Y:S01]  /*1a900*/  FMUL.FTZ R185, R137, UR4 ;  /* 0x0000000489b97c20 */ /* 0x000fe20008410000 */
[----:B------:R-:W-:Y:S01]  /*1a910*/  IMAD.WIDE.U32 R192, R7, -0x2daee0ad, RZ ;  /* 0xd2511f5307c07825 */ /* 0x000fe200078e00ff */
[----:B------:R-:W-:Y:S02]  /*1a920*/  LOP3.LUT R10, R201, UR28, R10, 0x96, !PT ;  /* 0x0000001cc90a7c12 */ /* 0x000fe4000f8e960a */
[----:B------:R-:W-:Y:S01]  /*1a930*/  LOP3.LUT R5, R5, UR27, R16, 0x96, !PT ;  /* 0x0000001b05057c12 */ /* 0x000fe2000f8e9610 */
[----:B------:R-:W-:Y:S01]  /*1a940*/  IMAD.WIDE.U32 R8, R8, -0x2daee0ad, RZ ;  /* 0xd2511f5308087825 */ /* 0x000fe200078e00ff */
[----:B------:R-:W-:Y:S02]  /*1a950*/  FSEL R185, R185, RZ, P0 ;  /* 0x000000ffb9b97208 */ /* 0x000fe40000000000 */
[----:B------:R3:W4:Y:S01]  /*1a960*/  MUFU.EX2 R240, R0 ;  /* 0x0000000000f07308 */ /* 0x0007220000000800 */
[----:B------:R-:W-:Y:S01]  /*1a970*/  F2FP.BF16.F32.PACK_AB R178, R250, R251 ;  /* 0x000000fbfab2723e */ /* 0x000fe200000010ff */
[----:B------:R-:W-:Y:S01]  /*1a980*/  IMAD.WIDE.U32 R198, R10, -0x2daee0ad, RZ ;  /* 0xd2511f530ac67825 */ /* 0x000fe200078e00ff */
[----:B------:R-:W-:Y:S03]  /*1a990*/  LOP3.LUT R9, R9, UR27, R18, 0x96, !PT ;  /* 0x0000001b09097c12 */ /* 0x000fe6000f8e9612 */
[----:B-1----:R-:W-:Y:S01]  /*1a9a0*/  FFMA.FTZ R3, R142, UR4, -R185 ;  /* 0x000000048e037c23 */ /* 0x002fe200080108b9 */
[----:B------:R-:W-:Y:S01]  /*1a9b0*/  LOP3.LUT R8, R199, UR10, R8, 0x96, !PT ;  /* 0x0000000ac7087c12 */ /* 0x000fe2000f8e9608 */
[----:B--2---:R-:W-:Y:S02]  /*1a9c0*/  FFMA.FTZ R6, R179, UR4, -R143 ;  /* 0x00000004b3067c23 */ /* 0x004fe4000801088f */
[----:B------:R1:W-:Y:S01]  /*1a9d0*/  MUFU.EX2 R237, R3 ;  /* 0x0000000300ed7308 */ /* 0x0003e20000000800 */
[----:B------:R-:W-:Y:S01]  /*1a9e0*/  IMAD.WIDE.U32 R186, R9, -0x326172a9, RZ ;  /* 0xcd9e8d5709ba7825 */ /* 0x000fe200078e00ff */
[----:B-----5:R-:W-:Y:S08]  /*1a9f0*/  F2FP.BF16.F32.PACK_AB R179, R248, R249 ;  /* 0x000000f9f8b3723e */ /* 0x020ff000000010ff */
[----:B------:R2:W5:Y:S01]  /*1aa00*/  MUFU.EX2 R245, R6 ;  /* 0x0000000600f57308 */ /* 0x0005620000000800 */
[----:B---3--:R-:W-:Y:S01]  /*1aa10*/  FFMA.FTZ R0, R181, UR4, -R185 ;  /* 0x00000004b5007c23 */ /* 0x008fe200080108b9 */
[----:B----4-:R-:W-:Y:S08]  /*1aa20*/  F2FP.BF16.F32.PACK_AB R180, R240, R241 ;  /* 0x000000f1f0b4723e */ /* 0x010ff000000010ff */
[----:B------:R-:W3:Y:S01]  /*1aa30*/  MUFU.EX2 R238, R0 ;  /* 0x0000000000ee7308 */ /* 0x000ee20000000800 */
[----:B-1----:R-:W-:Y:S09]  /*1aa40*/  FFMA.FTZ R3, R21, UR4, -R184 ;  /* 0x0000000415037c23 */ /* 0x002ff200080108b8 */
[----:B------:R1:W-:Y:S01]  /*1aa50*/  MUFU.EX2 R236, R3 ;  /* 0x0000000300ec7308 */ /* 0x0003e20000000800 */
[----:B--2---:R-:W-:Y:S01]  /*1aa60*/  LOP3.LUT R6, R193, UR10, R4, 0x96, !PT ;  /* 0x0000000ac1067c12 */ /* 0x004fe2000f8e9604 */
[----:B------:R-:W-:Y:S01]  /*1aa70*/  IMAD.WIDE.U32 R4, R5, -0x326172a9, RZ ;  /* 0xcd9e8d5705047825 */ /* 0x000fe200078e00ff */
[----:B-----5:R-:W-:Y:S03]  /*1aa80*/  F2FP.BF16.F32.PACK_AB R177, R243, R245 ;  /* 0x000000f5f3b1723e */ /* 0x020fe600000010ff */
[----:B------:R-:W-:Y:S01]  /*1aa90*/  IMAD.WIDE.U32 R6, R6, -0x326172a9, RZ ;  /* 0xcd9e8d5706067825 */ /* 0x000fe200078e00ff */
[----:B------:R-:W-:Y:S02]  /*1aaa0*/  LOP3.LUT R188, R5, UR11, R14, 0x96, !PT ;  /* 0x0000000b05bc7c12 */ /* 0x000fe4000f8e960e */
[----:B---3--:R-:W-:Y:S02]  /*1aab0*/  F2FP.BF16.F32.PACK_AB R181, R237, R238 ;  /* 0x000000eeedb5723e */ /* 0x008fe400000010ff */
[----:B------:R-:W-:Y:S01]  /*1aac0*/  LOP3.LUT R2, R7, UR21, R4, 0x96, !PT ;  /* 0x0000001507027c12 */ /* 0x000fe2000f8e9604 */
[----:B------:R-:W-:Y:S01]  /*1aad0*/  IMAD.WIDE.U32 R4, R8, -0x326172a9, RZ ;  /* 0xcd9e8d5708047825 */ /* 0x000fe200078e00ff */
[----:B------:R-:W-:Y:S02]  /*1aae0*/  SHF.R.U32.HI R10, RZ, 0x10, R6 ;  /* 0x00000010ff0a7819 */ /* 0x000fe40000011606 */
[----:B------:R-:W-:Y:S02]  /*1aaf0*/  LOP3.LUT R7, R6, 0xffff, RZ, 0xc0, !PT ;  /* 0x0000ffff06077812 */ /* 0x000fe400078ec0ff */
[C---:B------:R-:W-:Y:S02]  /*1ab00*/  LOP3.LUT R8, R4.reuse, 0xffff, RZ, 0xc0, !PT ;  /* 0x0000ffff04087812 */ /* 0x040fe400078ec0ff */
[----:B------:R-:W-:Y:S02]  /*1ab10*/  LOP3.LUT R12, R4, 0xff, RZ, 0xc0, !PT ;  /* 0x000000ff040c7812 */ /* 0x000fe400078ec0ff */
[--C-:B------:R-:W-:Y:S02]  /*1ab20*/  SHF.R.U32.HI R11, RZ, 0x10, R4.reuse ;  /* 0x00000010ff0b7819 */ /* 0x100fe40000011604 */
[----:B------:R-:W-:Y:S02]  /*1ab30*/  SHF.R.U32.HI R16, RZ, 0x18, R4 ;  /* 0x00000018ff107819 */ /* 0x000fe40000011604 */
[C---:B------:R-:W-:Y:S02]  /*1ab40*/  LOP3.LUT R4, R2.reuse, 0xffff, RZ, 0xc0, !PT ;  /* 0x0000ffff02047812 */ /* 0x040fe400078ec0ff */
[----:B------:R-:W-:Y:S02]  /*1ab50*/  LOP3.LUT R0, R5, UR21, R186, 0x96, !PT ;  /* 0x0000001505007c12 */ /* 0x000fe4000f8e96ba */
[----:B------:R-:W-:Y:S02]  /*1ab60*/  SHF.R.U32.HI R5, RZ, 0x8, R8 ;  /* 0x00000008ff057819 */ /* 0x000fe40000011608 */
[----:B-1----:R-:W-:Y:S02]  /*1ab70*/  SHF.R.U32.HI R3, RZ, 0x8, R4 ;  /* 0x00000008ff037819 */ /* 0x002fe40000011604 */
[----:B------:R-:W-:Y:S02]  /*1ab80*/  LOP3.LUT R8, R2, 0xff, RZ, 0xc0, !PT ;  /* 0x000000ff02087812 */ /* 0x000fe400078ec0ff */
[----:B------:R-:W-:Y:S02]  /*1ab90*/  LOP3.LUT R15, R6, 0xff, RZ, 0xc0, !PT ;  /* 0x000000ff060f7812 */ /* 0x000fe400078ec0ff */
[----:B------:R-:W-:Y:S01]  /*1aba0*/  PRMT R176, R8, 0x5410, R3 ;  /* 0x0000541008b07816 */ /* 0x000fe20000000003 */
[----:B------:R-:W-:Y:S01]  /*1abb0*/  FFMA.FTZ R3, R22, UR4, -R185 ;  /* 0x0000000416037c23 */ /* 0x000fe200080108b9 */
[----:B------:R-:W-:Y:S02]  /*1abc0*/  SHF.R.U32.HI R14, RZ, 0x18, R6 ;  /* 0x00000018ff0e7819 */ /* 0x000fe40000011606 */
[----:B------:R-:W-:Y:S01]  /*1abd0*/  SHF.R.U32.HI R7, RZ, 0x8, R7 ;  /* 0x00000008ff077819 */ /* 0x000fe20000011607 */
[----:B------:R1:W-:Y:S01]  /*1abe0*/  MUFU.EX2 R234, R3 ;  /* 0x0000000300ea7308 */ /* 0x0003e20000000800 */
[----:B------:R-:W-:Y:S02]  /*1abf0*/  LOP3.LUT R6, R10, 0xff, RZ, 0xc0, !PT ;  /* 0x000000ff0a067812 */ /* 0x000fe400078ec0ff */
[----:B------:R-:W-:Y:S02]  /*1ac00*/  PRMT R9, R15, 0x5410, R7 ;  /* 0x000054100f097816 */ /* 0x000fe40000000007 */
[----:B------:R-:W-:Y:S02]  /*1ac10*/  PRMT R10, R6, 0x5410, R14 ;  /* 0x00005410060a7816 */ /* 0x000fe4000000000e */
[--C-:B------:R-:W-:Y:S02]  /*1ac20*/  SHF.R.U32.HI R7, RZ, 0x18, R2.reuse ;  /* 0x00000018ff077819 */ /* 0x100fe40000011602 */
[----:B------:R-:W-:Y:S02]  /*1ac30*/  SHF.R.U32.HI R6, RZ, 0x10, R2 ;  /* 0x00000010ff067819 */ /* 0x000fe40000011602 */
[----:B------:R-:W-:Y:S02]  /*1ac40*/  LOP3.LUT R2, R0, 0xffff, RZ, 0xc0, !PT ;  /* 0x0000ffff00027812 */ /* 0x000fe400078ec0ff */
[----:B------:R-:W-:Y:S02]  /*1ac50*/  PRMT R12, R12, 0x5410, R5 ;  /* 0x000054100c0c7816 */ /* 0x000fe40000000005 */
[----:B------:R-:W-:Y:S02]  /*1ac60*/  LOP3.LUT R11, R11, 0xff, RZ, 0xc0, !PT ;  /* 0x000000ff0b0b7812 */ /* 0x000fe400078ec0ff */
[----:B------:R-:W-:Y:S02]  /*1ac70*/  LOP3.LUT R5, R0, 0xff, RZ, 0xc0, !PT ;  /* 0x000000ff00057812 */ /* 0x000fe400078ec0ff */
[----:B------:R-:W-:Y:S02]  /*1ac80*/  SHF.R.U32.HI R2, RZ, 0x8, R2 ;  /* 0x00000008ff027819 */ /* 0x000fe40000011602 */
[----:B------:R-:W-:Y:S02]  /*1ac90*/  PRMT R16, R11, 0x5410, R16 ;  /* 0x000054100b107816 */ /* 0x000fe40000000010 */
[----:B------:R-:W-:Y:S01]  /*1aca0*/  PRMT R11, R5, 0x5410, R2 ;  /* 0x00005410050b7816 */ /* 0x000fe20000000002 */
[----:B------:R-:W-:Y:S01]  /*1acb0*/  FFMA.FTZ R5, R20, UR4, -R185 ;  /* 0x0000000414057c23 */ /* 0x000fe200080108b9 */
[----:B------:R-:W-:Y:S01]  /*1acc0*/  LOP3.LUT R4, R6, 0xff, RZ, 0xc0, !PT ;  /* 0x000000ff06047812 */ /* 0x000fe200078ec0ff */
[----:B------:R-:W2:Y:S01]  /*1acd0*/  LDSM.16.MT88.4 R20, [R205+0xa000] ;  /* 0x00a00000cd14783b */ /* 0x000ea20000004200 */
[--C-:B------:R-:W-:Y:S01]  /*1ace0*/  SHF.R.U32.HI R2, RZ, 0x10, R0.reuse ;  /* 0x00000010ff027819 */ /* 0x100fe20000011600 */
[----:B------:R3:W-:Y:S01]  /*1acf0*/  MUFU.EX2 R233, R5 ;  /* 0x0000000500e97308 */ /* 0x0007e20000000800 */
[----:B------:R-:W-:Y:S02]  /*1ad00*/  SHF.R.U32.HI R6, RZ, 0x18, R0 ;  /* 0x00000018ff067819 */ /* 0x000fe40000011600 */
[----:B------:R-:W-:Y:S02]  /*1ad10*/  FSEL R0, R136, RZ, P3 ;  /* 0x000000ff88007208 */ /* 0x000fe40001800000 */
[----:B------:R-:W-:Y:S02]  /*1ad20*/  PRMT R8, R4, 0x5410, R7 ;  /* 0x0000541004087816 */ /* 0x000fe40000000007 */
[----:B------:R-:W-:Y:S01]  /*1ad30*/  LOP3.LUT R4, R2, 0xff, RZ, 0xc0, !PT ;  /* 0x000000ff02047812 */ /* 0x000fe200078ec0ff */
[----:B------:R-:W-:Y:S01]  /*1ad40*/  FADD.FTZ R0, -R0, R132 ;  /* 0x0000008400007221 */ /* 0x000fe20000010100 */
[----:B-1----:R-:W-:Y:S02]  /*1ad50*/  FSEL R3, R135, RZ, P2 ;  /* 0x000000ff87037208 */ /* 0x002fe40001000000 */
[----:B------:R-:W-:Y:S02]  /*1ad60*/  FSEL R2, R134, RZ, P1 ;  /* 0x000000ff86027208 */ /* 0x000fe40000800000 */
[----:B------:R-:W-:Y:S01]  /*1ad70*/  PRMT R7, R4, 0x5410, R6 ;  /* 0x0000541004077816 */ /* 0x000fe20000000006 */
[----:B------:R-:W-:Y:S01]  /*1ad80*/  FADD.FTZ R4, -R3, R133 ;  /* 0x0000008503047221 */ /* 0x000fe20000010100 */
[--C-:B------:R-:W-:Y:S01]  /*1ad90*/  HSET2.LE.AND R176, R176, R220.reuse, PT ;  /* 0x000000dcb0b07233 */ /* 0x100fe20003803000 */
[----:B------:R-:W-:Y:S01]  /*1ada0*/  FADD.FTZ R3, -R2, R138 ;  /* 0x0000008a02037221 */ /* 0x000fe20000010100 */
[----:B------:R-:W-:Y:S01]  /*1adb0*/  FMUL.FTZ R2, R0, UR4 ;  /* 0x0000000400027c20 */ /* 0x000fe20008410000 */
[----:B------:R-:W-:Y:S02]  /*1adc0*/  FSEL R0, R137, RZ, P0 ;  /* 0x000000ff89007208 */ /* 0x000fe40000000000 */
[--C-:B---3--:R-:W-:Y:S01]  /*1add0*/  HSET2.LE.AND R5, R9, R220.reuse, PT ;  /* 0x000000dc09057233 */ /* 0x108fe20003803000 */
[----:B------:R1:W3:Y:S01]  /*1ade0*/  MUFU.EX2 R133, R2 ;  /* 0x0000000200857308 */ /* 0x0002e20000000800 */
[--C-:B------:R-:W-:Y:S02]  /*1adf0*/  HSET2.LE.AND R6, R10, R220.reuse, PT ;  /* 0x000000dc0a067233 */ /* 0x100fe40003803000 */
[--C-:B------:R-:W-:Y:S02]  /*1ae00*/  HSET2.LE.AND R183, R16, R220.reuse, PT ;  /* 0x000000dc10b77233 */ /* 0x100fe40003803000 */
[----:B------:R-:W-:Y:S02]  /*1ae10*/  LOP3.LUT R178, R5, R178, RZ, 0xc0, !PT ;  /* 0x000000b205b27212 */ /* 0x000fe400078ec0ff */
[--C-:B------:R-:W-:Y:S02]  /*1ae20*/  HSET2.LE.AND R5, R8, R220.reuse, PT ;  /* 0x000000dc08057233 */ /* 0x100fe40003803000 */
[----:B------:R-:W-:Y:S02]  /*1ae30*/  LOP3.LUT R179, R6, R179, RZ, 0xc0, !PT ;  /* 0x000000b306b37212 */ /* 0x000fe400078ec0ff */
[--C-:B------:R-:W-:Y:S02]  /*1ae40*/  HSET2.LE.AND R182, R12, R220.reuse, PT ;  /* 0x000000dc0cb67233 */ /* 0x100fe40003803000 */
[----:B------:R-:W-:Y:S02]  /*1ae50*/  LOP3.LUT R177, R5, R177, RZ, 0xc0, !PT ;  /* 0x000000b105b17212 */ /* 0x000fe400078ec0ff */
[--C-:B------:R-:W-:Y:S01]  /*1ae60*/  HSET2.LE.AND R5, R7, R220.reuse, PT ;  /* 0x000000dc07057233 */ /* 0x100fe20003803000 */
[----:B-1----:R-:W-:Y:S01]  /*1ae70*/  FADD.FTZ R2, -R0, R139 ;  /* 0x0000008b00027221 */ /* 0x002fe20000010100 */
[----:B------:R-:W-:Y:S01]  /*1ae80*/  FMUL.FTZ R0, R4, UR4 ;  /* 0x0000000404007c20 */ /* 0x000fe20008410000 */
[----:B------:R-:W-:Y:S01]  /*1ae90*/  F2FP.BF16.F32.PACK_AB R4, R246, R247 ;  /* 0x000000f7f604723e */ /* 0x000fe200000010ff */
[----:B---3--:R-:W-:Y:S01]  /*1aea0*/  FMUL.FTZ R16, R133, R152 ;  /* 0x0000009885107220 */ /* 0x008fe20000410000 */
[----:B------:R-:W-:Y:S01]  /*1aeb0*/  LOP3.LUT R181, R5, R181, RZ, 0xc0, !PT ;  /* 0x000000b505b57212 */ /* 0x000fe200078ec0ff */
[----:B------:R1:W3:Y:S01]  /*1aec0*/  MUFU.EX2 R132, R0 ;  /* 0x0000000000847308 */ /* 0x0002e20000000800 */
[----:B------:R-:W-:Y:S01]  /*1aed0*/  LOP3.LUT R176, R176, R4, RZ, 0xc0, !PT ;  /* 0x00000004b0b07212 */ /* 0x000fe200078ec0ff */
[C---:B------:R-:W-:Y:S01]  /*1aee0*/  FMUL.FTZ R5, R133.reuse, R149 ;  /* 0x0000009585057220 */ /* 0x040fe20000410000 */
[--C-:B------:R-:W-:Y:S01]  /*1aef0*/  HSET2.LE.AND R4, R11, R220.reuse, PT ;  /* 0x000000dc0b047233 */ /* 0x100fe20003803000 */
[C---:B------:R-:W-:Y:S01]  /*1af00*/  FMUL.FTZ R17, R133.reuse, R153 ;  /* 0x0000009985117220 */ /* 0x040fe20000410000 */
[C---:B------:R-:W-:Y:S01]  /*1af10*/  FMUL.FTZ R33, R133.reuse, R169 ;  /* 0x000000a985217220 */ /* 0x040fe20000410000 */
[C---:B------:R-:W-:Y:S01]  /*1af20*/  FMUL.FTZ R36, R133.reuse, R36 ;  /* 0x0000002485247220 */ /* 0x040fe20000410000 */
[C---:B------:R-:W-:Y:S01]  /*1af30*/  FMUL.FTZ R37, R133.reuse, R37 ;  /* 0x0000002585257220 */ /* 0x040fe20000410000 */
[----:B------:R-:W-:Y:S01]  /*1af40*/  LOP3.LUT R180, R4, R180, RZ, 0xc0, !PT ;  /* 0x000000b404b47212 */ /* 0x000fe200078ec0ff */
[----:B------:R-:W-:Y:S01]  /*1af50*/  FMUL.FTZ R48, R133, R48 ;  /* 0x0000003085307220 */ /* 0x000fe20000410000 */
[----:B------:R-:W-:Y:S01]  /*1af60*/  F2FP.BF16.F32.PACK_AB R4, R233, R234 ;  /* 0x000000eae904723e */ /* 0x000fe200000010ff */
[C---:B------:R-:W-:Y:S01]  /*1af70*/  FMUL.FTZ R49, R133.reuse, R49 ;  /* 0x0000003185317220 */ /* 0x040fe20000410000 */
[C---:B------:R-:W-:Y:S01]  /*1af80*/  FMUL.FTZ R52, R133.reuse, R52 ;  /* 0x0000003485347220 */ /* 0x040fe20000410000 */
[----:B------:R-:W-:Y:S01]  /*1af90*/  FMUL.FTZ R53, R133, R53 ;  /* 0x0000003585357220 */ /* 0x000fe20000410000 */
[----:B------:R-:W-:Y:S01]  /*1afa0*/  LOP3.LUT R183, R183, R4, RZ, 0xc0, !PT ;  /* 0x00000004b7b77212 */ /* 0x000fe200078ec0ff */
[C---:B------:R-:W-:Y:S01]  /*1afb0*/  FMUL.FTZ R4, R133.reuse, R148 ;  /* 0x0000009485047220 */ /* 0x040fe20000410000 */
[----:B------:R-:W-:Y:S01]  /*1afc0*/  FMUL.FTZ R64, R133, R64 ;  /* 0x0000004085407220 */ /* 0x000fe20000410000 */
[----:B-1----:R-:W-:Y:S01]  /*1afd0*/  FMUL.FTZ R0, R3, UR4 ;  /* 0x0000000403007c20 */ /* 0x002fe20008410000 */
[C---:B---3--:R-:W-:Y:S01]  /*1afe0*/  FMUL.FTZ R6, R132.reuse, R150 ;  /* 0x0000009684067220 */ /* 0x048fe20000410000 */
[C---:B------:R-:W-:Y:S01]  /*1aff0*/  FMUL.FTZ R7, R132.reuse, R151 ;  /* 0x0000009784077220 */ /* 0x040fe20000410000 */
[C---:B------:R-:W-:Y:S01]  /*1b000*/  FMUL.FTZ R35, R132.reuse, R171 ;  /* 0x000000ab84237220 */ /* 0x040fe20000410000 */
[----:B------:R1:W3:Y:S01]  /*1b010*/  MUFU.EX2 R3, R0 ;  /* 0x0000000000037308 */ /* 0x0002e20000000800 */
[----:B------:R-:W-:Y:S01]  /*1b020*/  LDSM.16.MT88.4 R148, [R210+0xa000] ;  /* 0x00a00000d294783b */ /* 0x000fe20000004200 */
[C---:B------:R-:W-:Y:S01]  /*1b030*/  FMUL.FTZ R18, R132.reuse, R154 ;  /* 0x0000009a84127220 */ /* 0x040fe20000410000 */
[C---:B------:R-:W-:Y:S01]  /*1b040*/  FMUL.FTZ R19, R132.reuse, R155 ;  /* 0x0000009b84137220 */ /* 0x040fe20000410000 */
[C---:B------:R-:W-:Y:S01]  /*1b050*/  FMUL.FTZ R38, R132.reuse, R38 ;  /* 0x0000002684267220 */ /* 0x040fe20000410000 */
[-C--:B--2---:R-:W-:Y:S01]  /*1b060*/  HMMA.16816.F32.BF16 R4, R176, R20.reuse, R4 ;  /* 0x00000014b004723c */ /* 0x084fe20000041804 */
[----:B------:R-:W-:Y:S04]  /*1b070*/  PLOP3.LUT P0, PT, PT, PT, UP0, 0x80, 0x0 ;  /* 0x000000000000781c */ /* 0x000fe80003f0f008 */
[C---:B------:R-:W-:Y:S01]  /*1b080*/  FMUL.FTZ R39, R132.reuse, R39 ;  /* 0x0000002784277220 */ /* 0x040fe20000410000 */
[C---:B------:R-:W-:Y:S01]  /*1b090*/  FMUL.FTZ R50, R132.reuse, R50 ;  /* 0x0000003284327220 */ /* 0x040fe20000410000 */
[C---:B------:R-:W-:Y:S01]  /*1b0a0*/  FMUL.FTZ R51, R132.reuse, R51 ;  /* 0x0000003384337220 */ /* 0x040fe20000410000 */
[C---:B------:R-:W-:Y:S03]  /*1b0b0*/  FMUL.FTZ R54, R132.reuse, R54 ;  /* 0x0000003684367220 */ /* 0x040fe60000410000 */
[----:B------:R-:W-:Y:S01]  /*1b0c0*/  FMUL.FTZ R55, R132, R55 ;  /* 0x0000003784377220 */ /* 0x000fe20000410000 */
[----:B-1----:R-:W-:Y:S01]  /*1b0d0*/  FMUL.FTZ R0, R2, UR4 ;  /* 0x0000000402007c20 */ /* 0x002fe20008410000 */
[C---:B---3--:R-:W-:Y:S01]  /*1b0e0*/  FMUL.FTZ R8, R3.reuse, R144 ;  /* 0x0000009003087220 */ /* 0x048fe20000410000 */
[----:B------:R-:W-:Y:S01]  /*1b0f0*/  FMUL.FTZ R9, R3, R145 ;  /* 0x0000009103097220 */ /* 0x000fe20000410000 */
[----:B------:R-:W-:Y:S01]  /*1b100*/  F2FP.BF16.F32.PACK_AB R2, R235, R236 ;  /* 0x000000eceb02723e */ /* 0x000fe200000010ff */
[C---:B------:R-:W-:Y:S01]  /*1b110*/  FMUL.FTZ R12, R3.reuse, R156 ;  /* 0x0000009c030c7220 */ /* 0x040fe20000410000 */
[C---:B------:R-:W-:Y:S01]  /*1b120*/  FMUL.FTZ R13, R3.reuse, R157 ;  /* 0x0000009d030d7220 */ /* 0x040fe20000410000 */
[----:B------:R-:W1:Y:S01]  /*1b130*/  MUFU.EX2 R0, R0 ;  /* 0x0000000000007308 */ /* 0x000e620000000800 */
[----:B------:R-:W-:Y:S01]  /*1b140*/  LOP3.LUT R182, R182, R2, RZ, 0xc0, !PT ;  /* 0x00000002b6b67212 */ /* 0x000fe200078ec0ff */
        /* <DEDUP_REMOVED lines=13> */
[C---:B------:R-:W-:Y:S01]  /*1b220*/  FMUL.FTZ R66, R132.reuse, R66 ;  /* 0x0000004284427220 */ /* 0x040fe20000410000 */
[----:B------:R-:W-:Y:S01]  /*1b230*/  FMUL.FTZ R67, R132, R67 ;  /* 0x0000004384437220 */ /* 0x000fe20000410000 */
[C---:B-1----:R-:W-:Y:S01]  /*1b240*/  FMUL.FTZ R10, R0.reuse, R146 ;  /* 0x00000092000a7220 */ /* 0x042fe20000410000 */
[C---:B------:R-:W-:Y:S01]  /*1b250*/  FMUL.FTZ R11, R0.reuse, R147 ;  /* 0x00000093000b7220 */ /* 0x040fe20000410000 */
[C---:B------:R-:W-:Y:S01]  /*1b260*/  FMUL.FTZ R14, R0.reuse, R158 ;  /* 0x0000009e000e7220 */ /* 0x040fe20000410000 */
[----:B------:R-:W1:Y:S01]  /*1b270*/  LDSM.16.MT88.4 R144, [R207+0xa000] ;  /* 0x00a00000cf90783b */ /* 0x000e620000004200 */
[C---:B------:R-:W-:Y:S01]  /*1b280*/  FMUL.FTZ R15, R0.reuse, R159 ;  /* 0x0000009f000f7220 */ /* 0x040fe20000410000 */
[----:B------:R-:W-:Y:S01]  /*1b290*/  LOP3.LUT R2, R187, UR11, R200, 0x96, !PT ;  /* 0x0000000bbb027c12 */ /* 0x000fe2000f8e96c8 */
[C---:B------:R-:W-:Y:S01]  /*1b2a0*/  FMUL.FTZ R26, R0.reuse, R162 ;  /* 0x000000a2001a7220 */ /* 0x040fe20000410000 */
[C---:B------:R-:W-:Y:S01]  /*1b2b0*/  FMUL.FTZ R27, R0.reuse, R163 ;  /* 0x000000a3001b7220 */ /* 0x040fe20000410000 */
[C---:B------:R-:W-:Y:S04]  /*1b2c0*/  HMMA.16816.F32.BF16 R8, R180.reuse, R20, R8 ;  /* 0x00000014b408723c */ /* 0x040fe80000041808 */
[C---:B------:R-:W-:Y:S01]  /*1b2d0*/  FMUL.FTZ R30, R0.reuse, R174 ;  /* 0x000000ae001e7220 */ /* 0x040fe20000410000 */
[----:B------:R-:W-:Y:S01]  /*1b2e0*/  FMUL.FTZ R31, R0, R175 ;  /* 0x000000af001f7220 */ /* 0x000fe20000410000 */
[-C--:B------:R-:W-:Y:S05]  /*1b2f0*/  HMMA.16816.F32.BF16 R12, R180, R22.reuse, R12 ;  /* 0x00000016b40c723c */ /* 0x080fea000004180c */
[C---:B------:R-:W-:Y:S01]  /*1b300*/  FMUL.FTZ R20, R133.reuse, R164 ;  /* 0x000000a485147220 */ /* 0x040fe20000410000 */
[C---:B------:R-:W-:Y:S05]  /*1b310*/  HMMA.16816.F32.BF16 R16, R176.reuse, R22, R16 ;  /* 0x00000016b010723c */ /* 0x040fea0000041810 */
[C---:B------:R-:W-:Y:S01]  /*1b320*/  FMUL.FTZ R21, R133.reuse, R165 ;  /* 0x000000a585157220 */ /* 0x040fe20000410000 */
[----:B------:R-:W-:Y:S02]  /*1b330*/  IMAD.MOV.U32 R164, RZ, RZ, R32 ;  /* 0x000000ffffa47224 */ /* 0x000fe400078e0020 */
[C---:B------:R-:W-:Y:S03]  /*1b340*/  FMUL.FTZ R22, R132.reuse, R166 ;  /* 0x000000a684167220 */ /* 0x040fe60000410000 */
[C---:B------:R-:W-:Y:S01]  /*1b350*/  FMUL.FTZ R23, R132.reuse, R167 ;  /* 0x000000a784177220 */ /* 0x040fe20000410000 */
[C---:B------:R-:W-:Y:S01]  /*1b360*/  FMUL.FTZ R32, R133.reuse, R168 ;  /* 0x000000a885207220 */ /* 0x040fe20000410000 */
[----:B------:R-:W-:Y:S02]  /*1b370*/  IMAD.MOV.U32 R166, RZ, RZ, R34 ;  /* 0x000000ffffa67224 */ /* 0x000fe400078e0022 */
        /* <DEDUP_REMOVED lines=11> */
[C---:B------:R-:W-:Y:S01]  /*1b430*/  FMUL.FTZ R68, R133.reuse, R68 ;  /* 0x0000004485447220 */ /* 0x040fe20000410000 */
[----:B------:R-:W-:Y:S01]  /*1b440*/  FMUL.FTZ R69, R133, R69 ;  /* 0x0000004585457220 */ /* 0x000fe20000410000 */
[C---:B------:R-:W-:Y:S01]  /*1b450*/  FMUL.FTZ R70, R132.reuse, R70 ;  /* 0x0000004684467220 */ /* 0x040fe20000410000 */
[C---:B------:R-:W-:Y:S05]  /*1b460*/  HMMA.16816.F32.BF16 R24, R180.reuse, R144, R24 ;  /* 0x00000090b418723c */ /* 0x040fea0000041818 */
[----:B------:R-:W-:Y:S01]  /*1b470*/  FMUL.FTZ R71, R132, R71 ;  /* 0x0000004784477220 */ /* 0x000fe20000410000 */
[-C--:B------:R-:W-:Y:S05]  /*1b480*/  HMMA.16816.F32.BF16 R28, R180, R146.reuse, R28 ;  /* 0x00000092b41c723c */ /* 0x080fea000004181c */
[C---:B------:R-:W-:Y:S01]  /*1b490*/  FMUL.FTZ R72, R3.reuse, R72 ;  /* 0x0000004803487220 */ /* 0x040fe20000410000 */
[C---:B------:R-:W-:Y:S01]  /*1b4a0*/  HMMA.16816.F32.BF16 R32, R176.reuse, R146, R32 ;  /* 0x00000092b020723c */ /* 0x040fe20000041820 */
[----:B------:R-:W1:Y:S04]  /*1b4b0*/  LDSM.16.MT88.4 R144, [R209+0xa000] ;  /* 0x00a00000d190783b */ /* 0x000e680000004200 */
[C---:B------:R-:W-:Y:S01]  /*1b4c0*/  FMUL.FTZ R73, R3.reuse, R73 ;  /* 0x0000004903497220 */ /* 0x040fe20000410000 */
[-C--:B------:R-:W-:Y:S05]  /*1b4d0*/  HMMA.16816.F32.BF16 R36, R176, R148.reuse, R36 ;  /* 0x00000094b024723c */ /* 0x080fea0000041824 */
[C---:B------:R-:W-:Y:S01]  /*1b4e0*/  FMUL.FTZ R74, R0.reuse, R74 ;  /* 0x0000004a004a7220 */ /* 0x040fe20000410000 */
[C---:B------:R-:W-:Y:S05]  /*1b4f0*/  HMMA.16816.F32.BF16 R40, R180.reuse, R148, R40 ;  /* 0x00000094b428723c */ /* 0x040fea0000041828 */
[C---:B------:R-:W-:Y:S01]  /*1b500*/  FMUL.FTZ R75, R0.reuse, R75 ;  /* 0x0000004b004b7220 */ /* 0x040fe20000410000 */
[-C--:B------:R-:W-:Y:S05]  /*1b510*/  HMMA.16816.F32.BF16 R44, R180, R150.reuse, R44 ;  /* 0x00000096b42c723c */ /* 0x080fea000004182c */
[C---:B------:R-:W-:Y:S01]  /*1b520*/  FMUL.FTZ R76, R3.reuse, R76 ;  /* 0x0000004c034c7220 */ /* 0x040fe20000410000 */
[C---:B------:R-:W-:Y:S01]  /*1b530*/  HMMA.16816.F32.BF16 R48, R176.reuse, R150, R48 ;  /* 0x00000096b030723c */ /* 0x040fe20000041830 */
[----:B------:R-:W2:Y:S04]  /*1b540*/  LDSM.16.MT88.4 R148, [R205+0xb000] ;  /* 0x00b00000cd94783b */ /* 0x000ea80000004200 */
[----:B------:R-:W-:Y:S01]  /*1b550*/  FMUL.FTZ R77, R3, R77 ;  /* 0x0000004d034d7220 */ /* 0x000fe20000410000 */
[C---:B------:R-:W-:Y:S01]  /*1b560*/  FMUL.FTZ R78, R0.reuse, R78 ;  /* 0x0000004e004e7220 */ /* 0x040fe20000410000 */
[----:B------:R-:W-:Y:S01]  /*1b570*/  FMUL.FTZ R79, R0, R79 ;  /* 0x0000004f004f7220 */ /* 0x000fe20000410000 */
[C---:B------:R-:W-:Y:S03]  /*1b580*/  FMUL.FTZ R80, R133.reuse, R80 ;  /* 0x0000005085507220 */ /* 0x040fe60000410000 */
[C---:B------:R-:W-:Y:S01]  /*1b590*/  FMUL.FTZ R81, R133.reuse, R81 ;  /* 0x0000005185517220 */ /* 0x040fe20000410000 */
[C---:B------:R-:W-:Y:S01]  /*1b5a0*/  FMUL.FTZ R82, R132.reuse, R82 ;  /* 0x0000005284527220 */ /* 0x040fe20000410000 */
[C---:B------:R-:W-:Y:S01]  /*1b5b0*/  FMUL.FTZ R83, R132.reuse, R83 ;  /* 0x0000005384537220 */ /* 0x040fe20000410000 */
[C---:B------:R-:W-:Y:S01]  /*1b5c0*/  FMUL.FTZ R84, R133.reuse, R84 ;  /* 0x0000005485547220 */ /* 0x040fe20000410000 */
[C---:B------:R-:W-:Y:S01]  /*1b5d0*/  FMUL.FTZ R85, R133.reuse, R85 ;  /* 0x0000005585557220 */ /* 0x040fe20000410000 */
[C---:B------:R-:W-:Y:S01]  /*1b5e0*/  FMUL.FTZ R86, R132.reuse, R86 ;  /* 0x0000005684567220 */ /* 0x040fe20000410000 */
[-C--:B-1----:R-:W-:Y:S03]  /*1b5f0*/  HMMA.16816.F32.BF16 R52, R176, R144.reuse, R52 ;  /* 0x00000090b034723c */ /* 0x082fe60000041834 */
[----:B------:R-:W-:Y:S01]  /*1b600*/  FMUL.FTZ R87, R132, R87 ;  /* 0x0000005784577220 */ /* 0x000fe20000410000 */
[----:B------:R-:W-:Y:S01]  /*1b610*/  FFMA.FTZ R152, R196, UR4, -R141 ;  /* 0x00000004c4987c23 */ /* 0x000fe2000801088d */
[----:B------:R-:W-:Y:S01]  /*1b620*/  IMAD.MOV.U32 R165, RZ, RZ, R203 ;  /* 0x000000ffffa57224 */ /* 0x000fe200078e00cb */
[C---:B------:R-:W-:Y:S02]  /*1b630*/  HMMA.16816.F32.BF16 R56, R180.reuse, R144, R56 ;  /* 0x00000090b438723c */ /* 0x040fe40000041838 */
[----:B------:R-:W-:Y:S03]  /*1b640*/  MUFU.EX2 R199, R152 ;  /* 0x0000009800c77308 */ /* 0x000fe60000000800 */
[C---:B------:R-:W-:Y:S01]  /*1b650*/  FMUL.FTZ R96, R133.reuse, R96 ;  /* 0x0000006085607220 */ /* 0x040fe20000410000 */
[-C--:B------:R-:W-:Y:S05]  /*1b660*/  HMMA.16816.F32.BF16 R60, R180, R146.reuse, R60 ;  /* 0x00000092b43c723c */ /* 0x080fea000004183c */
[----:B------:R-:W-:Y:S01]  /*1b670*/  FMUL.FTZ R97, R133, R97 ;  /* 0x0000006185617220 */ /* 0x000fe20000410000 */
[C---:B------:R-:W-:Y:S01]  /*1b680*/  HMMA.16816.F32.BF16 R64, R176.reuse, R146, R64 ;  /* 0x00000092b040723c */ /* 0x040fe20000041840 */
[----:B------:R-:W1:Y:S04]  /*1b690*/  LDSM.16.MT88.4 R144, [R207+0xb000] ;  /* 0x00b00000cf90783b */ /* 0x000e680000004200 */
[C---:B------:R-:W-:Y:S01]  /*1b6a0*/  FMUL.FTZ R98, R132.reuse, R98 ;  /* 0x0000006284627220 */ /* 0x040fe20000410000 */
[-C--:B--2---:R-:W-:Y:S05]  /*1b6b0*/  HMMA.16816.F32.BF16 R68, R176, R148.reuse, R68 ;  /* 0x00000094b044723c */ /* 0x084fea0000041844 */
[----:B------:R-:W-:Y:S01]  /*1b6c0*/  FMUL.FTZ R99, R132, R99 ;  /* 0x0000006384637220 */ /* 0x000fe20000410000 */
[C---:B------:R-:W-:Y:S05]  /*1b6d0*/  HMMA.16816.F32.BF16 R72, R180.reuse, R148, R72 ;  /* 0x00000094b448723c */ /* 0x040fea0000041848 */
[----:B------:R-:W-:Y:S01]  /*1b6e0*/  IMAD.MOV.U32 R167, RZ, RZ, R202 ;  /* 0x000000ffffa77224 */ /* 0x000fe200078e00ca */
[-C--:B------:R-:W-:Y:S05]  /*1b6f0*/  HMMA.16816.F32.BF16 R76, R180, R150.reuse, R76 ;  /* 0x00000096b44c723c */ /* 0x080fea000004184c */
[----:B------:R-:W-:Y:S01]  /*1b700*/  FFMA.FTZ R148, R189, UR4, -R141 ;  /* 0x00000004bd947c23 */ /* 0x000fe2000801088d */
[C---:B------:R-:W-:Y:S03]  /*1b710*/  HMMA.16816.F32.BF16 R80, R176.reuse, R150, R80 ;  /* 0x00000096b050723c */ /* 0x040fe60000041850 */
[----:B------:R2:W-:Y:S02]  /*1b720*/  MUFU.EX2 R202, R148 ;  /* 0x0000009400ca7308 */ /* 0x0005e40000000800 */
[----:B------:R-:W-:Y:S06]  /*1b730*/  IMAD.WIDE.U32 R138, R188, -0x2daee0ad, RZ ;  /* 0xd2511f53bc8a7825 */ /* 0x000fec00078e00ff */
[C---:B------:R-:W-:Y:S01]  /*1b740*/  FMUL.FTZ R88, R3.reuse, R88 ;  /* 0x0000005803587220 */ /* 0x040fe20000410000 */
[----:B------:R-:W-:Y:S01]  /*1b750*/  FMUL.FTZ R89, R3, R89 ;  /* 0x0000005903597220 */ /* 0x000fe20000410000 */
[----:B------:R-:W-:Y:S01]  /*1b760*/  LOP3.LUT R142, R139, UR23, R192, 0x96, !PT ;  /* 0x000000178b8e7c12 */ /* 0x000fe2000f8e96c0 */
[----:B------:R-:W-:Y:S01]  /*1b770*/  FMUL.FTZ R90, R0, R90 ;  /* 0x0000005a005a7220 */ /* 0x000fe20000410000 */
[----:B------:R-:W-:Y:S01]  /*1b780*/  LOP3.LUT R153, R138, 0xffff, RZ, 0xc0, !PT ;  /* 0x0000ffff8a997812 */ /* 0x000fe200078ec0ff */
[----:B------:R-:W-:Y:S01]  /*1b790*/  FMUL.FTZ R91, R0, R91 ;  /* 0x0000005b005b7220 */ /* 0x000fe20000410000 */
[--C-:B------:R-:W-:Y:S01]  /*1b7a0*/  SHF.R.U32.HI R154, RZ, 0x10, R138.reuse ;  /* 0x00000010ff9a7819 */ /* 0x100fe2000001168a */
[----:B------:R-:W-:Y:S01]  /*1b7b0*/  FMUL.FTZ R100, R133, R100 ;  /* 0x0000006485647220 */ /* 0x000fe20000410000 */
[-C--:B-1----:R-:W-:Y:S03]  /*1b7c0*/  HMMA.16816.F32.BF16 R84, R176, R144.reuse, R84 ;  /* 0x00000090b054723c */ /* 0x082fe60000041854 */
[--C-:B--2---:R-:W-:Y:S01]  /*1b7d0*/  FFMA.FTZ R148, R191, UR4, -R143.reuse ;  /* 0x00000004bf947c23 */ /* 0x104fe2000801088f */
[----:B------:R-:W-:Y:S01]  /*1b7e0*/  LOP3.LUT R156, R138, 0xff, RZ, 0xc0, !PT ;  /* 0x000000ff8a9c7812 */ /* 0x000fe200078ec0ff */
[C---:B------:R-:W-:Y:S01]  /*1b7f0*/  FMUL.FTZ R92, R3.reuse, R92 ;  /* 0x0000005c035c7220 */ /* 0x040fe20000410000 */
[C---:B------:R-:W-:Y:S01]  /*1b800*/  HMMA.16816.F32.BF16 R88, R180.reuse, R144, R88 ;  /* 0x00000090b458723c */ /* 0x040fe20000041858 */
[----:B------:R1:W-:Y:S04]  /*1b810*/  MUFU.EX2 R201, R148 ;  /* 0x0000009400c97308 */ /* 0x0003e80000000800 */
[----:B------:R-:W-:Y:S01]  /*1b820*/  SHF.R.U32.HI R155, RZ, 0x18, R138 ;  /* 0x00000018ff9b7819 */ /* 0x000fe2000001168a */
[----:B------:R-:W-:Y:S05]  /*1b830*/  IMAD.WIDE.U32 R138, R2, -0x2daee0ad, RZ ;  /* 0xd2511f53028a7825 */ /* 0x000fea00078e00ff */
[----:B------:R-:W-:Y:S01]  /*1b840*/  FMUL.FTZ R93, R3, R93 ;  /* 0x0000005d035d7220 */ /* 0x000fe20000410000 */
[----:B------:R-:W-:Y:S01]  /*1b850*/  LOP3.LUT R157, R138, 0xffff, RZ, 0xc0, !PT ;  /* 0x0000ffff8a9d7812 */ /* 0x000fe200078ec0ff */
[C---:B------:R-:W-:Y:S01]  /*1b860*/  FMUL.FTZ R94, R0.reuse, R94 ;  /* 0x0000005e005e7220 */ /* 0x040fe20000410000 */
[--C-:B------:R-:W-:Y:S01]  /*1b870*/  SHF.R.U32.HI R158, RZ, 0x10, R138.reuse ;  /* 0x00000010ff9e7819 */ /* 0x100fe2000001168a */
[----:B------:R-:W-:Y:S01]  /*1b880*/  FMUL.FTZ R95, R0, R95 ;  /* 0x0000005f005f7220 */ /* 0x000fe20000410000 */
[----:B------:R-:W-:Y:S01]  /*1b890*/  LOP3.LUT R160, R138, 0xff, RZ, 0xc0, !PT ;  /* 0x000000ff8aa07812 */ /* 0x000fe200078ec0ff */
[--C-:B------:R-:W-:Y:S01]  /*1b8a0*/  FFMA.FTZ R144, R242, UR4, -R143.reuse ;  /* 0x00000004f2907c23 */ /* 0x100fe2000801088f */
[----:B------:R-:W-:Y:S01]  /*1b8b0*/  SHF.R.U32.HI R159, RZ, 0x18, R138 ;  /* 0x00000018ff9f7819 */ /* 0x000fe2000001168a */
[----:B-1----:R-:W1:Y:S01]  /*1b8c0*/  LDSM.16.MT88.4 R148, [R210+0xb000] ;  /* 0x00b00000d294783b */ /* 0x002e620000004200 */
[----:B------:R-:W-:Y:S01]  /*1b8d0*/  FFMA.FTZ R138, R194, UR4, -R143 ;  /* 0x00000004c28a7c23 */ /* 0x000fe2000801088f */
[----:B------:R-:W-:Y:S01]  /*1b8e0*/  LOP3.LUT R2, R139, UR23, R198, 0x96, !PT ;  /* 0x000000178b027c12 */ /* 0x000fe2000f8e96c6 */
[-C--:B------:R-:W-:Y:S02]  /*1b8f0*/  HMMA.16816.F32.BF16 R92, R180, R146.reuse, R92 ;  /* 0x00000092b45c723c */ /* 0x080fe4000004185c */
[----:B------:R2:W-:Y:S01]  /*1b900*/  MUFU.EX2 R200, R138 ;  /* 0x0000008a00c87308 */ /* 0x0005e20000000800 */
[--C-:B------:R-:W-:Y:S01]  /*1b910*/  FFMA.FTZ R139, R190, UR4, -R141.reuse ;  /* 0x00000004be8b7c23 */ /* 0x100fe2000801088d */
[----:B------:R-:W-:Y:S01]  /*1b920*/  FFMA.FTZ R141, R195, UR4, -R141 ;  /* 0x00000004c38d7c23 */ /* 0x000fe2000801088d */
[----:B------:R-:W-:Y:S01]  /*1b930*/  FFMA.FTZ R143, R197, UR4, -R143 ;  /* 0x00000004c58f7c23 */ /* 0x000fe2000801088f */
[C---:B------:R-:W-:Y:S06]  /*1b940*/  HMMA.16816.F32.BF16 R96, R176.reuse, R146, R96 ;  /* 0x00000092b060723c */ /* 0x040fec0000041860 */
[----:B------:R3:W-:Y:S01]  /*1b950*/  MUFU.EX2 R198, R141 ;  /* 0x0000008d00c67308 */ /* 0x0007e20000000800 */
[----:B------:R-:W-:Y:S01]  /*1b960*/  FMUL.FTZ R101, R133, R101 ;  /* 0x0000006585657220 */ /* 0x000fe20000410000 */
[C---:B------:R-:W-:Y:S03]  /*1b970*/  FMUL.FTZ R102, R132.reuse, R102 ;  /* 0x0000006684667220 */ /* 0x040fe60000410000 */
[----:B------:R-:W-:Y:S01]  /*1b980*/  FMUL.FTZ R103, R132, R103 ;  /* 0x0000006784677220 */ /* 0x000fe20000410000 */
[C---:B------:R-:W-:Y:S01]  /*1b990*/  FMUL.FTZ R104, R3.reuse, R104 ;  /* 0x0000006803687220 */ /* 0x040fe20000410000 */
[----:B------:R-:W-:Y:S03]  /*1b9a0*/  FMUL.FTZ R105, R3, R105 ;  /* 0x0000006903697220 */ /* 0x000fe60000410000 */
[----:B------:R4:W5:Y:S01]  /*1b9b0*/  MUFU.EX2 R203, R139 ;  /* 0x0000008b00cb7308 */ /* 0x0009620000000800 */
[----:B--2---:R-:W-:Y:S01]  /*1b9c0*/  LOP3.LUT R138, R154, 0xff, RZ, 0xc0, !PT ;  /* 0x000000ff9a8a7812 */ /* 0x004fe200078ec0ff */
[C---:B------:R-:W-:Y:S01]  /*1b9d0*/  FMUL.FTZ R106, R0.reuse, R106 ;  /* 0x0000006a006a7220 */ /* 0x040fe20000410000 */
[----:B------:R-:W-:Y:S01]  /*1b9e0*/  FMUL.FTZ R107, R0, R107 ;  /* 0x0000006b006b7220 */ /* 0x000fe20000410000 */
[----:B------:R-:W-:Y:S01]  /*1b9f0*/  LOP3.LUT R145, R142, 0xff, RZ, 0xc0, !PT ;  /* 0x000000ff8e917812 */ /* 0x000fe200078ec0ff */
[C---:B------:R-:W-:Y:S01]  /*1ba00*/  FMUL.FTZ R112, R133.reuse, R112 ;  /* 0x0000007085707220 */ /* 0x040fe20000410000 */
[----:B------:R-:W-:Y:S01]  /*1ba10*/  PRMT R155, R138, 0x5410, R155 ;  /* 0x000054108a9b7816 */ /* 0x000fe2000000009b */
[----:B------:R-:W-:Y:S01]  /*1ba20*/  FMUL.FTZ R113, R133, R113 ;  /* 0x0000007185717220 */ /* 0x000fe20000410000 */
[----:B------:R-:W-:Y:S02]  /*1ba30*/  LOP3.LUT R138, R142, 0xffff, RZ, 0xc0, !PT ;  /* 0x0000ffff8e8a7812 */ /* 0x000fe400078ec0ff */
[----:B------:R-:W-:Y:S01]  /*1ba40*/  MUFU.EX2 R196, R143 ;  /* 0x0000008f00c47308 */ /* 0x000fe20000000800 */
[----:B------:R-:W-:Y:S01]  /*1ba50*/  SHF.R.U32.HI R147, RZ, 0x8, R157 ;  /* 0x00000008ff937819 */ /* 0x000fe2000001169d */
[----:B------:R-:W-:Y:S01]  /*1ba60*/  FMUL.FTZ R114, R132, R114 ;  /* 0x0000007284727220 */ /* 0x000fe20000410000 */
[----:B---3--:R-:W-:Y:S01]  /*1ba70*/  SHF.R.U32.HI R141, RZ, 0x8, R138 ;  /* 0x00000008ff8d7819 */ /* 0x008fe2000001168a */
[--C-:B------:R-:W-:Y:S01]  /*1ba80*/  FFMA.FTZ R138, R167, UR4, -R184.reuse ;  /* 0x00000004a78a7c23 */ /* 0x100fe200080108b8 */
[----:B------:R-:W-:Y:S01]  /*1ba90*/  LOP3.LUT R146, R158, 0xff, RZ, 0xc0, !PT ;  /* 0x000000ff9e927812 */ /* 0x000fe200078ec0ff */
[----:B------:R-:W-:Y:S01]  /*1baa0*/  FMUL.FTZ R115, R132, R115 ;  /* 0x0000007384737220 */ /* 0x000fe20000410000 */
[----:B------:R-:W-:Y:S03]  /*1bab0*/  PRMT R152, R145, 0x5410, R141 ;  /* 0x0000541091987816 */ /* 0x000fe6000000008d */
[----:B------:R2:W-:Y:S01]  /*1bac0*/  MUFU.EX2 R194, R138 ;  /* 0x0000008a00c27308 */ /* 0x0005e20000000800 */
[----:B----4-:R-:W-:Y:S01]  /*1bad0*/  SHF.R.U32.HI R139, RZ, 0x8, R153 ;  /* 0x00000008ff8b7819 */ /* 0x010fe20000011699 */
[-C--:B-1----:R-:W-:Y:S03]  /*1bae0*/  HMMA.16816.F32.BF16 R100, R176, R148.reuse, R100 ;  /* 0x00000094b064723c */ /* 0x082fe60000041864 */
[----:B------:R-:W-:Y:S01]  /*1baf0*/  PRMT R154, R156, 0x5410, R139 ;  /* 0x000054109c9a7816 */ /* 0x000fe2000000008b */
[----:B------:R-:W-:Y:S01]  /*1bb00*/  FFMA.FTZ R141, R239, UR4, -R184 ;  /* 0x00000004ef8d7c23 */ /* 0x000fe200080108b8 */
[--C-:B------:R-:W-:Y:S01]  /*1bb10*/  SHF.R.U32.HI R139, RZ, 0x10, R142.reuse ;  /* 0x00000010ff8b7819 */ /* 0x100fe2000001168e */
[C---:B------:R-:W-:Y:S02]  /*1bb20*/  HMMA.16816.F32.BF16 R104, R180.reuse, R148, R104 ;  /* 0x00000094b468723c */ /* 0x040fe40000041868 */
[----:B------:R1:W3:Y:S03]  /*1bb30*/  MUFU.EX2 R197, R144 ;  /* 0x0000009000c57308 */ /* 0x0002e60000000800 */
[----:B------:R-:W-:Y:S01]  /*1bb40*/  SHF.R.U32.HI R142, RZ, 0x18, R142 ;  /* 0x00000018ff8e7819 */ /* 0x000fe2000001168e */
[----:B------:R-:W-:Y:S01]  /*1bb50*/  FMUL.FTZ R108, R3, R108 ;  /* 0x0000006c036c7220 */ /* 0x000fe20000410000 */
[----:B------:R-:W-:Y:S01]  /*1bb60*/  LOP3.LUT R139, R139, 0xff, RZ, 0xc0, !PT ;  /* 0x000000ff8b8b7812 */ /* 0x000fe200078ec0ff */
[----:B------:R-:W-:Y:S04]  /*1bb70*/  FMUL.FTZ R109, R3, R109 ;  /* 0x0000006d036d7220 */ /* 0x000fe80000410000 */
[----:B------:R4:W3:Y:S01]  /*1bb80*/  MUFU.EX2 R195, R141 ;  /* 0x0000008d00c37308 */ /* 0x0008e20000000800 */
[----:B------:R-:W-:Y:S01]  /*1bb90*/  PRMT R153, R139, 0x5410, R142 ;  /* 0x000054108b997816 */ /* 0x000fe2000000008e */
[----:B------:R-:W-:Y:S01]  /*1bba0*/  FMUL.FTZ R110, R0, R110 ;  /* 0x0000006e006e7220 */ /* 0x000fe20000410000 */
[----:B--2---:R-:W-:Y:S01]  /*1bbb0*/  LOP3.LUT R138, R2, 0xffff, RZ, 0xc0, !PT ;  /* 0x0000ffff028a7812 */ /* 0x004fe200078ec0ff */
[----:B------:R-:W-:Y:S01]  /*1bbc0*/  FMUL.FTZ R111, R0, R111 ;  /* 0x0000006f006f7220 */ /* 0x000fe20000410000 */
[--C-:B------:R-:W-:Y:S01]  /*1bbd0*/  SHF.R.U32.HI R139, RZ, 0x10, R2.reuse ;  /* 0x00000010ff8b7819 */ /* 0x100fe20000011602 */
[--C-:B------:R-:W-:Y:S01]  /*1bbe0*/  FFMA.FTZ R149, R164, UR4, -R185.reuse ;  /* 0x00000004a4957c23 */ /* 0x100fe200080108b9 */
[----:B------:R-:W-:Y:S01]  /*1bbf0*/  LOP3.LUT R148, R2, 0xff, RZ, 0xc0, !PT ;  /* 0x000000ff02947812 */ /* 0x000fe200078ec0ff */
[C---:B------:R-:W-:Y:S01]  /*1bc00*/  FMUL.FTZ R116, R133.reuse, R116 ;  /* 0x0000007485747220 */ /* 0x040fe20000410000 */
[----:B------:R-:W-:Y:S01]  /*1bc10*/  SHF.R.U32.HI R143, RZ, 0x18, R2 ;  /* 0x00000018ff8f7819 */ /* 0x000fe20000011602 */
[----:B------:R-:W-:Y:S01]  /*1bc20*/  FFMA.FTZ R2, R252, UR4, -R185 ;  /* 0x00000004fc027c23 */ /* 0x000fe200080108b9 */
[-C--:B------:R-:W-:Y:S01]  /*1bc30*/  HMMA.16816.F32.BF16 R108, R180, R150.reuse, R108 ;  /* 0x00000096b46c723c */ /* 0x080fe2000004186c */
[----:B------:R-:W2:Y:S01]  /*1bc40*/  LDL.LU R252, [R1+0x48] ;  /* 0x0000480001fc7983 */ /* 0x000ea20000300800 */
[----:B------:R-:W-:Y:S01]  /*1bc50*/  MUFU.EX2 R189, R149 ;  /* 0x0000009500bd7308 */ /* 0x000fe20000000800 */
[----:B------:R-:W-:Y:S01]  /*1bc60*/  PRMT R160, R160, 0x5410, R147 ;  /* 0x00005410a0a07816 */ /* 0x000fe20000000093 */
[----:B------:R-:W-:Y:S01]  /*1bc70*/  FMUL.FTZ R117, R133, R117 ;  /* 0x0000007585757220 */ /* 0x000fe20000410000 */
[----:B------:R-:W-:Y:S01]  /*1bc80*/  PRMT R159, R146, 0x5410, R159 ;  /* 0x00005410929f7816 */ /* 0x000fe2000000009f */
[C---:B------:R-:W-:Y:S01]  /*1bc90*/  HMMA.16816.F32.BF16 R112, R176.reuse, R150, R112 ;  /* 0x00000096b070723c */ /* 0x040fe20000041870 */
[----:B-1----:R-:W1:Y:S05]  /*1bca0*/  LDSM.16.MT88.4 R144, [R209+0xb000] ;  /* 0x00b00000d190783b */ /* 0x002e6a0000004200 */
[----:B------:R5:W-:Y:S01]  /*1bcb0*/  MUFU.EX2 R193, R2 ;  /* 0x0000000200c17308 */ /* 0x000be20000000800 */
[----:B------:R-:W-:Y:S01]  /*1bcc0*/  SHF.R.U32.HI R142, RZ, 0x8, R138 ;  /* 0x00000008ff8e7819 */ /* 0x000fe2000001168a */
[--C-:B------:R-:W-:Y:S03]  /*1bcd0*/  FFMA.FTZ R138, R166, UR4, -R185.reuse ;  /* 0x00000004a68a7c23 */ /* 0x100fe600080108b9 */
[--C-:B----4-:R-:W-:Y:S01]  /*1bce0*/  HSET2.LE.AND R141, R152, R220.reuse, PT ;  /* 0x000000dc988d7233 */ /* 0x110fe20003803000 */
[----:B------:R-:W-:Y:S01]  /*1bcf0*/  FMUL.FTZ R118, R132, R118 ;  /* 0x0000007684767220 */ /* 0x000fe20000410000 */
[----:B------:R-:W-:Y:S03]  /*1bd00*/  LOP3.LUT R139, R139, 0xff, RZ, 0xc0, !PT ;  /* 0x000000ff8b8b7812 */ /* 0x000fe600078ec0ff */
[----:B------:R4:W3:Y:S01]  /*1bd10*/  MUFU.EX2 R192, R138 ;  /* 0x0000008a00c07308 */ /* 0x0008e20000000800 */
[----:B------:R-:W-:Y:S01]  /*1bd20*/  PRMT R156, R148, 0x5410, R142 ;  /* 0x00005410949c7816 */ /* 0x000fe2000000008e */
[----:B------:R-:W-:Y:S01]  /*1bd30*/  FFMA.FTZ R148, R140, UR4, -R185 ;  /* 0x000000048c947c23 */ /* 0x000fe200080108b9 */
[----:B------:R-:W-:Y:S01]  /*1bd40*/  PRMT R157, R139, 0x5410, R143 ;  /* 0x000054108b9d7816 */ /* 0x000fe2000000008f */
[----:B------:R-:W-:Y:S01]  /*1bd50*/  FMUL.FTZ R119, R132, R119 ;  /* 0x0000007784777220 */ /* 0x000fe20000410000 */
[--C-:B------:R-:W-:Y:S01]  /*1bd60*/  HSET2.LE.AND R139, R155, R220.reuse, PT ;  /* 0x000000dc9b8b7233 */ /* 0x100fe20003803000 */
[C---:B------:R-:W-:Y:S01]  /*1bd70*/  FMUL.FTZ R120, R3.reuse, R120 ;  /* 0x0000007803787220 */ /* 0x040fe20000410000 */
[----:B------:R-:W-:Y:S01]  /*1bd80*/  FMUL.FTZ R121, R3, R121 ;  /* 0x0000007903797220 */ /* 0x000fe20000410000 */
[----:B------:R-:W-:Y:S01]  /*1bd90*/  FMUL.FTZ R122, R0, R122 ;  /* 0x0000007a007a7220 */ /* 0x000fe20000410000 */
[--C-:B-----5:R-:W-:Y:S01]  /*1bda0*/  FFMA.FTZ R2, R244, UR4, -R184.reuse ;  /* 0x00000004f4027c23 */ /* 0x120fe200080108b8 */
[----:B------:R-:W-:Y:S01]  /*1bdb0*/  FMUL.FTZ R123, R0, R123 ;  /* 0x0000007b007b7220 */ /* 0x000fe20000410000 */
[----:B------:R-:W5:Y:S01]  /*1bdc0*/  LDL.LU R244, [R1+0x4c] ;  /* 0x00004c0001f47983 */ /* 0x000f620000300800 */
[----:B------:R-:W-:Y:S01]  /*1bdd0*/  FFMA.FTZ R184, R165, UR4, -R184 ;  /* 0x00000004a5b87c23 */ /* 0x000fe200080108b8 */
[----:B------:R3:W-:Y:S01]  /*1bde0*/  MUFU.EX2 R191, R2 ;  /* 0x0000000200bf7308 */ /* 0x0007e20000000800 */
[C---:B------:R-:W-:Y:S01]  /*1bdf0*/  FMUL.FTZ R128, R133.reuse, R128 ;  /* 0x0000008085807220 */ /* 0x040fe20000410000 */
[----:B------:R-:W5:Y:S01]  /*1be00*/  LDL.LU R242, [R1+0x54] ;  /* 0x0000540001f27983 */ /* 0x000f620000300800 */
[----:B------:R-:W-:Y:S01]  /*1be10*/  FMUL.FTZ R129, R133, R129 ;  /* 0x0000008185817220 */ /* 0x000fe20000410000 */
[--C-:B----4-:R-:W-:Y:S01]  /*1be20*/  HSET2.LE.AND R138, R154, R220.reuse, PT ;  /* 0x000000dc9a8a7233 */ /* 0x110fe20003803000 */
[C---:B------:R-:W-:Y:S01]  /*1be30*/  FMUL.FTZ R130, R132.reuse, R130 ;  /* 0x0000008284827220 */ /* 0x040fe20000410000 */
[----:B------:R-:W4:Y:S01]  /*1be40*/  LDL.LU R239, [R1+0x50] ;  /* 0x0000500001ef7983 */ /* 0x000f220000300800 */
[----:B------:R-:W-:Y:S03]  /*1be50*/  FMUL.FTZ R131, R132, R131 ;  /* 0x0000008384837220 */ /* 0x000fe60000410000 */
[----:B------:R3:W3:Y:S01]  /*1be60*/  MUFU.EX2 R190, R184 ;  /* 0x000000b800be7308 */ /* 0x0006e20000000800 */
[C---:B------:R-:W-:Y:S01]  /*1be70*/  FMUL.FTZ R124, R3.reuse, R124 ;  /* 0x0000007c037c7220 */ /* 0x040fe20000410000 */
[----:B------:R-:W-:Y:S01]  /*1be80*/  FMUL.FTZ R125, R3, R125 ;  /* 0x0000007d037d7220 */ /* 0x000fe20000410000 */
[C---:B------:R-:W-:Y:S01]  /*1be90*/  FMUL.FTZ R126, R0.reuse, R126 ;  /* 0x0000007e007e7220 */ /* 0x040fe20000410000 */
[----:B------:R-:W-:Y:S01]  /*1bea0*/  FMUL.FTZ R127, R0, R127 ;  /* 0x0000007f007f7220 */ /* 0x000fe20000410000 */
[----:B------:R-:W-:Y:S02]  /*1beb0*/  F2FP.BF16.F32.PACK_AB R142, R203, R202 ;  /* 0x000000cacb8e723e */ /* 0x000fe400000010ff */
[----:B------:R-:W-:Y:S01]  /*1bec0*/  F2FP.BF16.F32.PACK_AB R143, R200, R201 ;  /* 0x000000c9c88f723e */ /* 0x000fe200000010ff */
[-C--:B-1----:R-:W-:Y:S02]  /*1bed0*/  HMMA.16816.F32.BF16 R116, R176, R144.reuse, R116 ;  /* 0x00000090b074723c */ /* 0x082fe40000041874 */
[----:B------:R-:W1:Y:S01]  /*1bee0*/  MUFU.EX2 R188, R148 ;  /* 0x0000009400bc7308 */ /* 0x000e620000000800 */
[----:B---3--:R-:W-:Y:S02]  /*1bef0*/  F2FP.BF16.F32.PACK_AB R2, R198, R199 ;  /* 0x000000c7c602723e */ /* 0x008fe400000010ff */
[----:B------:R-:W-:Y:S01]  /*1bf00*/  LOP3.LUT R142, R138, R142, RZ, 0xc0, !PT ;  /* 0x0000008e8a8e7212 */ /* 0x000fe200078ec0ff */
[C---:B------:R-:W-:Y:S01]  /*1bf10*/  HMMA.16816.F32.BF16 R120, R180.reuse, R144, R120 ;  /* 0x00000090b478723c */ /* 0x040fe20000041878 */
[----:B------:R-:W-:Y:S04]  /*1bf20*/  LDSM.16.MT88.4 R184, [R210+0xa800] ;  /* 0x00a80000d2b8783b */ /* 0x000fe80000004200 */
[----:B------:R-:W-:Y:S01]  /*1bf30*/  LOP3.LUT R140, R141, R2, RZ, 0xc0, !PT ;  /* 0x000000028d8c7212 */ /* 0x000fe200078ec0ff */
[-C--:B------:R-:W-:Y:S05]  /*1bf40*/  HMMA.16816.F32.BF16 R124, R180, R146.reuse, R124 ;  /* 0x00000092b47c723c */ /* 0x080fea000004187c */
[--C-:B------:R-:W-:Y:S01]  /*1bf50*/  HSET2.LE.AND R2, R153, R220.reuse, PT ;  /* 0x000000dc99027233 */ /* 0x100fe20003803000 */
[----:B------:R-:W-:Y:S01]  /*1bf60*/  HMMA.16816.F32.BF16 R128, R176, R146, R128 ;  /* 0x00000092b080723c */ /* 0x000fe20000041880 */
[----:B------:R-:W3:Y:S04]  /*1bf70*/  LDSM.16.MT88.4 R152, [R205+0xa800] ;  /* 0x00a80000cd98783b */ /* 0x000ee80000004200 */
[----:B------:R-:W-:Y:S02]  /*1bf80*/  F2FP.BF16.F32.PACK_AB R141, R196, R197 ;  /* 0x000000c5c48d723e */ /* 0x000fe400000010ff */
[--C-:B------:R-:W-:Y:S02]  /*1bf90*/  HSET2.LE.AND R180, R156, R220.reuse, PT ;  /* 0x000000dc9cb47233 */ /* 0x100fe40003803000 */
[----:B------:R-:W3:Y:S02]  /*1bfa0*/  LDSM.16.MT88.4 R176, [R209+0xa800] ;  /* 0x00a80000d1b0783b */ /* 0x000ee40000004200 */
[----:B------:R-:W-:Y:S02]  /*1bfb0*/  LOP3.LUT R141, R2, R141, RZ, 0xc0, !PT ;  /* 0x0000008d028d7212 */ /* 0x000fe400078ec0ff */
[----:B------:R-:W-:Y:S02]  /*1bfc0*/  F2FP.BF16.F32.PACK_AB R2, R195, R194 ;  /* 0x000000c2c302723e */ /* 0x000fe400000010ff */
[----:B------:R-:W-:Y:S02]  /*1bfd0*/  LOP3.LUT R143, R139, R143, RZ, 0xc0, !PT ;  /* 0x0000008f8b8f7212 */ /* 0x000fe400078ec0ff */
[----:B------:R-:W-:Y:S02]  /*1bfe0*/  LOP3.LUT R180, R180, R2, RZ, 0xc0, !PT ;  /* 0x00000002b4b47212 */ /* 0x000fe400078ec0ff */
[--C-:B------:R-:W-:Y:S02]  /*1bff0*/  HSET2.LE.AND R183, R159, R220.reuse, PT ;  /* 0x000000dc9fb77233 */ /* 0x100fe40003803000 */
[--C-:B------:R-:W-:Y:S02]  /*1c000*/  HSET2.LE.AND R181, R157, R220.reuse, PT ;  /* 0x000000dc9db57233 */ /* 0x100fe40003803000 */
[----:B------:R-:W-:Y:S02]  /*1c010*/  HSET2.LE.AND R182, R160, R220, PT ;  /* 0x000000dca0b67233 */ /* 0x000fe40003803000 */
[----:B------:R-:W-:Y:S02]  /*1c020*/  F2FP.BF16.F32.PACK_AB R2, R192, R193 ;  /* 0x000000c1c002723e */ /* 0x000fe400000010ff */
[----:B------:R-:W-:Y:S02]  /*1c030*/  F2FP.BF16.F32.PACK_AB R138, R190, R191 ;  /* 0x000000bfbe8a723e */ /* 0x000fe400000010ff */
[----:B-1----:R-:W-:Y:S02]  /*1c040*/  F2FP.BF16.F32.PACK_AB R139, R188, R189 ;  /* 0x000000bdbc8b723e */ /* 0x002fe400000010ff */
[----:B------:R-:W-:Y:S02]  /*1c050*/  LOP3.LUT R181, R181, R2, RZ, 0xc0, !PT ;  /* 0x00000002b5b57212 */ /* 0x000fe400078ec0ff */
[----:B------:R-:W-:Y:S01]  /*1c060*/  LOP3.LUT R182, R182, R138, RZ, 0xc0, !PT ;  /* 0x0000008ab6b67212 */ /* 0x000fe200078ec0ff */
[----:B------:R-:W-:Y:S01]  /*1c070*/  IMAD.MOV.U32 R138, RZ, RZ, R134 ;  /* 0x000000ffff8a7224 */ /* 0x000fe200078e0086 */
[----:B------:R-:W-:Y:S01]  /*1c080*/  LOP3.LUT R183, R183, R139, RZ, 0xc0, !PT ;  /* 0x0000008bb7b77212 */ /* 0x000fe200078ec0ff */
[----:B------:R-:W-:Y:S01]  /*1c090*/  IMAD.MOV.U32 R139, RZ, RZ, R137 ;  /* 0x000000ffff8b7224 */ /* 0x000fe200078e0089 */
[-C--:B---3--:R-:W-:Y:S01]  /*1c0a0*/  HMMA.16816.F32.BF16 R148, R140, R152.reuse, R4 ;  /* 0x000000988c94723c */ /* 0x088fe20000041804 */
[----:B------:R-:W1:Y:S05]  /*1c0b0*/  LDSM.16.MT88.4 R4, [R205+0xb800] ;  /* 0x00b80000cd04783b */ /* 0x000e6a0000004200 */
[C---:B------:R-:W-:Y:S03]  /*1c0c0*/  HMMA.16816.F32.BF16 R144, R180.reuse, R152, R8 ;  /* 0x00000098b490723c */ /* 0x040fe60000041808 */
[----:B------:R-:W3:Y:S03]  /*1c0d0*/  LDSM.16.MT88.4 R8, [R207+0xb800] ;  /* 0x00b80000cf08783b */ /* 0x000ee60000004200 */
[-C--:B------:R-:W-:Y:S05]  /*1c0e0*/  HMMA.16816.F32.BF16 R156, R180, R154.reuse, R12 ;  /* 0x0000009ab49c723c */ /* 0x080fea000004180c */
[----:B------:R-:W3:Y:S01]  /*1c0f0*/  LDSM.16.MT88.4 R12, [R210+0xb800] ;  /* 0x00b80000d20c783b */ /* 0x000ee20000004200 */
[C---:B------:R-:W-:Y:S06]  /*1c100*/  HMMA.16816.F32.BF16 R152, R140.reuse, R154, R16 ;  /* 0x0000009a8c98723c */ /* 0x040fec0000041810 */
[-C--:B------:R-:W-:Y:S01]  /*1c110*/  HMMA.16816.F32.BF16 R164, R140, R168.reuse, R20 ;  /* 0x000000a88ca4723c */ /* 0x080fe20000041814 */
[----:B------:R-:W3:Y:S05]  /*1c120*/  LDSM.16.MT88.4 R16, [R209+0xb800] ;  /* 0x00b80000d110783b */ /* 0x000eea0000004200 */
        /* <DEDUP_REMOVED lines=27> */
[----:B--2---:R-:W-:Y:S01]  /*1c2e0*/  FFMA.FTZ R4, R133, R252, R247 ;  /* 0x000000fc85047223 */ /* 0x004fe200000100f7 */
[----:B------:R-:W-:Y:S05]  /*1c2f0*/  IMAD.MOV.U32 R133, RZ, RZ, R135 ;  /* 0x000000ffff857224 */ /* 0x000fea00078e0087 */
[----:B------:R-:W-:Y:S04]  /*1c300*/  FADD.FTZ R4, R246, R4 ;  /* 0x00000004f6047221 */ /* 0x000fe80000010000 */
[----:B------:R-:W-:Y:S01]  /*1c310*/  FADD.FTZ R5, R251, R4 ;  /* 0x00000004fb057221 */ /* 0x000fe20000010000 */
[----:B-----5:R-:W-:Y:S01]  /*1c320*/  FFMA.FTZ R2, R132, R244, R245 ;  /* 0x000000f484027223 */ /* 0x020fe200000100f5 */
[----:B------:R-:W-:Y:S02]  /*1c330*/  IMAD.MOV.U32 R132, RZ, RZ, R136 ;  /* 0x000000ffff847224 */ /* 0x000fe400078e0088 */
[----:B------:R-:W-:Y:S01]  /*1c340*/  FFMA.FTZ R3, R3, R242, R241 ;  /* 0x000000f203037223 */ /* 0x000fe200000100f1 */
[----:B------:R-:W-:Y:S03]  /*1c350*/  FADD.FTZ R2, R243, R2 ;  /* 0x00000002f3027221 */ /* 0x000fe60000010000 */
[----:B------:R-:W-:Y:S01]  /*1c360*/  FADD.FTZ R3, R240, R3 ;  /* 0x00000003f0037221 */ /* 0x000fe20000010000 */
[----:B------:R-:W-:Y:S01]  /*1c370*/  FADD.FTZ R2, R249, R2 ;  /* 0x00000002f9027221 */ /* 0x000fe20000010000 */
[----:B----4-:R-:W-:Y:S02]  /*1c380*/  FFMA.FTZ R0, R0, R239, R238 ;  /* 0x000000ef00007223 */ /* 0x010fe400000100ee */
        /* <DEDUP_REMOVED lines=28> */
.L_x_2479:
        /* <DEDUP_REMOVED lines=9> */
[----:B------:R-:W-:-:S04]  /*1c5e0*/  LEA.HI R141, R176, R143, RZ, 0x2 ;  /* 0x0000008fb08d7211 */ /* 0x000fc800078f10ff */
[----:B------:R-:W-:Y:S01]  /*1c5f0*/  SHF.R.S32.HI R26, RZ, 0x2, R141 ;  /* 0x00000002ff1a7819 */ /* 0x000fe2000001148d */
[----:B----4-:R-:W1:Y:S04]  /*1c600*/  SHFL.BFLY PT, R2, R4, 0x2, 0x1f ;  /* 0x0c401f0004027f89 */ /* 0x010e6800000e0000 */
[----:B-----5:R-:W4:Y:S04]  /*1c610*/  SHFL.BFLY PT, R0, R3, 0x2, 0x1f ;  /* 0x0c401f0003007f89 */ /* 0x020f2800000e0000 */
[----:B---3--:R-:W-:Y:S01]  /*1c620*/  SHFL.BFLY PT, R5, R7, 0x2, 0x1f ;  /* 0x0c401f0007057f89 */ /* 0x008fe200000e0000 */
[----:B-1----:R-:W-:Y:S01]  /*1c630*/  FADD.FTZ R2, R2, R4 ;  /* 0x0000000402027221 */ /* 0x002fe20000010000 */
[----:B----4-:R-:W-:-:S04]  /*1c640*/  FADD.FTZ R0, R0, R3 ;  /* 0x0000000300007221 */ /* 0x010fc80000010000 */
[----:B------:R-:W1:Y:S04]  /*1c650*/  SHFL.BFLY PT, R6, R2, 0x1, 0x1f ;  /* 0x0c201f0002067f89 */ /* 0x000e6800000e0000 */
[----:B------:R-:W3:Y:S04]  /*1c660*/  SHFL.BFLY PT, R4, R0, 0x1, 0x1f ;  /* 0x0c201f0000047f89 */ /* 0x000ee800000e0000 */
[----:B--2---:R-:W2:Y:S01]  /*1c670*/  SHFL.BFLY PT, R3, R8, 0x2, 0x1f ;  /* 0x0c401f0008037f89 */ /* 0x004ea200000e0000 */
[----:B-1----:R-:W-:Y:S01]  /*1c680*/  FADD.FTZ R132, R2, R6 ;  /* 0x0000000602847221 */ /* 0x002fe20000010000 */
[----:B---3--:R-:W-:Y:S01]  /*1c690*/  FADD.FTZ R133, R0, R4 ;  /* 0x0000000400857221 */ /* 0x008fe20000010000 */
[----:B------:R-:W-:-:S03]  /*1c6a0*/  FADD.FTZ R4, R5, R7 ;  /* 0x0000000705047221 */ /* 0x000fc60000010000 */
[----:B------:R-:W-:Y:S01]  /*1c6b0*/  FSETP.NE.FTZ.AND P6, PT, R132, RZ, PT ;  /* 0x000000ff8400720b */ /* 0x000fe20003fd5000 */
[----:B--2---:R-:W-:Y:S01]  /*1c6c0*/  FADD.FTZ R2, R3, R8 ;  /* 0x0000000803027221 */ /* 0x004fe20000010000 */
[----:B------:R-:W-:Y:S01]  /*1c6d0*/  MOV R0, 0x3f800000 ;  /* 0x3f80000000007802 */ /* 0x000fe20000000f00 */
[----:B------:R-:W1:Y:S01]  /*1c6e0*/  SHFL.BFLY PT, R7, R4, 0x1, 0x1f ;  /* 0x0c201f0004077f89 */ /* 0x000e6200000e0000 */
[----:B------:R-:W-:Y:S02]  /*1c6f0*/  SHF.R.S32.HI R5, RZ, 0x1f, R141 ;  /* 0x0000001fff057819 */ /* 0x000fe4000001148d */
[----:B------:R-:W-:Y:S01]  /*1c700*/  FSETP.NE.FTZ.AND P0, PT, R133, RZ, PT ;  /* 0x000000ff8500720b */ /* 0x000fe20003f15000 */
[----:B------:R-:W2:Y:S01]  /*1c710*/  SHFL.BFLY PT, R6, R2, 0x1, 0x1f ;  /* 0x0c201f0002067f89 */ /* 0x000ea200000e0000 */
[----:B------:R-:W-:Y:S02]  /*1c720*/  LEA.HI R5, R5, R26, RZ, 0x3 ;  /* 0x0000001a05057211 */ /* 0x000fe400078f18ff */
[----:B------:R-:W-:-:S03]  /*1c730*/  MOV R3, 0x3f800000 ;  /* 0x3f80000000037802 */ /* 0x000fc60000000f00 */
[----:B------:R-:W3:Y:S01]  /*1c740*/  @P6 MUFU.RCP R0, R132 ;  /* 0x0000008400006308 */ /* 0x000ee20000001000 */
[----:B------:R-:W-:Y:S02]  /*1c750*/  LOP3.LUT R5, R5, 0xfffffff8, RZ, 0xc0, !PT ;  /* 0xfffffff805057812 */ /* 0x000fe400078ec0ff */
[----:B------:R-:W-:Y:S02]  /*1c760*/  P2R R142, PR, RZ, 0x40 ;  /* 0x00000040ff8e7803 */ /* 0x000fe40000000000 */
[----:B------:R-:W-:-:S03]  /*1c770*/  IADD3 R26, R26, -R5, RZ ;  /* 0x800000051a1a7210 */ /* 0x000fc60007ffe0ff */
[----:B------:R-:W4:Y:S01]  /*1c780*/  @P0 MUFU.RCP R3, R133 ;  /* 0x0000008500030308 */ /* 0x000f220000001000 */
[----:B-1----:R-:W-:Y:S01]  /*1c790*/  FADD.FTZ R139, R4, R7 ;  /* 0x00000007048b7221 */ /* 0x002fe20000010000 */
[----:B---3--:R-:W-:Y:S01]  /*1c7a0*/  FMUL.FTZ R0, R0, UR4 ;  /* 0x0000000400007c20 */ /* 0x008fe20008410000 */
[----:B--2---:R-:W-:-:S03]  /*1c7b0*/  FADD.FTZ R138, R2, R6 ;  /* 0x00000006028a7221 */ /* 0x004fc60000010000 */
[----:B------:R-:W-:Y:S01]  /*1c7c0*/  FSETP.NE.FTZ.AND P4, PT, R139, RZ, PT ;  /* 0x000000ff8b00720b */ /* 0x000fe20003f95000 */
[C---:B------:R-:W-:Y:S01]  /*1c7d0*/  FMUL.FTZ R148, R0.reuse, R148 ;  /* 0x0000009400947220 */ /* 0x040fe20000410000 */
[C---:B------:R-:W-:Y:S01]  /*1c7e0*/  FMUL.FTZ R5, R0.reuse, R149 ;  /* 0x0000009500057220 */ /* 0x040fe20000410000 */
[----:B------:R-:W-:Y:S01]  /*1c7f0*/  FMUL.FTZ R152, R0, R152 ;  /* 0x0000009800987220 */ /* 0x000fe20000410000 */
        /* <DEDUP_REMOVED lines=31> */
[----:B----4-:R-:W-:Y:S01]  /*1c9f0*/  FMUL.FTZ R3, R3, UR4 ;  /* 0x0000000403037c20 */ /* 0x010fe20008410000 */
[----:B------:R-:W-:-:S02]  /*1ca00*/  MOV R0, 0x3f800000 ;  /* 0x3f80000000007802 */ /* 0x000fc40000000f00 */
[----:B------:R-:W-:Y:S01]  /*1ca10*/  R2P PR, R26, 0x6 ;  /* 0x000000061a007804 */ /* 0x000fe20000000000 */
        /* <DEDUP_REMOVED lines=116> */
[----:B------:R-:W-:Y:S01]  /*1d160*/  FMUL.FTZ R131, R3, R131 ;  /* 0x0000008303837220 */ /* 0x000fe20000410000 */
[----:B------:R-:W-:Y:S01]  /*1d170*/  LEA R0, R0, UR4, 0x1 ;  /* 0x0000000400007c11 */ /* 0x000fe2000f8e08ff */
[----:B------:R-:W-:Y:S01]  /*1d180*/  @UP0 ULDC.64 UR4, c[0x0][0x298] ;  /* 0x0000a60000040ab9 */ /* 0x000fe20000000a00 */
[----:B------:R-:W-:Y:S01]  /*1d190*/  F2FP.BF16.F32.PACK_AB R5, R5, R148 ;  /* 0x000000940505723e */ /* 0x000fe200000010ff */
[----:B------:R-:W-:Y:S01]  /*1d1a0*/  @UP0 UIMAD.WIDE.U32 UR8, UR16, UR4, URZ ;  /* 0x00000004100802a5 */ /* 0x000fe2000f8e003f */
[----:B------:R-:W-:-:S02]  /*1d1b0*/  F2FP.BF16.F32.PACK_AB R4, R4, R150 ;  /* 0x000000960404723e */ /* 0x000fc400000010ff */
[C---:B------:R-:W-:Y:S01]  /*1d1c0*/  IADD3 R2, R0.reuse, -0x10, RZ ;  /* 0xfffffff000027810 */ /* 0x040fe20007ffe0ff */
[----:B------:R1:W-:Y:S01]  /*1d1d0*/  STS [R0], R5 ;  /* 0x0000000500007388 */ /* 0x0003e20000000800 */
[----:B------:R-:W-:Y:S01]  /*1d1e0*/  F2FP.BF16.F32.PACK_AB R3, R153, R152 ;  /* 0x000000989903723e */ /* 0x000fe200000010ff */
[----:B------:R-:W-:Y:S01]  /*1d1f0*/  @UP0 UIMAD UR6, UR16, UR5, UR9 ;  /* 0x00000005100602a4 */ /* 0x000fe2000f8e0209 */
[----:B------:R-:W-:Y:S01]  /*1d200*/  @P3 IADD3 R2, R0, 0x10, RZ ;  /* 0x0000001000023810 */ /* 0x000fe20007ffe0ff */
[----:B------:R-:W-:Y:S01]  /*1d210*/  STS [R0+0x400], R4 ;  /* 0x0004000400007388 */ /* 0x000fe20000000800 */
[----:B------:R-:W-:Y:S02]  /*1d220*/  F2FP.BF16.F32.PACK_AB R49, R49, R56 ;  /* 0x000000383131723e */ /* 0x000fe400000010ff */
[----:B------:R-:W-:Y:S01]  /*1d230*/  MOV R56, 0x20 ;  /* 0x0000002000387802 */ /* 0x000fe20000000f00 */
[----:B------:R2:W-:Y:S01]  /*1d240*/  STS [R2], R3 ;  /* 0x0000000302007388 */ /* 0x0005e20000000800 */
[----:B------:R-:W-:-:S02]  /*1d250*/  F2FP.BF16.F32.PACK_AB R6, R6, R154 ;  /* 0x0000009a0606723e */ /* 0x000fc400000010ff */
[----:B------:R-:W-:Y:S02]  /*1d260*/  F2FP.BF16.F32.PACK_AB R8, R8, R144 ;  /* 0x000000900808723e */ /* 0x000fe400000010ff */
[----:B------:R-:W-:Y:S01]  /*1d270*/  F2FP.BF16.F32.PACK_AB R7, R7, R146 ;  /* 0x000000920707723e */ /* 0x000fe200000010ff */
[----:B------:R-:W-:Y:S01]  /*1d280*/  STS [R2+0x400], R6 ;  /* 0x0004000602007388 */ /* 0x000fe20000000800 */
[----:B------:R-:W-:Y:S02]  /*1d290*/  F2FP.BF16.F32.PACK_AB R9, R9, R156 ;  /* 0x0000009c0909723e */ /* 0x000fe400000010ff */
[----:B------:R-:W-:Y:S01]  /*1d2a0*/  F2FP.BF16.F32.PACK_AB R12, R12, R158 ;  /* 0x0000009e0c0c723e */ /* 0x000fe200000010ff */
[----:B------:R3:W-:Y:S01]  /*1d2b0*/  STS [R0+0x2000], R8 ;  /* 0x0020000800007388 */ /* 0x0007e20000000800 */
[----:B------:R-:W-:Y:S02]  /*1d2c0*/  F2FP.BF16.F32.PACK_AB R11, R11, R164 ;  /* 0x000000a40b0b723e */ /* 0x000fe400000010ff */
[----:B------:R-:W-:Y:S01]  /*1d2d0*/  F2FP.BF16.F32.PACK_AB R10, R10, R166 ;  /* 0x000000a60a0a723e */ /* 0x000fe200000010ff */
[----:B------:R4:W-:Y:S01]  /*1d2e0*/  STS [R0+0x2400], R7 ;  /* 0x0024000700007388 */ /* 0x0009e20000000800 */
[----:B------:R-:W-:-:S02]  /*1d2f0*/  F2FP.BF16.F32.PACK_AB R14, R14, R168 ;  /* 0x000000a80e0e723e */ /* 0x000fc400000010ff */
[----:B-1----:R-:W-:Y:S01]  /*1d300*/  MOV R5, 0x40 ;  /* 0x0000004000057802 */ /* 0x002fe20000000f00 */
[----:B------:R-:W-:Y:S01]  /*1d310*/  STS [R2+0x2000], R9 ;  /* 0x0020000902007388 */ /* 0x000fe20000000800 */
[----:B------:R-:W-:Y:S02]  /*1d320*/  F2FP.BF16.F32.PACK_AB R13, R13, R170 ;  /* 0x000000aa0d0d723e */ /* 0x000fe400000010ff */
[----:B------:R-:W-:Y:S01]  /*1d330*/  SEL R5, R5, 0xffffffc0, !P2 ;  /* 0xffffffc005057807 */ /* 0x000fe20005000000 */
[----:B------:R-:W-:Y:S01]  /*1d340*/  STS [R2+0x2400], R12 ;  /* 0x0024000c02007388 */ /* 0x000fe20000000800 */
[----:B------:R-:W-:Y:S02]  /*1d350*/  F2FP.BF16.F32.PACK_AB R15, R15, R160 ;  /* 0x000000a00f0f723e */ /* 0x000fe400000010ff */
[----:B--2---:R-:W-:Y:S02]  /*1d360*/  SEL R3, R56, 0xffffffe0, !P1 ;  /* 0xffffffe038037807 */ /* 0x004fe40004800000 */
[----:B------:R-:W-:-:S02]  /*1d370*/  F2FP.BF16.F32.PACK_AB R16, R16, R162 ;  /* 0x000000a21010723e */ /* 0x000fc400000010ff */
[----:B------:R-:W-:Y:S02]  /*1d380*/  IADD3 R4, R0, R3, RZ ;  /* 0x0000000300047210 */ /* 0x000fe40007ffe0ff */
[----:B------:R-:W-:Y:S02]  /*1d390*/  IADD3 R3, R3, R2, RZ ;  /* 0x0000000203037210 */ /* 0x000fe40007ffe0ff */
[----:B------:R-:W-:Y:S01]  /*1d3a0*/  F2FP.BF16.F32.PACK_AB R23, R23, R172 ;  /* 0x000000ac1717723e */ /* 0x000fe200000010ff */
[----:B------:R-:W-:Y:S01]  /*1d3b0*/  STS [R4], R11 ;  /* 0x0000000b04007388 */ /* 0x000fe20000000800 */
[----:B------:R-:W-:Y:S02]  /*1d3c0*/  F2FP.BF16.F32.PACK_AB R22, R22, R174 ;  /* 0x000000ae1616723e */ /* 0x000fe400000010ff */
[----:B------:R-:W-:Y:S01]  /*1d3d0*/  F2FP.BF16.F32.PACK_AB R21, R21, R18 ;  /* 0x000000121515723e */ /* 0x000fe200000010ff */
[----:B------:R-:W-:Y:S01]  /*1d3e0*/  STS [R4+0x400], R10 ;  /* 0x0004000a04007388 */ /* 0x000fe20000000800 */
[----:B------:R-:W-:-:S02]  /*1d3f0*/  F2FP.BF16.F32.PACK_AB R20, R20, R38 ;  /* 0x000000261414723e */ /* 0x000fc400000010ff */
[----:B---3--:R-:W-:Y:S01]  /*1d400*/  IADD3 R8, R0, R5, RZ ;  /* 0x0000000500087210 */ /* 0x008fe20007ffe0ff */
[----:B------:R-:W-:Y:S01]  /*1d410*/  STS [R3], R14 ;  /* 0x0000000e03007388 */ /* 0x000fe20000000800 */
[----:B------:R-:W-:Y:S02]  /*1d420*/  F2FP.BF16.F32.PACK_AB R18, R27, R31 ;  /* 0x0000001f1b12723e */ /* 0x000fe400000010ff */
[----:B----4-:R-:W-:Y:S01]  /*1d430*/  IADD3 R7, R5, R2, RZ ;  /* 0x0000000205077210 */ /* 0x010fe20007ffe0ff */
[----:B------:R-:W-:Y:S01]  /*1d440*/  STS [R3+0x400], R13 ;  /* 0x0004000d03007388 */ /* 0x000fe20000000800 */
[----:B------:R-:W-:Y:S02]  /*1d450*/  F2FP.BF16.F32.PACK_AB R24, R24, R42 ;  /* 0x0000002a1818723e */ /* 0x000fe400000010ff */
[----:B------:R-:W-:Y:S01]  /*1d460*/  F2FP.BF16.F32.PACK_AB R52, R52, R46 ;  /* 0x0000002e3434723e */ /* 0x000fe200000010ff */
[----:B------:R1:W-:Y:S01]  /*1d470*/  STS [R4+0x2000], R15 ;  /* 0x0020000f04007388 */ /* 0x0003e20000000800 */
[----:B------:R-:W-:-:S02]  /*1d480*/  F2FP.BF16.F32.PACK_AB R51, R35, R140 ;  /* 0x0000008c2333723e */ /* 0x000fc400000010ff */
[-C--:B------:R-:W-:Y:S01]  /*1d490*/  IADD3 R6, R4, R5.reuse, RZ ;  /* 0x0000000504067210 */ /* 0x080fe20007ffe0ff */
[----:B------:R-:W-:Y:S01]  /*1d4a0*/  STS [R4+0x2400], R16 ;  /* 0x0024001004007388 */ /* 0x000fe20000000800 */
[----:B------:R-:W-:Y:S02]  /*1d4b0*/  F2FP.BF16.F32.PACK_AB R47, R65, R64 ;  /* 0x00000040412f723e */ /* 0x000fe400000010ff */
[----:B------:R-:W-:Y:S01]  /*1d4c0*/  F2FP.BF16.F32.PACK_AB R46, R67, R66 ;  /* 0x00000042432e723e */ /* 0x000fe200000010ff */
[----:B------:R-:W-:Y:S01]  /*1d4d0*/  STS [R3+0x2000], R23 ;  /* 0x0020001703007388 */ /* 0x000fe20000000800 */
[----:B------:R-:W-:Y:S02]  /*1d4e0*/  IADD3 R5, R3, R5, RZ ;  /* 0x0000000503057210 */ /* 0x000fe40007ffe0ff */
        /* <DEDUP_REMOVED lines=33> */
[----:B------:R-:W-:Y:S01]  /*1d700*/  PLOP3.LUT P1, PT, PT, PT, UP0, 0x80, 0x0 ;  /* 0x000000000000781c */ /* 0x000fe20003f2f008 */
[----:B------:R-:W-:Y:S01]  /*1d710*/  STS [R5], R47 ;  /* 0x0000002f05007388 */ /* 0x000fe20000000800 */
        /* <DEDUP_REMOVED lines=46> */
.L_x_2483:
        /* <DEDUP_REMOVED lines=13> */
[----:B------:R5:W-:Y:S01]  /*1dad0*/  STS [R5+0x4000], R2 ;  /* 0x0040000205007388 */ /* 0x000be20000000800 */
[----:B-1----:R-:W1:Y:S03]  /*1dae0*/  @P6 LDC R15, c[0x0][0x2e8] ;  /* 0x0000ba00ff0f6b82 */ /* 0x002e660000000800 */
[----:B------:R5:W-:Y:S01]  /*1daf0*/  STS [R5+0x4400], R0 ;  /* 0x0044000005007388 */ /* 0x000be20000000800 */
[----:B---3--:R3:W1:Y:S03]  /*1db00*/  @P0 MUFU.LG2 R8, R133 ;  /* 0x0000008500080308 */ /* 0x0086660000000c00 */
[----:B------:R3:W-:Y:S04]  /*1db10*/  STS [R6+0x6000], R4 ;  /* 0x0060000406007388 */ /* 0x0007e80000000800 */
[----:B------:R3:W-:Y:S01]  /*1db20*/  STS [R6+0x6400], R3 ;  /* 0x0064000306007388 */ /* 0x0007e20000000800 */
[----:B--2---:R-:W2:Y:S01]  /*1db30*/  @P0 LDC R11, c[0x0][0x2e8] ;  /* 0x0000ba00ff0b0b82 */ /* 0x004ea20000000800 */
[----:B------:R-:W1:Y:S01]  /*1db40*/  S2R R12, SR_CTAID.Y ;  /* 0x00000000000c7919 */ /* 0x000e620000002600 */
[----:B----4-:R-:W-:Y:S01]  /*1db50*/  SHF.R.S32.HI R10, RZ, 0x1f, R18 ;  /* 0x0000001fff0a7819 */ /* 0x010fe20000011412 */
[----:B------:R-:W4:Y:S03]  /*1db60*/  S2R R25, SR_CTAID.Z ;  /* 0x0000000000197919 */ /* 0x000f260000002700 */
[----:B------:R-:W-:Y:S01]  /*1db70*/  LEA.HI R10, R10, R18, RZ, 0x3 ;  /* 0x000000120a0a7211 */ /* 0x000fe200078f18ff */
[----:B-----5:R1:W1:Y:S01]  /*1db80*/  @P6 MUFU.LG2 R9, R132 ;  /* 0x0000008400096308 */ /* 0x0202620000000c00 */
[----:B------:R-:W1:Y:S02]  /*1db90*/  S2R R20, SR_CTAID.X ;  /* 0x0000000000147919 */ /* 0x000e640000002500 */
[----:B------:R-:W-:-:S02]  /*1dba0*/  LOP3.LUT R2, R10, 0xfffffff8, RZ, 0xc0, !PT ;  /* 0xfffffff80a027812 */ /* 0x000fc400078ec0ff */
[----:B------:R-:W-:Y:S01]  /*1dbb0*/  SHF.R.S32.HI R10, RZ, 0x3, R10 ;  /* 0x00000003ff0a7819 */ /* 0x000fe2000001140a */
[----:B------:R5:W-:Y:S01]  /*1dbc0*/  STS [R5+0x6400], R16 ;  /* 0x0064001005007388 */ /* 0x000be20000000800 */
[----:B------:R-:W-:-:S03]  /*1dbd0*/  LOP3.LUT R0, R55, 0xffffffe0, RZ, 0xc0, !PT ;  /* 0xffffffe037007812 */ /* 0x000fc600078ec0ff */
[----:B------:R4:W-:Y:S01]  /*1dbe0*/  STS [R5+0x6000], R17 ;  /* 0x0060001105007388 */ /* 0x0009e20000000800 */
[----:B---3--:R-:W3:Y:S01]  /*1dbf0*/  @P3 LDC R4, c[0x0][0x2c0] ;  /* 0x0000b000ff043b82 */ /* 0x008ee20000000800 */
[----:B------:R-:W-:-:S05]  /*1dc00*/  IMAD.IADD R0, R143, 0x1, -R0 ;  /* 0x000000018f007824 */ /* 0x000fca00078e0a00 */
[----:B------:R-:W-:Y:S02]  /*1dc10*/  LOP3.LUT P6, RZ, R0, 0x3, RZ, 0xc0, !PT ;  /* 0x0000000300ff7812 */ /* 0x000fe400078cc0ff */
[----:B------:R-:W1:Y:S01]  /*1dc20*/  @P3 LDC.64 R6, c[0x0][0x2c0] ;  /* 0x0000b000ff063b82 */ /* 0x000e620000000a00 */
[----:B-----5:R1:W1:Y:S01]  /*1dc30*/  @P5 MUFU.LG2 R16, R138 ;  /* 0x0000008a00105308 */ /* 0x0202620000000c00 */
[----:B----4-:R-:W-:Y:S01]  /*1dc40*/  IMAD.IADD R17, R18, 0x1, -R2 ;  /* 0x0000000112117824 */ /* 0x010fe200078e0a02 */
[----:B------:R-:W-:Y:S01]  /*1dc50*/  @!P2 CS2R R2, SRZ ;  /* 0x000000000002a805 */ /* 0x000fe2000001ff00 */
[----:B------:R-:W-:Y:S02]  /*1dc60*/  @P3 IMAD.MOV.U32 R5, RZ, RZ, 0x1 ;  /* 0x00000001ff053424 */ /* 0x000fe400078e00ff */
[----:B-1----:R-:W-:Y:S02]  /*1dc70*/  @P3 IMAD R0, R7, R6, RZ ;  /* 0x0000000607003224 */ /* 0x002fe400078e02ff */
[----:B------:R-:W-:Y:S01]  /*1dc80*/  VIADD R6, R10, 0x10 ;  /* 0x000000100a067836 */ /* 0x000fe20000000000 */
[----:B--23--:R-:W-:Y:S06]  /*1dc90*/  @!P2 BRA `(.L_x_2484) ;  /* 0x00000000001ca947 */ /* 0x00cfec0003800000 */
[----:B------:R-:W1:Y:S01]  /*1dca0*/  S2UR UR5, SR_CTAID.Y ;  /* 0x00000000000579c3 */ /* 0x000e620000002600 */
[----:B------:R-:W-:Y:S01]  /*1dcb0*/  ULDC UR4, c[0x0][0x2c4] ;  /* 0x0000b10000047ab9 */ /* 0x000fe20000000800 */
[----:B------:R-:W-:Y:S01]  /*1dcc0*/  PLOP3.LUT P1, PT, PT, PT, PT, 0x80, 0x0 ;  /* 0x000000000000781c */ /* 0x000fe20003f2f070 */
[----:B-1----:R-:W-:-:S04]  /*1dcd0*/  @!UP0 UIMAD UR16, UR5, UR4, URZ ;  /* 0x00000004051082a4 */ /* 0x002fc8000f8e023f */
[----:B------:R-:W-:Y:S02]  /*1dce0*/  USHF.R.S32.HI UR4, URZ, 0x1f, UR16 ;  /* 0x0000001f3f047899 */ /* 0x000fe40008011410 */
[----:B------:R-:W-:-:S04]  /*1dcf0*/  IMAD.U32 R2, RZ, RZ, UR16 ;  /* 0x00000010ff027e24 */ /* 0x000fc8000f8e00ff */
[----:B------:R-:W-:Y:S02]  /*1dd00*/  MOV R3, UR4 ;  /* 0x0000000400037c02 */ /* 0x000fe40008000f00 */
.L_x_2484:
[----:B------:R-:W-:Y:S05]  /*1dd10*/  @P3 BRA `(.L_x_2485) ;  /* 0x0000000000183947 */ /* 0x000fea0003800000 */
[----:B------:R-:W1:Y:S01]  /*1dd20*/  LDC R0, c[0x0][0x2c4] ;  /* 0x0000b100ff007b82 */ /* 0x000e620000000800 */
[----:B------:R-:W-:Y:S02]  /*1dd30*/  ISETP.NE.AND P2, PT, RZ, UR7, PT ;  /* 0x00000007ff007c0c */ /* 0x000fe4000bf45270 */
[----:B------:R-:W-:-:S05]  /*1dd40*/  MOV R4, 0x1 ;  /* 0x0000000100047802 */ /* 0x000fca0000000f00 */
[----:B------:R-:W2:Y:S08]  /*1dd50*/  LDC R5, c[0x0][0x270] ;  /* 0x00009c00ff057b82 */ /* 0x000eb00000000800 */
[----:B-1----:R-:W2:Y:S02]  /*1dd60*/  @P2 LDC R0, c[0x0][0x2e4] ;  /* 0x0000b900ff002b82 */ /* 0x002ea40000000800 */
[----:B--2---:R-:W-:-:S07]  /*1dd70*/  IMAD R5, R0, R5, RZ ;  /* 0x0000000500057224 */ /* 0x004fce00078e02ff */
.L_x_2485:
        /* <DEDUP_REMOVED lines=11> */
[----:B------:R-:W-:Y:S01]  /*1de30*/  IMAD R6, R20, R4, RZ ;  /* 0x0000000414067224 */ /* 0x000fe200078e02ff */
        /* <DEDUP_REMOVED lines=78> */
.L_x_2487:
[----:B------:R-:W-:Y:S05]  /*1e320*/  BSYNC B0 ;  /* 0x0000000000007941 */ /* 0x000fea0003800000 */
.L_x_2486:
[----:B------:R1:W5:Y:S01]  /*1e330*/  LDL R15, [R1+0x58] ;  /* 0x00005800010f7983 */ /* 0x0003620000100800 */
[----:B--2---:R-:W-:Y:S01]  /*1e340*/  SHF.R.S32.HI R3, RZ, 0x1f, R24 ;  /* 0x0000001fff037819 */ /* 0x004fe20000011418 */
[----:B------:R-:W-:Y:S01]  /*1e350*/  VIADD R0, R10, 0x50 ;  /* 0x000000500a007836 */ /* 0x000fe20000000000 */
        /* <DEDUP_REMOVED lines=30> */
[----:B--2---:R4:W-:Y:S04]  /*1e540*/  @!P6 STG.E.128 desc[UR24][R2.64], R20 ;  /* 0x000000140200e986 */ /* 0x0049e8000c101d18 */
[----:B---3--:R4:W-:Y:S02]  /*1e550*/  @!P4 STG.E.128 desc[UR24][R2.64+0x80], R16 ;  /* 0x000080100200c986 */ /* 0x0089e4000c101d18 */
.L_x_2489:
[----:B------:R-:W-:Y:S05]  /*1e560*/  BSYNC B0 ;  /* 0x0000000000007941 */ /* 0x000fea0003800000 */
.L_x_2488:
        /* <DEDUP_REMOVED lines=23> */
.L_x_2491:
[----:B------:R-:W-:Y:S05]  /*1e6e0*/  BSYNC B0 ;  /* 0x0000000000007941 */ /* 0x000fea0003800000 */
.L_x_2490:
        /* <DEDUP_REMOVED lines=21> */
[----:B---3--:R1:W-:Y:S02]  /*1e840*/  @!P2 STG.E.128 desc[UR24][R2.64+0x80], R16 ;  /* 0x000080100200a986 */ /* 0x0083e4000c101d18 */
.L_x_2493:
[----:B------:R-:W-:Y:S05]  /*1e850*/  BSYNC B0 ;  /* 0x0000000000007941 */ /* 0x000fea0003800000 */
.L_x_2492:
        /* <DEDUP_REMOVED lines=21> */
.L_x_2495:
[----:B------:R-:W-:Y:S05]  /*1e9b0*/  BSYNC B0 ;  /* 0x0000000000007941 */ /* 0x000fea0003800000 */
.L_x_2494:
        /* <DEDUP_REMOVED lines=21> */
.L_x_2497:
[----:B------:R-:W-:Y:S05]  /*1eb10*/  BSYNC B0 ;  /* 0x0000000000007941 */ /* 0x000fea0003800000 */
.L_x_2496:
        /* <DEDUP_REMOVED lines=21> */
.L_x_2499:
[----:B------:R-:W-:Y:S05]  /*1ec70*/  BSYNC B0 ;  /* 0x0000000000007941 */ /* 0x000fea0003800000 */
.L_x_2498:
        /* <DEDUP_REMOVED lines=21> */
.L_x_2501:
[----:B------:R-:W-:Y:S05]  /*1edd0*/  BSYNC B0 ;  /* 0x0000000000007941 */ /* 0x000fea0003800000 */
.L_x_2500:
        /* <DEDUP_REMOVED lines=21> */
.L_x_2502:
        /* <DEDUP_REMOVED lines=13> */
.L_x_2949:


//--------------------- .text._ZN5flash16flash_fwd_kernelI23Flash_fwd_kernel_traitsILi128ELi128ELi32ELi4ELb0ELb0EN7cutlass10bfloat16_tE19Flash_kernel_traitsILi128ELi128ELi32ELi4ES3_EELb1ELb0ELb1ELb0ELb0ELb0ELb0ELb1EEEvNS_16Flash_fwd_paramsE --------------------------
	.section	.text._ZN5flash16flash_fwd_kernelI23Flash_fwd_kernel_traitsILi128ELi128ELi32ELi4ELb0ELb0EN7cutlass10bfloat16_tE19Flash_kernel_traitsILi128ELi128ELi32ELi4ES3_EELb1ELb0ELb1ELb0ELb0ELb0ELb0ELb1EEEvNS_16Flash_fwd_paramsE,"ax",@progbits
	.align	128
        .global         _ZN5flash16flash_fwd_kernelI23Flash_fwd_kernel_traitsILi128ELi128ELi32ELi4ELb0ELb0EN7cutlass10bfloat16_tE19Flash_kernel_traitsILi128ELi128ELi32ELi4ES3_EELb1ELb0ELb1ELb0ELb0ELb0ELb0ELb1EEEvNS_16Flash_fwd_paramsE
        .type           _ZN5flash16flash_fwd_kernelI23Flash_fwd_kernel_traitsILi128ELi128ELi32ELi4ELb0ELb0EN7cutlass10bfloat16_tE19Flash_kernel_traitsILi128ELi128ELi32ELi4ES3_EELb1ELb0ELb1ELb0ELb0ELb0ELb0ELb1EEEvNS_16Flash_fwd_paramsE,@function
        .size           _ZN5flash16flash_fwd_kernelI23Flash_fwd_kernel_traitsILi128ELi128ELi32ELi4ELb0ELb0EN7cutlass10bfloat16_tE19Flash_kernel_traitsILi128ELi128ELi32ELi4ES3_EELb1ELb0ELb1ELb0ELb0ELb0ELb0ELb1EEEvNS_16Flash_fwd_paramsE,(.L_x_2950 - _ZN5flash16flash_fwd_kernelI23Flash_fwd_kernel_traitsILi128ELi128ELi32ELi4ELb0ELb0EN7cutlass10bfloat16_tE19Flash_kernel_traitsILi128ELi128ELi32ELi4ES3_EELb1ELb0ELb1ELb0ELb0ELb0ELb0ELb1EEEvNS_16Flash_fwd_paramsE)
        .other          _ZN5flash16flash_fwd_kernelI23Flash_fwd_kernel_traitsILi128ELi128ELi32ELi4ELb0ELb0EN7cutlass10bfloat16_tE19Flash_kernel_traitsILi128ELi128ELi32ELi4ES3_EELb1ELb0ELb1ELb0ELb0ELb0ELb0ELb1EEEvNS_16Flash_fwd_paramsE,@"STO_CUDA_ENTRY STV_DEFAULT"
_ZN5flash16flash_fwd_kernelI23Flash_fwd_kernel_traitsILi128ELi128ELi32ELi4ELb0ELb0EN7cutlass10bfloat16_tE19Flash_kernel_traitsILi128ELi128ELi32ELi4ES3_EELb1ELb0ELb1ELb0ELb0ELb0ELb0ELb1EEEvNS_16Flash_fwd_paramsE:
.text._ZN5flash16flash_fwd_kernelI23Flash_fwd_kernel_traitsILi128ELi128ELi32ELi4ELb0ELb0EN7cutlass10bfloat16_tE19Flash_kernel_traitsILi128ELi128ELi32ELi4ES3_EELb1ELb0ELb1ELb0ELb0ELb0ELb0ELb1EEEvNS_16Flash_fwd_paramsE:
        /* <DEDUP_REMOVED lines=13> */
[----:B------:R-:W-:Y:S01]  /*00d0*/  S2UR UR15, SR_CTAID.X ;  /* 0x00000000000f79c3 */ /* 0x000fe20000002500 */
[----:B------:R2:W5:Y:S07]  /*00e0*/  @P2 LDG.E.64 R4, desc[UR24][R2.64] ;  /* 0x0000001802042981 */ /* 0x00056e000c1e1b00 */
[----:B------:R-:W-:Y:S01]  /*00f0*/  S2UR UR18, SR_CTAID.Y ;  /* 0x00000000001279c3 */ /* 0x000fe20000002600 */
[----:B------:R-:W-:Y:S01]  /*0100*/  UMOV UR14, 0xffffffff ;  /* 0xffffffff000e7882 */ /* 0x000fe20000000000 */
[----:B------:R-:W-:Y:S01]  /*0110*/  UMOV UR30, URZ ;  /* 0x0000003f001e7c82 */ /* 0x000fe20008000000 */
[----:B------:R-:W-:-:S05]  /*0120*/  ULDC.U8 UR13, c[0x0][0x388] ;  /* 0x0000e200000d7ab9 */ /* 0x000fca0000000000 */
[----:B------:R-:W1:Y:S08]  /*0130*/  S2UR UR4, SR_CTAID.Z ;  /* 0x00000000000479c3 */ /* 0x000e700000002700 */
[----:B------:R-:W5:Y:S01]  /*0140*/  @P2 LDC R0, c[0x0][0x3b0] ;  /* 0x0000ec00ff002b82 */ /* 0x000f620000000800 */
[----:B--2---:R-:W-:Y:S02]  /*0150*/  @P2 IMAD.MOV.U32 R2, RZ, RZ, R8 ;  /* 0x000000ffff022224 */ /* 0x004fe400078e0008 */
[----:B---3--:R-:W-:-:S06]  /*0160*/  @P2 IMAD.MOV.U32 R3, RZ, RZ, R9 ;  /* 0x000000ffff032224 */ /* 0x008fcc00078e0009 */
[----:B------:R-:W2:Y:S01]  /*0170*/  @P2 LDG.E.64 R2, desc[UR24][R2.64] ;  /* 0x0000001802022981 */ /* 0x000ea2000c1e1b00 */
[----:B------:R-:W-:Y:S02]  /*0180*/  UISETP.NE.U32.AND UP2, UPT, UR8, URZ, UPT ;  /* 0x0000003f0800728c */ /* 0x000fe4000bf45070 */
[----:B------:R-:W-:Y:S02]  /*0190*/  UISETP.NE.U32.AND UP1, UPT, UR6, URZ, UPT ;  /* 0x0000003f0600728c */ /* 0x000fe4000bf25070 */
[----:B------:R-:W-:Y:S02]  /*01a0*/  UISETP.NE.AND.EX UP2, UPT, UR9, URZ, UPT, UP2 ;  /* 0x0000003f0900728c */ /* 0x000fe4000bf45320 */
[----:B-1----:R-:W-:Y:S01]  /*01b0*/  ULOP3.LUT UR5, UR4, UR15, UR18, 0xfe, !UPT ;  /* 0x0000000f04057292 */ /* 0x002fe2000f8efe12 */
[----:B------:R-:W-:Y:S01]  /*01c0*/  ULDC.64 UR8, c[0x0][0x2f0] ;  /* 0x0000bc0000087ab9 */ /* 0x000fe20000000a00 */
[----:B------:R-:W-:Y:S02]  /*01d0*/  UISETP.NE.AND.EX UP1, UPT, UR7, URZ, UPT, UP1 ;  /* 0x0000003f0700728c */ /* 0x000fe4000bf25310 */
[----:B------:R-:W-:Y:S01]  /*01e0*/  PLOP3.LUT P0, PT, PT, PT, UP2, 0x80, 0x0 ;  /* 0x000000000000781c */ /* 0x000fe20003f0f028 */
[----:B------:R-:W-:Y:S01]  /*01f0*/  UIMAD.WIDE UR8, UR18, 0x4, UR8 ;  /* 0x00000004120878a5 */ /* 0x000fe2000f8e0208 */
[----:B----4-:R-:W-:Y:S01]  /*0200*/  LOP3.LUT P3, RZ, R93, UR5, RZ, 0xfc, !PT ;  /* 0x000000055dff7c12 */ /* 0x010fe2000f86fcff */
[----:B------:R-:W-:Y:S01]  /*0210*/  ULDC.U8 UR5, c[0x0][0x3c2] ;  /* 0x0000f08000057ab9 */ /* 0x000fe20000000000 */
[----:B------:R-:W-:Y:S01]  /*0220*/  ULDC.64 UR6, c[0x0][0x2f8] ;  /* 0x0000be0000067ab9 */ /* 0x000fe20000000a00 */
[----:B------:R-:W-:-:S02]  /*0230*/  UISETP.NE.AND UP3, UPT, UR5, URZ, UPT ;  /* 0x0000003f0500728c */ /* 0x000fc4000bf65270 */
[----:B------:R-:W-:Y:S02]  /*0240*/  UISETP.EQ.U32.AND UP0, UPT, UR6, URZ, UPT ;  /* 0x0000003f0600728c */ /* 0x000fe4000bf02070 */
[----:B------:R-:W-:Y:S02]  /*0250*/  @UP1 ULDC.64 UR10, c[0x0][0x300] ;  /* 0x0000c000000a1ab9 */ /* 0x000fe40000000a00 */
[----:B------:R-:W-:Y:S02]  /*0260*/  UISETP.EQ.OR.EX UP0, UPT, UR7, URZ, !UP3, UP0 ;  /* 0x0000003f0700728c */ /* 0x000fe4000df02700 */
[----:B------:R-:W-:Y:S02]  /*0270*/  @UP1 UIMAD.WIDE UR10, UR18, 0x4, UR10 ;  /* 0x00000004120a18a5 */ /* 0x000fe4000f8e020a */
[----:B------:R-:W1:Y:S01]  /*0280*/  @!P3 LDC.64 R6, c[0x0][0x3b8] ;  /* 0x0000ee00ff06bb82 */ /* 0x000e620000000a00 */
        /* <DEDUP_REMOVED lines=10> */
[----:B------:R-:W-:Y:S01]  /*0330*/  ULDC.64 UR8, c[0x0][0x2f8] ;  /* 0x0000be0000087ab9 */ /* 0x000fe20000000a00 */
[----:B-1----:R-:W-:Y:S02]  /*0340*/  @!P3 IMAD.MOV.U32 R4, RZ, RZ, R8 ;  /* 0x000000ffff04b224 */ /* 0x002fe400078e0008 */
[----:B------:R-:W-:-:S05]  /*0350*/  @!P3 IMAD.MOV.U32 R5, RZ, RZ, R9 ;  /* 0x000000ffff05b224 */ /* 0x000fca00078e0009 */
[----:B------:R1:W-:Y:S01]  /*0360*/  @!P3 STG.E.64 desc[UR24][R6.64+0x8], R4 ;  /* 0x000008040600b986 */ /* 0x0003e2000c101b18 */
[----:B------:R-:W-:Y:S01]  /*0370*/  PLOP3.LUT P2, PT, PT, PT, UP0, 0x80, 0x0 ;  /* 0x000000000000781c */ /* 0x000fe20003f4f008 */
[----:B------:R-:W-:Y:S02]  /*0380*/  UIMAD.WIDE UR8, UR18, 0x4, UR8 ;  /* 0x00000004120878a5 */ /* 0x000fe4000f8e0208 */
[----:B-1----:R-:W2:Y:S04]  /*0390*/  @P0 LDG.E R6, desc[UR24][R2.64] ;  /* 0x0000001802060981 */ /* 0x002ea8000c1e1900 */
[----:B------:R1:W3:Y:S02]  /*03a0*/  @P0 LDG.E R5, desc[UR24][R2.64+0x4] ;  /* 0x0000041802050981 */ /* 0x0002e4000c1e1900 */
[----:B-1----:R-:W-:-:S02]  /*03b0*/  IMAD.U32 R2, RZ, RZ, UR10 ;  /* 0x0000000aff027e24 */ /* 0x002fc4000f8e00ff */
[----:B------:R-:W-:-:S05]  /*03c0*/  IMAD.U32 R3, RZ, RZ, UR11 ;  /* 0x0000000bff037e24 */ /* 0x000fca000f8e00ff */
[----:B------:R1:W4:Y:S02]  /*03d0*/  @P1 LDG.E R0, desc[UR24][R2.64] ;  /* 0x0000001802001981 */ /* 0x000324000c1e1900 */
[----:B-1----:R-:W-:Y:S02]  /*03e0*/  IMAD.U32 R2, RZ, RZ, UR8 ;  /* 0x00000008ff027e24 */ /* 0x002fe4000f8e00ff */
[----:B------:R-:W-:-:S05]  /*03f0*/  IMAD.U32 R3, RZ, RZ, UR9 ;  /* 0x00000009ff037e24 */ /* 0x000fca000f8e00ff */
[----:B------:R-:W5:Y:S01]  /*0400*/  @!P2 LDG.E R4, desc[UR24][R2.64] ;  /* 0x000000180204a981 */ /* 0x000f62000c1e1900 */
[----:B------:R-:W-:Y:S01]  /*0410*/  SHF.R.S32.HI R17, RZ, 0x1f, R93 ;  /* 0x0000001fff117819 */ /* 0x000fe2000001145d */
[----:B------:R-:W-:-:S03]  /*0420*/  UMOV UR8, 0xffffffff ;  /* 0xffffffff00087882 */ /* 0x000fc60000000000 */
[----:B------:R-:W-:Y:S02]  /*0430*/  LEA.HI R92, R17, R93, RZ, 0x5 ;  /* 0x0000005d115c7211 */ /* 0x000fe400078f28ff */
[----:B--2---:R-:W-:Y:S02]  /*0440*/  @P0 R2UR UR14, R6 ;  /* 0x00000000060e02ca */ /* 0x004fe400000e0000 */
[----:B---3--:R-:W-:Y:S02]  /*0450*/  @P0 R2UR UR16, R5 ;  /* 0x00000000051002ca */ /* 0x008fe400000e0000 */
[----:B------:R-:W-:-:S04]  /*0460*/  ISETP.NE.U32.AND P0, PT, RZ, UR6, PT ;  /* 0x00000006ff007c0c */ /* 0x000fc8000bf05070 */
[----:B------:R-:W-:-:S07]  /*0470*/  ISETP.NE.AND.EX P0, PT, RZ, UR7, PT, P0 ;  /* 0x00000007ff007c0c */ /* 0x000fce000bf05300 */
[----:B------:R-:W-:-:S07]  /*0480*/  @UP2 UIADD3 UR16, UR16, -UR14, URZ ;  /* 0x8000000e10102290 */ /* 0x000fce000fffe03f */
[----:B------:R-:W-:Y:S01]  /*0490*/  @!UP2 ULDC UR16, c[0x0][0x2c4] ;  /* 0x0000b1000010aab9 */ /* 0x000fe20000000800 */
[----:B----4-:R-:W-:Y:S02]  /*04a0*/  @P1 R2UR UR30, R0 ;  /* 0x00000000001e12ca */ /* 0x010fe400000e0000 */
[----:B------:R-:W-:-:S05]  /*04b0*/  LOP3.LUT R0, R92, 0xffffffe0, RZ, 0xc0, !PT ;  /* 0xffffffe05c007812 */ /* 0x000fca00078ec0ff */
[----:B------:R-:W-:Y:S01]  /*04c0*/  IMAD.IADD R88, R93, 0x1, -R0 ;  /* 0x000000015d587824 */ /* 0x000fe200078e0a00 */
[----:B-----5:R-:W-:Y:S01]  /*04d0*/  @!P2 R2UR UR8, R4 ;  /* 0x000000000408a2ca */ /* 0x020fe200000e0000 */
[----:B------:R-:W-:-:S14]  /*04e0*/  @!P0 BRA `(.L_x_2503) ;  /* 0x00000000001c8947 */ /* 0x000fdc0003800000 */
[----:B------:R-:W-:-:S13]  /*04f0*/  PLOP3.LUT P0, PT, PT, PT, UP3, 0x80, 0x0 ;  /* 0x000000000000781c */ /* 0x000fda0003f0f038 */
[----:B------:R-:W2:Y:S04]  /*0500*/  @P0 LDG.E R0, desc[UR24][R2.64+0x4] ;  /* 0x0000041802000981 */ /* 0x000ea8000c1e1900 */
[----:B------:R-:W3:Y:S01]  /*0510*/  @!P0 LDG.E R2, desc[UR24][R2.64] ;  /* 0x0000001802028981 */ /* 0x000ee2000c1e1900 */
[----:B--2---:R-:W-:-:S13]  /*0520*/  @P0 R2UR UR5, R0 ;  /* 0x00000000000502ca */ /* 0x004fda00000e0000 */
[----:B------:R-:W-:-:S07]  /*0530*/  @UP3 UIADD3 UR5, UR5, -UR8, URZ ;  /* 0x8000000805053290 */ /* 0x000fce000fffe03f */
[----:B---3--:R-:W-:Y:S01]  /*0540*/  @!P0 R2UR UR5, R2 ;  /* 0x00000000020582ca */ /* 0x008fe200000e0000 */
[----:B------:R-:W-:-:S14]  /*0550*/  BRA `(.L_x_2504) ;  /* 0x0000000000047947 */ /* 0x000fdc0003800000 */
.L_x_2503:
[----:B------:R-:W-:-:S05]  /*0560*/  ULDC UR5, c[0x0][0x2c8] ;  /* 0x0000b20000057ab9 */ /* 0x000fca0000000800 */
.L_x_2504:
        /* <DEDUP_REMOVED lines=47> */
[----:B------:R-:W-:Y:S01]  /*0860*/  ULDC.U8 UR10, c[0x0][0x3d9] ;  /* 0x0000f640000a7ab9 */ /* 0x000fe20000000000 */
[----:B------:R-:W-:Y:S01]  /*0870*/  UISETP.NE.AND UP2, UPT, UR5, URZ, UPT ;  /* 0x0000003f0500728c */ /* 0x000fe2000bf45270 */
[----:B------:R-:W-:Y:S01]  /*0880*/  LOP3.LUT R0, R8, 0xfffffff8, RZ, 0xc0, !PT ;  /* 0xfffffff808007812 */ /* 0x000fe200078ec0ff */
[----:B------:R-:W-:Y:S02]  /*0890*/  UISETP.NE.AND UP1, UPT, UR10, URZ, UPT ;  /* 0x0000003f0a00728c */ /* 0x000fe4000bf25270 */
[----:B------:R-:W-:Y:S02]  /*08a0*/  UISETP.EQ.AND UP2, UPT, UR10, URZ, UP2 ;  /* 0x0000003f0a00728c */ /* 0x000fe40009742270 */
[----:B------:R-:W-:Y:S01]  /*08b0*/  IMAD.IADD R0, R93, 0x1, -R0 ;  /* 0x000000015d007824 */ /* 0x000fe200078e0a00 */
[----:B------:R-:W-:Y:S01]  /*08c0*/  @!UP0 USHF.R.S32.HI UR12, URZ, 0x1f, UR18 ;  /* 0x0000001f3f0c8899 */ /* 0x000fe20008011412 */
[----:B------:R-:W-:Y:S01]  /*08d0*/  PLOP3.LUT P0, PT, PT, PT, UP1, 0x80, 0x0 ;  /* 0x000000000000781c */ /* 0x000fe20003f0f018 */
[----:B------:R-:W-:Y:S01]  /*08e0*/  @UP0 ULDC.64 UR8, c[0x0][0x298] ;  /* 0x0000a60000080ab9 */ /* 0x000fe20000000a00 */
[----:B------:R-:W-:Y:S01]  /*08f0*/  @!UP0 ULDC.64 UR6, c[0x0][0x290] ;  /* 0x0000a40000068ab9 */ /* 0x000fe20000000a00 */
[----:B------:R-:W-:Y:S01]  /*0900*/  @UP0 UIMAD.WIDE.U32 UR10, UR14, UR8, URZ ;  /* 0x000000080e0a02a5 */ /* 0x000fe2000f8e003f */
[----:B------:R-:W-:Y:S01]  /*0910*/  IMAD.SHL.U32 R14, R0, 0x8, RZ ;  /* 0x00000008000e7824 */ /* 0x000fe200078e00ff */
[----:B------:R-:W-:-:S02]  /*0920*/  @!UP0 UIMAD UR8, UR12, UR6, URZ ;  /* 0x000000060c0882a4 */ /* 0x000fc4000f8e023f */
[----:B------:R-:W-:Y:S02]  /*0930*/  @!UP0 UIMAD.WIDE.U32 UR20, UR18, UR6, URZ ;  /* 0x00000006121482a5 */ /* 0x000fe4000f8e003f */
[----:B------:R-:W-:Y:S02]  /*0940*/  @!UP0 UIMAD UR8, UR18, UR7, UR8 ;  /* 0x00000007120882a4 */ /* 0x000fe4000f8e0208 */
[----:B------:R-:W-:Y:S01]  /*0950*/  @UP0 UIMAD UR9, UR14, UR9, UR11 ;  /* 0x000000090e0902a4 */ /* 0x000fe2000f8e020b */
[----:B------:R-:W-:Y:S01]  /*0960*/  @UP1 ULDC.64 UR6, c[0x0][0x2c0] ;  /* 0x0000b00000061ab9 */ /* 0x000fe20000000a00 */
[----:B------:R-:W-:Y:S01]  /*0970*/  @!UP2 UMOV UR22, URZ ;  /* 0x0000003f0016ac82 */ /* 0x000fe20008000000 */
[----:B------:R-:W-:Y:S01]  /*0980*/  @UP1 UIMAD UR11, UR7, UR6, URZ ;  /* 0x00000006070b12a4 */ /* 0x000fe2000f8e023f */
[----:B------:R-:W-:Y:S02]  /*0990*/  @!UP2 UMOV UR23, URZ ;  /* 0x0000003f0017ac82 */ /* 0x000fe40008000000 */
[----:B------:R-:W-:Y:S01]  /*09a0*/  @UP2 ULDC UR6, c[0x0][0x2c4] ;  /* 0x0000b10000062ab9 */ /* 0x000fe20000000800 */
[----:B------:R-:W-:-:S02]  /*09b0*/  UIADD3 UR16, -UR27, UR16, URZ ;  /* 0x000000101b107290 */ /* 0x000fc4000fffe13f */
[----:B------:R-:W-:Y:S01]  /*09c0*/  @UP2 UIMAD UR6, UR18, UR6, URZ ;  /* 0x00000006120622a4 */ /* 0x000fe2000f8e023f */
[----:B------:R-:W-:Y:S01]  /*09d0*/  @UP1 ULDC UR12, c[0x0][0x2c0] ;  /* 0x0000b000000c1ab9 */ /* 0x000fe20000000800 */
[----:B------:R-:W-:Y:S02]  /*09e0*/  @UP1 UMOV UR13, 0x1 ;  /* 0x00000001000d1882 */ /* 0x000fe40000000000 */
[----:B------:R-:W-:Y:S02]  /*09f0*/  @UP2 USEL UR14, UR6, UR14, !UP0 ;  /* 0x0000000e060e2287 */ /* 0x000fe4000c000000 */
[----:B------:R-:W-:Y:S02]  /*0a00*/  @!UP0 UIADD3 UR9, UR21, UR8, URZ ;  /* 0x0000000815098290 */ /* 0x000fe4000fffe03f */
[----:B------:R-:W-:Y:S01]  /*0a10*/  @UP2 USHF.R.S32.HI UR6, URZ, 0x1f, UR14 ;  /* 0x0000001f3f062899 */ /* 0x000fe2000801140e */
[----:B------:R-:W-:Y:S02]  /*0a20*/  @!UP0 UMOV UR10, UR20 ;  /* 0x00000014000a8c82 */ /* 0x000fe40008000000 */
[----:B------:R-:W-:-:S04]  /*0a30*/  @UP2 UMOV UR22, UR14 ;  /* 0x0000000e00162c82 */ /* 0x000fc80008000000 */
[----:B------:R-:W-:Y:S01]  /*0a40*/  @UP2 UMOV UR23, UR6 ;  /* 0x0000000600172c82 */ /* 0x000fe20008000000 */
[----:B------:R-:W-:Y:S05]  /*0a50*/  @P0 BRA `(.L_x_2506) ;  /* 0x0000000000180947 */ /* 0x000fea0003800000 */
[----:B------:R-:W-:Y:S01]  /*0a60*/  UISETP.NE.AND UP0, UPT, UR5, URZ, UPT ;  /* 0x0000003f0500728c */ /* 0x000fe2000bf05270 */
[----:B------:R-:W-:Y:S01]  /*0a70*/  ULDC UR11, c[0x0][0x2c4] ;  /* 0x0000b100000b7ab9 */ /* 0x000fe20000000800 */
[----:B------:R-:W-:Y:S01]  /*0a80*/  ULDC UR13, c[0x0][0x270] ;  /* 0x00009c00000d7ab9 */ /* 0x000fe20000000800 */
[----:B------:R-:W-:-:S08]  /*0a90*/  UMOV UR12, 0x1 ;  /* 0x00000001000c7882 */ /* 0x000fd00000000000 */
[----:B------:R-:W-:Y:S02]  /*0aa0*/  @UP0 ULDC UR11, c[0x0][0x2e4] ;  /* 0x0000b900000b0ab9 */ /* 0x000fe40000000800 */
[----:B------:R-:W-:-:S12]  /*0ab0*/  UIMAD UR13, UR11, UR13, URZ ;  /* 0x0000000d0b0d72a4 */ /* 0x000fd8000f8e023f */
.L_x_2506:
[----:B------:R-:W-:Y:S01]  /*0ac0*/  USHF.R.S32.HI UR5, URZ, 0x1f, UR4 ;  /* 0x0000001f3f057899 */ /* 0x000fe20008011404 */
[----:B------:R-:W-:Y:S01]  /*0ad0*/  SHF.R.S32.HI R8, RZ, 0x3, R8 ;  /* 0x00000003ff087819 */ /* 0x000fe20000011408 */
[----:B------:R-:W-:Y:S01]  /*0ae0*/  ULDC.64 UR6, c[0x0][0x2a0] ;  /* 0x0000a80000067ab9 */ /* 0x000fe20000000a00 */
[----:B------:R-:W-:Y:S01]  /*0af0*/  IADD3 R2, P0, R14, UR10, RZ ;  /* 0x0000000a0e027c10 */ /* 0x000fe2000ff1e0ff */
[----:B------:R-:W-:Y:S01]  /*0b00*/  UIMAD UR5, UR5, UR6, URZ ;  /* 0x00000006050572a4 */ /* 0x000fe2000f8e023f */
[----:B------:R-:W-:Y:S01]  /*0b10*/  ISETP.GE.AND P4, PT, R8, UR16, PT ;  /* 0x0000001008007c0c */ /* 0x000fe2000bf86270 */
[----:B------:R-:W-:Y:S01]  /*0b20*/  IMAD.U32 R12, RZ, RZ, UR6 ;  /* 0x00000006ff0c7e24 */ /* 0x000fe2000f8e00ff */
[----:B------:R-:W-:Y:S01]  /*0b30*/  LEA.HI.X.SX32 R3, R14, UR9, 0x1, P0 ;  /* 0x000000090e037c11 */ /* 0x000fe200080f0eff */
[----:B------:R-:W-:Y:S01]  /*0b40*/  UIMAD UR7, UR4, UR7, UR5 ;  /* 0x00000007040772a4 */ /* 0x000fe2000f8e0205 */
[----:B------:R-:W-:Y:S01]  /*0b50*/  SHF.R.S32.HI R9, RZ, 0x1f, R8 ;  /* 0x0000001fff097819 */ /* 0x000fe20000011408 */
[----:B------:R-:W-:Y:S01]  /*0b60*/  UIMAD UR5, UR18, UR13, URZ ;  /* 0x0000000d120572a4 */ /* 0x000fe2000f8e023f */
[----:B------:R-:W-:Y:S01]  /*0b70*/  VIADD R17, R8, 0x10 ;  /* 0x0000001008117836 */ /* 0x000fe20000000000 */
[----:B------:R-:W-:Y:S01]  /*0b80*/  UIMAD UR6, UR27, UR12, URZ ;  /* 0x0000000c1b0672a4 */ /* 0x000fe2000f8e023f */
[----:B------:R-:W-:Y:S01]  /*0b90*/  IMAD.WIDE.U32 R12, R12, UR4, R2 ;  /* 0x000000040c0c7c25 */ /* 0x000fe2000f8e0002 */
[----:B------:R-:W-:Y:S01]  /*0ba0*/  USEL UR5, UR5, URZ, !UP2 ;  /* 0x0000003f05057287 */ /* 0x000fe2000d000000 */
[C---:B------:R-:W-:Y:S01]  /*0bb0*/  IADD3 R20, R8.reuse, 0x30, RZ ;  /* 0x0000003008147810 */ /* 0x040fe20007ffe0ff */
[----:B------:R-:W-:Y:S01]  /*0bc0*/  BSSY B0, `(.L_x_2507) ;  /* 0x000001f000007945 */ /* 0x000fe20003800000 */
[----:B------:R-:W-:Y:S01]  /*0bd0*/  VIADD R18, R8, 0x20 ;  /* 0x0000002008127836 */ /* 0x000fe20000000000 */
[----:B------:R-:W-:Y:S01]  /*0be0*/  UIMAD UR11, UR4, UR11, UR5 ;  /* 0x0000000b040b72a4 */ /* 0x000fe2000f8e0205 */
[----:B------:R-:W-:Y:S01]  /*0bf0*/  IMAD.U32 R6, RZ, RZ, UR15 ;  /* 0x0000000fff067e24 */ /* 0x000fe2000f8e00ff */
[----:B------:R-:W-:Y:S01]  /*0c00*/  USHF.R.S32.HI UR4, URZ, 0x1f, UR6 ;  /* 0x0000001f3f047899 */ /* 0x000fe20008011406 */
[----:B------:R-:W-:Y:S01]  /*0c10*/  IADD3 R11, R13, UR7, RZ ;  /* 0x000000070d0b7c10 */ /* 0x000fe2000fffe0ff */
[----:B------:R-:W-:Y:S01]  /*0c20*/  USHF.R.S32.HI UR5, URZ, 0x1f, UR11 ;  /* 0x0000001f3f057899 */ /* 0x000fe2000801140b */
[----:B------:R-:W-:Y:S01]  /*0c30*/  ISETP.NE.AND P1, PT, R0, RZ, PT ;  /* 0x000000ff0000720c */ /* 0x000fe20003f25270 */
[----:B------:R-:W-:Y:S01]  /*0c40*/  UIADD3 UR6, UP1, UP0, UR6, UR22, UR11 ;  /* 0x0000001606067290 */ /* 0x000fe2000f83e00b */
[----:B------:R-:W-:Y:S01]  /*0c50*/  ISETP.GE.AND P0, PT, R17, UR16, PT ;  /* 0x0000001011007c0c */ /* 0x000fe2000bf06270 */
[----:B------:R-:W-:Y:S01]  /*0c60*/  IMAD.WIDE R6, R6, 0x80, R8 ;  /* 0x0000008006067825 */ /* 0x000fe200078e0208 */
[----:B------:R-:W-:Y:S01]  /*0c70*/  ISETP.GE.AND P3, PT, R18, UR16, PT ;  /* 0x0000001012007c0c */ /* 0x000fe2000bf66270 */
[----:B------:R-:W-:Y:S01]  /*0c80*/  UIADD3.X UR22, UR4, UR23, UR5, UP1, UP0 ;  /* 0x0000001704167290 */ /* 0x000fe20008fe0405 */
[----:B------:R-:W-:Y:S01]  /*0c90*/  ISETP.GE.AND P2, PT, R20, UR16, PT ;  /* 0x0000001014007c0c */ /* 0x000fe2000bf46270 */
[----:B------:R-:W-:-:S02]  /*0ca0*/  VIADD R22, R8, 0x40 ;  /* 0x0000004008167836 */ /* 0x000fc40000000000 */
[----:B------:R-:W-:Y:S01]  /*0cb0*/  VIADD R15, R14, 0x40 ;  /* 0x000000400e0f7836 */ /* 0x000fe20000000000 */
[----:B------:R-:W-:Y:S09]  /*0cc0*/  @P4 BRA `(.L_x_2508) ;  /* 0x0000000000384947 */ /* 0x000ff20003800000 */
        /* <DEDUP_REMOVED lines=14> */
.L_x_2508:
[----:B------:R-:W-:Y:S05]  /*0db0*/  BSYNC B0 ;  /* 0x0000000000007941 */ /* 0x000fea0003800000 */
.L_x_2507:
        /* <DEDUP_REMOVED lines=21> */
.L_x_2510:
[----:B------:R-:W-:Y:S05]  /*0f10*/  BSYNC B0 ;  /* 0x0000000000007941 */ /* 0x000fea0003800000 */
.L_x_2509:
        /* <DEDUP_REMOVED lines=21> */
.L_x_2512:
[----:B------:R-:W-:Y:S05]  /*1070*/  BSYNC B0 ;  /* 0x0000000000007941 */ /* 0x000fea0003800000 */
.L_x_2511:
        /* <DEDUP_REMOVED lines=21> */
.L_x_2514:
[----:B------:R-:W-:Y:S05]  /*11d0*/  BSYNC B0 ;  /* 0x0000000000007941 */ /* 0x000fea0003800000 */
.L_x_2513:
        /* <DEDUP_REMOVED lines=20> */
.L_x_2516:
[----:B------:R-:W-:Y:S05]  /*1320*/  BSYNC B0 ;  /* 0x0000000000007941 */ /* 0x000fea0003800000 */
.L_x_2515:
        /* <DEDUP_REMOVED lines=20> */
.L_x_2518:
[----:B------:R-:W-:Y:S05]  /*1470*/  BSYNC B0 ;  /* 0x0000000000007941 */ /* 0x000fea0003800000 */
.L_x_2517:
        /* <DEDUP_REMOVED lines=20> */
.L_x_2520:
[----:B------:R-:W-:Y:S05]  /*15c0*/  BSYNC B0 ;  /* 0x0000000000007941 */ /* 0x000fea0003800000 */
.L_x_2519:
        /* <DEDUP_REMOVED lines=20> */
.L_x_2522:
[----:B------:R-:W-:Y:S05]  /*1710*/  BSYNC B0 ;  /* 0x0000000000007941 */ /* 0x000fea0003800000 */
.L_x_2521:
        /* <DEDUP_REMOVED lines=10> */
.L_x_2524:
[----:B------:R-:W-:Y:S05]  /*17c0*/  BSYNC B0 ;  /* 0x0000000000007941 */ /* 0x000fea0003800000 */
.L_x_2523:
        /* <DEDUP_REMOVED lines=15> */
.L_x_2526:
[----:B------:R-:W-:Y:S05]  /*18c0*/  BSYNC B0 ;  /* 0x0000000000007941 */ /* 0x000fea0003800000 */
.L_x_2525:
        /* <DEDUP_REMOVED lines=10> */
.L_x_2528:
[----:B------:R-:W-:Y:S05]  /*1970*/  BSYNC B0 ;  /* 0x0000000000007941 */ /* 0x000fea0003800000 */
.L_x_2527:
        /* <DEDUP_REMOVED lines=10> */
.L_x_2530:
[----:B------:R-:W-:Y:S05]  /*1a20*/  BSYNC B0 ;  /* 0x0000000000007941 */ /* 0x000fea0003800000 */
.L_x_2529:
        /* <DEDUP_REMOVED lines=10> */
.L_x_2532:
[----:B------:R-:W-:Y:S05]  /*1ad0*/  BSYNC B0 ;  /* 0x0000000000007941 */ /* 0x000fea0003800000 */
.L_x_2531:
        /* <DEDUP_REMOVED lines=10> */
.L_x_2534:
[----:B------:R-:W-:Y:S05]  /*1b80*/  BSYNC B0 ;  /* 0x0000000000007941 */ /* 0x000fea0003800000 */
.L_x_2533:
        /* <DEDUP_REMOVED lines=10> */
.L_x_2536:
[----:B------:R-:W-:Y:S05]  /*1c30*/  BSYNC B0 ;  /* 0x0000000000007941 */ /* 0x000fea0003800000 */
.L_x_2535:
        /* <DEDUP_REMOVED lines=10> */
.L_x_2505:
[----:B------:R-:W1:Y:S01]  /*1ce0*/  LDC R14, c[0x0][0x278] ;  /* 0x00009e00ff0e7b82 */ /* 0x000e620000000800 */
[----:B------:R-:W2:Y:S01]  /*1cf0*/  S2R R7, SR_CTAID.Z ;  /* 0x0000000000077919 */ /* 0x000ea20000002700 */
[----:B------:R-:W-:Y:S01]  /*1d00*/  LEA.HI R5, R17, R93, RZ, 0x3 ;  /* 0x0000005d11057211 */ /* 0x000fe200078f18ff */
[----:B------:R-:W-:Y:S02]  /*1d10*/  UIADD3 UR5, -UR27, UR16, URZ ;  /* 0x000000101b057290 */ /* 0x000fe4000fffe13f */
[----:B------:R-:W-:Y:S01]  /*1d20*/  UISETP.NE.AND UP0, UPT, UR14, -0x1, UPT ;  /* 0xffffffff0e00788c */ /* 0x000fe2000bf05270 */
[----:B------:R-:W-:Y:S01]  /*1d30*/  SHF.R.S32.HI R6, RZ, 0x3, R5 ;  /* 0x00000003ff067819 */ /* 0x000fe20000011405 */
[----:B------:R-:W-:Y:S01]  /*1d40*/  ULDC UR9, c[0x0][0x270] ;  /* 0x00009c0000097ab9 */ /* 0x000fe20000000800 */
[----:B------:R-:W-:Y:S02]  /*1d50*/  UISETP.NE.AND UP1, UPT, UR8, -0x1, UPT ;  /* 0xffffffff0800788c */ /* 0x000fe4000bf25270 */
[----:B------:R-:W-:Y:S01]  /*1d60*/  UIMAD UR9, UR18, UR9, UR4 ;  /* 0x00000009120972a4 */ /* 0x000fe2000f8e0204 */
[----:B------:R-:W-:-:S03]  /*1d70*/  VIADD R4, R6, 0x20 ;  /* 0x0000002006047836 */ /* 0x000fc60000000000 */
[----:B------:R-:W-:Y:S02]  /*1d80*/  USHF.L.U32 UR20, UR9, 0x5, URZ ;  /* 0x0000000509147899 */ /* 0x000fe4000800063f */
[----:B------:R-:W-:Y:S01]  /*1d90*/  ISETP.GE.AND P3, PT, R4, UR5, PT ;  /* 0x0000000504007c0c */ /* 0x000fe2000bf66270 */
[----:B------:R-:W-:Y:S01]  /*1da0*/  @UP0 ULDC.64 UR6, c[0x0][0x240] ;  /* 0x0000900000060ab9 */ /* 0x000fe20000000a00 */
[----:B------:R-:W-:Y:S02]  /*1db0*/  USHF.R.S32.HI UR11, URZ, 0x1f, UR20 ;  /* 0x0000001f3f0b7899 */ /* 0x000fe40008011414 */
[----:B------:R-:W-:Y:S01]  /*1dc0*/  IADD3 R102, P4, P0, R8, UR20, R88 ;  /* 0x0000001408667c10 */ /* 0x000fe2000f89e058 */
[----:B------:R-:W-:Y:S01]  /*1dd0*/  @UP0 UIMAD.WIDE.U32 UR32, UR14, UR6, URZ ;  /* 0x000000060e2002a5 */ /* 0x000fe2000f8e003f */
[----:B------:R-:W-:Y:S01]  /*1de0*/  IMAD.U32 R8, RZ, RZ, UR15 ;  /* 0x0000000fff087e24 */ /* 0x000fe2000f8e00ff */
[----:B------:R-:W-:Y:S01]  /*1df0*/  @!UP0 USHF.R.S32.HI UR10, URZ, 0x1f, UR18 ;  /* 0x0000001f3f0a8899 */ /* 0x000fe20008011412 */
[----:B-1----:R-:W-:Y:S01]  /*1e00*/  IABS R0, R14 ;  /* 0x0000000e00007213 */ /* 0x002fe20000000000 */
[----:B------:R-:W-:Y:S01]  /*1e10*/  @UP0 UIMAD UR17, UR14, UR7, UR33 ;  /* 0x000000070e1102a4 */ /* 0x000fe2000f8e0221 */
[----:B------:R1:W-:Y:S01]  /*1e20*/  STL [R1+0xb8], R102 ;  /* 0x0000b86601007387 */ /* 0x0003e20000100800 */
[----:B------:R-:W-:-:S02]  /*1e30*/  @UP1 UIADD3 UR33, UR30, UR8, URZ ;  /* 0x000000081e211290 */ /* 0x000fc4000fffe03f */
[----:B------:R-:W-:Y:S01]  /*1e40*/  IMAD.MOV.U32 R10, RZ, RZ, R0 ;  /* 0x000000ffff0a7224 */ /* 0x000fe200078e0000 */
[----:B------:R-:W-:Y:S01]  /*1e50*/  @!UP0 ULDC.64 UR6, c[0x0][0x228] ;  /* 0x00008a0000068ab9 */ /* 0x000fe20000000a00 */
[----:B------:R-:W-:Y:S01]  /*1e60*/  ULDC UR20, c[0x0][0x2d8] ;  /* 0x0000b60000147ab9 */ /* 0x000fe20000000800 */
[----:B------:R-:W-:Y:S01]  /*1e70*/  @!UP0 UIMAD UR10, UR10, UR6, URZ ;  /* 0x000000060a0a82a4 */ /* 0x000fe2000f8e023f */
[----:B------:R-:W3:Y:S01]  /*1e80*/  I2F.RP R2, R10 ;  /* 0x0000000a00027306 */ /* 0x000ee20000209400 */
[----:B--2---:R-:W-:Y:S01]  /*1e90*/  IABS R7, R7 ;  /* 0x0000000700077213 */ /* 0x004fe20000000000 */
[----:B------:R-:W-:Y:S02]  /*1ea0*/  @!UP0 UIMAD.WIDE.U32 UR36, UR18, UR6, URZ ;  /* 0x00000006122482a5 */ /* 0x000fe4000f8e003f */
[----:B------:R-:W-:Y:S01]  /*1eb0*/  @!UP0 UIMAD UR7, UR18, UR7, UR10 ;  /* 0x00000007120782a4 */ /* 0x000fe2000f8e020a */
[----:B------:R-:W-:Y:S02]  /*1ec0*/  ULDC UR6, c[0x0][0x2d4] ;  /* 0x0000b50000067ab9 */ /* 0x000fe40000000800 */
[----:B------:R-:W-:-:S02]  /*1ed0*/  UIMAD UR6, UR9, UR6, UR27 ;  /* 0x00000006090672a4 */ /* 0x000fc4000f8e021b */
[----:B------:R-:W-:Y:S02]  /*1ee0*/  @!UP0 UIADD3 UR17, UR37, UR7, URZ ;  /* 0x0000000725118290 */ /* 0x000fe4000fffe03f */
[----:B------:R-:W-:Y:S01]  /*1ef0*/  UIMAD UR23, UR6, UR20, URZ ;  /* 0x00000014061772a4 */ /* 0x000fe2000f8e023f */
[----:B------:R-:W-:Y:S01]  /*1f00*/  @!UP0 UMOV UR32, UR36 ;  /* 0x0000002400208c82 */ /* 0x000fe20008000000 */
[----:B---3--:R-:W2:Y:S02]  /*1f10*/  MUFU.RCP R2, R2 ;  /* 0x0000000200027308 */ /* 0x008ea40000001000 */
[----:B--2---:R-:W-:-:S06]  /*1f20*/  VIADD R2, R2, 0xffffffe ;  /* 0x0ffffffe02027836 */ /* 0x004fcc0000000000 */
[----:B------:R-:W2:Y:S02]  /*1f30*/  F2I.FTZ.U32.TRUNC.NTZ R3, R2 ;  /* 0x0000000200037305 */ /* 0x000ea4000021f000 */
[----:B--2---:R-:W-:Y:S02]  /*1f40*/  IMAD.MOV R0, RZ, RZ, -R3 ;  /* 0x000000ffff007224 */ /* 0x004fe400078e0a03 */
[C---:B------:R-:W-:Y:S02]  /*1f50*/  VIADD R2, R6.reuse, 0x30 ;  /* 0x0000003006027836 */ /* 0x040fe40000000000 */
[----:B------:R-:W-:Y:S02]  /*1f60*/  IMAD.MOV.U32 R4, RZ, RZ, R0 ;  /* 0x000000ffff047224 */ /* 0x000fe400078e0000 */
[----:B------:R-:W-:Y:S01]  /*1f70*/  VIADD R0, R6, 0x40 ;  /* 0x0000004006007836 */ /* 0x000fe20000000000 */
[----:B------:R-:W-:Y:S01]  /*1f80*/  ISETP.GE.AND P2, PT, R2, UR5, PT ;  /* 0x0000000502007c0c */ /* 0x000fe2000bf46270 */
[----:B------:R-:W-:-:S02]  /*1f90*/  IMAD R4, R4, R10, RZ ;  /* 0x0000000a04047224 */ /* 0x000fc400078e02ff */
[----:B------:R-:W-:Y:S01]  /*1fa0*/  IMAD.MOV.U32 R2, RZ, RZ, RZ ;  /* 0x000000ffff027224 */ /* 0x000fe200078e00ff */
[----:B------:R-:W-:Y:S02]  /*1fb0*/  ISETP.GE.AND P1, PT, R0, UR5, PT ;  /* 0x0000000500007c0c */ /* 0x000fe4000bf26270 */
[----:B------:R-:W-:Y:S01]  /*1fc0*/  LOP3.LUT R0, R5, 0xfffffff8, RZ, 0xc0, !PT ;  /* 0xfffffff805007812 */ /* 0x000fe200078ec0ff */
[----:B------:R-:W-:Y:S01]  /*1fd0*/  IMAD.HI.U32 R3, R3, R4, R2 ;  /* 0x0000000403037227 */ /* 0x000fe200078e0002 */
[----:B------:R-:W-:-:S03]  /*1fe0*/  SHF.R.S32.HI R5, RZ, 0x1f, R88 ;  /* 0x0000001fff057819 */ /* 0x000fc60000011458 */
[----:B------:R-:W-:Y:S01]  /*1ff0*/  IMAD.SHL.U32 R2, R6, 0x40, RZ ;  /* 0x0000004006027824 */ /* 0x000fe200078e00ff */
[----:B------:R-:W-:Y:S01]  /*2000*/  IADD3.X R94, R9, UR11, R5, P4, P0 ;  /* 0x0000000b095e7c10 */ /* 0x000fe2000a7e0405 */
[----:B------:R-:W-:Y:S01]  /*2010*/  IMAD.IADD R18, R93, 0x1, -R0 ;  /* 0x000000015d127824 */ /* 0x000fe200078e0a00 */
[----:B------:R-:W-:Y:S01]  /*2020*/  PLOP3.LUT P0, PT, PT, PT, UP1, 0x80, 0x0 ;  /* 0x000000000000781c */ /* 0x000fe20003f0f018 */
[----:B------:R-:W-:Y:S01]  /*2030*/  IMAD.HI.U32 R0, R3, R7, RZ ;  /* 0x0000000703007227 */ /* 0x000fe200078e00ff */
[----:B------:R-:W-:Y:S01]  /*2040*/  LOP3.LUT R2, R2, 0x1c0, RZ, 0xc0, !PT ;  /* 0x000001c002027812 */ /* 0x000fe200078ec0ff */
[----:B------:R-:W-:Y:S02]  /*2050*/  @UP1 ULDC.64 UR10, c[0x0][0x248] ;  /* 0x00009200000a1ab9 */ /* 0x000fe40000000a00 */
[----:B------:R-:W-:Y:S01]  /*2060*/  IMAD.SHL.U32 R136, R18, 0x8, RZ ;  /* 0x0000000812887824 */ /* 0x000fe200078e00ff */
[----:B------:R-:W-:Y:S01]  /*2070*/  SHF.R.U32.HI R4, RZ, 0x3, R2 ;  /* 0x00000003ff047819 */ /* 0x000fe20000011602 */
[----:B------:R-:W-:-:S02]  /*2080*/  @UP1 UIMAD.WIDE.U32 UR34, UR33, UR10, URZ ;  /* 0x0000000a212212a5 */ /* 0x000fc4000f8e003f */
[----:B------:R-:W-:Y:S01]  /*2090*/  @UP1 UIMAD UR33, UR33, UR11, URZ ;  /* 0x0000000b212112a4 */ /* 0x000fe2000f8e023f */
[----:B------:R-:W-:Y:S01]  /*20a0*/  LOP3.LUT R3, R2, 0x38, R136, 0xf8, !PT ;  /* 0x0000003802037812 */ /* 0x000fe200078ef888 */
[----:B------:R-:W-:Y:S01]  /*20b0*/  IMAD.MOV R2, RZ, RZ, -R0 ;  /* 0x000000ffff027224 */ /* 0x000fe200078e0a00 */
[----:B------:R-:W-:Y:S01]  /*20c0*/  SHF.R.S32.HI R137, RZ, 0x1f, R136 ;  /* 0x0000001fff897819 */ /* 0x000fe20000011488 */
[----:B------:R-:W-:Y:S01]  /*20d0*/  @UP1 UIADD3 UR33, UR35, UR33, URZ ;  /* 0x0000002123211290 */ /* 0x000fe2000fffe03f */
[----:B------:R-:W-:Y:S01]  /*20e0*/  LOP3.LUT R4, R3, R4, RZ, 0x3c, !PT ;  /* 0x0000000403047212 */ /* 0x000fe200078e3cff */
[C---:B------:R-:W-:Y:S01]  /*20f0*/  IMAD R2, R10.reuse, R2, R7 ;  /* 0x000000020a027224 */ /* 0x040fe200078e0207 */
[----:B------:R-:W-:Y:S02]  /*2100*/  LEA.HI R3, R17, R93, RZ, 0x6 ;  /* 0x0000005d11037211 */ /* 0x000fe400078f30ff */
[----:B------:R-:W-:Y:S02]  /*2110*/  SHF.R.S32.HI R7, RZ, 0x1f, R6 ;  /* 0x0000001fff077819 */ /* 0x000fe40000011406 */
[----:B------:R-:W-:Y:S01]  /*2120*/  ISETP.GT.U32.AND P5, PT, R10, R2, PT ;  /* 0x000000020a00720c */ /* 0x000fe20003fa4070 */
[----:B------:R-:W-:-:S02]  /*2130*/  IMAD.SHL.U32 R3, R3, 0x8, RZ ;  /* 0x0000000803037824 */ /* 0x000fc400078e00ff */
[----:B------:R-:W-:-:S03]  /*2140*/  IMAD.WIDE R8, R8, 0x80, R6 ;  /* 0x0000008008087825 */ /* 0x000fc600078e0206 */
[----:B------:R-:W-:Y:S01]  /*2150*/  LOP3.LUT R210, R4, 0xfffffe00, R3, 0xf8, !PT ;  /* 0xfffffe0004d27812 */ /* 0x000fe200078ef803 */
[----:B-1----:R-:W-:Y:S06]  /*2160*/  @P0 BRA `(.L_x_2537) ;  /* 0x0000000000300947 */ /* 0x002fec0003800000 */
        /* <DEDUP_REMOVED lines=12> */
.L_x_2537:
[----:B------:R-:W-:Y:S01]  /*2230*/  @UP1 UIADD3 UR7, UR30, UR8, URZ ;  /* 0x000000081e071290 */ /* 0x000fe2000fffe03f */
[----:B------:R-:W-:Y:S01]  /*2240*/  @!P5 IMAD.IADD R2, R2, 0x1, -R10 ;  /* 0x000000010202d824 */ /* 0x000fe200078e0a0a */
[----:B------:R-:W-:Y:S01]  /*2250*/  LOP3.LUT R3, R14, UR4, RZ, 0x3c, !PT ;  /* 0x000000040e037c12 */ /* 0x000fe2000f8e3cff */
[----:B------:R-:W-:Y:S01]  /*2260*/  @UP1 ULDC.64 UR8, c[0x0][0x250] ;  /* 0x0000940000081ab9 */ /* 0x000fe20000000a00 */
[----:B------:R-:W-:Y:S02]  /*2270*/  USHF.R.S32.HI UR31, URZ, 0x1f, UR4 ;  /* 0x0000001f3f1f7899 */ /* 0x000fe40008011404 */
[----:B------:R-:W-:Y:S01]  /*2280*/  @UP1 UIMAD.WIDE.U32 UR36, UR7, UR8, URZ ;  /* 0x00000008072412a5 */ /* 0x000fe2000f8e003f */
[----:B------:R-:W-:Y:S01]  /*2290*/  ISETP.GE.U32.AND P6, PT, R2, R10, PT ;  /* 0x0000000a0200720c */ /* 0x000fe20003fc6070 */
[----:B------:R-:W-:Y:S01]  /*22a0*/  @UP1 UIMAD UR7, UR7, UR9, URZ ;  /* 0x00000009070712a4 */ /* 0x000fe2000f8e023f */
[----:B------:R-:W-:Y:S02]  /*22b0*/  ISETP.GE.AND P4, PT, R3, RZ, PT ;  /* 0x000000ff0300720c */ /* 0x000fe40003f86270 */
[----:B------:R-:W-:Y:S01]  /*22c0*/  P2R R2, PR, RZ, 0x40 ;  /* 0x00000040ff027803 */ /* 0x000fe20000000000 */
[----:B------:R-:W-:Y:S01]  /*22d0*/  @UP1 UIADD3 UR7, UR37, UR7, URZ ;  /* 0x0000000725071290 */ /* 0x000fe2000fffe03f */
[----:B------:R-:W-:Y:S01]  /*22e0*/  ISETP.NE.AND P6, PT, R14, RZ, PT ;  /* 0x000000ff0e00720c */ /* 0x000fe20003fc5270 */
[----:B------:R-:W-:Y:S01]  /*22f0*/  @UP1 UMOV UR6, UR36 ;  /* 0x0000002400061c82 */ /* 0x000fe20008000000 */
        /* <DEDUP_REMOVED lines=12> */
[----:B------:R-:W-:Y:S01]  /*23c0*/  UIADD3 UR7, UR37, UR7, URZ ;  /* 0x0000000725077290 */ /* 0x000fe2000fffe03f */
[----:B------:R-:W-:-:S11]  /*23d0*/  UMOV UR6, UR36 ;  /* 0x0000002400067c82 */ /* 0x000fd60008000000 */
.L_x_2538:
[----:B------:R-:W-:Y:S01]  /*23e0*/  ISETP.NE.AND P0, PT, R2, RZ, PT ;  /* 0x000000ff0200720c */ /* 0x000fe20003f05270 */
[----:B------:R-:W-:Y:S01]  /*23f0*/  IMAD R10, R7, UR10, RZ ;  /* 0x0000000a070a7c24 */ /* 0x000fe2000f8e02ff */
[----:B------:R-:W-:Y:S01]  /*2400*/  @!P5 IADD3 R0, R0, 0x1, RZ ;  /* 0x000000010000d810 */ /* 0x000fe20007ffe0ff */
[--C-:B------:R-:W-:Y:S01]  /*2410*/  IMAD.WIDE.U32 R4, R6, UR10, R136.reuse ;  /* 0x0000000a06047c25 */ /* 0x100fe2000f8e0088 */
[----:B------:R-:W1:Y:S01]  /*2420*/  S2UR UR18, SR_CgaCtaId ;  /* 0x00000000001279c3 */ /* 0x000e620000008800 */
[----:B------:R-:W-:Y:S01]  /*2430*/  IADD3 R98, R136, 0x40, RZ ;  /* 0x0000004088627810 */ /* 0x000fe20007ffe0ff */
[----:B------:R-:W-:Y:S01]  /*2440*/  BSSY B0, `(.L_x_2539) ;  /* 0x0000042000007945 */ /* 0x000fe20003800000 */
[C---:B------:R-:W-:Y:S01]  /*2450*/  IMAD.WIDE.U32 R2, R6.reuse, UR8, R136 ;  /* 0x0000000806027c25 */ /* 0x040fe2000f8e0088 */
[----:B------:R-:W-:-:S03]  /*2460*/  IADD3 R16, R6, 0x10, RZ ;  /* 0x0000001006107810 */ /* 0x000fc60007ffe0ff */
[----:B------:R-:W-:Y:S02]  /*2470*/  IMAD R11, R7, UR8, RZ ;  /* 0x00000008070b7c24 */ /* 0x000fe4000f8e02ff */
[----:B------:R-:W-:Y:S02]  /*2480*/  @P0 VIADD R0, R0, 0x1 ;  /* 0x0000000100000836 */ /* 0x000fe40000000000 */
[----:B------:R-:W-:Y:S01]  /*2490*/  IMAD R13, R6, UR11, R10 ;  /* 0x0000000b060d7c24 */ /* 0x000fe2000f8e020a */
[----:B------:R-:W-:Y:S01]  /*24a0*/  IADD3 R10, P5, R4, UR34, RZ ;  /* 0x00000022040a7c10 */ /* 0x000fe2000ffbe0ff */
[----:B------:R-:W-:Y:S01]  /*24b0*/  IMAD R12, R6, UR9, R11 ;  /* 0x00000009060c7c24 */ /* 0x000fe2000f8e020b */
[----:B------:R-:W-:Y:S02]  /*24c0*/  IADD3 R4, P0, R2, UR6, RZ ;  /* 0x0000000602047c10 */ /* 0x000fe4000ff1e0ff */
[----:B------:R-:W-:Y:S02]  /*24d0*/  @!P4 IADD3 R0, -R0, RZ, RZ ;  /* 0x000000ff0000c210 */ /* 0x000fe40007ffe1ff */
[----:B------:R-:W-:-:S02]  /*24e0*/  IADD3 R2, P4, R136, UR32, RZ ;  /* 0x0000002088027c10 */ /* 0x000fc4000ff9e0ff */
[----:B------:R-:W-:Y:S02]  /*24f0*/  IADD3.X R11, R5, UR33, R13, P5, !PT ;  /* 0x00000021050b7c10 */ /* 0x000fe4000affe40d */
[----:B------:R-:W-:Y:S01]  /*2500*/  IADD3.X R5, R3, UR7, R12, P0, !PT ;  /* 0x0000000703057c10 */ /* 0x000fe200087fe40c */
[----:B------:R-:W-:Y:S01]  /*2510*/  ULDC.64 UR6, c[0x0][0x258] ;  /* 0x0000960000067ab9 */ /* 0x000fe20000000a00 */
[----:B------:R-:W-:Y:S01]  /*2520*/  IADD3.X R3, R137, UR17, RZ, P4, !PT ;  /* 0x0000001189037c10 */ /* 0x000fe2000a7fe4ff */
[----:B------:R-:W-:Y:S01]  /*2530*/  UIMAD UR17, UR31, UR6, URZ ;  /* 0x000000061f1172a4 */ /* 0x000fe2000f8e023f */
[----:B------:R-:W-:Y:S01]  /*2540*/  @!P6 LOP3.LUT R0, RZ, R14, RZ, 0x33, !PT ;  /* 0x0000000eff00e212 */ /* 0x000fe200078e33ff */
[----:B------:R-:W-:Y:S01]  /*2550*/  IMAD.U32 R12, RZ, RZ, UR6 ;  /* 0x00000006ff0c7e24 */ /* 0x000fe2000f8e00ff */
[----:B------:R-:W-:Y:S01]  /*2560*/  ULDC.64 UR30, c[0x0][0x260] ;  /* 0x00009800001e7ab9 */ /* 0x000fe20000000a00 */
[----:B------:R-:W-:Y:S01]  /*2570*/  UIMAD UR17, UR4, UR7, UR17 ;  /* 0x00000007041172a4 */ /* 0x000fe2000f8e0211 */
[----:B------:R-:W-:Y:S01]  /*2580*/  ISETP.GE.AND P4, PT, R6, UR5, PT ;  /* 0x0000000506007c0c */ /* 0x000fe2000bf86270 */
[----:B------:R-:W-:Y:S01]  /*2590*/  IMAD.WIDE.U32 R24, R0, UR30, R10 ;  /* 0x0000001e00187c25 */ /* 0x000fe2000f8e000a */
[----:B------:R-:W-:Y:S01]  /*25a0*/  ULDC.64 UR6, c[0x0][0x268] ;  /* 0x00009a0000067ab9 */ /* 0x000fe20000000a00 */
[----:B------:R-:W-:-:S02]  /*25b0*/  SHF.R.S32.HI R14, RZ, 0x1f, R0 ;  /* 0x0000001fff0e7819 */ /* 0x000fc40000011400 */
[----:B------:R-:W-:Y:S01]  /*25c0*/  IMAD.WIDE.U32 R22, R0, UR6, R4 ;  /* 0x0000000600167c25 */ /* 0x000fe2000f8e0004 */
[----:B------:R2:W-:Y:S01]  /*25d0*/  STL.64 [R1+0xa0], R24 ;  /* 0x0000a01801007387 */ /* 0x0005e20000100a00 */
[----:B------:R-:W-:Y:S02]  /*25e0*/  ISETP.GE.AND P0, PT, R16, UR5, PT ;  /* 0x0000000510007c0c */ /* 0x000fe4000bf06270 */
[----:B------:R-:W-:Y:S01]  /*25f0*/  IMAD.WIDE.U32 R12, R12, UR4, R2 ;  /* 0x000000040c0c7c25 */ /* 0x000fe2000f8e0002 */
[----:B------:R2:W-:Y:S01]  /*2600*/  STL.64 [R1+0xb0], R22 ;  /* 0x0000b01601007387 */ /* 0x0005e20000100a00 */
[----:B------:R-:W-:Y:S02]  /*2610*/  UMOV UR4, 0x400 ;  /* 0x0000040000047882 */ /* 0x000fe40000000000 */
[C---:B------:R-:W-:Y:S01]  /*2620*/  IMAD R2, R14.reuse, UR30, RZ ;  /* 0x0000001e0e027c24 */ /* 0x040fe2000f8e02ff */
[----:B------:R2:W-:Y:S01]  /*2630*/  STL [R1+0x6c], R98 ;  /* 0x00006c6201007387 */ /* 0x0005e20000100800 */
[----:B------:R-:W-:Y:S01]  /*2640*/  IMAD R14, R14, UR6, RZ ;  /* 0x000000060e0e7c24 */ /* 0x000fe2000f8e02ff */
[----:B-1----:R-:W-:Y:S01]  /*2650*/  ULEA UR4, UR18, UR4, 0x18 ;  /* 0x0000000412047291 */ /* 0x002fe2000f8ec03f */
[C---:B------:R-:W-:Y:S01]  /*2660*/  IMAD R19, R0.reuse, UR31, R2 ;  /* 0x0000001f00137c24 */ /* 0x040fe2000f8e0202 */
[----:B------:R-:W-:Y:S01]  /*2670*/  IADD3 R11, R13, UR17, RZ ;  /* 0x000000110d0b7c10 */ /* 0x000fe2000fffe0ff */
[----:B------:R-:W-:-:S02]  /*2680*/  IMAD R20, R0, UR7, R14 ;  /* 0x0000000700147c24 */ /* 0x000fc4000f8e020e */
[----:B------:R-:W-:Y:S01]  /*2690*/  VIADD R14, R6, 0x50 ;  /* 0x00000050060e7836 */ /* 0x000fe20000000000 */
        /* <DEDUP_REMOVED lines=28> */
.L_x_2540:
[----:B------:R-:W-:Y:S05]  /*2860*/  BSYNC B0 ;  /* 0x0000000000007941 */ /* 0x000fea0003800000 */
.L_x_2539:
        /* <DEDUP_REMOVED lines=33> */
.L_x_2542:
[----:B------:R-:W-:Y:S05]  /*2a80*/  BSYNC B0 ;  /* 0x0000000000007941 */ /* 0x000fea0003800000 */
.L_x_2541:
        /* <DEDUP_REMOVED lines=34> */
.L_x_2544:
[----:B------:R-:W-:Y:S05]  /*2cb0*/  BSYNC B0 ;  /* 0x0000000000007941 */ /* 0x000fea0003800000 */
.L_x_2543:
        /* <DEDUP_REMOVED lines=33> */
.L_x_2546:
[----:B------:R-:W-:Y:S05]  /*2ed0*/  BSYNC B0 ;  /* 0x0000000000007941 */ /* 0x000fea0003800000 */
.L_x_2545:
        /* <DEDUP_REMOVED lines=32> */
.L_x_2548:
[----:B------:R-:W-:Y:S05]  /*30e0*/  BSYNC B0 ;  /* 0x0000000000007941 */ /* 0x000fea0003800000 */
.L_x_2547:
[----:B------:R-:W-:Y:S01]  /*30f0*/  ISETP.GE.AND P3, PT, R16, UR17, PT ;  /* 0x0000001110007c0c */ /* 0x000fe2000bf66270 */
[----:B------:R-:W-:Y:S01]  /*3100*/  BSSY B0, `(.L_x_2549) ;  /* 0x0000021000007945 */ /* 0x000fe20003800000 */
[----:B------:R-:W-:-:S04]  /*3110*/  LEA.HI R16, R17, R93, RZ, 0x4 ;  /* 0x0000005d11107211 */ /* 0x000fc800078f20ff */
[----:B------:R-:W-:Y:S01]  /*3120*/  LOP3.LUT R17, R16, 0xfffffff0, RZ, 0xc0, !PT ;  /* 0xfffffff010117812 */ /* 0x000fe200078ec0ff */
        /* <DEDUP_REMOVED lines=30> */
.L_x_2550:
[----:B------:R-:W-:Y:S05]  /*3310*/  BSYNC B0 ;  /* 0x0000000000007941 */ /* 0x000fea0003800000 */
.L_x_2549:
        /* <DEDUP_REMOVED lines=31> */
.L_x_2552:
[----:B------:R-:W-:Y:S05]  /*3510*/  BSYNC B0 ;  /* 0x0000000000007941 */ /* 0x000fea0003800000 */
.L_x_2551:
[----:B------:R-:W-:Y:S04]  /*3520*/  BSSY B0, `(.L_x_2553) ;  /* 0x000001f000007945 */ /* 0x000fe80003800000 */
        /* <DEDUP_REMOVED lines=30> */
.L_x_2554:
[----:B------:R-:W-:Y:S05]  /*3710*/  BSYNC B0 ;  /* 0x0000000000007941 */ /* 0x000fea0003800000 */
.L_x_2553:
[----:B------:R-:W-:Y:S01]  /*3720*/  IMAD.IADD R97, R25, 0x1, R19 ;  /* 0x0000000119617824 */ /* 0x000fe200078e0213 */
[----:B------:R-:W-:Y:S01]  /*3730*/  USHF.L.U64.HI UR30, UR10, 0x5, UR11 ;  /* 0x000000050a1e7899 */ /* 0x000fe2000801020b */
[----:B------:R-:W-:Y:S01]  /*3740*/  IMAD.MOV.U32 R96, RZ, RZ, R24 ;  /* 0x000000ffff607224 */ /* 0x000fe200078e0018 */
[----:B------:R-:W-:Y:S01]  /*3750*/  ISETP.GE.AND P0, PT, R6, UR17, PT ;  /* 0x0000001106007c0c */ /* 0x000fe2000bf06270 */
[----:B------:R-:W-:Y:S01]  /*3760*/  IMAD.IADD R8, R93, 0x1, -R17 ;  /* 0x000000015d087824 */ /* 0x000fe200078e0a11 */
[----:B------:R-:W-:Y:S01]  /*3770*/  USHF.R.S32.HI UR36, URZ, 0x1f, UR18 ;  /* 0x0000001f3f247899 */ /* 0x000fe20008011412 */
[----:B-1-34-:R-:W-:Y:S01]  /*3780*/  SHF.R.S32.HI R5, RZ, 0x4, R16 ;  /* 0x00000004ff057819 */ /* 0x01afe20000011410 */
[----:B------:R1:W-:Y:S01]  /*3790*/  STL.64 [R1+0x98], R96 ;  /* 0x0000986001007387 */ /* 0x0003e20000100a00 */
[----:B------:R-:W-:Y:S01]  /*37a0*/  IMAD.SHL.U32 R7, R18, 0x40, RZ ;  /* 0x0000004012077824 */ /* 0x000fe200078e00ff */
[----:B------:R-:W-:Y:S01]  /*37b0*/  SHF.R.S32.HI R2, RZ, 0x1f, R8 ;  /* 0x0000001fff027819 */ /* 0x000fe20000011408 */
[----:B------:R-:W-:Y:S01]  /*37c0*/  USHF.L.U32 UR31, UR10, 0x5, URZ ;  /* 0x000000050a1f7899 */ /* 0x000fe2000800063f */
[----:B------:R-:W-:Y:S01]  /*37d0*/  IMAD.U32 R13, RZ, RZ, UR18 ;  /* 0x00000012ff0d7e24 */ /* 0x000fe2000f8e00ff */
[----:B------:R-:W-:Y:S01]  /*37e0*/  UIMAD UR6, UR30, UR18, URZ ;  /* 0x000000121e0672a4 */ /* 0x000fe2000f8e023f */
[C---:B------:R-:W-:Y:S01]  /*37f0*/  ISETP.GE.AND P5, PT, R6.reuse, UR17, PT ;  /* 0x0000001106007c0c */ /* 0x040fe2000bfa6270 */
[----:B------:R-:W-:Y:S01]  /*3800*/  IMAD.SHL.U32 R6, R6, 0x8, RZ ;  /* 0x0000000806067824 */ /* 0x000fe200078e00ff */
[----:B------:R-:W-:Y:S01]  /*3810*/  LEA.HI R0, R16, R5, RZ, 0x1 ;  /* 0x0000000510007211 */ /* 0x000fe200078f08ff */
[----:B------:R-:W-:Y:S01]  /*3820*/  UIMAD UR6, UR36, UR31, UR6 ;  /* 0x0000001f240672a4 */ /* 0x000fe2000f8e0206 */
[----:B------:R-:W-:Y:S01]  /*3830*/  LEA.HI R11, R2, R8, RZ, 0x3 ;  /* 0x00000008020b7211 */ /* 0x000fe200078f18ff */
[----:B------:R-:W-:Y:S01]  /*3840*/  IMAD.WIDE.U32 R2, R13, UR31, R96 ;  /* 0x0000001f0d027c25 */ /* 0x000fe2000f8e0060 */
[----:B------:R-:W-:Y:S01]  /*3850*/  LOP3.LUT R7, R7, 0x1c0, RZ, 0xc0, !PT ;  /* 0x000001c007077812 */ /* 0x000fe200078ec0ff */
[----:B------:R-:W-:Y:S01]  /*3860*/  BSSY B0, `(.L_x_2555) ;  /* 0x000001c000007945 */ /* 0x000fe20003800000 */
[----:B------:R-:W-:-:S02]  /*3870*/  LOP3.LUT R0, R0, 0xfffffffe, RZ, 0xc0, !PT ;  /* 0xfffffffe00007812 */ /* 0x000fc400078ec0ff */
[----:B------:R-:W-:Y:S02]  /*3880*/  LOP3.LUT R4, R11, 0xfffffff8, RZ, 0xc0, !PT ;  /* 0xfffffff80b047812 */ /* 0x000fe400078ec0ff */
[----:B------:R-:W-:Y:S01]  /*3890*/  LOP3.LUT R12, R7, 0x8, R6, 0xf8, !PT ;  /* 0x00000008070c7812 */ /* 0x000fe200078ef806 */
[----:B------:R-:W-:Y:S02]  /*38a0*/  VIADD R6, R3, UR6 ;  /* 0x0000000603067c36 */ /* 0x000fe40008000000 */
[----:B------:R-:W-:Y:S02]  /*38b0*/  IMAD.IADD R10, R5, 0x1, -R0 ;  /* 0x00000001050a7824 */ /* 0x000fe400078e0a00 */
[----:B------:R-:W-:Y:S01]  /*38c0*/  IMAD.IADD R14, R8, 0x1, -R4 ;  /* 0x00000001080e7824 */ /* 0x000fe200078e0a04 */
[----:B------:R-:W-:Y:S06]  /*38d0*/  @P0 BRA `(.L_x_2556) ;  /* 0x0000000000500947 */ /* 0x000fec0003800000 */
        /* <DEDUP_REMOVED lines=20> */
.L_x_2556:
[----:B------:R-:W-:Y:S05]  /*3a20*/  BSYNC B0 ;  /* 0x0000000000007941 */ /* 0x000fea0003800000 */
.L_x_2555:
[----:B------:R-:W-:Y:S01]  /*3a30*/  USHF.L.U64.HI UR32, UR10, 0x4, UR11 ;  /* 0x000000040a207899 */ /* 0x000fe2000801020b */
[----:B------:R-:W-:Y:S01]  /*3a40*/  BSSY B0, `(.L_x_2557) ;  /* 0x000001a000007945 */ /* 0x000fe20003800000 */
[----:B------:R-:W-:Y:S01]  /*3a50*/  USHF.L.U32 UR33, UR10, 0x4, URZ ;  /* 0x000000040a217899 */ /* 0x000fe2000800063f */
[----:B------:R-:W-:Y:S02]  /*3a60*/  SHF.R.U32.HI R7, RZ, 0x3, R7 ;  /* 0x00000003ff077819 */ /* 0x000fe40000011607 */
[----:B------:R-:W-:Y:S09]  /*3a70*/  @P2 BRA `(.L_x_2558) ;  /* 0x0000000000582947 */ /* 0x000ff20003800000 */
[----:B------:R-:W-:Y:S01]  /*3a80*/  ULDC UR6, c[0x0][0x2d0] ;  /* 0x0000b40000067ab9 */ /* 0x000fe20000000800 */
[----:B------:R-:W-:Y:S02]  /*3a90*/  IADD3 R0, P2, R2, UR33, RZ ;  /* 0x0000002102007c10 */ /* 0x000fe4000ff5e0ff */
[----:B------:R-:W-:Y:S02]  /*3aa0*/  ISETP.GE.AND P1, PT, R136, UR6, PT ;  /* 0x0000000688007c0c */ /* 0x000fe4000bf26270 */
[----:B------:R-:W-:Y:S02]  /*3ab0*/  ISETP.GE.AND P0, PT, R98, UR6, PT ;  /* 0x0000000662007c0c */ /* 0x000fe4000bf06270 */
[----:B---34-:R-:W-:-:S09]  /*3ac0*/  IADD3.X R4, R6, UR32, RZ, P2, !PT ;  /* 0x0000002006047c10 */ /* 0x018fd200097fe4ff */
        /* <DEDUP_REMOVED lines=17> */
.L_x_2558:
[----:B------:R-:W-:Y:S05]  /*3be0*/  BSYNC B0 ;  /* 0x0000000000007941 */ /* 0x000fea0003800000 */
.L_x_2557:
[----:B------:R-:W0:Y:S01]  /*3bf0*/  LDGDEPBAR ;  /* 0x00000000000079af */ /* 0x000e220000000000 */
[----:B------:R-:W-:Y:S01]  /*3c00*/  IADD3 R9, R23, R20, RZ ;  /* 0x0000001417097210 */ /* 0x000fe20007ffe0ff */
[----:B------:R-:W-:Y:S01]  /*3c10*/  IMAD.MOV.U32 R8, RZ, RZ, R22 ;  /* 0x000000ffff087224 */ /* 0x000fe200078e0016 */
[----:B------:R-:W-:Y:S01]  /*3c20*/  USHF.L.U64.HI UR34, UR8, 0x5, UR9 ;  /* 0x0000000508227899 */ /* 0x000fe20008010209 */
[----:B------:R-:W-:Y:S01]  /*3c30*/  IMAD.SHL.U32 R0, R14, 0x40, RZ ;  /* 0x000000400e007824 */ /* 0x000fe200078e00ff */
[----:B---34-:R-:W-:Y:S01]  /*3c40*/  LOP3.LUT R3, R12, R7, RZ, 0x3c, !PT ;  /* 0x000000070c037212 */ /* 0x018fe200078e3cff */
[----:B------:R-:W-:Y:S01]  /*3c50*/  IMAD.SHL.U32 R5, R11, 0x40, RZ ;  /* 0x000000400b057824 */ /* 0x000fe200078e00ff */
[----:B------:R3:W-:Y:S01]  /*3c60*/  STL.64 [R1+0xa8], R8 ;  /* 0x0000a80801007387 */ /* 0x0007e20000100a00 */
[----:B------:R-:W-:Y:S01]  /*3c70*/  IMAD.SHL.U32 R4, R10, 0x8, RZ ;  /* 0x000000080a047824 */ /* 0x000fe200078e00ff */
[----:B------:R-:W-:Y:S01]  /*3c80*/  USHF.L.U32 UR35, UR8, 0x5, URZ ;  /* 0x0000000508237899 */ /* 0x000fe2000800063f */
[----:B------:R-:W-:Y:S01]  /*3c90*/  LOP3.LUT R2, R0, 0x1c0, RZ, 0xc0, !PT ;  /* 0x000001c000027812 */ /* 0x000fe200078ec0ff */
[----:B------:R-:W-:Y:S01]  /*3ca0*/  UIMAD UR6, UR34, UR18, URZ ;  /* 0x00000012220672a4 */ /* 0x000fe2000f8e023f */
[----:B------:R-:W-:Y:S01]  /*3cb0*/  IMAD R0, R10, 0x200, R3 ;  /* 0x000002000a007824 */ /* 0x000fe200078e0203 */
[----:B------:R-:W-:Y:S01]  /*3cc0*/  LOP3.LUT R90, R5, 0xfffffe00, RZ, 0xc0, !PT ;  /* 0xfffffe00055a7812 */ /* 0x000fe200078ec0ff */
[----:B------:R-:W-:Y:S01]  /*3cd0*/  BSSY B0, `(.L_x_2559) ;  /* 0x0000023000007945 */ /* 0x000fe20003800000 */
[----:B------:R-:W-:Y:S01]  /*3ce0*/  LOP3.LUT R3, R2, 0x8, R4, 0xf8, !PT ;  /* 0x0000000802037812 */ /* 0x000fe200078ef804 */
[----:B------:R-:W-:Y:S01]  /*3cf0*/  UIMAD UR6, UR36, UR35, UR6 ;  /* 0x00000023240672a4 */ /* 0x000fe2000f8e0206 */
[----:B------:R-:W-:Y:S01]  /*3d00*/  IMAD.WIDE.U32 R4, R13, UR35, R8 ;  /* 0x000000230d047c25 */ /* 0x000fe2000f8e0008 */
[----:B------:R-:W-:-:S02]  /*3d10*/  SHF.R.S32.HI R95, RZ, 0x5, R92 ;  /* 0x00000005ff5f7819 */ /* 0x000fc4000001145c */
[----:B------:R-:W-:Y:S02]  /*3d20*/  SHF.R.U32.HI R2, RZ, 0x3, R2 ;  /* 0x00000003ff027819 */ /* 0x000fe40000011602 */
[----:B------:R-:W-:Y:S01]  /*3d30*/  IADD3 R6, R5, UR6, RZ ;  /* 0x0000000605067c10 */ /* 0x000fe2000fffe0ff */
[----:B------:R-:W-:Y:S01]  /*3d40*/  IMAD R7, R95, 0x400, R90 ;  /* 0x000004005f077824 */ /* 0x000fe200078e025a */
[----:B------:R-:W-:-:S04]  /*3d50*/  DEPBAR.LE SB0, 0x0 ;  /* 0x000080000000791a */ /* 0x000fc80000000000 */
[----:B------:R-:W-:Y:S01]  /*3d60*/  BAR.SYNC.DEFER_BLOCKING 0x0 ;  /* 0x0000000000007b1d */ /* 0x000fe20000010000 */
[----:B------:R-:W-:Y:S02]  /*3d70*/  LOP3.LUT R89, R3, R2, RZ, 0x3c, !PT ;  /* 0x0000000203597212 */ /* 0x000fe400078e3cff */
[----:B------:R-:W-:-:S03]  /*3d80*/  LEA R91, R95, UR27, 0x4 ;  /* 0x0000001b5f5b7c11 */ /* 0x000fc6000f8e20ff */
[----:B------:R3:W-:Y:S04]  /*3d90*/  @P5 STS.128 [R210+0xa000], RZ ;  /* 0x00a000ffd2005388 */ /* 0x0007e80000000c00 */
[----:B------:R3:W-:Y:S01]  /*3da0*/  @P5 STS.128 [R210+0xb000], RZ ;  /* 0x00b000ffd2005388 */ /* 0x0007e20000000c00 */
[----:B------:R-:W-:Y:S05]  /*3db0*/  @P5 BRA `(.L_x_2560) ;  /* 0x0000000000505947 */ /* 0x000fea0003800000 */
[----:B------:R-:W-:Y:S02]  /*3dc0*/  ULDC UR6, c[0x0][0x2d0] ;  /* 0x0000b40000067ab9 */ /* 0x000fe40000000800 */
[----:B------:R-:W-:Y:S02]  /*3dd0*/  ISETP.GE.AND P1, PT, R136, UR6, PT ;  /* 0x0000000688007c0c */ /* 0x000fe4000bf26270 */
[----:B------:R-:W-:-:S11]  /*3de0*/  ISETP.GE.AND P0, PT, R98, UR6, PT ;  /* 0x0000000662007c0c */ /* 0x000fd6000bf06270 */
[----:B------:R-:W4:Y:S01]  /*3df0*/  @!P1 LDC.64 R2, c[0x0][0x220] ;  /* 0x00008800ff029b82 */ /* 0x000f220000000a00 */
[----:B------:R1:W-:Y:S01]  /*3e00*/  @P1 STS.128 [R210+0xa000], RZ ;  /* 0x00a000ffd2001388 */ /* 0x0003e20000000c00 */
[----:B----4-:R-:W-:-:S04]  /*3e10*/  @!P1 LEA R2, P2, R4, R2, 0x1 ;  /* 0x0000000204029211 */ /* 0x010fc800078408ff */
        /* <DEDUP_REMOVED lines=14> */
.L_x_2560:
[----:B------:R-:W-:Y:S05]  /*3f00*/  BSYNC B0 ;  /* 0x0000000000007941 */ /* 0x000fea0003800000 */
.L_x_2559:
[----:B------:R2:W-:Y:S01]  /*3f10*/  @P3 STS.128 [R210+0xa800], RZ ;  /* 0x00a800ffd2003388 */ /* 0x0005e20000000c00 */
[----:B------:R-:W-:Y:S01]  /*3f20*/  UIADD3 UR37, UR26, 0x1, -UR16 ;  /* 0x000000011a257890 */ /* 0x000fe2000fffe810 */
[----:B-1--4-:R-:W-:Y:S01]  /*3f30*/  IMAD.IADD R2, R89, 0x1, R7 ;  /* 0x0000000159027824 */ /* 0x012fe200078e0207 */
[----:B------:R-:W-:Y:S01]  /*3f40*/  R2P PR, R14, 0x6 ;  /* 0x000000060e007804 */ /* 0x000fe20000000000 */
[----:B------:R2:W-:Y:S01]  /*3f50*/  @P3 STS.128 [R210+0xb800], RZ ;  /* 0x00b800ffd2003388 */ /* 0x0005e20000000c00 */
[----:B------:R-:W-:Y:S01]  /*3f60*/  IMAD.MOV.U32 R3, RZ, RZ, 0x10 ;  /* 0x00000010ff037424 */ /* 0x000fe200078e00ff */
[----:B------:R-:W-:Y:S01]  /*3f70*/  UIADD3 UR36, UR26, -UR22, -UR16 ;  /* 0x800000161a247290 */ /* 0x000fe2000fffe810 */
[----:B------:R-:W-:Y:S01]  /*3f80*/  IMAD.MOV.U32 R7, RZ, RZ, 0x20 ;  /* 0x00000020ff077424 */ /* 0x000fe200078e00ff */
[----:B------:R-:W-:Y:S01]  /*3f90*/  USHF.L.U64.HI UR17, UR8, 0x4, UR9 ;  /* 0x0000000408117899 */ /* 0x000fe20008010209 */
[----:B------:R-:W-:Y:S01]  /*3fa0*/  BSSY B0, `(.L_x_2561) ;  /* 0x000001e000007945 */ /* 0x000fe20003800000 */
[----:B------:R-:W-:Y:S01]  /*3fb0*/  USHF.L.U32 UR22, UR8, 0x4, URZ ;  /* 0x0000000408167899 */ /* 0x000fe2000800063f */
[----:B------:R-:W-:Y:S01]  /*3fc0*/  LEA R191, R2, UR4, 0x1 ;  /* 0x0000000402bf7c11 */ /* 0x000fe2000f8e08ff */
[----:B------:R-:W-:Y:S01]  /*3fd0*/  UIADD3 UR37, UR37, UR21, URZ ;  /* 0x0000001525257290 */ /* 0x000fe2000fffe03f */
[----:B------:R-:W-:-:S02]  /*3fe0*/  LEA R189, R0, UR4, 0x1 ;  /* 0x0000000400bd7c11 */ /* 0x000fc4000f8e08ff */
[----:B------:R-:W-:Y:S02]  /*3ff0*/  SEL R3, R3, 0xfffffff0, !P1 ;  /* 0xfffffff003037807 */ /* 0x000fe40004800000 */
[----:B------:R-:W-:Y:S01]  /*4000*/  SEL R2, R7, 0xffffffe0, !P2 ;  /* 0xffffffe007027807 */ /* 0x000fe20005000000 */
[----:B------:R-:W-:Y:S06]  /*4010*/  @P3 BRA `(.L_x_2562) ;  /* 0x0000000000583947 */ /* 0x000fec0003800000 */
[----:B------:R-:W-:Y:S01]  /*4020*/  ULDC UR6, c[0x0][0x2d0] ;  /* 0x0000b40000067ab9 */ /* 0x000fe20000000800 */
[----:B------:R-:W-:Y:S02]  /*4030*/  IADD3 R0, P2, R4, UR22, RZ ;  /* 0x0000001604007c10 */ /* 0x000fe4000ff5e0ff */
[----:B------:R-:W-:Y:S02]  /*4040*/  ISETP.GE.AND P1, PT, R136, UR6, PT ;  /* 0x0000000688007c0c */ /* 0x000fe4000bf26270 */
[----:B------:R-:W-:Y:S02]  /*4050*/  ISETP.GE.AND P0, PT, R98, UR6, PT ;  /* 0x0000000662007c0c */ /* 0x000fe4000bf06270 */
[----:B------:R-:W-:-:S09]  /*4060*/  IADD3.X R6, R6, UR17, RZ, P2, !PT ;  /* 0x0000001106067c10 */ /* 0x000fd200097fe4ff */
        /* <DEDUP_REMOVED lines=17> */
.L_x_2562:
[----:B------:R-:W-:Y:S05]  /*4180*/  BSYNC B0 ;  /* 0x0000000000007941 */ /* 0x000fea0003800000 */
.L_x_2561:
[----:B--2---:R-:W-:Y:S01]  /*4190*/  LDSM.16.M88.4 R20, [R189+0x8000] ;  /* 0x00800000bd14783b */ /* 0x004fe20000000200 */
[----:B------:R-:W-:Y:S01]  /*41a0*/  R2P PR, R18, 0x6 ;  /* 0x0000000612007804 */ /* 0x000fe20000000000 */
[C---:B------:R-:W-:Y:S01]  /*41b0*/  VIADD R0, R189.reuse, 0x8000 ;  /* 0x00008000bd007836 */ /* 0x040fe20000000000 */
[----:B------:R-:W-:Y:S01]  /*41c0*/  UMOV UR44, UR18 ;  /* 0x00000012002c7c82 */ /* 0x000fe20008000000 */
[----:B-1--4-:R-:W1:Y:S01]  /*41d0*/  LDSM.16.M88.4 R4, [R191+0x2000] ;  /* 0x00200000bf04783b */ /* 0x012e620000000200 */
[----:B------:R-:W-:Y:S01]  /*41e0*/  VIADD R200, R189, 0x8020 ;  /* 0x00008020bdc87836 */ /* 0x000fe20000000000 */
[----:B------:R-:W-:Y:S01]  /*41f0*/  UISETP.GT.AND UP0, UPT, UR44, UR12, UPT ;  /* 0x0000000c2c00728c */ /* 0x000fe2000bf04270 */
[--C-:B------:R-:W-:Y:S01]  /*4200*/  IMAD R193, R3, 0x2, R191.reuse ;  /* 0x0000000203c17824 */ /* 0x100fe200078e02bf */
[----:B------:R-:W2:Y:S01]  /*4210*/  LDSM.16.M88.4 R32, [R189+0x8800] ;  /* 0x00880000bd20783b */ /* 0x000ea20000000200 */
[C---:B------:R-:W-:Y:S01]  /*4220*/  IMAD R199, R2.reuse, 0x2, R191 ;  /* 0x0000000202c77824 */ /* 0x040fe200078e02bf */
[----:B------:R-:W-:Y:S01]  /*4230*/  UIADD3 UR27, UR28, -0x4ab325aa, URZ ;  /* 0xb54cda561c1b7890 */ /* 0x000fe2000fffe03f */
[----:B------:R-:W-:Y:S01]  /*4240*/  IMAD R198, R2, 0x2, R193 ;  /* 0x0000000202c67824 */ /* 0x000fe200078e02c1 */
[----:B------:R-:W4:Y:S01]  /*4250*/  LDSM.16.M88.4 R12, [R191] ;  /* 0x00000000bf0c783b */ /* 0x000f220000000200 */
[----:B------:R-:W-:Y:S01]  /*4260*/  PLOP3.LUT P0, PT, PT, PT, UP0, 0x80, 0x0 ;  /* 0x000000000000781c */ /* 0x000fe20003f0f008 */
[----:B------:R-:W-:Y:S01]  /*4270*/  @P1 VIADD R200, R0, 0xffffffe0 ;  /* 0xffffffe000c81836 */ /* 0x000fe20000000000 */
[----:B------:R-:W-:Y:S01]  /*4280*/  UIADD3 UR21, UR29, 0x646e171e, URZ ;  /* 0x646e171e1d157890 */ /* 0x000fe2000fffe03f */
[----:B---3--:R-:W-:Y:S01]  /*4290*/  LDSM.16.M88.4 R8, [R193+0x2000] ;  /* 0x00200000c108783b */ /* 0x008fe20000000200 */
[----:B------:R-:W-:-:S02]  /*42a0*/  IMAD.MOV.U32 R0, RZ, RZ, 0x40 ;  /* 0x00000040ff007424 */ /* 0x000fc400078e00ff */
[----:B------:R-:W-:Y:S01]  /*42b0*/  IMAD.SHL.U32 R93, R93, 0x2, RZ ;  /* 0x000000025d5d7824 */ /* 0x000fe200078e00ff */
[----:B------:R-:W3:Y:S01]  /*42c0*/  LDSM.16.M88.4 R28, [R200] ;  /* 0x00000000c81c783b */ /* 0x000ee20000000200 */
[----:B------:R-:W-:Y:S01]  /*42d0*/  VIADD R203, R200, 0x800 ;  /* 0x00000800c8cb7836 */ /* 0x000fe20000000000 */
[----:B------:R-:W-:Y:S01]  /*42e0*/  SEL R0, R0, 0xffffffc0, !P2 ;  /* 0xffffffc000007807 */ /* 0x000fe20005000000 */
[C---:B------:R-:W-:Y:S01]  /*42f0*/  VIADD R202, R200.reuse, 0x1000 ;  /* 0x00001000c8ca7836 */ /* 0x040fe20000000000 */
[----:B------:R-:W5:Y:S01]  /*4300*/  LDSM.16.M88.4 R36, [R200+0x800] ;  /* 0x00080000c824783b */ /* 0x000f620000000200 */
[----:B------:R-:W-:Y:S01]  /*4310*/  LOP3.LUT R101, R93, 0x6, RZ, 0xc0, !PT ;  /* 0x000000065d657812 */ /* 0x000fe200078ec0ff */
[----:B------:R-:W-:Y:S02]  /*4320*/  VIADD R201, R200, 0x1800 ;  /* 0x00001800c8c97836 */ /* 0x000fe40000000000 */
[----:B------:R-:W5:Y:S01]  /*4330*/  LDSM.16.M88.4 R16, [R193] ;  /* 0x00000000c110783b */ /* 0x000f620000000200 */
[----:B------:R-:W-:-:S02]  /*4340*/  IMAD.IADD R197, R189, 0x1, R0 ;  /* 0x00000001bdc57824 */ /* 0x000fc400078e0200 */
[----:B------:R-:W-:Y:S01]  /*4350*/  IMAD.IADD R196, R0, 0x1, R200 ;  /* 0x0000000100c47824 */ /* 0x000fe200078e02c8 */
[----:B------:R-:W-:Y:S01]  /*4360*/  LDSM.16.M88.4 R24, [R199] ;  /* 0x00000000c718783b */ /* 0x000fe20000000200 */
[----:B------:R-:W-:-:S03]  /*4370*/  SHF.R.S32.HI R0, RZ, 0x1f, R92 ;  /* 0x0000001fff007819 */ /* 0x000fc6000001145c */
[----:B------:R-:W-:Y:S01]  /*4380*/  LDSM.16.M88.4 R64, [R197+0x8800] ;  /* 0x00880000c540783b */ /* 0x000fe20000000200 */
[----:B------:R-:W-:-:S03]  /*4390*/  LEA.HI R0, R0, R95, RZ, 0x2 ;  /* 0x0000005f00007211 */ /* 0x000fc600078f10ff */
[----:B------:R-:W0:Y:S01]  /*43a0*/  LDGDEPBAR ;  /* 0x00000000000079af */ /* 0x000e220000000000 */
[----:B------:R-:W-:Y:S01]  /*43b0*/  LOP3.LUT R0, R0, 0xffffffc, RZ, 0xc0, !PT ;  /* 0x0ffffffc00007812 */ /* 0x000fe200078ec0ff */
[C---:B-1----:R-:W-:Y:S06]  /*43c0*/  HMMA.16816.F32.BF16 R52, R4.reuse, R20, RZ ;  /* 0x000000140434723c */ /* 0x042fec00000418ff */
[C---:B------:R-:W-:Y:S06]  /*43d0*/  HMMA.16816.F32.BF16 R48, R4.reuse, R22, RZ ;  /* 0x000000160430723c */ /* 0x040fec00000418ff */
[C---:B--2---:R-:W-:Y:S06]  /*43e0*/  HMMA.16816.F32.BF16 R44, R4.reuse, R32, RZ ;  /* 0x00000020042c723c */ /* 0x044fec00000418ff */
[----:B------:R-:W-:Y:S01]  /*43f0*/  HMMA.16816.F32.BF16 R40, R4, R34, RZ ;  /* 0x000000220428723c */ /* 0x000fe200000418ff */
[----:B------:R-:W-:Y:S05]  /*4400*/  LDSM.16.M88.4 R4, [R199+0x2000] ;  /* 0x00200000c704783b */ /* 0x000fea0000000200 */
[C---:B----4-:R-:W-:Y:S06]  /*4410*/  HMMA.16816.F32.BF16 R60, R12.reuse, R20, RZ ;  /* 0x000000140c3c723c */ /* 0x050fec00000418ff */
[C---:B------:R-:W-:Y:S01]  /*4420*/  HMMA.16816.F32.BF16 R56, R12.reuse, R22, RZ ;  /* 0x000000160c38723c */ /* 0x040fe200000418ff */
[----:B------:R-:W1:Y:S05]  /*4430*/  LDSM.16.M88.4 R20, [R197+0x8000] ;  /* 0x00800000c514783b */ /* 0x000e6a0000000200 */
[----:B------:R-:W-:Y:S06]  /*4440*/  HMMA.16816.F32.BF16 R84, R12, R32, RZ ;  /* 0x000000200c54723c */ /* 0x000fec00000418ff */
[----:B---3--:R-:W-:Y:S06]  /*4450*/  HMMA.16816.F32.BF16 R76, R8, R28, R52 ;  /* 0x0000001c084c723c */ /* 0x008fec0000041834 */
[----:B------:R-:W-:Y:S01]  /*4460*/  HMMA.16816.F32.BF16 R80, R12, R34, RZ ;  /* 0x000000220c50723c */ /* 0x000fe200000418ff */
[----:B------:R-:W-:Y:S05]  /*4470*/  LDSM.16.M88.4 R12, [R198] ;  /* 0x00000000c60c783b */ /* 0x000fea0000000200 */
[C---:B------:R-:W-:Y:S01]  /*4480*/  HMMA.16816.F32.BF16 R68, R8.reuse, R30, R48 ;  /* 0x0000001e0844723c */ /* 0x040fe20000041830 */
[----:B------:R-:W-:Y:S05]  /*4490*/  LDSM.16.M88.4 R48, [R196+0x800] ;  /* 0x00080000c430783b */ /* 0x000fea0000000200 */
[C---:B-----5:R-:W-:Y:S06]  /*44a0*/  HMMA.16816.F32.BF16 R72, R8.reuse, R36, R44 ;  /* 0x000000240848723c */ /* 0x060fec000004182c */
[----:B------:R-:W-:Y:S01]  /*44b0*/  HMMA.16816.F32.BF16 R40, R8, R38, R40 ;  /* 0x000000260828723c */ /* 0x000fe20000041828 */
[----:B------:R-:W-:Y:S05]  /*44c0*/  LDSM.16.M88.4 R8, [R198+0x2000] ;  /* 0x00200000c608783b */ /* 0x000fea0000000200 */
[C---:B------:R-:W-:Y:S06]  /*44d0*/  HMMA.16816.F32.BF16 R32, R16.reuse, R28, R60 ;  /* 0x0000001c1020723c */ /* 0x040fec000004183c */
[C---:B------:R-:W-:Y:S01]  /*44e0*/  HMMA.16816.F32.BF16 R44, R16.reuse, R30, R56 ;  /* 0x0000001e102c723c */ /* 0x040fe20000041838 */
[----:B------:R-:W2:Y:S05]  /*44f0*/  LDSM.16.M88.4 R28, [R196] ;  /* 0x00000000c41c783b */ /* 0x000eaa0000000200 */
[----:B------:R-:W-:Y:S06]  /*4500*/  HMMA.16816.F32.BF16 R84, R16, R36, R84 ;  /* 0x000000241054723c */ /* 0x000fec0000041854 */
[----:B-1----:R-:W-:Y:S06]  /*4510*/  HMMA.16816.F32.BF16 R60, R4, R20, R76 ;  /* 0x00000014043c723c */ /* 0x002fec000004184c */
[----:B------:R-:W-:Y:S06]  /*4520*/  HMMA.16816.F32.BF16 R52, R16, R38, R80 ;  /* 0x000000261034723c */ /* 0x000fec0000041850 */
[C---:B------:R-:W-:Y:S01]  /*4530*/  HMMA.16816.F32.BF16 R56, R4.reuse, R22, R68 ;  /* 0x000000160438723c */ /* 0x040fe20000041844 */
[----:B------:R-:W-:Y:S05]  /*4540*/  LDSM.16.M88.4 R68, [R189+0x9800] ;  /* 0x00980000bd44783b */ /* 0x000fea0000000200 */
[C---:B------:R-:W-:Y:S06]  /*4550*/  HMMA.16816.F32.BF16 R72, R4.reuse, R64, R72 ;  /* 0x000000400448723c */ /* 0x040fec0000041848 */
[----:B------:R-:W-:Y:S01]  /*4560*/  HMMA.16816.F32.BF16 R40, R4, R66, R40 ;  /* 0x000000420428723c */ /* 0x000fe20000041828 */
[----:B------:R-:W-:Y:S05]  /*4570*/  LDSM.16.M88.4 R4, [R191+0x6000] ;  /* 0x00600000bf04783b */ /* 0x000fea0000000200 */
[C---:B------:R-:W-:Y:S01]  /*4580*/  HMMA.16816.F32.BF16 R36, R24.reuse, R20, R32 ;  /* 0x000000141824723c */ /* 0x040fe20000041820 */
[----:B------:R-:W1:Y:S05]  /*4590*/  LDSM.16.M88.4 R32, [R189+0x9000] ;  /* 0x00900000bd20783b */ /* 0x000e6a0000000200 */
[C---:B------:R-:W-:Y:S01]  /*45a0*/  HMMA.16816.F32.BF16 R16, R24.reuse, R22, R44 ;  /* 0x000000161810723c */ /* 0x040fe2000004182c */
[----:B------:R-:W3:Y:S05]  /*45b0*/  LDSM.16.M88.4 R20, [R191+0x4000] ;  /* 0x00400000bf14783b */ /* 0x000eea0000000200 */
[----:B------:R-:W-:Y:S06]  /*45c0*/  HMMA.16816.F32.BF16 R80, R24, R64, R84 ;  /* 0x000000401850723c */ /* 0x000fec0000041854 */
[----:B--2---:R-:W-:Y:S06]  /*45d0*/  HMMA.16816.F32.BF16 R44, R8, R28, R60 ;  /* 0x0000001c082c723c */ /* 0x004fec000004183c */
[----:B------:R-:W-:Y:S01]  /*45e0*/  HMMA.16816.F32.BF16 R52, R24, R66, R52 ;  /* 0x000000421834723c */ /* 0x000fe20000041834 */
[----:B------:R-:W-:Y:S05]  /*45f0*/  LDSM.16.M88.4 R24, [R193+0x4000] ;  /* 0x00400000c118783b */ /* 0x000fea0000000200 */
[C---:B------:R-:W-:Y:S06]  /*4600*/  HMMA.16816.F32.BF16 R56, R8.reuse, R30, R56 ;  /* 0x0000001e0838723c */ /* 0x040fec0000041838 */
[C---:B------:R-:W-:Y:S06]  /*4610*/  HMMA.16816.F32.BF16 R76, R8.reuse, R48, R72 ;  /* 0x00000030084c723c */ /* 0x040fec0000041848 */
[----:B------:R-:W-:Y:S01]  /*4620*/  HMMA.16816.F32.BF16 R64, R8, R50, R40 ;  /* 0x000000320840723c */ /* 0x000fe20000041828 */
[----:B------:R-:W-:Y:S05]  /*4630*/  LDSM.16.M88.4 R40, [R200+0x1800] ;  /* 0x00180000c828783b */ /* 0x000fea0000000200 */
[C---:B------:R-:W-:Y:S06]  /*4640*/  HMMA.16816.F32.BF16 R36, R12.reuse, R28, R36 ;  /* 0x0000001c0c24723c */ /* 0x040fec0000041824 */
[C---:B------:R-:W-:Y:S01]  /*4650*/  HMMA.16816.F32.BF16 R8, R12.reuse, R30, R16 ;  /* 0x0000001e0c08723c */ /* 0x040fe20000041810 */
[----:B------:R-:W-:Y:S04]  /*4660*/  LDSM.16.M88.4 R16, [R193+0x6000] ;  /* 0x00600000c110783b */ /* 0x000fe80000000200 */
[----:B------:R-:W2:Y:S01]  /*4670*/  LDSM.16.M88.4 R28, [R200+0x1000] ;  /* 0x00100000c81c783b */ /* 0x000ea20000000200 */
[----:B------:R-:W-:Y:S06]  /*4680*/  HMMA.16816.F32.BF16 R80, R12, R48, R80 ;  /* 0x000000300c50723c */ /* 0x000fec0000041850 */
[----:B-1----:R-:W-:Y:S06]  /*4690*/  HMMA.16816.F32.BF16 R60, R4, R32, R44 ;  /* 0x00000020043c723c */ /* 0x002fec000004182c */
[----:B------:R-:W-:Y:S01]  /*46a0*/  HMMA.16816.F32.BF16 R72, R12, R50, R52 ;  /* 0x000000320c48723c */ /* 0x000fe20000041834 */
[----:B------:R-:W-:Y:S05]  /*46b0*/  LDSM.16.M88.4 R12, [R199+0x4000] ;  /* 0x00400000c70c783b */ /* 0x000fea0000000200 */
[C---:B------:R-:W-:Y:S06]  /*46c0*/  HMMA.16816.F32.BF16 R56, R4.reuse, R34, R56 ;  /* 0x000000220438723c */ /* 0x040fec0000041838 */
[C---:B------:R-:W-:Y:S06]  /*46d0*/  HMMA.16816.F32.BF16 R52, R4.reuse, R68, R76 ;  /* 0x000000440434723c */ /* 0x040fec000004184c */
[----:B------:R-:W-:Y:S06]  /*46e0*/  HMMA.16816.F32.BF16 R48, R4, R70, R64 ;  /* 0x000000460430723c */ /* 0x000fec0000041840 */
[C---:B---3--:R-:W-:Y:S01]  /*46f0*/  HMMA.16816.F32.BF16 R44, R20.reuse, R32, R36 ;  /* 0x00000020142c723c */ /* 0x048fe20000041824 */
[----:B------:R-:W-:Y:S05]  /*4700*/  LDSM.16.M88.4 R36, [R197+0x9000] ;  /* 0x00900000c524783b */ /* 0x000fea0000000200 */
[C---:B------:R-:W-:Y:S01]  /*4710*/  HMMA.16816.F32.BF16 R4, R20.reuse, R34, R8 ;  /* 0x000000221404723c */ /* 0x040fe20000041808 */
[----:B------:R-:W1:Y:S04]  /*4720*/  LDSM.16.M88.4 R8, [R199+0x6000] ;  /* 0x00600000c708783b */ /* 0x000e680000000200 */
[----:B------:R-:W3:Y:S01]  /*4730*/  LDSM.16.M88.4 R32, [R197+0x9800] ;  /* 0x00980000c520783b */ /* 0x000ee20000000200 */
        /* <DEDUP_REMOVED lines=10> */
[----:B------:R-:W2:Y:S04]  /*47e0*/  LDSM.16.M88.4 R4, [R198+0x6000] ;  /* 0x00600000c604783b */ /* 0x000ea80000000200 */
[----:B------:R-:W4:Y:S01]  /*47f0*/  LDSM.16.M88.4 R28, [R196+0x1800] ;  /* 0x00180000c41c783b */ /* 0x000f220000000200 */
[----:B------:R-:W-:Y:S01]  /*4800*/  HMMA.16816.F32.BF16 R48, R24, R40, R76 ;  /* 0x000000281830723c */ /* 0x000fe2000004184c */
[----:B------:R-:W-:-:S05]  /*4810*/  DEPBAR.LE SB0, 0x0 ;  /* 0x000080000000791a */ /* 0x000fca0000000000 */
[----:B------:R-:W-:Y:S06]  /*4820*/  HMMA.16816.F32.BF16 R40, R24, R42, R72 ;  /* 0x0000002a1828723c */ /* 0x000fec0000041848 */
[C---:B-1----:R-:W-:Y:S06]  /*4830*/  HMMA.16816.F32.BF16 R64, R8.reuse, R36, R64 ;  /* 0x000000240840723c */ /* 0x042fec0000041840 */
[C---:B------:R-:W-:Y:S06]  /*4840*/  HMMA.16816.F32.BF16 R60, R8.reuse, R38, R60 ;  /* 0x00000026083c723c */ /* 0x040fec000004183c */
[C---:B---3--:R-:W-:Y:S06]  /*4850*/  HMMA.16816.F32.BF16 R56, R8.reuse, R32, R56 ;  /* 0x000000200838723c */ /* 0x048fec0000041838 */
[----:B------:R-:W-:Y:S06]  /*4860*/  HMMA.16816.F32.BF16 R24, R8, R34, R68 ;  /* 0x000000220818723c */ /* 0x000fec0000041844 */
[C---:B------:R-:W-:Y:S06]  /*4870*/  HMMA.16816.F32.BF16 R8, R12.reuse, R36, R52 ;  /* 0x000000240c08723c */ /* 0x040fec0000041834 */
[C---:B------:R-:W-:Y:S06]  /*4880*/  HMMA.16816.F32.BF16 R36, R12.reuse, R38, R44 ;  /* 0x000000260c24723c */ /* 0x040fec000004182c */
[C---:B------:R-:W-:Y:S06]  /*4890*/  HMMA.16816.F32.BF16 R44, R12.reuse, R32, R48 ;  /* 0x000000200c2c723c */ /* 0x040fec0000041830 */
[----:B------:R-:W-:Y:S06]  /*48a0*/  HMMA.16816.F32.BF16 R12, R12, R34, R40 ;  /* 0x000000220c0c723c */ /* 0x000fec0000041828 */
[C---:B--2---:R-:W-:Y:S06]  /*48b0*/  HMMA.16816.F32.BF16 R64, R4.reuse, R20, R64 ;  /* 0x000000140440723c */ /* 0x044fec0000041840 */
[C---:B------:R-:W-:Y:S06]  /*48c0*/  HMMA.16816.F32.BF16 R60, R4.reuse, R22, R60 ;  /* 0x00000016043c723c */ /* 0x040fec000004183c */
[C---:B----4-:R-:W-:Y:S06]  /*48d0*/  HMMA.16816.F32.BF16 R56, R4.reuse, R28, R56 ;  /* 0x0000001c0438723c */ /* 0x050fec0000041838 */
[----:B------:R-:W-:Y:S06]  /*48e0*/  HMMA.16816.F32.BF16 R32, R4, R30, R24 ;  /* 0x0000001e0420723c */ /* 0x000fec0000041818 */
[----:B------:R-:W-:Y:S01]  /*48f0*/  HMMA.16816.F32.BF16 R24, R16, R20, R8 ;  /* 0x000000141018723c */ /* 0x000fe20000041808 */
[----:B------:R-:W-:Y:S01]  /*4900*/  IMAD.U32 R5, RZ, RZ, UR15 ;  /* 0x0000000fff057e24 */ /* 0x000fe2000f8e00ff */
[----:B------:R-:W-:-:S03]  /*4910*/  SHF.R.S32.HI R4, RZ, 0x1f, R88 ;  /* 0x0000001fff047819 */ /* 0x000fc60000011458 */
[----:B------:R-:W-:Y:S01]  /*4920*/  IMAD R100, R5, 0x8, R95 ;  /* 0x0000000805647824 */ /* 0x000fe200078e025f */
[----:B------:R-:W-:Y:S01]  /*4930*/  IADD3 R5, R95, -R0, RZ ;  /* 0x800000005f057210 */ /* 0x000fe20007ffe0ff */
[C---:B------:R-:W-:Y:S01]  /*4940*/  HMMA.16816.F32.BF16 R36, R16.reuse, R22, R36 ;  /* 0x000000161024723c */ /* 0x040fe20000041824 */
[----:B------:R-:W-:Y:S02]  /*4950*/  LEA.HI R20, R4, R88, RZ, 0x2 ;  /* 0x0000005804147211 */ /* 0x000fe400078f10ff */
[----:B------:R1:W-:Y:S02]  /*4960*/  STL [R1+0x60], R100 ;  /* 0x0000606401007387 */ /* 0x0003e40000100800 */
[----:B------:R-:W-:Y:S01]  /*4970*/  SHF.R.S32.HI R4, RZ, 0x2, R20 ;  /* 0x00000002ff047819 */ /* 0x000fe20000011414 */
[----:B------:R-:W-:Y:S04]  /*4980*/  HMMA.16816.F32.BF16 R44, R16, R28, R44 ;  /* 0x0000001c102c723c */ /* 0x000fe8000004182c */
[----:B------:R-:W-:-:S02]  /*4990*/  IMAD R21, R5, 0x10, R4 ;  /* 0x0000001005157824 */ /* 0x000fc400078e0204 */
[----:B------:R-:W-:Y:S01]  /*49a0*/  IMAD.IADD R0, R4, 0x1, R91 ;  /* 0x0000000104007824 */ /* 0x000fe200078e025b */
[----:B------:R-:W-:Y:S01]  /*49b0*/  HMMA.16816.F32.BF16 R16, R16, R30, R12 ;  /* 0x0000001e1010723c */ /* 0x000fe2000004180c */
[----:B------:R-:W-:Y:S02]  /*49c0*/  IMAD.U32 R5, RZ, RZ, UR26 ;  /* 0x0000001aff057e24 */ /* 0x000fe4000f8e00ff */
[----:B------:R-:W-:Y:S01]  /*49d0*/  IMAD.U32 R4, RZ, RZ, UR37 ;  /* 0x00000025ff047e24 */ /* 0x000fe2000f8e00ff */
[C---:B------:R-:W-:Y:S01]  /*49e0*/  IADD3 R7, R0.reuse, 0x40, RZ ;  /* 0x0000004000077810 */ /* 0x040fe20007ffe0ff */
[C---:B------:R-:W-:Y:S01]  /*49f0*/  VIADD R6, R0.reuse, 0x8 ;  /* 0x0000000800067836 */ /* 0x040fe20000000000 */
[C---:B------:R-:W-:Y:S01]  /*4a00*/  VIADDMNMX R223, R0.reuse, UR37, R5, PT ;  /* 0x0000002500df7c46 */ /* 0x040fe2000b800105 */
[----:B------:R-:W-:Y:S01]  /*4a10*/  VIADD R8, R0, 0x48 ;  /* 0x0000004800087836 */ /* 0x000fe20000000000 */
[C-C-:B------:R-:W-:Y:S02]  /*4a20*/  IADD3 R5, R4.reuse, 0x8, R0.reuse ;  /* 0x0000000804057810 */ /* 0x140fe40007ffe000 */
[----:B------:R-:W-:-:S02]  /*4a30*/  IADD3 R9, R4, 0x40, R0 ;  /* 0x0000004004097810 */ /* 0x000fc40007ffe000 */
[----:B------:R-:W-:Y:S02]  /*4a40*/  IADD3 R4, R4, 0x48, R0 ;  /* 0x0000004804047810 */ /* 0x000fe40007ffe000 */
[----:B------:R-:W-:Y:S02]  /*4a50*/  VIADDMNMX R219, R0, UR36, RZ, !PT ;  /* 0x0000002400db7c46 */ /* 0x000fe4000f8001ff */
[----:B------:R-:W-:Y:S02]  /*4a60*/  VIADDMNMX R218, R6, UR36, RZ, !PT ;  /* 0x0000002406da7c46 */ /* 0x000fe4000f8001ff */
[----:B------:R-:W-:Y:S02]  /*4a70*/  VIADDMNMX R217, R7, UR36, RZ, !PT ;  /* 0x0000002407d97c46 */ /* 0x000fe4000f8001ff */
[----:B------:R-:W-:Y:S02]  /*4a80*/  VIADDMNMX R216, R8, UR36, RZ, !PT ;  /* 0x0000002408d87c46 */ /* 0x000fe4000f8001ff */
[----:B------:R-:W-:-:S02]  /*4a90*/  VIMNMX R222, R5, UR26, PT ;  /* 0x0000001a05de7c48 */ /* 0x000fc4000bfe0100 */
[----:B------:R-:W-:Y:S02]  /*4aa0*/  VIMNMX R221, R9, UR26, PT ;  /* 0x0000001a09dd7c48 */ /* 0x000fe4000bfe0100 */
[----:B------:R-:W-:Y:S01]  /*4ab0*/  VIMNMX R220, R4, UR26, PT ;  /* 0x0000001a04dc7c48 */ /* 0x000fe2000bfe0100 */
[----:B------:R-:W-:Y:S06]  /*4ac0*/  BAR.SYNC.DEFER_BLOCKING 0x0 ;  /* 0x0000000000007b1d */ /* 0x000fec0000010000 */
[----:B-1----:R-:W-:Y:S05]  /*4ad0*/  @!P0 BRA `(.L_x_2563) ;  /* 0x0000000000c08947 */ /* 0x002fea0003800000 */
[----:B------:R-:W-:Y:S01]  /*4ae0*/  ULDC UR6, c[0x0][0x2d0] ;  /* 0x0000b40000067ab9 */ /* 0x000fe20000000800 */
[----:B------:R-:W-:Y:S01]  /*4af0*/  UIADD3 UR26, UR19, -0x2, URZ ;  /* 0xfffffffe131a7890 */ /* 0x000fe2000fffe03f */
[----:B------:R-:W-:Y:S01]  /*4b00*/  ISETP.GE.AND P3, PT, R136, UR6, PT ;  /* 0x0000000688007c0c */ /* 0x000fe2000bf66270 */
[----:B------:R-:W-:Y:S01]  /*4b10*/  BSSY B0, `(.L_x_2564) ;  /* 0x000002b000007945 */ /* 0x000fe20003800000 */
[----:B------:R-:W-:Y:S01]  /*4b20*/  ISETP.GE.AND P2, PT, R98, UR6, PT ;  /* 0x0000000662007c0c */ /* 0x000fe2000bf46270 */
[----:B------:R-:W-:Y:S02]  /*4b30*/  USHF.R.S32.HI UR7, URZ, 0x1f, UR26 ;  /* 0x0000001f3f077899 */ /* 0x000fe4000801141a */
[----:B------:R-:W-:Y:S01]  /*4b40*/  UIMAD UR6, UR30, UR26, URZ ;  /* 0x0000001a1e0672a4 */ /* 0x000fe2000f8e023f */
[----:B------:R-:W-:-:S03]  /*4b50*/  IMAD.U32 R0, RZ, RZ, UR26 ;  /* 0x0000001aff007e24 */ /* 0x000fc6000f8e00ff */
[----:B------:R-:W-:Y:S01]  /*4b60*/  UIMAD UR6, UR7, UR31, UR6 ;  /* 0x0000001f070672a4 */ /* 0x000fe2000f8e0206 */
[----:B------:R-:W-:-:S03]  /*4b70*/  IMAD.WIDE.U32 R4, R0, UR31, R96 ;  /* 0x0000001f00047c25 */ /* 0x000fc6000f8e0060 */
[----:B------:R-:W1:Y:S01]  /*4b80*/  @!P3 LDC.64 R6, c[0x0][0x218] ;  /* 0x00008600ff06bb82 */ /* 0x000e620000000a00 */
[----:B------:R2:W-:Y:S01]  /*4b90*/  @P3 STS.128 [R210+0x8000], RZ ;  /* 0x008000ffd2003388 */ /* 0x0005e20000000c00 */
[----:B------:R-:W-:Y:S01]  /*4ba0*/  VIADD R5, R5, UR6 ;  /* 0x0000000605057c36 */ /* 0x000fe20008000000 */
[----:B------:R-:W-:-:S04]  /*4bb0*/  IADD3 R0, P4, R4, UR33, RZ ;  /* 0x0000002104007c10 */ /* 0x000fc8000ff9e0ff */
        /* <DEDUP_REMOVED lines=32> */
.L_x_2565:
[----:B------:R-:W-:Y:S05]  /*4dc0*/  BSYNC B0 ;  /* 0x0000000000007941 */ /* 0x000fea0003800000 */
.L_x_2564:
[----:B------:R-:W0:Y:S02]  /*4dd0*/  LDGDEPBAR ;  /* 0x00000000000079af */ /* 0x000e240000000000 */
.L_x_2563:
[----:B-1----:R-:W-:Y:S01]  /*4de0*/  IMAD.U32 R4, RZ, RZ, UR18 ;  /* 0x00000012ff047e24 */ /* 0x002fe2000f8e00ff */
[----:B------:R-:W-:Y:S01]  /*4df0*/  LOP3.LUT R0, R20, 0x7ffffffc, RZ, 0xc0, !PT ;  /* 0x7ffffffc14007812 */ /* 0x000fe200078ec0ff */
[----:B------:R-:W-:Y:S01]  /*4e00*/  ULOP3.LUT UR6, UR44, UR29, URZ, 0x3c, !UPT ;  /* 0x0000001d2c067292 */ /* 0x000fe2000f8e3c3f */
[----:B------:R-:W-:Y:S01]  /*4e10*/  IMAD.WIDE.U32 R22, R102, -0x2daee0ad, RZ ;  /* 0xd2511f5366167825 */ /* 0x000fe200078e00ff */
[----:B------:R-:W-:Y:S01]  /*4e20*/  UIADD3 UR26, UR28, -0x61c88647, URZ ;  /* 0x9e3779b91c1a7890 */ /* 0x000fe2000fffe03f */
[----:B------:R-:W-:Y:S01]  /*4e30*/  LOP3.LUT R28, R94, UR28, RZ, 0x3c, !PT ;  /* 0x0000001c5e1c7c12 */ /* 0x000fe2000f8e3cff */
[----:B------:R-:W-:Y:S01]  /*4e40*/  UIADD3 UR45, UR29, -0x4498517b, URZ ;  /* 0xbb67ae851d2d7890 */ /* 0x000fe2000fffe03f */
[----:B------:R-:W-:Y:S01]  /*4e50*/  IMAD R4, R4, 0x20, R101 ;  /* 0x0000002004047824 */ /* 0x000fe200078e0265 */
[----:B------:R-:W-:Y:S01]  /*4e60*/  UIADD3 UR41, UR29, 0x76cf5d0a, URZ ;  /* 0x76cf5d0a1d297890 */ /* 0x000fe2000fffe03f */
[----:B--2---:R-:W-:Y:S01]  /*4e70*/  IMAD.IADD R6, R88, 0x1, -R0 ;  /* 0x0000000158067824 */ /* 0x004fe200078e0a00 */
[----:B------:R-:W-:Y:S01]  /*4e80*/  LOP3.LUT R0, R23, UR6, RZ, 0x3c, !PT ;  /* 0x0000000617007c12 */ /* 0x000fe2000f8e3cff */
[C---:B------:R-:W-:Y:S01]  /*4e90*/  VIADD R5, R4.reuse, 0x1 ;  /* 0x0000000104057836 */ /* 0x040fe20000000000 */
[-C--:B------:R-:W-:Y:S01]  /*4ea0*/  ISETP.GE.AND P6, PT, R4, R223.reuse, PT ;  /* 0x000000df0400720c */ /* 0x080fe20003fc6270 */
[----:B------:R-:W-:Y:S01]  /*4eb0*/  IMAD.SHL.U32 R6, R6, 0x2, RZ ;  /* 0x0000000206067824 */ /* 0x000fe200078e00ff */
[-C--:B------:R-:W-:Y:S01]  /*4ec0*/  ISETP.GE.AND P4, PT, R4, R222.reuse, PT ;  /* 0x000000de0400720c */ /* 0x080fe20003f86270 */
[----:B------:R-:W-:Y:S01]  /*4ed0*/  VIADD R9, R100, 0x4 ;  /* 0x0000000464097836 */ /* 0x000fe20000000000 */
[----:B------:R-:W-:Y:S01]  /*4ee0*/  ISETP.GE.AND P5, PT, R5, R223, PT ;  /* 0x000000df0500720c */ /* 0x000fe20003fa6270 */
[----:B------:R-:W-:Y:S01]  /*4ef0*/  IMAD R111, R21, UR20, R6 ;  /* 0x00000014156f7c24 */ /* 0x000fe2000f8e0206 */
[C---:B------:R-:W-:Y:S01]  /*4f00*/  ISETP.GE.AND P3, PT, R5.reuse, R222, PT ;  /* 0x000000de0500720c */ /* 0x040fe20003f66270 */
[----:B------:R-:W-:Y:S01]  /*4f10*/  VIADD R6, R4, 0x8 ;  /* 0x0000000804067836 */ /* 0x000fe20000000000 */
[C---:B------:R-:W-:Y:S01]  /*4f20*/  ISETP.GE.AND P2, PT, R5.reuse, R221, PT ;  /* 0x000000dd0500720c */ /* 0x040fe20003f46270 */
[----:B------:R-:W-:Y:S01]  /*4f30*/  IMAD.WIDE.U32 R78, R100, -0x326172a9, RZ ;  /* 0xcd9e8d57644e7825 */ /* 0x000fe200078e00ff */
[C---:B------:R-:W-:Y:S01]  /*4f40*/  ISETP.GE.AND P1, PT, R5.reuse, R220, PT ;  /* 0x000000dc0500720c */ /* 0x040fe20003f26270 */
[----:B------:R-:W-:Y:S01]  /*4f50*/  UIADD3 UR40, UR28, -0x255992d5, URZ ;  /* 0xdaa66d2b1c287890 */ /* 0x000fe2000fffe03f */
[----:B------:R-:W-:Y:S01]  /*4f60*/  ISETP.LT.OR P5, PT, R5, R219, P5 ;  /* 0x000000db0500720c */ /* 0x000fe20002fa1670 */
[----:B------:R-:W-:Y:S01]  /*4f70*/  IMAD.WIDE.U32 R10, R9, -0x326172a9, RZ ;  /* 0xcd9e8d57090a7825 */ /* 0x000fe200078e00ff */
[C---:B------:R-:W-:Y:S01]  /*4f80*/  ISETP.LT.OR P3, PT, R5.reuse, R218, P3 ;  /* 0x000000da0500720c */ /* 0x040fe20001f61670 */
[----:B------:R-:W-:Y:S01]  /*4f90*/  UIADD3 UR42, UR28, 0x3c6ef372, URZ ;  /* 0x3c6ef3721c2a7890 */ /* 0x000fe2000fffe03f */
[C---:B------:R-:W-:Y:S01]  /*4fa0*/  ISETP.LT.OR P2, PT, R5.reuse, R217, P2 ;  /* 0x000000d90500720c */ /* 0x040fe20001741670 */
[----:B------:R-:W-:Y:S01]  /*4fb0*/  IMAD.WIDE.U32 R12, R0, -0x326172a9, RZ ;  /* 0xcd9e8d57000c7825 */ /* 0x000fe200078e00ff */
[----:B------:R-:W-:Y:S01]  /*4fc0*/  ISETP.LT.OR P1, PT, R5, R216, P1 ;  /* 0x000000d80500720c */ /* 0x000fe20000f21670 */
[----:B------:R-:W-:Y:S01]  /*4fd0*/  STL.64 [R1+0x18], R22 ;  /* 0x0000181601007387 */ /* 0x000fe20000100a00 */
[C---:B------:R-:W-:Y:S01]  /*4fe0*/  ISETP.LT.OR P6, PT, R4.reuse, R219, P6 ;  /* 0x000000db0400720c */ /* 0x040fe200037c1670 */
[----:B------:R-:W-:Y:S01]  /*4ff0*/  VIADD R5, R4, 0x9 ;  /* 0x0000000904057836 */ /* 0x000fe20000000000 */
[----:B------:R-:W-:Y:S01]  /*5000*/  FSEL R41, R25, -INF , !P5 ;  /* 0xff80000019297808 */ /* 0x000fe20006800000 */
[----:B------:R1:W-:Y:S01]  /*5010*/  STL [R1+0x64], R28 ;  /* 0x0000641c01007387 */ /* 0x0003e20000100800 */
[----:B------:R-:W-:Y:S01]  /*5020*/  FSEL R40, R24, -INF , !P6 ;  /* 0xff80000018287808 */ /* 0x000fe20007000000 */
[----:B------:R-:W-:Y:S01]  /*5030*/  UIADD3 UR39, UR29, 0x32370b8f, URZ ;  /* 0x32370b8f1d277890 */ /* 0x000fe2000fffe03f */
[----:B------:R-:W-:Y:S01]  /*5040*/  FSEL R49, R27, -INF , !P3 ;  /* 0xff8000001b317808 */ /* 0x000fe20005800000 */
[----:B------:R-:W-:Y:S01]  /*5050*/  STL.64 [R1+0x90], R78 ;  /* 0x0000904e01007387 */ /* 0x000fe20000100a00 */
[----:B------:R-:W-:Y:S01]  /*5060*/  FSEL R67, R67, -INF , !P1 ;  /* 0xff80000043437808 */ /* 0x000fe20004800000 */
[----:B------:R-:W-:Y:S01]  /*5070*/  UIADD3 UR37, UR29, -0x126145ec, URZ ;  /* 0xed9eba141d257890 */ /* 0x000fe2000fffe03f */
[C---:B------:R-:W-:Y:S01]  /*5080*/  ISETP.GE.AND P6, PT, R4.reuse, R221, PT ;  /* 0x000000dd0400720c */ /* 0x040fe20003fc6270 */
[----:B------:R-:W-:Y:S01]  /*5090*/  UIADD3 UR38, UR28, 0x78dde6e4, URZ ;  /* 0x78dde6e41c267890 */ /* 0x000fe2000fffe03f */
[----:B------:R-:W-:Y:S01]  /*50a0*/  ISETP.GE.AND P5, PT, R4, R220, PT ;  /* 0x000000dc0400720c */ /* 0x000fe20003fa6270 */
[----:B------:R-:W-:Y:S01]  /*50b0*/  UIADD3 UR18, UR29, -0x56f99767, URZ ;  /* 0xa90668991d127890 */ /* 0x000fe2000fffe03f */
[-C--:B------:R-:W-:Y:S01]  /*50c0*/  ISETP.GE.AND P3, PT, R6, R223.reuse, PT ;  /* 0x000000df0600720c */ /* 0x080fe20003f66270 */
[----:B------:R-:W-:Y:S01]  /*50d0*/  UIADD3 UR36, UR28, 0x1715609d, URZ ;  /* 0x1715609d1c247890 */ /* 0x000fe2000fffe03f */
[----:B------:R-:W-:Y:S01]  /*50e0*/  ISETP.GE.AND P1, PT, R5, R223, PT ;  /* 0x000000df0500720c */ /* 0x000fe20003f26270 */
[----:B------:R-:W-:Y:S01]  /*50f0*/  ULDC UR43, c[0x0][0x2ec] ;  /* 0x0000bb00002b7ab9 */ /* 0x000fe20000000800 */
[----:B------:R-:W-:Y:S01]  /*5100*/  ISETP.LT.OR P4, PT, R4, R218, P4 ;  /* 0x000000da0400720c */ /* 0x000fe20002781670 */
[----:B------:R-:W-:Y:S01]  /*5110*/  IMAD.IADD R0, R90, 0x1, R89 ;  /* 0x000000015a007824 */ /* 0x000fe200078e0259 */
[C---:B------:R-:W-:Y:S01]  /*5120*/  ISETP.LT.OR P6, PT, R4.reuse, R217, P6 ;  /* 0x000000d90400720c */ /* 0x040fe200037c1670 */
[----:B------:R-:W-:Y:S01]  /*5130*/  ULDC.64 UR6, c[0x0][0x2a8] ;  /* 0x0000aa0000067ab9 */ /* 0x000fe20000000a00 */
[----:B------:R-:W-:-:S02]  /*5140*/  ISETP.LT.OR P5, PT, R4, R216, P5 ;  /* 0x000000d80400720c */ /* 0x000fc40002fa1670 */
[-C--:B------:R-:W-:Y:S02]  /*5150*/  ISETP.LT.OR P3, PT, R6, R219.reuse, P3 ;  /* 0x000000db0600720c */ /* 0x080fe40001f61670 */
[----:B------:R-:W-:Y:S02]  /*5160*/  ISETP.LT.OR P1, PT, R5, R219, P1 ;  /* 0x000000db0500720c */ /* 0x000fe40000f21670 */
[----:B------:R-:W-:Y:S01]  /*5170*/  FSEL R48, R26, -INF , !P4 ;  /* 0xff8000001a307808 */ /* 0x000fe20006000000 */
[----:B------:R-:W-:Y:S01]  /*5180*/  IMAD.WIDE.U32 R26, R9, -0x326172a9, RZ ;  /* 0xcd9e8d57091a7825 */ /* 0x000fe200078e00ff */
        /* <DEDUP_REMOVED lines=24> */
[----:B------:R-:W-:Y:S02]  /*5310*/  ISETP.LT.OR P1, PT, R5, R219, P1 ;  /* 0x000000db0500720c */ /* 0x000fe40000f21670 */
        /* <DEDUP_REMOVED lines=11> */
[----:B------:R-:W-:Y:S02]  /*53d0*/  ISETP.GE.AND P2, PT, R6, R220, PT ;  /* 0x000000dc0600720c */ /* 0x000fe40003f46270 */
[C---:B------:R-:W-:Y:S02]  /*53e0*/  ISETP.LT.OR P5, PT, R5.reuse, R218, P5 ;  /* 0x000000da0500720c */ /* 0x040fe40002fa1670 */
[CC--:B------:R-:W-:Y:S02]  /*53f0*/  ISETP.LT.OR P3, PT, R5.reuse, R217.reuse, P3 ;  /* 0x000000d90500720c */ /* 0x0c0fe40001f61670 */
[----:B------:R-:W-:Y:S01]  /*5400*/  ISETP.LT.OR P1, PT, R5, R216, P1 ;  /* 0x000000d80500720c */ /* 0x000fe20000f21670 */
[----:B------:R-:W-:Y:S01]  /*5410*/  VIADD R5, R4, 0x18 ;  /* 0x0000001804057836 */ /* 0x000fe20000000000 */
[----:B------:R-:W-:Y:S01]  /*5420*/  ISETP.LT.OR P6, PT, R6, R218, P6 ;  /* 0x000000da0600720c */ /* 0x000fe200037c1670 */
[----:B------:R-:W-:Y:S01]  /*5430*/  VIADD R4, R4, 0x19 ;  /* 0x0000001904047836 */ /* 0x000fe20000000000 */
        /* <DEDUP_REMOVED lines=10> */
[----:B------:R-:W-:Y:S02]  /*54e0*/  FSEL R57, R57, -INF , !P3 ;  /* 0xff80000039397808 */ /* 0x000fe40005800000 */
[----:B------:R-:W-:Y:S02]  /*54f0*/  ISETP.GE.AND P3, PT, R4, R223, PT ;  /* 0x000000df0400720c */ /* 0x000fe40003f66270 */
[----:B------:R-:W-:-:S02]  /*5500*/  ISETP.LT.OR P5, PT, R5, R219, P5 ;  /* 0x000000db0500720c */ /* 0x000fc40002fa1670 */
[C---:B------:R-:W-:Y:S02]  /*5510*/  ISETP.LT.OR P6, PT, R5.reuse, R218, P6 ;  /* 0x000000da0500720c */ /* 0x040fe400037c1670 */
[C---:B------:R-:W-:Y:S02]  /*5520*/  ISETP.LT.OR P4, PT, R5.reuse, R217, P4 ;  /* 0x000000d90500720c */ /* 0x040fe40002781670 */
[----:B------:R-:W-:Y:S02]  /*5530*/  ISETP.LT.OR P2, PT, R5, R216, P2 ;  /* 0x000000d80500720c */ /* 0x000fe40001741670 */
[----:B------:R-:W-:Y:S02]  /*5540*/  FSEL R69, R59, -INF , !P1 ;  /* 0xff8000003b457808 */ /* 0x000fe40004800000 */
[----:B------:R-:W-:Y:S02]  /*5550*/  ISETP.LT.OR P1, PT, R4, R219, P3 ;  /* 0x000000db0400720c */ /* 0x000fe40001f21670 */
[----:B------:R-:W-:-:S02]  /*5560*/  LOP3.LUT R5, R79, R28, RZ, 0x3c, !PT ;  /* 0x0000001c4f057212 */ /* 0x000fc400078e3cff */
[----:B------:R-:W-:Y:S02]  /*5570*/  LOP3.LUT R7, R11, R28, RZ, 0x3c, !PT ;  /* 0x0000001c0b077212 */ /* 0x000fe400078e3cff */
[----:B------:R-:W-:Y:S01]  /*5580*/  LOP3.LUT R8, R13, UR26, R10, 0x96, !PT ;  /* 0x0000001a0d087c12 */ /* 0x000fe2000f8e960a */
[----:B------:R-:W-:Y:S01]  /*5590*/  IMAD.WIDE.U32 R20, R5, -0x2daee0ad, RZ ;  /* 0xd2511f5305147825 */ /* 0x000fe200078e00ff */
[----:B------:R-:W-:Y:S02]  /*55a0*/  FSEL R44, R16, -INF , !P5 ;  /* 0xff800000102c7808 */ /* 0x000fe40006800000 */
[----:B------:R-:W-:Y:S01]  /*55b0*/  FSEL R45, R17, -INF , !P1 ;  /* 0xff800000112d7808 */ /* 0x000fe20004800000 */
[----:B------:R-:W-:Y:S01]  /*55c0*/  IMAD.WIDE.U32 R6, R7, -0x2daee0ad, RZ ;  /* 0xd2511f5307067825 */ /* 0x000fe200078e00ff */
[C---:B------:R-:W-:Y:S01]  /*55d0*/  ISETP.GE.AND P5, PT, R4.reuse, R222, PT ;  /* 0x000000de0400720c */ /* 0x040fe20003fa6270 */
[----:B------:R2:W-:Y:S01]  /*55e0*/  STL.64 [R1+0x30], R20 ;  /* 0x0000301401007387 */ /* 0x0005e20000100a00 */
[----:B------:R-:W-:Y:S01]  /*55f0*/  ISETP.GE.AND P3, PT, R4, R221, PT ;  /* 0x000000dd0400720c */ /* 0x000fe20003f66270 */
[----:B------:R-:W-:Y:S01]  /*5600*/  IMAD.WIDE.U32 R14, R8, -0x2daee0ad, RZ ;  /* 0xd2511f53080e7825 */ /* 0x000fe200078e00ff */
[C---:B------:R-:W-:Y:S01]  /*5610*/  ISETP.GE.AND P1, PT, R4.reuse, R220, PT ;  /* 0x000000dc0400720c */ /* 0x040fe20003f26270 */
[----:B------:R3:W-:Y:S01]  /*5620*/  STL.64 [R1+0x20], R26 ;  /* 0x0000201a01007387 */ /* 0x0007e20000100a00 */
[----:B------:R-:W-:-:S02]  /*5630*/  ISETP.LT.OR P5, PT, R4, R218, P5 ;  /* 0x000000da0400720c */ /* 0x000fc40002fa1670 */
[C---:B------:R-:W-:Y:S02]  /*5640*/  ISETP.LT.OR P3, PT, R4.reuse, R217, P3 ;  /* 0x000000d90400720c */ /* 0x040fe40001f61670 */
[----:B------:R-:W-:Y:S02]  /*5650*/  ISETP.LT.OR P1, PT, R4, R216, P1 ;  /* 0x000000d80400720c */ /* 0x000fe40000f21670 */
[--C-:B------:R-:W-:Y:S02]  /*5660*/  LOP3.LUT R4, R21, UR45, R22.reuse, 0x96, !PT ;  /* 0x0000002d15047c12 */ /* 0x100fe4000f8e9616 */
[----:B------:R-:W-:Y:S02]  /*5670*/  LOP3.LUT R5, R7, UR45, R22, 0x96, !PT ;  /* 0x0000002d07057c12 */ /* 0x000fe4000f8e9616 */
[----:B------:R-:W-:Y:S01]  /*5680*/  LOP3.LUT R6, R15, UR41, R6, 0x96, !PT ;  /* 0x000000290f067c12 */ /* 0x000fe2000f8e9606 */
[----:B------:R-:W-:Y:S01]  /*5690*/  IMAD.WIDE.U32 R30, R4, -0x326172a9, RZ ;  /* 0xcd9e8d57041e7825 */ /* 0x000fe200078e00ff */
[----:B------:R-:W-:-:S02]  /*56a0*/  FSEL R55, R32, -INF , !P4 ;  /* 0xff80000020377808 */ /* 0x000fc40006000000 */
[----:B------:R-:W-:Y:S01]  /*56b0*/  FSEL R54, R33, -INF , !P3 ;  /* 0xff80000021367808 */ /* 0x000fe20005800000 */
[----:B------:R-:W-:Y:S01]  /*56c0*/  IMAD.WIDE.U32 R4, R5, -0x326172a9, RZ ;  /* 0xcd9e8d5705047825 */ /* 0x000fe200078e00ff */
[----:B------:R-:W-:Y:S01]  /*56d0*/  FSEL R72, R18, -INF , !P6 ;  /* 0xff80000012487808 */ /* 0x000fe20007000000 */
[----:B------:R-:W-:Y:S01]  /*56e0*/  STL.64 [R1], R30 ;  /* 0x0000001e01007387 */ /* 0x000fe20000100a00 */
[----:B------:R-:W-:Y:S01]  /*56f0*/  LOP3.LUT R8, R31, UR42, R12, 0x96, !PT ;  /* 0x0000002a1f087c12 */ /* 0x000fe2000f8e960c */
[----:B------:R-:W-:Y:S01]  /*5700*/  IMAD.WIDE.U32 R32, R6, -0x326172a9, RZ ;  /* 0xcd9e8d5706207825 */ /* 0x000fe200078e00ff */
[----:B------:R-:W-:Y:S02]  /*5710*/  LOP3.LUT R6, R13, UR26, R78, 0x96, !PT ;  /* 0x0000001a0d067c12 */ /* 0x000fe4000f8e964e */
[----:B------:R-:W-:Y:S01]  /*5720*/  LOP3.LUT R9, R27, R28, RZ, 0x3c, !PT ;  /* 0x0000001c1b097212 */ /* 0x000fe200078e3cff */
[----:B-1----:R-:W-:Y:S01]  /*5730*/  IMAD.WIDE.U32 R28, R8, -0x2daee0ad, RZ ;  /* 0xd2511f53081c7825 */ /* 0x002fe200078e00ff */
[----:B------:R-:W-:-:S02]  /*5740*/  LOP3.LUT R24, R33, UR40, R4, 0x96, !PT ;  /* 0x0000002821187c12 */ /* 0x000fc4000f8e9604 */
[----:B------:R-:W-:Y:S01]  /*5750*/  FMNMX.FTZ R4, R40, R41, !PT ;  /* 0x0000002928047209 */ /* 0x000fe20007810000 */
[----:B------:R-:W-:Y:S01]  /*5760*/  IMAD.WIDE.U32 R6, R6, -0x2daee0ad, RZ ;  /* 0xd2511f5306067825 */ /* 0x000fe200078e00ff */
[----:B------:R-:W-:Y:S02]  /*5770*/  FSEL R59, R34, -INF , !P2 ;  /* 0xff800000223b7808 */ /* 0x000fe40005000000 */
[----:B------:R-:W-:Y:S01]  /*5780*/  FMNMX.FTZ R18, R42, R4, !PT ;  /* 0x000000042a127209 */ /* 0x000fe20007810000 */
[----:B------:R-:W-:Y:S01]  /*5790*/  IMAD.WIDE.U32 R24, R24, -0x2daee0ad, RZ ;  /* 0xd2511f5318187825 */ /* 0x000fe200078e00ff */
[----:B------:R-:W-:Y:S02]  /*57a0*/  FSEL R58, R35, -INF , !P1 ;  /* 0xff800000233a7808 */ /* 0x000fe40004800000 */
[----:B------:R-:W-:Y:S01]  /*57b0*/  FMNMX.FTZ R18, R43, R18, !PT ;  /* 0x000000122b127209 */ /* 0x000fe20007810000 */
[----:B------:R-:W-:Y:S01]  /*57c0*/  IMAD.WIDE.U32 R34, R9, -0x2daee0ad, RZ ;  /* 0xd2511f5309227825 */ /* 0x000fe200078e00ff */
[----:B------:R-:W-:-:S02]  /*57d0*/  LOP3.LUT R8, R7, UR41, R20, 0x96, !PT ;  /* 0x0000002907087c12 */ /* 0x000fc4000f8e9614 */
[----:B------:R-:W-:Y:S02]  /*57e0*/  FMNMX.FTZ R18, R38, R18, !PT ;  /* 0x0000001226127209 */ /* 0x000fe40007810000 */
[----:B------:R-:W-:Y:S01]  /*57f0*/  LOP3.LUT R7, R7, UR41, R20, 0x96, !PT ;  /* 0x0000002907077c12 */ /* 0x000fe2000f8e9614 */
[----:B------:R1:W-:Y:S01]  /*5800*/  STL.64 [R1+0x38], R34 ;  /* 0x0000382201007387 */ /* 0x0003e20000100a00 */
[----:B------:R-:W-:Y:S02]  /*5810*/  FMNMX.FTZ R18, R39, R18, !PT ;  /* 0x0000001227127209 */ /* 0x000fe40007810000 */
[C-C-:B------:R-:W-:Y:S02]  /*5820*/  LOP3.LUT R11, R29.reuse, UR39, R6.reuse, 0x96, !PT ;  /* 0x000000271d0b7c12 */ /* 0x140fe4000f8e9606 */
[----:B------:R-:W-:Y:S02]  /*5830*/  FMNMX.FTZ R18, R44, R18, !PT ;  /* 0x000000122c127209 */ /* 0x000fe40007810000 */
[----:B--2---:R-:W-:-:S02]  /*5840*/  LOP3.LUT R21, R29, UR39, R6, 0x96, !PT ;  /* 0x000000271d157c12 */ /* 0x004fc4000f8e9606 */
[----:B------:R-:W-:Y:S02]  /*5850*/  LOP3.LUT R10, R13, UR26, R26, 0x96, !PT ;  /* 0x0000001a0d0a7c12 */ /* 0x000fe4000f8e961a */
[----:B------:R-:W-:Y:S01]  /*5860*/  LOP3.LUT R6, R35, UR45, R22, 0x96, !PT ;  /* 0x0000002d23067c12 */ /* 0x000fe2000f8e9616 */
[----:B------:R-:W-:Y:S01]  /*5870*/  IMAD.WIDE.U32 R22, R7, -0x326172a9, RZ ;  /* 0xcd9e8d5707167825 */ /* 0x000fe200078e00ff */
[----:B------:R-:W-:Y:S02]  /*5880*/  FMNMX.FTZ R18, R45, R18, !PT ;  /* 0x000000122d127209 */ /* 0x000fe40007810000 */
[----:B------:R-:W-:Y:S01]  /*5890*/  LOP3.LUT R5, R5, UR42, R12, 0x96, !PT ;  /* 0x0000002a05057c12 */ /* 0x000fe2000f8e960c */
[----:B------:R-:W-:Y:S01]  /*58a0*/  IMAD.WIDE.U32 R16, R10, -0x2daee0ad, RZ ;  /* 0xd2511f530a107825 */ /* 0x000fe200078e00ff */
[----:B------:R-:W-:Y:S02]  /*58b0*/  LOP3.LUT R10, R23, UR40, R30, 0x96, !PT ;  /* 0x00000028170a7c12 */ /* 0x000fe4000f8e961e */
[----:B------:R-:W2:Y:S01]  /*58c0*/  SHFL.BFLY PT, R23, R18, 0x2, 0x1f ;  /* 0x0c401f0012177f89 */ /* 0x000ea200000e0000 */
[----:B------:R-:W-:Y:S01]  /*58d0*/  IMAD.WIDE.U32 R4, R5, -0x2daee0ad, RZ ;  /* 0xd2511f5305047825 */ /* 0x000fe200078e00ff */
[----:B------:R-:W-:-:S02]  /*58e0*/  FSEL R71, R19, -INF , !P5 ;  /* 0xff80000013477808 */ /* 0x000fc40006800000 */
[----:B------:R-:W-:Y:S01]  /*58f0*/  LEA R190, R0, UR4, 0x1 ;  /* 0x0000000400be7c11 */ /* 0x000fe2000f8e08ff */
[----:B------:R-:W-:Y:S01]  /*5900*/  IMAD.WIDE.U32 R12, R8, -0x326172a9, RZ ;  /* 0xcd9e8d57080c7825 */ /* 0x000fe200078e00ff */
[----:B---3--:R-:W-:Y:S01]  /*5910*/  LOP3.LUT R26, R5, UR39, R14, 0x96, !PT ;  /* 0x00000027051a7c12 */ /* 0x008fe2000f8e960e */
[----:B------:R-:W-:Y:S01]  /*5920*/  ULEA UR4, UR19, UR23, 0x5 ;  /* 0x0000001713047291 */ /* 0x000fe2000f8e283f */
[----:B------:R-:W-:Y:S01]  /*5930*/  LOP3.LUT R8, R17, UR41, R34, 0x96, !PT ;  /* 0x0000002911087c12 */ /* 0x000fe2000f8e9622 */
[----:B-1----:R-:W-:Y:S01]  /*5940*/  IMAD.WIDE.U32 R34, R6, -0x326172a9, RZ ;  /* 0xcd9e8d5706227825 */ /* 0x002fe200078e00ff */
[----:B------:R-:W-:Y:S01]  /*5950*/  LOP3.LUT R14, R13, UR40, R30, 0x96, !PT ;  /* 0x000000280d0e7c12 */ /* 0x000fe2000f8e961e */
[----:B------:R-:W-:Y:S01]  /*5960*/  LDSM.16.MT88.4 R224, [R190+0xa000] ;  /* 0x00a00000bee0783b */ /* 0x000fe20000004200 */
[----:B------:R-:W-:Y:S01]  /*5970*/  LOP3.LUT R6, R5, UR39, R16, 0x96, !PT ;  /* 0x0000002705067c12 */ /* 0x000fe2000f8e9610 */
[----:B------:R-:W-:Y:S01]  /*5980*/  IMAD.WIDE.U32 R30, R11, -0x326172a9, RZ ;  /* 0xcd9e8d570b1e7825 */ /* 0x000fe200078e00ff */
[----:B------:R-:W-:Y:S01]  /*5990*/  LOP3.LUT R5, R25, UR37, R4, 0x96, !PT ;  /* 0x0000002519057c12 */ /* 0x000fe2000f8e9604 */
[----:B------:R1:W-:Y:S01]  /*59a0*/  STL.64 [R1+0x28], R34 ;  /* 0x0000282201007387 */ /* 0x0003e20000100a00 */
[----:B------:R-:W-:Y:S01]  /*59b0*/  UIADD3 UR4, UR4, -0x20, URZ ;  /* 0xffffffe004047890 */ /* 0x000fe2000fffe03f */
[----:B------:R-:W-:Y:S01]  /*59c0*/  IMAD.WIDE.U32 R14, R14, -0x2daee0ad, RZ ;  /* 0xd2511f530e0e7825 */ /* 0x000fe200078e00ff */
[----:B------:R-:W-:Y:S01]  /*59d0*/  LOP3.LUT R19, R31, UR38, R12, 0x96, !PT ;  /* 0x000000261f137c12 */ /* 0x000fe2000f8e960c */
[----:B------:R-:W-:Y:S02]  /*59e0*/  LDSM.16.MT88.4 R172, [R190+0xb000] ;  /* 0x00b00000beac783b */ /* 0x000fe40000004200 */
[----:B------:R-:W-:Y:S01]  /*59f0*/  IMAD.WIDE.U32 R10, R10, -0x2daee0ad, RZ ;  /* 0xd2511f530a0a7825 */ /* 0x000fe200078e00ff */
[--C-:B------:R-:W-:Y:S01]  /*5a00*/  LOP3.LUT R20, R15, UR37, R28.reuse, 0x96, !PT ;  /* 0x000000250f147c12 */ /* 0x100fe2000f8e961c */
[----:B------:R-:W-:Y:S01]  /*5a10*/  LDSM.16.MT88.4 R164, [R190+0xa800] ;  /* 0x00a80000bea4783b */ /* 0x000fe20000004200 */
[----:B--2---:R-:W-:Y:S01]  /*5a20*/  FMNMX.FTZ R18, R18, R23, !PT ;  /* 0x0000001712127209 */ /* 0x004fe20007810000 */
[----:B------:R-:W-:Y:S01]  /*5a30*/  IMAD.WIDE.U32 R8, R8, -0x326172a9, RZ ;  /* 0xcd9e8d5708087825 */ /* 0x000fe200078e00ff */
[----:B------:R-:W-:-:S03]  /*5a40*/  LOP3.LUT R15, R11, UR37, R28, 0x96, !PT ;  /* 0x000000250b0f7c12 */ /* 0x000fc6000f8e961c */
[----:B------:R-:W-:Y:S01]  /*5a50*/  IMAD.WIDE.U32 R28, R21, -0x326172a9, RZ ;  /* 0xcd9e8d57151c7825 */ /* 0x000fe200078e00ff */
[----:B------:R-:W-:Y:S01]  /*5a60*/  LOP3.LUT R16, R9, UR40, R34, 0x96, !PT ;  /* 0x0000002809107c12 */ /* 0x000fe2000f8e9622 */
[----:B------:R-:W2:Y:S02]  /*5a70*/  SHFL.BFLY PT, R134, R18, 0x1, 0x1f ;  /* 0x0c201f0012867f89 */ /* 0x000ea400000e0000 */
[----:B------:R-:W-:Y:S01]  /*5a80*/  IMAD.WIDE.U32 R36, R5, -0x326172a9, RZ ;  /* 0xcd9e8d5705247825 */ /* 0x000fe200078e00ff */
[----:B------:R-:W-:Y:S02]  /*5a90*/  FMNMX.FTZ R5, R48, R49, !PT ;  /* 0x0000003130057209 */ /* 0x000fe40007810000 */
[----:B------:R-:W-:Y:S01]  /*5aa0*/  LOP3.LUT R9, R29, UR38, R22, 0x96, !PT ;  /* 0x000000261d097c12 */ /* 0x000fe2000f8e9616 */
[----:B------:R-:W-:Y:S01]  /*5ab0*/  IMAD.WIDE.U32 R16, R16, -0x2daee0ad, RZ ;  /* 0xd2511f5310107825 */ /* 0x000fe200078e00ff */
[----:B------:R-:W-:-:S03]  /*5ac0*/  FMNMX.FTZ R5, R50, R5, !PT ;  /* 0x0000000532057209 */ /* 0x000fc60007810000 */
[----:B------:R-:W-:Y:S01]  /*5ad0*/  IMAD.WIDE.U32 R12, R26, -0x326172a9, RZ ;  /* 0xcd9e8d571a0c7825 */ /* 0x000fe200078e00ff */
[----:B------:R-:W-:Y:S02]  /*5ae0*/  LOP3.LUT R11, R17, UR37, R4, 0x96, !PT ;  /* 0x00000025110b7c12 */ /* 0x000fe4000f8e9604 */
[----:B------:R-:W-:Y:S01]  /*5af0*/  FMNMX.FTZ R5, R51, R5, !PT ;  /* 0x0000000533057209 */ /* 0x000fe20007810000 */
[----:B------:R-:W-:Y:S01]  /*5b00*/  IMAD.WIDE.U32 R6, R6, -0x326172a9, RZ ;  /* 0xcd9e8d5706067825 */ /* 0x000fe200078e00ff */
[----:B------:R-:W-:Y:S02]  /*5b10*/  LOP3.LUT R13, R13, UR38, R32, 0x96, !PT ;  /* 0x000000260d0d7c12 */ /* 0x000fe4000f8e9620 */
[----:B------:R-:W-:Y:S01]  /*5b20*/  FMNMX.FTZ R4, R64, R65, !PT ;  /* 0x0000004140047209 */ /* 0x000fe20007810000 */
[----:B-1----:R-:W-:Y:S01]  /*5b30*/  IMAD.WIDE.U32 R34, R9, -0x2daee0ad, RZ ;  /* 0xd2511f5309227825 */ /* 0x002fe200078e00ff */
[----:B------:R-:W-:Y:S02]  /*5b40*/  LOP3.LUT R22, R7, UR38, R8, 0x96, !PT ;  /* 0x0000002607167c12 */ /* 0x000fe4000f8e9608 */
[----:B------:R-:W-:Y:S01]  /*5b50*/  FMNMX.FTZ R8, R52, R5, !PT ;  /* 0x0000000534087209 */ /* 0x000fe20007810000 */
[----:B------:R-:W-:Y:S01]  /*5b60*/  IMAD.WIDE.U32 R32, R19, -0x2daee0ad, RZ ;  /* 0xd2511f5313207825 */ /* 0x000fe200078e00ff */
[----:B------:R-:W-:-:S02]  /*5b70*/  LOP3.LUT R19, R35, UR18, R10, 0x96, !PT ;  /* 0x0000001223137c12 */ /* 0x000fc4000f8e960a */
[----:B------:R-:W-:Y:S01]  /*5b80*/  FMNMX.FTZ R10, R53, R4, !PT ;  /* 0x00000004350a7209 */ /* 0x000fe20007810000 */
[----:B------:R-:W-:Y:S01]  /*5b90*/  IMAD.WIDE.U32 R20, R20, -0x326172a9, RZ ;  /* 0xcd9e8d5714147825 */ /* 0x000fe200078e00ff */
[----:B------:R-:W-:Y:S02]  /*5ba0*/  FMNMX.FTZ R8, R75, R8, !PT ;  /* 0x000000084b087209 */ /* 0x000fe40007810000 */
[----:B------:R-:W-:Y:S01]  /*5bb0*/  FMNMX.FTZ R10, R62, R10, !PT ;  /* 0x0000000a3e0a7209 */ /* 0x000fe20007810000 */
[----:B------:R-:W-:Y:S01]  /*5bc0*/  IMAD.WIDE.U32 R26, R11, -0x326172a9, RZ ;  /* 0xcd9e8d570b1a7825 */ /* 0x000fe200078e00ff */
[----:B------:R-:W-:Y:S02]  /*5bd0*/  LOP3.LUT R30, R21, UR36, R30, 0x96, !PT ;  /* 0x00000024151e7c12 */ /* 0x000fe4000f8e961e */
[----:B------:R-:W-:Y:S01]  /*5be0*/  FMNMX.FTZ R10, R56, R10, !PT ;  /* 0x0000000a380a7209 */ /* 0x000fe20007810000 */
[----:B------:R-:W-:Y:S01]  /*5bf0*/  IMAD.WIDE.U32 R4, R13, -0x2daee0ad, RZ ;  /* 0xd2511f530d047825 */ /* 0x000fe200078e00ff */
[----:B------:R-:W-:-:S02]  /*5c00*/  LOP3.LUT R21, R27, UR36, R6, 0x96, !PT ;  /* 0x000000241b157c12 */ /* 0x000fc4000f8e9606 */
[----:B------:R-:W-:Y:S01]  /*5c10*/  LOP3.LUT R7, R37, UR36, R12, 0x96, !PT ;  /* 0x0000002425077c12 */ /* 0x000fe2000f8e960c */
[----:B------:R-:W-:Y:S01]  /*5c20*/  IMAD.WIDE.U32 R22, R22, -0x2daee0ad, RZ ;  /* 0xd2511f5316167825 */ /* 0x000fe200078e00ff */
[----:B------:R-:W-:Y:S02]  /*5c30*/  LOP3.LUT R27, R5, UR18, R24, 0x96, !PT ;  /* 0x00000012051b7c12 */ /* 0x000fe4000f8e9618 */
[----:B------:R-:W-:Y:S01]  /*5c40*/  FMNMX.FTZ R5, R72, R8, !PT ;  /* 0x0000000848057209 */ /* 0x000fe20007810000 */
[----:B------:R-:W-:Y:S01]  /*5c50*/  IMAD.WIDE.U32 R6, R7, -0x2daee0ad, RZ ;  /* 0xd2511f5307067825 */ /* 0x000fe200078e00ff */
[----:B------:R-:W-:Y:S02]  /*5c60*/  FMNMX.FTZ R10, R57, R10, !PT ;  /* 0x0000000a390a7209 */ /* 0x000fe40007810000 */
[----:B------:R-:W-:Y:S01]  /*5c70*/  FMNMX.FTZ R5, R71, R5, !PT ;  /* 0x0000000547057209 */ /* 0x000fe20007810000 */
[--C-:B------:R-:W-:Y:S01]  /*5c80*/  IMAD R192, R3, 0x2, R190.reuse ;  /* 0x0000000203c07824 */ /* 0x100fe200078e02be */
[----:B------:R-:W-:Y:S01]  /*5c90*/  FMNMX.FTZ R10, R55, R10, !PT ;  /* 0x0000000a370a7209 */ /* 0x000fe20007810000 */
[----:B------:R-:W-:Y:S01]  /*5ca0*/  IMAD R195, R2, 0x2, R190 ;  /* 0x0000000202c37824 */ /* 0x000fe200078e02be */
[----:B--2---:R-:W-:Y:S01]  /*5cb0*/  FMNMX.FTZ R134, R18, R134, !PT ;  /* 0x0000008612867209 */ /* 0x004fe20007810000 */
[----:B------:R-:W1:Y:S01]  /*5cc0*/  SHFL.BFLY PT, R13, R5, 0x2, 0x1f ;  /* 0x0c401f00050d7f89 */ /* 0x000e6200000e0000 */
[----:B------:R-:W-:Y:S01]  /*5cd0*/  FMNMX.FTZ R10, R54, R10, !PT ;  /* 0x0000000a360a7209 */ /* 0x000fe20007810000 */
[----:B------:R-:W-:Y:S01]  /*5ce0*/  IMAD R194, R2, 0x2, R192 ;  /* 0x0000000202c27824 */ /* 0x000fe200078e02c0 */
[----:B------:R-:W-:Y:S01]  /*5cf0*/  LOP3.LUT R35, R7, UR21, R4, 0x96, !PT ;  /* 0x0000001507237c12 */ /* 0x000fe2000f8e9604 */
[----:B------:R-:W-:Y:S01]  /*5d00*/  FMUL.FTZ R11, R134, UR43 ;  /* 0x0000002b860b7c20 */ /* 0x000fe20008410000 */
[----:B------:R-:W-:Y:S01]  /*5d10*/  FMNMX.FTZ R4, R66, R67, !PT ;  /* 0x0000004342047209 */ /* 0x000fe20007810000 */
[----:B------:R-:W2:Y:S01]  /*5d20*/  SHFL.BFLY PT, R135, R10, 0x2, 0x1f ;  /* 0x0c401f000a877f89 */ /* 0x000ea200000e0000 */
[----:B------:R-:W-:Y:S01]  /*5d30*/  LOP3.LUT R17, R33, UR18, R14, 0x96, !PT ;  /* 0x0000001221117c12 */ /* 0x000fe2000f8e960e */
[----:B------:R-:W-:Y:S01]  /*5d40*/  IMAD.WIDE.U32 R14, R15, -0x326172a9, RZ ;  /* 0xcd9e8d570f0e7825 */ /* 0x000fe200078e00ff */
[----:B------:R-:W-:Y:S01]  /*5d50*/  FSETP.NEU.FTZ.AND P1, PT, R134, -INF , PT ;  /* 0xff8000008600780b */ /* 0x000fe20003f3d000 */
[----:B------:R-:W-:Y:S01]  /*5d60*/  LDSM.16.MT88.4 R236, [R192+0xa000] ;  /* 0x00a00000c0ec783b */ /* 0x000fe20000004200 */
[----:B------:R-:W-:Y:S01]  /*5d70*/  FMNMX.FTZ R12, R68, R4, !PT ;  /* 0x00000004440c7209 */ /* 0x000fe20007810000 */
[----:B------:R-:W-:Y:S01]  /*5d80*/  IMAD.WIDE.U32 R8, R17, -0x326172a9, RZ ;  /* 0xcd9e8d5711087825 */ /* 0x000fe200078e00ff */
[----:B------:R-:W-:Y:S01]  /*5d90*/  FSEL R4, R11, RZ, P1 ;  /* 0x000000ff0b047208 */ /* 0x000fe20000800000 */
[----:B------:R-:W-:Y:S01]  /*5da0*/  LDSM.16.MT88.4 R184, [R195+0xa000] ;  /* 0x00a00000c3b8783b */ /* 0x000fe20000004200 */
[----:B------:R-:W-:-:S02]  /*5db0*/  FMNMX.FTZ R11, R70, R12, !PT ;  /* 0x0000000c460b7209 */ /* 0x000fc40007810000 */
[C---:B------:R-:W-:Y:S01]  /*5dc0*/  LOP3.LUT R29, R6.reuse, 0xff, RZ, 0xc0, !PT ;  /* 0x000000ff061d7812 */ /* 0x040fe200078ec0ff */
[----:B------:R-:W-:Y:S01]  /*5dd0*/  LDSM.16.MT88.4 R232, [R194+0xa000] ;  /* 0x00a00000c2e8783b */ /* 0x000fe20000004200 */
[----:B------:R-:W-:Y:S02]  /*5de0*/  LOP3.LUT R88, R6, 0xffff, RZ, 0xc0, !PT ;  /* 0x0000ffff06587812 */ /* 0x000fe400078ec0ff */
[--C-:B------:R-:W-:Y:S01]  /*5df0*/  SHF.R.U32.HI R89, RZ, 0x10, R6.reuse ;  /* 0x00000010ff597819 */ /* 0x100fe20000011606 */
[----:B------:R-:W-:Y:S01]  /*5e00*/  LDSM.16.MT88.4 R204, [R192+0xb000] ;  /* 0x00b00000c0cc783b */ /* 0x000fe20000004200 */
[----:B------:R-:W-:Y:S01]  /*5e10*/  SHF.R.U32.HI R85, RZ, 0x18, R6 ;  /* 0x00000018ff557819 */ /* 0x000fe20000011606 */
[----:B------:R-:W-:Y:S01]  /*5e20*/  FFMA.FTZ R6, R40, UR43, -R4 ;  /* 0x0000002b28067c23 */ /* 0x000fe20008010804 */
[C---:B------:R-:W-:Y:S01]  /*5e30*/  LOP3.LUT R40, R8.reuse, 0xff, RZ, 0xc0, !PT ;  /* 0x000000ff08287812 */ /* 0x040fe200078ec0ff */
[----:B------:R-:W-:Y:S01]  /*5e40*/  LDSM.16.MT88.4 R156, [R192+0xa800] ;  /* 0x00a80000c09c783b */ /* 0x000fe20000004200 */
[----:B------:R-:W-:Y:S01]  /*5e50*/  LOP3.LUT R149, R8, 0xffff, RZ, 0xc0, !PT ;  /* 0x0000ffff08957812 */ /* 0x000fe200078ec0ff */
[----:B------:R3:W-:Y:S01]  /*5e60*/  MUFU.EX2 R104, R6 ;  /* 0x0000000600687308 */ /* 0x0007e20000000800 */
[----:B------:R-:W-:-:S02]  /*5e70*/  SHF.R.U32.HI R151, RZ, 0x10, R8 ;  /* 0x00000010ff977819 */ /* 0x000fc40000011608 */
[----:B------:R-:W-:Y:S02]  /*5e80*/  SHF.R.U32.HI R150, RZ, 0x18, R8 ;  /* 0x00000018ff967819 */ /* 0x000fe40000011608 */
[----:B------:R-:W-:Y:S01]  /*5e90*/  FMNMX.FTZ R8, R63, R11, !PT ;  /* 0x0000000b3f087209 */ /* 0x000fe20007810000 */
[----:B------:R-:W-:Y:S01]  /*5ea0*/  FFMA.FTZ R11, R42, UR43, -R4 ;  /* 0x0000002b2a0b7c23 */ /* 0x000fe20008010804 */
[----:B------:R-:W-:Y:S01]  /*5eb0*/  LOP3.LUT R46, R9, UR27, R20, 0x96, !PT ;  /* 0x0000001b092e7c12 */ /* 0x000fe2000f8e9614 */
[----:B------:R-:W-:Y:S01]  /*5ec0*/  FFMA.FTZ R9, R41, UR43, -R4 ;  /* 0x0000002b29097c23 */ /* 0x000fe20008010804 */
[----:B------:R-:W-:Y:S01]  /*5ed0*/  FMNMX.FTZ R132, R69, R8, !PT ;  /* 0x0000000845847209 */ /* 0x000fe20007810000 */
[----:B------:R-:W-:Y:S01]  /*5ee0*/  MUFU.EX2 R105, R11 ;  /* 0x0000000b00697308 */ /* 0x000fe20000000800 */
[----:B-1----:R-:W-:Y:S02]  /*5ef0*/  FMNMX.FTZ R5, R5, R13, !PT ;  /* 0x0000000d05057209 */ /* 0x002fe40007810000 */
[----:B------:R-:W-:-:S02]  /*5f00*/  FMNMX.FTZ R132, R59, R132, !PT ;  /* 0x000000843b847209 */ /* 0x000fc40007810000 */
[----:B--2---:R-:W-:Y:S01]  /*5f10*/  FMNMX.FTZ R135, R10, R135, !PT ;  /* 0x000000870a877209 */ /* 0x004fe20007810000 */
[----:B------:R-:W1:Y:S01]  /*5f20*/  SHFL.BFLY PT, R133, R5, 0x1, 0x1f ;  /* 0x0c201f0005857f89 */ /* 0x000e6200000e0000 */
[----:B------:R-:W-:Y:S01]  /*5f30*/  FMNMX.FTZ R132, R58, R132, !PT ;  /* 0x000000843a847209 */ /* 0x000fe20007810000 */
[----:B------:R2:W-:Y:S01]  /*5f40*/  MUFU.EX2 R103, R9 ;  /* 0x0000000900677308 */ /* 0x0005e20000000800 */
[----:B---3--:R-:W-:Y:S01]  /*5f50*/  IMAD.WIDE.U32 R6, R30, -0x2daee0ad, RZ ;  /* 0xd2511f531e067825 */ /* 0x008fe200078e00ff */
[----:B------:R-:W-:-:S03]  /*5f60*/  LOP3.LUT R28, R15, UR36, R28, 0x96, !PT ;  /* 0x000000240f1c7c12 */ /* 0x000fc6000f8e961c */
[----:B------:R-:W-:Y:S01]  /*5f70*/  FFMA.FTZ R10, R39, UR43, -R4 ;  /* 0x0000002b270a7c23 */ /* 0x000fe20008010804 */
[----:B------:R-:W3:Y:S01]  /*5f80*/  SHFL.BFLY PT, R15, R135, 0x1, 0x1f ;  /* 0x0c201f00870f7f89 */ /* 0x000ee200000e0000 */
[----:B------:R-:W-:Y:S02]  /*5f90*/  LOP3.LUT R16, R23, UR18, R16, 0x96, !PT ;  /* 0x0000001217107c12 */ /* 0x000fe4000f8e9610 */
[C---:B------:R-:W-:Y:S01]  /*5fa0*/  LOP3.LUT R106, R6.reuse, 0xff, RZ, 0xc0, !PT ;  /* 0x000000ff066a7812 */ /* 0x040fe200078ec0ff */
[----:B------:R-:W-:Y:S01]  /*5fb0*/  MUFU.EX2 R126, R10 ;  /* 0x0000000a007e7308 */ /* 0x000fe20000000800 */
[----:B------:R-:W-:Y:S02]  /*5fc0*/  LOP3.LUT R115, R6, 0xffff, RZ, 0xc0, !PT ;  /* 0x0000ffff06737812 */ /* 0x000fe400078ec0ff */
[--C-:B------:R-:W-:Y:S02]  /*5fd0*/  SHF.R.U32.HI R116, RZ, 0x10, R6.reuse ;  /* 0x00000010ff747819 */ /* 0x100fe40000011606 */
[----:B------:R-:W-:Y:S01]  /*5fe0*/  SHF.R.U32.HI R107, RZ, 0x18, R6 ;  /* 0x00000018ff6b7819 */ /* 0x000fe20000011606 */
[----:B------:R-:W-:Y:S01]  /*5ff0*/  FFMA.FTZ R6, R43, UR43, -R4 ;  /* 0x0000002b2b067c23 */ /* 0x000fe20008010804 */
[----:B------:R-:W-:Y:S01]  /*6000*/  LOP3.LUT R61, R7, UR21, R32, 0x96, !PT ;  /* 0x00000015073d7c12 */ /* 0x000fe2000f8e9620 */
[----:B--2---:R-:W-:-:S02]  /*6010*/  IMAD.WIDE.U32 R8, R19, -0x326172a9, RZ ;  /* 0xcd9e8d5713087825 */ /* 0x004fc400078e00ff */
[----:B------:R2:W4:Y:S01]  /*6020*/  MUFU.EX2 R109, R6 ;  /* 0x00000006006d7308 */ /* 0x0005220000000800 */
[----:B------:R-:W-:Y:S02]  /*6030*/  ISETP.LE.U32.AND P5, PT, R29, UR13, PT ;  /* 0x0000000d1d007c0c */ /* 0x000fe4000bfa3070 */
[----:B------:R-:W-:Y:S02]  /*6040*/  SHF.R.U32.HI R2, RZ, 0x10, R35 ;  /* 0x00000010ff027819 */ /* 0x000fe40000011623 */
[----:B------:R-:W-:Y:S02]  /*6050*/  LOP3.LUT R13, R9, UR27, R14, 0x96, !PT ;  /* 0x0000001b090d7c12 */ /* 0x000fe4000f8e960e */
[----:B------:R-:W5:Y:S01]  /*6060*/  SHFL.BFLY PT, R14, R132, 0x2, 0x1f ;  /* 0x0c401f00840e7f89 */ /* 0x000f6200000e0000 */
[----:B-1----:R-:W-:Y:S02]  /*6070*/  FMNMX.FTZ R133, R5, R133, !PT ;  /* 0x0000008505857209 */ /* 0x002fe40007810000 */
[----:B------:R-:W-:-:S02]  /*6080*/  LOP3.LUT R33, R8, 0xff, RZ, 0xc0, !PT ;  /* 0x000000ff08217812 */ /* 0x000fc400078ec0ff */
[--C-:B------:R-:W-:Y:S02]  /*6090*/  SHF.R.U32.HI R32, RZ, 0x10, R8.reuse ;  /* 0x00000010ff207819 */ /* 0x100fe40000011608 */
[----:B------:R-:W-:Y:S02]  /*60a0*/  SHF.R.U32.HI R30, RZ, 0x18, R8 ;  /* 0x00000018ff1e7819 */ /* 0x000fe40000011608 */
[----:B------:R-:W-:Y:S01]  /*60b0*/  FSETP.NEU.FTZ.AND P1, PT, R133, -INF , PT ;  /* 0xff8000008500780b */ /* 0x000fe20003f3d000 */
[----:B--2---:R-:W-:Y:S01]  /*60c0*/  IMAD.WIDE.U32 R6, R28, -0x2daee0ad, RZ ;  /* 0xd2511f531c067825 */ /* 0x004fe200078e00ff */
[----:B------:R-:W-:-:S03]  /*60d0*/  LOP3.LUT R28, R8, 0xffff, RZ, 0xc0, !PT ;  /* 0x0000ffff081c7812 */ /* 0x000fc600078ec0ff */
[----:B------:R-:W-:Y:S01]  /*60e0*/  FFMA.FTZ R9, R38, UR43, -R4 ;  /* 0x0000002b26097c23 */ /* 0x000fe20008010804 */
[----:B---3--:R-:W-:Y:S02]  /*60f0*/  FMNMX.FTZ R135, R135, R15, !PT ;  /* 0x0000000f87877209 */ /* 0x008fe40007810000 */
[C---:B------:R-:W-:Y:S01]  /*6100*/  LOP3.LUT R17, R6.reuse, 0xffff, RZ, 0xc0, !PT ;  /* 0x0000ffff06117812 */ /* 0x040fe200078ec0ff */
[----:B------:R1:W-:Y:S01]  /*6110*/  MUFU.EX2 R110, R9 ;  /* 0x00000009006e7308 */ /* 0x0003e20000000800 */
[----:B------:R-:W-:Y:S02]  /*6120*/  LOP3.LUT R25, R6, 0xff, RZ, 0xc0, !PT ;  /* 0x000000ff06197812 */ /* 0x000fe400078ec0ff */
[--C-:B------:R-:W-:Y:S02]  /*6130*/  SHF.R.U32.HI R19, RZ, 0x10, R6.reuse ;  /* 0x00000010ff137819 */ /* 0x100fe40000011606 */
[----:B------:R-:W-:Y:S01]  /*6140*/  SHF.R.U32.HI R24, RZ, 0x18, R6 ;  /* 0x00000018ff187819 */ /* 0x000fe20000011606 */
[----:B------:R-:W-:Y:S01]  /*6150*/  FFMA.FTZ R6, R44, UR43, -R4 ;  /* 0x0000002b2c067c23 */ /* 0x000fe20008010804 */
[----:B------:R-:W-:Y:S01]  /*6160*/  LOP3.LUT R12, R7, UR21, R34, 0x96, !PT ;  /* 0x00000015070c7c12 */ /* 0x000fe2000f8e9622 */
[----:B------:R-:W-:Y:S01]  /*6170*/  FFMA.FTZ R7, R45, UR43, -R4 ;  /* 0x0000002b2d077c23 */ /* 0x000fe20008010804 */
[----:B-----5:R-:W-:Y:S01]  /*6180*/  FMNMX.FTZ R132, R132, R14, !PT ;  /* 0x0000000e84847209 */ /* 0x020fe20007810000 */
[----:B------:R2:W-:Y:S01]  /*6190*/  MUFU.EX2 R125, R6 ;  /* 0x00000006007d7308 */ /* 0x0005e20000000800 */
[----:B------:R-:W-:Y:S01]  /*61a0*/  IMAD.WIDE.U32 R4, R27, -0x326172a9, RZ ;  /* 0xcd9e8d571b047825 */ /* 0x000fe200078e00ff */
[----:B----4-:R-:W-:-:S02]  /*61b0*/  F2FP.BF16.F32.PACK_AB R0, R109, R105 ;  /* 0x000000696d00723e */ /* 0x010fc400000010ff */
[----:B------:R-:W-:Y:S02]  /*61c0*/  LOP3.LUT R2, R2, 0xff, RZ, 0xc0, !PT ;  /* 0x000000ff02027812 */ /* 0x000fe400078ec0ff */
[----:B------:R-:W-:Y:S01]  /*61d0*/  LOP3.LUT R10, R5, UR27, R36, 0x96, !PT ;  /* 0x0000001b050a7c12 */ /* 0x000fe2000f8e9624 */
[----:B-1----:R-:W-:Y:S01]  /*61e0*/  IMAD.WIDE.U32 R8, R21, -0x2daee0ad, RZ ;  /* 0xd2511f5315087825 */ /* 0x002fe200078e00ff */
[C---:B------:R-:W-:Y:S01]  /*61f0*/  LOP3.LUT R34, R4.reuse, 0xffff, RZ, 0xc0, !PT ;  /* 0x0000ffff04227812 */ /* 0x040fe200078ec0ff */
[----:B------:R1:W-:Y:S02]  /*6200*/  MUFU.EX2 R124, R7 ;  /* 0x00000007007c7308 */ /* 0x0003e40000000800 */
[----:B------:R-:W-:Y:S01]  /*6210*/  FMUL.FTZ R5, R135, UR43 ;  /* 0x0000002b87057c20 */ /* 0x000fe20008410000 */
[----:B------:R-:W-:Y:S02]  /*6220*/  LOP3.LUT R15, R4, 0xff, RZ, 0xc0, !PT ;  /* 0x000000ff040f7812 */ /* 0x000fe400078ec0ff */
[----:B------:R-:W-:-:S02]  /*6230*/  LOP3.LUT R11, R9, UR21, R22, 0x96, !PT ;  /* 0x00000015090b7c12 */ /* 0x000fc4000f8e9616 */
[C---:B------:R-:W-:Y:S01]  /*6240*/  LOP3.LUT R20, R8.reuse, 0xffff, RZ, 0xc0, !PT ;  /* 0x0000ffff08147812 */ /* 0x040fe200078ec0ff */
[----:B--2---:R-:W-:Y:S01]  /*6250*/  FMUL.FTZ R6, R133, UR43 ;  /* 0x0000002b85067c20 */ /* 0x004fe20008410000 */
[----:B------:R-:W-:Y:S02]  /*6260*/  LOP3.LUT R23, R8, 0xff, RZ, 0xc0, !PT ;  /* 0x000000ff08177812 */ /* 0x000fe400078ec0ff */
[--C-:B------:R-:W-:Y:S02]  /*6270*/  SHF.R.U32.HI R22, RZ, 0x10, R8.reuse ;  /* 0x00000010ff167819 */ /* 0x100fe40000011608 */
[----:B------:R-:W-:Y:S01]  /*6280*/  SHF.R.U32.HI R21, RZ, 0x18, R8 ;  /* 0x00000018ff157819 */ /* 0x000fe20000011608 */
[----:B------:R-:W-:Y:S01]  /*6290*/  IMAD.WIDE.U32 R8, R16, -0x326172a9, RZ ;  /* 0xcd9e8d5710087825 */ /* 0x000fe200078e00ff */
[----:B------:R-:W-:Y:S01]  /*62a0*/  FSEL R6, R6, RZ, P1 ;  /* 0x000000ff06067208 */ /* 0x000fe20000800000 */
[----:B------:R-:W2:Y:S01]  /*62b0*/  SHFL.BFLY PT, R16, R132, 0x1, 0x1f ;  /* 0x0c201f0084107f89 */ /* 0x000ea200000e0000 */
[----:B------:R-:W-:-:S02]  /*62c0*/  FSETP.NEU.FTZ.AND P1, PT, R135, -INF , PT ;  /* 0xff8000008700780b */ /* 0x000fc40003f3d000 */
[----:B------:R-:W-:Y:S01]  /*62d0*/  SHF.R.U32.HI R18, RZ, 0x10, R4 ;  /* 0x00000010ff127819 */ /* 0x000fe20000011604 */
[----:B-1----:R-:W-:Y:S01]  /*62e0*/  FFMA.FTZ R7, R48, UR43, -R6 ;  /* 0x0000002b30077c23 */ /* 0x002fe20008010806 */
[----:B------:R-:W-:Y:S02]  /*62f0*/  SHF.R.U32.HI R14, RZ, 0x18, R4 ;  /* 0x00000018ff0e7819 */ /* 0x000fe40000011604 */
[----:B------:R-:W-:Y:S01]  /*6300*/  FSEL R4, R5, RZ, P1 ;  /* 0x000000ff05047208 */ /* 0x000fe20000800000 */
[----:B------:R1:W-:Y:S01]  /*6310*/  MUFU.EX2 R102, R7 ;  /* 0x0000000700667308 */ /* 0x0003e20000000800 */
[----:B------:R-:W-:Y:S02]  /*6320*/  LOP3.LUT R27, R8, 0xff, RZ, 0xc0, !PT ;  /* 0x000000ff081b7812 */ /* 0x000fe400078ec0ff */
[----:B------:R-:W-:Y:S01]  /*6330*/  SHF.R.U32.HI R29, RZ, 0x10, R8 ;  /* 0x00000010ff1d7819 */ /* 0x000fe20000011608 */
[----:B------:R-:W-:Y:S01]  /*6340*/  FFMA.FTZ R5, R64, UR43, -R4 ;  /* 0x0000002b40057c23 */ /* 0x000fe20008010804 */
[----:B------:R-:W-:-:S02]  /*6350*/  SHF.R.U32.HI R31, RZ, 0x18, R8 ;  /* 0x00000018ff1f7819 */ /* 0x000fc40000011608 */
[----:B------:R-:W-:Y:S01]  /*6360*/  ISETP.LE.U32.AND P2, PT, R15, UR13, PT ;  /* 0x0000000d0f007c0c */ /* 0x000fe2000bf43070 */
[----:B------:R3:W-:Y:S01]  /*6370*/  MUFU.EX2 R100, R5 ;  /* 0x0000000500647308 */ /* 0x0007e20000000800 */
[----:B------:R-:W-:Y:S02]  /*6380*/  SHF.R.U32.HI R15, RZ, 0x8, R28 ;  /* 0x00000008ff0f7819 */ /* 0x000fe4000001161c */
[----:B------:R-:W-:Y:S02]  /*6390*/  ISETP.LE.U32.AND P1, PT, R14, UR13, PT ;  /* 0x0000000d0e007c0c */ /* 0x000fe4000bf23070 */
[----:B------:R-:W-:Y:S02]  /*63a0*/  LOP3.LUT R14, R10, 0xff, RZ, 0xc0, !PT ;  /* 0x000000ff0a0e7812 */ /* 0x000fe400078ec0ff */
[----:B------:R-:W-:Y:S01]  /*63b0*/  PRMT R33, R33, 0x5410, R15 ;  /* 0x0000541021217816 */ /* 0x000fe2000000000f */
[--C-:B------:R-:W-:Y:S01]  /*63c0*/  FFMA.FTZ R15, R51, UR43, -R6.reuse ;  /* 0x0000002b330f7c23 */ /* 0x100fe20008010806 */
[----:B-1----:R-:W-:Y:S01]  /*63d0*/  FFMA.FTZ R7, R49, UR43, -R6 ;  /* 0x0000002b31077c23 */ /* 0x002fe20008010806 */
[----:B--2---:R-:W-:-:S02]  /*63e0*/  FMNMX.FTZ R132, R132, R16, !PT ;  /* 0x0000001084847209 */ /* 0x004fc40007810000 */
[----:B------:R-:W-:Y:S01]  /*63f0*/  ISETP.LE.U32.AND P6, PT, R14, UR13, PT ;  /* 0x0000000d0e007c0c */ /* 0x000fe2000bfc3070 */
[----:B------:R1:W-:Y:S01]  /*6400*/  MUFU.EX2 R101, R7 ;  /* 0x0000000700657308 */ /* 0x0003e20000000800 */
[----:B------:R-:W-:Y:S02]  /*6410*/  FSETP.NEU.FTZ.AND P3, PT, R132, -INF , PT ;  /* 0xff8000008400780b */ /* 0x000fe40003f7d000 */
[----:B------:R-:W-:Y:S02]  /*6420*/  SHF.R.U32.HI R14, RZ, 0x8, R20 ;  /* 0x00000008ff0e7819 */ /* 0x000fe40000011614 */
[----:B---3--:R-:W-:Y:S02]  /*6430*/  LOP3.LUT R5, R35, 0xff, RZ, 0xc0, !PT ;  /* 0x000000ff23057812 */ /* 0x008fe400078ec0ff */
[----:B------:R-:W-:Y:S01]  /*6440*/  SHF.R.U32.HI R16, RZ, 0x8, R17 ;  /* 0x00000008ff107819 */ /* 0x000fe20000011611 */
[----:B------:R2:W-:Y:S01]  /*6450*/  MUFU.EX2 R108, R15 ;  /* 0x0000000f006c7308 */ /* 0x0005e20000000800 */
[----:B------:R-:W-:-:S02]  /*6460*/  ISETP.LE.U32.AND P4, PT, R5, UR13, PT ;  /* 0x0000000d05007c0c */ /* 0x000fc4000bf83070 */
[----:B------:R-:W-:Y:S02]  /*6470*/  LOP3.LUT R5, R10, 0xffff, RZ, 0xc0, !PT ;  /* 0x0000ffff0a057812 */ /* 0x000fe400078ec0ff */
[----:B------:R-:W-:Y:S02]  /*6480*/  LOP3.LUT R17, R19, 0xff, RZ, 0xc0, !PT ;  /* 0x000000ff13117812 */ /* 0x000fe400078ec0ff */
[----:B------:R-:W-:Y:S02]  /*6490*/  SHF.R.U32.HI R5, RZ, 0x8, R5 ;  /* 0x00000008ff057819 */ /* 0x000fe40000011605 */
[----:B-1----:R-:W-:Y:S02]  /*64a0*/  LOP3.LUT R7, R9, UR27, R26, 0x96, !PT ;  /* 0x0000001b09077c12 */ /* 0x002fe4000f8e961a */
[----:B------:R-:W-:Y:S01]  /*64b0*/  LOP3.LUT R26, R8, 0xffff, RZ, 0xc0, !PT ;  /* 0x0000ffff081a7812 */ /* 0x000fe200078ec0ff */
[----:B------:R-:W-:Y:S01]  /*64c0*/  FFMA.FTZ R8, R65, UR43, -R4 ;  /* 0x0000002b41087c23 */ /* 0x000fe20008010804 */
[----:B------:R-:W-:-:S02]  /*64d0*/  LOP3.LUT R9, R32, 0xff, RZ, 0xc0, !PT ;  /* 0x000000ff20097812 */ /* 0x000fc400078ec0ff */
[----:B------:R-:W-:Y:S01]  /*64e0*/  PRMT R24, R17, 0x5410, R24 ;  /* 0x0000541011187816 */ /* 0x000fe20000000018 */
[----:B------:R1:W3:Y:S01]  /*64f0*/  MUFU.EX2 R95, R8 ;  /* 0x00000008005f7308 */ /* 0x0002e20000000800 */
[----:B------:R-:W-:Y:S01]  /*6500*/  PRMT R28, R9, 0x5410, R30 ;  /* 0x00005410091c7816 */ /* 0x000fe2000000001e */
[----:B------:R-:W-:Y:S01]  /*6510*/  FMUL.FTZ R9, R132, UR43 ;  /* 0x0000002b84097c20 */ /* 0x000fe20008410000 */
[----:B------:R-:W-:Y:S01]  /*6520*/  PRMT R30, R23, 0x5410, R14 ;  /* 0x00005410171e7816 */ /* 0x000fe2000000000e */
[----:B------:R-:W-:Y:S01]  /*6530*/  FFMA.FTZ R14, R52, UR43, -R6 ;  /* 0x0000002b340e7c23 */ /* 0x000fe20008010806 */
[----:B------:R-:W-:Y:S01]  /*6540*/  SHF.R.U32.HI R17, RZ, 0x18, R13 ;  /* 0x00000018ff117819 */ /* 0x000fe2000001160d */
[----:B--2---:R-:W-:Y:S01]  /*6550*/  FFMA.FTZ R15, R62, UR43, -R4 ;  /* 0x0000002b3e0f7c23 */ /* 0x004fe20008010804 */
[----:B------:R-:W-:Y:S01]  /*6560*/  PRMT R25, R25, 0x5410, R16 ;  /* 0x0000541019197816 */ /* 0x000fe20000000010 */
[----:B------:R2:W-:Y:S01]  /*6570*/  MUFU.EX2 R252, R14 ;  /* 0x0000000e00fc7308 */ /* 0x0005e20000000800 */
[----:B------:R-:W-:-:S07]  /*6580*/  LOP3.LUT R16, R12, 0xff, RZ, 0xc0, !PT ;  /* 0x000000ff0c107812 */ /* 0x000fce00078ec0ff */
[----:B------:R-:W-:Y:S01]  /*6590*/  MUFU.EX2 R92, R15 ;  /* 0x0000000f005c7308 */ /* 0x000fe20000000800 */
[----:B-1----:R-:W-:Y:S02]  /*65a0*/  FFMA.FTZ R8, R50, UR43, -R6 ;  /* 0x0000002b32087c23 */ /* 0x002fe40008010806 */
[----:B------:R-:W-:Y:S05]  /*65b0*/  LDSM.16.MT88.4 R48, [R195+0xa800] ;  /* 0x00a80000c330783b */ /* 0x000fea0000004200 */
[----:B------:R1:W-:Y:S01]  /*65c0*/  MUFU.EX2 R94, R8 ;  /* 0x00000008005e7308 */ /* 0x0003e20000000800 */
[----:B--2---:R-:W-:-:S07]  /*65d0*/  FFMA.FTZ R14, R53, UR43, -R4 ;  /* 0x0000002b350e7c23 */ /* 0x004fce0008010804 */
[----:B------:R-:W-:Y:S01]  /*65e0*/  MUFU.EX2 R78, R14 ;  /* 0x0000000e004e7308 */ /* 0x000fe20000000800 */
[----:B-1----:R-:W-:Y:S02]  /*65f0*/  LOP3.LUT R8, R5, 0xffff, RZ, 0xc0, !PT ;  /* 0x0000ffff05087812 */ /* 0x002fe400078ec0ff */
[----:B------:R-:W-:Y:S02]  /*6600*/  FSEL R5, R9, RZ, P3 ;  /* 0x000000ff09057208 */ /* 0x000fe40001800000 */
[----:B------:R-:W-:Y:S02]  /*6610*/  ISETP.LE.U32.AND P3, PT, R8, UR13, PT ;  /* 0x0000000d08007c0c */ /* 0x000fe4000bf63070 */
[----:B---3--:R-:W-:Y:S01]  /*6620*/  F2FP.BF16.F32.PACK_AB R8, R95, R100 ;  /* 0x000000645f08723e */ /* 0x008fe200000010ff */
[----:B------:R-:W-:-:S03]  /*6630*/  FFMA.FTZ R9, R66, UR43, -R5 ;  /* 0x0000002b42097c23 */ /* 0x000fc60008010805 */
[C---:B------:R-:W-:Y:S01]  /*6640*/  PRMT R47, R8.reuse, 0x7610, R47 ;  /* 0x00007610082f7816 */ /* 0x040fe2000000002f */
[----:B------:R1:W-:Y:S01]  /*6650*/  MUFU.EX2 R93, R9 ;  /* 0x00000009005d7308 */ /* 0x0003e20000000800 */
[----:B------:R-:W-:Y:S01]  /*6660*/  PRMT R60, R8, 0x7632, R60 ;  /* 0x00007632083c7816 */ /* 0x000fe2000000003c */
[----:B------:R-:W-:Y:S02]  /*6670*/  FFMA.FTZ R8, R67, UR43, -R5 ;  /* 0x0000002b43087c23 */ /* 0x000fe40008010805 */
[----:B------:R-:W-:Y:S01]  /*6680*/  @!P6 HFMA2.BF16_V2 R74, -RZ.H0_H0, RZ.H0_H0, -R47.H0_H0 ;  /* 0x200000ffff4ae231 */ /* 0x000fe2000034092f */
[----:B------:R-:W-:Y:S01]  /*6690*/  PRMT R37, R47, 0x5410, R60 ;  /* 0x000054102f257816 */ /* 0x000fe2000000003c */
[----:B------:R-:W-:Y:S01]  /*66a0*/  @!P3 HFMA2.BF16_V2 R73, -RZ.H0_H0, RZ.H0_H0, -R60.H0_H0 ;  /* 0x200000ffff49b231 */ /* 0x000fe2000034093c */
[----:B------:R-:W2:Y:S01]  /*66b0*/  LDSM.16.MT88.4 R64, [R194+0xa800] ;  /* 0x00a80000c240783b */ /* 0x000ea20000004200 */
[----:B------:R3:W4:Y:S01]  /*66c0*/  MUFU.EX2 R79, R8 ;  /* 0x00000008004f7308 */ /* 0x0007220000000800 */
[----:B------:R-:W-:-:S02]  /*66d0*/  @!P6 PRMT R47, R74, 0x5410, RZ ;  /* 0x000054104a2fe816 */ /* 0x000fc400000000ff */
[----:B------:R-:W-:Y:S02]  /*66e0*/  @!P3 PRMT R60, R73, 0x5410, RZ ;  /* 0x00005410493cb816 */ /* 0x000fe400000000ff */
[----:B-1----:R-:W-:-:S04]  /*66f0*/  LOP3.LUT R9, R22, 0xff, RZ, 0xc0, !PT ;  /* 0x000000ff16097812 */ /* 0x002fc800078ec0ff */
[----:B------:R-:W-:Y:S02]  /*6700*/  PRMT R32, R9, 0x5410, R21 ;  /* 0x0000541009207816 */ /* 0x000fe40000000015 */
[----:B------:R-:W-:Y:S02]  /*6710*/  SHF.R.U32.HI R9, RZ, 0x18, R10 ;  /* 0x00000018ff097819 */ /* 0x000fe4000001160a */
[----:B---3--:R-:W-:Y:S02]  /*6720*/  LOP3.LUT R8, R18, 0xff, RZ, 0xc0, !PT ;  /* 0x000000ff12087812 */ /* 0x008fe400078ec0ff */
[----:B------:R-:W-:Y:S02]  /*6730*/  ISETP.LE.U32.AND P6, PT, R9, UR13, PT ;  /* 0x0000000d09007c0c */ /* 0x000fe4000bfc3070 */
[----:B------:R-:W-:Y:S02]  /*6740*/  ISETP.LE.U32.AND P3, PT, R8, UR13, PT ;  /* 0x0000000d08007c0c */ /* 0x000fe4000bf63070 */
[----:B------:R-:W-:-:S02]  /*6750*/  LOP3.LUT R8, R13, 0xffff, RZ, 0xc0, !PT ;  /* 0x0000ffff0d087812 */ /* 0x000fc400078ec0ff */
[----:B------:R-:W-:Y:S02]  /*6760*/  SHF.R.U32.HI R9, RZ, 0x10, R13 ;  /* 0x00000010ff097819 */ /* 0x000fe4000001160d */
[----:B------:R-:W-:Y:S02]  /*6770*/  SHF.R.U32.HI R14, RZ, 0x8, R8 ;  /* 0x00000008ff0e7819 */ /* 0x000fe40000011608 */
[----:B------:R-:W-:Y:S02]  /*6780*/  LOP3.LUT R8, R9, 0xff, RZ, 0xc0, !PT ;  /* 0x000000ff09087812 */ /* 0x000fe400078ec0ff */
[----:B----4-:R-:W-:Y:S02]  /*6790*/  F2FP.BF16.F32.PACK_AB R9, R79, R93 ;  /* 0x0000005d4f09723e */ /* 0x010fe400000010ff */
[----:B------:R-:W-:Y:S02]  /*67a0*/  LOP3.LUT R18, R13, 0xff, RZ, 0xc0, !PT ;  /* 0x000000ff0d127812 */ /* 0x000fe400078ec0ff */
[----:B------:R-:W-:Y:S01]  /*67b0*/  PRMT R22, R8, 0x5410, R17 ;  /* 0x0000541008167816 */ /* 0x000fe20000000011 */
[----:B------:R-:W-:Y:S01]  /*67c0*/  FFMA.FTZ R8, R56, UR43, -R4 ;  /* 0x0000002b38087c23 */ /* 0x000fe20008010804 */
[----:B------:R-:W-:-:S02]  /*67d0*/  LOP3.LUT R13, R12, 0xffff, RZ, 0xc0, !PT ;  /* 0x0000ffff0c0d7812 */ /* 0x000fc400078ec0ff */
[C---:B------:R-:W-:Y:S01]  /*67e0*/  PRMT R45, R9.reuse, 0x7632, R45 ;  /* 0x00007632092d7816 */ /* 0x040fe2000000002d */
[----:B------:R1:W-:Y:S01]  /*67f0*/  MUFU.EX2 R251, R8 ;  /* 0x0000000800fb7308 */ /* 0x0003e20000000800 */
[----:B------:R-:W-:Y:S02]  /*6800*/  SHF.R.U32.HI R13, RZ, 0x8, R13 ;  /* 0x00000008ff0d7819 */ /* 0x000fe4000001160d */
[----:B------:R-:W-:Y:S01]  /*6810*/  PRMT R44, R9, 0x7610, R44 ;  /* 0x00007610092c7816 */ /* 0x000fe2000000002c */
[----:B------:R-:W-:Y:S01]  /*6820*/  @!P6 HFMA2.BF16_V2 R76, -RZ.H0_H0, RZ.H0_H0, -R45.H0_H0 ;  /* 0x200000ffff4ce231 */ /* 0x000fe2000034092d */
[----:B------:R-:W-:Y:S02]  /*6830*/  SHF.R.U32.HI R9, RZ, 0x10, R12 ;  /* 0x00000010ff097819 */ /* 0x000fe4000001160c */
[----:B------:R-:W-:Y:S02]  /*6840*/  PRMT R23, R18, 0x5410, R14 ;  /* 0x0000541012177816 */ /* 0x000fe4000000000e */
[----:B------:R-:W-:-:S02]  /*6850*/  PRMT R14, R16, 0x5410, R13 ;  /* 0x00005410100e7816 */ /* 0x000fc4000000000d */
[----:B------:R-:W-:Y:S01]  /*6860*/  SHF.R.U32.HI R13, RZ, 0x18, R12 ;  /* 0x00000018ff0d7819 */ /* 0x000fe2000001160c */
[----:B------:R-:W-:Y:S01]  /*6870*/  FFMA.FTZ R12, R57, UR43, -R4 ;  /* 0x0000002b390c7c23 */ /* 0x000fe20008010804 */
[----:B------:R-:W-:Y:S02]  /*6880*/  LOP3.LUT R9, R9, 0xff, RZ, 0xc0, !PT ;  /* 0x000000ff09097812 */ /* 0x000fe400078ec0ff */
[----:B------:R-:W-:Y:S01]  /*6890*/  PRMT R36, R44, 0x5410, R45 ;  /* 0x000054102c247816 */ /* 0x000fe2000000002d */
[----:B------:R3:W-:Y:S01]  /*68a0*/  MUFU.EX2 R250, R12 ;  /* 0x0000000c00fa7308 */ /* 0x0007e20000000800 */
[----:B-1----:R-:W-:Y:S02]  /*68b0*/  SHF.R.U32.HI R8, RZ, 0x10, R10 ;  /* 0x00000010ff087819 */ /* 0x002fe4000001160a */
[----:B------:R-:W-:Y:S02]  /*68c0*/  @!P6 PRMT R45, R76, 0x5410, RZ ;  /* 0x000054104c2de816 */ /* 0x000fe400000000ff */
[----:B------:R-:W-:-:S02]  /*68d0*/  LOP3.LUT R8, R8, 0xff, RZ, 0xc0, !PT ;  /* 0x000000ff08087812 */ /* 0x000fc400078ec0ff */
[----:B------:R-:W-:Y:S01]  /*68e0*/  PRMT R15, R9, 0x5410, R13 ;  /* 0x00005410090f7816 */ /* 0x000fe2000000000d */
[--C-:B------:R-:W-:Y:S01]  /*68f0*/  FFMA.FTZ R13, R54, UR43, -R4.reuse ;  /* 0x0000002b360d7c23 */ /* 0x100fe20008010804 */
[----:B------:R-:W-:Y:S01]  /*6900*/  ISETP.LE.U32.AND P6, PT, R8, UR13, PT ;  /* 0x0000000d08007c0c */ /* 0x000fe2000bfc3070 */
[----:B------:R-:W-:Y:S01]  /*6910*/  FFMA.FTZ R8, R55, UR43, -R4 ;  /* 0x0000002b37087c23 */ /* 0x000fe20008010804 */
[C---:B------:R-:W-:Y:S01]  /*6920*/  LOP3.LUT R4, R11.reuse, 0xffff, RZ, 0xc0, !PT ;  /* 0x0000ffff0b047812 */ /* 0x040fe200078ec0ff */
[----:B------:R-:W-:Y:S01]  /*6930*/  MUFU.EX2 R248, R13 ;  /* 0x0000000d00f87308 */ /* 0x000fe20000000800 */
[----:B------:R-:W-:Y:S02]  /*6940*/  SHF.R.U32.HI R9, RZ, 0x10, R11 ;  /* 0x00000010ff097819 */ /* 0x000fe4000001160b */
[----:B------:R-:W-:Y:S02]  /*6950*/  SHF.R.U32.HI R10, RZ, 0x8, R26 ;  /* 0x00000008ff0a7819 */ /* 0x000fe4000001161a */
[----:B---3--:R-:W-:-:S02]  /*6960*/  LOP3.LUT R12, R11, 0xff, RZ, 0xc0, !PT ;  /* 0x000000ff0b0c7812 */ /* 0x008fc400078ec0ff */
[----:B------:R-:W-:Y:S01]  /*6970*/  SHF.R.U32.HI R11, RZ, 0x18, R11 ;  /* 0x00000018ff0b7819 */ /* 0x000fe2000001160b */
[----:B------:R1:W-:Y:S01]  /*6980*/  MUFU.EX2 R249, R8 ;  /* 0x0000000800f97308 */ /* 0x0003e20000000800 */
[----:B------:R-:W-:Y:S01]  /*6990*/  PRMT R16, R27, 0x5410, R10 ;  /* 0x000054101b107816 */ /* 0x000fe2000000000a */
[----:B------:R-:W-:Y:S01]  /*69a0*/  @!P6 HFMA2.BF16_V2 R77, -RZ.H0_H0, RZ.H0_H0, -R44.H0_H0 ;  /* 0x200000ffff4de231 */ /* 0x000fe2000034092c */
[----:B------:R-:W-:-:S04]  /*69b0*/  LOP3.LUT R10, R29, 0xff, RZ, 0xc0, !PT ;  /* 0x000000ff1d0a7812 */ /* 0x000fc800078ec0ff */
[----:B------:R-:W-:Y:S01]  /*69c0*/  @!P6 PRMT R44, R77, 0x5410, RZ ;  /* 0x000054104d2ce816 */ /* 0x000fe200000000ff */
[----:B------:R-:W-:Y:S01]  /*69d0*/  IMAD.MOV.U32 R77, RZ, RZ, R126 ;  /* 0x000000ffff4d7224 */ /* 0x000fe200078e007e */
[----:B------:R-:W-:Y:S01]  /*69e0*/  PRMT R19, R10, 0x5410, R31 ;  /* 0x000054100a137816 */ /* 0x000fe2000000001f */
[----:B------:R-:W-:-:S04]  /*69f0*/  FFMA.FTZ R10, R70, UR43, -R5 ;  /* 0x0000002b460a7c23 */ /* 0x000fc80008010805 */
[----:B------:R3:W-:Y:S01]  /*6a00*/  MUFU.EX2 R76, R10 ;  /* 0x0000000a004c7308 */ /* 0x0007e20000000800 */
[----:B-1----:R-:W-:Y:S02]  /*6a10*/  SHF.R.U32.HI R8, RZ, 0x8, R4 ;  /* 0x00000008ff087819 */ /* 0x002fe40000011604 */
[----:B------:R-:W-:Y:S02]  /*6a20*/  LOP3.LUT R4, R9, 0xff, RZ, 0xc0, !PT ;  /* 0x000000ff09047812 */ /* 0x000fe400078ec0ff */
[----:B------:R-:W-:Y:S01]  /*6a30*/  PRMT R18, R12, 0x5410, R8 ;  /* 0x000054100c127816 */ /* 0x000fe20000000008 */
[----:B------:R-:W-:Y:S01]  /*6a40*/  FFMA.FTZ R8, R68, UR43, -R5 ;  /* 0x0000002b44087c23 */ /* 0x000fe20008010805 */
[----:B------:R-:W-:Y:S01]  /*6a50*/  PRMT R17, R4, 0x5410, R11 ;  /* 0x0000541004117816 */ /* 0x000fe2000000000b */
[----:B------:R-:W-:Y:S01]  /*6a60*/  IMAD.U32 R12, RZ, RZ, UR13 ;  /* 0x0000000dff0c7e24 */ /* 0x000fe2000f8e00ff */
[----:B------:R-:W-:Y:S01]  /*6a70*/  SHF.R.U32.HI R4, RZ, 0x8, R34 ;  /* 0x00000008ff047819 */ /* 0x000fe20000011622 */
[----:B------:R1:W4:Y:S01]  /*6a80*/  MUFU.EX2 R62, R8 ;  /* 0x00000008003e7308 */ /* 0x0003220000000800 */
[----:B------:R-:W-:-:S02]  /*6a90*/  LOP3.LUT R9, R7, 0xffff, RZ, 0xc0, !PT ;  /* 0x0000ffff07097812 */ /* 0x000fc400078ec0ff */
[----:B------:R-:W-:Y:S02]  /*6aa0*/  LOP3.LUT R4, R4, 0xffff, RZ, 0xc0, !PT ;  /* 0x0000ffff04047812 */ /* 0x000fe400078ec0ff */
[----:B------:R-:W-:Y:S02]  /*6ab0*/  LOP3.LUT R11, R7, 0xff, RZ, 0xc0, !PT ;  /* 0x000000ff070b7812 */ /* 0x000fe400078ec0ff */
[----:B------:R-:W-:Y:S02]  /*6ac0*/  ISETP.LE.U32.AND P6, PT, R4, UR13, PT ;  /* 0x0000000d04007c0c */ /* 0x000fe4000bfc3070 */
[----:B------:R-:W-:Y:S02]  /*6ad0*/  SHF.R.U32.HI R9, RZ, 0x8, R9 ;  /* 0x00000008ff097819 */ /* 0x000fe40000011609 */
[----:B---3--:R-:W-:Y:S02]  /*6ae0*/  F2FP.BF16.F32.PACK_AB R10, R92, R78 ;  /* 0x0000004e5c0a723e */ /* 0x008fe400000010ff */
[----:B------:R-:W-:-:S02]  /*6af0*/  PRMT R11, R11, 0x5410, R9 ;  /* 0x000054100b0b7816 */ /* 0x000fc40000000009 */
[----:B------:R-:W-:Y:S02]  /*6b00*/  PRMT R231, R10, 0x7610, R231 ;  /* 0x000076100ae77816 */ /* 0x000fe400000000e7 */
[--C-:B-1----:R-:W-:Y:S02]  /*6b10*/  SHF.R.U32.HI R8, RZ, 0x10, R7.reuse ;  /* 0x00000010ff087819 */ /* 0x102fe40000011607 */
[----:B------:R-:W-:Y:S01]  /*6b20*/  SHF.R.U32.HI R7, RZ, 0x18, R7 ;  /* 0x00000018ff077819 */ /* 0x000fe20000011607 */
[----:B------:R-:W-:Y:S01]  /*6b30*/  @!P2 HFMA2.BF16_V2 R80, -RZ.H0_H0, RZ.H0_H0, -R231.H0_H0 ;  /* 0x200000ffff50a231 */ /* 0x000fe200003409e7 */
[----:B------:R-:W-:Y:S01]  /*6b40*/  LOP3.LUT R4, R8, 0xff, RZ, 0xc0, !PT ;  /* 0x000000ff08047812 */ /* 0x000fe200078ec0ff */
[----:B------:R-:W-:Y:S01]  /*6b50*/  FFMA.FTZ R8, R63, UR43, -R5 ;  /* 0x0000002b3f087c23 */ /* 0x000fe20008010805 */
[----:B------:R-:W-:Y:S01]  /*6b60*/  PRMT R230, R10, 0x7632, R230 ;  /* 0x000076320ae67816 */ /* 0x000fe200000000e6 */
[----:B------:R-:W-:Y:S01]  /*6b70*/  IMAD.MOV.U32 R63, RZ, RZ, R125 ;  /* 0x000000ffff3f7224 */ /* 0x000fe200078e007d */
[----:B------:R-:W-:Y:S01]  /*6b80*/  PRMT R9, R4, 0x5410, R7 ;  /* 0x0000541004097816 */ /* 0x000fe20000000007 */
[----:B------:R1:W-:Y:S01]  /*6b90*/  MUFU.EX2 R247, R8 ;  /* 0x0000000800f77308 */ /* 0x0003e20000000800 */
[----:B------:R-:W-:Y:S01]  /*6ba0*/  LEA R4, R12, UR13, 0x10 ;  /* 0x0000000d0c047c11 */ /* 0x000fe2000f8e80ff */
[----:B------:R-:W-:Y:S01]  /*6bb0*/  FFMA.FTZ R7, R59, UR43, -R5 ;  /* 0x0000002b3b077c23 */ /* 0x000fe20008010805 */
[----:B------:R-:W-:Y:S01]  /*6bc0*/  F2FP.BF16.F32.PACK_AB R3, R124, R63 ;  /* 0x0000003f7c03723e */ /* 0x000fe200000010ff */
[----:B------:R-:W-:Y:S01]  /*6bd0*/  @!P6 HFMA2.BF16_V2 R82, -RZ.H0_H0, RZ.H0_H0, -R230.H0_H0 ;  /* 0x200000ffff52e231 */ /* 0x000fe200003409e6 */
[----:B------:R-:W-:-:S02]  /*6be0*/  PRMT R31, R231, 0x5410, R230 ;  /* 0x00005410e71f7816 */ /* 0x000fc400000000e6 */
[--C-:B------:R-:W-:Y:S01]  /*6bf0*/  HSET2.LE.AND R29, R17, R4.reuse, PT ;  /* 0x00000004111d7233 */ /* 0x100fe20003803000 */
[----:B------:R3:W-:Y:S01]  /*6c00*/  MUFU.EX2 R245, R7 ;  /* 0x0000000700f57308 */ /* 0x0007e20000000800 */
[--C-:B------:R-:W-:Y:S01]  /*6c10*/  HSET2.LE.AND R17, R9, R4.reuse, PT ;  /* 0x0000000409117233 */ /* 0x100fe20003803000 */
[----:B------:R-:W-:Y:S01]  /*6c20*/  FFMA.FTZ R9, R71, UR43, -R6 ;  /* 0x0000002b47097c23 */ /* 0x000fe20008010806 */
[--C-:B------:R-:W-:Y:S02]  /*6c30*/  HSET2.LE.AND R13, R28, R4.reuse, PT ;  /* 0x000000041c0d7233 */ /* 0x100fe40003803000 */
[--C-:B------:R-:W-:Y:S02]  /*6c40*/  HSET2.LE.AND R28, R18, R4.reuse, PT ;  /* 0x00000004121c7233 */ /* 0x100fe40003803000 */
[--C-:B------:R-:W-:Y:S01]  /*6c50*/  HSET2.LE.AND R12, R33, R4.reuse, PT ;  /* 0x00000004210c7233 */ /* 0x100fe20003803000 */
[----:B------:R-:W-:Y:S01]  /*6c60*/  MUFU.EX2 R241, R9 ;  /* 0x0000000900f17308 */ /* 0x000fe20000000800 */
[--C-:B-1----:R-:W-:Y:S01]  /*6c70*/  FFMA.FTZ R8, R69, UR43, -R5.reuse ;  /* 0x0000002b45087c23 */ /* 0x102fe20008010805 */
[----:B------:R-:W-:Y:S01]  /*6c80*/  FFMA.FTZ R5, R58, UR43, -R5 ;  /* 0x0000002b3a057c23 */ /* 0x000fe20008010805 */
[----:B------:R-:W-:-:S02]  /*6c90*/  HSET2.LE.AND R20, R25, R4, PT ;  /* 0x0000000419147233 */ /* 0x000fc40003803000 */
[--C-:B------:R-:W-:Y:S02]  /*6ca0*/  HSET2.LE.AND R21, R24, R4.reuse, PT ;  /* 0x0000000418157233 */ /* 0x100fe40003803000 */
[--C-:B------:R-:W-:Y:S01]  /*6cb0*/  HSET2.LE.AND R30, R30, R4.reuse, PT ;  /* 0x000000041e1e7233 */ /* 0x100fe20003803000 */
[----:B------:R1:W-:Y:S01]  /*6cc0*/  MUFU.EX2 R246, R8 ;  /* 0x0000000800f67308 */ /* 0x0003e20000000800 */
[----:B---3--:R-:W-:Y:S01]  /*6cd0*/  FFMA.FTZ R7, R72, UR43, -R6 ;  /* 0x0000002b48077c23 */ /* 0x008fe20008010806 */
[--C-:B------:R-:W-:Y:S02]  /*6ce0*/  HSET2.LE.AND R32, R32, R4.reuse, PT ;  /* 0x0000000420207233 */ /* 0x100fe40003803000 */
[--C-:B------:R-:W-:Y:S02]  /*6cf0*/  HSET2.LE.AND R10, R22, R4.reuse, PT ;  /* 0x00000004160a7233 */ /* 0x100fe40003803000 */
[--C-:B------:R-:W-:Y:S02]  /*6d00*/  HSET2.LE.AND R14, R14, R4.reuse, PT ;  /* 0x000000040e0e7233 */ /* 0x100fe40003803000 */
[----:B------:R-:W-:Y:S01]  /*6d10*/  MUFU.EX2 R244, R5 ;  /* 0x0000000500f47308 */ /* 0x000fe20000000800 */
[----:B------:R-:W-:-:S02]  /*6d20*/  HSET2.LE.AND R15, R15, R4, PT ;  /* 0x000000040f0f7233 */ /* 0x000fc40003803000 */
[--C-:B------:R-:W-:Y:S02]  /*6d30*/  HSET2.LE.AND R16, R16, R4.reuse, PT ;  /* 0x0000000410107233 */ /* 0x100fe40003803000 */
[--C-:B------:R-:W-:Y:S02]  /*6d40*/  HSET2.LE.AND R19, R19, R4.reuse, PT ;  /* 0x0000000413137233 */ /* 0x100fe40003803000 */
[--C-:B------:R-:W-:Y:S01]  /*6d50*/  HSET2.LE.AND R18, R11, R4.reuse, PT ;  /* 0x000000040b127233 */ /* 0x100fe20003803000 */
[----:B------:R-:W3:Y:S01]  /*6d60*/  MUFU.EX2 R242, R7 ;  /* 0x0000000700f27308 */ /* 0x000ee20000000800 */
[----:B-1----:R-:W-:Y:S01]  /*6d70*/  HSET2.LE.AND R8, R23, R4, PT ;  /* 0x0000000417087233 */ /* 0x002fe20003803000 */
[----:B------:R-:W-:Y:S01]  /*6d80*/  FFMA.FTZ R4, R75, UR43, -R6 ;  /* 0x0000002b4b047c23 */ /* 0x000fe20008010806 */
[----:B----4-:R-:W-:Y:S02]  /*6d90*/  F2FP.BF16.F32.PACK_AB R6, R76, R62 ;  /* 0x0000003e4c06723e */ /* 0x010fe400000010ff */
[----:B------:R-:W-:-:S02]  /*6da0*/  PRMT R23, R0, 0x7610, R23 ;  /* 0x0000761000177816 */ /* 0x000fc40000000017 */
[----:B------:R-:W-:Y:S01]  /*6db0*/  PRMT R22, R0, 0x7632, R22 ;  /* 0x0000763200167816 */ /* 0x000fe20000000016 */
[----:B------:R1:W4:Y:S01]  /*6dc0*/  MUFU.EX2 R243, R4 ;  /* 0x0000000400f37308 */ /* 0x0003220000000800 */
[----:B------:R-:W-:Y:S02]  /*6dd0*/  F2FP.BF16.F32.PACK_AB R0, R77, R110 ;  /* 0x0000006e4d00723e */ /* 0x000fe400000010ff */
[C---:B------:R-:W-:Y:S02]  /*6de0*/  PRMT R229, R6.reuse, 0x7632, R229 ;  /* 0x0000763206e57816 */ /* 0x040fe400000000e5 */
[----:B------:R-:W-:Y:S02]  /*6df0*/  PRMT R228, R6, 0x7610, R228 ;  /* 0x0000761006e47816 */ /* 0x000fe400000000e4 */
[----:B------:R-:W-:Y:S01]  /*6e00*/  F2FP.BF16.F32.PACK_AB R6, R103, R104 ;  /* 0x000000686706723e */ /* 0x000fe200000010ff */
[----:B------:R-:W-:Y:S01]  /*6e10*/  @!P1 HFMA2.BF16_V2 R81, -RZ.H0_H0, RZ.H0_H0, -R229.H0_H0 ;  /* 0x200000ffff519231 */ /* 0x000fe200003409e5 */
[C---:B------:R-:W-:Y:S01]  /*6e20*/  PRMT R181, R0.reuse, 0x7610, R181 ;  /* 0x0000761000b57816 */ /* 0x040fe200000000b5 */
[----:B------:R-:W-:Y:S01]  /*6e30*/  @!P3 HFMA2.BF16_V2 R83, -RZ.H0_H0, RZ.H0_H0, -R228.H0_H0 ;  /* 0x200000ffff53b231 */ /* 0x000fe200003409e4 */
[----:B------:R-:W-:-:S02]  /*6e40*/  PRMT R180, R0, 0x7632, R180 ;  /* 0x0000763200b47816 */ /* 0x000fc400000000b4 */
[----:B---3--:R-:W-:Y:S02]  /*6e50*/  F2FP.BF16.F32.PACK_AB R0, R241, R242 ;  /* 0x000000f2f100723e */ /* 0x008fe400000010ff */
[----:B------:R-:W-:Y:S02]  /*6e60*/  PRMT R27, R6, 0x7610, R27 ;  /* 0x00007610061b7816 */ /* 0x000fe4000000001b */
[----:B-1----:R-:W-:Y:S02]  /*6e70*/  F2FP.BF16.F32.PACK_AB R4, R246, R247 ;  /* 0x000000f7f604723e */ /* 0x002fe400000010ff */
[----:B------:R-:W-:Y:S02]  /*6e80*/  PRMT R26, R6, 0x7632, R26 ;  /* 0x00007632061a7816 */ /* 0x000fe4000000001a */
[C---:B------:R-:W-:Y:S02]  /*6e90*/  PRMT R213, R4.reuse, 0x7610, R213 ;  /* 0x0000761004d57816 */ /* 0x040fe400000000d5 */
[----:B------:R-:W-:-:S02]  /*6ea0*/  PRMT R212, R4, 0x7632, R212 ;  /* 0x0000763204d47816 */ /* 0x000fc400000000d4 */
[----:B------:R-:W-:Y:S02]  /*6eb0*/  F2FP.BF16.F32.PACK_AB R4, R244, R245 ;  /* 0x000000f5f404723e */ /* 0x000fe400000010ff */
[----:B------:R-:W-:Y:S02]  /*6ec0*/  PRMT R139, R0, 0x7610, R139 ;  /* 0x00007610008b7816 */ /* 0x000fe4000000008b */
[C---:B------:R-:W-:Y:S02]  /*6ed0*/  PRMT R208, R4.reuse, 0x7610, R208 ;  /* 0x0000761004d07816 */ /* 0x040fe400000000d0 */
[----:B------:R-:W-:Y:S02]  /*6ee0*/  PRMT R188, R4, 0x7632, R188 ;  /* 0x0000763204bc7816 */ /* 0x000fe400000000bc */
[----:B------:R-:W-:Y:S02]  /*6ef0*/  F2FP.BF16.F32.PACK_AB R4, R101, R102 ;  /* 0x000000666504723e */ /* 0x000fe400000010ff */
[----:B------:R-:W-:-:S02]  /*6f00*/  PRMT R138, R0, 0x7632, R138 ;  /* 0x00007632008a7816 */ /* 0x000fc4000000008a */
[----:B------:R-:W-:Y:S02]  /*6f10*/  PRMT R0, R27, 0x5410, R26 ;  /* 0x000054101b007816 */ /* 0x000fe4000000001a */
[C---:B------:R-:W-:Y:S02]  /*6f20*/  PRMT R25, R4.reuse, 0x7610, R25 ;  /* 0x0000761004197816 */ /* 0x040fe40000000019 */
[----:B------:R-:W-:Y:S02]  /*6f30*/  PRMT R24, R4, 0x7632, R24 ;  /* 0x0000763204187816 */ /* 0x000fe40000000018 */
[----:B------:R-:W-:Y:S02]  /*6f40*/  LOP3.LUT R8, R8, R0, RZ, 0xc0, !PT ;  /* 0x0000000008087212 */ /* 0x000fe400078ec0ff */
[----:B------:R-:W-:Y:S02]  /*6f50*/  PRMT R0, R25, 0x5410, R24 ;  /* 0x0000541019007816 */ /* 0x000fe40000000018 */
[----:B------:R-:W-:-:S02]  /*6f60*/  F2FP.BF16.F32.PACK_AB R4, R108, R94 ;  /* 0x0000005e6c04723e */ /* 0x000fc400000010ff */
[----:B------:R-:W-:Y:S02]  /*6f70*/  LOP3.LUT R9, R10, R0, RZ, 0xc0, !PT ;  /* 0x000000000a097212 */ /* 0x000fe400078ec0ff */
[----:B------:R-:W-:Y:S02]  /*6f80*/  PRMT R0, R23, 0x5410, R22 ;  /* 0x0000541017007816 */ /* 0x000fe40000000016 */
[C---:B------:R-:W-:Y:S02]  /*6f90*/  PRMT R183, R4.reuse, 0x7610, R183 ;  /* 0x0000761004b77816 */ /* 0x040fe400000000b7 */
[----:B------:R-:W-:Y:S02]  /*6fa0*/  PRMT R182, R4, 0x7632, R182 ;  /* 0x0000763204b67816 */ /* 0x000fe400000000b6 */
[----:B------:R-:W-:Y:S02]  /*6fb0*/  LOP3.LUT R10, R12, R0, RZ, 0xc0, !PT ;  /* 0x000000000c0a7212 */ /* 0x000fe400078ec0ff */
[----:B------:R-:W-:-:S02]  /*6fc0*/  PRMT R0, R183, 0x5410, R182 ;  /* 0x00005410b7007816 */ /* 0x000fc400000000b6 */
[----:B----4-:R-:W-:Y:S02]  /*6fd0*/  F2FP.BF16.F32.PACK_AB R4, R243, R252 ;  /* 0x000000fcf304723e */ /* 0x010fe400000010ff */
[----:B------:R-:W-:Y:S02]  /*6fe0*/  LOP3.LUT R11, R13, R0, RZ, 0xc0, !PT ;  /* 0x000000000d0b7212 */ /* 0x000fe400078ec0ff */
[----:B------:R-:W-:Y:S02]  /*6ff0*/  PRMT R0, R181, 0x5410, R180 ;  /* 0x00005410b5007816 */ /* 0x000fe400000000b4 */
[C---:B------:R-:W-:Y:S02]  /*7000*/  PRMT R179, R4.reuse, 0x7610, R179 ;  /* 0x0000761004b37816 */ /* 0x040fe400000000b3 */
[----:B------:R-:W-:Y:S01]  /*7010*/  PRMT R178, R4, 0x7632, R178 ;  /* 0x0000763204b27816 */ /* 0x000fe200000000b2 */
[----:B------:R-:W-:Y:S01]  /*7020*/  HMMA.16816.F32.BF16 R168, R8, R224, RZ ;  /* 0x000000e008a8723c */ /* 0x000fe200000418ff */
[----:B------:R-:W-:-:S02]  /*7030*/  LOP3.LUT R128, R14, R0, RZ, 0xc0, !PT ;  /* 0x000000000e807212 */ /* 0x000fc400078ec0ff */
[----:B------:R-:W-:Y:S02]  /*7040*/  PRMT R0, R179, 0x5410, R178 ;  /* 0x00005410b3007816 */ /* 0x000fe400000000b2 */
[----:B------:R-:W-:Y:S01]  /*7050*/  PRMT R177, R3, 0x7610, R177 ;  /* 0x0000761003b17816 */ /* 0x000fe200000000b1 */
[C---:B------:R-:W-:Y:S01]  /*7060*/  HMMA.16816.F32.BF16 R160, R8.reuse, R236, RZ ;  /* 0x000000ec08a0723c */ /* 0x040fe200000418ff */
[----:B------:R-:W-:Y:S02]  /*7070*/  LOP3.LUT R129, R15, R0, RZ, 0xc0, !PT ;  /* 0x000000000f817212 */ /* 0x000fe400078ec0ff */
[----:B------:R-:W-:Y:S01]  /*7080*/  PRMT R0, R228, 0x5410, R229 ;  /* 0x00005410e4007816 */ /* 0x000fe200000000e5 */
[----:B------:R-:W-:Y:S01]  /*7090*/  LDSM.16.MT88.4 R12, [R194+0xb800] ;  /* 0x00b80000c20c783b */ /* 0x000fe20000004200 */
[----:B------:R-:W-:Y:S01]  /*70a0*/  PRMT R176, R3, 0x7632, R176 ;  /* 0x0000763203b07816 */ /* 0x000fe200000000b0 */
[----:B------:R-:W-:Y:S01]  /*70b0*/  HMMA.16816.F32.BF16 R52, R8, R232, RZ ;  /* 0x000000e80834723c */ /* 0x000fe200000418ff */
[----:B------:R-:W-:-:S02]  /*70c0*/  LOP3.LUT R7, R19, R0, RZ, 0xc0, !PT ;  /* 0x0000000013077212 */ /* 0x000fc400078ec0ff */
[----:B------:R-:W-:Y:S02]  /*70d0*/  PRMT R0, R177, 0x5410, R176 ;  /* 0x00005410b1007816 */ /* 0x000fe400000000b0 */
[----:B------:R-:W-:Y:S01]  /*70e0*/  F2FP.BF16.F32.PACK_AB R5, R250, R251 ;  /* 0x000000fbfa05723e */ /* 0x000fe200000010ff */
[----:B------:R-:W-:Y:S01]  /*70f0*/  HMMA.16816.F32.BF16 R68, R8, R172, RZ ;  /* 0x000000ac0844723c */ /* 0x000fe200000418ff */
[----:B------:R-:W-:Y:S02]  /*7100*/  LOP3.LUT R130, R20, R0, RZ, 0xc0, !PT ;  /* 0x0000000014827212 */ /* 0x000fe400078ec0ff */
[----:B------:R-:W-:Y:S02]  /*7110*/  PRMT R0, R139, 0x5410, R138 ;  /* 0x000054108b007816 */ /* 0x000fe4000000008a */
[C---:B------:R-:W-:Y:S02]  /*7120*/  PRMT R215, R5.reuse, 0x7610, R215 ;  /* 0x0000761005d77816 */ /* 0x040fe400000000d7 */
[----:B------:R-:W-:-:S02]  /*7130*/  PRMT R214, R5, 0x7632, R214 ;  /* 0x0000763205d67816 */ /* 0x000fc400000000d6 */
[----:B------:R-:W-:Y:S01]  /*7140*/  LOP3.LUT R131, R21, R0, RZ, 0xc0, !PT ;  /* 0x0000000015837212 */ /* 0x000fe200078ec0ff */
[----:B------:R-:W-:Y:S01]  /*7150*/  @!P4 HFMA2.BF16_V2 R84, -RZ.H0_H0, RZ.H0_H0, -R215.H0_H0 ;  /* 0x200000ffff54c231 */ /* 0x000fe200003409d7 */
[----:B------:R-:W-:Y:S01]  /*7160*/  PRMT R0, R215, 0x5410, R214 ;  /* 0x00005410d7007816 */ /* 0x000fe200000000d6 */
[----:B------:R-:W-:Y:S01]  /*7170*/  FADD.FTZ R21, R93, R79 ;  /* 0x0000004f5d157221 */ /* 0x000fe20000010000 */
[----:B------:R-:W-:Y:S02]  /*7180*/  F2FP.BF16.F32.PACK_AB R5, R248, R249 ;  /* 0x000000f9f805723e */ /* 0x000fe400000010ff */
[----:B------:R-:W-:Y:S01]  /*7190*/  LOP3.LUT R6, R16, R31, RZ, 0xc0, !PT ;  /* 0x0000001f10067212 */ /* 0x000fe200078ec0ff */
[----:B------:R-:W-:Y:S01]  /*71a0*/  IMAD.MOV.U32 R31, RZ, RZ, R124 ;  /* 0x000000ffff1f7224 */ /* 0x000fe200078e007c */
[----:B------:R-:W-:Y:S01]  /*71b0*/  LOP3.LUT R124, R28, R0, RZ, 0xc0, !PT ;  /* 0x000000001c7c7212 */ /* 0x000fe200078ec0ff */
[----:B------:R-:W-:Y:S01]  /*71c0*/  HMMA.16816.F32.BF16 R168, R128, R164, R168 ;  /* 0x000000a480a8723c */ /* 0x000fe200000418a8 */
[----:B------:R-:W-:-:S02]  /*71d0*/  PRMT R0, R213, 0x5410, R212 ;  /* 0x00005410d5007816 */ /* 0x000fc400000000d4 */
[C---:B------:R-:W-:Y:S02]  /*71e0*/  PRMT R211, R5.reuse, 0x7610, R211 ;  /* 0x0000761005d37816 */ /* 0x040fe400000000d3 */
[----:B------:R-:W-:Y:S01]  /*71f0*/  PRMT R209, R5, 0x7632, R209 ;  /* 0x0000763205d17816 */ /* 0x000fe200000000d1 */
[C---:B------:R-:W-:Y:S01]  /*7200*/  HMMA.16816.F32.BF16 R160, R128.reuse, R156, R160 ;  /* 0x0000009c80a0723c */ /* 0x040fe200000418a0 */
[----:B------:R-:W-:Y:S01]  /*7210*/  LOP3.LUT R125, R29, R0, RZ, 0xc0, !PT ;  /* 0x000000001d7d7212 */ /* 0x000fe200078ec0ff */
[----:B------:R-:W-:Y:S01]  /*7220*/  @!P5 HFMA2.BF16_V2 R91, -RZ.H0_H0, RZ.H0_H0, -R211.H0_H0 ;  /* 0x200000ffff5bd231 */ /* 0x000fe200003409d3 */
[----:B------:R-:W-:Y:S01]  /*7230*/  PRMT R0, R211, 0x5410, R209 ;  /* 0x00005410d3007816 */ /* 0x000fe200000000d1 */
[----:B------:R-:W-:Y:S01]  /*7240*/  FADD.FTZ R29, R62, R21 ;  /* 0x000000153e1d7221 */ /* 0x000fe20000010000 */
[----:B------:R-:W-:Y:S01]  /*7250*/  @!P2 PRMT R231, R80, 0x5410, RZ ;  /* 0x0000541050e7a816 */ /* 0x000fe200000000ff */
[----:B--2---:R-:W-:Y:S01]  /*7260*/  HMMA.16816.F32.BF16 R52, R128, R64, R52 ;  /* 0x000000408034723c */ /* 0x004fe20000041834 */
[----:B------:R-:W-:Y:S01]  /*7270*/  LOP3.LUT R126, R30, R0, RZ, 0xc0, !PT ;  /* 0x000000001e7e7212 */ /* 0x000fe200078ec0ff */
[----:B------:R-:W-:Y:S01]  /*7280*/  IMAD.U32 R30, RZ, RZ, UR4 ;  /* 0x00000004ff1e7e24 */ /* 0x000fe2000f8e00ff */
[----:B------:R-:W-:-:S02]  /*7290*/  LOP3.LUT R0, R35, 0xffff, RZ, 0xc0, !PT ;  /* 0x0000ffff23007812 */ /* 0x000fc400078ec0ff */
[----:B------:R-:W-:Y:S02]  /*72a0*/  ISETP.LE.U32.AND P2, PT, R2, UR13, PT ;  /* 0x0000000d02007c0c */ /* 0x000fe4000bf43070 */
[----:B------:R-:W-:Y:S02]  /*72b0*/  SHF.R.U32.HI R3, RZ, 0x8, R0 ;  /* 0x00000008ff037819 */ /* 0x000fe40000011600 */
[----:B------:R-:W-:Y:S02]  /*72c0*/  PRMT R0, R208, 0x5410, R188 ;  /* 0x00005410d0007816 */ /* 0x000fe400000000bc */
[----:B------:R-:W-:Y:S02]  /*72d0*/  LOP3.LUT R3, R3, 0xffff, RZ, 0xc0, !PT ;  /* 0x0000ffff03037812 */ /* 0x000fe400078ec0ff */
[----:B------:R-:W-:Y:S02]  /*72e0*/  @!P6 PRMT R230, R82, 0x5410, RZ ;  /* 0x0000541052e6e816 */ /* 0x000fe400000000ff */
[----:B------:R-:W-:Y:S01]  /*72f0*/  ISETP.LE.U32.AND P6, PT, R3, UR13, PT ;  /* 0x0000000d03007c0c */ /* 0x000fe2000bfc3070 */
[----:B------:R-:W-:Y:S01]  /*7300*/  FADD.FTZ R3, R100, R95 ;  /* 0x0000005f64037221 */ /* 0x000fe20000010000 */
[----:B------:R-:W-:Y:S01]  /*7310*/  LOP3.LUT R127, R32, R0, RZ, 0xc0, !PT ;  /* 0x00000000207f7212 */ /* 0x000fe200078ec0ff */
[----:B------:R-:W-:Y:S01]  /*7320*/  @!P2 HFMA2.BF16_V2 R87, -RZ.H0_H0, RZ.H0_H0, -R213.H0_H0 ;  /* 0x200000ffff57a231 */ /* 0x000fe200003409d5 */
[----:B------:R-:W-:Y:S01]  /*7330*/  SHF.R.U32.HI R0, RZ, 0x18, R35 ;  /* 0x00000018ff007819 */ /* 0x000fe20000011623 */
[----:B------:R-:W-:Y:S01]  /*7340*/  FADD.FTZ R3, R78, R3 ;  /* 0x000000034e037221 */ /* 0x000fe20000010000 */
[----:B------:R-:W-:Y:S01]  /*7350*/  @!P4 PRMT R215, R84, 0x5410, RZ ;  /* 0x0000541054d7c816 */ /* 0x000fe200000000ff */
[----:B------:R-:W-:Y:S01]  /*7360*/  LDSM.16.MT88.4 R32, [R195+0xb000] ;  /* 0x00b00000c320783b */ /* 0x000fe20000004200 */
[----:B------:R-:W-:-:S02]  /*7370*/  ISETP.LE.U32.AND P4, PT, R0, UR13, PT ;  /* 0x0000000d00007c0c */ /* 0x000fc4000bf83070 */
[----:B------:R-:W-:Y:S02]  /*7380*/  SHF.R.U32.HI R0, RZ, 0x8, R88 ;  /* 0x00000008ff007819 */ /* 0x000fe40000011658 */
[----:B------:R-:W-:Y:S01]  /*7390*/  @!P2 PRMT R213, R87, 0x5410, RZ ;  /* 0x0000541057d5a816 */ /* 0x000fe200000000ff */
[----:B------:R-:W-:Y:S01]  /*73a0*/  @!P6 HFMA2.BF16_V2 R86, -RZ.H0_H0, RZ.H0_H0, -R214.H0_H0 ;  /* 0x200000ffff56e231 */ /* 0x000fe200003409d6 */
[----:B------:R-:W-:Y:S02]  /*73b0*/  LOP3.LUT R0, R0, 0xffff, RZ, 0xc0, !PT ;  /* 0x0000ffff00007812 */ /* 0x000fe400078ec0ff */
[----:B------:R-:W-:Y:S02]  /*73c0*/  LOP3.LUT R2, R89, 0xff, RZ, 0xc0, !PT ;  /* 0x000000ff59027812 */ /* 0x000fe400078ec0ff */
[----:B------:R-:W-:Y:S02]  /*73d0*/  ISETP.LE.U32.AND P2, PT, R0, UR13, PT ;  /* 0x0000000d00007c0c */ /* 0x000fe4000bf43070 */
[----:B------:R-:W-:Y:S01]  /*73e0*/  LOP3.LUT R0, R46, 0xffff, RZ, 0xc0, !PT ;  /* 0x0000ffff2e007812 */ /* 0x000fe200078ec0ff */
[----:B------:R-:W-:Y:S01]  /*73f0*/  @!P4 HFMA2.BF16_V2 R90, -RZ.H0_H0, RZ.H0_H0, -R212.H0_H0 ;  /* 0x200000ffff5ac231 */ /* 0x000fe200003409d4 */
[----:B------:R-:W-:-:S02]  /*7400*/  @!P6 PRMT R214, R86, 0x5410, RZ ;  /* 0x0000541056d6e816 */ /* 0x000fc400000000ff */
[----:B------:R-:W-:Y:S02]  /*7410*/  ISETP.LE.U32.AND P6, PT, R2, UR13, PT ;  /* 0x0000000d02007c0c */ /* 0x000fe4000bfc3070 */
[----:B------:R-:W-:Y:S02]  /*7420*/  SHF.R.U32.HI R0, RZ, 0x8, R0 ;  /* 0x00000008ff007819 */ /* 0x000fe40000011600 */
[----:B------:R-:W-:Y:S02]  /*7430*/  LOP3.LUT R2, R46, 0xff, RZ, 0xc0, !PT ;  /* 0x000000ff2e027812 */ /* 0x000fe400078ec0ff */
[----:B------:R-:W-:Y:S01]  /*7440*/  LOP3.LUT R0, R0, 0xffff, RZ, 0xc0, !PT ;  /* 0x0000ffff00007812 */ /* 0x000fe200078ec0ff */
[----:B------:R-:W-:Y:S01]  /*7450*/  @!P2 HFMA2.BF16_V2 R96, -RZ.H0_H0, RZ.H0_H0, -R209.H0_H0 ;  /* 0x200000ffff60a231 */ /* 0x000fe200003409d1 */
[----:B------:R-:W-:Y:S02]  /*7460*/  @!P4 PRMT R212, R90, 0x5410, RZ ;  /* 0x000054105ad4c816 */ /* 0x000fe400000000ff */
[----:B------:R-:W-:-:S02]  /*7470*/  @!P5 PRMT R211, R91, 0x5410, RZ ;  /* 0x000054105bd3d816 */ /* 0x000fc400000000ff */
[----:B------:R-:W-:Y:S01]  /*7480*/  ISETP.LE.U32.AND P4, PT, R2, UR13, PT ;  /* 0x0000000d02007c0c */ /* 0x000fe2000bf83070 */
[----:B------:R-:W-:Y:S01]  /*7490*/  @!P6 HFMA2.BF16_V2 R97, -RZ.H0_H0, RZ.H0_H0, -R208.H0_H0 ;  /* 0x200000ffff61e231 */ /* 0x000fe200003409d0 */
[----:B------:R-:W-:Y:S02]  /*74a0*/  ISETP.LE.U32.AND P5, PT, R0, UR13, PT ;  /* 0x0000000d00007c0c */ /* 0x000fe4000bfa3070 */
[--C-:B------:R-:W-:Y:S02]  /*74b0*/  SHF.R.U32.HI R0, RZ, 0x10, R46.reuse ;  /* 0x00000010ff007819 */ /* 0x100fe4000001162e */
[----:B------:R-:W-:Y:S02]  /*74c0*/  @!P1 PRMT R229, R81, 0x5410, RZ ;  /* 0x0000541051e59816 */ /* 0x000fe400000000ff */
[----:B------:R-:W-:Y:S02]  /*74d0*/  LOP3.LUT R2, R0, 0xff, RZ, 0xc0, !PT ;  /* 0x000000ff00027812 */ /* 0x000fe400078ec0ff */
[----:B------:R-:W-:-:S02]  /*74e0*/  SHF.R.U32.HI R0, RZ, 0x18, R46 ;  /* 0x00000018ff007819 */ /* 0x000fc4000001162e */
[----:B------:R-:W-:Y:S01]  /*74f0*/  ISETP.LE.U32.AND P1, PT, R85, UR13, PT ;  /* 0x0000000d55007c0c */ /* 0x000fe2000bf23070 */
[----:B------:R-:W-:Y:S01]  /*7500*/  @!P4 HFMA2.BF16_V2 R99, -RZ.H0_H0, RZ.H0_H0, -R27.H0_H0 ;  /* 0x200000ffff63c231 */ /* 0x000fe2000034091b */
[----:B------:R-:W-:Y:S01]  /*7510*/  @!P6 PRMT R208, R97, 0x5410, RZ ;  /* 0x0000541061d0e816 */ /* 0x000fe200000000ff */
[----:B------:R-:W-:Y:S01]  /*7520*/  @!P5 HFMA2.BF16_V2 R112, -RZ.H0_H0, RZ.H0_H0, -R26.H0_H0 ;  /* 0x200000ffff70d231 */ /* 0x000fe2000034091a */
[----:B------:R-:W-:Y:S01]  /*7530*/  ISETP.LE.U32.AND P6, PT, R0, UR13, PT ;  /* 0x0000000d00007c0c */ /* 0x000fe2000bfc3070 */
[----:B------:R-:W-:Y:S01]  /*7540*/  HMMA.16816.F32.BF16 R84, R8, R204, RZ ;  /* 0x000000cc0854723c */ /* 0x000fe200000418ff */
[----:B------:R-:W-:Y:S02]  /*7550*/  SHF.R.U32.HI R0, RZ, 0x8, R149 ;  /* 0x00000008ff007819 */ /* 0x000fe40000011695 */
[----:B------:R-:W-:Y:S02]  /*7560*/  @!P4 PRMT R27, R99, 0x5410, RZ ;  /* 0x00005410631bc816 */ /* 0x000fe400000000ff */
[----:B------:R-:W-:-:S02]  /*7570*/  LOP3.LUT R0, R0, 0xffff, RZ, 0xc0, !PT ;  /* 0x0000ffff00007812 */ /* 0x000fc400078ec0ff */
[----:B------:R-:W-:Y:S01]  /*7580*/  LOP3.LUT R4, R18, R37, RZ, 0xc0, !PT ;  /* 0x0000002512047212 */ /* 0x000fe200078ec0ff */
[----:B------:R-:W-:Y:S01]  /*7590*/  @!P1 HFMA2.BF16_V2 R98, -RZ.H0_H0, RZ.H0_H0, -R188.H0_H0 ;  /* 0x200000ffff629231 */ /* 0x000fe200003409bc */
[----:B------:R-:W-:Y:S02]  /*75a0*/  ISETP.LE.U32.AND P4, PT, R0, UR13, PT ;  /* 0x0000000d00007c0c */ /* 0x000fe4000bf83070 */
[----:B------:R-:W-:Y:S01]  /*75b0*/  LOP3.LUT R5, R17, R36, RZ, 0xc0, !PT ;  /* 0x0000002411057212 */ /* 0x000fe200078ec0ff */
[----:B------:R-:W-:Y:S01]  /*75c0*/  @!P6 HFMA2.BF16_V2 R114, -RZ.H0_H0, RZ.H0_H0, -R24.H0_H0 ;  /* 0x200000ffff72e231 */ /* 0x000fe20000340918 */
[----:B------:R-:W-:Y:S01]  /*75d0*/  LOP3.LUT R0, R61, 0xffff, RZ, 0xc0, !PT ;  /* 0x0000ffff3d007812 */ /* 0x000fe200078ec0ff */
[----:B------:R-:W1:Y:S01]  /*75e0*/  LDSM.16.MT88.4 R16, [R194+0xb000] ;  /* 0x00b00000c210783b */ /* 0x000e620000004200 */
[----:B------:R-:W-:Y:S01]  /*75f0*/  @!P3 PRMT R228, R83, 0x5410, RZ ;  /* 0x0000541053e4b816 */ /* 0x000fe200000000ff */
[----:B------:R-:W-:Y:S01]  /*7600*/  HMMA.16816.F32.BF16 R36, R8, R184, RZ ;  /* 0x000000b80824723c */ /* 0x000fe200000418ff */
[----:B------:R-:W-:Y:S01]  /*7610*/  @!P1 PRMT R188, R98, 0x5410, RZ ;  /* 0x0000541062bc9816 */ /* 0x000fe200000000ff */
[----:B------:R-:W2:Y:S01]  /*7620*/  LDSM.16.MT88.4 R80, [R190+0xb800] ;  /* 0x00b80000be50783b */ /* 0x000ea20000004200 */
[----:B------:R-:W-:-:S02]  /*7630*/  ISETP.LE.U32.AND P3, PT, R40, UR13, PT ;  /* 0x0000000d28007c0c */ /* 0x000fc4000bf63070 */
[----:B------:R-:W-:Y:S01]  /*7640*/  ISETP.LE.U32.AND P1, PT, R150, UR13, PT ;  /* 0x0000000d96007c0c */ /* 0x000fe2000bf23070 */
[----:B------:R-:W-:Y:S01]  /*7650*/  @!P4 HFMA2.BF16_V2 R118, -RZ.H0_H0, RZ.H0_H0, -R22.H0_H0 ;  /* 0x200000ffff76c231 */ /* 0x000fe20000340916 */
[----:B------:R-:W-:Y:S01]  /*7660*/  SHF.R.U32.HI R0, RZ, 0x8, R0 ;  /* 0x00000008ff007819 */ /* 0x000fe20000011600 */
[C---:B------:R-:W-:Y:S01]  /*7670*/  HMMA.16816.F32.BF16 R152, R4.reuse, R224, RZ ;  /* 0x000000e00498723c */ /* 0x040fe200000418ff */
[----:B------:R-:W-:Y:S02]  /*7680*/  @!P2 PRMT R209, R96, 0x5410, RZ ;  /* 0x0000541060d1a816 */ /* 0x000fe400000000ff */
[----:B------:R-:W-:Y:S01]  /*7690*/  LOP3.LUT R0, R0, 0xffff, RZ, 0xc0, !PT ;  /* 0x0000ffff00007812 */ /* 0x000fe200078ec0ff */
[----:B------:R-:W3:Y:S01]  /*76a0*/  LDSM.16.MT88.4 R96, [R192+0xb800] ;  /* 0x00b80000c060783b */ /* 0x000ee20000004200 */
[----:B------:R-:W-:Y:S01]  /*76b0*/  ISETP.LE.U32.AND P2, PT, R2, UR13, PT ;  /* 0x0000000d02007c0c */ /* 0x000fe2000bf43070 */
[C---:B------:R-:W-:Y:S01]  /*76c0*/  HMMA.16816.F32.BF16 R144, R4.reuse, R236, RZ ;  /* 0x000000ec0490723c */ /* 0x040fe200000418ff */
[----:B------:R-:W-:Y:S01]  /*76d0*/  @!P4 PRMT R22, R118, 0x5410, RZ ;  /* 0x000054107616c816 */ /* 0x000fe200000000ff */
[----:B------:R-:W-:Y:S01]  /*76e0*/  @!P3 HFMA2.BF16_V2 R117, -RZ.H0_H0, RZ.H0_H0, -R23.H0_H0 ;  /* 0x200000ffff75b231 */ /* 0x000fe20000340917 */
[----:B------:R-:W-:Y:S01]  /*76f0*/  LOP3.LUT R2, R151, 0xff, RZ, 0xc0, !PT ;  /* 0x000000ff97027812 */ /* 0x000fe200078ec0ff */
[----:B------:R-:W-:Y:S01]  /*7700*/  @!P1 HFMA2.BF16_V2 R120, -RZ.H0_H0, RZ.H0_H0, -R182.H0_H0 ;  /* 0x200000ffff789231 */ /* 0x000fe200003409b6 */
[----:B------:R-:W-:Y:S01]  /*7710*/  ISETP.LE.U32.AND P4, PT, R0, UR13, PT ;  /* 0x0000000d00007c0c */ /* 0x000fe2000bf83070 */
[----:B------:R-:W-:Y:S01]  /*7720*/  HMMA.16816.F32.BF16 R40, R4, R184, RZ ;  /* 0x000000b80428723c */ /* 0x000fe200000418ff */
[----:B------:R-:W-:-:S02]  /*7730*/  SHF.R.U32.HI R0, RZ, 0x10, R61 ;  /* 0x00000010ff007819 */ /* 0x000fc4000001163d */
[----:B------:R-:W-:Y:S02]  /*7740*/  @!P6 PRMT R24, R114, 0x5410, RZ ;  /* 0x000054107218e816 */ /* 0x000fe400000000ff */
[----:B------:R-:W-:Y:S01]  /*7750*/  ISETP.LE.U32.AND P6, PT, R2, UR13, PT ;  /* 0x0000000d02007c0c */ /* 0x000fe2000bfc3070 */
[----:B------:R-:W-:Y:S01]  /*7760*/  @!P2 HFMA2.BF16_V2 R113, -RZ.H0_H0, RZ.H0_H0, -R25.H0_H0 ;  /* 0x200000ffff71a231 */ /* 0x000fe20000340919 */
[----:B------:R-:W-:Y:S01]  /*7770*/  LOP3.LUT R2, R61, 0xff, RZ, 0xc0, !PT ;  /* 0x000000ff3d027812 */ /* 0x000fe200078ec0ff */
[C---:B------:R-:W-:Y:S01]  /*7780*/  HMMA.16816.F32.BF16 R56, R4.reuse, R232, RZ ;  /* 0x000000e80438723c */ /* 0x040fe200000418ff */
[----:B------:R-:W-:Y:S02]  /*7790*/  LOP3.LUT R0, R0, 0xff, RZ, 0xc0, !PT ;  /* 0x000000ff00007812 */ /* 0x000fe400078ec0ff */
[----:B------:R-:W-:Y:S01]  /*77a0*/  @!P3 PRMT R23, R117, 0x5410, RZ ;  /* 0x000054107517b816 */ /* 0x000fe200000000ff */
[----:B------:R-:W-:Y:S01]  /*77b0*/  @!P4 HFMA2.BF16_V2 R122, -RZ.H0_H0, RZ.H0_H0, -R180.H0_H0 ;  /* 0x200000ffff7ac231 */ /* 0x000fe200003409b4 */
[----:B------:R-:W-:Y:S01]  /*77c0*/  @!P1 PRMT R182, R120, 0x5410, RZ ;  /* 0x0000541078b69816 */ /* 0x000fe200000000ff */
[----:B------:R-:W-:Y:S01]  /*77d0*/  HMMA.16816.F32.BF16 R72, R4, R172, RZ ;  /* 0x000000ac0448723c */ /* 0x000fe200000418ff */
[----:B------:R-:W-:-:S02]  /*77e0*/  ISETP.LE.U32.AND P3, PT, R2, UR13, PT ;  /* 0x0000000d02007c0c */ /* 0x000fc4000bf63070 */
[----:B------:R-:W-:Y:S01]  /*77f0*/  ISETP.LE.U32.AND P1, PT, R0, UR13, PT ;  /* 0x0000000d00007c0c */ /* 0x000fe2000bf23070 */
[----:B------:R-:W-:Y:S01]  /*7800*/  @!P6 HFMA2.BF16_V2 R119, -RZ.H0_H0, RZ.H0_H0, -R183.H0_H0 ;  /* 0x200000ffff77e231 */ /* 0x000fe200003409b7 */
[----:B------:R-:W-:Y:S01]  /*7810*/  SHF.R.U32.HI R2, RZ, 0x18, R61 ;  /* 0x00000018ff027819 */ /* 0x000fe2000001163d */
[----:B------:R-:W-:Y:S01]  /*7820*/  HMMA.16816.F32.BF16 R88, R4, R204, RZ ;  /* 0x000000cc0458723c */ /* 0x000fe200000418ff */
[----:B------:R-:W-:Y:S02]  /*7830*/  SHF.R.U32.HI R0, RZ, 0x8, R115 ;  /* 0x00000008ff007819 */ /* 0x000fe40000011673 */
[----:B------:R-:W-:Y:S02]  /*7840*/  @!P6 PRMT R183, R119, 0x5410, RZ ;  /* 0x0000541077b7e816 */ /* 0x000fe400000000ff */
[----:B------:R-:W-:Y:S01]  /*7850*/  ISETP.LE.U32.AND P6, PT, R2, UR13, PT ;  /* 0x0000000d02007c0c */ /* 0x000fe2000bfc3070 */
[----:B------:R-:W-:Y:S01]  /*7860*/  HMMA.16816.F32.BF16 R152, R124, R164, R152 ;  /* 0x000000a47c98723c */ /* 0x000fe20000041898 */
[----:B------:R-:W-:Y:S01]  /*7870*/  LOP3.LUT R2, R116, 0xff, RZ, 0xc0, !PT ;  /* 0x000000ff74027812 */ /* 0x000fe200078ec0ff */
[----:B------:R-:W-:Y:S01]  /*7880*/  @!P3 HFMA2.BF16_V2 R121, -RZ.H0_H0, RZ.H0_H0, -R181.H0_H0 ;  /* 0x200000ffff79b231 */ /* 0x000fe200003409b5 */
[----:B------:R-:W-:Y:S01]  /*7890*/  LOP3.LUT R0, R0, 0xffff, RZ, 0xc0, !PT ;  /* 0x0000ffff00007812 */ /* 0x000fe200078ec0ff */
[----:B------:R-:W-:Y:S01]  /*78a0*/  @!P1 HFMA2.BF16_V2 R123, -RZ.H0_H0, RZ.H0_H0, -R179.H0_H0 ;  /* 0x200000ffff7b9231 */ /* 0x000fe200003409b3 */
[----:B------:R-:W-:Y:S01]  /*78b0*/  @!P4 PRMT R180, R122, 0x5410, RZ ;  /* 0x000054107ab4c816 */ /* 0x000fe200000000ff */
[----:B-1----:R-:W-:Y:S01]  /*78c0*/  HMMA.16816.F32.BF16 R116, R8, R16, RZ ;  /* 0x000000100874723c */ /* 0x002fe200000418ff */
[----:B------:R-:W-:-:S02]  /*78d0*/  @!P3 PRMT R181, R121, 0x5410, RZ ;  /* 0x0000541079b5b816 */ /* 0x000fc400000000ff */
[----:B------:R-:W-:Y:S02]  /*78e0*/  @!P1 PRMT R179, R123, 0x5410, RZ ;  /* 0x000054107bb39816 */ /* 0x000fe400000000ff */
[----:B------:R-:W-:Y:S01]  /*78f0*/  ISETP.LE.U32.AND P3, PT, R2, UR13, PT ;  /* 0x0000000d02007c0c */ /* 0x000fe2000bf63070 */
[----:B------:R-:W-:Y:S01]  /*7900*/  HMMA.16816.F32.BF16 R120, R4, R16, RZ ;  /* 0x000000100478723c */ /* 0x000fe200000418ff */
[----:B------:R-:W-:Y:S01]  /*7910*/  ISETP.LE.U32.AND P4, PT, R0, UR13, PT ;  /* 0x0000000d00007c0c */ /* 0x000fe2000bf83070 */
[----:B------:R-:W-:Y:S01]  /*7920*/  FADD.FTZ R2, R104, R103 ;  /* 0x0000006768027221 */ /* 0x000fe20000010000 */
[----:B------:R-:W-:Y:S01]  /*7930*/  FADD.FTZ R0, R102, R101 ;  /* 0x0000006566007221 */ /* 0x000fe20000010000 */
[----:B------:R-:W-:Y:S01]  /*7940*/  @!P5 PRMT R26, R112, 0x5410, RZ ;  /* 0x00005410701ad816 */ /* 0x000fe200000000ff */
[----:B------:R-:W-:Y:S02]  /*7950*/  @!P6 HFMA2.BF16_V2 R140, -RZ.H0_H0, RZ.H0_H0, -R178.H0_H0 ;  /* 0x200000ffff8ce231 */ /* 0x000fe400003409b2 */
[----:B------:R-:W-:Y:S01]  /*7960*/  FADD.FTZ R28, R105, R2 ;  /* 0x00000002691c7221 */ /* 0x000fe20000010000 */
[----:B------:R-:W-:Y:S01]  /*7970*/  FADD.FTZ R20, R94, R0 ;  /* 0x000000005e147221 */ /* 0x000fe20000010000 */
[----:B------:R-:W-:Y:S01]  /*7980*/  SHF.R.S32.HI R2, RZ, 0x1f, R111 ;  /* 0x0000001fff027819 */ /* 0x000fe2000001146f */
[-C--:B------:R-:W-:Y:S01]  /*7990*/  HMMA.16816.F32.BF16 R100, R8, R32.reuse, RZ ;  /* 0x000000200864723c */ /* 0x080fe200000418ff */
[----:B------:R-:W-:Y:S01]  /*79a0*/  IADD3 R0, P1, R111, UR4, RZ ;  /* 0x000000046f007c10 */ /* 0x000fe2000ff3e0ff */
[----:B------:R-:W-:Y:S01]  /*79b0*/  FADD.FTZ R240, R108, R20 ;  /* 0x000000146cf07221 */ /* 0x000fe20000010000 */
[----:B------:R-:W-:Y:S01]  /*79c0*/  @!P2 PRMT R25, R113, 0x5410, RZ ;  /* 0x000054107119a816 */ /* 0x000fe200000000ff */
[----:B------:R-:W-:Y:S01]  /*79d0*/  USHF.L.U32 UR4, UR20, 0x6, URZ ;  /* 0x0000000614047899 */ /* 0x000fe2000800063f */
[----:B------:R-:W-:Y:S01]  /*79e0*/  LEA.HI.X.SX32 R2, R30, R2, 0x1, P1 ;  /* 0x000000021e027211 */ /* 0x000fe200008f0eff */
[----:B------:R-:W1:Y:S01]  /*79f0*/  LDSM.16.MT88.4 R112, [R195+0xb800] ;  /* 0x00b80000c370783b */ /* 0x000e620000004200 */
[----:B------:R-:W-:Y:S01]  /*7a00*/  LEA R20, P1, R0, UR6, 0x1 ;  /* 0x0000000600147c11 */ /* 0x000fe2000f8208ff */
[----:B------:R-:W-:Y:S01]  /*7a10*/  USHF.L.U32 UR6, UR20, 0x3, URZ ;  /* 0x0000000314067899 */ /* 0x000fe2000800063f */
[----:B------:R-:W-:Y:S01]  /*7a20*/  ISETP.LE.U32.AND P5, PT, R106, UR13, PT ;  /* 0x0000000d6a007c0c */ /* 0x000fe2000bfa3070 */
[----:B------:R-:W-:Y:S01]  /*7a30*/  UIMAD UR20, UR20, 0x48, URZ ;  /* 0x00000048141478a4 */ /* 0x000fe2000f8e023f */
[----:B------:R-:W-:Y:S01]  /*7a40*/  ISETP.LE.U32.AND P2, PT, R107, UR13, PT ;  /* 0x0000000d6b007c0c */ /* 0x000fe2000bf43070 */
[----:B------:R-:W-:Y:S01]  /*7a50*/  FADD.FTZ R28, R109, R28 ;  /* 0x0000001c6d1c7221 */ /* 0x000fe20000010000 */
[----:B------:R-:W-:Y:S01]  /*7a60*/  LEA.HI.X R21, R0, UR7, R2, 0x1, P1 ;  /* 0x0000000700157c11 */ /* 0x000fe200088f0c02 */
[----:B------:R-:W-:Y:S01]  /*7a70*/  IMAD.U32 R0, RZ, RZ, UR6 ;  /* 0x00000006ff007e24 */ /* 0x000fe2000f8e00ff */
[----:B------:R-:W-:Y:S01]  /*7a80*/  HMMA.16816.F32.BF16 R104, R4, R32, RZ ;  /* 0x000000200468723c */ /* 0x000fe200000418ff */
[----:B------:R-:W-:-:S02]  /*7a90*/  IMAD.U32 R30, RZ, RZ, UR4 ;  /* 0x00000004ff1e7e24 */ /* 0x000fc4000f8e00ff */
[----:B------:R-:W-:Y:S01]  /*7aa0*/  FADD.FTZ R17, R92, R3 ;  /* 0x000000035c117221 */ /* 0x000fe20000010000 */
[----:B------:R-:W-:Y:S01]  /*7ab0*/  FADD.FTZ R3, R76, R29 ;  /* 0x0000001d4c037221 */ /* 0x000fe20000010000 */
[----:B------:R-:W-:Y:S01]  /*7ac0*/  FADD.FTZ R16, R110, R28 ;  /* 0x0000001c6e107221 */ /* 0x000fe20000010000 */
[----:B------:R-:W-:Y:S01]  /*7ad0*/  @!P4 HFMA2.BF16_V2 R141, -RZ.H0_H0, RZ.H0_H0, -R176.H0_H0 ;  /* 0x200000ffff8dc231 */ /* 0x000fe200003409b0 */
[----:B------:R-:W-:Y:S01]  /*7ae0*/  HMMA.16816.F32.BF16 R116, R128, R12, R116 ;  /* 0x0000000c8074723c */ /* 0x000fe20000041874 */
[----:B------:R-:W-:-:S04]  /*7af0*/  IMAD.WIDE R32, R0, 0x2, R20 ;  /* 0x0000000200207825 */ /* 0x000fc800078e0214 */
[----:B------:R-:W-:Y:S01]  /*7b00*/  @!P5 HFMA2.BF16_V2 R148, -RZ.H0_H0, RZ.H0_H0, -R177.H0_H0 ;  /* 0x200000ffff94d231 */ /* 0x000fe200003409b1 */
[----:B------:R4:W-:Y:S01]  /*7b10*/  STG.E.U16 desc[UR24][R20.64], R27 ;  /* 0x0000001b14007986 */ /* 0x0009e2000c101518 */
[----:B------:R-:W-:Y:S02]  /*7b20*/  @!P3 HFMA2.BF16_V2 R143, -RZ.H0_H0, RZ.H0_H0, -R139.H0_H0 ;  /* 0x200000ffff8fb231 */ /* 0x000fe4000034098b */
[----:B------:R-:W-:Y:S01]  /*7b30*/  IMAD.U32 R0, RZ, RZ, UR20 ;  /* 0x00000014ff007e24 */ /* 0x000fe2000f8e00ff */
[----:B------:R-:W-:Y:S01]  /*7b40*/  HMMA.16816.F32.BF16 R120, R124, R12, R120 ;  /* 0x0000000c7c78723c */ /* 0x000fe20000041878 */
[----:B------:R-:W-:Y:S01]  /*7b50*/  @!P2 HFMA2.BF16_V2 R142, -RZ.H0_H0, RZ.H0_H0, -R138.H0_H0 ;  /* 0x200000ffff8ea231 */ /* 0x000fe2000034098a */
[----:B------:R-:W-:Y:S01]  /*7b60*/  STG.E.U16 desc[UR24][R20.64+0x2], R26 ;  /* 0x0000021a14007986 */ /* 0x000fe2000c101518 */
[----:B------:R-:W-:Y:S01]  /*7b70*/  IMAD.WIDE R28, R0, 0x2, R20 ;  /* 0x00000002001c7825 */ /* 0x000fe200078e0214 */
[----:B------:R-:W-:-:S03]  /*7b80*/  @!P6 PRMT R178, R140, 0x5410, RZ ;  /* 0x000054108cb2e816 */ /* 0x000fc600000000ff */
[----:B------:R-:W-:Y:S01]  /*7b90*/  FADD.FTZ R2, R252, R240 ;  /* 0x000000f0fc027221 */ /* 0x000fe20000010000 */
[----:B------:R-:W-:Y:S01]  /*7ba0*/  STG.E.U16 desc[UR24][R32.64], R25 ;  /* 0x0000001920007986 */ /* 0x000fe2000c101518 */
[----:B------:R-:W-:Y:S01]  /*7bb0*/  IMAD.MOV.U32 R13, RZ, RZ, R31 ;  /* 0x000000ffff0d7224 */ /* 0x000fe200078e001f */
[----:B------:R-:W-:Y:S01]  /*7bc0*/  @!P5 PRMT R177, R148, 0x5410, RZ ;  /* 0x0000541094b1d816 */ /* 0x000fe200000000ff */
[----:B------:R-:W-:Y:S01]  /*7bd0*/  IMAD.WIDE R30, R30, 0x2, R20 ;  /* 0x000000021e1e7825 */ /* 0x000fe200078e0214 */
[----:B------:R-:W-:Y:S01]  /*7be0*/  STG.E.U16 desc[UR24][R32.64+0x2], R24 ;  /* 0x0000021820007986 */ /* 0x000fe2000c101518 */
[----:B------:R-:W-:Y:S01]  /*7bf0*/  @!P4 PRMT R176, R141, 0x5410, RZ ;  /* 0x000054108db0c816 */ /* 0x000fe200000000ff */
[----:B------:R-:W-:Y:S01]  /*7c00*/  HMMA.16816.F32.BF16 R148, R4, R226, RZ ;  /* 0x000000e20494723c */ /* 0x000fe200000418ff */
[----:B------:R-:W-:Y:S01]  /*7c10*/  @!P3 PRMT R139, R143, 0x5410, RZ ;  /* 0x000054108f8bb816 */ /* 0x000fe200000000ff */
[----:B------:R-:W-:Y:S01]  /*7c20*/  STG.E.U16 desc[UR24][R30.64], R47 ;  /* 0x0000002f1e007986 */ /* 0x000fe2000c101518 */
[----:B------:R-:W-:Y:S01]  /*7c30*/  @!P2 PRMT R138, R142, 0x5410, RZ ;  /* 0x000054108e8aa816 */ /* 0x000fe200000000ff */
[----:B------:R-:W-:-:S02]  /*7c40*/  IMAD.MOV.U32 R12, RZ, RZ, R63 ;  /* 0x000000ffff0c7224 */ /* 0x000fc400078e003f */
[----:B------:R-:W-:Y:S01]  /*7c50*/  FADD.FTZ R0, R251, R17 ;  /* 0x00000011fb007221 */ /* 0x000fe20000010000 */
[----:B------:R5:W-:Y:S01]  /*7c60*/  STG.E.U16 desc[UR24][R30.64+0x2], R60 ;  /* 0x0000023c1e007986 */ /* 0x000be2000c101518 */
[C---:B------:R-:W-:Y:S01]  /*7c70*/  HMMA.16816.F32.BF16 R140, R4.reuse, R238, RZ ;  /* 0x000000ee048c723c */ /* 0x040fe200000418ff */
[----:B------:R-:W-:Y:S01]  /*7c80*/  FADD.FTZ R3, R247, R3 ;  /* 0x00000003f7037221 */ /* 0x000fe20000010000 */
[----:B------:R-:W-:Y:S01]  /*7c90*/  FADD.FTZ R0, R250, R0 ;  /* 0x00000000fa007221 */ /* 0x000fe20000010000 */
[----:B------:R-:W-:Y:S01]  /*7ca0*/  STG.E.U16 desc[UR24][R28.64], R44 ;  /* 0x0000002c1c007986 */ /* 0x000fe2000c101518 */
[----:B----4-:R-:W-:Y:S02]  /*7cb0*/  IMAD.MOV.U32 R27, RZ, RZ, R77 ;  /* 0x000000ffff1b7224 */ /* 0x010fe400078e004d */
[----:B------:R-:W-:Y:S01]  /*7cc0*/  HMMA.16816.F32.BF16 R92, R4, R206, RZ ;  /* 0x000000ce045c723c */ /* 0x000fe200000418ff */
[----:B------:R4:W-:Y:S01]  /*7cd0*/  STG.E.U16 desc[UR24][R28.64+0x2], R45 ;  /* 0x0000022d1c007986 */ /* 0x0009e2000c101518 */
[----:B------:R-:W-:-:S03]  /*7ce0*/  FADD.FTZ R0, R249, R0 ;  /* 0x00000000f9007221 */ /* 0x000fc60000010000 */
[----:B------:R-:W-:Y:S01]  /*7cf0*/  STG.E.U16 desc[UR24][R20.64+0x10], R23 ;  /* 0x0000101714007986 */ /* 0x000fe2000c101518 */
[C---:B------:R-:W-:Y:S03]  /*7d00*/  HMMA.16816.F32.BF16 R76, R4.reuse, R174, RZ ;  /* 0x000000ae044c723c */ /* 0x040fe600000418ff */
[----:B------:R-:W-:Y:S03]  /*7d10*/  STG.E.U16 desc[UR24][R20.64+0x12], R22 ;  /* 0x0000121614007986 */ /* 0x000fe6000c101518 */
[----:B------:R-:W-:Y:S01]  /*7d20*/  HMMA.16816.F32.BF16 R108, R4, R34, RZ ;  /* 0x00000022046c723c */ /* 0x000fe200000418ff */
[----:B------:R-:W-:Y:S04]  /*7d30*/  STG.E.U16 desc[UR24][R32.64+0x10], R183 ;  /* 0x000010b720007986 */ /* 0x000fe8000c101518 */
[----:B------:R-:W-:Y:S01]  /*7d40*/  STG.E.U16 desc[UR24][R32.64+0x12], R182 ;  /* 0x000012b620007986 */ /* 0x000fe2000c101518 */
[----:B------:R-:W-:Y:S03]  /*7d50*/  HMMA.16816.F32.BF16 R144, R124, R156, R144 ;  /* 0x0000009c7c90723c */ /* 0x000fe60000041890 */
[----:B------:R-:W-:Y:S03]  /*7d60*/  STG.E.U16 desc[UR24][R30.64+0x10], R231 ;  /* 0x000010e71e007986 */ /* 0x000fe6000c101518 */
[C---:B-----5:R-:W-:Y:S01]  /*7d70*/  HMMA.16816.F32.BF16 R60, R4.reuse, R234, RZ ;  /* 0x000000ea043c723c */ /* 0x060fe200000418ff */
[----:B------:R-:W-:Y:S04]  /*7d80*/  STG.E.U16 desc[UR24][R30.64+0x12], R230 ;  /* 0x000012e61e007986 */ /* 0x000fe8000c101518 */
[----:B------:R-:W-:Y:S01]  /*7d90*/  STG.E.U16 desc[UR24][R28.64+0x10], R228 ;  /* 0x000010e41c007986 */ /* 0x000fe2000c101518 */
[C---:B----4-:R-:W-:Y:S03]  /*7da0*/  HMMA.16816.F32.BF16 R44, R4.reuse, R186, RZ ;  /* 0x000000ba042c723c */ /* 0x050fe600000418ff */
[----:B------:R4:W-:Y:S03]  /*7db0*/  STG.E.U16 desc[UR24][R28.64+0x12], R229 ;  /* 0x000012e51c007986 */ /* 0x0009e6000c101518 */
[----:B------:R-:W-:Y:S01]  /*7dc0*/  HMMA.16816.F32.BF16 R4, R4, R18, RZ ;  /* 0x000000120404723c */ /* 0x000fe200000418ff */
[----:B------:R-:W-:Y:S04]  /*7dd0*/  STG.E.U16 desc[UR24][R20.64+0x20], R181 ;  /* 0x000020b514007986 */ /* 0x000fe8000c101518 */
[----:B------:R-:W-:Y:S01]  /*7de0*/  STG.E.U16 desc[UR24][R20.64+0x22], R180 ;  /* 0x000022b414007986 */ /* 0x000fe2000c101518 */
[C---:B------:R-:W-:Y:S03]  /*7df0*/  HMMA.16816.F32.BF16 R40, R124.reuse, R48, R40 ;  /* 0x000000307c28723c */ /* 0x040fe60000041828 */
[----:B------:R-:W-:Y:S03]  /*7e00*/  STG.E.U16 desc[UR24][R32.64+0x20], R179 ;  /* 0x000020b320007986 */ /* 0x000fe6000c101518 */
[C---:B------:R-:W-:Y:S01]  /*7e10*/  HMMA.16816.F32.BF16 R56, R124.reuse, R64, R56 ;  /* 0x000000407c38723c */ /* 0x040fe20000041838 */
[----:B------:R-:W-:Y:S04]  /*7e20*/  STG.E.U16 desc[UR24][R32.64+0x22], R178 ;  /* 0x000022b220007986 */ /* 0x000fe8000c101518 */
[----:B------:R-:W-:Y:S01]  /*7e30*/  STG.E.U16 desc[UR24][R30.64+0x20], R215 ;  /* 0x000020d71e007986 */ /* 0x000fe2000c101518 */
[C---:B--2---:R-:W-:Y:S03]  /*7e40*/  HMMA.16816.F32.BF16 R72, R124.reuse, R80, R72 ;  /* 0x000000507c48723c */ /* 0x044fe60000041848 */
[----:B------:R-:W-:Y:S03]  /*7e50*/  STG.E.U16 desc[UR24][R30.64+0x22], R214 ;  /* 0x000022d61e007986 */ /* 0x000fe6000c101518 */
[----:B---3--:R-:W-:Y:S01]  /*7e60*/  HMMA.16816.F32.BF16 R88, R124, R96, R88 ;  /* 0x000000607c58723c */ /* 0x008fe20000041858 */
[----:B------:R-:W-:Y:S01]  /*7e70*/  STG.E.U16 desc[UR24][R28.64+0x20], R213 ;  /* 0x000020d51c007986 */ /* 0x000fe2000c101518 */
[----:B----4-:R-:W-:-:S03]  /*7e80*/  FADD.FTZ R229, R248, R0 ;  /* 0x00000000f8e57221 */ /* 0x010fc60000010000 */
[----:B------:R-:W-:Y:S01]  /*7e90*/  STG.E.U16 desc[UR24][R28.64+0x22], R212 ;  /* 0x000022d41c007986 */ /* 0x000fe2000c101518 */
[C---:B-1----:R-:W-:Y:S03]  /*7ea0*/  HMMA.16816.F32.BF16 R104, R124.reuse, R112, R104 ;  /* 0x000000707c68723c */ /* 0x042fe60000041868 */
[----:B------:R-:W-:Y:S03]  /*7eb0*/  STG.E.U16 desc[UR24][R20.64+0x30], R177 ;  /* 0x000030b114007986 */ /* 0x000fe6000c101518 */
[C---:B------:R-:W-:Y:S01]  /*7ec0*/  HMMA.16816.F32.BF16 R148, R124.reuse, R166, R148 ;  /* 0x000000a67c94723c */ /* 0x040fe20000041894 */
[----:B------:R-:W-:Y:S04]  /*7ed0*/  STG.E.U16 desc[UR24][R20.64+0x32], R176 ;  /* 0x000032b014007986 */ /* 0x000fe8000c101518 */
[----:B------:R-:W-:Y:S01]  /*7ee0*/  STG.E.U16 desc[UR24][R32.64+0x30], R139 ;  /* 0x0000308b20007986 */ /* 0x000fe2000c101518 */
[C---:B------:R-:W-:Y:S03]  /*7ef0*/  HMMA.16816.F32.BF16 R140, R124.reuse, R158, R140 ;  /* 0x0000009e7c8c723c */ /* 0x040fe6000004188c */
[----:B------:R-:W-:Y:S03]  /*7f00*/  STG.E.U16 desc[UR24][R32.64+0x32], R138 ;  /* 0x0000328a20007986 */ /* 0x000fe6000c101518 */
[C---:B------:R-:W-:Y:S01]  /*7f10*/  HMMA.16816.F32.BF16 R44, R124.reuse, R50, R44 ;  /* 0x000000327c2c723c */ /* 0x040fe2000004182c */
[----:B------:R1:W-:Y:S04]  /*7f20*/  STG.E.U16 desc[UR24][R30.64+0x30], R211 ;  /* 0x000030d31e007986 */ /* 0x0003e8000c101518 */
[----:B------:R2:W-:Y:S01]  /*7f30*/  STG.E.U16 desc[UR24][R30.64+0x32], R209 ;  /* 0x000032d11e007986 */ /* 0x0005e2000c101518 */
[C---:B------:R-:W-:Y:S03]  /*7f40*/  HMMA.16816.F32.BF16 R60, R124.reuse, R66, R60 ;  /* 0x000000427c3c723c */ /* 0x040fe6000004183c */
[----:B------:R2:W-:Y:S03]  /*7f50*/  STG.E.U16 desc[UR24][R28.64+0x30], R208 ;  /* 0x000030d01c007986 */ /* 0x0005e6000c101518 */
[C---:B------:R-:W-:Y:S01]  /*7f60*/  HMMA.16816.F32.BF16 R76, R124.reuse, R82, R76 ;  /* 0x000000527c4c723c */ /* 0x040fe2000004184c */
[----:B------:R2:W-:Y:S05]  /*7f70*/  STG.E.U16 desc[UR24][R28.64+0x32], R188 ;  /* 0x000032bc1c007986 */ /* 0x0005ea000c101518 */
[C---:B------:R-:W-:Y:S06]  /*7f80*/  HMMA.16816.F32.BF16 R92, R124.reuse, R98, R92 ;  /* 0x000000627c5c723c */ /* 0x040fec000004185c */
[C---:B------:R-:W-:Y:S06]  /*7f90*/  HMMA.16816.F32.BF16 R108, R124.reuse, R114, R108 ;  /* 0x000000727c6c723c */ /* 0x040fec000004186c */
[----:B------:R-:W-:Y:S06]  /*7fa0*/  HMMA.16816.F32.BF16 R124, R124, R14, R4 ;  /* 0x0000000e7c7c723c */ /* 0x000fec0000041804 */
[----:B------:R-:W-:Y:S06]  /*7fb0*/  HMMA.16816.F32.BF16 R4, R8, R34, RZ ;  /* 0x000000220804723c */ /* 0x000fec00000418ff */
[----:B------:R-:W-:Y:S06]  /*7fc0*/  HMMA.16816.F32.BF16 R100, R128, R112, R100 ;  /* 0x000000708064723c */ /* 0x000fec0000041864 */
[C---:B------:R-:W-:Y:S06]  /*7fd0*/  HMMA.16816.F32.BF16 R204, R8.reuse, R206, RZ ;  /* 0x000000ce08cc723c */ /* 0x040fec00000418ff */
[----:B------:R-:W-:Y:S06]  /*7fe0*/  HMMA.16816.F32.BF16 R224, R8, R226, RZ ;  /* 0x000000e208e0723c */ /* 0x000fec00000418ff */
[----:B------:R-:W-:Y:S06]  /*7ff0*/  HMMA.16816.F32.BF16 R112, R128, R114, R4 ;  /* 0x000000728070723c */ /* 0x000fec0000041804 */
[----:B------:R-:W-:Y:S01]  /*8000*/  HMMA.16816.F32.BF16 R236, R8, R238, RZ ;  /* 0x000000ee08ec723c */ /* 0x000fe200000418ff */
[----:B------:R-:W-:Y:S01]  /*8010*/  FADD.FTZ R5, R27, R16 ;  /* 0x000000101b057221 */ /* 0x000fe20000010000 */
[----:B------:R-:W-:Y:S01]  /*8020*/  FADD.FTZ R4, R243, R2 ;  /* 0x00000002f3047221 */ /* 0x000fe20000010000 */
[----:B------:R-:W-:-:S02]  /*8030*/  FADD.FTZ R2, R246, R3 ;  /* 0x00000003f6027221 */ /* 0x000fc40000010000 */
[----:B------:R-:W-:Y:S01]  /*8040*/  FADD.FTZ R5, R12, R5 ;  /* 0x000000050c057221 */ /* 0x000fe20000010000 */
[C---:B------:R-:W-:Y:S01]  /*8050*/  HMMA.16816.F32.BF16 R184, R8.reuse, R186, RZ ;  /* 0x000000ba08b8723c */ /* 0x040fe200000418ff */
[----:B------:R-:W-:Y:S01]  /*8060*/  FADD.FTZ R4, R242, R4 ;  /* 0x00000004f2047221 */ /* 0x000fe20000010000 */
[----:B------:R-:W-:Y:S01]  /*8070*/  FADD.FTZ R2, R245, R2 ;  /* 0x00000002f5027221 */ /* 0x000fe20000010000 */
[----:B-1----:R-:W-:Y:S02]  /*8080*/  FADD.FTZ R211, R13, R5 ;  /* 0x000000050dd37221 */ /* 0x002fe40000010000 */
[----:B------:R-:W-:Y:S01]  /*8090*/  FADD.FTZ R231, R241, R4 ;  /* 0x00000004f1e77221 */ /* 0x000fe20000010000 */
[C---:B------:R-:W-:Y:S01]  /*80a0*/  HMMA.16816.F32.BF16 R232, R8.reuse, R234, RZ ;  /* 0x000000ea08e8723c */ /* 0x040fe200000418ff */
[----:B------:R-:W-:Y:S01]  /*80b0*/  FADD.FTZ R230, R244, R2 ;  /* 0x00000002f4e67221 */ /* 0x000fe20000010000 */
[----:B------:R2:W-:Y:S04]  /*80c0*/  STL [R1+0x68], R211 ;  /* 0x000068d301007387 */ /* 0x0005e80000100800 */
[C---:B------:R-:W-:Y:S06]  /*80d0*/  HMMA.16816.F32.BF16 R172, R8.reuse, R174, RZ ;  /* 0x000000ae08ac723c */ /* 0x040fec00000418ff */
[----:B------:R-:W-:Y:S06]  /*80e0*/  HMMA.16816.F32.BF16 R8, R8, R18, RZ ;  /* 0x000000120808723c */ /* 0x000fec00000418ff */
[C---:B------:R-:W-:Y:S06]  /*80f0*/  HMMA.16816.F32.BF16 R84, R128.reuse, R96, R84 ;  /* 0x000000608054723c */ /* 0x040fec0000041854 */
[C---:B------:R-:W-:Y:S06]  /*8100*/  HMMA.16816.F32.BF16 R36, R128.reuse, R48, R36 ;  /* 0x000000308024723c */ /* 0x040fec0000041824 */
[C---:B------:R-:W-:Y:S06]  /*8110*/  HMMA.16816.F32.BF16 R68, R128.reuse, R80, R68 ;  /* 0x000000508044723c */ /* 0x040fec0000041844 */
[C---:B------:R-:W-:Y:S06]  /*8120*/  HMMA.16816.F32.BF16 R96, R128.reuse, R98, R204 ;  /* 0x000000628060723c */ /* 0x040fec00000418cc */
[----:B------:R-:W-:Y:S01]  /*8130*/  HMMA.16816.F32.BF16 R164, R128, R166, R224 ;  /* 0x000000a680a4723c */ /* 0x000fe200000418e0 */
[----:B------:R-:W-:-:S04]  /*8140*/  IADD3 R204, P1, R20, -0x40, RZ ;  /* 0xffffffc014cc7810 */ /* 0x000fc80007f3e0ff */
[----:B------:R-:W-:Y:S01]  /*8150*/  IADD3.X R205, R21, -0x1, RZ, P1, !PT ;  /* 0xffffffff15cd7810 */ /* 0x000fe20000ffe4ff */
[C---:B------:R-:W-:Y:S06]  /*8160*/  HMMA.16816.F32.BF16 R156, R128.reuse, R158, R236 ;  /* 0x0000009e809c723c */ /* 0x040fec00000418ec */
[C---:B------:R-:W-:Y:S06]  /*8170*/  HMMA.16816.F32.BF16 R48, R128.reuse, R50, R184 ;  /* 0x000000328030723c */ /* 0x040fec00000418b8 */
[C---:B------:R-:W-:Y:S06]  /*8180*/  HMMA.16816.F32.BF16 R64, R128.reuse, R66, R232 ;  /* 0x000000428040723c */ /* 0x040fec00000418e8 */
[C---:B------:R-:W-:Y:S06]  /*8190*/  HMMA.16816.F32.BF16 R80, R128.reuse, R82, R172 ;  /* 0x000000528050723c */ /* 0x040fec00000418ac */
        /* <DEDUP_REMOVED lines=43> */
[----:B------:R-:W-:-:S03]  /*8450*/  PLOP3.LUT P2, PT, PT, PT, UP0, 0x80, 0x0 ;  /* 0x000000000000781c */ /* 0x000fc60003f4f008 */
        /* <DEDUP_REMOVED lines=10> */
[----:B------:R-:W3:Y:S04]  /*8500*/  LDSM.16.M88.4 R12, [R191+0x2000] ;  /* 0x00200000bf0c783b */ /* 0x000ee80000000200 */
[----:B------:R-:W4:Y:S04]  /*8510*/  LDSM.16.M88.4 R172, [R189+0x8800] ;  /* 0x00880000bdac783b */ /* 0x000f280000000200 */
[----:B------:R-:W5:Y:S04]  /*8520*/  LDSM.16.M88.4 R16, [R191] ;  /* 0x00000000bf10783b */ /* 0x000f680000000200 */
[----:B------:R-:W-:Y:S04]  /*8530*/  LDSM.16.M88.4 R24, [R203] ;  /* 0x00000000cb18783b */ /* 0x000fe80000000200 */
[----:B-1----:R-:W-:Y:S04]  /*8540*/  LDSM.16.M88.4 R8, [R193] ;  /* 0x00000000c108783b */ /* 0x002fe80000000200 */
[----:B--2---:R-:W1:Y:S04]  /*8550*/  LDSM.16.M88.4 R4, [R193+0x2000] ;  /* 0x00200000c104783b */ /* 0x004e680000000200 */
[----:B------:R-:W2:Y:S04]  /*8560*/  LDSM.16.M88.4 R136, [R200] ;  /* 0x00000000c888783b */ /* 0x000ea80000000200 */
[----:B------:R-:W0:Y:S01]  /*8570*/  LDGDEPBAR ;  /* 0x00000000000079af */ /* 0x000e220000000000 */
[C---:B---3--:R-:W-:Y:S06]  /*8580*/  HMMA.16816.F32.BF16 R224, R12.reuse, R176, RZ ;  /* 0x000000b00ce0723c */ /* 0x048fec00000418ff */
[C---:B----4-:R-:W-:Y:S06]  /*8590*/  HMMA.16816.F32.BF16 R204, R12.reuse, R172, RZ ;  /* 0x000000ac0ccc723c */ /* 0x050fec00000418ff */
[C---:B------:R-:W-:Y:S06]  /*85a0*/  HMMA.16816.F32.BF16 R212, R12.reuse, R178, RZ ;  /* 0x000000b20cd4723c */ /* 0x040fec00000418ff */
[----:B------:R-:W-:Y:S06]  /*85b0*/  HMMA.16816.F32.BF16 R184, R12, R174, RZ ;  /* 0x000000ae0cb8723c */ /* 0x000fec00000418ff */
[C---:B-----5:R-:W-:Y:S06]  /*85c0*/  HMMA.16816.F32.BF16 R180, R16.reuse, R176, RZ ;  /* 0x000000b010b4723c */ /* 0x060fec00000418ff */
[C---:B------:R-:W-:Y:S06]  /*85d0*/  HMMA.16816.F32.BF16 R232, R16.reuse, R178, RZ ;  /* 0x000000b210e8723c */ /* 0x040fec00000418ff */
[C---:B------:R-:W-:Y:S06]  /*85e0*/  HMMA.16816.F32.BF16 R12, R16.reuse, R172, RZ ;  /* 0x000000ac100c723c */ /* 0x040fec00000418ff */
[----:B------:R-:W-:Y:S06]  /*85f0*/  HMMA.16816.F32.BF16 R16, R16, R174, RZ ;  /* 0x000000ae1010723c */ /* 0x000fec00000418ff */
[C---:B-1----:R-:W-:Y:S06]  /*8600*/  HMMA.16816.F32.BF16 R172, R4.reuse, R24, R204 ;  /* 0x0000001804ac723c */ /* 0x042fec00000418cc */
[----:B------:R-:W-:Y:S06]  /*8610*/  HMMA.16816.F32.BF16 R184, R4, R26, R184 ;  /* 0x0000001a04b8723c */ /* 0x000fec00000418b8 */
[----:B------:R-:W-:Y:S01]  /*8620*/  HMMA.16816.F32.BF16 R176, R8, R24, R12 ;  /* 0x0000001808b0723c */ /* 0x000fe2000004180c */
[----:B------:R-:W-:Y:S05]  /*8630*/  LDSM.16.M88.4 R12, [R197+0x8800] ;  /* 0x00880000c50c783b */ /* 0x000fea0000000200 */
[C---:B--2---:R-:W-:Y:S06]  /*8640*/  HMMA.16816.F32.BF16 R224, R4.reuse, R136, R224 ;  /* 0x0000008804e0723c */ /* 0x044fec00000418e0 */
[----:B------:R-:W-:Y:S01]  /*8650*/  HMMA.16816.F32.BF16 R204, R4, R138, R212 ;  /* 0x0000008a04cc723c */ /* 0x000fe200000418d4 */
[----:B------:R-:W1:Y:S05]  /*8660*/  LDSM.16.M88.4 R4, [R199+0x2000] ;  /* 0x00200000c704783b */ /* 0x000e6a0000000200 */
[C---:B------:R-:W-:Y:S01]  /*8670*/  HMMA.16816.F32.BF16 R24, R8.reuse, R26, R16 ;  /* 0x0000001a0818723c */ /* 0x040fe20000041810 */
[----:B------:R-:W2:Y:S05]  /*8680*/  LDSM.16.M88.4 R16, [R197+0x8000] ;  /* 0x00800000c510783b */ /* 0x000eaa0000000200 */
[C---:B------:R-:W-:Y:S06]  /*8690*/  HMMA.16816.F32.BF16 R180, R8.reuse, R136, R180 ;  /* 0x0000008808b4723c */ /* 0x040fec00000418b4 */
[----:B------:R-:W-:Y:S01]  /*86a0*/  HMMA.16816.F32.BF16 R136, R8, R138, R232 ;  /* 0x0000008a0888723c */ /* 0x000fe200000418e8 */
[----:B------:R-:W3:Y:S05]  /*86b0*/  LDSM.16.M88.4 R8, [R199] ;  /* 0x00000000c708783b */ /* 0x000eea0000000200 */
[C---:B-1----:R-:W-:Y:S06]  /*86c0*/  HMMA.16816.F32.BF16 R184, R4.reuse, R14, R184 ;  /* 0x0000000e04b8723c */ /* 0x042fec00000418b8 */
[C---:B--2---:R-:W-:Y:S06]  /*86d0*/  HMMA.16816.F32.BF16 R212, R4.reuse, R16, R224 ;  /* 0x0000001004d4723c */ /* 0x044fec00000418e0 */
[----:B------:R-:W-:Y:S06]  /*86e0*/  HMMA.16816.F32.BF16 R224, R4, R12, R172 ;  /* 0x0000000c04e0723c */ /* 0x000fec00000418ac */
[-C--:B---3--:R-:W-:Y:S06]  /*86f0*/  HMMA.16816.F32.BF16 R172, R8, R18.reuse, R136 ;  /* 0x0000001208ac723c */ /* 0x088fec0000041888 */
[----:B------:R-:W-:Y:S01]  /*8700*/  HMMA.16816.F32.BF16 R204, R4, R18, R204 ;  /* 0x0000001204cc723c */ /* 0x000fe200000418cc */
[----:B------:R-:W-:Y:S05]  /*8710*/  LDSM.16.M88.4 R4, [R198+0x2000] ;  /* 0x00200000c604783b */ /* 0x000fea0000000200 */
[C---:B------:R-:W-:Y:S01]  /*8720*/  HMMA.16816.F32.BF16 R180, R8.reuse, R16, R180 ;  /* 0x0000001008b4723c */ /* 0x040fe200000418b4 */
[----:B------:R-:W1:Y:S05]  /*8730*/  LDSM.16.M88.4 R16, [R196] ;  /* 0x00000000c410783b */ /* 0x000e6a0000000200 */
[C---:B------:R-:W-:Y:S06]  /*8740*/  HMMA.16816.F32.BF16 R136, R8.reuse, R12, R176 ;  /* 0x0000000c0888723c */ /* 0x040fec00000418b0 */
[----:B------:R-:W-:Y:S01]  /*8750*/  HMMA.16816.F32.BF16 R24, R8, R14, R24 ;  /* 0x0000000e0818723c */ /* 0x000fe20000041818 */
[----:B------:R-:W2:Y:S04]  /*8760*/  LDSM.16.M88.4 R12, [R196+0x800] ;  /* 0x00080000c40c783b */ /* 0x000ea80000000200 */
[----:B------:R-:W3:Y:S01]  /*8770*/  LDSM.16.M88.4 R8, [R198] ;  /* 0x00000000c608783b */ /* 0x000ee20000000200 */
[C---:B-1----:R-:W-:Y:S06]  /*8780*/  HMMA.16816.F32.BF16 R212, R4.reuse, R16, R212 ;  /* 0x0000001004d4723c */ /* 0x042fec00000418d4 */
[C---:B------:R-:W-:Y:S06]  /*8790*/  HMMA.16816.F32.BF16 R204, R4.reuse, R18, R204 ;  /* 0x0000001204cc723c */ /* 0x040fec00000418cc */
[C---:B--2---:R-:W-:Y:S06]  /*87a0*/  HMMA.16816.F32.BF16 R224, R4.reuse, R12, R224 ;  /* 0x0000000c04e0723c */ /* 0x044fec00000418e0 */
[----:B------:R-:W-:Y:S01]  /*87b0*/  HMMA.16816.F32.BF16 R184, R4, R14, R184 ;  /* 0x0000000e04b8723c */ /* 0x000fe200000418b8 */
[----:B------:R-:W-:Y:S05]  /*87c0*/  LDSM.16.M88.4 R4, [R191+0x6000] ;  /* 0x00600000bf04783b */ /* 0x000fea0000000200 */
[C---:B---3--:R-:W-:Y:S06]  /*87d0*/  HMMA.16816.F32.BF16 R176, R8.reuse, R16, R180 ;  /* 0x0000001008b0723c */ /* 0x048fec00000418b4 */
[C---:B------:R-:W-:Y:S01]  /*87e0*/  HMMA.16816.F32.BF16 R172, R8.reuse, R18, R172 ;  /* 0x0000001208ac723c */ /* 0x040fe200000418ac */
[----:B------:R-:W1:Y:S05]  /*87f0*/  LDSM.16.M88.4 R16, [R189+0x9000] ;  /* 0x00900000bd10783b */ /* 0x000e6a0000000200 */
[C---:B------:R-:W-:Y:S06]  /*8800*/  HMMA.16816.F32.BF16 R136, R8.reuse, R12, R136 ;  /* 0x0000000c0888723c */ /* 0x040fec0000041888 */
[----:B------:R-:W-:Y:S01]  /*8810*/  HMMA.16816.F32.BF16 R24, R8, R14, R24 ;  /* 0x0000000e0818723c */ /* 0x000fe20000041818 */
[----:B------:R-:W2:Y:S04]  /*8820*/  LDSM.16.M88.4 R12, [R189+0x9800] ;  /* 0x00980000bd0c783b */ /* 0x000ea80000000200 */
[----:B------:R-:W3:Y:S01]  /*8830*/  LDSM.16.M88.4 R8, [R191+0x4000] ;  /* 0x00400000bf08783b */ /* 0x000ee20000000200 */
[C---:B-1----:R-:W-:Y:S06]  /*8840*/  HMMA.16816.F32.BF16 R212, R4.reuse, R16, R212 ;  /* 0x0000001004d4723c */ /* 0x042fec00000418d4 */
[C---:B------:R-:W-:Y:S06]  /*8850*/  HMMA.16816.F32.BF16 R204, R4.reuse, R18, R204 ;  /* 0x0000001204cc723c */ /* 0x040fec00000418cc */
[C---:B--2---:R-:W-:Y:S06]  /*8860*/  HMMA.16816.F32.BF16 R224, R4.reuse, R12, R224 ;  /* 0x0000000c04e0723c */ /* 0x044fec00000418e0 */
[----:B------:R-:W-:Y:S01]  /*8870*/  HMMA.16816.F32.BF16 R180, R4, R14, R184 ;  /* 0x0000000e04b4723c */ /* 0x000fe200000418b8 */
[----:B------:R-:W-:Y:S05]  /*8880*/  LDSM.16.M88.4 R4, [R193+0x6000] ;  /* 0x00600000c104783b */ /* 0x000fea0000000200 */
[C---:B---3--:R-:W-:Y:S06]  /*8890*/  HMMA.16816.F32.BF16 R176, R8.reuse, R16, R176 ;  /* 0x0000001008b0723c */ /* 0x048fec00000418b0 */
[C---:B------:R-:W-:Y:S01]  /*88a0*/  HMMA.16816.F32.BF16 R172, R8.reuse, R18, R172 ;  /* 0x0000001208ac723c */ /* 0x040fe200000418ac */
[----:B------:R-:W1:Y:S05]  /*88b0*/  LDSM.16.M88.4 R16, [R202] ;  /* 0x00000000ca10783b */ /* 0x000e6a0000000200 */
[C---:B------:R-:W-:Y:S06]  /*88c0*/  HMMA.16816.F32.BF16 R136, R8.reuse, R12, R136 ;  /* 0x0000000c0888723c */ /* 0x040fec0000041888 */
[----:B------:R-:W-:Y:S01]  /*88d0*/  HMMA.16816.F32.BF16 R24, R8, R14, R24 ;  /* 0x0000000e0818723c */ /* 0x000fe20000041818 */
[----:B------:R-:W2:Y:S04]  /*88e0*/  LDSM.16.M88.4 R12, [R201] ;  /* 0x00000000c90c783b */ /* 0x000ea80000000200 */
        /* <DEDUP_REMOVED lines=25> */
[----:B------:R-:W-:-:S04]  /*8a80*/  DEPBAR.LE SB0, 0x0 ;  /* 0x000080000000791a */ /* 0x000fc80000000000 */
[C---:B-1----:R-:W-:Y:S06]  /*8a90*/  HMMA.16816.F32.BF16 R212, R4.reuse, R16, R212 ;  /* 0x0000001004d4723c */ /* 0x042fec00000418d4 */
[C---:B------:R-:W-:Y:S06]  /*8aa0*/  HMMA.16816.F32.BF16 R204, R4.reuse, R18, R204 ;  /* 0x0000001204cc723c */ /* 0x040fec00000418cc */
[C---:B--2---:R-:W-:Y:S06]  /*8ab0*/  HMMA.16816.F32.BF16 R184, R4.reuse, R12, R184 ;  /* 0x0000000c04b8723c */ /* 0x044fec00000418b8 */
        /* <DEDUP_REMOVED lines=8> */
[----:B------:R-:W2:Y:S01]  /*8b40*/  LDL.64 R22, [R1+0x98] ;  /* 0x0000980001167983 */ /* 0x000ea20000100a00 */
[----:B------:R-:W1:Y:S01]  /*8b50*/  @!P1 LDC.64 R4, c[0x0][0x218] ;  /* 0x00008600ff049b82 */ /* 0x000e620000000a00 */
[----:B------:R-:W-:Y:S01]  /*8b60*/  UIADD3 UR6, UR19, -0x3, URZ ;  /* 0xfffffffd13067890 */ /* 0x000fe2000fffe03f */
[----:B------:R-:W-:Y:S01]  /*8b70*/  BSSY B0, `(.L_x_2568) ;  /* 0x0000029000007945 */ /* 0x000fe20003800000 */
[----:B------:R3:W-:Y:S02]  /*8b80*/  @P1 STS.128 [R210+0x8000], RZ ;  /* 0x008000ffd2001388 */ /* 0x0007e40000000c00 */
[----:B------:R-:W-:Y:S02]  /*8b90*/  USHF.R.S32.HI UR4, URZ, 0x1f, UR6 ;  /* 0x0000001f3f047899 */ /* 0x000fe40008011406 */
[----:B------:R-:W-:Y:S01]  /*8ba0*/  IMAD.U32 R2, RZ, RZ, UR6 ;  /* 0x00000006ff027e24 */ /* 0x000fe2000f8e00ff */
[----:B------:R-:W4:Y:S01]  /*8bb0*/  @!P0 LDC.64 R6, c[0x0][0x218] ;  /* 0x00008600ff068b82 */ /* 0x000f220000000a00 */
[----:B------:R-:W-:-:S04]  /*8bc0*/  UIMAD UR6, UR30, UR6, URZ ;  /* 0x000000061e0672a4 */ /* 0x000fc8000f8e023f */
[----:B------:R-:W-:-:S03]  /*8bd0*/  UIMAD UR4, UR4, UR31, UR6 ;  /* 0x0000001f040472a4 */ /* 0x000fc6000f8e0206 */
[----:B------:R-:W5:Y:S01]  /*8be0*/  @!P1 LDC.64 R8, c[0x0][0x218] ;  /* 0x00008600ff089b82 */ /* 0x000f620000000a00 */
[----:B--2---:R-:W-:-:S04]  /*8bf0*/  IMAD.WIDE.U32 R2, R2, UR31, R22 ;  /* 0x0000001f02027c25 */ /* 0x004fc8000f8e0016 */
[----:B------:R-:W-:Y:S01]  /*8c00*/  VIADD R3, R3, UR4 ;  /* 0x0000000403037c36 */ /* 0x000fe20008000000 */
[C---:B-1----:R-:W-:Y:S02]  /*8c10*/  @!P1 LEA R4, P2, R2.reuse, R4, 0x1 ;  /* 0x0000000402049211 */ /* 0x042fe400078408ff */
[C---:B------:R-:W-:Y:S02]  /*8c20*/  IADD3 R0, P3, R2.reuse, UR33, RZ ;  /* 0x0000002102007c10 */ /* 0x040fe4000ff7e0ff */
[----:B------:R-:W-:-:S05]  /*8c30*/  @!P1 LEA.HI.X R5, R2, R5, R3, 0x1, P2 ;  /* 0x0000000502059211 */ /* 0x000fca00010f0c03 */
[----:B------:R-:W-:Y:S01]  /*8c40*/  @!PT LDS RZ, [RZ] ;  /* 0x00000000fffff984 */ /* 0x000fe20000000800 */
[----:B------:R-:W-:Y:S01]  /*8c50*/  @!PT LDS RZ, [RZ] ;  /* 0x00000000fffff984 */ /* 0x000fe20000000800 */
[----:B------:R-:W-:Y:S01]  /*8c60*/  @!PT LDS RZ, [RZ] ;  /* 0x00000000fffff984 */ /* 0x000fe20000000800 */
[----:B------:R4:W-:Y:S04]  /*8c70*/  @!P1 LDGSTS.E.BYPASS.LTC128B.128 [R210+0x8000], desc[UR24][R4.64] ;  /* 0x0800000004d29fae */ /* 0x0009e8000b901d58 */
[----:B------:R3:W-:Y:S01]  /*8c80*/  @P0 STS.128 [R210+0x9000], RZ ;  /* 0x009000ffd2000388 */ /* 0x0007e20000000c00 */
[C---:B----4-:R-:W-:Y:S02]  /*8c90*/  @!P0 LEA R4, P2, R2.reuse, R6, 0x1 ;  /* 0x0000000602048211 */ /* 0x050fe400078408ff */
[----:B------:R-:W-:Y:S02]  /*8ca0*/  IADD3.X R6, R3, UR32, RZ, P3, !PT ;  /* 0x0000002003067c10 */ /* 0x000fe40009ffe4ff */
[----:B------:R-:W-:Y:S02]  /*8cb0*/  @!P0 LEA.HI.X R5, R2, R7, R3, 0x1, P2 ;  /* 0x0000000702058211 */ /* 0x000fe400010f0c03 */
[----:B-----5:R-:W-:-:S03]  /*8cc0*/  @!P1 LEA R2, P2, R0, R8, 0x1 ;  /* 0x0000000800029211 */ /* 0x020fc600078408ff */
        /* <DEDUP_REMOVED lines=19> */
.L_x_2569:
[----:B------:R-:W-:Y:S05]  /*8e00*/  BSYNC B0 ;  /* 0x0000000000007941 */ /* 0x000fea0003800000 */
.L_x_2568:
[----:B------:R-:W0:Y:S02]  /*8e10*/  LDGDEPBAR ;  /* 0x00000000000079af */ /* 0x000e240000000000 */
.L_x_2567:
[----:B------:R-:W2:Y:S01]  /*8e20*/  LDL R188, [R1+0x60] ;  /* 0x0000600001bc7983 */ /* 0x000ea20000100800 */
[----:B------:R-:W4:Y:S01]  /*8e30*/  S2R R252, SR_TID.X ;  /* 0x0000000000fc7919 */ /* 0x000f220000002100 */
[----:B------:R-:W-:Y:S02]  /*8e40*/  IMAD.U32 R0, RZ, RZ, UR44 ;  /* 0x0000002cff007e24 */ /* 0x000fe4000f8e00ff */
[----:B------:R-:W2:Y:S04]  /*8e50*/  LDL.64 R248, [R1+0x90] ;  /* 0x0000900001f87983 */ /* 0x000ea80000100a00 */
[----:B------:R-:W2:Y:S04]  /*8e60*/  LDL.64 R22, [R1+0x30] ;  /* 0x0000300001167983 */ /* 0x000ea80000100a00 */
[----:B------:R-:W2:Y:S04]  /*8e70*/  LDL.64 R226, [R1+0x18] ;  /* 0x0000180001e27983 */ /* 0x000ea80000100a00 */
[----:B------:R-:W2:Y:S01]  /*8e80*/  LDL R209, [R1+0x64] ;  /* 0x0000640001d17983 */ /* 0x000ea20000100800 */
[----:B----4-:R-:W-:-:S05]  /*8e90*/  IMAD.SHL.U32 R252, R252, 0x2, RZ ;  /* 0x00000002fcfc7824 */ /* 0x010fca00078e00ff */
[----:B------:R-:W-:-:S05]  /*8ea0*/  LOP3.LUT R252, R252, 0x6, RZ, 0xc0, !PT ;  /* 0x00000006fcfc7812 */ /* 0x000fca00078ec0ff */
[----:B------:R-:W-:-:S04]  /*8eb0*/  IMAD R0, R0, 0x20, R252 ;  /* 0x0000002000007824 */ /* 0x000fc800078e02fc */
[C---:B------:R-:W-:Y:S01]  /*8ec0*/  VIADD R10, R0.reuse, 0x1 ;  /* 0x00000001000a7836 */ /* 0x040fe20000000000 */
[C---:B------:R-:W-:Y:S01]  /*8ed0*/  ISETP.GE.AND P3, PT, R0.reuse, R223, PT ;  /* 0x000000df0000720c */ /* 0x040fe20003f66270 */
[----:B------:R-:W-:-:S03]  /*8ee0*/  VIADD R9, R0, 0x8 ;  /* 0x0000000800097836 */ /* 0x000fc60000000000 */
[----:B------:R-:W-:Y:S02]  /*8ef0*/  ISETP.LT.OR P3, PT, R0, R219, P3 ;  /* 0x000000db0000720c */ /* 0x000fe40001f61670 */
[-C--:B------:R-:W-:Y:S01]  /*8f00*/  ISETP.GE.AND P2, PT, R10, R223.reuse, PT ;  /* 0x000000df0a00720c */ /* 0x080fe20003f46270 */
[----:B------:R-:W-:Y:S01]  /*8f10*/  VIADD R8, R0, 0x9 ;  /* 0x0000000900087836 */ /* 0x000fe20000000000 */
[----:B------:R-:W-:Y:S02]  /*8f20*/  ISETP.GE.AND P6, PT, R9, R223, PT ;  /* 0x000000df0900720c */ /* 0x000fe40003fc6270 */
[----:B------:R-:W-:Y:S02]  /*8f30*/  FSEL R11, R176, -INF , !P3 ;  /* 0xff800000b00b7808 */ /* 0x000fe40005800000 */
[----:B------:R-:W-:Y:S01]  /*8f40*/  ISETP.LT.OR P2, PT, R10, R219, P2 ;  /* 0x000000db0a00720c */ /* 0x000fe20001741670 */
[----:B------:R-:W-:Y:S01]  /*8f50*/  VIADD R7, R0, 0x10 ;  /* 0x0000001000077836 */ /* 0x000fe20000000000 */
[----:B------:R-:W-:-:S02]  /*8f60*/  ISETP.GE.AND P5, PT, R8, R223, PT ;  /* 0x000000df0800720c */ /* 0x000fc40003fa6270 */
[----:B------:R-:W-:Y:S02]  /*8f70*/  FSEL R18, R177, -INF , !P2 ;  /* 0xff800000b1127808 */ /* 0x000fe40005000000 */
[----:B------:R-:W-:Y:S02]  /*8f80*/  ISETP.LT.OR P6, PT, R9, R219, P6 ;  /* 0x000000db0900720c */ /* 0x000fe400037c1670 */
[----:B-1-3--:R-:W-:Y:S01]  /*8f90*/  FMNMX.FTZ R2, R134, R11, !PT ;  /* 0x0000000b86027209 */ /* 0x00afe20007810000 */
[----:B------:R-:W-:Y:S01]  /*8fa0*/  VIADD R6, R0, 0x11 ;  /* 0x0000001100067836 */ /* 0x000fe20000000000 */
[----:B------:R-:W-:Y:S02]  /*8fb0*/  ISETP.GE.AND P4, PT, R7, R223, PT ;  /* 0x000000df0700720c */ /* 0x000fe40003f86270 */
[----:B------:R-:W-:Y:S02]  /*8fc0*/  ISETP.LT.OR P5, PT, R8, R219, P5 ;  /* 0x000000db0800720c */ /* 0x000fe40002fa1670 */
[----:B------:R-:W-:-:S02]  /*8fd0*/  FSEL R17, R172, -INF , !P6 ;  /* 0xff800000ac117808 */ /* 0x000fc40007000000 */
[----:B------:R-:W-:Y:S01]  /*8fe0*/  FMNMX.FTZ R2, R18, R2, !PT ;  /* 0x0000000212027209 */ /* 0x000fe20007810000 */
[----:B------:R-:W-:Y:S01]  /*8ff0*/  VIADD R5, R0, 0x18 ;  /* 0x0000001800057836 */ /* 0x000fe20000000000 */
[----:B------:R-:W-:Y:S02]  /*9000*/  ISETP.GE.AND P3, PT, R6, R223, PT ;  /* 0x000000df0600720c */ /* 0x000fe40003f66270 */
[----:B------:R-:W-:Y:S02]  /*9010*/  ISETP.LT.OR P4, PT, R7, R219, P4 ;  /* 0x000000db0700720c */ /* 0x000fe40002781670 */
[----:B------:R-:W-:Y:S02]  /*9020*/  FSEL R16, R173, -INF , !P5 ;  /* 0xff800000ad107808 */ /* 0x000fe40006800000 */
[----:B------:R-:W-:Y:S01]  /*9030*/  FMNMX.FTZ R2, R17, R2, !PT ;  /* 0x0000000211027209 */ /* 0x000fe20007810000 */
[----:B------:R-:W-:Y:S01]  /*9040*/  VIADD R4, R0, 0x19 ;  /* 0x0000001900047836 */ /* 0x000fe20000000000 */
[----:B------:R-:W-:-:S02]  /*9050*/  ISETP.GE.AND P2, PT, R5, R223, PT ;  /* 0x000000df0500720c */ /* 0x000fc40003f46270 */
[----:B------:R-:W-:Y:S02]  /*9060*/  ISETP.LT.OR P3, PT, R6, R219, P3 ;  /* 0x000000db0600720c */ /* 0x000fe40001f61670 */
        /* <DEDUP_REMOVED lines=10> */
[----:B------:R-:W-:-:S04]  /*9110*/  FMNMX.FTZ R2, R13, R2, !PT ;  /* 0x000000020d027209 */ /* 0x000fc80007810000 */
[----:B------:R-:W-:-:S05]  /*9120*/  FMNMX.FTZ R2, R12, R2, !PT ;  /* 0x000000020c027209 */ /* 0x000fca0007810000 */
[----:B------:R-:W1:Y:S02]  /*9130*/  SHFL.BFLY PT, R3, R2, 0x2, 0x1f ;  /* 0x0c401f0002037f89 */ /* 0x000e6400000e0000 */
[----:B-1----:R-:W-:-:S05]  /*9140*/  FMNMX.FTZ R2, R2, R3, !PT ;  /* 0x0000000302027209 */ /* 0x002fca0007810000 */
[----:B------:R-:W1:Y:S02]  /*9150*/  SHFL.BFLY PT, R3, R2, 0x1, 0x1f ;  /* 0x0c201f0002037f89 */ /* 0x000e6400000e0000 */
[----:B-1----:R-:W-:-:S04]  /*9160*/  FMNMX.FTZ R208, R2, R3, !PT ;  /* 0x0000000302d07209 */ /* 0x002fc80007810000 */
[C---:B------:R-:W-:Y:S01]  /*9170*/  FSETP.NEU.FTZ.AND P2, PT, R208.reuse, -INF , PT ;  /* 0xff800000d000780b */ /* 0x040fe20003f5d000 */
[----:B------:R-:W-:-:S03]  /*9180*/  FMUL.FTZ R3, R208, UR43 ;  /* 0x0000002bd0037c20 */ /* 0x000fc60008410000 */
[----:B------:R-:W-:Y:S02]  /*9190*/  FSEL R2, R208, RZ, P2 ;  /* 0x000000ffd0027208 */ /* 0x000fe40001000000 */
[----:B------:R-:W-:-:S03]  /*91a0*/  FSEL R3, R3, RZ, P2 ;  /* 0x000000ff03037208 */ /* 0x000fc60001000000 */
[----:B------:R-:W-:-:S04]  /*91b0*/  FADD.FTZ R2, R134, -R2 ;  /* 0x8000000286027221 */ /* 0x000fc80000010000 */
[----:B------:R-:W-:Y:S01]  /*91c0*/  FMUL.FTZ R2, R2, UR43 ;  /* 0x0000002b02027c20 */ /* 0x000fe20008410000 */
[--C-:B------:R-:W-:Y:S01]  /*91d0*/  FFMA.FTZ R11, R11, UR43, -R3.reuse ;  /* 0x0000002b0b0b7c23 */ /* 0x100fe20008010803 */
[----:B------:R1:W-:Y:S01]  /*91e0*/  STL [R1+0x110], R190 ;  /* 0x000110be01007387 */ /* 0x0003e20000100800 */
[--C-:B------:R-:W-:Y:S01]  /*91f0*/  FFMA.FTZ R18, R18, UR43, -R3.reuse ;  /* 0x0000002b12127c23 */ /* 0x100fe20008010803 */
[--C-:B------:R-:W-:Y:S01]  /*9200*/  FFMA.FTZ R134, R17, UR43, -R3.reuse ;  /* 0x0000002b11867c23 */ /* 0x100fe20008010803 */
[--C-:B------:R-:W-:Y:S01]  /*9210*/  FFMA.FTZ R136, R16, UR43, -R3.reuse ;  /* 0x0000002b10887c23 */ /* 0x100fe20008010803 */
[----:B------:R3:W-:Y:S01]  /*9220*/  STL [R1+0xf4], R192 ;  /* 0x0000f4c001007387 */ /* 0x0007e20000100800 */
[----:B------:R-:W4:Y:S01]  /*9230*/  MUFU.EX2 R2, R2 ;  /* 0x0000000200027308 */ /* 0x000f220000000800 */
[--C-:B------:R-:W-:Y:S01]  /*9240*/  FFMA.FTZ R137, R15, UR43, -R3.reuse ;  /* 0x0000002b0f897c23 */ /* 0x100fe20008010803 */
[--C-:B------:R-:W-:Y:S01]  /*9250*/  FFMA.FTZ R172, R14, UR43, -R3.reuse ;  /* 0x0000002b0eac7c23 */ /* 0x100fe20008010803 */
[----:B------:R3:W-:Y:S01]  /*9260*/  STL [R1+0xf0], R195 ;  /* 0x0000f0c301007387 */ /* 0x0007e20000100800 */
[--C-:B------:R-:W-:Y:S01]  /*9270*/  FFMA.FTZ R173, R13, UR43, -R3.reuse ;  /* 0x0000002b0dad7c23 */ /* 0x100fe20008010803 */
[----:B------:R-:W-:-:S02]  /*9280*/  FFMA.FTZ R176, R12, UR43, -R3 ;  /* 0x0000002b0cb07c23 */ /* 0x000fc40008010803 */
[----:B------:R-:W-:Y:S01]  /*9290*/  STL [R1+0xec], R194 ;  /* 0x0000ecc201007387 */ /* 0x000fe20000100800 */
[----:B------:R-:W3:Y:S03]  /*92a0*/  MUFU.EX2 R3, R11 ;  /* 0x0000000b00037308 */ /* 0x000ee60000000800 */
[----:B------:R-:W-:Y:S04]  /*92b0*/  STL [R1+0xe8], R210 ;  /* 0x0000e8d201007387 */ /* 0x000fe80000100800 */
[----:B------:R3:W-:Y:S04]  /*92c0*/  STL [R1+0xe4], R203 ;  /* 0x0000e4cb01007387 */ /* 0x0007e80000100800 */
[----:B------:R3:W-:Y:S04]  /*92d0*/  STL [R1+0xe0], R202 ;  /* 0x0000e0ca01007387 */ /* 0x0007e80000100800 */
[----:B------:R-:W-:Y:S04]  /*92e0*/  STL [R1+0xdc], R201 ;  /* 0x0000dcc901007387 */ /* 0x000fe80000100800 */
[----:B------:R-:W-:Y:S04]  /*92f0*/  STL [R1+0xd8], R200 ;  /* 0x0000d8c801007387 */ /* 0x000fe80000100800 */
[----:B------:R3:W-:Y:S04]  /*9300*/  STL [R1+0xd4], R199 ;  /* 0x0000d4c701007387 */ /* 0x0007e80000100800 */
[----:B------:R3:W-:Y:S04]  /*9310*/  STL [R1+0xd0], R198 ;  /* 0x0000d0c601007387 */ /* 0x0007e80000100800 */
[----:B------:R-:W-:Y:S04]  /*9320*/  STL [R1+0xcc], R197 ;  /* 0x0000ccc501007387 */ /* 0x000fe80000100800 */
[----:B------:R-:W-:Y:S04]  /*9330*/  STL [R1+0xc8], R196 ;  /* 0x0000c8c401007387 */ /* 0x000fe80000100800 */
[----:B------:R3:W-:Y:S04]  /*9340*/  STL [R1+0xc4], R193 ;  /* 0x0000c4c101007387 */ /* 0x0007e80000100800 */
[----:B------:R-:W-:Y:S04]  /*9350*/  STL [R1+0xc0], R191 ;  /* 0x0000c0bf01007387 */ /* 0x000fe80000100800 */
[----:B------:R-:W-:Y:S01]  /*9360*/  STL [R1+0xbc], R189 ;  /* 0x0000bcbd01007387 */ /* 0x000fe20000100800 */
[----:B----4-:R-:W-:-:S03]  /*9370*/  FMUL.FTZ R245, R164, R2 ;  /* 0x00000002a4f57220 */ /* 0x010fc60000410000 */
[----:B------:R-:W-:Y:S01]  /*9380*/  STL [R1+0xf8], R252 ;  /* 0x0000f8fc01007387 */ /* 0x000fe20000100800 */
[----:B------:R-:W-:-:S03]  /*9390*/  FMUL.FTZ R244, R157, R2 ;  /* 0x000000029df47220 */ /* 0x000fc60000410000 */
[----:B------:R-:W-:Y:S01]  /*93a0*/  STL [R1+0xfc], R223 ;  /* 0x0000fcdf01007387 */ /* 0x000fe20000100800 */
[-C--:B------:R-:W-:Y:S01]  /*93b0*/  FMUL.FTZ R168, R168, R2.reuse ;  /* 0x00000002a8a87220 */ /* 0x080fe20000410000 */
[-C--:B------:R-:W-:Y:S02]  /*93c0*/  FMUL.FTZ R169, R169, R2.reuse ;  /* 0x00000002a9a97220 */ /* 0x080fe40000410000 */
[----:B------:R4:W-:Y:S01]  /*93d0*/  STL [R1+0x100], R219 ;  /* 0x000100db01007387 */ /* 0x0009e20000100800 */
[-C--:B-1----:R-:W-:Y:S01]  /*93e0*/  FMUL.FTZ R190, R165, R2.reuse ;  /* 0x00000002a5be7220 */ /* 0x082fe20000410000 */
[-C--:B------:R-:W-:Y:S01]  /*93f0*/  FMUL.FTZ R160, R160, R2.reuse ;  /* 0x00000002a0a07220 */ /* 0x080fe20000410000 */
[-C--:B------:R-:W-:Y:S01]  /*9400*/  FMUL.FTZ R161, R161, R2.reuse ;  /* 0x00000002a1a17220 */ /* 0x080fe20000410000 */
[----:B------:R1:W-:Y:S01]  /*9410*/  STL [R1+0x104], R208 ;  /* 0x000104d001007387 */ /* 0x0003e20000100800 */
[-C--:B------:R-:W-:Y:S01]  /*9420*/  FMUL.FTZ R19, R156, R2.reuse ;  /* 0x000000029c137220 */ /* 0x080fe20000410000 */
[-C--:B------:R-:W-:Y:S01]  /*9430*/  FMUL.FTZ R239, R36, R2.reuse ;  /* 0x0000000224ef7220 */ /* 0x080fe20000410000 */
[-C--:B------:R-:W-:Y:S01]  /*9440*/  FMUL.FTZ R238, R37, R2.reuse ;  /* 0x0000000225ee7220 */ /* 0x080fe20000410000 */
[-C--:B------:R-:W-:Y:S01]  /*9450*/  FMUL.FTZ R224, R48, R2.reuse ;  /* 0x0000000230e07220 */ /* 0x080fe20000410000 */
[-C--:B------:R-:W-:Y:S01]  /*9460*/  FMUL.FTZ R237, R49, R2.reuse ;  /* 0x0000000231ed7220 */ /* 0x080fe20000410000 */
        /* <DEDUP_REMOVED lines=15> */
[-C--:B----4-:R-:W-:Y:S01]  /*9560*/  FMUL.FTZ R219, R53, R2.reuse ;  /* 0x0000000235db7220 */ /* 0x090fe20000410000 */
[-C--:B------:R-:W-:Y:S01]  /*9570*/  FMUL.FTZ R117, R117, R2.reuse ;  /* 0x0000000275757220 */ /* 0x080fe20000410000 */
[-C--:B------:R-:W-:Y:S01]  /*9580*/  FMUL.FTZ R250, R128, R2.reuse ;  /* 0x0000000280fa7220 */ /* 0x080fe20000410000 */
[-C--:B------:R-:W-:Y:S01]  /*9590*/  FMUL.FTZ R247, R129, R2.reuse ;  /* 0x0000000281f77220 */ /* 0x080fe20000410000 */
[-C--:B-1----:R-:W-:Y:S01]  /*95a0*/  FMUL.FTZ R208, R52, R2.reuse ;  /* 0x0000000234d07220 */ /* 0x082fe20000410000 */
[----:B------:R-:W-:-:S02]  /*95b0*/  FFMA.FTZ R11, R211, R2, R3 ;  /* 0x00000002d30b7223 */ /* 0x000fc40000010003 */
[----:B------:R-:W1:Y:S01]  /*95c0*/  MUFU.EX2 R2, R18 ;  /* 0x0000001200027308 */ /* 0x000e620000000800 */
[-C--:B------:R-:W-:Y:S02]  /*95d0*/  ISETP.GE.AND P4, PT, R0, R222.reuse, PT ;  /* 0x000000de0000720c */ /* 0x080fe40003f86270 */
[----:B------:R-:W-:Y:S02]  /*95e0*/  ISETP.GE.AND P2, PT, R10, R222, PT ;  /* 0x000000de0a00720c */ /* 0x000fe40003f46270 */
[-C--:B------:R-:W-:Y:S02]  /*95f0*/  ISETP.LT.OR P4, PT, R0, R218.reuse, P4 ;  /* 0x000000da0000720c */ /* 0x080fe40002781670 */
[----:B------:R-:W-:Y:S02]  /*9600*/  ISETP.LT.OR P2, PT, R10, R218, P2 ;  /* 0x000000da0a00720c */ /* 0x000fe40001741670 */
[----:B------:R-:W-:Y:S01]  /*9610*/  ISETP.GE.AND P3, PT, R9, R222, PT ;  /* 0x000000de0900720c */ /* 0x000fe20003f66270 */
[----:B-1----:R-:W-:Y:S01]  /*9620*/  FADD.FTZ R36, R2, R11 ;  /* 0x0000000b02247221 */ /* 0x002fe20000010000 */
[----:B------:R-:W-:-:S02]  /*9630*/  FSEL R11, R178, -INF , !P4 ;  /* 0xff800000b20b7808 */ /* 0x000fc40006000000 */
[----:B------:R-:W-:Y:S02]  /*9640*/  F2FP.BF16.F32.PACK_AB R37, R2, R3 ;  /* 0x000000030225723e */ /* 0x000fe400000010ff */
[----:B------:R-:W-:Y:S02]  /*9650*/  FSEL R18, R179, -INF , !P2 ;  /* 0xff800000b3127808 */ /* 0x000fe40005000000 */
[----:B------:R-:W-:Y:S02]  /*9660*/  ISETP.GE.AND P2, PT, R8, R222, PT ;  /* 0x000000de0800720c */ /* 0x000fe40003f46270 */
[----:B------:R-:W-:Y:S02]  /*9670*/  ISETP.LT.OR P3, PT, R9, R218, P3 ;  /* 0x000000da0900720c */ /* 0x000fe40001f61670 */
[----:B------:R-:W-:Y:S02]  /*9680*/  FMNMX.FTZ R2, R133, R11, !PT ;  /* 0x0000000b85027209 */ /* 0x000fe40007810000 */
[----:B------:R-:W-:-:S02]  /*9690*/  ISETP.GE.AND P4, PT, R7, R222, PT ;  /* 0x000000de0700720c */ /* 0x000fc40003f86270 */
[----:B------:R-:W-:Y:S02]  /*96a0*/  ISETP.LT.OR P2, PT, R8, R218, P2 ;  /* 0x000000da0800720c */ /* 0x000fe40001741670 */
[----:B------:R-:W-:Y:S02]  /*96b0*/  FSEL R17, R174, -INF , !P3 ;  /* 0xff800000ae117808 */ /* 0x000fe40005800000 */
[----:B------:R-:W-:Y:S02]  /*96c0*/  FMNMX.FTZ R2, R18, R2, !PT ;  /* 0x0000000212027209 */ /* 0x000fe40007810000 */
[----:B------:R-:W-:Y:S02]  /*96d0*/  ISETP.GE.AND P3, PT, R6, R222, PT ;  /* 0x000000de0600720c */ /* 0x000fe40003f66270 */
[----:B------:R-:W-:Y:S02]  /*96e0*/  FSEL R16, R175, -INF , !P2 ;  /* 0xff800000af107808 */ /* 0x000fe40005000000 */
[----:B------:R-:W-:-:S02]  /*96f0*/  ISETP.LT.OR P4, PT, R7, R218, P4 ;  /* 0x000000da0700720c */ /* 0x000fc40002781670 */
[----:B------:R-:W-:Y:S02]  /*9700*/  FMNMX.FTZ R2, R17, R2, !PT ;  /* 0x0000000211027209 */ /* 0x000fe40007810000 */
[----:B------:R-:W-:Y:S02]  /*9710*/  ISETP.LT.OR P3, PT, R6, R218, P3 ;  /* 0x000000da0600720c */ /* 0x000fe40001f61670 */
[----:B------:R-:W-:Y:S02]  /*9720*/  ISETP.GE.AND P2, PT, R5, R222, PT ;  /* 0x000000de0500720c */ /* 0x000fe40003f46270 */
[----:B------:R-:W-:Y:S02]  /*9730*/  FSEL R15, R138, -INF , !P4 ;  /* 0xff8000008a0f7808 */ /* 0x000fe40006000000 */
[----:B------:R-:W-:Y:S02]  /*9740*/  FMNMX.FTZ R2, R16, R2, !PT ;  /* 0x0000000210027209 */ /* 0x000fe40007810000 */
[----:B------:R-:W-:-:S02]  /*9750*/  FSEL R14, R139, -INF , !P3 ;  /* 0xff8000008b0e7808 */ /* 0x000fc40005800000 */
[C---:B------:R-:W-:Y:S02]  /*9760*/  ISETP.GE.AND P3, PT, R4.reuse, R222, PT ;  /* 0x000000de0400720c */ /* 0x040fe40003f66270 */
[----:B------:R-:W-:Y:S02]  /*9770*/  ISETP.LT.OR P2, PT, R5, R218, P2 ;  /* 0x000000da0500720c */ /* 0x000fe40001741670 */
[----:B------:R-:W-:Y:S02]  /*9780*/  FMNMX.FTZ R2, R15, R2, !PT ;  /* 0x000000020f027209 */ /* 0x000fe40007810000 */
[----:B------:R-:W-:Y:S02]  /*9790*/  ISETP.LT.OR P3, PT, R4, R218, P3 ;  /* 0x000000da0400720c */ /* 0x000fe40001f61670 */
[----:B------:R-:W-:Y:S02]  /*97a0*/  FSEL R13, R26, -INF , !P2 ;  /* 0xff8000001a0d7808 */ /* 0x000fe40005000000 */
[----:B------:R-:W-:-:S02]  /*97b0*/  FMNMX.FTZ R2, R14, R2, !PT ;  /* 0x000000020e027209 */ /* 0x000fc40007810000 */
[----:B------:R-:W-:Y:S02]  /*97c0*/  FSEL R12, R27, -INF , !P3 ;  /* 0xff8000001b0c7808 */ /* 0x000fe40005800000 */
[----:B------:R-:W-:-:S04]  /*97d0*/  FMNMX.FTZ R2, R13, R2, !PT ;  /* 0x000000020d027209 */ /* 0x000fc80007810000 */
[----:B------:R-:W-:-:S05]  /*97e0*/  FMNMX.FTZ R2, R12, R2, !PT ;  /* 0x000000020c027209 */ /* 0x000fca0007810000 */
[----:B------:R-:W1:Y:S02]  /*97f0*/  SHFL.BFLY PT, R3, R2, 0x2, 0x1f ;  /* 0x0c401f0002037f89 */ /* 0x000e6400000e0000 */
[----:B-1----:R-:W-:-:S05]  /*9800*/  FMNMX.FTZ R2, R2, R3, !PT ;  /* 0x0000000302027209 */ /* 0x002fca0007810000 */
[----:B------:R-:W1:Y:S01]  /*9810*/  SHFL.BFLY PT, R3, R2, 0x1, 0x1f ;  /* 0x0c201f0002037f89 */ /* 0x000e6200000e0000 */
[----:B--2---:R-:W-:Y:S01]  /*9820*/  IMAD.MOV.U32 R211, RZ, RZ, R188 ;  /* 0x000000ffffd37224 */ /* 0x004fe200078e00bc */
[----:B-1----:R-:W-:-:S04]  /*9830*/  FMNMX.FTZ R188, R2, R3, !PT ;  /* 0x0000000302bc7209 */ /* 0x002fc80007810000 */
[----:B------:R-:W-:-:S04]  /*9840*/  FSETP.NEU.FTZ.AND P2, PT, R188, -INF , PT ;  /* 0xff800000bc00780b */ /* 0x000fc80003f5d000 */
[----:B------:R-:W-:-:S05]  /*9850*/  FSEL R2, R188, RZ, P2 ;  /* 0x000000ffbc027208 */ /* 0x000fca0001000000 */
[----:B------:R-:W-:-:S04]  /*9860*/  FADD.FTZ R2, R133, -R2 ;  /* 0x8000000285027221 */ /* 0x000fc80000010000 */
[----:B------:R-:W-:-:S06]  /*9870*/  FMUL.FTZ R2, R2, UR43 ;  /* 0x0000002b02027c20 */ /* 0x000fcc0008410000 */
[----:B------:R-:W1:Y:S01]  /*9880*/  MUFU.EX2 R2, R2 ;  /* 0x0000000200027308 */ /* 0x000e620000000800 */
[----:B------:R1:W-:Y:S04]  /*9890*/  STL [R1+0x108], R160 ;  /* 0x000108a001007387 */ /* 0x0003e80000100800 */
[----:B------:R2:W-:Y:S01]  /*98a0*/  STL [R1+0x10c], R161 ;  /* 0x00010ca101007387 */ /* 0x0005e20000100800 */
[-C--:B-1----:R-:W-:Y:S01]  /*98b0*/  FMUL.FTZ R160, R103, R2.reuse ;  /* 0x0000000267a07220 */ /* 0x082fe20000410000 */
[----:B--2---:R-:W-:Y:S02]  /*98c0*/  FMUL.FTZ R161, R102, R2 ;  /* 0x0000000266a17220 */ /* 0x004fe40000410000 */
[----:B------:R-:W2:Y:S01]  /*98d0*/  LDL.LU.64 R102, [R1] ;  /* 0x0000000001667983 */ /* 0x000ea20000300a00 */
[----:B------:R-:W-:Y:S01]  /*98e0*/  FMUL.FTZ R3, R188, UR43 ;  /* 0x0000002bbc037c20 */ /* 0x000fe20008410000 */
[----:B------:R-:W-:-:S04]  /*98f0*/  ISETP.GE.AND P6, PT, R0, R221, PT ;  /* 0x000000dd0000720c */ /* 0x000fc80003fc6270 */
[----:B------:R-:W-:Y:S02]  /*9900*/  FSEL R3, R3, RZ, P2 ;  /* 0x000000ff03037208 */ /* 0x000fe40001000000 */
[----:B------:R-:W-:-:S03]  /*9910*/  ISETP.LT.OR P6, PT, R0, R217, P6 ;  /* 0x000000d90000720c */ /* 0x000fc600037c1670 */
[----:B------:R-:W-:Y:S01]  /*9920*/  FFMA.FTZ R11, R11, UR43, -R3 ;  /* 0x0000002b0b0b7c23 */ /* 0x000fe20008010803 */
[-C--:B------:R-:W-:Y:S01]  /*9930*/  ISETP.GE.AND P2, PT, R0, R220.reuse, PT ;  /* 0x000000dc0000720c */ /* 0x080fe20003f46270 */
[----:B------:R-:W-:Y:S01]  /*9940*/  IMAD.MOV.U32 R65, RZ, RZ, R19 ;  /* 0x000000ffff417224 */ /* 0x000fe200078e0013 */
[----:B------:R-:W-:Y:S01]  /*9950*/  FSEL R19, R212, -INF , !P6 ;  /* 0xff800000d4137808 */ /* 0x000fe20007000000 */
[----:B------:R-:W1:Y:S01]  /*9960*/  MUFU.EX2 R24, R11 ;  /* 0x0000000b00187308 */ /* 0x000e620000000800 */
[-C--:B------:R-:W-:Y:S02]  /*9970*/  ISETP.GE.AND P5, PT, R10, R221.reuse, PT ;  /* 0x000000dd0a00720c */ /* 0x080fe40003fa6270 */
[C---:B------:R-:W-:Y:S02]  /*9980*/  ISETP.GE.AND P4, PT, R9.reuse, R221, PT ;  /* 0x000000dd0900720c */ /* 0x040fe40003f86270 */
[----:B------:R-:W-:Y:S02]  /*9990*/  ISETP.GE.AND P6, PT, R9, R220, PT ;  /* 0x000000dc0900720c */ /* 0x000fe40003fc6270 */
[----:B------:R-:W-:-:S02]  /*99a0*/  ISETP.LT.OR P2, PT, R0, R216, P2 ;  /* 0x000000d80000720c */ /* 0x000fc40001741670 */
[C---:B------:R-:W-:Y:S02]  /*99b0*/  ISETP.GE.AND P3, PT, R10.reuse, R220, PT ;  /* 0x000000dc0a00720c */ /* 0x040fe40003f66270 */
[CC--:B------:R-:W-:Y:S02]  /*99c0*/  ISETP.LT.OR P5, PT, R10.reuse, R217.reuse, P5 ;  /* 0x000000d90a00720c */ /* 0x0c0fe40002fa1670 */
[C---:B------:R-:W-:Y:S02]  /*99d0*/  ISETP.LT.OR P4, PT, R9.reuse, R217, P4 ;  /* 0x000000d90900720c */ /* 0x040fe40002781670 */
[-C--:B------:R-:W-:Y:S02]  /*99e0*/  ISETP.LT.OR P6, PT, R9, R216.reuse, P6 ;  /* 0x000000d80900720c */ /* 0x080fe400037c1670 */
[----:B------:R-:W-:Y:S02]  /*99f0*/  ISETP.LT.OR P3, PT, R10, R216, P3 ;  /* 0x000000d80a00720c */ /* 0x000fe40001f61670 */
[----:B------:R-:W-:Y:S01]  /*9a00*/  FSEL R9, R214, -INF , !P2 ;  /* 0xff800000d6097808 */ /* 0x000fe20005000000 */
[----:B------:R-:W-:Y:S01]  /*9a10*/  IMAD.MOV.U32 R81, RZ, RZ, R23 ;  /* 0x000000ffff517224 */ /* 0x000fe200078e0017 */
[----:B------:R-:W-:Y:S01]  /*9a20*/  ISETP.GE.AND P2, PT, R8, R221, PT ;  /* 0x000000dd0800720c */ /* 0x000fe20003f46270 */
[----:B------:R-:W-:Y:S01]  /*9a30*/  FFMA.FTZ R64, R17, UR43, -R3 ;  /* 0x0000002b11407c23 */ /* 0x000fe20008010803 */
[----:B------:R-:W-:-:S02]  /*9a40*/  FSEL R23, R213, -INF , !P5 ;  /* 0xff800000d5177808 */ /* 0x000fc40006800000 */
[----:B------:R-:W-:Y:S02]  /*9a50*/  ISETP.GE.AND P5, PT, R8, R220, PT ;  /* 0x000000dc0800720c */ /* 0x000fe40003fa6270 */
[----:B------:R-:W-:Y:S02]  /*9a60*/  FSEL R17, R215, -INF , !P3 ;  /* 0xff800000d7117808 */ /* 0x000fe40005800000 */
[----:B------:R-:W-:Y:S01]  /*9a70*/  FMNMX.FTZ R0, R132, R9, !PT ;  /* 0x0000000984007209 */ /* 0x000fe20007810000 */
[----:B------:R-:W-:Y:S01]  /*9a80*/  IMAD.MOV.U32 R80, RZ, RZ, R22 ;  /* 0x000000ffff507224 */ /* 0x000fe200078e0016 */
[----:B------:R-:W-:Y:S01]  /*9a90*/  ISETP.LT.OR P2, PT, R8, R217, P2 ;  /* 0x000000d90800720c */ /* 0x000fe20001741670 */
[--C-:B------:R-:W-:Y:S01]  /*9aa0*/  FFMA.FTZ R69, R16, UR43, -R3.reuse ;  /* 0x0000002b10457c23 */ /* 0x100fe20008010803 */
[C---:B------:R-:W-:Y:S02]  /*9ab0*/  ISETP.GE.AND P3, PT, R7.reuse, R221, PT ;  /* 0x000000dd0700720c */ /* 0x040fe40003f66270 */
[----:B------:R-:W-:Y:S01]  /*9ac0*/  FSEL R22, R204, -INF , !P4 ;  /* 0xff800000cc167808 */ /* 0x000fe20006000000 */
[----:B------:R-:W-:Y:S01]  /*9ad0*/  FFMA.FTZ R26, R18, UR43, -R3 ;  /* 0x0000002b121a7c23 */ /* 0x000fe20008010803 */
[----:B------:R-:W-:Y:S01]  /*9ae0*/  ISETP.LT.OR P5, PT, R8, R216, P5 ;  /* 0x000000d80800720c */ /* 0x000fe20002fa1670 */
[----:B------:R-:W-:Y:S01]  /*9af0*/  FMUL.FTZ R243, R166, R2 ;  /* 0x00000002a6f37220 */ /* 0x000fe20000410000 */
[----:B------:R-:W-:Y:S01]  /*9b00*/  ISETP.GE.AND P4, PT, R7, R220, PT ;  /* 0x000000dc0700720c */ /* 0x000fe20003f86270 */
[----:B------:R-:W-:Y:S01]  /*9b10*/  FMUL.FTZ R242, R167, R2 ;  /* 0x00000002a7f27220 */ /* 0x000fe20000410000 */
[----:B------:R-:W-:-:S02]  /*9b20*/  FSEL R16, R206, -INF , !P6 ;  /* 0xff800000ce107808 */ /* 0x000fc40007000000 */
[----:B------:R-:W-:Y:S01]  /*9b30*/  FMNMX.FTZ R0, R17, R0, !PT ;  /* 0x0000000011007209 */ /* 0x000fe20007810000 */
        /* <DEDUP_REMOVED lines=28> */
[----:B-1----:R-:W-:Y:S01]  /*9d00*/  FFMA.FTZ R96, R231, R2, R24 ;  /* 0x00000002e7607223 */ /* 0x002fe20000010018 */
[----:B------:R-:W-:Y:S01]  /*9d10*/  FSEL R18, R205, -INF , !P2 ;  /* 0xff800000cd127808 */ /* 0x000fe20005000000 */
[----:B------:R-:W-:Y:S01]  /*9d20*/  FFMA.FTZ R85, R14, UR43, -R3 ;  /* 0x0000002b0e557c23 */ /* 0x000fe20008010803 */
[----:B------:R-:W-:-:S02]  /*9d30*/  ISETP.LT.OR P3, PT, R7, R217, P3 ;  /* 0x000000d90700720c */ /* 0x000fc40001f61670 */
[----:B------:R-:W-:Y:S02]  /*9d40*/  ISETP.LT.OR P4, PT, R7, R216, P4 ;  /* 0x000000d80700720c */ /* 0x000fe40002781670 */
[----:B------:R-:W-:Y:S01]  /*9d50*/  FMNMX.FTZ R0, R16, R0, !PT ;  /* 0x0000000010007209 */ /* 0x000fe20007810000 */
[--C-:B------:R-:W-:Y:S01]  /*9d60*/  FFMA.FTZ R84, R15, UR43, -R3.reuse ;  /* 0x0000002b0f547c23 */ /* 0x100fe20008010803 */
[----:B------:R-:W-:Y:S01]  /*9d70*/  ISETP.GE.AND P2, PT, R6, R220, PT ;  /* 0x000000dc0600720c */ /* 0x000fe20003f46270 */
[--C-:B------:R-:W-:Y:S01]  /*9d80*/  FFMA.FTZ R101, R13, UR43, -R3.reuse ;  /* 0x0000002b0d657c23 */ /* 0x100fe20008010803 */
[----:B------:R-:W-:Y:S01]  /*9d90*/  FMNMX.FTZ R2, R135, R19, !PT ;  /* 0x0000001387027209 */ /* 0x000fe20007810000 */
[----:B------:R-:W-:Y:S01]  /*9da0*/  FFMA.FTZ R112, R12, UR43, -R3 ;  /* 0x0000002b0c707c23 */ /* 0x000fe20008010803 */
[----:B------:R-:W-:Y:S02]  /*9db0*/  FSEL R14, R207, -INF , !P5 ;  /* 0xff800000cf0e7808 */ /* 0x000fe40006800000 */
[C---:B------:R-:W-:Y:S01]  /*9dc0*/  ISETP.GE.AND P6, PT, R6.reuse, R221, PT ;  /* 0x000000dd0600720c */ /* 0x040fe20003fc6270 */
[----:B------:R-:W-:Y:S01]  /*9dd0*/  IMAD.MOV.U32 R98, RZ, RZ, R224 ;  /* 0x000000ffff627224 */ /* 0x000fe200078e00e0 */
[----:B------:R-:W-:Y:S01]  /*9de0*/  ISETP.LT.OR P2, PT, R6, R216, P2 ;  /* 0x000000d80600720c */ /* 0x000fe20001741670 */
[----:B------:R-:W-:Y:S01]  /*9df0*/  IMAD.MOV.U32 R129, RZ, RZ, R237 ;  /* 0x000000ffff817224 */ /* 0x000fe200078e00ed */
[----:B------:R-:W-:Y:S01]  /*9e00*/  FSEL R15, R184, -INF , !P3 ;  /* 0xff800000b80f7808 */ /* 0x000fe20005800000 */
[----:B------:R-:W-:Y:S01]  /*9e10*/  ULOP3.LUT UR4, UR44, UR29, URZ, 0x3c, !UPT ;  /* 0x0000001d2c047292 */ /* 0x000fe2000f8e3c3f */
[----:B------:R-:W-:Y:S01]  /*9e20*/  FMNMX.FTZ R2, R23, R2, !PT ;  /* 0x0000000217027209 */ /* 0x000fe20007810000 */
[----:B------:R-:W-:Y:S01]  /*9e30*/  MUFU.EX2 R26, R26 ;  /* 0x0000001a001a7308 */ /* 0x000fe20000000800 */
[----:B------:R-:W-:Y:S01]  /*9e40*/  ISETP.GE.AND P3, PT, R5, R220, PT ;  /* 0x000000dc0500720c */ /* 0x000fe20003f66270 */
[----:B------:R-:W3:Y:S01]  /*9e50*/  LDL.LU.64 R130, [R1+0x20] ;  /* 0x0000200001827983 */ /* 0x000ee20000300a00 */
[----:B------:R-:W-:-:S02]  /*9e60*/  FSEL R13, R186, -INF , !P4 ;  /* 0xff800000ba0d7808 */ /* 0x000fc40006000000 */
[----:B------:R-:W-:Y:S02]  /*9e70*/  FMNMX.FTZ R0, R14, R0, !PT ;  /* 0x000000000e007209 */ /* 0x000fe40007810000 */
[----:B------:R-:W-:Y:S02]  /*9e80*/  FSEL R12, R187, -INF , !P2 ;  /* 0xff800000bb0c7808 */ /* 0x000fe40005000000 */
[----:B------:R-:W-:Y:S02]  /*9e90*/  FMNMX.FTZ R2, R22, R2, !PT ;  /* 0x0000000216027209 */ /* 0x000fe40007810000 */
[----:B------:R-:W-:Y:S02]  /*9ea0*/  ISETP.LT.OR P3, PT, R5, R216, P3 ;  /* 0x000000d80500720c */ /* 0x000fe40001f61670 */
[----:B------:R-:W-:Y:S02]  /*9eb0*/  ISETP.GE.AND P2, PT, R4, R220, PT ;  /* 0x000000dc0400720c */ /* 0x000fe40003f46270 */
[----:B------:R-:W-:-:S02]  /*9ec0*/  FMNMX.FTZ R0, R13, R0, !PT ;  /* 0x000000000d007209 */ /* 0x000fc40007810000 */
[----:B------:R-:W-:Y:S02]  /*9ed0*/  ISETP.LT.OR P6, PT, R6, R217, P6 ;  /* 0x000000d90600720c */ /* 0x000fe400037c1670 */
[----:B------:R-:W-:Y:S02]  /*9ee0*/  ISETP.GE.AND P5, PT, R5, R221, PT ;  /* 0x000000dd0500720c */ /* 0x000fe40003fa6270 */
[----:B------:R-:W-:Y:S02]  /*9ef0*/  FMNMX.FTZ R2, R18, R2, !PT ;  /* 0x0000000212027209 */ /* 0x000fe40007810000 */
[----:B------:R-:W-:Y:S02]  /*9f00*/  ISETP.LT.OR P2, PT, R4, R216, P2 ;  /* 0x000000d80400720c */ /* 0x000fe40001741670 */
[----:B------:R-:W-:Y:S02]  /*9f10*/  FSEL R7, R182, -INF , !P3 ;  /* 0xff800000b6077808 */ /* 0x000fe40005800000 */
[----:B------:R-:W-:-:S02]  /*9f20*/  FMNMX.FTZ R0, R12, R0, !PT ;  /* 0x000000000c007209 */ /* 0x000fc40007810000 */
[----:B------:R-:W-:Y:S02]  /*9f30*/  ISETP.LT.OR P5, PT, R5, R217, P5 ;  /* 0x000000d90500720c */ /* 0x000fe40002fa1670 */
[----:B------:R-:W-:Y:S02]  /*9f40*/  ISETP.GE.AND P4, PT, R4, R221, PT ;  /* 0x000000dd0400720c */ /* 0x000fe40003f86270 */
[----:B------:R-:W-:Y:S02]  /*9f50*/  FSEL R11, R185, -INF , !P6 ;  /* 0xff800000b90b7808 */ /* 0x000fe40007000000 */
[----:B------:R-:W-:Y:S02]  /*9f60*/  FMNMX.FTZ R2, R15, R2, !PT ;  /* 0x000000020f027209 */ /* 0x000fe40007810000 */
        /* <DEDUP_REMOVED lines=8> */
[----:B------:R-:W1:Y:S03]  /*9ff0*/  SHFL.BFLY PT, R3, R0, 0x2, 0x1f ;  /* 0x0c401f0000037f89 */ /* 0x000e6600000e0000 */
[----:B------:R-:W-:-:S05]  /*a000*/  FMNMX.FTZ R2, R8, R2, !PT ;  /* 0x0000000208027209 */ /* 0x000fca0007810000 */
[----:B------:R-:W4:Y:S01]  /*a010*/  SHFL.BFLY PT, R4, R2, 0x2, 0x1f ;  /* 0x0c401f0002047f89 */ /* 0x000f2200000e0000 */
[----:B-1----:R-:W-:-:S05]  /*a020*/  FMNMX.FTZ R0, R0, R3, !PT ;  /* 0x0000000300007209 */ /* 0x002fca0007810000 */
[----:B------:R-:W1:Y:S01]  /*a030*/  SHFL.BFLY PT, R3, R0, 0x1, 0x1f ;  /* 0x0c201f0000037f89 */ /* 0x000e6200000e0000 */
[----:B----4-:R-:W-:-:S05]  /*a040*/  FMNMX.FTZ R2, R2, R4, !PT ;  /* 0x0000000402027209 */ /* 0x010fca0007810000 */
[----:B------:R-:W4:Y:S01]  /*a050*/  SHFL.BFLY PT, R4, R2, 0x1, 0x1f ;  /* 0x0c201f0002047f89 */ /* 0x000f2200000e0000 */
[----:B------:R-:W-:Y:S01]  /*a060*/  IMAD.MOV.U32 R224, RZ, RZ, R209 ;  /* 0x000000ffffe07224 */ /* 0x000fe200078e00d1 */
[----:B-1----:R-:W-:-:S04]  /*a070*/  FMNMX.FTZ R209, R0, R3, !PT ;  /* 0x0000000300d17209 */ /* 0x002fc80007810000 */
[C---:B------:R-:W-:Y:S01]  /*a080*/  FSETP.NEU.FTZ.AND P2, PT, R209.reuse, -INF , PT ;  /* 0xff800000d100780b */ /* 0x040fe20003f5d000 */
[C---:B------:R-:W-:Y:S01]  /*a090*/  FMUL.FTZ R3, R209.reuse, UR43 ;  /* 0x0000002bd1037c20 */ /* 0x040fe20008410000 */
[----:B----4-:R-:W-:Y:S02]  /*a0a0*/  FMNMX.FTZ R237, R2, R4, !PT ;  /* 0x0000000402ed7209 */ /* 0x010fe40007810000 */
[----:B------:R-:W-:Y:S02]  /*a0b0*/  FSEL R2, R209, RZ, P2 ;  /* 0x000000ffd1027208 */ /* 0x000fe40001000000 */
[----:B------:R-:W-:-:S03]  /*a0c0*/  FSEL R3, R3, RZ, P2 ;  /* 0x000000ff03037208 */ /* 0x000fc60001000000 */
[----:B------:R-:W-:Y:S02]  /*a0d0*/  FADD.FTZ R2, R132, -R2 ;  /* 0x8000000284027221 */ /* 0x000fe40000010000 */
[--C-:B------:R-:W-:Y:S02]  /*a0e0*/  FFMA.FTZ R0, R9, UR43, -R3.reuse ;  /* 0x0000002b09007c23 */ /* 0x100fe40008010803 */
[----:B------:R-:W-:Y:S01]  /*a0f0*/  FMUL.FTZ R2, R2, UR43 ;  /* 0x0000002b02027c20 */ /* 0x000fe20008410000 */
[----:B------:R-:W-:Y:S01]  /*a100*/  FFMA.FTZ R4, R17, UR43, -R3 ;  /* 0x0000002b11047c23 */ /* 0x000fe20008010803 */
[----:B------:R1:W-:Y:S01]  /*a110*/  MUFU.EX2 R5, R0 ;  /* 0x0000000000057308 */ /* 0x0003e20000000800 */
[----:B------:R-:W-:-:S07]  /*a120*/  FSETP.NEU.FTZ.AND P5, PT, R237, -INF , PT ;  /* 0xff800000ed00780b */ /* 0x000fce0003fbd000 */
[----:B------:R-:W4:Y:S08]  /*a130*/  MUFU.EX2 R2, R2 ;  /* 0x0000000200027308 */ /* 0x000f300000000800 */
[----:B------:R-:W4:Y:S01]  /*a140*/  MUFU.EX2 R4, R4 ;  /* 0x0000000400047308 */ /* 0x000f220000000800 */
[----:B-1----:R-:W-:Y:S01]  /*a150*/  FMUL.FTZ R0, R237, UR43 ;  /* 0x0000002bed007c20 */ /* 0x002fe20008410000 */
[----:B------:R-:W-:-:S04]  /*a160*/  IMAD.MOV.U32 R182, RZ, RZ, R80 ;  /* 0x000000ffffb67224 */ /* 0x000fc800078e0050 */
[----:B------:R-:W-:Y:S01]  /*a170*/  FSEL R0, R0, RZ, P5 ;  /* 0x000000ff00007208 */ /* 0x000fe20002800000 */
[----:B------:R-:W-:Y:S02]  /*a180*/  IMAD.MOV.U32 R183, RZ, RZ, R81 ;  /* 0x000000ffffb77224 */ /* 0x000fe400078e0051 */
[----:B------:R-:W-:Y:S02]  /*a190*/  IMAD.MOV.U32 R80, RZ, RZ, R65 ;  /* 0x000000ffff507224 */ /* 0x000fe400078e0041 */
        /* <DEDUP_REMOVED lines=8> */
[----:B----4-:R-:W-:Y:S01]  /*a220*/  FFMA.FTZ R0, R230, R2, R5 ;  /* 0x00000002e6007223 */ /* 0x010fe20000010005 */
[----:B------:R-:W-:-:S03]  /*a230*/  FFMA.FTZ R99, R12, UR43, -R3 ;  /* 0x0000002b0c637c23 */ /* 0x000fc60008010803 */
[----:B------:R-:W-:Y:S01]  /*a240*/  FADD.FTZ R12, R4, R0 ;  /* 0x00000000040c7221 */ /* 0x000fe20000010000 */
[----:B------:R-:W-:-:S05]  /*a250*/  LOP3.LUT R0, R227, UR4, RZ, 0x3c, !PT ;  /* 0x00000004e3007c12 */ /* 0x000fca000f8e3cff */
[----:B------:R-:W-:Y:S01]  /*a260*/  IMAD.WIDE.U32 R114, R0, -0x326172a9, RZ ;  /* 0xcd9e8d5700727825 */ /* 0x000fe200078e00ff */
[----:B------:R-:W-:-:S04]  /*a270*/  F2FP.BF16.F32.PACK_AB R100, R4, R5 ;  /* 0x000000050464723e */ /* 0x000fc800000010ff */
[----:B------:R-:W-:-:S05]  /*a280*/  LOP3.LUT R0, R115, UR26, R248, 0x96, !PT ;  /* 0x0000001a73007c12 */ /* 0x000fca000f8e96f8 */
[----:B------:R-:W-:-:S04]  /*a290*/  IMAD.WIDE.U32 R4, R0, -0x2daee0ad, RZ ;  /* 0xd2511f5300047825 */ /* 0x000fc800078e00ff */
[--C-:B------:R-:W-:Y:S01]  /*a2a0*/  FFMA.FTZ R86, R7, UR43, -R3.reuse ;  /* 0x0000002b07567c23 */ /* 0x100fe20008010803 */
[----:B------:R-:W-:Y:S01]  /*a2b0*/  LOP3.LUT R0, R5, UR41, R182, 0x96, !PT ;  /* 0x0000002905007c12 */ /* 0x000fe2000f8e96b6 */
[----:B------:R-:W-:-:S04]  /*a2c0*/  FFMA.FTZ R87, R6, UR43, -R3 ;  /* 0x0000002b06577c23 */ /* 0x000fc80008010803 */
[----:B------:R-:W-:Y:S01]  /*a2d0*/  IMAD.WIDE.U32 R6, R0, -0x326172a9, RZ ;  /* 0xcd9e8d5700067825 */ /* 0x000fe200078e00ff */
[----:B--2---:R-:W-:-:S03]  /*a2e0*/  LOP3.LUT R0, R103, UR42, R114, 0x96, !PT ;  /* 0x0000002a67007c12 */ /* 0x004fc6000f8e9672 */
[--C-:B------:R-:W-:Y:S01]  /*a2f0*/  FFMA.FTZ R10, R16, UR43, -R3.reuse ;  /* 0x0000002b100a7c23 */ /* 0x100fe20008010803 */
[--C-:B------:R-:W-:Y:S01]  /*a300*/  FFMA.FTZ R14, R14, UR43, -R3.reuse ;  /* 0x0000002b0e0e7c23 */ /* 0x100fe20008010803 */
[----:B------:R-:W-:Y:S01]  /*a310*/  FFMA.FTZ R97, R13, UR43, -R3 ;  /* 0x0000002b0d617c23 */ /* 0x000fe20008010803 */
[----:B------:R-:W-:Y:S01]  /*a320*/  LOP3.LUT R3, R7, UR40, R102, 0x96, !PT ;  /* 0x0000002807037c12 */ /* 0x000fe2000f8e9666 */
[----:B------:R-:W-:-:S05]  /*a330*/  IMAD.WIDE.U32 R8, R0, -0x2daee0ad, RZ ;  /* 0xd2511f5300087825 */ /* 0x000fca00078e00ff */
[----:B------:R-:W-:Y:S01]  /*a340*/  LOP3.LUT R0, R9, UR39, R4, 0x96, !PT ;  /* 0x0000002709007c12 */ /* 0x000fe2000f8e9604 */
[----:B------:R-:W-:-:S05]  /*a350*/  IMAD.WIDE.U32 R4, R3, -0x2daee0ad, RZ ;  /* 0xd2511f5303047825 */ /* 0x000fca00078e00ff */
[----:B------:R-:W-:Y:S01]  /*a360*/  LOP3.LUT R3, R5, UR37, R8, 0x96, !PT ;  /* 0x0000002505037c12 */ /* 0x000fe2000f8e9608 */
[----:B------:R-:W-:-:S05]  /*a370*/  IMAD.WIDE.U32 R8, R0, -0x326172a9, RZ ;  /* 0xcd9e8d5700087825 */ /* 0x000fca00078e00ff */
[----:B------:R-:W-:-:S05]  /*a380*/  LOP3.LUT R0, R9, UR38, R6, 0x96, !PT ;  /* 0x0000002609007c12 */ /* 0x000fca000f8e9606 */
[----:B------:R-:W-:-:S05]  /*a390*/  IMAD.WIDE.U32 R22, R0, -0x2daee0ad, RZ ;  /* 0xd2511f5300167825 */ /* 0x000fca00078e00ff */
[----:B------:R-:W-:Y:S01]  /*a3a0*/  LOP3.LUT R0, R23, UR18, R4, 0x96, !PT ;  /* 0x0000001217007c12 */ /* 0x000fe2000f8e9604 */
[----:B------:R-:W-:-:S04]  /*a3b0*/  IMAD.WIDE.U32 R6, R3, -0x326172a9, RZ ;  /* 0xcd9e8d5703067825 */ /* 0x000fc800078e00ff */
[----:B------:R-:W-:-:S05]  /*a3c0*/  IMAD.WIDE.U32 R4, R0, -0x326172a9, RZ ;  /* 0xcd9e8d5700047825 */ /* 0x000fca00078e00ff */
[----:B------:R-:W-:-:S04]  /*a3d0*/  LOP3.LUT R0, R5, UR27, R6, 0x96, !PT ;  /* 0x0000001b05007c12 */ /* 0x000fc8000f8e9606 */
[----:B------:R-:W-:-:S04]  /*a3e0*/  LOP3.LUT R3, R0, 0xff, RZ, 0xc0, !PT ;  /* 0x000000ff00037812 */ /* 0x000fc800078ec0ff */
[----:B------:R-:W-:Y:S02]  /*a3f0*/  ISETP.LE.U32.AND P6, PT, R3, UR13, PT ;  /* 0x0000000d03007c0c */ /* 0x000fe4000bfc3070 */
[----:B------:R-:W-:Y:S02]  /*a400*/  LOP3.LUT R3, R0, 0xffff, RZ, 0xc0, !PT ;  /* 0x0000ffff00037812 */ /* 0x000fe400078ec0ff */
[----:B------:R-:W-:Y:S02]  /*a410*/  LOP3.LUT R11, R7, UR36, R8, 0x96, !PT ;  /* 0x00000024070b7c12 */ /* 0x000fe4000f8e9608 */
[----:B------:R-:W1:Y:S01]  /*a420*/  MUFU.EX2 R7, R134 ;  /* 0x0000008600077308 */ /* 0x000e620000000800 */
[----:B------:R-:W-:-:S04]  /*a430*/  SHF.R.U32.HI R3, RZ, 0x8, R3 ;  /* 0x00000008ff037819 */ /* 0x000fc80000011603 */
[----:B------:R-:W-:-:S03]  /*a440*/  LOP3.LUT R3, R3, 0xffff, RZ, 0xc0, !PT ;  /* 0x0000ffff03037812 */ /* 0x000fc600078ec0ff */
[----:B------:R-:W2:Y:S01]  /*a450*/  MUFU.EX2 R6, R136 ;  /* 0x0000008800067308 */ /* 0x000ea20000000800 */
[--C-:B------:R-:W-:Y:S02]  /*a460*/  SHF.R.U32.HI R8, RZ, 0x10, R0.reuse ;  /* 0x00000010ff087819 */ /* 0x100fe40000011600 */
[----:B------:R-:W-:Y:S02]  /*a470*/  SHF.R.U32.HI R0, RZ, 0x18, R0 ;  /* 0x00000018ff007819 */ /* 0x000fe40000011600 */
[----:B------:R-:W-:-:S03]  /*a480*/  ISETP.LE.U32.AND P4, PT, R3, UR13, PT ;  /* 0x0000000d03007c0c */ /* 0x000fc6000bf83070 */
[----:B------:R-:W4:Y:S01]  /*a490*/  MUFU.EX2 R3, R10 ;  /* 0x0000000a00037308 */ /* 0x000f220000000800 */
[----:B------:R-:W-:Y:S02]  /*a4a0*/  LOP3.LUT R8, R8, 0xff, RZ, 0xc0, !PT ;  /* 0x000000ff08087812 */ /* 0x000fe400078ec0ff */
[----:B------:R-:W-:Y:S02]  /*a4b0*/  ISETP.LE.U32.AND P2, PT, R0, UR13, PT ;  /* 0x0000000d00007c0c */ /* 0x000fe4000bf43070 */
[----:B------:R-:W-:-:S03]  /*a4c0*/  ISETP.LE.U32.AND P3, PT, R8, UR13, PT ;  /* 0x0000000d08007c0c */ /* 0x000fc6000bf63070 */
[----:B------:R-:W4:Y:S01]  /*a4d0*/  MUFU.EX2 R0, R14 ;  /* 0x0000000e00007308 */ /* 0x000f220000000800 */
[----:B-1----:R-:W-:Y:S01]  /*a4e0*/  FADD.FTZ R8, R7, R36 ;  /* 0x0000002407087221 */ /* 0x002fe20000010000 */
[----:B--2---:R-:W-:-:S03]  /*a4f0*/  F2FP.BF16.F32.PACK_AB R9, R6, R7 ;  /* 0x000000070609723e */ /* 0x004fc600000010ff */
[----:B------:R-:W-:Y:S01]  /*a500*/  FADD.FTZ R8, R6, R8 ;  /* 0x0000000806087221 */ /* 0x000fe20000010000 */
[----:B------:R-:W-:Y:S01]  /*a510*/  F2FP.BF16.F32.PACK_AB R6, R26, R24 ;  /* 0x000000181a06723e */ /* 0x000fe200000010ff */
[----:B------:R-:W-:Y:S02]  /*a520*/  IMAD.MOV.U32 R118, RZ, RZ, R129 ;  /* 0x000000ffff767224 */ /* 0x000fe400078e0081 */
[----:B----4-:R-:W-:Y:S01]  /*a530*/  FADD.FTZ R7, R3, R12 ;  /* 0x0000000c03077221 */ /* 0x010fe20000010000 */
[C---:B------:R-:W-:Y:S01]  /*a540*/  PRMT R19, R6.reuse, 0x7610, R19 ;  /* 0x0000761006137816 */ /* 0x040fe20000000013 */
[----:B------:R-:W-:Y:S01]  /*a550*/  IMAD.MOV.U32 R129, RZ, RZ, R80 ;  /* 0x000000ffff817224 */ /* 0x000fe200078e0050 */
[----:B------:R-:W-:-:S03]  /*a560*/  PRMT R18, R6, 0x7632, R18 ;  /* 0x0000763206127816 */ /* 0x000fc60000000012 */
[----:B------:R-:W-:Y:S02]  /*a570*/  @!P3 HFMA2.BF16_V2 R27, -RZ.H0_H0, RZ.H0_H0, -R19.H0_H0 ;  /* 0x200000ffff1bb231 */ /* 0x000fe40000340913 */
[C---:B------:R-:W-:Y:S01]  /*a580*/  FADD.FTZ R80, R0.reuse, R7 ;  /* 0x0000000700507221 */ /* 0x040fe20000010000 */
[----:B------:R-:W-:Y:S02]  /*a590*/  F2FP.BF16.F32.PACK_AB R48, R0, R3 ;  /* 0x000000030030723e */ /* 0x000fe400000010ff */
[----:B------:R-:W-:Y:S01]  /*a5a0*/  LOP3.LUT R0, R4, 0xff, RZ, 0xc0, !PT ;  /* 0x000000ff04007812 */ /* 0x000fe200078ec0ff */
[----:B------:R-:W1:Y:S01]  /*a5b0*/  MUFU.EX2 R3, R137 ;  /* 0x0000008900037308 */ /* 0x000e620000000800 */
[----:B------:R-:W-:Y:S02]  /*a5c0*/  PRMT R102, R19, 0x5410, R18 ;  /* 0x0000541013667816 */ /* 0x000fe40000000012 */
[----:B------:R-:W-:Y:S02]  /*a5d0*/  @!P3 PRMT R19, R27, 0x5410, RZ ;  /* 0x000054101b13b816 */ /* 0x000fe400000000ff */
[----:B------:R-:W-:-:S02]  /*a5e0*/  ISETP.LE.U32.AND P3, PT, R0, UR13, PT ;  /* 0x0000000d00007c0c */ /* 0x000fc4000bf63070 */
[C---:B------:R-:W-:Y:S01]  /*a5f0*/  PRMT R13, R37.reuse, 0x7632, R13 ;  /* 0x00007632250d7816 */ /* 0x040fe2000000000d */
[----:B------:R-:W2:Y:S01]  /*a600*/  MUFU.EX2 R0, R172 ;  /* 0x000000ac00007308 */ /* 0x000ea20000000800 */
[--C-:B------:R-:W-:Y:S02]  /*a610*/  SHF.R.U32.HI R7, RZ, 0x10, R4.reuse ;  /* 0x00000010ff077819 */ /* 0x100fe40000011604 */
[----:B------:R-:W-:Y:S01]  /*a620*/  LOP3.LUT R5, R4, 0xffff, RZ, 0xc0, !PT ;  /* 0x0000ffff04057812 */ /* 0x000fe200078ec0ff */
[----:B------:R-:W-:Y:S01]  /*a630*/  @!P4 HFMA2.BF16_V2 R35, -RZ.H0_H0, RZ.H0_H0, -R13.H0_H0 ;  /* 0x200000ffff23c231 */ /* 0x000fe2000034090d */
[----:B------:R-:W-:Y:S02]  /*a640*/  PRMT R15, R37, 0x7610, R15 ;  /* 0x00007610250f7816 */ /* 0x000fe4000000000f */
[----:B------:R-:W-:Y:S02]  /*a650*/  SHF.R.U32.HI R6, RZ, 0x18, R4 ;  /* 0x00000018ff067819 */ /* 0x000fe40000011604 */
[----:B------:R-:W-:-:S02]  /*a660*/  LOP3.LUT R4, R7, 0xff, RZ, 0xc0, !PT ;  /* 0x000000ff07047812 */ /* 0x000fc400078ec0ff */
[----:B------:R-:W-:Y:S01]  /*a670*/  SHF.R.U32.HI R5, RZ, 0x8, R5 ;  /* 0x00000008ff057819 */ /* 0x000fe20000011605 */
[----:B------:R-:W-:Y:S01]  /*a680*/  @!P2 HFMA2.BF16_V2 R25, -RZ.H0_H0, RZ.H0_H0, -R18.H0_H0 ;  /* 0x200000ffff19a231 */ /* 0x000fe20000340912 */
[----:B------:R-:W-:Y:S01]  /*a690*/  PRMT R103, R15, 0x5410, R13 ;  /* 0x000054100f677816 */ /* 0x000fe2000000000d */
[----:B------:R-:W-:Y:S01]  /*a6a0*/  @!P6 HFMA2.BF16_V2 R34, -RZ.H0_H0, RZ.H0_H0, -R15.H0_H0 ;  /* 0x200000ffff22e231 */ /* 0x000fe2000034090f */
[----:B------:R-:W-:Y:S02]  /*a6b0*/  @!P4 PRMT R13, R35, 0x5410, RZ ;  /* 0x00005410230dc816 */ /* 0x000fe400000000ff */
[----:B------:R-:W-:Y:S01]  /*a6c0*/  ISETP.LE.U32.AND P4, PT, R4, UR13, PT ;  /* 0x0000000d04007c0c */ /* 0x000fe2000bf83070 */
[----:B-1----:R-:W-:Y:S01]  /*a6d0*/  FADD.FTZ R4, R3, R8 ;  /* 0x0000000803047221 */ /* 0x002fe20000010000 */
[----:B------:R-:W-:Y:S02]  /*a6e0*/  LOP3.LUT R5, R5, 0xffff, RZ, 0xc0, !PT ;  /* 0x0000ffff05057812 */ /* 0x000fe400078ec0ff */
[----:B------:R-:W-:Y:S01]  /*a6f0*/  @!P2 PRMT R18, R25, 0x5410, RZ ;  /* 0x000054101912a816 */ /* 0x000fe200000000ff */
[----:B--2---:R-:W-:Y:S01]  /*a700*/  FADD.FTZ R8, R0, R4 ;  /* 0x0000000400087221 */ /* 0x004fe20000010000 */
[----:B------:R-:W-:-:S02]  /*a710*/  @!P6 PRMT R15, R34, 0x5410, RZ ;  /* 0x00005410220fe816 */ /* 0x000fc400000000ff */
[----:B------:R-:W-:Y:S01]  /*a720*/  ISETP.LE.U32.AND P2, PT, R5, UR13, PT ;  /* 0x0000000d05007c0c */ /* 0x000fe2000bf43070 */
[----:B------:R-:W-:Y:S01]  /*a730*/  IMAD.WIDE.U32 R4, R11, -0x2daee0ad, RZ ;  /* 0xd2511f530b047825 */ /* 0x000fe200078e00ff */
[----:B------:R-:W-:Y:S02]  /*a740*/  ISETP.LE.U32.AND P6, PT, R6, UR13, PT ;  /* 0x0000000d06007c0c */ /* 0x000fe4000bfc3070 */
[----:B------:R-:W1:Y:S01]  /*a750*/  MUFU.EX2 R6, R173 ;  /* 0x000000ad00067308 */ /* 0x000e620000000800 */
[----:B------:R-:W-:Y:S02]  /*a760*/  F2FP.BF16.F32.PACK_AB R10, R0, R3 ;  /* 0x00000003000a723e */ /* 0x000fe400000010ff */
[----:B------:R-:W-:Y:S02]  /*a770*/  LOP3.LUT R3, R5, UR21, R22, 0x96, !PT ;  /* 0x0000001505037c12 */ /* 0x000fe4000f8e9616 */
[----:B------:R-:W-:-:S03]  /*a780*/  PRMT R25, R9, 0x7610, R25 ;  /* 0x0000761009197816 */ /* 0x000fc60000000019 */
[----:B------:R-:W2:Y:S01]  /*a790*/  MUFU.EX2 R0, R176 ;  /* 0x000000b000007308 */ /* 0x000ea20000000800 */
[----:B------:R-:W-:Y:S01]  /*a7a0*/  SHF.R.U32.HI R7, RZ, 0x10, R3 ;  /* 0x00000010ff077819 */ /* 0x000fe20000011603 */
[----:B------:R-:W-:Y:S01]  /*a7b0*/  @!P3 HFMA2.BF16_V2 R38, -RZ.H0_H0, RZ.H0_H0, -R25.H0_H0 ;  /* 0x200000ffff26b231 */ /* 0x000fe20000340919 */
[----:B------:R-:W-:Y:S01]  /*a7c0*/  PRMT R24, R9, 0x7632, R24 ;  /* 0x0000763209187816 */ /* 0x000fe20000000018 */
[----:B------:R-:W-:Y:S01]  /*a7d0*/  IMAD.MOV.U32 R119, RZ, RZ, R98 ;  /* 0x000000ffff777224 */ /* 0x000fe200078e0062 */
[----:B------:R-:W-:Y:S02]  /*a7e0*/  LOP3.LUT R7, R7, 0xff, RZ, 0xc0, !PT ;  /* 0x000000ff07077812 */ /* 0x000fe400078ec0ff */
[----:B------:R-:W-:Y:S01]  /*a7f0*/  PRMT R98, R25, 0x5410, R24 ;  /* 0x0000541019627816 */ /* 0x000fe20000000018 */
[----:B------:R-:W-:Y:S01]  /*a800*/  MUFU.EX2 R27, R64 ;  /* 0x00000040001b7308 */ /* 0x000fe20000000800 */
[----:B------:R-:W-:Y:S02]  /*a810*/  @!P3 PRMT R25, R38, 0x5410, RZ ;  /* 0x000054102619b816 */ /* 0x000fe400000000ff */
[----:B------:R-:W-:Y:S01]  /*a820*/  ISETP.LE.U32.AND P3, PT, R7, UR13, PT ;  /* 0x0000000d07007c0c */ /* 0x000fe2000bf63070 */
[----:B-1----:R-:W-:-:S04]  /*a830*/  FADD.FTZ R7, R6, R8 ;  /* 0x0000000806077221 */ /* 0x002fc80000010000 */
[----:B------:R-:W1:Y:S01]  /*a840*/  MUFU.EX2 R35, R69 ;  /* 0x0000004500237308 */ /* 0x000e620000000800 */
[C---:B--2---:R-:W-:Y:S01]  /*a850*/  FADD.FTZ R7, R0.reuse, R7 ;  /* 0x0000000700077221 */ /* 0x044fe20000010000 */
[----:B------:R-:W-:Y:S02]  /*a860*/  F2FP.BF16.F32.PACK_AB R37, R0, R6 ;  /* 0x000000060025723e */ /* 0x000fe400000010ff */
[----:B------:R-:W-:Y:S02]  /*a870*/  LOP3.LUT R0, R3, 0xff, RZ, 0xc0, !PT ;  /* 0x000000ff03007812 */ /* 0x000fe400078ec0ff */
[----:B------:R-:W-:Y:S01]  /*a880*/  FSEL R6, R237, RZ, P5 ;  /* 0x000000ffed067208 */ /* 0x000fe20002800000 */
[----:B------:R-:W-:Y:S01]  /*a890*/  @!P2 HFMA2.BF16_V2 R53, -RZ.H0_H0, RZ.H0_H0, -R24.H0_H0 ;  /* 0x200000ffff35a231 */ /* 0x000fe20000340918 */
[----:B------:R-:W-:Y:S02]  /*a8a0*/  ISETP.LE.U32.AND P5, PT, R0, UR13, PT ;  /* 0x0000000d00007c0c */ /* 0x000fe4000bfa3070 */
[----:B------:R-:W-:Y:S01]  /*a8b0*/  SHF.R.U32.HI R0, RZ, 0x18, R3 ;  /* 0x00000018ff007819 */ /* 0x000fe20000011603 */
[----:B------:R-:W-:Y:S01]  /*a8c0*/  FADD.FTZ R6, R135, -R6 ;  /* 0x8000000687067221 */ /* 0x000fe20000010000 */
[----:B------:R-:W-:-:S02]  /*a8d0*/  @!P2 PRMT R24, R53, 0x5410, RZ ;  /* 0x000054103518a816 */ /* 0x000fc400000000ff */
[----:B------:R-:W-:Y:S01]  /*a8e0*/  ISETP.LE.U32.AND P2, PT, R0, UR13, PT ;  /* 0x0000000d00007c0c */ /* 0x000fe2000bf43070 */
[----:B------:R-:W-:Y:S01]  /*a8f0*/  FMUL.FTZ R0, R6, UR43 ;  /* 0x0000002b06007c20 */ /* 0x000fe20008410000 */
[----:B-1----:R-:W-:-:S04]  /*a900*/  F2FP.BF16.F32.PACK_AB R6, R35, R27 ;  /* 0x0000001b2306723e */ /* 0x002fc800000010ff */
[C---:B------:R-:W-:Y:S01]  /*a910*/  PRMT R180, R6.reuse, 0x7610, R180 ;  /* 0x0000761006b47816 */ /* 0x040fe200000000b4 */
[----:B------:R1:W-:Y:S01]  /*a920*/  STL [R1+0x68], R7 ;  /* 0x0000680701007387 */ /* 0x0003e20000100800 */
[----:B------:R-:W-:-:S03]  /*a930*/  PRMT R179, R6, 0x7632, R179 ;  /* 0x0000763206b37816 */ /* 0x000fc600000000b3 */
[----:B------:R-:W-:Y:S01]  /*a940*/  @!P4 HFMA2.BF16_V2 R68, -RZ.H0_H0, RZ.H0_H0, -R180.H0_H0 ;  /* 0x200000ffff44c231 */ /* 0x000fe200003409b4 */
[----:B------:R-:W2:Y:S01]  /*a950*/  LDL.LU.64 R8, [R1+0x28] ;  /* 0x0000280001087983 */ /* 0x000ea20000300a00 */
[----:B------:R-:W-:-:S03]  /*a960*/  PRMT R53, R180, 0x5410, R179 ;  /* 0x00005410b4357816 */ /* 0x000fc600000000b3 */
[----:B------:R-:W-:Y:S02]  /*a970*/  @!P4 PRMT R180, R68, 0x5410, RZ ;  /* 0x0000541044b4c816 */ /* 0x000fe400000000ff */
[----:B------:R-:W4:Y:S01]  /*a980*/  LDL.LU.64 R68, [R1+0x38] ;  /* 0x0000380001447983 */ /* 0x000f220000300a00 */
[----:B------:R-:W-:Y:S08]  /*a990*/  MUFU.EX2 R22, R17 ;  /* 0x0000001100167308 */ /* 0x000ff00000000800 */
[----:B------:R-:W1:Y:S08]  /*a9a0*/  MUFU.EX2 R0, R0 ;  /* 0x0000000000007308 */ /* 0x000e700000000800 */
[----:B------:R-:W-:Y:S08]  /*a9b0*/  MUFU.EX2 R34, R84 ;  /* 0x0000005400227308 */ /* 0x000ff00000000800 */
[----:B------:R-:W1:Y:S01]  /*a9c0*/  MUFU.EX2 R36, R85 ;  /* 0x0000005500247308 */ /* 0x000e620000000800 */
[----:B---3--:R-:W-:Y:S01]  /*a9d0*/  LOP3.LUT R16, R115, UR26, R130, 0x96, !PT ;  /* 0x0000001a73107c12 */ /* 0x008fe2000f8e9682 */
[----:B------:R-:W-:Y:S01]  /*a9e0*/  IMAD.MOV.U32 R204, RZ, RZ, R236 ;  /* 0x000000ffffcc7224 */ /* 0x000fe200078e00ec */
[----:B------:R-:W-:Y:S01]  /*a9f0*/  PRMT R178, R10, 0x7610, R178 ;  /* 0x000076100ab27816 */ /* 0x000fe200000000b2 */
[----:B------:R-:W-:-:S02]  /*aa00*/  IMAD.MOV.U32 R214, RZ, RZ, R157 ;  /* 0x000000ffffd67224 */ /* 0x000fc400078e009d */
[-C--:B-1----:R-:W-:Y:S01]  /*aa10*/  FFMA.FTZ R38, R229, R0.reuse, R22 ;  /* 0x00000000e5267223 */ /* 0x082fe20000010016 */
[----:B------:R-:W-:Y:S02]  /*aa20*/  IMAD.MOV.U32 R131, RZ, RZ, R156 ;  /* 0x000000ffff837224 */ /* 0x000fe400078e009c */
[-C--:B------:R-:W-:Y:S01]  /*aa30*/  FMUL.FTZ R152, R152, R0.reuse ;  /* 0x0000000098987220 */ /* 0x080fe20000410000 */
[----:B------:R-:W-:Y:S02]  /*aa40*/  IMAD.MOV.U32 R130, RZ, RZ, R165 ;  /* 0x000000ffff827224 */ /* 0x000fe400078e00a5 */
[-C--:B------:R-:W-:Y:S01]  /*aa50*/  FMUL.FTZ R153, R153, R0.reuse ;  /* 0x0000000099997220 */ /* 0x080fe20000410000 */
[----:B------:R-:W-:Y:S02]  /*aa60*/  IMAD.MOV.U32 R215, RZ, RZ, R164 ;  /* 0x000000ffffd77224 */ /* 0x000fe400078e00a4 */
        /* <DEDUP_REMOVED lines=37> */
[----:B------:R-:W-:Y:S01]  /*acc0*/  @!P6 HFMA2.BF16_V2 R45, -RZ.H0_H0, RZ.H0_H0, -R179.H0_H0 ;  /* 0x200000ffff2de231 */ /* 0x000fe200003409b3 */
[----:B------:R-:W-:Y:S01]  /*acd0*/  LOP3.LUT R3, R3, 0xffff, RZ, 0xc0, !PT ;  /* 0x0000ffff03037812 */ /* 0x000fe200078ec0ff */
[----:B------:R-:W-:Y:S01]  /*ace0*/  @!P5 HFMA2.BF16_V2 R44, -RZ.H0_H0, RZ.H0_H0, -R178.H0_H0 ;  /* 0x200000ffff2cd231 */ /* 0x000fe200003409b2 */
[----:B------:R-:W-:-:S02]  /*acf0*/  PRMT R177, R10, 0x7632, R177 ;  /* 0x000076320ab17816 */ /* 0x000fc400000000b1 */
[C---:B------:R-:W-:Y:S02]  /*ad00*/  PRMT R176, R0.reuse, 0x7610, R176 ;  /* 0x0000761000b07816 */ /* 0x040fe400000000b0 */
[----:B------:R-:W-:Y:S02]  /*ad10*/  PRMT R175, R0, 0x7632, R175 ;  /* 0x0000763200af7816 */ /* 0x000fe400000000af */
[----:B------:R-:W-:Y:S02]  /*ad20*/  SHF.R.U32.HI R3, RZ, 0x8, R3 ;  /* 0x00000008ff037819 */ /* 0x000fe40000011603 */
[----:B------:R-:W-:Y:S02]  /*ad30*/  LOP3.LUT R0, R4, 0xff, RZ, 0xc0, !PT ;  /* 0x000000ff04007812 */ /* 0x000fe400078ec0ff */
[----:B------:R-:W-:Y:S02]  /*ad40*/  @!P6 PRMT R179, R45, 0x5410, RZ ;  /* 0x000054102db3e816 */ /* 0x000fe400000000ff */
[----:B------:R-:W-:Y:S01]  /*ad50*/  PRMT R45, R178, 0x5410, R177 ;  /* 0x00005410b22d7816 */ /* 0x000fe200000000b1 */
[----:B------:R-:W-:Y:S01]  /*ad60*/  IMAD.WIDE.U32 R6, R16, -0x2daee0ad, RZ ;  /* 0xd2511f5310067825 */ /* 0x000fe200078e00ff */
[----:B------:R-:W-:-:S02]  /*ad70*/  @!P5 PRMT R178, R44, 0x5410, RZ ;  /* 0x000054102cb2d816 */ /* 0x000fc400000000ff */
[----:B------:R-:W-:Y:S02]  /*ad80*/  LOP3.LUT R3, R3, 0xffff, RZ, 0xc0, !PT ;  /* 0x0000ffff03037812 */ /* 0x000fe400078ec0ff */
[----:B------:R-:W-:Y:S02]  /*ad90*/  ISETP.LE.U32.AND P5, PT, R0, UR13, PT ;  /* 0x0000000d00007c0c */ /* 0x000fe4000bfa3070 */
[----:B------:R-:W-:Y:S02]  /*ada0*/  ISETP.LE.U32.AND P4, PT, R3, UR13, PT ;  /* 0x0000000d03007c0c */ /* 0x000fe4000bf83070 */
[----:B------:R-:W-:Y:S02]  /*adb0*/  LOP3.LUT R14, R4, 0xffff, RZ, 0xc0, !PT ;  /* 0x0000ffff040e7812 */ /* 0x000fe400078ec0ff */
[--C-:B------:R-:W-:Y:S02]  /*adc0*/  SHF.R.U32.HI R23, RZ, 0x10, R4.reuse ;  /* 0x00000010ff177819 */ /* 0x100fe40000011604 */
[----:B------:R-:W-:Y:S01]  /*add0*/  SHF.R.U32.HI R12, RZ, 0x18, R4 ;  /* 0x00000018ff0c7819 */ /* 0x000fe20000011604 */
[----:B------:R-:W-:Y:S01]  /*ade0*/  @!P3 HFMA2.BF16_V2 R50, -RZ.H0_H0, RZ.H0_H0, -R176.H0_H0 ;  /* 0x200000ffff32b231 */ /* 0x000fe200003409b0 */
[----:B------:R-:W-:-:S04]  /*adf0*/  PRMT R44, R176, 0x5410, R175 ;  /* 0x00005410b02c7816 */ /* 0x000fc800000000af */
[----:B------:R-:W-:Y:S01]  /*ae00*/  @!P3 PRMT R176, R50, 0x5410, RZ ;  /* 0x0000541032b0b816 */ /* 0x000fe200000000ff */
[----:B------:R-:W-:Y:S01]  /*ae10*/  IMAD.MOV.U32 R181, RZ, RZ, R207 ;  /* 0x000000ffffb57224 */ /* 0x000fe200078e00cf */
[C---:B------:R-:W-:Y:S01]  /*ae20*/  PRMT R174, R37.reuse, 0x7610, R174 ;  /* 0x0000761025ae7816 */ /* 0x040fe200000000ae */
[----:B------:R-:W-:Y:S02]  /*ae30*/  IMAD.MOV.U32 R207, RZ, RZ, R130 ;  /* 0x000000ffffcf7224 */ /* 0x000fe400078e0082 */
[----:B------:R-:W-:Y:S01]  /*ae40*/  IMAD.MOV.U32 R130, RZ, RZ, R239 ;  /* 0x000000ffff827224 */ /* 0x000fe200078e00ef */
[----:B------:R-:W-:Y:S01]  /*ae50*/  PRMT R173, R37, 0x7632, R173 ;  /* 0x0000763225ad7816 */ /* 0x000fe200000000ad */
[----:B------:R-:W-:Y:S01]  /*ae60*/  MUFU.EX2 R239, R112 ;  /* 0x0000007000ef7308 */ /* 0x000fe20000000800 */
[----:B------:R-:W-:Y:S02]  /*ae70*/  @!P5 HFMA2.BF16_V2 R39, -RZ.H0_H0, RZ.H0_H0, -R174.H0_H0 ;  /* 0x200000ffff27d231 */ /* 0x000fe400003409ae */
[----:B------:R-:W-:-:S03]  /*ae80*/  PRMT R37, R174, 0x5410, R173 ;  /* 0x00005410ae257816 */ /* 0x000fc600000000ad */
[----:B------:R-:W-:Y:S01]  /*ae90*/  @!P5 PRMT R174, R39, 0x5410, RZ ;  /* 0x0000541027aed816 */ /* 0x000fe200000000ff */
[----:B------:R-:W-:Y:S02]  /*aea0*/  @!P4 HFMA2.BF16_V2 R51, -RZ.H0_H0, RZ.H0_H0, -R177.H0_H0 ;  /* 0x200000ffff33c231 */ /* 0x000fe400003409b1 */
[----:B------:R-:W-:Y:S02]  /*aeb0*/  @!P2 HFMA2.BF16_V2 R49, -RZ.H0_H0, RZ.H0_H0, -R175.H0_H0 ;  /* 0x200000ffff31a231 */ /* 0x000fe400003409af */
[----:B------:R-:W-:Y:S01]  /*aec0*/  IMAD.MOV.U32 R230, RZ, RZ, R204 ;  /* 0x000000ffffe67224 */ /* 0x000fe200078e00cc */
[----:B------:R-:W-:Y:S01]  /*aed0*/  @!P4 PRMT R177, R51, 0x5410, RZ ;  /* 0x0000541033b1c816 */ /* 0x000fe200000000ff */
[----:B------:R-:W-:Y:S02]  /*aee0*/  IMAD.MOV.U32 R51, RZ, RZ, R205 ;  /* 0x000000ffff337224 */ /* 0x000fe400078e00cd */
[----:B------:R-:W-:Y:S02]  /*aef0*/  IMAD.MOV.U32 R229, RZ, RZ, R206 ;  /* 0x000000ffffe57224 */ /* 0x000fe400078e00ce */
[----:B------:R-:W-:-:S02]  /*af00*/  IMAD.MOV.U32 R204, RZ, RZ, R215 ;  /* 0x000000ffffcc7224 */ /* 0x000fc400078e00d7 */
[-C--:B------:R-:W-:Y:S01]  /*af10*/  FMUL.FTZ R215, R75, R2.reuse ;  /* 0x000000024bd77220 */ /* 0x080fe20000410000 */
[----:B------:R-:W-:Y:S02]  /*af20*/  IMAD.MOV.U32 R205, RZ, RZ, R214 ;  /* 0x000000ffffcd7224 */ /* 0x000fe400078e00d6 */
[-C--:B------:R-:W-:Y:S01]  /*af30*/  FMUL.FTZ R214, R74, R2.reuse ;  /* 0x000000024ad67220 */ /* 0x080fe20000410000 */
[----:B------:R-:W-:Y:S01]  /*af40*/  IMAD.MOV.U32 R206, RZ, RZ, R131 ;  /* 0x000000ffffce7224 */ /* 0x000fe200078e0083 */
[----:B------:R-:W-:Y:S01]  /*af50*/  @!P2 PRMT R175, R49, 0x5410, RZ ;  /* 0x0000541031afa816 */ /* 0x000fe200000000ff */
[----:B------:R-:W-:Y:S01]  /*af60*/  IMAD.MOV.U32 R64, RZ, RZ, R186 ;  /* 0x000000ffff407224 */ /* 0x000fe200078e00ba */
[----:B------:R-:W-:Y:S01]  /*af70*/  ISETP.LE.U32.AND P2, PT, R12, UR13, PT ;  /* 0x0000000d0c007c0c */ /* 0x000fe2000bf43070 */
        /* <DEDUP_REMOVED lines=38> */
[----:B------:R-:W-:-:S02]  /*b1e0*/  PRMT R135, R48, 0x7632, R135 ;  /* 0x0000763230877816 */ /* 0x000fc40000000087 */
[----:B--2---:R-:W-:-:S05]  /*b1f0*/  LOP3.LUT R0, R9, UR42, R114, 0x96, !PT ;  /* 0x0000002a09007c12 */ /* 0x004fca000f8e9672 */
[----:B------:R-:W-:Y:S01]  /*b200*/  IMAD.WIDE.U32 R4, R0, -0x2daee0ad, RZ ;  /* 0xd2511f5300047825 */ /* 0x000fe200078e00ff */
[----:B----4-:R-:W-:-:S04]  /*b210*/  LOP3.LUT R3, R7, UR41, R68, 0x96, !PT ;  /* 0x0000002907037c12 */ /* 0x010fc8000f8e9644 */
[----:B------:R-:W-:Y:S01]  /*b220*/  LOP3.LUT R6, R5, UR39, R6, 0x96, !PT ;  /* 0x0000002705067c12 */ /* 0x000fe2000f8e9606 */
[----:B------:R-:W-:-:S04]  /*b230*/  IMAD.WIDE.U32 R10, R3, -0x326172a9, RZ ;  /* 0xcd9e8d57030a7825 */ /* 0x000fc800078e00ff */
[----:B------:R-:W-:Y:S01]  /*b240*/  IMAD.WIDE.U32 R6, R6, -0x326172a9, RZ ;  /* 0xcd9e8d5706067825 */ /* 0x000fe200078e00ff */
[----:B------:R-:W-:-:S05]  /*b250*/  LOP3.LUT R0, R11, UR40, R8, 0x96, !PT ;  /* 0x000000280b007c12 */ /* 0x000fca000f8e9608 */
[----:B------:R-:W-:Y:S01]  /*b260*/  IMAD.WIDE.U32 R8, R0, -0x2daee0ad, RZ ;  /* 0xd2511f5300087825 */ /* 0x000fe200078e00ff */
[----:B------:R-:W-:-:S05]  /*b270*/  LOP3.LUT R0, R7, UR38, R10, 0x96, !PT ;  /* 0x0000002607007c12 */ /* 0x000fca000f8e960a */
[----:B------:R-:W-:Y:S01]  /*b280*/  IMAD.WIDE.U32 R16, R0, -0x2daee0ad, RZ ;  /* 0xd2511f5300107825 */ /* 0x000fe200078e00ff */
[----:B------:R-:W-:-:S04]  /*b290*/  LOP3.LUT R3, R9, UR37, R4, 0x96, !PT ;  /* 0x0000002509037c12 */ /* 0x000fc8000f8e9604 */
[----:B------:R-:W-:-:S05]  /*b2a0*/  LOP3.LUT R0, R17, UR18, R8, 0x96, !PT ;  /* 0x0000001211007c12 */ /* 0x000fca000f8e9608 */
[----:B------:R-:W-:-:S03]  /*b2b0*/  IMAD.WIDE.U32 R4, R0, -0x326172a9, RZ ;  /* 0xcd9e8d5700047825 */ /* 0x000fc600078e00ff */
[----:B------:R-:W-:-:S04]  /*b2c0*/  LOP3.LUT R0, R4, 0xff, RZ, 0xc0, !PT ;  /* 0x000000ff04007812 */ /* 0x000fc800078ec0ff */
[----:B------:R-:W-:Y:S02]  /*b2d0*/  ISETP.LE.U32.AND P3, PT, R0, UR13, PT ;  /* 0x0000000d00007c0c */ /* 0x000fe4000bf63070 */
[----:B------:R-:W-:-:S04]  /*b2e0*/  SHF.R.U32.HI R0, RZ, 0x8, R14 ;  /* 0x00000008ff007819 */ /* 0x000fc8000001160e */
[----:B------:R-:W-:Y:S01]  /*b2f0*/  LOP3.LUT R0, R0, 0xffff, RZ, 0xc0, !PT ;  /* 0x0000ffff00007812 */ /* 0x000fe200078ec0ff */
[----:B------:R-:W-:-:S03]  /*b300*/  IMAD.WIDE.U32 R8, R3, -0x326172a9, RZ ;  /* 0xcd9e8d5703087825 */ /* 0x000fc600078e00ff */
[----:B------:R-:W-:Y:S01]  /*b310*/  ISETP.LE.U32.AND P6, PT, R0, UR13, PT ;  /* 0x0000000d00007c0c */ /* 0x000fe2000bfc3070 */
[----:B------:R-:W-:Y:S02]  /*b320*/  IMAD.MOV.U32 R68, RZ, RZ, R244 ;  /* 0x000000ffff447224 */ /* 0x000fe400078e00f4 */
[----:B------:R-:W1:Y:S01]  /*b330*/  MUFU.EX2 R244, R101 ;  /* 0x0000006500f47308 */ /* 0x000e620000000800 */
[----:B------:R-:W-:Y:S02]  /*b340*/  LOP3.LUT R11, R9, UR36, R6, 0x96, !PT ;  /* 0x00000024090b7c12 */ /* 0x000fe4000f8e9606 */
[----:B------:R-:W-:Y:S02]  /*b350*/  LOP3.LUT R9, R5, UR27, R8, 0x96, !PT ;  /* 0x0000001b05097c12 */ /* 0x000fe4000f8e9608 */
[----:B------:R-:W-:Y:S02]  /*b360*/  LOP3.LUT R0, R23, 0xff, RZ, 0xc0, !PT ;  /* 0x000000ff17007812 */ /* 0x000fe400078ec0ff */
[----:B------:R-:W-:-:S02]  /*b370*/  LOP3.LUT R5, R4, 0xffff, RZ, 0xc0, !PT ;  /* 0x0000ffff04057812 */ /* 0x000fc400078ec0ff */
[----:B------:R-:W-:Y:S02]  /*b380*/  ISETP.LE.U32.AND P5, PT, R0, UR13, PT ;  /* 0x0000000d00007c0c */ /* 0x000fe4000bfa3070 */
[----:B------:R-:W-:Y:S01]  /*b390*/  SHF.R.U32.HI R0, RZ, 0x8, R5 ;  /* 0x00000008ff007819 */ /* 0x000fe20000011605 */
[----:B------:R-:W-:-:S03]  /*b3a0*/  @!P6 HFMA2.BF16_V2 R40, -RZ.H0_H0, RZ.H0_H0, -R173.H0_H0 ;  /* 0x200000ffff28e231 */ /* 0x000fc600003409ad */
[----:B------:R-:W-:Y:S02]  /*b3b0*/  LOP3.LUT R0, R0, 0xffff, RZ, 0xc0, !PT ;  /* 0x0000ffff00007812 */ /* 0x000fe400078ec0ff */
[----:B------:R-:W-:Y:S02]  /*b3c0*/  @!P6 PRMT R173, R40, 0x5410, RZ ;  /* 0x0000541028ade816 */ /* 0x000fe400000000ff */
[----:B------:R-:W-:Y:S02]  /*b3d0*/  ISETP.LE.U32.AND P6, PT, R0, UR13, PT ;  /* 0x0000000d00007c0c */ /* 0x000fe4000bfc3070 */
[----:B-1----:R-:W-:-:S04]  /*b3e0*/  F2FP.BF16.F32.PACK_AB R0, R239, R244 ;  /* 0x000000f4ef00723e */ /* 0x002fc800000010ff */
[C---:B------:R-:W-:Y:S02]  /*b3f0*/  PRMT R172, R0.reuse, 0x7610, R172 ;  /* 0x0000761000ac7816 */ /* 0x040fe400000000ac */
[----:B------:R-:W-:Y:S02]  /*b400*/  PRMT R139, R0, 0x7632, R139 ;  /* 0x00007632008b7816 */ /* 0x000fe4000000008b */
[----:B------:R-:W1:Y:S01]  /*b410*/  MUFU.EX2 R0, R65 ;  /* 0x0000004100007308 */ /* 0x000e620000000800 */
[----:B------:R-:W-:Y:S02]  /*b420*/  IMAD.MOV.U32 R69, RZ, RZ, R235 ;  /* 0x000000ffff457224 */ /* 0x000fe400078e00eb */
[----:B------:R-:W-:Y:S02]  /*b430*/  @!P5 HFMA2.BF16_V2 R41, -RZ.H0_H0, RZ.H0_H0, -R172.H0_H0 ;  /* 0x200000ffff29d231 */ /* 0x000fe400003409ac */
[----:B------:R-:W-:Y:S01]  /*b440*/  FMUL.FTZ R235, R95, R2 ;  /* 0x000000025feb7220 */ /* 0x000fe20000410000 */
[----:B------:R-:W-:-:S02]  /*b450*/  LOP3.LUT R2, R9, 0xff, RZ, 0xc0, !PT ;  /* 0x000000ff09027812 */ /* 0x000fc400078ec0ff */
[----:B------:R-:W-:Y:S02]  /*b460*/  PRMT R39, R172, 0x5410, R139 ;  /* 0x00005410ac277816 */ /* 0x000fe4000000008b */
[----:B------:R-:W-:Y:S02]  /*b470*/  SHF.R.U32.HI R3, RZ, 0x18, R4 ;  /* 0x00000018ff037819 */ /* 0x000fe40000011604 */
[----:B------:R-:W-:Y:S02]  /*b480*/  @!P5 PRMT R172, R41, 0x5410, RZ ;  /* 0x0000541029acd816 */ /* 0x000fe400000000ff */
[----:B------:R-:W-:Y:S02]  /*b490*/  ISETP.LE.U32.AND P5, PT, R2, UR13, PT ;  /* 0x0000000d02007c0c */ /* 0x000fe4000bfa3070 */
[----:B------:R-:W-:Y:S02]  /*b4a0*/  LOP3.LUT R2, R9, 0xffff, RZ, 0xc0, !PT ;  /* 0x0000ffff09027812 */ /* 0x000fe400078ec0ff */
[----:B------:R-:W-:-:S02]  /*b4b0*/  ISETP.LE.U32.AND P4, PT, R3, UR13, PT ;  /* 0x0000000d03007c0c */ /* 0x000fc4000bf83070 */
[----:B-1----:R-:W-:Y:S02]  /*b4c0*/  F2FP.BF16.F32.PACK_AB R3, R0, R22 ;  /* 0x000000160003723e */ /* 0x002fe400000010ff */
[----:B------:R-:W-:Y:S01]  /*b4d0*/  SHF.R.U32.HI R2, RZ, 0x8, R2 ;  /* 0x00000008ff027819 */ /* 0x000fe20000011602 */
[----:B------:R-:W-:Y:S01]  /*b4e0*/  @!P2 HFMA2.BF16_V2 R42, -RZ.H0_H0, RZ.H0_H0, -R139.H0_H0 ;  /* 0x200000ffff2aa231 */ /* 0x000fe2000034098b */
[--C-:B------:R-:W-:Y:S02]  /*b4f0*/  SHF.R.U32.HI R7, RZ, 0x10, R4.reuse ;  /* 0x00000010ff077819 */ /* 0x100fe40000011604 */
[C---:B------:R-:W-:Y:S02]  /*b500*/  PRMT R4, R3.reuse, 0x7610, R4 ;  /* 0x0000761003047816 */ /* 0x040fe40000000004 */
[----:B------:R-:W-:Y:S01]  /*b510*/  LOP3.LUT R2, R2, 0xffff, RZ, 0xc0, !PT ;  /* 0x0000ffff02027812 */ /* 0x000fe200078ec0ff */
[----:B------:R-:W-:Y:S01]  /*b520*/  MUFU.EX2 R6, R66 ;  /* 0x0000004200067308 */ /* 0x000fe20000000800 */
[----:B------:R-:W-:Y:S01]  /*b530*/  @!P2 PRMT R139, R42, 0x5410, RZ ;  /* 0x000054102a8ba816 */ /* 0x000fe200000000ff */
[----:B------:R-:W-:Y:S01]  /*b540*/  @!P5 HFMA2.BF16_V2 R43, -RZ.H0_H0, RZ.H0_H0, -R4.H0_H0 ;  /* 0x200000ffff2bd231 */ /* 0x000fe20000340904 */
[----:B------:R-:W-:-:S02]  /*b550*/  PRMT R14, R3, 0x7632, R14 ;  /* 0x00007632030e7816 */ /* 0x000fc4000000000e */
[----:B------:R-:W-:Y:S02]  /*b560*/  ISETP.LE.U32.AND P2, PT, R2, UR13, PT ;  /* 0x0000000d02007c0c */ /* 0x000fe4000bf43070 */
[----:B------:R-:W-:Y:S01]  /*b570*/  LOP3.LUT R2, R7, 0xff, RZ, 0xc0, !PT ;  /* 0x000000ff07027812 */ /* 0x000fe200078ec0ff */
[----:B------:R-:W1:Y:S01]  /*b580*/  MUFU.EX2 R5, R67 ;  /* 0x0000004300057308 */ /* 0x000e620000000800 */
[----:B------:R-:W-:Y:S02]  /*b590*/  PRMT R41, R4, 0x5410, R14 ;  /* 0x0000541004297816 */ /* 0x000fe4000000000e */
[----:B------:R-:W-:Y:S02]  /*b5a0*/  @!P5 PRMT R4, R43, 0x5410, RZ ;  /* 0x000054102b04d816 */ /* 0x000fe400000000ff */
[----:B------:R-:W-:Y:S01]  /*b5b0*/  ISETP.LE.U32.AND P5, PT, R2, UR13, PT ;  /* 0x0000000d02007c0c */ /* 0x000fe2000bfa3070 */
[----:B------:R-:W-:-:S04]  /*b5c0*/  IMAD.WIDE.U32 R2, R11, -0x2daee0ad, RZ ;  /* 0xd2511f530b027825 */ /* 0x000fc800078e00ff */
[----:B------:R-:W-:Y:S01]  /*b5d0*/  FADD.FTZ R10, R0, R38 ;  /* 0x00000026000a7221 */ /* 0x000fe20000010000 */
[----:B------:R-:W-:Y:S01]  /*b5e0*/  PRMT R136, R48, 0x7610, R136 ;  /* 0x0000761030887816 */ /* 0x000fe20000000088 */
[----:B------:R-:W-:Y:S01]  /*b5f0*/  @!P4 HFMA2.BF16_V2 R57, -RZ.H0_H0, RZ.H0_H0, -R135.H0_H0 ;  /* 0x200000ffff39c231 */ /* 0x000fe20000340987 */
[----:B------:R-:W-:Y:S01]  /*b600*/  LOP3.LUT R0, R3, UR21, R16, 0x96, !PT ;  /* 0x0000001503007c12 */ /* 0x000fe2000f8e9610 */
[----:B------:R-:W-:Y:S01]  /*b610*/  IMAD.MOV.U32 R73, RZ, RZ, R129 ;  /* 0x000000ffff497224 */ /* 0x000fe200078e0081 */
[----:B------:R-:W-:Y:S02]  /*b620*/  PRMT R38, R136, 0x5410, R135 ;  /* 0x0000541088267816 */ /* 0x000fe40000000087 */
[----:B------:R-:W-:Y:S01]  /*b630*/  LOP3.LUT R7, R0, 0xffff, RZ, 0xc0, !PT ;  /* 0x0000ffff00077812 */ /* 0x000fe200078ec0ff */
[----:B------:R-:W-:Y:S01]  /*b640*/  IMAD.MOV.U32 R129, RZ, RZ, R238 ;  /* 0x000000ffff817224 */ /* 0x000fe200078e00ee */
[----:B-1----:R-:W-:Y:S01]  /*b650*/  F2FP.BF16.F32.PACK_AB R8, R5, R6 ;  /* 0x000000060508723e */ /* 0x002fe200000010ff */
[----:B------:R-:W-:Y:S01]  /*b660*/  MUFU.EX2 R11, R70 ;  /* 0x00000046000b7308 */ /* 0x000fe20000000800 */
[----:B------:R-:W-:Y:S01]  /*b670*/  @!P4 PRMT R135, R57, 0x5410, RZ ;  /* 0x000054103987c816 */ /* 0x000fe200000000ff */
[----:B------:R-:W-:Y:S01]  /*b680*/  IMAD.MOV.U32 R57, RZ, RZ, R190 ;  /* 0x000000ffff397224 */ /* 0x000fe200078e00be */
[----:B------:R-:W-:Y:S01]  /*b690*/  SHF.R.U32.HI R7, RZ, 0x8, R7 ;  /* 0x00000008ff077819 */ /* 0x000fe20000011607 */
[----:B------:R-:W2:Y:S01]  /*b6a0*/  LDL.LU R190, [R1+0x110] ;  /* 0x0001100001be7983 */ /* 0x000ea20000300800 */
[----:B------:R-:W-:Y:S01]  /*b6b0*/  @!P2 HFMA2.BF16_V2 R46, -RZ.H0_H0, RZ.H0_H0, -R14.H0_H0 ;  /* 0x200000ffff2ea231 */ /* 0x000fe2000034090e */
[----:B------:R-:W-:-:S02]  /*b6c0*/  PRMT R138, R8, 0x7610, R138 ;  /* 0x00007610088a7816 */ /* 0x000fc4000000008a */
[----:B------:R-:W1:Y:S01]  /*b6d0*/  MUFU.EX2 R238, R81 ;  /* 0x0000005100ee7308 */ /* 0x000e620000000800 */
[----:B------:R-:W-:Y:S02]  /*b6e0*/  LOP3.LUT R7, R7, 0xffff, RZ, 0xc0, !PT ;  /* 0x0000ffff07077812 */ /* 0x000fe400078ec0ff */
[----:B------:R-:W-:Y:S01]  /*b6f0*/  @!P2 PRMT R14, R46, 0x5410, RZ ;  /* 0x000054102e0ea816 */ /* 0x000fe200000000ff */
[----:B------:R-:W-:Y:S01]  /*b700*/  @!P3 HFMA2.BF16_V2 R47, -RZ.H0_H0, RZ.H0_H0, -R138.H0_H0 ;  /* 0x200000ffff2fb231 */ /* 0x000fe2000034098a */
[----:B------:R-:W-:Y:S02]  /*b710*/  PRMT R137, R8, 0x7632, R137 ;  /* 0x0000763208897816 */ /* 0x000fe40000000089 */
[----:B------:R-:W-:Y:S02]  /*b720*/  ISETP.LE.U32.AND P2, PT, R7, UR13, PT ;  /* 0x0000000d07007c0c */ /* 0x000fe4000bf43070 */
[----:B------:R-:W-:Y:S02]  /*b730*/  LOP3.LUT R7, R0, 0xff, RZ, 0xc0, !PT ;  /* 0x000000ff00077812 */ /* 0x000fe400078ec0ff */
[----:B------:R-:W-:-:S02]  /*b740*/  PRMT R40, R138, 0x5410, R137 ;  /* 0x000054108a287816 */ /* 0x000fc40000000089 */
[----:B------:R-:W-:Y:S02]  /*b750*/  @!P3 PRMT R138, R47, 0x5410, RZ ;  /* 0x000054102f8ab816 */ /* 0x000fe400000000ff */
[----:B------:R-:W-:Y:S01]  /*b760*/  ISETP.LE.U32.AND P3, PT, R7, UR13, PT ;  /* 0x0000000d07007c0c */ /* 0x000fe2000bf63070 */
[----:B------:R-:W-:Y:S01]  /*b770*/  FADD.FTZ R7, R6, R10 ;  /* 0x0000000a06077221 */ /* 0x000fe20000010000 */
[----:B-1----:R-:W-:-:S04]  /*b780*/  F2FP.BF16.F32.PACK_AB R6, R238, R11 ;  /* 0x0000000bee06723e */ /* 0x002fc800000010ff */
[C---:B------:R-:W-:Y:S02]  /*b790*/  PRMT R134, R6.reuse, 0x7610, R134 ;  /* 0x0000761006867816 */ /* 0x040fe40000000086 */
[----:B------:R-:W-:Y:S01]  /*b7a0*/  PRMT R133, R6, 0x7632, R133 ;  /* 0x0000763206857816 */ /* 0x000fe20000000085 */
[----:B------:R-:W-:Y:S01]  /*b7b0*/  IMAD.MOV.U32 R47, RZ, RZ, R75 ;  /* 0x000000ffff2f7224 */ /* 0x000fe200078e004b */
[----:B------:R-:W-:-:S03]  /*b7c0*/  LOP3.LUT R6, R2, 0xff, RZ, 0xc0, !PT ;  /* 0x000000ff02067812 */ /* 0x000fc600078ec0ff */
[----:B------:R-:W-:Y:S02]  /*b7d0*/  @!P3 HFMA2.BF16_V2 R56, -RZ.H0_H0, RZ.H0_H0, -R134.H0_H0 ;  /* 0x200000ffff38b231 */ /* 0x000fe40000340986 */
[----:B------:R-:W-:Y:S01]  /*b7e0*/  IMAD.MOV.U32 R78, RZ, RZ, R51 ;  /* 0x000000ffff4e7224 */ /* 0x000fe200078e0033 */
[----:B------:R-:W-:Y:S01]  /*b7f0*/  PRMT R51, R134, 0x5410, R133 ;  /* 0x0000541086337816 */ /* 0x000fe20000000085 */
[----:B------:R-:W-:Y:S02]  /*b800*/  IMAD.MOV.U32 R75, RZ, RZ, R64 ;  /* 0x000000ffff4b7224 */ /* 0x000fe400078e0040 */
[----:B------:R-:W-:Y:S01]  /*b810*/  IMAD.MOV.U32 R94, RZ, RZ, R247 ;  /* 0x000000ffff5e7224 */ /* 0x000fe200078e00f7 */
[----:B------:R-:W-:Y:S01]  /*b820*/  @!P3 PRMT R134, R56, 0x5410, RZ ;  /* 0x000054103886b816 */ /* 0x000fe200000000ff */
[----:B------:R-:W-:Y:S02]  /*b830*/  IMAD.MOV.U32 R64, RZ, RZ, R246 ;  /* 0x000000ffff407224 */ /* 0x000fe400078e00f6 */
[----:B------:R-:W-:-:S02]  /*b840*/  @!P5 HFMA2.BF16_V2 R54, -RZ.H0_H0, RZ.H0_H0, -R136.H0_H0 ;  /* 0x200000ffff36d231 */ /* 0x000fc40000340988 */
[----:B------:R-:W-:Y:S01]  /*b850*/  IMAD.MOV.U32 R247, RZ, RZ, R236 ;  /* 0x000000fffff77224 */ /* 0x000fe200078e00ec */
[----:B------:R-:W-:Y:S01]  /*b860*/  ISETP.LE.U32.AND P3, PT, R6, UR13, PT ;  /* 0x0000000d06007c0c */ /* 0x000fe2000bf63070 */
[----:B------:R-:W-:Y:S01]  /*b870*/  IMAD.MOV.U32 R246, RZ, RZ, R211 ;  /* 0x000000fffff67224 */ /* 0x000fe200078e00d3 */
[----:B------:R-:W-:Y:S01]  /*b880*/  MUFU.EX2 R236, R82 ;  /* 0x0000005200ec7308 */ /* 0x000fe20000000800 */
[----:B------:R-:W-:Y:S01]  /*b890*/  @!P2 HFMA2.BF16_V2 R55, -RZ.H0_H0, RZ.H0_H0, -R133.H0_H0 ;  /* 0x200000ffff37a231 */ /* 0x000fe20000340985 */
[--C-:B------:R-:W-:Y:S02]  /*b8a0*/  SHF.R.U32.HI R6, RZ, 0x18, R2.reuse ;  /* 0x00000018ff067819 */ /* 0x100fe40000011602 */
[----:B------:R-:W-:Y:S02]  /*b8b0*/  LOP3.LUT R3, R2, 0xffff, RZ, 0xc0, !PT ;  /* 0x0000ffff02037812 */ /* 0x000fe400078ec0ff */
[----:B------:R-:W-:Y:S02]  /*b8c0*/  SHF.R.U32.HI R8, RZ, 0x10, R2 ;  /* 0x00000010ff087819 */ /* 0x000fe40000011602 */
[----:B------:R-:W1:Y:S01]  /*b8d0*/  MUFU.EX2 R211, R83 ;  /* 0x0000005300d37308 */ /* 0x000e620000000800 */
[----:B------:R-:W-:-:S02]  /*b8e0*/  SHF.R.U32.HI R2, RZ, 0x18, R9 ;  /* 0x00000018ff027819 */ /* 0x000fc40000011609 */
[----:B------:R-:W-:Y:S02]  /*b8f0*/  @!P5 PRMT R136, R54, 0x5410, RZ ;  /* 0x000054103688d816 */ /* 0x000fe400000000ff */
[----:B------:R-:W-:Y:S02]  /*b900*/  @!P2 PRMT R133, R55, 0x5410, RZ ;  /* 0x000054103785a816 */ /* 0x000fe400000000ff */
[----:B------:R-:W-:Y:S02]  /*b910*/  ISETP.LE.U32.AND P5, PT, R2, UR13, PT ;  /* 0x0000000d02007c0c */ /* 0x000fe4000bfa3070 */
[----:B------:R-:W-:Y:S02]  /*b920*/  ISETP.LE.U32.AND P2, PT, R6, UR13, PT ;  /* 0x0000000d06007c0c */ /* 0x000fe4000bf43070 */
[----:B------:R-:W-:Y:S02]  /*b930*/  SHF.R.U32.HI R2, RZ, 0x10, R9 ;  /* 0x00000010ff027819 */ /* 0x000fe40000011609 */
[----:B------:R-:W-:-:S02]  /*b940*/  SHF.R.U32.HI R6, RZ, 0x8, R3 ;  /* 0x00000008ff067819 */ /* 0x000fc40000011603 */
[----:B------:R-:W-:Y:S02]  /*b950*/  LOP3.LUT R3, R2, 0xff, RZ, 0xc0, !PT ;  /* 0x000000ff02037812 */ /* 0x000fe400078ec0ff */
[----:B------:R-:W-:Y:S01]  /*b960*/  LOP3.LUT R2, R6, 0xffff, RZ, 0xc0, !PT ;  /* 0x0000ffff06027812 */ /* 0x000fe200078ec0ff */
[----:B------:R-:W-:-:S03]  /*b970*/  FADD.FTZ R12, R26, R96 ;  /* 0x000000601a0c7221 */ /* 0x000fc60000010000 */
[----:B------:R-:W-:Y:S02]  /*b980*/  ISETP.LE.U32.AND P4, PT, R2, UR13, PT ;  /* 0x0000000d02007c0c */ /* 0x000fe4000bf83070 */
[----:B-1----:R-:W-:Y:S01]  /*b990*/  F2FP.BF16.F32.PACK_AB R2, R211, R236 ;  /* 0x000000ecd302723e */ /* 0x002fe200000010ff */
[----:B------:R-:W-:-:S03]  /*b9a0*/  FADD.FTZ R12, R27, R12 ;  /* 0x0000000c1b0c7221 */ /* 0x000fc60000010000 */
[C---:B------:R-:W-:Y:S01]  /*b9b0*/  PRMT R132, R2.reuse, 0x7610, R132 ;  /* 0x0000761002847816 */ /* 0x040fe20000000084 */
[----:B------:R-:W-:Y:S02]  /*b9c0*/  IMAD.MOV.U32 R66, RZ, RZ, R182 ;  /* 0x000000ffff427224 */ /* 0x000fe400078e00b6 */
[----:B------:R-:W-:Y:S01]  /*b9d0*/  FADD.FTZ R6, R35, R12 ;  /* 0x0000000c23067221 */ /* 0x000fe20000010000 */
[----:B------:R-:W-:Y:S01]  /*b9e0*/  IMAD.MOV.U32 R67, RZ, RZ, R183 ;  /* 0x000000ffff437224 */ /* 0x000fe200078e00b7 */
[----:B------:R-:W-:Y:S01]  /*b9f0*/  MUFU.EX2 R182, R87 ;  /* 0x0000005700b67308 */ /* 0x000fe20000000800 */
[----:B------:R-:W-:Y:S01]  /*ba00*/  @!P3 HFMA2.BF16_V2 R58, -RZ.H0_H0, RZ.H0_H0, -R132.H0_H0 ;  /* 0x200000ffff3ab231 */ /* 0x000fe20000340984 */
[----:B------:R-:W-:Y:S02]  /*ba10*/  PRMT R35, R2, 0x7632, R35 ;  /* 0x0000763202237816 */ /* 0x000fe40000000023 */
[----:B------:R-:W-:-:S04]  /*ba20*/  LOP3.LUT R2, R8, 0xff, RZ, 0xc0, !PT ;  /* 0x000000ff08027812 */ /* 0x000fc800078ec0ff */
[----:B------:R-:W1:Y:S01]  /*ba30*/  MUFU.EX2 R183, R86 ;  /* 0x0000005600b77308 */ /* 0x000e620000000800 */
[----:B------:R-:W-:Y:S01]  /*ba40*/  @!P6 HFMA2.BF16_V2 R52, -RZ.H0_H0, RZ.H0_H0, -R137.H0_H0 ;  /* 0x200000ffff34e231 */ /* 0x000fe20000340989 */
[----:B------:R-:W-:Y:S02]  /*ba50*/  PRMT R50, R132, 0x5410, R35 ;  /* 0x0000541084327816 */ /* 0x000fe40000000023 */
[----:B------:R-:W-:Y:S02]  /*ba60*/  @!P3 PRMT R132, R58, 0x5410, RZ ;  /* 0x000054103a84b816 */ /* 0x000fe400000000ff */
[----:B------:R-:W-:Y:S02]  /*ba70*/  ISETP.LE.U32.AND P3, PT, R2, UR13, PT ;  /* 0x0000000d02007c0c */ /* 0x000fe4000bf63070 */
[----:B------:R-:W-:Y:S01]  /*ba80*/  SHF.R.U32.HI R2, RZ, 0x10, R0 ;  /* 0x00000010ff027819 */ /* 0x000fe20000011600 */
[----:B------:R-:W-:Y:S01]  /*ba90*/  @!P4 HFMA2.BF16_V2 R59, -RZ.H0_H0, RZ.H0_H0, -R35.H0_H0 ;  /* 0x200000ffff3bc231 */ /* 0x000fe20000340923 */
[----:B------:R-:W-:-:S02]  /*baa0*/  @!P6 PRMT R137, R52, 0x5410, RZ ;  /* 0x000054103489e816 */ /* 0x000fc400000000ff */
[----:B------:R-:W-:Y:S02]  /*bab0*/  ISETP.LE.U32.AND P6, PT, R3, UR13, PT ;  /* 0x0000000d03007c0c */ /* 0x000fe4000bfc3070 */
[----:B------:R-:W-:Y:S01]  /*bac0*/  LOP3.LUT R3, R2, 0xff, RZ, 0xc0, !PT ;  /* 0x000000ff02037812 */ /* 0x000fe200078ec0ff */
[----:B------:R-:W-:Y:S01]  /*bad0*/  IMAD.MOV.U32 R46, RZ, RZ, R74 ;  /* 0x000000ffff2e7224 */ /* 0x000fe200078e004a */
[----:B------:R-:W-:Y:S01]  /*bae0*/  @!P4 PRMT R35, R59, 0x5410, RZ ;  /* 0x000054103b23c816 */ /* 0x000fe200000000ff */
[----:B------:R-:W-:Y:S01]  /*baf0*/  IMAD.MOV.U32 R74, RZ, RZ, R181 ;  /* 0x000000ffff4a7224 */ /* 0x000fe200078e00b5 */
[----:B------:R-:W-:Y:S01]  /*bb00*/  MUFU.EX2 R2, R97 ;  /* 0x0000006100027308 */ /* 0x000fe20000000800 */
[----:B------:R-:W-:Y:S02]  /*bb10*/  ISETP.LE.U32.AND P4, PT, R3, UR13, PT ;  /* 0x0000000d03007c0c */ /* 0x000fe4000bf83070 */
[----:B-1----:R-:W-:-:S05]  /*bb20*/  F2FP.BF16.F32.PACK_AB R3, R182, R183 ;  /* 0x000000b7b603723e */ /* 0x002fca00000010ff */
[----:B------:R-:W1:Y:S01]  /*bb30*/  MUFU.EX2 R181, R99 ;  /* 0x0000006300b57308 */ /* 0x000e620000000800 */
[C---:B------:R-:W-:Y:S02]  /*bb40*/  PRMT R27, R3.reuse, 0x7610, R27 ;  /* 0x00007610031b7816 */ /* 0x040fe4000000001b */
[----:B------:R-:W-:-:S03]  /*bb50*/  PRMT R26, R3, 0x7632, R26 ;  /* 0x00007632031a7816 */ /* 0x000fc6000000001a */
[----:B------:R-:W-:Y:S01]  /*bb60*/  @!P3 HFMA2.BF16_V2 R60, -RZ.H0_H0, RZ.H0_H0, -R27.H0_H0 ;  /* 0x200000ffff3cb231 */ /* 0x000fe2000034091b */
[----:B------:R-:W-:Y:S02]  /*bb70*/  SHF.R.U32.HI R0, RZ, 0x18, R0 ;  /* 0x00000018ff007819 */ /* 0x000fe40000011600 */
[----:B------:R-:W-:Y:S02]  /*bb80*/  PRMT R49, R27, 0x5410, R26 ;  /* 0x000054101b317816 */ /* 0x000fe4000000001a */
[----:B------:R-:W-:Y:S02]  /*bb90*/  @!P3 PRMT R27, R60, 0x5410, RZ ;  /* 0x000054103c1bb816 */ /* 0x000fe400000000ff */
[----:B------:R-:W-:Y:S01]  /*bba0*/  ISETP.LE.U32.AND P3, PT, R0, UR13, PT ;  /* 0x0000000d00007c0c */ /* 0x000fe2000bf63070 */
[----:B------:R-:W-:Y:S01]  /*bbb0*/  IMAD.MOV.U32 R79, RZ, RZ, R128 ;  /* 0x000000ffff4f7224 */ /* 0x000fe200078e0080 */
[----:B-1----:R-:W-:Y:S01]  /*bbc0*/  F2FP.BF16.F32.PACK_AB R0, R181, R2 ;  /* 0x00000002b500723e */ /* 0x002fe200000010ff */
[----:B------:R-:W-:-:S02]  /*bbd0*/  IMAD.MOV.U32 R42, RZ, RZ, R248 ;  /* 0x000000ffff2a7224 */ /* 0x000fc400078e00f8 */
[----:B------:R-:W-:Y:S01]  /*bbe0*/  FADD.FTZ R5, R5, R7 ;  /* 0x0000000705057221 */ /* 0x000fe20000010000 */
[----:B------:R-:W-:Y:S01]  /*bbf0*/  IMAD.MOV.U32 R101, RZ, RZ, R94 ;  /* 0x000000ffff657224 */ /* 0x000fe200078e005e */
[----:B------:R-:W-:Y:S01]  /*bc00*/  PRMT R23, R0, 0x7632, R23 ;  /* 0x0000763200177816 */ /* 0x000fe20000000017 */
[----:B------:R-:W-:Y:S02]  /*bc10*/  IMAD.MOV.U32 R95, RZ, RZ, R79 ;  /* 0x000000ffff5f7224 */ /* 0x000fe400078e004f */
[----:B------:R-:W-:Y:S01]  /*bc20*/  FADD.FTZ R7, R34, R6 ;  /* 0x0000000622077221 */ /* 0x000fe20000010000 */
[----:B------:R-:W-:Y:S02]  /*bc30*/  IMAD.MOV.U32 R94, RZ, RZ, R78 ;  /* 0x000000ffff5e7224 */ /* 0x000fe400078e004e */
[----:B------:R-:W-:Y:S01]  /*bc40*/  FADD.FTZ R248, R2, R80 ;  /* 0x0000005002f87221 */ /* 0x000fe20000010000 */
[----:B------:R-:W-:Y:S02]  /*bc50*/  IMAD.MOV.U32 R79, RZ, RZ, R75 ;  /* 0x000000ffff4f7224 */ /* 0x000fe400078e004b */
[----:B------:R-:W-:-:S02]  /*bc60*/  @!P4 HFMA2.BF16_V2 R62, -RZ.H0_H0, RZ.H0_H0, -R0.H0_H0 ;  /* 0x200000ffff3ec231 */ /* 0x000fc40000340900 */
[----:B------:R-:W-:Y:S01]  /*bc70*/  IMAD.MOV.U32 R78, RZ, RZ, R74 ;  /* 0x000000ffff4e7224 */ /* 0x000fe200078e004a */
[C---:B------:R-:W-:Y:S01]  /*bc80*/  @P4 PRMT R34, R0.reuse, 0x7610, R34 ;  /* 0x0000761000224816 */ /* 0x040fe20000000022 */
[----:B------:R-:W-:Y:S01]  /*bc90*/  IMAD.MOV.U32 R75, RZ, RZ, R93 ;  /* 0x000000ffff4b7224 */ /* 0x000fe200078e005d */
[----:B------:R-:W-:Y:S01]  /*bca0*/  PRMT R48, R0, 0x5410, R23 ;  /* 0x0000541000307816 */ /* 0x000fe20000000017 */
[----:B------:R-:W-:Y:S01]  /*bcb0*/  IMAD.MOV.U32 R74, RZ, RZ, R92 ;  /* 0x000000ffff4a7224 */ /* 0x000fe200078e005c */
[----:B------:R-:W-:Y:S01]  /*bcc0*/  LOP3.LUT R2, R115, UR26, R42, 0x96, !PT ;  /* 0x0000001a73027c12 */ /* 0x000fe2000f8e962a */
[----:B------:R-:W-:Y:S01]  /*bcd0*/  IMAD.MOV.U32 R93, RZ, RZ, R77 ;  /* 0x000000ffff5d7224 */ /* 0x000fe200078e004d */
[----:B------:R-:W-:Y:S01]  /*bce0*/  LOP3.LUT R0, R67, UR45, R46, 0x96, !PT ;  /* 0x0000002d43007c12 */ /* 0x000fe2000f8e962e */
        /* <DEDUP_REMOVED lines=9> */
[----:B------:R-:W-:-:S04]  /*bd80*/  IMAD.WIDE.U32 R2, R2, -0x2daee0ad, RZ ;  /* 0xd2511f5302027825 */ /* 0x000fc800078e00ff */
[----:B------:R-:W-:Y:S01]  /*bd90*/  IMAD.WIDE.U32 R240, R0, -0x326172a9, RZ ;  /* 0xcd9e8d5700f07825 */ /* 0x000fe200078e00ff */
[----:B------:R-:W-:-:S04]  /*bda0*/  LOP3.LUT R0, R3, UR41, R66, 0x96, !PT ;  /* 0x0000002903007c12 */ /* 0x000fc8000f8e9642 */
[----:B------:R-:W-:Y:S01]  /*bdb0*/  LOP3.LUT R3, R241, UR42, R114, 0x96, !PT ;  /* 0x0000002af1037c12 */ /* 0x000fe2000f8e9672 */
[----:B------:R1:W-:Y:S04]  /*bdc0*/  STG.E.U16 desc[UR24][R20.64+-0x3e], R13 ;  /* 0xffffc20d14007986 */ /* 0x0003e8000c101518 */
[----:B------:R-:W-:-:S04]  /*bdd0*/  IMAD.WIDE.U32 R8, R3, -0x2daee0ad, RZ ;  /* 0xd2511f5303087825 */ /* 0x000fc800078e00ff */
[----:B------:R-:W-:Y:S02]  /*bde0*/  IMAD.MOV.U32 R43, RZ, RZ, R249 ;  /* 0x000000ffff2b7224 */ /* 0x000fe400078e00f9 */
[----:B------:R-:W-:Y:S01]  /*bdf0*/  FADD.FTZ R249, R11, R5 ;  /* 0x000000050bf97221 */ /* 0x000fe20000010000 */
[----:B-1----:R-:W-:Y:S01]  /*be00*/  IMAD.WIDE.U32 R12, R0, -0x326172a9, RZ ;  /* 0xcd9e8d57000c7825 */ /* 0x002fe200078e00ff */
[----:B------:R-:W-:-:S05]  /*be10*/  LOP3.LUT R0, R9, UR39, R2, 0x96, !PT ;  /* 0x0000002709007c12 */ /* 0x000fca000f8e9602 */
[----:B------:R-:W-:Y:S01]  /*be20*/  IMAD.WIDE.U32 R10, R0, -0x326172a9, RZ ;  /* 0xcd9e8d57000a7825 */ /* 0x000fe200078e00ff */
[----:B------:R-:W-:-:S04]  /*be30*/  LOP3.LUT R3, R13, UR40, R240, 0x96, !PT ;  /* 0x000000280d037c12 */ /* 0x000fc8000f8e96f0 */
[----:B------:R-:W-:Y:S01]  /*be40*/  LOP3.LUT R0, R11, UR38, R12, 0x96, !PT ;  /* 0x000000260b007c12 */ /* 0x000fe2000f8e960c */
[----:B------:R-:W-:-:S04]  /*be50*/  IMAD.WIDE.U32 R2, R3, -0x2daee0ad, RZ ;  /* 0xd2511f5303027825 */ /* 0x000fc800078e00ff */
[----:B------:R-:W-:Y:S01]  /*be60*/  IMAD.WIDE.U32 R12, R0, -0x2daee0ad, RZ ;  /* 0xd2511f53000c7825 */ /* 0x000fe200078e00ff */
[----:B------:R-:W-:-:S04]  /*be70*/  LOP3.LUT R3, R3, UR37, R8, 0x96, !PT ;  /* 0x0000002503037c12 */ /* 0x000fc8000f8e9608 */
[----:B------:R-:W-:Y:S01]  /*be80*/  LOP3.LUT R2, R13, UR18, R2, 0x96, !PT ;  /* 0x000000120d027c12 */ /* 0x000fe2000f8e9602 */
[----:B------:R-:W-:-:S04]  /*be90*/  IMAD.WIDE.U32 R8, R3, -0x326172a9, RZ ;  /* 0xcd9e8d5703087825 */ /* 0x000fc800078e00ff */
[----:B------:R-:W-:Y:S01]  /*bea0*/  IMAD.WIDE.U32 R2, R2, -0x326172a9, RZ ;  /* 0xcd9e8d5702027825 */ /* 0x000fe200078e00ff */
[----:B------:R-:W-:Y:S03]  /*beb0*/  STG.E.U16 desc[UR24][R20.64+-0x40], R15 ;  /* 0xffffc00f14007986 */ /* 0x000fe6000c101518 */
[----:B------:R-:W-:Y:S02]  /*bec0*/  IMAD.MOV.U32 R128, RZ, RZ, R245 ;  /* 0x000000ffff807224 */ /* 0x000fe400078e00f5 */
[----:B------:R-:W-:Y:S01]  /*bed0*/  FADD.FTZ R245, R36, R7 ;  /* 0x0000000724f57221 */ /* 0x000fe20000010000 */
[----:B------:R-:W-:Y:S01]  /*bee0*/  SHF.R.U32.HI R7, RZ, 0x10, R2 ;  /* 0x00000010ff077819 */ /* 0x000fe20000011602 */
[----:B------:R-:W-:Y:S01]  /*bef0*/  STG.E.U16 desc[UR24][R32.64+-0x40], R19 ;  /* 0xffffc01320007986 */ /* 0x000fe2000c101518 */
[----:B------:R-:W-:-:S03]  /*bf00*/  LOP3.LUT R0, R3, UR27, R8, 0x96, !PT ;  /* 0x0000001b03007c12 */ /* 0x000fc6000f8e9608 */
[----:B------:R-:W-:Y:S01]  /*bf10*/  STG.E.U16 desc[UR24][R32.64+-0x3e], R18 ;  /* 0xffffc21220007986 */ /* 0x000fe2000c101518 */
[C---:B------:R-:W-:Y:S02]  /*bf20*/  LOP3.LUT R3, R2.reuse, 0xffff, RZ, 0xc0, !PT ;  /* 0x0000ffff02037812 */ /* 0x040fe400078ec0ff */
[----:B------:R-:W-:Y:S01]  /*bf30*/  LOP3.LUT R8, R2, 0xff, RZ, 0xc0, !PT ;  /* 0x000000ff02087812 */ /* 0x000fe200078ec0ff */
[----:B------:R1:W-:Y:S01]  /*bf40*/  STG.E.U16 desc[UR24][R30.64+-0x40], R4 ;  /* 0xffffc0041e007986 */ /* 0x0003e2000c101518 */
[----:B------:R-:W-:-:S04]  /*bf50*/  SHF.R.U32.HI R3, RZ, 0x8, R3 ;  /* 0x00000008ff037819 */ /* 0x000fc80000011603 */
[----:B------:R-:W-:Y:S02]  /*bf60*/  PRMT R16, R8, 0x5410, R3 ;  /* 0x0000541008107816 */ /* 0x000fe40000000003 */
[----:B------:R-:W-:Y:S02]  /*bf70*/  LOP3.LUT R10, R9, UR36, R10, 0x96, !PT ;  /* 0x00000024090a7c12 */ /* 0x000fe4000f8e960a */
[----:B-1----:R-:W-:Y:S02]  /*bf80*/  SHF.R.U32.HI R4, RZ, 0x18, R2 ;  /* 0x00000018ff047819 */ /* 0x002fe40000011602 */
[----:B------:R-:W-:-:S04]  /*bf90*/  LOP3.LUT R2, R7, 0xff, RZ, 0xc0, !PT ;  /* 0x000000ff07027812 */ /* 0x000fc800078ec0ff */
[----:B------:R-:W-:Y:S02]  /*bfa0*/  PRMT R15, R2, 0x5410, R4 ;  /* 0x00005410020f7816 */ /* 0x000fe40000000004 */
[----:B------:R-:W-:-:S04]  /*bfb0*/  LOP3.LUT R2, R0, 0xffff, RZ, 0xc0, !PT ;  /* 0x0000ffff00027812 */ /* 0x000fc800078ec0ff */
[----:B------:R-:W-:Y:S02]  /*bfc0*/  SHF.R.U32.HI R3, RZ, 0x8, R2 ;  /* 0x00000008ff037819 */ /* 0x000fe40000011602 */
[----:B------:R-:W-:-:S04]  /*bfd0*/  LOP3.LUT R2, R0, 0xff, RZ, 0xc0, !PT ;  /* 0x000000ff00027812 */ /* 0x000fc800078ec0ff */
[----:B------:R-:W-:Y:S02]  /*bfe0*/  PRMT R11, R2, 0x5410, R3 ;  /* 0x00005410020b7816 */ /* 0x000fe40000000003 */
[--C-:B------:R-:W-:Y:S02]  /*bff0*/  SHF.R.U32.HI R3, RZ, 0x10, R0.reuse ;  /* 0x00000010ff037819 */ /* 0x100fe40000011600 */
[----:B------:R-:W-:Y:S02]  /*c000*/  SHF.R.U32.HI R2, RZ, 0x18, R0 ;  /* 0x00000018ff027819 */ /* 0x000fe40000011600 */
[----:B------:R-:W-:-:S04]  /*c010*/  LOP3.LUT R0, R3, 0xff, RZ, 0xc0, !PT ;  /* 0x000000ff03007812 */ /* 0x000fc800078ec0ff */
[----:B------:R-:W-:Y:S01]  /*c020*/  PRMT R9, R0, 0x5410, R2 ;  /* 0x0000541000097816 */ /* 0x000fe20000000002 */
[----:B------:R-:W-:-:S04]  /*c030*/  IMAD.WIDE.U32 R2, R10, -0x2daee0ad, RZ ;  /* 0xd2511f530a027825 */ /* 0x000fc800078e00ff */
[----:B------:R-:W-:Y:S02]  /*c040*/  IMAD.U32 R0, RZ, RZ, UR13 ;  /* 0x0000000dff007e24 */ /* 0x000fe4000f8e00ff */
[----:B------:R-:W-:Y:S01]  /*c050*/  IMAD.MOV.U32 R7, RZ, RZ, 0x7054 ;  /* 0x00007054ff077424 */ /* 0x000fe200078e00ff */
[----:B------:R-:W-:-:S04]  /*c060*/  LOP3.LUT R4, R3, UR21, R12, 0x96, !PT ;  /* 0x0000001503047c12 */ /* 0x000fc8000f8e960c */
[----:B------:R-:W-:Y:S02]  /*c070*/  PRMT R0, R0, R7, UR13 ;  /* 0x0000000d00007e16 */ /* 0x000fe40008000007 */
[----:B------:R-:W-:-:S04]  /*c080*/  LOP3.LUT R7, R4, 0xffff, RZ, 0xc0, !PT ;  /* 0x0000ffff04077812 */ /* 0x000fc800078ec0ff */
[----:B------:R-:W-:Y:S02]  /*c090*/  SHF.R.U32.HI R8, RZ, 0x8, R7 ;  /* 0x00000008ff087819 */ /* 0x000fe40000011607 */
[----:B------:R-:W-:-:S04]  /*c0a0*/  LOP3.LUT R7, R4, 0xff, RZ, 0xc0, !PT ;  /* 0x000000ff04077812 */ /* 0x000fc800078ec0ff */
[----:B------:R-:W-:Y:S02]  /*c0b0*/  PRMT R13, R7, 0x5410, R8 ;  /* 0x00005410070d7816 */ /* 0x000fe40000000008 */
[--C-:B------:R-:W-:Y:S02]  /*c0c0*/  SHF.R.U32.HI R8, RZ, 0x10, R4.reuse ;  /* 0x00000010ff087819 */ /* 0x100fe40000011604 */
[----:B------:R-:W-:Y:S02]  /*c0d0*/  SHF.R.U32.HI R7, RZ, 0x18, R4 ;  /* 0x00000018ff077819 */ /* 0x000fe40000011604 */
[----:B------:R-:W-:Y:S02]  /*c0e0*/  LOP3.LUT R4, R8, 0xff, RZ, 0xc0, !PT ;  /* 0x000000ff08047812 */ /* 0x000fe400078ec0ff */
[----:B------:R-:W-:Y:S02]  /*c0f0*/  LOP3.LUT R3, R2, 0xffff, RZ, 0xc0, !PT ;  /* 0x0000ffff02037812 */ /* 0x000fe400078ec0ff */
[----:B------:R-:W-:-:S02]  /*c100*/  PRMT R12, R4, 0x5410, R7 ;  /* 0x00005410040c7816 */ /* 0x000fc40000000007 */
[----:B------:R-:W-:Y:S02]  /*c110*/  SHF.R.U32.HI R4, RZ, 0x8, R3 ;  /* 0x00000008ff047819 */ /* 0x000fe40000011603 */
[----:B------:R-:W-:-:S04]  /*c120*/  LOP3.LUT R3, R2, 0xff, RZ, 0xc0, !PT ;  /* 0x000000ff02037812 */ /* 0x000fc800078ec0ff */
[----:B------:R-:W-:Y:S02]  /*c130*/  PRMT R7, R3, 0x5410, R4 ;  /* 0x0000541003077816 */ /* 0x000fe40000000004 */
[--C-:B------:R-:W-:Y:S02]  /*c140*/  SHF.R.U32.HI R4, RZ, 0x10, R2.reuse ;  /* 0x00000010ff047819 */ /* 0x100fe40000011602 */
[----:B------:R-:W-:Y:S02]  /*c150*/  SHF.R.U32.HI R3, RZ, 0x18, R2 ;  /* 0x00000018ff037819 */ /* 0x000fe40000011602 */
[----:B------:R-:W-:Y:S01]  /*c160*/  LOP3.LUT R2, R4, 0xff, RZ, 0xc0, !PT ;  /* 0x000000ff04027812 */ /* 0x000fe200078ec0ff */
[----:B------:R1:W-:Y:S01]  /*c170*/  STG.E.U16 desc[UR24][R30.64+-0x3e], R14 ;  /* 0xffffc20e1e007986 */ /* 0x0003e2000c101518 */
[----:B------:R-:W-:Y:S02]  /*c180*/  IMAD.MOV.U32 R112, RZ, RZ, R78 ;  /* 0x000000ffff707224 */ /* 0x000fe400078e004e */
[----:B------:R-:W-:-:S02]  /*c190*/  IMAD.MOV.U32 R78, RZ, RZ, R77 ;  /* 0x000000ffff4e7224 */ /* 0x000fc400078e004d */
[----:B------:R-:W-:Y:S02]  /*c1a0*/  IMAD.MOV.U32 R77, RZ, RZ, R131 ;  /* 0x000000ffff4d7224 */ /* 0x000fe400078e0083 */
[----:B------:R-:W-:Y:S01]  /*c1b0*/  IMAD.MOV.U32 R131, RZ, RZ, R128 ;  /* 0x000000ffff837224 */ /* 0x000fe200078e0080 */
[----:B-1----:R-:W-:Y:S02]  /*c1c0*/  PRMT R14, R2, 0x5410, R3 ;  /* 0x00005410020e7816 */ /* 0x002fe40000000003 */
[----:B------:R-:W-:-:S05]  /*c1d0*/  HSET2.LE.AND R2, R16, R0, PT ;  /* 0x0000000010027233 */ /* 0x000fca0003803000 */
[----:B------:R-:W-:Y:S02]  /*c1e0*/  LOP3.LUT R10, R2, R98, RZ, 0xc0, !PT ;  /* 0x00000062020a7212 */ /* 0x000fe400078ec0ff */
[--C-:B------:R-:W-:Y:S02]  /*c1f0*/  HSET2.LE.AND R2, R15, R0.reuse, PT ;  /* 0x000000000f027233 */ /* 0x100fe40003803000 */
[----:B------:R-:W-:-:S03]  /*c200*/  HSET2.LE.AND R3, R11, R0, PT ;  /* 0x000000000b037233 */ /* 0x000fc60003803000 */
[----:B------:R-:W-:Y:S02]  /*c210*/  LOP3.LUT R11, R2, R53, RZ, 0xc0, !PT ;  /* 0x00000035020b7212 */ /* 0x000fe400078ec0ff */
[----:B------:R-:W-:Y:S01]  /*c220*/  HSET2.LE.AND R2, R13, R0, PT ;  /* 0x000000000d027233 */ /* 0x000fe20003803000 */
[----:B------:R-:W-:-:S04]  /*c230*/  IMAD.MOV.U32 R42, RZ, RZ, R247 ;  /* 0x000000ffff2a7224 */ /* 0x000fc800078e00f7 */
[----:B------:R-:W-:Y:S01]  /*c240*/  LOP3.LUT R128, R2, R45, RZ, 0xc0, !PT ;  /* 0x0000002d02807212 */ /* 0x000fe200078ec0ff */
[----:B------:R-:W-:-:S04]  /*c250*/  VIADD R2, R246, 0x4 ;  /* 0x00000004f6027836 */ /* 0x000fc80000000000 */
[----:B------:R-:W-:Y:S01]  /*c260*/  IMAD.WIDE.U32 R246, R2, -0x326172a9, RZ ;  /* 0xcd9e8d5702f67825 */ /* 0x000fe200078e00ff */
[----:B------:R-:W-:-:S04]  /*c270*/  UIADD3 UR4, UR29, -0x4498517b, URZ ;  /* 0xbb67ae851d047890 */ /* 0x000fc8000fffe03f */
[----:B------:R-:W-:Y:S01]  /*c280*/  LOP3.LUT R2, R247, R42, RZ, 0x3c, !PT ;  /* 0x0000002af7027212 */ /* 0x000fe200078e3cff */
[----:B------:R-:W-:Y:S02]  /*c290*/  IMAD.MOV.U32 R66, RZ, RZ, R64 ;  /* 0x000000ffff427224 */ /* 0x000fe400078e0040 */
[----:B------:R-:W-:Y:S02]  /*c2a0*/  IMAD.MOV.U32 R42, RZ, RZ, R251 ;  /* 0x000000ffff2a7224 */ /* 0x000fe400078e00fb */
[----:B------:R-:W-:Y:S02]  /*c2b0*/  IMAD.MOV.U32 R64, RZ, RZ, R250 ;  /* 0x000000ffff407224 */ /* 0x000fe400078e00fa */
[----:B------:R-:W-:Y:S01]  /*c2c0*/  IMAD.WIDE.U32 R250, R2, -0x2daee0ad, RZ ;  /* 0xd2511f5302fa7825 */ /* 0x000fe200078e00ff */
[----:B------:R-:W-:-:S03]  /*c2d0*/  PRMT R5, R100, 0x7632, R5 ;  /* 0x0000763264057816 */ /* 0x000fc60000000005 */
[----:B------:R-:W-:Y:S01]  /*c2e0*/  IMAD.MOV.U32 R65, RZ, RZ, R101 ;  /* 0x000000ffff417224 */ /* 0x000fe200078e0065 */
[----:B------:R-:W-:Y:S01]  /*c2f0*/  LOP3.LUT R2, R251, UR4, R46, 0x96, !PT ;  /* 0x00000004fb027c12 */ /* 0x000fe2000f8e962e */
[----:B------:R-:W-:Y:S01]  /*c300*/  IMAD.MOV.U32 R101, RZ, RZ, R95 ;  /* 0x000000ffff657224 */ /* 0x000fe200078e005f */
[--C-:B------:R-:W-:Y:S01]  /*c310*/  HSET2.LE.AND R4, R9, R0.reuse, PT ;  /* 0x0000000009047233 */ /* 0x100fe20003803000 */
[----:B------:R-:W-:Y:S01]  /*c320*/  IMAD.MOV.U32 R95, RZ, RZ, R94 ;  /* 0x000000ffff5f7224 */ /* 0x000fe200078e005e */
[----:B------:R-:W-:Y:S01]  /*c330*/  LOP3.LUT R8, R3, R103, RZ, 0xc0, !PT ;  /* 0x0000006703087212 */ /* 0x000fe200078ec0ff */
[----:B------:R-:W-:Y:S01]  /*c340*/  @!P5 HFMA2.BF16_V2 R72, -RZ.H0_H0, RZ.H0_H0, -R5.H0_H0 ;  /* 0x200000ffff48d231 */ /* 0x000fe20000340905 */
[----:B------:R-:W-:Y:S01]  /*c350*/  PRMT R6, R100, 0x7610, R6 ;  /* 0x0000761064067816 */ /* 0x000fe20000000006 */
[----:B------:R-:W-:Y:S01]  /*c360*/  IMAD.MOV.U32 R94, RZ, RZ, R75 ;  /* 0x000000ffff5e7224 */ /* 0x000fe200078e004b */
[----:B------:R-:W-:Y:S01]  /*c370*/  HSET2.LE.AND R3, R12, R0, PT ;  /* 0x000000000c037233 */ /* 0x000fe20003803000 */
[----:B------:R-:W-:-:S02]  /*c380*/  IMAD.MOV.U32 R75, RZ, RZ, R76 ;  /* 0x000000ffff4b7224 */ /* 0x000fc400078e004c */
[----:B------:R-:W-:Y:S02]  /*c390*/  IMAD.MOV.U32 R58, RZ, RZ, R243 ;  /* 0x000000ffff3a7224 */ /* 0x000fe400078e00f3 */
[----:B------:R-:W-:Y:S02]  /*c3a0*/  IMAD.MOV.U32 R59, RZ, RZ, R242 ;  /* 0x000000ffff3b7224 */ /* 0x000fe400078e00f2 */
[----:B------:R-:W-:Y:S02]  /*c3b0*/  IMAD.MOV.U32 R76, RZ, RZ, R73 ;  /* 0x000000ffff4c7224 */ /* 0x000fe400078e0049 */
[----:B------:R-:W-:Y:S01]  /*c3c0*/  IMAD.WIDE.U32 R242, R2, -0x326172a9, RZ ;  /* 0xcd9e8d5702f27825 */ /* 0x000fe200078e00ff */
[----:B------:R-:W-:Y:S02]  /*c3d0*/  PRMT R17, R6, 0x5410, R5 ;  /* 0x0000541006117816 */ /* 0x000fe40000000005 */
[----:B------:R-:W-:Y:S01]  /*c3e0*/  LOP3.LUT R9, R4, R102, RZ, 0xc0, !PT ;  /* 0x0000006604097212 */ /* 0x000fe200078ec0ff */
[----:B------:R-:W-:Y:S01]  /*c3f0*/  IMAD.MOV.U32 R73, RZ, RZ, R68 ;  /* 0x000000ffff497224 */ /* 0x000fe200078e0044 */
[----:B------:R-:W-:Y:S01]  /*c400*/  @!P5 PRMT R5, R72, 0x5410, RZ ;  /* 0x000054104805d816 */ /* 0x000fe200000000ff */
[----:B------:R-:W-:Y:S01]  /*c410*/  IMAD.MOV.U32 R96, RZ, RZ, R79 ;  /* 0x000000ffff607224 */ /* 0x000fe200078e004f */
[----:B------:R-:W-:Y:S01]  /*c420*/  HSET2.LE.AND R4, R7, R0, PT ;  /* 0x0000000007047233 */ /* 0x000fe20003803000 */
[----:B------:R-:W-:Y:S01]  /*c430*/  IMAD.MOV.U32 R68, RZ, RZ, R129 ;  /* 0x000000ffff447224 */ /* 0x000fe200078e0081 */
[----:B------:R-:W-:Y:S01]  /*c440*/  LOP3.LUT R129, R3, R44, RZ, 0xc0, !PT ;  /* 0x0000002c03817212 */ /* 0x000fe200078ec0ff */
[----:B------:R-:W-:Y:S01]  /*c450*/  IMAD.MOV.U32 R79, RZ, RZ, R74 ;  /* 0x000000ffff4f7224 */ /* 0x000fe200078e004a */
[----:B------:R-:W-:Y:S01]  /*c460*/  LOP3.LUT R3, R115, UR26, R246, 0x96, !PT ;  /* 0x0000001a73037c12 */ /* 0x000fe2000f8e96f6 */
[----:B------:R-:W-:Y:S01]  /*c470*/  IMAD.MOV.U32 R74, RZ, RZ, R93 ;  /* 0x000000ffff4a7224 */ /* 0x000fe200078e005d */
[----:B------:R-:W-:Y:S01]  /*c480*/  LOP3.LUT R2, R243, UR42, R114, 0x96, !PT ;  /* 0x0000002af3027c12 */ /* 0x000fe2000f8e9672 */
[----:B------:R-:W-:-:S02]  /*c490*/  IMAD.MOV.U32 R93, RZ, RZ, R92 ;  /* 0x000000ffff5d7224 */ /* 0x000fc400078e005c */
[----:B------:R-:W-:Y:S01]  /*c4a0*/  IMAD.MOV.U32 R92, RZ, RZ, R69 ;  /* 0x000000ffff5c7224 */ /* 0x000fe200078e0045 */
[----:B------:R1:W-:Y:S01]  /*c4b0*/  STG.E.U16 desc[UR24][R28.64+-0x3e], R5 ;  /* 0xffffc2051c007986 */ /* 0x0003e2000c101518 */
[----:B------:R-:W-:Y:S01]  /*c4c0*/  IMAD.MOV.U32 R69, RZ, RZ, R130 ;  /* 0x000000ffff457224 */ /* 0x000fe200078e0082 */
[----:B------:R-:W-:Y:S01]  /*c4d0*/  LOP3.LUT R130, R4, R37, RZ, 0xc0, !PT ;  /* 0x0000002504827212 */ /* 0x000fe200078ec0ff */
[----:B------:R-:W-:Y:S02]  /*c4e0*/  @!P6 HFMA2.BF16_V2 R71, -RZ.H0_H0, RZ.H0_H0, -R6.H0_H0 ;  /* 0x200000ffff47e231 */ /* 0x000fe40000340906 */
[----:B------:R-:W-:-:S03]  /*c4f0*/  IMAD.WIDE.U32 R12, R2, -0x2daee0ad, RZ ;  /* 0xd2511f53020c7825 */ /* 0x000fc600078e00ff */
[----:B------:R-:W-:-:S05]  /*c500*/  @!P6 PRMT R6, R71, 0x5410, RZ ;  /* 0x000054104706e816 */ /* 0x000fca00000000ff */
[----:B------:R3:W-:Y:S01]  /*c510*/  STG.E.U16 desc[UR24][R28.64+-0x40], R6 ;  /* 0xffffc0061c007986 */ /* 0x0007e2000c101518 */
[----:B-1----:R-:W-:-:S05]  /*c520*/  IMAD.WIDE.U32 R4, R3, -0x2daee0ad, RZ ;  /* 0xd2511f5303047825 */ /* 0x002fca00078e00ff */
[----:B------:R-:W-:Y:S02]  /*c530*/  LOP3.LUT R3, R5, UR41, R250, 0x96, !PT ;  /* 0x0000002905037c12 */ /* 0x000fe4000f8e96fa */
[----:B------:R-:W-:-:S03]  /*c540*/  LOP3.LUT R2, R13, UR39, R4, 0x96, !PT ;  /* 0x000000270d027c12 */ /* 0x000fc6000f8e9604 */
[----:B------:R-:W-:-:S04]  /*c550*/  IMAD.WIDE.U32 R4, R3, -0x326172a9, RZ ;  /* 0xcd9e8d5703047825 */ /* 0x000fc800078e00ff */
[----:B---3--:R-:W-:Y:S01]  /*c560*/  IMAD.WIDE.U32 R6, R2, -0x326172a9, RZ ;  /* 0xcd9e8d5702067825 */ /* 0x008fe200078e00ff */
[----:B------:R-:W-:-:S04]  /*c570*/  LOP3.LUT R2, R5, UR40, R242, 0x96, !PT ;  /* 0x0000002805027c12 */ /* 0x000fc8000f8e96f2 */
[----:B------:R-:W-:Y:S01]  /*c580*/  LOP3.LUT R3, R7, UR38, R4, 0x96, !PT ;  /* 0x0000002607037c12 */ /* 0x000fe2000f8e9604 */
[----:B------:R-:W-:Y:S01]  /*c590*/  STG.E.U16 desc[UR24][R20.64+-0x30], R25 ;  /* 0xffffd01914007986 */ /* 0x000fe2000c101518 */
[----:B------:R-:W-:-:S03]  /*c5a0*/  IMAD.WIDE.U32 R4, R2, -0x2daee0ad, RZ ;  /* 0xd2511f5302047825 */ /* 0x000fc600078e00ff */
[----:B------:R1:W-:Y:S01]  /*c5b0*/  STG.E.U16 desc[UR24][R20.64+-0x2e], R24 ;  /* 0xffffd21814007986 */ /* 0x0003e2000c101518 */
[----:B------:R-:W-:Y:S02]  /*c5c0*/  HSET2.LE.AND R2, R14, R0, PT ;  /* 0x000000000e027233 */ /* 0x000fe40003803000 */
[----:B------:R-:W-:Y:S01]  /*c5d0*/  LOP3.LUT R5, R5, UR37, R12, 0x96, !PT ;  /* 0x0000002505057c12 */ /* 0x000fe2000f8e960c */
[----:B------:R-:W-:Y:S01]  /*c5e0*/  IMAD.MOV.U32 R56, RZ, RZ, R131 ;  /* 0x000000ffff387224 */ /* 0x000fe200078e0083 */
[----:B--2---:R-:W2:Y:S01]  /*c5f0*/  LDSM.16.MT88.4 R12, [R190+0xa000] ;  /* 0x00a00000be0c783b */ /* 0x004ea20000004200 */
[----:B------:R-:W-:Y:S01]  /*c600*/  LOP3.LUT R131, R2, R39, RZ, 0xc0, !PT ;  /* 0x0000002702837212 */ /* 0x000fe200078ec0ff */
[----:B-1----:R-:W-:-:S05]  /*c610*/  IMAD.WIDE.U32 R24, R3, -0x2daee0ad, RZ ;  /* 0xd2511f5303187825 */ /* 0x002fca00078e00ff */
[----:B------:R-:W-:Y:S01]  /*c620*/  LOP3.LUT R4, R25, UR18, R4, 0x96, !PT ;  /* 0x0000001219047c12 */ /* 0x000fe2000f8e9604 */
[----:B------:R-:W-:-:S04]  /*c630*/  IMAD.WIDE.U32 R2, R5, -0x326172a9, RZ ;  /* 0xcd9e8d5705027825 */ /* 0x000fc800078e00ff */
[----:B------:R-:W-:Y:S01]  /*c640*/  IMAD.WIDE.U32 R4, R4, -0x326172a9, RZ ;  /* 0xcd9e8d5704047825 */ /* 0x000fe200078e00ff */
[----:B------:R-:W-:Y:S02]  /*c650*/  LOP3.LUT R22, R3, UR36, R6, 0x96, !PT ;  /* 0x0000002403167c12 */ /* 0x000fe4000f8e9606 */
[C---:B------:R-:W-:Y:S02]  /*c660*/  LOP3.LUT R3, R4.reuse, 0xffff, RZ, 0xc0, !PT ;  /* 0x0000ffff04037812 */ /* 0x040fe400078ec0ff */
[----:B------:R-:W-:Y:S02]  /*c670*/  SHF.R.U32.HI R7, RZ, 0x10, R4 ;  /* 0x00000010ff077819 */ /* 0x000fe40000011604 */
[----:B------:R-:W-:Y:S02]  /*c680*/  LOP3.LUT R6, R4, 0xff, RZ, 0xc0, !PT ;  /* 0x000000ff04067812 */ /* 0x000fe400078ec0ff */
[----:B------:R-:W-:Y:S02]  /*c690*/  SHF.R.U32.HI R3, RZ, 0x8, R3 ;  /* 0x00000008ff037819 */ /* 0x000fe40000011603 */
[----:B------:R-:W-:-:S02]  /*c6a0*/  LOP3.LUT R2, R5, UR27, R2, 0x96, !PT ;  /* 0x0000001b05027c12 */ /* 0x000fc4000f8e9602 */
[----:B------:R-:W-:Y:S02]  /*c6b0*/  SHF.R.U32.HI R4, RZ, 0x18, R4 ;  /* 0x00000018ff047819 */ /* 0x000fe40000011604 */
[----:B------:R-:W-:Y:S02]  /*c6c0*/  LOP3.LUT R7, R7, 0xff, RZ, 0xc0, !PT ;  /* 0x000000ff07077812 */ /* 0x000fe400078ec0ff */
[----:B------:R-:W-:Y:S02]  /*c6d0*/  PRMT R6, R6, 0x5410, R3 ;  /* 0x0000541006067816 */ /* 0x000fe40000000003 */
[----:B------:R-:W-:Y:S02]  /*c6e0*/  LOP3.LUT R3, R2, 0xffff, RZ, 0xc0, !PT ;  /* 0x0000ffff02037812 */ /* 0x000fe400078ec0ff */
[----:B------:R-:W-:Y:S02]  /*c6f0*/  PRMT R7, R7, 0x5410, R4 ;  /* 0x0000541007077816 */ /* 0x000fe40000000004 */
[----:B------:R-:W-:-:S02]  /*c700*/  SHF.R.U32.HI R4, RZ, 0x8, R3 ;  /* 0x00000008ff047819 */ /* 0x000fc40000011603 */
[----:B------:R-:W-:-:S04]  /*c710*/  LOP3.LUT R3, R2, 0xff, RZ, 0xc0, !PT ;  /* 0x000000ff02037812 */ /* 0x000fc800078ec0ff */
[----:B------:R-:W-:Y:S02]  /*c720*/  PRMT R5, R3, 0x5410, R4 ;  /* 0x0000541003057816 */ /* 0x000fe40000000004 */
[--C-:B------:R-:W-:Y:S02]  /*c730*/  SHF.R.U32.HI R4, RZ, 0x10, R2.reuse ;  /* 0x00000010ff047819 */ /* 0x100fe40000011602 */
[----:B------:R-:W-:Y:S02]  /*c740*/  SHF.R.U32.HI R3, RZ, 0x18, R2 ;  /* 0x00000018ff037819 */ /* 0x000fe40000011602 */
[----:B------:R-:W-:-:S04]  /*c750*/  LOP3.LUT R2, R4, 0xff, RZ, 0xc0, !PT ;  /* 0x000000ff04027812 */ /* 0x000fc800078ec0ff */
[----:B------:R-:W-:Y:S02]  /*c760*/  PRMT R16, R2, 0x5410, R3 ;  /* 0x0000541002107816 */ /* 0x000fe40000000003 */
[----:B------:R-:W-:Y:S02]  /*c770*/  HSET2.LE.AND R3, R7, R0, PT ;  /* 0x0000000007037233 */ /* 0x000fe40003803000 */
[----:B------:R-:W-:Y:S01]  /*c780*/  @!P4 PRMT R34, R62, 0x5410, RZ ;  /* 0x000054103e22c816 */ /* 0x000fe200000000ff */
[----:B------:R-:W-:Y:S02]  /*c790*/  IMAD.MOV.U32 R62, RZ, RZ, R74 ;  /* 0x000000ffff3e7224 */ /* 0x000fe400078e004a */
[----:B------:R-:W-:Y:S01]  /*c7a0*/  LOP3.LUT R7, R3, R38, RZ, 0xc0, !PT ;  /* 0x0000002603077212 */ /* 0x000fe200078ec0ff */
[----:B------:R-:W-:Y:S01]  /*c7b0*/  IMAD.MOV.U32 R74, RZ, RZ, R68 ;  /* 0x000000ffff4a7224 */ /* 0x000fe200078e0044 */
[----:B--2---:R-:W-:Y:S01]  /*c7c0*/  HMMA.16816.F32.BF16 R36, R8, R14, R56 ;  /* 0x0000000e0824723c */ /* 0x004fe20000041838 */
[----:B------:R-:W-:-:S02]  /*c7d0*/  IMAD.MOV.U32 R68, RZ, RZ, R161 ;  /* 0x000000ffff447224 */ /* 0x000fc400078e00a1 */
[----:B------:R-:W2:Y:S04]  /*c7e0*/  LDL.LU R161, [R1+0x10c] ;  /* 0x00010c0001a17983 */ /* 0x000ea80000300800 */
[----:B------:R-:W-:Y:S02]  /*c7f0*/  IMAD.MOV.U32 R59, RZ, RZ, R73 ;  /* 0x000000ffff3b7224 */ /* 0x000fe400078e0049 */
[----:B------:R-:W-:Y:S02]  /*c800*/  IMAD.MOV.U32 R73, RZ, RZ, R69 ;  /* 0x000000ffff497224 */ /* 0x000fe400078e0045 */
[----:B------:R-:W-:Y:S02]  /*c810*/  IMAD.MOV.U32 R58, RZ, RZ, R76 ;  /* 0x000000ffff3a7224 */ /* 0x000fe400078e004c */
[----:B------:R-:W-:-:S02]  /*c820*/  IMAD.MOV.U32 R69, RZ, RZ, R160 ;  /* 0x000000ffff457224 */ /* 0x000fc400078e00a0 */
[----:B------:R-:W-:Y:S01]  /*c830*/  IMAD.MOV.U32 R57, RZ, RZ, R77 ;  /* 0x000000ffff397224 */ /* 0x000fe200078e004d */
[----:B------:R-:W2:Y:S01]  /*c840*/  LDL.LU R160, [R1+0x108] ;  /* 0x0001080001a07983 */ /* 0x000ea20000300800 */
[----:B------:R-:W-:Y:S02]  /*c850*/  IMAD.MOV.U32 R76, RZ, RZ, R208 ;  /* 0x000000ffff4c7224 */ /* 0x000fe400078e00d0 */
[----:B------:R-:W-:Y:S01]  /*c860*/  IMAD.MOV.U32 R60, RZ, RZ, R78 ;  /* 0x000000ffff3c7224 */ /* 0x000fe200078e004e */
[----:B------:R-:W3:Y:S01]  /*c870*/  LDL.LU R208, [R1+0x104] ;  /* 0x0001040001d07983 */ /* 0x000ee20000300800 */
[----:B------:R-:W-:Y:S02]  /*c880*/  IMAD.MOV.U32 R77, RZ, RZ, R219 ;  /* 0x000000ffff4d7224 */ /* 0x000fe400078e00db */
[----:B------:R-:W-:Y:S01]  /*c890*/  IMAD.MOV.U32 R87, RZ, RZ, R79 ;  /* 0x000000ffff577224 */ /* 0x000fe200078e004f */
[----:B------:R1:W5:Y:S01]  /*c8a0*/  LDL.LU R219, [R1+0x100] ;  /* 0x0001000001db7983 */ /* 0x0003620000300800 */
[----:B------:R-:W-:-:S02]  /*c8b0*/  IMAD.MOV.U32 R78, RZ, RZ, R223 ;  /* 0x000000ffff4e7224 */ /* 0x000fc400078e00df */
[----:B------:R-:W-:Y:S01]  /*c8c0*/  IMAD.MOV.U32 R56, RZ, RZ, R92 ;  /* 0x000000ffff387224 */ /* 0x000fe200078e005c */
[----:B------:R1:W5:Y:S01]  /*c8d0*/  LDL.LU R223, [R1+0xfc] ;  /* 0x0000fc0001df7983 */ /* 0x0003620000300800 */
[----:B------:R-:W-:Y:S02]  /*c8e0*/  IMAD.MOV.U32 R79, RZ, RZ, R252 ;  /* 0x000000ffff4f7224 */ /* 0x000fe400078e00fc */
[----:B------:R-:W-:Y:S01]  /*c8f0*/  IMAD.MOV.U32 R92, RZ, RZ, R192 ;  /* 0x000000ffff5c7224 */ /* 0x000fe200078e00c0 */
[----:B------:R1:W5:Y:S04]  /*c900*/  LDL.LU R252, [R1+0xf8] ;  /* 0x0000f80001fc7983 */ /* 0x0003680000300800 */
[----:B------:R-:W4:Y:S01]  /*c910*/  LDL.LU R192, [R1+0xf4] ;  /* 0x0000f40001c07983 */ /* 0x000f220000300800 */
[----:B------:R-:W-:-:S05]  /*c920*/  @!P3 HFMA2.BF16_V2 R63, -RZ.H0_H0, RZ.H0_H0, -R23.H0_H0 ;  /* 0x200000ffff3fb231 */ /* 0x000fca0000340917 */
[----:B------:R-:W-:Y:S01]  /*c930*/  @!P3 PRMT R23, R63, 0x5410, RZ ;  /* 0x000054103f17b816 */ /* 0x000fe200000000ff */
[----:B------:R-:W-:Y:S02]  /*c940*/  IMAD.MOV.U32 R63, RZ, RZ, R93 ;  /* 0x000000ffff3f7224 */ /* 0x000fe400078e005d */
[----:B------:R-:W-:Y:S02]  /*c950*/  IMAD.MOV.U32 R93, RZ, RZ, R195 ;  /* 0x000000ffff5d7224 */ /* 0x000fe400078e00c3 */
[----:B------:R-:W3:Y:S01]  /*c960*/  LDL.LU R195, [R1+0xf0] ;  /* 0x0000f00001c37983 */ /* 0x000ee20000300800 */
[----:B------:R-:W-:Y:S02]  /*c970*/  IMAD.MOV.U32 R86, RZ, RZ, R94 ;  /* 0x000000ffff567224 */ /* 0x000fe400078e005e */
[----:B------:R-:W-:Y:S02]  /*c980*/  IMAD.MOV.U32 R94, RZ, RZ, R194 ;  /* 0x000000ffff5e7224 */ /* 0x000fe400078e00c2 */
[----:B------:R-:W3:Y:S01]  /*c990*/  LDL.LU R194, [R1+0xec] ;  /* 0x0000ec0001c27983 */ /* 0x000ee20000300800 */
[----:B------:R-:W-:-:S02]  /*c9a0*/  HSET2.LE.AND R2, R6, R0, PT ;  /* 0x0000000006027233 */ /* 0x000fc40003803000 */
[----:B------:R-:W-:-:S03]  /*c9b0*/  HSET2.LE.AND R4, R5, R0, PT ;  /* 0x0000000005047233 */ /* 0x000fc60003803000 */
[----:B------:R-:W-:Y:S02]  /*c9c0*/  LOP3.LUT R6, R2, R40, RZ, 0xc0, !PT ;  /* 0x0000002802067212 */ /* 0x000fe400078ec0ff */
[----:B------:R-:W-:Y:S02]  /*c9d0*/  HSET2.LE.AND R2, R16, R0, PT ;  /* 0x0000000010027233 */ /* 0x000fe40003803000 */
[----:B------:R-:W-:-:S03]  /*c9e0*/  LOP3.LUT R4, R4, R41, RZ, 0xc0, !PT ;  /* 0x0000002904047212 */ /* 0x000fc600078ec0ff */
[----:B------:R-:W-:Y:S01]  /*c9f0*/  LOP3.LUT R5, R2, R17, RZ, 0xc0, !PT ;  /* 0x0000001102057212 */ /* 0x000fe200078ec0ff */
[-C--:B------:R-:W-:Y:S06]  /*ca00*/  HMMA.16816.F32.BF16 R168, R8, R12.reuse, R168 ;  /* 0x0000000c08a8723c */ /* 0x080fec00000418a8 */
[C---:B------:R-:W-:Y:S06]  /*ca10*/  HMMA.16816.F32.BF16 R152, R4.reuse, R12, R152 ;  /* 0x0000000c0498723c */ /* 0x040fec0000041898 */
[----:B------:R-:W-:Y:S01]  /*ca20*/  HMMA.16816.F32.BF16 R148, R4, R14, R148 ;  /* 0x0000000e0494723c */ /* 0x000fe20000041894 */
[----:B------:R-:W-:-:S05]  /*ca30*/  @!P2 HFMA2.BF16_V2 R61, -RZ.H0_H0, RZ.H0_H0, -R26.H0_H0 ;  /* 0x200000ffff3da231 */ /* 0x000fca000034091a */
[----:B------:R-:W-:Y:S01]  /*ca40*/  @!P2 PRMT R26, R61, 0x5410, RZ ;  /* 0x000054103d1aa816 */ /* 0x000fe200000000ff */
[----:B------:R-:W-:Y:S02]  /*ca50*/  IMAD.MOV.U32 R61, RZ, RZ, R75 ;  /* 0x000000ffff3d7224 */ /* 0x000fe400078e004b */
[----:B------:R-:W-:Y:S02]  /*ca60*/  IMAD.MOV.U32 R67, RZ, RZ, R42 ;  /* 0x000000ffff437224 */ /* 0x000fe400078e002a */
[----:B------:R-:W-:Y:S02]  /*ca70*/  IMAD.MOV.U32 R99, RZ, RZ, R95 ;  /* 0x000000ffff637224 */ /* 0x000fe400078e005f */
        /* <DEDUP_REMOVED lines=8> */
[----:B------:R1:W5:Y:S01]  /*cb00*/  LDL.LU R202, [R1+0xe0] ;  /* 0x0000e00001ca7983 */ /* 0x0003620000300800 */
[----:B------:R-:W-:-:S03]  /*cb10*/  IMAD.MOV.U32 R16, RZ, RZ, R199 ;  /* 0x000000ffff107224 */ /* 0x000fc600078e00c7 */
[----:B------:R1:W5:Y:S01]  /*cb20*/  LDL.LU R201, [R1+0xdc] ;  /* 0x0000dc0001c97983 */ /* 0x0003620000300800 */
[----:B------:R-:W-:-:S03]  /*cb30*/  IMAD.MOV.U32 R17, RZ, RZ, R198 ;  /* 0x000000ffff117224 */ /* 0x000fc600078e00c6 */
[----:B------:R1:W5:Y:S01]  /*cb40*/  LDL.LU R200, [R1+0xd8] ;  /* 0x0000d80001c87983 */ /* 0x0003620000300800 */
[----:B------:R-:W-:-:S03]  /*cb50*/  IMAD.MOV.U32 R18, RZ, RZ, R197 ;  /* 0x000000ffff127224 */ /* 0x000fc600078e00c5 */
        /* <DEDUP_REMOVED lines=9> */
[----:B------:R1:W5:Y:S04]  /*cbf0*/  LDL.LU R193, [R1+0xc4] ;  /* 0x0000c40001c17983 */ /* 0x0003680000300800 */
[----:B------:R1:W5:Y:S04]  /*cc00*/  LDL.LU R191, [R1+0xc0] ;  /* 0x0000c00001bf7983 */ /* 0x0003680000300800 */
[----:B------:R1:W5:Y:S04]  /*cc10*/  LDL.LU R189, [R1+0xbc] ;  /* 0x0000bc0001bd7983 */ /* 0x0003680000300800 */
[----:B----4-:R-:W2:Y:S02]  /*cc20*/  LDSM.16.MT88.4 R12, [R192+0xa000] ;  /* 0x00a00000c00c783b */ /* 0x010ea40000004200 */
[-C--:B--2---:R-:W-:Y:S06]  /*cc30*/  HMMA.16816.F32.BF16 R160, R8, R12.reuse, R160 ;  /* 0x0000000c08a0723c */ /* 0x084fec00000418a0 */
[C---:B------:R-:W-:Y:S06]  /*cc40*/  HMMA.16816.F32.BF16 R144, R4.reuse, R12, R144 ;  /* 0x0000000c0490723c */ /* 0x040fec0000041890 */
[-C--:B------:R-:W-:Y:S06]  /*cc50*/  HMMA.16816.F32.BF16 R140, R4, R14.reuse, R140 ;  /* 0x0000000e048c723c */ /* 0x080fec000004188c */
[C---:B------:R-:W-:Y:S01]  /*cc60*/  HMMA.16816.F32.BF16 R40, R8.reuse, R14, R60 ;  /* 0x0000000e0828723c */ /* 0x040fe2000004183c */
[----:B---3--:R-:W2:Y:S05]  /*cc70*/  LDSM.16.MT88.4 R12, [R195+0xa000] ;  /* 0x00a00000c30c783b */ /* 0x008eaa0000004200 */
[-C--:B--2---:R-:W-:Y:S06]  /*cc80*/  HMMA.16816.F32.BF16 R44, R8, R12.reuse, R56 ;  /* 0x0000000c082c723c */ /* 0x084fec0000041838 */
[C---:B------:R-:W-:Y:S06]  /*cc90*/  HMMA.16816.F32.BF16 R52, R4.reuse, R12, R116 ;  /* 0x0000000c0434723c */ /* 0x040fec0000041874 */
[-C--:B------:R-:W-:Y:S06]  /*cca0*/  HMMA.16816.F32.BF16 R56, R4, R14.reuse, R156 ;  /* 0x0000000e0438723c */ /* 0x080fec000004189c */
[----:B------:R-:W-:Y:S01]  /*ccb0*/  HMMA.16816.F32.BF16 R60, R8, R14, R84 ;  /* 0x0000000e083c723c */ /* 0x000fe20000041854 */
[----:B------:R-:W2:Y:S01]  /*ccc0*/  LDSM.16.MT88.4 R12, [R194+0xa000] ;  /* 0x00a00000c20c783b */ /* 0x000ea20000004200 */
[----:B------:R-:W-:-:S02]  /*ccd0*/  IMAD.MOV.U32 R158, RZ, RZ, R68 ;  /* 0x000000ffff9e7224 */ /* 0x000fc400078e0044 */
[----:B------:R-:W-:Y:S02]  /*cce0*/  IMAD.MOV.U32 R159, RZ, RZ, R69 ;  /* 0x000000ffff9f7224 */ /* 0x000fe400078e0045 */
[----:B------:R-:W-:Y:S02]  /*ccf0*/  IMAD.MOV.U32 R156, RZ, RZ, R74 ;  /* 0x000000ffff9c7224 */ /* 0x000fe400078e004a */
[----:B------:R-:W-:Y:S01]  /*cd00*/  IMAD.MOV.U32 R157, RZ, RZ, R73 ;  /* 0x000000ffff9d7224 */ /* 0x000fe200078e0049 */
[-C--:B--2---:R-:W-:Y:S06]  /*cd10*/  HMMA.16816.F32.BF16 R68, R8, R12.reuse, R76 ;  /* 0x0000000c0844723c */ /* 0x084fec000004184c */
[C---:B------:R-:W-:Y:S01]  /*cd20*/  HMMA.16816.F32.BF16 R72, R4.reuse, R12, R164 ;  /* 0x0000000c0448723c */ /* 0x040fe200000418a4 */
[----:B------:R-:W-:Y:S01]  /*cd30*/  IMAD.WIDE.U32 R2, R22, -0x2daee0ad, RZ ;  /* 0xd2511f5316027825 */ /* 0x000fe200078e00ff */
[----:B------:R-:W-:Y:S04]  /*cd40*/  LDSM.16.MT88.4 R164, [R190+0xa800] ;  /* 0x00a80000bea4783b */ /* 0x000fe80000004200 */
        /* <DEDUP_REMOVED lines=11> */
[----:B------:R-:W-:Y:S01]  /*ce00*/  HMMA.16816.F32.BF16 R224, R8, R14, R16 ;  /* 0x0000000e08e0723c */ /* 0x000fe20000041810 */
[----:B------:R-:W2:Y:S04]  /*ce10*/  LDSM.16.MT88.4 R16, [R195+0xb000] ;  /* 0x00b00000c310783b */ /* 0x000ea80000004200 */
[----:B------:R-:W3:Y:S01]  /*ce20*/  LDSM.16.MT88.4 R12, [R194+0xb000] ;  /* 0x00b00000c20c783b */ /* 0x000ee20000004200 */
[C---:B--2---:R-:W-:Y:S06]  /*ce30*/  HMMA.16816.F32.BF16 R104, R4.reuse, R16, R104 ;  /* 0x000000100468723c */ /* 0x044fec0000041868 */
[C---:B------:R-:W-:Y:S06]  /*ce40*/  HMMA.16816.F32.BF16 R108, R4.reuse, R18, R108 ;  /* 0x00000012046c723c */ /* 0x040fec000004186c */
[C---:B---3--:R-:W-:Y:S06]  /*ce50*/  HMMA.16816.F32.BF16 R120, R4.reuse, R12, R120 ;  /* 0x0000000c0478723c */ /* 0x048fec0000041878 */
[----:B------:R-:W-:Y:S07]  /*ce60*/  HMMA.16816.F32.BF16 R116, R4, R14, R124 ;  /* 0x0000000e0474723c */ /* 0x000fee000004187c */
[----:B------:R-:W-:-:S02]  /*ce70*/  LOP3.LUT R4, R3, UR21, R24, 0x96, !PT ;  /* 0x0000001503047c12 */ /* 0x000fc4000f8e9618 */
[--C-:B------:R-:W-:Y:S02]  /*ce80*/  SHF.R.U32.HI R6, RZ, 0x10, R2.reuse ;  /* 0x00000010ff067819 */ /* 0x100fe40000011602 */
[C---:B------:R-:W-:Y:S02]  /*ce90*/  LOP3.LUT R3, R2.reuse, 0xffff, RZ, 0xc0, !PT ;  /* 0x0000ffff02037812 */ /* 0x040fe400078ec0ff */
[----:B------:R-:W-:Y:S02]  /*cea0*/  LOP3.LUT R7, R2, 0xff, RZ, 0xc0, !PT ;  /* 0x000000ff02077812 */ /* 0x000fe400078ec0ff */
[----:B------:R-:W-:Y:S02]  /*ceb0*/  SHF.R.U32.HI R5, RZ, 0x18, R2 ;  /* 0x00000018ff057819 */ /* 0x000fe40000011602 */
[----:B------:R-:W-:Y:S01]  /*cec0*/  LOP3.LUT R2, R6, 0xff, RZ, 0xc0, !PT ;  /* 0x000000ff06027812 */ /* 0x000fe200078ec0ff */
[C---:B------:R-:W-:Y:S01]  /*ced0*/  HMMA.16816.F32.BF16 R212, R8.reuse, R16, R156 ;  /* 0x0000001008d4723c */ /* 0x040fe2000004189c */
[----:B------:R-:W-:Y:S01]  /*cee0*/  SHF.R.U32.HI R3, RZ, 0x8, R3 ;  /* 0x00000008ff037819 */ /* 0x000fe20000011603 */
[----:B------:R-:W2:Y:S04]  /*cef0*/  LDSM.16.MT88.4 R156, [R192+0xa800] ;  /* 0x00a80000c09c783b */ /* 0x000ea80000004200 */
[----:B------:R-:W-:Y:S01]  /*cf00*/  HMMA.16816.F32.BF16 R232, R8, R12, R96 ;  /* 0x0000000c08e8723c */ /* 0x000fe20000041860 */
[----:B------:R-:W-:Y:S01]  /*cf10*/  PRMT R7, R7, 0x5410, R3 ;  /* 0x0000541007077816 */ /* 0x000fe20000000003 */
[----:B------:R-:W-:Y:S01]  /*cf20*/  LDSM.16.MT88.4 R96, [R192+0xb800] ;  /* 0x00b80000c060783b */ /* 0x000fe20000004200 */
[----:B------:R-:W-:-:S03]  /*cf30*/  SHF.R.U32.HI R3, RZ, 0x10, R4 ;  /* 0x00000010ff037819 */ /* 0x000fc60000011604 */
[C---:B------:R-:W-:Y:S01]  /*cf40*/  HMMA.16816.F32.BF16 R16, R8.reuse, R18, R112 ;  /* 0x000000120810723c */ /* 0x040fe20000041870 */
[----:B------:R-:W-:Y:S01]  /*cf50*/  SHF.R.U32.HI R6, RZ, 0x18, R4 ;  /* 0x00000018ff067819 */ /* 0x000fe20000011604 */
[----:B------:R-:W-:Y:S04]  /*cf60*/  LDSM.16.MT88.4 R112, [R195+0xb800] ;  /* 0x00b80000c370783b */ /* 0x000fe80000004200 */
[----:B------:R-:W-:Y:S01]  /*cf70*/  HMMA.16816.F32.BF16 R12, R8, R14, R64 ;  /* 0x0000000e080c723c */ /* 0x000fe20000041840 */
[----:B------:R-:W-:Y:S01]  /*cf80*/  LOP3.LUT R3, R3, 0xff, RZ, 0xc0, !PT ;  /* 0x000000ff03037812 */ /* 0x000fe200078ec0ff */
[----:B------:R-:W-:Y:S05]  /*cf90*/  LDSM.16.MT88.4 R64, [R194+0xa800] ;  /* 0x00a80000c240783b */ /* 0x000fea0000004200 */
[----:B------:R-:W-:-:S02]  /*cfa0*/  PRMT R8, R2, 0x5410, R5 ;  /* 0x0000541002087816 */ /* 0x000fc40000000005 */
[C---:B------:R-:W-:Y:S02]  /*cfb0*/  LOP3.LUT R2, R4.reuse, 0xffff, RZ, 0xc0, !PT ;  /* 0x0000ffff04027812 */ /* 0x040fe400078ec0ff */
[----:B------:R-:W-:Y:S02]  /*cfc0*/  LOP3.LUT R5, R4, 0xff, RZ, 0xc0, !PT ;  /* 0x000000ff04057812 */ /* 0x000fe400078ec0ff */
[----:B------:R-:W-:Y:S02]  /*cfd0*/  SHF.R.U32.HI R4, RZ, 0x8, R2 ;  /* 0x00000008ff047819 */ /* 0x000fe40000011602 */
[----:B------:R-:W-:Y:S02]  /*cfe0*/  HSET2.LE.AND R2, R7, R0, PT ;  /* 0x0000000007027233 */ /* 0x000fe40003803000 */
[----:B------:R-:W-:Y:S02]  /*cff0*/  PRMT R5, R5, 0x5410, R4 ;  /* 0x0000541005057816 */ /* 0x000fe40000000004 */
[----:B------:R-:W-:-:S02]  /*d000*/  PRMT R4, R3, 0x5410, R6 ;  /* 0x0000541003047816 */ /* 0x000fc40000000006 */
[----:B------:R-:W-:Y:S02]  /*d010*/  LOP3.LUT R126, R2, R50, RZ, 0xc0, !PT ;  /* 0x00000032027e7212 */ /* 0x000fe400078ec0ff */
[--C-:B------:R-:W-:Y:S02]  /*d020*/  HSET2.LE.AND R2, R8, R0.reuse, PT ;  /* 0x0000000008027233 */ /* 0x100fe40003803000 */
[--C-:B------:R-:W-:Y:S02]  /*d030*/  HSET2.LE.AND R3, R5, R0.reuse, PT ;  /* 0x0000000005037233 */ /* 0x100fe40003803000 */
[----:B------:R-:W-:Y:S02]  /*d040*/  HSET2.LE.AND R4, R4, R0, PT ;  /* 0x0000000004047233 */ /* 0x000fe40003803000 */
[----:B------:R-:W-:Y:S02]  /*d050*/  LOP3.LUT R127, R2, R49, RZ, 0xc0, !PT ;  /* 0x00000031027f7212 */ /* 0x000fe400078ec0ff */
[----:B------:R-:W-:-:S02]  /*d060*/  LOP3.LUT R124, R3, R51, RZ, 0xc0, !PT ;  /* 0x00000033037c7212 */ /* 0x000fc400078ec0ff */
[----:B------:R-:W-:Y:S02]  /*d070*/  LOP3.LUT R125, R4, R48, RZ, 0xc0, !PT ;  /* 0x00000030047d7212 */ /* 0x000fe400078ec0ff */
[----:B------:R-:W3:Y:S01]  /*d080*/  LDSM.16.MT88.4 R48, [R195+0xa800] ;  /* 0x00a80000c330783b */ /* 0x000ee20000004200 */
[-C--:B------:R-:W-:Y:S03]  /*d090*/  HMMA.16816.F32.BF16 R168, R128, R164.reuse, R168 ;  /* 0x000000a480a8723c */ /* 0x080fe600000418a8 */
[----:B------:R-:W-:Y:S03]  /*d0a0*/  LDSM.16.MT88.4 R4, [R194+0xb800] ;  /* 0x00b80000c204783b */ /* 0x000fe60000004200 */
        /* <DEDUP_REMOVED lines=14> */
[----:B------:R-:W-:Y:S01]  /*d190*/  HMMA.16816.F32.BF16 R64, R128, R66, R80 ;  /* 0x000000428040723c */ /* 0x000fe20000041850 */
[----:B------:R-:W2:Y:S04]  /*d1a0*/  LDSM.16.MT88.4 R80, [R190+0xb800] ;  /* 0x00b80000be50783b */ /* 0x000ea80000004200 */
        /* <DEDUP_REMOVED lines=12> */
[----:B------:R-:W-:-:S03]  /*d270*/  UISETP.GT.AND UP0, UPT, UR44, UR12, UPT ;  /* 0x0000000c2c00728c */ /* 0x000fc6000bf04270 */
[----:B------:R-:W-:Y:S04]  /*d280*/  STG.E.U16 desc[UR24][R28.64+-0x20], R34 ;  /* 0xffffe0221c007986 */ /* 0x000fe8000c101518 */
[----:B------:R-:W-:Y:S04]  /*d290*/  STG.E.U16 desc[UR24][R28.64+-0x1e], R23 ;  /* 0xffffe2171c007986 */ /* 0x000fe8000c101518 */
[----:B------:R-:W-:Y:S04]  /*d2a0*/  STG.E.U16 desc[UR24][R20.64+-0x10], R174 ;  /* 0xfffff0ae14007986 */ /* 0x000fe8000c101518 */
[----:B------:R-:W-:Y:S04]  /*d2b0*/  STG.E.U16 desc[UR24][R20.64+-0xe], R173 ;  /* 0xfffff2ad14007986 */ /* 0x000fe8000c101518 */
[----:B------:R-:W-:Y:S04]  /*d2c0*/  STG.E.U16 desc[UR24][R32.64+-0x10], R172 ;  /* 0xfffff0ac20007986 */ /* 0x000fe8000c101518 */
[----:B------:R-:W-:Y:S04]  /*d2d0*/  STG.E.U16 desc[UR24][R32.64+-0xe], R139 ;  /* 0xfffff28b20007986 */ /* 0x000fe8000c101518 */
[----:B------:R4:W-:Y:S04]  /*d2e0*/  STG.E.U16 desc[UR24][R30.64+-0x10], R132 ;  /* 0xfffff0841e007986 */ /* 0x0009e8000c101518 */
[----:B------:R1:W-:Y:S04]  /*d2f0*/  STG.E.U16 desc[UR24][R30.64+-0xe], R35 ;  /* 0xfffff2231e007986 */ /* 0x0003e8000c101518 */
[----:B------:R1:W-:Y:S04]  /*d300*/  STG.E.U16 desc[UR24][R28.64+-0x10], R27 ;  /* 0xfffff01b1c007986 */ /* 0x0003e8000c101518 */
[----:B------:R1:W-:Y:S01]  /*d310*/  STG.E.U16 desc[UR24][R28.64+-0xe], R26 ;  /* 0xfffff21a1c007986 */ /* 0x0003e2000c101518 */
[----:B------:R-:W-:Y:S01]  /*d320*/  PLOP3.LUT P2, PT, PT, PT, UP0, 0x80, 0x0 ;  /* 0x000000000000781c */ /* 0x000fe20003f4f008 */
[----:B------:R-:W-:Y:S01]  /*d330*/  FADD.FTZ R3, R238, R249 ;  /* 0x000000f9ee037221 */ /* 0x000fe20000010000 */
[----:B------:R-:W-:Y:S01]  /*d340*/  FADD.FTZ R2, R181, R248 ;  /* 0x000000f8b5027221 */ /* 0x000fe20000010000 */
[----:B--2---:R-:W-:Y:S02]  /*d350*/  HMMA.16816.F32.BF16 R76, R124, R82, R92 ;  /* 0x000000527c4c723c */ /* 0x004fe4000004185c */
[----:B------:R-:W-:Y:S01]  /*d360*/  FADD.FTZ R3, R236, R3 ;  /* 0x00000003ec037221 */ /* 0x000fe20000010000 */
[----:B------:R-:W-:-:S03]  /*d370*/  FADD.FTZ R2, R183, R2 ;  /* 0x00000002b7027221 */ /* 0x000fc60000010000 */
[C---:B------:R-:W-:Y:S06]  /*d380*/  HMMA.16816.F32.BF16 R72, R124.reuse, R80, R84 ;  /* 0x000000507c48723c */ /* 0x040fec0000041854 */
[C---:B------:R-:W-:Y:S06]  /*d390*/  HMMA.16816.F32.BF16 R88, R124.reuse, R96, R88 ;  /* 0x000000607c58723c */ /* 0x040fec0000041858 */
[C---:B------:R-:W-:Y:S06]  /*d3a0*/  HMMA.16816.F32.BF16 R92, R124.reuse, R98, R100 ;  /* 0x000000627c5c723c */ /* 0x040fec0000041864 */
[C---:B------:R-:W-:Y:S06]  /*d3b0*/  HMMA.16816.F32.BF16 R104, R124.reuse, R112, R104 ;  /* 0x000000707c68723c */ /* 0x040fec0000041868 */
[C---:B------:R-:W-:Y:S06]  /*d3c0*/  HMMA.16816.F32.BF16 R108, R124.reuse, R114, R108 ;  /* 0x000000727c6c723c */ /* 0x040fec000004186c */
[----:B------:R-:W-:Y:S01]  /*d3d0*/  HMMA.16816.F32.BF16 R120, R124, R4, R120 ;  /* 0x000000047c78723c */ /* 0x000fe20000041878 */
[----:B---3--:R-:W-:-:S05]  /*d3e0*/  IMAD.MOV.U32 R133, RZ, RZ, R188 ;  /* 0x000000ffff857224 */ /* 0x008fca00078e00bc */
[----:B------:R-:W-:Y:S01]  /*d3f0*/  HMMA.16816.F32.BF16 R124, R124, R6, R116 ;  /* 0x000000067c7c723c */ /* 0x000fe20000041874 */
[----:B------:R-:W-:-:S05]  /*d400*/  IMAD.MOV.U32 R134, RZ, RZ, R208 ;  /* 0x000000ffff867224 */ /* 0x000fca00078e00d0 */
[----:B------:R-:W-:Y:S01]  /*d410*/  HMMA.16816.F32.BF16 R68, R128, R80, R204 ;  /* 0x000000508044723c */ /* 0x000fe200000418cc */
[----:B----4-:R-:W-:-:S05]  /*d420*/  IMAD.MOV.U32 R132, RZ, RZ, R209 ;  /* 0x000000ffff847224 */ /* 0x010fca00078e00d1 */
[----:B------:R-:W-:Y:S01]  /*d430*/  HMMA.16816.F32.BF16 R84, R128, R96, R228 ;  /* 0x000000608054723c */ /* 0x000fe200000418e4 */
[----:B------:R-:W-:-:S05]  /*d440*/  IADD3 R204, P3, R20, -0x80, RZ ;  /* 0xffffff8014cc7810 */ /* 0x000fca0007f7e0ff */
[----:B------:R-:W-:Y:S01]  /*d450*/  HMMA.16816.F32.BF16 R100, R128, R112, R212 ;  /* 0x000000708064723c */ /* 0x000fe200000418d4 */
[----:B------:R-:W-:Y:S01]  /*d460*/  FADD.FTZ R231, R244, R245 ;  /* 0x000000f5f4e77221 */ /* 0x000fe20000010000 */
[----:B------:R-:W-:-:S04]  /*d470*/  FADD.FTZ R229, R211, R3 ;  /* 0x00000003d3e57221 */ /* 0x000fc80000010000 */
[----:B------:R-:W-:Y:S01]  /*d480*/  HMMA.16816.F32.BF16 R80, R128, R82, R184 ;  /* 0x000000528050723c */ /* 0x000fe200000418b8 */
[----:B------:R-:W-:Y:S01]  /*d490*/  FADD.FTZ R231, R239, R231 ;  /* 0x000000e7efe77221 */ /* 0x000fe20000010000 */
[----:B------:R-:W-:-:S04]  /*d4a0*/  FADD.FTZ R230, R182, R2 ;  /* 0x00000002b6e67221 */ /* 0x000fc80000010000 */
[----:B------:R-:W-:Y:S01]  /*d4b0*/  HMMA.16816.F32.BF16 R96, R128, R98, R224 ;  /* 0x000000628060723c */ /* 0x000fe200000418e0 */
[----:B------:R-:W-:Y:S01]  /*d4c0*/  IADD3.X R205, R21, -0x1, RZ, P3, !PT ;  /* 0xffffffff15cd7810 */ /* 0x000fe20001ffe4ff */
[----:B------:R-:W-:-:S04]  /*d4d0*/  IMAD.MOV.U32 R135, RZ, RZ, R237 ;  /* 0x000000ffff877224 */ /* 0x000fc800078e00ed */
        /* <DEDUP_REMOVED lines=20> */
[----:B------:R-:W4:Y:S03]  /*d620*/  @!P1 LDC.64 R10, c[0x0][0x220] ;  /* 0x00008800ff0a9b82 */ /* 0x000f260000000a00 */
[----:B------:R-:W-:-:S05]  /*d630*/  IMAD.U32 R4, RZ, RZ, UR4 ;  /* 0x00000004ff047e24 */ /* 0x000fca000f8e00ff */
[----:B------:R-:W4:Y:S01]  /*d640*/  @!P0 LDC.64 R6, c[0x0][0x220] ;  /* 0x00008800ff068b82 */ /* 0x000f220000000a00 */
[----:B-----5:R-:W-:Y:S01]  /*d650*/  @P1 STS.128 [R210+0xa000], RZ ;  /* 0x00a000ffd2001388 */ /* 0x020fe20000000c00 */
[----:B--2---:R-:W-:-:S04]  /*d660*/  LEA R2, P3, R2, R206, 0x5 ;  /* 0x000000ce02027211 */ /* 0x004fc800078628ff */
[C---:B------:R-:W-:Y:S02]  /*d670*/  IADD3 R3, P2, R2.reuse, UR22, RZ ;  /* 0x0000001602037c10 */ /* 0x040fe4000ff5e0ff */
[----:B---3--:R-:W-:Y:S02]  /*d680*/  LEA.HI.X R4, R5, R25, R4, 0x5, P3 ;  /* 0x0000001905047211 */ /* 0x008fe400018f2c04 */
[C---:B-1----:R-:W-:Y:S02]  /*d690*/  @!P1 LEA R12, P5, R2.reuse, R12, 0x1 ;  /* 0x0000000c020c9211 */ /* 0x042fe400078a08ff */
[----:B----4-:R-:W-:Y:S02]  /*d6a0*/  @!P0 LEA R8, P3, R2, R8, 0x1 ;  /* 0x0000000802088211 */ /* 0x010fe400078608ff */
        /* <DEDUP_REMOVED lines=28> */
[----:B-1----:R-:W1:Y:S04]  /*d870*/  LDSM.16.M88.4 R12, [R191+0x2000] ;  /* 0x00200000bf0c783b */ /* 0x002e680000000200 */
[----:B------:R-:W4:Y:S04]  /*d880*/  LDSM.16.M88.4 R136, [R189+0x8800] ;  /* 0x00880000bd88783b */ /* 0x000f280000000200 */
[----:B------:R-:W4:Y:S04]  /*d890*/  LDSM.16.M88.4 R16, [R191] ;  /* 0x00000000bf10783b */ /* 0x000f280000000200 */
[----:B------:R-:W-:Y:S04]  /*d8a0*/  LDSM.16.M88.4 R24, [R203] ;  /* 0x00000000cb18783b */ /* 0x000fe80000000200 */
[----:B--2---:R-:W-:Y:S04]  /*d8b0*/  LDSM.16.M88.4 R8, [R193] ;  /* 0x00000000c108783b */ /* 0x004fe80000000200 */
[----:B---3--:R-:W2:Y:S04]  /*d8c0*/  LDSM.16.M88.4 R4, [R193+0x2000] ;  /* 0x00200000c104783b */ /* 0x008ea80000000200 */
[----:B------:R-:W3:Y:S04]  /*d8d0*/  LDSM.16.M88.4 R132, [R200] ;  /* 0x00000000c884783b */ /* 0x000ee80000000200 */
[----:B------:R-:W0:Y:S01]  /*d8e0*/  LDGDEPBAR ;  /* 0x00000000000079af */ /* 0x000e220000000000 */
[C---:B-1----:R-:W-:Y:S06]  /*d8f0*/  HMMA.16816.F32.BF16 R212, R12.reuse, R172, RZ ;  /* 0x000000ac0cd4723c */ /* 0x042fec00000418ff */
[C---:B----4-:R-:W-:Y:S06]  /*d900*/  HMMA.16816.F32.BF16 R184, R12.reuse, R136, RZ ;  /* 0x000000880cb8723c */ /* 0x050fec00000418ff */
[C---:B------:R-:W-:Y:S06]  /*d910*/  HMMA.16816.F32.BF16 R204, R12.reuse, R174, RZ ;  /* 0x000000ae0ccc723c */ /* 0x040fec00000418ff */
[----:B------:R-:W-:Y:S06]  /*d920*/  HMMA.16816.F32.BF16 R180, R12, R138, RZ ;  /* 0x0000008a0cb4723c */ /* 0x000fec00000418ff */
[C---:B------:R-:W-:Y:S06]  /*d930*/  HMMA.16816.F32.BF16 R176, R16.reuse, R172, RZ ;  /* 0x000000ac10b0723c */ /* 0x040fec00000418ff */
[C---:B------:R-:W-:Y:S06]  /*d940*/  HMMA.16816.F32.BF16 R224, R16.reuse, R174, RZ ;  /* 0x000000ae10e0723c */ /* 0x040fec00000418ff */
[C---:B------:R-:W-:Y:S06]  /*d950*/  HMMA.16816.F32.BF16 R12, R16.reuse, R136, RZ ;  /* 0x00000088100c723c */ /* 0x040fec00000418ff */
[----:B------:R-:W-:Y:S06]  /*d960*/  HMMA.16816.F32.BF16 R16, R16, R138, RZ ;  /* 0x0000008a1010723c */ /* 0x000fec00000418ff */
[C---:B--2---:R-:W-:Y:S06]  /*d970*/  HMMA.16816.F32.BF16 R136, R4.reuse, R24, R184 ;  /* 0x000000180488723c */ /* 0x044fec00000418b8 */
[----:B------:R-:W-:Y:S06]  /*d980*/  HMMA.16816.F32.BF16 R180, R4, R26, R180 ;  /* 0x0000001a04b4723c */ /* 0x000fec00000418b4 */
[----:B------:R-:W-:Y:S01]  /*d990*/  HMMA.16816.F32.BF16 R172, R8, R24, R12 ;  /* 0x0000001808ac723c */ /* 0x000fe2000004180c */
[----:B------:R-:W-:Y:S05]  /*d9a0*/  LDSM.16.M88.4 R12, [R197+0x8800] ;  /* 0x00880000c50c783b */ /* 0x000fea0000000200 */
[C---:B---3--:R-:W-:Y:S06]  /*d9b0*/  HMMA.16816.F32.BF16 R212, R4.reuse, R132, R212 ;  /* 0x0000008404d4723c */ /* 0x048fec00000418d4 */
        /* <DEDUP_REMOVED lines=70> */
[-C--:B--2---:R-:W-:Y:S06]  /*de20*/  HMMA.16816.F32.BF16 R204, R4, R16.reuse, R204 ;  /* 0x0000001004cc723c */ /* 0x084fec00000418cc */
[C---:B---3--:R-:W-:Y:S06]  /*de30*/  HMMA.16816.F32.BF16 R176, R8.reuse, R16, R172 ;  /* 0x0000001008b0723c */ /* 0x048fec00000418ac */
[-C--:B------:R-:W-:Y:S06]  /*de40*/  HMMA.16816.F32.BF16 R172, R8, R18.reuse, R136 ;  /* 0x0000001208ac723c */ /* 0x080fec0000041888 */
        /* <DEDUP_REMOVED lines=24> */
[C---:B-1----:R-:W-:Y:S02]  /*dfd0*/  @!P1 LEA R6, P2, R2.reuse, R6, 0x1 ;  /* 0x0000000602069211 */ /* 0x042fe400078408ff */
[C---:B------:R-:W-:Y:S02]  /*dfe0*/  IADD3 R3, P3, R2.reuse, UR33, RZ ;  /* 0x0000002102037c10 */ /* 0x040fe4000ff7e0ff */
[C---:B------:R-:W-:Y:S02]  /*dff0*/  @!P1 LEA.HI.X R7, R2.reuse, R7, R4, 0x1, P2 ;  /* 0x0000000702079211 */ /* 0x040fe400010f0c04 */
[----:B-----5:R-:W-:-:S03]  /*e000*/  @!P0 LEA R8, P2, R2, R8, 0x1 ;  /* 0x0000000802088211 */ /* 0x020fc600078408ff */
[----:B------:R-:W-:Y:S01]  /*e010*/  @!PT LDS RZ, [RZ] ;  /* 0x00000000fffff984 */ /* 0x000fe20000000800 */
[----:B------:R-:W-:Y:S01]  /*e020*/  @!PT LDS RZ, [RZ] ;  /* 0x00000000fffff984 */ /* 0x000fe20000000800 */
[----:B------:R-:W-:Y:S01]  /*e030*/  @!PT LDS RZ, [RZ] ;  /* 0x00000000fffff984 */ /* 0x000fe20000000800 */
[----:B------:R4:W-:Y:S01]  /*e040*/  @!P1 LDGSTS.E.BYPASS.LTC128B.128 [R210+0x8000], desc[UR24][R6.64] ;  /* 0x0800000006d29fae */ /* 0x0009e2000b901d58 */
[----:B------:R-:W-:Y:S02]  /*e050*/  @!P0 LEA.HI.X R9, R2, R9, R4, 0x1, P2 ;  /* 0x0000000902098211 */ /* 0x000fe400010f0c04 */
[----:B------:R-:W-:Y:S01]  /*e060*/  IADD3.X R4, R4, UR32, RZ, P3, !PT ;  /* 0x0000002004047c10 */ /* 0x000fe20009ffe4ff */
[----:B------:R1:W-:Y:S04]  /*e070*/  @P0 STS.128 [R210+0x9000], RZ ;  /* 0x009000ffd2000388 */ /* 0x0003e80000000c00 */
[----:B------:R-:W-:Y:S01]  /*e080*/  @!PT LDS RZ, [RZ] ;  /* 0x00000000fffff984 */ /* 0x000fe20000000800 */
[----:B------:R-:W-:Y:S01]  /*e090*/  @!PT LDS RZ, [RZ] ;  /* 0x00000000fffff984 */ /* 0x000fe20000000800 */
[----:B------:R-:W-:Y:S01]  /*e0a0*/  @!PT LDS RZ, [RZ] ;  /* 0x00000000fffff984 */ /* 0x000fe20000000800 */
[----:B------:R1:W-:Y:S04]  /*e0b0*/  @!P0 LDGSTS.E.BYPASS.LTC128B.128 [R210+0x9000], desc[UR24][R8.64+0x80] ;  /* 0x0900008008d28fae */ /* 0x0003e8000b901d58 */
        /* <DEDUP_REMOVED lines=16> */
.L_x_2572:
[----:B------:R-:W-:Y:S05]  /*e1c0*/  BSYNC B0 ;  /* 0x0000000000007941 */ /* 0x000fea0003800000 */
.L_x_2571:
[----:B------:R-:W0:Y:S02]  /*e1d0*/  LDGDEPBAR ;  /* 0x00000000000079af */ /* 0x000e240000000000 */
.L_x_2570:
[----:B-1----:R-:W3:Y:S04]  /*e1e0*/  LDL.64 R6, [R1+0x30] ;  /* 0x0000300001067983 */ /* 0x002ee80000100a00 */
[----:B------:R-:W4:Y:S01]  /*e1f0*/  LDL.64 R4, [R1+0x18] ;  /* 0x0000180001047983 */ /* 0x000f220000100a00 */
[----:B--2---:R-:W-:-:S03]  /*e200*/  IMAD.U32 R2, RZ, RZ, UR44 ;  /* 0x0000002cff027e24 */ /* 0x004fc6000f8e00ff */
[----:B------:R-:W-:Y:S01]  /*e210*/  STL [R1+0xf8], R190 ;  /* 0x0000f8be01007387 */ /* 0x000fe20000100800 */
[----:B------:R-:W-:-:S03]  /*e220*/  IMAD R2, R2, 0x20, R252 ;  /* 0x0000002002027824 */ /* 0x000fc600078e02fc */
        /* <DEDUP_REMOVED lines=15> */
[----:B------:R-:W2:Y:S01]  /*e320*/  LDL.LU R211, [R1+0x68] ;  /* 0x0000680001d37983 */ /* 0x000ea20000300800 */
[C---:B------:R-:W-:Y:S01]  /*e330*/  VIADD R11, R2.reuse, 0x1 ;  /* 0x00000001020b7836 */ /* 0x040fe20000000000 */
[C---:B------:R-:W-:Y:S01]  /*e340*/  ISETP.GE.AND P3, PT, R2.reuse, R223, PT ;  /* 0x000000df0200720c */ /* 0x040fe20003f66270 */
[----:B------:R-:W-:-:S03]  /*e350*/  VIADD R10, R2, 0x8 ;  /* 0x00000008020a7836 */ /* 0x000fc60000000000 */
[C---:B------:R-:W-:Y:S02]  /*e360*/  ISETP.LT.OR P3, PT, R2.reuse, R219, P3 ;  /* 0x000000db0200720c */ /* 0x040fe40001f61670 */
[CC--:B------:R-:W-:Y:S01]  /*e370*/  ISETP.GE.AND P2, PT, R11.reuse, R223.reuse, PT ;  /* 0x000000df0b00720c */ /* 0x0c0fe20003f46270 */
        /* <DEDUP_REMOVED lines=18> */
[----:B------:R-:W-:Y:S01]  /*e4a0*/  FMNMX.FTZ R3, R16, R3, !PT ;  /* 0x0000000310037209 */ /* 0x000fe20007810000 */
[----:B------:R-:W-:Y:S04]  /*e4b0*/  STL [R1+0xfc], R223 ;  /* 0x0000fcdf01007387 */ /* 0x000fe80000100800 */
[----:B------:R-:W-:Y:S01]  /*e4c0*/  STL [R1+0x100], R219 ;  /* 0x000100db01007387 */ /* 0x000fe20000100800 */
[----:B------:R-:W-:-:S04]  /*e4d0*/  ISETP.GE.AND P5, PT, R2, R221, PT ;  /* 0x000000dd0200720c */ /* 0x000fc80003fa6270 */
[C---:B------:R-:W-:Y:S01]  /*e4e0*/  ISETP.LT.OR P5, PT, R2.reuse, R217, P5 ;  /* 0x000000d90200720c */ /* 0x040fe20002fa1670 */
[----:B---3--:R-:W-:Y:S02]  /*e4f0*/  IMAD.MOV.U32 R23, RZ, RZ, R7 ;  /* 0x000000ffff177224 */ /* 0x008fe400078e0007 */
[C---:B------:R-:W-:Y:S02]  /*e500*/  VIADD R7, R2.reuse, 0x11 ;  /* 0x0000001102077836 */ /* 0x040fe40000000000 */
[----:B------:R-:W-:Y:S02]  /*e510*/  IMAD.MOV.U32 R22, RZ, RZ, R6 ;  /* 0x000000ffff167224 */ /* 0x000fe400078e0006 */
[C---:B------:R-:W-:Y:S01]  /*e520*/  VIADD R6, R2.reuse, 0x18 ;  /* 0x0000001802067836 */ /* 0x040fe20000000000 */
[CC--:B------:R-:W-:Y:S01]  /*e530*/  ISETP.GE.AND P3, PT, R7.reuse, R223.reuse, PT ;  /* 0x000000df0700720c */ /* 0x0c0fe20003f66270 */
[----:B----4-:R-:W-:Y:S02]  /*e540*/  IMAD.MOV.U32 R35, RZ, RZ, R5 ;  /* 0x000000ffff237224 */ /* 0x010fe400078e0005 */
[----:B------:R-:W-:Y:S01]  /*e550*/  VIADD R5, R2, 0x19 ;  /* 0x0000001902057836 */ /* 0x000fe20000000000 */
[----:B------:R-:W-:Y:S01]  /*e560*/  ISETP.GE.AND P2, PT, R6, R223, PT ;  /* 0x000000df0600720c */ /* 0x000fe20003f46270 */
[----:B------:R-:W-:Y:S01]  /*e570*/  IMAD.MOV.U32 R34, RZ, RZ, R4 ;  /* 0x000000ffff227224 */ /* 0x000fe200078e0004 */
[----:B------:R-:W-:-:S02]  /*e580*/  ISETP.LT.OR P3, PT, R7, R219, P3 ;  /* 0x000000db0700720c */ /* 0x000fc40001f61670 */
[----:B------:R-:W-:Y:S02]  /*e590*/  ISETP.GE.AND P4, PT, R5, R223, PT ;  /* 0x000000df0500720c */ /* 0x000fe40003f86270 */
[-C--:B------:R-:W-:Y:S02]  /*e5a0*/  ISETP.LT.OR P2, PT, R6, R219.reuse, P2 ;  /* 0x000000db0600720c */ /* 0x080fe40001741670 */
[----:B------:R-:W-:Y:S02]  /*e5b0*/  FSEL R15, R137, -INF , !P3 ;  /* 0xff800000890f7808 */ /* 0x000fe40005800000 */
        /* <DEDUP_REMOVED lines=8> */
[----:B------:R-:W1:Y:S02]  /*e640*/  SHFL.BFLY PT, R4, R3, 0x1, 0x1f ;  /* 0x0c201f0003047f89 */ /* 0x000e6400000e0000 */
[----:B-1----:R-:W-:-:S04]  /*e650*/  FMNMX.FTZ R134, R3, R4, !PT ;  /* 0x0000000403867209 */ /* 0x002fc80007810000 */
[----:B------:R-:W-:-:S04]  /*e660*/  FSETP.NEU.FTZ.AND P2, PT, R134, -INF , PT ;  /* 0xff8000008600780b */ /* 0x000fc80003f5d000 */
[C---:B------:R-:W-:Y:S01]  /*e670*/  FSEL R3, R134.reuse, RZ, P2 ;  /* 0x000000ff86037208 */ /* 0x040fe20001000000 */
[----:B------:R-:W-:-:S04]  /*e680*/  FMUL.FTZ R4, R134, UR43 ;  /* 0x0000002b86047c20 */ /* 0x000fc80008410000 */
[----:B------:R-:W-:-:S04]  /*e690*/  FADD.FTZ R3, R208, -R3 ;  /* 0x80000003d0037221 */ /* 0x000fc80000010000 */
[----:B------:R-:W-:Y:S01]  /*e6a0*/  FMUL.FTZ R3, R3, UR43 ;  /* 0x0000002b03037c20 */ /* 0x000fe20008410000 */
[----:B------:R-:W-:-:S05]  /*e6b0*/  FSEL R4, R4, RZ, P2 ;  /* 0x000000ff04047208 */ /* 0x000fca0001000000 */
[----:B------:R-:W1:Y:S01]  /*e6c0*/  MUFU.EX2 R3, R3 ;  /* 0x0000000300037308 */ /* 0x000e620000000800 */
[--C-:B------:R-:W-:Y:S01]  /*e6d0*/  FFMA.FTZ R12, R12, UR43, -R4.reuse ;  /* 0x0000002b0c0c7c23 */ /* 0x100fe20008010804 */
[--C-:B------:R-:W-:Y:S01]  /*e6e0*/  FFMA.FTZ R19, R19, UR43, -R4.reuse ;  /* 0x0000002b13137c23 */ /* 0x100fe20008010804 */
[--C-:B------:R-:W-:Y:S01]  /*e6f0*/  FFMA.FTZ R135, R18, UR43, -R4.reuse ;  /* 0x0000002b12877c23 */ /* 0x100fe20008010804 */
[--C-:B------:R-:W-:Y:S01]  /*e700*/  FFMA.FTZ R136, R17, UR43, -R4.reuse ;  /* 0x0000002b11887c23 */ /* 0x100fe20008010804 */
[--C-:B------:R-:W-:Y:S01]  /*e710*/  FFMA.FTZ R137, R16, UR43, -R4.reuse ;  /* 0x0000002b10897c23 */ /* 0x100fe20008010804 */
[--C-:B------:R-:W-:Y:S01]  /*e720*/  FFMA.FTZ R172, R15, UR43, -R4.reuse ;  /* 0x0000002b0fac7c23 */ /* 0x100fe20008010804 */
[--C-:B------:R-:W-:Y:S01]  /*e730*/  FFMA.FTZ R173, R14, UR43, -R4.reuse ;  /* 0x0000002b0ead7c23 */ /* 0x100fe20008010804 */
[----:B------:R-:W-:Y:S02]  /*e740*/  FFMA.FTZ R176, R13, UR43, -R4 ;  /* 0x0000002b0db07c23 */ /* 0x000fe40008010804 */
[----:B------:R-:W2:Y:S01]  /*e750*/  MUFU.EX2 R4, R12 ;  /* 0x0000000c00047308 */ /* 0x000ea20000000800 */
[----:B------:R3:W-:Y:S01]  /*e760*/  STL [R1+0x104], R134 ;  /* 0x0001048601007387 */ /* 0x0007e20000100800 */
[-C--:B-1----:R-:W-:Y:S01]  /*e770*/  FMUL.FTZ R168, R168, R3.reuse ;  /* 0x00000003a8a87220 */ /* 0x082fe20000410000 */
[-C--:B------:R-:W-:Y:S01]  /*e780*/  FMUL.FTZ R169, R169, R3.reuse ;  /* 0x00000003a9a97220 */ /* 0x080fe20000410000 */
[-C--:B------:R-:W-:Y:S01]  /*e790*/  FMUL.FTZ R232, R164, R3.reuse ;  /* 0x00000003a4e87220 */ /* 0x080fe20000410000 */
[----:B------:R-:W-:-:S02]  /*e7a0*/  FMUL.FTZ R233, R165, R3 ;  /* 0x00000003a5e97220 */ /* 0x000fc40000410000 */
[----:B------:R-:W-:Y:S01]  /*e7b0*/  STL [R1+0x108], R168 ;  /* 0x000108a801007387 */ /* 0x000fe20000100800 */
[-C--:B------:R-:W-:Y:S01]  /*e7c0*/  FMUL.FTZ R160, R160, R3.reuse ;  /* 0x00000003a0a07220 */ /* 0x080fe20000410000 */
[-C--:B------:R-:W-:Y:S02]  /*e7d0*/  FMUL.FTZ R161, R161, R3.reuse ;  /* 0x00000003a1a17220 */ /* 0x080fe40000410000 */
[----:B------:R-:W-:Y:S01]  /*e7e0*/  STL [R1+0x10c], R169 ;  /* 0x00010ca901007387 */ /* 0x000fe20000100800 */
[-C--:B------:R-:W-:Y:S01]  /*e7f0*/  FMUL.FTZ R132, R156, R3.reuse ;  /* 0x000000039c847220 */ /* 0x080fe20000410000 */
        /* <DEDUP_REMOVED lines=25> */
[-C--:B--2---:R-:W-:Y:S01]  /*e990*/  FFMA.FTZ R12, R211, R3.reuse, R4 ;  /* 0x00000003d30c7223 */ /* 0x084fe20000010004 */
[----:B-1----:R-:W-:-:S02]  /*e9a0*/  FMUL.FTZ R232, R49, R3 ;  /* 0x0000000331e87220 */ /* 0x002fc40000410000 */
[----:B------:R-:W1:Y:S01]  /*e9b0*/  MUFU.EX2 R3, R19 ;  /* 0x0000001300037308 */ /* 0x000e620000000800 */
[-C--:B------:R-:W-:Y:S02]  /*e9c0*/  ISETP.GE.AND P3, PT, R10, R222.reuse, PT ;  /* 0x000000de0a00720c */ /* 0x080fe40003f66270 */
[----:B------:R-:W-:Y:S02]  /*e9d0*/  ISETP.GE.AND P4, PT, R2, R222, PT ;  /* 0x000000de0200720c */ /* 0x000fe40003f86270 */
[-C--:B------:R-:W-:Y:S02]  /*e9e0*/  ISETP.LT.OR P3, PT, R10, R218.reuse, P3 ;  /* 0x000000da0a00720c */ /* 0x080fe40001f61670 */
[----:B------:R-:W-:Y:S01]  /*e9f0*/  ISETP.LT.OR P4, PT, R2, R218, P4 ;  /* 0x000000da0200720c */ /* 0x000fe20002781670 */
[----:B------:R-:W-:Y:S01]  /*ea00*/  IMAD.MOV.U32 R244, RZ, RZ, R34 ;  /* 0x000000fffff47224 */ /* 0x000fe200078e0022 */
[----:B------:R-:W-:Y:S02]  /*ea10*/  FSEL R18, R174, -INF , !P3 ;  /* 0xff800000ae127808 */ /* 0x000fe40005800000 */
[----:B------:R-:W-:Y:S01]  /*ea20*/  ISETP.GE.AND P3, PT, R7, R222, PT ;  /* 0x000000de0700720c */ /* 0x000fe20003f66270 */
[----:B-1----:R-:W-:Y:S01]  /*ea30*/  FADD.FTZ R34, R3, R12 ;  /* 0x0000000c03227221 */ /* 0x002fe20000010000 */
[----:B------:R-:W-:-:S02]  /*ea40*/  FSEL R12, R178, -INF , !P4 ;  /* 0xff800000b20c7808 */ /* 0x000fc40006000000 */
[C---:B------:R-:W-:Y:S02]  /*ea50*/  ISETP.GE.AND P4, PT, R8.reuse, R222, PT ;  /* 0x000000de0800720c */ /* 0x040fe40003f86270 */
[-C--:B------:R-:W-:Y:S02]  /*ea60*/  ISETP.LT.OR P3, PT, R7, R218.reuse, P3 ;  /* 0x000000da0700720c */ /* 0x080fe40001f61670 */
[----:B------:R-:W-:Y:S02]  /*ea70*/  ISETP.LT.OR P4, PT, R8, R218, P4 ;  /* 0x000000da0800720c */ /* 0x000fe40002781670 */
[----:B------:R-:W-:Y:S02]  /*ea80*/  FSEL R15, R139, -INF , !P3 ;  /* 0xff8000008b0f7808 */ /* 0x000fe40005800000 */
[----:B------:R-:W-:Y:S02]  /*ea90*/  FSEL R16, R138, -INF , !P4 ;  /* 0xff8000008a107808 */ /* 0x000fe40006000000 */
[----:B------:R-:W-:-:S02]  /*eaa0*/  ISETP.GE.AND P3, PT, R5, R222, PT ;  /* 0x000000de0500720c */ /* 0x000fc40003f66270 */
[----:B------:R-:W-:Y:S02]  /*eab0*/  ISETP.GE.AND P4, PT, R11, R221, PT ;  /* 0x000000dd0b00720c */ /* 0x000fe40003f86270 */
[----:B------:R-:W-:Y:S02]  /*eac0*/  ISETP.LT.OR P3, PT, R5, R218, P3 ;  /* 0x000000da0500720c */ /* 0x000fe40001f61670 */
[----:B------:R-:W-:Y:S02]  /*ead0*/  ISETP.LT.OR P4, PT, R11, R217, P4 ;  /* 0x000000d90b00720c */ /* 0x000fe40002781670 */
[----:B------:R-:W-:Y:S02]  /*eae0*/  FSEL R13, R27, -INF , !P3 ;  /* 0xff8000001b0d7808 */ /* 0x000fe40005800000 */
[----:B------:R-:W-:Y:S02]  /*eaf0*/  FSEL R25, R204, -INF , !P5 ;  /* 0xff800000cc197808 */ /* 0x000fe40006800000 */
[----:B------:R-:W-:-:S02]  /*eb00*/  FSEL R27, R205, -INF , !P4 ;  /* 0xff800000cd1b7808 */ /* 0x000fc40006000000 */
[----:B------:R-:W2:Y:S01]  /*eb10*/  LDL.64 R204, [R1+0x90] ;  /* 0x0000900001cc7983 */ /* 0x000ea20000100a00 */
[----:B------:R-:W-:-:S04]  /*eb20*/  ISETP.GE.AND P2, PT, R11, R222, PT ;  /* 0x000000de0b00720c */ /* 0x000fc80003f46270 */
[----:B------:R-:W-:Y:S02]  /*eb30*/  ISETP.LT.OR P2, PT, R11, R218, P2 ;  /* 0x000000da0b00720c */ /* 0x000fe40001741670 */
[----:B------:R-:W-:Y:S02]  /*eb40*/  F2FP.BF16.F32.PACK_AB R80, R3, R4 ;  /* 0x000000040350723e */ /* 0x000fe400000010ff */
[----:B------:R-:W-:Y:S02]  /*eb50*/  FSEL R19, R179, -INF , !P2 ;  /* 0xff800000b3137808 */ /* 0x000fe40005000000 */
[C---:B------:R-:W-:Y:S02]  /*eb60*/  ISETP.GE.AND P2, PT, R9.reuse, R222, PT ;  /* 0x000000de0900720c */ /* 0x040fe40003f46270 */
[----:B------:R-:W-:Y:S02]  /*eb70*/  FMNMX.FTZ R3, R188, R12, !PT ;  /* 0x0000000cbc037209 */ /* 0x000fe40007810000 */
[----:B------:R-:W-:-:S02]  /*eb80*/  ISETP.LT.OR P2, PT, R9, R218, P2 ;  /* 0x000000da0900720c */ /* 0x000fc40001741670 */
        /* <DEDUP_REMOVED lines=8> */
[----:B------:R-:W-:-:S04]  /*ec10*/  FMNMX.FTZ R3, R15, R3, !PT ;  /* 0x000000030f037209 */ /* 0x000fc80007810000 */
[----:B------:R-:W-:-:S04]  /*ec20*/  FMNMX.FTZ R3, R14, R3, !PT ;  /* 0x000000030e037209 */ /* 0x000fc80007810000 */
[----:B------:R-:W-:-:S05]  /*ec30*/  FMNMX.FTZ R3, R13, R3, !PT ;  /* 0x000000030d037209 */ /* 0x000fca0007810000 */
[----:B------:R-:W1:Y:S02]  /*ec40*/  SHFL.BFLY PT, R4, R3, 0x2, 0x1f ;  /* 0x0c401f0003047f89 */ /* 0x000e6400000e0000 */
[----:B-1----:R-:W-:-:S05]  /*ec50*/  FMNMX.FTZ R3, R3, R4, !PT ;  /* 0x0000000403037209 */ /* 0x002fca0007810000 */
[----:B------:R-:W1:Y:S01]  /*ec60*/  SHFL.BFLY PT, R4, R3, 0x1, 0x1f ;  /* 0x0c201f0003047f89 */ /* 0x000e6200000e0000 */
[----:B------:R-:W-:Y:S01]  /*ec70*/  IMAD.MOV.U32 R97, RZ, RZ, R133 ;  /* 0x000000ffff617224 */ /* 0x000fe200078e0085 */
[----:B-1----:R-:W-:-:S04]  /*ec80*/  FMNMX.FTZ R133, R3, R4, !PT ;  /* 0x0000000403857209 */ /* 0x002fc80007810000 */
[----:B------:R-:W-:-:S04]  /*ec90*/  FSETP.NEU.FTZ.AND P2, PT, R133, -INF , PT ;  /* 0xff8000008500780b */ /* 0x000fc80003f5d000 */
[----:B------:R-:W-:-:S05]  /*eca0*/  FSEL R3, R133, RZ, P2 ;  /* 0x000000ff85037208 */ /* 0x000fca0001000000 */
[----:B------:R-:W-:-:S04]  /*ecb0*/  FADD.FTZ R3, R188, -R3 ;  /* 0x80000003bc037221 */ /* 0x000fc80000010000 */
[----:B------:R-:W-:Y:S01]  /*ecc0*/  FMUL.FTZ R3, R3, UR43 ;  /* 0x0000002b03037c20 */ /* 0x000fe20008410000 */
[----:B------:R-:W-:Y:S01]  /*ecd0*/  FMUL.FTZ R4, R133, UR43 ;  /* 0x0000002b85047c20 */ /* 0x000fe20008410000 */
[----:B------:R-:W-:-:S04]  /*ece0*/  ISETP.GE.AND P3, PT, R2, R220, PT ;  /* 0x000000dc0200720c */ /* 0x000fc80003f66270 */
[----:B------:R-:W1:Y:S01]  /*ecf0*/  MUFU.EX2 R3, R3 ;  /* 0x0000000300037308 */ /* 0x000e620000000800 */
[----:B------:R-:W-:Y:S02]  /*ed00*/  FSEL R4, R4, RZ, P2 ;  /* 0x000000ff04047208 */ /* 0x000fe40001000000 */
[C---:B------:R-:W-:Y:S02]  /*ed10*/  ISETP.GE.AND P2, PT, R10.reuse, R221, PT ;  /* 0x000000dd0a00720c */ /* 0x040fe40003f46270 */
[----:B------:R-:W-:Y:S01]  /*ed20*/  ISETP.GE.AND P5, PT, R10, R220, PT ;  /* 0x000000dc0a00720c */ /* 0x000fe20003fa6270 */
[----:B------:R-:W-:Y:S01]  /*ed30*/  FFMA.FTZ R12, R12, UR43, -R4 ;  /* 0x0000002b0c0c7c23 */ /* 0x000fe20008010804 */
[----:B------:R-:W-:Y:S02]  /*ed40*/  ISETP.LT.OR P3, PT, R2, R216, P3 ;  /* 0x000000d80200720c */ /* 0x000fe40001f61670 */
[C---:B------:R-:W-:Y:S02]  /*ed50*/  ISETP.GE.AND P6, PT, R11.reuse, R220, PT ;  /* 0x000000dc0b00720c */ /* 0x040fe40003fc6270 */
[C---:B------:R-:W-:Y:S01]  /*ed60*/  ISETP.LT.OR P2, PT, R10.reuse, R217, P2 ;  /* 0x000000d90a00720c */ /* 0x040fe20001741670 */
[----:B------:R-:W-:Y:S01]  /*ed70*/  IMAD.MOV.U32 R245, RZ, RZ, R35 ;  /* 0x000000fffff57224 */ /* 0x000fe200078e0023 */
[-C--:B------:R-:W-:Y:S01]  /*ed80*/  ISETP.LT.OR P5, PT, R10, R216.reuse, P5 ;  /* 0x000000d80a00720c */ /* 0x080fe20002fa1670 */
[----:B------:R3:W4:Y:S01]  /*ed90*/  MUFU.EX2 R35, R12 ;  /* 0x0000000c00237308 */ /* 0x0007220000000800 */
[----:B------:R-:W-:-:S02]  /*eda0*/  ISETP.LT.OR P6, PT, R11, R216, P6 ;  /* 0x000000d80b00720c */ /* 0x000fc400037c1670 */
[----:B------:R-:W-:Y:S02]  /*edb0*/  FSEL R10, R206, -INF , !P3 ;  /* 0xff800000ce0a7808 */ /* 0x000fe40005800000 */
[----:B------:R-:W-:Y:S02]  /*edc0*/  FSEL R26, R184, -INF , !P2 ;  /* 0xff800000b81a7808 */ /* 0x000fe40005000000 */
[-C--:B------:R-:W-:Y:S02]  /*edd0*/  ISETP.GE.AND P2, PT, R8, R220.reuse, PT ;  /* 0x000000dc0800720c */ /* 0x080fe40003f46270 */
[C---:B------:R-:W-:Y:S02]  /*ede0*/  ISETP.GE.AND P3, PT, R9.reuse, R221, PT ;  /* 0x000000dd0900720c */ /* 0x040fe40003f66270 */
[----:B------:R-:W-:Y:S02]  /*edf0*/  ISETP.GE.AND P4, PT, R9, R220, PT ;  /* 0x000000dc0900720c */ /* 0x000fe40003f86270 */
[----:B------:R-:W-:Y:S01]  /*ee00*/  FMNMX.FTZ R2, R209, R10, !PT ;  /* 0x0000000ad1027209 */ /* 0x000fe20007810000 */
[----:B-1----:R-:W-:Y:S01]  /*ee10*/  FMUL.FTZ R211, R82, R3 ;  /* 0x0000000352d37220 */ /* 0x002fe20000410000 */
[----:B------:R-:W-:-:S02]  /*ee20*/  ISETP.LT.OR P2, PT, R8, R216, P2 ;  /* 0x000000d80800720c */ /* 0x000fc40001741670 */
[----:B---3--:R-:W-:Y:S01]  /*ee30*/  FSEL R12, R207, -INF , !P6 ;  /* 0xff800000cf0c7808 */ /* 0x008fe20007000000 */
[----:B------:R-:W-:Y:S01]  /*ee40*/  IMAD.MOV.U32 R82, RZ, RZ, R22 ;  /* 0x000000ffff527224 */ /* 0x000fe200078e0016 */
[----:B------:R-:W-:Y:S01]  /*ee50*/  ISETP.LT.OR P3, PT, R9, R217, P3 ;  /* 0x000000d90900720c */ /* 0x000fe20001f61670 */
[----:B------:R-:W-:Y:S01]  /*ee60*/  FMUL.FTZ R249, R83, R3 ;  /* 0x0000000353f97220 */ /* 0x000fe20000410000 */
[----:B------:R-:W-:Y:S01]  /*ee70*/  ISETP.LT.OR P4, PT, R9, R216, P4 ;  /* 0x000000d80900720c */ /* 0x000fe20002781670 */
[----:B------:R-:W-:Y:S01]  /*ee80*/  IMAD.MOV.U32 R83, RZ, RZ, R23 ;  /* 0x000000ffff537224 */ /* 0x000fe200078e0017 */
[----:B------:R-:W-:Y:S02]  /*ee90*/  FSEL R22, R186, -INF , !P5 ;  /* 0xff800000ba167808 */ /* 0x000fe40006800000 */
[----:B------:R-:W-:Y:S01]  /*eea0*/  FMNMX.FTZ R2, R12, R2, !PT ;  /* 0x000000020c027209 */ /* 0x000fe20007810000 */
[----:B------:R-:W-:Y:S01]  /*eeb0*/  FFMA.FTZ R52, R19, UR43, -R4 ;  /* 0x0000002b13347c23 */ /* 0x000fe20008010804 */
[----:B------:R-:W-:-:S02]  /*eec0*/  FSEL R23, R214, -INF , !P2 ;  /* 0xff800000d6177808 */ /* 0x000fc40005000000 */
[----:B------:R-:W-:Y:S02]  /*eed0*/  FSEL R24, R185, -INF , !P3 ;  /* 0xff800000b9187808 */ /* 0x000fe40005800000 */
[-C--:B------:R-:W-:Y:S02]  /*eee0*/  ISETP.GE.AND P2, PT, R6, R220.reuse, PT ;  /* 0x000000dc0600720c */ /* 0x080fe40003f46270 */
[----:B------:R-:W-:Y:S02]  /*eef0*/  ISETP.GE.AND P3, PT, R7, R220, PT ;  /* 0x000000dc0700720c */ /* 0x000fe40003f66270 */
[----:B------:R-:W-:Y:S02]  /*ef00*/  FSEL R19, R187, -INF , !P4 ;  /* 0xff800000bb137808 */ /* 0x000fe40006000000 */
[----:B------:R-:W-:Y:S02]  /*ef10*/  FMNMX.FTZ R2, R22, R2, !PT ;  /* 0x0000000216027209 */ /* 0x000fe40007810000 */
[-C--:B------:R-:W-:Y:S01]  /*ef20*/  ISETP.LT.OR P2, PT, R6, R216.reuse, P2 ;  /* 0x000000d80600720c */ /* 0x080fe20001741670 */
[----:B------:R-:W-:Y:S01]  /*ef30*/  IMAD.MOV.U32 R48, RZ, RZ, R190 ;  /* 0x000000ffff307224 */ /* 0x000fe200078e00be */
[----:B------:R-:W-:Y:S01]  /*ef40*/  ISETP.LT.OR P3, PT, R7, R216, P3 ;  /* 0x000000d80700720c */ /* 0x000fe20001f61670 */
[----:B------:R-:W-:Y:S01]  /*ef50*/  IMAD.MOV.U32 R69, RZ, RZ, R189 ;  /* 0x000000ffff457224 */ /* 0x000fe200078e00bd */
[----:B------:R-:W-:Y:S01]  /*ef60*/  FMNMX.FTZ R2, R19, R2, !PT ;  /* 0x0000000213027209 */ /* 0x000fe20007810000 */
[-C--:B------:R-:W-:Y:S01]  /*ef70*/  FMUL.FTZ R234, R166, R3.reuse ;  /* 0x00000003a6ea7220 */ /* 0x080fe20000410000 */
        /* <DEDUP_REMOVED lines=30> */
[----:B----4-:R-:W-:Y:S01]  /*f160*/  FFMA.FTZ R49, R231, R3, R35 ;  /* 0x00000003e7317223 */ /* 0x010fe20000010023 */
[----:B------:R-:W-:Y:S01]  /*f170*/  FFMA.FTZ R81, R18, UR43, -R4 ;  /* 0x0000002b12517c23 */ /* 0x000fe20008010804 */
[----:B------:R-:W-:-:S02]  /*f180*/  FSEL R17, R182, -INF , !P2 ;  /* 0xff800000b6117808 */ /* 0x000fc40005000000 */
[----:B------:R-:W-:Y:S02]  /*f190*/  FMNMX.FTZ R3, R237, R25, !PT ;  /* 0x00000019ed037209 */ /* 0x000fe40007810000 */
[----:B------:R-:W-:Y:S02]  /*f1a0*/  FSEL R18, R215, -INF , !P3 ;  /* 0xff800000d7127808 */ /* 0x000fe40005800000 */
[----:B------:R-:W-:Y:S02]  /*f1b0*/  ISETP.GE.AND P2, PT, R5, R220, PT ;  /* 0x000000dc0500720c */ /* 0x000fe40003f46270 */
[----:B------:R-:W-:Y:S02]  /*f1c0*/  FMNMX.FTZ R2, R23, R2, !PT ;  /* 0x0000000217027209 */ /* 0x000fe40007810000 */
[----:B------:R-:W-:Y:S02]  /*f1d0*/  ISETP.GE.AND P6, PT, R8, R221, PT ;  /* 0x000000dd0800720c */ /* 0x000fe40003fc6270 */
[----:B------:R-:W-:-:S02]  /*f1e0*/  FMNMX.FTZ R3, R27, R3, !PT ;  /* 0x000000031b037209 */ /* 0x000fc40007810000 */
[----:B------:R-:W-:Y:S02]  /*f1f0*/  ISETP.LT.OR P2, PT, R5, R216, P2 ;  /* 0x000000d80500720c */ /* 0x000fe40001741670 */
[----:B------:R-:W-:Y:S01]  /*f200*/  FMNMX.FTZ R2, R18, R2, !PT ;  /* 0x0000000212027209 */ /* 0x000fe20007810000 */
[----:B------:R-:W-:Y:S01]  /*f210*/  FFMA.FTZ R113, R13, UR43, -R4 ;  /* 0x0000002b0d717c23 */ /* 0x000fe20008010804 */
[----:B------:R-:W-:Y:S02]  /*f220*/  ISETP.GE.AND P3, PT, R5, R221, PT ;  /* 0x000000dd0500720c */ /* 0x000fe40003f66270 */
[----:B------:R-:W-:Y:S02]  /*f230*/  ISETP.LT.OR P6, PT, R8, R217, P6 ;  /* 0x000000d90800720c */ /* 0x000fe400037c1670 */
[----:B------:R-:W-:Y:S02]  /*f240*/  ISETP.GE.AND P5, PT, R7, R221, PT ;  /* 0x000000dd0700720c */ /* 0x000fe40003fa6270 */
[----:B------:R-:W-:-:S02]  /*f250*/  FMNMX.FTZ R3, R26, R3, !PT ;  /* 0x000000031a037209 */ /* 0x000fc40007810000 */
[----:B------:R-:W-:Y:S02]  /*f260*/  FSEL R13, R183, -INF , !P2 ;  /* 0xff800000b70d7808 */ /* 0x000fe40005000000 */
[----:B------:R-:W-:Y:S02]  /*f270*/  FMNMX.FTZ R2, R17, R2, !PT ;  /* 0x0000000211027209 */ /* 0x000fe40007810000 */
[-C--:B------:R-:W-:Y:S02]  /*f280*/  ISETP.LT.OR P3, PT, R5, R217.reuse, P3 ;  /* 0x000000d90500720c */ /* 0x080fe40001f61670 */
[----:B------:R-:W-:Y:S02]  /*f290*/  ISETP.LT.OR P5, PT, R7, R217, P5 ;  /* 0x000000d90700720c */ /* 0x000fe40002fa1670 */
[----:B------:R-:W-:Y:S02]  /*f2a0*/  ISETP.GE.AND P4, PT, R6, R221, PT ;  /* 0x000000dd0600720c */ /* 0x000fe40003f86270 */
[----:B------:R-:W-:-:S02]  /*f2b0*/  FSEL R5, R212, -INF , !P6 ;  /* 0xff800000d4057808 */ /* 0x000fc40007000000 */
[----:B------:R-:W-:Y:S02]  /*f2c0*/  FMNMX.FTZ R3, R24, R3, !PT ;  /* 0x0000000318037209 */ /* 0x000fe40007810000 */
[----:B------:R-:W-:Y:S01]  /*f2d0*/  FMNMX.FTZ R2, R13, R2, !PT ;  /* 0x000000020d027209 */ /* 0x000fe20007810000 */
[--C-:B------:R-:W-:Y:S01]  /*f2e0*/  FFMA.FTZ R85, R16, UR43, -R4.reuse ;  /* 0x0000002b10557c23 */ /* 0x100fe20008010804 */
[----:B------:R-:W-:Y:S02]  /*f2f0*/  ISETP.LT.OR P4, PT, R6, R217, P4 ;  /* 0x000000d90600720c */ /* 0x000fe40002781670 */
[----:B------:R-:W-:Y:S02]  /*f300*/  FSEL R16, R213, -INF , !P5 ;  /* 0xff800000d5107808 */ /* 0x000fe40006800000 */
[----:B------:R-:W-:Y:S01]  /*f310*/  FMNMX.FTZ R3, R5, R3, !PT ;  /* 0x0000000305037209 */ /* 0x000fe20007810000 */
[----:B------:R-:W1:Y:S01]  /*f320*/  SHFL.BFLY PT, R6, R2, 0x2, 0x1f ;  /* 0x0c401f0002067f89 */ /* 0x000e6200000e0000 */
[----:B------:R-:W-:Y:S01]  /*f330*/  FFMA.FTZ R96, R15, UR43, -R4 ;  /* 0x0000002b0f607c23 */ /* 0x000fe20008010804 */
[----:B------:R-:W-:-:S02]  /*f340*/  FSEL R15, R180, -INF , !P4 ;  /* 0xff800000b40f7808 */ /* 0x000fc40006000000 */
[----:B------:R-:W-:Y:S01]  /*f350*/  FMNMX.FTZ R3, R16, R3, !PT ;  /* 0x0000000310037209 */ /* 0x000fe20007810000 */
[----:B------:R-:W-:Y:S01]  /*f360*/  FFMA.FTZ R112, R14, UR43, -R4 ;  /* 0x0000002b0e707c23 */ /* 0x000fe20008010804 */
[----:B------:R-:W-:Y:S02]  /*f370*/  FSEL R14, R181, -INF , !P3 ;  /* 0xff800000b50e7808 */ /* 0x000fe40005800000 */
[----:B------:R-:W-:-:S04]  /*f380*/  FMNMX.FTZ R3, R15, R3, !PT ;  /* 0x000000030f037209 */ /* 0x000fc80007810000 */
[----:B------:R-:W-:-:S05]  /*f390*/  FMNMX.FTZ R3, R14, R3, !PT ;  /* 0x000000030e037209 */ /* 0x000fca0007810000 */
[----:B------:R-:W3:Y:S01]  /*f3a0*/  SHFL.BFLY PT, R4, R3, 0x2, 0x1f ;  /* 0x0c401f0003047f89 */ /* 0x000ee200000e0000 */
[----:B-1----:R-:W-:-:S05]  /*f3b0*/  FMNMX.FTZ R2, R2, R6, !PT ;  /* 0x0000000602027209 */ /* 0x002fca0007810000 */
[----:B------:R-:W1:Y:S01]  /*f3c0*/  SHFL.BFLY PT, R6, R2, 0x1, 0x1f ;  /* 0x0c201f0002067f89 */ /* 0x000e6200000e0000 */
[----:B---3--:R-:W-:-:S05]  /*f3d0*/  FMNMX.FTZ R4, R3, R4, !PT ;  /* 0x0000000403047209 */ /* 0x008fca0007810000 */
[----:B------:R-:W3:Y:S01]  /*f3e0*/  SHFL.BFLY PT, R7, R4, 0x1, 0x1f ;  /* 0x0c201f0004077f89 */ /* 0x000ee200000e0000 */
[----:B------:R-:W-:Y:S01]  /*f3f0*/  IMAD.MOV.U32 R100, RZ, RZ, R132 ;  /* 0x000000ffff647224 */ /* 0x000fe200078e0084 */
[----:B-1----:R-:W-:-:S04]  /*f400*/  FMNMX.FTZ R132, R2, R6, !PT ;  /* 0x0000000602847209 */ /* 0x002fc80007810000 */
[C---:B------:R-:W-:Y:S01]  /*f410*/  FSETP.NEU.FTZ.AND P2, PT, R132.reuse, -INF , PT ;  /* 0xff8000008400780b */ /* 0x040fe20003f5d000 */
[----:B------:R-:W-:Y:S01]  /*f420*/  FMUL.FTZ R3, R132, UR43 ;  /* 0x0000002b84037c20 */ /* 0x000fe20008410000 */
[----:B------:R3:W-:Y:S04]  /*f430*/  MUFU.EX2 R11, R135 ;  /* 0x00000087000b7308 */ /* 0x0007e80000000800 */
[----:B------:R-:W-:-:S05]  /*f440*/  FSEL R3, R3, RZ, P2 ;  /* 0x000000ff03037208 */ /* 0x000fca0001000000 */
[----:B------:R-:W-:-:S04]  /*f450*/  FFMA.FTZ R2, R10, UR43, -R3 ;  /* 0x0000002b0a027c23 */ /* 0x000fc80008010803 */
[----:B------:R1:W-:Y:S01]  /*f460*/  MUFU.EX2 R8, R2 ;  /* 0x0000000200087308 */ /* 0x0003e20000000800 */
[----:B---3--:R-:W-:Y:S02]  /*f470*/  FMNMX.FTZ R135, R4, R7, !PT ;  /* 0x0000000704877209 */ /* 0x008fe40007810000 */
[----:B------:R-:W-:-:S05]  /*f480*/  FSEL R4, R132, RZ, P2 ;  /* 0x000000ff84047208 */ /* 0x000fca0001000000 */
[----:B------:R-:W-:Y:S01]  /*f490*/  FADD.FTZ R4, R209, -R4 ;  /* 0x80000004d1047221 */ /* 0x000fe20000010000 */
[----:B-1----:R-:W-:-:S04]  /*f4a0*/  FFMA.FTZ R2, R12, UR43, -R3 ;  /* 0x0000002b0c027c23 */ /* 0x002fc80008010803 */
[----:B------:R1:W-:Y:S01]  /*f4b0*/  MUFU.EX2 R7, R2 ;  /* 0x0000000200077308 */ /* 0x0003e20000000800 */
[----:B------:R-:W-:Y:S01]  /*f4c0*/  FSETP.NEU.FTZ.AND P5, PT, R135, -INF , PT ;  /* 0xff8000008700780b */ /* 0x000fe20003fbd000 */
[--C-:B------:R-:W-:Y:S01]  /*f4d0*/  FFMA.FTZ R6, R22, UR43, -R3.reuse ;  /* 0x0000002b16067c23 */ /* 0x100fe20008010803 */
[----:B------:R-:W-:Y:S01]  /*f4e0*/  FFMA.FTZ R10, R19, UR43, -R3 ;  /* 0x0000002b130a7c23 */ /* 0x000fe20008010803 */
[----:B-1----:R-:W-:Y:S01]  /*f4f0*/  FMUL.FTZ R2, R4, UR43 ;  /* 0x0000002b04027c20 */ /* 0x002fe20008410000 */
[----:B------:R-:W-:-:S05]  /*f500*/  FMUL.FTZ R4, R135, UR43 ;  /* 0x0000002b87047c20 */ /* 0x000fca0008410000 */
[----:B------:R-:W1:Y:S01]  /*f510*/  MUFU.EX2 R2, R2 ;  /* 0x0000000200027308 */ /* 0x000e620000000800 */
[----:B------:R-:W-:Y:S01]  /*f520*/  FSEL R4, R4, RZ, P5 ;  /* 0x000000ff04047208 */ /* 0x000fe20002800000 */
[----:B------:R-:W-:-:S06]  /*f530*/  IMAD.MOV.U32 R208, RZ, RZ, R82 ;  /* 0x000000ffffd07224 */ /* 0x000fcc00078e0052 */
[----:B------:R-:W3:Y:S01]  /*f540*/  MUFU.EX2 R6, R6 ;  /* 0x0000000600067308 */ /* 0x000ee20000000800 */
[--C-:B------:R-:W-:Y:S01]  /*f550*/  FFMA.FTZ R82, R5, UR43, -R4.reuse ;  /* 0x0000002b05527c23 */ /* 0x100fe20008010804 */
[----:B------:R-:W-:Y:S02]  /*f560*/  IMAD.MOV.U32 R209, RZ, RZ, R83 ;  /* 0x000000ffffd17224 */ /* 0x000fe400078e0053 */
[----:B------:R-:W-:Y:S01]  /*f570*/  FFMA.FTZ R25, R25, UR43, -R4 ;  /* 0x0000002b19197c23 */ /* 0x000fe20008010804 */
[----:B------:R-:W-:-:S03]  /*f580*/  IMAD.MOV.U32 R103, RZ, RZ, R97 ;  /* 0x000000ffff677224 */ /* 0x000fc600078e0061 */
[----:B------:R-:W4:Y:S01]  /*f590*/  MUFU.EX2 R5, R10 ;  /* 0x0000000a00057308 */ /* 0x000f220000000800 */
[----:B------:R-:W-:Y:S02]  /*f5a0*/  IMAD.MOV.U32 R158, RZ, RZ, R69 ;  /* 0x000000ffff9e7224 */ /* 0x000fe400078e0045 */
[----:B------:R-:W-:Y:S01]  /*f5b0*/  FFMA.FTZ R66, R26, UR43, -R4 ;  /* 0x0000002b1a427c23 */ /* 0x000fe20008010804 */
[----:B------:R-:W-:Y:S02]  /*f5c0*/  IMAD.MOV.U32 R167, RZ, RZ, R48 ;  /* 0x000000ffffa77224 */ /* 0x000fe400078e0030 */
[--C-:B------:R-:W-:Y:S01]  /*f5d0*/  FFMA.FTZ R48, R27, UR43, -R4.reuse ;  /* 0x0000002b1b307c23 */ /* 0x100fe20008010804 */
[--C-:B------:R-:W-:Y:S01]  /*f5e0*/  FFMA.FTZ R69, R24, UR43, -R4.reuse ;  /* 0x0000002b18457c23 */ /* 0x100fe20008010804 */
[--C-:B------:R-:W-:Y:S01]  /*f5f0*/  FFMA.FTZ R83, R16, UR43, -R4.reuse ;  /* 0x0000002b10537c23 */ /* 0x100fe20008010804 */
[--C-:B------:R-:W-:Y:S01]  /*f600*/  FFMA.FTZ R86, R15, UR43, -R4.reuse ;  /* 0x0000002b0f567c23 */ /* 0x100fe20008010804 */
[----:B------:R-:W-:Y:S01]  /*f610*/  FFMA.FTZ R97, R14, UR43, -R4 ;  /* 0x0000002b0e617c23 */ /* 0x000fe20008010804 */
[----:B-1----:R-:W-:Y:S01]  /*f620*/  FFMA.FTZ R4, R230, R2, R8 ;  /* 0x00000002e6047223 */ /* 0x002fe20000010008 */
[----:B------:R-:W-:-:S02]  /*f630*/  IMAD.MOV.U32 R130, RZ, RZ, R100 ;  /* 0x000000ffff827224 */ /* 0x000fc400078e0064 */
[--C-:B------:R-:W-:Y:S01]  /*f640*/  FFMA.FTZ R100, R23, UR43, -R3.reuse ;  /* 0x0000002b17647c23 */ /* 0x100fe20008010803 */
[--C-:B------:R-:W-:Y:S01]  /*f650*/  FFMA.FTZ R101, R18, UR43, -R3.reuse ;  /* 0x0000002b12657c23 */ /* 0x100fe20008010803 */
[--C-:B------:R-:W-:Y:S01]  /*f660*/  FFMA.FTZ R87, R17, UR43, -R3.reuse ;  /* 0x0000002b11577c23 */ /* 0x100fe20008010803 */
[----:B------:R-:W-:Y:S01]  /*f670*/  FFMA.FTZ R98, R13, UR43, -R3 ;  /* 0x0000002b0d627c23 */ /* 0x000fe20008010803 */
[----:B------:R-:W-:Y:S01]  /*f680*/  FADD.FTZ R3, R7, R4 ;  /* 0x0000000407037221 */ /* 0x000fe20000010000 */
[----:B------:R-:W-:-:S03]  /*f690*/  ULOP3.LUT UR4, UR44, UR29, URZ, 0x3c, !UPT ;  /* 0x0000001d2c047292 */ /* 0x000fc6000f8e3c3f */
[----:B---3--:R-:W-:-:S04]  /*f6a0*/  FADD.FTZ R3, R6, R3 ;  /* 0x0000000306037221 */ /* 0x008fc80000010000 */
[----:B----4-:R-:W-:Y:S01]  /*f6b0*/  FADD.FTZ R99, R5, R3 ;  /* 0x0000000305637221 */ /* 0x010fe20000010000 */
[----:B------:R-:W-:Y:S01]  /*f6c0*/  LOP3.LUT R3, R245, UR4, RZ, 0x3c, !PT ;  /* 0x00000004f5037c12 */ /* 0x000fe2000f8e3cff */
[----:B------:R-:W1:Y:S04]  /*f6d0*/  MUFU.EX2 R9, R136 ;  /* 0x0000008800097308 */ /* 0x000e680000000800 */
[----:B------:R-:W-:-:S05]  /*f6e0*/  IMAD.WIDE.U32 R114, R3, -0x326172a9, RZ ;  /* 0xcd9e8d5703727825 */ /* 0x000fca00078e00ff */
[----:B--2---:R-:W-:-:S05]  /*f6f0*/  LOP3.LUT R3, R115, UR26, R204, 0x96, !PT ;  /* 0x0000001a73037c12 */ /* 0x004fca000f8e96cc */
[----:B------:R-:W-:Y:S01]  /*f700*/  IMAD.WIDE.U32 R22, R3, -0x2daee0ad, RZ ;  /* 0xd2511f5303167825 */ /* 0x000fe200078e00ff */
[----:B------:R-:W-:-:S03]  /*f710*/  LOP3.LUT R3, R241, UR42, R114, 0x96, !PT ;  /* 0x0000002af1037c12 */ /* 0x000fc6000f8e9672 */
[----:B------:R-:W-:Y:S01]  /*f720*/  FADD.FTZ R4, R11, R34 ;  /* 0x000000220b047221 */ /* 0x000fe20000010000 */
[----:B------:R-:W-:Y:S02]  /*f730*/  F2FP.BF16.F32.PACK_AB R102, R7, R8 ;  /* 0x000000080766723e */ /* 0x000fe400000010ff */
[----:B------:R-:W-:Y:S01]  /*f740*/  F2FP.BF16.F32.PACK_AB R70, R5, R6 ;  /* 0x000000060546723e */ /* 0x000fe200000010ff */
[----:B------:R-:W-:-:S04]  /*f750*/  IMAD.WIDE.U32 R6, R3, -0x2daee0ad, RZ ;  /* 0xd2511f5303067825 */ /* 0x000fc800078e00ff */
[----:B-1----:R-:W-:Y:S01]  /*f760*/  FADD.FTZ R12, R9, R4 ;  /* 0x00000004090c7221 */ /* 0x002fe20000010000 */
[----:B------:R-:W-:Y:S02]  /*f770*/  LOP3.LUT R4, R23, UR41, R208, 0x96, !PT ;  /* 0x0000002917047c12 */ /* 0x000fe4000f8e96d0 */
[----:B------:R-:W-:Y:S02]  /*f780*/  LOP3.LUT R3, R7, UR39, R22, 0x96, !PT ;  /* 0x0000002707037c12 */ /* 0x000fe4000f8e9616 */
[----:B------:R-:W-:Y:S01]  /*f790*/  F2FP.BF16.F32.PACK_AB R14, R9, R11 ;  /* 0x0000000b090e723e */ /* 0x000fe200000010ff */
[----:B------:R-:W-:-:S04]  /*f7a0*/  IMAD.WIDE.U32 R4, R4, -0x326172a9, RZ ;  /* 0xcd9e8d5704047825 */ /* 0x000fc800078e00ff */
        /* <DEDUP_REMOVED lines=8> */
[----:B------:R-:W-:-:S05]  /*f830*/  IMAD.WIDE.U32 R4, R3, -0x326172a9, RZ ;  /* 0xcd9e8d5703047825 */ /* 0x000fca00078e00ff */
[----:B------:R-:W-:-:S04]  /*f840*/  LOP3.LUT R3, R5, UR27, R6, 0x96, !PT ;  /* 0x0000001b05037c12 */ /* 0x000fc8000f8e9606 */
[----:B------:R-:W-:-:S04]  /*f850*/  LOP3.LUT R6, R3, 0xff, RZ, 0xc0, !PT ;  /* 0x000000ff03067812 */ /* 0x000fc800078ec0ff */
[----:B------:R-:W-:Y:S02]  /*f860*/  ISETP.LE.U32.AND P4, PT, R6, UR13, PT ;  /* 0x0000000d06007c0c */ /* 0x000fe4000bf83070 */
[----:B------:R-:W-:Y:S01]  /*f870*/  LOP3.LUT R6, R3, 0xffff, RZ, 0xc0, !PT ;  /* 0x0000ffff03067812 */ /* 0x000fe200078ec0ff */
[----:B------:R-:W1:Y:S03]  /*f880*/  MUFU.EX2 R9, R137 ;  /* 0x0000008900097308 */ /* 0x000e660000000800 */
[----:B------:R-:W-:Y:S02]  /*f890*/  SHF.R.U32.HI R6, RZ, 0x8, R6 ;  /* 0x00000008ff067819 */ /* 0x000fe40000011606 */
[----:B------:R-:W-:Y:S02]  /*f8a0*/  LOP3.LUT R13, R7, UR36, R8, 0x96, !PT ;  /* 0x00000024070d7c12 */ /* 0x000fe4000f8e9608 */
[----:B------:R-:W-:Y:S01]  /*f8b0*/  LOP3.LUT R6, R6, 0xffff, RZ, 0xc0, !PT ;  /* 0x0000ffff06067812 */ /* 0x000fe200078ec0ff */
[----:B------:R-:W2:Y:S03]  /*f8c0*/  MUFU.EX2 R8, R172 ;  /* 0x000000ac00087308 */ /* 0x000ea60000000800 */
[----:B------:R-:W-:-:S05]  /*f8d0*/  ISETP.LE.U32.AND P2, PT, R6, UR13, PT ;  /* 0x0000000d06007c0c */ /* 0x000fca000bf43070 */
[----:B------:R-:W3:Y:S01]  /*f8e0*/  MUFU.EX2 R7, R173 ;  /* 0x000000ad00077308 */ /* 0x000ee20000000800 */
[----:B------:R-:W-:-:S07]  /*f8f0*/  SHF.R.U32.HI R11, RZ, 0x18, R3 ;  /* 0x00000018ff0b7819 */ /* 0x000fce0000011603 */
[----:B------:R-:W4:Y:S01]  /*f900*/  MUFU.EX2 R6, R176 ;  /* 0x000000b000067308 */ /* 0x000f220000000800 */
[----:B------:R-:W-:Y:S01]  /*f910*/  ISETP.LE.U32.AND P6, PT, R11, UR13, PT ;  /* 0x0000000d0b007c0c */ /* 0x000fe2000bfc3070 */
[----:B-1----:R-:W-:Y:S01]  /*f920*/  FADD.FTZ R11, R9, R12 ;  /* 0x0000000c090b7221 */ /* 0x002fe20000010000 */
[----:B------:R-:W-:-:S03]  /*f930*/  SHF.R.U32.HI R3, RZ, 0x10, R3 ;  /* 0x00000010ff037819 */ /* 0x000fc60000011603 */
[----:B--2---:R-:W-:Y:S01]  /*f940*/  FADD.FTZ R11, R8, R11 ;  /* 0x0000000b080b7221 */ /* 0x004fe20000010000 */
[----:B------:R-:W-:-:S04]  /*f950*/  LOP3.LUT R3, R3, 0xff, RZ, 0xc0, !PT ;  /* 0x000000ff03037812 */ /* 0x000fc800078ec0ff */
[----:B------:R-:W-:Y:S01]  /*f960*/  ISETP.LE.U32.AND P3, PT, R3, UR13, PT ;  /* 0x0000000d03007c0c */ /* 0x000fe2000bf63070 */
[----:B---3--:R-:W-:Y:S01]  /*f970*/  FADD.FTZ R3, R7, R11 ;  /* 0x0000000b07037221 */ /* 0x008fe20000010000 */
[C---:B----4-:R-:W-:Y:S02]  /*f980*/  F2FP.BF16.F32.PACK_AB R36, R6.reuse, R7 ;  /* 0x000000070624723e */ /* 0x050fe400000010ff */
[----:B------:R-:W1:Y:S01]  /*f990*/  MUFU.EX2 R7, R52 ;  /* 0x0000003400077308 */ /* 0x000e620000000800 */
[----:B------:R-:W-:Y:S01]  /*f9a0*/  FADD.FTZ R3, R6, R3 ;  /* 0x0000000306037221 */ /* 0x000fe20000010000 */
[----:B------:R-:W-:-:S04]  /*f9b0*/  PRMT R18, R80, 0x7610, R18 ;  /* 0x0000761050127816 */ /* 0x000fc80000000012 */
[----:B------:R2:W-:Y:S01]  /*f9c0*/  STL [R1+0x68], R3 ;  /* 0x0000680301007387 */ /* 0x0005e20000100800 */
[----:B------:R-:W-:Y:S01]  /*f9d0*/  FSEL R6, R135, RZ, P5 ;  /* 0x000000ff87067208 */ /* 0x000fe20002800000 */
[----:B------:R-:W-:Y:S01]  /*f9e0*/  @!P4 HFMA2.BF16_V2 R54, -RZ.H0_H0, RZ.H0_H0, -R18.H0_H0 ;  /* 0x200000ffff36c231 */ /* 0x000fe20000340912 */
[----:B------:R-:W-:Y:S02]  /*f9f0*/  PRMT R17, R80, 0x7632, R17 ;  /* 0x0000763250117816 */ /* 0x000fe40000000011 */
[----:B------:R-:W-:Y:S02]  /*fa00*/  F2FP.BF16.F32.PACK_AB R9, R8, R9 ;  /* 0x000000090809723e */ /* 0x000fe400000010ff */
[----:B------:R-:W-:Y:S02]  /*fa10*/  LOP3.LUT R5, R4, 0xffff, RZ, 0xc0, !PT ;  /* 0x0000ffff04057812 */ /* 0x000fe400078ec0ff */
[----:B------:R-:W-:Y:S02]  /*fa20*/  SHF.R.U32.HI R8, RZ, 0x10, R4 ;  /* 0x00000010ff087819 */ /* 0x000fe40000011604 */
[----:B------:R-:W-:-:S02]  /*fa30*/  PRMT R80, R18, 0x5410, R17 ;  /* 0x0000541012507816 */ /* 0x000fc40000000011 */
[----:B------:R-:W-:Y:S02]  /*fa40*/  @!P4 PRMT R18, R54, 0x5410, RZ ;  /* 0x000054103612c816 */ /* 0x000fe400000000ff */
[----:B--2---:R-:W-:-:S04]  /*fa50*/  LOP3.LUT R3, R4, 0xff, RZ, 0xc0, !PT ;  /* 0x000000ff04037812 */ /* 0x004fc800078ec0ff */
[----:B------:R-:W-:Y:S02]  /*fa60*/  ISETP.LE.U32.AND P5, PT, R3, UR13, PT ;  /* 0x0000000d03007c0c */ /* 0x000fe4000bfa3070 */
[----:B------:R-:W-:Y:S02]  /*fa70*/  SHF.R.U32.HI R3, RZ, 0x18, R4 ;  /* 0x00000018ff037819 */ /* 0x000fe40000011604 */
[----:B-1----:R-:W-:Y:S02]  /*fa80*/  F2FP.BF16.F32.PACK_AB R4, R7, R35 ;  /* 0x000000230704723e */ /* 0x002fe400000010ff */
[----:B------:R-:W-:Y:S02]  /*fa90*/  ISETP.LE.U32.AND P4, PT, R3, UR13, PT ;  /* 0x0000000d03007c0c */ /* 0x000fe4000bf83070 */
[----:B------:R-:W-:Y:S01]  /*faa0*/  SHF.R.U32.HI R3, RZ, 0x8, R5 ;  /* 0x00000008ff037819 */ /* 0x000fe20000011605 */
[----:B------:R-:W-:Y:S01]  /*fab0*/  @!P2 HFMA2.BF16_V2 R55, -RZ.H0_H0, RZ.H0_H0, -R17.H0_H0 ;  /* 0x200000ffff37a231 */ /* 0x000fe20000340911 */
[----:B------:R-:W-:-:S02]  /*fac0*/  PRMT R15, R4, 0x7632, R15 ;  /* 0x00007632040f7816 */ /* 0x000fc4000000000f */
[----:B------:R-:W-:Y:S02]  /*fad0*/  LOP3.LUT R3, R3, 0xffff, RZ, 0xc0, !PT ;  /* 0x0000ffff03037812 */ /* 0x000fe400078ec0ff */
[----:B------:R-:W-:Y:S01]  /*fae0*/  @!P2 PRMT R17, R55, 0x5410, RZ ;  /* 0x000054103711a816 */ /* 0x000fe200000000ff */
[----:B------:R-:W-:Y:S01]  /*faf0*/  @!P6 HFMA2.BF16_V2 R64, -RZ.H0_H0, RZ.H0_H0, -R15.H0_H0 ;  /* 0x200000ffff40e231 */ /* 0x000fe2000034090f */
[----:B------:R-:W-:Y:S02]  /*fb00*/  PRMT R16, R4, 0x7610, R16 ;  /* 0x0000761004107816 */ /* 0x000fe40000000010 */
[----:B------:R-:W-:Y:S01]  /*fb10*/  ISETP.LE.U32.AND P2, PT, R3, UR13, PT ;  /* 0x0000000d03007c0c */ /* 0x000fe2000bf43070 */
[----:B------:R-:W-:Y:S01]  /*fb20*/  FADD.FTZ R6, R237, -R6 ;  /* 0x80000006ed067221 */ /* 0x000fe20000010000 */
[----:B------:R-:W-:Y:S02]  /*fb30*/  LOP3.LUT R3, R8, 0xff, RZ, 0xc0, !PT ;  /* 0x000000ff08037812 */ /* 0x000fe400078ec0ff */
[----:B------:R-:W-:-:S02]  /*fb40*/  PRMT R54, R16, 0x5410, R15 ;  /* 0x0000541010367816 */ /* 0x000fc4000000000f */
[----:B------:R-:W-:Y:S02]  /*fb50*/  @!P6 PRMT R15, R64, 0x5410, RZ ;  /* 0x00005410400fe816 */ /* 0x000fe400000000ff */
[----:B------:R-:W-:Y:S01]  /*fb60*/  ISETP.LE.U32.AND P6, PT, R3, UR13, PT ;  /* 0x0000000d03007c0c */ /* 0x000fe2000bfc3070 */
[----:B------:R-:W-:Y:S01]  /*fb70*/  FMUL.FTZ R3, R6, UR43 ;  /* 0x0000002b06037c20 */ /* 0x000fe20008410000 */
[----:B------:R-:W-:Y:S08]  /*fb80*/  MUFU.EX2 R25, R25 ;  /* 0x0000001900197308 */ /* 0x000ff00000000800 */
[----:B------:R-:W1:Y:S01]  /*fb90*/  MUFU.EX2 R3, R3 ;  /* 0x0000000300037308 */ /* 0x000e620000000800 */
[----:B------:R-:W-:-:S02]  /*fba0*/  PRMT R26, R14, 0x7610, R26 ;  /* 0x000076100e1a7816 */ /* 0x000fc4000000001a */
[----:B------:R-:W-:Y:S01]  /*fbb0*/  PRMT R187, R14, 0x7632, R187 ;  /* 0x000076320ebb7816 */ /* 0x000fe200000000bb */
[----:B------:R-:W-:Y:S02]  /*fbc0*/  @!P3 HFMA2.BF16_V2 R65, -RZ.H0_H0, RZ.H0_H0, -R16.H0_H0 ;  /* 0x200000ffff41b231 */ /* 0x000fe40000340910 */
[----:B------:R-:W-:-:S04]  /*fbd0*/  IMAD.WIDE.U32 R4, R13, -0x2daee0ad, RZ ;  /* 0xd2511f530d047825 */ /* 0x000fc800078e00ff */
[----:B------:R-:W-:Y:S01]  /*fbe0*/  @!P5 HFMA2.BF16_V2 R68, -RZ.H0_H0, RZ.H0_H0, -R26.H0_H0 ;  /* 0x200000ffff44d231 */ /* 0x000fe2000034091a */
[----:B------:R2:W-:Y:S01]  /*fbf0*/  MUFU.EX2 R27, R81 ;  /* 0x00000051001b7308 */ /* 0x0005e20000000800 */
[----:B------:R-:W-:Y:S02]  /*fc00*/  IMAD.MOV.U32 R231, RZ, RZ, R131 ;  /* 0x000000ffffe77224 */ /* 0x000fe400078e0083 */
[----:B------:R-:W-:Y:S02]  /*fc10*/  @!P2 HFMA2.BF16_V2 R67, -RZ.H0_H0, RZ.H0_H0, -R187.H0_H0 ;  /* 0x200000ffff43a231 */ /* 0x000fe400003409bb */
[----:B------:R-:W-:Y:S02]  /*fc20*/  IMAD.MOV.U32 R241, RZ, RZ, R167 ;  /* 0x000000fffff17224 */ /* 0x000fe400078e00a7 */
[----:B------:R-:W-:Y:S01]  /*fc30*/  IMAD.MOV.U32 R213, RZ, RZ, R166 ;  /* 0x000000ffffd57224 */ /* 0x000fe200078e00a6 */
[----:B------:R3:W4:Y:S01]  /*fc40*/  MUFU.EX2 R24, R84 ;  /* 0x0000005400187308 */ /* 0x0007220000000800 */
[----:B------:R-:W-:Y:S01]  /*fc50*/  IMAD.MOV.U32 R166, RZ, RZ, R116 ;  /* 0x000000ffffa67224 */ /* 0x000fe200078e0074 */
[----:B------:R-:W-:Y:S01]  /*fc60*/  @!P3 PRMT R16, R65, 0x5410, RZ ;  /* 0x000054104110b816 */ /* 0x000fe200000000ff */
[----:B------:R-:W-:-:S02]  /*fc70*/  IMAD.MOV.U32 R167, RZ, RZ, R117 ;  /* 0x000000ffffa77224 */ /* 0x000fc400078e0075 */
[-C--:B-1----:R-:W-:Y:S01]  /*fc80*/  FFMA.FTZ R35, R229, R3.reuse, R25 ;  /* 0x00000003e5237223 */ /* 0x082fe20000010019 */
[----:B------:R-:W-:Y:S01]  /*fc90*/  LOP3.LUT R6, R5, UR21, R10, 0x96, !PT ;  /* 0x0000001505067c12 */ /* 0x000fe2000f8e960a */
[----:B------:R-:W-:Y:S02]  /*fca0*/  IMAD.MOV.U32 R65, RZ, RZ, R236 ;  /* 0x000000ffff417224 */ /* 0x000fe400078e00ec */
[-C--:B------:R-:W-:Y:S01]  /*fcb0*/  FMUL.FTZ R229, R77, R3.reuse ;  /* 0x000000034de57220 */ /* 0x080fe20000410000 */
[----:B------:R-:W-:Y:S01]  /*fcc0*/  PRMT R52, R26, 0x5410, R187 ;  /* 0x000054101a347816 */ /* 0x000fe200000000bb */
[----:B--2---:R-:W-:Y:S02]  /*fcd0*/  IMAD.MOV.U32 R81, RZ, RZ, R231 ;  /* 0x000000ffff517224 */ /* 0x004fe400078e00e7 */
[----:B------:R-:W-:Y:S01]  /*fce0*/  FMUL.FTZ R231, R79, R2 ;  /* 0x000000024fe77220 */ /* 0x000fe20000410000 */
[----:B------:R-:W-:Y:S02]  /*fcf0*/  IMAD.MOV.U32 R214, RZ, RZ, R103 ;  /* 0x000000ffffd67224 */ /* 0x000fe400078e0067 */
[-C--:B------:R-:W-:Y:S01]  /*fd00*/  FMUL.FTZ R236, R92, R3.reuse ;  /* 0x000000035cec7220 */ /* 0x080fe20000410000 */
[----:B------:R-:W-:Y:S01]  /*fd10*/  FMUL.FTZ R237, R93, R3 ;  /* 0x000000035ded7220 */ /* 0x000fe20000410000 */
[----:B------:R-:W-:Y:S01]  /*fd20*/  @!P5 PRMT R26, R68, 0x5410, RZ ;  /* 0x00005410441ad816 */ /* 0x000fe200000000ff */
[----:B------:R-:W-:Y:S01]  /*fd30*/  IMAD.MOV.U32 R79, RZ, RZ, R129 ;  /* 0x000000ffff4f7224 */ /* 0x000fe200078e0081 */
[----:B------:R-:W-:Y:S01]  /*fd40*/  @!P2 PRMT R187, R67, 0x5410, RZ ;  /* 0x0000541043bba816 */ /* 0x000fe200000000ff */
        /* <DEDUP_REMOVED lines=16> */
[----:B---3--:R-:W-:-:S02]  /*fe50*/  IMAD.MOV.U32 R84, RZ, RZ, R226 ;  /* 0x000000ffff547224 */ /* 0x008fc400078e00e2 */
        /* <DEDUP_REMOVED lines=26> */
[----:B------:R-:W-:Y:S01]  /*10000*/  LOP3.LUT R2, R6, 0xff, RZ, 0xc0, !PT ;  /* 0x000000ff06027812 */ /* 0x000fe200078ec0ff */
[----:B------:R-:W-:Y:S01]  /*10010*/  IMAD.MOV.U32 R215, RZ, RZ, R130 ;  /* 0x000000ffffd77224 */ /* 0x000fe200078e0082 */
[----:B------:R-:W-:Y:S01]  /*10020*/  LOP3.LUT R34, R115, UR26, R246, 0x96, !PT ;  /* 0x0000001a73227c12 */ /* 0x000fe2000f8e96f6 */
[----:B------:R-:W-:Y:S01]  /*10030*/  IMAD.MOV.U32 R247, RZ, RZ, R157 ;  /* 0x000000fffff77224 */ /* 0x000fe200078e009d */
[----:B------:R-:W-:Y:S01]  /*10040*/  ISETP.LE.U32.AND P5, PT, R2, UR13, PT ;  /* 0x0000000d02007c0c */ /* 0x000fe2000bfa3070 */
[----:B------:R-:W-:Y:S01]  /*10050*/  IMAD.MOV.U32 R246, RZ, RZ, R156 ;  /* 0x000000fffff67224 */ /* 0x000fe200078e009c */
[----:B------:R-:W-:Y:S01]  /*10060*/  SHF.R.U32.HI R2, RZ, 0x18, R6 ;  /* 0x00000018ff027819 */ /* 0x000fe20000011606 */
        /* <DEDUP_REMOVED lines=35> */
[----:B----4-:R-:W-:-:S02]  /*102a0*/  F2FP.BF16.F32.PACK_AB R3, R24, R27 ;  /* 0x0000001b1803723e */ /* 0x010fc400000010ff */
[----:B------:R-:W-:-:S05]  /*102b0*/  ISETP.LE.U32.AND P2, PT, R2, UR13, PT ;  /* 0x0000000d02007c0c */ /* 0x000fca000bf43070 */
[----:B------:R-:W1:Y:S01]  /*102c0*/  MUFU.EX2 R19, R96 ;  /* 0x0000006000137308 */ /* 0x000e620000000800 */
[----:B------:R-:W-:Y:S02]  /*102d0*/  LOP3.LUT R2, R6, 0xffff, RZ, 0xc0, !PT ;  /* 0x0000ffff06027812 */ /* 0x000fe400078ec0ff */
[C---:B------:R-:W-:Y:S02]  /*102e0*/  PRMT R186, R3.reuse, 0x7632, R186 ;  /* 0x0000763203ba7816 */ /* 0x040fe400000000ba */
[----:B------:R-:W-:Y:S02]  /*102f0*/  SHF.R.U32.HI R2, RZ, 0x8, R2 ;  /* 0x00000008ff027819 */ /* 0x000fe40000011602 */
[----:B------:R-:W-:Y:S01]  /*10300*/  PRMT R185, R3, 0x7610, R185 ;  /* 0x0000761003b97816 */ /* 0x000fe200000000b9 */
[----:B------:R-:W-:Y:S01]  /*10310*/  @!P4 HFMA2.BF16_V2 R39, -RZ.H0_H0, RZ.H0_H0, -R186.H0_H0 ;  /* 0x200000ffff27c231 */ /* 0x000fe200003409ba */
[----:B------:R-:W-:Y:S02]  /*10320*/  LOP3.LUT R2, R2, 0xffff, RZ, 0xc0, !PT ;  /* 0x0000ffff02027812 */ /* 0x000fe400078ec0ff */
[----:B------:R-:W-:-:S02]  /*10330*/  PRMT R45, R185, 0x5410, R186 ;  /* 0x00005410b92d7816 */ /* 0x000fc400000000ba */
[----:B------:R-:W-:Y:S02]  /*10340*/  @!P4 PRMT R186, R39, 0x5410, RZ ;  /* 0x0000541027bac816 */ /* 0x000fe400000000ff */
[----:B------:R-:W-:Y:S02]  /*10350*/  ISETP.LE.U32.AND P4, PT, R2, UR13, PT ;  /* 0x0000000d02007c0c */ /* 0x000fe4000bf83070 */
[----:B-1----:R-:W-:Y:S01]  /*10360*/  F2FP.BF16.F32.PACK_AB R2, R19, R14 ;  /* 0x0000000e1302723e */ /* 0x002fe200000010ff */
[----:B------:R-:W-:Y:S01]  /*10370*/  @!P6 HFMA2.BF16_V2 R40, -RZ.H0_H0, RZ.H0_H0, -R185.H0_H0 ;  /* 0x200000ffff28e231 */ /* 0x000fe200003409b9 */
[----:B------:R-:W-:Y:S02]  /*10380*/  PRMT R184, R9, 0x7610, R184 ;  /* 0x0000761009b87816 */ /* 0x000fe400000000b8 */
[C---:B------:R-:W-:Y:S02]  /*10390*/  PRMT R182, R2.reuse, 0x7610, R182 ;  /* 0x0000761002b67816 */ /* 0x040fe400000000b6 */
[----:B------:R-:W-:-:S02]  /*103a0*/  PRMT R181, R2, 0x7632, R181 ;  /* 0x0000763202b57816 */ /* 0x000fc400000000b5 */
[----:B------:R-:W-:Y:S01]  /*103b0*/  LOP3.LUT R2, R4, 0xff, RZ, 0xc0, !PT ;  /* 0x000000ff04027812 */ /* 0x000fe200078ec0ff */
[----:B------:R-:W-:Y:S01]  /*103c0*/  @!P5 HFMA2.BF16_V2 R42, -RZ.H0_H0, RZ.H0_H0, -R184.H0_H0 ;  /* 0x200000ffff2ad231 */ /* 0x000fe200003409b8 */
[----:B------:R-:W-:Y:S02]  /*103d0*/  PRMT R183, R9, 0x7632, R183 ;  /* 0x0000763209b77816 */ /* 0x000fe400000000b7 */
[----:B------:R-:W-:Y:S02]  /*103e0*/  @!P6 PRMT R185, R40, 0x5410, RZ ;  /* 0x0000541028b9e816 */ /* 0x000fe400000000ff */
[----:B------:R-:W-:Y:S02]  /*103f0*/  ISETP.LE.U32.AND P6, PT, R2, UR13, PT ;  /* 0x0000000d02007c0c */ /* 0x000fe4000bfc3070 */
[----:B------:R-:W-:Y:S02]  /*10400*/  SHF.R.U32.HI R2, RZ, 0x18, R4 ;  /* 0x00000018ff027819 */ /* 0x000fe40000011604 */
[----:B------:R-:W-:-:S02]  /*10410*/  PRMT R43, R184, 0x5410, R183 ;  /* 0x00005410b82b7816 */ /* 0x000fc400000000b7 */
[----:B------:R-:W-:Y:S01]  /*10420*/  @!P5 PRMT R184, R42, 0x5410, RZ ;  /* 0x000054102ab8d816 */ /* 0x000fe200000000ff */
[----:B------:R-:W-:Y:S01]  /*10430*/  FADD.FTZ R13, R7, R49 ;  /* 0x00000031070d7221 */ /* 0x000fe20000010000 */
[----:B------:R-:W-:Y:S02]  /*10440*/  ISETP.LE.U32.AND P5, PT, R2, UR13, PT ;  /* 0x0000000d02007c0c */ /* 0x000fe4000bfa3070 */
[----:B------:R-:W-:Y:S01]  /*10450*/  SHF.R.U32.HI R8, RZ, 0x10, R6 ;  /* 0x00000010ff087819 */ /* 0x000fe20000011606 */
[----:B------:R-:W-:Y:S01]  /*10460*/  IMAD.WIDE.U32 R6, R34, -0x2daee0ad, RZ ;  /* 0xd2511f5322067825 */ /* 0x000fe200078e00ff */
[----:B------:R-:W-:Y:S02]  /*10470*/  LOP3.LUT R2, R243, UR42, R114, 0x96, !PT ;  /* 0x0000002af3027c12 */ /* 0x000fe4000f8e9672 */
[----:B------:R-:W-:Y:S02]  /*10480*/  LOP3.LUT R10, R4, 0xffff, RZ, 0xc0, !PT ;  /* 0x0000ffff040a7812 */ /* 0x000fe400078ec0ff */
[----:B------:R-:W-:Y:S01]  /*10490*/  SHF.R.U32.HI R12, RZ, 0x10, R4 ;  /* 0x00000010ff0c7819 */ /* 0x000fe20000011604 */
[----:B------:R-:W-:Y:S01]  /*104a0*/  IMAD.WIDE.U32 R4, R2, -0x2daee0ad, RZ ;  /* 0xd2511f5302047825 */ /* 0x000fe200078e00ff */
[----:B------:R-:W-:-:S04]  /*104b0*/  LOP3.LUT R3, R7, UR41, R250, 0x96, !PT ;  /* 0x0000002907037c12 */ /* 0x000fc8000f8e96fa */
[----:B------:R-:W-:Y:S01]  /*104c0*/  LOP3.LUT R2, R5, UR39, R6, 0x96, !PT ;  /* 0x0000002705027c12 */ /* 0x000fe2000f8e9606 */
[----:B------:R-:W-:-:S04]  /*104d0*/  IMAD.WIDE.U32 R6, R3, -0x326172a9, RZ ;  /* 0xcd9e8d5703067825 */ /* 0x000fc800078e00ff */
[----:B------:R-:W-:Y:S01]  /*104e0*/  IMAD.WIDE.U32 R2, R2, -0x326172a9, RZ ;  /* 0xcd9e8d5702027825 */ /* 0x000fe200078e00ff */
[----:B------:R-:W-:Y:S02]  /*104f0*/  LOP3.LUT R7, R7, UR40, R242, 0x96, !PT ;  /* 0x0000002807077c12 */ /* 0x000fe4000f8e96f2 */
[----:B------:R-:W-:Y:S02]  /*10500*/  LOP3.LUT R8, R8, 0xff, RZ, 0xc0, !PT ;  /* 0x000000ff08087812 */ /* 0x000fe400078ec0ff */
[----:B------:R-:W-:Y:S01]  /*10510*/  LOP3.LUT R3, R3, UR38, R6, 0x96, !PT ;  /* 0x0000002603037c12 */ /* 0x000fe2000f8e9606 */
[----:B------:R-:W-:Y:S01]  /*10520*/  IMAD.WIDE.U32 R6, R7, -0x2daee0ad, RZ ;  /* 0xd2511f5307067825 */ /* 0x000fe200078e00ff */
[----:B------:R-:W-:-:S03]  /*10530*/  ISETP.LE.U32.AND P3, PT, R8, UR13, PT ;  /* 0x0000000d08007c0c */ /* 0x000fc6000bf63070 */
[----:B------:R-:W-:Y:S01]  /*10540*/  IMAD.WIDE.U32 R8, R3, -0x2daee0ad, RZ ;  /* 0xd2511f5303087825 */ /* 0x000fe200078e00ff */
[----:B------:R-:W-:-:S04]  /*10550*/  LOP3.LUT R7, R7, UR37, R4, 0x96, !PT ;  /* 0x0000002507077c12 */ /* 0x000fc8000f8e9604 */
[----:B------:R-:W-:Y:S01]  /*10560*/  LOP3.LUT R3, R9, UR18, R6, 0x96, !PT ;  /* 0x0000001209037c12 */ /* 0x000fe2000f8e9606 */
[----:B------:R-:W-:-:S04]  /*10570*/  IMAD.WIDE.U32 R6, R7, -0x326172a9, RZ ;  /* 0xcd9e8d5707067825 */ /* 0x000fc800078e00ff */
[----:B------:R-:W-:Y:S01]  /*10580*/  @!P2 HFMA2.BF16_V2 R37, -RZ.H0_H0, RZ.H0_H0, -R181.H0_H0 ;  /* 0x200000ffff25a231 */ /* 0x000fe200003409b5 */
[----:B------:R-:W-:Y:S01]  /*10590*/  LOP3.LUT R11, R7, UR36, R2, 0x96, !PT ;  /* 0x00000024070b7c12 */ /* 0x000fe2000f8e9602 */
[----:B------:R-:W-:Y:S01]  /*105a0*/  IMAD.WIDE.U32 R2, R3, -0x326172a9, RZ ;  /* 0xcd9e8d5703027825 */ /* 0x000fe200078e00ff */
[----:B------:R-:W-:Y:S01]  /*105b0*/  PRMT R39, R182, 0x5410, R181 ;  /* 0x00005410b6277816 */ /* 0x000fe200000000b5 */
[----:B------:R-:W1:Y:S01]  /*105c0*/  MUFU.EX2 R4, R48 ;  /* 0x0000003000047308 */ /* 0x000e620000000800 */
[----:B------:R-:W-:Y:S02]  /*105d0*/  LOP3.LUT R5, R2, 0xff, RZ, 0xc0, !PT ;  /* 0x000000ff02057812 */ /* 0x000fe400078ec0ff */
[----:B------:R-:W-:Y:S02]  /*105e0*/  @!P2 PRMT R181, R37, 0x5410, RZ ;  /* 0x0000541025b5a816 */ /* 0x000fe400000000ff */
[----:B------:R-:W-:Y:S02]  /*105f0*/  ISETP.LE.U32.AND P2, PT, R5, UR13, PT ;  /* 0x0000000d05007c0c */ /* 0x000fe4000bf43070 */
[----:B------:R-:W-:Y:S01]  /*10600*/  SHF.R.U32.HI R5, RZ, 0x8, R10 ;  /* 0x00000008ff057819 */ /* 0x000fe2000001160a */
[----:B------:R-:W-:Y:S01]  /*10610*/  @!P4 HFMA2.BF16_V2 R41, -RZ.H0_H0, RZ.H0_H0, -R183.H0_H0 ;  /* 0x200000ffff29c231 */ /* 0x000fe200003409b7 */
[----:B------:R-:W-:-:S02]  /*10620*/  LOP3.LUT R6, R3, UR27, R6, 0x96, !PT ;  /* 0x0000001b03067c12 */ /* 0x000fc4000f8e9606 */
[----:B------:R-:W-:Y:S02]  /*10630*/  LOP3.LUT R7, R2, 0xffff, RZ, 0xc0, !PT ;  /* 0x0000ffff02077812 */ /* 0x000fe400078ec0ff */
[--C-:B------:R-:W-:Y:S02]  /*10640*/  SHF.R.U32.HI R10, RZ, 0x10, R2.reuse ;  /* 0x00000010ff0a7819 */ /* 0x100fe40000011602 */
[----:B------:R-:W-:Y:S02]  /*10650*/  SHF.R.U32.HI R3, RZ, 0x18, R2 ;  /* 0x00000018ff037819 */ /* 0x000fe40000011602 */
[----:B------:R-:W-:Y:S01]  /*10660*/  LOP3.LUT R2, R5, 0xffff, RZ, 0xc0, !PT ;  /* 0x0000ffff05027812 */ /* 0x000fe200078ec0ff */
[----:B------:R-:W-:Y:S01]  /*10670*/  @!P3 HFMA2.BF16_V2 R38, -RZ.H0_H0, RZ.H0_H0, -R182.H0_H0 ;  /* 0x200000ffff26b231 */ /* 0x000fe200003409b6 */
[----:B------:R-:W-:Y:S02]  /*10680*/  @!P4 PRMT R183, R41, 0x5410, RZ ;  /* 0x0000541029b7c816 */ /* 0x000fe400000000ff */
[----:B------:R-:W-:-:S02]  /*10690*/  PRMT R180, R36, 0x7610, R180 ;  /* 0x0000761024b47816 */ /* 0x000fc400000000b4 */
[----:B------:R-:W-:Y:S01]  /*106a0*/  ISETP.LE.U32.AND P4, PT, R2, UR13, PT ;  /* 0x0000000d02007c0c */ /* 0x000fe2000bf83070 */
[----:B------:R-:W-:Y:S02]  /*106b0*/  IMAD.MOV.U32 R94, RZ, RZ, R244 ;  /* 0x000000ffff5e7224 */ /* 0x000fe400078e00f4 */
[----:B------:R-:W-:Y:S01]  /*106c0*/  IMAD.MOV.U32 R95, RZ, RZ, R245 ;  /* 0x000000ffff5f7224 */ /* 0x000fe200078e00f5 */
[----:B------:R-:W-:Y:S01]  /*106d0*/  MUFU.EX2 R244, R113 ;  /* 0x0000007100f47308 */ /* 0x000fe20000000800 */
[----:B------:R-:W-:Y:S01]  /*106e0*/  @!P6 HFMA2.BF16_V2 R44, -RZ.H0_H0, RZ.H0_H0, -R180.H0_H0 ;  /* 0x200000ffff2ce231 */ /* 0x000fe200003409b4 */
[----:B------:R-:W-:Y:S02]  /*106f0*/  PRMT R179, R36, 0x7632, R179 ;  /* 0x0000763224b37816 */ /* 0x000fe400000000b3 */
[----:B------:R-:W-:-:S04]  /*10700*/  @!P3 PRMT R182, R38, 0x5410, RZ ;  /* 0x0000541026b6b816 */ /* 0x000fc800000000ff */
[----:B------:R-:W2:Y:S01]  /*10710*/  MUFU.EX2 R245, R112 ;  /* 0x0000007000f57308 */ /* 0x000ea20000000800 */
[----:B------:R-:W-:Y:S02]  /*10720*/  ISETP.LE.U32.AND P3, PT, R3, UR13, PT ;  /* 0x0000000d03007c0c */ /* 0x000fe4000bf63070 */
[----:B------:R-:W-:Y:S02]  /*10730*/  LOP3.LUT R2, R12, 0xff, RZ, 0xc0, !PT ;  /* 0x000000ff0c027812 */ /* 0x000fe400078ec0ff */
[----:B-1----:R-:W-:Y:S02]  /*10740*/  F2FP.BF16.F32.PACK_AB R3, R4, R25 ;  /* 0x000000190403723e */ /* 0x002fe400000010ff */
[----:B------:R-:W-:Y:S02]  /*10750*/  PRMT R25, R180, 0x5410, R179 ;  /* 0x00005410b4197816 */ /* 0x000fe400000000b3 */
[----:B------:R-:W-:Y:S02]  /*10760*/  @!P6 PRMT R180, R44, 0x5410, RZ ;  /* 0x000054102cb4e816 */ /* 0x000fe400000000ff */
[----:B------:R-:W-:Y:S01]  /*10770*/  ISETP.LE.U32.AND P6, PT, R2, UR13, PT ;  /* 0x0000000d02007c0c */ /* 0x000fe2000bfc3070 */
[----:B------:R-:W-:Y:S01]  /*10780*/  @!P4 HFMA2.BF16_V2 R46, -RZ.H0_H0, RZ.H0_H0, -R179.H0_H0 ;  /* 0x200000ffff2ec231 */ /* 0x000fe200003409b3 */
[----:B------:R-:W-:Y:S01]  /*10790*/  SHF.R.U32.HI R2, RZ, 0x8, R7 ;  /* 0x00000008ff027819 */ /* 0x000fe20000011607 */
[----:B------:R-:W3:Y:S03]  /*107a0*/  LDL R44, [R1+0x60] ;  /* 0x00006000012c7983 */ /* 0x000ee60000100800 */
[----:B------:R-:W-:-:S02]  /*107b0*/  LOP3.LUT R2, R2, 0xffff, RZ, 0xc0, !PT ;  /* 0x0000ffff02027812 */ /* 0x000fc400078ec0ff */
[----:B------:R-:W-:Y:S02]  /*107c0*/  @!P4 PRMT R179, R46, 0x5410, RZ ;  /* 0x000054102eb3c816 */ /* 0x000fe400000000ff */
[----:B------:R-:W-:Y:S02]  /*107d0*/  ISETP.LE.U32.AND P4, PT, R2, UR13, PT ;  /* 0x0000000d02007c0c */ /* 0x000fe4000bf83070 */
[----:B--2---:R-:W-:-:S04]  /*107e0*/  F2FP.BF16.F32.PACK_AB R2, R244, R245 ;  /* 0x000000f5f402723e */ /* 0x004fc800000010ff */
[C---:B------:R-:W-:Y:S02]  /*107f0*/  PRMT R178, R2.reuse, 0x7610, R178 ;  /* 0x0000761002b27816 */ /* 0x040fe400000000b2 */
[----:B------:R-:W-:-:S03]  /*10800*/  PRMT R177, R2, 0x7632, R177 ;  /* 0x0000763202b17816 */ /* 0x000fc600000000b1 */
[----:B------:R-:W-:Y:S01]  /*10810*/  @!P6 HFMA2.BF16_V2 R47, -RZ.H0_H0, RZ.H0_H0, -R178.H0_H0 ;  /* 0x200000ffff2fe231 */ /* 0x000fe200003409b2 */
[----:B------:R-:W-:-:S04]  /*10820*/  PRMT R36, R178, 0x5410, R177 ;  /* 0x00005410b2247816 */ /* 0x000fc800000000b1 */
[----:B------:R-:W-:Y:S02]  /*10830*/  @!P6 PRMT R178, R47, 0x5410, RZ ;  /* 0x000054102fb2e816 */ /* 0x000fe400000000ff */
[----:B------:R-:W2:Y:S01]  /*10840*/  LDL R47, [R1+0x64] ;  /* 0x00006400012f7983 */ /* 0x000ea20000100800 */
[----:B------:R-:W-:Y:S01]  /*10850*/  LOP3.LUT R2, R6, 0xff, RZ, 0xc0, !PT ;  /* 0x000000ff06027812 */ /* 0x000fe200078ec0ff */
[----:B------:R-:W-:-:S03]  /*10860*/  FADD.FTZ R9, R4, R35 ;  /* 0x0000002304097221 */ /* 0x000fc60000010000 */
[----:B------:R-:W-:Y:S02]  /*10870*/  ISETP.LE.U32.AND P6, PT, R2, UR13, PT ;  /* 0x0000000d02007c0c */ /* 0x000fe4000bfc3070 */
[----:B------:R-:W-:Y:S01]  /*10880*/  LOP3.LUT R2, R6, 0xffff, RZ, 0xc0, !PT ;  /* 0x0000ffff06027812 */ /* 0x000fe200078ec0ff */
[----:B------:R-:W1:Y:S01]  /*10890*/  MUFU.EX2 R4, R66 ;  /* 0x0000004200047308 */ /* 0x000e620000000800 */
[----:B------:R-:W-:Y:S02]  /*108a0*/  @!P5 HFMA2.BF16_V2 R50, -RZ.H0_H0, RZ.H0_H0, -R177.H0_H0 ;  /* 0x200000ffff32d231 */ /* 0x000fe400003409b1 */
[----:B------:R-:W-:Y:S02]  /*108b0*/  SHF.R.U32.HI R2, RZ, 0x8, R2 ;  /* 0x00000008ff027819 */ /* 0x000fe40000011602 */
[----:B------:R-:W-:-:S03]  /*108c0*/  PRMT R5, R3, 0x7610, R5 ;  /* 0x0000761003057816 */ /* 0x000fc60000000005 */
[----:B------:R-:W4:Y:S01]  /*108d0*/  MUFU.EX2 R7, R69 ;  /* 0x0000004500077308 */ /* 0x000f220000000800 */
[----:B------:R-:W-:Y:S01]  /*108e0*/  LOP3.LUT R2, R2, 0xffff, RZ, 0xc0, !PT ;  /* 0x0000ffff02027812 */ /* 0x000fe200078ec0ff */
[--C-:B------:R-:W-:Y:S01]  /*108f0*/  FADD.FTZ R12, R27, R13.reuse ;  /* 0x0000000d1b0c7221 */ /* 0x100fe20000010000 */
        /* <DEDUP_REMOVED lines=8> */
[----:B------:R-:W-:-:S04]  /*10980*/  IMAD.WIDE.U32 R2, R11, -0x2daee0ad, RZ ;  /* 0xd2511f530b027825 */ /* 0x000fc800078e00ff */
[----:B-1----:R-:W-:Y:S01]  /*10990*/  FADD.FTZ R10, R4, R9 ;  /* 0x00000009040a7221 */ /* 0x002fe20000010000 */
[----:B----4-:R-:W-:Y:S02]  /*109a0*/  F2FP.BF16.F32.PACK_AB R9, R7, R4 ;  /* 0x000000040709723e */ /* 0x010fe400000010ff */
[----:B------:R-:W-:Y:S02]  /*109b0*/  LOP3.LUT R4, R3, UR21, R8, 0x96, !PT ;  /* 0x0000001503047c12 */ /* 0x000fe4000f8e9608 */
[C---:B------:R-:W-:Y:S02]  /*109c0*/  PRMT R176, R9.reuse, 0x7610, R176 ;  /* 0x0000761009b07816 */ /* 0x040fe400000000b0 */
[----:B------:R-:W-:Y:S02]  /*109d0*/  LOP3.LUT R3, R2, 0xffff, RZ, 0xc0, !PT ;  /* 0x0000ffff02037812 */ /* 0x000fe400078ec0ff */
[----:B------:R-:W-:Y:S01]  /*109e0*/  PRMT R175, R9, 0x7632, R175 ;  /* 0x0000763209af7816 */ /* 0x000fe200000000af */
[----:B------:R-:W-:Y:S01]  /*109f0*/  @!P2 HFMA2.BF16_V2 R56, -RZ.H0_H0, RZ.H0_H0, -R176.H0_H0 ;  /* 0x200000ffff38a231 */ /* 0x000fe200003409b0 */
[----:B------:R-:W-:-:S02]  /*10a00*/  SHF.R.U32.HI R3, RZ, 0x8, R3 ;  /* 0x00000008ff037819 */ /* 0x000fc40000011603 */
[----:B------:R-:W-:Y:S01]  /*10a10*/  LOP3.LUT R8, R2, 0xff, RZ, 0xc0, !PT ;  /* 0x000000ff02087812 */ /* 0x000fe200078ec0ff */
[----:B------:R-:W-:Y:S01]  /*10a20*/  @!P4 HFMA2.BF16_V2 R57, -RZ.H0_H0, RZ.H0_H0, -R175.H0_H0 ;  /* 0x200000ffff39c231 */ /* 0x000fe200003409af */
[--C-:B------:R-:W-:Y:S02]  /*10a30*/  SHF.R.U32.HI R11, RZ, 0x10, R2.reuse ;  /* 0x00000010ff0b7819 */ /* 0x100fe40000011602 */
[----:B------:R-:W-:Y:S02]  /*10a40*/  SHF.R.U32.HI R2, RZ, 0x18, R2 ;  /* 0x00000018ff027819 */ /* 0x000fe40000011602 */
[----:B------:R-:W-:Y:S01]  /*10a50*/  LOP3.LUT R3, R3, 0xffff, RZ, 0xc0, !PT ;  /* 0x0000ffff03037812 */ /* 0x000fe200078ec0ff */
[----:B------:R-:W-:Y:S01]  /*10a60*/  IMAD.MOV.U32 R96, RZ, RZ, R79 ;  /* 0x000000ffff607224 */ /* 0x000fe200078e004f */
[----:B------:R-:W-:Y:S01]  /*10a70*/  PRMT R38, R176, 0x5410, R175 ;  /* 0x00005410b0267816 */ /* 0x000fe200000000af */
[----:B------:R-:W-:Y:S01]  /*10a80*/  IMAD.MOV.U32 R79, RZ, RZ, R241 ;  /* 0x000000ffff4f7224 */ /* 0x000fe200078e00f1 */
[----:B------:R-:W-:Y:S01]  /*10a90*/  @!P2 PRMT R176, R56, 0x5410, RZ ;  /* 0x0000541038b0a816 */ /* 0x000fe200000000ff */
[----:B------:R-:W-:Y:S01]  /*10aa0*/  MUFU.EX2 R241, R83 ;  /* 0x0000005300f17308 */ /* 0x000fe20000000800 */
[----:B------:R-:W-:-:S02]  /*10ab0*/  ISETP.LE.U32.AND P2, PT, R2, UR13, PT ;  /* 0x0000000d02007c0c */ /* 0x000fc4000bf43070 */
[----:B------:R-:W-:Y:S01]  /*10ac0*/  @!P4 PRMT R175, R57, 0x5410, RZ ;  /* 0x0000541039afc816 */ /* 0x000fe200000000ff */
[----:B------:R-:W-:Y:S01]  /*10ad0*/  IMAD.MOV.U32 R56, RZ, RZ, R94 ;  /* 0x000000ffff387224 */ /* 0x000fe200078e005e */
[----:B------:R-:W-:Y:S01]  /*10ae0*/  ISETP.LE.U32.AND P4, PT, R3, UR13, PT ;  /* 0x0000000d03007c0c */ /* 0x000fe2000bf83070 */
[----:B------:R-:W-:Y:S01]  /*10af0*/  IMAD.MOV.U32 R42, RZ, RZ, R93 ;  /* 0x000000ffff2a7224 */ /* 0x000fe200078e005d */
[----:B------:R-:W-:Y:S01]  /*10b00*/  LOP3.LUT R3, R4, 0xffff, RZ, 0xc0, !PT ;  /* 0x0000ffff04037812 */ /* 0x000fe200078ec0ff */
[----:B------:R-:W1:Y:S01]  /*10b10*/  MUFU.EX2 R2, R82 ;  /* 0x0000005200027308 */ /* 0x000e620000000800 */
[----:B------:R-:W-:Y:S01]  /*10b20*/  PRMT R174, R70, 0x7610, R174 ;  /* 0x0000761046ae7816 */ /* 0x000fe200000000ae */
[----:B------:R-:W-:Y:S02]  /*10b30*/  IMAD.MOV.U32 R94, RZ, RZ, R68 ;  /* 0x000000ffff5e7224 */ /* 0x000fe400078e0044 */
[----:B------:R-:W-:Y:S02]  /*10b40*/  IMAD.MOV.U32 R93, RZ, RZ, R246 ;  /* 0x000000ffff5d7224 */ /* 0x000fe400078e00f6 */
[----:B------:R-:W-:-:S02]  /*10b50*/  IMAD.MOV.U32 R68, RZ, RZ, R55 ;  /* 0x000000ffff447224 */ /* 0x000fc400078e0037 */
[----:B------:R-:W-:Y:S01]  /*10b60*/  IMAD.MOV.U32 R246, RZ, RZ, R214 ;  /* 0x000000fffff67224 */ /* 0x000fe200078e00d6 */
[----:B------:R-:W-:Y:S01]  /*10b70*/  SHF.R.U32.HI R3, RZ, 0x8, R3 ;  /* 0x00000008ff037819 */ /* 0x000fe20000011603 */
[----:B------:R-:W-:Y:S02]  /*10b80*/  IMAD.MOV.U32 R55, RZ, RZ, R240 ;  /* 0x000000ffff377224 */ /* 0x000fe400078e00f0 */
[----:B------:R-:W-:Y:S01]  /*10b90*/  IMAD.MOV.U32 R214, RZ, RZ, R211 ;  /* 0x000000ffffd67224 */ /* 0x000fe200078e00d3 */
[----:B------:R-:W-:Y:S01]  /*10ba0*/  MUFU.EX2 R240, R86 ;  /* 0x0000005600f07308 */ /* 0x000fe20000000800 */
[----:B------:R-:W-:Y:S01]  /*10bb0*/  PRMT R173, R70, 0x7632, R173 ;  /* 0x0000763246ad7816 */ /* 0x000fe200000000ad */
[----:B------:R-:W-:Y:S01]  /*10bc0*/  @!P6 HFMA2.BF16_V2 R58, -RZ.H0_H0, RZ.H0_H0, -R174.H0_H0 ;  /* 0x200000ffff3ae231 */ /* 0x000fe200003409ae */
[----:B------:R-:W-:Y:S01]  /*10bd0*/  LOP3.LUT R3, R3, 0xffff, RZ, 0xc0, !PT ;  /* 0x0000ffff03037812 */ /* 0x000fe200078ec0ff */
[----:B------:R-:W-:-:S04]  /*10be0*/  @!P5 HFMA2.BF16_V2 R53, -RZ.H0_H0, RZ.H0_H0, -R13.H0_H0 ;  /* 0x200000ffff35d231 */ /* 0x000fc8000034090d */
[----:B------:R-:W4:Y:S01]  /*10bf0*/  MUFU.EX2 R211, R97 ;  /* 0x0000006100d37308 */ /* 0x000f220000000800 */
[----:B------:R-:W-:Y:S02]  /*10c00*/  PRMT R37, R174, 0x5410, R173 ;  /* 0x00005410ae257816 */ /* 0x000fe400000000ad */
[----:B------:R-:W-:Y:S01]  /*10c10*/  @!P6 PRMT R174, R58, 0x5410, RZ ;  /* 0x000054103aaee816 */ /* 0x000fe200000000ff */
[----:B------:R-:W-:Y:S01]  /*10c20*/  @!P3 HFMA2.BF16_V2 R59, -RZ.H0_H0, RZ.H0_H0, -R173.H0_H0 ;  /* 0x200000ffff3bb231 */ /* 0x000fe200003409ad */
[----:B------:R-:W-:Y:S02]  /*10c30*/  ISETP.LE.U32.AND P6, PT, R3, UR13, PT ;  /* 0x0000000d03007c0c */ /* 0x000fe4000bfc3070 */
[----:B------:R-:W-:Y:S02]  /*10c40*/  @!P5 PRMT R13, R53, 0x5410, RZ ;  /* 0x00005410350dd816 */ /* 0x000fe400000000ff */
[----:B------:R-:W-:Y:S01]  /*10c50*/  ISETP.LE.U32.AND P5, PT, R8, UR13, PT ;  /* 0x0000000d08007c0c */ /* 0x000fe2000bfa3070 */
[----:B------:R-:W-:Y:S01]  /*10c60*/  FADD.FTZ R7, R7, R10 ;  /* 0x0000000a07077221 */ /* 0x000fe20000010000 */
[----:B------:R-:W-:Y:S01]  /*10c70*/  LOP3.LUT R8, R4, 0xff, RZ, 0xc0, !PT ;  /* 0x000000ff04087812 */ /* 0x000fe200078ec0ff */
[----:B------:R-:W-:Y:S01]  /*10c80*/  IMAD.MOV.U32 R57, RZ, RZ, R95 ;  /* 0x000000ffff397224 */ /* 0x000fe200078e005f */
[----:B-1----:R-:W-:Y:S01]  /*10c90*/  F2FP.BF16.F32.PACK_AB R3, R241, R2 ;  /* 0x00000002f103723e */ /* 0x002fe200000010ff */
[----:B------:R-:W-:Y:S01]  /*10ca0*/  IMAD.MOV.U32 R95, RZ, RZ, R67 ;  /* 0x000000ffff5f7224 */ /* 0x000fe200078e0043 */
[----:B------:R-:W-:Y:S01]  /*10cb0*/  @!P3 PRMT R173, R59, 0x5410, RZ ;  /* 0x000054103badb816 */ /* 0x000fe200000000ff */
[----:B------:R-:W-:Y:S01]  /*10cc0*/  IMAD.MOV.U32 R67, RZ, RZ, R64 ;  /* 0x000000ffff437224 */ /* 0x000fe200078e0040 */
[----:B------:R-:W-:Y:S01]  /*10cd0*/  ISETP.LE.U32.AND P3, PT, R8, UR13, PT ;  /* 0x0000000d08007c0c */ /* 0x000fe2000bf63070 */
[----:B------:R-:W-:Y:S01]  /*10ce0*/  FADD.FTZ R64, R2, R7 ;  /* 0x0000000702407221 */ /* 0x000fe20000010000 */
[----:B------:R-:W-:-:S02]  /*10cf0*/  PRMT R139, R3, 0x7632, R139 ;  /* 0x00007632038b7816 */ /* 0x000fc4000000008b */
[----:B----4-:R-:W-:Y:S02]  /*10d00*/  F2FP.BF16.F32.PACK_AB R2, R211, R240 ;  /* 0x000000f0d302723e */ /* 0x010fe400000010ff */
[----:B------:R-:W-:Y:S01]  /*10d10*/  PRMT R172, R3, 0x7610, R172 ;  /* 0x0000761003ac7816 */ /* 0x000fe200000000ac */
[----:B------:R-:W-:Y:S01]  /*10d20*/  @!P6 HFMA2.BF16_V2 R62, -RZ.H0_H0, RZ.H0_H0, -R139.H0_H0 ;  /* 0x200000ffff3ee231 */ /* 0x000fe2000034098b */
[C---:B------:R-:W-:Y:S02]  /*10d30*/  PRMT R138, R2.reuse, 0x7610, R138 ;  /* 0x00007610028a7816 */ /* 0x040fe4000000008a */
[----:B------:R-:W-:Y:S02]  /*10d40*/  PRMT R137, R2, 0x7632, R137 ;  /* 0x0000763202897816 */ /* 0x000fe40000000089 */
[----:B------:R-:W-:Y:S01]  /*10d50*/  SHF.R.U32.HI R2, RZ, 0x18, R6 ;  /* 0x00000018ff027819 */ /* 0x000fe20000011606 */
[----:B------:R-:W-:Y:S01]  /*10d60*/  IMAD.MOV.U32 R251, RZ, RZ, R84 ;  /* 0x000000fffffb7224 */ /* 0x000fe200078e0054 */
[----:B------:R-:W-:Y:S01]  /*10d70*/  PRMT R51, R172, 0x5410, R139 ;  /* 0x00005410ac337816 */ /* 0x000fe2000000008b */
[----:B------:R-:W-:Y:S01]  /*10d80*/  IMAD.MOV.U32 R84, RZ, RZ, R247 ;  /* 0x000000ffff547224 */ /* 0x000fe200078e00f7 */
[----:B------:R-:W-:Y:S01]  /*10d90*/  @!P6 PRMT R139, R62, 0x5410, RZ ;  /* 0x000054103e8be816 */ /* 0x000fe200000000ff */
[----:B------:R-:W-:Y:S01]  /*10da0*/  IMAD.MOV.U32 R247, RZ, RZ, R188 ;  /* 0x000000fffff77224 */ /* 0x000fe200078e00bc */
[----:B------:R-:W-:Y:S01]  /*10db0*/  ISETP.LE.U32.AND P6, PT, R2, UR13, PT ;  /* 0x0000000d02007c0c */ /* 0x000fe2000bfc3070 */
[----:B------:R-:W-:Y:S01]  /*10dc0*/  @!P3 HFMA2.BF16_V2 R60, -RZ.H0_H0, RZ.H0_H0, -R172.H0_H0 ;  /* 0x200000ffff3cb231 */ /* 0x000fe200003409ac */
[----:B------:R-:W1:Y:S01]  /*10dd0*/  MUFU.EX2 R2, R100 ;  /* 0x0000006400027308 */ /* 0x000e620000000800 */
[----:B------:R-:W-:Y:S01]  /*10de0*/  IMAD.MOV.U32 R112, RZ, RZ, R208 ;  /* 0x000000ffff707224 */ /* 0x000fe200078e00d0 */
[----:B------:R-:W-:Y:S01]  /*10df0*/  LOP3.LUT R3, R11, 0xff, RZ, 0xc0, !PT ;  /* 0x000000ff0b037812 */ /* 0x000fe200078ec0ff */
[----:B------:R-:W-:-:S02]  /*10e00*/  IMAD.MOV.U32 R113, RZ, RZ, R209 ;  /* 0x000000ffff717224 */ /* 0x000fc400078e00d1 */
[----:B------:R-:W-:-:S03]  /*10e10*/  FADD.FTZ R9, R24, R12 ;  /* 0x0000000c18097221 */ /* 0x000fc60000010000 */
[----:B------:R-:W4:Y:S01]  /*10e20*/  MUFU.EX2 R188, R101 ;  /* 0x0000006500bc7308 */ /* 0x000f220000000800 */
[----:B------:R-:W-:Y:S02]  /*10e30*/  @!P3 PRMT R172, R60, 0x5410, RZ ;  /* 0x000054103cacb816 */ /* 0x000fe400000000ff */
[----:B------:R-:W-:-:S05]  /*10e40*/  ISETP.LE.U32.AND P3, PT, R3, UR13, PT ;  /* 0x0000000d03007c0c */ /* 0x000fca000bf63070 */
[----:B------:R-:W-:Y:S01]  /*10e50*/  MUFU.EX2 R209, R87 ;  /* 0x0000005700d17308 */ /* 0x000fe20000000800 */
[----:B------:R-:W-:-:S07]  /*10e60*/  FADD.FTZ R3, R14, R9 ;  /* 0x000000090e037221 */ /* 0x000fce0000010000 */
[----:B------:R-:W4:Y:S01]  /*10e70*/  MUFU.EX2 R208, R98 ;  /* 0x0000006200d07308 */ /* 0x000f220000000800 */
[----:B------:R-:W-:Y:S02]  /*10e80*/  IMAD.MOV.U32 R85, RZ, RZ, R92 ;  /* 0x000000ffff557224 */ /* 0x000fe400078e005c */
[----:B------:R-:W-:Y:S02]  /*10e90*/  IMAD.MOV.U32 R92, RZ, RZ, R65 ;  /* 0x000000ffff5c7224 */ /* 0x000fe400078e0041 */
[----:B------:R-:W-:Y:S01]  /*10ea0*/  FADD.FTZ R65, R19, R3 ;  /* 0x0000000313417221 */ /* 0x000fe20000010000 */
[----:B------:R-:W-:Y:S01]  /*10eb0*/  IMAD.MOV.U32 R41, RZ, RZ, R78 ;  /* 0x000000ffff297224 */ /* 0x000fe200078e004e */
[----:B------:R-:W-:Y:S01]  /*10ec0*/  SHF.R.U32.HI R3, RZ, 0x10, R6 ;  /* 0x00000010ff037819 */ /* 0x000fe20000011606 */
[----:B------:R-:W-:Y:S02]  /*10ed0*/  IMAD.MOV.U32 R78, RZ, RZ, R213 ;  /* 0x000000ffff4e7224 */ /* 0x000fe400078e00d5 */
[----:B------:R-:W-:-:S02]  /*10ee0*/  @!P5 HFMA2.BF16_V2 R61, -RZ.H0_H0, RZ.H0_H0, -R138.H0_H0 ;  /* 0x200000ffff3dd231 */ /* 0x000fc4000034098a */
[----:B------:R-:W-:Y:S01]  /*10ef0*/  IMAD.MOV.U32 R213, RZ, RZ, R212 ;  /* 0x000000ffffd57224 */ /* 0x000fe200078e00d4 */
[----:B------:R-:W-:Y:S01]  /*10f00*/  LOP3.LUT R3, R3, 0xff, RZ, 0xc0, !PT ;  /* 0x000000ff03037812 */ /* 0x000fe200078ec0ff */
[----:B------:R-:W-:Y:S01]  /*10f10*/  IMAD.MOV.U32 R212, RZ, RZ, R215 ;  /* 0x000000ffffd47224 */ /* 0x000fe200078e00d7 */
[----:B------:R-:W-:Y:S01]  /*10f20*/  UIADD3 UR4, UR29, -0x4498517b, URZ ;  /* 0xbb67ae851d047890 */ /* 0x000fe2000fffe03f */
[----:B------:R-:W-:Y:S02]  /*10f30*/  IMAD.MOV.U32 R215, RZ, RZ, R252 ;  /* 0x000000ffffd77224 */ /* 0x000fe400078e00fc */
[----:B-1----:R-:W-:Y:S01]  /*10f40*/  FADD.FTZ R252, R2, R99 ;  /* 0x0000006302fc7221 */ /* 0x002fe20000010000 */
[----:B------:R-:W-:Y:S01]  /*10f50*/  PRMT R50, R138, 0x5410, R137 ;  /* 0x000054108a327816 */ /* 0x000fe20000000089 */
[----:B------:R-:W-:Y:S01]  /*10f60*/  @!P4 HFMA2.BF16_V2 R63, -RZ.H0_H0, RZ.H0_H0, -R137.H0_H0 ;  /* 0x200000ffff3fc231 */ /* 0x000fe20000340989 */
[----:B----4-:R-:W-:Y:S02]  /*10f70*/  F2FP.BF16.F32.PACK_AB R2, R188, R2 ;  /* 0x00000002bc02723e */ /* 0x010fe400000010ff */
[----:B------:R-:W-:-:S02]  /*10f80*/  @!P5 PRMT R138, R61, 0x5410, RZ ;  /* 0x000054103d8ad816 */ /* 0x000fc400000000ff */
[----:B------:R-:W-:Y:S02]  /*10f90*/  F2FP.BF16.F32.PACK_AB R6, R208, R209 ;  /* 0x000000d1d006723e */ /* 0x000fe400000010ff */
[----:B------:R-:W-:Y:S02]  /*10fa0*/  ISETP.LE.U32.AND P5, PT, R3, UR13, PT ;  /* 0x0000000d03007c0c */ /* 0x000fe4000bfa3070 */
[----:B------:R-:W-:Y:S02]  /*10fb0*/  SHF.R.U32.HI R3, RZ, 0x18, R4 ;  /* 0x00000018ff037819 */ /* 0x000fe40000011604 */
[C---:B------:R-:W-:Y:S02]  /*10fc0*/  PRMT R34, R2.reuse, 0x7610, R34 ;  /* 0x0000761002227816 */ /* 0x040fe40000000022 */
[----:B------:R-:W-:Y:S02]  /*10fd0*/  PRMT R27, R2, 0x7632, R27 ;  /* 0x00007632021b7816 */ /* 0x000fe4000000001b */
[----:B------:R-:W-:-:S02]  /*10fe0*/  PRMT R136, R6, 0x7610, R136 ;  /* 0x0000761006887816 */ /* 0x000fc40000000088 */
[----:B------:R-:W-:Y:S02]  /*10ff0*/  LOP3.LUT R2, R113, UR4, R56, 0x96, !PT ;  /* 0x0000000471027c12 */ /* 0x000fe4000f8e9638 */
[----:B------:R-:W-:Y:S02]  /*11000*/  @!P4 PRMT R137, R63, 0x5410, RZ ;  /* 0x000054103f89c816 */ /* 0x000fe400000000ff */
[----:B------:R-:W-:Y:S02]  /*11010*/  ISETP.LE.U32.AND P4, PT, R3, UR13, PT ;  /* 0x0000000d03007c0c */ /* 0x000fe4000bf83070 */
[----:B------:R-:W-:Y:S01]  /*11020*/  SHF.R.U32.HI R3, RZ, 0x10, R4 ;  /* 0x00000010ff037819 */ /* 0x000fe20000011604 */
[----:B------:R-:W-:Y:S01]  /*11030*/  @!P3 HFMA2.BF16_V2 R71, -RZ.H0_H0, RZ.H0_H0, -R136.H0_H0 ;  /* 0x200000ffff47b231 */ /* 0x000fe20000340988 */
[----:B------:R-:W-:Y:S01]  /*11040*/  PRMT R35, R6, 0x7632, R35 ;  /* 0x0000763206237816 */ /* 0x000fe20000000023 */
[----:B------:R-:W-:Y:S01]  /*11050*/  IMAD.WIDE.U32 R242, R2, -0x326172a9, RZ ;  /* 0xcd9e8d5702f27825 */ /* 0x000fe200078e00ff */
[----:B------:R-:W-:-:S02]  /*11060*/  LOP3.LUT R2, R23, UR41, R112, 0x96, !PT ;  /* 0x0000002917027c12 */ /* 0x000fc4000f8e9670 */
[----:B------:R-:W-:Y:S02]  /*11070*/  LOP3.LUT R3, R3, 0xff, RZ, 0xc0, !PT ;  /* 0x000000ff03037812 */ /* 0x000fe400078ec0ff */
[----:B------:R-:W-:Y:S01]  /*11080*/  PRMT R49, R136, 0x5410, R35 ;  /* 0x0000541088317816 */ /* 0x000fe20000000023 */
[----:B------:R-:W-:Y:S01]  /*11090*/  IMAD.WIDE.U32 R8, R2, -0x326172a9, RZ ;  /* 0xcd9e8d5702087825 */ /* 0x000fe200078e00ff */
[----:B------:R-:W-:Y:S02]  /*110a0*/  @!P3 PRMT R136, R71, 0x5410, RZ ;  /* 0x000054104788b816 */ /* 0x000fe400000000ff */
[----:B------:R-:W-:Y:S02]  /*110b0*/  ISETP.LE.U32.AND P3, PT, R3, UR13, PT ;  /* 0x0000000d03007c0c */ /* 0x000fe4000bf63070 */
[----:B------:R-:W-:Y:S02]  /*110c0*/  LOP3.LUT R3, R243, UR42, R114, 0x96, !PT ;  /* 0x0000002af3037c12 */ /* 0x000fe4000f8e9672 */
[----:B------:R-:W-:-:S03]  /*110d0*/  LOP3.LUT R2, R9, UR40, R242, 0x96, !PT ;  /* 0x0000002809027c12 */ /* 0x000fc6000f8e96f2 */
[----:B------:R-:W-:-:S04]  /*110e0*/  IMAD.WIDE.U32 R10, R3, -0x2daee0ad, RZ ;  /* 0xd2511f53030a7825 */ /* 0x000fc800078e00ff */
[----:B------:R-:W-:Y:S01]  /*110f0*/  IMAD.WIDE.U32 R2, R2, -0x2daee0ad, RZ ;  /* 0xd2511f5302027825 */ /* 0x000fe200078e00ff */
[----:B------:R-:W-:-:S04]  /*11100*/  LOP3.LUT R4, R11, UR39, R22, 0x96, !PT ;  /* 0x000000270b047c12 */ /* 0x000fc8000f8e9616 */
[----:B------:R-:W-:Y:S01]  /*11110*/  LOP3.LUT R12, R3, UR37, R10, 0x96, !PT ;  /* 0x00000025030c7c12 */ /* 0x000fe2000f8e960a */
[----:B------:R-:W-:-:S05]  /*11120*/  IMAD.WIDE.U32 R10, R4, -0x326172a9, RZ ;  /* 0xcd9e8d57040a7825 */ /* 0x000fca00078e00ff */
[----:B------:R-:W-:-:S05]  /*11130*/  LOP3.LUT R3, R11, UR38, R8, 0x96, !PT ;  /* 0x000000260b037c12 */ /* 0x000fca000f8e9608 */
[----:B------:R-:W-:Y:S01]  /*11140*/  IMAD.WIDE.U32 R8, R3, -0x2daee0ad, RZ ;  /* 0xd2511f5303087825 */ /* 0x000fe200078e00ff */
[----:B------:R-:W-:Y:S04]  /*11150*/  STG.E.U16 desc[UR24][R20.64+-0x80], R18 ;  /* 0xffff801214007986 */ /* 0x000fe8000c101518 */
[----:B------:R-:W-:Y:S01]  /*11160*/  LOP3.LUT R2, R9, UR18, R2, 0x96, !PT ;  /* 0x0000001209027c12 */ /* 0x000fe2000f8e9602 */
[----:B------:R-:W-:Y:S04]  /*11170*/  STG.E.U16 desc[UR24][R20.64+-0x7e], R17 ;  /* 0xffff821114007986 */ /* 0x000fe8000c101518 */
[----:B------:R-:W-:Y:S01]  /*11180*/  STG.E.U16 desc[UR24][R32.64+-0x80], R16 ;  /* 0xffff801020007986 */ /* 0x000fe2000c101518 */
[----:B------:R-:W-:-:S03]  /*11190*/  IMAD.WIDE.U32 R2, R2, -0x326172a9, RZ ;  /* 0xcd9e8d5702027825 */ /* 0x000fc600078e00ff */
[----:B------:R-:W-:Y:S04]  /*111a0*/  STG.E.U16 desc[UR24][R32.64+-0x7e], R15 ;  /* 0xffff820f20007986 */ /* 0x000fe8000c101518 */
[----:B------:R1:W-:Y:S01]  /*111b0*/  STG.E.U16 desc[UR24][R30.64+-0x80], R5 ;  /* 0xffff80051e007986 */ /* 0x0003e2000c101518 */
[----:B------:R-:W-:Y:S01]  /*111c0*/  SHF.R.U32.HI R9, RZ, 0x10, R2 ;  /* 0x00000010ff097819 */ /* 0x000fe20000011602 */
[----:B-1----:R-:W-:-:S05]  /*111d0*/  IMAD.WIDE.U32 R4, R12, -0x326172a9, RZ ;  /* 0xcd9e8d570c047825 */ /* 0x002fca00078e00ff */
[----:B------:R-:W-:Y:S02]  /*111e0*/  LOP3.LUT R11, R5, UR36, R10, 0x96, !PT ;  /* 0x00000024050b7c12 */ /* 0x000fe4000f8e960a */
[----:B------:R-:W-:Y:S02]  /*111f0*/  LOP3.LUT R4, R3, UR27, R4, 0x96, !PT ;  /* 0x0000001b03047c12 */ /* 0x000fe4000f8e9604 */
[C---:B------:R-:W-:Y:S02]  /*11200*/  LOP3.LUT R3, R2.reuse, 0xffff, RZ, 0xc0, !PT ;  /* 0x0000ffff02037812 */ /* 0x040fe400078ec0ff */
[----:B------:R-:W-:Y:S02]  /*11210*/  LOP3.LUT R10, R2, 0xff, RZ, 0xc0, !PT ;  /* 0x000000ff020a7812 */ /* 0x000fe400078ec0ff */
[----:B------:R-:W-:Y:S02]  /*11220*/  SHF.R.U32.HI R5, RZ, 0x18, R2 ;  /* 0x00000018ff057819 */ /* 0x000fe40000011602 */
[----:B------:R-:W-:-:S02]  /*11230*/  LOP3.LUT R2, R9, 0xff, RZ, 0xc0, !PT ;  /* 0x000000ff09027812 */ /* 0x000fc400078ec0ff */
[----:B------:R-:W-:Y:S02]  /*11240*/  SHF.R.U32.HI R3, RZ, 0x8, R3 ;  /* 0x00000008ff037819 */ /* 0x000fe40000011603 */
[----:B------:R-:W-:Y:S02]  /*11250*/  PRMT R16, R2, 0x5410, R5 ;  /* 0x0000541002107816 */ /* 0x000fe40000000005 */
[----:B------:R-:W-:Y:S02]  /*11260*/  LOP3.LUT R2, R4, 0xffff, RZ, 0xc0, !PT ;  /* 0x0000ffff04027812 */ /* 0x000fe400078ec0ff */
[----:B------:R-:W-:Y:S02]  /*11270*/  PRMT R10, R10, 0x5410, R3 ;  /* 0x000054100a0a7816 */ /* 0x000fe40000000003 */
[----:B------:R-:W-:Y:S02]  /*11280*/  SHF.R.U32.HI R3, RZ, 0x8, R2 ;  /* 0x00000008ff037819 */ /* 0x000fe40000011602 */
[----:B------:R-:W-:-:S02]  /*11290*/  LOP3.LUT R2, R4, 0xff, RZ, 0xc0, !PT ;  /* 0x000000ff04027812 */ /* 0x000fc400078ec0ff */
[--C-:B------:R-:W-:Y:S02]  /*112a0*/  SHF.R.U32.HI R5, RZ, 0x10, R4.reuse ;  /* 0x00000010ff057819 */ /* 0x100fe40000011604 */
[----:B------:R-:W-:Y:S01]  /*112b0*/  PRMT R15, R2, 0x5410, R3 ;  /* 0x00005410020f7816 */ /* 0x000fe20000000003 */
[----:B------:R-:W-:Y:S01]  /*112c0*/  IMAD.WIDE.U32 R2, R11, -0x2daee0ad, RZ ;  /* 0xd2511f530b027825 */ /* 0x000fe200078e00ff */
[----:B------:R-:W-:Y:S02]  /*112d0*/  SHF.R.U32.HI R9, RZ, 0x18, R4 ;  /* 0x00000018ff097819 */ /* 0x000fe40000011604 */
[----:B------:R-:W-:Y:S02]  /*112e0*/  LOP3.LUT R5, R5, 0xff, RZ, 0xc0, !PT ;  /* 0x000000ff05057812 */ /* 0x000fe400078ec0ff */
[----:B------:R-:W-:Y:S02]  /*112f0*/  LOP3.LUT R4, R3, UR21, R8, 0x96, !PT ;  /* 0x0000001503047c12 */ /* 0x000fe4000f8e9608 */
[----:B------:R-:W-:-:S02]  /*11300*/  PRMT R9, R5, 0x5410, R9 ;  /* 0x0000541005097816 */ /* 0x000fc40000000009 */
        /* <DEDUP_REMOVED lines=14> */
[----:B------:R-:W-:-:S04]  /*113f0*/  LOP3.LUT R2, R4, 0xff, RZ, 0xc0, !PT ;  /* 0x000000ff04027812 */ /* 0x000fc800078ec0ff */
[----:B------:R-:W-:Y:S02]  /*11400*/  PRMT R17, R2, 0x5410, R3 ;  /* 0x0000541002117816 */ /* 0x000fe40000000003 */
[----:B------:R-:W-:-:S05]  /*11410*/  HSET2.LE.AND R2, R10, R0, PT ;  /* 0x000000000a027233 */ /* 0x000fca0003803000 */
[----:B------:R-:W-:Y:S02]  /*11420*/  LOP3.LUT R10, R2, R52, RZ, 0xc0, !PT ;  /* 0x00000034020a7212 */ /* 0x000fe400078ec0ff */
[----:B------:R-:W-:Y:S01]  /*11430*/  HSET2.LE.AND R2, R16, R0, PT ;  /* 0x0000000010027233 */ /* 0x000fe20003803000 */
[----:B------:R-:W-:-:S04]  /*11440*/  IMAD.MOV.U32 R113, RZ, RZ, R96 ;  /* 0x000000ffff717224 */ /* 0x000fc800078e0060 */
[----:B------:R-:W-:Y:S02]  /*11450*/  LOP3.LUT R11, R2, R45, RZ, 0xc0, !PT ;  /* 0x0000002d020b7212 */ /* 0x000fe400078ec0ff */
[----:B------:R-:W-:Y:S01]  /*11460*/  HSET2.LE.AND R2, R14, R0, PT ;  /* 0x000000000e027233 */ /* 0x000fe20003803000 */
[----:B------:R-:W-:Y:S02]  /*11470*/  IMAD.MOV.U32 R250, RZ, RZ, R81 ;  /* 0x000000fffffa7224 */ /* 0x000fe400078e0051 */
[----:B------:R-:W-:Y:S02]  /*11480*/  IMAD.MOV.U32 R112, RZ, RZ, R77 ;  /* 0x000000ffff707224 */ /* 0x000fe400078e004d */
[----:B------:R-:W-:Y:S01]  /*11490*/  IMAD.MOV.U32 R77, RZ, RZ, R128 ;  /* 0x000000ffff4d7224 */ /* 0x000fe200078e0080 */
[----:B------:R-:W-:Y:S01]  /*114a0*/  LOP3.LUT R128, R2, R43, RZ, 0xc0, !PT ;  /* 0x0000002b02807212 */ /* 0x000fe200078ec0ff */
[----:B------:R-:W-:Y:S02]  /*114b0*/  IMAD.MOV.U32 R46, RZ, RZ, R113 ;  /* 0x000000ffff2e7224 */ /* 0x000fe400078e0071 */
[----:B---3--:R-:W-:-:S02]  /*114c0*/  VIADD R2, R44, 0x4 ;  /* 0x000000042c027836 */ /* 0x008fc40000000000 */
        /* <DEDUP_REMOVED lines=17> */
[----:B------:R-:W-:-:S05]  /*115e0*/  IMAD.WIDE.U32 R248, R2, -0x326172a9, RZ ;  /* 0xcd9e8d5702f87825 */ /* 0x000fca00078e00ff */
[----:B--2---:R-:W-:Y:S01]  /*115f0*/  LOP3.LUT R2, R249, R47, RZ, 0x3c, !PT ;  /* 0x0000002ff9027212 */ /* 0x004fe200078e3cff */
[----:B------:R-:W-:Y:S02]  /*11600*/  IMAD.MOV.U32 R66, RZ, RZ, R46 ;  /* 0x000000ffff427224 */ /* 0x000fe400078e002e */
[----:B------:R-:W-:Y:S02]  /*11610*/  IMAD.MOV.U32 R47, RZ, RZ, R44 ;  /* 0x000000ffff2f7224 */ /* 0x000fe400078e002c */
[----:B------:R-:W-:Y:S02]  /*11620*/  IMAD.MOV.U32 R46, RZ, RZ, R113 ;  /* 0x000000ffff2e7224 */ /* 0x000fe400078e0071 */
[----:B------:R-:W-:Y:S02]  /*11630*/  IMAD.MOV.U32 R44, RZ, RZ, R112 ;  /* 0x000000ffff2c7224 */ /* 0x000fe400078e0070 */
[----:B------:R-:W-:Y:S02]  /*11640*/  IMAD.MOV.U32 R113, RZ, RZ, R250 ;  /* 0x000000ffff717224 */ /* 0x000fe400078e00fa */
[----:B------:R-:W-:-:S02]  /*11650*/  IMAD.MOV.U32 R112, RZ, RZ, R251 ;  /* 0x000000ffff707224 */ /* 0x000fc400078e00fb */
[----:B------:R-:W-:-:S04]  /*11660*/  IMAD.WIDE.U32 R250, R2, -0x2daee0ad, RZ ;  /* 0xd2511f5302fa7825 */ /* 0x000fc800078e00ff */
[----:B------:R-:W-:Y:S01]  /*11670*/  IMAD.MOV.U32 R53, RZ, RZ, R232 ;  /* 0x000000ffff357224 */ /* 0x000fe200078e00e8 */
[----:B------:R-:W-:Y:S01]  /*11680*/  LOP3.LUT R2, R251, UR4, R56, 0x96, !PT ;  /* 0x00000004fb027c12 */ /* 0x000fe2000f8e9638 */
[----:B------:R-:W-:Y:S01]  /*11690*/  IMAD.MOV.U32 R97, RZ, RZ, R66 ;  /* 0x000000ffff617224 */ /* 0x000fe200078e0042 */
[----:B------:R-:W2:Y:S01]  /*116a0*/  LDL.LU R232, [R1+0x110] ;  /* 0x0001100001e87983 */ /* 0x000ea20000300800 */
[----:B------:R-:W-:Y:S02]  /*116b0*/  IMAD.MOV.U32 R70, RZ, RZ, R113 ;  /* 0x000000ffff467224 */ /* 0x000fe400078e0071 */
[----:B------:R-:W-:Y:S02]  /*116c0*/  IMAD.MOV.U32 R69, RZ, RZ, R169 ;  /* 0x000000ffff457224 */ /* 0x000fe400078e00a9 */
[----:B------:R-:W-:Y:S01]  /*116d0*/  IMAD.MOV.U32 R113, RZ, RZ, R41 ;  /* 0x000000ffff717224 */ /* 0x000fe200078e0029 */
[----:B------:R-:W3:Y:S01]  /*116e0*/  LDL.LU R169, [R1+0x10c] ;  /* 0x00010c0001a97983 */ /* 0x000ee20000300800 */
[----:B------:R-:W-:-:S02]  /*116f0*/  IMAD.MOV.U32 R66, RZ, RZ, R168 ;  /* 0x000000ffff427224 */ /* 0x000fc400078e00a8 */
[----:B------:R-:W-:Y:S01]  /*11700*/  IMAD.MOV.U32 R24, RZ, RZ, R44 ;  /* 0x000000ffff187224 */ /* 0x000fe200078e002c */
[----:B------:R-:W3:Y:S01]  /*11710*/  LDL.LU R168, [R1+0x108] ;  /* 0x0001080001a87983 */ /* 0x000ee20000300800 */
[----:B------:R-:W-:Y:S02]  /*11720*/  IMAD.MOV.U32 R82, RZ, RZ, R85 ;  /* 0x000000ffff527224 */ /* 0x000fe400078e0055 */
[----:B------:R-:W-:Y:S02]  /*11730*/  IMAD.MOV.U32 R41, RZ, RZ, R213 ;  /* 0x000000ffff297224 */ /* 0x000fe400078e00d5 */
[----:B------:R-:W-:Y:S02]  /*11740*/  IMAD.MOV.U32 R56, RZ, RZ, R134 ;  /* 0x000000ffff387224 */ /* 0x000fe400078e0086 */
[----:B------:R-:W-:Y:S01]  /*11750*/  IMAD.MOV.U32 R85, RZ, RZ, R55 ;  /* 0x000000ffff557224 */ /* 0x000fe200078e0037 */
[----:B------:R1:W5:Y:S01]  /*11760*/  LDL.LU R134, [R1+0x104] ;  /* 0x0001040001867983 */ /* 0x0003620000300800 */
[----:B------:R-:W-:-:S02]  /*11770*/  IMAD.MOV.U32 R44, RZ, RZ, R214 ;  /* 0x000000ffff2c7224 */ /* 0x000fc400078e00d6 */
[----:B------:R-:W-:Y:S02]  /*11780*/  IMAD.MOV.U32 R213, RZ, RZ, R219 ;  /* 0x000000ffffd57224 */ /* 0x000fe400078e00db */
[----:B------:R-:W-:Y:S01]  /*11790*/  IMAD.MOV.U32 R55, RZ, RZ, R215 ;  /* 0x000000ffff377224 */ /* 0x000fe200078e00d7 */
[----:B------:R1:W5:Y:S01]  /*117a0*/  LDL.LU R219, [R1+0x100] ;  /* 0x0001000001db7983 */ /* 0x0003620000300800 */
[----:B------:R-:W-:Y:S02]  /*117b0*/  IMAD.MOV.U32 R214, RZ, RZ, R223 ;  /* 0x000000ffffd67224 */ /* 0x000fe400078e00df */
[----:B------:R-:W-:Y:S01]  /*117c0*/  IMAD.MOV.U32 R215, RZ, RZ, R190 ;  /* 0x000000ffffd77224 */ /* 0x000fe200078e00be */
[----:B------:R1:W5:Y:S04]  /*117d0*/  LDL.LU R223, [R1+0xfc] ;  /* 0x0000fc0001df7983 */ /* 0x0003680000300800 */
[----:B------:R-:W4:Y:S01]  /*117e0*/  LDL.LU R190, [R1+0xf8] ;  /* 0x0000f80001be7983 */ /* 0x000f220000300800 */
[----:B------:R-:W-:-:S02]  /*117f0*/  IMAD.MOV.U32 R57, RZ, RZ, R42 ;  /* 0x000000ffff397224 */ /* 0x000fc400078e002a */
[----:B------:R-:W-:Y:S02]  /*11800*/  IMAD.MOV.U32 R42, RZ, RZ, R212 ;  /* 0x000000ffff2a7224 */ /* 0x000fe400078e00d4 */
[----:B------:R-:W-:Y:S02]  /*11810*/  IMAD.MOV.U32 R212, RZ, RZ, R192 ;  /* 0x000000ffffd47224 */ /* 0x000fe400078e00c0 */
[----:B------:R-:W2:Y:S01]  /*11820*/  LDL.LU R192, [R1+0xf4] ;  /* 0x0000f40001c07983 */ /* 0x000ea20000300800 */
[----:B------:R-:W-:-:S03]  /*11830*/  IMAD.MOV.U32 R83, RZ, RZ, R195 ;  /* 0x000000ffff537224 */ /* 0x000fc600078e00c3 */
[----:B------:R-:W2:Y:S01]  /*11840*/  LDL.LU R195, [R1+0xf0] ;  /* 0x0000f00001c37983 */ /* 0x000ea20000300800 */
[----:B------:R-:W-:-:S03]  /*11850*/  IMAD.MOV.U32 R59, RZ, RZ, R194 ;  /* 0x000000ffff3b7224 */ /* 0x000fc600078e00c2 */
[----:B------:R-:W2:Y:S01]  /*11860*/  LDL.LU R194, [R1+0xec] ;  /* 0x0000ec0001c27983 */ /* 0x000ea20000300800 */
[--C-:B------:R-:W-:Y:S01]  /*11870*/  HSET2.LE.AND R3, R15, R0.reuse, PT ;  /* 0x000000000f037233 */ /* 0x100fe20003803000 */
[----:B------:R-:W-:Y:S01]  /*11880*/  IMAD.MOV.U32 R99, RZ, RZ, R46 ;  /* 0x000000ffff637224 */ /* 0x000fe200078e002e */
[--C-:B------:R-:W-:Y:S01]  /*11890*/  HSET2.LE.AND R4, R9, R0.reuse, PT ;  /* 0x0000000009047233 */ /* 0x100fe20003803000 */
[----:B------:R-:W-:Y:S02]  /*118a0*/  IMAD.MOV.U32 R98, RZ, RZ, R47 ;  /* 0x000000ffff627224 */ /* 0x000fe400078e002f */
[----:B------:R-:W-:Y:S01]  /*118b0*/  LOP3.LUT R8, R3, R80, RZ, 0xc0, !PT ;  /* 0x0000005003087212 */ /* 0x000fe200078ec0ff */
[----:B------:R-:W-:Y:S01]  /*118c0*/  IMAD.MOV.U32 R46, RZ, RZ, R95 ;  /* 0x000000ffff2e7224 */ /* 0x000fe200078e005f */
[----:B------:R-:W-:Y:S01]  /*118d0*/  HSET2.LE.AND R3, R12, R0, PT ;  /* 0x000000000c037233 */ /* 0x000fe20003803000 */
[----:B------:R-:W-:Y:S02]  /*118e0*/  IMAD.MOV.U32 R95, RZ, RZ, R246 ;  /* 0x000000ffff5f7224 */ /* 0x000fe400078e00f6 */
[----:B------:R-:W-:-:S02]  /*118f0*/  IMAD.MOV.U32 R47, RZ, RZ, R247 ;  /* 0x000000ffff2f7224 */ /* 0x000fc400078e00f7 */
[----:B------:R-:W-:Y:S01]  /*11900*/  IMAD.WIDE.U32 R246, R2, -0x326172a9, RZ ;  /* 0xcd9e8d5702f67825 */ /* 0x000fe200078e00ff */
[----:B------:R-:W-:Y:S02]  /*11910*/  LOP3.LUT R9, R4, R54, RZ, 0xc0, !PT ;  /* 0x0000003604097212 */ /* 0x000fe400078ec0ff */
[----:B------:R-:W-:Y:S01]  /*11920*/  HSET2.LE.AND R4, R5, R0, PT ;  /* 0x0000000005047233 */ /* 0x000fe20003803000 */
[----:B------:R-:W-:Y:S01]  /*11930*/  IMAD.MOV.U32 R81, RZ, RZ, R129 ;  /* 0x000000ffff517224 */ /* 0x000fe200078e0081 */
[----:B------:R-:W-:Y:S02]  /*11940*/  LOP3.LUT R129, R3, R39, RZ, 0xc0, !PT ;  /* 0x0000002703817212 */ /* 0x000fe400078ec0ff */
[C---:B------:R-:W-:Y:S02]  /*11950*/  PRMT R7, R102.reuse, 0x7610, R7 ;  /* 0x0000761066077816 */ /* 0x040fe40000000007 */
[----:B------:R-:W-:Y:S02]  /*11960*/  PRMT R6, R102, 0x7632, R6 ;  /* 0x0000763266067816 */ /* 0x000fe40000000006 */
[----:B------:R-:W-:-:S02]  /*11970*/  LOP3.LUT R3, R115, UR26, R248, 0x96, !PT ;  /* 0x0000001a73037c12 */ /* 0x000fc4000f8e96f8 */
[----:B------:R-:W-:Y:S01]  /*11980*/  LOP3.LUT R2, R247, UR42, R114, 0x96, !PT ;  /* 0x0000002af7027c12 */ /* 0x000fe2000f8e9672 */
[----:B------:R-:W-:Y:S01]  /*11990*/  IMAD.MOV.U32 R96, RZ, RZ, R130 ;  /* 0x000000ffff607224 */ /* 0x000fe200078e0082 */
[----:B------:R-:W-:Y:S01]  /*119a0*/  LOP3.LUT R130, R4, R25, RZ, 0xc0, !PT ;  /* 0x0000001904827212 */ /* 0x000fe200078ec0ff */
[----:B------:R-:W-:Y:S01]  /*119b0*/  @!P5 HFMA2.BF16_V2 R73, -RZ.H0_H0, RZ.H0_H0, -R7.H0_H0 ;  /* 0x200000ffff49d231 */ /* 0x000fe20000340907 */
[----:B------:R1:W-:Y:S01]  /*119c0*/  STG.E.U16 desc[UR24][R30.64+-0x7e], R13 ;  /* 0xffff820d1e007986 */ /* 0x0003e2000c101518 */
[----:B------:R-:W-:Y:S02]  /*119d0*/  @!P6 HFMA2.BF16_V2 R76, -RZ.H0_H0, RZ.H0_H0, -R6.H0_H0 ;  /* 0x200000ffff4ce231 */ /* 0x000fe40000340906 */
[----:B------:R-:W-:Y:S01]  /*119e0*/  IMAD.WIDE.U32 R4, R3, -0x2daee0ad, RZ ;  /* 0xd2511f5303047825 */ /* 0x000fe200078e00ff */
[----:B------:R-:W-:Y:S02]  /*119f0*/  PRMT R19, R7, 0x5410, R6 ;  /* 0x0000541007137816 */ /* 0x000fe40000000006 */
[----:B------:R-:W-:-:S02]  /*11a00*/  @!P5 PRMT R7, R73, 0x5410, RZ ;  /* 0x000054104907d816 */ /* 0x000fc400000000ff */
[----:B------:R-:W-:Y:S02]  /*11a10*/  @!P6 PRMT R6, R76, 0x5410, RZ ;  /* 0x000054104c06e816 */ /* 0x000fe400000000ff */
[----:B------:R-:W-:Y:S01]  /*11a20*/  LOP3.LUT R3, R5, UR41, R250, 0x96, !PT ;  /* 0x0000002905037c12 */ /* 0x000fe2000f8e96fa */
[----:B------:R-:W-:Y:S04]  /*11a30*/  STG.E.U16 desc[UR24][R28.64+-0x80], R7 ;  /* 0xffff80071c007986 */ /* 0x000fe8000c101518 */
[----:B------:R1:W-:Y:S02]  /*11a40*/  STG.E.U16 desc[UR24][R28.64+-0x7e], R6 ;  /* 0xffff82061c007986 */ /* 0x0003e4000c101518 */
[----:B-1----:R-:W-:-:S05]  /*11a50*/  IMAD.WIDE.U32 R12, R2, -0x2daee0ad, RZ ;  /* 0xd2511f53020c7825 */ /* 0x002fca00078e00ff */
[----:B------:R-:W-:Y:S01]  /*11a60*/  LOP3.LUT R2, R13, UR39, R4, 0x96, !PT ;  /* 0x000000270d027c12 */ /* 0x000fe2000f8e9604 */
[----:B------:R-:W-:-:S04]  /*11a70*/  IMAD.WIDE.U32 R4, R3, -0x326172a9, RZ ;  /* 0xcd9e8d5703047825 */ /* 0x000fc800078e00ff */
[----:B------:R-:W-:Y:S01]  /*11a80*/  IMAD.WIDE.U32 R6, R2, -0x326172a9, RZ ;  /* 0xcd9e8d5702067825 */ /* 0x000fe200078e00ff */
[----:B------:R-:W-:-:S04]  /*11a90*/  LOP3.LUT R2, R5, UR40, R246, 0x96, !PT ;  /* 0x0000002805027c12 */ /* 0x000fc8000f8e96f6 */
[----:B------:R-:W-:Y:S01]  /*11aa0*/  LOP3.LUT R3, R7, UR38, R4, 0x96, !PT ;  /* 0x0000002607037c12 */ /* 0x000fe2000f8e9604 */
[----:B------:R-:W-:Y:S02]  /*11ab0*/  IMAD.MOV.U32 R115, RZ, RZ, R82 ;  /* 0x000000ffff737224 */ /* 0x000fe400078e0052 */
[----:B------:R-:W-:Y:S02]  /*11ac0*/  IMAD.MOV.U32 R82, RZ, RZ, R70 ;  /* 0x000000ffff527224 */ /* 0x000fe400078e0046 */
[----:B------:R-:W-:Y:S02]  /*11ad0*/  IMAD.MOV.U32 R70, RZ, RZ, R24 ;  /* 0x000000ffff467224 */ /* 0x000fe400078e0018 */
[----:B------:R-:W-:Y:S01]  /*11ae0*/  IMAD.WIDE.U32 R4, R2, -0x2daee0ad, RZ ;  /* 0xd2511f5302047825 */ /* 0x000fe200078e00ff */
[----:B------:R-:W-:-:S03]  /*11af0*/  HSET2.LE.AND R2, R17, R0, PT ;  /* 0x0000000011027233 */ /* 0x000fc60003803000 */
[----:B------:R-:W-:Y:S01]  /*11b00*/  IMAD.WIDE.U32 R24, R3, -0x2daee0ad, RZ ;  /* 0xd2511f5303187825 */ /* 0x000fe200078e00ff */
[----:B------:R-:W-:-:S03]  /*11b10*/  LOP3.LUT R5, R5, UR37, R12, 0x96, !PT ;  /* 0x0000002505057c12 */ /* 0x000fc6000f8e960c */
[----:B------:R-:W-:Y:S01]  /*11b20*/  IMAD.MOV.U32 R114, RZ, RZ, R57 ;  /* 0x000000ffff727224 */ /* 0x000fe200078e0039 */
[----:B------:R-:W-:Y:S01]  /*11b30*/  LOP3.LUT R4, R25, UR18, R4, 0x96, !PT ;  /* 0x0000001219047c12 */ /* 0x000fe2000f8e9604 */
[----:B------:R-:W-:Y:S01]  /*11b40*/  IMAD.MOV.U32 R57, RZ, RZ, R131 ;  /* 0x000000ffff397224 */ /* 0x000fe200078e0083 */
[----:B------:R-:W-:Y:S01]  /*11b50*/  LOP3.LUT R131, R2, R36, RZ, 0xc0, !PT ;  /* 0x0000002402837212 */ /* 0x000fe200078ec0ff */
        /* <DEDUP_REMOVED lines=20> */
[--C-:B------:R-:W-:Y:S02]  /*11ca0*/  HSET2.LE.AND R2, R6, R0.reuse, PT ;  /* 0x0000000006027233 */ /* 0x100fe40003803000 */
[--C-:B------:R-:W-:Y:S02]  /*11cb0*/  HSET2.LE.AND R3, R7, R0.reuse, PT ;  /* 0x0000000007037233 */ /* 0x100fe40003803000 */
[--C-:B------:R-:W-:Y:S02]  /*11cc0*/  HSET2.LE.AND R4, R5, R0.reuse, PT ;  /* 0x0000000005047233 */ /* 0x100fe40003803000 */
[----:B------:R-:W-:Y:S02]  /*11cd0*/  LOP3.LUT R6, R2, R38, RZ, 0xc0, !PT ;  /* 0x0000002602067212 */ /* 0x000fe400078ec0ff */
[----:B------:R-:W-:-:S02]  /*11ce0*/  HSET2.LE.AND R2, R16, R0, PT ;  /* 0x0000000010027233 */ /* 0x000fc40003803000 */
[----:B------:R-:W-:Y:S02]  /*11cf0*/  LOP3.LUT R7, R3, R37, RZ, 0xc0, !PT ;  /* 0x0000002503077212 */ /* 0x000fe400078ec0ff */
[----:B------:R-:W-:Y:S02]  /*11d00*/  LOP3.LUT R4, R4, R40, RZ, 0xc0, !PT ;  /* 0x0000002804047212 */ /* 0x000fe400078ec0ff */
[----:B------:R-:W-:Y:S01]  /*11d10*/  LOP3.LUT R5, R2, R19, RZ, 0xc0, !PT ;  /* 0x0000001302057212 */ /* 0x000fe200078ec0ff */
[----:B------:R-:W-:Y:S02]  /*11d20*/  @!P2 HFMA2.BF16_V2 R72, -RZ.H0_H0, RZ.H0_H0, -R35.H0_H0 ;  /* 0x200000ffff48a231 */ /* 0x000fe40000340923 */
[----:B------:R-:W-:Y:S02]  /*11d30*/  @!P3 HFMA2.BF16_V2 R75, -RZ.H0_H0, RZ.H0_H0, -R34.H0_H0 ;  /* 0x200000ffff4bb231 */ /* 0x000fe40000340922 */
[----:B------:R-:W-:Y:S01]  /*11d40*/  @!P4 HFMA2.BF16_V2 R74, -RZ.H0_H0, RZ.H0_H0, -R27.H0_H0 ;  /* 0x200000ffff4ac231 */ /* 0x000fe2000034091b */
[----:B------:R-:W-:Y:S01]  /*11d50*/  PRMT R48, R34, 0x5410, R27 ;  /* 0x0000541022307816 */ /* 0x000fe2000000001b */
[----:B------:R-:W-:Y:S01]  /*11d60*/  IMAD.MOV.U32 R73, RZ, RZ, R46 ;  /* 0x000000ffff497224 */ /* 0x000fe200078e002e */
[----:B------:R-:W-:Y:S01]  /*11d70*/  @!P2 PRMT R35, R72, 0x5410, RZ ;  /* 0x000054104823a816 */ /* 0x000fe200000000ff */
[----:B------:R-:W-:Y:S01]  /*11d80*/  IMAD.MOV.U32 R72, RZ, RZ, R47 ;  /* 0x000000ffff487224 */ /* 0x000fe200078e002f */
[----:B------:R-:W-:Y:S01]  /*11d90*/  @!P3 PRMT R34, R75, 0x5410, RZ ;  /* 0x000054104b22b816 */ /* 0x000fe200000000ff */
[----:B------:R-:W-:Y:S01]  /*11da0*/  IMAD.MOV.U32 R75, RZ, RZ, R95 ;  /* 0x000000ffff4b7224 */ /* 0x000fe200078e005f */
[----:B------:R-:W-:Y:S01]  /*11db0*/  @!P4 PRMT R27, R74, 0x5410, RZ ;  /* 0x000054104a1bc816 */ /* 0x000fe200000000ff */
[----:B------:R-:W-:-:S02]  /*11dc0*/  IMAD.MOV.U32 R74, RZ, RZ, R85 ;  /* 0x000000ffff4a7224 */ /* 0x000fc400078e0055 */
[----:B------:R-:W-:Y:S02]  /*11dd0*/  IMAD.MOV.U32 R58, RZ, RZ, R210 ;  /* 0x000000ffff3a7224 */ /* 0x000fe400078e00d2 */
[----:B------:R1:W5:Y:S01]  /*11de0*/  LDL.LU R210, [R1+0xe8] ;  /* 0x0000e80001d27983 */ /* 0x0003620000300800 */
[----:B------:R-:W-:Y:S02]  /*11df0*/  IMAD.MOV.U32 R86, RZ, RZ, R203 ;  /* 0x000000ffff567224 */ /* 0x000fe400078e00cb */
[----:B------:R-:W-:Y:S01]  /*11e00*/  IMAD.MOV.U32 R102, RZ, RZ, R70 ;  /* 0x000000ffff667224 */ /* 0x000fe200078e0046 */
[----:B------:R1:W5:Y:S01]  /*11e10*/  LDL.LU R203, [R1+0xe4] ;  /* 0x0000e40001cb7983 */ /* 0x0003620000300800 */
[----:B------:R-:W-:-:S03]  /*11e20*/  IMAD.MOV.U32 R18, RZ, RZ, R59 ;  /* 0x000000ffff127224 */ /* 0x000fc600078e003b */
[----:B----4-:R-:W3:Y:S02]  /*11e30*/  LDSM.16.MT88.4 R12, [R190+0xa000] ;  /* 0x00a00000be0c783b */ /* 0x010ee40000004200 */
[-C--:B---3--:R-:W-:Y:S06]  /*11e40*/  HMMA.16816.F32.BF16 R168, R8, R12.reuse, R168 ;  /* 0x0000000c08a8723c */ /* 0x088fec00000418a8 */
[C---:B------:R-:W-:Y:S06]  /*11e50*/  HMMA.16816.F32.BF16 R152, R4.reuse, R12, R152 ;  /* 0x0000000c0498723c */ /* 0x040fec0000041898 */
[-C--:B------:R-:W-:Y:S06]  /*11e60*/  HMMA.16816.F32.BF16 R148, R4, R14.reuse, R148 ;  /* 0x0000000e0494723c */ /* 0x080fec0000041894 */
[----:B--2---:R-:W-:Y:S01]  /*11e70*/  HMMA.16816.F32.BF16 R36, R8, R14, R232 ;  /* 0x0000000e0824723c */ /* 0x004fe200000418e8 */
[----:B------:R-:W2:Y:S06]  /*11e80*/  LDSM.16.MT88.4 R12, [R192+0xa000] ;  /* 0x00a00000c00c783b */ /* 0x000eac0000004200 */
[----:B------:R-:W-:-:S02]  /*11e90*/  IMAD.MOV.U32 R233, RZ, RZ, R41 ;  /* 0x000000ffffe97224 */ /* 0x000fc400078e0029 */
[----:B------:R-:W-:Y:S02]  /*11ea0*/  IMAD.MOV.U32 R234, RZ, RZ, R42 ;  /* 0x000000ffffea7224 */ /* 0x000fe400078e002a */
[----:B------:R-:W-:Y:S02]  /*11eb0*/  IMAD.MOV.U32 R70, RZ, RZ, R202 ;  /* 0x000000ffff467224 */ /* 0x000fe400078e00ca */
[----:B------:R-:W-:Y:S01]  /*11ec0*/  IMAD.MOV.U32 R63, RZ, RZ, R66 ;  /* 0x000000ffff3f7224 */ /* 0x000fe200078e0042 */
[----:B------:R1:W5:Y:S01]  /*11ed0*/  LDL.LU R202, [R1+0xe0] ;  /* 0x0000e00001ca7983 */ /* 0x0003620000300800 */
[----:B------:R-:W-:Y:S01]  /*11ee0*/  IMAD.MOV.U32 R59, RZ, RZ, R84 ;  /* 0x000000ffff3b7224 */ /* 0x000fe200078e0054 */
[-C--:B--2---:R-:W-:Y:S06]  /*11ef0*/  HMMA.16816.F32.BF16 R160, R8, R12.reuse, R160 ;  /* 0x0000000c08a0723c */ /* 0x084fec00000418a0 */
[C---:B------:R-:W-:Y:S06]  /*11f00*/  HMMA.16816.F32.BF16 R144, R4.reuse, R12, R144 ;  /* 0x0000000c0490723c */ /* 0x040fec0000041890 */
[-C--:B------:R-:W-:Y:S06]  /*11f10*/  HMMA.16816.F32.BF16 R140, R4, R14.reuse, R140 ;  /* 0x0000000e048c723c */ /* 0x080fec000004188c */
[----:B------:R-:W-:Y:S01]  /*11f20*/  HMMA.16816.F32.BF16 R40, R8, R14, R72 ;  /* 0x0000000e0828723c */ /* 0x000fe20000041848 */
[----:B------:R-:W2:Y:S01]  /*11f30*/  LDSM.16.MT88.4 R12, [R195+0xa000] ;  /* 0x00a00000c30c783b */ /* 0x000ea20000004200 */
[----:B------:R-:W-:-:S02]  /*11f40*/  IMAD.MOV.U32 R71, RZ, RZ, R201 ;  /* 0x000000ffff477224 */ /* 0x000fc400078e00c9 */
[----:B------:R-:W-:Y:S01]  /*11f50*/  IMAD.MOV.U32 R66, RZ, RZ, R67 ;  /* 0x000000ffff427224 */ /* 0x000fe200078e0043 */
[----:B------:R1:W5:Y:S01]  /*11f60*/  LDL.LU R201, [R1+0xdc] ;  /* 0x0000dc0001c97983 */ /* 0x0003620000300800 */
[----:B------:R-:W-:Y:S02]  /*11f70*/  IMAD.MOV.U32 R85, RZ, RZ, R68 ;  /* 0x000000ffff557224 */ /* 0x000fe400078e0044 */
[----:B------:R-:W-:Y:S02]  /*11f80*/  IMAD.MOV.U32 R84, RZ, RZ, R200 ;  /* 0x000000ffff547224 */ /* 0x000fe400078e00c8 */
[----:B------:R-:W-:Y:S01]  /*11f90*/  IMAD.MOV.U32 R19, RZ, RZ, R58 ;  /* 0x000000ffff137224 */ /* 0x000fe200078e003a */
[----:B------:R1:W5:Y:S01]  /*11fa0*/  LDL.LU R200, [R1+0xd8] ;  /* 0x0000d80001c87983 */ /* 0x0003620000300800 */
[----:B------:R-:W-:Y:S02]  /*11fb0*/  IMAD.MOV.U32 R62, RZ, RZ, R69 ;  /* 0x000000ffff3e7224 */ /* 0x000fe400078e0045 */
[----:B------:R-:W-:-:S02]  /*11fc0*/  IMAD.MOV.U32 R68, RZ, RZ, R77 ;  /* 0x000000ffff447224 */ /* 0x000fc400078e004d */
[----:B------:R-:W-:Y:S02]  /*11fd0*/  IMAD.MOV.U32 R67, RZ, RZ, R199 ;  /* 0x000000ffff437224 */ /* 0x000fe400078e00c7 */
[----:B------:R-:W-:Y:S01]  /*11fe0*/  IMAD.MOV.U32 R100, RZ, RZ, R57 ;  /* 0x000000ffff647224 */ /* 0x000fe200078e0039 */
[----:B------:R1:W5:Y:S01]  /*11ff0*/  LDL.LU R199, [R1+0xd4] ;  /* 0x0000d40001c77983 */ /* 0x0003620000300800 */
        /* <DEDUP_REMOVED lines=19> */
[----:B------:R1:W5:Y:S01]  /*12130*/  LDL.LU R189, [R1+0xbc] ;  /* 0x0000bc0001bd7983 */ /* 0x0003620000300800 */
[----:B------:R-:W-:Y:S01]  /*12140*/  IMAD.MOV.U32 R232, RZ, RZ, R44 ;  /* 0x000000ffffe87224 */ /* 0x000fe200078e002c */
[----:B--2---:R-:W-:Y:S01]  /*12150*/  HMMA.16816.F32.BF16 R60, R8, R14, R60 ;  /* 0x0000000e083c723c */ /* 0x004fe2000004183c */
[----:B------:R-:W-:-:S05]  /*12160*/  IMAD.MOV.U32 R235, RZ, RZ, R55 ;  /* 0x000000ffffeb7224 */ /* 0x000fca00078e0037 */
[-C--:B------:R-:W-:Y:S06]  /*12170*/  HMMA.16816.F32.BF16 R44, R8, R12.reuse, R56 ;  /* 0x0000000c082c723c */ /* 0x080fec0000041838 */
[C---:B------:R-:W-:Y:S06]  /*12180*/  HMMA.16816.F32.BF16 R52, R4.reuse, R12, R116 ;  /* 0x0000000c0434723c */ /* 0x040fec0000041874 */
[----:B------:R-:W-:Y:S01]  /*12190*/  HMMA.16816.F32.BF16 R56, R4, R14, R156 ;  /* 0x0000000e0438723c */ /* 0x000fe2000004189c */
[----:B------:R-:W2:Y:S01]  /*121a0*/  LDSM.16.MT88.4 R12, [R194+0xa000] ;  /* 0x00a00000c20c783b */ /* 0x000ea20000004200 */
[----:B------:R-:W-:-:S02]  /*121b0*/  IMAD.MOV.U32 R17, RZ, RZ, R83 ;  /* 0x000000ffff117224 */ /* 0x000fc400078e0053 */
[----:B------:R-:W-:-:S03]  /*121c0*/  IMAD.MOV.U32 R101, RZ, RZ, R82 ;  /* 0x000000ffff657224 */ /* 0x000fc600078e0052 */
[----:B------:R-:W-:Y:S02]  /*121d0*/  IMAD.MOV.U32 R158, RZ, RZ, R79 ;  /* 0x000000ffff9e7224 */ /* 0x000fe400078e004f */
[----:B------:R-:W-:Y:S01]  /*121e0*/  IMAD.MOV.U32 R159, RZ, RZ, R78 ;  /* 0x000000ffff9f7224 */ /* 0x000fe200078e004e */
[-C--:B--2---:R-:W-:Y:S06]  /*121f0*/  HMMA.16816.F32.BF16 R72, R4, R12.reuse, R164 ;  /* 0x0000000c0448723c */ /* 0x084fec00000418a4 */
[----:B------:R-:W-:Y:S01]  /*12200*/  HMMA.16816.F32.BF16 R68, R8, R12, R68 ;  /* 0x0000000c0844723c */ /* 0x000fe20000041844 */
[----:B------:R-:W-:-:S02]  /*12210*/  IMAD.MOV.U32 R166, RZ, RZ, R77 ;  /* 0x000000ffffa67224 */ /* 0x000fc400078e004d */
[----:B------:R-:W-:-:S03]  /*12220*/  IMAD.MOV.U32 R167, RZ, RZ, R81 ;  /* 0x000000ffffa77224 */ /* 0x000fc600078e0051 */
[-C--:B------:R-:W-:Y:S06]  /*12230*/  HMMA.16816.F32.BF16 R76, R4, R14.reuse, R204 ;  /* 0x0000000e044c723c */ /* 0x080fec00000418cc */
[----:B------:R-:W-:Y:S01]  /*12240*/  HMMA.16816.F32.BF16 R80, R8, R14, R92 ;  /* 0x0000000e0850723c */ /* 0x000fe2000004185c */
[----:B------:R-:W2:Y:S01]  /*12250*/  LDSM.16.MT88.4 R12, [R190+0xb000] ;  /* 0x00b00000be0c783b */ /* 0x000ea20000004200 */
[----:B------:R-:W-:Y:S02]  /*12260*/  IMAD.MOV.U32 R16, RZ, RZ, R86 ;  /* 0x000000ffff107224 */ /* 0x000fe400078e0056 */
[----:B------:R-:W-:-:S02]  /*12270*/  IMAD.MOV.U32 R157, RZ, RZ, R85 ;  /* 0x000000ffff9d7224 */ /* 0x000fc400078e0055 */
[----:B------:R-:W-:Y:S01]  /*12280*/  IMAD.MOV.U32 R164, RZ, RZ, R84 ;  /* 0x000000ffffa47224 */ /* 0x000fe200078e0054 */
[-C--:B--2---:R-:W-:Y:S06]  /*12290*/  HMMA.16816.F32.BF16 R212, R8, R12.reuse, R212 ;  /* 0x0000000c08d4723c */ /* 0x084fec00000418d4 */
[C---:B------:R-:W-:Y:S06]  /*122a0*/  HMMA.16816.F32.BF16 R84, R4.reuse, R12, R224 ;  /* 0x0000000c0454723c */ /* 0x040fec00000418e0 */
[-C--:B------:R-:W-:Y:S06]  /*122b0*/  HMMA.16816.F32.BF16 R92, R4, R14.reuse, R228 ;  /* 0x0000000e045c723c */ /* 0x080fec00000418e4 */
[----:B------:R-:W-:Y:S01]  /*122c0*/  HMMA.16816.F32.BF16 R204, R8, R14, R232 ;  /* 0x0000000e08cc723c */ /* 0x000fe200000418e8 */
[----:B------:R-:W2:Y:S01]  /*122d0*/  LDSM.16.MT88.4 R12, [R192+0xb000] ;  /* 0x00b00000c00c783b */ /* 0x000ea20000004200 */
[----:B------:R-:W-:-:S04]  /*122e0*/  IMAD.WIDE.U32 R2, R22, -0x2daee0ad, RZ ;  /* 0xd2511f5316027825 */ /* 0x000fc800078e00ff */
[-C--:B--2---:R-:W-:Y:S06]  /*122f0*/  HMMA.16816.F32.BF16 R232, R8, R12.reuse, R100 ;  /* 0x0000000c08e8723c */ /* 0x084fec0000041864 */
[C---:B------:R-:W-:Y:S06]  /*12300*/  HMMA.16816.F32.BF16 R88, R4.reuse, R12, R88 ;  /* 0x0000000c0458723c */ /* 0x040fec0000041858 */
[-C--:B------:R-:W-:Y:S06]  /*12310*/  HMMA.16816.F32.BF16 R100, R4, R14.reuse, R236 ;  /* 0x0000000e0464723c */ /* 0x080fec00000418ec */
[----:B------:R-:W-:Y:S01]  /*12320*/  HMMA.16816.F32.BF16 R228, R8, R14, R16 ;  /* 0x0000000e08e4723c */ /* 0x000fe20000041810 */
[----:B------:R-:W2:Y:S04]  /*12330*/  LDSM.16.MT88.4 R16, [R195+0xb000] ;  /* 0x00b00000c310783b */ /* 0x000ea80000004200 */
[----:B------:R-:W3:Y:S01]  /*12340*/  LDSM.16.MT88.4 R12, [R194+0xb000] ;  /* 0x00b00000c20c783b */ /* 0x000ee20000004200 */
[----:B------:R-:W-:-:S02]  /*12350*/  IMAD.MOV.U32 R165, RZ, RZ, R67 ;  /* 0x000000ffffa57224 */ /* 0x000fc400078e0043 */
[----:B------:R-:W-:Y:S01]  /*12360*/  IMAD.MOV.U32 R156, RZ, RZ, R66 ;  /* 0x000000ffff9c7224 */ /* 0x000fe200078e0042 */
[----:B------:R4:W-:Y:S01]  /*12370*/  STG.E.U16 desc[UR24][R20.64+-0x70], R26 ;  /* 0xffff901a14007986 */ /* 0x0009e2000c101518 */
        /* <DEDUP_REMOVED lines=13> */
[C---:B------:R-:W-:Y:S01]  /*12450*/  HMMA.16816.F32.BF16 R236, R8.reuse, R12, R112 ;  /* 0x0000000c08ec723c */ /* 0x040fe20000041870 */
[----:B------:R-:W-:Y:S01]  /*12460*/  PRMT R7, R7, 0x5410, R3 ;  /* 0x0000541007077816 */ /* 0x000fe20000000003 */
[----:B------:R-:W-:Y:S01]  /*12470*/  IMAD.MOV.U32 R23, RZ, RZ, R65 ;  /* 0x000000ffff177224 */ /* 0x000fe200078e0041 */
[----:B------:R-:W-:Y:S01]  /*12480*/  SHF.R.U32.HI R3, RZ, 0x10, R4 ;  /* 0x00000010ff037819 */ /* 0x000fe20000011604 */
[----:B----4-:R-:W-:Y:S01]  /*12490*/  IMAD.MOV.U32 R26, RZ, RZ, R64 ;  /* 0x000000ffff1a7224 */ /* 0x010fe200078e0040 */
[----:B------:R-:W-:Y:S01]  /*124a0*/  SHF.R.U32.HI R6, RZ, 0x18, R4 ;  /* 0x00000018ff067819 */ /* 0x000fe20000011604 */
[C---:B------:R-:W-:Y:S06]  /*124b0*/  HMMA.16816.F32.BF16 R16, R8.reuse, R18, R156 ;  /* 0x000000120810723c */ /* 0x040fec000004189c */
[----:B------:R-:W-:Y:S01]  /*124c0*/  HMMA.16816.F32.BF16 R12, R8, R14, R96 ;  /* 0x0000000e080c723c */ /* 0x000fe20000041860 */
[----:B------:R-:W-:Y:S01]  /*124d0*/  LOP3.LUT R3, R3, 0xff, RZ, 0xc0, !PT ;  /* 0x000000ff03037812 */ /* 0x000fe200078ec0ff */
[----:B------:R-:W3:Y:S04]  /*124e0*/  LDSM.16.MT88.4 R156, [R192+0xa800] ;  /* 0x00a80000c09c783b */ /* 0x000ee80000004200 */
[----:B------:R-:W-:Y:S01]  /*124f0*/  LDSM.16.MT88.4 R64, [R194+0xa800] ;  /* 0x00a80000c240783b */ /* 0x000fe20000004200 */
[----:B------:R-:W-:-:S02]  /*12500*/  PRMT R8, R2, 0x5410, R5 ;  /* 0x0000541002087816 */ /* 0x000fc40000000005 */
[C---:B------:R-:W-:Y:S01]  /*12510*/  LOP3.LUT R2, R4.reuse, 0xffff, RZ, 0xc0, !PT ;  /* 0x0000ffff04027812 */ /* 0x040fe200078ec0ff */
[----:B------:R-:W-:Y:S01]  /*12520*/  LDSM.16.MT88.4 R96, [R192+0xb800] ;  /* 0x00b80000c060783b */ /* 0x000fe20000004200 */
[----:B------:R-:W-:Y:S02]  /*12530*/  LOP3.LUT R5, R4, 0xff, RZ, 0xc0, !PT ;  /* 0x000000ff04057812 */ /* 0x000fe400078ec0ff */
[----:B------:R-:W-:Y:S01]  /*12540*/  SHF.R.U32.HI R4, RZ, 0x8, R2 ;  /* 0x00000008ff047819 */ /* 0x000fe20000011602 */
[----:B------:R-:W-:Y:S01]  /*12550*/  LDSM.16.MT88.4 R112, [R195+0xb800] ;  /* 0x00b80000c370783b */ /* 0x000fe20000004200 */
        /* <DEDUP_REMOVED lines=10> */
[----:B------:R-:W4:Y:S01]  /*12600*/  LDSM.16.MT88.4 R48, [R195+0xa800] ;  /* 0x00a80000c330783b */ /* 0x000f220000004200 */
[-C--:B--2---:R-:W-:Y:S03]  /*12610*/  HMMA.16816.F32.BF16 R168, R128, R164.reuse, R168 ;  /* 0x000000a480a8723c */ /* 0x084fe600000418a8 */
[----:B------:R-:W-:Y:S03]  /*12620*/  LDSM.16.MT88.4 R4, [R194+0xb800] ;  /* 0x00b80000c204783b */ /* 0x000fe60000004200 */
        /* <DEDUP_REMOVED lines=16> */
[----:B------:R1:W-:Y:S04]  /*12730*/  STG.E.U16 desc[UR24][R20.64+-0x6e], R187 ;  /* 0xffff92bb14007986 */ /* 0x0003e8000c101518 */
        /* <DEDUP_REMOVED lines=11> */
[----:B------:R1:W-:Y:S01]  /*127f0*/  STG.E.U16 desc[UR24][R30.64+-0x5e], R139 ;  /* 0xffffa28b1e007986 */ /* 0x0003e2000c101518 */
[----:B------:R-:W-:-:S03]  /*12800*/  UISETP.GT.AND UP0, UPT, UR44, UR12, UPT ;  /* 0x0000000c2c00728c */ /* 0x000fc6000bf04270 */
        /* <DEDUP_REMOVED lines=21> */
[----:B------:R-:W-:Y:S06]  /*12960*/  HMMA.16816.F32.BF16 R120, R124, R4, R120 ;  /* 0x000000047c78723c */ /* 0x000fec0000041878 */
[C---:B------:R-:W-:Y:S06]  /*12970*/  HMMA.16816.F32.BF16 R68, R128.reuse, R80, R212 ;  /* 0x000000508044723c */ /* 0x040fec00000418d4 */
[----:B------:R-:W-:Y:S06]  /*12980*/  HMMA.16816.F32.BF16 R84, R128, R96, R232 ;  /* 0x000000608054723c */ /* 0x000fec00000418e8 */
[----:B------:R-:W-:Y:S06]  /*12990*/  HMMA.16816.F32.BF16 R124, R124, R6, R116 ;  /* 0x000000067c7c723c */ /* 0x000fec0000041874 */
[C---:B------:R-:W-:Y:S06]  /*129a0*/  HMMA.16816.F32.BF16 R80, R128.reuse, R82, R204 ;  /* 0x000000528050723c */ /* 0x040fec00000418cc */
        /* <DEDUP_REMOVED lines=9> */
[----:B------:R-:W-:-:S05]  /*12a40*/  IADD3.X R205, R21, -0x1, RZ, P3, !PT ;  /* 0xffffffff15cd7810 */ /* 0x000fca0001ffe4ff */
        /* <DEDUP_REMOVED lines=204> */
.L_x_2575:
[----:B------:R-:W-:Y:S05]  /*13710*/  BSYNC B0 ;  /* 0x0000000000007941 */ /* 0x000fea0003800000 */
.L_x_2574:
[----:B------:R-:W0:Y:S02]  /*13720*/  LDGDEPBAR ;  /* 0x00000000000079af */ /* 0x000e240000000000 */
.L_x_2573:
[----:B-1----:R-:W3:Y:S04]  /*13730*/  LDL.64 R6, [R1+0x18] ;  /* 0x0000180001067983 */ /* 0x002ee80000100a00 */
[----:B------:R-:W4:Y:S01]  /*13740*/  LDL.64 R4, [R1+0x30] ;  /* 0x0000300001047983 */ /* 0x000f220000100a00 */
[----:B--2---:R-:W-:-:S03]  /*13750*/  IMAD.U32 R2, RZ, RZ, UR44 ;  /* 0x0000002cff027e24 */ /* 0x004fc6000f8e00ff */
        /* <DEDUP_REMOVED lines=17> */
[----:B------:R-:W1:Y:S02]  /*13870*/  S2R R3, SR_TID.X ;  /* 0x0000000000037919 */ /* 0x000e640000002100 */
[----:B-1----:R-:W-:-:S05]  /*13880*/  IMAD.SHL.U32 R3, R3, 0x2, RZ ;  /* 0x0000000203037824 */ /* 0x002fca00078e00ff */
[----:B------:R-:W-:-:S05]  /*13890*/  LOP3.LUT R3, R3, 0x6, RZ, 0xc0, !PT ;  /* 0x0000000603037812 */ /* 0x000fca00078ec0ff */
[----:B------:R-:W-:-:S04]  /*138a0*/  IMAD R2, R2, 0x20, R3 ;  /* 0x0000002002027824 */ /* 0x000fc800078e0203 */
        /* <DEDUP_REMOVED lines=26> */
[----:B---3--:R-:W-:Y:S02]  /*13a50*/  IMAD.MOV.U32 R245, RZ, RZ, R7 ;  /* 0x000000fffff57224 */ /* 0x008fe400078e0007 */
[----:B------:R-:W-:Y:S02]  /*13a60*/  VIADD R7, R2, 0x11 ;  /* 0x0000001102077836 */ /* 0x000fe40000000000 */
[----:B------:R-:W-:-:S02]  /*13a70*/  IMAD.MOV.U32 R244, RZ, RZ, R6 ;  /* 0x000000fffff47224 */ /* 0x000fc400078e0006 */
[C---:B------:R-:W-:Y:S01]  /*13a80*/  VIADD R6, R2.reuse, 0x18 ;  /* 0x0000001802067836 */ /* 0x040fe20000000000 */
[CC--:B------:R-:W-:Y:S01]  /*13a90*/  ISETP.GE.AND P3, PT, R7.reuse, R223.reuse, PT ;  /* 0x000000df0700720c */ /* 0x0c0fe20003f66270 */
[----:B----4-:R-:W-:Y:S02]  /*13aa0*/  IMAD.MOV.U32 R235, RZ, RZ, R5 ;  /* 0x000000ffffeb7224 */ /* 0x010fe400078e0005 */
[----:B------:R-:W-:Y:S01]  /*13ab0*/  VIADD R5, R2, 0x19 ;  /* 0x0000001902057836 */ /* 0x000fe20000000000 */
[C---:B------:R-:W-:Y:S01]  /*13ac0*/  ISETP.GE.AND P2, PT, R6.reuse, R223, PT ;  /* 0x000000df0600720c */ /* 0x040fe20003f46270 */
[----:B------:R-:W-:Y:S01]  /*13ad0*/  IMAD.MOV.U32 R234, RZ, RZ, R4 ;  /* 0x000000ffffea7224 */ /* 0x000fe200078e0004 */
[----:B------:R-:W-:Y:S02]  /*13ae0*/  ISETP.LT.OR P3, PT, R7, R219, P3 ;  /* 0x000000db0700720c */ /* 0x000fe40001f61670 */
[----:B------:R-:W-:Y:S02]  /*13af0*/  ISETP.GE.AND P4, PT, R5, R223, PT ;  /* 0x000000df0500720c */ /* 0x000fe40003f86270 */
[----:B------:R-:W-:-:S02]  /*13b00*/  ISETP.LT.OR P2, PT, R6, R219, P2 ;  /* 0x000000db0600720c */ /* 0x000fc40001741670 */
[----:B------:R-:W-:Y:S02]  /*13b10*/  FSEL R15, R137, -INF , !P3 ;  /* 0xff800000890f7808 */ /* 0x000fe40005800000 */
        /* <DEDUP_REMOVED lines=13> */
[----:B------:R-:W-:Y:S01]  /*13bf0*/  FADD.FTZ R3, R134, -R3 ;  /* 0x8000000386037221 */ /* 0x000fe20000010000 */
[----:B------:R-:W-:-:S03]  /*13c00*/  FSEL R4, R4, RZ, P2 ;  /* 0x000000ff04047208 */ /* 0x000fc60001000000 */
[----:B------:R-:W-:Y:S02]  /*13c10*/  FMUL.FTZ R3, R3, UR43 ;  /* 0x0000002b03037c20 */ /* 0x000fe40008410000 */
[----:B------:R-:W-:-:S04]  /*13c20*/  FFMA.FTZ R12, R12, UR43, -R4 ;  /* 0x0000002b0c0c7c23 */ /* 0x000fc80008010804 */
[----:B------:R-:W1:Y:S01]  /*13c30*/  MUFU.EX2 R3, R3 ;  /* 0x0000000300037308 */ /* 0x000e620000000800 */
        /* <DEDUP_REMOVED lines=8> */
[----:B------:R-:W-:Y:S01]  /*13cc0*/  STL [R1+0x104], R239 ;  /* 0x000104ef01007387 */ /* 0x000fe20000100800 */
[-C--:B-1----:R-:W-:Y:S01]  /*13cd0*/  FMUL.FTZ R168, R168, R3.reuse ;  /* 0x00000003a8a87220 */ /* 0x082fe20000410000 */
[-C--:B------:R-:W-:Y:S01]  /*13ce0*/  FMUL.FTZ R232, R164, R3.reuse ;  /* 0x00000003a4e87220 */ /* 0x080fe20000410000 */
        /* <DEDUP_REMOVED lines=28> */
[-C--:B-1----:R-:W-:Y:S01]  /*13eb0*/  FMUL.FTZ R168, R69, R3.reuse ;  /* 0x0000000345a87220 */ /* 0x082fe20000410000 */
[-C--:B------:R-:W-:Y:S01]  /*13ec0*/  FMUL.FTZ R208, R128, R3.reuse ;  /* 0x0000000380d07220 */ /* 0x080fe20000410000 */
[-C--:B------:R-:W-:Y:S01]  /*13ed0*/  FMUL.FTZ R23, R129, R3.reuse ;  /* 0x0000000381177220 */ /* 0x080fe20000410000 */
[----:B--2---:R-:W-:-:S02]  /*13ee0*/  FFMA.FTZ R12, R211, R3, R4 ;  /* 0x00000003d30c7223 */ /* 0x004fc40000010004 */
[----:B------:R-:W1:Y:S01]  /*13ef0*/  MUFU.EX2 R3, R19 ;  /* 0x0000001300037308 */ /* 0x000e620000000800 */
[CC--:B------:R-:W-:Y:S02]  /*13f00*/  ISETP.GE.AND P4, PT, R2.reuse, R222.reuse, PT ;  /* 0x000000de0200720c */ /* 0x0c0fe40003f86270 */
[C---:B------:R-:W-:Y:S02]  /*13f10*/  ISETP.GE.AND P2, PT, R11.reuse, R222, PT ;  /* 0x000000de0b00720c */ /* 0x040fe40003f46270 */
[-C--:B------:R-:W-:Y:S01]  /*13f20*/  ISETP.LT.OR P4, PT, R2, R218.reuse, P4 ;  /* 0x000000da0200720c */ /* 0x080fe20002781670 */
[----:B------:R-:W-:Y:S01]  /*13f30*/  IMAD.MOV.U32 R49, RZ, RZ, R35 ;  /* 0x000000ffff317224 */ /* 0x000fe200078e0023 */
        /* <DEDUP_REMOVED lines=23> */
[-C--:B------:R-:W-:Y:S02]  /*140b0*/  ISETP.LT.OR P2, PT, R6, R218.reuse, P2 ;  /* 0x000000da0600720c */ /* 0x080fe40001741670 */
        /* <DEDUP_REMOVED lines=10> */
[CC--:B------:R-:W-:Y:S02]  /*14160*/  ISETP.GE.AND P5, PT, R2.reuse, R221.reuse, PT ;  /* 0x000000dd0200720c */ /* 0x0c0fe40003fa6270 */
[C---:B------:R-:W-:Y:S02]  /*14170*/  ISETP.GE.AND P4, PT, R11.reuse, R221, PT ;  /* 0x000000dd0b00720c */ /* 0x040fe40003f86270 */
[CC--:B------:R-:W-:Y:S02]  /*14180*/  ISETP.LT.OR P5, PT, R2.reuse, R217.reuse, P5 ;  /* 0x000000d90200720c */ /* 0x0c0fe40002fa1670 */
[----:B------:R-:W-:Y:S02]  /*14190*/  ISETP.LT.OR P4, PT, R11, R217, P4 ;  /* 0x000000d90b00720c */ /* 0x000fe40002781670 */
[----:B------:R-:W-:Y:S02]  /*141a0*/  ISETP.GE.AND P3, PT, R2, R220, PT ;  /* 0x000000dc0200720c */ /* 0x000fe40003f66270 */
[----:B------:R-:W-:-:S02]  /*141b0*/  FSEL R25, R212, -INF , !P5 ;  /* 0xff800000d4197808 */ /* 0x000fc40006800000 */
[----:B-1----:R-:W-:-:S04]  /*141c0*/  FMNMX.FTZ R237, R3, R4, !PT ;  /* 0x0000000403ed7209 */ /* 0x002fc80007810000 */
[C---:B------:R-:W-:Y:S01]  /*141d0*/  FSETP.NEU.FTZ.AND P2, PT, R237.reuse, -INF , PT ;  /* 0xff800000ed00780b */ /* 0x040fe20003f5d000 */
[----:B------:R-:W-:Y:S01]  /*141e0*/  FMUL.FTZ R4, R237, UR43 ;  /* 0x0000002bed047c20 */ /* 0x000fe20008410000 */
[----:B------:R-:W-:-:S04]  /*141f0*/  FSEL R27, R213, -INF , !P4 ;  /* 0xff800000d51b7808 */ /* 0x000fc80006000000 */
[----:B------:R-:W-:Y:S02]  /*14200*/  FSEL R4, R4, RZ, P2 ;  /* 0x000000ff04047208 */ /* 0x000fe40001000000 */
[----:B------:R-:W-:Y:S02]  /*14210*/  FSEL R3, R237, RZ, P2 ;  /* 0x000000ffed037208 */ /* 0x000fe40001000000 */
[CC--:B------:R-:W-:Y:S02]  /*14220*/  ISETP.GE.AND P5, PT, R10.reuse, R220.reuse, PT ;  /* 0x000000dc0a00720c */ /* 0x0c0fe40003fa6270 */
[----:B------:R-:W-:Y:S01]  /*14230*/  ISETP.GE.AND P4, PT, R9, R220, PT ;  /* 0x000000dc0900720c */ /* 0x000fe20003f86270 */
[----:B------:R-:W-:Y:S01]  /*14240*/  FFMA.FTZ R52, R19, UR43, -R4 ;  /* 0x0000002b13347c23 */ /* 0x000fe20008010804 */
[----:B------:R-:W-:Y:S01]  /*14250*/  ISETP.GE.AND P2, PT, R10, R221, PT ;  /* 0x000000dd0a00720c */ /* 0x000fe20003f46270 */
[----:B------:R-:W-:Y:S01]  /*14260*/  IMAD.MOV.U32 R19, RZ, RZ, R22 ;  /* 0x000000ffff137224 */ /* 0x000fe200078e0016 */
[----:B------:R-:W-:-:S02]  /*14270*/  ISETP.LT.OR P3, PT, R2, R216, P3 ;  /* 0x000000d80200720c */ /* 0x000fc40001f61670 */
[CC--:B------:R-:W-:Y:S02]  /*14280*/  ISETP.LT.OR P5, PT, R10.reuse, R216.reuse, P5 ;  /* 0x000000d80a00720c */ /* 0x0c0fe40002fa1670 */
[----:B------:R-:W-:Y:S02]  /*14290*/  ISETP.LT.OR P4, PT, R9, R216, P4 ;  /* 0x000000d80900720c */ /* 0x000fe40002781670 */
[----:B------:R-:W-:Y:S02]  /*142a0*/  ISETP.LT.OR P2, PT, R10, R217, P2 ;  /* 0x000000d90a00720c */ /* 0x000fe40001741670 */
[----:B------:R-:W-:Y:S01]  /*142b0*/  FSEL R10, R214, -INF , !P3 ;  /* 0xff800000d60a7808 */ /* 0x000fe20005800000 */
[----:B------:R-:W-:Y:S01]  /*142c0*/  IMAD.MOV.U32 R214, RZ, RZ, R19 ;  /* 0x000000ffffd67224 */ /* 0x000fe200078e0013 */
[----:B------:R-:W-:Y:S02]  /*142d0*/  FSEL R22, R206, -INF , !P5 ;  /* 0xff800000ce167808 */ /* 0x000fe40006800000 */
[----:B------:R-:W-:-:S02]  /*142e0*/  FSEL R19, R207, -INF , !P4 ;  /* 0xff800000cf137808 */ /* 0x000fc40006000000 */
[----:B------:R-:W2:Y:S01]  /*142f0*/  LDL.64 R206, [R1+0x90] ;  /* 0x0000900001ce7983 */ /* 0x000ea20000100a00 */
[----:B------:R-:W-:-:S04]  /*14300*/  FADD.FTZ R3, R133, -R3 ;  /* 0x8000000385037221 */ /* 0x000fc80000010000 */
[----:B------:R-:W-:Y:S01]  /*14310*/  FMUL.FTZ R3, R3, UR43 ;  /* 0x0000002b03037c20 */ /* 0x000fe20008410000 */
[----:B------:R-:W-:Y:S01]  /*14320*/  FFMA.FTZ R12, R12, UR43, -R4 ;  /* 0x0000002b0c0c7c23 */ /* 0x000fe20008010804 */
[----:B------:R-:W-:-:S04]  /*14330*/  IMAD.MOV.U32 R80, RZ, RZ, R34 ;  /* 0x000000ffff507224 */ /* 0x000fc800078e0022 */
[----:B------:R-:W1:Y:S01]  /*14340*/  MUFU.EX2 R3, R3 ;  /* 0x0000000300037308 */ /* 0x000e620000000800 */
[----:B------:R-:W-:-:S07]  /*14350*/  ISETP.GE.AND P6, PT, R11, R220, PT ;  /* 0x000000dc0b00720c */ /* 0x000fce0003fc6270 */
[----:B------:R3:W4:Y:S01]  /*14360*/  MUFU.EX2 R34, R12 ;  /* 0x0000000c00227308 */ /* 0x0007220000000800 */
[----:B------:R-:W-:Y:S02]  /*14370*/  ISETP.LT.OR P6, PT, R11, R216, P6 ;  /* 0x000000d80b00720c */ /* 0x000fe400037c1670 */
[----:B------:R-:W-:Y:S02]  /*14380*/  FSEL R26, R204, -INF , !P2 ;  /* 0xff800000cc1a7808 */ /* 0x000fe40005000000 */
[C---:B------:R-:W-:Y:S02]  /*14390*/  ISETP.GE.AND P3, PT, R9.reuse, R221, PT ;  /* 0x000000dd0900720c */ /* 0x040fe40003f66270 */
[----:B------:R-:W-:Y:S01]  /*143a0*/  ISETP.GE.AND P2, PT, R8, R220, PT ;  /* 0x000000dc0800720c */ /* 0x000fe20003f46270 */
[----:B------:R-:W-:Y:S01]  /*143b0*/  FFMA.FTZ R96, R16, UR43, -R4 ;  /* 0x0000002b10607c23 */ /* 0x000fe20008010804 */
[----:B------:R-:W-:Y:S01]  /*143c0*/  FMNMX.FTZ R2, R132, R10, !PT ;  /* 0x0000000a84027209 */ /* 0x000fe20007810000 */
[----:B------:R-:W-:Y:S01]  /*143d0*/  IMAD.MOV.U32 R16, RZ, RZ, R234 ;  /* 0x000000ffff107224 */ /* 0x000fe200078e00ea */
[----:B------:R-:W-:-:S02]  /*143e0*/  ISETP.LT.OR P3, PT, R9, R217, P3 ;  /* 0x000000d90900720c */ /* 0x000fc40001f61670 */
[----:B------:R-:W-:Y:S01]  /*143f0*/  ISETP.LT.OR P2, PT, R8, R216, P2 ;  /* 0x000000d80800720c */ /* 0x000fe20001741670 */
[-C--:B-1----:R-:W-:Y:S01]  /*14400*/  FMUL.FTZ R234, R166, R3.reuse ;  /* 0x00000003a6ea7220 */ /* 0x082fe20000410000 */
[----:B---3--:R-:W-:Y:S01]  /*14410*/  FSEL R12, R215, -INF , !P6 ;  /* 0xff800000d70c7808 */ /* 0x008fe20007000000 */
[----:B------:R-:W-:Y:S02]  /*14420*/  IMAD.MOV.U32 R166, RZ, RZ, R23 ;  /* 0x000000ffffa67224 */ /* 0x000fe400078e0017 */
[----:B------:R-:W-:Y:S01]  /*14430*/  FFMA.FTZ R85, R17, UR43, -R4 ;  /* 0x0000002b11557c23 */ /* 0x000fe20008010804 */
[----:B------:R-:W-:Y:S02]  /*14440*/  FSEL R24, R205, -INF , !P3 ;  /* 0xff800000cd187808 */ /* 0x000fe40005800000 */
[----:B------:R-:W-:Y:S01]  /*14450*/  FMNMX.FTZ R2, R12, R2, !PT ;  /* 0x000000020c027209 */ /* 0x000fe20007810000 */
[----:B------:R-:W-:Y:S01]  /*14460*/  IMAD.MOV.U32 R17, RZ, RZ, R235 ;  /* 0x000000ffff117224 */ /* 0x000fe200078e00eb */
[----:B------:R-:W-:Y:S01]  /*14470*/  FSEL R23, R186, -INF , !P2 ;  /* 0xff800000ba177808 */ /* 0x000fe20005000000 */
[-C--:B------:R-:W-:Y:S01]  /*14480*/  FMUL.FTZ R211, R50, R3.reuse ;  /* 0x0000000332d37220 */ /* 0x080fe20000410000 */
[-C--:B------:R-:W-:Y:S01]  /*14490*/  ISETP.GE.AND P3, PT, R7, R220.reuse, PT ;  /* 0x000000dc0700720c */ /* 0x080fe20003f66270 */
[-C--:B------:R-:W-:Y:S01]  /*144a0*/  FMUL.FTZ R170, R170, R3.reuse ;  /* 0x00000003aaaa7220 */ /* 0x080fe20000410000 */
[----:B------:R-:W-:Y:S01]  /*144b0*/  ISETP.GE.AND P2, PT, R6, R220, PT ;  /* 0x000000dc0600720c */ /* 0x000fe20003f46270 */
        /* <DEDUP_REMOVED lines=30> */
[----:B------:R-:W-:-:S02]  /*146a0*/  FMNMX.FTZ R2, R22, R2, !PT ;  /* 0x0000000216027209 */ /* 0x000fc40007810000 */
[----:B------:R-:W-:Y:S02]  /*146b0*/  FMNMX.FTZ R3, R135, R25, !PT ;  /* 0x0000001987037209 */ /* 0x000fe40007810000 */
[-C--:B------:R-:W-:Y:S02]  /*146c0*/  ISETP.LT.OR P3, PT, R7, R216.reuse, P3 ;  /* 0x000000d80700720c */ /* 0x080fe40001f61670 */
[----:B------:R-:W-:Y:S01]  /*146d0*/  ISETP.LT.OR P2, PT, R6, R216, P2 ;  /* 0x000000d80600720c */ /* 0x000fe20001741670 */
[----:B------:R-:W-:Y:S01]  /*146e0*/  FFMA.FTZ R84, R18, UR43, -R4 ;  /* 0x0000002b12547c23 */ /* 0x000fe20008010804 */
[----:B------:R-:W-:Y:S01]  /*146f0*/  ISETP.GE.AND P6, PT, R8, R221, PT ;  /* 0x000000dd0800720c */ /* 0x000fe20003fc6270 */
[----:B------:R-:W-:Y:S01]  /*14700*/  IMAD.MOV.U32 R205, RZ, RZ, R17 ;  /* 0x000000ffffcd7224 */ /* 0x000fe200078e0011 */
[----:B------:R-:W-:Y:S02]  /*14710*/  FMNMX.FTZ R2, R19, R2, !PT ;  /* 0x0000000213027209 */ /* 0x000fe40007810000 */
[----:B------:R-:W-:-:S02]  /*14720*/  FMNMX.FTZ R3, R27, R3, !PT ;  /* 0x000000031b037209 */ /* 0x000fc40007810000 */
[----:B------:R-:W-:Y:S02]  /*14730*/  FSEL R18, R187, -INF , !P3 ;  /* 0xff800000bb127808 */ /* 0x000fe40005800000 */
[----:B------:R-:W-:Y:S02]  /*14740*/  FSEL R17, R182, -INF , !P2 ;  /* 0xff800000b6117808 */ /* 0x000fe40005000000 */
[C---:B------:R-:W-:Y:S02]  /*14750*/  ISETP.GE.AND P3, PT, R5.reuse, R221, PT ;  /* 0x000000dd0500720c */ /* 0x040fe40003f66270 */
[----:B------:R-:W-:Y:S02]  /*14760*/  ISETP.GE.AND P2, PT, R5, R220, PT ;  /* 0x000000dc0500720c */ /* 0x000fe40003f46270 */
[----:B------:R-:W-:Y:S02]  /*14770*/  ISETP.LT.OR P6, PT, R8, R217, P6 ;  /* 0x000000d90800720c */ /* 0x000fe400037c1670 */
[----:B------:R-:W-:-:S02]  /*14780*/  ISETP.GE.AND P5, PT, R7, R221, PT ;  /* 0x000000dd0700720c */ /* 0x000fc40003fa6270 */
[----:B------:R-:W-:Y:S02]  /*14790*/  FMNMX.FTZ R2, R23, R2, !PT ;  /* 0x0000000217027209 */ /* 0x000fe40007810000 */
[----:B------:R-:W-:Y:S02]  /*147a0*/  FMNMX.FTZ R3, R26, R3, !PT ;  /* 0x000000031a037209 */ /* 0x000fe40007810000 */
[CC--:B------:R-:W-:Y:S02]  /*147b0*/  ISETP.LT.OR P3, PT, R5.reuse, R217.reuse, P3 ;  /* 0x000000d90500720c */ /* 0x0c0fe40001f61670 */
[----:B------:R-:W-:Y:S02]  /*147c0*/  ISETP.LT.OR P2, PT, R5, R216, P2 ;  /* 0x000000d80500720c */ /* 0x000fe40001741670 */
[----:B------:R-:W-:Y:S02]  /*147d0*/  ISETP.LT.OR P5, PT, R7, R217, P5 ;  /* 0x000000d90700720c */ /* 0x000fe40002fa1670 */
[----:B------:R-:W-:-:S02]  /*147e0*/  ISETP.GE.AND P4, PT, R6, R221, PT ;  /* 0x000000dd0600720c */ /* 0x000fc40003f86270 */
[----:B------:R-:W-:Y:S02]  /*147f0*/  FMNMX.FTZ R2, R18, R2, !PT ;  /* 0x0000000212027209 */ /* 0x000fe40007810000 */
[----:B------:R-:W-:Y:S02]  /*14800*/  FSEL R5, R184, -INF , !P6 ;  /* 0xff800000b8057808 */ /* 0x000fe40007000000 */
[----:B------:R-:W-:Y:S01]  /*14810*/  FMNMX.FTZ R3, R24, R3, !PT ;  /* 0x0000000318037209 */ /* 0x000fe20007810000 */
[----:B------:R-:W-:Y:S01]  /*14820*/  FFMA.FTZ R113, R13, UR43, -R4 ;  /* 0x0000002b0d717c23 */ /* 0x000fe20008010804 */
[----:B------:R-:W-:Y:S01]  /*14830*/  IMAD.MOV.U32 R204, RZ, RZ, R16 ;  /* 0x000000ffffcc7224 */ /* 0x000fe200078e0010 */
[----:B------:R-:W-:Y:S02]  /*14840*/  ISETP.LT.OR P4, PT, R6, R217, P4 ;  /* 0x000000d90600720c */ /* 0x000fe40002781670 */
[----:B------:R-:W-:Y:S02]  /*14850*/  FSEL R13, R183, -INF , !P2 ;  /* 0xff800000b70d7808 */ /* 0x000fe40005000000 */
[----:B------:R-:W-:-:S02]  /*14860*/  FMNMX.FTZ R2, R17, R2, !PT ;  /* 0x0000000211027209 */ /* 0x000fc40007810000 */
[----:B------:R-:W-:Y:S02]  /*14870*/  FSEL R16, R185, -INF , !P5 ;  /* 0xff800000b9107808 */ /* 0x000fe40006800000 */
[----:B------:R-:W-:Y:S01]  /*14880*/  FMNMX.FTZ R3, R5, R3, !PT ;  /* 0x0000000305037209 */ /* 0x000fe20007810000 */
[--C-:B------:R-:W-:Y:S01]  /*14890*/  FFMA.FTZ R97, R15, UR43, -R4.reuse ;  /* 0x0000002b0f617c23 */ /* 0x100fe20008010804 */
[----:B------:R-:W-:Y:S02]  /*148a0*/  FMNMX.FTZ R2, R13, R2, !PT ;  /* 0x000000020d027209 */ /* 0x000fe40007810000 */
[----:B------:R-:W-:Y:S02]  /*148b0*/  FSEL R15, R180, -INF , !P4 ;  /* 0xff800000b40f7808 */ /* 0x000fe40006000000 */
[----:B------:R-:W-:Y:S01]  /*148c0*/  FMNMX.FTZ R3, R16, R3, !PT ;  /* 0x0000000310037209 */ /* 0x000fe20007810000 */
[----:B------:R-:W-:Y:S01]  /*148d0*/  FFMA.FTZ R112, R14, UR43, -R4 ;  /* 0x0000002b0e707c23 */ /* 0x000fe20008010804 */
[----:B------:R-:W-:Y:S01]  /*148e0*/  FSEL R14, R181, -INF , !P3 ;  /* 0xff800000b50e7808 */ /* 0x000fe20005800000 */
[----:B------:R-:W1:Y:S01]  /*148f0*/  SHFL.BFLY PT, R4, R2, 0x2, 0x1f ;  /* 0x0c401f0002047f89 */ /* 0x000e6200000e0000 */
[----:B------:R-:W-:-:S04]  /*14900*/  FMNMX.FTZ R3, R15, R3, !PT ;  /* 0x000000030f037209 */ /* 0x000fc80007810000 */
[----:B------:R-:W-:-:S05]  /*14910*/  FMNMX.FTZ R3, R14, R3, !PT ;  /* 0x000000030e037209 */ /* 0x000fca0007810000 */
[----:B------:R-:W3:Y:S01]  /*14920*/  SHFL.BFLY PT, R6, R3, 0x2, 0x1f ;  /* 0x0c401f0003067f89 */ /* 0x000ee200000e0000 */
[----:B-1----:R-:W-:-:S05]  /*14930*/  FMNMX.FTZ R2, R2, R4, !PT ;  /* 0x0000000402027209 */ /* 0x002fca0007810000 */
[----:B------:R-:W1:Y:S01]  /*14940*/  SHFL.BFLY PT, R4, R2, 0x1, 0x1f ;  /* 0x0c201f0002047f89 */ /* 0x000e6200000e0000 */
[----:B---3--:R-:W-:-:S05]  /*14950*/  FMNMX.FTZ R3, R3, R6, !PT ;  /* 0x0000000603037209 */ /* 0x008fca0007810000 */
[----:B------:R-:W3:Y:S01]  /*14960*/  SHFL.BFLY PT, R6, R3, 0x1, 0x1f ;  /* 0x0c201f0003067f89 */ /* 0x000ee200000e0000 */
[----:B------:R-:W-:Y:S02]  /*14970*/  IMAD.MOV.U32 R130, RZ, RZ, R209 ;  /* 0x000000ffff827224 */ /* 0x000fe400078e00d1 */
[----:B------:R-:W-:Y:S01]  /*14980*/  IMAD.MOV.U32 R167, RZ, RZ, R208 ;  /* 0x000000ffffa77224 */ /* 0x000fe200078e00d0 */
[----:B-1----:R-:W-:-:S04]  /*14990*/  FMNMX.FTZ R209, R2, R4, !PT ;  /* 0x0000000402d17209 */ /* 0x002fc80007810000 */
[C---:B------:R-:W-:Y:S01]  /*149a0*/  FSETP.NEU.FTZ.AND P2, PT, R209.reuse, -INF , PT ;  /* 0xff800000d100780b */ /* 0x040fe20003f5d000 */
[----:B------:R-:W-:Y:S01]  /*149b0*/  FMUL.FTZ R2, R209, UR43 ;  /* 0x0000002bd1027c20 */ /* 0x000fe20008410000 */
[----:B---3--:R-:W-:Y:S02]  /*149c0*/  FMNMX.FTZ R208, R3, R6, !PT ;  /* 0x0000000603d07209 */ /* 0x008fe40007810000 */
[----:B------:R-:W-:Y:S02]  /*149d0*/  FSEL R3, R209, RZ, P2 ;  /* 0x000000ffd1037208 */ /* 0x000fe40001000000 */
[----:B------:R-:W-:-:S03]  /*149e0*/  FSEL R4, R2, RZ, P2 ;  /* 0x000000ff02047208 */ /* 0x000fc60001000000 */
[----:B------:R-:W-:Y:S02]  /*149f0*/  FADD.FTZ R3, R132, -R3 ;  /* 0x8000000384037221 */ /* 0x000fe40000010000 */
[--C-:B------:R-:W-:Y:S02]  /*14a00*/  FFMA.FTZ R2, R10, UR43, -R4.reuse ;  /* 0x0000002b0a027c23 */ /* 0x100fe40008010804 */
[----:B------:R-:W-:Y:S02]  /*14a10*/  FMUL.FTZ R3, R3, UR43 ;  /* 0x0000002b03037c20 */ /* 0x000fe40008410000 */
[----:B------:R1:W-:Y:S01]  /*14a20*/  MUFU.EX2 R8, R2 ;  /* 0x0000000200087308 */ /* 0x0003e20000000800 */
[----:B------:R-:W-:Y:S01]  /*14a30*/  FSETP.NEU.FTZ.AND P5, PT, R208, -INF , PT ;  /* 0xff800000d000780b */ /* 0x000fe20003fbd000 */
[----:B------:R-:W-:-:S06]  /*14a40*/  FFMA.FTZ R6, R22, UR43, -R4 ;  /* 0x0000002b16067c23 */ /* 0x000fcc0008010804 */
[----:B------:R-:W3:Y:S01]  /*14a50*/  MUFU.EX2 R3, R3 ;  /* 0x0000000300037308 */ /* 0x000ee20000000800 */
[----:B-1----:R-:W-:-:S07]  /*14a60*/  FFMA.FTZ R2, R12, UR43, -R4 ;  /* 0x0000002b0c027c23 */ /* 0x002fce0008010804 */
[----:B------:R1:W4:Y:S01]  /*14a70*/  MUFU.EX2 R7, R2 ;  /* 0x0000000200077308 */ /* 0x0003220000000800 */
[----:B------:R-:W-:Y:S01]  /*14a80*/  FFMA.FTZ R10, R19, UR43, -R4 ;  /* 0x0000002b130a7c23 */ /* 0x000fe20008010804 */
[----:B------:R-:W-:-:S06]  /*14a90*/  IMAD.MOV.U32 R131, RZ, RZ, R80 ;  /* 0x000000ffff837224 */ /* 0x000fcc00078e0050 */
[----:B------:R-:W4:Y:S01]  /*14aa0*/  MUFU.EX2 R6, R6 ;  /* 0x0000000600067308 */ /* 0x000f220000000800 */
[----:B-1----:R-:W-:-:S05]  /*14ab0*/  FMUL.FTZ R2, R208, UR43 ;  /* 0x0000002bd0027c20 */ /* 0x002fca0008410000 */
[----:B------:R-:W-:Y:S01]  /*14ac0*/  FSEL R2, R2, RZ, P5 ;  /* 0x000000ff02027208 */ /* 0x000fe20002800000 */
[----:B------:R-:W-:-:S04]  /*14ad0*/  IMAD.MOV.U32 R119, RZ, RZ, R69 ;  /* 0x000000ffff777224 */ /* 0x000fc800078e0045 */
[----:B------:R-:W-:Y:S02]  /*14ae0*/  FFMA.FTZ R80, R5, UR43, -R2 ;  /* 0x0000002b05507c23 */ /* 0x000fe40008010802 */
[----:B------:R-:W1:Y:S01]  /*14af0*/  MUFU.EX2 R5, R10 ;  /* 0x0000000a00057308 */ /* 0x000e620000000800 */
[----:B------:R-:W-:Y:S02]  /*14b00*/  IMAD.MOV.U32 R118, RZ, RZ, R68 ;  /* 0x000000ffff767224 */ /* 0x000fe400078e0044 */
[--C-:B------:R-:W-:Y:S01]  /*14b10*/  FFMA.FTZ R25, R25, UR43, -R2.reuse ;  /* 0x0000002b19197c23 */ /* 0x100fe20008010802 */
[----:B------:R-:W-:Y:S02]  /*14b20*/  IMAD.MOV.U32 R231, RZ, RZ, R49 ;  /* 0x000000ffffe77224 */ /* 0x000fe400078e0031 */
[--C-:B------:R-:W-:Y:S01]  /*14b30*/  FFMA.FTZ R49, R27, UR43, -R2.reuse ;  /* 0x0000002b1b317c23 */ /* 0x100fe20008010802 */
[--C-:B------:R-:W-:Y:S01]  /*14b40*/  FFMA.FTZ R68, R26, UR43, -R2.reuse ;  /* 0x0000002b1a447c23 */ /* 0x100fe20008010802 */
[--C-:B------:R-:W-:Y:S01]  /*14b50*/  FFMA.FTZ R69, R24, UR43, -R2.reuse ;  /* 0x0000002b18457c23 */ /* 0x100fe20008010802 */
[--C-:B------:R-:W-:Y:S01]  /*14b60*/  FFMA.FTZ R82, R16, UR43, -R2.reuse ;  /* 0x0000002b10527c23 */ /* 0x100fe20008010802 */
[--C-:B------:R-:W-:Y:S01]  /*14b70*/  FFMA.FTZ R83, R15, UR43, -R2.reuse ;  /* 0x0000002b0f537c23 */ /* 0x100fe20008010802 */
[----:B------:R-:W-:Y:S01]  /*14b80*/  FFMA.FTZ R86, R14, UR43, -R2 ;  /* 0x0000002b0e567c23 */ /* 0x000fe20008010802 */
[----:B---3--:R-:W-:Y:S01]  /*14b90*/  FFMA.FTZ R2, R230, R3, R8 ;  /* 0x00000003e6027223 */ /* 0x008fe20000010008 */
[----:B------:R-:W-:-:S03]  /*14ba0*/  ULOP3.LUT UR4, UR44, UR29, URZ, 0x3c, !UPT ;  /* 0x0000001d2c047292 */ /* 0x000fc6000f8e3c3f */
[----:B----4-:R-:W-:-:S04]  /*14bb0*/  FADD.FTZ R2, R7, R2 ;  /* 0x0000000207027221 */ /* 0x010fc80000010000 */
[----:B------:R-:W-:-:S04]  /*14bc0*/  FADD.FTZ R2, R6, R2 ;  /* 0x0000000206027221 */ /* 0x000fc80000010000 */
[----:B-1----:R-:W-:Y:S01]  /*14bd0*/  FADD.FTZ R99, R5, R2 ;  /* 0x0000000205637221 */ /* 0x002fe20000010000 */
[----:B------:R-:W-:Y:S01]  /*14be0*/  LOP3.LUT R2, R245, UR4, RZ, 0x3c, !PT ;  /* 0x00000004f5027c12 */ /* 0x000fe2000f8e3cff */
[----:B------:R-:W1:Y:S04]  /*14bf0*/  MUFU.EX2 R11, R134 ;  /* 0x00000086000b7308 */ /* 0x000e680000000800 */
[----:B------:R-:W-:-:S04]  /*14c00*/  IMAD.WIDE.U32 R114, R2, -0x326172a9, RZ ;  /* 0xcd9e8d5702727825 */ /* 0x000fc800078e00ff */
[----:B------:R-:W3:Y:S01]  /*14c10*/  MUFU.EX2 R9, R136 ;  /* 0x0000008800097308 */ /* 0x000ee20000000800 */
[----:B--2---:R-:W-:Y:S01]  /*14c20*/  LOP3.LUT R2, R115, UR26, R206, 0x96, !PT ;  /* 0x0000001a73027c12 */ /* 0x004fe2000f8e96ce */
[----:B------:R-:W-:Y:S02]  /*14c30*/  IMAD.MOV.U32 R158, RZ, RZ, R101 ;  /* 0x000000ffff9e7224 */ /* 0x000fe400078e0065 */
[----:B------:R-:W-:Y:S02]  /*14c40*/  FFMA.FTZ R101, R23, UR43, -R4 ;  /* 0x0000002b17657c23 */ /* 0x000fe40008010804 */
[----:B------:R-:W-:Y:S01]  /*14c50*/  IMAD.WIDE.U32 R22, R2, -0x2daee0ad, RZ ;  /* 0xd2511f5302167825 */ /* 0x000fe200078e00ff */
[----:B------:R-:W-:-:S03]  /*14c60*/  LOP3.LUT R2, R243, UR42, R114, 0x96, !PT ;  /* 0x0000002af3027c12 */ /* 0x000fc6000f8e9672 */
[--C-:B------:R-:W-:Y:S01]  /*14c70*/  FFMA.FTZ R87, R17, UR43, -R4.reuse ;  /* 0x0000002b11577c23 */ /* 0x100fe20008010804 */
[----:B------:R-:W-:Y:S02]  /*14c80*/  IMAD.MOV.U32 R212, RZ, RZ, R159 ;  /* 0x000000ffffd47224 */ /* 0x000fe400078e009f */
[----:B------:R-:W-:Y:S01]  /*14c90*/  FFMA.FTZ R98, R13, UR43, -R4 ;  /* 0x0000002b0d627c23 */ /* 0x000fe20008010804 */
[----:B------:R-:W-:Y:S02]  /*14ca0*/  IMAD.MOV.U32 R159, RZ, RZ, R100 ;  /* 0x000000ffff9f7224 */ /* 0x000fe400078e0064 */
[----:B------:R-:W-:Y:S01]  /*14cb0*/  FFMA.FTZ R100, R18, UR43, -R4 ;  /* 0x0000002b12647c23 */ /* 0x000fe20008010804 */
[----:B------:R-:W-:Y:S01]  /*14cc0*/  F2FP.BF16.F32.PACK_AB R102, R7, R8 ;  /* 0x000000080766723e */ /* 0x000fe200000010ff */
[----:B-1----:R-:W-:Y:S01]  /*14cd0*/  FADD.FTZ R4, R11, R35 ;  /* 0x000000230b047221 */ /* 0x002fe20000010000 */
[----:B------:R-:W-:Y:S01]  /*14ce0*/  F2FP.BF16.F32.PACK_AB R70, R5, R6 ;  /* 0x000000060546723e */ /* 0x000fe200000010ff */
[----:B------:R-:W-:-:S04]  /*14cf0*/  IMAD.WIDE.U32 R6, R2, -0x2daee0ad, RZ ;  /* 0xd2511f5302067825 */ /* 0x000fc800078e00ff */
[----:B---3--:R-:W-:Y:S01]  /*14d00*/  FADD.FTZ R12, R9, R4 ;  /* 0x00000004090c7221 */ /* 0x008fe20000010000 */
        /* <DEDUP_REMOVED lines=65> */
[----:B------:R-:W-:Y:S01]  /*15120*/  IMAD.WIDE.U32 R4, R13, -0x2daee0ad, RZ ;  /* 0xd2511f530d047825 */ /* 0x000fe200078e00ff */
[----:B------:R-:W-:Y:S04]  /*15130*/  MUFU.EX2 R26, R25 ;  /* 0x00000019001a7308 */ /* 0x000fe80000000800 */
[----:B------:R-:W-:-:S04]  /*15140*/  LOP3.LUT R6, R5, UR21, R10, 0x96, !PT ;  /* 0x0000001505067c12 */ /* 0x000fc8000f8e960a */
[----:B------:R-:W1:Y:S01]  /*15150*/  MUFU.EX2 R2, R2 ;  /* 0x0000000200027308 */ /* 0x000e620000000800 */
[----:B------:R-:W-:Y:S01]  /*15160*/  SHF.R.U32.HI R8, RZ, 0x10, R6 ;  /* 0x00000010ff087819 */ /* 0x000fe20000011606 */
[----:B------:R-:W-:Y:S01]  /*15170*/  @!P3 HFMA2.BF16_V2 R65, -RZ.H0_H0, RZ.H0_H0, -R17.H0_H0 ;  /* 0x200000ffff41b231 */ /* 0x000fe20000340911 */
[----:B------:R-:W-:Y:S02]  /*15180*/  PRMT R27, R15, 0x7610, R27 ;  /* 0x000076100f1b7816 */ /* 0x000fe4000000001b */
[----:B------:R-:W-:-:S03]  /*15190*/  LOP3.LUT R8, R8, 0xff, RZ, 0xc0, !PT ;  /* 0x000000ff08087812 */ /* 0x000fc600078ec0ff */
[----:B------:R2:W-:Y:S01]  /*151a0*/  MUFU.EX2 R34, R84 ;  /* 0x0000005400227308 */ /* 0x0005e20000000800 */
[----:B------:R-:W-:-:S07]  /*151b0*/  PRMT R182, R15, 0x7632, R182 ;  /* 0x000076320fb67816 */ /* 0x000fce00000000b6 */
[----:B------:R-:W3:Y:S01]  /*151c0*/  MUFU.EX2 R25, R85 ;  /* 0x0000005500197308 */ /* 0x000ee20000000800 */
[----:B------:R-:W-:Y:S01]  /*151d0*/  @!P3 PRMT R17, R65, 0x5410, RZ ;  /* 0x000054104111b816 */ /* 0x000fe200000000ff */
[----:B------:R-:W-:Y:S01]  /*151e0*/  IMAD.MOV.U32 R206, RZ, RZ, R212 ;  /* 0x000000ffffce7224 */ /* 0x000fe200078e00d4 */
[----:B------:R-:W-:Y:S01]  /*151f0*/  ISETP.LE.U32.AND P3, PT, R8, UR13, PT ;  /* 0x0000000d08007c0c */ /* 0x000fe2000bf63070 */
[----:B------:R-:W-:Y:S02]  /*15200*/  IMAD.MOV.U32 R24, RZ, RZ, R117 ;  /* 0x000000ffff187224 */ /* 0x000fe400078e0075 */
[----:B------:R-:W-:Y:S02]  /*15210*/  @!P5 HFMA2.BF16_V2 R67, -RZ.H0_H0, RZ.H0_H0, -R27.H0_H0 ;  /* 0x200000ffff43d231 */ /* 0x000fe4000034091b */
[----:B------:R-:W-:Y:S02]  /*15220*/  IMAD.MOV.U32 R55, RZ, RZ, R116 ;  /* 0x000000ffff377224 */ /* 0x000fe400078e0074 */
[----:B-1----:R-:W-:Y:S01]  /*15230*/  FFMA.FTZ R35, R229, R2, R26 ;  /* 0x00000002e5237223 */ /* 0x002fe2000001001a */
        /* <DEDUP_REMOVED lines=10> */
[----:B--2---:R-:W-:Y:S02]  /*152e0*/  IMAD.MOV.U32 R84, RZ, RZ, R224 ;  /* 0x000000ffff547224 */ /* 0x004fe400078e00e0 */
        /* <DEDUP_REMOVED lines=27> */
[----:B------:R-:W-:Y:S01]  /*154a0*/  @!P2 HFMA2.BF16_V2 R66, -RZ.H0_H0, RZ.H0_H0, -R182.H0_H0 ;  /* 0x200000ffff42a231 */ /* 0x000fe200003409b6 */
[----:B------:R-:W-:Y:S01]  /*154b0*/  LOP3.LUT R2, R6, 0xff, RZ, 0xc0, !PT ;  /* 0x000000ff06027812 */ /* 0x000fe200078ec0ff */
[----:B------:R-:W-:Y:S01]  /*154c0*/  FMUL.FTZ R215, R79, R3 ;  /* 0x000000034fd77220 */ /* 0x000fe20000410000 */
[----:B------:R-:W-:Y:S01]  /*154d0*/  PRMT R52, R27, 0x5410, R182 ;  /* 0x000054101b347816 */ /* 0x000fe200000000b6 */
[----:B------:R-:W-:Y:S01]  /*154e0*/  IMAD.MOV.U32 R79, RZ, RZ, R226 ;  /* 0x000000ffff4f7224 */ /* 0x000fe200078e00e2 */
[----:B------:R-:W-:Y:S01]  /*154f0*/  @!P5 PRMT R27, R67, 0x5410, RZ ;  /* 0x00005410431bd816 */ /* 0x000fe200000000ff */
[----:B------:R-:W-:Y:S01]  /*15500*/  IMAD.MOV.U32 R242, RZ, RZ, R204 ;  /* 0x000000fffff27224 */ /* 0x000fe200078e00cc */
[----:B------:R-:W-:Y:S01]  /*15510*/  LOP3.LUT R14, R115, UR26, R248, 0x96, !PT ;  /* 0x0000001a730e7c12 */ /* 0x000fe2000f8e96f8 */
[----:B------:R-:W-:-:S02]  /*15520*/  IMAD.MOV.U32 R243, RZ, RZ, R205 ;  /* 0x000000fffff37224 */ /* 0x000fc400078e00cd */
[-C--:B------:R-:W-:Y:S01]  /*15530*/  FMUL.FTZ R226, R94, R3.reuse ;  /* 0x000000035ee27220 */ /* 0x080fe20000410000 */
[----:B------:R-:W-:Y:S01]  /*15540*/  IMAD.MOV.U32 R249, RZ, RZ, R231 ;  /* 0x000000fffff97224 */ /* 0x000fe200078e00e7 */
[----:B------:R-:W-:Y:S01]  /*15550*/  ISETP.LE.U32.AND P5, PT, R2, UR13, PT ;  /* 0x0000000d02007c0c */ /* 0x000fe2000bfa3070 */
[----:B------:R-:W-:Y:S01]  /*15560*/  IMAD.MOV.U32 R207, RZ, RZ, R130 ;  /* 0x000000ffffcf7224 */ /* 0x000fe200078e0082 */
[----:B------:R-:W-:Y:S01]  /*15570*/  @!P2 PRMT R182, R66, 0x5410, RZ ;  /* 0x0000541042b6a816 */ /* 0x000fe200000000ff */
[----:B------:R-:W-:Y:S01]  /*15580*/  IMAD.MOV.U32 R204, RZ, RZ, R214 ;  /* 0x000000ffffcc7224 */ /* 0x000fe200078e00d6 */
[----:B------:R-:W-:Y:S01]  /*15590*/  SHF.R.U32.HI R2, RZ, 0x18, R6 ;  /* 0x00000018ff027819 */ /* 0x000fe20000011606 */
        /* <DEDUP_REMOVED lines=37> */
[----:B---3--:R-:W-:Y:S01]  /*157f0*/  F2FP.BF16.F32.PACK_AB R3, R25, R34 ;  /* 0x000000221903723e */ /* 0x008fe200000010ff */
[----:B------:R-:W-:Y:S01]  /*15800*/  IMAD.MOV.U32 R85, RZ, RZ, R15 ;  /* 0x000000ffff557224 */ /* 0x000fe200078e000f */
[----:B------:R-:W-:Y:S01]  /*15810*/  ISETP.LE.U32.AND P2, PT, R2, UR13, PT ;  /* 0x0000000d02007c0c */ /* 0x000fe2000bf43070 */
[----:B------:R-:W-:Y:S01]  /*15820*/  IMAD.MOV.U32 R229, RZ, RZ, R24 ;  /* 0x000000ffffe57224 */ /* 0x000fe200078e0018 */
[----:B------:R-:W-:Y:S01]  /*15830*/  LOP3.LUT R2, R6, 0xffff, RZ, 0xc0, !PT ;  /* 0x0000ffff06027812 */ /* 0x000fe200078ec0ff */
[----:B------:R-:W-:Y:S01]  /*15840*/  MUFU.EX2 R15, R96 ;  /* 0x00000060000f7308 */ /* 0x000fe20000000800 */
[----:B------:R-:W-:-:S02]  /*15850*/  PRMT R181, R3, 0x7632, R181 ;  /* 0x0000763203b57816 */ /* 0x000fc400000000b5 */
[----:B------:R-:W-:-:S05]  /*15860*/  SHF.R.U32.HI R2, RZ, 0x8, R2 ;  /* 0x00000008ff027819 */ /* 0x000fca0000011602 */
[----:B------:R-:W1:Y:S01]  /*15870*/  MUFU.EX2 R24, R97 ;  /* 0x0000006100187308 */ /* 0x000e620000000800 */
[----:B------:R-:W-:Y:S01]  /*15880*/  @!P4 HFMA2.BF16_V2 R39, -RZ.H0_H0, RZ.H0_H0, -R181.H0_H0 ;  /* 0x200000ffff27c231 */ /* 0x000fe200003409b5 */
[----:B------:R-:W-:Y:S02]  /*15890*/  PRMT R180, R3, 0x7610, R180 ;  /* 0x0000761003b47816 */ /* 0x000fe400000000b4 */
[----:B------:R-:W-:Y:S02]  /*158a0*/  LOP3.LUT R2, R2, 0xffff, RZ, 0xc0, !PT ;  /* 0x0000ffff02027812 */ /* 0x000fe400078ec0ff */
[----:B------:R-:W-:Y:S02]  /*158b0*/  PRMT R45, R180, 0x5410, R181 ;  /* 0x00005410b42d7816 */ /* 0x000fe400000000b5 */
[----:B------:R-:W-:Y:S02]  /*158c0*/  @!P4 PRMT R181, R39, 0x5410, RZ ;  /* 0x0000541027b5c816 */ /* 0x000fe400000000ff */
[----:B------:R-:W-:-:S02]  /*158d0*/  ISETP.LE.U32.AND P4, PT, R2, UR13, PT ;  /* 0x0000000d02007c0c */ /* 0x000fc4000bf83070 */
[C---:B------:R-:W-:Y:S02]  /*158e0*/  PRMT R179, R9.reuse, 0x7610, R179 ;  /* 0x0000761009b37816 */ /* 0x040fe400000000b3 */
[----:B------:R-:W-:Y:S02]  /*158f0*/  PRMT R178, R9, 0x7632, R178 ;  /* 0x0000763209b27816 */ /* 0x000fe400000000b2 */
[----:B-1----:R-:W-:Y:S01]  /*15900*/  F2FP.BF16.F32.PACK_AB R2, R24, R15 ;  /* 0x0000000f1802723e */ /* 0x002fe200000010ff */
[----:B------:R-:W-:-:S03]  /*15910*/  @!P5 HFMA2.BF16_V2 R42, -RZ.H0_H0, RZ.H0_H0, -R179.H0_H0 ;  /* 0x200000ffff2ad231 */ /* 0x000fc600003409b3 */
[C---:B------:R-:W-:Y:S02]  /*15920*/  PRMT R176, R2.reuse, 0x7632, R176 ;  /* 0x0000763202b07816 */ /* 0x040fe400000000b0 */
[----:B------:R-:W-:Y:S01]  /*15930*/  PRMT R177, R2, 0x7610, R177 ;  /* 0x0000761002b17816 */ /* 0x000fe200000000b1 */
[----:B------:R-:W-:Y:S01]  /*15940*/  @!P4 HFMA2.BF16_V2 R41, -RZ.H0_H0, RZ.H0_H0, -R178.H0_H0 ;  /* 0x200000ffff29c231 */ /* 0x000fe200003409b2 */
[----:B------:R-:W-:Y:S01]  /*15950*/  LOP3.LUT R2, R4, 0xff, RZ, 0xc0, !PT ;  /* 0x000000ff04027812 */ /* 0x000fe200078ec0ff */
[----:B------:R-:W-:Y:S01]  /*15960*/  @!P2 HFMA2.BF16_V2 R37, -RZ.H0_H0, RZ.H0_H0, -R176.H0_H0 ;  /* 0x200000ffff25a231 */ /* 0x000fe200003409b0 */
[----:B------:R-:W-:Y:S02]  /*15970*/  PRMT R43, R179, 0x5410, R178 ;  /* 0x00005410b32b7816 */ /* 0x000fe400000000b2 */
[----:B------:R-:W-:Y:S02]  /*15980*/  @!P5 PRMT R179, R42, 0x5410, RZ ;  /* 0x000054102ab3d816 */ /* 0x000fe400000000ff */
[----:B------:R-:W-:-:S02]  /*15990*/  ISETP.LE.U32.AND P5, PT, R2, UR13, PT ;  /* 0x0000000d02007c0c */ /* 0x000fc4000bfa3070 */
[----:B------:R-:W-:Y:S02]  /*159a0*/  SHF.R.U32.HI R2, RZ, 0x18, R4 ;  /* 0x00000018ff027819 */ /* 0x000fe40000011604 */
[----:B------:R-:W-:Y:S02]  /*159b0*/  @!P4 PRMT R178, R41, 0x5410, RZ ;  /* 0x0000541029b2c816 */ /* 0x000fe400000000ff */
[----:B------:R-:W-:Y:S01]  /*159c0*/  PRMT R41, R177, 0x5410, R176 ;  /* 0x00005410b1297816 */ /* 0x000fe200000000b0 */
[----:B------:R-:W-:Y:S01]  /*159d0*/  IMAD.MOV.U32 R77, RZ, RZ, R13 ;  /* 0x000000ffff4d7224 */ /* 0x000fe200078e000d */
[----:B------:R-:W-:Y:S01]  /*159e0*/  @!P2 PRMT R176, R37, 0x5410, RZ ;  /* 0x0000541025b0a816 */ /* 0x000fe200000000ff */
[----:B------:R-:W-:Y:S01]  /*159f0*/  FADD.FTZ R13, R7, R50 ;  /* 0x00000032070d7221 */ /* 0x000fe20000010000 */
[----:B------:R-:W-:Y:S01]  /*15a00*/  ISETP.LE.U32.AND P2, PT, R2, UR13, PT ;  /* 0x0000000d02007c0c */ /* 0x000fe2000bf43070 */
[----:B------:R-:W-:Y:S01]  /*15a10*/  IMAD.MOV.U32 R95, RZ, RZ, R84 ;  /* 0x000000ffff5f7224 */ /* 0x000fe200078e0054 */
[----:B------:R-:W-:Y:S01]  /*15a20*/  LOP3.LUT R2, R247, UR42, R114, 0x96, !PT ;  /* 0x0000002af7027c12 */ /* 0x000fe2000f8e9672 */
[----:B------:R-:W-:-:S04]  /*15a30*/  IMAD.WIDE.U32 R6, R14, -0x2daee0ad, RZ ;  /* 0xd2511f530e067825 */ /* 0x000fc800078e00ff */
[----:B------:R-:W-:Y:S02]  /*15a40*/  IMAD.MOV.U32 R84, RZ, RZ, R55 ;  /* 0x000000ffff547224 */ /* 0x000fe400078e0037 */
[----:B------:R-:W-:Y:S01]  /*15a50*/  IMAD.MOV.U32 R78, RZ, RZ, R8 ;  /* 0x000000ffff4e7224 */ /* 0x000fe200078e0008 */
[----:B------:R-:W-:Y:S01]  /*15a60*/  LOP3.LUT R8, R4, 0xffff, RZ, 0xc0, !PT ;  /* 0x0000ffff04087812 */ /* 0x000fe200078ec0ff */
[----:B------:R-:W-:Y:S01]  /*15a70*/  IMAD.MOV.U32 R55, RZ, RZ, R12 ;  /* 0x000000ffff377224 */ /* 0x000fe200078e000c */
[----:B------:R-:W-:Y:S01]  /*15a80*/  SHF.R.U32.HI R12, RZ, 0x10, R4 ;  /* 0x00000010ff0c7819 */ /* 0x000fe20000011604 */
        /* <DEDUP_REMOVED lines=8> */
[----:B------:R-:W-:Y:S02]  /*15b10*/  IMAD.MOV.U32 R93, RZ, RZ, R10 ;  /* 0x000000ffff5d7224 */ /* 0x000fe400078e000a */
[----:B------:R-:W-:Y:S01]  /*15b20*/  IMAD.MOV.U32 R92, RZ, RZ, R11 ;  /* 0x000000ffff5c7224 */ /* 0x000fe200078e000b */
[----:B------:R-:W-:Y:S01]  /*15b30*/  LOP3.LUT R7, R7, UR37, R4, 0x96, !PT ;  /* 0x0000002507077c12 */ /* 0x000fe2000f8e9604 */
[----:B------:R-:W-:-:S05]  /*15b40*/  IMAD.WIDE.U32 R10, R3, -0x2daee0ad, RZ ;  /* 0xd2511f53030a7825 */ /* 0x000fca00078e00ff */
[----:B------:R-:W-:Y:S01]  /*15b50*/  LOP3.LUT R3, R11, UR18, R6, 0x96, !PT ;  /* 0x000000120b037c12 */ /* 0x000fe2000f8e9606 */
[----:B------:R-:W-:-:S04]  /*15b60*/  IMAD.WIDE.U32 R6, R7, -0x326172a9, RZ ;  /* 0xcd9e8d5707067825 */ /* 0x000fc800078e00ff */
[----:B------:R-:W-:Y:S01]  /*15b70*/  @!P3 HFMA2.BF16_V2 R38, -RZ.H0_H0, RZ.H0_H0, -R177.H0_H0 ;  /* 0x200000ffff26b231 */ /* 0x000fe200003409b1 */
[----:B------:R-:W-:Y:S01]  /*15b80*/  LOP3.LUT R14, R7, UR36, R2, 0x96, !PT ;  /* 0x00000024070e7c12 */ /* 0x000fe2000f8e9602 */
[----:B------:R-:W-:-:S03]  /*15b90*/  IMAD.WIDE.U32 R2, R3, -0x326172a9, RZ ;  /* 0xcd9e8d5703027825 */ /* 0x000fc600078e00ff */
[----:B------:R-:W-:Y:S02]  /*15ba0*/  @!P3 PRMT R177, R38, 0x5410, RZ ;  /* 0x0000541026b1b816 */ /* 0x000fe400000000ff */
[----:B------:R-:W-:Y:S01]  /*15bb0*/  LOP3.LUT R5, R2, 0xff, RZ, 0xc0, !PT ;  /* 0x000000ff02057812 */ /* 0x000fe200078ec0ff */
[----:B------:R-:W-:-:S03]  /*15bc0*/  @!P6 HFMA2.BF16_V2 R40, -RZ.H0_H0, RZ.H0_H0, -R180.H0_H0 ;  /* 0x200000ffff28e231 */ /* 0x000fc600003409b4 */
[----:B------:R-:W-:Y:S02]  /*15bd0*/  ISETP.LE.U32.AND P3, PT, R5, UR13, PT ;  /* 0x0000000d05007c0c */ /* 0x000fe4000bf63070 */
[----:B------:R-:W-:Y:S02]  /*15be0*/  SHF.R.U32.HI R5, RZ, 0x8, R8 ;  /* 0x00000008ff057819 */ /* 0x000fe40000011608 */
[----:B------:R-:W-:Y:S02]  /*15bf0*/  LOP3.LUT R6, R3, UR27, R6, 0x96, !PT ;  /* 0x0000001b03067c12 */ /* 0x000fe4000f8e9606 */
[----:B------:R-:W-:Y:S02]  /*15c00*/  LOP3.LUT R7, R2, 0xffff, RZ, 0xc0, !PT ;  /* 0x0000ffff02077812 */ /* 0x000fe400078ec0ff */
[--C-:B------:R-:W-:Y:S02]  /*15c10*/  SHF.R.U32.HI R9, RZ, 0x10, R2.reuse ;  /* 0x00000010ff097819 */ /* 0x100fe40000011602 */
[----:B------:R-:W-:-:S02]  /*15c20*/  SHF.R.U32.HI R3, RZ, 0x18, R2 ;  /* 0x00000018ff037819 */ /* 0x000fc40000011602 */
[----:B------:R-:W-:Y:S02]  /*15c30*/  LOP3.LUT R2, R5, 0xffff, RZ, 0xc0, !PT ;  /* 0x0000ffff05027812 */ /* 0x000fe400078ec0ff */
[----:B------:R-:W-:Y:S02]  /*15c40*/  @!P6 PRMT R180, R40, 0x5410, RZ ;  /* 0x0000541028b4e816 */ /* 0x000fe400000000ff */
[----:B------:R-:W-:Y:S02]  /*15c50*/  PRMT R175, R36, 0x7610, R175 ;  /* 0x0000761024af7816 */ /* 0x000fe400000000af */
[----:B------:R-:W-:Y:S01]  /*15c60*/  ISETP.LE.U32.AND P6, PT, R2, UR13, PT ;  /* 0x0000000d02007c0c */ /* 0x000fe2000bfc3070 */
[----:B------:R-:W-:Y:S02]  /*15c70*/  IMAD.MOV.U32 R250, RZ, RZ, R244 ;  /* 0x000000fffffa7224 */ /* 0x000fe400078e00f4 */
[----:B------:R-:W-:Y:S01]  /*15c80*/  IMAD.MOV.U32 R251, RZ, RZ, R245 ;  /* 0x000000fffffb7224 */ /* 0x000fe200078e00f5 */
[----:B------:R-:W-:Y:S01]  /*15c90*/  MUFU.EX2 R244, R113 ;  /* 0x0000007100f47308 */ /* 0x000fe20000000800 */
[----:B------:R-:W-:Y:S01]  /*15ca0*/  @!P5 HFMA2.BF16_V2 R44, -RZ.H0_H0, RZ.H0_H0, -R175.H0_H0 ;  /* 0x200000ffff2cd231 */ /* 0x000fe200003409af */
[----:B------:R-:W-:-:S02]  /*15cb0*/  PRMT R174, R36, 0x7632, R174 ;  /* 0x0000763224ae7816 */ /* 0x000fc400000000ae */
[----:B------:R-:W-:-:S04]  /*15cc0*/  LOP3.LUT R2, R12, 0xff, RZ, 0xc0, !PT ;  /* 0x000000ff0c027812 */ /* 0x000fc800078ec0ff */
[----:B------:R-:W1:Y:S01]  /*15cd0*/  MUFU.EX2 R245, R112 ;  /* 0x0000007000f57308 */ /* 0x000e620000000800 */
[----:B------:R-:W-:Y:S02]  /*15ce0*/  PRMT R37, R175, 0x5410, R174 ;  /* 0x00005410af257816 */ /* 0x000fe400000000ae */
[----:B------:R-:W-:Y:S02]  /*15cf0*/  @!P5 PRMT R175, R44, 0x5410, RZ ;  /* 0x000054102cafd816 */ /* 0x000fe400000000ff */
        /* <DEDUP_REMOVED lines=8> */
[----:B------:R-:W-:-:S03]  /*15d80*/  PRMT R172, R2, 0x7632, R172 ;  /* 0x0000763202ac7816 */ /* 0x000fc600000000ac */
[----:B------:R-:W-:Y:S01]  /*15d90*/  @!P5 HFMA2.BF16_V2 R47, -RZ.H0_H0, RZ.H0_H0, -R173.H0_H0 ;  /* 0x200000ffff2fd231 */ /* 0x000fe200003409ad */
[----:B------:R-:W-:Y:S02]  /*15da0*/  LOP3.LUT R2, R6, 0xff, RZ, 0xc0, !PT ;  /* 0x000000ff06027812 */ /* 0x000fe400078ec0ff */
[----:B------:R-:W-:Y:S01]  /*15db0*/  PRMT R38, R173, 0x5410, R172 ;  /* 0x00005410ad267816 */ /* 0x000fe200000000ac */
[----:B------:R-:W1:Y:S01]  /*15dc0*/  MUFU.EX2 R4, R49 ;  /* 0x0000003100047308 */ /* 0x000e620000000800 */
[----:B------:R-:W-:Y:S02]  /*15dd0*/  @!P5 PRMT R173, R47, 0x5410, RZ ;  /* 0x000054102fadd816 */ /* 0x000fe400000000ff */
[----:B------:R-:W-:Y:S02]  /*15de0*/  ISETP.LE.U32.AND P5, PT, R2, UR13, PT ;  /* 0x0000000d02007c0c */ /* 0x000fe4000bfa3070 */
[----:B------:R-:W-:Y:S01]  /*15df0*/  LOP3.LUT R2, R6, 0xffff, RZ, 0xc0, !PT ;  /* 0x0000ffff06027812 */ /* 0x000fe200078ec0ff */
[----:B------:R-:W-:-:S03]  /*15e00*/  @!P2 HFMA2.BF16_V2 R48, -RZ.H0_H0, RZ.H0_H0, -R172.H0_H0 ;  /* 0x200000ffff30a231 */ /* 0x000fc600003409ac */
[----:B------:R-:W-:-:S04]  /*15e10*/  SHF.R.U32.HI R2, RZ, 0x8, R2 ;  /* 0x00000008ff027819 */ /* 0x000fc80000011602 */
[----:B------:R-:W-:Y:S02]  /*15e20*/  LOP3.LUT R2, R2, 0xffff, RZ, 0xc0, !PT ;  /* 0x0000ffff02027812 */ /* 0x000fe400078ec0ff */
[----:B------:R-:W-:Y:S02]  /*15e30*/  @!P2 PRMT R172, R48, 0x5410, RZ ;  /* 0x0000541030aca816 */ /* 0x000fe400000000ff */
[----:B------:R-:W-:Y:S02]  /*15e40*/  ISETP.LE.U32.AND P2, PT, R2, UR13, PT ;  /* 0x0000000d02007c0c */ /* 0x000fe4000bf43070 */
[----:B------:R-:W-:Y:S02]  /*15e50*/  ISETP.LE.U32.AND P4, PT, R3, UR13, PT ;  /* 0x0000000d03007c0c */ /* 0x000fe4000bf83070 */
[----:B-1----:R-:W-:Y:S01]  /*15e60*/  F2FP.BF16.F32.PACK_AB R3, R4, R26 ;  /* 0x0000001a0403723e */ /* 0x002fe200000010ff */
[--C-:B------:R-:W-:Y:S01]  /*15e70*/  FADD.FTZ R12, R34, R13.reuse ;  /* 0x0000000d220c7221 */ /* 0x100fe20000010000 */
[----:B------:R1:W-:Y:S02]  /*15e80*/  MUFU.EX2 R8, R69 ;  /* 0x0000004500087308 */ /* 0x0003e40000000800 */
[----:B------:R-:W-:-:S02]  /*15e90*/  PRMT R13, R3, 0x7632, R13 ;  /* 0x00007632030d7816 */ /* 0x000fc4000000000d */
[----:B------:R-:W-:-:S03]  /*15ea0*/  PRMT R5, R3, 0x7610, R5 ;  /* 0x0000761003057816 */ /* 0x000fc60000000005 */
[----:B------:R-:W-:Y:S01]  /*15eb0*/  @!P2 HFMA2.BF16_V2 R53, -RZ.H0_H0, RZ.H0_H0, -R13.H0_H0 ;  /* 0x200000ffff35a231 */ /* 0x000fe2000034090d */
[----:B------:R-:W-:Y:S01]  /*15ec0*/  PRMT R42, R5, 0x5410, R13 ;  /* 0x00005410052a7816 */ /* 0x000fe2000000000d */
[----:B-1----:R-:W2:Y:S03]  /*15ed0*/  LDL R69, [R1+0x60] ;  /* 0x0000600001457983 */ /* 0x002ea60000100800 */
[----:B------:R-:W-:Y:S02]  /*15ee0*/  @!P2 PRMT R13, R53, 0x5410, RZ ;  /* 0x00005410350da816 */ /* 0x000fe400000000ff */
[----:B------:R-:W3:Y:S01]  /*15ef0*/  LDL R53, [R1+0x64] ;  /* 0x0000640001357983 */ /* 0x000ee20000100800 */
[----:B------:R-:W-:Y:S01]  /*15f00*/  @!P5 HFMA2.BF16_V2 R51, -RZ.H0_H0, RZ.H0_H0, -R5.H0_H0 ;  /* 0x200000ffff33d231 */ /* 0x000fe20000340905 */
[----:B------:R-:W1:Y:S01]  /*15f10*/  MUFU.EX2 R7, R68 ;  /* 0x0000004400077308 */ /* 0x000e620000000800 */
[----:B------:R-:W-:-:S03]  /*15f20*/  LOP3.LUT R2, R9, 0xff, RZ, 0xc0, !PT ;  /* 0x000000ff09027812 */ /* 0x000fc600078ec0ff */
[----:B------:R-:W-:Y:S02]  /*15f30*/  @!P5 PRMT R5, R51, 0x5410, RZ ;  /* 0x000054103305d816 */ /* 0x000fe400000000ff */
[----:B------:R-:W-:Y:S01]  /*15f40*/  ISETP.LE.U32.AND P5, PT, R2, UR13, PT ;  /* 0x0000000d02007c0c */ /* 0x000fe2000bfa3070 */
[----:B------:R-:W-:-:S04]  /*15f50*/  IMAD.WIDE.U32 R2, R14, -0x2daee0ad, RZ ;  /* 0xd2511f530e027825 */ /* 0x000fc800078e00ff */
[----:B------:R-:W-:Y:S01]  /*15f60*/  FADD.FTZ R11, R4, R35 ;  /* 0x00000023040b7221 */ /* 0x000fe20000010000 */
[----:B------:R-:W-:Y:S01]  /*15f70*/  LOP3.LUT R4, R3, UR21, R10, 0x96, !PT ;  /* 0x0000001503047c12 */ /* 0x000fe2000f8e960a */
[----:B------:R-:W-:Y:S02]  /*15f80*/  IMAD.MOV.U32 R96, RZ, RZ, R230 ;  /* 0x000000ffff607224 */ /* 0x000fe400078e00e6 */
[----:B------:R-:W-:Y:S01]  /*15f90*/  IMAD.MOV.U32 R230, RZ, RZ, R231 ;  /* 0x000000ffffe67224 */ /* 0x000fe200078e00e7 */
[----:B------:R-:W-:Y:S01]  /*15fa0*/  LOP3.LUT R9, R4, 0xffff, RZ, 0xc0, !PT ;  /* 0x0000ffff04097812 */ /* 0x000fe200078ec0ff */
[----:B------:R-:W-:Y:S01]  /*15fb0*/  IMAD.MOV.U32 R231, RZ, RZ, R130 ;  /* 0x000000ffffe77224 */ /* 0x000fe200078e0082 */
[----:B-1----:R-:W-:Y:S01]  /*15fc0*/  F2FP.BF16.F32.PACK_AB R10, R8, R7 ;  /* 0x00000007080a723e */ /* 0x002fe200000010ff */
[----:B------:R-:W-:Y:S02]  /*15fd0*/  IMAD.MOV.U32 R130, RZ, RZ, R129 ;  /* 0x000000ffff827224 */ /* 0x000fe400078e0081 */
[----:B------:R-:W-:Y:S01]  /*15fe0*/  FADD.FTZ R11, R7, R11 ;  /* 0x0000000b070b7221 */ /* 0x000fe20000010000 */
[----:B------:R-:W-:Y:S01]  /*15ff0*/  IMAD.MOV.U32 R129, RZ, RZ, R241 ;  /* 0x000000ffff817224 */ /* 0x000fe200078e00f1 */
[----:B------:R-:W-:Y:S01]  /*16000*/  MUFU.EX2 R7, R80 ;  /* 0x0000005000077308 */ /* 0x000fe20000000800 */
[----:B------:R-:W-:-:S02]  /*16010*/  SHF.R.U32.HI R9, RZ, 0x8, R9 ;  /* 0x00000008ff097819 */ /* 0x000fc40000011609 */
[----:B------:R-:W-:-:S05]  /*16020*/  PRMT R139, R10, 0x7610, R139 ;  /* 0x000076100a8b7816 */ /* 0x000fca000000008b */
[----:B------:R-:W1:Y:S01]  /*16030*/  MUFU.EX2 R241, R82 ;  /* 0x0000005200f17308 */ /* 0x000e620000000800 */
[----:B------:R-:W-:Y:S01]  /*16040*/  LOP3.LUT R9, R9, 0xffff, RZ, 0xc0, !PT ;  /* 0x0000ffff09097812 */ /* 0x000fe200078ec0ff */
[----:B------:R-:W-:Y:S01]  /*16050*/  @!P3 HFMA2.BF16_V2 R56, -RZ.H0_H0, RZ.H0_H0, -R139.H0_H0 ;  /* 0x200000ffff38b231 */ /* 0x000fe2000034098b */
[----:B------:R-:W-:Y:S02]  /*16060*/  PRMT R138, R10, 0x7632, R138 ;  /* 0x000076320a8a7816 */ /* 0x000fe4000000008a */
[----:B------:R-:W-:Y:S02]  /*16070*/  ISETP.LE.U32.AND P2, PT, R9, UR13, PT ;  /* 0x0000000d09007c0c */ /* 0x000fe4000bf43070 */
[----:B------:R-:W-:Y:S02]  /*16080*/  LOP3.LUT R9, R4, 0xff, RZ, 0xc0, !PT ;  /* 0x000000ff04097812 */ /* 0x000fe400078ec0ff */
[----:B------:R-:W-:Y:S02]  /*16090*/  PRMT R40, R139, 0x5410, R138 ;  /* 0x000054108b287816 */ /* 0x000fe4000000008a */
[----:B------:R-:W-:-:S02]  /*160a0*/  @!P3 PRMT R139, R56, 0x5410, RZ ;  /* 0x00005410388bb816 */ /* 0x000fc400000000ff */
[----:B------:R-:W-:Y:S01]  /*160b0*/  ISETP.LE.U32.AND P3, PT, R9, UR13, PT ;  /* 0x0000000d09007c0c */ /* 0x000fe2000bf63070 */
[----:B------:R-:W-:Y:S01]  /*160c0*/  FADD.FTZ R11, R8, R11 ;  /* 0x0000000b080b7221 */ /* 0x000fe20000010000 */
[----:B-1----:R-:W-:-:S04]  /*160d0*/  F2FP.BF16.F32.PACK_AB R8, R241, R7 ;  /* 0x00000007f108723e */ /* 0x002fc800000010ff */
[C---:B------:R-:W-:Y:S02]  /*160e0*/  PRMT R135, R8.reuse, 0x7610, R135 ;  /* 0x0000761008877816 */ /* 0x040fe40000000087 */
[----:B------:R-:W-:Y:S02]  /*160f0*/  PRMT R134, R8, 0x7632, R134 ;  /* 0x0000763208867816 */ /* 0x000fe40000000086 */
[----:B------:R-:W-:-:S03]  /*16100*/  PRMT R137, R70, 0x7610, R137 ;  /* 0x0000761046897816 */ /* 0x000fc60000000089 */
[----:B------:R-:W-:Y:S01]  /*16110*/  @!P3 HFMA2.BF16_V2 R60, -RZ.H0_H0, RZ.H0_H0, -R135.H0_H0 ;  /* 0x200000ffff3cb231 */ /* 0x000fe20000340987 */
[----:B------:R-:W-:Y:S01]  /*16120*/  LOP3.LUT R8, R2, 0xff, RZ, 0xc0, !PT ;  /* 0x000000ff02087812 */ /* 0x000fe200078ec0ff */
[----:B------:R-:W-:Y:S01]  /*16130*/  IMAD.MOV.U32 R246, RZ, RZ, R248 ;  /* 0x000000fffff67224 */ /* 0x000fe200078e00f8 */
[----:B------:R-:W-:Y:S01]  /*16140*/  PRMT R51, R135, 0x5410, R134 ;  /* 0x0000541087337816 */ /* 0x000fe20000000086 */
[----:B------:R-:W-:Y:S01]  /*16150*/  IMAD.MOV.U32 R247, RZ, RZ, R249 ;  /* 0x000000fffff77224 */ /* 0x000fe200078e00f9 */
[----:B------:R-:W-:Y:S01]  /*16160*/  @!P3 PRMT R135, R60, 0x5410, RZ ;  /* 0x000054103c87b816 */ /* 0x000fe200000000ff */
[----:B------:R-:W-:Y:S02]  /*16170*/  IMAD.MOV.U32 R248, RZ, RZ, R206 ;  /* 0x000000fffff87224 */ /* 0x000fe400078e00ce */
[----:B------:R-:W-:Y:S02]  /*16180*/  IMAD.MOV.U32 R249, RZ, RZ, R204 ;  /* 0x000000fffff97224 */ /* 0x000fe400078e00cc */
[----:B------:R-:W-:-:S02]  /*16190*/  @!P5 HFMA2.BF16_V2 R58, -RZ.H0_H0, RZ.H0_H0, -R137.H0_H0 ;  /* 0x200000ffff3ad231 */ /* 0x000fc40000340989 */
[----:B------:R-:W-:Y:S01]  /*161a0*/  IMAD.MOV.U32 R206, RZ, RZ, R240 ;  /* 0x000000ffffce7224 */ /* 0x000fe200078e00f0 */
[----:B------:R-:W-:Y:S01]  /*161b0*/  PRMT R136, R70, 0x7632, R136 ;  /* 0x0000763246887816 */ /* 0x000fe20000000088 */
[----:B------:R-:W-:Y:S01]  /*161c0*/  IMAD.MOV.U32 R204, RZ, RZ, R238 ;  /* 0x000000ffffcc7224 */ /* 0x000fe200078e00ee */
[----:B------:R-:W-:Y:S01]  /*161d0*/  MUFU.EX2 R240, R83 ;  /* 0x0000005300f07308 */ /* 0x000fe20000000800 */
[----:B------:R-:W-:Y:S02]  /*161e0*/  ISETP.LE.U32.AND P3, PT, R8, UR13, PT ;  /* 0x0000000d08007c0c */ /* 0x000fe4000bf63070 */
[--C-:B------:R-:W-:Y:S02]  /*161f0*/  SHF.R.U32.HI R8, RZ, 0x18, R2.reuse ;  /* 0x00000018ff087819 */ /* 0x100fe40000011602 */
[----:B------:R-:W-:Y:S02]  /*16200*/  LOP3.LUT R3, R2, 0xffff, RZ, 0xc0, !PT ;  /* 0x0000ffff02037812 */ /* 0x000fe400078ec0ff */
[----:B------:R-:W-:Y:S01]  /*16210*/  SHF.R.U32.HI R9, RZ, 0x10, R2 ;  /* 0x00000010ff097819 */ /* 0x000fe20000011602 */
[----:B------:R-:W1:Y:S01]  /*16220*/  MUFU.EX2 R238, R86 ;  /* 0x0000005600ee7308 */ /* 0x000e620000000800 */
[----:B------:R-:W-:-:S02]  /*16230*/  SHF.R.U32.HI R2, RZ, 0x18, R6 ;  /* 0x00000018ff027819 */ /* 0x000fc40000011606 */
[----:B------:R-:W-:Y:S02]  /*16240*/  PRMT R39, R137, 0x5410, R136 ;  /* 0x0000541089277816 */ /* 0x000fe40000000088 */
[----:B------:R-:W-:Y:S02]  /*16250*/  @!P5 PRMT R137, R58, 0x5410, RZ ;  /* 0x000054103a89d816 */ /* 0x000fe400000000ff */
[----:B------:R-:W-:Y:S02]  /*16260*/  ISETP.LE.U32.AND P5, PT, R2, UR13, PT ;  /* 0x0000000d02007c0c */ /* 0x000fe4000bfa3070 */
[----:B------:R-:W-:Y:S02]  /*16270*/  SHF.R.U32.HI R2, RZ, 0x10, R6 ;  /* 0x00000010ff027819 */ /* 0x000fe40000011606 */
[----:B------:R-:W-:Y:S01]  /*16280*/  SHF.R.U32.HI R6, RZ, 0x8, R3 ;  /* 0x00000008ff067819 */ /* 0x000fe20000011603 */
[----:B------:R-:W-:Y:S01]  /*16290*/  @!P4 HFMA2.BF16_V2 R61, -RZ.H0_H0, RZ.H0_H0, -R136.H0_H0 ;  /* 0x200000ffff3dc231 */ /* 0x000fe20000340988 */
[----:B------:R-:W-:-:S02]  /*162a0*/  LOP3.LUT R3, R2, 0xff, RZ, 0xc0, !PT ;  /* 0x000000ff02037812 */ /* 0x000fc400078ec0ff */
[----:B------:R-:W-:Y:S02]  /*162b0*/  LOP3.LUT R2, R6, 0xffff, RZ, 0xc0, !PT ;  /* 0x0000ffff06027812 */ /* 0x000fe400078ec0ff */
[----:B------:R-:W-:Y:S02]  /*162c0*/  @!P4 PRMT R136, R61, 0x5410, RZ ;  /* 0x000054103d88c816 */ /* 0x000fe400000000ff */
[----:B------:R-:W-:Y:S02]  /*162d0*/  ISETP.LE.U32.AND P4, PT, R2, UR13, PT ;  /* 0x0000000d02007c0c */ /* 0x000fe4000bf83070 */
[----:B-1----:R-:W-:Y:S01]  /*162e0*/  F2FP.BF16.F32.PACK_AB R2, R238, R240 ;  /* 0x000000f0ee02723e */ /* 0x002fe200000010ff */
[----:B------:R-:W-:Y:S02]  /*162f0*/  IMAD.MOV.U32 R113, RZ, RZ, R207 ;  /* 0x000000ffff717224 */ /* 0x000fe400078e00cf */
[----:B------:R-:W-:Y:S01]  /*16300*/  IMAD.MOV.U32 R44, RZ, RZ, R205 ;  /* 0x000000ffff2c7224 */ /* 0x000fe200078e00cd */
[----:B------:R-:W-:Y:S01]  /*16310*/  PRMT R133, R2, 0x7610, R133 ;  /* 0x0000761002857816 */ /* 0x000fe20000000085 */
[----:B------:R-:W-:-:S02]  /*16320*/  IMAD.MOV.U32 R207, RZ, RZ, R236 ;  /* 0x000000ffffcf7224 */ /* 0x000fc400078e00ec */
[----:B------:R-:W-:Y:S01]  /*16330*/  IMAD.MOV.U32 R205, RZ, RZ, R211 ;  /* 0x000000ffffcd7224 */ /* 0x000fe200078e00d3 */
[----:B------:R-:W-:Y:S01]  /*16340*/  MUFU.EX2 R236, R87 ;  /* 0x0000005700ec7308 */ /* 0x000fe20000000800 */
[----:B------:R-:W-:Y:S02]  /*16350*/  @!P6 HFMA2.BF16_V2 R57, -RZ.H0_H0, RZ.H0_H0, -R138.H0_H0 ;  /* 0x200000ffff39e231 */ /* 0x000fe4000034098a */
[----:B------:R-:W-:Y:S01]  /*16360*/  FADD.FTZ R10, R25, R12 ;  /* 0x0000000c190a7221 */ /* 0x000fe20000010000 */
[----:B------:R-:W-:-:S04]  /*16370*/  PRMT R132, R2, 0x7632, R132 ;  /* 0x0000763202847816 */ /* 0x000fc80000000084 */
[----:B------:R-:W1:Y:S01]  /*16380*/  MUFU.EX2 R211, R98 ;  /* 0x0000006200d37308 */ /* 0x000e620000000800 */
[----:B------:R-:W-:Y:S01]  /*16390*/  @!P3 HFMA2.BF16_V2 R63, -RZ.H0_H0, RZ.H0_H0, -R133.H0_H0 ;  /* 0x200000ffff3fb231 */ /* 0x000fe20000340985 */
[----:B------:R-:W-:Y:S02]  /*163a0*/  @!P6 PRMT R138, R57, 0x5410, RZ ;  /* 0x00005410398ae816 */ /* 0x000fe400000000ff */
[----:B------:R-:W-:Y:S02]  /*163b0*/  LOP3.LUT R2, R9, 0xff, RZ, 0xc0, !PT ;  /* 0x000000ff09027812 */ /* 0x000fe400078ec0ff */
[----:B------:R-:W-:Y:S01]  /*163c0*/  ISETP.LE.U32.AND P6, PT, R3, UR13, PT ;  /* 0x0000000d03007c0c */ /* 0x000fe2000bfc3070 */
[----:B------:R-:W-:Y:S01]  /*163d0*/  FADD.FTZ R3, R15, R10 ;  /* 0x0000000a0f037221 */ /* 0x000fe20000010000 */
[----:B------:R-:W-:Y:S01]  /*163e0*/  PRMT R50, R133, 0x5410, R132 ;  /* 0x0000541085327816 */ /* 0x000fe20000000084 */
[----:B------:R-:W-:Y:S01]  /*163f0*/  @!P4 HFMA2.BF16_V2 R62, -RZ.H0_H0, RZ.H0_H0, -R132.H0_H0 ;  /* 0x200000ffff3ec231 */ /* 0x000fe20000340984 */
[----:B------:R-:W-:-:S02]  /*16400*/  @!P3 PRMT R133, R63, 0x5410, RZ ;  /* 0x000054103f85b816 */ /* 0x000fc400000000ff */
[----:B------:R-:W-:Y:S01]  /*16410*/  ISETP.LE.U32.AND P3, PT, R2, UR13, PT ;  /* 0x0000000d02007c0c */ /* 0x000fe2000bf63070 */
[----:B------:R-:W-:Y:S01]  /*16420*/  IMAD.MOV.U32 R56, RZ, RZ, R250 ;  /* 0x000000ffff387224 */ /* 0x000fe200078e00fa */
[----:B------:R-:W-:Y:S01]  /*16430*/  SHF.R.U32.HI R2, RZ, 0x18, R4 ;  /* 0x00000018ff027819 */ /* 0x000fe20000011604 */
[----:B------:R-:W-:Y:S02]  /*16440*/  IMAD.MOV.U32 R250, RZ, RZ, R131 ;  /* 0x000000fffffa7224 */ /* 0x000fe400078e0083 */
[----:B------:R-:W-:Y:S01]  /*16450*/  FADD.FTZ R97, R24, R3 ;  /* 0x0000000318617221 */ /* 0x000fe20000010000 */
[----:B------:R-:W-:Y:S01]  /*16460*/  IMAD.MOV.U32 R131, RZ, RZ, R188 ;  /* 0x000000ffff837224 */ /* 0x000fe200078e00bc */
[----:B------:R-:W-:Y:S01]  /*16470*/  @!P4 PRMT R132, R62, 0x5410, RZ ;  /* 0x000054103e84c816 */ /* 0x000fe200000000ff */
[----:B------:R-:W4:Y:S01]  /*16480*/  MUFU.EX2 R3, R101 ;  /* 0x0000006500037308 */ /* 0x000f220000000800 */
[----:B------:R-:W-:Y:S02]  /*16490*/  ISETP.LE.U32.AND P4, PT, R2, UR13, PT ;  /* 0x0000000d02007c0c */ /* 0x000fe4000bf83070 */
[----:B-1----:R-:W-:Y:S01]  /*164a0*/  F2FP.BF16.F32.PACK_AB R2, R211, R236 ;  /* 0x000000ecd302723e */ /* 0x002fe200000010ff */
[----:B------:R-:W-:-:S04]  /*164b0*/  UIADD3 UR4, UR29, -0x4498517b, URZ ;  /* 0xbb67ae851d047890 */ /* 0x000fc8000fffe03f */
[----:B------:R-:W1:Y:S01]  /*164c0*/  MUFU.EX2 R188, R100 ;  /* 0x0000006400bc7308 */ /* 0x000e620000000800 */
[----:B------:R-:W-:Y:S01]  /*164d0*/  IMAD.MOV.U32 R47, RZ, RZ, R243 ;  /* 0x000000ffff2f7224 */ /* 0x000fe200078e00f3 */
[C---:B------:R-:W-:Y:S01]  /*164e0*/  PRMT R35, R2.reuse, 0x7632, R35 ;  /* 0x0000763202237816 */ /* 0x040fe20000000023 */
[----:B------:R-:W-:Y:S01]  /*164f0*/  @!P3 HFMA2.BF16_V2 R71, -RZ.H0_H0, RZ.H0_H0, -R2.H0_H0 ;  /* 0x200000ffff47b231 */ /* 0x000fe20000340902 */
[C---:B------:R-:W-:Y:S02]  /*16500*/  @P3 PRMT R183, R2.reuse, 0x7610, R183 ;  /* 0x0000761002b73816 */ /* 0x040fe400000000b7 */
[----:B------:R-:W-:Y:S01]  /*16510*/  PRMT R49, R2, 0x5410, R35 ;  /* 0x0000541002317816 */ /* 0x000fe20000000023 */
[----:B------:R-:W-:Y:S01]  /*16520*/  IMAD.MOV.U32 R46, RZ, RZ, R242 ;  /* 0x000000ffff2e7224 */ /* 0x000fe200078e00f2 */
[----:B------:R-:W-:Y:S01]  /*16530*/  LOP3.LUT R2, R47, UR4, R56, 0x96, !PT ;  /* 0x000000042f027c12 */ /* 0x000fe2000f8e9638 */
[----:B------:R-:W-:Y:S02]  /*16540*/  IMAD.MOV.U32 R57, RZ, RZ, R251 ;  /* 0x000000ffff397224 */ /* 0x000fe400078e00fb */
[----:B------:R-:W-:-:S02]  /*16550*/  @!P2 HFMA2.BF16_V2 R59, -RZ.H0_H0, RZ.H0_H0, -R134.H0_H0 ;  /* 0x200000ffff3ba231 */ /* 0x000fc40000340986 */
[----:B------:R-:W-:Y:S02]  /*16560*/  IMAD.MOV.U32 R251, RZ, RZ, R252 ;  /* 0x000000fffffb7224 */ /* 0x000fe400078e00fc */
[----:B----4-:R-:W-:Y:S01]  /*16570*/  FADD.FTZ R252, R3, R99 ;  /* 0x0000006303fc7221 */ /* 0x010fe20000010000 */
[----:B------:R-:W-:Y:S01]  /*16580*/  IMAD.WIDE.U32 R242, R2, -0x326172a9, RZ ;  /* 0xcd9e8d5702f27825 */ /* 0x000fe200078e00ff */
[----:B------:R-:W-:Y:S02]  /*16590*/  LOP3.LUT R2, R23, UR41, R46, 0x96, !PT ;  /* 0x0000002917027c12 */ /* 0x000fe4000f8e962e */
[----:B-1----:R-:W-:Y:S02]  /*165a0*/  F2FP.BF16.F32.PACK_AB R3, R188, R3 ;  /* 0x00000003bc03723e */ /* 0x002fe400000010ff */
[----:B------:R-:W-:Y:S02]  /*165b0*/  @!P2 PRMT R134, R59, 0x5410, RZ ;  /* 0x000054103b86a816 */ /* 0x000fe400000000ff */
[----:B------:R-:W-:Y:S01]  /*165c0*/  ISETP.LE.U32.AND P2, PT, R8, UR13, PT ;  /* 0x0000000d08007c0c */ /* 0x000fe2000bf43070 */
[----:B------:R-:W-:Y:S01]  /*165d0*/  IMAD.WIDE.U32 R8, R2, -0x326172a9, RZ ;  /* 0xcd9e8d5702087825 */ /* 0x000fe200078e00ff */
[----:B------:R-:W-:-:S02]  /*165e0*/  PRMT R34, R3, 0x7610, R34 ;  /* 0x0000761003227816 */ /* 0x000fc40000000022 */
[----:B------:R-:W-:Y:S02]  /*165f0*/  PRMT R26, R3, 0x7632, R26 ;  /* 0x00007632031a7816 */ /* 0x000fe4000000001a */
[----:B------:R-:W-:Y:S02]  /*16600*/  LOP3.LUT R3, R243, UR42, R114, 0x96, !PT ;  /* 0x0000002af3037c12 */ /* 0x000fe4000f8e9672 */
[----:B------:R-:W-:Y:S01]  /*16610*/  SHF.R.U32.HI R4, RZ, 0x10, R4 ;  /* 0x00000010ff047819 */ /* 0x000fe20000011604 */
[----:B------:R-:W-:Y:S02]  /*16620*/  IMAD.MOV.U32 R112, RZ, RZ, R96 ;  /* 0x000000ffff707224 */ /* 0x000fe400078e0060 */
[----:B------:R-:W-:Y:S01]  /*16630*/  FADD.FTZ R96, R7, R11 ;  /* 0x0000000b07607221 */ /* 0x000fe20000010000 */
[----:B------:R-:W-:Y:S01]  /*16640*/  LOP3.LUT R2, R9, UR40, R242, 0x96, !PT ;  /* 0x0000002809027c12 */ /* 0x000fe2000f8e96f2 */
[----:B------:R-:W-:Y:S01]  /*16650*/  IMAD.WIDE.U32 R10, R3, -0x2daee0ad, RZ ;  /* 0xd2511f53030a7825 */ /* 0x000fe200078e00ff */
[----:B------:R-:W-:-:S02]  /*16660*/  LOP3.LUT R4, R4, 0xff, RZ, 0xc0, !PT ;  /* 0x000000ff04047812 */ /* 0x000fc400078ec0ff */
[----:B------:R-:W-:Y:S01]  /*16670*/  @!P3 PRMT R183, R71, 0x5410, RZ ;  /* 0x0000541047b7b816 */ /* 0x000fe200000000ff */
[----:B------:R-:W-:Y:S01]  /*16680*/  IMAD.WIDE.U32 R2, R2, -0x2daee0ad, RZ ;  /* 0xd2511f5302027825 */ /* 0x000fe200078e00ff */
[----:B------:R-:W-:Y:S02]  /*16690*/  ISETP.LE.U32.AND P3, PT, R4, UR13, PT ;  /* 0x0000000d04007c0c */ /* 0x000fe4000bf63070 */
[----:B------:R-:W-:Y:S02]  /*166a0*/  LOP3.LUT R4, R11, UR39, R22, 0x96, !PT ;  /* 0x000000270b047c12 */ /* 0x000fe4000f8e9616 */
[----:B------:R-:W-:-:S03]  /*166b0*/  LOP3.LUT R12, R3, UR37, R10, 0x96, !PT ;  /* 0x00000025030c7c12 */ /* 0x000fc6000f8e960a */
        /* <DEDUP_REMOVED lines=49> */
[--C-:B------:R-:W-:Y:S01]  /*169d0*/  HSET2.LE.AND R2, R16, R0.reuse, PT ;  /* 0x0000000010027233 */ /* 0x100fe20003803000 */
[----:B------:R-:W-:Y:S02]  /*169e0*/  IMAD.MOV.U32 R46, RZ, RZ, R113 ;  /* 0x000000ffff2e7224 */ /* 0x000fe400078e0071 */
[----:B------:R-:W-:Y:S02]  /*169f0*/  IMAD.MOV.U32 R113, RZ, RZ, R112 ;  /* 0x000000ffff717224 */ /* 0x000fe400078e0070 */
[----:B------:R-:W-:Y:S02]  /*16a00*/  LOP3.LUT R11, R2, R45, RZ, 0xc0, !PT ;  /* 0x0000002d020b7212 */ /* 0x000fe400078ec0ff */
[----:B------:R-:W-:Y:S01]  /*16a10*/  HSET2.LE.AND R2, R14, R0, PT ;  /* 0x000000000e027233 */ /* 0x000fe20003803000 */
[----:B------:R-:W-:-:S02]  /*16a20*/  IMAD.MOV.U32 R112, RZ, RZ, R55 ;  /* 0x000000ffff707224 */ /* 0x000fc400078e0037 */
[----:B------:R-:W-:Y:S02]  /*16a30*/  IMAD.MOV.U32 R68, RZ, RZ, R229 ;  /* 0x000000ffff447224 */ /* 0x000fe400078e00e5 */
[----:B------:R-:W-:Y:S02]  /*16a40*/  IMAD.MOV.U32 R47, RZ, RZ, R84 ;  /* 0x000000ffff2f7224 */ /* 0x000fe400078e0054 */
[----:B------:R-:W-:Y:S02]  /*16a50*/  IMAD.MOV.U32 R55, RZ, RZ, R230 ;  /* 0x000000ffff377224 */ /* 0x000fe400078e00e6 */
[----:B------:R-:W-:Y:S01]  /*16a60*/  IMAD.MOV.U32 R230, RZ, RZ, R128 ;  /* 0x000000ffffe67224 */ /* 0x000fe200078e0080 */
[----:B------:R-:W-:Y:S01]  /*16a70*/  LOP3.LUT R128, R2, R43, RZ, 0xc0, !PT ;  /* 0x0000002b02807212 */ /* 0x000fe200078ec0ff */
[----:B--2---:R-:W-:Y:S02]  /*16a80*/  VIADD R2, R69, 0x4 ;  /* 0x0000000445027836 */ /* 0x004fe40000000000 */
        /* <DEDUP_REMOVED lines=10> */
[----:B------:R-:W-:-:S04]  /*16b30*/  IMAD.WIDE.U32 R248, R2, -0x326172a9, RZ ;  /* 0xcd9e8d5702f87825 */ /* 0x000fc800078e00ff */
[----:B------:R-:W-:Y:S01]  /*16b40*/  IMAD.MOV.U32 R82, RZ, RZ, R80 ;  /* 0x000000ffff527224 */ /* 0x000fe200078e0050 */
[----:B---3--:R-:W-:Y:S01]  /*16b50*/  LOP3.LUT R2, R249, R53, RZ, 0x3c, !PT ;  /* 0x00000035f9027212 */ /* 0x008fe200078e3cff */
        /* <DEDUP_REMOVED lines=9> */
[----:B------:R-:W-:-:S04]  /*16bf0*/  IMAD.WIDE.U32 R250, R2, -0x2daee0ad, RZ ;  /* 0xd2511f5302fa7825 */ /* 0x000fc800078e00ff */
[----:B------:R-:W-:Y:S01]  /*16c00*/  IMAD.MOV.U32 R70, RZ, RZ, R205 ;  /* 0x000000ffff467224 */ /* 0x000fe200078e00cd */
[----:B------:R-:W-:Y:S01]  /*16c10*/  LOP3.LUT R2, R251, UR4, R56, 0x96, !PT ;  /* 0x00000004fb027c12 */ /* 0x000fe2000f8e9638 */
[----:B------:R-:W-:Y:S02]  /*16c20*/  IMAD.MOV.U32 R56, RZ, RZ, R206 ;  /* 0x000000ffff387224 */ /* 0x000fe400078e00ce */
[----:B------:R-:W-:Y:S02]  /*16c30*/  IMAD.MOV.U32 R205, RZ, RZ, R168 ;  /* 0x000000ffffcd7224 */ /* 0x000fe400078e00a8 */
[----:B------:R-:W-:Y:S01]  /*16c40*/  IMAD.MOV.U32 R57, RZ, RZ, R207 ;  /* 0x000000ffff397224 */ /* 0x000fe200078e00cf */
[----:B------:R-:W2:Y:S01]  /*16c50*/  LDL.LU R168, [R1+0x108] ;  /* 0x0001080001a87983 */ /* 0x000ea20000300800 */
[----:B------:R-:W-:Y:S02]  /*16c60*/  IMAD.MOV.U32 R206, RZ, RZ, R239 ;  /* 0x000000ffffce7224 */ /* 0x000fe400078e00ef */
[----:B------:R-:W-:Y:S01]  /*16c70*/  IMAD.MOV.U32 R25, RZ, RZ, R204 ;  /* 0x000000ffff197224 */ /* 0x000fe200078e00cc */
[----:B------:R-:W3:Y:S01]  /*16c80*/  LDL.LU R239, [R1+0x104] ;  /* 0x0001040001ef7983 */ /* 0x000ee20000300800 */
[----:B------:R-:W-:-:S02]  /*16c90*/  IMAD.MOV.U32 R207, RZ, RZ, R219 ;  /* 0x000000ffffcf7224 */ /* 0x000fc400078e00db */
[----:B------:R-:W-:Y:S01]  /*16ca0*/  IMAD.MOV.U32 R204, RZ, RZ, R223 ;  /* 0x000000ffffcc7224 */ /* 0x000fe200078e00df */
[----:B------:R1:W5:Y:S01]  /*16cb0*/  LDL.LU R219, [R1+0x100] ;  /* 0x0001000001db7983 */ /* 0x0003620000300800 */
[----:B------:R-:W-:-:S03]  /*16cc0*/  IMAD.MOV.U32 R60, RZ, RZ, R190 ;  /* 0x000000ffff3c7224 */ /* 0x000fc600078e00be */
[----:B------:R1:W5:Y:S04]  /*16cd0*/  LDL.LU R223, [R1+0xfc] ;  /* 0x0000fc0001df7983 */ /* 0x0003680000300800 */
[----:B------:R-:W4:Y:S01]  /*16ce0*/  LDL.LU R190, [R1+0xf8] ;  /* 0x0000f80001be7983 */ /* 0x000f220000300800 */
[----:B------:R-:W-:Y:S02]  /*16cf0*/  IMAD.MOV.U32 R61, RZ, RZ, R82 ;  /* 0x000000ffff3d7224 */ /* 0x000fe400078e0052 */
[----:B------:R-:W-:Y:S02]  /*16d00*/  IMAD.MOV.U32 R58, RZ, RZ, R53 ;  /* 0x000000ffff3a7224 */ /* 0x000fe400078e0035 */
[----:B------:R-:W-:Y:S02]  /*16d10*/  IMAD.MOV.U32 R82, RZ, RZ, R46 ;  /* 0x000000ffff527224 */ /* 0x000fe400078e002e */
[----:B------:R-:W-:-:S02]  /*16d20*/  IMAD.MOV.U32 R53, RZ, RZ, R47 ;  /* 0x000000ffff357224 */ /* 0x000fc400078e002f */
[----:B------:R-:W-:Y:S02]  /*16d30*/  IMAD.MOV.U32 R46, RZ, RZ, R44 ;  /* 0x000000ffff2e7224 */ /* 0x000fe400078e002c */
[----:B------:R-:W-:Y:S02]  /*16d40*/  IMAD.MOV.U32 R47, RZ, RZ, R246 ;  /* 0x000000ffff2f7224 */ /* 0x000fe400078e00f6 */
[----:B------:R-:W-:Y:S02]  /*16d50*/  IMAD.MOV.U32 R44, RZ, RZ, R247 ;  /* 0x000000ffff2c7224 */ /* 0x000fe400078e00f7 */
[----:B------:R-:W-:-:S05]  /*16d60*/  IMAD.WIDE.U32 R246, R2, -0x326172a9, RZ ;  /* 0xcd9e8d5702f67825 */ /* 0x000fca00078e00ff */
[----:B------:R-:W-:Y:S01]  /*16d70*/  LOP3.LUT R2, R247, UR42, R114, 0x96, !PT ;  /* 0x0000002af7027c12 */ /* 0x000fe2000f8e9672 */
[----:B------:R-:W-:Y:S02]  /*16d80*/  IMAD.MOV.U32 R114, RZ, RZ, R61 ;  /* 0x000000ffff727224 */ /* 0x000fe400078e003d */
[----:B------:R-:W-:Y:S02]  /*16d90*/  IMAD.MOV.U32 R61, RZ, RZ, R192 ;  /* 0x000000ffff3d7224 */ /* 0x000fe400078e00c0 */
[----:B------:R-:W3:Y:S01]  /*16da0*/  LDL.LU R192, [R1+0xf4] ;  /* 0x0000f40001c07983 */ /* 0x000ee20000300800 */
[----:B------:R-:W-:-:S03]  /*16db0*/  IMAD.MOV.U32 R83, RZ, RZ, R195 ;  /* 0x000000ffff537224 */ /* 0x000fc600078e00c3 */
[----:B------:R-:W3:Y:S01]  /*16dc0*/  LDL.LU R195, [R1+0xf0] ;  /* 0x0000f00001c37983 */ /* 0x000ee20000300800 */
[----:B------:R-:W-:Y:S02]  /*16dd0*/  IMAD.MOV.U32 R71, RZ, RZ, R77 ;  /* 0x000000ffff477224 */ /* 0x000fe400078e004d */
[----:B------:R-:W-:Y:S02]  /*16de0*/  IMAD.MOV.U32 R77, RZ, RZ, R194 ;  /* 0x000000ffff4d7224 */ /* 0x000fe400078e00c2 */
[----:B------:R-:W3:Y:S01]  /*16df0*/  LDL.LU R194, [R1+0xec] ;  /* 0x0000ec0001c27983 */ /* 0x000ee20000300800 */
[--C-:B------:R-:W-:Y:S02]  /*16e00*/  HSET2.LE.AND R3, R15, R0.reuse, PT ;  /* 0x000000000f037233 */ /* 0x100fe40003803000 */
[----:B------:R-:W-:-:S03]  /*16e10*/  HSET2.LE.AND R4, R9, R0, PT ;  /* 0x0000000009047233 */ /* 0x000fc60003803000 */
[----:B------:R-:W-:Y:S02]  /*16e20*/  LOP3.LUT R8, R3, R81, RZ, 0xc0, !PT ;  /* 0x0000005103087212 */ /* 0x000fe400078ec0ff */
[--C-:B------:R-:W-:Y:S01]  /*16e30*/  HSET2.LE.AND R3, R12, R0.reuse, PT ;  /* 0x000000000c037233 */ /* 0x100fe20003803000 */
[----:B------:R-:W-:Y:S01]  /*16e40*/  IMAD.MOV.U32 R229, RZ, RZ, R129 ;  /* 0x000000ffffe57224 */ /* 0x000fe200078e0081 */
[----:B------:R-:W-:Y:S02]  /*16e50*/  LOP3.LUT R9, R4, R54, RZ, 0xc0, !PT ;  /* 0x0000003604097212 */ /* 0x000fe400078ec0ff */
[----:B------:R-:W-:Y:S02]  /*16e60*/  HSET2.LE.AND R4, R5, R0, PT ;  /* 0x0000000005047233 */ /* 0x000fe40003803000 */
[----:B------:R-:W-:Y:S02]  /*16e70*/  LOP3.LUT R129, R3, R41, RZ, 0xc0, !PT ;  /* 0x0000002903817212 */ /* 0x000fe400078ec0ff */
[----:B------:R-:W-:-:S02]  /*16e80*/  PRMT R7, R102, 0x7610, R7 ;  /* 0x0000761066077816 */ /* 0x000fc40000000007 */
[----:B------:R-:W-:Y:S02]  /*16e90*/  PRMT R6, R102, 0x7632, R6 ;  /* 0x0000763266067816 */ /* 0x000fe40000000006 */
[----:B------:R-:W-:Y:S01]  /*16ea0*/  LOP3.LUT R3, R115, UR26, R248, 0x96, !PT ;  /* 0x0000001a73037c12 */ /* 0x000fe2000f8e96f8 */
[----:B------:R-:W-:Y:S02]  /*16eb0*/  IMAD.MOV.U32 R84, RZ, RZ, R231 ;  /* 0x000000ffff547224 */ /* 0x000fe400078e00e7 */
[----:B------:R-:W-:Y:S01]  /*16ec0*/  IMAD.MOV.U32 R231, RZ, RZ, R130 ;  /* 0x000000ffffe77224 */ /* 0x000fe200078e0082 */
[----:B------:R-:W-:Y:S01]  /*16ed0*/  LOP3.LUT R130, R4, R37, RZ, 0xc0, !PT ;  /* 0x0000002504827212 */ /* 0x000fe200078ec0ff */
[----:B------:R-:W-:Y:S01]  /*16ee0*/  @!P6 HFMA2.BF16_V2 R76, -RZ.H0_H0, RZ.H0_H0, -R7.H0_H0 ;  /* 0x200000ffff4ce231 */ /* 0x000fe20000340907 */
[----:B------:R1:W-:Y:S01]  /*16ef0*/  STG.E.U16 desc[UR24][R30.64+-0xbe], R13 ;  /* 0xffff420d1e007986 */ /* 0x0003e2000c101518 */
[----:B------:R-:W-:Y:S02]  /*16f00*/  @!P5 HFMA2.BF16_V2 R75, -RZ.H0_H0, RZ.H0_H0, -R6.H0_H0 ;  /* 0x200000ffff4bd231 */ /* 0x000fe40000340906 */
[----:B------:R-:W-:Y:S01]  /*16f10*/  IMAD.WIDE.U32 R4, R3, -0x2daee0ad, RZ ;  /* 0xd2511f5303047825 */ /* 0x000fe200078e00ff */
[----:B------:R-:W-:-:S02]  /*16f20*/  PRMT R36, R7, 0x5410, R6 ;  /* 0x0000541007247816 */ /* 0x000fc40000000006 */
[----:B------:R-:W-:Y:S02]  /*16f30*/  @!P6 PRMT R7, R76, 0x5410, RZ ;  /* 0x000054104c07e816 */ /* 0x000fe400000000ff */
        /* <DEDUP_REMOVED lines=12> */
[----:B------:R-:W-:Y:S01]  /*17000*/  IMAD.WIDE.U32 R4, R2, -0x2daee0ad, RZ ;  /* 0xd2511f5302047825 */ /* 0x000fe200078e00ff */
[----:B------:R-:W-:-:S03]  /*17010*/  HSET2.LE.AND R2, R17, R0, PT ;  /* 0x0000000011027233 */ /* 0x000fc60003803000 */
[----:B------:R-:W-:Y:S01]  /*17020*/  IMAD.WIDE.U32 R24, R3, -0x2daee0ad, RZ ;  /* 0xd2511f5303187825 */ /* 0x000fe200078e00ff */
[----:B------:R-:W-:-:S04]  /*17030*/  LOP3.LUT R5, R5, UR37, R12, 0x96, !PT ;  /* 0x0000002505057c12 */ /* 0x000fc8000f8e960c */
        /* <DEDUP_REMOVED lines=31> */
[----:B------:R-:W-:Y:S02]  /*17230*/  IMAD.MOV.U32 R45, RZ, RZ, R82 ;  /* 0x000000ffff2d7224 */ /* 0x000fe400078e0052 */
[----:B------:R-:W-:Y:S01]  /*17240*/  @!P3 HFMA2.BF16_V2 R74, -RZ.H0_H0, RZ.H0_H0, -R34.H0_H0 ;  /* 0x200000ffff4ab231 */ /* 0x000fe20000340922 */
[----:B------:R-:W-:Y:S01]  /*17250*/  PRMT R48, R34, 0x5410, R26 ;  /* 0x0000541022307816 */ /* 0x000fe2000000001a */
[----:B------:R-:W-:Y:S02]  /*17260*/  @!P4 HFMA2.BF16_V2 R73, -RZ.H0_H0, RZ.H0_H0, -R26.H0_H0 ;  /* 0x200000ffff49c231 */ /* 0x000fe4000034091a */
[----:B------:R-:W-:Y:S01]  /*17270*/  IMAD.MOV.U32 R62, RZ, RZ, R70 ;  /* 0x000000ffff3e7224 */ /* 0x000fe200078e0046 */
[----:B------:R-:W-:Y:S01]  /*17280*/  @!P3 PRMT R34, R74, 0x5410, RZ ;  /* 0x000054104a22b816 */ /* 0x000fe200000000ff */
[----:B------:R-:W-:-:S02]  /*17290*/  IMAD.MOV.U32 R74, RZ, RZ, R69 ;  /* 0x000000ffff4a7224 */ /* 0x000fc400078e0045 */
[----:B------:R-:W-:Y:S01]  /*172a0*/  IMAD.MOV.U32 R70, RZ, RZ, R92 ;  /* 0x000000ffff467224 */ /* 0x000fe200078e005c */
[----:B----4-:R-:W2:Y:S02]  /*172b0*/  LDSM.16.MT88.4 R12, [R190+0xa000] ;  /* 0x00a00000be0c783b */ /* 0x010ea40000004200 */
[-C--:B--2---:R-:W-:Y:S06]  /*172c0*/  HMMA.16816.F32.BF16 R168, R8, R12.reuse, R168 ;  /* 0x0000000c08a8723c */ /* 0x084fec00000418a8 */
[C---:B------:R-:W-:Y:S06]  /*172d0*/  HMMA.16816.F32.BF16 R152, R4.reuse, R12, R152 ;  /* 0x0000000c0498723c */ /* 0x040fec0000041898 */
[-C--:B------:R-:W-:Y:S06]  /*172e0*/  HMMA.16816.F32.BF16 R148, R4, R14.reuse, R148 ;  /* 0x0000000e0494723c */ /* 0x080fec0000041894 */
[----:B------:R-:W-:Y:S01]  /*172f0*/  HMMA.16816.F32.BF16 R36, R8, R14, R232 ;  /* 0x0000000e0824723c */ /* 0x000fe200000418e8 */
[----:B---3--:R-:W1:Y:S01]  /*17300*/  LDSM.16.MT88.4 R12, [R192+0xa000] ;  /* 0x00a00000c00c783b */ /* 0x008e620000004200 */
[----:B------:R-:W-:Y:S01]  /*17310*/  IMAD.MOV.U32 R69, RZ, RZ, R93 ;  /* 0x000000ffff457224 */ /* 0x000fe200078e005d */
[----:B------:R-:W-:Y:S01]  /*17320*/  @!P4 PRMT R26, R73, 0x5410, RZ ;  /* 0x00005410491ac816 */ /* 0x000fe200000000ff */
[----:B------:R-:W-:-:S02]  /*17330*/  IMAD.MOV.U32 R92, RZ, RZ, R210 ;  /* 0x000000ffff5c7224 */ /* 0x000fc400078e00d2 */
[----:B------:R-:W-:Y:S01]  /*17340*/  IMAD.MOV.U32 R63, RZ, RZ, R56 ;  /* 0x000000ffff3f7224 */ /* 0x000fe200078e0038 */
[----:B------:R2:W5:Y:S01]  /*17350*/  LDL.LU R210, [R1+0xe8] ;  /* 0x0000e80001d27983 */ /* 0x0005620000300800 */
[----:B------:R-:W-:Y:S02]  /*17360*/  IMAD.MOV.U32 R82, RZ, RZ, R94 ;  /* 0x000000ffff527224 */ /* 0x000fe400078e005e */
[----:B------:R-:W-:Y:S02]  /*17370*/  IMAD.MOV.U32 R93, RZ, RZ, R203 ;  /* 0x000000ffff5d7224 */ /* 0x000fe400078e00cb */
[----:B------:R-:W-:Y:S01]  /*17380*/  IMAD.MOV.U32 R73, RZ, RZ, R80 ;  /* 0x000000ffff497224 */ /* 0x000fe200078e0050 */
[----:B------:R2:W5:Y:S01]  /*17390*/  LDL.LU R203, [R1+0xe4] ;  /* 0x0000e40001cb7983 */ /* 0x0005620000300800 */
[----:B------:R-:W-:Y:S01]  /*173a0*/  IMAD.MOV.U32 R56, RZ, RZ, R95 ;  /* 0x000000ffff387224 */ /* 0x000fe200078e005f */
[-C--:B-1----:R-:W-:Y:S06]  /*173b0*/  HMMA.16816.F32.BF16 R160, R8, R12.reuse, R160 ;  /* 0x0000000c08a0723c */ /* 0x082fec00000418a0 */
[C---:B------:R-:W-:Y:S06]  /*173c0*/  HMMA.16816.F32.BF16 R144, R4.reuse, R12, R144 ;  /* 0x0000000c0490723c */ /* 0x040fec0000041890 */
[-C--:B------:R-:W-:Y:S06]  /*173d0*/  HMMA.16816.F32.BF16 R140, R4, R14.reuse, R140 ;  /* 0x0000000e048c723c */ /* 0x080fec000004188c */
[----:B------:R-:W-:Y:S01]  /*173e0*/  HMMA.16816.F32.BF16 R40, R8, R14, R44 ;  /* 0x0000000e0828723c */ /* 0x000fe2000004182c */
[----:B------:R-:W1:Y:S01]  /*173f0*/  LDSM.16.MT88.4 R12, [R195+0xa000] ;  /* 0x00a00000c30c783b */ /* 0x000e620000004200 */
[----:B------:R-:W-:-:S02]  /*17400*/  IMAD.MOV.U32 R94, RZ, RZ, R202 ;  /* 0x000000ffff5e7224 */ /* 0x000fc400078e00ca */
[----:B------:R-:W-:Y:S01]  /*17410*/  IMAD.MOV.U32 R80, RZ, RZ, R79 ;  /* 0x000000ffff507224 */ /* 0x000fe200078e004f */
[----:B------:R2:W5:Y:S01]  /*17420*/  LDL.LU R202, [R1+0xe0] ;  /* 0x0000e00001ca7983 */ /* 0x0005620000300800 */
[----:B------:R-:W-:Y:S02]  /*17430*/  IMAD.MOV.U32 R95, RZ, RZ, R201 ;  /* 0x000000ffff5f7224 */ /* 0x000fe400078e00c9 */
[----:B------:R-:W-:Y:S02]  /*17440*/  @!P2 HFMA2.BF16_V2 R72, -RZ.H0_H0, RZ.H0_H0, -R35.H0_H0 ;  /* 0x200000ffff48a231 */ /* 0x000fe40000340923 */
[----:B------:R-:W-:Y:S01]  /*17450*/  IMAD.MOV.U32 R79, RZ, RZ, R78 ;  /* 0x000000ffff4f7224 */ /* 0x000fe200078e004e */
[----:B------:R2:W5:Y:S01]  /*17460*/  LDL.LU R201, [R1+0xdc] ;  /* 0x0000dc0001c97983 */ /* 0x0005620000300800 */
        /* <DEDUP_REMOVED lines=9> */
[----:B------:R-:W-:Y:S01]  /*17500*/  IMAD.MOV.U32 R16, RZ, RZ, R196 ;  /* 0x000000ffff107224 */ /* 0x000fe200078e00c4 */
[----:B------:R-:W-:Y:S01]  /*17510*/  @!P2 PRMT R35, R72, 0x5410, RZ ;  /* 0x000054104823a816 */ /* 0x000fe200000000ff */
        /* <DEDUP_REMOVED lines=8> */
[----:B------:R-:W-:Y:S02]  /*175a0*/  IMAD.MOV.U32 R61, RZ, RZ, R57 ;  /* 0x000000ffff3d7224 */ /* 0x000fe400078e0039 */
[----:B------:R-:W-:Y:S01]  /*175b0*/  IMAD.MOV.U32 R72, RZ, RZ, R53 ;  /* 0x000000ffff487224 */ /* 0x000fe200078e0035 */
[----:B------:R2:W5:Y:S01]  /*175c0*/  LDL.LU R191, [R1+0xc0] ;  /* 0x0000c00001bf7983 */ /* 0x0005620000300800 */
[----:B------:R-:W-:-:S02]  /*175d0*/  IMAD.MOV.U32 R75, RZ, RZ, R68 ;  /* 0x000000ffff4b7224 */ /* 0x000fc400078e0044 */
[----:B------:R-:W-:Y:S02]  /*175e0*/  IMAD.MOV.U32 R19, RZ, RZ, R189 ;  /* 0x000000ffff137224 */ /* 0x000fe400078e00bd */
[----:B------:R2:W5:Y:S01]  /*175f0*/  LDL.LU R189, [R1+0xbc] ;  /* 0x0000bc0001bd7983 */ /* 0x0005620000300800 */
[----:B------:R-:W-:Y:S02]  /*17600*/  IMAD.MOV.U32 R68, RZ, RZ, R85 ;  /* 0x000000ffff447224 */ /* 0x000fe400078e0055 */
[----:B------:R-:W-:Y:S02]  /*17610*/  IMAD.MOV.U32 R85, RZ, RZ, R55 ;  /* 0x000000ffff557224 */ /* 0x000fe400078e0037 */
[----:B-1----:R-:W-:Y:S01]  /*17620*/  HMMA.16816.F32.BF16 R52, R4, R12, R64 ;  /* 0x0000000c0434723c */ /* 0x002fe20000041840 */
[----:B------:R-:W-:-:S05]  /*17630*/  IMAD.MOV.U32 R233, RZ, RZ, R59 ;  /* 0x000000ffffe97224 */ /* 0x000fca00078e003b */
[----:B------:R-:W-:Y:S01]  /*17640*/  HMMA.16816.F32.BF16 R44, R8, R12, R72 ;  /* 0x0000000c082c723c */ /* 0x000fe20000041848 */
[----:B------:R-:W-:-:S05]  /*17650*/  IMAD.MOV.U32 R64, RZ, RZ, R56 ;  /* 0x000000ffff407224 */ /* 0x000fca00078e0038 */
[-C--:B------:R-:W-:Y:S06]  /*17660*/  HMMA.16816.F32.BF16 R56, R4, R14.reuse, R116 ;  /* 0x0000000e0438723c */ /* 0x080fec0000041874 */
[----:B------:R-:W-:Y:S01]  /*17670*/  HMMA.16816.F32.BF16 R60, R8, R14, R60 ;  /* 0x0000000e083c723c */ /* 0x000fe2000004183c */
[----:B------:R-:W1:Y:S01]  /*17680*/  LDSM.16.MT88.4 R12, [R194+0xa000] ;  /* 0x00a00000c20c783b */ /* 0x000e620000004200 */
[----:B------:R-:W-:Y:S02]  /*17690*/  IMAD.MOV.U32 R232, RZ, RZ, R83 ;  /* 0x000000ffffe87224 */ /* 0x000fe400078e0053 */
[----:B------:R-:W-:-:S02]  /*176a0*/  IMAD.MOV.U32 R65, RZ, RZ, R82 ;  /* 0x000000ffff417224 */ /* 0x000fc400078e0052 */
[----:B------:R-:W-:Y:S02]  /*176b0*/  IMAD.MOV.U32 R66, RZ, RZ, R80 ;  /* 0x000000ffff427224 */ /* 0x000fe400078e0050 */
[----:B------:R-:W-:Y:S01]  /*176c0*/  IMAD.MOV.U32 R67, RZ, RZ, R79 ;  /* 0x000000ffff437224 */ /* 0x000fe200078e004f */
[-C--:B-1----:R-:W-:Y:S06]  /*176d0*/  HMMA.16816.F32.BF16 R72, R4, R12.reuse, R156 ;  /* 0x0000000c0448723c */ /* 0x082fec000004189c */
[----:B------:R-:W-:Y:S01]  /*176e0*/  HMMA.16816.F32.BF16 R68, R8, R12, R68 ;  /* 0x0000000c0844723c */ /* 0x000fe20000041844 */
[----:B------:R-:W-:-:S02]  /*176f0*/  IMAD.MOV.U32 R156, RZ, RZ, R78 ;  /* 0x000000ffff9c7224 */ /* 0x000fc400078e004e */
[----:B------:R-:W-:-:S03]  /*17700*/  IMAD.MOV.U32 R158, RZ, RZ, R77 ;  /* 0x000000ffff9e7224 */ /* 0x000fc600078e004d */
[-C--:B------:R-:W-:Y:S06]  /*17710*/  HMMA.16816.F32.BF16 R76, R4, R14.reuse, R164 ;  /* 0x0000000e044c723c */ /* 0x080fec00000418a4 */
[----:B------:R-:W-:Y:S01]  /*17720*/  HMMA.16816.F32.BF16 R80, R8, R14, R92 ;  /* 0x0000000e0850723c */ /* 0x000fe2000004185c */
[----:B------:R-:W1:Y:S01]  /*17730*/  LDSM.16.MT88.4 R12, [R190+0xb000] ;  /* 0x00b00000be0c783b */ /* 0x000e620000004200 */
[----:B------:R-:W-:Y:S02]  /*17740*/  IMAD.MOV.U32 R157, RZ, RZ, R85 ;  /* 0x000000ffff9d7224 */ /* 0x000fe400078e0055 */
[----:B------:R-:W-:Y:S01]  /*17750*/  IMAD.MOV.U32 R159, RZ, RZ, R84 ;  /* 0x000000ffff9f7224 */ /* 0x000fe200078e0054 */
[----:B------:R-:W-:Y:S01]  /*17760*/  LDSM.16.MT88.4 R164, [R190+0xa800] ;  /* 0x00a80000bea4783b */ /* 0x000fe20000004200 */
[-C--:B-1----:R-:W-:Y:S06]  /*17770*/  HMMA.16816.F32.BF16 R84, R4, R12.reuse, R184 ;  /* 0x0000000c0454723c */ /* 0x082fec00000418b8 */
[----:B------:R-:W-:Y:S06]  /*17780*/  HMMA.16816.F32.BF16 R204, R8, R12, R204 ;  /* 0x0000000c08cc723c */ /* 0x000fec00000418cc */
[-C--:B------:R-:W-:Y:S06]  /*17790*/  HMMA.16816.F32.BF16 R92, R4, R14.reuse, R212 ;  /* 0x0000000e045c723c */ /* 0x080fec00000418d4 */
[----:B------:R-:W-:Y:S01]  /*177a0*/  HMMA.16816.F32.BF16 R184, R8, R14, R100 ;  /* 0x0000000e08b8723c */ /* 0x000fe20000041864 */
[----:B------:R-:W1:Y:S01]  /*177b0*/  LDSM.16.MT88.4 R12, [R192+0xb000] ;  /* 0x00b00000c00c783b */ /* 0x000e620000004200 */
[----:B------:R-:W-:-:S04]  /*177c0*/  IMAD.WIDE.U32 R2, R22, -0x2daee0ad, RZ ;  /* 0xd2511f5316027825 */ /* 0x000fc800078e00ff */
[----:B-1----:R-:W-:Y:S06]  /*177d0*/  HMMA.16816.F32.BF16 R100, R4, R14, R224 ;  /* 0x0000000e0464723c */ /* 0x002fec00000418e0 */
[-C--:B------:R-:W-:Y:S06]  /*177e0*/  HMMA.16816.F32.BF16 R228, R8, R12.reuse, R228 ;  /* 0x0000000c08e4723c */ /* 0x080fec00000418e4 */
[----:B------:R-:W-:Y:S06]  /*177f0*/  HMMA.16816.F32.BF16 R88, R4, R12, R88 ;  /* 0x0000000c0458723c */ /* 0x000fec0000041858 */
[----:B------:R-:W-:Y:S01]  /*17800*/  HMMA.16816.F32.BF16 R224, R8, R14, R16 ;  /* 0x0000000e08e0723c */ /* 0x000fe20000041810 */
[----:B------:R-:W1:Y:S04]  /*17810*/  LDSM.16.MT88.4 R16, [R195+0xb000] ;  /* 0x00b00000c310783b */ /* 0x000e680000004200 */
[----:B------:R-:W3:Y:S01]  /*17820*/  LDSM.16.MT88.4 R12, [R194+0xb000] ;  /* 0x00b00000c20c783b */ /* 0x000ee20000004200 */
[C---:B-1----:R-:W-:Y:S06]  /*17830*/  HMMA.16816.F32.BF16 R104, R4.reuse, R16, R104 ;  /* 0x000000100468723c */ /* 0x042fec0000041868 */
        /* <DEDUP_REMOVED lines=11> */
[----:B------:R-:W1:Y:S04]  /*178f0*/  LDSM.16.MT88.4 R156, [R192+0xa800] ;  /* 0x00a80000c09c783b */ /* 0x000e680000004200 */
[----:B------:R-:W-:Y:S01]  /*17900*/  HMMA.16816.F32.BF16 R232, R8, R12, R232 ;  /* 0x0000000c08e8723c */ /* 0x000fe200000418e8 */
[----:B------:R-:W-:-:S02]  /*17910*/  PRMT R7, R7, 0x5410, R3 ;  /* 0x0000541007077816 */ /* 0x000fc40000000003 */
[----:B------:R-:W-:-:S03]  /*17920*/  SHF.R.U32.HI R3, RZ, 0x10, R4 ;  /* 0x00000010ff037819 */ /* 0x000fc60000011604 */
[C---:B------:R-:W-:Y:S01]  /*17930*/  HMMA.16816.F32.BF16 R16, R8.reuse, R18, R64 ;  /* 0x000000120810723c */ /* 0x040fe20000041840 */
[----:B------:R-:W-:Y:S01]  /*17940*/  SHF.R.U32.HI R6, RZ, 0x18, R4 ;  /* 0x00000018ff067819 */ /* 0x000fe20000011604 */
[----:B------:R-:W-:Y:S04]  /*17950*/  LDSM.16.MT88.4 R64, [R194+0xa800] ;  /* 0x00a80000c240783b */ /* 0x000fe80000004200 */
[----:B------:R-:W-:Y:S01]  /*17960*/  HMMA.16816.F32.BF16 R12, R8, R14, R112 ;  /* 0x0000000e080c723c */ /* 0x000fe20000041870 */
[----:B------:R-:W-:Y:S01]  /*17970*/  LOP3.LUT R3, R3, 0xff, RZ, 0xc0, !PT ;  /* 0x000000ff03037812 */ /* 0x000fe200078ec0ff */
[----:B------:R3:W-:Y:S04]  /*17980*/  STG.E.U16 desc[UR24][R20.64+-0xb0], R27 ;  /* 0xffff501b14007986 */ /* 0x0007e8000c101518 */
[----:B------:R-:W-:Y:S01]  /*17990*/  HMMA.16816.F32.BF16 R168, R128, R164, R168 ;  /* 0x000000a480a8723c */ /* 0x000fe200000418a8 */
[----:B------:R-:W-:Y:S01]  /*179a0*/  PRMT R8, R2, 0x5410, R5 ;  /* 0x0000541002087816 */ /* 0x000fe20000000005 */
[----:B------:R-:W-:Y:S01]  /*179b0*/  IMAD.MOV.U32 R23, RZ, RZ, R97 ;  /* 0x000000ffff177224 */ /* 0x000fe200078e0061 */
[C---:B------:R-:W-:Y:S01]  /*179c0*/  LOP3.LUT R2, R4.reuse, 0xffff, RZ, 0xc0, !PT ;  /* 0x0000ffff04027812 */ /* 0x040fe200078ec0ff */
[----:B------:R-:W-:Y:S01]  /*179d0*/  LDSM.16.MT88.4 R112, [R195+0xb800] ;  /* 0x00b80000c370783b */ /* 0x000fe20000004200 */
[----:B------:R-:W-:-:S02]  /*179e0*/  LOP3.LUT R5, R4, 0xff, RZ, 0xc0, !PT ;  /* 0x000000ff04057812 */ /* 0x000fc400078ec0ff */
[----:B------:R-:W-:Y:S02]  /*179f0*/  SHF.R.U32.HI R4, RZ, 0x8, R2 ;  /* 0x00000008ff047819 */ /* 0x000fe40000011602 */
[--C-:B------:R-:W-:Y:S02]  /*17a00*/  HSET2.LE.AND R2, R7, R0.reuse, PT ;  /* 0x0000000007027233 */ /* 0x100fe40003803000 */
[----:B------:R-:W-:Y:S02]  /*17a10*/  PRMT R5, R5, 0x5410, R4 ;  /* 0x0000541005057816 */ /* 0x000fe40000000004 */
[----:B------:R-:W-:Y:S02]  /*17a20*/  PRMT R4, R3, 0x5410, R6 ;  /* 0x0000541003047816 */ /* 0x000fe40000000006 */
[----:B------:R-:W-:Y:S02]  /*17a30*/  LOP3.LUT R126, R2, R50, RZ, 0xc0, !PT ;  /* 0x00000032027e7212 */ /* 0x000fe400078ec0ff */
[----:B------:R-:W-:-:S02]  /*17a40*/  HSET2.LE.AND R2, R8, R0, PT ;  /* 0x0000000008027233 */ /* 0x000fc40003803000 */
[--C-:B------:R-:W-:Y:S02]  /*17a50*/  HSET2.LE.AND R3, R5, R0.reuse, PT ;  /* 0x0000000005037233 */ /* 0x100fe40003803000 */
[----:B------:R-:W-:Y:S02]  /*17a60*/  HSET2.LE.AND R4, R4, R0, PT ;  /* 0x0000000004047233 */ /* 0x000fe40003803000 */
[----:B------:R-:W-:Y:S02]  /*17a70*/  LOP3.LUT R127, R2, R49, RZ, 0xc0, !PT ;  /* 0x00000031027f7212 */ /* 0x000fe400078ec0ff */
[----:B------:R-:W-:Y:S02]  /*17a80*/  LOP3.LUT R124, R3, R51, RZ, 0xc0, !PT ;  /* 0x00000033037c7212 */ /* 0x000fe400078ec0ff */
[----:B------:R-:W-:Y:S02]  /*17a90*/  LOP3.LUT R125, R4, R48, RZ, 0xc0, !PT ;  /* 0x00000030047d7212 */ /* 0x000fe400078ec0ff */
[----:B------:R-:W4:Y:S01]  /*17aa0*/  LDSM.16.MT88.4 R48, [R195+0xa800] ;  /* 0x00a80000c330783b */ /* 0x000f220000004200 */
[----:B-1----:R-:W-:Y:S01]  /*17ab0*/  HMMA.16816.F32.BF16 R160, R128, R156, R160 ;  /* 0x0000009c80a0723c */ /* 0x002fe200000418a0 */
[----:B---3--:R-:W-:-:S02]  /*17ac0*/  IMAD.MOV.U32 R27, RZ, RZ, R96 ;  /* 0x000000ffff1b7224 */ /* 0x008fc400078e0060 */
[----:B------:R-:W-:Y:S03]  /*17ad0*/  LDSM.16.MT88.4 R96, [R192+0xb800] ;  /* 0x00b80000c060783b */ /* 0x000fe60000004200 */
[C---:B------:R-:W-:Y:S01]  /*17ae0*/  HMMA.16816.F32.BF16 R152, R124.reuse, R164, R152 ;  /* 0x000000a47c98723c */ /* 0x040fe20000041898 */
[----:B------:R-:W-:Y:S05]  /*17af0*/  LDSM.16.MT88.4 R4, [R194+0xb800] ;  /* 0x00b80000c204783b */ /* 0x000fea0000004200 */
[-C--:B------:R-:W-:Y:S06]  /*17b00*/  HMMA.16816.F32.BF16 R148, R124, R166.reuse, R148 ;  /* 0x000000a67c94723c */ /* 0x080fec0000041894 */
[----:B------:R-:W-:Y:S06]  /*17b10*/  HMMA.16816.F32.BF16 R164, R128, R166, R36 ;  /* 0x000000a680a4723c */ /* 0x000fec0000041824 */
        /* <DEDUP_REMOVED lines=11> */
[----:B------:R-:W1:Y:S04]  /*17bd0*/  LDSM.16.MT88.4 R80, [R190+0xb800] ;  /* 0x00b80000be50783b */ /* 0x000e680000004200 */
        /* <DEDUP_REMOVED lines=12> */
[----:B------:R-:W-:Y:S01]  /*17ca0*/  STG.E.U16 desc[UR24][R30.64+-0x9e], R134 ;  /* 0xffff62861e007986 */ /* 0x000fe2000c101518 */
        /* <DEDUP_REMOVED lines=14> */
[----:B-1----:R-:W-:Y:S02]  /*17d90*/  HMMA.16816.F32.BF16 R76, R124, R82, R92 ;  /* 0x000000527c4c723c */ /* 0x002fe4000004185c */
        /* <DEDUP_REMOVED lines=230> */
.L_x_2578:
[----:B------:R-:W-:Y:S05]  /*18c00*/  BSYNC B0 ;  /* 0x0000000000007941 */ /* 0x000fea0003800000 */
.L_x_2577:
[----:B------:R-:W0:Y:S02]  /*18c10*/  LDGDEPBAR ;  /* 0x00000000000079af */ /* 0x000e240000000000 */
.L_x_2576:
[----:B------:R-:W3:Y:S01]  /*18c20*/  LDL.LU.64 R4, [R1+0x30] ;  /* 0x0000300001047983 */ /* 0x000ee20000300a00 */
[----:B--2---:R-:W-:Y:S01]  /*18c30*/  IMAD.U32 R2, RZ, RZ, UR44 ;  /* 0x0000002cff027e24 */ /* 0x004fe2000f8e00ff */
[----:B------:R-:W2:Y:S02]  /*18c40*/  S2R R3, SR_TID.X ;  /* 0x0000000000037919 */ /* 0x000ea40000002100 */
[----:B------:R-:W-:Y:S04]  /*18c50*/  STL [R1+0xec], R29 ;  /* 0x0000ec1d01007387 */ /* 0x000fe80000100800 */
[----:B------:R-:W-:Y:S04]  /*18c60*/  STL [R1+0xe8], R210 ;  /* 0x0000e8d201007387 */ /* 0x000fe80000100800 */
[----:B------:R4:W-:Y:S04]  /*18c70*/  STL.64 [R1+0xe0], R202 ;  /* 0x0000e0ca01007387 */ /* 0x0009e80000100a00 */
[----:B------:R-:W-:Y:S04]  /*18c80*/  STL [R1+0xdc], R201 ;  /* 0x0000dcc901007387 */ /* 0x000fe80000100800 */
[----:B------:R-:W-:Y:S04]  /*18c90*/  STL [R1+0xd8], R200 ;  /* 0x0000d8c801007387 */ /* 0x000fe80000100800 */
[----:B------:R-:W-:Y:S04]  /*18ca0*/  STL [R1+0xd4], R199 ;  /* 0x0000d4c701007387 */ /* 0x000fe80000100800 */
[----:B------:R-:W-:Y:S01]  /*18cb0*/  STL [R1+0xd0], R198 ;  /* 0x0000d0c601007387 */ /* 0x000fe20000100800 */
[----:B--2---:R-:W-:-:S03]  /*18cc0*/  IMAD.SHL.U32 R3, R3, 0x2, RZ ;  /* 0x0000000203037824 */ /* 0x004fc600078e00ff */
[----:B------:R-:W-:Y:S02]  /*18cd0*/  STL [R1+0xcc], R197 ;  /* 0x0000ccc501007387 */ /* 0x000fe40000100800 */
[----:B------:R-:W-:Y:S02]  /*18ce0*/  LOP3.LUT R3, R3, 0x6, RZ, 0xc0, !PT ;  /* 0x0000000603037812 */ /* 0x000fe400078ec0ff */
[----:B------:R-:W-:Y:S03]  /*18cf0*/  STL [R1+0xc8], R196 ;  /* 0x0000c8c401007387 */ /* 0x000fe60000100800 */
[----:B------:R-:W-:Y:S01]  /*18d00*/  IMAD R2, R2, 0x20, R3 ;  /* 0x0000002002027824 */ /* 0x000fe200078e0203 */
[----:B------:R-:W-:Y:S03]  /*18d10*/  STL [R1+0xc4], R193 ;  /* 0x0000c4c101007387 */ /* 0x000fe60000100800 */
[C---:B------:R-:W-:Y:S01]  /*18d20*/  VIADD R3, R2.reuse, 0x1 ;  /* 0x0000000102037836 */ /* 0x040fe20000000000 */
[C---:B------:R-:W-:Y:S01]  /*18d30*/  ISETP.GE.AND P4, PT, R2.reuse, R223, PT ;  /* 0x000000df0200720c */ /* 0x040fe20003f86270 */
[----:B------:R-:W-:Y:S03]  /*18d40*/  STL [R1+0xc0], R191 ;  /* 0x0000c0bf01007387 */ /* 0x000fe60000100800 */
[----:B------:R-:W-:Y:S01]  /*18d50*/  ISETP.GE.AND P0, PT, R3, R222, PT ;  /* 0x000000de0300720c */ /* 0x000fe20003f06270 */
[----:B------:R-:W-:Y:S01]  /*18d60*/  STL [R1+0xbc], R189 ;  /* 0x0000bcbd01007387 */ /* 0x000fe20000100800 */
[----:B------:R-:W-:-:S02]  /*18d70*/  ISETP.LT.OR P4, PT, R2, R219, P4 ;  /* 0x000000db0200720c */ /* 0x000fc40002781670 */
[C---:B------:R-:W-:Y:S01]  /*18d80*/  ISETP.LT.OR P0, PT, R3.reuse, R218, P0 ;  /* 0x000000da0300720c */ /* 0x040fe20000701670 */
[----:B------:R-:W2:Y:S01]  /*18d90*/  LDL.LU R236, [R1+0x68] ;  /* 0x0000680001ec7983 */ /* 0x000ea20000300800 */
[----:B-1----:R-:W-:Y:S02]  /*18da0*/  FSEL R7, R172, -INF , !P4 ;  /* 0xff800000ac077808 */ /* 0x002fe40006000000 */
[C---:B------:R-:W-:Y:S01]  /*18db0*/  ISETP.GE.AND P3, PT, R3.reuse, R223, PT ;  /* 0x000000df0300720c */ /* 0x040fe20003f66270 */
[----:B----4-:R-:W4:Y:S01]  /*18dc0*/  LDL.LU.64 R202, [R1+0x18] ;  /* 0x0000180001ca7983 */ /* 0x010f220000300a00 */
[C---:B------:R-:W-:Y:S02]  /*18dd0*/  ISETP.GE.AND P5, PT, R3.reuse, R221, PT ;  /* 0x000000dd0300720c */ /* 0x040fe40003fa6270 */
[----:B------:R-:W-:Y:S02]  /*18de0*/  ISETP.GE.AND P2, PT, R3, R220, PT ;  /* 0x000000dc0300720c */ /* 0x000fe40003f46270 */
[----:B------:R-:W-:-:S02]  /*18df0*/  FSEL R172, R175, -INF , !P0 ;  /* 0xff800000afac7808 */ /* 0x000fc40004000000 */
[C---:B------:R-:W-:Y:S02]  /*18e00*/  ISETP.GE.AND P0, PT, R2.reuse, R220, PT ;  /* 0x000000dc0200720c */ /* 0x040fe40003f06270 */
[C---:B------:R-:W-:Y:S02]  /*18e10*/  ISETP.LT.OR P3, PT, R3.reuse, R219, P3 ;  /* 0x000000db0300720c */ /* 0x040fe40001f61670 */
[C---:B------:R-:W-:Y:S02]  /*18e20*/  ISETP.LT.OR P5, PT, R3.reuse, R217, P5 ;  /* 0x000000d90300720c */ /* 0x040fe40002fa1670 */
[----:B------:R-:W-:Y:S01]  /*18e30*/  ISETP.LT.OR P2, PT, R3, R216, P2 ;  /* 0x000000d80300720c */ /* 0x000fe20001741670 */
[C---:B------:R-:W-:Y:S01]  /*18e40*/  VIADD R3, R2.reuse, 0x9 ;  /* 0x0000000902037836 */ /* 0x040fe20000000000 */
[C---:B------:R-:W-:Y:S02]  /*18e50*/  ISETP.GE.AND P1, PT, R2.reuse, R222, PT ;  /* 0x000000de0200720c */ /* 0x040fe40003f26270 */
[----:B------:R-:W-:-:S02]  /*18e60*/  ISETP.LT.OR P0, PT, R2, R216, P0 ;  /* 0x000000d80200720c */ /* 0x000fc40000701670 */
[----:B------:R-:W-:Y:S02]  /*18e70*/  FSEL R24, R173, -INF , !P3 ;  /* 0xff800000ad187808 */ /* 0x000fe40005800000 */
[----:B------:R-:W-:Y:S02]  /*18e80*/  ISETP.LT.OR P1, PT, R2, R218, P1 ;  /* 0x000000da0200720c */ /* 0x000fe40000f21670 */
[----:B------:R-:W-:Y:S02]  /*18e90*/  FSEL R173, R206, -INF , !P0 ;  /* 0xff800000cead7808 */ /* 0x000fe40004000000 */
[----:B------:R-:W-:Y:S02]  /*18ea0*/  ISETP.GE.AND P0, PT, R3, R223, PT ;  /* 0x000000df0300720c */ /* 0x000fe40003f06270 */
[----:B------:R-:W-:Y:S02]  /*18eb0*/  FSEL R17, R174, -INF , !P1 ;  /* 0xff800000ae117808 */ /* 0x000fe40004800000 */
[----:B------:R-:W-:-:S02]  /*18ec0*/  ISETP.GE.AND P1, PT, R2, R221, PT ;  /* 0x000000dd0200720c */ /* 0x000fc40003f26270 */
[----:B------:R-:W-:Y:S02]  /*18ed0*/  ISETP.LT.OR P0, PT, R3, R219, P0 ;  /* 0x000000db0300720c */ /* 0x000fe40000701670 */
[----:B------:R-:W-:Y:S02]  /*18ee0*/  ISETP.LT.OR P1, PT, R2, R217, P1 ;  /* 0x000000d90200720c */ /* 0x000fe40000f21670 */
[----:B------:R-:W-:Y:S02]  /*18ef0*/  FSEL R18, R177, -INF , !P0 ;  /* 0xff800000b1127808 */ /* 0x000fe40004000000 */
[C---:B------:R-:W-:Y:S02]  /*18f00*/  ISETP.GE.AND P0, PT, R3.reuse, R220, PT ;  /* 0x000000dc0300720c */ /* 0x040fe40003f06270 */
[----:B------:R-:W-:Y:S02]  /*18f10*/  FSEL R25, R204, -INF , !P1 ;  /* 0xff800000cc197808 */ /* 0x000fe40004800000 */
[----:B------:R-:W-:-:S02]  /*18f20*/  ISETP.LT.OR P0, PT, R3, R216, P0 ;  /* 0x000000d80300720c */ /* 0x000fc40000701670 */
[----:B------:R-:W-:Y:S01]  /*18f30*/  FSEL R139, R205, -INF , !P5 ;  /* 0xff800000cd8b7808 */ /* 0x000fe20006800000 */
[----:B---3--:R-:W-:Y:S02]  /*18f40*/  IMAD.MOV.U32 R234, RZ, RZ, R4 ;  /* 0x000000ffffea7224 */ /* 0x008fe400078e0004 */
[----:B------:R-:W-:Y:S02]  /*18f50*/  VIADD R4, R2, 0x8 ;  /* 0x0000000802047836 */ /* 0x000fe40000000000 */
[----:B------:R-:W-:-:S03]  /*18f60*/  IMAD.MOV.U32 R235, RZ, RZ, R5 ;  /* 0x000000ffffeb7224 */ /* 0x000fc600078e0005 */
[C---:B------:R-:W-:Y:S02]  /*18f70*/  ISETP.GE.AND P6, PT, R4.reuse, R223, PT ;  /* 0x000000df0400720c */ /* 0x040fe40003fc6270 */
[C---:B------:R-:W-:Y:S02]  /*18f80*/  ISETP.GE.AND P3, PT, R4.reuse, R222, PT ;  /* 0x000000de0400720c */ /* 0x040fe40003f66270 */
[C---:B------:R-:W-:Y:S02]  /*18f90*/  ISETP.LT.OR P6, PT, R4.reuse, R219, P6 ;  /* 0x000000db0400720c */ /* 0x040fe400037c1670 */
[----:B------:R-:W-:Y:S02]  /*18fa0*/  ISETP.LT.OR P3, PT, R4, R218, P3 ;  /* 0x000000da0400720c */ /* 0x000fe40001f61670 */
[----:B------:R-:W-:Y:S02]  /*18fb0*/  FSEL R19, R176, -INF , !P6 ;  /* 0xff800000b0137808 */ /* 0x000fe40007000000 */
[----:B------:R-:W-:-:S02]  /*18fc0*/  FSEL R137, R178, -INF , !P3 ;  /* 0xff800000b2897808 */ /* 0x000fc40005800000 */
[C---:B------:R-:W-:Y:S02]  /*18fd0*/  ISETP.GE.AND P6, PT, R3.reuse, R222, PT ;  /* 0x000000de0300720c */ /* 0x040fe40003fc6270 */
[CC--:B------:R-:W-:Y:S02]  /*18fe0*/  ISETP.GE.AND P3, PT, R3.reuse, R221.reuse, PT ;  /* 0x000000dd0300720c */ /* 0x0c0fe40003f66270 */
[C---:B------:R-:W-:Y:S02]  /*18ff0*/  ISETP.GE.AND P4, PT, R4.reuse, R221, PT ;  /* 0x000000dd0400720c */ /* 0x040fe40003f86270 */
[----:B------:R-:W-:Y:S02]  /*19000*/  ISETP.GE.AND P1, PT, R4, R220, PT ;  /* 0x000000dc0400720c */ /* 0x000fe40003f26270 */
[C---:B------:R-:W-:Y:S02]  /*19010*/  ISETP.LT.OR P6, PT, R3.reuse, R218, P6 ;  /* 0x000000da0300720c */ /* 0x040fe400037c1670 */
[-C--:B------:R-:W-:Y:S01]  /*19020*/  ISETP.LT.OR P3, PT, R3, R217.reuse, P3 ;  /* 0x000000d90300720c */ /* 0x080fe20001f61670 */
[----:B------:R-:W-:Y:S01]  /*19030*/  VIADD R3, R2, 0x10 ;  /* 0x0000001002037836 */ /* 0x000fe20000000000 */
[----:B------:R-:W-:-:S02]  /*19040*/  ISETP.LT.OR P4, PT, R4, R217, P4 ;  /* 0x000000d90400720c */ /* 0x000fc40002781670 */
[----:B------:R-:W-:Y:S01]  /*19050*/  ISETP.LT.OR P1, PT, R4, R216, P1 ;  /* 0x000000d80400720c */ /* 0x000fe20000f21670 */
[----:B------:R-:W-:Y:S01]  /*19060*/  VIADD R4, R2, 0x11 ;  /* 0x0000001102047836 */ /* 0x000fe20000000000 */
[-C--:B------:R-:W-:Y:S02]  /*19070*/  ISETP.GE.AND P5, PT, R3, R223.reuse, PT ;  /* 0x000000df0300720c */ /* 0x080fe40003fa6270 */
[----:B------:R-:W-:Y:S02]  /*19080*/  FSEL R34, R179, -INF , !P6 ;  /* 0xff800000b3227808 */ /* 0x000fe40007000000 */
[----:B------:R-:W-:Y:S02]  /*19090*/  FSEL R138, R184, -INF , !P4 ;  /* 0xff800000b88a7808 */ /* 0x000fe40006000000 */
[----:B------:R-:W-:Y:S02]  /*190a0*/  ISETP.GE.AND P4, PT, R3, R222, PT ;  /* 0x000000de0300720c */ /* 0x000fe40003f86270 */
[----:B------:R-:W-:-:S02]  /*190b0*/  ISETP.GE.AND P6, PT, R4, R223, PT ;  /* 0x000000df0400720c */ /* 0x000fc40003fc6270 */
[CC--:B------:R-:W-:Y:S02]  /*190c0*/  ISETP.LT.OR P5, PT, R3.reuse, R219.reuse, P5 ;  /* 0x000000db0300720c */ /* 0x0c0fe40002fa1670 */
[----:B------:R-:W-:Y:S02]  /*190d0*/  ISETP.LT.OR P4, PT, R3, R218, P4 ;  /* 0x000000da0300720c */ /* 0x000fe40002781670 */
[----:B------:R-:W-:Y:S02]  /*190e0*/  ISETP.LT.OR P6, PT, R4, R219, P6 ;  /* 0x000000db0400720c */ /* 0x000fe400037c1670 */
[----:B------:R-:W-:Y:S02]  /*190f0*/  FSEL R16, R132, -INF , !P5 ;  /* 0xff80000084107808 */ /* 0x000fe40006800000 */
[----:B------:R-:W-:Y:S02]  /*19100*/  ISETP.GE.AND P5, PT, R4, R222, PT ;  /* 0x000000de0400720c */ /* 0x000fe40003fa6270 */
[----:B------:R-:W-:-:S02]  /*19110*/  FSEL R27, R134, -INF , !P4 ;  /* 0xff800000861b7808 */ /* 0x000fc40006000000 */
[----:B------:R-:W-:Y:S02]  /*19120*/  FSEL R15, R133, -INF , !P6 ;  /* 0xff800000850f7808 */ /* 0x000fe40007000000 */
[C---:B------:R-:W-:Y:S02]  /*19130*/  ISETP.GE.AND P4, PT, R3.reuse, R221, PT ;  /* 0x000000dd0300720c */ /* 0x040fe40003f86270 */
[C---:B------:R-:W-:Y:S02]  /*19140*/  ISETP.GE.AND P6, PT, R3.reuse, R220, PT ;  /* 0x000000dc0300720c */ /* 0x040fe40003fc6270 */
[----:B------:R-:W-:Y:S02]  /*19150*/  ISETP.LT.OR P5, PT, R4, R218, P5 ;  /* 0x000000da0400720c */ /* 0x000fe40002fa1670 */
[C---:B------:R-:W-:Y:S02]  /*19160*/  ISETP.LT.OR P4, PT, R3.reuse, R217, P4 ;  /* 0x000000d90300720c */ /* 0x040fe40002781670 */
[----:B------:R-:W-:Y:S01]  /*19170*/  ISETP.LT.OR P6, PT, R3, R216, P6 ;  /* 0x000000d80300720c */ /* 0x000fe200037c1670 */
[----:B------:R-:W-:Y:S01]  /*19180*/  VIADD R3, R2, 0x18 ;  /* 0x0000001802037836 */ /* 0x000fe20000000000 */
[----:B------:R-:W-:-:S02]  /*19190*/  FSEL R23, R135, -INF , !P5 ;  /* 0xff80000087177808 */ /* 0x000fc40006800000 */
[----:B------:R-:W-:Y:S02]  /*191a0*/  FSEL R136, R185, -INF , !P3 ;  /* 0xff800000b9887808 */ /* 0x000fe40005800000 */
[C---:B------:R-:W-:Y:S02]  /*191b0*/  ISETP.GE.AND P3, PT, R4.reuse, R221, PT ;  /* 0x000000dd0400720c */ /* 0x040fe40003f66270 */
[----:B------:R-:W-:Y:S02]  /*191c0*/  ISETP.GE.AND P5, PT, R4, R220, PT ;  /* 0x000000dc0400720c */ /* 0x000fe40003fa6270 */
[----:B------:R-:W-:Y:S02]  /*191d0*/  FSEL R132, R212, -INF , !P4 ;  /* 0xff800000d4847808 */ /* 0x000fe40006000000 */
[C---:B------:R-:W-:Y:S02]  /*191e0*/  ISETP.LT.OR P3, PT, R4.reuse, R217, P3 ;  /* 0x000000d90400720c */ /* 0x040fe40001f61670 */
[----:B------:R-:W-:-:S02]  /*191f0*/  ISETP.LT.OR P5, PT, R4, R216, P5 ;  /* 0x000000d80400720c */ /* 0x000fc40002fa1670 */
[----:B------:R-:W-:Y:S02]  /*19200*/  ISETP.GE.AND P4, PT, R3, R223, PT ;  /* 0x000000df0300720c */ /* 0x000fe40003f86270 */
[----:B------:R-:W-:Y:S02]  /*19210*/  FMNMX.FTZ R4, R239, R7, !PT ;  /* 0x00000007ef047209 */ /* 0x000fe40007810000 */
[----:B------:R-:W-:Y:S02]  /*19220*/  ISETP.LT.OR P4, PT, R3, R219, P4 ;  /* 0x000000db0300720c */ /* 0x000fe40002781670 */
[----:B------:R-:W-:Y:S02]  /*19230*/  FMNMX.FTZ R4, R24, R4, !PT ;  /* 0x0000000418047209 */ /* 0x000fe40007810000 */
[----:B------:R-:W-:Y:S02]  /*19240*/  FSEL R10, R180, -INF , !P4 ;  /* 0xff800000b40a7808 */ /* 0x000fe40006000000 */
[----:B------:R-:W-:-:S02]  /*19250*/  FMNMX.FTZ R5, R19, R4, !PT ;  /* 0x0000000413057209 */ /* 0x000fc40007810000 */
[----:B------:R-:W-:Y:S02]  /*19260*/  ISETP.GE.AND P4, PT, R3, R222, PT ;  /* 0x000000de0300720c */ /* 0x000fe40003f86270 */
[----:B------:R-:W-:Y:S01]  /*19270*/  FMNMX.FTZ R4, R237, R17, !PT ;  /* 0x00000011ed047209 */ /* 0x000fe20007810000 */
[----:B------:R-:W-:Y:S01]  /*19280*/  VIADD R2, R2, 0x19 ;  /* 0x0000001902027836 */ /* 0x000fe20000000000 */
[----:B------:R-:W-:Y:S02]  /*19290*/  ISETP.LT.OR P4, PT, R3, R218, P4 ;  /* 0x000000da0300720c */ /* 0x000fe40002781670 */
[----:B------:R-:W-:Y:S02]  /*192a0*/  FMNMX.FTZ R4, R172, R4, !PT ;  /* 0x00000004ac047209 */ /* 0x000fe40007810000 */
[----:B------:R-:W-:Y:S02]  /*192b0*/  FMNMX.FTZ R5, R18, R5, !PT ;  /* 0x0000000512057209 */ /* 0x000fe40007810000 */
[----:B------:R-:W-:-:S02]  /*192c0*/  FSEL R14, R182, -INF , !P4 ;  /* 0xff800000b60e7808 */ /* 0x000fc40006000000 */
[----:B------:R-:W-:Y:S02]  /*192d0*/  FMNMX.FTZ R4, R137, R4, !PT ;  /* 0x0000000489047209 */ /* 0x000fe40007810000 */
[----:B------:R-:W-:Y:S02]  /*192e0*/  ISETP.GE.AND P4, PT, R2, R223, PT ;  /* 0x000000df0200720c */ /* 0x000fe40003f86270 */
[----:B------:R-:W-:Y:S02]  /*192f0*/  FMNMX.FTZ R5, R16, R5, !PT ;  /* 0x0000000510057209 */ /* 0x000fe40007810000 */
[----:B------:R-:W-:Y:S02]  /*19300*/  FMNMX.FTZ R4, R34, R4, !PT ;  /* 0x0000000422047209 */ /* 0x000fe40007810000 */
[----:B------:R-:W-:Y:S02]  /*19310*/  ISETP.LT.OR P4, PT, R2, R219, P4 ;  /* 0x000000db0200720c */ /* 0x000fe40002781670 */
[----:B------:R-:W-:-:S02]  /*19320*/  FMNMX.FTZ R5, R15, R5, !PT ;  /* 0x000000050f057209 */ /* 0x000fc40007810000 */
[----:B------:R-:W-:Y:S02]  /*19330*/  FMNMX.FTZ R4, R27, R4, !PT ;  /* 0x000000041b047209 */ /* 0x000fe40007810000 */
[----:B------:R-:W-:Y:S02]  /*19340*/  FSEL R6, R181, -INF , !P4 ;  /* 0xff800000b5067808 */ /* 0x000fe40006000000 */
[----:B------:R-:W-:Y:S02]  /*19350*/  FMNMX.FTZ R5, R10, R5, !PT ;  /* 0x000000050a057209 */ /* 0x000fe40007810000 */
[----:B------:R-:W-:Y:S02]  /*19360*/  FMNMX.FTZ R8, R23, R4, !PT ;  /* 0x0000000417087209 */ /* 0x000fe40007810000 */
[----:B------:R-:W-:Y:S02]  /*19370*/  FMNMX.FTZ R4, R6, R5, !PT ;  /* 0x0000000506047209 */ /* 0x000fe40007810000 */
[----:B------:R-:W-:-:S02]  /*19380*/  ISETP.GE.AND P4, PT, R2, R222, PT ;  /* 0x000000de0200720c */ /* 0x000fc40003f86270 */
[----:B------:R-:W-:Y:S02]  /*19390*/  FMNMX.FTZ R5, R14, R8, !PT ;  /* 0x000000080e057209 */ /* 0x000fe40007810000 */
[----:B------:R-:W1:Y:S01]  /*193a0*/  SHFL.BFLY PT, R8, R4, 0x2, 0x1f ;  /* 0x0c401f0004087f89 */ /* 0x000e6200000e0000 */
[----:B------:R-:W-:-:S04]  /*193b0*/  ISETP.LT.OR P4, PT, R2, R218, P4 ;  /* 0x000000da0200720c */ /* 0x000fc80002781670 */
[----:B------:R-:W-:-:S04]  /*193c0*/  FSEL R11, R183, -INF , !P4 ;  /* 0xff800000b70b7808 */ /* 0x000fc80006000000 */
[----:B------:R-:W-:Y:S02]  /*193d0*/  FMNMX.FTZ R5, R11, R5, !PT ;  /* 0x000000050b057209 */ /* 0x000fe40007810000 */
[----:B------:R-:W-:-:S03]  /*193e0*/  FSEL R22, R213, -INF , !P3 ;  /* 0xff800000d5167808 */ /* 0x000fc60005800000 */
[----:B------:R-:W3:Y:S01]  /*193f0*/  SHFL.BFLY PT, R9, R5, 0x2, 0x1f ;  /* 0x0c401f0005097f89 */ /* 0x000ee200000e0000 */
[C---:B------:R-:W-:Y:S02]  /*19400*/  ISETP.GE.AND P3, PT, R3.reuse, R221, PT ;  /* 0x000000dd0300720c */ /* 0x040fe40003f66270 */
[C---:B------:R-:W-:Y:S02]  /*19410*/  ISETP.GE.AND P4, PT, R3.reuse, R220, PT ;  /* 0x000000dc0300720c */ /* 0x040fe40003f86270 */
[C---:B------:R-:W-:Y:S02]  /*19420*/  ISETP.LT.OR P3, PT, R3.reuse, R217, P3 ;  /* 0x000000d90300720c */ /* 0x040fe40001f61670 */
[----:B------:R-:W-:Y:S02]  /*19430*/  ISETP.LT.OR P4, PT, R3, R216, P4 ;  /* 0x000000d80300720c */ /* 0x000fe40002781670 */
[----:B-1----:R-:W-:Y:S02]  /*19440*/  FMNMX.FTZ R3, R4, R8, !PT ;  /* 0x0000000804037209 */ /* 0x002fe40007810000 */
[----:B------:R-:W-:-:S04]  /*19450*/  FMNMX.FTZ R4, R208, R25, !PT ;  /* 0x00000019d0047209 */ /* 0x000fc80007810000 */
[----:B------:R-:W-:-:S04]  /*19460*/  FMNMX.FTZ R4, R139, R4, !PT ;  /* 0x000000048b047209 */ /* 0x000fc80007810000 */
[----:B------:R-:W-:-:S04]  /*19470*/  FMNMX.FTZ R4, R138, R4, !PT ;  /* 0x000000048a047209 */ /* 0x000fc80007810000 */
[----:B------:R-:W-:Y:S02]  /*19480*/  FMNMX.FTZ R4, R136, R4, !PT ;  /* 0x0000000488047209 */ /* 0x000fe40007810000 */
[----:B---3--:R-:W-:Y:S02]  /*19490*/  FMNMX.FTZ R5, R5, R9, !PT ;  /* 0x0000000905057209 */ /* 0x008fe40007810000 */
[----:B------:R-:W-:Y:S02]  /*194a0*/  FSEL R9, R224, -INF , !P3 ;  /* 0xff800000e0097808 */ /* 0x000fe40005800000 */
[----:B------:R-:W-:Y:S02]  /*194b0*/  ISETP.GE.AND P3, PT, R2, R221, PT ;  /* 0x000000dd0200720c */ /* 0x000fe40003f66270 */
[----:B------:R-:W-:Y:S02]  /*194c0*/  FMNMX.FTZ R4, R132, R4, !PT ;  /* 0x0000000484047209 */ /* 0x000fe40007810000 */
[----:B------:R-:W-:-:S02]  /*194d0*/  ISETP.LT.OR P3, PT, R2, R217, P3 ;  /* 0x000000d90200720c */ /* 0x000fc40001f61670 */
[----:B------:R-:W-:Y:S02]  /*194e0*/  FMNMX.FTZ R4, R22, R4, !PT ;  /* 0x0000000416047209 */ /* 0x000fe40007810000 */
[----:B------:R-:W-:Y:S02]  /*194f0*/  FSEL R8, R225, -INF , !P3 ;  /* 0xff800000e1087808 */ /* 0x000fe40005800000 */
[----:B------:R-:W-:Y:S02]  /*19500*/  FMNMX.FTZ R4, R9, R4, !PT ;  /* 0x0000000409047209 */ /* 0x000fe40007810000 */
[----:B------:R-:W-:Y:S02]  /*19510*/  ISETP.GE.AND P3, PT, R2, R220, PT ;  /* 0x000000dc0200720c */ /* 0x000fe40003f66270 */
[----:B------:R-:W-:Y:S02]  /*19520*/  FMNMX.FTZ R4, R8, R4, !PT ;  /* 0x0000000408047209 */ /* 0x000fe40007810000 */
[----:B------:R-:W-:-:S03]  /*19530*/  ISETP.LT.OR P3, PT, R2, R216, P3 ;  /* 0x000000d80200720c */ /* 0x000fc60001f61670 */
[----:B------:R-:W1:Y:S04]  /*19540*/  SHFL.BFLY PT, R2, R4, 0x2, 0x1f ;  /* 0x0c401f0004027f89 */ /* 0x000e6800000e0000 */
[----:B------:R-:W3:Y:S04]  /*19550*/  SHFL.BFLY PT, R35, R3, 0x1, 0x1f ;  /* 0x0c201f0003237f89 */ /* 0x000ee800000e0000 */
[----:B------:R-:W2:Y:S01]  /*19560*/  SHFL.BFLY PT, R133, R5, 0x1, 0x1f ;  /* 0x0c201f0005857f89 */ /* 0x000ea200000e0000 */
[----:B-1----:R-:W-:-:S05]  /*19570*/  FMNMX.FTZ R4, R4, R2, !PT ;  /* 0x0000000204047209 */ /* 0x002fca0007810000 */
[----:B------:R-:W1:Y:S01]  /*19580*/  SHFL.BFLY PT, R135, R4, 0x1, 0x1f ;  /* 0x0c201f0004877f89 */ /* 0x000e6200000e0000 */
[----:B---3--:R-:W-:Y:S02]  /*19590*/  FMNMX.FTZ R134, R3, R35, !PT ;  /* 0x0000002303867209 */ /* 0x008fe40007810000 */
[----:B------:R-:W-:Y:S02]  /*195a0*/  FSEL R35, R207, -INF , !P2 ;  /* 0xff800000cf237808 */ /* 0x000fe40005000000 */
[C---:B------:R-:W-:Y:S01]  /*195b0*/  FSETP.NEU.FTZ.AND P2, PT, R134.reuse, -INF , PT ;  /* 0xff8000008600780b */ /* 0x040fe20003f5d000 */
[----:B------:R-:W-:Y:S01]  /*195c0*/  FMUL.FTZ R2, R134, UR43 ;  /* 0x0000002b86027c20 */ /* 0x000fe20008410000 */
[----:B--2---:R-:W-:-:S04]  /*195d0*/  FMNMX.FTZ R133, R5, R133, !PT ;  /* 0x0000008505857209 */ /* 0x004fc80007810000 */
[----:B------:R-:W-:Y:S02]  /*195e0*/  FSEL R2, R2, RZ, P2 ;  /* 0x000000ff02027208 */ /* 0x000fe40001000000 */
[----:B------:R-:W-:-:S03]  /*195f0*/  FSEL R5, R186, -INF , !P1 ;  /* 0xff800000ba057808 */ /* 0x000fc60004800000 */
        /* <DEDUP_REMOVED lines=8> */
[C---:B------:R-:W-:Y:S01]  /*19680*/  FMUL.FTZ R2, R133.reuse, UR43 ;  /* 0x0000002b85027c20 */ /* 0x040fe20008410000 */
[----:B------:R-:W-:Y:S02]  /*19690*/  FSETP.NEU.FTZ.AND P1, PT, R133, -INF , PT ;  /* 0xff8000008500780b */ /* 0x000fe40003f3d000 */
[----:B-1----:R-:W-:-:S02]  /*196a0*/  FMNMX.FTZ R135, R4, R135, !PT ;  /* 0x0000008704877209 */ /* 0x002fc40007810000 */
[----:B------:R-:W-:Y:S02]  /*196b0*/  FSEL R2, R2, RZ, P1 ;  /* 0x000000ff02027208 */ /* 0x000fe40000800000 */
[----:B------:R-:W-:Y:S02]  /*196c0*/  FMNMX.FTZ R3, R209, R173, !PT ;  /* 0x000000add1037209 */ /* 0x000fe40007810000 */
[----:B------:R-:W-:Y:S01]  /*196d0*/  FSEL R4, R187, -INF , !P0 ;  /* 0xff800000bb047808 */ /* 0x000fe20004000000 */
        /* <DEDUP_REMOVED lines=9> */
[----:B------:R-:W-:-:S02]  /*19770*/  FSETP.NEU.FTZ.AND P0, PT, R135, -INF , PT ;  /* 0xff8000008700780b */ /* 0x000fc40003f1d000 */
[----:B------:R-:W-:Y:S02]  /*19780*/  FMNMX.FTZ R3, R35, R3, !PT ;  /* 0x0000000323037209 */ /* 0x000fe40007810000 */
[----:B------:R-:W-:Y:S02]  /*19790*/  FSEL R2, R2, RZ, P0 ;  /* 0x000000ff02027208 */ /* 0x000fe40000000000 */
[----:B------:R-:W-:-:S03]  /*197a0*/  FMNMX.FTZ R3, R5, R3, !PT ;  /* 0x0000000305037209 */ /* 0x000fc60007810000 */
        /* <DEDUP_REMOVED lines=8> */
[----:B------:R-:W-:Y:S02]  /*19830*/  FSEL R2, R214, -INF , !P6 ;  /* 0xff800000d6027808 */ /* 0x000fe40007000000 */
[----:B------:R-:W-:-:S02]  /*19840*/  FMNMX.FTZ R6, R4, R3, !PT ;  /* 0x0000000304067209 */ /* 0x000fc40007810000 */
[----:B------:R-:W-:Y:S02]  /*19850*/  FSEL R3, R134, RZ, P2 ;  /* 0x000000ff86037208 */ /* 0x000fe40001000000 */
[----:B------:R-:W-:Y:S02]  /*19860*/  FSEL R11, R215, -INF , !P5 ;  /* 0xff800000d70b7808 */ /* 0x000fe40006800000 */
[----:B------:R-:W-:Y:S01]  /*19870*/  FMNMX.FTZ R6, R2, R6, !PT ;  /* 0x0000000602067209 */ /* 0x000fe20007810000 */
[----:B------:R-:W-:Y:S01]  /*19880*/  FADD.FTZ R17, R239, -R3 ;  /* 0x80000003ef117221 */ /* 0x000fe20000010000 */
[----:B------:R-:W-:Y:S02]  /*19890*/  FSEL R15, R226, -INF , !P4 ;  /* 0xff800000e20f7808 */ /* 0x000fe40006000000 */
[----:B------:R-:W-:Y:S02]  /*198a0*/  FMNMX.FTZ R132, R11, R6, !PT ;  /* 0x000000060b847209 */ /* 0x000fe40007810000 */
[----:B------:R-:W-:-:S02]  /*198b0*/  FSEL R3, R133, RZ, P1 ;  /* 0x000000ff85037208 */ /* 0x000fc40000800000 */
[----:B------:R-:W-:Y:S02]  /*198c0*/  FSEL R14, R227, -INF , !P3 ;  /* 0xff800000e30e7808 */ /* 0x000fe40005800000 */
[----:B------:R-:W-:Y:S01]  /*198d0*/  FMNMX.FTZ R132, R15, R132, !PT ;  /* 0x000000840f847209 */ /* 0x000fe20007810000 */
[----:B------:R-:W-:Y:S01]  /*198e0*/  FADD.FTZ R22, R237, -R3 ;  /* 0x80000003ed167221 */ /* 0x000fe20000010000 */
[----:B------:R-:W-:Y:S02]  /*198f0*/  FSEL R3, R135, RZ, P0 ;  /* 0x000000ff87037208 */ /* 0x000fe40000000000 */
[----:B------:R-:W-:-:S03]  /*19900*/  FMNMX.FTZ R132, R14, R132, !PT ;  /* 0x000000840e847209 */ /* 0x000fc60007810000 */
[----:B------:R-:W-:Y:S02]  /*19910*/  FADD.FTZ R19, R208, -R3 ;  /* 0x80000003d0137221 */ /* 0x000fe40000010000 */
[----:B------:R-:W1:Y:S02]  /*19920*/  SHFL.BFLY PT, R3, R132, 0x2, 0x1f ;  /* 0x0c401f0084037f89 */ /* 0x000e6400000e0000 */
[----:B-1----:R-:W-:-:S05]  /*19930*/  FMNMX.FTZ R132, R132, R3, !PT ;  /* 0x0000000384847209 */ /* 0x002fca0007810000 */
[----:B------:R-:W1:Y:S02]  /*19940*/  SHFL.BFLY PT, R3, R132, 0x1, 0x1f ;  /* 0x0c201f0084037f89 */ /* 0x000e6400000e0000 */
[----:B-1----:R-:W-:-:S04]  /*19950*/  FMNMX.FTZ R132, R132, R3, !PT ;  /* 0x0000000384847209 */ /* 0x002fc80007810000 */
[----:B------:R-:W-:-:S04]  /*19960*/  FSETP.NEU.FTZ.AND P0, PT, R132, -INF , PT ;  /* 0xff8000008400780b */ /* 0x000fc80003f1d000 */
[----:B------:R-:W-:-:S05]  /*19970*/  FSEL R3, R132, RZ, P0 ;  /* 0x000000ff84037208 */ /* 0x000fca0000000000 */
[----:B------:R-:W-:Y:S01]  /*19980*/  FADD.FTZ R6, R209, -R3 ;  /* 0x80000003d1067221 */ /* 0x000fe20000010000 */
[----:B------:R-:W-:-:S05]  /*19990*/  FMUL.FTZ R3, R132, UR43 ;  /* 0x0000002b84037c20 */ /* 0x000fca0008410000 */
[----:B------:R-:W-:-:S05]  /*199a0*/  FSEL R3, R3, RZ, P0 ;  /* 0x000000ff03037208 */ /* 0x000fca0000000000 */
[--C-:B------:R-:W-:Y:S01]  /*199b0*/  FFMA.FTZ R8, R5, UR43, -R3.reuse ;  /* 0x0000002b05087c23 */ /* 0x100fe20008010803 */
[--C-:B------:R-:W-:Y:S01]  /*199c0*/  FFMA.FTZ R10, R173, UR43, -R3.reuse ;  /* 0x0000002bad0a7c23 */ /* 0x100fe20008010803 */
[----:B------:R-:W-:Y:S01]  /*199d0*/  FMUL.FTZ R5, R6, UR43 ;  /* 0x0000002b06057c20 */ /* 0x000fe20008410000 */
[----:B------:R-:W-:-:S04]  /*199e0*/  FFMA.FTZ R9, R35, UR43, -R3 ;  /* 0x0000002b23097c23 */ /* 0x000fc80008010803 */
[----:B------:R-:W-:Y:S08]  /*199f0*/  MUFU.EX2 R10, R10 ;  /* 0x0000000a000a7308 */ /* 0x000ff00000000800 */
[----:B------:R-:W1:Y:S01]  /*19a00*/  MUFU.EX2 R5, R5 ;  /* 0x0000000500057308 */ /* 0x000e620000000800 */
[----:B------:R-:W-:-:S07]  /*19a10*/  FFMA.FTZ R6, R2, UR43, -R3 ;  /* 0x0000002b02067c23 */ /* 0x000fce0008010803 */
[----:B------:R-:W2:Y:S08]  /*19a20*/  MUFU.EX2 R9, R9 ;  /* 0x0000000900097308 */ /* 0x000eb00000000800 */
[----:B------:R3:W-:Y:S01]  /*19a30*/  MUFU.EX2 R16, R7 ;  /* 0x0000000700107308 */ /* 0x0007e20000000800 */
[----:B------:R-:W-:-:S07]  /*19a40*/  FMUL.FTZ R2, R17, UR43 ;  /* 0x0000002b11027c20 */ /* 0x000fce0008410000 */
[----:B------:R-:W4:Y:S01]  /*19a50*/  MUFU.EX2 R8, R8 ;  /* 0x0000000800087308 */ /* 0x000f220000000800 */
[--C-:B---3--:R-:W-:Y:S01]  /*19a60*/  FFMA.FTZ R7, R4, UR43, -R3.reuse ;  /* 0x0000002b04077c23 */ /* 0x108fe20008010803 */
[----:B------:R-:W-:-:S06]  /*19a70*/  FFMA.FTZ R4, R11, UR43, -R3 ;  /* 0x0000002b0b047c23 */ /* 0x000fcc0008010803 */
[----:B------:R-:W-:Y:S01]  /*19a80*/  MUFU.EX2 R6, R6 ;  /* 0x0000000600067308 */ /* 0x000fe20000000800 */
[----:B-1----:R-:W-:-:S07]  /*19a90*/  FFMA.FTZ R230, R230, R5, R10 ;  /* 0x00000005e6e67223 */ /* 0x002fce000001000a */
[----:B------:R-:W1:Y:S01]  /*19aa0*/  MUFU.EX2 R7, R7 ;  /* 0x0000000700077308 */ /* 0x000e620000000800 */
[--C-:B------:R-:W-:Y:S01]  /*19ab0*/  FFMA.FTZ R139, R15, UR43, -R3.reuse ;  /* 0x0000002b0f8b7c23 */ /* 0x100fe20008010803 */
[----:B------:R-:W-:Y:S01]  /*19ac0*/  FFMA.FTZ R173, R14, UR43, -R3 ;  /* 0x0000002b0ead7c23 */ /* 0x000fe20008010803 */
[----:B--2---:R-:W-:-:S05]  /*19ad0*/  FADD.FTZ R3, R9, R230 ;  /* 0x000000e609037221 */ /* 0x004fca0000010000 */
[----:B------:R-:W2:Y:S01]  /*19ae0*/  MUFU.EX2 R4, R4 ;  /* 0x0000000400047308 */ /* 0x000ea20000000800 */
[----:B----4-:R-:W-:-:S07]  /*19af0*/  FADD.FTZ R3, R8, R3 ;  /* 0x0000000308037221 */ /* 0x010fce0000010000 */
[----:B------:R-:W3:Y:S01]  /*19b00*/  MUFU.EX2 R2, R2 ;  /* 0x0000000200027308 */ /* 0x000ee20000000800 */
[----:B-1----:R-:W-:-:S04]  /*19b10*/  FADD.FTZ R3, R7, R3 ;  /* 0x0000000307037221 */ /* 0x002fc80000010000 */
[----:B------:R-:W-:-:S04]  /*19b20*/  FADD.FTZ R3, R6, R3 ;  /* 0x0000000306037221 */ /* 0x000fc80000010000 */
[C---:B--2---:R-:W-:Y:S01]  /*19b30*/  FADD.FTZ R29, R4.reuse, R3 ;  /* 0x00000003041d7221 */ /* 0x044fe20000010000 */
[----:B------:R-:W-:Y:S02]  /*19b40*/  F2FP.BF16.F32.PACK_AB R228, R4, R6 ;  /* 0x0000000604e4723e */ /* 0x000fe400000010ff */
[----:B------:R-:W-:Y:S01]  /*19b50*/  F2FP.BF16.F32.PACK_AB R230, R9, R10 ;  /* 0x0000000a09e6723e */ /* 0x000fe200000010ff */
[-C--:B---3--:R-:W-:Y:S01]  /*19b60*/  FMUL.FTZ R4, R69, R2.reuse ;  /* 0x0000000245047220 */ /* 0x088fe20000410000 */
[-C--:B------:R-:W-:Y:S01]  /*19b70*/  FMUL.FTZ R198, R84, R2.reuse ;  /* 0x0000000254c67220 */ /* 0x080fe20000410000 */
[-C--:B------:R-:W-:Y:S02]  /*19b80*/  FMUL.FTZ R9, R101, R2.reuse ;  /* 0x0000000265097220 */ /* 0x080fe40000410000 */
[----:B------:R-:W-:Y:S02]  /*19b90*/  IMAD.MOV.U32 R84, RZ, RZ, R4 ;  /* 0x000000ffff547224 */ /* 0x000fe400078e0004 */
[----:B------:R-:W-:-:S02]  /*19ba0*/  FMUL.FTZ R4, R100, R2 ;  /* 0x0000000264047220 */ /* 0x000fc40000410000 */
[----:B------:R-:W2:Y:S01]  /*19bb0*/  LDL.LU.64 R100, [R1+0x90] ;  /* 0x0000900001647983 */ /* 0x000ea20000300a00 */
[----:B------:R-:W-:-:S04]  /*19bc0*/  FMUL.FTZ R22, R22, UR43 ;  /* 0x0000002b16167c20 */ /* 0x000fc80008410000 */
[----:B------:R-:W1:Y:S01]  /*19bd0*/  MUFU.EX2 R3, R22 ;  /* 0x0000001600037308 */ /* 0x000e620000000800 */
[----:B------:R-:W-:Y:S01]  /*19be0*/  F2FP.BF16.F32.PACK_AB R35, R7, R8 ;  /* 0x000000080723723e */ /* 0x000fe200000010ff */
[-C--:B------:R-:W-:Y:S01]  /*19bf0*/  FFMA.FTZ R15, R236, R2.reuse, R16 ;  /* 0x00000002ec0f7223 */ /* 0x080fe20000010010 */
[-C--:B------:R-:W-:Y:S01]  /*19c00*/  FMUL.FTZ R11, R48, R2.reuse ;  /* 0x00000002300b7220 */ /* 0x080fe20000410000 */
[----:B------:R-:W-:-:S04]  /*19c10*/  FMUL.FTZ R244, R96, R2 ;  /* 0x0000000260f47220 */ /* 0x000fc80000410000 */
        /* <DEDUP_REMOVED lines=28> */
[-C--:B-1----:R-:W-:Y:S01]  /*19de0*/  FMUL.FTZ R6, R51, R3.reuse ;  /* 0x0000000333067220 */ /* 0x082fe20000410000 */
[----:B------:R-:W-:Y:S01]  /*19df0*/  MUFU.EX2 R18, R18 ;  /* 0x0000001200127308 */ /* 0x000fe20000000800 */
[----:B------:R-:W-:Y:S01]  /*19e00*/  ULOP3.LUT UR4, UR44, UR29, URZ, 0x3c, !UPT ;  /* 0x0000001d2c047292 */ /* 0x000fe2000f8e3c3f */
[-C--:B------:R-:W-:Y:S01]  /*19e10*/  FMUL.FTZ R22, R54, R3.reuse ;  /* 0x0000000336167220 */ /* 0x080fe20000410000 */
[----:B------:R-:W-:Y:S01]  /*19e20*/  FMUL.FTZ R189, R99, R3 ;  /* 0x0000000363bd7220 */ /* 0x000fe20000410000 */
[----:B------:R-:W-:-:S02]  /*19e30*/  IMAD.MOV.U32 R81, RZ, RZ, R235 ;  /* 0x000000ffff517224 */ /* 0x000fc400078e00eb */
[-C--:B------:R-:W-:Y:S01]  /*19e40*/  FMUL.FTZ R235, R83, R3.reuse ;  /* 0x0000000353eb7220 */ /* 0x080fe20000410000 */
[----:B------:R-:W-:Y:S01]  /*19e50*/  IMAD.MOV.U32 R99, RZ, RZ, R6 ;  /* 0x000000ffff637224 */ /* 0x000fe200078e0006 */
[----:B------:R-:W1:Y:S01]  /*19e60*/  MUFU.EX2 R2, R2 ;  /* 0x0000000200027308 */ /* 0x000e620000000800 */
[-C--:B------:R-:W-:Y:S01]  /*19e70*/  FMUL.FTZ R196, R86, R3.reuse ;  /* 0x0000000356c47220 */ /* 0x080fe20000410000 */
[-C--:B------:R-:W-:Y:S01]  /*19e80*/  FMUL.FTZ R193, R87, R3.reuse ;  /* 0x0000000357c17220 */ /* 0x080fe20000410000 */
        /* <DEDUP_REMOVED lines=29> */
[-C--:B----4-:R-:W-:Y:S01]  /*1a060*/  FFMA.FTZ R22, R231, R3.reuse, R17 ;  /* 0x00000003e7167223 */ /* 0x090fe20000010011 */
[-C--:B------:R-:W-:Y:S01]  /*1a070*/  FMUL.FTZ R29, R130, R3.reuse ;  /* 0x00000003821d7220 */ /* 0x080fe20000410000 */
[----:B------:R-:W-:Y:S01]  /*1a080*/  FMUL.FTZ R131, R131, R3 ;  /* 0x0000000383837220 */ /* 0x000fe20000410000 */
[----:B------:R-:W-:-:S05]  /*1a090*/  LOP3.LUT R3, R203, UR4, RZ, 0x3c, !PT ;  /* 0x00000004cb037c12 */ /* 0x000fca000f8e3cff */
[----:B------:R-:W-:-:S04]  /*1a0a0*/  IMAD.WIDE.U32 R70, R3, -0x326172a9, RZ ;  /* 0xcd9e8d5703467825 */ /* 0x000fc800078e00ff */
[-C--:B-1----:R-:W-:Y:S01]  /*1a0b0*/  FFMA.FTZ R19, R229, R2.reuse, R18 ;  /* 0x00000002e5137223 */ /* 0x082fe20000010012 */
[-C--:B------:R-:W-:Y:S01]  /*1a0c0*/  FMUL.FTZ R152, R152, R2.reuse ;  /* 0x0000000298987220 */ /* 0x080fe20000410000 */
        /* <DEDUP_REMOVED lines=41> */
[----:B------:R-:W-:-:S04]  /*1a360*/  IMAD.MOV.U32 R130, RZ, RZ, R14 ;  /* 0x000000ffff827224 */ /* 0x000fc800078e000e */
[----:B------:R-:W-:Y:S02]  /*1a370*/  IMAD.MOV.U32 R249, RZ, RZ, R130 ;  /* 0x000000fffff97224 */ /* 0x000fe400078e0082 */
[----:B------:R-:W-:Y:S02]  /*1a380*/  IMAD.MOV.U32 R130, RZ, RZ, R118 ;  /* 0x000000ffff827224 */ /* 0x000fe400078e0076 */
[----:B------:R-:W-:Y:S02]  /*1a390*/  IMAD.MOV.U32 R118, RZ, RZ, R87 ;  /* 0x000000ffff767224 */ /* 0x000fe400078e0057 */
[----:B------:R-:W-:Y:S02]  /*1a3a0*/  IMAD.MOV.U32 R76, RZ, RZ, R231 ;  /* 0x000000ffff4c7224 */ /* 0x000fe400078e00e7 */
[----:B------:R-:W-:Y:S02]  /*1a3b0*/  IMAD.MOV.U32 R231, RZ, RZ, R102 ;  /* 0x000000ffffe77224 */ /* 0x000fe400078e0066 */
[----:B------:R-:W-:Y:S01]  /*1a3c0*/  FMUL.FTZ R102, R46, R5 ;  /* 0x000000052e667220 */ /* 0x000fe20000410000 */
[----:B------:R-:W-:Y:S01]  /*1a3d0*/  LOP3.LUT R14, R71, UR26, R248, 0x96, !PT ;  /* 0x0000001a470e7c12 */ /* 0x000fe2000f8e96f8 */
[----:B------:R-:W-:-:S02]  /*1a3e0*/  IMAD.MOV.U32 R46, RZ, RZ, R130 ;  /* 0x000000ffff2e7224 */ /* 0x000fc400078e0082 */
[-C--:B------:R-:W-:Y:S01]  /*1a3f0*/  FMUL.FTZ R130, R78, R5.reuse ;  /* 0x000000054e827220 */ /* 0x080fe20000410000 */
[----:B------:R-:W-:Y:S02]  /*1a400*/  IMAD.MOV.U32 R248, RZ, RZ, R229 ;  /* 0x000000fffff87224 */ /* 0x000fe400078e00e5 */
        /* <DEDUP_REMOVED lines=26> */
[----:B--2---:R-:W-:Y:S01]  /*1a5b0*/  LOP3.LUT R3, R71, UR26, R100, 0x96, !PT ;  /* 0x0000001a47037c12 */ /* 0x004fe2000f8e9664 */
[-C--:B------:R-:W-:Y:S01]  /*1a5c0*/  FMUL.FTZ R100, R44, R2.reuse ;  /* 0x000000022c647220 */ /* 0x080fe20000410000 */
[----:B------:R-:W-:Y:S01]  /*1a5d0*/  FMUL.FTZ R101, R45, R2 ;  /* 0x000000022d657220 */ /* 0x000fe20000410000 */
[----:B------:R-:W-:-:S02]  /*1a5e0*/  LOP3.LUT R2, R243, UR42, R70, 0x96, !PT ;  /* 0x0000002af3027c12 */ /* 0x000fc4000f8e9646 */
        /* <DEDUP_REMOVED lines=8> */
[----:B------:R-:W-:Y:S02]  /*1a670*/  IMAD.MOV.U32 R243, RZ, RZ, R11 ;  /* 0x000000fffff37224 */ /* 0x000fe400078e000b */
[----:B------:R-:W-:Y:S02]  /*1a680*/  IMAD.MOV.U32 R242, RZ, RZ, R10 ;  /* 0x000000fffff27224 */ /* 0x000fe400078e000a */
        /* <DEDUP_REMOVED lines=9> */
[----:B------:R-:W-:-:S04]  /*1a720*/  LOP3.LUT R6, R4, 0xffff, RZ, 0xc0, !PT ;  /* 0x0000ffff04067812 */ /* 0x000fc800078ec0ff */
[----:B------:R-:W-:-:S04]  /*1a730*/  SHF.R.U32.HI R6, RZ, 0x8, R6 ;  /* 0x00000008ff067819 */ /* 0x000fc80000011606 */
[----:B------:R-:W-:-:S04]  /*1a740*/  LOP3.LUT R6, R6, 0xffff, RZ, 0xc0, !PT ;  /* 0x0000ffff06067812 */ /* 0x000fc800078ec0ff */
[----:B------:R-:W-:Y:S02]  /*1a750*/  ISETP.LE.U32.AND P1, PT, R6, UR13, PT ;  /* 0x0000000d06007c0c */ /* 0x000fe4000bf23070 */
[--C-:B------:R-:W-:Y:S02]  /*1a760*/  SHF.R.U32.HI R6, RZ, 0x10, R4.reuse ;  /* 0x00000010ff067819 */ /* 0x100fe40000011604 */
[----:B------:R-:W-:-:S04]  /*1a770*/  SHF.R.U32.HI R4, RZ, 0x18, R4 ;  /* 0x00000018ff047819 */ /* 0x000fc80000011604 */
[----:B------:R-:W-:Y:S02]  /*1a780*/  ISETP.LE.U32.AND P0, PT, R4, UR13, PT ;  /* 0x0000000d04007c0c */ /* 0x000fe4000bf03070 */
[----:B------:R-:W-:-:S04]  /*1a790*/  LOP3.LUT R4, R2, 0xff, RZ, 0xc0, !PT ;  /* 0x000000ff02047812 */ /* 0x000fc800078ec0ff */
[----:B------:R-:W-:Y:S02]  /*1a7a0*/  ISETP.LE.U32.AND P2, PT, R4, UR13, PT ;  /* 0x0000000d04007c0c */ /* 0x000fe4000bf43070 */
[----:B------:R-:W-:Y:S02]  /*1a7b0*/  SHF.R.U32.HI R4, RZ, 0x10, R2 ;  /* 0x00000010ff047819 */ /* 0x000fe40000011602 */
[----:B------:R-:W-:Y:S02]  /*1a7c0*/  LOP3.LUT R8, R7, UR36, R8, 0x96, !PT ;  /* 0x0000002407087c12 */ /* 0x000fe4000f8e9608 */
[----:B------:R-:W-:Y:S02]  /*1a7d0*/  LOP3.LUT R7, R2, 0xffff, RZ, 0xc0, !PT ;  /* 0x0000ffff02077812 */ /* 0x000fe400078ec0ff */
[----:B------:R-:W-:-:S04]  /*1a7e0*/  LOP3.LUT R3, R4, 0xff, RZ, 0xc0, !PT ;  /* 0x000000ff04037812 */ /* 0x000fc800078ec0ff */
[----:B------:R-:W-:Y:S02]  /*1a7f0*/  ISETP.LE.U32.AND P5, PT, R3, UR13, PT ;  /* 0x0000000d03007c0c */ /* 0x000fe4000bfa3070 */
[----:B------:R-:W1:Y:S01]  /*1a800*/  MUFU.EX2 R3, R174 ;  /* 0x000000ae00037308 */ /* 0x000e620000000800 */
[----:B------:R-:W-:Y:S01]  /*1a810*/  SHF.R.U32.HI R2, RZ, 0x18, R2 ;  /* 0x00000018ff027819 */ /* 0x000fe20000011602 */
[----:B------:R-:W-:Y:S01]  /*1a820*/  IMAD.MOV.U32 R11, RZ, RZ, R118 ;  /* 0x000000ffff0b7224 */ /* 0x000fe200078e0076 */
[----:B------:R-:W-:Y:S02]  /*1a830*/  LOP3.LUT R6, R6, 0xff, RZ, 0xc0, !PT ;  /* 0x000000ff06067812 */ /* 0x000fe400078ec0ff */
[----:B------:R-:W-:Y:S02]  /*1a840*/  ISETP.LE.U32.AND P4, PT, R2, UR13, PT ;  /* 0x0000000d02007c0c */ /* 0x000fe4000bf83070 */
[----:B------:R-:W-:Y:S02]  /*1a850*/  ISETP.LE.U32.AND P3, PT, R6, UR13, PT ;  /* 0x0000000d06007c0c */ /* 0x000fe4000bf63070 */
[----:B------:R-:W-:-:S02]  /*1a860*/  MOV R6, R86 ;  /* 0x0000005600067202 */ /* 0x000fc40000000f00 */
[C---:B-1----:R-:W-:Y:S01]  /*1a870*/  F2FP.BF16.F32.PACK_AB R2, R3.reuse, R16 ;  /* 0x000000100302723e */ /* 0x042fe200000010ff */
[----:B------:R-:W-:Y:S02]  /*1a880*/  IMAD.MOV.U32 R16, RZ, RZ, R11 ;  /* 0x000000ffff107224 */ /* 0x000fe400078e000b */
[--C-:B------:R-:W-:Y:S01]  /*1a890*/  FADD.FTZ R11, R3, R15.reuse ;  /* 0x0000000f030b7221 */ /* 0x100fe20000010000 */
[----:B------:R-:W-:Y:S01]  /*1a8a0*/  PRMT R15, R2, 0x7610, R15 ;  /* 0x00007610020f7816 */ /* 0x000fe2000000000f */
[----:B------:R-:W-:Y:S01]  /*1a8b0*/  IMAD.MOV.U32 R4, RZ, RZ, R119 ;  /* 0x000000ffff047224 */ /* 0x000fe200078e0077 */
[----:B------:R-:W-:Y:S01]  /*1a8c0*/  SHF.R.U32.HI R3, RZ, 0x8, R7 ;  /* 0x00000008ff037819 */ /* 0x000fe20000011607 */
        /* <DEDUP_REMOVED lines=10> */
[----:B------:R-:W-:Y:S01]  /*1a970*/  PRMT R214, R2, 0x7632, R214 ;  /* 0x0000763202d67816 */ /* 0x000fe200000000d6 */
[----:B------:R-:W-:Y:S01]  /*1a980*/  IMAD.MOV.U32 R5, RZ, RZ, R6 ;  /* 0x000000ffff057224 */ /* 0x000fe200078e0006 */
[----:B------:R-:W-:Y:S01]  /*1a990*/  LOP3.LUT R2, R3, 0xffff, RZ, 0xc0, !PT ;  /* 0x0000ffff03027812 */ /* 0x000fe200078ec0ff */
[----:B------:R-:W-:Y:S01]  /*1a9a0*/  IMAD.MOV.U32 R3, RZ, RZ, R45 ;  /* 0x000000ffff037224 */ /* 0x000fe200078e002d */
[----:B------:R-:W-:-:S02]  /*1a9b0*/  PRMT R45, R15, 0x5410, R214 ;  /* 0x000054100f2d7816 */ /* 0x000fc400000000d6 */
[----:B------:R-:W-:Y:S01]  /*1a9c0*/  @!P6 PRMT R15, R12, 0x5410, RZ ;  /* 0x000054100c0fe816 */ /* 0x000fe200000000ff */
[----:B------:R-:W-:Y:S01]  /*1a9d0*/  IMAD.MOV.U32 R12, RZ, RZ, R5 ;  /* 0x000000ffff0c7224 */ /* 0x000fe200078e0005 */
[----:B------:R-:W-:Y:S01]  /*1a9e0*/  ISETP.LE.U32.AND P6, PT, R2, UR13, PT ;  /* 0x0000000d02007c0c */ /* 0x000fe2000bfc3070 */
[----:B------:R1:W-:Y:S01]  /*1a9f0*/  MUFU.EX2 R5, R23 ;  /* 0x0000001700057308 */ /* 0x0003e20000000800 */
[----:B------:R-:W-:-:S07]  /*1aa00*/  IMAD.MOV.U32 R7, RZ, RZ, R210 ;  /* 0x000000ffff077224 */ /* 0x000fce00078e00d2 */
[----:B------:R-:W2:Y:S01]  /*1aa10*/  MUFU.EX2 R6, R172 ;  /* 0x000000ac00067308 */ /* 0x000ea20000000800 */
[----:B-1----:R-:W-:Y:S02]  /*1aa20*/  IMAD.MOV.U32 R23, RZ, RZ, R3 ;  /* 0x000000ffff177224 */ /* 0x002fe400078e0003 */
[----:B------:R-:W-:-:S04]  /*1aa30*/  IMAD.WIDE.U32 R2, R8, -0x2daee0ad, RZ ;  /* 0xd2511f5308027825 */ /* 0x000fc800078e00ff */
[----:B------:R-:W-:Y:S01]  /*1aa40*/  IMAD.MOV.U32 R8, RZ, RZ, R4 ;  /* 0x000000ffff087224 */ /* 0x000fe200078e0004 */
[----:B------:R-:W-:Y:S01]  /*1aa50*/  LOP3.LUT R4, R3, UR21, R10, 0x96, !PT ;  /* 0x0000001503047c12 */ /* 0x000fe2000f8e960a */
[----:B------:R-:W-:-:S03]  /*1aa60*/  IMAD.MOV.U32 R10, RZ, RZ, R7 ;  /* 0x000000ffff0a7224 */ /* 0x000fc600078e0007 */
[----:B------:R-:W-:Y:S01]  /*1aa70*/  SHF.R.U32.HI R7, RZ, 0x10, R4 ;  /* 0x00000010ff077819 */ /* 0x000fe20000011604 */
[----:B------:R-:W-:-:S03]  /*1aa80*/  @!P1 HFMA2.BF16_V2 R13, -RZ.H0_H0, RZ.H0_H0, -R214.H0_H0 ;  /* 0x200000ffff0d9231 */ /* 0x000fc600003409d6 */
[----:B------:R-:W-:Y:S02]  /*1aa90*/  LOP3.LUT R7, R7, 0xff, RZ, 0xc0, !PT ;  /* 0x000000ff07077812 */ /* 0x000fe400078ec0ff */
[----:B--2---:R-:W-:Y:S01]  /*1aaa0*/  F2FP.BF16.F32.PACK_AB R9, R6, R17 ;  /* 0x000000110609723e */ /* 0x004fe200000010ff */
[----:B------:R-:W-:Y:S01]  /*1aab0*/  IMAD.MOV.U32 R17, RZ, RZ, R8 ;  /* 0x000000ffff117224 */ /* 0x000fe200078e0008 */
[----:B------:R-:W-:Y:S01]  /*1aac0*/  @!P1 PRMT R214, R13, 0x5410, RZ ;  /* 0x000054100dd69816 */ /* 0x000fe200000000ff */
[----:B------:R-:W-:Y:S01]  /*1aad0*/  MUFU.EX2 R8, R175 ;  /* 0x000000af00087308 */ /* 0x000fe20000000800 */
[----:B------:R-:W-:Y:S02]  /*1aae0*/  ISETP.LE.U32.AND P1, PT, R7, UR13, PT ;  /* 0x0000000d07007c0c */ /* 0x000fe4000bf23070 */
[----:B------:R-:W-:-:S05]  /*1aaf0*/  PRMT R213, R9, 0x7632, R213 ;  /* 0x0000763209d57816 */ /* 0x000fca00000000d5 */
[----:B------:R-:W1:Y:S01]  /*1ab00*/  MUFU.EX2 R7, R177 ;  /* 0x000000b100077308 */ /* 0x000e620000000800 */
[----:B------:R-:W-:Y:S01]  /*1ab10*/  PRMT R212, R9, 0x7610, R212 ;  /* 0x0000761009d47816 */ /* 0x000fe200000000d4 */
[----:B------:R-:W-:Y:S01]  /*1ab20*/  FADD.FTZ R9, R6, R22 ;  /* 0x0000001606097221 */ /* 0x000fe20000010000 */
[----:B------:R-:W-:Y:S02]  /*1ab30*/  @!P0 HFMA2.BF16_V2 R26, -RZ.H0_H0, RZ.H0_H0, -R213.H0_H0 ;  /* 0x200000ffff1a8231 */ /* 0x000fe400003409d5 */
[----:B------:R-:W-:Y:S01]  /*1ab40*/  IMAD.MOV.U32 R22, RZ, RZ, R27 ;  /* 0x000000ffff167224 */ /* 0x000fe200078e001b */
[C---:B------:R-:W-:Y:S01]  /*1ab50*/  F2FP.BF16.F32.PACK_AB R34, R5.reuse, R18 ;  /* 0x000000120522723e */ /* 0x040fe200000010ff */
[----:B------:R-:W-:Y:S02]  /*1ab60*/  @!P3 HFMA2.BF16_V2 R36, -RZ.H0_H0, RZ.H0_H0, -R212.H0_H0 ;  /* 0x200000ffff24b231 */ /* 0x000fe400003409d4 */
[----:B------:R-:W-:Y:S01]  /*1ab70*/  FADD.FTZ R27, R5, R19 ;  /* 0x00000013051b7221 */ /* 0x000fe20000010000 */
[----:B------:R-:W-:Y:S01]  /*1ab80*/  LOP3.LUT R5, R4, 0xff, RZ, 0xc0, !PT ;  /* 0x000000ff04057812 */ /* 0x000fe200078ec0ff */
[----:B------:R-:W-:Y:S01]  /*1ab90*/  IMAD.MOV.U32 R13, RZ, RZ, R57 ;  /* 0x000000ffff0d7224 */ /* 0x000fe200078e0039 */
[----:B------:R-:W-:-:S02]  /*1aba0*/  SHF.R.U32.HI R6, RZ, 0x18, R4 ;  /* 0x00000018ff067819 */ /* 0x000fc40000011604 */
[----:B------:R-:W-:Y:S02]  /*1abb0*/  PRMT R57, R212, 0x5410, R213 ;  /* 0x00005410d4397816 */ /* 0x000fe400000000d5 */
[----:B------:R-:W-:Y:S02]  /*1abc0*/  @!P0 PRMT R213, R26, 0x5410, RZ ;  /* 0x000054101ad58816 */ /* 0x000fe400000000ff */
[----:B------:R-:W-:Y:S02]  /*1abd0*/  @!P3 PRMT R212, R36, 0x5410, RZ ;  /* 0x0000541024d4b816 */ /* 0x000fe400000000ff */
[----:B------:R-:W-:Y:S02]  /*1abe0*/  ISETP.LE.U32.AND P0, PT, R6, UR13, PT ;  /* 0x0000000d06007c0c */ /* 0x000fe4000bf03070 */
[----:B------:R-:W-:Y:S02]  /*1abf0*/  ISETP.LE.U32.AND P3, PT, R5, UR13, PT ;  /* 0x0000000d05007c0c */ /* 0x000fe4000bf63070 */
[----:B-1----:R-:W-:Y:S01]  /*1ac00*/  F2FP.BF16.F32.PACK_AB R6, R7, R8 ;  /* 0x000000080706723e */ /* 0x002fe200000010ff */
[----:B------:R-:W1:Y:S01]  /*1ac10*/  MUFU.EX2 R5, R137 ;  /* 0x0000008900057308 */ /* 0x000e620000000800 */
[----:B------:R-:W-:Y:S01]  /*1ac20*/  IMAD.MOV.U32 R36, RZ, RZ, R12 ;  /* 0x000000ffff247224 */ /* 0x000fe200078e000c */
[----:B------:R-:W-:-:S02]  /*1ac30*/  LOP3.LUT R4, R4, 0xffff, RZ, 0xc0, !PT ;  /* 0x0000ffff04047812 */ /* 0x000fc400078ec0ff */
[----:B------:R-:W-:-:S04]  /*1ac40*/  PRMT R211, R6, 0x7610, R211 ;  /* 0x0000761006d37816 */ /* 0x000fc800000000d3 */
[----:B------:R-:W2:Y:S01]  /*1ac50*/  MUFU.EX2 R12, R176 ;  /* 0x000000b0000c7308 */ /* 0x000ea20000000800 */
[----:B------:R-:W-:Y:S01]  /*1ac60*/  SHF.R.U32.HI R4, RZ, 0x8, R4 ;  /* 0x00000008ff047819 */ /* 0x000fe20000011604 */
[----:B------:R-:W-:Y:S02]  /*1ac70*/  IMAD.MOV.U32 R26, RZ, RZ, R23 ;  /* 0x000000ffff1a7224 */ /* 0x000fe400078e0017 */
[----:B------:R-:W-:Y:S01]  /*1ac80*/  @!P2 HFMA2.BF16_V2 R37, -RZ.H0_H0, RZ.H0_H0, -R211.H0_H0 ;  /* 0x200000ffff25a231 */ /* 0x000fe200003409d3 */
[----:B------:R-:W-:Y:S01]  /*1ac90*/  PRMT R209, R6, 0x7632, R209 ;  /* 0x0000763206d17816 */ /* 0x000fe200000000d1 */
[----:B------:R-:W-:Y:S01]  /*1aca0*/  IMAD.MOV.U32 R19, RZ, RZ, R46 ;  /* 0x000000ffff137224 */ /* 0x000fe200078e002e */
[----:B------:R-:W-:Y:S01]  /*1acb0*/  LOP3.LUT R4, R4, 0xffff, RZ, 0xc0, !PT ;  /* 0x0000ffff04047812 */ /* 0x000fe200078ec0ff */
[----:B------:R-:W-:Y:S01]  /*1acc0*/  MUFU.EX2 R18, R178 ;  /* 0x000000b200127308 */ /* 0x000fe20000000800 */
[----:B------:R-:W-:Y:S02]  /*1acd0*/  PRMT R46, R211, 0x5410, R209 ;  /* 0x00005410d32e7816 */ /* 0x000fe400000000d1 */
[----:B------:R-:W-:-:S05]  /*1ace0*/  @!P2 PRMT R211, R37, 0x5410, RZ ;  /* 0x0000541025d3a816 */ /* 0x000fca00000000ff */
[----:B------:R-:W3:Y:S01]  /*1acf0*/  MUFU.EX2 R23, R181 ;  /* 0x000000b500177308 */ /* 0x000ee20000000800 */
[----:B------:R-:W-:Y:S01]  /*1ad00*/  ISETP.LE.U32.AND P2, PT, R4, UR13, PT ;  /* 0x0000000d04007c0c */ /* 0x000fe2000bf43070 */
[----:B------:R-:W-:Y:S01]  /*1ad10*/  FADD.FTZ R4, R8, R11 ;  /* 0x0000000b08047221 */ /* 0x000fe20000010000 */
[----:B------:R-:W-:Y:S02]  /*1ad20*/  IMAD.MOV.U32 R8, RZ, RZ, R25 ;  /* 0x000000ffff087224 */ /* 0x000fe400078e0019 */
[----:B-1----:R-:W-:Y:S01]  /*1ad30*/  FADD.FTZ R25, R5, R9 ;  /* 0x0000000905197221 */ /* 0x002fe20000010000 */
[----:B------:R-:W-:Y:S01]  /*1ad40*/  IMAD.MOV.U32 R37, RZ, RZ, R16 ;  /* 0x000000ffff257224 */ /* 0x000fe200078e0010 */
[----:B--2---:R-:W-:Y:S01]  /*1ad50*/  F2FP.BF16.F32.PACK_AB R5, R12, R5 ;  /* 0x000000050c05723e */ /* 0x004fe200000010ff */
[----:B------:R-:W-:Y:S01]  /*1ad60*/  IMAD.MOV.U32 R9, RZ, RZ, R22 ;  /* 0x000000ffff097224 */ /* 0x000fe200078e0016 */
[----:B------:R-:W-:Y:S02]  /*1ad70*/  MUFU.EX2 R16, R179 ;  /* 0x000000b300107308 */ /* 0x000fe40000000800 */
[----:B------:R-:W-:-:S06]  /*1ad80*/  PRMT R208, R5, 0x7610, R208 ;  /* 0x0000761005d07816 */ /* 0x000fcc00000000d0 */
[----:B------:R-:W1:Y:S01]  /*1ad90*/  MUFU.EX2 R22, R180 ;  /* 0x000000b400167308 */ /* 0x000e620000000800 */
[----:B------:R-:W-:Y:S01]  /*1ada0*/  PRMT R207, R5, 0x7632, R207 ;  /* 0x0000763205cf7816 */ /* 0x000fe200000000cf */
[----:B------:R-:W-:Y:S01]  /*1adb0*/  @!P6 HFMA2.BF16_V2 R38, -RZ.H0_H0, RZ.H0_H0, -R209.H0_H0 ;  /* 0x200000ffff26e231 */ /* 0x000fe200003409d1 */
[----:B---3--:R-:W-:Y:S01]  /*1adc0*/  F2FP.BF16.F32.PACK_AB R5, R23, R18 ;  /* 0x000000121705723e */ /* 0x008fe200000010ff */
[----:B------:R-:W-:-:S03]  /*1add0*/  @!P5 HFMA2.BF16_V2 R39, -RZ.H0_H0, RZ.H0_H0, -R208.H0_H0 ;  /* 0x200000ffff27d231 */ /* 0x000fc600003409d0 */
[----:B------:R-:W-:Y:S01]  /*1ade0*/  PRMT R206, R5, 0x7610, R206 ;  /* 0x0000761005ce7816 */ /* 0x000fe200000000ce */
[----:B------:R-:W-:Y:S01]  /*1adf0*/  @!P4 HFMA2.BF16_V2 R42, -RZ.H0_H0, RZ.H0_H0, -R207.H0_H0 ;  /* 0x200000ffff2ac231 */ /* 0x000fe200003409cf */
[----:B------:R-:W-:Y:S01]  /*1ae00*/  @!P6 PRMT R209, R38, 0x5410, RZ ;  /* 0x0000541026d1e816 */ /* 0x000fe200000000ff */
[----:B------:R-:W-:Y:S01]  /*1ae10*/  IMAD.MOV.U32 R38, RZ, RZ, R36 ;  /* 0x000000ffff267224 */ /* 0x000fe200078e0024 */
[----:B------:R-:W-:Y:S01]  /*1ae20*/  PRMT R36, R208, 0x5410, R207 ;  /* 0x00005410d0247816 */ /* 0x000fe200000000cf */
[----:B------:R-:W-:Y:S01]  /*1ae30*/  @!P3 HFMA2.BF16_V2 R43, -RZ.H0_H0, RZ.H0_H0, -R206.H0_H0 ;  /* 0x200000ffff2bb231 */ /* 0x000fe200003409ce */
[----:B------:R-:W-:Y:S01]  /*1ae40*/  @!P5 PRMT R208, R39, 0x5410, RZ ;  /* 0x0000541027d0d816 */ /* 0x000fe200000000ff */
[----:B------:R-:W-:Y:S01]  /*1ae50*/  IMAD.MOV.U32 R39, RZ, RZ, R26 ;  /* 0x000000ffff277224 */ /* 0x000fe200078e001a */
[----:B------:R-:W-:Y:S01]  /*1ae60*/  PRMT R205, R5, 0x7632, R205 ;  /* 0x0000763205cd7816 */ /* 0x000fe200000000cd */
[----:B------:R-:W-:Y:S01]  /*1ae70*/  FADD.FTZ R26, R7, R4 ;  /* 0x00000004071a7221 */ /* 0x000fe20000010000 */
[----:B-1----:R-:W-:-:S02]  /*1ae80*/  F2FP.BF16.F32.PACK_AB R4, R22, R16 ;  /* 0x000000101604723e */ /* 0x002fc400000010ff */
[----:B------:R-:W-:Y:S01]  /*1ae90*/  @!P4 PRMT R207, R42, 0x5410, RZ ;  /* 0x000054102acfc816 */ /* 0x000fe200000000ff */
[----:B------:R-:W-:Y:S01]  /*1aea0*/  IMAD.MOV.U32 R42, RZ, RZ, R98 ;  /* 0x000000ffff2a7224 */ /* 0x000fe200078e0062 */
[----:B------:R-:W-:Y:S01]  /*1aeb0*/  PRMT R98, R206, 0x5410, R205 ;  /* 0x00005410ce627816 */ /* 0x000fe200000000cd */
[----:B------:R-:W-:Y:S01]  /*1aec0*/  IMAD.MOV.U32 R5, RZ, RZ, R19 ;  /* 0x000000ffff057224 */ /* 0x000fe200078e0013 */
[----:B------:R-:W-:Y:S01]  /*1aed0*/  @!P3 PRMT R206, R43, 0x5410, RZ ;  /* 0x000054102bceb816 */ /* 0x000fe200000000ff */
[----:B------:R-:W-:Y:S01]  /*1aee0*/  IMAD.MOV.U32 R43, RZ, RZ, R10 ;  /* 0x000000ffff2b7224 */ /* 0x000fe200078e000a */
[C---:B------:R-:W-:Y:S02]  /*1aef0*/  PRMT R204, R4.reuse, 0x7610, R204 ;  /* 0x0000761004cc7816 */ /* 0x040fe400000000cc */
[----:B------:R-:W-:Y:S01]  /*1af00*/  PRMT R188, R4, 0x7632, R188 ;  /* 0x0000763204bc7816 */ /* 0x000fe200000000bc */
[----:B------:R-:W-:Y:S01]  /*1af10*/  @!P2 HFMA2.BF16_V2 R44, -RZ.H0_H0, RZ.H0_H0, -R205.H0_H0 ;  /* 0x200000ffff2ca231 */ /* 0x000fe200003409cd */
[----:B------:R-:W-:-:S02]  /*1af20*/  LOP3.LUT R4, R2, 0xff, RZ, 0xc0, !PT ;  /* 0x000000ff02047812 */ /* 0x000fc400078ec0ff */
[----:B------:R-:W-:Y:S02]  /*1af30*/  LOP3.LUT R11, R2, 0xffff, RZ, 0xc0, !PT ;  /* 0x0000ffff020b7812 */ /* 0x000fe400078ec0ff */
[--C-:B------:R-:W-:Y:S02]  /*1af40*/  SHF.R.U32.HI R19, RZ, 0x10, R2.reuse ;  /* 0x00000010ff137819 */ /* 0x100fe40000011602 */
[----:B------:R-:W-:Y:S01]  /*1af50*/  SHF.R.U32.HI R10, RZ, 0x18, R2 ;  /* 0x00000018ff0a7819 */ /* 0x000fe20000011602 */
[----:B------:R-:W-:Y:S01]  /*1af60*/  IMAD.WIDE.U32 R6, R14, -0x2daee0ad, RZ ;  /* 0xd2511f530e067825 */ /* 0x000fe200078e00ff */
[----:B------:R-:W-:-:S03]  /*1af70*/  LOP3.LUT R2, R247, UR42, R70, 0x96, !PT ;  /* 0x0000002af7027c12 */ /* 0x000fc6000f8e9646 */
[----:B------:R-:W-:Y:S01]  /*1af80*/  @!P0 HFMA2.BF16_V2 R40, -RZ.H0_H0, RZ.H0_H0, -R188.H0_H0 ;  /* 0x200000ffff288231 */ /* 0x000fe200003409bc */
[----:B------:R-:W-:Y:S01]  /*1af90*/  @!P2 PRMT R205, R44, 0x5410, RZ ;  /* 0x000054102ccda816 */ /* 0x000fe200000000ff */
[----:B------:R-:W-:Y:S01]  /*1afa0*/  IMAD.MOV.U32 R44, RZ, RZ, R97 ;  /* 0x000000ffff2c7224 */ /* 0x000fe200078e0061 */
[----:B------:R-:W-:Y:S01]  /*1afb0*/  ISETP.LE.U32.AND P5, PT, R4, UR13, PT ;  /* 0x0000000d04007c0c */ /* 0x000fe2000bfa3070 */
[----:B------:R-:W-:Y:S01]  /*1afc0*/  IMAD.WIDE.U32 R2, R2, -0x2daee0ad, RZ ;  /* 0xd2511f5302027825 */ /* 0x000fe200078e00ff */
[----:B------:R-:W-:Y:S02]  /*1afd0*/  LOP3.LUT R4, R7, UR41, R250, 0x96, !PT ;  /* 0x0000002907047c12 */ /* 0x000fe4000f8e96fa */
[----:B------:R-:W-:Y:S02]  /*1afe0*/  PRMT R97, R204, 0x5410, R188 ;  /* 0x00005410cc617816 */ /* 0x000fe400000000bc */
[----:B------:R-:W-:Y:S01]  /*1aff0*/  @!P0 PRMT R188, R40, 0x5410, RZ ;  /* 0x0000541028bc8816 */ /* 0x000fe200000000ff */
[----:B------:R-:W-:Y:S01]  /*1b000*/  IMAD.MOV.U32 R40, RZ, RZ, R5 ;  /* 0x000000ffff287224 */ /* 0x000fe200078e0005 */
[----:B------:R-:W-:Y:S01]  /*1b010*/  LOP3.LUT R5, R3, UR39, R6, 0x96, !PT ;  /* 0x0000002703057c12 */ /* 0x000fe2000f8e9606 */
[----:B------:R-:W-:-:S04]  /*1b020*/  IMAD.WIDE.U32 R6, R4, -0x326172a9, RZ ;  /* 0xcd9e8d5704067825 */ /* 0x000fc800078e00ff */
[----:B------:R-:W-:Y:S01]  /*1b030*/  @!P1 HFMA2.BF16_V2 R41, -RZ.H0_H0, RZ.H0_H0, -R204.H0_H0 ;  /* 0x200000ffff299231 */ /* 0x000fe200003409cc */
[----:B------:R-:W-:Y:S01]  /*1b040*/  LOP3.LUT R3, R7, UR40, R246, 0x96, !PT ;  /* 0x0000002807037c12 */ /* 0x000fe2000f8e96f6 */
[----:B------:R-:W-:-:S03]  /*1b050*/  IMAD.MOV.U32 R251, RZ, RZ, R44 ;  /* 0x000000fffffb7224 */ /* 0x000fc600078e002c */
[----:B------:R-:W-:Y:S01]  /*1b060*/  @!P1 PRMT R204, R41, 0x5410, RZ ;  /* 0x0000541029cc9816 */ /* 0x000fe200000000ff */
[----:B------:R-:W-:Y:S02]  /*1b070*/  IMAD.MOV.U32 R41, RZ, RZ, R9 ;  /* 0x000000ffff297224 */ /* 0x000fe400078e0009 */
[----:B------:R-:W-:Y:S02]  /*1b080*/  IMAD.MOV.U32 R44, RZ, RZ, R8 ;  /* 0x000000ffff2c7224 */ /* 0x000fe400078e0008 */
[----:B------:R-:W-:-:S04]  /*1b090*/  IMAD.WIDE.U32 R8, R3, -0x2daee0ad, RZ ;  /* 0xd2511f5303087825 */ /* 0x000fc800078e00ff */
[----:B------:R-:W-:Y:S01]  /*1b0a0*/  IMAD.WIDE.U32 R4, R5, -0x326172a9, RZ ;  /* 0xcd9e8d5705047825 */ /* 0x000fe200078e00ff */
[----:B------:R-:W-:-:S04]  /*1b0b0*/  LOP3.LUT R3, R9, UR37, R2, 0x96, !PT ;  /* 0x0000002509037c12 */ /* 0x000fc8000f8e9602 */
[----:B------:R-:W-:-:S05]  /*1b0c0*/  LOP3.LUT R2, R5, UR38, R6, 0x96, !PT ;  /* 0x0000002605027c12 */ /* 0x000fca000f8e9606 */
[----:B------:R-:W-:-:S05]  /*1b0d0*/  IMAD.WIDE.U32 R6, R2, -0x2daee0ad, RZ ;  /* 0xd2511f5302067825 */ /* 0x000fca00078e00ff */
[----:B------:R-:W-:Y:S01]  /*1b0e0*/  LOP3.LUT R2, R7, UR18, R8, 0x96, !PT ;  /* 0x0000001207027c12 */ /* 0x000fe2000f8e9608 */
[----:B------:R-:W-:-:S04]  /*1b0f0*/  IMAD.WIDE.U32 R8, R3, -0x326172a9, RZ ;  /* 0xcd9e8d5703087825 */ /* 0x000fc800078e00ff */
[----:B------:R-:W-:Y:S01]  /*1b100*/  IMAD.WIDE.U32 R2, R2, -0x326172a9, RZ ;  /* 0xcd9e8d5702027825 */ /* 0x000fe200078e00ff */
[----:B------:R-:W-:Y:S02]  /*1b110*/  LOP3.LUT R9, R9, UR36, R4, 0x96, !PT ;  /* 0x0000002409097c12 */ /* 0x000fe4000f8e9604 */
[----:B------:R-:W-:Y:S02]  /*1b120*/  LOP3.LUT R4, R2, 0xff, RZ, 0xc0, !PT ;  /* 0x000000ff02047812 */ /* 0x000fe400078ec0ff */
[--C-:B------:R-:W-:Y:S02]  /*1b130*/  SHF.R.U32.HI R7, RZ, 0x10, R2.reuse ;  /* 0x00000010ff077819 */ /* 0x100fe40000011602 */
[----:B------:R-:W-:Y:S01]  /*1b140*/  MOV R250, R43 ;  /* 0x0000002b00fa7202 */ /* 0x000fe20000000f00 */
[----:B------:R-:W-:Y:S01]  /*1b150*/  IMAD.MOV.U32 R43, RZ, RZ, R13 ;  /* 0x000000ffff2b7224 */ /* 0x000fe200078e000d */
[----:B------:R-:W-:Y:S02]  /*1b160*/  ISETP.LE.U32.AND P6, PT, R4, UR13, PT ;  /* 0x0000000d04007c0c */ /* 0x000fe4000bfc3070 */
[----:B------:R-:W-:-:S02]  /*1b170*/  SHF.R.U32.HI R4, RZ, 0x18, R2 ;  /* 0x00000018ff047819 */ /* 0x000fc40000011602 */
[----:B------:R-:W-:Y:S02]  /*1b180*/  LOP3.LUT R13, R2, 0xffff, RZ, 0xc0, !PT ;  /* 0x0000ffff020d7812 */ /* 0x000fe400078ec0ff */
[----:B------:R-:W-:Y:S02]  /*1b190*/  LOP3.LUT R2, R7, 0xff, RZ, 0xc0, !PT ;  /* 0x000000ff07027812 */ /* 0x000fe400078ec0ff */
[----:B------:R-:W-:Y:S02]  /*1b1a0*/  LOP3.LUT R5, R3, UR27, R8, 0x96, !PT ;  /* 0x0000001b03057c12 */ /* 0x000fe4000f8e9608 */
[----:B------:R-:W-:Y:S01]  /*1b1b0*/  ISETP.LE.U32.AND P4, PT, R2, UR13, PT ;  /* 0x0000000d02007c0c */ /* 0x000fe2000bf83070 */
[----:B------:R-:W-:Y:S01]  /*1b1c0*/  IMAD.WIDE.U32 R2, R9, -0x2daee0ad, RZ ;  /* 0xd2511f5309027825 */ /* 0x000fe200078e00ff */
[----:B------:R-:W1:Y:S01]  /*1b1d0*/  MUFU.EX2 R8, R138 ;  /* 0x0000008a00087308 */ /* 0x000e620000000800 */
[----:B------:R-:W-:Y:S02]  /*1b1e0*/  ISETP.LE.U32.AND P1, PT, R4, UR13, PT ;  /* 0x0000000d04007c0c */ /* 0x000fe4000bf23070 */
[----:B------:R-:W-:Y:S01]  /*1b1f0*/  IMAD.MOV.U32 R246, RZ, RZ, R17 ;  /* 0x000000fffff67224 */ /* 0x000fe200078e0011 */
[----:B------:R-:W-:-:S04]  /*1b200*/  LOP3.LUT R4, R3, UR21, R6, 0x96, !PT ;  /* 0x0000001503047c12 */ /* 0x000fc8000f8e9606 */
[----:B------:R-:W2:Y:S01]  /*1b210*/  MUFU.EX2 R7, R136 ;  /* 0x0000008800077308 */ /* 0x000ea20000000800 */
[----:B------:R-:W-:Y:S01]  /*1b220*/  LOP3.LUT R17, R2, 0xffff, RZ, 0xc0, !PT ;  /* 0x0000ffff02117812 */ /* 0x000fe200078ec0ff */
[----:B------:R-:W-:Y:S02]  /*1b230*/  IMAD.MOV.U32 R247, RZ, RZ, R76 ;  /* 0x000000fffff77224 */ /* 0x000fe400078e004c */
[----:B------:R-:W-:Y:S01]  /*1b240*/  IMAD.MOV.U32 R3, RZ, RZ, R249 ;  /* 0x000000ffff037224 */ /* 0x000fe200078e00f9 */
[----:B------:R-:W-:Y:S01]  /*1b250*/  ISETP.LE.U32.AND P3, PT, R10, UR13, PT ;  /* 0x0000000d0a007c0c */ /* 0x000fe2000bf63070 */
[----:B------:R-:W-:Y:S02]  /*1b260*/  IMAD.MOV.U32 R9, RZ, RZ, R24 ;  /* 0x000000ffff097224 */ /* 0x000fe400078e0018 */
[----:B------:R-:W-:Y:S01]  /*1b270*/  MUFU.EX2 R76, R182 ;  /* 0x000000b6004c7308 */ /* 0x000fe20000000800 */
[----:B------:R-:W-:Y:S02]  /*1b280*/  LOP3.LUT R14, R2, 0xff, RZ, 0xc0, !PT ;  /* 0x000000ff020e7812 */ /* 0x000fe400078ec0ff */
[----:B------:R-:W-:-:S02]  /*1b290*/  SHF.R.U32.HI R24, RZ, 0x10, R2 ;  /* 0x00000010ff187819 */ /* 0x000fc40000011602 */
[----:B------:R-:W-:-:S03]  /*1b2a0*/  SHF.R.U32.HI R10, RZ, 0x18, R2 ;  /* 0x00000018ff0a7819 */ /* 0x000fc60000011602 */
[----:B------:R-:W3:Y:S01]  /*1b2b0*/  MUFU.EX2 R249, R185 ;  /* 0x000000b900f97308 */ /* 0x000ee20000000800 */
[----:B------:R-:W-:Y:S01]  /*1b2c0*/  SHF.R.U32.HI R2, RZ, 0x8, R11 ;  /* 0x00000008ff027819 */ /* 0x000fe2000001160b */
[----:B------:R-:W-:-:S03]  /*1b2d0*/  IMAD.MOV.U32 R11, RZ, RZ, R3 ;  /* 0x000000ffff0b7224 */ /* 0x000fc600078e0003 */
[----:B------:R-:W-:Y:S02]  /*1b2e0*/  LOP3.LUT R2, R2, 0xffff, RZ, 0xc0, !PT ;  /* 0x0000ffff02027812 */ /* 0x000fe400078ec0ff */
[----:B------:R-:W-:Y:S01]  /*1b2f0*/  LOP3.LUT R3, R19, 0xff, RZ, 0xc0, !PT ;  /* 0x000000ff13037812 */ /* 0x000fe200078ec0ff */
[----:B------:R-:W-:Y:S01]  /*1b300*/  IMAD.MOV.U32 R19, RZ, RZ, R9 ;  /* 0x000000ffff137224 */ /* 0x000fe200078e0009 */
[----:B------:R-:W-:Y:S01]  /*1b310*/  ISETP.LE.U32.AND P0, PT, R2, UR13, PT ;  /* 0x0000000d02007c0c */ /* 0x000fe2000bf03070 */
[----:B------:R-:W-:Y:S01]  /*1b320*/  FADD.FTZ R9, R12, R25 ;  /* 0x000000190c097221 */ /* 0x000fe20000010000 */
[----:B-1----:R-:W-:Y:S01]  /*1b330*/  FADD.FTZ R2, R8, R27 ;  /* 0x0000001b08027221 */ /* 0x002fe20000010000 */
[----:B--2---:R-:W-:Y:S01]  /*1b340*/  F2FP.BF16.F32.PACK_AB R6, R7, R8 ;  /* 0x000000080706723e */ /* 0x004fe200000010ff */
[----:B------:R-:W-:Y:S02]  /*1b350*/  IMAD.MOV.U32 R12, RZ, RZ, R227 ;  /* 0x000000ffff0c7224 */ /* 0x000fe400078e00e3 */
[----:B------:R-:W-:Y:S01]  /*1b360*/  IMAD.MOV.U32 R8, RZ, RZ, R252 ;  /* 0x000000ffff087224 */ /* 0x000fe200078e00fc */
[----:B------:R-:W-:Y:S01]  /*1b370*/  MUFU.EX2 R227, R183 ;  /* 0x000000b700e37308 */ /* 0x000fe20000000800 */
[----:B------:R-:W-:Y:S01]  /*1b380*/  ISETP.LE.U32.AND P2, PT, R3, UR13, PT ;  /* 0x0000000d03007c0c */ /* 0x000fe2000bf43070 */
[----:B------:R-:W-:Y:S01]  /*1b390*/  IMAD.MOV.U32 R25, RZ, RZ, R11 ;  /* 0x000000ffff197224 */ /* 0x000fe200078e000b */
[----:B---3--:R-:W-:-:S05]  /*1b3a0*/  F2FP.BF16.F32.PACK_AB R3, R249, R76 ;  /* 0x0000004cf903723e */ /* 0x008fca00000010ff */
[----:B------:R-:W1:Y:S01]  /*1b3b0*/  MUFU.EX2 R252, R184 ;  /* 0x000000b800fc7308 */ /* 0x000e620000000800 */
[----:B------:R-:W-:Y:S01]  /*1b3c0*/  FADD.FTZ R11, R7, R2 ;  /* 0x00000002070b7221 */ /* 0x000fe20000010000 */
[----:B------:R-:W-:Y:S02]  /*1b3d0*/  LOP3.LUT R2, R5, 0xffff, RZ, 0xc0, !PT ;  /* 0x0000ffff05027812 */ /* 0x000fe400078ec0ff */
[C---:B------:R-:W-:Y:S02]  /*1b3e0*/  PRMT R187, R3.reuse, 0x7610, R187 ;  /* 0x0000761003bb7816 */ /* 0x040fe400000000bb */
[----:B------:R-:W-:Y:S02]  /*1b3f0*/  SHF.R.U32.HI R2, RZ, 0x8, R2 ;  /* 0x00000008ff027819 */ /* 0x000fe40000011602 */
[----:B------:R-:W-:Y:S01]  /*1b400*/  PRMT R186, R3, 0x7632, R186 ;  /* 0x0000763203ba7816 */ /* 0x000fe200000000ba */
[----:B------:R-:W-:Y:S01]  /*1b410*/  @!P5 HFMA2.BF16_V2 R47, -RZ.H0_H0, RZ.H0_H0, -R187.H0_H0 ;  /* 0x200000ffff2fd231 */ /* 0x000fe200003409bb */
[----:B------:R-:W-:Y:S01]  /*1b420*/  LOP3.LUT R2, R2, 0xffff, RZ, 0xc0, !PT ;  /* 0x0000ffff02027812 */ /* 0x000fe200078ec0ff */
[----:B------:R-:W-:Y:S01]  /*1b430*/  IMAD.MOV.U32 R27, RZ, RZ, R96 ;  /* 0x000000ffff1b7224 */ /* 0x000fe200078e0060 */
[----:B------:R-:W-:Y:S01]  /*1b440*/  PRMT R96, R187, 0x5410, R186 ;  /* 0x00005410bb607816 */ /* 0x000fe200000000ba */
[----:B------:R-:W-:Y:S01]  /*1b450*/  @!P0 HFMA2.BF16_V2 R50, -RZ.H0_H0, RZ.H0_H0, -R186.H0_H0 ;  /* 0x200000ffff328231 */ /* 0x000fe200003409ba */
[----:B------:R-:W-:-:S02]  /*1b460*/  @!P5 PRMT R187, R47, 0x5410, RZ ;  /* 0x000054102fbbd816 */ /* 0x000fc400000000ff */
[----:B------:R-:W-:Y:S02]  /*1b470*/  ISETP.LE.U32.AND P5, PT, R2, UR13, PT ;  /* 0x0000000d02007c0c */ /* 0x000fe4000bfa3070 */
[----:B-1----:R-:W-:Y:S02]  /*1b480*/  F2FP.BF16.F32.PACK_AB R3, R252, R227 ;  /* 0x000000e3fc03723e */ /* 0x002fe400000010ff */
[----:B------:R-:W-:Y:S01]  /*1b490*/  LOP3.LUT R2, R5, 0xff, RZ, 0xc0, !PT ;  /* 0x000000ff05027812 */ /* 0x000fe200078ec0ff */
[----:B------:R-:W-:Y:S01]  /*1b4a0*/  IMAD.MOV.U32 R79, RZ, RZ, R29 ;  /* 0x000000ffff4f7224 */ /* 0x000fe200078e001d */
[----:B------:R-:W-:Y:S02]  /*1b4b0*/  PRMT R185, R3, 0x7610, R185 ;  /* 0x0000761003b97816 */ /* 0x000fe400000000b9 */
[----:B------:R-:W-:Y:S01]  /*1b4c0*/  @!P0 PRMT R186, R50, 0x5410, RZ ;  /* 0x0000541032ba8816 */ /* 0x000fe200000000ff */
[----:B------:R-:W-:Y:S01]  /*1b4d0*/  IMAD.MOV.U32 R50, RZ, RZ, R25 ;  /* 0x000000ffff327224 */ /* 0x000fe200078e0019 */
[----:B------:R-:W-:Y:S01]  /*1b4e0*/  ISETP.LE.U32.AND P0, PT, R2, UR13, PT ;  /* 0x0000000d02007c0c */ /* 0x000fe2000bf03070 */
[----:B------:R-:W-:Y:S01]  /*1b4f0*/  IMAD.MOV.U32 R25, RZ, RZ, R247 ;  /* 0x000000ffff197224 */ /* 0x000fe200078e00f7 */
[----:B------:R-:W-:Y:S01]  /*1b500*/  SHF.R.U32.HI R2, RZ, 0x8, R13 ;  /* 0x00000008ff027819 */ /* 0x000fe2000001160d */
[----:B------:R-:W-:-:S02]  /*1b510*/  IMAD.MOV.U32 R247, RZ, RZ, R250 ;  /* 0x000000fffff77224 */ /* 0x000fc400078e00fa */
[----:B------:R-:W-:Y:S02]  /*1b520*/  @!P2 HFMA2.BF16_V2 R51, -RZ.H0_H0, RZ.H0_H0, -R185.H0_H0 ;  /* 0x200000ffff33a231 */ /* 0x000fe400003409b9 */
[----:B------:R-:W-:Y:S01]  /*1b530*/  IMAD.MOV.U32 R250, RZ, RZ, R251 ;  /* 0x000000fffffa7224 */ /* 0x000fe200078e00fb */
[----:B------:R-:W-:Y:S01]  /*1b540*/  PRMT R184, R3, 0x7632, R184 ;  /* 0x0000763203b87816 */ /* 0x000fe200000000b8 */
[----:B------:R-:W-:Y:S01]  /*1b550*/  IMAD.MOV.U32 R251, RZ, RZ, R79 ;  /* 0x000000fffffb7224 */ /* 0x000fe200078e004f */
[----:B------:R-:W-:Y:S01]  /*1b560*/  PRMT R182, R34, 0x7632, R182 ;  /* 0x0000763222b67816 */ /* 0x000fe200000000b6 */
[----:B------:R-:W-:Y:S01]  /*1b570*/  IMAD.MOV.U32 R79, RZ, RZ, R78 ;  /* 0x000000ffff4f7224 */ /* 0x000fe200078e004e */
[----:B------:R-:W-:Y:S01]  /*1b580*/  LOP3.LUT R2, R2, 0xffff, RZ, 0xc0, !PT ;  /* 0x0000ffff02027812 */ /* 0x000fe200078ec0ff */
[----:B------:R-:W-:Y:S01]  /*1b590*/  IMAD.MOV.U32 R78, RZ, RZ, R99 ;  /* 0x000000ffff4e7224 */ /* 0x000fe200078e0063 */
[----:B------:R-:W-:Y:S01]  /*1b5a0*/  PRMT R183, R34, 0x7610, R183 ;  /* 0x0000761022b77816 */ /* 0x000fe200000000b7 */
[----:B------:R-:W-:Y:S01]  /*1b5b0*/  IMAD.MOV.U32 R99, RZ, RZ, R83 ;  /* 0x000000ffff637224 */ /* 0x000fe200078e0053 */
[----:B------:R-:W-:Y:S01]  /*1b5c0*/  PRMT R83, R185, 0x5410, R184 ;  /* 0x00005410b9537816 */ /* 0x000fe200000000b8 */
[----:B------:R-:W-:Y:S01]  /*1b5d0*/  @!P5 HFMA2.BF16_V2 R53, -RZ.H0_H0, RZ.H0_H0, -R182.H0_H0 ;  /* 0x200000ffff35d231 */ /* 0x000fe200003409b6 */
[----:B------:R-:W-:Y:S01]  /*1b5e0*/  @!P2 PRMT R185, R51, 0x5410, RZ ;  /* 0x0000541033b9a816 */ /* 0x000fe200000000ff */
[----:B------:R-:W-:Y:S01]  /*1b5f0*/  IMAD.MOV.U32 R47, RZ, RZ, R8 ;  /* 0x000000ffff2f7224 */ /* 0x000fe200078e0008 */
[----:B------:R-:W-:Y:S01]  /*1b600*/  ISETP.LE.U32.AND P2, PT, R2, UR13, PT ;  /* 0x0000000d02007c0c */ /* 0x000fe2000bf43070 */
[----:B------:R-:W-:Y:S01]  /*1b610*/  FADD.FTZ R8, R18, R26 ;  /* 0x0000001a12087221 */ /* 0x000fe20000010000 */
[----:B------:R-:W-:Y:S01]  /*1b620*/  SHF.R.U32.HI R2, RZ, 0x18, R5 ;  /* 0x00000018ff027819 */ /* 0x000fe20000011605 */
[----:B------:R-:W2:Y:S01]  /*1b630*/  LDL.LU R29, [R1+0xec] ;  /* 0x0000ec00011d7983 */ /* 0x000ea20000300800 */
[----:B------:R-:W-:-:S02]  /*1b640*/  PRMT R18, R183, 0x5410, R182 ;  /* 0x00005410b7127816 */ /* 0x000fc400000000b6 */
[C---:B------:R-:W-:Y:S02]  /*1b650*/  PRMT R181, R6.reuse, 0x7610, R181 ;  /* 0x0000761006b57816 */ /* 0x040fe400000000b5 */
[----:B------:R-:W-:Y:S01]  /*1b660*/  PRMT R180, R6, 0x7632, R180 ;  /* 0x0000763206b47816 */ /* 0x000fe200000000b4 */
[----:B------:R-:W-:Y:S01]  /*1b670*/  IMAD.MOV.U32 R26, RZ, RZ, R12 ;  /* 0x000000ffff1a7224 */ /* 0x000fe200078e000c */
[----:B------:R-:W-:Y:S01]  /*1b680*/  @!P5 PRMT R182, R53, 0x5410, RZ ;  /* 0x0000541035b6d816 */ /* 0x000fe200000000ff */
[----:B------:R-:W-:Y:S01]  /*1b690*/  @!P0 HFMA2.BF16_V2 R52, -RZ.H0_H0, RZ.H0_H0, -R183.H0_H0 ;  /* 0x200000ffff348231 */ /* 0x000fe200003409b7 */
[----:B------:R-:W-:Y:S01]  /*1b6a0*/  ISETP.LE.U32.AND P5, PT, R2, UR13, PT ;  /* 0x0000000d02007c0c */ /* 0x000fe2000bfa3070 */
[----:B------:R1:W5:Y:S01]  /*1b6b0*/  LDL.LU R210, [R1+0xe8] ;  /* 0x0000e80001d27983 */ /* 0x0003620000300800 */
[----:B------:R-:W-:Y:S01]  /*1b6c0*/  SHF.R.U32.HI R2, RZ, 0x10, R5 ;  /* 0x00000010ff027819 */ /* 0x000fe20000011605 */
[----:B------:R-:W-:Y:S02]  /*1b6d0*/  @!P6 HFMA2.BF16_V2 R55, -RZ.H0_H0, RZ.H0_H0, -R181.H0_H0 ;  /* 0x200000ffff37e231 */ /* 0x000fe400003409b5 */
[----:B------:R-:W-:Y:S01]  /*1b6e0*/  IMAD.MOV.U32 R12, RZ, RZ, R19 ;  /* 0x000000ffff0c7224 */ /* 0x000fe200078e0013 */
[----:B------:R-:W-:-:S02]  /*1b6f0*/  LOP3.LUT R2, R2, 0xff, RZ, 0xc0, !PT ;  /* 0x000000ff02027812 */ /* 0x000fc400078ec0ff */
[----:B------:R-:W-:Y:S02]  /*1b700*/  PRMT R19, R181, 0x5410, R180 ;  /* 0x00005410b5137816 */ /* 0x000fe400000000b4 */
[----:B------:R-:W-:Y:S02]  /*1b710*/  @!P6 PRMT R181, R55, 0x5410, RZ ;  /* 0x0000541037b5e816 */ /* 0x000fe400000000ff */
[----:B------:R-:W-:Y:S02]  /*1b720*/  ISETP.LE.U32.AND P6, PT, R2, UR13, PT ;  /* 0x0000000d02007c0c */ /* 0x000fe4000bfc3070 */
[----:B------:R-:W-:Y:S01]  /*1b730*/  SHF.R.U32.HI R2, RZ, 0x8, R17 ;  /* 0x00000008ff027819 */ /* 0x000fe20000011611 */
[----:B------:R-:W-:-:S03]  /*1b740*/  @!P2 HFMA2.BF16_V2 R56, -RZ.H0_H0, RZ.H0_H0, -R180.H0_H0 ;  /* 0x200000ffff38a231 */ /* 0x000fc600003409b4 */
[----:B------:R-:W-:Y:S02]  /*1b750*/  LOP3.LUT R2, R2, 0xffff, RZ, 0xc0, !PT ;  /* 0x0000ffff02027812 */ /* 0x000fe400078ec0ff */
[----:B------:R-:W-:Y:S01]  /*1b760*/  @!P2 PRMT R180, R56, 0x5410, RZ ;  /* 0x0000541038b4a816 */ /* 0x000fe200000000ff */
[----:B------:R-:W-:Y:S01]  /*1b770*/  IMAD.MOV.U32 R53, RZ, RZ, R203 ;  /* 0x000000ffff357224 */ /* 0x000fe200078e00cb */
[----:B------:R-:W-:Y:S01]  /*1b780*/  @!P0 PRMT R183, R52, 0x5410, RZ ;  /* 0x0000541034b78816 */ /* 0x000fe200000000ff */
[----:B------:R-:W-:Y:S01]  /*1b790*/  IMAD.MOV.U32 R52, RZ, RZ, R202 ;  /* 0x000000ffff347224 */ /* 0x000fe200078e00ca */
[----:B------:R-:W-:Y:S01]  /*1b7a0*/  ISETP.LE.U32.AND P2, PT, R2, UR13, PT ;  /* 0x0000000d02007c0c */ /* 0x000fe2000bf43070 */
[----:B------:R1:W5:Y:S01]  /*1b7b0*/  LDL.LU.64 R202, [R1+0xe0] ;  /* 0x0000e00001ca7983 */ /* 0x0003620000300a00 */
[----:B------:R-:W-:Y:S08]  /*1b7c0*/  MUFU.EX2 R2, R225 ;  /* 0x000000e100027308 */ /* 0x000ff00000000800 */
[----:B------:R3:W-:Y:S02]  /*1b7d0*/  MUFU.EX2 R225, R232 ;  /* 0x000000e800e17308 */ /* 0x0007e40000000800 */
[----:B---3--:R-:W3:Y:S06]  /*1b7e0*/  LDL R232, [R1+0x60] ;  /* 0x0000600001e87983 */ /* 0x008eec0000100800 */
[----:B------:R-:W4:Y:S01]  /*1b7f0*/  MUFU.EX2 R3, R224 ;  /* 0x000000e000037308 */ /* 0x000f220000000800 */
[C---:B------:R-:W-:Y:S01]  /*1b800*/  PRMT R178, R35.reuse, 0x7632, R178 ;  /* 0x0000763223b27816 */ /* 0x040fe200000000b2 */
[----:B------:R-:W-:Y:S01]  /*1b810*/  @!P3 HFMA2.BF16_V2 R54, -RZ.H0_H0, RZ.H0_H0, -R184.H0_H0 ;  /* 0x200000ffff36b231 */ /* 0x000fe200003409b8 */
[----:B------:R-:W-:-:S02]  /*1b820*/  PRMT R179, R35, 0x7610, R179 ;  /* 0x0000761023b37816 */ /* 0x000fc400000000b3 */
[C---:B------:R-:W-:Y:S01]  /*1b830*/  LOP3.LUT R5, R4.reuse, 0xffff, RZ, 0xc0, !PT ;  /* 0x0000ffff04057812 */ /* 0x040fe200078ec0ff */
[----:B------:R-:W-:Y:S01]  /*1b840*/  @!P1 HFMA2.BF16_V2 R59, -RZ.H0_H0, RZ.H0_H0, -R178.H0_H0 ;  /* 0x200000ffff3b9231 */ /* 0x000fe200003409b2 */
[----:B------:R-:W-:Y:S01]  /*1b850*/  LOP3.LUT R6, R4, 0xff, RZ, 0xc0, !PT ;  /* 0x000000ff04067812 */ /* 0x000fe200078ec0ff */
[----:B------:R-:W-:Y:S01]  /*1b860*/  @!P4 HFMA2.BF16_V2 R58, -RZ.H0_H0, RZ.H0_H0, -R179.H0_H0 ;  /* 0x200000ffff3ac231 */ /* 0x000fe200003409b3 */
[----:B------:R-:W-:Y:S01]  /*1b870*/  @!P3 PRMT R184, R54, 0x5410, RZ ;  /* 0x0000541036b8b816 */ /* 0x000fe200000000ff */
[----:B------:R-:W-:Y:S01]  /*1b880*/  FADD.FTZ R7, R16, R9 ;  /* 0x0000000910077221 */ /* 0x000fe20000010000 */
[----:B------:R-:W-:Y:S01]  /*1b890*/  SHF.R.U32.HI R5, RZ, 0x8, R5 ;  /* 0x00000008ff057819 */ /* 0x000fe20000011605 */
        /* <DEDUP_REMOVED lines=8> */
[----:B------:R-:W-:-:S03]  /*1b920*/  LOP3.LUT R5, R5, 0xffff, RZ, 0xc0, !PT ;  /* 0x0000ffff05057812 */ /* 0x000fc600078ec0ff */
[----:B------:R-:W1:Y:S01]  /*1b930*/  MUFU.EX2 R224, R173 ;  /* 0x000000ad00e07308 */ /* 0x000e620000000800 */
[----:B------:R-:W-:Y:S02]  /*1b940*/  IMAD.MOV.U32 R52, RZ, RZ, R226 ;  /* 0x000000ffff347224 */ /* 0x000fe400078e00e2 */
[----:B----4-:R-:W-:Y:S01]  /*1b950*/  FADD.FTZ R6, R3, R11 ;  /* 0x0000000b03067221 */ /* 0x010fe20000010000 */
[----:B------:R-:W-:Y:S02]  /*1b960*/  F2FP.BF16.F32.PACK_AB R3, R2, R3 ;  /* 0x000000030203723e */ /* 0x000fe400000010ff */
[----:B------:R-:W-:Y:S02]  /*1b970*/  ISETP.LE.U32.AND P4, PT, R5, UR13, PT ;  /* 0x0000000d05007c0c */ /* 0x000fe4000bf83070 */
[----:B------:R-:W4:Y:S01]  /*1b980*/  MUFU.EX2 R226, R233 ;  /* 0x000000e900e27308 */ /* 0x000f220000000800 */
[C---:B------:R-:W-:Y:S02]  /*1b990*/  PRMT R177, R3.reuse, 0x7610, R177 ;  /* 0x0000761003b17816 */ /* 0x040fe400000000b1 */
[----:B------:R-:W-:-:S03]  /*1b9a0*/  PRMT R176, R3, 0x7632, R176 ;  /* 0x0000763203b07816 */ /* 0x000fc600000000b0 */
[----:B------:R-:W-:Y:S01]  /*1b9b0*/  @!P1 HFMA2.BF16_V2 R60, -RZ.H0_H0, RZ.H0_H0, -R177.H0_H0 ;  /* 0x200000ffff3c9231 */ /* 0x000fe200003409b1 */
[----:B------:R-:W-:Y:S01]  /*1b9c0*/  LOP3.LUT R3, R24, 0xff, RZ, 0xc0, !PT ;  /* 0x000000ff18037812 */ /* 0x000fe200078ec0ff */
[----:B------:R-:W-:Y:S01]  /*1b9d0*/  FADD.FTZ R51, R2, R6 ;  /* 0x0000000602337221 */ /* 0x000fe20000010000 */
[----:B------:R-:W-:Y:S01]  /*1b9e0*/  MOV R34, R82 ;  /* 0x0000005200227202 */ /* 0x000fe20000000f00 */
[----:B------:R-:W-:Y:S01]  /*1b9f0*/  UIADD3 UR4, UR29, -0x4498517b, URZ ;  /* 0xbb67ae851d047890 */ /* 0x000fe2000fffe03f */
[----:B------:R-:W-:Y:S01]  /*1ba00*/  ISETP.LE.U32.AND P3, PT, R14, UR13, PT ;  /* 0x0000000d0e007c0c */ /* 0x000fe2000bf63070 */
[----:B------:R-:W-:Y:S01]  /*1ba10*/  IMAD.MOV.U32 R11, RZ, RZ, R81 ;  /* 0x000000ffff0b7224 */ /* 0x000fe200078e0051 */
[----:B------:R-:W-:Y:S01]  /*1ba20*/  PRMT R82, R177, 0x5410, R176 ;  /* 0x00005410b1527816 */ /* 0x000fe200000000b0 */
[----:B------:R-:W-:Y:S01]  /*1ba30*/  @!P4 HFMA2.BF16_V2 R61, -RZ.H0_H0, RZ.H0_H0, -R176.H0_H0 ;  /* 0x200000ffff3dc231 */ /* 0x000fe200003409b0 */
[----:B-1----:R-:W-:Y:S02]  /*1ba40*/  F2FP.BF16.F32.PACK_AB R2, R224, R215 ;  /* 0x000000d7e002723e */ /* 0x002fe400000010ff */
[----:B------:R-:W-:-:S02]  /*1ba50*/  @!P1 PRMT R177, R60, 0x5410, RZ ;  /* 0x000054103cb19816 */ /* 0x000fc400000000ff */
[----:B------:R-:W-:Y:S02]  /*1ba60*/  ISETP.LE.U32.AND P1, PT, R3, UR13, PT ;  /* 0x0000000d03007c0c */ /* 0x000fe4000bf23070 */
[----:B------:R-:W-:Y:S01]  /*1ba70*/  ISETP.LE.U32.AND P0, PT, R10, UR13, PT ;  /* 0x0000000d0a007c0c */ /* 0x000fe2000bf03070 */
[----:B------:R-:W-:Y:S01]  /*1ba80*/  IMAD.MOV.U32 R10, RZ, RZ, R80 ;  /* 0x000000ffff0a7224 */ /* 0x000fe200078e0050 */
[----:B------:R-:W-:Y:S02]  /*1ba90*/  SHF.R.U32.HI R3, RZ, 0x18, R4 ;  /* 0x00000018ff037819 */ /* 0x000fe40000011604 */
[----:B----4-:R-:W-:Y:S02]  /*1baa0*/  F2FP.BF16.F32.PACK_AB R5, R226, R225 ;  /* 0x000000e1e205723e */ /* 0x010fe400000010ff */
[C---:B------:R-:W-:Y:S02]  /*1bab0*/  PRMT R173, R2.reuse, 0x7610, R173 ;  /* 0x0000761002ad7816 */ /* 0x040fe400000000ad */
[----:B------:R-:W-:-:S02]  /*1bac0*/  PRMT R136, R2, 0x7632, R136 ;  /* 0x0000763202887816 */ /* 0x000fc40000000088 */
[----:B------:R-:W-:Y:S02]  /*1bad0*/  LOP3.LUT R2, R11, UR4, R58, 0x96, !PT ;  /* 0x000000040b027c12 */ /* 0x000fe4000f8e963a */
[----:B------:R-:W-:Y:S02]  /*1bae0*/  @!P4 PRMT R176, R61, 0x5410, RZ ;  /* 0x000054103db0c816 */ /* 0x000fe400000000ff */
[----:B------:R-:W-:Y:S02]  /*1baf0*/  ISETP.LE.U32.AND P4, PT, R3, UR13, PT ;  /* 0x0000000d03007c0c */ /* 0x000fe4000bf83070 */
[----:B------:R-:W-:Y:S02]  /*1bb00*/  PRMT R175, R5, 0x7610, R175 ;  /* 0x0000761005af7816 */ /* 0x000fe400000000af */
[----:B------:R-:W-:Y:S02]  /*1bb10*/  SHF.R.U32.HI R3, RZ, 0x10, R4 ;  /* 0x00000010ff037819 */ /* 0x000fe40000011604 */
[----:B------:R-:W-:Y:S01]  /*1bb20*/  LOP3.LUT R4, R49, UR41, R10, 0x96, !PT ;  /* 0x0000002931047c12 */ /* 0x000fe2000f8e960a */
[----:B------:R-:W-:-:S04]  /*1bb30*/  IMAD.WIDE.U32 R10, R2, -0x326172a9, RZ ;  /* 0xcd9e8d57020a7825 */ /* 0x000fc800078e00ff */
[----:B------:R-:W-:Y:S01]  /*1bb40*/  @!P3 HFMA2.BF16_V2 R63, -RZ.H0_H0, RZ.H0_H0, -R175.H0_H0 ;  /* 0x200000ffff3fb231 */ /* 0x000fe200003409af */
[----:B------:R-:W-:Y:S02]  /*1bb50*/  PRMT R174, R5, 0x7632, R174 ;  /* 0x0000763205ae7816 */ /* 0x000fe400000000ae */
[----:B------:R-:W-:Y:S02]  /*1bb60*/  LOP3.LUT R3, R3, 0xff, RZ, 0xc0, !PT ;  /* 0x000000ff03037812 */ /* 0x000fe400078ec0ff */
[----:B------:R-:W-:Y:S01]  /*1bb70*/  LOP3.LUT R2, R11, UR42, R70, 0x96, !PT ;  /* 0x0000002a0b027c12 */ /* 0x000fe2000f8e9646 */
[----:B------:R-:W-:Y:S01]  /*1bb80*/  IMAD.MOV.U32 R13, RZ, RZ, R50 ;  /* 0x000000ffff0d7224 */ /* 0x000fe200078e0032 */
[----:B------:R-:W-:Y:S01]  /*1bb90*/  PRMT R81, R175, 0x5410, R174 ;  /* 0x00005410af517816 */ /* 0x000fe200000000ae */
[----:B------:R-:W-:Y:S01]  /*1bba0*/  IMAD.MOV.U32 R50, RZ, RZ, R26 ;  /* 0x000000ffff327224 */ /* 0x000fe200078e001a */
[----:B------:R-:W-:Y:S01]  /*1bbb0*/  @!P3 PRMT R175, R63, 0x5410, RZ ;  /* 0x000054103fafb816 */ /* 0x000fe200000000ff */
[----:B------:R-:W-:Y:S01]  /*1bbc0*/  IMAD.MOV.U32 R26, RZ, RZ, R77 ;  /* 0x000000ffff1a7224 */ /* 0x000fe200078e004d */
[----:B------:R-:W-:Y:S01]  /*1bbd0*/  ISETP.LE.U32.AND P3, PT, R3, UR13, PT ;  /* 0x0000000d03007c0c */ /* 0x000fe2000bf63070 */
[----:B------:R-:W-:Y:S01]  /*1bbe0*/  FADD.FTZ R77, R23, R8 ;  /* 0x00000008174d7221 */ /* 0x000fe20000010000 */
[----:B------:R-:W-:-:S04]  /*1bbf0*/  IMAD.WIDE.U32 R2, R2, -0x2daee0ad, RZ ;  /* 0xd2511f5302027825 */ /* 0x000fc800078e00ff */
[----:B------:R-:W-:Y:S01]  /*1bc00*/  IMAD.WIDE.U32 R8, R4, -0x326172a9, RZ ;  /* 0xcd9e8d5704087825 */ /* 0x000fe200078e00ff */
[----:B------:R-:W-:-:S04]  /*1bc10*/  LOP3.LUT R6, R3, UR39, R48, 0x96, !PT ;  /* 0x0000002703067c12 */ /* 0x000fc8000f8e9630 */
[----:B------:R-:W-:-:S05]  /*1bc20*/  LOP3.LUT R3, R9, UR40, R10, 0x96, !PT ;  /* 0x0000002809037c12 */ /* 0x000fca000f8e960a */
[----:B------:R-:W-:-:S05]  /*1bc30*/  IMAD.WIDE.U32 R4, R3, -0x2daee0ad, RZ ;  /* 0xd2511f5303047825 */ /* 0x000fca00078e00ff */
[----:B------:R-:W-:Y:S01]  /*1bc40*/  LOP3.LUT R5, R5, UR37, R2, 0x96, !PT ;  /* 0x0000002505057c12 */ /* 0x000fe2000f8e9602 */
[----:B------:R-:W-:-:S05]  /*1bc50*/  IMAD.WIDE.U32 R2, R6, -0x326172a9, RZ ;  /* 0xcd9e8d5706027825 */ /* 0x000fca00078e00ff */
[----:B------:R-:W-:Y:S01]  /*1bc60*/  LOP3.LUT R3, R3, UR38, R8, 0x96, !PT ;  /* 0x0000002603037c12 */ /* 0x000fe2000f8e9608 */
[----:B------:R-:W-:Y:S02]  /*1bc70*/  IMAD.MOV.U32 R59, RZ, RZ, R53 ;  /* 0x000000ffff3b7224 */ /* 0x000fe400078e0035 */
[----:B------:R-:W-:Y:S02]  /*1bc80*/  IMAD.MOV.U32 R53, RZ, RZ, R34 ;  /* 0x000000ffff357224 */ /* 0x000fe400078e0022 */
[----:B------:R-:W-:-:S05]  /*1bc90*/  IMAD.WIDE.U32 R34, R3, -0x2daee0ad, RZ ;  /* 0xd2511f5303227825 */ /* 0x000fca00078e00ff */
[----:B------:R-:W-:Y:S01]  /*1bca0*/  LOP3.LUT R3, R35, UR18, R4, 0x96, !PT ;  /* 0x0000001223037c12 */ /* 0x000fe2000f8e9604 */
[----:B------:R-:W-:-:S05]  /*1bcb0*/  IMAD.WIDE.U32 R4, R5, -0x326172a9, RZ ;  /* 0xcd9e8d5705047825 */ /* 0x000fca00078e00ff */
[----:B------:R-:W-:Y:S01]  /*1bcc0*/  LOP3.LUT R35, R5, UR36, R2, 0x96, !PT ;  /* 0x0000002405237c12 */ /* 0x000fe2000f8e9602 */
[----:B------:R-:W-:-:S05]  /*1bcd0*/  IMAD.WIDE.U32 R2, R3, -0x326172a9, RZ ;  /* 0xcd9e8d5703027825 */ /* 0x000fca00078e00ff */
[----:B------:R-:W-:-:S04]  /*1bce0*/  LOP3.LUT R4, R3, UR27, R4, 0x96, !PT ;  /* 0x0000001b03047c12 */ /* 0x000fc8000f8e9604 */
[----:B------:R-:W-:-:S04]  /*1bcf0*/  LOP3.LUT R5, R4, 0xffff, RZ, 0xc0, !PT ;  /* 0x0000ffff04057812 */ /* 0x000fc800078ec0ff */
[----:B------:R-:W-:Y:S02]  /*1bd00*/  SHF.R.U32.HI R6, RZ, 0x8, R5 ;  /* 0x00000008ff067819 */ /* 0x000fe40000011605 */
[----:B------:R-:W-:Y:S01]  /*1bd10*/  LOP3.LUT R5, R4, 0xff, RZ, 0xc0, !PT ;  /* 0x000000ff04057812 */ /* 0x000fe200078ec0ff */
[----:B------:R-:W-:-:S03]  /*1bd20*/  FADD.FTZ R17, R22, R7 ;  /* 0x0000000716117221 */ /* 0x000fc60000010000 */
[----:B------:R-:W-:Y:S02]  /*1bd30*/  PRMT R7, R5, 0x5410, R6 ;  /* 0x0000541005077816 */ /* 0x000fe40000000006 */
[--C-:B------:R-:W-:Y:S02]  /*1bd40*/  SHF.R.U32.HI R6, RZ, 0x10, R4.reuse ;  /* 0x00000010ff067819 */ /* 0x100fe40000011604 */
[----:B------:R-:W-:Y:S02]  /*1bd50*/  SHF.R.U32.HI R5, RZ, 0x18, R4 ;  /* 0x00000018ff057819 */ /* 0x000fe40000011604 */
[----:B------:R-:W-:Y:S02]  /*1bd60*/  LOP3.LUT R4, R6, 0xff, RZ, 0xc0, !PT ;  /* 0x000000ff06047812 */ /* 0x000fe400078ec0ff */
[----:B------:R-:W-:Y:S01]  /*1bd70*/  LOP3.LUT R3, R2, 0xffff, RZ, 0xc0, !PT ;  /* 0x0000ffff02037812 */ /* 0x000fe200078ec0ff */
[----:B------:R-:W-:Y:S01]  /*1bd80*/  IMAD.MOV.U32 R55, RZ, RZ, R13 ;  /* 0x000000ffff377224 */ /* 0x000fe200078e000d */
[----:B------:R-:W-:-:S02]  /*1bd90*/  PRMT R13, R4, 0x5410, R5 ;  /* 0x00005410040d7816 */ /* 0x000fc40000000005 */
[----:B------:R-:W-:Y:S02]  /*1bda0*/  SHF.R.U32.HI R4, RZ, 0x8, R3 ;  /* 0x00000008ff047819 */ /* 0x000fe40000011603 */
[----:B------:R-:W-:Y:S01]  /*1bdb0*/  LOP3.LUT R3, R2, 0xff, RZ, 0xc0, !PT ;  /* 0x000000ff02037812 */ /* 0x000fe200078ec0ff */
[----:B------:R-:W-:Y:S02]  /*1bdc0*/  IMAD.MOV.U32 R56, RZ, RZ, R27 ;  /* 0x000000ffff387224 */ /* 0x000fe400078e001b */
[----:B------:R-:W-:Y:S01]  /*1bdd0*/  IMAD.MOV.U32 R27, RZ, RZ, R12 ;  /* 0x000000ffff1b7224 */ /* 0x000fe200078e000c */
[----:B------:R-:W-:Y:S02]  /*1bde0*/  PRMT R12, R3, 0x5410, R4 ;  /* 0x00005410030c7816 */ /* 0x000fe40000000004 */
[--C-:B------:R-:W-:Y:S02]  /*1bdf0*/  SHF.R.U32.HI R3, RZ, 0x10, R2.reuse ;  /* 0x00000010ff037819 */ /* 0x100fe40000011602 */
[----:B------:R-:W-:-:S02]  /*1be00*/  SHF.R.U32.HI R4, RZ, 0x18, R2 ;  /* 0x00000018ff047819 */ /* 0x000fc40000011602 */
[----:B------:R-:W-:-:S05]  /*1be10*/  HSET2.LE.AND R2, R7, R0, PT ;  /* 0x0000000007027233 */ /* 0x000fca0003803000 */
[----:B------:R-:W-:Y:S01]  /*1be20*/  LOP3.LUT R8, R2, R45, RZ, 0xc0, !PT ;  /* 0x0000002d02087212 */ /* 0x000fe200078ec0ff */
[----:B---3--:R-:W-:Y:S02]  /*1be30*/  VIADD R2, R232, 0x4 ;  /* 0x00000004e8027836 */ /* 0x008fe40000000000 */
[----:B------:R-:W3:Y:S01]  /*1be40*/  LDL R232, [R1+0x64] ;  /* 0x0000640001e87983 */ /* 0x000ee20000100800 */
[----:B------:R-:W-:-:S04]  /*1be50*/  LOP3.LUT R3, R3, 0xff, RZ, 0xc0, !PT ;  /* 0x000000ff03037812 */ /* 0x000fc800078ec0ff */
[----:B------:R-:W-:Y:S01]  /*1be60*/  PRMT R9, R3, 0x5410, R4 ;  /* 0x0000541003097816 */ /* 0x000fe20000000004 */
[----:B------:R-:W-:-:S03]  /*1be70*/  IMAD.WIDE.U32 R2, R2, -0x326172a9, RZ ;  /* 0xcd9e8d5702027825 */ /* 0x000fc600078e00ff */
[----:B------:R-:W-:-:S05]  /*1be80*/  LOP3.LUT R4, R71, UR26, R2, 0x96, !PT ;  /* 0x0000001a47047c12 */ /* 0x000fca000f8e9602 */
[----:B------:R-:W-:Y:S01]  /*1be90*/  IMAD.WIDE.U32 R10, R4, -0x2daee0ad, RZ ;  /* 0xd2511f53040a7825 */ /* 0x000fe200078e00ff */
[C---:B------:R-:W-:Y:S02]  /*1bea0*/  PRMT R172, R230.reuse, 0x7610, R172 ;  /* 0x00007610e6ac7816 */ /* 0x040fe400000000ac */
[----:B------:R-:W-:Y:S01]  /*1beb0*/  PRMT R139, R230, 0x7632, R139 ;  /* 0x00007632e68b7816 */ /* 0x000fe2000000008b */
[----:B------:R-:W-:Y:S01]  /*1bec0*/  IMAD.MOV.U32 R230, RZ, RZ, R25 ;  /* 0x000000ffffe67224 */ /* 0x000fe200078e0019 */
[C---:B------:R-:W-:Y:S01]  /*1bed0*/  PRMT R138, R228.reuse, 0x7610, R138 ;  /* 0x00007610e48a7816 */ /* 0x040fe2000000008a */
[----:B------:R-:W-:Y:S01]  /*1bee0*/  @!P0 HFMA2.BF16_V2 R64, -RZ.H0_H0, RZ.H0_H0, -R136.H0_H0 ;  /* 0x200000ffff408231 */ /* 0x000fe20000340988 */
[----:B------:R-:W-:-:S03]  /*1bef0*/  PRMT R137, R228, 0x7632, R137 ;  /* 0x00007632e4897816 */ /* 0x000fc60000000089 */
[----:B------:R-:W-:Y:S01]  /*1bf00*/  @!P3 HFMA2.BF16_V2 R69, -RZ.H0_H0, RZ.H0_H0, -R138.H0_H0 ;  /* 0x200000ffff45b231 */ /* 0x000fe2000034098a */
[----:B------:R-:W-:Y:S02]  /*1bf10*/  PRMT R80, R173, 0x5410, R136 ;  /* 0x00005410ad507816 */ /* 0x000fe40000000088 */
[----:B------:R-:W-:Y:S02]  /*1bf20*/  @!P0 PRMT R136, R64, 0x5410, RZ ;  /* 0x0000541040888816 */ /* 0x000fe400000000ff */
[----:B------:R-:W-:Y:S01]  /*1bf30*/  PRMT R64, R138, 0x5410, R137 ;  /* 0x000054108a407816 */ /* 0x000fe20000000089 */
[----:B------:R-:W-:Y:S01]  /*1bf40*/  IMAD.MOV.U32 R228, RZ, RZ, R27 ;  /* 0x000000ffffe47224 */ /* 0x000fe200078e001b */
[----:B------:R-:W-:Y:S01]  /*1bf50*/  @!P3 PRMT R138, R69, 0x5410, RZ ;  /* 0x00005410458ab816 */ /* 0x000fe200000000ff */
[----:B------:R-:W-:Y:S01]  /*1bf60*/  IMAD.MOV.U32 R69, RZ, RZ, R26 ;  /* 0x000000ffff457224 */ /* 0x000fe200078e001a */
[----:B------:R-:W-:Y:S01]  /*1bf70*/  PRMT R14, R172, 0x5410, R139 ;  /* 0x00005410ac0e7816 */ /* 0x000fe2000000008b */
[----:B------:R-:W-:Y:S01]  /*1bf80*/  STG.E.U16 desc[UR24][R20.64+-0x100], R15 ;  /* 0xffff000f14007986 */ /* 0x000fe2000c101518 */
[----:B------:R-:W-:-:S02]  /*1bf90*/  IMAD.MOV.U32 R60, RZ, RZ, R40 ;  /* 0x000000ffff3c7224 */ /* 0x000fc400078e0028 */
[----:B------:R-:W-:Y:S02]  /*1bfa0*/  IMAD.MOV.U32 R61, RZ, RZ, R41 ;  /* 0x000000ffff3d7224 */ /* 0x000fe400078e0029 */
[----:B------:R-:W-:Y:S02]  /*1bfb0*/  IMAD.MOV.U32 R63, RZ, RZ, R43 ;  /* 0x000000ffff3f7224 */ /* 0x000fe400078e002b */
[----:B------:R-:W-:Y:S02]  /*1bfc0*/  @!P2 HFMA2.BF16_V2 R62, -RZ.H0_H0, RZ.H0_H0, -R174.H0_H0 ;  /* 0x200000ffff3ea231 */ /* 0x000fe400003409ae */
[----:B------:R-:W-:Y:S02]  /*1bfd0*/  @!P1 HFMA2.BF16_V2 R65, -RZ.H0_H0, RZ.H0_H0, -R173.H0_H0 ;  /* 0x200000ffff419231 */ /* 0x000fe400003409ad */
[----:B------:R-:W-:Y:S01]  /*1bfe0*/  @!P6 HFMA2.BF16_V2 R66, -RZ.H0_H0, RZ.H0_H0, -R172.H0_H0 ;  /* 0x200000ffff42e231 */ /* 0x000fe200003409ac */
[----:B------:R-:W-:Y:S01]  /*1bff0*/  @!P2 PRMT R174, R62, 0x5410, RZ ;  /* 0x000054103eaea816 */ /* 0x000fe200000000ff */
[----:B------:R-:W-:-:S02]  /*1c000*/  @!P5 HFMA2.BF16_V2 R67, -RZ.H0_H0, RZ.H0_H0, -R139.H0_H0 ;  /* 0x200000ffff43d231 */ /* 0x000fc4000034098b */
[----:B------:R-:W-:Y:S01]  /*1c010*/  IMAD.MOV.U32 R62, RZ, RZ, R44 ;  /* 0x000000ffff3e7224 */ /* 0x000fe200078e002c */
[----:B------:R-:W-:Y:S01]  /*1c020*/  @!P1 PRMT R173, R65, 0x5410, RZ ;  /* 0x0000541041ad9816 */ /* 0x000fe200000000ff */
[----:B------:R-:W-:Y:S01]  /*1c030*/  IMAD.MOV.U32 R233, RZ, RZ, R55 ;  /* 0x000000ffffe97224 */ /* 0x000fe200078e0037 */
[----:B------:R-:W-:Y:S01]  /*1c040*/  @!P6 PRMT R172, R66, 0x5410, RZ ;  /* 0x0000541042ace816 */ /* 0x000fe200000000ff */
[----:B------:R-:W-:Y:S01]  /*1c050*/  IMAD.MOV.U32 R66, RZ, RZ, R52 ;  /* 0x000000ffff427224 */ /* 0x000fe200078e0034 */
[----:B------:R-:W-:Y:S01]  /*1c060*/  @!P5 PRMT R139, R67, 0x5410, RZ ;  /* 0x00005410438bd816 */ /* 0x000fe200000000ff */
[----:B------:R-:W-:Y:S02]  /*1c070*/  IMAD.MOV.U32 R67, RZ, RZ, R53 ;  /* 0x000000ffff437224 */ /* 0x000fe400078e0035 */
[----:B------:R-:W-:Y:S02]  /*1c080*/  IMAD.MOV.U32 R65, RZ, RZ, R54 ;  /* 0x000000ffff417224 */ /* 0x000fe400078e0036 */
[----:B------:R-:W-:Y:S01]  /*1c090*/  IMAD.MOV.U32 R71, RZ, RZ, R47 ;  /* 0x000000ffff477224 */ /* 0x000fe200078e002f */
[----:B---3--:R-:W-:-:S05]  /*1c0a0*/  LOP3.LUT R3, R3, R232, RZ, 0x3c, !PT ;  /* 0x000000e803037212 */ /* 0x008fca00078e3cff */
[----:B------:R-:W-:-:S05]  /*1c0b0*/  IMAD.WIDE.U32 R2, R3, -0x2daee0ad, RZ ;  /* 0xd2511f5303027825 */ /* 0x000fca00078e00ff */
[----:B------:R-:W-:-:S05]  /*1c0c0*/  LOP3.LUT R3, R3, UR4, R58, 0x96, !PT ;  /* 0x0000000403037c12 */ /* 0x000fca000f8e963a */
[----:B------:R-:W-:Y:S01]  /*1c0d0*/  IMAD.WIDE.U32 R4, R3, -0x326172a9, RZ ;  /* 0xcd9e8d5703047825 */ /* 0x000fe200078e00ff */
[----:B------:R-:W-:-:S04]  /*1c0e0*/  LOP3.LUT R6, R11, UR41, R2, 0x96, !PT ;  /* 0x000000290b067c12 */ /* 0x000fc8000f8e9602 */
[----:B------:R-:W-:-:S05]  /*1c0f0*/  LOP3.LUT R2, R5, UR42, R70, 0x96, !PT ;  /* 0x0000002a05027c12 */ /* 0x000fca000f8e9646 */
[----:B------:R-:W-:-:S05]  /*1c100*/  IMAD.WIDE.U32 R2, R2, -0x2daee0ad, RZ ;  /* 0xd2511f5302027825 */ /* 0x000fca00078e00ff */
[----:B------:R-:W-:Y:S01]  /*1c110*/  LOP3.LUT R5, R3, UR39, R10, 0x96, !PT ;  /* 0x0000002703057c12 */ /* 0x000fe2000f8e960a */
[----:B------:R-:W-:-:S04]  /*1c120*/  IMAD.WIDE.U32 R10, R6, -0x326172a9, RZ ;  /* 0xcd9e8d57060a7825 */ /* 0x000fc800078e00ff */
[----:B------:R-:W-:Y:S01]  /*1c130*/  IMAD.WIDE.U32 R22, R5, -0x326172a9, RZ ;  /* 0xcd9e8d5705167825 */ /* 0x000fe200078e00ff */
[----:B------:R-:W-:-:S05]  /*1c140*/  LOP3.LUT R3, R11, UR40, R4, 0x96, !PT ;  /* 0x000000280b037c12 */ /* 0x000fca000f8e9604 */
[----:B------:R-:W-:Y:S01]  /*1c150*/  IMAD.WIDE.U32 R6, R3, -0x2daee0ad, RZ ;  /* 0xd2511f5303067825 */ /* 0x000fe200078e00ff */
[----:B------:R-:W-:-:S05]  /*1c160*/  LOP3.LUT R3, R23, UR38, R10, 0x96, !PT ;  /* 0x0000002617037c12 */ /* 0x000fca000f8e960a */
[----:B------:R-:W-:Y:S01]  /*1c170*/  IMAD.WIDE.U32 R24, R3, -0x2daee0ad, RZ ;  /* 0xd2511f5303187825 */ /* 0x000fe200078e00ff */
[----:B------:R-:W-:Y:S02]  /*1c180*/  LOP3.LUT R7, R7, UR37, R2, 0x96, !PT ;  /* 0x0000002507077c12 */ /* 0x000fe4000f8e9602 */
[--C-:B------:R-:W-:Y:S02]  /*1c190*/  HSET2.LE.AND R2, R13, R0.reuse, PT ;  /* 0x000000000d027233 */ /* 0x100fe40003803000 */
[--C-:B------:R-:W-:Y:S02]  /*1c1a0*/  HSET2.LE.AND R3, R12, R0.reuse, PT ;  /* 0x000000000c037233 */ /* 0x100fe40003803000 */
[----:B------:R-:W-:Y:S02]  /*1c1b0*/  LOP3.LUT R6, R25, UR18, R6, 0x96, !PT ;  /* 0x0000001219067c12 */ /* 0x000fe4000f8e9606 */
[----:B------:R-:W-:Y:S01]  /*1c1c0*/  HSET2.LE.AND R4, R9, R0, PT ;  /* 0x0000000009047233 */ /* 0x000fe20003803000 */
[----:B------:R-:W-:Y:S01]  /*1c1d0*/  IMAD.WIDE.U32 R26, R7, -0x326172a9, RZ ;  /* 0xcd9e8d57071a7825 */ /* 0x000fe200078e00ff */
[----:B------:R-:W-:-:S02]  /*1c1e0*/  LOP3.LUT R9, R2, R57, RZ, 0xc0, !PT ;  /* 0x0000003902097212 */ /* 0x000fc400078ec0ff */
[----:B------:R-:W-:Y:S01]  /*1c1f0*/  LOP3.LUT R10, R3, R46, RZ, 0xc0, !PT ;  /* 0x0000002e030a7212 */ /* 0x000fe200078ec0ff */
[----:B------:R-:W-:Y:S01]  /*1c200*/  IMAD.WIDE.U32 R2, R6, -0x326172a9, RZ ;  /* 0xcd9e8d5706027825 */ /* 0x000fe200078e00ff */
[----:B------:R-:W-:-:S04]  /*1c210*/  LOP3.LUT R11, R4, R36, RZ, 0xc0, !PT ;  /* 0x00000024040b7212 */ /* 0x000fc800078ec0ff */
[----:B------:R-:W-:-:S04]  /*1c220*/  LOP3.LUT R5, R3, UR27, R26, 0x96, !PT ;  /* 0x0000001b03057c12 */ /* 0x000fc8000f8e961a */
[----:B------:R-:W-:-:S04]  /*1c230*/  LOP3.LUT R4, R5, 0xffff, RZ, 0xc0, !PT ;  /* 0x0000ffff05047812 */ /* 0x000fc800078ec0ff */
[----:B------:R-:W-:Y:S02]  /*1c240*/  SHF.R.U32.HI R6, RZ, 0x8, R4 ;  /* 0x00000008ff067819 */ /* 0x000fe40000011604 */
[----:B------:R-:W-:Y:S02]  /*1c250*/  LOP3.LUT R4, R5, 0xff, RZ, 0xc0, !PT ;  /* 0x000000ff05047812 */ /* 0x000fe400078ec0ff */
[--C-:B------:R-:W-:Y:S02]  /*1c260*/  SHF.R.U32.HI R7, RZ, 0x10, R5.reuse ;  /* 0x00000010ff077819 */ /* 0x100fe40000011605 */
[----:B------:R-:W-:Y:S02]  /*1c270*/  PRMT R4, R4, 0x5410, R6 ;  /* 0x0000541004047816 */ /* 0x000fe40000000006 */
[----:B------:R-:W-:Y:S02]  /*1c280*/  SHF.R.U32.HI R6, RZ, 0x18, R5 ;  /* 0x00000018ff067819 */ /* 0x000fe40000011605 */
[----:B------:R-:W-:-:S02]  /*1c290*/  LOP3.LUT R5, R7, 0xff, RZ, 0xc0, !PT ;  /* 0x000000ff07057812 */ /* 0x000fc400078ec0ff */
[C---:B------:R-:W-:Y:S02]  /*1c2a0*/  LOP3.LUT R3, R2.reuse, 0xffff, RZ, 0xc0, !PT ;  /* 0x0000ffff02037812 */ /* 0x040fe400078ec0ff */
[----:B------:R-:W-:Y:S02]  /*1c2b0*/  PRMT R12, R5, 0x5410, R6 ;  /* 0x00005410050c7816 */ /* 0x000fe40000000006 */
        /* <DEDUP_REMOVED lines=9> */
[----:B------:R-:W1:Y:S01]  /*1c350*/  LDSM.16.MT88.4 R12, [R190+0xa000] ;  /* 0x00a00000be0c783b */ /* 0x000e620000004200 */
[--C-:B------:R-:W-:Y:S02]  /*1c360*/  HSET2.LE.AND R4, R4, R0.reuse, PT ;  /* 0x0000000004047233 */ /* 0x100fe40003803000 */
[--C-:B------:R-:W-:Y:S02]  /*1c370*/  HSET2.LE.AND R3, R6, R0.reuse, PT ;  /* 0x0000000006037233 */ /* 0x100fe40003803000 */
[----:B------:R-:W-:Y:S02]  /*1c380*/  HSET2.LE.AND R7, R7, R0, PT ;  /* 0x0000000007077233 */ /* 0x000fe40003803000 */
[----:B------:R-:W-:Y:S02]  /*1c390*/  LOP3.LUT R4, R4, R18, RZ, 0xc0, !PT ;  /* 0x0000001204047212 */ /* 0x000fe400078ec0ff */
[----:B------:R-:W-:-:S02]  /*1c3a0*/  LOP3.LUT R6, R3, R19, RZ, 0xc0, !PT ;  /* 0x0000001303067212 */ /* 0x000fc400078ec0ff */
[----:B------:R-:W-:Y:S01]  /*1c3b0*/  LOP3.LUT R7, R7, R16, RZ, 0xc0, !PT ;  /* 0x0000001007077212 */ /* 0x000fe200078ec0ff */
        /* <DEDUP_REMOVED lines=8> */
[----:B------:R-:W-:-:S04]  /*1c440*/  IMAD.MOV.U32 R70, RZ, RZ, R42 ;  /* 0x000000ffff467224 */ /* 0x000fc800078e002a */
[-C--:B-1----:R-:W-:Y:S06]  /*1c450*/  HMMA.16816.F32.BF16 R160, R8, R12.reuse, R160 ;  /* 0x0000000c08a0723c */ /* 0x082fec00000418a0 */
[C---:B------:R-:W-:Y:S06]  /*1c460*/  HMMA.16816.F32.BF16 R144, R4.reuse, R12, R144 ;  /* 0x0000000c0490723c */ /* 0x040fec0000041890 */
[-C--:B------:R-:W-:Y:S06]  /*1c470*/  HMMA.16816.F32.BF16 R140, R4, R14.reuse, R140 ;  /* 0x0000000e048c723c */ /* 0x080fec000004188c */
[----:B------:R-:W-:Y:S01]  /*1c480*/  HMMA.16816.F32.BF16 R40, R8, R14, R156 ;  /* 0x0000000e0828723c */ /* 0x000fe2000004189c */
[----:B------:R-:W1:Y:S01]  /*1c490*/  LDSM.16.MT88.4 R12, [R195+0xa000] ;  /* 0x00a00000c30c783b */ /* 0x000e620000004200 */
[----:B------:R-:W-:-:S02]  /*1c4a0*/  IMAD.MOV.U32 R232, RZ, RZ, R56 ;  /* 0x000000ffffe87224 */ /* 0x000fc400078e0038 */
[----:B------:R-:W-:Y:S02]  /*1c4b0*/  @!P4 HFMA2.BF16_V2 R68, -RZ.H0_H0, RZ.H0_H0, -R137.H0_H0 ;  /* 0x200000ffff44c231 */ /* 0x000fe40000340989 */
[----:B------:R-:W-:Y:S02]  /*1c4c0*/  IMAD.MOV.U32 R48, RZ, RZ, R201 ;  /* 0x000000ffff307224 */ /* 0x000fe400078e00c9 */
[----:B------:R-:W-:Y:S01]  /*1c4d0*/  IMAD.MOV.U32 R49, RZ, RZ, R200 ;  /* 0x000000ffff317224 */ /* 0x000fe200078e00c8 */
[----:B------:R-:W-:Y:S02]  /*1c4e0*/  MOV R156, R71 ;  /* 0x00000047009c7202 */ /* 0x000fe40000000f00 */
[----:B------:R-:W-:Y:S01]  /*1c4f0*/  @!P4 PRMT R137, R68, 0x5410, RZ ;  /* 0x000054104489c816 */ /* 0x000fe200000000ff */
[----:B------:R-:W-:Y:S01]  /*1c500*/  IMAD.MOV.U32 R68, RZ, RZ, R199 ;  /* 0x000000ffff447224 */ /* 0x000fe200078e00c7 */
[----:B------:R-:W-:Y:S01]  /*1c510*/  STG.E.U16 desc[UR24][R20.64+-0xfe], R214 ;  /* 0xffff02d614007986 */ /* 0x000fe2000c101518 */
        /* <DEDUP_REMOVED lines=9> */
[----:B------:R-:W-:Y:S02]  /*1c5b0*/  IMAD.MOV.U32 R165, RZ, RZ, R67 ;  /* 0x000000ffffa57224 */ /* 0x000fe400078e0043 */
[----:B------:R-:W-:Y:S02]  /*1c5c0*/  IMAD.MOV.U32 R166, RZ, RZ, R66 ;  /* 0x000000ffffa67224 */ /* 0x000fe400078e0042 */
[----:B------:R-:W-:Y:S02]  /*1c5d0*/  IMAD.MOV.U32 R167, RZ, RZ, R65 ;  /* 0x000000ffffa77224 */ /* 0x000fe400078e0041 */
[----:B------:R-:W-:-:S02]  /*1c5e0*/  IMAD.MOV.U32 R3, RZ, RZ, R232 ;  /* 0x000000ffff037224 */ /* 0x000fc400078e00e8 */
[----:B------:R-:W-:Y:S02]  /*1c5f0*/  IMAD.MOV.U32 R164, RZ, RZ, R69 ;  /* 0x000000ffffa47224 */ /* 0x000fe400078e0045 */
[----:B------:R-:W-:Y:S01]  /*1c600*/  IMAD.MOV.U32 R16, RZ, RZ, R233 ;  /* 0x000000ffff107224 */ /* 0x000fe200078e00e9 */
[----:B------:R-:W-:Y:S01]  /*1c610*/  STG.E.U16 desc[UR24][R32.64+-0x100], R212 ;  /* 0xffff00d420007986 */ /* 0x000fe2000c101518 */
[----:B------:R-:W-:Y:S02]  /*1c620*/  IMAD.MOV.U32 R67, RZ, RZ, R79 ;  /* 0x000000ffff437224 */ /* 0x000fe400078e004f */
[----:B------:R-:W-:Y:S01]  /*1c630*/  IMAD.MOV.U32 R232, RZ, RZ, R78 ;  /* 0x000000ffffe87224 */ /* 0x000fe200078e004e */
[----:B------:R-:W-:Y:S01]  /*1c640*/  STG.E.U16 desc[UR24][R32.64+-0xfe], R213 ;  /* 0xffff02d520007986 */ /* 0x000fe2000c101518 */
[----:B------:R-:W-:Y:S02]  /*1c650*/  IMAD.MOV.U32 R66, RZ, RZ, R77 ;  /* 0x000000ffff427224 */ /* 0x000fe400078e004d */
[----:B------:R-:W-:Y:S01]  /*1c660*/  IMAD.MOV.U32 R65, RZ, RZ, R76 ;  /* 0x000000ffff417224 */ /* 0x000fe200078e004c */
[----:B------:R3:W5:Y:S01]  /*1c670*/  LDL.LU R200, [R1+0xd8] ;  /* 0x0000d80001c87983 */ /* 0x0007620000300800 */
[----:B------:R-:W-:Y:S01]  /*1c680*/  IMAD.MOV.U32 R103, RZ, RZ, R70 ;  /* 0x000000ffff677224 */ /* 0x000fe200078e0046 */
[----:B-1----:R-:W-:Y:S01]  /*1c690*/  HMMA.16816.F32.BF16 R228, R8, R12, R228 ;  /* 0x0000000c08e4723c */ /* 0x002fe200000418e4 */
        /* <DEDUP_REMOVED lines=8> */
[----:B------:R-:W-:Y:S04]  /*1c720*/  STG.E.U16 desc[UR24][R30.64+-0x100], R183 ;  /* 0xffff00b71e007986 */ /* 0x000fe8000c101518 */
[----:B------:R-:W-:Y:S01]  /*1c730*/  STG.E.U16 desc[UR24][R30.64+-0xfe], R182 ;  /* 0xffff02b61e007986 */ /* 0x000fe2000c101518 */
[----:B------:R-:W-:Y:S03]  /*1c740*/  HMMA.16816.F32.BF16 R116, R8, R14, R156 ;  /* 0x0000000e0874723c */ /* 0x000fe6000004189c */
        /* <DEDUP_REMOVED lines=9> */
[----:B------:R-:W4:Y:S01]  /*1c7e0*/  LDSM.16.MT88.4 R16, [R195+0xb000] ;  /* 0x00b00000c310783b */ /* 0x000f220000004200 */
[-C--:B-1----:R-:W-:Y:S06]  /*1c7f0*/  HMMA.16816.F32.BF16 R236, R8, R12.reuse, R164 ;  /* 0x0000000c08ec723c */ /* 0x082fec00000418a4 */
[C---:B------:R-:W-:Y:S06]  /*1c800*/  HMMA.16816.F32.BF16 R72, R4.reuse, R12, R72 ;  /* 0x0000000c0448723c */ /* 0x040fec0000041848 */
[-C--:B------:R-:W-:Y:S06]  /*1c810*/  HMMA.16816.F32.BF16 R84, R4, R14.reuse, R128 ;  /* 0x0000000e0454723c */ /* 0x080fec0000041880 */
[----:B------:R-:W-:Y:S01]  /*1c820*/  HMMA.16816.F32.BF16 R232, R8, R14, R232 ;  /* 0x0000000e08e8723c */ /* 0x000fe200000418e8 */
[----:B------:R-:W1:Y:S01]  /*1c830*/  LDSM.16.MT88.4 R12, [R192+0xb000] ;  /* 0x00b00000c00c783b */ /* 0x000e620000004200 */
[----:B------:R-:W-:-:S02]  /*1c840*/  IMAD.MOV.U32 R2, RZ, RZ, R246 ;  /* 0x000000ffff027224 */ /* 0x000fc400078e00f6 */
[----:B------:R-:W-:Y:S02]  /*1c850*/  IMAD.MOV.U32 R50, RZ, RZ, R249 ;  /* 0x000000ffff327224 */ /* 0x000fe400078e00f9 */
[----:B------:R-:W-:Y:S02]  /*1c860*/  IMAD.MOV.U32 R248, RZ, RZ, R198 ;  /* 0x000000fffff87224 */ /* 0x000fe400078e00c6 */
[----:B------:R-:W-:Y:S02]  /*1c870*/  IMAD.MOV.U32 R249, RZ, RZ, R197 ;  /* 0x000000fffff97224 */ /* 0x000fe400078e00c5 */
[----:B------:R-:W-:Y:S02]  /*1c880*/  IMAD.MOV.U32 R250, RZ, RZ, R196 ;  /* 0x000000fffffa7224 */ /* 0x000fe400078e00c4 */
[----:B------:R-:W-:Y:S02]  /*1c890*/  IMAD.MOV.U32 R251, RZ, RZ, R193 ;  /* 0x000000fffffb7224 */ /* 0x000fe400078e00c1 */
[----:B------:R-:W-:Y:S01]  /*1c8a0*/  IMAD.MOV.U32 R247, RZ, RZ, R189 ;  /* 0x000000fffff77224 */ /* 0x000fe200078e00bd */
[----:B----4-:R-:W-:Y:S01]  /*1c8b0*/  HMMA.16816.F32.BF16 R100, R8, R16, R100 ;  /* 0x000000100864723c */ /* 0x010fe20000041864 */
[----:B------:R-:W-:-:S02]  /*1c8c0*/  IMAD.MOV.U32 R246, RZ, RZ, R191 ;  /* 0x000000fffff67224 */ /* 0x000fc400078e00bf */
[----:B------:R-:W-:Y:S02]  /*1c8d0*/  IMAD.MOV.U32 R113, RZ, RZ, R3 ;  /* 0x000000ffff717224 */ /* 0x000fe400078e0003 */
[----:B------:R-:W-:Y:S01]  /*1c8e0*/  IMAD.MOV.U32 R158, RZ, RZ, R49 ;  /* 0x000000ffff9e7224 */ /* 0x000fe200078e0031 */
[----:B------:R-:W-:Y:S01]  /*1c8f0*/  MOV R159, R67 ;  /* 0x00000043009f7202 */ /* 0x000fe20000000f00 */
[C---:B-1----:R-:W-:Y:S06]  /*1c900*/  HMMA.16816.F32.BF16 R88, R4.reuse, R12, R88 ;  /* 0x0000000c0458723c */ /* 0x042fec0000041858 */
[----:B------:R-:W-:Y:S01]  /*1c910*/  HMMA.16816.F32.BF16 R92, R4, R14, R92 ;  /* 0x0000000e045c723c */ /* 0x000fe2000004185c */
[----:B------:R-:W-:Y:S01]  /*1c920*/  IMAD.MOV.U32 R115, RZ, RZ, R2 ;  /* 0x000000ffff737224 */ /* 0x000fe200078e0002 */
[----:B--2---:R-:W-:Y:S04]  /*1c930*/  STG.E.U16 desc[UR24][R28.64+-0x100], R172 ;  /* 0xffff00ac1c007986 */ /* 0x004fe8000c101518 */
[C---:B------:R-:W-:Y:S01]  /*1c940*/  HMMA.16816.F32.BF16 R248, R8.reuse, R12, R248 ;  /* 0x0000000c08f8723c */ /* 0x040fe200000418f8 */
[----:B------:R-:W-:Y:S01]  /*1c950*/  IMAD.MOV.U32 R166, RZ, RZ, R66 ;  /* 0x000000ffffa67224 */ /* 0x000fe200078e0042 */
[----:B------:R-:W-:Y:S04]  /*1c960*/  STG.E.U16 desc[UR24][R28.64+-0xfe], R139 ;  /* 0xffff028b1c007986 */ /* 0x000fe8000c101518 */
[----:B------:R-:W-:Y:S01]  /*1c970*/  HMMA.16816.F32.BF16 R244, R8, R14, R244 ;  /* 0x0000000e08f4723c */ /* 0x000fe200000418f4 */
[----:B------:R-:W1:Y:S01]  /*1c980*/  LDSM.16.MT88.4 R12, [R194+0xb000] ;  /* 0x00b00000c20c783b */ /* 0x000e620000004200 */
[----:B------:R-:W-:-:S02]  /*1c990*/  IMAD.MOV.U32 R49, RZ, RZ, R51 ;  /* 0x000000ffff317224 */ /* 0x000fc400078e0033 */
[----:B------:R-:W-:Y:S01]  /*1c9a0*/  IMAD.MOV.U32 R167, RZ, RZ, R65 ;  /* 0x000000ffffa77224 */ /* 0x000fe200078e0041 */
[----:B------:R3:W5:Y:S01]  /*1c9b0*/  LDL.LU R198, [R1+0xd0] ;  /* 0x0000d00001c67983 */ /* 0x0007620000300800 */
[----:B------:R-:W-:Y:S01]  /*1c9c0*/  IMAD.MOV.U32 R51, RZ, RZ, R99 ;  /* 0x000000ffff337224 */ /* 0x000fe200078e0063 */
[C---:B------:R-:W-:Y:S01]  /*1c9d0*/  HMMA.16816.F32.BF16 R104, R4.reuse, R16, R104 ;  /* 0x000000100468723c */ /* 0x040fe20000041868 */
[----:B------:R-:W-:Y:S02]  /*1c9e0*/  IMAD.MOV.U32 R99, RZ, RZ, R100 ;  /* 0x000000ffff637224 */ /* 0x000fe400078e0064 */
[----:B------:R-:W-:Y:S02]  /*1c9f0*/  IMAD.MOV.U32 R67, RZ, RZ, R101 ;  /* 0x000000ffff437224 */ /* 0x000fe400078e0065 */
[----:B------:R-:W-:Y:S01]  /*1ca00*/  IMAD.MOV.U32 R66, RZ, RZ, R102 ;  /* 0x000000ffff427224 */ /* 0x000fe200078e0066 */
[----:B------:R-:W-:Y:S01]  /*1ca10*/  HMMA.16816.F32.BF16 R108, R4, R18, R108 ;  /* 0x00000012046c723c */ /* 0x000fe2000004186c */
[----:B------:R-:W-:-:S02]  /*1ca20*/  IMAD.MOV.U32 R65, RZ, RZ, R103 ;  /* 0x000000ffff417224 */ /* 0x000fc400078e0067 */
[----:B------:R-:W-:-:S03]  /*1ca30*/  IMAD.WIDE.U32 R2, R35, -0x2daee0ad, RZ ;  /* 0xd2511f5323027825 */ /* 0x000fc600078e00ff */
[----:B------:R-:W-:Y:S06]  /*1ca40*/  HMMA.16816.F32.BF16 R240, R8, R18, R240 ;  /* 0x0000001208f0723c */ /* 0x000fec00000418f0 */
[C---:B-1----:R-:W-:Y:S01]  /*1ca50*/  HMMA.16816.F32.BF16 R120, R4.reuse, R12, R120 ;  /* 0x0000000c0478723c */ /* 0x042fe20000041878 */
[----:B------:R-:W-:Y:S01]  /*1ca60*/  IMAD.MOV.U32 R26, RZ, RZ, R167 ;  /* 0x000000ffff1a7224 */ /* 0x000fe200078e00a7 */
[----:B------:R-:W-:Y:S04]  /*1ca70*/  STG.E.U16 desc[UR24][R20.64+-0xf0], R211 ;  /* 0xffff10d314007986 */ /* 0x000fe8000c101518 */
[----:B------:R-:W-:Y:S01]  /*1ca80*/  HMMA.16816.F32.BF16 R100, R4, R14, R124 ;  /* 0x0000000e0464723c */ /* 0x000fe2000004187c */
[----:B------:R-:W-:Y:S04]  /*1ca90*/  STG.E.U16 desc[UR24][R20.64+-0xee], R209 ;  /* 0xffff12d114007986 */ /* 0x000fe8000c101518 */
[----:B------:R3:W5:Y:S01]  /*1caa0*/  LDL.LU R197, [R1+0xcc] ;  /* 0x0000cc0001c57983 */ /* 0x0007620000300800 */
[C---:B------:R-:W-:Y:S06]  /*1cab0*/  HMMA.16816.F32.BF16 R4, R8.reuse, R12, R112 ;  /* 0x0000000c0804723c */ /* 0x040fec0000041870 */
[----:B------:R-:W-:Y:S01]  /*1cac0*/  HMMA.16816.F32.BF16 R16, R8, R14, R156 ;  /* 0x0000000e0810723c */ /* 0x000fe2000004189c */
[----:B------:R-:W-:Y:S01]  /*1cad0*/  SHF.R.U32.HI R12, RZ, 0x18, R2 ;  /* 0x00000018ff0c7819 */ /* 0x000fe20000011602 */
[----:B------:R-:W-:Y:S01]  /*1cae0*/  IMAD.MOV.U32 R35, RZ, RZ, R166 ;  /* 0x000000ffff237224 */ /* 0x000fe200078e00a6 */
[----:B------:R-:W-:Y:S04]  /*1caf0*/  LDSM.16.MT88.4 R156, [R192+0xa800] ;  /* 0x00a80000c09c783b */ /* 0x000fe80000004200 */
[----:B------:R-:W-:Y:S01]  /*1cb00*/  LOP3.LUT R11, R2, 0xff, RZ, 0xc0, !PT ;  /* 0x000000ff020b7812 */ /* 0x000fe200078ec0ff */
[----:B------:R-:W1:Y:S01]  /*1cb10*/  LDSM.16.MT88.4 R164, [R190+0xa800] ;  /* 0x00a80000bea4783b */ /* 0x000e620000004200 */
[----:B------:R-:W-:Y:S01]  /*1cb20*/  SHF.R.U32.HI R10, RZ, 0x10, R2 ;  /* 0x00000010ff0a7819 */ /* 0x000fe20000011602 */
[----:B------:R-:W-:-:S02]  /*1cb30*/  IMAD.MOV.U32 R23, RZ, RZ, R51 ;  /* 0x000000ffff177224 */ /* 0x000fc400078e0033 */
[----:B------:R-:W-:Y:S01]  /*1cb40*/  IMAD.MOV.U32 R25, RZ, RZ, R66 ;  /* 0x000000ffff197224 */ /* 0x000fe200078e0042 */
[----:B------:R-:W-:Y:S04]  /*1cb50*/  STG.E.U16 desc[UR24][R32.64+-0xf0], R208 ;  /* 0xffff10d020007986 */ /* 0x000fe8000c101518 */
[----:B------:R-:W-:Y:S01]  /*1cb60*/  STG.E.U16 desc[UR24][R32.64+-0xee], R207 ;  /* 0xffff12cf20007986 */ /* 0x000fe2000c101518 */
[----:B------:R-:W-:Y:S01]  /*1cb70*/  IMAD.MOV.U32 R115, RZ, RZ, R4 ;  /* 0x000000ffff737224 */ /* 0x000fe200078e0004 */
[----:B------:R-:W-:Y:S01]  /*1cb80*/  LOP3.LUT R4, R27, UR36, R22, 0x96, !PT ;  /* 0x000000241b047c12 */ /* 0x000fe2000f8e9616 */
[----:B------:R-:W-:Y:S01]  /*1cb90*/  IMAD.MOV.U32 R114, RZ, RZ, R5 ;  /* 0x000000ffff727224 */ /* 0x000fe200078e0005 */
[----:B------:R-:W-:Y:S01]  /*1cba0*/  LOP3.LUT R5, R3, UR21, R34, 0x96, !PT ;  /* 0x0000001503057c12 */ /* 0x000fe2000f8e9622 */
[----:B------:R-:W-:Y:S01]  /*1cbb0*/  IMAD.MOV.U32 R113, RZ, RZ, R6 ;  /* 0x000000ffff717224 */ /* 0x000fe200078e0006 */
[----:B------:R-:W-:Y:S01]  /*1cbc0*/  LOP3.LUT R6, R2, 0xffff, RZ, 0xc0, !PT ;  /* 0x0000ffff02067812 */ /* 0x000fe200078ec0ff */
[----:B------:R-:W-:Y:S01]  /*1cbd0*/  IMAD.WIDE.U32 R2, R4, -0x2daee0ad, RZ ;  /* 0xd2511f5304027825 */ /* 0x000fe200078e00ff */
[----:B------:R3:W5:Y:S02]  /*1cbe0*/  LDL.LU R196, [R1+0xc8] ;  /* 0x0000c80001c47983 */ /* 0x0007640000300800 */
[----:B------:R-:W-:-:S02]  /*1cbf0*/  SHF.R.U32.HI R6, RZ, 0x8, R6 ;  /* 0x00000008ff067819 */ /* 0x000fc40000011606 */
[----:B------:R-:W-:Y:S01]  /*1cc00*/  SHF.R.U32.HI R8, RZ, 0x10, R2 ;  /* 0x00000010ff087819 */ /* 0x000fe20000011602 */
[----:B------:R-:W-:Y:S01]  /*1cc10*/  IMAD.MOV.U32 R112, RZ, RZ, R7 ;  /* 0x000000ffff707224 */ /* 0x000fe200078e0007 */
[----:B------:R-:W-:Y:S01]  /*1cc20*/  LOP3.LUT R4, R3, UR21, R24, 0x96, !PT ;  /* 0x0000001503047c12 */ /* 0x000fe2000f8e9618 */
[----:B------:R-:W-:Y:S01]  /*1cc30*/  IMAD.MOV.U32 R27, RZ, RZ, R48 ;  /* 0x000000ffff1b7224 */ /* 0x000fe200078e0030 */
[----:B------:R-:W-:Y:S01]  /*1cc40*/  PRMT R14, R11, 0x5410, R6 ;  /* 0x000054100b0e7816 */ /* 0x000fe20000000006 */
[----:B------:R-:W-:Y:S01]  /*1cc50*/  IMAD.MOV.U32 R22, RZ, RZ, R49 ;  /* 0x000000ffff167224 */ /* 0x000fe200078e0031 */
[C---:B------:R-:W-:Y:S01]  /*1cc60*/  LOP3.LUT R3, R2.reuse, 0xffff, RZ, 0xc0, !PT ;  /* 0x0000ffff02037812 */ /* 0x040fe200078ec0ff */
[----:B------:R-:W-:Y:S01]  /*1cc70*/  IMAD.MOV.U32 R15, RZ, RZ, R50 ;  /* 0x000000ffff0f7224 */ /* 0x000fe200078e0032 */
[----:B------:R-:W-:Y:S01]  /*1cc80*/  LOP3.LUT R9, R2, 0xff, RZ, 0xc0, !PT ;  /* 0x000000ff02097812 */ /* 0x000fe200078ec0ff */
[----:B------:R-:W2:Y:S01]  /*1cc90*/  LDSM.16.MT88.4 R48, [R195+0xa800] ;  /* 0x00a80000c330783b */ /* 0x000ea20000004200 */
[----:B------:R-:W-:-:S02]  /*1cca0*/  SHF.R.U32.HI R7, RZ, 0x18, R2 ;  /* 0x00000018ff077819 */ /* 0x000fc40000011602 */
[----:B------:R-:W-:Y:S01]  /*1ccb0*/  LOP3.LUT R6, R10, 0xff, RZ, 0xc0, !PT ;  /* 0x000000ff0a067812 */ /* 0x000fe200078ec0ff */
[----:B------:R-:W-:Y:S01]  /*1ccc0*/  IMAD.MOV.U32 R34, RZ, RZ, R65 ;  /* 0x000000ffff227224 */ /* 0x000fe200078e0041 */
[----:B------:R-:W-:Y:S01]  /*1ccd0*/  LOP3.LUT R2, R8, 0xff, RZ, 0xc0, !PT ;  /* 0x000000ff08027812 */ /* 0x000fe200078ec0ff */
[----:B------:R-:W-:Y:S01]  /*1cce0*/  STG.E.U16 desc[UR24][R30.64+-0xf0], R181 ;  /* 0xffff10b51e007986 */ /* 0x000fe2000c101518 */
[----:B------:R-:W-:Y:S02]  /*1ccf0*/  PRMT R13, R6, 0x5410, R12 ;  /* 0x00005410060d7816 */ /* 0x000fe4000000000c */
[----:B------:R-:W-:Y:S01]  /*1cd00*/  SHF.R.U32.HI R3, RZ, 0x8, R3 ;  /* 0x00000008ff037819 */ /* 0x000fe20000011603 */
[----:B------:R-:W-:Y:S01]  /*1cd10*/  STG.E.U16 desc[UR24][R30.64+-0xee], R180 ;  /* 0xffff12b41e007986 */ /* 0x000fe2000c101518 */
[----:B------:R-:W-:Y:S02]  /*1cd20*/  PRMT R12, R2, 0x5410, R7 ;  /* 0x00005410020c7816 */ /* 0x000fe40000000007 */
[----:B------:R-:W-:Y:S01]  /*1cd30*/  LOP3.LUT R2, R5, 0xffff, RZ, 0xc0, !PT ;  /* 0x0000ffff05027812 */ /* 0x000fe200078ec0ff */
[----:B------:R3:W5:Y:S01]  /*1cd40*/  LDL.LU R193, [R1+0xc4] ;  /* 0x0000c40001c17983 */ /* 0x0007620000300800 */
[----:B------:R-:W-:-:S02]  /*1cd50*/  PRMT R11, R9, 0x5410, R3 ;  /* 0x00005410090b7816 */ /* 0x000fc40000000003 */
[----:B------:R-:W-:Y:S02]  /*1cd60*/  SHF.R.U32.HI R3, RZ, 0x8, R2 ;  /* 0x00000008ff037819 */ /* 0x000fe40000011602 */
[----:B------:R-:W-:Y:S02]  /*1cd70*/  SHF.R.U32.HI R8, RZ, 0x18, R5 ;  /* 0x00000018ff087819 */ /* 0x000fe40000011605 */
[----:B------:R-:W-:Y:S01]  /*1cd80*/  SHF.R.U32.HI R6, RZ, 0x10, R4 ;  /* 0x00000010ff067819 */ /* 0x000fe20000011604 */
[----:B------:R-:W-:Y:S01]  /*1cd90*/  IMAD.MOV.U32 R24, RZ, RZ, R67 ;  /* 0x000000ffff187224 */ /* 0x000fe200078e0043 */
[----:B------:R-:W-:Y:S01]  /*1cda0*/  LOP3.LUT R2, R5, 0xff, RZ, 0xc0, !PT ;  /* 0x000000ff05027812 */ /* 0x000fe200078ec0ff */
[----:B------:R-:W-:Y:S03]  /*1cdb0*/  STG.E.U16 desc[UR24][R28.64+-0xf0], R179 ;  /* 0xffff10b31c007986 */ /* 0x000fe6000c101518 */
[----:B------:R-:W-:Y:S01]  /*1cdc0*/  PRMT R10, R2, 0x5410, R3 ;  /* 0x00005410020a7816 */ /* 0x000fe20000000003 */
[----:B------:R-:W-:Y:S01]  /*1cdd0*/  STG.E.U16 desc[UR24][R28.64+-0xee], R178 ;  /* 0xffff12b21c007986 */ /* 0x000fe2000c101518 */
[----:B------:R-:W-:-:S02]  /*1cde0*/  SHF.R.U32.HI R3, RZ, 0x10, R5 ;  /* 0x00000010ff037819 */ /* 0x000fc40000011605 */
[C---:B------:R-:W-:Y:S01]  /*1cdf0*/  LOP3.LUT R2, R4.reuse, 0xffff, RZ, 0xc0, !PT ;  /* 0x0000ffff04027812 */ /* 0x040fe200078ec0ff */
[----:B------:R3:W5:Y:S01]  /*1ce00*/  LDL.LU R191, [R1+0xc0] ;  /* 0x0000c00001bf7983 */ /* 0x0007620000300800 */
[----:B------:R-:W-:Y:S02]  /*1ce10*/  LOP3.LUT R7, R4, 0xff, RZ, 0xc0, !PT ;  /* 0x000000ff04077812 */ /* 0x000fe400078ec0ff */
[----:B------:R-:W-:Y:S01]  /*1ce20*/  SHF.R.U32.HI R5, RZ, 0x18, R4 ;  /* 0x00000018ff057819 */ /* 0x000fe20000011604 */
[----:B------:R-:W-:Y:S01]  /*1ce30*/  STG.E.U16 desc[UR24][R20.64+-0xe0], R206 ;  /* 0xffff20ce14007986 */ /* 0x000fe2000c101518 */
[----:B------:R-:W-:Y:S02]  /*1ce40*/  LOP3.LUT R4, R3, 0xff, RZ, 0xc0, !PT ;  /* 0x000000ff03047812 */ /* 0x000fe400078ec0ff */
[----:B------:R-:W-:Y:S01]  /*1ce50*/  SHF.R.U32.HI R3, RZ, 0x8, R2 ;  /* 0x00000008ff037819 */ /* 0x000fe20000011602 */
[----:B------:R-:W-:Y:S01]  /*1ce60*/  STG.E.U16 desc[UR24][R20.64+-0xde], R205 ;  /* 0xffff22cd14007986 */ /* 0x000fe2000c101518 */
[----:B------:R-:W-:-:S02]  /*1ce70*/  LOP3.LUT R2, R6, 0xff, RZ, 0xc0, !PT ;  /* 0x000000ff06027812 */ /* 0x000fc400078ec0ff */
[----:B------:R-:W-:Y:S01]  /*1ce80*/  PRMT R8, R4, 0x5410, R8 ;  /* 0x0000541004087816 */ /* 0x000fe20000000008 */
[----:B------:R3:W5:Y:S01]  /*1ce90*/  LDL.LU R189, [R1+0xbc] ;  /* 0x0000bc0001bd7983 */ /* 0x0007620000300800 */
[----:B------:R-:W-:Y:S02]  /*1cea0*/  PRMT R6, R7, 0x5410, R3 ;  /* 0x0000541007067816 */ /* 0x000fe40000000003 */
[----:B------:R-:W-:Y:S02]  /*1ceb0*/  PRMT R9, R2, 0x5410, R5 ;  /* 0x0000541002097816 */ /* 0x000fe40000000005 */
[--C-:B------:R-:W-:Y:S02]  /*1cec0*/  HSET2.LE.AND R3, R8, R0.reuse, PT ;  /* 0x0000000008037233 */ /* 0x100fe40003803000 */
[--C-:B------:R-:W-:Y:S02]  /*1ced0*/  HSET2.LE.AND R4, R14, R0.reuse, PT ;  /* 0x000000000e047233 */ /* 0x100fe40003803000 */
[----:B------:R-:W-:-:S02]  /*1cee0*/  HSET2.LE.AND R5, R13, R0, PT ;  /* 0x000000000d057233 */ /* 0x000fc40003803000 */
[--C-:B------:R-:W-:Y:S02]  /*1cef0*/  HSET2.LE.AND R7, R11, R0.reuse, PT ;  /* 0x000000000b077233 */ /* 0x100fe40003803000 */
[--C-:B------:R-:W-:Y:S02]  /*1cf00*/  HSET2.LE.AND R2, R10, R0.reuse, PT ;  /* 0x000000000a027233 */ /* 0x100fe40003803000 */
[--C-:B------:R-:W-:Y:S02]  /*1cf10*/  HSET2.LE.AND R8, R12, R0.reuse, PT ;  /* 0x000000000c087233 */ /* 0x100fe40003803000 */
[--C-:B------:R-:W-:Y:S02]  /*1cf20*/  HSET2.LE.AND R6, R6, R0.reuse, PT ;  /* 0x0000000006067233 */ /* 0x100fe40003803000 */
[----:B------:R-:W-:Y:S01]  /*1cf30*/  HSET2.LE.AND R0, R9, R0, PT ;  /* 0x0000000009007233 */ /* 0x000fe20003803000 */
[----:B------:R-:W-:Y:S01]  /*1cf40*/  IMAD.MOV.U32 R9, RZ, RZ, R114 ;  /* 0x000000ffff097224 */ /* 0x000fe200078e0072 */
[----:B------:R-:W-:Y:S01]  /*1cf50*/  LOP3.LUT R127, R8, R80, RZ, 0xc0, !PT ;  /* 0x00000050087f7212 */ /* 0x000fe200078ec0ff */
        /* <DEDUP_REMOVED lines=8> */
[----:B------:R-:W4:Y:S01]  /*1cfe0*/  LDSM.16.MT88.4 R64, [R194+0xa800] ;  /* 0x00a80000c240783b */ /* 0x000f220000004200 */
[----:B------:R-:W-:-:S02]  /*1cff0*/  LOP3.LUT R131, R5, R83, RZ, 0xc0, !PT ;  /* 0x0000005305837212 */ /* 0x000fc400078ec0ff */
[----:B------:R-:W-:Y:S01]  /*1d000*/  LOP3.LUT R124, R6, R82, RZ, 0xc0, !PT ;  /* 0x00000052067c7212 */ /* 0x000fe200078ec0ff */
[----:B------:R-:W-:Y:S01]  /*1d010*/  LDSM.16.MT88.4 R96, [R192+0xb800] ;  /* 0x00b80000c060783b */ /* 0x000fe20000004200 */
[----:B------:R-:W-:-:S03]  /*1d020*/  LOP3.LUT R126, R7, R81, RZ, 0xc0, !PT ;  /* 0x00000051077e7212 */ /* 0x000fc600078ec0ff */
[----:B------:R-:W3:Y:S04]  /*1d030*/  LDSM.16.MT88.4 R80, [R190+0xb800] ;  /* 0x00b80000be50783b */ /* 0x000ee80000004200 */
[----:B------:R-:W3:Y:S04]  /*1d040*/  LDSM.16.MT88.4 R112, [R195+0xb800] ;  /* 0x00b80000c370783b */ /* 0x000ee80000004200 */
[----:B------:R-:W3:Y:S01]  /*1d050*/  LDSM.16.MT88.4 R4, [R194+0xb800] ;  /* 0x00b80000c204783b */ /* 0x000ee20000004200 */
[-C--:B-1----:R-:W-:Y:S06]  /*1d060*/  HMMA.16816.F32.BF16 R168, R128, R164.reuse, R168 ;  /* 0x000000a480a8723c */ /* 0x082fec00000418a8 */
[C---:B------:R-:W-:Y:S06]  /*1d070*/  HMMA.16816.F32.BF16 R152, R124.reuse, R164, R152 ;  /* 0x000000a47c98723c */ /* 0x040fec0000041898 */
[----:B------:R-:W-:Y:S01]  /*1d080*/  HMMA.16816.F32.BF16 R148, R124, R166, R148 ;  /* 0x000000a67c94723c */ /* 0x000fe20000041894 */
[----:B------:R-:W-:-:S05]  /*1d090*/  FADD.FTZ R0, R26, R35 ;  /* 0x000000231a007221 */ /* 0x000fca0000010000 */
[C---:B------:R-:W-:Y:S06]  /*1d0a0*/  HMMA.16816.F32.BF16 R164, R128.reuse, R166, R36 ;  /* 0x000000a680a4723c */ /* 0x040fec0000041824 */
[-C--:B------:R-:W-:Y:S06]  /*1d0b0*/  HMMA.16816.F32.BF16 R160, R128, R156.reuse, R160 ;  /* 0x0000009c80a0723c */ /* 0x080fec00000418a0 */
[C---:B------:R-:W-:Y:S06]  /*1d0c0*/  HMMA.16816.F32.BF16 R144, R124.reuse, R156, R144 ;  /* 0x0000009c7c90723c */ /* 0x040fec0000041890 */
[-C--:B------:R-:W-:Y:S06]  /*1d0d0*/  HMMA.16816.F32.BF16 R140, R124, R158.reuse, R140 ;  /* 0x0000009e7c8c723c */ /* 0x080fec000004188c */
[C---:B------:R-:W-:Y:S06]  /*1d0e0*/  HMMA.16816.F32.BF16 R156, R128.reuse, R158, R40 ;  /* 0x0000009e809c723c */ /* 0x040fec0000041828 */
[-C--:B--2---:R-:W-:Y:S06]  /*1d0f0*/  HMMA.16816.F32.BF16 R36, R128, R48.reuse, R44 ;  /* 0x000000308024723c */ /* 0x084fec000004182c */
[C---:B------:R-:W-:Y:S06]  /*1d100*/  HMMA.16816.F32.BF16 R40, R124.reuse, R48, R52 ;  /* 0x000000307c28723c */ /* 0x040fec0000041834 */
[-C--:B------:R-:W-:Y:S01]  /*1d110*/  HMMA.16816.F32.BF16 R44, R124, R50.reuse, R56 ;  /* 0x000000327c2c723c */ /* 0x080fe20000041838 */
[----:B------:R1:W-:Y:S05]  /*1d120*/  STG.E.U16 desc[UR24][R32.64+-0xe0], R204 ;  /* 0xffff20cc20007986 */ /* 0x0003ea000c101518 */
[----:B------:R-:W-:Y:S01]  /*1d130*/  HMMA.16816.F32.BF16 R48, R128, R50, R60 ;  /* 0x000000328030723c */ /* 0x000fe2000004183c */
[----:B------:R2:W-:Y:S05]  /*1d140*/  STG.E.U16 desc[UR24][R32.64+-0xde], R188 ;  /* 0xffff22bc20007986 */ /* 0x0005ea000c101518 */
[----:B----4-:R-:W-:Y:S01]  /*1d150*/  HMMA.16816.F32.BF16 R60, R124, R66, R76 ;  /* 0x000000427c3c723c */ /* 0x010fe2000004184c */
[----:B------:R2:W-:Y:S01]  /*1d160*/  STG.E.U16 desc[UR24][R30.64+-0xe0], R177 ;  /* 0xffff20b11e007986 */ /* 0x0005e2000c101518 */
[----:B------:R-:W-:-:S04]  /*1d170*/  FADD.FTZ R0, R15, R0 ;  /* 0x000000000f007221 */ /* 0x000fc80000010000 */
[C---:B------:R-:W-:Y:S01]  /*1d180*/  HMMA.16816.F32.BF16 R56, R124.reuse, R64, R68 ;  /* 0x000000407c38723c */ /* 0x040fe20000041844 */
[----:B------:R2:W-:Y:S05]  /*1d190*/  STG.E.U16 desc[UR24][R30.64+-0xde], R176 ;  /* 0xffff22b01e007986 */ /* 0x0005ea000c101518 */
[C---:B---3--:R-:W-:Y:S01]  /*1d1a0*/  HMMA.16816.F32.BF16 R72, R124.reuse, R80, R72 ;  /* 0x000000507c48723c */ /* 0x048fe20000041848 */
[----:B------:R2:W-:Y:S05]  /*1d1b0*/  STG.E.U16 desc[UR24][R28.64+-0xe0], R138 ;  /* 0xffff208a1c007986 */ /* 0x0005ea000c101518 */
[C---:B------:R-:W-:Y:S01]  /*1d1c0*/  HMMA.16816.F32.BF16 R76, R124.reuse, R82, R84 ;  /* 0x000000527c4c723c */ /* 0x040fe20000041854 */
[----:B------:R2:W-:Y:S05]  /*1d1d0*/  STG.E.U16 desc[UR24][R28.64+-0xde], R137 ;  /* 0xffff22891c007986 */ /* 0x0005ea000c101518 */
[C---:B------:R-:W-:Y:S06]  /*1d1e0*/  HMMA.16816.F32.BF16 R88, R124.reuse, R96, R88 ;  /* 0x000000607c58723c */ /* 0x040fec0000041858 */
[C---:B------:R-:W-:Y:S06]  /*1d1f0*/  HMMA.16816.F32.BF16 R92, R124.reuse, R98, R92 ;  /* 0x000000627c5c723c */ /* 0x040fec000004185c */
[C---:B------:R-:W-:Y:S06]  /*1d200*/  HMMA.16816.F32.BF16 R104, R124.reuse, R112, R104 ;  /* 0x000000707c68723c */ /* 0x040fec0000041868 */
[C---:B------:R-:W-:Y:S06]  /*1d210*/  HMMA.16816.F32.BF16 R108, R124.reuse, R114, R108 ;  /* 0x000000727c6c723c */ /* 0x040fec000004186c */
[C---:B------:R-:W-:Y:S01]  /*1d220*/  HMMA.16816.F32.BF16 R120, R124.reuse, R4, R120 ;  /* 0x000000047c78723c */ /* 0x040fe20000041878 */
[----:B------:R2:W-:Y:S05]  /*1d230*/  STG.E.U16 desc[UR24][R20.64+-0xd0], R187 ;  /* 0xffff30bb14007986 */ /* 0x0005ea000c101518 */
[----:B------:R-:W-:Y:S01]  /*1d240*/  HMMA.16816.F32.BF16 R124, R124, R6, R100 ;  /* 0x000000067c7c723c */ /* 0x000fe20000041864 */
[----:B------:R2:W-:Y:S06]  /*1d250*/  STG.E.U16 desc[UR24][R20.64+-0xce], R186 ;  /* 0xffff32ba14007986 */ /* 0x0005ec000c101518 */
[----:B------:R-:W-:-:S02]  /*1d260*/  IMAD.MOV.U32 R100, RZ, RZ, R14 ;  /* 0x000000ffff647224 */ /* 0x000fc400078e000e */
[----:B------:R-:W-:Y:S02]  /*1d270*/  IMAD.MOV.U32 R101, RZ, RZ, R24 ;  /* 0x000000ffff657224 */ /* 0x000fe400078e0018 */
[----:B------:R-:W-:Y:S02]  /*1d280*/  IMAD.MOV.U32 R102, RZ, RZ, R25 ;  /* 0x000000ffff667224 */ /* 0x000fe400078e0019 */
[----:B------:R-:W-:Y:S01]  /*1d290*/  IMAD.MOV.U32 R103, RZ, RZ, R34 ;  /* 0x000000ffff677224 */ /* 0x000fe200078e0022 */
[----:B------:R2:W-:Y:S01]  /*1d2a0*/  STG.E.U16 desc[UR24][R32.64+-0xd0], R185 ;  /* 0xffff30b920007986 */ /* 0x0005e2000c101518 */
[C---:B------:R-:W-:Y:S03]  /*1d2b0*/  HMMA.16816.F32.BF16 R52, R128.reuse, R64, R228 ;  /* 0x000000408034723c */ /* 0x040fe600000418e4 */
[----:B------:R2:W-:Y:S03]  /*1d2c0*/  STG.E.U16 desc[UR24][R32.64+-0xce], R184 ;  /* 0xffff32b820007986 */ /* 0x0005e6000c101518 */
[C---:B------:R-:W-:Y:S01]  /*1d2d0*/  HMMA.16816.F32.BF16 R64, R128.reuse, R66, R116 ;  /* 0x000000428040723c */ /* 0x040fe20000041874 */
[----:B------:R2:W-:Y:S04]  /*1d2e0*/  STG.E.U16 desc[UR24][R30.64+-0xd0], R175 ;  /* 0xffff30af1e007986 */ /* 0x0005e8000c101518 */
[----:B------:R2:W-:Y:S01]  /*1d2f0*/  STG.E.U16 desc[UR24][R30.64+-0xce], R174 ;  /* 0xffff32ae1e007986 */ /* 0x0005e2000c101518 */
[C---:B------:R-:W-:Y:S03]  /*1d300*/  HMMA.16816.F32.BF16 R68, R128.reuse, R80, R236 ;  /* 0x000000508044723c */ /* 0x040fe600000418ec */
[----:B------:R2:W-:Y:S03]  /*1d310*/  STG.E.U16 desc[UR24][R28.64+-0xd0], R173 ;  /* 0xffff30ad1c007986 */ /* 0x0005e6000c101518 */
[C---:B------:R-:W-:Y:S01]  /*1d320*/  HMMA.16816.F32.BF16 R84, R128.reuse, R96, R248 ;  /* 0x000000608054723c */ /* 0x040fe200000418f8 */
[----:B------:R2:W-:Y:S04]  /*1d330*/  STG.E.U16 desc[UR24][R28.64+-0xce], R136 ;  /* 0xffff32881c007986 */ /* 0x0005e8000c101518 */
[----:B------:R2:W-:Y:S01]  /*1d340*/  STL [R1+0x68], R0 ;  /* 0x0000680001007387 */ /* 0x0005e20000100800 */
[C---:B------:R-:W-:Y:S06]  /*1d350*/  HMMA.16816.F32.BF16 R100, R128.reuse, R112, R100 ;  /* 0x000000708064723c */ /* 0x040fec0000041864 */
[C---:B------:R-:W-:Y:S06]  /*1d360*/  HMMA.16816.F32.BF16 R80, R128.reuse, R82, R232 ;  /* 0x000000528050723c */ /* 0x040fec00000418e8 */
[C---:B------:R-:W-:Y:S06]  /*1d370*/  HMMA.16816.F32.BF16 R96, R128.reuse, R98, R244 ;  /* 0x000000628060723c */ /* 0x040fec00000418f4 */
[C---:B------:R-:W-:Y:S06]  /*1d380*/  HMMA.16816.F32.BF16 R112, R128.reuse, R114, R240 ;  /* 0x000000728070723c */ /* 0x040fec00000418f0 */
[C---:B------:R-:W-:Y:S06]  /*1d390*/  HMMA.16816.F32.BF16 R116, R128.reuse, R4, R8 ;  /* 0x000000048074723c */ /* 0x040fec0000041808 */
[----:B------:R-:W-:Y:S01]  /*1d3a0*/  HMMA.16816.F32.BF16 R128, R128, R6, R16 ;  /* 0x000000068080723c */ /* 0x000fe20000041810 */
[----:B------:R-:W-:Y:S01]  /*1d3b0*/  FADD.FTZ R231, R227, R27 ;  /* 0x0000001be3e77221 */ /* 0x000fe20000010000 */
[----:B------:R-:W-:Y:S01]  /*1d3c0*/  FADD.FTZ R229, R225, R22 ;  /* 0x00000016e1e57221 */ /* 0x000fe20000010000 */
[----:B-1----:R-:W-:Y:S01]  /*1d3d0*/  IADD3 R204, P0, R20, -0x140, RZ ;  /* 0xfffffec014cc7810 */ /* 0x002fe20007f1e0ff */
[----:B------:R-:W-:Y:S01]  /*1d3e0*/  FADD.FTZ R230, R215, R23 ;  /* 0x00000017d7e67221 */ /* 0x000fe20000010000 */
[----:B------:R-:W-:Y:S01]  /*1d3f0*/  FADD.FTZ R231, R252, R231 ;  /* 0x000000e7fce77221 */ /* 0x000fe20000010000 */
[----:B------:R-:W-:Y:S01]  /*1d400*/  FADD.FTZ R229, R226, R229 ;  /* 0x000000e5e2e57221 */ /* 0x000fe20000010000 */
[----:B------:R-:W-:Y:S01]  /*1d410*/  IADD3.X R205, R21, -0x1, RZ, P0, !PT ;  /* 0xffffffff15cd7810 */ /* 0x000fe200007fe4ff */
[----:B--2---:R-:W-:-:S15]  /*1d420*/  FADD.FTZ R230, R224, R230 ;  /* 0x000000e6e0e67221 */ /* 0x004fde0000010000 */
[----:B------:R-:W-:-:S01]  /*1d430*/  NOP ;  /* 0x0000000000007918 */ /* 0x000fc20000000000 */
.L_x_2566:
[----:B------:R-:W-:-:S06]  /*1d440*/  UISETP.GT.AND UP0, UPT, UR44, UR12, UPT ;  /* 0x0000000c2c00728c */ /* 0x000fcc000bf04270 */
[----:B------:R-:W-:-:S13]  /*1d450*/  PLOP3.LUT P0, PT, PT, PT, UP0, 0x80, 0x0 ;  /* 0x000000000000781c */ /* 0x000fda0003f0f008 */
[----:B------:R-:W-:Y:S05]  /*1d460*/  @!P0 BRA `(.L_x_2579) ;  /* 0x0000004c00248947 */ /* 0x000fea0003800000 */
[----:B------:R-:W2:Y:S01]  /*1d470*/  LDL.LU R4, [R1+0x60] ;  /* 0x0000600001047983 */ /* 0x000ea20000300800 */
[----:B------:R-:W-:Y:S01]  /*1d480*/  ULDC UR6, c[0x0][0x2d0] ;  /* 0x0000b40000067ab9 */ /* 0x000fe20000000800 */
[----:B------:R-:W1:Y:S01]  /*1d490*/  S2R R2, SR_TID.X ;  /* 0x0000000000027919 */ /* 0x000e620000002100 */
[----:B------:R-:W-:Y:S01]  /*1d4a0*/  IMAD.U32 R211, RZ, RZ, UR13 ;  /* 0x0000000dffd37e24 */ /* 0x000fe2000f8e00ff */
[----:B------:R-:W-:Y:S01]  /*1d4b0*/  ULDC UR4, c[0x0][0x2d8] ;  /* 0x0000b60000047ab9 */ /* 0x000fe20000000800 */
[----:B------:R-:W-:Y:S01]  /*1d4c0*/  IMAD.MOV.U32 R138, RZ, RZ, R133 ;  /* 0x000000ffff8a7224 */ /* 0x000fe200078e0085 */
[----:B------:R-:W3:Y:S01]  /*1d4d0*/  LDL.LU R3, [R1+0xb8] ;  /* 0x0000b80001037983 */ /* 0x000ee20000300800 */
[----:B-----5:R-:W-:Y:S01]  /*1d4e0*/  MOV R137, R134 ;  /* 0x0000008600897202 */ /* 0x020fe20000000f00 */
[----:B------:R-:W-:Y:S01]  /*1d4f0*/  IMAD.MOV.U32 R139, RZ, RZ, R135 ;  /* 0x000000ffff8b7224 */ /* 0x000fe200078e0087 */
[----:B------:R-:W-:Y:S01]  /*1d500*/  MOV R136, R132 ;  /* 0x0000008400887202 */ /* 0x000fe20000000f00 */
[----:B------:R-:W4:Y:S01]  /*1d510*/  LDL.LU R6, [R1+0x64] ;  /* 0x0000640001067983 */ /* 0x000f220000300800 */
[----:B------:R-:W-:-:S02]  /*1d520*/  USHF.L.U32 UR11, UR4, 0x3, URZ ;  /* 0x00000003040b7899 */ /* 0x000fc4000800063f */
[----:B------:R-:W-:Y:S02]  /*1d530*/  UIMAD UR31, UR4, 0x48, URZ ;  /* 0x00000048041f78a4 */ /* 0x000fe4000f8e023f */
[----:B------:R-:W-:Y:S02]  /*1d540*/  USHF.R.S32.HI UR20, URZ, 0x1f, UR4 ;  /* 0x0000001f3f147899 */ /* 0x000fe40008011404 */
[----:B------:R-:W-:Y:S02]  /*1d550*/  UIMAD.WIDE.U32 UR46, UR4, 0x70, URZ ;  /* 0x00000070042e78a5 */ /* 0x000fe4000f8e003f */
[----:B------:R-:W-:Y:S02]  /*1d560*/  UIMAD UR4, UR4, 0x38, UR11 ;  /* 0x00000038040478a4 */ /* 0x000fe4000f8e020b */
[----:B------:R-:W-:Y:S02]  /*1d570*/  USHF.R.S32.HI UR7, URZ, 0x1f, UR11 ;  /* 0x0000001f3f077899 */ /* 0x000fe4000801140b */
[----:B------:R-:W-:-:S02]  /*1d580*/  UIADD3 UR4, UR4, 0x1, URZ ;  /* 0x0000000104047890 */ /* 0x000fc4000fffe03f */
[----:B------:R-:W-:Y:S02]  /*1d590*/  UIMAD UR20, UR20, 0x70, URZ ;  /* 0x00000070141478a4 */ /* 0x000fe4000f8e023f */
[----:B------:R-:W-:Y:S02]  /*1d5a0*/  USHF.R.S32.HI UR23, URZ, 0x1f, UR4 ;  /* 0x0000001f3f177899 */ /* 0x000fe40008011404 */
[----:B------:R-:W-:Y:S02]  /*1d5b0*/  USHF.L.U32 UR19, UR11, 0x1, URZ ;  /* 0x000000010b137899 */ /* 0x000fe4000800063f */
[----:B------:R-:W-:Y:S02]  /*1d5c0*/  USHF.L.U32 UR43, UR31, 0x1, URZ ;  /* 0x000000011f2b7899 */ /* 0x000fe4000800063f */
[----:B------:R-:W-:Y:S01]  /*1d5d0*/  USHF.L.U64.HI UR11, UR11, 0x1, UR7 ;  /* 0x000000010b0b7899 */ /* 0x000fe20008010207 */
[----:B-1----:R-:W-:Y:S01]  /*1d5e0*/  SHF.R.S32.HI R0, RZ, 0x1f, R2 ;  /* 0x0000001fff007819 */ /* 0x002fe20000011402 */
[----:B------:R-:W-:-:S02]  /*1d5f0*/  USHF.L.U32 UR30, UR4, 0x1, URZ ;  /* 0x00000001041e7899 */ /* 0x000fc4000800063f */
[----:B------:R-:W-:Y:S01]  /*1d600*/  USHF.L.U64.HI UR23, UR4, 0x1, UR23 ;  /* 0x0000000104177899 */ /* 0x000fe20008010217 */
[----:B------:R-:W-:Y:S01]  /*1d610*/  LEA.HI R0, R0, R2, RZ, 0x3 ;  /* 0x0000000200007211 */ /* 0x000fe200078f18ff */
[----:B------:R-:W-:Y:S01]  /*1d620*/  UIADD3 UR20, UR47, UR20, URZ ;  /* 0x000000142f147290 */ /* 0x000fe2000fffe03f */
[----:B------:R-:W-:Y:S02]  /*1d630*/  ULDC UR9, c[0x0][0x2d0] ;  /* 0x0000b40000097ab9 */ /* 0x000fe40000000800 */
[----:B------:R-:W-:Y:S01]  /*1d640*/  LOP3.LUT R0, R0, 0xfffffff8, RZ, 0xc0, !PT ;  /* 0xfffffff800007812 */ /* 0x000fe200078ec0ff */
[----:B------:R-:W-:-:S04]  /*1d650*/  ULDC UR4, c[0x0][0x2ec] ;  /* 0x0000bb0000047ab9 */ /* 0x000fc80000000800 */
[----:B------:R-:W-:-:S05]  /*1d660*/  IMAD.IADD R0, R2, 0x1, -R0 ;  /* 0x0000000102007824 */ /* 0x000fca00078e0a00 */
[----:B------:R-:W-:-:S04]  /*1d670*/  SHF.L.U32 R0, R0, 0x3, RZ ;  /* 0x0000000300007819 */ /* 0x000fc800000006ff */
[----:B------:R-:W-:Y:S01]  /*1d680*/  ISETP.GE.AND P4, PT, R0, UR6, PT ;  /* 0x0000000600007c0c */ /* 0x000fe2000bf86270 */
[----:B------:R-:W-:Y:S01]  /*1d690*/  USHF.R.S32.HI UR6, URZ, 0x1f, UR31 ;  /* 0x0000001f3f067899 */ /* 0x000fe2000801141f */
[----:B------:R-:W-:-:S03]  /*1d6a0*/  MOV R0, 0x7054 ;  /* 0x0000705400007802 */ /* 0x000fc60000000f00 */
[----:B------:R-:W-:Y:S01]  /*1d6b0*/  USHF.L.U64.HI UR31, UR31, 0x1, UR6 ;  /* 0x000000011f1f7899 */ /* 0x000fe20008010206 */
[----:B------:R-:W-:Y:S02]  /*1d6c0*/  PRMT R211, R211, R0, UR13 ;  /* 0x0000000dd3d37e16 */ /* 0x000fe40008000000 */
[----:B------:R-:W-:-:S05]  /*1d6d0*/  ULDC.64 UR6, c[0x0][0x248] ;  /* 0x0000920000067ab9 */ /* 0x000fca0000000a00 */
[----:B------:R-:W1:Y:S08]  /*1d6e0*/  @!P4 LDC.64 R10, c[0x0][0x220] ;  /* 0x00008800ff0acb82 */ /* 0x000e700000000a00 */
[----:B------:R-:W1:Y:S02]  /*1d6f0*/  @!P4 LDC.64 R8, c[0x0][0x220] ;  /* 0x00008800ff08cb82 */ /* 0x000e640000000a00 */
[----:B-1----:R-:W-:Y:S04]  /*1d700*/  @!P4 STL.64 [R1+0x90], R10 ;  /* 0x0000900a0100c387 */ /* 0x002fe80000100a00 */
[----:B------:R1:W-:Y:S01]  /*1d710*/  @!P4 STL.64 [R1+0x88], R8 ;  /* 0x000088080100c387 */ /* 0x0003e20000100a00 */
[----:B--2---:R-:W-:-:S02]  /*1d720*/  VIADD R0, R4, 0x4 ;  /* 0x0000000404007836 */ /* 0x004fc40000000000 */
[----:B-1----:R-:W-:-:S04]  /*1d730*/  IMAD.WIDE.U32 R8, R4, -0x326172a9, RZ ;  /* 0xcd9e8d5704087825 */ /* 0x002fc800078e00ff */
[----:B------:R-:W-:Y:S01]  /*1d740*/  IMAD.WIDE.U32 R4, R0, -0x326172a9, RZ ;  /* 0xcd9e8d5700047825 */ /* 0x000fe200078e00ff */
[----:B------:R-:W-:Y:S03]  /*1d750*/  STL.64 [R1+0x78], R8 ;  /* 0x0000780801007387 */ /* 0x000fe60000100a00 */
[----:B---3--:R-:W-:Y:S01]  /*1d760*/  IMAD.WIDE.U32 R242, R3, -0x2daee0ad, RZ ;  /* 0xd2511f5303f27825 */ /* 0x008fe200078e00ff */
[----:B------:R1:W-:Y:S01]  /*1d770*/  STL.64 [R1+0x70], R4 ;  /* 0x0000700401007387 */ /* 0x0003e20000100a00 */
[-C--:B----4-:R-:W-:Y:S02]  /*1d780*/  LOP3.LUT R0, R9, R6.reuse, RZ, 0x3c, !PT ;  /* 0x0000000609007212 */ /* 0x090fe400078e3cff */
[----:B------:R-:W-:Y:S02]  /*1d790*/  LOP3.LUT R2, R5, R6, RZ, 0x3c, !PT ;  /* 0x0000000605027212 */ /* 0x000fe400078e3cff */
[----:B------:R-:W2:Y:S04]  /*1d7a0*/  LDL.LU.64 R6, [R1+0xa8] ;  /* 0x0000a80001067983 */ /* 0x000ea80000300a00 */
[----:B-1----:R-:W3:Y:S01]  /*1d7b0*/  LDL.LU.64 R4, [R1+0xb0] ;  /* 0x0000b00001047983 */ /* 0x002ee20000300a00 */
[----:B------:R-:W-:-:S04]  /*1d7c0*/  IMAD.WIDE.U32 R8, R0, -0x2daee0ad, RZ ;  /* 0xd2511f5300087825 */ /* 0x000fc800078e00ff */
[----:B------:R-:W-:Y:S01]  /*1d7d0*/  IMAD.WIDE.U32 R2, R2, -0x2daee0ad, RZ ;  /* 0xd2511f5302027825 */ /* 0x000fe200078e00ff */
[----:B------:R-:W-:Y:S04]  /*1d7e0*/  STL.64 [R1+0x60], R8 ;  /* 0x0000600801007387 */ /* 0x000fe80000100a00 */
[----:B------:R2:W-:Y:S02]  /*1d7f0*/  STL.64 [R1+0x58], R2 ;  /* 0x0000580201007387 */ /* 0x0005e40000100a00 */
[----:B--2---:R-:W-:Y:S01]  /*1d800*/  IMAD.MOV.U32 R3, RZ, RZ, R7 ;  /* 0x000000ffff037224 */ /* 0x004fe200078e0007 */
[----:B---3--:R-:W-:-:S05]  /*1d810*/  MOV R2, R4 ;  /* 0x0000000400027202 */ /* 0x008fca0000000f00 */
[----:B------:R1:W-:Y:S01]  /*1d820*/  STL.64 [R1+0x80], R2 ;  /* 0x0000800201007387 */ /* 0x0003e20000100a00 */
[----:B------:R-:W-:Y:S05]  /*1d830*/  BRA `(.L_x_2580) ;  /* 0x0000000000c47947 */ /* 0x000fea0003800000 */
.L_x_2582:
        /* <DEDUP_REMOVED lines=27> */
[C---:B----4-:R-:W-:Y:S01]  /*1d9f0*/  @!P4 LEA R8, P3, R2.reuse, R8, 0x1 ;  /* 0x000000080208c211 */ /* 0x050fe200078608ff */
[----:B------:R1:W-:Y:S01]  /*1da00*/  @P0 STS.128 [R210+0x9000], RZ ;  /* 0x009000ffd2000388 */ /* 0x0003e20000000c00 */
[----:B------:R-:W-:Y:S02]  /*1da10*/  IADD3.X R5, R3, UR32, RZ, P1, !PT ;  /* 0x0000002003057c10 */ /* 0x000fe40008ffe4ff */
[C---:B------:R-:W-:Y:S01]  /*1da20*/  @!P0 LEA R4, P1, R2.reuse, R14, 0x1 ;  /* 0x0000000e02048211 */ /* 0x040fe200078208ff */
[----:B------:R-:W-:Y:S01]  /*1da30*/  @!PT LDS RZ, [RZ] ;  /* 0x00000000fffff984 */ /* 0x000fe20000000800 */
[----:B------:R-:W-:Y:S01]  /*1da40*/  @!PT LDS RZ, [RZ] ;  /* 0x00000000fffff984 */ /* 0x000fe20000000800 */
[----:B------:R-:W-:Y:S01]  /*1da50*/  @!PT LDS RZ, [RZ] ;  /* 0x00000000fffff984 */ /* 0x000fe20000000800 */
[----:B------:R1:W-:Y:S01]  /*1da60*/  @!P0 LDGSTS.E.BYPASS.LTC128B.128 [R210+0x9000], desc[UR24][R6.64+0x80] ;  /* 0x0900008006d28fae */ /* 0x0003e2000b901d58 */
[C-C-:B------:R-:W-:Y:S02]  /*1da70*/  @!P4 LEA.HI.X R9, R2.reuse, R9, R5.reuse, 0x1, P3 ;  /* 0x000000090209c211 */ /* 0x140fe400018f0c05 */
[----:B------:R-:W-:Y:S01]  /*1da80*/  @!P0 LEA.HI.X R5, R2, R15, R5, 0x1, P1 ;  /* 0x0000000f02058211 */ /* 0x000fe200008f0c05 */
        /* <DEDUP_REMOVED lines=12> */
.L_x_2580:
[----:B------:R-:W2:Y:S01]  /*1db50*/  LDL R0, [R1+0x6c] ;  /* 0x00006c0001007983 */ /* 0x000ea20000100800 */
        /* <DEDUP_REMOVED lines=13> */
[----:B------:R-:W-:Y:S05]  /*1dc30*/  @P4 STS.128 [R210+0xa000], RZ ;  /* 0x00a000ffd2004388 */ /* 0x000fea0000000c00 */
[----:B------:R-:W5:Y:S05]  /*1dc40*/  LDL.64 R224, [R1+0x60] ;  /* 0x0000600001e07983 */ /* 0x000f6a0000100a00 */
[----:B------:R-:W5:Y:S01]  /*1dc50*/  LDL.64 R226, [R1+0x78] ;  /* 0x0000780001e27983 */ /* 0x000f620000100a00 */
[----:B--2---:R-:W-:Y:S01]  /*1dc60*/  ISETP.GE.AND P0, PT, R0, UR9, PT ;  /* 0x0000000900007c0c */ /* 0x004fe2000bf06270 */
[----:B---3--:R-:W-:Y:S04]  /*1dc70*/  IMAD.WIDE.U32 R2, R2, UR35, R8 ;  /* 0x0000002302027c25 */ /* 0x008fe8000f8e0008 */
[----:B------:R-:W-:Y:S01]  /*1dc80*/  VIADD R3, R3, UR8 ;  /* 0x0000000803037c36 */ /* 0x000fe20008000000 */
[C---:B----4-:R-:W-:Y:S01]  /*1dc90*/  @!P4 LEA R10, P5, R2.reuse, R5, 0x1 ;  /* 0x00000005020ac211 */ /* 0x050fe200078a08ff */
[----:B------:R-:W-:Y:S01]  /*1dca0*/  ULOP3.LUT UR8, UR10, UR29, URZ, 0x3c, !UPT ;  /* 0x0000001d0a087292 */ /* 0x000fe2000f8e3c3f */
        /* <DEDUP_REMOVED lines=10> */
[----:B------:R-:W-:Y:S02]  /*1dd50*/  @!P4 LEA.HI.X R9, R0, R14, R5, 0x1, P3 ;  /* 0x0000000e0009c211 */ /* 0x000fe400018f0c05 */
        /* <DEDUP_REMOVED lines=30> */
[CC--:B------:R-:W-:Y:S03]  /*1df40*/  ISETP.GE.AND P1, PT, R0.reuse, R219.reuse, PT ;  /* 0x000000db0000720c */ /* 0x0c0fe60003f26270 */
[----:B------:R-:W-:Y:S01]  /*1df50*/  LDSM.16.M88.4 R172, [R193] ;  /* 0x00000000c1ac783b */ /* 0x000fe20000000200 */
[CC--:B------:R-:W-:Y:S01]  /*1df60*/  ISETP.GE.AND P5, PT, R0.reuse, R218.reuse, PT ;  /* 0x000000da0000720c */ /* 0x0c0fe20003fa6270 */
[----:B------:R-:W-:Y:S01]  /*1df70*/  VIADD R3, R0, 0x8 ;  /* 0x0000000800037836 */ /* 0x000fe20000000000 */
[----:B------:R-:W-:Y:S02]  /*1df80*/  ISETP.GE.AND P6, PT, R2, R219, PT ;  /* 0x000000db0200720c */ /* 0x000fe40003fc6270 */
[----:B------:R-:W4:Y:S01]  /*1df90*/  LDSM.16.M88.4 R176, [R200] ;  /* 0x00000000c8b0783b */ /* 0x000f220000000200 */
[-C--:B------:R-:W-:Y:S02]  /*1dfa0*/  ISETP.GE.OR P1, PT, R0, R223.reuse, !P1 ;  /* 0x000000df0000720c */ /* 0x080fe40004f26670 */
[C---:B------:R-:W-:Y:S02]  /*1dfb0*/  ISETP.GE.OR P6, PT, R2.reuse, R223, !P6 ;  /* 0x000000df0200720c */ /* 0x040fe400077c6670 */
[----:B------:R-:W5:Y:S01]  /*1dfc0*/  LDSM.16.M88.4 R180, [R193+0x2000] ;  /* 0x00200000c1b4783b */ /* 0x000f620000000200 */
[C---:B------:R-:W-:Y:S02]  /*1dfd0*/  ISETP.GE.AND P3, PT, R2.reuse, R218, PT ;  /* 0x000000da0200720c */ /* 0x040fe40003f66270 */
[C---:B------:R-:W-:Y:S02]  /*1dfe0*/  ISETP.GE.AND P2, PT, R2.reuse, R217, PT ;  /* 0x000000d90200720c */ /* 0x040fe40003f46270 */
[CC--:B------:R-:W-:Y:S02]  /*1dff0*/  ISETP.GE.OR P3, PT, R2.reuse, R222.reuse, !P3 ;  /* 0x000000de0200720c */ /* 0x0c0fe40005f66670 */
[----:B------:R-:W-:Y:S02]  /*1e000*/  ISETP.GE.OR P2, PT, R2, R221, !P2 ;  /* 0x000000dd0200720c */ /* 0x000fe40005746670 */
[----:B------:R-:W-:Y:S01]  /*1e010*/  ISETP.GE.OR P5, PT, R0, R222, !P5 ;  /* 0x000000de0000720c */ /* 0x000fe20006fa6670 */
[-C--:B--2---:R-:W-:Y:S06]  /*1e020*/  HMMA.16816.F32.BF16 R4, R32, R16.reuse, RZ ;  /* 0x000000102004723c */ /* 0x084fec00000418ff */
[C---:B-1----:R-:W-:Y:S06]  /*1e030*/  HMMA.16816.F32.BF16 R8, R28.reuse, R16, RZ ;  /* 0x000000101c08723c */ /* 0x042fec00000418ff */
[-C--:B------:R-:W-:Y:S06]  /*1e040*/  HMMA.16816.F32.BF16 R12, R28, R18.reuse, RZ ;  /* 0x000000121c0c723c */ /* 0x080fec00000418ff */
[C---:B------:R-:W-:Y:S06]  /*1e050*/  HMMA.16816.F32.BF16 R16, R32.reuse, R18, RZ ;  /* 0x000000122010723c */ /* 0x040fec00000418ff */
[-C--:B---3--:R-:W-:Y:S06]  /*1e060*/  HMMA.16816.F32.BF16 R20, R32, R132.reuse, RZ ;  /* 0x000000842014723c */ /* 0x088fec00000418ff */
[C---:B------:R-:W-:Y:S06]  /*1e070*/  HMMA.16816.F32.BF16 R24, R28.reuse, R132, RZ ;  /* 0x000000841c18723c */ /* 0x040fec00000418ff */
[-C--:B------:R-:W-:Y:S06]  /*1e080*/  HMMA.16816.F32.BF16 R28, R28, R134.reuse, RZ ;  /* 0x000000861c1c723c */ /* 0x080fec00000418ff */
[----:B------:R-:W-:Y:S01]  /*1e090*/  HMMA.16816.F32.BF16 R32, R32, R134, RZ ;  /* 0x000000862020723c */ /* 0x000fe200000418ff */
[----:B------:R-:W1:Y:S05]  /*1e0a0*/  LDSM.16.M88.4 R132, [R203] ;  /* 0x00000000cb84783b */ /* 0x000e6a0000000200 */
[-C--:B----4-:R-:W-:Y:S06]  /*1e0b0*/  HMMA.16816.F32.BF16 R4, R172, R176.reuse, R4 ;  /* 0x000000b0ac04723c */ /* 0x090fec0000041804 */
[C---:B-----5:R-:W-:Y:S06]  /*1e0c0*/  HMMA.16816.F32.BF16 R8, R180.reuse, R176, R8 ;  /* 0x000000b0b408723c */ /* 0x060fec0000041808 */
        /* <DEDUP_REMOVED lines=76> */
[----:B------:R-:W-:Y:S01]  /*1e590*/  FSEL R188, R4, -INF , !P1 ;  /* 0xff80000004bc7808 */ /* 0x000fe20004800000 */
[-C--:B---3--:R-:W-:Y:S03]  /*1e5a0*/  HMMA.16816.F32.BF16 R20, R180, R176.reuse, R20 ;  /* 0x000000b0b414723c */ /* 0x088fe60000041814 */
[-C--:B------:R-:W-:Y:S02]  /*1e5b0*/  ISETP.GE.AND P1, PT, R2, R216.reuse, PT ;  /* 0x000000d80200720c */ /* 0x080fe40003f26270 */
[----:B------:R-:W-:Y:S01]  /*1e5c0*/  FSEL R206, R5, -INF , !P6 ;  /* 0xff80000005ce7808 */ /* 0x000fe20007000000 */
[C---:B------:R-:W-:Y:S04]  /*1e5d0*/  HMMA.16816.F32.BF16 R24, R172.reuse, R176, R24 ;  /* 0x000000b0ac18723c */ /* 0x040fe80000041818 */
[----:B------:R-:W-:Y:S02]  /*1e5e0*/  ISETP.GE.AND P6, PT, R0, R216, PT ;  /* 0x000000d80000720c */ /* 0x000fe40003fc6270 */
[-C--:B------:R-:W-:Y:S01]  /*1e5f0*/  ISETP.GE.OR P1, PT, R2, R220.reuse, !P1 ;  /* 0x000000dc0200720c */ /* 0x080fe20004f26670 */
[C---:B------:R-:W-:Y:S01]  /*1e600*/  VIADD R2, R0.reuse, 0x9 ;  /* 0x0000000900027836 */ /* 0x040fe20000000000 */
[----:B------:R-:W-:Y:S01]  /*1e610*/  ISETP.GE.OR P6, PT, R0, R220, !P6 ;  /* 0x000000dc0000720c */ /* 0x000fe200077c6670 */
[-C--:B------:R-:W-:Y:S03]  /*1e620*/  HMMA.16816.F32.BF16 R28, R172, R178.reuse, R28 ;  /* 0x000000b2ac1c723c */ /* 0x080fe6000004181c */
[----:B------:R-:W-:Y:S02]  /*1e630*/  FSEL R186, R6, -INF , !P5 ;  /* 0xff80000006ba7808 */ /* 0x000fe40006800000 */
[----:B------:R-:W-:Y:S01]  /*1e640*/  FSEL R209, R7, -INF , !P3 ;  /* 0xff80000007d17808 */ /* 0x000fe20005800000 */
[----:B------:R-:W-:Y:S04]  /*1e650*/  HMMA.16816.F32.BF16 R32, R180, R178, R32 ;  /* 0x000000b2b420723c */ /* 0x000fe80000041820 */
[-C--:B------:R-:W-:Y:S02]  /*1e660*/  ISETP.GE.AND P5, PT, R0, R217.reuse, PT ;  /* 0x000000d90000720c */ /* 0x080fe40003fa6270 */
[----:B------:R-:W-:Y:S02]  /*1e670*/  FSEL R184, R10, -INF , !P6 ;  /* 0xff8000000ab87808 */ /* 0x000fe40007000000 */
[----:B------:R-:W-:Y:S02]  /*1e680*/  FSEL R213, R9, -INF , !P2 ;  /* 0xff80000009d57808 */ /* 0x000fe40005000000 */
[CC--:B------:R-:W-:Y:S02]  /*1e690*/  ISETP.GE.AND P6, PT, R3.reuse, R217.reuse, PT ;  /* 0x000000d90300720c */ /* 0x0c0fe40003fc6270 */
[C---:B------:R-:W-:Y:S02]  /*1e6a0*/  ISETP.GE.AND P2, PT, R3.reuse, R216, PT ;  /* 0x000000d80300720c */ /* 0x040fe40003f46270 */
[----:B------:R-:W-:Y:S02]  /*1e6b0*/  ISETP.GE.AND P3, PT, R2, R217, PT ;  /* 0x000000d90200720c */ /* 0x000fe40003f66270 */
[-C--:B------:R-:W-:Y:S02]  /*1e6c0*/  ISETP.GE.OR P5, PT, R0, R221.reuse, !P5 ;  /* 0x000000dd0000720c */ /* 0x080fe40006fa6670 */
[CC--:B------:R-:W-:Y:S02]  /*1e6d0*/  ISETP.GE.OR P6, PT, R3.reuse, R221.reuse, !P6 ;  /* 0x000000dd0300720c */ /* 0x0c0fe400077c6670 */
[----:B------:R-:W-:Y:S02]  /*1e6e0*/  ISETP.GE.OR P2, PT, R3, R220, !P2 ;  /* 0x000000dc0300720c */ /* 0x000fe40005746670 */
        /* <DEDUP_REMOVED lines=11> */
[----:B------:R-:W-:Y:S02]  /*1e7a0*/  ISETP.GE.OR P1, PT, R2, R220, !P1 ;  /* 0x000000dc0200720c */ /* 0x000fe40004f26670 */
[CC--:B------:R-:W-:Y:S02]  /*1e7b0*/  ISETP.GE.OR P5, PT, R3.reuse, R223.reuse, !P5 ;  /* 0x000000df0300720c */ /* 0x0c0fe40006fa6670 */
[-C--:B------:R-:W-:Y:S01]  /*1e7c0*/  ISETP.GE.OR P6, PT, R3, R222.reuse, !P6 ;  /* 0x000000de0300720c */ /* 0x080fe200077c6670 */
[----:B------:R-:W-:Y:S01]  /*1e7d0*/  VIADD R3, R0, 0x10 ;  /* 0x0000001000037836 */ /* 0x000fe20000000000 */
[C---:B------:R-:W-:Y:S02]  /*1e7e0*/  ISETP.GE.OR P2, PT, R2.reuse, R223, !P2 ;  /* 0x000000df0200720c */ /* 0x040fe40005746670 */
[----:B------:R-:W-:Y:S01]  /*1e7f0*/  ISETP.GE.OR P3, PT, R2, R222, !P3 ;  /* 0x000000de0200720c */ /* 0x000fe20005f66670 */
[----:B------:R-:W-:Y:S01]  /*1e800*/  VIADD R2, R0, 0x11 ;  /* 0x0000001100027836 */ /* 0x000fe20000000000 */
[----:B------:R-:W-:Y:S02]  /*1e810*/  FSEL R187, R15, -INF , !P1 ;  /* 0xff8000000fbb7808 */ /* 0x000fe40004800000 */
[----:B------:R-:W-:Y:S02]  /*1e820*/  FSEL R19, R19, -INF , !P3 ;  /* 0xff80000013137808 */ /* 0x000fe40005800000 */
[C---:B------:R-:W-:Y:S02]  /*1e830*/  ISETP.GE.AND P3, PT, R3.reuse, R218, PT ;  /* 0x000000da0300720c */ /* 0x040fe40003f66270 */
[C---:B------:R-:W-:Y:S02]  /*1e840*/  ISETP.GE.AND P1, PT, R2.reuse, R219, PT ;  /* 0x000000db0200720c */ /* 0x040fe40003f26270 */
[----:B------:R-:W-:Y:S02]  /*1e850*/  ISETP.GE.OR P3, PT, R3, R222, !P3 ;  /* 0x000000de0300720c */ /* 0x000fe40005f66670 */
[----:B------:R-:W-:Y:S02]  /*1e860*/  ISETP.GE.OR P1, PT, R2, R223, !P1 ;  /* 0x000000df0200720c */ /* 0x000fe40004f26670 */
[----:B------:R-:W-:Y:S02]  /*1e870*/  FSEL R18, R18, -INF , !P6 ;  /* 0xff80000012127808 */ /* 0x000fe40007000000 */
[----:B------:R-:W-:Y:S02]  /*1e880*/  FSEL R22, R22, -INF , !P3 ;  /* 0xff80000016167808 */ /* 0x000fe40005800000 */
[----:B------:R-:W-:Y:S02]  /*1e890*/  FSEL R21, R21, -INF , !P1 ;  /* 0xff80000015157808 */ /* 0x000fe40004800000 */
[C---:B------:R-:W-:Y:S02]  /*1e8a0*/  ISETP.GE.AND P6, PT, R2.reuse, R218, PT ;  /* 0x000000da0200720c */ /* 0x040fe40003fc6270 */
[C---:B------:R-:W-:Y:S02]  /*1e8b0*/  ISETP.GE.AND P3, PT, R2.reuse, R217, PT ;  /* 0x000000d90200720c */ /* 0x040fe40003f66270 */
[C---:B------:R-:W-:Y:S02]  /*1e8c0*/  ISETP.GE.AND P1, PT, R2.reuse, R216, PT ;  /* 0x000000d80200720c */ /* 0x040fe40003f26270 */
[C---:B------:R-:W-:Y:S02]  /*1e8d0*/  ISETP.GE.OR P6, PT, R2.reuse, R222, !P6 ;  /* 0x000000de0200720c */ /* 0x040fe400077c6670 */
[C---:B------:R-:W-:Y:S02]  /*1e8e0*/  ISETP.GE.OR P3, PT, R2.reuse, R221, !P3 ;  /* 0x000000dd0200720c */ /* 0x040fe40005f66670 */
[----:B------:R-:W-:Y:S01]  /*1e8f0*/  ISETP.GE.OR P1, PT, R2, R220, !P1 ;  /* 0x000000dc0200720c */ /* 0x000fe20004f26670 */
[C---:B------:R-:W-:Y:S01]  /*1e900*/  VIADD R2, R0.reuse, 0x18 ;  /* 0x0000001800027836 */ /* 0x040fe20000000000 */
[----:B------:R-:W-:Y:S01]  /*1e910*/  FSEL R17, R17, -INF , !P2 ;  /* 0xff80000011117808 */ /* 0x000fe20005000000 */
[----:B------:R-:W-:Y:S01]  /*1e920*/  VIADD R0, R0, 0x19 ;  /* 0x0000001900007836 */ /* 0x000fe20000000000 */
[----:B------:R-:W-:Y:S02]  /*1e930*/  ISETP.GE.AND P2, PT, R3, R219, PT ;  /* 0x000000db0300720c */ /* 0x000fe40003f46270 */
[----:B------:R-:W-:Y:S02]  /*1e940*/  FSEL R27, R27, -INF , !P1 ;  /* 0xff8000001b1b7808 */ /* 0x000fe40004800000 */
[C---:B------:R-:W-:Y:S02]  /*1e950*/  ISETP.GE.AND P1, PT, R2.reuse, R217, PT ;  /* 0x000000d90200720c */ /* 0x040fe40003f26270 */
[C---:B------:R-:W-:Y:S02]  /*1e960*/  ISETP.GE.OR P2, PT, R3.reuse, R223, !P2 ;  /* 0x000000df0300720c */ /* 0x040fe40005746670 */
[----:B------:R-:W-:Y:S02]  /*1e970*/  ISETP.GE.OR P1, PT, R2, R221, !P1 ;  /* 0x000000dd0200720c */ /* 0x000fe40004f26670 */
[----:B------:R-:W-:Y:S02]  /*1e980*/  FSEL R20, R20, -INF , !P2 ;  /* 0xff80000014147808 */ /* 0x000fe40005000000 */
[CC--:B------:R-:W-:Y:S02]  /*1e990*/  ISETP.GE.AND P2, PT, R3.reuse, R216.reuse, PT ;  /* 0x000000d80300720c */ /* 0x0c0fe40003f46270 */
[----:B------:R-:W-:Y:S02]  /*1e9a0*/  FSEL R28, R28, -INF , !P1 ;  /* 0xff8000001c1c7808 */ /* 0x000fe40004800000 */
[C---:B------:R-:W-:Y:S02]  /*1e9b0*/  ISETP.GE.AND P1, PT, R0.reuse, R216, PT ;  /* 0x000000d80000720c */ /* 0x040fe40003f26270 */
[-C--:B------:R-:W-:Y:S02]  /*1e9c0*/  ISETP.GE.OR P2, PT, R3, R220.reuse, !P2 ;  /* 0x000000dc0300720c */ /* 0x080fe40005746670 */
[----:B------:R-:W-:Y:S02]  /*1e9d0*/  ISETP.GE.OR P1, PT, R0, R220, !P1 ;  /* 0x000000dc0000720c */ /* 0x000fe40004f26670 */
[----:B------:R-:W-:Y:S02]  /*1e9e0*/  FSEL R176, R16, -INF , !P5 ;  /* 0xff80000010b07808 */ /* 0x000fe40006800000 */
[----:B------:R-:W-:Y:S02]  /*1e9f0*/  FSEL R26, R26, -INF , !P2 ;  /* 0xff8000001a1a7808 */ /* 0x000fe40005000000 */
[----:B------:R-:W-:Y:S02]  /*1ea00*/  FSEL R25, R25, -INF , !P3 ;  /* 0xff80000019197808 */ /* 0x000fe40005800000 */
[-C--:B------:R-:W-:Y:S02]  /*1ea10*/  ISETP.GE.AND P5, PT, R3, R217.reuse, PT ;  /* 0x000000d90300720c */ /* 0x080fe40003fa6270 */
[----:B------:R-:W-:Y:S02]  /*1ea20*/  ISETP.GE.AND P2, PT, R2, R216, PT ;  /* 0x000000d80200720c */ /* 0x000fe40003f46270 */
[----:B------:R-:W-:Y:S02]  /*1ea30*/  ISETP.GE.AND P3, PT, R0, R217, PT ;  /* 0x000000d90000720c */ /* 0x000fe40003f66270 */
[----:B------:R-:W-:Y:S02]  /*1ea40*/  FSEL R31, R31, -INF , !P1 ;  /* 0xff8000001f1f7808 */ /* 0x000fe40004800000 */
[----:B------:R-:W-:Y:S02]  /*1ea50*/  PLOP3.LUT P1, PT, PT, PT, UP0, 0x80, 0x0 ;  /* 0x000000000000781c */ /* 0x000fe40003f2f008 */
[-C--:B------:R-:W-:Y:S02]  /*1ea60*/  ISETP.GE.OR P5, PT, R3, R221.reuse, !P5 ;  /* 0x000000dd0300720c */ /* 0x080fe40006fa6670 */
[----:B------:R-:W-:Y:S02]  /*1ea70*/  ISETP.GE.OR P2, PT, R2, R220, !P2 ;  /* 0x000000dc0200720c */ /* 0x000fe40005746670 */
[----:B------:R-:W-:Y:S02]  /*1ea80*/  ISETP.GE.OR P3, PT, R0, R221, !P3 ;  /* 0x000000dd0000720c */ /* 0x000fe40005f66670 */
[----:B------:R-:W-:Y:S01]  /*1ea90*/  LOP3.LUT R10, R243, UR8, RZ, 0x3c, !PT ;  /* 0x00000008f30a7c12 */ /* 0x000fe2000f8e3cff */
[----:B------:R-:W-:Y:S01]  /*1eaa0*/  UIADD3 UR8, UR29, -0x4498517b, URZ ;  /* 0xbb67ae851d087890 */ /* 0x000fe2000fffe03f */
[----:B------:R-:W-:Y:S02]  /*1eab0*/  FSEL R23, R23, -INF , !P6 ;  /* 0xff80000017177808 */ /* 0x000fe40007000000 */
[----:B------:R-:W-:Y:S01]  /*1eac0*/  FSEL R24, R24, -INF , !P5 ;  /* 0xff80000018187808 */ /* 0x000fe20006800000 */
[----:B------:R-:W-:Y:S01]  /*1ead0*/  IMAD.WIDE.U32 R10, R10, -0x326172a9, RZ ;  /* 0xcd9e8d570a0a7825 */ /* 0x000fe200078e00ff */
[----:B------:R-:W-:Y:S02]  /*1eae0*/  FSEL R30, R30, -INF , !P2 ;  /* 0xff8000001e1e7808 */ /* 0x000fe40005000000 */
[----:B------:R-:W-:Y:S02]  /*1eaf0*/  FSEL R29, R29, -INF , !P3 ;  /* 0xff8000001d1d7808 */ /* 0x000fe40005800000 */
[CC--:B------:R-:W-:Y:S02]  /*1eb00*/  ISETP.GE.AND P6, PT, R2.reuse, R219.reuse, PT ;  /* 0x000000db0200720c */ /* 0x0c0fe40003fc6270 */
[-C--:B------:R-:W-:Y:S02]  /*1eb10*/  ISETP.GE.AND P5, PT, R2, R218.reuse, PT ;  /* 0x000000da0200720c */ /* 0x080fe40003fa6270 */
[C---:B------:R-:W-:Y:S02]  /*1eb20*/  ISETP.GE.AND P2, PT, R0.reuse, R219, PT ;  /* 0x000000db0000720c */ /* 0x040fe40003f46270 */
[----:B------:R-:W-:Y:S02]  /*1eb30*/  ISETP.GE.AND P3, PT, R0, R218, PT ;  /* 0x000000da0000720c */ /* 0x000fe40003f66270 */
[CC--:B------:R-:W-:Y:S02]  /*1eb40*/  ISETP.GE.OR P6, PT, R2.reuse, R223.reuse, !P6 ;  /* 0x000000df0200720c */ /* 0x0c0fe400077c6670 */
[-C--:B------:R-:W-:Y:S02]  /*1eb50*/  ISETP.GE.OR P5, PT, R2, R222.reuse, !P5 ;  /* 0x000000de0200720c */ /* 0x080fe40006fa6670 */
[C---:B------:R-:W-:Y:S02]  /*1eb60*/  ISETP.GE.OR P2, PT, R0.reuse, R223, !P2 ;  /* 0x000000df0000720c */ /* 0x040fe40005746670 */
[----:B------:R-:W-:Y:S02]  /*1eb70*/  ISETP.GE.OR P3, PT, R0, R222, !P3 ;  /* 0x000000de0000720c */ /* 0x000fe40005f66670 */
[----:B------:R-:W-:Y:S02]  /*1eb80*/  LOP3.LUT R173, R225, UR8, R242, 0x96, !PT ;  /* 0x00000008e1ad7c12 */ /* 0x000fe4000f8e96f2 */
[----:B------:R-:W-:Y:S02]  /*1eb90*/  FSEL R32, R32, -INF , !P6 ;  /* 0xff80000020207808 */ /* 0x000fe40007000000 */
[----:B------:R-:W-:Y:S02]  /*1eba0*/  FSEL R34, R34, -INF , !P5 ;  /* 0xff80000022227808 */ /* 0x000fe40006800000 */
[----:B------:R-:W-:Y:S02]  /*1ebb0*/  FSEL R33, R33, -INF , !P2 ;  /* 0xff80000021217808 */ /* 0x000fe40005000000 */
[----:B------:R-:W-:Y:S02]  /*1ebc0*/  FSEL R35, R35, -INF , !P3 ;  /* 0xff80000023237808 */ /* 0x000fe40005800000 */
[----:B------:R-:W-:Y:S02]  /*1ebd0*/  LOP3.LUT R172, R11, UR26, R226, 0x96, !PT ;  /* 0x0000001a0bac7c12 */ /* 0x000fe4000f8e96e2 */
[----:B------:R-:W-:Y:S01]  /*1ebe0*/  FMNMX.FTZ R16, R185, R139, !PT ;  /* 0x0000008bb9107209 */ /* 0x000fe20007810000 */
[----:B------:R-:W-:Y:S06]  /*1ebf0*/  @P1 BRA `(.L_x_2582) ;  /* 0xffffffec00101947 */ /* 0x000fec000383ffff */
.L_x_2581:
[----:B------:R-:W-:Y:S01]  /*1ec00*/  FMNMX.FTZ R0, R184, R136, !PT ;  /* 0x00000088b8007209 */ /* 0x000fe20007810000 */
[----:B------:R-:W-:Y:S01]  /*1ec10*/  UISETP.GT.AND UP0, UPT, UR10, UR12, UPT ;  /* 0x0000000c0a00728c */ /* 0x000fe2000bf04270 */
[----:B------:R-:W-:Y:S01]  /*1ec20*/  FMNMX.FTZ R3, R188, R137, !PT ;  /* 0x00000089bc037209 */ /* 0x000fe20007810000 */
[----:B------:R-:W-:Y:S01]  /*1ec30*/  UMOV UR44, UR10 ;  /* 0x0000000a002c7c82 */ /* 0x000fe20008000000 */
[----:B------:R-:W-:Y:S02]  /*1ec40*/  FMNMX.FTZ R2, R186, R138, !PT ;  /* 0x0000008aba027209 */ /* 0x000fe40007810000 */
[----:B-1----:R-:W-:Y:S02]  /*1ec50*/  FMNMX.FTZ R5, R213, R16, !PT ;  /* 0x00000010d5057209 */ /* 0x002fe40007810000 */
        /* <DEDUP_REMOVED lines=11> */
[----:B------:R-:W-:Y:S01]  /*1ed10*/  IMAD.WIDE.U32 R4, R173, -0x326172a9, RZ ;  /* 0xcd9e8d57ad047825 */ /* 0x000fe200078e00ff */
        /* <DEDUP_REMOVED lines=15> */
[----:B------:R-:W-:Y:S01]  /*1ee10*/  FMNMX.FTZ R0, R30, R0, !PT ;  /* 0x000000001e007209 */ /* 0x000fe20007810000 */
[----:B------:R-:W1:Y:S03]  /*1ee20*/  SHFL.BFLY PT, R12, R134, 0x2, 0x1f ;  /* 0x0c401f00860c7f89 */ /* 0x000e6600000e0000 */
[----:B------:R-:W-:Y:S05]  /*1ee30*/  FMNMX.FTZ R132, R31, R0, !PT ;  /* 0x000000001f847209 */ /* 0x000fea0007810000 */
[----:B------:R-:W2:Y:S01]  /*1ee40*/  SHFL.BFLY PT, R8, R135, 0x2, 0x1f ;  /* 0x0c401f0087087f89 */ /* 0x000ea200000e0000 */
[----:B------:R-:W-:Y:S02]  /*1ee50*/  LOP3.LUT R6, R3, UR41, R224, 0x96, !PT ;  /* 0x0000002903067c12 */ /* 0x000fe4000f8e96e0 */
[----:B------:R-:W-:Y:S05]  /*1ee60*/  LOP3.LUT R0, R5, UR42, R10, 0x96, !PT ;  /* 0x0000002a05007c12 */ /* 0x000fea000f8e960a */
[----:B------:R-:W3:Y:S01]  /*1ee70*/  SHFL.BFLY PT, R13, R133, 0x2, 0x1f ;  /* 0x0c401f00850d7f89 */ /* 0x000ee200000e0000 */
[----:B------:R-:W-:Y:S07]  /*1ee80*/  IMAD.WIDE.U32 R6, R6, -0x326172a9, RZ ;  /* 0xcd9e8d5706067825 */ /* 0x000fee00078e00ff */
[----:B------:R-:W4:Y:S01]  /*1ee90*/  SHFL.BFLY PT, R9, R132, 0x2, 0x1f ;  /* 0x0c401f0084097f89 */ /* 0x000f2200000e0000 */
[----:B------:R-:W-:Y:S01]  /*1eea0*/  IMAD.WIDE.U32 R172, R0, -0x2daee0ad, RZ ;  /* 0xd2511f5300ac7825 */ /* 0x000fe200078e00ff */
[----:B------:R-:W-:Y:S04]  /*1eeb0*/  LOP3.LUT R3, R7, UR40, R4, 0x96, !PT ;  /* 0x0000002807037c12 */ /* 0x000fe8000f8e9604 */
[----:B------:R-:W-:Y:S01]  /*1eec0*/  LOP3.LUT R14, R173, UR39, R2, 0x96, !PT ;  /* 0x00000027ad0e7c12 */ /* 0x000fe2000f8e9602 */
[----:B------:R-:W-:Y:S01]  /*1eed0*/  IMAD.WIDE.U32 R2, R3, -0x2daee0ad, RZ ;  /* 0xd2511f5303027825 */ /* 0x000fe200078e00ff */
[----:B-1----:R-:W-:Y:S03]  /*1eee0*/  FMNMX.FTZ R134, R134, R12, !PT ;  /* 0x0000000c86867209 */ /* 0x002fe60007810000 */
[----:B------:R-:W-:Y:S01]  /*1eef0*/  IMAD.WIDE.U32 R14, R14, -0x326172a9, RZ ;  /* 0xcd9e8d570e0e7825 */ /* 0x000fe200078e00ff */
[----:B------:R-:W-:Y:S02]  /*1ef00*/  LOP3.LUT R3, R3, UR37, R172, 0x96, !PT ;  /* 0x0000002503037c12 */ /* 0x000fe4000f8e96ac */
[----:B--2---:R-:W-:Y:S01]  /*1ef10*/  FMNMX.FTZ R135, R135, R8, !PT ;  /* 0x0000000887877209 */ /* 0x004fe20007810000 */
[----:B------:R-:W1:Y:S01]  /*1ef20*/  SHFL.BFLY PT, R5, R134, 0x1, 0x1f ;  /* 0x0c201f0086057f89 */ /* 0x000e6200000e0000 */
[----:B------:R-:W-:Y:S01]  /*1ef30*/  LOP3.LUT R6, R15, UR38, R6, 0x96, !PT ;  /* 0x000000260f067c12 */ /* 0x000fe2000f8e9606 */
[----:B------:R-:W-:Y:S01]  /*1ef40*/  IMAD.WIDE.U32 R174, R3, -0x326172a9, RZ ;  /* 0xcd9e8d5703ae7825 */ /* 0x000fe200078e00ff */
[----:B---3--:R-:W-:Y:S05]  /*1ef50*/  FMNMX.FTZ R133, R133, R13, !PT ;  /* 0x0000000d85857209 */ /* 0x008fea0007810000 */
[----:B------:R-:W2:Y:S01]  /*1ef60*/  SHFL.BFLY PT, R0, R135, 0x1, 0x1f ;  /* 0x0c201f0087007f89 */ /* 0x000ea200000e0000 */
[----:B------:R-:W-:Y:S01]  /*1ef70*/  IMAD.WIDE.U32 R180, R6, -0x2daee0ad, RZ ;  /* 0xd2511f5306b47825 */ /* 0x000fe200078e00ff */
[----:B----4-:R-:W-:Y:S06]  /*1ef80*/  FMNMX.FTZ R132, R132, R9, !PT ;  /* 0x0000000984847209 */ /* 0x010fec0007810000 */
[----:B------:R-:W3:Y:S01]  /*1ef90*/  SHFL.BFLY PT, R7, R133, 0x1, 0x1f ;  /* 0x0c201f0085077f89 */ /* 0x000ee200000e0000 */
[----:B------:R-:W-:Y:S02]  /*1efa0*/  LOP3.LUT R228, R175, UR36, R14, 0x96, !PT ;  /* 0x00000024afe47c12 */ /* 0x000fe4000f8e960e */
[----:B------:R-:W-:Y:S05]  /*1efb0*/  LOP3.LUT R172, R181, UR18, R2, 0x96, !PT ;  /* 0x00000012b5ac7c12 */ /* 0x000fea000f8e9602 */
[----:B------:R-:W4:Y:S01]  /*1efc0*/  SHFL.BFLY PT, R4, R132, 0x1, 0x1f ;  /* 0x0c201f0084047f89 */ /* 0x000f2200000e0000 */
[----:B------:R-:W-:Y:S05]  /*1efd0*/  IMAD.WIDE.U32 R172, R172, -0x326172a9, RZ ;  /* 0xcd9e8d57acac7825 */ /* 0x000fea00078e00ff */
[----:B------:R-:W-:Y:S02]  /*1efe0*/  LOP3.LUT R8, R173, UR27, R174, 0x96, !PT ;  /* 0x0000001bad087c12 */ /* 0x000fe4000f8e96ae */
[----:B-1----:R-:W-:Y:S02]  /*1eff0*/  FMNMX.FTZ R134, R134, R5, !PT ;  /* 0x0000000586867209 */ /* 0x002fe40007810000 */
[----:B--2---:R-:W-:Y:S03]  /*1f000*/  FMNMX.FTZ R135, R135, R0, !PT ;  /* 0x0000000087877209 */ /* 0x004fe60007810000 */
[C---:B------:R-:W-:Y:S01]  /*1f010*/  FMUL.FTZ R6, R134.reuse, UR4 ;  /* 0x0000000486067c20 */ /* 0x040fe20008410000 */
[----:B------:R-:W-:Y:S02]  /*1f020*/  FSETP.NEU.FTZ.AND P3, PT, R134, -INF , PT ;  /* 0xff8000008600780b */ /* 0x000fe40003f7d000 */
[----:B---3--:R-:W-:Y:S01]  /*1f030*/  FMNMX.FTZ R133, R133, R7, !PT ;  /* 0x0000000785857209 */ /* 0x008fe20007810000 */
[C---:B------:R-:W-:Y:S01]  /*1f040*/  FMUL.FTZ R7, R135.reuse, UR4 ;  /* 0x0000000487077c20 */ /* 0x040fe20008410000 */
[----:B------:R-:W-:Y:S02]  /*1f050*/  FSETP.NEU.FTZ.AND P1, PT, R135, -INF , PT ;  /* 0xff8000008700780b */ /* 0x000fe40003f3d000 */
[----:B------:R-:W-:Y:S02]  /*1f060*/  FSETP.NEU.FTZ.AND P2, PT, R133, -INF , PT ;  /* 0xff8000008500780b */ /* 0x000fe40003f5d000 */
[----:B----4-:R-:W-:Y:S02]  /*1f070*/  FMNMX.FTZ R132, R132, R4, !PT ;  /* 0x0000000484847209 */ /* 0x010fe40007810000 */
[----:B------:R-:W-:Y:S02]  /*1f080*/  FSEL R4, R134, RZ, P3 ;  /* 0x000000ff86047208 */ /* 0x000fe40001800000 */
[----:B------:R-:W-:Y:S01]  /*1f090*/  FSEL R0, R135, RZ, P1 ;  /* 0x000000ff87007208 */ /* 0x000fe20000800000 */
[----:B------:R-:W-:Y:S01]  /*1f0a0*/  FMUL.FTZ R9, R132, UR4 ;  /* 0x0000000484097c20 */ /* 0x000fe20008410000 */
[----:B------:R-:W-:Y:S01]  /*1f0b0*/  FSEL R3, R133, RZ, P2 ;  /* 0x000000ff85037208 */ /* 0x000fe20001000000 */
[----:B------:R-:W-:Y:S01]  /*1f0c0*/  FADD.FTZ R5, -R4, R137 ;  /* 0x0000008904057221 */ /* 0x000fe20000010100 */
[----:B------:R-:W-:Y:S01]  /*1f0d0*/  FSEL R6, R6, RZ, P3 ;  /* 0x000000ff06067208 */ /* 0x000fe20001800000 */
[----:B------:R-:W-:Y:S01]  /*1f0e0*/  FADD.FTZ R0, -R0, R139 ;  /* 0x0000008b00007221 */ /* 0x000fe20000010100 */
[C---:B------:R-:W-:Y:S01]  /*1f0f0*/  FSETP.NEU.FTZ.AND P0, PT, R132.reuse, -INF , PT ;  /* 0xff8000008400780b */ /* 0x040fe20003f1d000 */
[----:B------:R-:W-:Y:S01]  /*1f100*/  FADD.FTZ R4, -R3, R138 ;  /* 0x0000008a03047221 */ /* 0x000fe20000010100 */
[----:B------:R-:W-:Y:S01]  /*1f110*/  FSEL R7, R7, RZ, P1 ;  /* 0x000000ff07077208 */ /* 0x000fe20000800000 */
[----:B------:R-:W2:Y:S01]  /*1f120*/  LDL.64 R138, [R1+0x70] ;  /* 0x00007000018a7983 */ /* 0x000ea20000100a00 */
[----:B------:R-:W-:Y:S01]  /*1f130*/  FSEL R2, R132, RZ, P0 ;  /* 0x000000ff84027208 */ /* 0x000fe20000000000 */
[--C-:B------:R-:W-:Y:S01]  /*1f140*/  FFMA.FTZ R13, R188, UR4, -R6.reuse ;  /* 0x00000004bc0d7c23 */ /* 0x100fe20008010806 */
[--C-:B------:R-:W-:Y:S01]  /*1f150*/  FFMA.FTZ R188, R20, UR4, -R6.reuse ;  /* 0x0000000414bc7c23 */ /* 0x100fe20008010806 */
[--C-:B------:R-:W-:Y:S01]  /*1f160*/  FFMA.FTZ R224, R21, UR4, -R6.reuse ;  /* 0x0000000415e07c23 */ /* 0x100fe20008010806 */
[----:B------:R-:W-:Y:S01]  /*1f170*/  FMUL.FTZ R3, R133, UR4 ;  /* 0x0000000485037c20 */ /* 0x000fe20008410000 */
[----:B------:R-:W3:Y:S01]  /*1f180*/  LDL.64 R20, [R1+0x58] ;  /* 0x0000580001147983 */ /* 0x000ee20000100a00 */
[--C-:B------:R-:W-:Y:S01]  /*1f190*/  FFMA.FTZ R183, R176, UR4, -R6.reuse ;  /* 0x00000004b0b77c23 */ /* 0x100fe20008010806 */
[--C-:B------:R-:W-:Y:S01]  /*1f1a0*/  FFMA.FTZ R182, R17, UR4, -R6.reuse ;  /* 0x0000000411b67c23 */ /* 0x100fe20008010806 */
[----:B------:R-:W-:Y:S01]  /*1f1b0*/  FFMA.FTZ R178, R208, UR4, -R7 ;  /* 0x00000004d0b27c23 */ /* 0x000fe20008010807 */
[----:B------:R-:W-:Y:S01]  /*1f1c0*/  FSEL R3, R3, RZ, P2 ;  /* 0x000000ff03037208 */ /* 0x000fe20001000000 */
[--C-:B------:R-:W-:Y:S01]  /*1f1d0*/  FFMA.FTZ R15, R206, UR4, -R6.reuse ;  /* 0x00000004ce0f7c23 */ /* 0x100fe20008010806 */
[--C-:B------:R-:W-:Y:S01]  /*1f1e0*/  FFMA.FTZ R233, R32, UR4, -R6.reuse ;  /* 0x0000000420e97c23 */ /* 0x100fe20008010806 */
[----:B------:R-:W-:Y:S01]  /*1f1f0*/  FFMA.FTZ R234, R33, UR4, -R6 ;  /* 0x0000000421ea7c23 */ /* 0x000fe20008010806 */
[----:B------:R-:W-:Y:S01]  /*1f200*/  FSEL R6, R9, RZ, P0 ;  /* 0x000000ff09067208 */ /* 0x000fe20000000000 */
[----:B------:R-:W-:Y:S01]  /*1f210*/  FFMA.FTZ R181, R18, UR4, -R3 ;  /* 0x0000000412b57c23 */ /* 0x000fe20008010803 */
[----:B------:R-:W-:Y:S01]  /*1f220*/  IADD3 R208, P0, R204, UR19, RZ ;  /* 0x00000013ccd07c10 */ /* 0x000fe2000ff1e0ff */
[----:B------:R-:W4:Y:S01]  /*1f230*/  LDL.LU R18, [R1+0x68] ;  /* 0x0000680001127983 */ /* 0x000f220000300800 */
[----:B------:R-:W-:Y:S01]  /*1f240*/  FFMA.FTZ R9, R185, UR4, -R7 ;  /* 0x00000004b9097c23 */ /* 0x000fe20008010807 */
[----:B------:R-:W-:Y:S01]  /*1f250*/  FMUL.FTZ R0, R0, UR4 ;  /* 0x0000000400007c20 */ /* 0x000fe20008410000 */
[--C-:B------:R-:W-:Y:S01]  /*1f260*/  FFMA.FTZ R12, R186, UR4, -R3.reuse ;  /* 0x00000004ba0c7c23 */ /* 0x100fe20008010803 */
[----:B------:R1:W5:Y:S01]  /*1f270*/  LDL.S16 R137, [R1] ;  /* 0x0000000001897983 */ /* 0x0003620000100600 */
[----:B------:R1:W-:Y:S01]  /*1f280*/  MUFU.EX2 R215, R9 ;  /* 0x0000000900d77308 */ /* 0x0003e20000000800 */
[--C-:B------:R-:W-:Y:S01]  /*1f290*/  FFMA.FTZ R179, R19, UR4, -R3.reuse ;  /* 0x0000000413b37c23 */ /* 0x100fe20008010803 */
[--C-:B------:R-:W-:Y:S01]  /*1f2a0*/  FFMA.FTZ R14, R209, UR4, -R3.reuse ;  /* 0x00000004d10e7c23 */ /* 0x100fe20008010803 */
[----:B------:R-:W-:Y:S01]  /*1f2b0*/  IADD3.X R209, R205, UR11, RZ, P0, !PT ;  /* 0x0000000bcdd17c10 */ /* 0x000fe200087fe4ff */
[--C-:B------:R-:W-:Y:S01]  /*1f2c0*/  FFMA.FTZ R185, R22, UR4, -R3.reuse ;  /* 0x0000000416b97c23 */ /* 0x100fe20008010803 */
[--C-:B------:R-:W-:Y:S01]  /*1f2d0*/  FFMA.FTZ R238, R34, UR4, -R3.reuse ;  /* 0x0000000422ee7c23 */ /* 0x100fe20008010803 */
[--C-:B------:R-:W-:Y:S01]  /*1f2e0*/  FFMA.FTZ R186, R23, UR4, -R3.reuse ;  /* 0x0000000417ba7c23 */ /* 0x100fe20008010803 */
[----:B------:R-:W-:Y:S01]  /*1f2f0*/  FFMA.FTZ R240, R35, UR4, -R3 ;  /* 0x0000000423f07c23 */ /* 0x000fe20008010803 */
[----:B------:R-:W-:Y:S02]  /*1f300*/  LOP3.LUT R3, R8, 0xff, RZ, 0xc0, !PT ;  /* 0x000000ff08037812 */ /* 0x000fe400078ec0ff */
[----:B------:R-:W1:Y:S01]  /*1f310*/  MUFU.EX2 R0, R0 ;  /* 0x0000000000007308 */ /* 0x000e620000000800 */
[----:B------:R-:W-:Y:S01]  /*1f320*/  FFMA.FTZ R213, R213, UR4, -R7 ;  /* 0x00000004d5d57c23 */ /* 0x000fe20008010807 */
[--C-:B------:R-:W-:Y:S01]  /*1f330*/  FFMA.FTZ R176, R214, UR4, -R6.reuse ;  /* 0x00000004d6b07c23 */ /* 0x100fe20008010806 */
[----:B------:R-:W-:Y:S01]  /*1f340*/  ISETP.LE.U32.AND P5, PT, R3, UR13, PT ;  /* 0x0000000d03007c0c */ /* 0x000fe2000bfa3070 */
[----:B------:R-:W-:Y:S01]  /*1f350*/  FFMA.FTZ R177, R212, UR4, -R6 ;  /* 0x00000004d4b17c23 */ /* 0x000fe20008010806 */
[----:B------:R-:W-:Y:S01]  /*1f360*/  LOP3.LUT R3, R8, 0xffff, RZ, 0xc0, !PT ;  /* 0x0000ffff08037812 */ /* 0x000fe200078ec0ff */
[----:B------:R-:W-:Y:S01]  /*1f370*/  FADD.FTZ R2, -R2, R136 ;  /* 0x0000008802027221 */ /* 0x000fe20000010100 */
[----:B------:R-:W-:Y:S01]  /*1f380*/  FMUL.FTZ R4, R4, UR4 ;  /* 0x0000000404047c20 */ /* 0x000fe20008410000 */
[----:B-1----:R-:W-:Y:S01]  /*1f390*/  FFMA.FTZ R9, R184, UR4, -R6 ;  /* 0x00000004b8097c23 */ /* 0x002fe20008010806 */
[----:B------:R-:W-:Y:S01]  /*1f3a0*/  SHF.R.U32.HI R3, RZ, 0x8, R3 ;  /* 0x00000008ff037819 */ /* 0x000fe20000011603 */
[--C-:B------:R-:W-:Y:S01]  /*1f3b0*/  FFMA.FTZ R184, R24, UR4, -R7.reuse ;  /* 0x0000000418b87c23 */ /* 0x100fe20008010807 */
[----:B------:R1:W-:Y:S01]  /*1f3c0*/  MUFU.EX2 R17, R13 ;  /* 0x0000000d00117308 */ /* 0x0003e20000000800 */
[----:B------:R-:W-:Y:S01]  /*1f3d0*/  FMUL.FTZ R2, R2, UR4 ;  /* 0x0000000402027c20 */ /* 0x000fe20008410000 */
[----:B------:R-:W-:Y:S01]  /*1f3e0*/  LOP3.LUT R3, R3, 0xffff, RZ, 0xc0, !PT ;  /* 0x0000ffff03037812 */ /* 0x000fe200078ec0ff */
[--C-:B------:R-:W-:Y:S01]  /*1f3f0*/  FFMA.FTZ R226, R25, UR4, -R7.reuse ;  /* 0x0000000419e27c23 */ /* 0x100fe20008010807 */
[--C-:B------:R-:W-:Y:S01]  /*1f400*/  FFMA.FTZ R236, R28, UR4, -R7.reuse ;  /* 0x000000041cec7c23 */ /* 0x100fe20008010807 */
[----:B------:R-:W-:Y:S01]  /*1f410*/  FFMA.FTZ R237, R29, UR4, -R7 ;  /* 0x000000041ded7c23 */ /* 0x000fe20008010807 */
[----:B------:R-:W-:Y:S01]  /*1f420*/  ISETP.LE.U32.AND P3, PT, R3, UR13, PT ;  /* 0x0000000d03007c0c */ /* 0x000fe2000bf63070 */
[C---:B------:R-:W-:Y:S01]  /*1f430*/  FMUL.FTZ R24, R0.reuse, R144 ;  /* 0x0000009000187220 */ /* 0x040fe20000410000 */
[--C-:B------:R-:W-:Y:S01]  /*1f440*/  SHF.R.U32.HI R3, RZ, 0x18, R8.reuse ;  /* 0x00000018ff037819 */ /* 0x100fe20000011608 */
[----:B------:R2:W4:Y:S01]  /*1f450*/  LDL.S16 R144, [R1+0x34] ;  /* 0x0000340001907983 */ /* 0x0005220000100600 */
[----:B------:R-:W-:Y:S01]  /*1f460*/  SHF.R.U32.HI R8, RZ, 0x10, R8 ;  /* 0x00000010ff087819 */ /* 0x000fe20000011608 */
[----:B------:R-:W-:Y:S01]  /*1f470*/  FFMA.FTZ R175, R0, R229, R215 ;  /* 0x000000e500af7223 */ /* 0x000fe200000100d7 */
[----:B------:R-:W-:Y:S01]  /*1f480*/  ISETP.LE.U32.AND P1, PT, R3, UR13, PT ;  /* 0x0000000d03007c0c */ /* 0x000fe2000bf23070 */
[----:B------:R-:W-:Y:S01]  /*1f490*/  MUFU.EX2 R136, R15 ;  /* 0x0000000f00887308 */ /* 0x000fe20000000800 */
[----:B------:R-:W-:Y:S01]  /*1f4a0*/  LOP3.LUT R8, R8, 0xff, RZ, 0xc0, !PT ;  /* 0x000000ff08087812 */ /* 0x000fe200078ec0ff */
[C---:B------:R-:W-:Y:S01]  /*1f4b0*/  FMUL.FTZ R25, R0.reuse, R145 ;  /* 0x0000009100197220 */ /* 0x040fe20000410000 */
[C---:B------:R-:W-:Y:S01]  /*1f4c0*/  FMUL.FTZ R28, R0.reuse, R140 ;  /* 0x0000008c001c7220 */ /* 0x040fe20000410000 */
[----:B-1----:R-:W-:Y:S01]  /*1f4d0*/  FMUL.FTZ R13, R0, R149 ;  /* 0x00000095000d7220 */ /* 0x002fe20000410000 */
        /* <DEDUP_REMOVED lines=27> */
[--C-:B------:R-:W-:Y:S01]  /*1f690*/  FFMA.FTZ R225, R26, UR4, -R6.reuse ;  /* 0x000000041ae17c23 */ /* 0x100fe20008010806 */
[--C-:B------:R-:W-:Y:S03]  /*1f6a0*/  FFMA.FTZ R227, R27, UR4, -R6.reuse ;  /* 0x000000041be37c23 */ /* 0x100fe60008010806 */
[----:B------:R1:W-:Y:S01]  /*1f6b0*/  MUFU.EX2 R232, R9 ;  /* 0x0000000900e87308 */ /* 0x0003e20000000800 */
[--C-:B------:R-:W-:Y:S01]  /*1f6c0*/  FFMA.FTZ R235, R30, UR4, -R6.reuse ;  /* 0x000000041eeb7c23 */ /* 0x100fe20008010806 */
[--C-:B------:R-:W-:Y:S01]  /*1f6d0*/  FFMA.FTZ R239, R31, UR4, -R6.reuse ;  /* 0x000000041fef7c23 */ /* 0x100fe20008010806 */
[----:B------:R-:W-:Y:S01]  /*1f6e0*/  FFMA.FTZ R207, R207, UR4, -R7 ;  /* 0x00000004cfcf7c23 */ /* 0x000fe20008010807 */
[--C-:B------:R-:W-:Y:S01]  /*1f6f0*/  FFMA.FTZ R187, R187, UR4, -R6.reuse ;  /* 0x00000004bbbb7c23 */ /* 0x100fe20008010806 */
[C---:B------:R-:W-:Y:S01]  /*1f700*/  FMUL.FTZ R120, R0.reuse, R120 ;  /* 0x0000007800787220 */ /* 0x040fe20000410000 */
[C---:B------:R-:W-:Y:S04]  /*1f710*/  FMUL.FTZ R121, R0.reuse, R121 ;  /* 0x0000007900797220 */ /* 0x040fe80000410000 */
[----:B------:R1:W-:Y:S10]  /*1f720*/  MUFU.EX2 R16, R12 ;  /* 0x0000000c00107308 */ /* 0x0003f40000000800 */
[----:B------:R-:W1:Y:S02]  /*1f730*/  MUFU.EX2 R23, R14 ;  /* 0x0000000e00177308 */ /* 0x000e640000000800 */
[C---:B-1----:R-:W-:Y:S08]  /*1f740*/  FMUL.FTZ R9, R0.reuse, R153 ;  /* 0x0000009900097220 */ /* 0x042ff00000410000 */
[----:B------:R-:W-:Y:S01]  /*1f750*/  MUFU.EX2 R153, R181 ;  /* 0x000000b500997308 */ /* 0x000fe20000000800 */
[----:B------:R-:W-:Y:S09]  /*1f760*/  FMUL.FTZ R12, R0, R148 ;  /* 0x00000094000c7220 */ /* 0x000ff20000410000 */
[----:B------:R-:W1:Y:S01]  /*1f770*/  MUFU.EX2 R0, R4 ;  /* 0x0000000400007308 */ /* 0x000e620000000800 */
[----:B------:R-:W-:Y:S04]  /*1f780*/  F2FP.BF16.F32.PACK_AB R7, R23, R16 ;  /* 0x000000101707723e */ /* 0x000fe800000010ff */
[C---:B------:R-:W-:Y:S05]  /*1f790*/  PRMT R6, R7.reuse, 0x7632, R6 ;  /* 0x0000763207067816 */ /* 0x040fea0000000006 */
[----:B------:R-:W-:Y:S01]  /*1f7a0*/  MUFU.EX2 R229, R237 ;  /* 0x000000ed00e57308 */ /* 0x000fe20000000800 */
[----:B------:R-:W-:Y:S01]  /*1f7b0*/  PRMT R141, R7, 0x5410, R6 ;  /* 0x00005410078d7816 */ /* 0x000fe20000000006 */
[----:B------:R-:W-:Y:S05]  /*1f7c0*/  @!P1 HFMA2.BF16_V2 R252, -RZ.H0_H0, RZ.H0_H0, -R6.H0_H0 ;  /* 0x200000fffffc9231 */ /* 0x000fea0000340906 */
[----:B------:R-:W-:Y:S01]  /*1f7d0*/  @!P1 PRMT R6, R252, 0x5410, RZ ;  /* 0x00005410fc069816 */ /* 0x000fe200000000ff */
        /* <DEDUP_REMOVED lines=24> */
[----:B--2---:R-:W-:Y:S01]  /*1f960*/  LOP3.LUT R22, R11, UR26, R138, 0x96, !PT ;  /* 0x0000001a0b167c12 */ /* 0x004fe2000f8e968a */
[----:B------:R2:W2:Y:S01]  /*1f970*/  LDL.S16 R139, [R1+0x4] ;  /* 0x00000400018b7983 */ /* 0x0004a20000100600 */
[----:B---3--:R-:W-:Y:S05]  /*1f980*/  LOP3.LUT R3, R21, UR8, R242, 0x96, !PT ;  /* 0x0000000815037c12 */ /* 0x008fea000f8e96f2 */
[----:B------:R-:W-:Y:S02]  /*1f990*/  IMAD.WIDE.U32 R34, R3, -0x326172a9, RZ ;  /* 0xcd9e8d5703227825 */ /* 0x000fe400078e00ff */
[----:B------:R1:W3:Y:S03]  /*1f9a0*/  MUFU.EX2 R3, R2 ;  /* 0x0000000200037308 */ /* 0x0002e60000000800 */
[----:B------:R-:W-:Y:S01]  /*1f9b0*/  LOP3.LUT R138, R35, UR42, R10, 0x96, !PT ;  /* 0x0000002a238a7c12 */ /* 0x000fe2000f8e960a */
[----:B------:R-:W-:Y:S01]  /*1f9c0*/  FMUL.FTZ R35, R0, R159 ;  /* 0x0000009f00237220 */ /* 0x000fe20000410000 */
[----:B-----5:R-:W-:Y:S02]  /*1f9d0*/  @!P2 HFMA2.BF16_V2 R137, -RZ.H0_H0, RZ.H0_H0, -R7.H0_H0 ;  /* 0x200000ffff89a231 */ /* 0x020fe40000340907 */
[----:B-1----:R-:W-:Y:S01]  /*1f9e0*/  FMUL.FTZ R2, R5, UR4 ;  /* 0x0000000405027c20 */ /* 0x002fe20008410000 */
[C---:B---3--:R-:W-:Y:S01]  /*1f9f0*/  FMUL.FTZ R15, R3.reuse, R151 ;  /* 0x00000097030f7220 */ /* 0x048fe20000410000 */
[C---:B------:R-:W-:Y:S01]  /*1fa00*/  FFMA.FTZ R148, R3.reuse, R230, R232 ;  /* 0x000000e603947223 */ /* 0x040fe200000100e8 */
[C---:B------:R-:W-:Y:S01]  /*1fa10*/  FMUL.FTZ R10, R3.reuse, R154 ;  /* 0x0000009a030a7220 */ /* 0x040fe20000410000 */
[C---:B------:R-:W-:Y:S01]  /*1fa20*/  FMUL.FTZ R11, R3.reuse, R155 ;  /* 0x0000009b030b7220 */ /* 0x040fe20000410000 */
[C---:B------:R-:W-:Y:S01]  /*1fa30*/  FMUL.FTZ R14, R3.reuse, R150 ;  /* 0x00000096030e7220 */ /* 0x040fe20000410000 */
[----:B------:R-:W-:Y:S01]  /*1fa40*/  LOP3.LUT R150, R172, 0xff, RZ, 0xc0, !PT ;  /* 0x000000ffac967812 */ /* 0x000fe200078ec0ff */
[----:B------:R-:W4:Y:S01]  /*1fa50*/  MUFU.EX2 R2, R2 ;  /* 0x0000000200027308 */ /* 0x000f220000000800 */
        /* <DEDUP_REMOVED lines=29> */
[----:B----4-:R-:W-:Y:S01]  /*1fc30*/  FFMA.FTZ R19, R2, R18, R17 ;  /* 0x0000001202137223 */ /* 0x010fe20000010011 */
[----:B------:R-:W-:Y:S02]  /*1fc40*/  IMAD.MOV.U32 R154, RZ, RZ, R20 ;  /* 0x000000ffff9a7224 */ /* 0x000fe400078e0014 */
[----:B------:R-:W-:Y:S01]  /*1fc50*/  FFMA.FTZ R18, R0, R231, R16 ;  /* 0x000000e700127223 */ /* 0x000fe20000010010 */
        /* <DEDUP_REMOVED lines=33> */
[----:B------:R-:W-:Y:S01]  /*1fe70*/  PRMT R2, R3, 0x7632, R2 ;  /* 0x0000763203027816 */ /* 0x000fe20000000002 */
[----:B------:R-:W-:Y:S02]  /*1fe80*/  @!P5 HFMA2.BF16_V2 R249, -RZ.H0_H0, RZ.H0_H0, -R3.H0_H0 ;  /* 0x200000fffff9d231 */ /* 0x000fe40000340903 */
[--C-:B------:R-:W-:Y:S01]  /*1fe90*/  FADD.FTZ R145, R23, R18.reuse ;  /* 0x0000001217917221 */ /* 0x100fe20000010000 */
[----:B------:R-:W-:Y:S01]  /*1fea0*/  PRMT R23, R137, 0x7610, R23 ;  /* 0x0000761089177816 */ /* 0x000fe20000000017 */
[----:B------:R-:W-:Y:S01]  /*1feb0*/  MUFU.EX2 R147, R182 ;  /* 0x000000b600937308 */ /* 0x000fe20000000800 */
[----:B------:R-:W-:Y:S02]  /*1fec0*/  FADD.FTZ R136, R136, R19 ;  /* 0x0000001388887221 */ /* 0x000fe40000010000 */
[----:B------:R-:W-:Y:S01]  /*1fed0*/  @!P2 PRMT R7, R23, 0x5410, RZ ;  /* 0x000054101707a816 */ /* 0x000fe200000000ff */
[----:B------:R-:W-:Y:S06]  /*1fee0*/  FMUL.FTZ R23, R0, R163 ;  /* 0x000000a300177220 */ /* 0x000fec0000410000 */
[----:B------:R-:W-:Y:S10]  /*1fef0*/  MUFU.EX2 R155, R178 ;  /* 0x000000b2009b7308 */ /* 0x000ff40000000800 */
[----:B------:R1:W-:Y:S10]  /*1ff00*/  MUFU.EX2 R156, R207 ;  /* 0x000000cf009c7308 */ /* 0x0003f40000000800 */
[----:B------:R-:W-:Y:S10]  /*1ff10*/  MUFU.EX2 R231, R240 ;  /* 0x000000f000e77308 */ /* 0x000ff40000000800 */
[----:B------:R-:W-:Y:S01]  /*1ff20*/  MUFU.EX2 R230, R239 ;  /* 0x000000ef00e67308 */ /* 0x000fe20000000800 */
[----:B--2---:R-:W-:Y:S05]  /*1ff30*/  @!P3 HFMA2.BF16_V2 R139, -RZ.H0_H0, RZ.H0_H0, -R2.H0_H0 ;  /* 0x200000ffff8bb231 */ /* 0x004fea0000340902 */
[----:B------:R-:W-:Y:S01]  /*1ff40*/  PRMT R18, R139, 0x7610, R18 ;  /* 0x000076108b127816 */ /* 0x000fe20000000012 */
[----:B------:R2:W-:Y:S04]  /*1ff50*/  @!P3 STL.S16 [R1+0x4], R139 ;  /* 0x0000048b0100b387 */ /* 0x0005e80000100600 */
[----:B------:R3:W-:Y:S01]  /*1ff60*/  @!P2 STL.S16 [R1], R137 ;  /* 0x000000890100a387 */ /* 0x0007e20000100600 */
[----:B--2---:R-:W-:Y:S01]  /*1ff70*/  IMAD.WIDE.U32 R138, R138, -0x2daee0ad, RZ ;  /* 0xd2511f538a8a7825 */ /* 0x004fe200078e00ff */
[----:B---3--:R-:W-:Y:S02]  /*1ff80*/  PRMT R137, R3, 0x5410, R2 ;  /* 0x0000541003897816 */ /* 0x008fe40000000002 */
[----:B------:R-:W-:Y:S02]  /*1ff90*/  @!P5 PRMT R3, R249, 0x5410, RZ ;  /* 0x00005410f903d816 */ /* 0x000fe400000000ff */
[----:B------:R-:W-:Y:S01]  /*1ffa0*/  @!P3 PRMT R2, R18, 0x5410, RZ ;  /* 0x000054101202b816 */ /* 0x000fe200000000ff */
[----:B------:R-:W-:Y:S04]  /*1ffb0*/  IMAD.WIDE.U32 R18, R22, -0x2daee0ad, RZ ;  /* 0xd2511f5316127825 */ /* 0x000fe800078e00ff */
[C---:B------:R-:W-:Y:S01]  /*1ffc0*/  FMUL.FTZ R22, R0.reuse, R162 ;  /* 0x000000a200167220 */ /* 0x040fe20000410000 */
[----:B------:R-:W-:Y:S01]  /*1ffd0*/  STG.E.U16 desc[UR24][R204.64], R3 ;  /* 0x00000003cc007986 */ /* 0x000fe2000c101518 */
[----:B------:R-:W-:Y:S03]  /*1ffe0*/  MUFU.EX2 R162, R188 ;  /* 0x000000bc00a27308 */ /* 0x000fe60000000800 */
[----:B------:R-:W-:Y:S04]  /*1fff0*/  STG.E.U16 desc[UR24][R204.64+0x2], R2 ;  /* 0x00000202cc007986 */ /* 0x000fe8000c101518 */
[----:B------:R2:W-:Y:S04]  /*20000*/  STG.E.U16 desc[UR24][R208.64], R7 ;  /* 0x00000007d0007986 */ /* 0x0005e8000c101518 */
[----:B------:R3:W-:Y:S01]  /*20010*/  STG.E.U16 desc[UR24][R208.64+0x2], R6 ;  /* 0x00000206d0007986 */ /* 0x0007e2000c101518 */
[----:B--2---:R-:W-:Y:S02]  /*20020*/  LOP3.LUT R7, R19, UR41, R154, 0x96, !PT ;  /* 0x0000002913077c12 */ /* 0x004fe4000f8e969a */
[----:B------:R-:W-:Y:S03]  /*20030*/  MUFU.EX2 R154, R187 ;  /* 0x000000bb009a7308 */ /* 0x000fe60000000800 */
[----:B---3--:R-:W-:Y:S05]  /*20040*/  IMAD.WIDE.U32 R6, R7, -0x326172a9, RZ ;  /* 0xcd9e8d5707067825 */ /* 0x008fea00078e00ff */
[----:B------:R-:W-:Y:S01]  /*20050*/  LOP3.LUT R2, R7, UR40, R34, 0x96, !PT ;  /* 0x0000002807027c12 */ /* 0x000fe2000f8e9622 */
[----:B------:R-:W-:Y:S01]  /*20060*/  FMUL.FTZ R34, R0, R158 ;  /* 0x0000009e00227220 */ /* 0x000fe20000410000 */
[----:B------:R-:W-:Y:S01]  /*20070*/  LOP3.LUT R7, R139, UR39, R18, 0x96, !PT ;  /* 0x000000278b077c12 */ /* 0x000fe2000f8e9612 */
[----:B------:R-:W-:Y:S02]  /*20080*/  MUFU.EX2 R158, R177 ;  /* 0x000000b1009e7308 */ /* 0x000fe40000000800 */
[----:B------:R-:W-:Y:S04]  /*20090*/  IMAD.WIDE.U32 R2, R2, -0x2daee0ad, RZ ;  /* 0xd2511f5302027825 */ /* 0x000fe800078e00ff */
[----:B------:R-:W-:Y:S01]  /*200a0*/  IMAD.WIDE.U32 R18, R7, -0x326172a9, RZ ;  /* 0xcd9e8d5707127825 */ /* 0x000fe200078e00ff */
[----:B------:R-:W-:Y:S04]  /*200b0*/  LOP3.LUT R138, R3, UR37, R138, 0x96, !PT ;  /* 0x00000025038a7c12 */ /* 0x000fe8000f8e968a */
[----:B------:R-:W-:Y:S01]  /*200c0*/  LOP3.LUT R6, R19, UR38, R6, 0x96, !PT ;  /* 0x0000002613067c12 */ /* 0x000fe2000f8e9606 */
[----:B------:R-:W-:Y:S04]  /*200d0*/  IMAD.WIDE.U32 R138, R138, -0x326172a9, RZ ;  /* 0xcd9e8d578a8a7825 */ /* 0x000fe800078e00ff */
[----:B------:R-:W-:Y:S02]  /*200e0*/  FMUL.FTZ R19, R0, R167 ;  /* 0x000000a700137220 */ /* 0x000fe40000410000 */
[----:B------:R-:W-:Y:S01]  /*200f0*/  MUFU.EX2 R167, R227 ;  /* 0x000000e300a77308 */ /* 0x000fe20000000800 */
[----:B------:R-:W-:Y:S01]  /*20100*/  IMAD.WIDE.U32 R168, R6, -0x2daee0ad, RZ ;  /* 0xd2511f5306a87825 */ /* 0x000fe200078e00ff */
[----:B------:R-:W-:Y:S02]  /*20110*/  LOP3.LUT R206, R139, UR36, R18, 0x96, !PT ;  /* 0x000000248bce7c12 */ /* 0x000fe4000f8e9612 */
[----:B------:R-:W-:Y:S02]  /*20120*/  IADD3 R6, P0, R208, UR46, RZ ;  /* 0x0000002ed0067c10 */ /* 0x000fe4000ff1e0ff */
[----:B------:R-:W-:Y:S01]  /*20130*/  LOP3.LUT R142, R169, UR18, R2, 0x96, !PT ;  /* 0x00000012a98e7c12 */ /* 0x000fe2000f8e9602 */
[----:B-1----:R-:W-:Y:S01]  /*20140*/  IMAD.WIDE.U32 R206, R206, -0x2daee0ad, RZ ;  /* 0xd2511f53cece7825 */ /* 0x002fe200078e00ff */
[----:B------:R-:W-:Y:S02]  /*20150*/  IADD3.X R7, R209, UR20, RZ, P0, !PT ;  /* 0x00000014d1077c10 */ /* 0x000fe400087fe4ff */
[----:B------:R-:W-:Y:S01]  /*20160*/  MUFU.EX2 R169, R225 ;  /* 0x000000e100a97308 */ /* 0x000fe20000000800 */
[----:B------:R-:W-:Y:S01]  /*20170*/  IADD3 R214, P0, R204, UR30, RZ ;  /* 0x0000001eccd67c10 */ /* 0x000fe2000ff1e0ff */
[----:B------:R-:W-:Y:S05]  /*20180*/  IMAD.WIDE.U32 R142, R142, -0x326172a9, RZ ;  /* 0xcd9e8d578e8e7825 */ /* 0x000fea00078e00ff */
[C-C-:B------:R-:W-:Y:S03]  /*20190*/  LOP3.LUT R3, R143.reuse, UR27, R138.reuse, 0x96, !PT ;  /* 0x0000001b8f037c12 */ /* 0x140fe6000f8e968a */
[----:B------:R-:W-:Y:S01]  /*201a0*/  MUFU.EX2 R227, R235 ;  /* 0x000000eb00e37308 */ /* 0x000fe20000000800 */
[----:B------:R-:W-:Y:S02]  /*201b0*/  LOP3.LUT R138, R143, UR27, R138, 0x96, !PT ;  /* 0x0000001b8f8a7c12 */ /* 0x000fe4000f8e968a */
[----:B------:R-:W-:Y:S04]  /*201c0*/  LOP3.LUT R2, R3, 0xff, RZ, 0xc0, !PT ;  /* 0x000000ff03027812 */ /* 0x000fe800078ec0ff */
[----:B------:R-:W-:Y:S02]  /*201d0*/  ISETP.LE.U32.AND P1, PT, R2, UR13, PT ;  /* 0x0000000d02007c0c */ /* 0x000fe4000bf23070 */
[C---:B------:R-:W-:Y:S01]  /*201e0*/  F2FP.BF16.F32.PACK_AB R2, R140.reuse, R215 ;  /* 0x000000d78c02723e */ /* 0x040fe200000010ff */
[----:B------:R-:W-:Y:S01]  /*201f0*/  FADD.FTZ R140, R140, R175 ;  /* 0x000000af8c8c7221 */ /* 0x000fe20000010000 */
[C---:B------:R-:W-:Y:S02]  /*20200*/  IADD3.X R215, R205.reuse, UR23, RZ, P0, !PT ;  /* 0x00000017cdd77c10 */ /* 0x040fe400087fe4ff */
[----:B------:R-:W-:Y:S02]  /*20210*/  PRMT R139, R2, 0x7632, R139 ;  /* 0x00007632028b7816 */ /* 0x000fe4000000008b */
[----:B------:R-:W-:Y:S02]  /*20220*/  IADD3 R212, P0, R204, UR43, RZ ;  /* 0x0000002bccd47c10 */ /* 0x000fe4000ff1e0ff */
[----:B------:R-:W-:Y:S02]  /*20230*/  PRMT R146, R2, 0x5410, R139 ;  /* 0x0000541002927816 */ /* 0x000fe4000000008b */
[----:B------:R-:W-:Y:S01]  /*20240*/  IADD3.X R213, R205, UR31, RZ, P0, !PT ;  /* 0x0000001fcdd57c10 */ /* 0x000fe200087fe4ff */
[----:B------:R-:W-:Y:S05]  /*20250*/  @!P1 HFMA2.BF16_V2 R144, -RZ.H0_H0, RZ.H0_H0, -R2.H0_H0 ;  /* 0x200000ffff909231 */ /* 0x000fea0000340902 */
[----:B------:R-:W-:Y:S01]  /*20260*/  PRMT R18, R144, 0x7610, R18 ;  /* 0x0000761090127816 */ /* 0x000fe20000000012 */
[----:B------:R1:W-:Y:S03]  /*20270*/  @!P1 STL.S16 [R1+0x34], R144 ;  /* 0x0000349001009387 */ /* 0x0003e60000100600 */
[----:B------:R-:W-:Y:S01]  /*20280*/  @!P1 PRMT R2, R18, 0x5410, RZ ;  /* 0x0000541012029816 */ /* 0x000fe200000000ff */
[----:B------:R2:W3:Y:S01]  /*20290*/  LDL.S16 R165, [R1+0x48] ;  /* 0x0000480001a57983 */ /* 0x0004e20000100600 */
[----:B------:R-:W-:Y:S03]  /*202a0*/  FMUL.FTZ R18, R0, R166 ;  /* 0x000000a600127220 */ /* 0x000fe60000410000 */
[----:B------:R4:W-:Y:S04]  /*202b0*/  STG.E.U16 desc[UR24][R6.64], R2 ;  /* 0x0000000206007986 */ /* 0x0009e8000c101518 */
[----:B-1----:R2:W5:Y:S01]  /*202c0*/  LDL.S16 R144, [R1+0x54] ;  /* 0x0000540001907983 */ /* 0x0025620000100600 */
[----:B----4-:R-:W-:Y:S01]  /*202d0*/  LOP3.LUT R2, R172, 0xffff, RZ, 0xc0, !PT ;  /* 0x0000ffffac027812 */ /* 0x010fe200078ec0ff */
[C---:B------:R-:W-:Y:S01]  /*202e0*/  FMUL.FTZ R6, R0.reuse, R170 ;  /* 0x000000aa00067220 */ /* 0x040fe20000410000 */
[----:B------:R-:W-:Y:S01]  /*202f0*/  FMUL.FTZ R7, R0, R171 ;  /* 0x000000ab00077220 */ /* 0x000fe20000410000 */
[----:B------:R-:W-:Y:S01]  /*20300*/  MUFU.EX2 R170, R226 ;  /* 0x000000e200aa7308 */ /* 0x000fe20000000800 */
[----:B------:R-:W-:Y:S04]  /*20310*/  SHF.R.U32.HI R2, RZ, 0x8, R2 ;  /* 0x00000008ff027819 */ /* 0x000fe80000011602 */
[----:B------:R-:W-:Y:S02]  /*20320*/  LOP3.LUT R149, R2, 0xffff, RZ, 0xc0, !PT ;  /* 0x0000ffff02957812 */ /* 0x000fe400078ec0ff */
[--C-:B------:R-:W-:Y:S04]  /*20330*/  SHF.R.U32.HI R2, RZ, 0x10, R172.reuse ;  /* 0x00000010ff027819 */ /* 0x100fe800000116ac */
[----:B------:R-:W-:Y:S04]  /*20340*/  LOP3.LUT R2, R2, 0xff, RZ, 0xc0, !PT ;  /* 0x000000ff02027812 */ /* 0x000fe800078ec0ff */
[----:B------:R-:W-:Y:S02]  /*20350*/  ISETP.LE.U32.AND P6, PT, R2, UR13, PT ;  /* 0x0000000d02007c0c */ /* 0x000fe4000bfc3070 */
[----:B------:R-:W-:Y:S04]  /*20360*/  SHF.R.U32.HI R2, RZ, 0x18, R172 ;  /* 0x00000018ff027819 */ /* 0x000fe800000116ac */
[----:B------:R-:W-:Y:S02]  /*20370*/  ISETP.LE.U32.AND P5, PT, R2, UR13, PT ;  /* 0x0000000d02007c0c */ /* 0x000fe4000bfa3070 */
[----:B------:R-:W-:Y:S04]  /*20380*/  LOP3.LUT R2, R3, 0xffff, RZ, 0xc0, !PT ;  /* 0x0000ffff03027812 */ /* 0x000fe800078ec0ff */
[----:B------:R-:W-:Y:S04]  /*20390*/  SHF.R.U32.HI R2, RZ, 0x8, R2 ;  /* 0x00000008ff027819 */ /* 0x000fe80000011602 */
[----:B------:R-:W-:Y:S04]  /*203a0*/  LOP3.LUT R2, R2, 0xffff, RZ, 0xc0, !PT ;  /* 0x0000ffff02027812 */ /* 0x000fe800078ec0ff */
[----:B------:R-:W-:Y:S02]  /*203b0*/  ISETP.LE.U32.AND P3, PT, R2, UR13, PT ;  /* 0x0000000d02007c0c */ /* 0x000fe4000bf63070 */
[--C-:B------:R-:W-:Y:S02]  /*203c0*/  SHF.R.U32.HI R2, RZ, 0x10, R3.reuse ;  /* 0x00000010ff027819 */ /* 0x100fe40000011603 */
[----:B------:R-:W-:Y:S02]  /*203d0*/  SHF.R.U32.HI R3, RZ, 0x18, R3 ;  /* 0x00000018ff037819 */ /* 0x000fe40000011603 */
[----:B------:R-:W-:Y:S02]  /*203e0*/  LOP3.LUT R2, R2, 0xff, RZ, 0xc0, !PT ;  /* 0x000000ff02027812 */ /* 0x000fe400078ec0ff */
[----:B------:R-:W-:Y:S02]  /*203f0*/  ISETP.LE.U32.AND P1, PT, R3, UR13, PT ;  /* 0x0000000d03007c0c */ /* 0x000fe4000bf23070 */
[----:B------:R-:W-:Y:S01]  /*20400*/  ISETP.LE.U32.AND P2, PT, R2, UR13, PT ;  /* 0x0000000d02007c0c */ /* 0x000fe2000bf43070 */
[----:B------:R-:W1:Y:S02]  /*20410*/  MUFU.EX2 R3, R183 ;  /* 0x000000b700037308 */ /* 0x000e640000000800 */
[----:B-----5:R-:W-:Y:S05]  /*20420*/  @!P3 HFMA2.BF16_V2 R144, -RZ.H0_H0, RZ.H0_H0, -R139.H0_H0 ;  /* 0x200000ffff90b231 */ /* 0x020fea000034098b */
[----:B------:R-:W-:Y:S01]  /*20430*/  PRMT R2, R144, 0x7610, R2 ;  /* 0x0000761090027816 */ /* 0x000fe20000000002 */
[----:B------:R4:W-:Y:S03]  /*20440*/  @!P3 STL.S16 [R1+0x54], R144 ;  /* 0x000054900100b387 */ /* 0x0009e60000100600 */
[----:B------:R-:W-:Y:S01]  /*20450*/  @!P3 PRMT R139, R2, 0x5410, RZ ;  /* 0x00005410028bb816 */ /* 0x000fe200000000ff */
[----:B------:R2:W5:Y:S01]  /*20460*/  LDL.S16 R151, [R1+0x50] ;  /* 0x0000500001977983 */ /* 0x0005620000100600 */
[----:B------:R-:W-:Y:S01]  /*20470*/  ISETP.LE.U32.AND P3, PT, R149, UR13, PT ;  /* 0x0000000d95007c0c */ /* 0x000fe2000bf63070 */
[----:B-1----:R-:W-:Y:S01]  /*20480*/  FADD.FTZ R2, R3, R136 ;  /* 0x0000008803027221 */ /* 0x002fe20000010000 */
[----:B------:R-:W-:Y:S01]  /*20490*/  F2FP.BF16.F32.PACK_AB R3, R147, R3 ;  /* 0x000000039303723e */ /* 0x000fe200000010ff */
[----:B------:R2:W2:Y:S01]  /*204a0*/  LDL.S16 R161, [R1+0x3c] ;  /* 0x00003c0001a17983 */ /* 0x0004a20000100600 */
[----:B------:R-:W-:Y:S01]  /*204b0*/  FADD.FTZ R136, R153, R145 ;  /* 0x0000009199887221 */ /* 0x000fe20000010000 */
[----:B------:R-:W-:Y:S01]  /*204c0*/  FADD.FTZ R147, R147, R2 ;  /* 0x0000000293937221 */ /* 0x000fe20000010000 */
[----:B------:R-:W-:Y:S01]  /*204d0*/  PRMT R152, R3, 0x7632, R152 ;  /* 0x0000763203987816 */ /* 0x000fe20000000098 */
[----:B------:R1:W2:Y:S01]  /*204e0*/  LDL.S16 R160, [R1+0x38] ;  /* 0x0000380001a07983 */ /* 0x0002a20000100600 */
[----:B------:R-:W-:Y:S03]  /*204f0*/  MUFU.EX2 R149, R186 ;  /* 0x000000ba00957308 */ /* 0x000fe60000000800 */
[----:B------:R-:W-:Y:S07]  /*20500*/  STG.E.U16 desc[UR24][R214.64], R139 ;  /* 0x0000008bd6007986 */ /* 0x000fee000c101518 */
[----:B------:R-:W-:Y:S10]  /*20510*/  MUFU.EX2 R186, R236 ;  /* 0x000000ec00ba7308 */ /* 0x000ff40000000800 */
[----:B----4-:R-:W4:Y:S02]  /*20520*/  MUFU.EX2 R144, R176 ;  /* 0x000000b000907308 */ /* 0x010f240000000800 */
[C---:B----4-:R-:W-:Y:S01]  /*20530*/  F2FP.BF16.F32.PACK_AB R0, R144.reuse, R232 ;  /* 0x000000e89000723e */ /* 0x050fe200000010ff */
[----:B------:R-:W-:Y:S07]  /*20540*/  FADD.FTZ R144, R144, R148 ;  /* 0x0000009490907221 */ /* 0x000fee0000010000 */
[----:B------:R-:W4:Y:S01]  /*20550*/  MUFU.EX2 R148, R179 ;  /* 0x000000b300947308 */ /* 0x000f220000000800 */
[----:B------:R-:W-:Y:S01]  /*20560*/  PRMT R2, R0, 0x7632, R2 ;  /* 0x0000763200027816 */ /* 0x000fe20000000002 */
[----:B---3--:R-:W-:Y:S05]  /*20570*/  @!P2 HFMA2.BF16_V2 R165, -RZ.H0_H0, RZ.H0_H0, -R0.H0_H0 ;  /* 0x200000ffffa5a231 */ /* 0x008fea0000340900 */
[----:B------:R-:W-:Y:S01]  /*20580*/  PRMT R157, R165, 0x7610, R157 ;  /* 0x00007610a59d7816 */ /* 0x000fe2000000009d */
[----:B------:R3:W-:Y:S01]  /*20590*/  @!P2 STL.S16 [R1+0x48], R165 ;  /* 0x000048a50100a387 */ /* 0x0007e20000100600 */
[C---:B----4-:R-:W-:Y:S01]  /*205a0*/  F2FP.BF16.F32.PACK_AB R153, R148.reuse, R153 ;  /* 0x000000999499723e */ /* 0x050fe200000010ff */
[----:B------:R-:W-:Y:S01]  /*205b0*/  FADD.FTZ R145, R148, R136 ;  /* 0x0000008894917221 */ /* 0x000fe20000010000 */
[----:B------:R-:W-:Y:S01]  /*205c0*/  PRMT R148, R0, 0x5410, R2 ;  /* 0x0000541000947816 */ /* 0x000fe20000000002 */
[----:B------:R-:W-:Y:S01]  /*205d0*/  FADD.FTZ R136, R155, R140 ;  /* 0x0000008c9b887221 */ /* 0x000fe20000010000 */
[----:B------:R-:W-:Y:S02]  /*205e0*/  @!P2 PRMT R0, R157, 0x5410, RZ ;  /* 0x000054109d00a816 */ /* 0x000fe400000000ff */
[----:B------:R-:W-:Y:S01]  /*205f0*/  ISETP.LE.U32.AND P2, PT, R150, UR13, PT ;  /* 0x0000000d96007c0c */ /* 0x000fe2000bf43070 */
[----:B------:R-:W4:Y:S01]  /*20600*/  MUFU.EX2 R157, R185 ;  /* 0x000000b9009d7308 */ /* 0x000f220000000800 */
[----:B------:R-:W-:Y:S01]  /*20610*/  LOP3.LUT R140, R142, 0xff, RZ, 0xc0, !PT ;  /* 0x000000ff8e8c7812 */ /* 0x000fe200078ec0ff */
[----:B------:R-:W-:Y:S01]  /*20620*/  STG.E.U16 desc[UR24][R212.64], R0 ;  /* 0x00000000d4007986 */ /* 0x000fe2000c101518 */
[C---:B------:R-:W-:Y:S01]  /*20630*/  F2FP.BF16.F32.PACK_AB R155, R156.reuse, R155 ;  /* 0x0000009b9c9b723e */ /* 0x040fe200000010ff */
[----:B------:R-:W-:Y:S01]  /*20640*/  FADD.FTZ R156, R156, R136 ;  /* 0x000000889c9c7221 */ /* 0x000fe20000010000 */
[----:B------:R-:W-:Y:S01]  /*20650*/  ISETP.LE.U32.AND P0, PT, R140, UR13, PT ;  /* 0x0000000d8c007c0c */ /* 0x000fe2000bf03070 */
[----:B------:R-:W-:Y:S01]  /*20660*/  FADD.FTZ R136, R158, R144 ;  /* 0x000000909e887221 */ /* 0x000fe20000010000 */
[----:B------:R-:W-:Y:S02]  /*20670*/  LOP3.LUT R140, R142, 0xffff, RZ, 0xc0, !PT ;  /* 0x0000ffff8e8c7812 */ /* 0x000fe400078ec0ff */
[----:B------:R-:W-:Y:S02]  /*20680*/  SHF.R.U32.HI R144, RZ, 0x10, R142 ;  /* 0x00000010ff907819 */ /* 0x000fe4000001168e */
[----:B------:R-:W-:Y:S02]  /*20690*/  SHF.R.U32.HI R140, RZ, 0x8, R140 ;  /* 0x00000008ff8c7819 */ /* 0x000fe4000001168c */
[C---:B------:R-:W-:Y:S01]  /*206a0*/  F2FP.BF16.F32.PACK_AB R158, R154.reuse, R158 ;  /* 0x0000009e9a9e723e */ /* 0x040fe200000010ff */
[----:B------:R-:W-:Y:S01]  /*206b0*/  FADD.FTZ R154, R154, R136 ;  /* 0x000000889a9a7221 */ /* 0x000fe20000010000 */
[----:B------:R-:W-:Y:S02]  /*206c0*/  LOP3.LUT R144, R144, 0xff, RZ, 0xc0, !PT ;  /* 0x000000ff90907812 */ /* 0x000fe400078ec0ff */
[----:B------:R-:W-:Y:S02]  /*206d0*/  LOP3.LUT R136, R140, 0xffff, RZ, 0xc0, !PT ;  /* 0x0000ffff8c887812 */ /* 0x000fe400078ec0ff */
[----:B------:R-:W-:Y:S02]  /*206e0*/  PRMT R140, R3, 0x5410, R152 ;  /* 0x00005410038c7816 */ /* 0x000fe40000000098 */
[----:B----4-:R-:W-:Y:S02]  /*206f0*/  F2FP.BF16.F32.PACK_AB R163, R149, R157 ;  /* 0x0000009d95a3723e */ /* 0x010fe400000010ff */
[----:B------:R-:W-:Y:S02]  /*20700*/  LOP3.LUT R143, R142, 0xffff, RZ, 0xc0, !PT ;  /* 0x0000ffff8e8f7812 */ /* 0x000fe400078ec0ff */
[----:B------:R-:W-:Y:S02]  /*20710*/  F2FP.BF16.F32.PACK_AB R185, R230, R227 ;  /* 0x000000e3e6b9723e */ /* 0x000fe400000010ff */
[----:B------:R-:W-:Y:S01]  /*20720*/  SHF.R.U32.HI R143, RZ, 0x8, R143 ;  /* 0x00000008ff8f7819 */ /* 0x000fe2000001168f */
[----:B-----5:R-:W-:Y:S02]  /*20730*/  @!P1 HFMA2.BF16_V2 R151, -RZ.H0_H0, RZ.H0_H0, -R2.H0_H0 ;  /* 0x200000ffff979231 */ /* 0x020fe40000340902 */
[----:B--2---:R-:W-:Y:S03]  /*20740*/  @!P2 HFMA2.BF16_V2 R161, -RZ.H0_H0, RZ.H0_H0, -R3.H0_H0 ;  /* 0x200000ffffa1a231 */ /* 0x004fe60000340903 */
[----:B------:R-:W-:Y:S01]  /*20750*/  PRMT R164, R151, 0x7610, R164 ;  /* 0x0000761097a47816 */ /* 0x000fe200000000a4 */
[----:B------:R2:W-:Y:S01]  /*20760*/  @!P1 STL.S16 [R1+0x50], R151 ;  /* 0x0000509701009387 */ /* 0x0005e20000100600 */
[----:B------:R-:W-:Y:S01]  /*20770*/  @!P3 HFMA2.BF16_V2 R160, -RZ.H0_H0, RZ.H0_H0, -R152.H0_H0 ;  /* 0x200000ffffa0b231 */ /* 0x000fe20000340998 */
[----:B------:R-:W-:Y:S02]  /*20780*/  PRMT R159, R161, 0x7610, R159 ;  /* 0x00007610a19f7816 */ /* 0x000fe4000000009f */
[----:B------:R4:W-:Y:S01]  /*20790*/  @!P2 STL.S16 [R1+0x3c], R161 ;  /* 0x00003ca10100a387 */ /* 0x0009e20000100600 */
[----:B------:R-:W-:Y:S01]  /*207a0*/  @!P1 PRMT R2, R164, 0x5410, RZ ;  /* 0x00005410a4029816 */ /* 0x000fe200000000ff */
[----:B---3--:R-:W-:Y:S01]  /*207b0*/  IMAD.WIDE.U32 R164, R228, -0x2daee0ad, RZ ;  /* 0xd2511f53e4a47825 */ /* 0x008fe200078e00ff */
[----:B------:R-:W-:Y:S01]  /*207c0*/  @!P2 PRMT R3, R159, 0x5410, RZ ;  /* 0x000054109f03a816 */ /* 0x000fe200000000ff */
[----:B------:R3:W-:Y:S01]  /*207d0*/  @!P3 STL.S16 [R1+0x38], R160 ;  /* 0x000038a00100b387 */ /* 0x0007e20000100600 */
[----:B------:R-:W-:Y:S01]  /*207e0*/  PRMT R150, R160, 0x7610, R150 ;  /* 0x00007610a0967816 */ /* 0x000fe20000000096 */
[----:B------:R5:W-:Y:S01]  /*207f0*/  MUFU.EX2 R159, R184 ;  /* 0x000000b8009f7308 */ /* 0x000be20000000800 */
[----:B------:R-:W-:Y:S01]  /*20800*/  ISETP.LE.U32.AND P2, PT, R144, UR13, PT ;  /* 0x0000000d90007c0c */ /* 0x000fe2000bf43070 */
[----:B------:R1:W3:Y:S01]  /*20810*/  LDL.S16 R183, [R1+0x4c] ;  /* 0x00004c0001b77983 */ /* 0x0002e20000100600 */
[----:B------:R-:W-:Y:S01]  /*20820*/  ISETP.LE.U32.AND P1, PT, R136, UR13, PT ;  /* 0x0000000d88007c0c */ /* 0x000fe2000bf23070 */
[----:B------:R-:W-:Y:S01]  /*20830*/  FADD.FTZ R136, R162, R147 ;  /* 0x00000093a2887221 */ /* 0x000fe20000010000 */
[----:B------:R-:W-:Y:S01]  /*20840*/  SHF.R.U32.HI R144, RZ, 0x18, R142 ;  /* 0x00000018ff907819 */ /* 0x000fe2000001168e */
[----:B------:R1:W3:Y:S01]  /*20850*/  LDL.S16 R182, [R1+0x2c] ;  /* 0x00002c0001b67983 */ /* 0x0002e20000100600 */
[----:B------:R-:W-:Y:S02]  /*20860*/  @!P3 PRMT R152, R150, 0x5410, RZ ;  /* 0x000054109698b816 */ /* 0x000fe400000000ff */
[----:B------:R-:W-:Y:S01]  /*20870*/  ISETP.LE.U32.AND P3, PT, R144, UR13, PT ;  /* 0x0000000d90007c0c */ /* 0x000fe2000bf63070 */
[----:B------:R1:W3:Y:S01]  /*20880*/  LDL.S16 R179, [R1+0x44] ;  /* 0x0000440001b37983 */ /* 0x0002e20000100600 */
[----:B------:R-:W-:Y:S01]  /*20890*/  LOP3.LUT R150, R172, 0xffff, RZ, 0xc0, !PT ;  /* 0x0000ffffac967812 */ /* 0x000fe200078ec0ff */
[----:B------:R-:W-:Y:S01]  /*208a0*/  FADD.FTZ R144, R157, R145 ;  /* 0x000000919d907221 */ /* 0x000fe20000010000 */
[C---:B------:R-:W-:Y:S01]  /*208b0*/  LOP3.LUT R157, R165.reuse, UR21, R180, 0x96, !PT ;  /* 0x00000015a59d7c12 */ /* 0x040fe2000f8e96b4 */
[----:B------:R1:W3:Y:S01]  /*208c0*/  LDL.S16 R175, [R1+0x30] ;  /* 0x0000300001af7983 */ /* 0x0002e20000100600 */
[----:B------:R-:W-:Y:S01]  /*208d0*/  SHF.R.U32.HI R150, RZ, 0x8, R150 ;  /* 0x00000008ff967819 */ /* 0x000fe20000011696 */
[----:B--2---:R-:W2:Y:S01]  /*208e0*/  MUFU.EX2 R151, R224 ;  /* 0x000000e000977308 */ /* 0x004ea20000000800 */
[----:B------:R-:W-:Y:S01]  /*208f0*/  LOP3.LUT R166, R165, UR21, R180, 0x96, !PT ;  /* 0x00000015a5a67c12 */ /* 0x000fe2000f8e96b4 */
[----:B------:R1:W-:Y:S01]  /*20900*/  STG.E.U16 desc[UR24][R212.64+0x2], R2 ;  /* 0x00000202d4007986 */ /* 0x0003e2000c101518 */
[----:B----4-:R-:W-:Y:S02]  /*20910*/  SHF.R.U32.HI R161, RZ, 0x18, R142 ;  /* 0x00000018ffa17819 */ /* 0x010fe4000001168e */
[----:B-----5:R-:W-:Y:S01]  /*20920*/  PRMT R184, R185, 0x7632, R184 ;  /* 0x00007632b9b87816 */ /* 0x020fe200000000b8 */
[----:B------:R-:W-:Y:S01]  /*20930*/  STG.E.U16 desc[UR24][R204.64+0x10], R3 ;  /* 0x00001003cc007986 */ /* 0x000fe2000c101518 */
[----:B---3--:R-:W-:Y:S03]  /*20940*/  SHF.R.U32.HI R160, RZ, 0x10, R172 ;  /* 0x00000010ffa07819 */ /* 0x008fe600000116ac */
[----:B------:R3:W4:Y:S01]  /*20950*/  LDL.S16 R178, [R1+0x1c] ;  /* 0x00001c0001b27983 */ /* 0x0007220000100600 */
[----:B------:R-:W-:Y:S03]  /*20960*/  LOP3.LUT R160, R160, 0xff, RZ, 0xc0, !PT ;  /* 0x000000ffa0a07812 */ /* 0x000fe600078ec0ff */
[----:B------:R-:W-:Y:S01]  /*20970*/  STG.E.U16 desc[UR24][R204.64+0x12], R152 ;  /* 0x00001298cc007986 */ /* 0x000fe2000c101518 */
[C---:B--2---:R-:W-:Y:S01]  /*20980*/  F2FP.BF16.F32.PACK_AB R162, R151.reuse, R162 ;  /* 0x000000a297a2723e */ /* 0x044fe200000010ff */
[----:B------:R-:W-:Y:S01]  /*20990*/  FADD.FTZ R171, R151, R136 ;  /* 0x0000008897ab7221 */ /* 0x000fe20000010000 */
[----:B------:R-:W-:Y:S01]  /*209a0*/  LOP3.LUT R136, R173, UR27, R174, 0x96, !PT ;  /* 0x0000001bad887c12 */ /* 0x000fe2000f8e96ae */
[----:B------:R-:W-:Y:S01]  /*209b0*/  FADD.FTZ R224, R149, R144 ;  /* 0x0000009095e07221 */ /* 0x000fe20000010000 */
[----:B------:R-:W-:Y:S02]  /*209c0*/  LOP3.LUT R151, R142, 0xff, RZ, 0xc0, !PT ;  /* 0x000000ff8e977812 */ /* 0x000fe400078ec0ff */
[C---:B------:R-:W-:Y:S02]  /*209d0*/  LOP3.LUT R144, R136.reuse, 0xffff, RZ, 0xc0, !PT ;  /* 0x0000ffff88907812 */ /* 0x040fe400078ec0ff */
[----:B------:R-:W-:Y:S02]  /*209e0*/  LOP3.LUT R145, R136, 0xff, RZ, 0xc0, !PT ;  /* 0x000000ff88917812 */ /* 0x000fe400078ec0ff */
[----:B------:R-:W-:Y:S02]  /*209f0*/  SHF.R.U32.HI R144, RZ, 0x8, R144 ;  /* 0x00000008ff907819 */ /* 0x000fe40000011690 */
[----:B------:R-:W-:Y:S02]  /*20a00*/  PRMT R151, R151, 0x5410, R143 ;  /* 0x0000541097977816 */ /* 0x000fe4000000008f */
[----:B------:R-:W-:Y:S02]  /*20a10*/  PRMT R149, R145, 0x5410, R144 ;  /* 0x0000541091957816 */ /* 0x000fe40000000090 */
[----:B------:R-:W-:Y:S02]  /*20a20*/  LOP3.LUT R144, R172, 0xff, RZ, 0xc0, !PT ;  /* 0x000000ffac907812 */ /* 0x000fe400078ec0ff */
[----:B------:R-:W-:Y:S02]  /*20a30*/  SHF.R.U32.HI R145, RZ, 0x18, R136 ;  /* 0x00000018ff917819 */ /* 0x000fe40000011688 */
[----:B------:R-:W-:Y:S02]  /*20a40*/  PRMT R150, R144, 0x5410, R150 ;  /* 0x0000541090967816 */ /* 0x000fe40000000096 */
[----:B------:R-:W-:Y:S02]  /*20a50*/  SHF.R.U32.HI R144, RZ, 0x10, R136 ;  /* 0x00000010ff907819 */ /* 0x000fe40000011688 */
[----:B------:R-:W-:Y:S02]  /*20a60*/  SHF.R.U32.HI R172, RZ, 0x18, R172 ;  /* 0x00000018ffac7819 */ /* 0x000fe400000116ac */
[----:B------:R-:W-:Y:S02]  /*20a70*/  LOP3.LUT R136, R144, 0xff, RZ, 0xc0, !PT ;  /* 0x000000ff90887812 */ /* 0x000fe400078ec0ff */
[----:B------:R-:W-:Y:S02]  /*20a80*/  SHF.R.U32.HI R144, RZ, 0x18, R138 ;  /* 0x00000018ff907819 */ /* 0x000fe4000001168a */
[----:B------:R-:W-:Y:S02]  /*20a90*/  PRMT R147, R136, 0x5410, R145 ;  /* 0x0000541088937816 */ /* 0x000fe40000000091 */
[--C-:B------:R-:W-:Y:S02]  /*20aa0*/  HSET2.LE.AND R136, R149, R211.reuse, PT ;  /* 0x000000d395887233 */ /* 0x100fe40003803000 */
[----:B------:R-:W-:Y:S02]  /*20ab0*/  SHF.R.U32.HI R149, RZ, 0x10, R142 ;  /* 0x00000010ff957819 */ /* 0x000fe4000001168e */
[----:B------:R-:W-:Y:S02]  /*20ac0*/  SHF.R.U32.HI R142, RZ, 0x10, R138 ;  /* 0x00000010ff8e7819 */ /* 0x000fe4000001168a */
[----:B------:R-:W-:Y:S02]  /*20ad0*/  LOP3.LUT R136, R136, R137, RZ, 0xc0, !PT ;  /* 0x0000008988887212 */ /* 0x000fe400078ec0ff */
[----:B------:R-:W-:Y:S02]  /*20ae0*/  LOP3.LUT R137, R138, 0xffff, RZ, 0xc0, !PT ;  /* 0x0000ffff8a897812 */ /* 0x000fe400078ec0ff */
[----:B------:R-:W-:Y:S02]  /*20af0*/  LOP3.LUT R142, R142, 0xff, RZ, 0xc0, !PT ;  /* 0x000000ff8e8e7812 */ /* 0x000fe400078ec0ff */
[----:B------:R-:W-:Y:S02]  /*20b00*/  SHF.R.U32.HI R143, RZ, 0x8, R137 ;  /* 0x00000008ff8f7819 */ /* 0x000fe40000011689 */
[--C-:B------:R-:W-:Y:S02]  /*20b10*/  HSET2.LE.AND R137, R147, R211.reuse, PT ;  /* 0x000000d393897233 */ /* 0x100fe40003803000 */
[----:B------:R-:W-:Y:S01]  /*20b20*/  PRMT R147, R142, 0x5410, R144 ;  /* 0x000054108e937816 */ /* 0x000fe20000000090 */
[--C-:B------:R-:W-:Y:S01]  /*20b30*/  FADD.FTZ R144, R159, R156.reuse ;  /* 0x0000009c9f907221 */ /* 0x100fe20000010000 */
[C---:B------:R-:W-:Y:S02]  /*20b40*/  F2FP.BF16.F32.PACK_AB R159, R170.reuse, R159 ;  /* 0x0000009faa9f723e */ /* 0x040fe400000010ff */
[----:B------:R-:W-:Y:S01]  /*20b50*/  PRMT R156, R155, 0x7632, R156 ;  /* 0x000076329b9c7816 */ /* 0x000fe2000000009c */
[----:B------:R-:W-:Y:S01]  /*20b60*/  FADD.FTZ R170, R170, R144 ;  /* 0x00000090aaaa7221 */ /* 0x000fe20000010000 */
[--C-:B------:R-:W-:Y:S01]  /*20b70*/  FADD.FTZ R144, R169, R154.reuse ;  /* 0x0000009aa9907221 */ /* 0x100fe20000010000 */
[----:B------:R-:W-:Y:S02]  /*20b80*/  PRMT R154, R153, 0x7632, R154 ;  /* 0x00007632999a7816 */ /* 0x000fe4000000009a */
[----:B------:R-:W-:Y:S01]  /*20b90*/  LOP3.LUT R145, R138, 0xff, RZ, 0xc0, !PT ;  /* 0x000000ff8a917812 */ /* 0x000fe200078ec0ff */
[----:B------:R-:W-:Y:S01]  /*20ba0*/  FADD.FTZ R226, R167, R144 ;  /* 0x00000090a7e27221 */ /* 0x000fe20000010000 */
[----:B------:R-:W-:Y:S02]  /*20bb0*/  PRMT R139, R153, 0x5410, R154 ;  /* 0x00005410998b7816 */ /* 0x000fe4000000009a */
[--C-:B------:R-:W-:Y:S02]  /*20bc0*/  HSET2.LE.AND R138, R150, R211.reuse, PT ;  /* 0x000000d3968a7233 */ /* 0x100fe40003803000 */
[----:B------:R-:W-:Y:S02]  /*20bd0*/  PRMT R145, R145, 0x5410, R143 ;  /* 0x0000541091917816 */ /* 0x000fe4000000008f */
[----:B------:R-:W-:Y:S02]  /*20be0*/  LOP3.LUT R137, R137, R141, RZ, 0xc0, !PT ;  /* 0x0000008d89897212 */ /* 0x000fe400078ec0ff */
[----:B------:R-:W-:Y:S02]  /*20bf0*/  LOP3.LUT R138, R138, R140, RZ, 0xc0, !PT ;  /* 0x0000008c8a8a7212 */ /* 0x000fe400078ec0ff */
[----:B------:R-:W2:Y:S01]  /*20c00*/  LDSM.16.MT88.4 R140, [R190+0xa000] ;  /* 0x00a00000be8c783b */ /* 0x000ea20000004200 */
[----:B------:R-:W-:Y:S02]  /*20c10*/  PRMT R160, R160, 0x5410, R172 ;  /* 0x00005410a0a07816 */ /* 0x000fe400000000ac */
[--C-:B------:R-:W-:Y:S02]  /*20c20*/  HSET2.LE.AND R145, R145, R211.reuse, PT ;  /* 0x000000d391917233 */ /* 0x100fe40003803000 */
[--C-:B------:R-:W-:Y:S02]  /*20c30*/  HSET2.LE.AND R147, R147, R211.reuse, PT ;  /* 0x000000d393937233 */ /* 0x100fe40003803000 */
[--C-:B------:R-:W-:Y:S02]  /*20c40*/  HSET2.LE.AND R144, R160, R211.reuse, PT ;  /* 0x000000d3a0907233 */ /* 0x100fe40003803000 */
[----:B------:R-:W-:Y:S02]  /*20c50*/  LOP3.LUT R149, R149, 0xff, RZ, 0xc0, !PT ;  /* 0x000000ff95957812 */ /* 0x000fe400078ec0ff */
[----:B------:R-:W-:Y:S02]  /*20c60*/  PRMT R0, R155, 0x5410, R156 ;  /* 0x000054109b007816 */ /* 0x000fe4000000009c */
[----:B------:R-:W-:Y:S02]  /*20c70*/  LOP3.LUT R139, R144, R139, RZ, 0xc0, !PT ;  /* 0x0000008b908b7212 */ /* 0x000fe400078ec0ff */
[----:B------:R-:W-:Y:S02]  /*20c80*/  LOP3.LUT R144, R145, R146, RZ, 0xc0, !PT ;  /* 0x0000009291907212 */ /* 0x000fe400078ec0ff */
[----:B------:R-:W-:Y:S02]  /*20c90*/  PRMT R161, R149, 0x5410, R161 ;  /* 0x0000541095a17816 */ /* 0x000fe400000000a1 */
[--C-:B------:R-:W-:Y:S02]  /*20ca0*/  HSET2.LE.AND R146, R151, R211.reuse, PT ;  /* 0x000000d397927233 */ /* 0x100fe40003803000 */
[----:B------:R-:W-:Y:S02]  /*20cb0*/  LOP3.LUT R145, R147, R148, RZ, 0xc0, !PT ;  /* 0x0000009493917212 */ /* 0x000fe400078ec0ff */
[----:B------:R-:W5:Y:S01]  /*20cc0*/  LDSM.16.MT88.4 R148, [R192+0xa000] ;  /* 0x00a00000c094783b */ /* 0x000f620000004200 */
[----:B------:R-:W-:Y:S02]  /*20cd0*/  PRMT R160, R158, 0x7632, R160 ;  /* 0x000076329ea07816 */ /* 0x000fe400000000a0 */
[----:B------:R-:W-:Y:S02]  /*20ce0*/  LOP3.LUT R146, R146, R0, RZ, 0xc0, !PT ;  /* 0x0000000092927212 */ /* 0x000fe400078ec0ff */
[----:B------:R-:W-:Y:S02]  /*20cf0*/  HSET2.LE.AND R147, R161, R211, PT ;  /* 0x000000d3a1937233 */ /* 0x000fe40003803000 */
[----:B------:R-:W-:Y:S02]  /*20d00*/  PRMT R0, R158, 0x5410, R160 ;  /* 0x000054109e007816 */ /* 0x000fe400000000a0 */
[----:B------:R-:W-:Y:S02]  /*20d10*/  F2FP.BF16.F32.PACK_AB R169, R167, R169 ;  /* 0x000000a9a7a9723e */ /* 0x000fe400000010ff */
[----:B------:R-:W-:Y:S02]  /*20d20*/  LOP3.LUT R147, R147, R0, RZ, 0xc0, !PT ;  /* 0x0000000093937212 */ /* 0x000fe400078ec0ff */
[----:B------:R-:W-:Y:S02]  /*20d30*/  LOP3.LUT R0, R157, 0xff, RZ, 0xc0, !PT ;  /* 0x000000ff9d007812 */ /* 0x000fe400078ec0ff */
[----:B-1----:R-:W-:Y:S01]  /*20d40*/  PRMT R2, R162, 0x7632, R2 ;  /* 0x00007632a2027816 */ /* 0x002fe20000000002 */
[-C--:B--2---:R-:W-:Y:S06]  /*20d50*/  HMMA.16816.F32.BF16 R4, R136, R140.reuse, R4 ;  /* 0x0000008c8804723c */ /* 0x084fec0000041804 */
[C---:B------:R-:W-:Y:S06]  /*20d60*/  HMMA.16816.F32.BF16 R8, R144.reuse, R140, R8 ;  /* 0x0000008c9008723c */ /* 0x040fec0000041808 */
[-C--:B------:R-:W-:Y:S06]  /*20d70*/  HMMA.16816.F32.BF16 R12, R144, R142.reuse, R12 ;  /* 0x0000008e900c723c */ /* 0x080fec000004180c */
[C---:B------:R-:W-:Y:S01]  /*20d80*/  HMMA.16816.F32.BF16 R16, R136.reuse, R142, R16 ;  /* 0x0000008e8810723c */ /* 0x040fe20000041810 */
[----:B------:R-:W1:Y:S05]  /*20d90*/  LDSM.16.MT88.4 R140, [R195+0xa000] ;  /* 0x00a00000c38c783b */ /* 0x000e6a0000004200 */
[-C--:B-----5:R-:W-:Y:S06]  /*20da0*/  HMMA.16816.F32.BF16 R20, R136, R148.reuse, R20 ;  /* 0x000000948814723c */ /* 0x0a0fec0000041814 */
[C---:B------:R-:W-:Y:S06]  /*20db0*/  HMMA.16816.F32.BF16 R24, R144.reuse, R148, R24 ;  /* 0x000000949018723c */ /* 0x040fec0000041818 */
[-C--:B------:R-:W-:Y:S06]  /*20dc0*/  HMMA.16816.F32.BF16 R28, R144, R150.reuse, R28 ;  /* 0x00000096901c723c */ /* 0x080fec000004181c */
[C---:B------:R-:W-:Y:S06]  /*20dd0*/  HMMA.16816.F32.BF16 R32, R136.reuse, R150, R32 ;  /* 0x000000968820723c */ /* 0x040fec0000041820 */
[-C--:B-1----:R-:W-:Y:S06]  /*20de0*/  HMMA.16816.F32.BF16 R36, R136, R140.reuse, R36 ;  /* 0x0000008c8824723c */ /* 0x082fec0000041824 */
[C---:B------:R-:W-:Y:S06]  /*20df0*/  HMMA.16816.F32.BF16 R40, R144.reuse, R140, R40 ;  /* 0x0000008c9028723c */ /* 0x040fec0000041828 */
[-C--:B------:R-:W-:Y:S05]  /*20e00*/  HMMA.16816.F32.BF16 R44, R144, R142.reuse, R44 ;  /* 0x0000008e902c723c */ /* 0x080fea000004182c */
[----:B------:R-:W-:Y:S01]  /*20e10*/  LOP3.LUT R140, R164, 0xff, RZ, 0xc0, !PT ;  /* 0x000000ffa48c7812 */ /* 0x000fe200078ec0ff */
[C---:B------:R-:W-:Y:S05]  /*20e20*/  HMMA.16816.F32.BF16 R48, R136.reuse, R142, R48 ;  /* 0x0000008e8830723c */ /* 0x040fea0000041830 */
[----:B------:R-:W-:Y:S02]  /*20e30*/  @!P6 HFMA2.BF16_V2 R183, -RZ.H0_H0, RZ.H0_H0, -R153.H0_H0 ;  /* 0x200000ffffb7e231 */ /* 0x000fe40000340999 */
[----:B------:R-:W-:Y:S04]  /*20e40*/  @!P5 HFMA2.BF16_V2 R182, -RZ.H0_H0, RZ.H0_H0, -R154.H0_H0 ;  /* 0x200000ffffb6d231 */ /* 0x000fe8000034099a */
[----:B------:R-:W-:Y:S01]  /*20e50*/  PRMT R3, R183, 0x7610, R3 ;  /* 0x00007610b7037816 */ /* 0x000fe20000000003 */
[----:B------:R-:W-:Y:S01]  /*20e60*/  @!P6 STL.S16 [R1+0x4c], R183 ;  /* 0x00004cb70100e387 */ /* 0x000fe20000100600 */
[----:B------:R-:W-:Y:S02]  /*20e70*/  @!P0 HFMA2.BF16_V2 R179, -RZ.H0_H0, RZ.H0_H0, -R155.H0_H0 ;  /* 0x200000ffffb38231 */ /* 0x000fe4000034099b */
[----:B------:R-:W-:Y:S02]  /*20e80*/  @!P6 PRMT R153, R3, 0x5410, RZ ;  /* 0x000054100399e816 */ /* 0x000fe400000000ff */
[----:B------:R3:W2:Y:S01]  /*20e90*/  LDL.S16 R3, [R1+0x40] ;  /* 0x0000400001037983 */ /* 0x0006a20000100600 */
[----:B------:R-:W-:Y:S01]  /*20ea0*/  PRMT R176, R182, 0x7610, R176 ;  /* 0x00007610b6b07816 */ /* 0x000fe200000000b0 */
[----:B------:R-:W-:Y:S01]  /*20eb0*/  @!P1 HFMA2.BF16_V2 R175, -RZ.H0_H0, RZ.H0_H0, -R156.H0_H0 ;  /* 0x200000ffffaf9231 */ /* 0x000fe2000034099c */
[----:B------:R-:W-:Y:S01]  /*20ec0*/  ISETP.LE.U32.AND P6, PT, R0, UR13, PT ;  /* 0x0000000d00007c0c */ /* 0x000fe2000bfc3070 */
[----:B------:R-:W-:Y:S01]  /*20ed0*/  @!P5 STL.S16 [R1+0x2c], R182 ;  /* 0x00002cb60100d387 */ /* 0x000fe20000100600 */
[----:B------:R-:W-:Y:S02]  /*20ee0*/  @!P5 PRMT R154, R176, 0x5410, RZ ;  /* 0x00005410b09ad816 */ /* 0x000fe400000000ff */
[----:B------:R-:W-:Y:S01]  /*20ef0*/  PRMT R152, R175, 0x7610, R152 ;  /* 0x00007610af987816 */ /* 0x000fe20000000098 */
[----:B------:R-:W-:Y:S01]  /*20f00*/  @!P0 STL.S16 [R1+0x44], R179 ;  /* 0x000044b301008387 */ /* 0x000fe20000100600 */
[----:B------:R-:W-:Y:S02]  /*20f10*/  LOP3.LUT R0, R157, 0xffff, RZ, 0xc0, !PT ;  /* 0x0000ffff9d007812 */ /* 0x000fe400078ec0ff */
[----:B------:R-:W-:Y:S01]  /*20f20*/  PRMT R167, R179, 0x7610, R167 ;  /* 0x00007610b3a77816 */ /* 0x000fe200000000a7 */
[----:B------:R3:W5:Y:S01]  /*20f30*/  LDL.S16 R176, [R1+0x28] ;  /* 0x0000280001b07983 */ /* 0x0007620000100600 */
[----:B----4-:R-:W-:Y:S01]  /*20f40*/  @!P2 HFMA2.BF16_V2 R178, -RZ.H0_H0, RZ.H0_H0, -R158.H0_H0 ;  /* 0x200000ffffb2a231 */ /* 0x010fe2000034099e */
[----:B------:R-:W-:Y:S02]  /*20f50*/  SHF.R.U32.HI R0, RZ, 0x8, R0 ;  /* 0x00000008ff007819 */ /* 0x000fe40000011600 */
[----:B------:R1:W-:Y:S01]  /*20f60*/  @!P1 STL.S16 [R1+0x30], R175 ;  /* 0x000030af01009387 */ /* 0x0003e20000100600 */
[----:B------:R-:W-:Y:S02]  /*20f70*/  @!P0 PRMT R155, R167, 0x5410, RZ ;  /* 0x00005410a79b8816 */ /* 0x000fe400000000ff */
[----:B------:R-:W-:Y:S01]  /*20f80*/  LOP3.LUT R0, R0, 0xffff, RZ, 0xc0, !PT ;  /* 0x0000ffff00007812 */ /* 0x000fe200078ec0ff */
[----:B------:R4:W-:Y:S01]  /*20f90*/  STG.E.U16 desc[UR24][R208.64+0x10], R153 ;  /* 0x00001099d0007986 */ /* 0x0009e2000c101518 */
[----:B------:R-:W-:Y:S02]  /*20fa0*/  @!P1 PRMT R156, R152, 0x5410, RZ ;  /* 0x00005410989c9816 */ /* 0x000fe400000000ff */
[----:B------:R-:W-:Y:S01]  /*20fb0*/  ISETP.LE.U32.AND P5, PT, R0, UR13, PT ;  /* 0x0000000d00007c0c */ /* 0x000fe2000bfa3070 */
[----:B------:R-:W-:Y:S01]  /*20fc0*/  STG.E.U16 desc[UR24][R208.64+0x12], R154 ;  /* 0x0000129ad0007986 */ /* 0x000fe2000c101518 */
[--C-:B------:R-:W-:Y:S02]  /*20fd0*/  SHF.R.U32.HI R0, RZ, 0x18, R157.reuse ;  /* 0x00000018ff007819 */ /* 0x100fe4000001169d */
[----:B------:R-:W-:Y:S01]  /*20fe0*/  SHF.R.U32.HI R157, RZ, 0x10, R157 ;  /* 0x00000010ff9d7819 */ /* 0x000fe2000001169d */
[----:B------:R-:W-:Y:S01]  /*20ff0*/  STG.E.U16 desc[UR24][R214.64+0xe], R155 ;  /* 0x00000e9bd6007986 */ /* 0x000fe2000c101518 */
[----:B------:R-:W-:Y:S02]  /*21000*/  ISETP.LE.U32.AND P0, PT, R0, UR13, PT ;  /* 0x0000000d00007c0c */ /* 0x000fe4000bf03070 */
[----:B------:R-:W-:Y:S01]  /*21010*/  LOP3.LUT R0, R157, 0xff, RZ, 0xc0, !PT ;  /* 0x000000ff9d007812 */ /* 0x000fe200078ec0ff */
[----:B------:R3:W-:Y:S01]  /*21020*/  STG.E.U16 desc[UR24][R214.64+0x10], R156 ;  /* 0x0000109cd6007986 */ /* 0x0007e2000c101518 */
[----:B------:R-:W-:Y:S02]  /*21030*/  LOP3.LUT R152, R207, UR21, R168, 0x96, !PT ;  /* 0x00000015cf987c12 */ /* 0x000fe4000f8e96a8 */
[----:B------:R-:W-:Y:S01]  /*21040*/  ISETP.LE.U32.AND P1, PT, R0, UR13, PT ;  /* 0x0000000d00007c0c */ /* 0x000fe2000bf23070 */
[----:B------:R-:W-:Y:S01]  /*21050*/  LDSM.16.MT88.4 R180, [R195+0xa800] ;  /* 0x00a80000c3b4783b */ /* 0x000fe20000004200 */
[----:B------:R-:W-:Y:S02]  /*21060*/  PRMT R148, R178, 0x7610, R148 ;  /* 0x00007610b2947816 */ /* 0x000fe40000000094 */
[----:B------:R-:W-:Y:S02]  /*21070*/  LOP3.LUT R0, R152, 0xff, RZ, 0xc0, !PT ;  /* 0x000000ff98007812 */ /* 0x000fe400078ec0ff */
[----:B------:R-:W-:Y:S02]  /*21080*/  @!P2 PRMT R158, R148, 0x5410, RZ ;  /* 0x00005410949ea816 */ /* 0x000fe400000000ff */
[----:B------:R-:W-:Y:S01]  /*21090*/  PRMT R157, R163, 0x7632, R157 ;  /* 0x00007632a39d7816 */ /* 0x000fe2000000009d */
[----:B-1----:R1:W5:Y:S04]  /*210a0*/  LDL.S16 R175, [R1+0x24] ;  /* 0x0000240001af7983 */ /* 0x0023680000100600 */
[----:B------:R-:W-:Y:S01]  /*210b0*/  @!P2 STL.S16 [R1+0x1c], R178 ;  /* 0x00001cb20100a387 */ /* 0x000fe20000100600 */
[----:B------:R-:W-:Y:S02]  /*210c0*/  ISETP.LE.U32.AND P2, PT, R0, UR13, PT ;  /* 0x0000000d00007c0c */ /* 0x000fe4000bf43070 */
[----:B------:R-:W-:Y:S01]  /*210d0*/  LOP3.LUT R0, R152, 0xffff, RZ, 0xc0, !PT ;  /* 0x0000ffff98007812 */ /* 0x000fe200078ec0ff */
[----:B----4-:R1:W4:Y:S03]  /*210e0*/  LDL.S16 R153, [R1+0x8] ;  /* 0x0000080001997983 */ /* 0x0103260000100600 */
[----:B------:R-:W-:Y:S01]  /*210f0*/  SHF.R.U32.HI R0, RZ, 0x8, R0 ;  /* 0x00000008ff007819 */ /* 0x000fe20000011600 */
[----:B------:R1:W4:Y:S01]  /*21100*/  LDL.S16 R167, [R1+0x20] ;  /* 0x0000200001a77983 */ /* 0x0003220000100600 */
[C---:B---3--:R-:W-:Y:S03]  /*21110*/  PRMT R156, R169.reuse, 0x7610, R156 ;  /* 0x00007610a99c7816 */ /* 0x048fe6000000009c */
[----:B------:R-:W3:Y:S08]  /*21120*/  LDSM.16.MT88.4 R148, [R194+0xa000] ;  /* 0x00a00000c294783b */ /* 0x000ef00000004200 */
[----:B------:R1:W-:Y:S02]  /*21130*/  STG.E.U16 desc[UR24][R212.64+0x10], R158 ;  /* 0x0000109ed4007986 */ /* 0x0003e4000c101518 */
[----:B-1----:R-:W-:Y:S02]  /*21140*/  PRMT R158, R169, 0x7632, R158 ;  /* 0x00007632a99e7816 */ /* 0x002fe4000000009e */
[----:B------:R-:W1:Y:S01]  /*21150*/  MUFU.EX2 R169, R233 ;  /* 0x000000e900a97308 */ /* 0x000e620000000800 */
[-C--:B---3--:R-:W-:Y:S06]  /*21160*/  HMMA.16816.F32.BF16 R52, R136, R148.reuse, R52 ;  /* 0x000000948834723c */ /* 0x088fec0000041834 */
[C---:B------:R-:W-:Y:S06]  /*21170*/  HMMA.16816.F32.BF16 R56, R144.reuse, R148, R56 ;  /* 0x000000949038723c */ /* 0x040fec0000041838 */
[-C--:B------:R-:W-:Y:S05]  /*21180*/  HMMA.16816.F32.BF16 R60, R144, R150.reuse, R60 ;  /* 0x00000096903c723c */ /* 0x080fea000004183c */
[----:B-1----:R-:W-:Y:S01]  /*21190*/  FADD.FTZ R225, R169, R171 ;  /* 0x000000aba9e17221 */ /* 0x002fe20000010000 */
[C---:B------:R-:W-:Y:S01]  /*211a0*/  HMMA.16816.F32.BF16 R64, R136.reuse, R150, R64 ;  /* 0x000000968840723c */ /* 0x040fe20000041840 */
[----:B------:R-:W-:Y:S04]  /*211b0*/  LDSM.16.MT88.4 R148, [R192+0xb000] ;  /* 0x00b00000c094783b */ /* 0x000fe80000004200 */
[----:B--2---:R-:W-:Y:S05]  /*211c0*/  @!P3 HFMA2.BF16_V2 R3, -RZ.H0_H0, RZ.H0_H0, -R160.H0_H0 ;  /* 0x200000ffff03b231 */ /* 0x004fea00003409a0 */
[----:B------:R1:W-:Y:S01]  /*211d0*/  @!P3 STL.S16 [R1+0x40], R3 ;  /* 0x000040030100b387 */ /* 0x0003e20000100600 */
[----:B------:R-:W-:Y:S04]  /*211e0*/  PRMT R177, R3, 0x7610, R177 ;  /* 0x0000761003b17816 */ /* 0x000fe800000000b1 */
[----:B------:R-:W-:Y:S05]  /*211f0*/  @!P3 PRMT R160, R177, 0x5410, RZ ;  /* 0x00005410b1a0b816 */ /* 0x000fea00000000ff */
[----:B------:R2:W-:Y:S01]  /*21200*/  STG.E.U16 desc[UR24][R212.64+0x12], R160 ;  /* 0x000012a0d4007986 */ /* 0x0005e2000c101518 */
[----:B-1----:R-:W-:Y:S02]  /*21210*/  LOP3.LUT R3, R0, 0xffff, RZ, 0xc0, !PT ;  /* 0x0000ffff00037812 */ /* 0x002fe400078ec0ff */
[----:B------:R-:W-:Y:S02]  /*21220*/  PRMT R0, R162, 0x7610, R0 ;  /* 0x00007610a2007816 */ /* 0x000fe40000000000 */
[----:B------:R-:W-:Y:S02]  /*21230*/  ISETP.LE.U32.AND P3, PT, R3, UR13, PT ;  /* 0x0000000d03007c0c */ /* 0x000fe4000bf63070 */
[----:B------:R-:W-:Y:S01]  /*21240*/  PRMT R162, R0, 0x5410, R2 ;  /* 0x0000541000a27816 */ /* 0x000fe20000000002 */
[----:B-----5:R-:W-:Y:S01]  /*21250*/  @!P6 HFMA2.BF16_V2 R176, -RZ.H0_H0, RZ.H0_H0, -R0.H0_H0 ;  /* 0x200000ffffb0e231 */ /* 0x020fe20000340900 */
[--C-:B------:R-:W-:Y:S02]  /*21260*/  SHF.R.U32.HI R3, RZ, 0x18, R152.reuse ;  /* 0x00000018ff037819 */ /* 0x100fe40000011698 */
[----:B------:R-:W-:Y:S02]  /*21270*/  SHF.R.U32.HI R152, RZ, 0x10, R152 ;  /* 0x00000010ff987819 */ /* 0x000fe40000011698 */
[----:B------:R-:W-:Y:S01]  /*21280*/  @!P6 STL.S16 [R1+0x28], R176 ;  /* 0x000028b00100e387 */ /* 0x000fe20000100600 */
[----:B------:R-:W-:Y:S01]  /*21290*/  PRMT R174, R176, 0x7610, R174 ;  /* 0x00007610b0ae7816 */ /* 0x000fe200000000ae */
[----:B------:R-:W-:Y:S01]  /*212a0*/  @!P5 HFMA2.BF16_V2 R175, -RZ.H0_H0, RZ.H0_H0, -R2.H0_H0 ;  /* 0x200000ffffafd231 */ /* 0x000fe20000340902 */
[----:B--2---:R-:W-:Y:S02]  /*212b0*/  PRMT R160, R159, 0x7632, R160 ;  /* 0x000076329fa07816 */ /* 0x004fe400000000a0 */
[----:B------:R-:W-:Y:S02]  /*212c0*/  @!P6 PRMT R0, R174, 0x5410, RZ ;  /* 0x00005410ae00e816 */ /* 0x000fe400000000ff */
[----:B------:R-:W-:Y:S01]  /*212d0*/  @!P5 STL.S16 [R1+0x24], R175 ;  /* 0x000024af0100d387 */ /* 0x000fe20000100600 */
[----:B------:R-:W-:Y:S02]  /*212e0*/  PRMT R173, R175, 0x7610, R173 ;  /* 0x00007610afad7816 */ /* 0x000fe400000000ad */
[----:B------:R-:W-:Y:S01]  /*212f0*/  ISETP.LE.U32.AND P6, PT, R3, UR13, PT ;  /* 0x0000000d03007c0c */ /* 0x000fe2000bfc3070 */
[----:B------:R2:W3:Y:S01]  /*21300*/  LDL.S16 R174, [R1+0x14] ;  /* 0x0000140001ae7983 */ /* 0x0004e20000100600 */
[----:B------:R-:W-:Y:S02]  /*21310*/  @!P5 PRMT R2, R173, 0x5410, RZ ;  /* 0x00005410ad02d816 */ /* 0x000fe400000000ff */
[----:B------:R-:W-:Y:S01]  /*21320*/  PRMT R3, R163, 0x7610, R3 ;  /* 0x00007610a3037816 */ /* 0x000fe20000000003 */
[----:B------:R2:W5:Y:S01]  /*21330*/  LDL.S16 R173, [R1+0x10] ;  /* 0x0000100001ad7983 */ /* 0x0005620000100600 */
[----:B----4-:R-:W-:Y:S01]  /*21340*/  @!P0 HFMA2.BF16_V2 R167, -RZ.H0_H0, RZ.H0_H0, -R157.H0_H0 ;  /* 0x200000ffffa78231 */ /* 0x010fe2000034099d */
[----:B------:R-:W-:Y:S02]  /*21350*/  LOP3.LUT R152, R152, 0xff, RZ, 0xc0, !PT ;  /* 0x000000ff98987812 */ /* 0x000fe400078ec0ff */
[----:B------:R-:W-:Y:S01]  /*21360*/  @!P1 HFMA2.BF16_V2 R153, -RZ.H0_H0, RZ.H0_H0, -R3.H0_H0 ;  /* 0x200000ffff999231 */ /* 0x000fe20000340903 */
[----:B------:R-:W-:Y:S01]  /*21370*/  PRMT R163, R3, 0x5410, R157 ;  /* 0x0000541003a37816 */ /* 0x000fe2000000009d */
[----:B------:R1:W-:Y:S01]  /*21380*/  STG.E.U16 desc[UR24][R204.64+0x20], R0 ;  /* 0x00002000cc007986 */ /* 0x0003e2000c101518 */
[----:B------:R-:W-:Y:S02]  /*21390*/  PRMT R154, R167, 0x7610, R154 ;  /* 0x00007610a79a7816 */ /* 0x000fe4000000009a */
[----:B------:R-:W-:Y:S01]  /*213a0*/  PRMT R155, R153, 0x7610, R155 ;  /* 0x00007610999b7816 */ /* 0x000fe2000000009b */
[----:B------:R4:W-:Y:S01]  /*213b0*/  @!P1 STL.S16 [R1+0x8], R153 ;  /* 0x0000089901009387 */ /* 0x0009e20000100600 */
[----:B------:R-:W-:Y:S02]  /*213c0*/  @!P0 PRMT R157, R154, 0x5410, RZ ;  /* 0x000054109a9d8816 */ /* 0x000fe400000000ff */
[----:B------:R-:W-:Y:S01]  /*213d0*/  @!P1 PRMT R3, R155, 0x5410, RZ ;  /* 0x000054109b039816 */ /* 0x000fe200000000ff */
[----:B------:R2:W-:Y:S01]  /*213e0*/  @!P0 STL.S16 [R1+0x20], R167 ;  /* 0x000020a701008387 */ /* 0x0005e20000100600 */
[----:B------:R-:W-:Y:S02]  /*213f0*/  ISETP.LE.U32.AND P0, PT, R152, UR13, PT ;  /* 0x0000000d98007c0c */ /* 0x000fe4000bf03070 */
[C---:B------:R-:W-:Y:S01]  /*21400*/  LOP3.LUT R154, R164.reuse, 0xffff, RZ, 0xc0, !PT ;  /* 0x0000ffffa49a7812 */ /* 0x040fe200078ec0ff */
[----:B------:R2:W-:Y:S01]  /*21410*/  STG.E.U16 desc[UR24][R204.64+0x22], R2 ;  /* 0x00002202cc007986 */ /* 0x0005e2000c101518 */
[C---:B------:R-:W-:Y:S02]  /*21420*/  LOP3.LUT R152, R164.reuse, 0xffff, RZ, 0xc0, !PT ;  /* 0x0000ffffa4987812 */ /* 0x040fe400078ec0ff */
[----:B------:R-:W-:Y:S01]  /*21430*/  LOP3.LUT R155, R164, 0xff, RZ, 0xc0, !PT ;  /* 0x000000ffa49b7812 */ /* 0x000fe200078ec0ff */
[----:B------:R2:W-:Y:S01]  /*21440*/  STG.E.U16 desc[UR24][R208.64+0x20], R3 ;  /* 0x00002003d0007986 */ /* 0x0005e2000c101518 */
[----:B------:R-:W-:Y:S02]  /*21450*/  SHF.R.U32.HI R165, RZ, 0x10, R164 ;  /* 0x00000010ffa57819 */ /* 0x000fe400000116a4 */
[----:B------:R-:W-:Y:S01]  /*21460*/  ISETP.LE.U32.AND P5, PT, R140, UR13, PT ;  /* 0x0000000d8c007c0c */ /* 0x000fe2000bfa3070 */
[----:B------:R-:W-:Y:S01]  /*21470*/  STG.E.U16 desc[UR24][R208.64+0x22], R157 ;  /* 0x0000229dd0007986 */ /* 0x000fe2000c101518 */
[----:B------:R-:W-:Y:S01]  /*21480*/  SHF.R.U32.HI R152, RZ, 0x8, R152 ;  /* 0x00000008ff987819 */ /* 0x000fe20000011698 */
[----:B------:R-:W-:Y:S02]  /*21490*/  @!P0 HFMA2.BF16_V2 R250, -RZ.H0_H0, RZ.H0_H0, -R156.H0_H0 ;  /* 0x200000fffffa8231 */ /* 0x000fe4000034099c */
[----:B------:R-:W2:Y:S01]  /*214a0*/  LDSM.16.MT88.4 R140, [R190+0xb000] ;  /* 0x00b00000be8c783b */ /* 0x000ea20000004200 */
[----:B------:R-:W-:Y:S02]  /*214b0*/  LOP3.LUT R152, R152, 0xffff, RZ, 0xc0, !PT ;  /* 0x0000ffff98987812 */ /* 0x000fe400078ec0ff */
[----:B-1----:R-:W-:Y:S02]  /*214c0*/  SHF.R.U32.HI R0, RZ, 0x8, R154 ;  /* 0x00000008ff007819 */ /* 0x002fe4000001169a */
[--C-:B----4-:R-:W-:Y:S04]  /*214d0*/  SHF.R.U32.HI R153, RZ, 0x10, R164.reuse ;  /* 0x00000010ff997819 */ /* 0x110fe800000116a4 */
[----:B------:R-:W-:Y:S02]  /*214e0*/  LOP3.LUT R153, R153, 0xff, RZ, 0xc0, !PT ;  /* 0x000000ff99997812 */ /* 0x000fe400078ec0ff */
[--C-:B--2---:R-:W-:Y:S02]  /*214f0*/  SHF.R.U32.HI R167, RZ, 0x18, R164.reuse ;  /* 0x00000018ffa77819 */ /* 0x104fe400000116a4 */
[----:B------:R-:W-:Y:S02]  /*21500*/  ISETP.LE.U32.AND P1, PT, R153, UR13, PT ;  /* 0x0000000d99007c0c */ /* 0x000fe4000bf23070 */
[----:B------:R-:W-:Y:S02]  /*21510*/  SHF.R.U32.HI R153, RZ, 0x18, R164 ;  /* 0x00000018ff997819 */ /* 0x000fe400000116a4 */
[----:B------:R-:W-:Y:S02]  /*21520*/  LOP3.LUT R164, R207, UR21, R168, 0x96, !PT ;  /* 0x00000015cfa47c12 */ /* 0x000fe4000f8e96a8 */
[----:B------:R-:W-:Y:S02]  /*21530*/  PRMT R168, R159, 0x5410, R160 ;  /* 0x000054109fa87816 */ /* 0x000fe400000000a0 */
[----:B------:R-:W-:Y:S02]  /*21540*/  LOP3.LUT R2, R206, 0xff, RZ, 0xc0, !PT ;  /* 0x000000ffce027812 */ /* 0x000fe400078ec0ff */
[----:B------:R-:W-:Y:S04]  /*21550*/  LOP3.LUT R3, R166, 0xffff, RZ, 0xc0, !PT ;  /* 0x0000ffffa6037812 */ /* 0x000fe800078ec0ff */
[----:B------:R-:W-:Y:S01]  /*21560*/  SHF.R.U32.HI R3, RZ, 0x8, R3 ;  /* 0x00000008ff037819 */ /* 0x000fe20000011603 */
[-C--:B------:R-:W-:Y:S06]  /*21570*/  HMMA.16816.F32.BF16 R68, R136, R140.reuse, R68 ;  /* 0x0000008c8844723c */ /* 0x080fec0000041844 */
[C---:B------:R-:W-:Y:S06]  /*21580*/  HMMA.16816.F32.BF16 R72, R144.reuse, R140, R72 ;  /* 0x0000008c9048723c */ /* 0x040fec0000041848 */
[-C--:B------:R-:W-:Y:S05]  /*21590*/  HMMA.16816.F32.BF16 R76, R144, R142.reuse, R76 ;  /* 0x0000008e904c723c */ /* 0x080fea000004184c */
[----:B------:R-:W-:Y:S01]  /*215a0*/  LOP3.LUT R140, R165, 0xff, RZ, 0xc0, !PT ;  /* 0x000000ffa58c7812 */ /* 0x000fe200078ec0ff */
[C---:B------:R-:W-:Y:S05]  /*215b0*/  HMMA.16816.F32.BF16 R80, R136.reuse, R142, R80 ;  /* 0x0000008e8850723c */ /* 0x040fea0000041850 */
[----:B------:R-:W-:Y:S01]  /*215c0*/  PRMT R175, R140, 0x5410, R167 ;  /* 0x000054108caf7816 */ /* 0x000fe200000000a7 */
[-C--:B------:R-:W-:Y:S05]  /*215d0*/  HMMA.16816.F32.BF16 R84, R136, R148.reuse, R84 ;  /* 0x000000948854723c */ /* 0x080fea0000041854 */
[--C-:B------:R-:W-:Y:S01]  /*215e0*/  SHF.R.U32.HI R140, RZ, 0x10, R206.reuse ;  /* 0x00000010ff8c7819 */ /* 0x100fe200000116ce */
[C---:B------:R-:W-:Y:S05]  /*215f0*/  HMMA.16816.F32.BF16 R88, R144.reuse, R148, R88 ;  /* 0x000000949058723c */ /* 0x040fea0000041858 */
[--C-:B------:R-:W-:Y:S01]  /*21600*/  SHF.R.U32.HI R141, RZ, 0x18, R206.reuse ;  /* 0x00000018ff8d7819 */ /* 0x100fe200000116ce */
[-C--:B------:R-:W-:Y:S05]  /*21610*/  HMMA.16816.F32.BF16 R92, R144, R150.reuse, R92 ;  /* 0x00000096905c723c */ /* 0x080fea000004185c */
[----:B------:R-:W-:Y:S01]  /*21620*/  LOP3.LUT R140, R140, 0xff, RZ, 0xc0, !PT ;  /* 0x000000ff8c8c7812 */ /* 0x000fe200078ec0ff */
[C---:B------:R-:W-:Y:S01]  /*21630*/  HMMA.16816.F32.BF16 R96, R136.reuse, R150, R96 ;  /* 0x000000968860723c */ /* 0x040fe20000041860 */
[----:B------:R-:W1:Y:S04]  /*21640*/  MUFU.EX2 R150, R238 ;  /* 0x000000ee00967308 */ /* 0x000e680000000800 */
[----:B------:R-:W-:Y:S02]  /*21650*/  PRMT R179, R140, 0x5410, R141 ;  /* 0x000054108cb37816 */ /* 0x000fe4000000008d */
[----:B------:R-:W-:Y:S04]  /*21660*/  SHF.R.U32.HI R140, RZ, 0x10, R206 ;  /* 0x00000010ff8c7819 */ /* 0x000fe800000116ce */
[----:B------:R-:W-:Y:S02]  /*21670*/  LOP3.LUT R141, R166, 0xff, RZ, 0xc0, !PT ;  /* 0x000000ffa68d7812 */ /* 0x000fe400078ec0ff */
[--C-:B------:R-:W-:Y:S02]  /*21680*/  HSET2.LE.AND R175, R175, R211.reuse, PT ;  /* 0x000000d3afaf7233 */ /* 0x100fe40003803000 */
[----:B------:R-:W-:Y:S01]  /*21690*/  HSET2.LE.AND R179, R179, R211, PT ;  /* 0x000000d3b3b37233 */ /* 0x000fe20003803000 */
[----:B-1----:R-:W-:Y:S01]  /*216a0*/  FADD.FTZ R224, R150, R224 ;  /* 0x000000e096e07221 */ /* 0x002fe20000010000 */
[----:B---3--:R-:W-:Y:S02]  /*216b0*/  @!P2 HFMA2.BF16_V2 R174, -RZ.H0_H0, RZ.H0_H0, -R159.H0_H0 ;  /* 0x200000ffffaea231 */ /* 0x008fe4000034099f */
[----:B-----5:R-:W-:Y:S03]  /*216c0*/  @!P3 HFMA2.BF16_V2 R173, -RZ.H0_H0, RZ.H0_H0, -R160.H0_H0 ;  /* 0x200000ffffadb231 */ /* 0x020fe600003409a0 */
[----:B------:R1:W-:Y:S01]  /*216d0*/  @!P2 STL.S16 [R1+0x14], R174 ;  /* 0x000014ae0100a387 */ /* 0x0003e20000100600 */
[----:B------:R-:W-:Y:S03]  /*216e0*/  PRMT R172, R174, 0x7610, R172 ;  /* 0x00007610aeac7816 */ /* 0x000fe600000000ac */
[----:B------:R-:W-:Y:S01]  /*216f0*/  @!P3 STL.S16 [R1+0x10], R173 ;  /* 0x000010ad0100b387 */ /* 0x000fe20000100600 */
[----:B------:R-:W-:Y:S02]  /*21700*/  @!P2 PRMT R159, R172, 0x5410, RZ ;  /* 0x00005410ac9fa816 */ /* 0x000fe400000000ff */
[----:B------:R-:W-:Y:S01]  /*21710*/  PRMT R161, R173, 0x7610, R161 ;  /* 0x00007610ada17816 */ /* 0x000fe200000000a1 */
[----:B------:R2:W3:Y:S01]  /*21720*/  LDL.S16 R172, [R1+0xc] ;  /* 0x00000c0001ac7983 */ /* 0x0004e20000100600 */
[----:B------:R-:W-:Y:S02]  /*21730*/  ISETP.LE.U32.AND P2, PT, R152, UR13, PT ;  /* 0x0000000d98007c0c */ /* 0x000fe4000bf43070 */
[----:B------:R-:W-:Y:S01]  /*21740*/  @!P3 PRMT R160, R161, 0x5410, RZ ;  /* 0x00005410a1a0b816 */ /* 0x000fe200000000ff */
[----:B------:R-:W-:Y:S01]  /*21750*/  STG.E.U16 desc[UR24][R214.64+0x1e], R159 ;  /* 0x00001e9fd6007986 */ /* 0x000fe2000c101518 */
[----:B------:R-:W-:Y:S02]  /*21760*/  ISETP.LE.U32.AND P3, PT, R153, UR13, PT ;  /* 0x0000000d99007c0c */ /* 0x000fe4000bf63070 */
[----:B------:R-:W-:Y:S01]  /*21770*/  PRMT R161, R156, 0x5410, R158 ;  /* 0x000054109ca17816 */ /* 0x000fe2000000009e */
[----:B------:R-:W-:Y:S01]  /*21780*/  STG.E.U16 desc[UR24][R214.64+0x20], R160 ;  /* 0x000020a0d6007986 */ /* 0x000fe2000c101518 */
[----:B------:R-:W-:Y:S02]  /*21790*/  @!P0 PRMT R156, R250, 0x5410, RZ ;  /* 0x00005410fa9c8816 */ /* 0x000fe400000000ff */
[----:B------:R-:W-:Y:S03]  /*217a0*/  ISETP.LE.U32.AND P0, PT, R2, UR13, PT ;  /* 0x0000000d02007c0c */ /* 0x000fe6000bf03070 */
[----:B------:R-:W-:Y:S01]  /*217b0*/  STG.E.U16 desc[UR24][R212.64+0x20], R156 ;  /* 0x0000209cd4007986 */ /* 0x000fe2000c101518 */
[----:B-1----:R-:W-:Y:S02]  /*217c0*/  PRMT R174, R155, 0x5410, R0 ;  /* 0x000054109bae7816 */ /* 0x002fe40000000000 */
[----:B------:R-:W-:Y:S01]  /*217d0*/  LOP3.LUT R0, R206, 0xffff, RZ, 0xc0, !PT ;  /* 0x0000ffffce007812 */ /* 0x000fe200078ec0ff */
[----:B------:R-:W1:Y:S02]  /*217e0*/  LDSM.16.MT88.4 R152, [R195+0xb000] ;  /* 0x00b00000c398783b */ /* 0x000e640000004200 */
[--C-:B------:R-:W-:Y:S02]  /*217f0*/  HSET2.LE.AND R174, R174, R211.reuse, PT ;  /* 0x000000d3aeae7233 */ /* 0x100fe40003803000 */
[----:B------:R-:W-:Y:S04]  /*21800*/  SHF.R.U32.HI R0, RZ, 0x8, R0 ;  /* 0x00000008ff007819 */ /* 0x000fe80000011600 */
[----:B------:R-:W-:Y:S02]  /*21810*/  PRMT R178, R2, 0x5410, R0 ;  /* 0x0000541002b27816 */ /* 0x000fe40000000000 */
[----:B------:R-:W-:Y:S01]  /*21820*/  LOP3.LUT R0, R206, 0xffff, RZ, 0xc0, !PT ;  /* 0x0000ffffce007812 */ /* 0x000fe200078ec0ff */
[----:B------:R-:W-:Y:S01]  /*21830*/  FADD.FTZ R207, R186, R170 ;  /* 0x000000aabacf7221 */ /* 0x000fe20000010000 */
[----:B------:R-:W-:Y:S02]  /*21840*/  F2FP.BF16.F32.PACK_AB R2, R234, R169 ;  /* 0x000000a9ea02723e */ /* 0x000fe400000010ff */
[----:B------:R-:W-:Y:S02]  /*21850*/  SHF.R.U32.HI R0, RZ, 0x8, R0 ;  /* 0x00000008ff007819 */ /* 0x000fe40000011600 */
[C---:B------:R-:W-:Y:S01]  /*21860*/  F2FP.BF16.F32.PACK_AB R186, R229.reuse, R186 ;  /* 0x000000bae5ba723e */ /* 0x040fe200000010ff */
[----:B------:R-:W-:Y:S01]  /*21870*/  @!P5 HFMA2.BF16_V2 R251, -RZ.H0_H0, RZ.H0_H0, -R2.H0_H0 ;  /* 0x200000fffffbd231 */ /* 0x000fe20000340902 */
[----:B------:R-:W-:Y:S01]  /*21880*/  LOP3.LUT R0, R0, 0xffff, RZ, 0xc0, !PT ;  /* 0x0000ffff00007812 */ /* 0x000fe200078ec0ff */
[----:B------:R-:W-:Y:S01]  /*21890*/  FADD.FTZ R229, R229, R207 ;  /* 0x000000cfe5e57221 */ /* 0x000fe20000010000 */
[----:B------:R-:W-:Y:S01]  /*218a0*/  PRMT R187, R186, 0x7632, R187 ;  /* 0x00007632babb7816 */ /* 0x000fe200000000bb */
[----:B------:R-:W-:Y:S01]  /*218b0*/  @!P0 HFMA2.BF16_V2 R246, -RZ.H0_H0, RZ.H0_H0, -R186.H0_H0 ;  /* 0x200000fffff68231 */ /* 0x000fe200003409ba */
[----:B------:R-:W-:Y:S02]  /*218c0*/  HSET2.LE.AND R178, R178, R211, PT ;  /* 0x000000d3b2b27233 */ /* 0x000fe40003803000 */
[----:B------:R-:W-:Y:S01]  /*218d0*/  SHF.R.U32.HI R206, RZ, 0x18, R206 ;  /* 0x00000018ffce7819 */ /* 0x000fe200000116ce */
[-C--:B-1----:R-:W-:Y:S06]  /*218e0*/  HMMA.16816.F32.BF16 R100, R136, R152.reuse, R100 ;  /* 0x000000988864723c */ /* 0x082fec0000041864 */
[C---:B------:R-:W-:Y:S06]  /*218f0*/  HMMA.16816.F32.BF16 R104, R144.reuse, R152, R104 ;  /* 0x000000989068723c */ /* 0x040fec0000041868 */
[-C--:B------:R-:W-:Y:S06]  /*21900*/  HMMA.16816.F32.BF16 R108, R144, R154.reuse, R108 ;  /* 0x0000009a906c723c */ /* 0x080fec000004186c */
[C---:B------:R-:W-:Y:S05]  /*21910*/  HMMA.16816.F32.BF16 R112, R136.reuse, R154, R112 ;  /* 0x0000009a8870723c */ /* 0x040fea0000041870 */
[----:B---3--:R-:W-:Y:S05]  /*21920*/  @!P6 HFMA2.BF16_V2 R172, -RZ.H0_H0, RZ.H0_H0, -R158.H0_H0 ;  /* 0x200000fffface231 */ /* 0x008fea000034099e */
[----:B------:R1:W-:Y:S01]  /*21930*/  @!P6 STL.S16 [R1+0xc], R172 ;  /* 0x00000cac0100e387 */ /* 0x0003e20000100600 */
[----:B------:R-:W-:Y:S03]  /*21940*/  PRMT R142, R172, 0x7610, R142 ;  /* 0x00007610ac8e7816 */ /* 0x000fe6000000008e */
[----:B------:R2:W3:Y:S01]  /*21950*/  LDL.S16 R165, [R1+0x18] ;  /* 0x0000180001a57983 */ /* 0x0004e20000100600 */
[----:B------:R-:W-:Y:S02]  /*21960*/  @!P6 PRMT R158, R142, 0x5410, RZ ;  /* 0x000054108e9ee816 */ /* 0x000fe400000000ff */
[----:B------:R-:W-:Y:S02]  /*21970*/  ISETP.LE.U32.AND P6, PT, R0, UR13, PT ;  /* 0x0000000d00007c0c */ /* 0x000fe4000bfc3070 */
[----:B------:R-:W-:Y:S01]  /*21980*/  PRMT R0, R2, 0x7632, R0 ;  /* 0x0000763202007816 */ /* 0x000fe20000000000 */
[----:B------:R-:W-:Y:S01]  /*21990*/  STG.E.U16 desc[UR24][R212.64+0x22], R158 ;  /* 0x0000229ed4007986 */ /* 0x000fe2000c101518 */
[----:B------:R-:W-:Y:S02]  /*219a0*/  LOP3.LUT R142, R140, 0xff, RZ, 0xc0, !PT ;  /* 0x000000ff8c8e7812 */ /* 0x000fe400078ec0ff */
[----:B------:R-:W-:Y:S01]  /*219b0*/  SHF.R.U32.HI R140, RZ, 0x10, R166 ;  /* 0x00000010ff8c7819 */ /* 0x000fe200000116a6 */
[----:B------:R-:W-:Y:S01]  /*219c0*/  LDSM.16.MT88.4 R156, [R192+0xa800] ;  /* 0x00a80000c09c783b */ /* 0x000fe20000004200 */
[----:B------:R-:W-:Y:S02]  /*219d0*/  PRMT R148, R2, 0x5410, R0 ;  /* 0x0000541002947816 */ /* 0x000fe40000000000 */
[----:B------:R-:W-:Y:S02]  /*219e0*/  @!P5 PRMT R2, R251, 0x5410, RZ ;  /* 0x00005410fb02d816 */ /* 0x000fe400000000ff */
[----:B------:R-:W-:Y:S01]  /*219f0*/  ISETP.LE.U32.AND P5, PT, R142, UR13, PT ;  /* 0x0000000d8e007c0c */ /* 0x000fe2000bfa3070 */
[----:B------:R-:W-:Y:S01]  /*21a00*/  @!P6 HFMA2.BF16_V2 R245, -RZ.H0_H0, RZ.H0_H0, -R187.H0_H0 ;  /* 0x200000fffff5e231 */ /* 0x000fe200003409bb */
[----:B------:R-:W-:Y:S01]  /*21a10*/  LOP3.LUT R149, R140, 0xff, RZ, 0xc0, !PT ;  /* 0x000000ff8c957812 */ /* 0x000fe200078ec0ff */
[----:B------:R4:W-:Y:S01]  /*21a20*/  STG.E.U16 desc[UR24][R204.64+0x30], R2 ;  /* 0x00003002cc007986 */ /* 0x0009e2000c101518 */
[----:B------:R-:W-:Y:S02]  /*21a30*/  SHF.R.U32.HI R166, RZ, 0x18, R166 ;  /* 0x00000018ffa67819 */ /* 0x000fe400000116a6 */
[----:B-1----:R-:W-:Y:S02]  /*21a40*/  PRMT R172, R141, 0x5410, R3 ;  /* 0x000054108dac7816 */ /* 0x002fe40000000003 */
[----:B------:R-:W1:Y:S01]  /*21a50*/  LDSM.16.MT88.4 R140, [R194+0xb000] ;  /* 0x00b00000c28c783b */ /* 0x000e620000004200 */
[C---:B------:R-:W-:Y:S02]  /*21a60*/  LOP3.LUT R3, R164.reuse, 0xffff, RZ, 0xc0, !PT ;  /* 0x0000ffffa4037812 */ /* 0x040fe400078ec0ff */
[----:B------:R-:W-:Y:S02]  /*21a70*/  PRMT R166, R149, 0x5410, R166 ;  /* 0x0000541095a67816 */ /* 0x000fe400000000a6 */
[----:B------:R-:W-:Y:S01]  /*21a80*/  LOP3.LUT R149, R164, 0xff, RZ, 0xc0, !PT ;  /* 0x000000ffa4957812 */ /* 0x000fe200078ec0ff */
[----:B------:R-:W-:Y:S01]  /*21a90*/  @!P5 HFMA2.BF16_V2 R244, -RZ.H0_H0, RZ.H0_H0, -R185.H0_H0 ;  /* 0x200000fffff4d231 */ /* 0x000fe200003409b9 */
[----:B------:R-:W-:Y:S02]  /*21aa0*/  SHF.R.U32.HI R3, RZ, 0x8, R3 ;  /* 0x00000008ff037819 */ /* 0x000fe40000011603 */
[----:B------:R-:W-:Y:S02]  /*21ab0*/  HSET2.LE.AND R173, R166, R211, PT ;  /* 0x000000d3a6ad7233 */ /* 0x000fe40003803000 */
[----:B------:R-:W-:Y:S02]  /*21ac0*/  PRMT R149, R149, 0x5410, R3 ;  /* 0x0000541095957816 */ /* 0x000fe40000000003 */
[--C-:B------:R-:W-:Y:S02]  /*21ad0*/  SHF.R.U32.HI R3, RZ, 0x10, R164.reuse ;  /* 0x00000010ff037819 */ /* 0x100fe400000116a4 */
[----:B------:R-:W-:Y:S02]  /*21ae0*/  SHF.R.U32.HI R164, RZ, 0x18, R164 ;  /* 0x00000018ffa47819 */ /* 0x000fe400000116a4 */
[----:B------:R-:W-:Y:S02]  /*21af0*/  LOP3.LUT R3, R3, 0xff, RZ, 0xc0, !PT ;  /* 0x000000ff03037812 */ /* 0x000fe400078ec0ff */
[----:B------:R-:W-:Y:S02]  /*21b00*/  LOP3.LUT R173, R173, R163, RZ, 0xc0, !PT ;  /* 0x000000a3adad7212 */ /* 0x000fe400078ec0ff */
[----:B------:R-:W-:Y:S02]  /*21b10*/  PRMT R177, R3, 0x5410, R164 ;  /* 0x0000541003b17816 */ /* 0x000fe400000000a4 */
[C---:B------:R-:W-:Y:S01]  /*21b20*/  F2FP.BF16.F32.PACK_AB R3, R231.reuse, R150 ;  /* 0x00000096e703723e */ /* 0x040fe200000010ff */
[----:B------:R-:W-:Y:S01]  /*21b30*/  FADD.FTZ R231, R231, R224 ;  /* 0x000000e0e7e77221 */ /* 0x000fe20000010000 */
[----:B------:R-:W-:Y:S02]  /*21b40*/  LOP3.LUT R174, R174, R148, RZ, 0xc0, !PT ;  /* 0x00000094aeae7212 */ /* 0x000fe400078ec0ff */
[----:B------:R-:W-:Y:S01]  /*21b50*/  PRMT R188, R3, 0x7632, R188 ;  /* 0x0000763203bc7816 */ /* 0x000fe200000000bc */
[----:B------:R-:W-:Y:S01]  /*21b60*/  @!P1 HFMA2.BF16_V2 R248, -RZ.H0_H0, RZ.H0_H0, -R3.H0_H0 ;  /* 0x200000fffff89231 */ /* 0x000fe20000340903 */
[--C-:B------:R-:W-:Y:S02]  /*21b70*/  HSET2.LE.AND R176, R149, R211.reuse, PT ;  /* 0x000000d395b07233 */ /* 0x100fe40003803000 */
[----:B----4-:R-:W-:Y:S01]  /*21b80*/  PRMT R2, R186, 0x5410, R187 ;  /* 0x00005410ba027816 */ /* 0x010fe200000000bb */
[----:B------:R-:W-:Y:S01]  /*21b90*/  @!P3 HFMA2.BF16_V2 R247, -RZ.H0_H0, RZ.H0_H0, -R188.H0_H0 ;  /* 0x200000fffff7b231 */ /* 0x000fe200003409bc */
[----:B------:R-:W-:Y:S02]  /*21ba0*/  @!P0 PRMT R186, R246, 0x5410, RZ ;  /* 0x00005410f6ba8816 */ /* 0x000fe400000000ff */
[----:B------:R-:W-:Y:S02]  /*21bb0*/  @!P6 PRMT R187, R245, 0x5410, RZ ;  /* 0x00005410f5bbe816 */ /* 0x000fe400000000ff */
[----:B------:R-:W-:Y:S02]  /*21bc0*/  LOP3.LUT R176, R176, R168, RZ, 0xc0, !PT ;  /* 0x000000a8b0b07212 */ /* 0x000fe400078ec0ff */
[----:B------:R-:W-:Y:S01]  /*21bd0*/  LOP3.LUT R178, R178, R2, RZ, 0xc0, !PT ;  /* 0x00000002b2b27212 */ /* 0x000fe200078ec0ff */
[-C--:B-1----:R-:W-:Y:S03]  /*21be0*/  HMMA.16816.F32.BF16 R116, R136, R140.reuse, R116 ;  /* 0x0000008c8874723c */ /* 0x082fe60000041874 */
[----:B------:R-:W-:Y:S01]  /*21bf0*/  FADD.FTZ R2, R234, R225 ;  /* 0x000000e1ea027221 */ /* 0x000fe20000010000 */
[--C-:B------:R-:W-:Y:S02]  /*21c00*/  HSET2.LE.AND R172, R172, R211.reuse, PT ;  /* 0x000000d3acac7233 */ /* 0x100fe40003803000 */
[C---:B------:R-:W-:Y:S05]  /*21c10*/  HMMA.16816.F32.BF16 R120, R144.reuse, R140, R120 ;  /* 0x0000008c9078723c */ /* 0x040fea0000041878 */
[----:B------:R-:W-:Y:S01]  /*21c20*/  LOP3.LUT R172, R172, R162, RZ, 0xc0, !PT ;  /* 0x000000a2acac7212 */ /* 0x000fe200078ec0ff */
[-C--:B------:R-:W-:Y:S05]  /*21c30*/  HMMA.16816.F32.BF16 R124, R144, R142.reuse, R124 ;  /* 0x0000008e907c723c */ /* 0x080fea000004187c */
[----:B------:R-:W-:Y:S01]  /*21c40*/  PRMT R140, R3, 0x5410, R188 ;  /* 0x00005410038c7816 */ /* 0x000fe200000000bc */
[----:B------:R-:W-:Y:S01]  /*21c50*/  HMMA.16816.F32.BF16 R128, R136, R142, R128 ;  /* 0x0000008e8880723c */ /* 0x000fe20000041880 */
[----:B------:R-:W-:Y:S04]  /*21c60*/  LDSM.16.MT88.4 R136, [R194+0xa800] ;  /* 0x00a80000c288783b */ /* 0x000fe80000004200 */
[----:B------:R-:W-:Y:S02]  /*21c70*/  LOP3.LUT R175, R175, R140, RZ, 0xc0, !PT ;  /* 0x0000008cafaf7212 */ /* 0x000fe400078ec0ff */
[----:B------:R-:W-:Y:S04]  /*21c80*/  HSET2.LE.AND R177, R177, R211, PT ;  /* 0x000000d3b1b17233 */ /* 0x000fe80003803000 */
[----:B------:R-:W-:Y:S02]  /*21c90*/  @!P1 PRMT R3, R248, 0x5410, RZ ;  /* 0x00005410f8039816 */ /* 0x000fe400000000ff */
[----:B------:R-:W-:Y:S02]  /*21ca0*/  LOP3.LUT R177, R177, R161, RZ, 0xc0, !PT ;  /* 0x000000a1b1b17212 */ /* 0x000fe400078ec0ff */
[----:B------:R-:W-:Y:S02]  /*21cb0*/  @!P3 PRMT R188, R247, 0x5410, RZ ;  /* 0x00005410f7bcb816 */ /* 0x000fe400000000ff */
[----:B------:R-:W-:Y:S11]  /*21cc0*/  ISETP.LE.U32.AND P1, PT, R206, UR13, PT ;  /* 0x0000000dce007c0c */ /* 0x000ff6000bf23070 */
[----:B------:R-:W-:Y:S02]  /*21cd0*/  @!UPT UIADD3 URZ, URZ, URZ, URZ ;  /* 0x0000003f3f3ff290 */ /* 0x000fe4000fffe03f */
[----:B------:R-:W-:Y:S02]  /*21ce0*/  @!P1 HFMA2.BF16_V2 R241, -RZ.H0_H0, RZ.H0_H0, -R184.H0_H0 ;  /* 0x200000fffff19231 */ /* 0x000fe400003409b8 */
[----:B---3--:R-:W-:Y:S05]  /*21cf0*/  @!P2 HFMA2.BF16_V2 R165, -RZ.H0_H0, RZ.H0_H0, -R0.H0_H0 ;  /* 0x200000ffffa5a231 */ /* 0x008fea0000340900 */
[----:B------:R-:W-:Y:S01]  /*21d00*/  PRMT R151, R165, 0x7610, R151 ;  /* 0x00007610a5977816 */ /* 0x000fe20000000097 */
[----:B------:R-:W-:Y:S03]  /*21d10*/  @!P2 STL.S16 [R1+0x18], R165 ;  /* 0x000018a50100a387 */ /* 0x000fe60000100600 */
[----:B------:R-:W-:Y:S01]  /*21d20*/  @!P2 PRMT R0, R151, 0x5410, RZ ;  /* 0x000054109700a816 */ /* 0x000fe200000000ff */
[----:B------:R-:W1:Y:S08]  /*21d30*/  LDSM.16.MT88.4 R164, [R190+0xa800] ;  /* 0x00a80000bea4783b */ /* 0x000e700000004200 */
[----:B------:R3:W-:Y:S04]  /*21d40*/  STG.E.U16 desc[UR24][R204.64+0x32], R0 ;  /* 0x00003200cc007986 */ /* 0x0007e8000c101518 */
[----:B------:R-:W-:Y:S04]  /*21d50*/  STG.E.U16 desc[UR24][R208.64+0x30], R3 ;  /* 0x00003003d0007986 */ /* 0x000fe8000c101518 */
[----:B------:R-:W-:Y:S04]  /*21d60*/  STG.E.U16 desc[UR24][R208.64+0x32], R188 ;  /* 0x000032bcd0007986 */ /* 0x000fe8000c101518 */
[----:B------:R-:W-:Y:S04]  /*21d70*/  STG.E.U16 desc[UR24][R214.64+0x2e], R186 ;  /* 0x00002ebad6007986 */ /* 0x000fe8000c101518 */
[----:B------:R-:W-:Y:S04]  /*21d80*/  STG.E.U16 desc[UR24][R214.64+0x30], R187 ;  /* 0x000030bbd6007986 */ /* 0x000fe8000c101518 */
[----:B------:R-:W-:Y:S01]  /*21d90*/  STL [R1+0x68], R2 ;  /* 0x0000680201007387 */ /* 0x000fe20000100800 */
[----:B---3--:R-:W-:Y:S02]  /*21da0*/  PRMT R0, R185, 0x5410, R184 ;  /* 0x00005410b9007816 */ /* 0x008fe400000000b8 */
[----:B------:R-:W-:Y:S02]  /*21db0*/  @!P5 PRMT R185, R244, 0x5410, RZ ;  /* 0x00005410f4b9d816 */ /* 0x000fe400000000ff */
[----:B------:R-:W-:Y:S01]  /*21dc0*/  LOP3.LUT R179, R179, R0, RZ, 0xc0, !PT ;  /* 0x00000000b3b37212 */ /* 0x000fe200078ec0ff */
[-C--:B-1----:R-:W-:Y:S01]  /*21dd0*/  HMMA.16816.F32.BF16 R168, R172, R164.reuse, R4 ;  /* 0x000000a4aca8723c */ /* 0x082fe20000041804 */
[----:B------:R-:W1:Y:S04]  /*21de0*/  LDSM.16.MT88.4 R4, [R190+0xb800] ;  /* 0x00b80000be04783b */ /* 0x000e680000004200 */
[----:B------:R-:W-:Y:S01]  /*21df0*/  @!P1 PRMT R184, R241, 0x5410, RZ ;  /* 0x00005410f1b89816 */ /* 0x000fe200000000ff */
[C---:B------:R-:W-:Y:S03]  /*21e00*/  HMMA.16816.F32.BF16 R152, R176.reuse, R164, R8 ;  /* 0x000000a4b098723c */ /* 0x040fe60000041808 */
[----:B------:R-:W3:Y:S02]  /*21e10*/  LDSM.16.MT88.4 R8, [R192+0xb800] ;  /* 0x00b80000c008783b */ /* 0x000ee40000004200 */
[----:B------:R-:W-:Y:S01]  /*21e20*/  IADD3 R204, P0, R204, -0x40, RZ ;  /* 0xffffffc0cccc7810 */ /* 0x000fe20007f1e0ff */
[-C--:B------:R-:W-:Y:S05]  /*21e30*/  HMMA.16816.F32.BF16 R148, R176, R166.reuse, R12 ;  /* 0x000000a6b094723c */ /* 0x080fea000004180c */
[----:B------:R-:W4:Y:S01]  /*21e40*/  LDSM.16.MT88.4 R12, [R195+0xb800] ;  /* 0x00b80000c30c783b */ /* 0x000f220000004200 */
[C---:B------:R-:W-:Y:S05]  /*21e50*/  HMMA.16816.F32.BF16 R164, R172.reuse, R166, R16 ;  /* 0x000000a6aca4723c */ /* 0x040fea0000041810 */
[----:B------:R-:W-:Y:S01]  /*21e60*/  IADD3.X R205, R205, -0x1, RZ, P0, !PT ;  /* 0xffffffffcdcd7810 */ /* 0x000fe200007fe4ff */
[-C--:B------:R-:W-:Y:S01]  /*21e70*/  HMMA.16816.F32.BF16 R160, R172, R156.reuse, R20 ;  /* 0x0000009caca0723c */ /* 0x080fe20000041814 */
[----:B------:R-:W5:Y:S01]  /*21e80*/  LDSM.16.MT88.4 R16, [R194+0xb800] ;  /* 0x00b80000c210783b */ /* 0x000f620000004200 */
[----:B------:R-:W-:Y:S03]  /*21e90*/  PLOP3.LUT P0, PT, PT, PT, UP0, 0x80, 0x0 ;  /* 0x000000000000781c */ /* 0x000fe60003f0f008 */
[----:B------:R-:W-:Y:S01]  /*21ea0*/  FADD.FTZ R0, R227, R226 ;  /* 0x000000e2e3007221 */ /* 0x000fe20000010000 */
[C---:B------:R-:W-:Y:S03]  /*21eb0*/  HMMA.16816.F32.BF16 R144, R176.reuse, R156, R24 ;  /* 0x0000009cb090723c */ /* 0x040fe60000041818 */
[----:B------:R2:W-:Y:S02]  /*21ec0*/  STG.E.U16 desc[UR24][R212.64+0x30], R185 ;  /* 0x000030b9d4007986 */ /* 0x0005e4000c101518 */
[----:B------:R-:W-:Y:S01]  /*21ed0*/  FADD.FTZ R230, R230, R0 ;  /* 0x00000000e6e67221 */ /* 0x000fe20000010000 */
[-C--:B------:R-:W-:Y:S01]  /*21ee0*/  HMMA.16816.F32.BF16 R140, R176, R158.reuse, R28 ;  /* 0x0000009eb08c723c */ /* 0x080fe2000004181c */
[----:B------:R2:W-:Y:S05]  /*21ef0*/  STG.E.U16 desc[UR24][R212.64+0x32], R184 ;  /* 0x000032b8d4007986 */ /* 0x0005ea000c101518 */
[C---:B------:R-:W-:Y:S06]  /*21f00*/  HMMA.16816.F32.BF16 R156, R172.reuse, R158, R32 ;  /* 0x0000009eac9c723c */ /* 0x040fec0000041820 */
[-C--:B------:R-:W-:Y:S06]  /*21f10*/  HMMA.16816.F32.BF16 R36, R172, R180.reuse, R36 ;  /* 0x000000b4ac24723c */ /* 0x080fec0000041824 */
[C---:B------:R-:W-:Y:S06]  /*21f20*/  HMMA.16816.F32.BF16 R40, R176.reuse, R180, R40 ;  /* 0x000000b4b028723c */ /* 0x040fec0000041828 */
[-C--:B------:R-:W-:Y:S06]  /*21f30*/  HMMA.16816.F32.BF16 R44, R176, R182.reuse, R44 ;  /* 0x000000b6b02c723c */ /* 0x080fec000004182c */
[C---:B------:R-:W-:Y:S06]  /*21f40*/  HMMA.16816.F32.BF16 R48, R172.reuse, R182, R48 ;  /* 0x000000b6ac30723c */ /* 0x040fec0000041830 */
[-C--:B------:R-:W-:Y:S06]  /*21f50*/  HMMA.16816.F32.BF16 R52, R172, R136.reuse, R52 ;  /* 0x00000088ac34723c */ /* 0x080fec0000041834 */
        /* <DEDUP_REMOVED lines=22> */
[----:B------:R-:W-:Y:S01]  /*220c0*/  HMMA.16816.F32.BF16 R128, R172, R18, R128 ;  /* 0x00000012ac80723c */ /* 0x000fe20000041880 */
[----:B------:R-:W-:Y:S11]  /*220d0*/  @!UPT UIADD3 URZ, URZ, URZ, URZ ;  /* 0x0000003f3f3ff290 */ /* 0x000ff6000fffe03f */
[----:B------:R-:W-:Y:S01]  /*220e0*/  @!UPT UIADD3 URZ, URZ, URZ, URZ ;  /* 0x0000003f3f3ff290 */ /* 0x000fe2000fffe03f */
[----:B--2---:R-:W-:Y:S11]  /*220f0*/  @P0 BRA `(.L_x_2580) ;  /* 0xffffffb800940947 */ /* 0x004ff6000383ffff */
.L_x_2579:
[----:B------:R-:W2:Y:S01]  /*22100*/  LDL.LU R3, [R1+0x68] ;  /* 0x0000680001037983 */ /* 0x000ea20000300800 */
[----:B------:R-:W1:Y:S01]  /*22110*/  S2UR UR4, SR_CgaCtaId ;  /* 0x00000000000479c3 */ /* 0x000e620000008800 */
[----:B------:R-:W-:Y:S01]  /*22120*/  UISETP.NE.AND UP0, UPT, UR14, -0x1, UPT ;  /* 0xffffffff0e00788c */ /* 0x000fe2000bf05270 */
[----:B------:R-:W-:Y:S01]  /*22130*/  IMAD.MOV.U32 R175, RZ, RZ, 0x20 ;  /* 0x00000020ffaf7424 */ /* 0x000fe200078e00ff */
[----:B------:R-:W3:Y:S01]  /*22140*/  SHFL.BFLY PT, R2, R231, 0x2, 0x1f ;  /* 0x0c401f00e7027f89 */ /* 0x000ee200000e0000 */
[----:B------:R-:W-:Y:S01]  /*22150*/  ULDC UR8, c[0x0][0x38c] ;  /* 0x0000e30000087ab9 */ /* 0x000fe20000000800 */
[----:B------:R-:W-:Y:S02]  /*22160*/  IMAD.MOV.U32 R136, RZ, RZ, 0x40 ;  /* 0x00000040ff887424 */ /* 0x000fe400078e00ff */
[----:B------:R-:W4:Y:S04]  /*22170*/  SHFL.BFLY PT, R4, R229, 0x2, 0x1f ;  /* 0x0c401f00e5047f89 */ /* 0x000f2800000e0000 */
[----:B------:R-:W4:Y:S01]  /*22180*/  SHFL.BFLY PT, R5, R230, 0x2, 0x1f ;  /* 0x0c401f00e6057f89 */ /* 0x000f2200000e0000 */
[----:B------:R-:W-:-:S02]  /*22190*/  @UP0 ULDC.64 UR6, c[0x0][0x298] ;  /* 0x0000a60000060ab9 */ /* 0x000fc40000000a00 */
[----:B------:R-:W-:Y:S01]  /*221a0*/  @UP0 UIMAD.WIDE.U32 UR10, UR14, UR6, URZ ;  /* 0x000000060e0a02a5 */ /* 0x000fe2000f8e003f */
[----:B------:R-:W4:Y:S02]  /*221b0*/  S2R R9, SR_TID.X ;  /* 0x0000000000097919 */ /* 0x000f240000002100 */
[----:B------:R-:W-:Y:S01]  /*221c0*/  UMOV UR6, 0x400 ;  /* 0x0000040000067882 */ /* 0x000fe20000000000 */
[----:B------:R-:W-:Y:S02]  /*221d0*/  @UP0 UIMAD UR7, UR14, UR7, UR11 ;  /* 0x000000070e0702a4 */ /* 0x000fe4000f8e020b */
[----:B-1----:R-:W-:Y:S01]  /*221e0*/  ULEA UR4, UR4, UR6, 0x18 ;  /* 0x0000000604047291 */ /* 0x002fe2000f8ec03f */
[----:B---3--:R-:W-:Y:S01]  /*221f0*/  FADD.FTZ R231, R2, R231 ;  /* 0x000000e702e77221 */ /* 0x008fe20000010000 */
[----:B----4-:R-:W-:Y:S01]  /*22200*/  FADD.FTZ R229, R4, R229 ;  /* 0x000000e504e57221 */ /* 0x010fe20000010000 */
[----:B------:R-:W-:Y:S02]  /*22210*/  IMAD.MOV.U32 R4, RZ, RZ, 0x3f800000 ;  /* 0x3f800000ff047424 */ /* 0x000fe400078e00ff */
[----:B------:R-:W-:-:S02]  /*22220*/  FADD.FTZ R230, R5, R230 ;  /* 0x000000e605e67221 */ /* 0x000fc40000010000 */
[----:B------:R-:W1:Y:S04]  /*22230*/  SHFL.BFLY PT, R2, R229, 0x1, 0x1f ;  /* 0x0c201f00e5027f89 */ /* 0x000e6800000e0000 */
[----:B------:R-:W3:Y:S01]  /*22240*/  SHFL.BFLY PT, R5, R230, 0x1, 0x1f ;  /* 0x0c201f00e6057f89 */ /* 0x000ee200000e0000 */
[----:B------:R-:W-:-:S04]  /*22250*/  SHF.R.S32.HI R172, RZ, 0x1f, R9 ;  /* 0x0000001fffac7819 */ /* 0x000fc80000011409 */
[----:B------:R-:W-:-:S04]  /*22260*/  LEA.HI R10, R172, R9, RZ, 0x5 ;  /* 0x00000009ac0a7211 */ /* 0x000fc800078f28ff */
[----:B------:R-:W-:Y:S01]  /*22270*/  SHF.R.S32.HI R8, RZ, 0x5, R10 ;  /* 0x00000005ff087819 */ /* 0x000fe2000001140a */
[----:B-1----:R-:W-:Y:S01]  /*22280*/  FADD.FTZ R173, R229, R2 ;  /* 0x00000002e5ad7221 */ /* 0x002fe20000010000 */
[----:B------:R-:W-:Y:S02]  /*22290*/  IMAD.MOV.U32 R2, RZ, RZ, 0x3f800000 ;  /* 0x3f800000ff027424 */ /* 0x000fe400078e00ff */
[----:B---3--:R-:W-:Y:S02]  /*222a0*/  FADD.FTZ R174, R230, R5 ;  /* 0x00000005e6ae7221 */ /* 0x008fe40000010000 */
[----:B------:R-:W-:-:S13]  /*222b0*/  FSETP.NE.FTZ.AND P6, PT, R173, RZ, PT ;  /* 0x000000ffad00720b */ /* 0x000fda0003fd5000 */
[----:B------:R-:W1:Y:S02]  /*222c0*/  @P6 MUFU.RCP R2, R173 ;  /* 0x000000ad00026308 */ /* 0x000e640000001000 */
[----:B-1----:R-:W-:Y:S01]  /*222d0*/  FMUL.FTZ R2, R2, UR8 ;  /* 0x0000000802027c20 */ /* 0x002fe20008410000 */
[----:B--2---:R-:W1:Y:S02]  /*222e0*/  SHFL.BFLY PT, R0, R3, 0x2, 0x1f ;  /* 0x0c401f0003007f89 */ /* 0x004e6400000e0000 */
[----:B-1----:R-:W-:Y:S02]  /*222f0*/  FADD.FTZ R0, R0, R3 ;  /* 0x0000000300007221 */ /* 0x002fe40000010000 */
[----:B------:R-:W1:Y:S04]  /*22300*/  SHFL.BFLY PT, R3, R231, 0x1, 0x1f ;  /* 0x0c201f00e7037f89 */ /* 0x000e6800000e0000 */
[----:B------:R-:W2:Y:S01]  /*22310*/  SHFL.BFLY PT, R6, R0, 0x1, 0x1f ;  /* 0x0c201f0000067f89 */ /* 0x000ea200000e0000 */
[----:B-1----:R-:W-:Y:S01]  /*22320*/  FADD.FTZ R231, R231, R3 ;  /* 0x00000003e7e77221 */ /* 0x002fe20000010000 */
[----:B------:R-:W-:-:S02]  /*22330*/  IMAD.MOV.U32 R3, RZ, RZ, 0x3f800000 ;  /* 0x3f800000ff037424 */ /* 0x000fc400078e00ff */
[----:B--2---:R-:W-:Y:S01]  /*22340*/  FADD.FTZ R137, R0, R6 ;  /* 0x0000000600897221 */ /* 0x004fe20000010000 */
[----:B------:R-:W-:Y:S02]  /*22350*/  LEA.HI R6, R172, R9, RZ, 0x2 ;  /* 0x00000009ac067211 */ /* 0x000fe400078f10ff */
[----:B------:R-:W-:Y:S02]  /*22360*/  FSETP.NE.FTZ.AND P5, PT, R231, RZ, PT ;  /* 0x000000ffe700720b */ /* 0x000fe40003fb5000 */
[----:B------:R-:W-:Y:S02]  /*22370*/  FSETP.NE.FTZ.AND P0, PT, R137, RZ, PT ;  /* 0x000000ff8900720b */ /* 0x000fe40003f15000 */
[--C-:B------:R-:W-:Y:S02]  /*22380*/  SHF.R.S32.HI R7, RZ, 0x2, R6.reuse ;  /* 0x00000002ff077819 */ /* 0x100fe40000011406 */
[----:B------:R-:W-:Y:S02]  /*22390*/  SHF.R.S32.HI R0, RZ, 0x1f, R6 ;  /* 0x0000001fff007819 */ /* 0x000fe40000011406 */
[----:B------:R-:W-:-:S02]  /*223a0*/  P2R R176, PR, RZ, 0x1 ;  /* 0x00000001ffb07803 */ /* 0x000fc40000000000 */
[----:B------:R-:W-:Y:S02]  /*223b0*/  LEA.HI R0, R0, R7, RZ, 0x3 ;  /* 0x0000000700007211 */ /* 0x000fe400078f18ff */
[----:B------:R-:W-:Y:S01]  /*223c0*/  LOP3.LUT R5, R6, 0x3ffffffc, RZ, 0xc0, !PT ;  /* 0x3ffffffc06057812 */ /* 0x000fe200078ec0ff */
[----:B------:R-:W1:Y:S01]  /*223d0*/  @P5 MUFU.RCP R3, R231 ;  /* 0x000000e700035308 */ /* 0x000e620000001000 */
[----:B------:R-:W-:Y:S02]  /*223e0*/  LOP3.LUT R0, R0, 0xfffffff8, RZ, 0xc0, !PT ;  /* 0xfffffff800007812 */ /* 0x000fe400078ec0ff */
[----:B------:R-:W-:Y:S01]  /*223f0*/  P2R R178, PR, RZ, 0x20 ;  /* 0x00000020ffb27803 */ /* 0x000fe20000000000 */
[----:B------:R-:W-:Y:S02]  /*22400*/  IMAD.IADD R6, R9, 0x1, -R5 ;  /* 0x0000000109067824 */ /* 0x000fe400078e0a05 */
[----:B------:R-:W-:Y:S02]  /*22410*/  IMAD.IADD R0, R7, 0x1, -R0 ;  /* 0x0000000107007824 */ /* 0x000fe400078e0a00 */
[----:B------:R-:W2:Y:S01]  /*22420*/  @P0 MUFU.RCP R4, R137 ;  /* 0x0000008900040308 */ /* 0x000ea20000001000 */
[----:B------:R-:W-:Y:S01]  /*22430*/  FSETP.NE.FTZ.AND P0, PT, R174, RZ, PT ;  /* 0x000000ffae00720b */ /* 0x000fe20003f15000 */
[----:B------:R-:W-:-:S02]  /*22440*/  IMAD.MOV.U32 R5, RZ, RZ, 0x3f800000 ;  /* 0x3f800000ff057424 */ /* 0x000fc400078e00ff */
[C---:B------:R-:W-:Y:S01]  /*22450*/  IMAD.SHL.U32 R7, R0.reuse, 0x40, RZ ;  /* 0x0000004000077824 */ /* 0x040fe200078e00ff */
[----:B------:R-:W-:Y:S01]  /*22460*/  R2P PR, R0, 0x6 ;  /* 0x0000000600007804 */ /* 0x000fe20000000000 */
[----:B------:R-:W-:-:S03]  /*22470*/  IMAD R8, R8, 0x200, R6 ;  /* 0x0000020008087824 */ /* 0x000fc600078e0206 */
[----:B------:R-:W-:Y:S01]  /*22480*/  LOP3.LUT R6, R7, 0x1c0, RZ, 0xc0, !PT ;  /* 0x000001c007067812 */ /* 0x000fe200078ec0ff */
[----:B-1----:R-:W-:Y:S01]  /*22490*/  FMUL.FTZ R3, R3, UR8 ;  /* 0x0000000803037c20 */ /* 0x002fe20008410000 */
[----:B------:R-:W-:Y:S02]  /*224a0*/  SEL R175, R175, 0xffffffe0, !P1 ;  /* 0xffffffe0afaf7807 */ /* 0x000fe40004800000 */
[----:B------:R-:W-:Y:S01]  /*224b0*/  PLOP3.LUT P1, PT, PT, PT, UP0, 0x80, 0x0 ;  /* 0x000000000000781c */ /* 0x000fe20003f2f008 */
[----:B------:R-:W1:Y:S01]  /*224c0*/  @P0 MUFU.RCP R5, R174 ;  /* 0x000000ae00050308 */ /* 0x000e620000001000 */
[----:B------:R-:W-:Y:S02]  /*224d0*/  LEA.HI R6, R6, R6, RZ, 0x1d ;  /* 0x0000000606067211 */ /* 0x000fe400078fe8ff */
[----:B------:R-:W-:Y:S01]  /*224e0*/  LOP3.LUT R7, R0, 0x1, RZ, 0xc0, !PT ;  /* 0x0000000100077812 */ /* 0x000fe200078ec0ff */
[----:B--2---:R-:W-:Y:S01]  /*224f0*/  FMUL.FTZ R4, R4, UR8 ;  /* 0x0000000804047c20 */ /* 0x004fe20008410000 */
[----:B------:R-:W-:Y:S01]  /*22500*/  SEL R136, R136, 0xffffffc0, !P2 ;  /* 0xffffffc088887807 */ /* 0x000fe20005000000 */
[----:B------:R-:W-:Y:S01]  /*22510*/  IMAD.U32 R6, R8, 0x2, R6 ;  /* 0x0000000208067824 */ /* 0x000fe200078e0006 */
[----:B------:R-:W-:-:S04]  /*22520*/  ISETP.NE.U32.AND P3, PT, R7, 0x1, PT ;  /* 0x000000010700780c */ /* 0x000fc80003f65070 */
[----:B------:R-:W-:Y:S01]  /*22530*/  LEA R28, R6, UR4, 0x1 ;  /* 0x00000004061c7c11 */ /* 0x000fe2000f8e08ff */
[----:B-1----:R-:W-:Y:S01]  /*22540*/  FMUL.FTZ R0, R5, UR8 ;  /* 0x0000000805007c20 */ /* 0x002fe20008410000 */
[----:B------:R-:W-:Y:S07]  /*22550*/  @P1 BRA `(.L_x_2583) ;  /* 0x00000000001c1947 */ /* 0x000fee0003800000 */
[----:B------:R-:W1:Y:S01]  /*22560*/  S2UR UR8, SR_CTAID.Y ;  /* 0x00000000000879c3 */ /* 0x000e620000002600 */
[----:B------:R-:W-:Y:S01]  /*22570*/  ULDC.64 UR6, c[0x0][0x290] ;  /* 0x0000a40000067ab9 */ /* 0x000fe20000000a00 */
[----:B-1----:R-:W-:Y:S02]  /*22580*/  USHF.R.S32.HI UR4, URZ, 0x1f, UR8 ;  /* 0x0000001f3f047899 */ /* 0x002fe40008011408 */
[----:B------:R-:W-:Y:S02]  /*22590*/  UIMAD.WIDE.U32 UR10, UR8, UR6, URZ ;  /* 0x00000006080a72a5 */ /* 0x000fe4000f8e003f */
[----:B------:R-:W-:-:S04]  /*225a0*/  UIMAD UR4, UR4, UR6, URZ ;  /* 0x00000006040472a4 */ /* 0x000fc8000f8e023f */
[----:B------:R-:W-:-:S04]  /*225b0*/  UIMAD UR7, UR8, UR7, UR4 ;  /* 0x00000007080772a4 */ /* 0x000fc8000f8e0204 */
[----:B------:R-:W-:-:S12]  /*225c0*/  UIADD3 UR7, UR11, UR7, URZ ;  /* 0x000000070b077290 */ /* 0x000fd8000fffe03f */
.L_x_2583:
[----:B------:R-:W-:Y:S01]  /*225d0*/  ULDC.U8 UR4, c[0x0][0x3d8] ;  /* 0x0000f60000047ab9 */ /* 0x000fe20000000000 */
[----:B------:R-:W-:Y:S01]  /*225e0*/  ULDC.U8 UR8, c[0x0][0x3d9] ;  /* 0x0000f64000087ab9 */ /* 0x000fe20000000000 */
[----:B------:R-:W-:Y:S01]  /*225f0*/  ISETP.NE.AND P1, PT, RZ, UR4, PT ;  /* 0x00000004ff007c0c */ /* 0x000fe2000bf25270 */
[C---:B------:R-:W-:Y:S01]  /*22600*/  VIADD R32, R28.reuse, 0xfffffff0 ;  /* 0xfffffff01c207836 */ /* 0x040fe20000000000 */
[----:B------:R-:W-:Y:S01]  /*22610*/  PLOP3.LUT P4, PT, PT, PT, PT, 0x8, 0x0 ;  /* 0x000000000000781c */ /* 0x000fe20003f8e170 */
[----:B------:R-:W-:Y:S01]  /*22620*/  @P3 VIADD R32, R28, 0x10 ;  /* 0x000000101c203836 */ /* 0x000fe20000000000 */
[----:B------:R-:W-:Y:S02]  /*22630*/  ISETP.NE.OR P2, PT, RZ, UR8, !P1 ;  /* 0x00000008ff007c0c */ /* 0x000fe4000cf45670 */
[----:B------:R-:W-:-:S11]  /*22640*/  CS2R R138, SRZ ;  /* 0x00000000008a7805 */ /* 0x000fd6000001ff00 */
        /* <DEDUP_REMOVED lines=8> */
.L_x_2584:
[----:B------:R-:W-:Y:S01]  /*226d0*/  LOP3.LUT R10, R10, 0xffffffe0, RZ, 0xc0, !PT ;  /* 0xffffffe00a0a7812 */ /* 0x000fe200078ec0ff */
[C---:B------:R-:W-:Y:S01]  /*226e0*/  FMUL.FTZ R5, R4.reuse, R169 ;  /* 0x000000a904057220 */ /* 0x040fe20000410000 */
        /* <DEDUP_REMOVED lines=38> */
[----:B------:R-:W-:Y:S01]  /*22950*/  LEA.HI R172, R172, R9, RZ, 0x3 ;  /* 0x00000009acac7211 */ /* 0x000fe200078f18ff */
        /* <DEDUP_REMOVED lines=91> */
[----:B------:R-:W1:Y:S01]  /*22f10*/  S2UR UR4, SR_CTAID.X ;  /* 0x00000000000479c3 */ /* 0x000e620000002500 */
[----:B------:R-:W-:Y:S01]  /*22f20*/  F2FP.BF16.F32.PACK_AB R4, R4, R170 ;  /* 0x000000aa0404723e */ /* 0x000fe200000010ff */
[----:B------:R-:W-:Y:S01]  /*22f30*/  BSSY B0, `(.L_x_2585) ;  /* 0x0000101000007945 */ /* 0x000fe20003800000 */
[----:B------:R-:W-:Y:S01]  /*22f40*/  ISETP.NE.AND P3, PT, RZ, UR8, PT ;  /* 0x00000008ff007c0c */ /* 0x000fe2000bf65270 */
        /* <DEDUP_REMOVED lines=15> */
[----:B------:R4:W-:Y:S01]  /*23040*/  STS [R28+0x2000], R3 ;  /* 0x002000031c007388 */ /* 0x0009e20000000800 */
[----:B------:R-:W-:Y:S01]  /*23050*/  @!P3 PLOP3.LUT P2, PT, P1, PT, PT, 0x80, 0x0 ;  /* 0x000000000000b81c */ /* 0x000fe20000f4f070 */
[----:B-1----:R-:W-:Y:S01]  /*23060*/  UIMAD UR6, UR4, -0x80, UR16 ;  /* 0xffffff80040678a4 */ /* 0x002fe2000f8e0210 */
[----:B------:R-:W-:Y:S01]  /*23070*/  F2FP.BF16.F32.PACK_AB R7, R7, R156 ;  /* 0x0000009c0707723e */ /* 0x000fe200000010ff */
[----:B------:R-:W-:Y:S01]  /*23080*/  STS [R32+0x2000], R12 ;  /* 0x0020000c20007388 */ /* 0x000fe20000000800 */
[----:B------:R-:W-:-:S02]  /*23090*/  F2FP.BF16.F32.PACK_AB R8, R8, R144 ;  /* 0x000000900808723e */ /* 0x000fc400000010ff */
[----:B------:R-:W-:Y:S01]  /*230a0*/  F2FP.BF16.F32.PACK_AB R14, R14, R146 ;  /* 0x000000920e0e723e */ /* 0x000fe200000010ff */
[----:B------:R-:W-:Y:S01]  /*230b0*/  STS [R32+0x2400], R11 ;  /* 0x0024000b20007388 */ /* 0x000fe20000000800 */
[----:B------:R-:W-:Y:S02]  /*230c0*/  F2FP.BF16.F32.PACK_AB R20, R20, R140 ;  /* 0x0000008c1414723e */ /* 0x000fe400000010ff */
[----:B------:R-:W-:Y:S02]  /*230d0*/  F2FP.BF16.F32.PACK_AB R19, R19, R142 ;  /* 0x0000008e1313723e */ /* 0x000fe400000010ff */
[----:B------:R-:W-:Y:S02]  /*230e0*/  F2FP.BF16.F32.PACK_AB R18, R18, R16 ;  /* 0x000000101212723e */ /* 0x000fe400000010ff */
[----:B------:R-:W-:Y:S02]  /*230f0*/  F2FP.BF16.F32.PACK_AB R17, R17, R15 ;  /* 0x0000000f1111723e */ /* 0x000fe400000010ff */
[----:B--2---:R-:W-:-:S02]  /*23100*/  IADD3 R0, R28, R175, RZ ;  /* 0x000000af1c007210 */ /* 0x004fc40007ffe0ff */
[----:B------:R-:W-:Y:S02]  /*23110*/  F2FP.BF16.F32.PACK_AB R16, R27, R33 ;  /* 0x000000211b10723e */ /* 0x000fe400000010ff */
[----:B---3--:R-:W-:Y:S01]  /*23120*/  IADD3 R13, R175, R32, RZ ;  /* 0x00000020af0d7210 */ /* 0x008fe20007ffe0ff */
[----:B------:R1:W-:Y:S01]  /*23130*/  STS [R0], R10 ;  /* 0x0000000a00007388 */ /* 0x0003e20000000800 */
[----:B------:R-:W-:Y:S02]  /*23140*/  F2FP.BF16.F32.PACK_AB R15, R51, R50 ;  /* 0x00000032330f723e */ /* 0x000fe400000010ff */
[----:B----4-:R-:W-:Y:S01]  /*23150*/  IADD3 R3, R28, R136, RZ ;  /* 0x000000881c037210 */ /* 0x010fe20007ffe0ff */
[----:B------:R-:W-:Y:S01]  /*23160*/  STS [R0+0x400], R9 ;  /* 0x0004000900007388 */ /* 0x000fe20000000800 */
[----:B------:R-:W-:Y:S02]  /*23170*/  IADD3 R5, R136, R32, RZ ;  /* 0x0000002088057210 */ /* 0x000fe40007ffe0ff */
[----:B------:R-:W-:Y:S01]  /*23180*/  F2FP.BF16.F32.PACK_AB R21, R21, R40 ;  /* 0x000000281515723e */ /* 0x000fe200000010ff */
[----:B------:R2:W-:Y:S01]  /*23190*/  STS [R13+0x400], R6 ;  /* 0x000400060d007388 */ /* 0x0005e20000000800 */
[----:B------:R-:W-:-:S02]  /*231a0*/  F2FP.BF16.F32.PACK_AB R22, R22, R42 ;  /* 0x0000002a1616723e */ /* 0x000fc400000010ff */
[----:B------:R-:W-:Y:S01]  /*231b0*/  F2FP.BF16.F32.PACK_AB R43, R45, R44 ;  /* 0x0000002c2d2b723e */ /* 0x000fe200000010ff */
[----:B------:R-:W-:Y:S01]  /*231c0*/  STS [R13], R7 ;  /* 0x000000070d007388 */ /* 0x000fe20000000800 */
[----:B------:R-:W-:Y:S02]  /*231d0*/  F2FP.BF16.F32.PACK_AB R42, R47, R46 ;  /* 0x0000002e2f2a723e */ /* 0x000fe400000010ff */
        /* <DEDUP_REMOVED lines=8> */
[----:B------:R-:W-:Y:S01]  /*23260*/  IADD3 R4, R13, R136, RZ ;  /* 0x000000880d047210 */ /* 0x000fe20007ffe0ff */
[----:B-1----:R-:W1:Y:S01]  /*23270*/  @P3 LDC.64 R10, c[0x0][0x2c0] ;  /* 0x0000b000ff0a3b82 */ /* 0x002e620000000a00 */
[----:B------:R-:W-:Y:S01]  /*23280*/  F2FP.BF16.F32.PACK_AB R39, R39, R56 ;  /* 0x000000382727723e */ /* 0x000fe200000010ff */
[----:B------:R-:W-:Y:S01]  /*23290*/  STS [R13+0x2400], R19 ;  /* 0x002400130d007388 */ /* 0x000fe20000000800 */
[----:B------:R-:W-:Y:S02]  /*232a0*/  F2FP.BF16.F32.PACK_AB R38, R38, R58 ;  /* 0x0000003a2626723e */ /* 0x000fe400000010ff */
[----:B------:R-:W-:Y:S01]  /*232b0*/  F2FP.BF16.F32.PACK_AB R35, R35, R60 ;  /* 0x0000003c2323723e */ /* 0x000fe200000010ff */
[----:B------:R-:W-:Y:S01]  /*232c0*/  STS [R3], R18 ;  /* 0x0000001203007388 */ /* 0x000fe20000000800 */
[----:B------:R-:W-:Y:S01]  /*232d0*/  F2FP.BF16.F32.PACK_AB R34, R34, R62 ;  /* 0x0000003e2222723e */ /* 0x000fe200000010ff */
[----:B--2---:R-:W2:Y:S01]  /*232e0*/  @!P3 LDC R6, c[0x0][0x2c4] ;  /* 0x0000b100ff06bb82 */ /* 0x004ea20000000800 */
[----:B------:R-:W-:Y:S01]  /*232f0*/  F2FP.BF16.F32.PACK_AB R33, R69, R68 ;  /* 0x000000444521723e */ /* 0x000fe200000010ff */
[----:B------:R1:W-:Y:S01]  /*23300*/  STS [R3+0x400], R17 ;  /* 0x0004001103007388 */ /* 0x0003e20000000800 */
[----:B------:R-:W-:-:S02]  /*23310*/  F2FP.BF16.F32.PACK_AB R31, R31, R70 ;  /* 0x000000461f1f723e */ /* 0x000fc400000010ff */
[----:B------:R-:W-:Y:S01]  /*23320*/  F2FP.BF16.F32.PACK_AB R27, R81, R80 ;  /* 0x00000050511b723e */ /* 0x000fe200000010ff */
[----:B------:R1:W-:Y:S01]  /*23330*/  STS [R5], R16 ;  /* 0x0000001005007388 */ /* 0x0003e20000000800 */
[----:B------:R-:W-:Y:S01]  /*23340*/  F2FP.BF16.F32.PACK_AB R26, R83, R82 ;  /* 0x00000052531a723e */ /* 0x000fe200000010ff */
[----:B------:R-:W1:Y:S01]  /*23350*/  @!P3 LDC R9, c[0x0][0x270] ;  /* 0x00009c00ff09bb82 */ /* 0x000e620000000800 */
[----:B------:R-:W-:Y:S01]  /*23360*/  F2FP.BF16.F32.PACK_AB R30, R30, R72 ;  /* 0x000000481e1e723e */ /* 0x000fe200000010ff */
[----:B------:R-:W-:Y:S01]  /*23370*/  STS [R5+0x400], R15 ;  /* 0x0004000f05007388 */ /* 0x000fe20000000800 */
[----:B------:R-:W-:Y:S02]  /*23380*/  F2FP.BF16.F32.PACK_AB R29, R29, R74 ;  /* 0x0000004a1d1d723e */ /* 0x000fe400000010ff */
[----:B------:R-:W-:Y:S01]  /*23390*/  F2FP.BF16.F32.PACK_AB R25, R25, R76 ;  /* 0x0000004c1919723e */ /* 0x000fe200000010ff */
[----:B------:R-:W1:Y:S01]  /*233a0*/  S2R R12, SR_CTAID.Y ;  /* 0x00000000000c7919 */ /* 0x000e620000002600 */
        /* <DEDUP_REMOVED lines=8> */
[----:B--2---:R-:W1:Y:S01]  /*23430*/  @P2 LDC R6, c[0x0][0x2e4] ;  /* 0x0000b900ff062b82 */ /* 0x004e620000000800 */
[----:B------:R-:W-:Y:S01]  /*23440*/  F2FP.BF16.F32.PACK_AB R48, R48, R88 ;  /* 0x000000583030723e */ /* 0x000fe200000010ff */
[----:B------:R-:W-:Y:S01]  /*23450*/  STS [R5+0x2000], R43 ;  /* 0x0020002b05007388 */ /* 0x000fe20000000800 */
[----:B------:R-:W-:Y:S02]  /*23460*/  F2FP.BF16.F32.PACK_AB R47, R91, R90 ;  /* 0x0000005a5b2f723e */ /* 0x000fe400000010ff */
[----:B------:R-:W-:Y:S01]  /*23470*/  F2FP.BF16.F32.PACK_AB R44, R93, R92 ;  /* 0x0000005c5d2c723e */ /* 0x000fe200000010ff */
[----:B------:R-:W-:Y:S01]  /*23480*/  STS [R5+0x2400], R42 ;  /* 0x0024002a05007388 */ /* 0x000fe20000000800 */
[----:B------:R-:W-:Y:S01]  /*23490*/  F2FP.BF16.F32.PACK_AB R55, R55, R94 ;  /* 0x0000005e3737723e */ /* 0x000fe200000010ff */
[----:B----4-:R-:W2:Y:S01]  /*234a0*/  @P6 LDC R14, c[0x0][0x2e8] ;  /* 0x0000ba00ff0e6b82 */ /* 0x010ea20000000800 */
        /* <DEDUP_REMOVED lines=12> */
[----:B------:R-:W-:Y:S01]  /*23570*/  @P3 MOV R7, 0x1 ;  /* 0x0000000100073802 */ /* 0x000fe20000000f00 */
[----:B------:R-:W-:Y:S01]  /*23580*/  STS [R2+0x2000], R39 ;  /* 0x0020002702007388 */ /* 0x000fe20000000800 */
[----:B------:R-:W-:Y:S01]  /*23590*/  F2FP.BF16.F32.PACK_AB R58, R117, R116 ;  /* 0x00000074753a723e */ /* 0x000fe200000010ff */
[----:B-1----:R-:W-:Y:S01]  /*235a0*/  @!P3 IMAD R7, R6, R9, RZ ;  /* 0x000000090607b224 */ /* 0x002fe200078e02ff */
[----:B------:R-:W-:Y:S01]  /*235b0*/  F2FP.BF16.F32.PACK_AB R57, R119, R118 ;  /* 0x000000767739723e */ /* 0x000fe200000010ff */
[----:B------:R-:W-:Y:S01]  /*235c0*/  STS [R2+0x2400], R38 ;  /* 0x0024002602007388 */ /* 0x000fe20000000800 */
[----:B------:R-:W-:Y:S01]  /*235d0*/  F2FP.BF16.F32.PACK_AB R56, R129, R128 ;  /* 0x000000808138723e */ /* 0x000fe200000010ff */
[----:B------:R-:W-:Y:S01]  /*235e0*/  IMAD R7, R12, R7, RZ ;  /* 0x000000070c077224 */ /* 0x000fe200078e02ff */
        /* <DEDUP_REMOVED lines=9> */
[----:B------:R-:W-:Y:S02]  /*23680*/  ISETP.NE.AND P1, PT, R176, RZ, PT ;  /* 0x000000ffb000720c */ /* 0x000fe40003f25270 */
[----:B------:R-:W-:Y:S01]  /*23690*/  @!P3 MOV R8, 0x1 ;  /* 0x000000010008b802 */ /* 0x000fe20000000f00 */
[----:B------:R-:W-:Y:S01]  /*236a0*/  STS [R28+0x4400], R31 ;  /* 0x0044001f1c007388 */ /* 0x000fe20000000800 */
[----:B------:R-:W-:Y:S02]  /*236b0*/  LEA.HI.SX32 R12, R172, 0x10, 0x1d ;  /* 0x00000010ac0c7811 */ /* 0x000fe400078feaff */
[----:B------:R-:W-:Y:S01]  /*236c0*/  MOV R17, 0x7f800000 ;  /* 0x7f80000000117802 */ /* 0x000fe20000000f00 */
[----:B------:R-:W-:Y:S01]  /*236d0*/  STS [R32+0x4000], R27 ;  /* 0x0040001b20007388 */ /* 0x000fe20000000800 */
[----:B------:R-:W-:-:S02]  /*236e0*/  MOV R16, 0x7f800000 ;  /* 0x7f80000000107802 */ /* 0x000fc40000000f00 */
[----:B------:R-:W-:Y:S01]  /*236f0*/  MOV R18, 0x7f800000 ;  /* 0x7f80000000127802 */ /* 0x000fe20000000f00 */
        /* <DEDUP_REMOVED lines=9> */
[----:B----4-:R-:W4:Y:S03]  /*23790*/  S2R R28, SR_CTAID.Z ;  /* 0x00000000001c7919 */ /* 0x010f260000002700 */
        /* <DEDUP_REMOVED lines=8> */
[----:B---3--:R-:W-:Y:S01]  /*23820*/  @P3 IMAD R0, R11, R10, RZ ;  /* 0x0000000a0b003224 */ /* 0x008fe200078e02ff */
[----:B------:R-:W-:Y:S01]  /*23830*/  @!P3 MOV R0, R6 ;  /* 0x000000060000b202 */ /* 0x000fe20000000f00 */
[----:B------:R-:W3:Y:S01]  /*23840*/  @P1 LDC R10, c[0x0][0x2e8] ;  /* 0x0000ba00ff0a1b82 */ /* 0x000ee20000000800 */
[----:B------:R-:W-:Y:S01]  /*23850*/  STS [R3+0x6000], R52 ;  /* 0x0060003403007388 */ /* 0x000fe20000000800 */
[----:B------:R-:W1:Y:S03]  /*23860*/  @P1 MUFU.LG2 R6, R137 ;  /* 0x0000008900061308 */ /* 0x000e660000000c00 */
[----:B------:R-:W-:Y:S03]  /*23870*/  STS [R3+0x6400], R61 ;  /* 0x0064003d03007388 */ /* 0x000fe60000000800 */
[----:B--2---:R-:W2:Y:S01]  /*23880*/  @P0 LDC R13, c[0x0][0x2e8] ;  /* 0x0000ba00ff0d0b82 */ /* 0x004ea20000000800 */
        /* <DEDUP_REMOVED lines=8> */
[----:B----4-:R-:W4:Y:S03]  /*23910*/  @P5 MUFU.LG2 R5, R231 ;  /* 0x000000e700055308 */ /* 0x010f260000000c00 */
[----:B------:R-:W-:Y:S04]  /*23920*/  STS [R4+0x6000], R66 ;  /* 0x0060004204007388 */ /* 0x000fe80000000800 */
[----:B------:R3:W-:Y:S01]  /*23930*/  STS [R4+0x6400], R65 ;  /* 0x0064004104007388 */ /* 0x0007e20000000800 */
[----:B------:R-:W-:Y:S06]  /*23940*/  BAR.SYNC.DEFER_BLOCKING 0x0 ;  /* 0x0000000000007b1d */ /* 0x000fec0000010000 */
[----:B------:R-:W4:Y:S01]  /*23950*/  S2R R15, SR_TID.X ;  /* 0x00000000000f7919 */ /* 0x000f220000002100 */
[----:B-1----:R-:W-:-:S02]  /*23960*/  SEL R2, R7, RZ, !P4 ;  /* 0x000000ff07027207 */ /* 0x002fc40006000000 */
[----:B------:R-:W-:Y:S02]  /*23970*/  SHF.R.S32.HI R7, RZ, 0x3, R172 ;  /* 0x00000003ff077819 */ /* 0x000fe400000114ac */
[----:B------:R-:W-:Y:S01]  /*23980*/  ISETP.GE.AND P4, PT, R12, UR6, PT ;  /* 0x000000060c007c0c */ /* 0x000fe2000bf86270 */
[----:B------:R-:W-:Y:S01]  /*23990*/  IMAD R2, R28, R0, R2 ;  /* 0x000000001c027224 */ /* 0x000fe200078e0202 */
[----:B------:R-:W-:Y:S01]  /*239a0*/  ISETP.GE.AND P5, PT, R7, UR6, PT ;  /* 0x0000000607007c0c */ /* 0x000fe2000bfa6270 */
[----:B------:R-:W-:Y:S01]  /*239b0*/  IMAD R0, R8, UR4, RZ ;  /* 0x0000000408007c24 */ /* 0x000fe2000f8e02ff */
[----:B---3--:R-:W1:Y:S01]  /*239c0*/  @P6 MUFU.LG2 R4, R173 ;  /* 0x000000ad00046308 */ /* 0x008e620000000c00 */
[----:B-----5:R3:W2:Y:S03]  /*239d0*/  LDS.128 R24, [R210+0x3800] ;  /* 0x00380000d2187984 */ /* 0x0206a60000000c00 */
[----:B------:R-:W-:-:S04]  /*239e0*/  SHF.L.U32 R0, R0, 0x7, RZ ;  /* 0x0000000700007819 */ /* 0x000fc800000006ff */
[----:B------:R-:W-:Y:S01]  /*239f0*/  IADD3 R11, P2, P1, R0, R138, R2 ;  /* 0x0000008a000b7210 */ /* 0x000fe2000795e002 */
[----:B------:R-:W3:Y:S01]  /*23a00*/  @P0 MUFU.LG2 R12, R174 ;  /* 0x000000ae000c0308 */ /* 0x000ee20000000c00 */
[----:B------:R-:W-:Y:S02]  /*23a10*/  SHF.R.S32.HI R3, RZ, 0x1f, R0 ;  /* 0x0000001fff037819 */ /* 0x000fe40000011400 */
[----:B------:R-:W-:Y:S02]  /*23a20*/  SHF.R.S32.HI R2, RZ, 0x1f, R2 ;  /* 0x0000001fff027819 */ /* 0x000fe40000011402 */
[----:B------:R-:W-:Y:S02]  /*23a30*/  LEA.HI.SX32 R0, R172, 0x20, 0x1d ;  /* 0x00000020ac007811 */ /* 0x000fe400078feaff */
[----:B------:R-:W-:Y:S02]  /*23a40*/  IADD3.X R7, R3, R139, R2, P2, P1 ;  /* 0x0000008b03077210 */ /* 0x000fe400017e2402 */
[----:B------:R-:W-:-:S02]  /*23a50*/  ISETP.NE.AND P2, PT, R176, RZ, PT ;  /* 0x000000ffb000720c */ /* 0x000fc40003f45270 */
[----:B------:R-:W-:Y:S02]  /*23a60*/  ISETP.NE.AND P1, PT, R178, RZ, PT ;  /* 0x000000ffb200720c */ /* 0x000fe40003f25270 */
[----:B------:R-:W-:Y:S02]  /*23a70*/  LEA.HI.SX32 R3, R172, 0x30, 0x1d ;  /* 0x00000030ac037811 */ /* 0x000fe400078feaff */
[----:B----4-:R-:W-:Y:S02]  /*23a80*/  SHF.R.S32.HI R23, RZ, 0x1f, R15 ;  /* 0x0000001fff177819 */ /* 0x010fe4000001140f */
[----:B------:R-:W-:Y:S02]  /*23a90*/  ISETP.GE.AND P3, PT, R0, UR6, PT ;  /* 0x0000000600007c0c */ /* 0x000fe4000bf66270 */
[----:B------:R-:W-:-:S03]  /*23aa0*/  LEA.HI R23, R23, R15, RZ, 0x3 ;  /* 0x0000000f17177211 */ /* 0x000fc600078f18ff */
[----:B------:R-:W-:Y:S02]  /*23ab0*/  @P2 FMUL.FTZ R2, R6, 0.69314718246459960938 ;  /* 0x3f31721806022820 */ /* 0x000fe40000410000 */
[----:B------:R-:W-:Y:S02]  /*23ac0*/  @P1 FMUL.FTZ R0, R5, 0.69314718246459960938 ;  /* 0x3f31721805001820 */ /* 0x000fe40000410000 */
[----:B------:R-:W-:Y:S01]  /*23ad0*/  @P2 FFMA.FTZ R17, R134, R10, R2 ;  /* 0x0000000a86112223 */ /* 0x000fe20000010002 */
[----:B------:R-:W-:Y:S01]  /*23ae0*/  ISETP.GE.AND P2, PT, R3, UR6, PT ;  /* 0x0000000603007c0c */ /* 0x000fe2000bf46270 */
[----:B-1----:R-:W-:Y:S01]  /*23af0*/  @P6 FMUL.FTZ R3, R4, 0.69314718246459960938 ;  /* 0x3f31721804036820 */ /* 0x002fe20000410000 */
[----:B------:R-:W-:Y:S01]  /*23b00*/  @P1 FFMA.FTZ R18, R133, R9, R0 ;  /* 0x0000000985121223 */ /* 0x000fe20000010000 */
[----:B------:R-:W-:Y:S02]  /*23b10*/  LEA.HI.SX32 R2, R172, 0x40, 0x1d ;  /* 0x00000040ac027811 */ /* 0x000fe400078feaff */
[----:B------:R-:W-:Y:S01]  /*23b20*/  @P6 FFMA.FTZ R16, R135, R14, R3 ;  /* 0x0000000e87106223 */ /* 0x000fe20000010003 */
[----:B------:R-:W-:-:S02]  /*23b30*/  LOP3.LUT P6, RZ, R177, 0x3, RZ, 0xc0, !PT ;  /* 0x00000003b1ff7812 */ /* 0x000fc400078cc0ff */
[----:B------:R-:W-:Y:S02]  /*23b40*/  LOP3.LUT R0, R23, 0xfffffff8, RZ, 0xc0, !PT ;  /* 0xfffffff817007812 */ /* 0x000fe400078ec0ff */
[----:B------:R-:W-:Y:S01]  /*23b50*/  ISETP.GE.AND P1, PT, R2, UR6, PT ;  /* 0x0000000602007c0c */ /* 0x000fe2000bf26270 */
[----:B---3--:R-:W-:Y:S01]  /*23b60*/  @P0 FMUL.FTZ R2, R12, 0.69314718246459960938 ;  /* 0x3f3172180c020820 */ /* 0x008fe20000410000 */
[----:B------:R-:W-:Y:S02]  /*23b70*/  IADD3 R0, -R0, R15, RZ ;  /* 0x0000000f00007210 */ /* 0x000fe40007ffe1ff */
[----:B------:R-:W-:Y:S01]  /*23b80*/  MOV R15, 0x7f800000 ;  /* 0x7f800000000f7802 */ /* 0x000fe20000000f00 */
[----:B--2---:R-:W-:Y:S01]  /*23b90*/  @P0 FFMA.FTZ R15, R132, R13, R2 ;  /* 0x0000000d840f0223 */ /* 0x004fe20000010002 */
[----:B------:R-:W-:-:S03]  /*23ba0*/  SHF.L.U32 R21, R0, 0x3, RZ ;  /* 0x0000000300157819 */ /* 0x000fc600000006ff */
[----:B------:R-:W-:Y:S05]  /*23bb0*/  @P6 BRA `(.L_x_2586) ;  /* 0x0000000000e06947 */ /* 0x000fea0003800000 */
[----:B------:R-:W1:Y:S01]  /*23bc0*/  S2R R4, SR_TID.X ;  /* 0x0000000000047919 */ /* 0x000e620000002100 */
[----:B------:R-:W-:Y:S02]  /*23bd0*/  P2R R22, PR, RZ, 0x4 ;  /* 0x00000004ff167803 */ /* 0x000fe40000000000 */
[----:B------:R-:W-:Y:S02]  /*23be0*/  P2R R20, PR, RZ, 0x2 ;  /* 0x00000002ff147803 */ /* 0x000fe40000000000 */
[----:B------:R-:W-:Y:S02]  /*23bf0*/  P2R R19, PR, RZ, 0x8 ;  /* 0x00000008ff137803 */ /* 0x000fe40000000000 */
        /* <DEDUP_REMOVED lines=14> */
[C---:B------:R-:W-:Y:S01]  /*23ce0*/  ISETP.GE.AND P2, PT, R0.reuse, UR5, PT ;  /* 0x0000000500007c0c */ /* 0x040fe2000bf46270 */
[----:B------:R-:W-:-:S03]  /*23cf0*/  VIADD R10, R0, 0x40 ;  /* 0x00000040000a7836 */ /* 0x000fc60000000000 */
[----:B------:R-:W-:Y:S02]  /*23d00*/  ISETP.GE.AND P1, PT, R2, UR5, PT ;  /* 0x0000000502007c0c */ /* 0x000fe4000bf26270 */
[----:B------:R-:W-:-:S07]  /*23d10*/  ISETP.GE.AND P3, PT, R10, UR5, PT ;  /* 0x000000050a007c0c */ /* 0x000fce000bf66270 */
[CC--:B------:R-:W-:Y:S02]  /*23d20*/  @!P2 IMAD R3, R0.reuse, R8.reuse, RZ ;  /* 0x000000080003a224 */ /* 0x0c0fe400078e02ff */
[----:B------:R-:W-:Y:S02]  /*23d30*/  VIADD R0, R0, 0x48 ;  /* 0x0000004800007836 */ /* 0x000fe40000000000 */
[----:B------:R-:W-:Y:S01]  /*23d40*/  @!P1 IMAD R2, R2, R8, RZ ;  /* 0x0000000802029224 */ /* 0x000fe200078e02ff */
[C---:B------:R-:W-:Y:S02]  /*23d50*/  @!P2 IADD3 R4, P0, R3.reuse, R11, RZ ;  /* 0x0000000b0304a210 */ /* 0x040fe40007f1e0ff */
[----:B------:R-:W-:Y:S02]  /*23d60*/  ISETP.GE.AND P6, PT, R0, UR5, PT ;  /* 0x0000000500007c0c */ /* 0x000fe4000bfc6270 */
[----:B------:R-:W-:Y:S02]  /*23d70*/  @!P2 LEA.HI.X.SX32 R6, R3, R7, 0x1, P0 ;  /* 0x000000070306a211 */ /* 0x000fe400000f0eff */
[----:B------:R-:W-:-:S04]  /*23d80*/  @!P1 IADD3 R5, P0, R2, R11, RZ ;  /* 0x0000000b02059210 */ /* 0x000fc80007f1e0ff */
[----:B------:R-:W-:Y:S01]  /*23d90*/  @!P1 LEA.HI.X.SX32 R13, R2, R7, 0x1, P0 ;  /* 0x00000007020d9211 */ /* 0x000fe200000f0eff */
[----:B------:R-:W-:-:S04]  /*23da0*/  @!P3 IMAD R2, R10, R8, RZ ;  /* 0x000000080a02b224 */ /* 0x000fc800078e02ff */
[----:B------:R-:W-:Y:S01]  /*23db0*/  @!P6 IMAD R0, R0, R8, RZ ;  /* 0x000000080000e224 */ /* 0x000fe200078e02ff */
[----:B------:R-:W-:-:S04]  /*23dc0*/  @!P3 IADD3 R12, P0, R2, R11, RZ ;  /* 0x0000000b020cb210 */ /* 0x000fc80007f1e0ff */
[----:B------:R-:W-:Y:S02]  /*23dd0*/  @!P3 LEA.HI.X.SX32 R14, R2, R7, 0x1, P0 ;  /* 0x00000007020eb211 */ /* 0x000fe400000f0eff */
[----:B------:R-:W1:Y:S01]  /*23de0*/  @!P2 LDC.64 R2, c[0x0][0x2b0] ;  /* 0x0000ac00ff02ab82 */ /* 0x000e620000000a00 */
        /* <DEDUP_REMOVED lines=21> */
.L_x_2586:
[----:B------:R-:W-:Y:S05]  /*23f40*/  BSYNC B0 ;  /* 0x0000000000007941 */ /* 0x000fea0003800000 */
.L_x_2585:
[----:B------:R1:W5:Y:S01]  /*23f50*/  LDL R29, [R1+0x6c] ;  /* 0x00006c00011d7983 */ /* 0x0003620000100800 */
[----:B--2---:R-:W-:Y:S01]  /*23f60*/  SHF.R.S32.HI R6, RZ, 0x1f, R28 ;  /* 0x0000001fff067819 */ /* 0x004fe2000001141c */
[----:B------:R-:W-:Y:S01]  /*23f70*/  ULDC.64 UR4, c[0x0][0x2a0] ;  /* 0x0000a80000047ab9 */ /* 0x000fe20000000a00 */
[----:B------:R-:W-:Y:S01]  /*23f80*/  SHF.R.S32.HI R0, RZ, 0x1f, R21 ;  /* 0x0000001fff007819 */ /* 0x000fe20000011415 */
[----:B------:R1:W2:Y:S01]  /*23f90*/  LDS.128 R16, [R210] ;  /* 0x00000000d2107984 */ /* 0x0002a20000000c00 */
[----:B------:R-:W-:Y:S01]  /*23fa0*/  IADD3 R4, P0, R21, UR10, RZ ;  /* 0x0000000a15047c10 */ /* 0x000fe2000ff1e0ff */
[----:B------:R-:W-:Y:S01]  /*23fb0*/  BSSY B0, `(.L_x_2587) ;  /* 0x000001d000007945 */ /* 0x000fe20003800000 */
[----:B------:R-:W-:Y:S01]  /*23fc0*/  LEA.HI.SX32 R3, R172, 0x50, 0x1d ;  /* 0x00000050ac037811 */ /* 0x000fe200078feaff */
[----:B------:R1:W3:Y:S01]  /*23fd0*/  LDS.128 R12, [R210+0x4000] ;  /* 0x00400000d20c7984 */ /* 0x0002e20000000c00 */
[----:B------:R-:W-:Y:S02]  /*23fe0*/  SHF.R.S32.HI R2, RZ, 0x3, R23 ;  /* 0x00000003ff027819 */ /* 0x000fe40000011417 */
[----:B------:R-:W-:Y:S01]  /*23ff0*/  IADD3.X R5, R0, UR7, RZ, P0, !PT ;  /* 0x0000000700057c10 */ /* 0x000fe200087fe4ff */
[----:B------:R-:W-:Y:S01]  /*24000*/  IMAD R0, R6, UR4, RZ ;  /* 0x0000000406007c24 */ /* 0x000fe2000f8e02ff */
[----:B------:R-:W-:Y:S01]  /*24010*/  ISETP.GE.AND P0, PT, R3, UR6, PT ;  /* 0x0000000603007c0c */ /* 0x000fe2000bf06270 */
[----:B------:R-:W-:Y:S01]  /*24020*/  IMAD.U32 R6, RZ, RZ, UR15 ;  /* 0x0000000fff067e24 */ /* 0x000fe2000f8e00ff */
[----:B------:R-:W-:Y:S01]  /*24030*/  SHF.R.S32.HI R3, RZ, 0x1f, R2 ;  /* 0x0000001fff037819 */ /* 0x000fe20000011402 */
[----:B------:R-:W-:Y:S01]  /*24040*/  IMAD R0, R28, UR5, R0 ;  /* 0x000000051c007c24 */ /* 0x000fe2000f8e0200 */
[----:B------:R-:W-:Y:S01]  /*24050*/  LEA.HI.SX32 R20, R172, 0x60, 0x1d ;  /* 0x00000060ac147811 */ /* 0x000fe200078feaff */
[----:B------:R-:W-:-:S04]  /*24060*/  IMAD.WIDE.U32 R10, R28, UR4, R4 ;  /* 0x000000041c0a7c25 */ /* 0x000fc8000f8e0004 */
        /* <DEDUP_REMOVED lines=17> */
.L_x_2588:
[----:B------:R-:W-:Y:S05]  /*24180*/  BSYNC B0 ;  /* 0x0000000000007941 */ /* 0x000fea0003800000 */
.L_x_2587:
[----:B--2-4-:R2:W4:Y:S01]  /*24190*/  LDS.128 R16, [R210+0x800] ;  /* 0x00080000d2107984 */ /* 0x0145220000000c00 */
[----:B------:R-:W-:Y:S01]  /*241a0*/  BSSY B0, `(.L_x_2589) ;  /* 0x0000016000007945 */ /* 0x000fe20003800000 */
[----:B------:R-:W-:Y:S02]  /*241b0*/  ISETP.GE.AND P5, PT, R20, UR6, PT ;  /* 0x0000000614007c0c */ /* 0x000fe4000bfa6270 */
[----:B---3--:R2:W3:Y:S01]  /*241c0*/  LDS.128 R12, [R210+0x4800] ;  /* 0x00480000d20c7984 */ /* 0x0084e20000000c00 */
[----:B------:R-:W-:Y:S01]  /*241d0*/  LEA.HI.SX32 R20, R172, 0x70, 0x1d ;  /* 0x00000070ac147811 */ /* 0x000fe200078feaff */
        /* <DEDUP_REMOVED lines=18> */
.L_x_2590:
[----:B------:R-:W-:Y:S05]  /*24300*/  BSYNC B0 ;  /* 0x0000000000007941 */ /* 0x000fea0003800000 */
.L_x_2589:
        /* <DEDUP_REMOVED lines=22> */
.L_x_2592:
[----:B------:R-:W-:Y:S05]  /*24470*/  BSYNC B0 ;  /* 0x0000000000007941 */ /* 0x000fea0003800000 */
.L_x_2591:
        /* <DEDUP_REMOVED lines=21> */
.L_x_2594:
[----:B------:R-:W-:Y:S05]  /*245d0*/  BSYNC B0 ;  /* 0x0000000000007941 */ /* 0x000fea0003800000 */
.L_x_2593:
        /* <DEDUP_REMOVED lines=21> */
.L_x_2596:
[----:B------:R-:W-:Y:S05]  /*24730*/  BSYNC B0 ;  /* 0x0000000000007941 */ /* 0x000fea0003800000 */
.L_x_2595:
        /* <DEDUP_REMOVED lines=21> */
.L_x_2598:
[----:B------:R-:W-:Y:S05]  /*24890*/  BSYNC B0 ;  /* 0x0000000000007941 */ /* 0x000fea0003800000 */
.L_x_2597:
        /* <DEDUP_REMOVED lines=21> */
.L_x_2600:
[----:B------:R-:W-:Y:S05]  /*249f0*/  BSYNC B0 ;  /* 0x0000000000007941 */ /* 0x000fea0003800000 */
.L_x_2599:
        /* <DEDUP_REMOVED lines=21> */
.L_x_2601:
        /* <DEDUP_REMOVED lines=11> */
.L_x_2950:


//--------------------- .text._ZN5flash16flash_fwd_kernelI23Flash_fwd_kernel_traitsILi128ELi128ELi32ELi4ELb0ELb0EN7cutlass10bfloat16_tE19Flash_kernel_traitsILi128ELi128ELi32ELi4ES3_EELb0ELb0ELb1ELb0ELb0ELb0ELb1ELb0EEEvNS_16Flash_fwd_paramsE --------------------------
	.section	.text._ZN5flash16flash_fwd_kernelI23Flash_fwd_kernel_traitsILi128ELi128ELi32ELi4ELb0ELb0EN7cutlass10bfloat16_tE19Flash_kernel_traitsILi128ELi128ELi32ELi4ES3_EELb0ELb0ELb1ELb0ELb0ELb0ELb1ELb0EEEvNS_16Flash_fwd_paramsE,"ax",@progbits
	.align	128
        .global         _ZN5flash16flash_fwd_kernelI23Flash_fwd_kernel_traitsILi128ELi128ELi32ELi4ELb0ELb0EN7cutlass10bfloat16_tE19Flash_kernel_traitsILi128ELi128ELi32ELi4ES3_EELb0ELb0ELb1ELb0ELb0ELb0ELb1ELb0EEEvNS_16Flash_fwd_paramsE
        .type           _ZN5flash16flash_fwd_kernelI23Flash_fwd_kernel_traitsILi128ELi128ELi32ELi4ELb0ELb0EN7cutlass10bfloat16_tE19Flash_kernel_traitsILi128ELi128ELi32ELi4ES3_EELb0ELb0ELb1ELb0ELb0ELb0ELb1ELb0EEEvNS_16Flash_fwd_paramsE,@function
        .size           _ZN5flash16flash_fwd_kernelI23Flash_fwd_kernel_traitsILi128ELi128ELi32ELi4ELb0ELb0EN7cutlass10bfloat16_tE19Flash_kernel_traitsILi128ELi128ELi32ELi4ES3_EELb0ELb0ELb1ELb0ELb0ELb0ELb1ELb0EEEvNS_16Flash_fwd_paramsE,(.L_x_2951 - _ZN5flash16flash_fwd_kernelI23Flash_fwd_kernel_traitsILi128ELi128ELi32ELi4ELb0ELb0EN7cutlass10bfloat16_tE19Flash_kernel_traitsILi128ELi128ELi32ELi4ES3_EELb0ELb0ELb1ELb0ELb0ELb0ELb1ELb0EEEvNS_16Flash_fwd_paramsE)
        .other          _ZN5flash16flash_fwd_kernelI23Flash_fwd_kernel_traitsILi128ELi128ELi32ELi4ELb0ELb0EN7cutlass10bfloat16_tE19Flash_kernel_traitsILi128ELi128ELi32ELi4ES3_EELb0ELb0ELb1ELb0ELb0ELb0ELb1ELb0EEEvNS_16Flash_fwd_paramsE,@"STO_CUDA_ENTRY STV_DEFAULT"
_ZN5flash16flash_fwd_kernelI23Flash_fwd_kernel_traitsILi128ELi128ELi32ELi4ELb0ELb0EN7cutlass10bfloat16_tE19Flash_kernel_traitsILi128ELi128ELi32ELi4ES3_EELb0ELb0ELb1ELb0ELb0ELb0ELb1ELb0EEEvNS_16Flash_fwd_paramsE:
.text._ZN5flash16flash_fwd_kernelI23Flash_fwd_kernel_traitsILi128ELi128ELi32ELi4ELb0ELb0EN7cutlass10bfloat16_tE19Flash_kernel_traitsILi128ELi128ELi32ELi4ES3_EELb0ELb0ELb1ELb0ELb0ELb0ELb1ELb0EEEvNS_16Flash_fwd_paramsE:
        /* <DEDUP_REMOVED lines=55> */
.L_x_2602:
[----:B------:R-:W-:-:S05]  /*0370*/  ULDC UR5, c[0x0][0x2c8] ;  /* 0x0000b20000057ab9 */ /* 0x000fca0000000800 */
.L_x_2603:
        /* <DEDUP_REMOVED lines=132> */
.L_x_2606:
[----:B------:R-:W-:Y:S05]  /*0bc0*/  BSYNC B0 ;  /* 0x0000000000007941 */ /* 0x000fea0003800000 */
.L_x_2605:
        /* <DEDUP_REMOVED lines=21> */
.L_x_2608:
[----:B------:R-:W-:Y:S05]  /*0d20*/  BSYNC B0 ;  /* 0x0000000000007941 */ /* 0x000fea0003800000 */
.L_x_2607:
        /* <DEDUP_REMOVED lines=21> */
.L_x_2610:
[----:B------:R-:W-:Y:S05]  /*0e80*/  BSYNC B0 ;  /* 0x0000000000007941 */ /* 0x000fea0003800000 */
.L_x_2609:
        /* <DEDUP_REMOVED lines=21> */
.L_x_2612:
[----:B------:R-:W-:Y:S05]  /*0fe0*/  BSYNC B0 ;  /* 0x0000000000007941 */ /* 0x000fea0003800000 */
.L_x_2611:
        /* <DEDUP_REMOVED lines=20> */
.L_x_2614:
[----:B------:R-:W-:Y:S05]  /*1130*/  BSYNC B0 ;  /* 0x0000000000007941 */ /* 0x000fea0003800000 */
.L_x_2613:
        /* <DEDUP_REMOVED lines=20> */
.L_x_2616:
[----:B------:R-:W-:Y:S05]  /*1280*/  BSYNC B0 ;  /* 0x0000000000007941 */ /* 0x000fea0003800000 */
.L_x_2615:
        /* <DEDUP_REMOVED lines=20> */
.L_x_2618:
[----:B------:R-:W-:Y:S05]  /*13d0*/  BSYNC B0 ;  /* 0x0000000000007941 */ /* 0x000fea0003800000 */
.L_x_2617:
        /* <DEDUP_REMOVED lines=20> */
.L_x_2620:
[----:B------:R-:W-:Y:S05]  /*1520*/  BSYNC B0 ;  /* 0x0000000000007941 */ /* 0x000fea0003800000 */
.L_x_2619:
        /* <DEDUP_REMOVED lines=10> */
.L_x_2622:
[----:B------:R-:W-:Y:S05]  /*15d0*/  BSYNC B0 ;  /* 0x0000000000007941 */ /* 0x000fea0003800000 */
.L_x_2621:
        /* <DEDUP_REMOVED lines=15> */
.L_x_2624:
[----:B------:R-:W-:Y:S05]  /*16d0*/  BSYNC B0 ;  /* 0x0000000000007941 */ /* 0x000fea0003800000 */
.L_x_2623:
        /* <DEDUP_REMOVED lines=10> */
.L_x_2626:
[----:B------:R-:W-:Y:S05]  /*1780*/  BSYNC B0 ;  /* 0x0000000000007941 */ /* 0x000fea0003800000 */
.L_x_2625:
        /* <DEDUP_REMOVED lines=10> */
.L_x_2628:
[----:B------:R-:W-:Y:S05]  /*1830*/  BSYNC B0 ;  /* 0x0000000000007941 */ /* 0x000fea0003800000 */
.L_x_2627:
        /* <DEDUP_REMOVED lines=10> */
.L_x_2630:
[----:B------:R-:W-:Y:S05]  /*18e0*/  BSYNC B0 ;  /* 0x0000000000007941 */ /* 0x000fea0003800000 */
.L_x_2629:
        /* <DEDUP_REMOVED lines=10> */
.L_x_2632:
[----:B------:R-:W-:Y:S05]  /*1990*/  BSYNC B0 ;  /* 0x0000000000007941 */ /* 0x000fea0003800000 */
.L_x_2631:
        /* <DEDUP_REMOVED lines=10> */
.L_x_2634:
[----:B------:R-:W-:Y:S05]  /*1a40*/  BSYNC B0 ;  /* 0x0000000000007941 */ /* 0x000fea0003800000 */
.L_x_2633:
        /* <DEDUP_REMOVED lines=10> */
.L_x_2604:
        /* <DEDUP_REMOVED lines=70> */
.L_x_2635:
        /* <DEDUP_REMOVED lines=32> */
.L_x_2636:
        /* <DEDUP_REMOVED lines=79> */
.L_x_2638:
[----:B------:R-:W-:Y:S05]  /*2640*/  BSYNC B0 ;  /* 0x0000000000007941 */ /* 0x000fea0003800000 */
.L_x_2637:
        /* <DEDUP_REMOVED lines=34> */
.L_x_2640:
[----:B------:R-:W-:Y:S05]  /*2870*/  BSYNC B0 ;  /* 0x0000000000007941 */ /* 0x000fea0003800000 */
.L_x_2639:
        /* <DEDUP_REMOVED lines=34> */
.L_x_2642:
[----:B------:R-:W-:Y:S05]  /*2aa0*/  BSYNC B0 ;  /* 0x0000000000007941 */ /* 0x000fea0003800000 */
.L_x_2641:
        /* <DEDUP_REMOVED lines=33> */
.L_x_2644:
[----:B------:R-:W-:Y:S05]  /*2cc0*/  BSYNC B0 ;  /* 0x0000000000007941 */ /* 0x000fea0003800000 */
.L_x_2643:
        /* <DEDUP_REMOVED lines=31> */
.L_x_2646:
[----:B------:R-:W-:Y:S05]  /*2ec0*/  BSYNC B0 ;  /* 0x0000000000007941 */ /* 0x000fea0003800000 */
.L_x_2645:
        /* <DEDUP_REMOVED lines=31> */
.L_x_2648:
[----:B------:R-:W-:Y:S05]  /*30c0*/  BSYNC B0 ;  /* 0x0000000000007941 */ /* 0x000fea0003800000 */
.L_x_2647:
        /* <DEDUP_REMOVED lines=31> */
.L_x_2650:
[----:B------:R-:W-:Y:S05]  /*32c0*/  BSYNC B0 ;  /* 0x0000000000007941 */ /* 0x000fea0003800000 */
.L_x_2649:
        /* <DEDUP_REMOVED lines=30> */
.L_x_2652:
[----:B------:R-:W-:Y:S05]  /*34b0*/  BSYNC B0 ;  /* 0x0000000000007941 */ /* 0x000fea0003800000 */
.L_x_2651:
[----:B------:R-:W-:Y:S01]  /*34c0*/  IMAD.IADD R127, R29, 0x1, R21 ;  /* 0x000000011d7f7824 */ /* 0x000fe200078e0215 */
[----:B------:R-:W-:Y:S01]  /*34d0*/  USHF.L.U32 UR31, UR10, 0x5, URZ ;  /* 0x000000050a1f7899 */ /* 0x000fe2000800063f */
[----:B------:R-:W-:Y:S01]  /*34e0*/  IMAD.MOV.U32 R126, RZ, RZ, R28 ;  /* 0x000000ffff7e7224 */ /* 0x000fe200078e001c */
[----:B------:R-:W-:Y:S01]  /*34f0*/  USHF.L.U64.HI UR30, UR10, 0x5, UR11 ;  /* 0x000000050a1e7899 */ /* 0x000fe2000801020b */
[----:B------:R-:W-:Y:S01]  /*3500*/  SHF.R.S32.HI R5, RZ, 0x4, R23 ;  /* 0x00000004ff057819 */ /* 0x000fe20000011417 */
[----:B------:R-:W-:Y:S01]  /*3510*/  BSSY B0, `(.L_x_2653) ;  /* 0x0000024000007945 */ /* 0x000fe20003800000 */
[C---:B------:R-:W-:Y:S01]  /*3520*/  ISETP.GE.AND P0, PT, R2.reuse, UR15, PT ;  /* 0x0000000f02007c0c */ /* 0x040fe2000bf06270 */
        /* <DEDUP_REMOVED lines=34> */
.L_x_2654:
[----:B------:R-:W-:Y:S05]  /*3750*/  BSYNC B0 ;  /* 0x0000000000007941 */ /* 0x000fea0003800000 */
.L_x_2653:
        /* <DEDUP_REMOVED lines=27> */
.L_x_2656:
[----:B------:R-:W-:Y:S05]  /*3910*/  BSYNC B0 ;  /* 0x0000000000007941 */ /* 0x000fea0003800000 */
.L_x_2655:
        /* <DEDUP_REMOVED lines=55> */
.L_x_2658:
[----:B------:R-:W-:Y:S05]  /*3c90*/  BSYNC B0 ;  /* 0x0000000000007941 */ /* 0x000fea0003800000 */
.L_x_2657:
        /* <DEDUP_REMOVED lines=29> */
.L_x_2660:
[----:B------:R-:W-:Y:S05]  /*3e70*/  BSYNC B0 ;  /* 0x0000000000007941 */ /* 0x000fea0003800000 */
.L_x_2659:
[----:B------:R-:W-:Y:S01]  /*3e80*/  LDSM.16.M88.4 R16, [R214] ;  /* 0x00000000d610783b */ /* 0x000fe20000000200 */
[----:B------:R-:W-:Y:S01]  /*3e90*/  R2P PR, R24, 0x6 ;  /* 0x0000000618007804 */ /* 0x000fe20000000000 */
[C---:B-1----:R-:W-:Y:S01]  /*3ea0*/  VIADD R2, R212.reuse, 0x8000 ;  /* 0x00008000d4027836 */ /* 0x042fe20000000000 */
[----:B------:R-:W-:Y:S01]  /*3eb0*/  ULDC UR32, c[0x0][0x39c] ;  /* 0x0000e70000207ab9 */ /* 0x000fe20000000800 */
[----:B------:R-:W1:Y:S01]  /*3ec0*/  LDSM.16.M88.4 R20, [R212+0x8000] ;  /* 0x00800000d414783b */ /* 0x000e620000000200 */
[----:B------:R-:W-:Y:S01]  /*3ed0*/  VIADD R223, R212, 0x8020 ;  /* 0x00008020d4df7836 */ /* 0x000fe20000000000 */
[----:B------:R-:W-:Y:S01]  /*3ee0*/  LOP3.LUT R3, R124, 0xffffffe0, RZ, 0xc0, !PT ;  /* 0xffffffe07c037812 */ /* 0x000fe200078ec0ff */
[--C-:B------:R-:W-:Y:S01]  /*3ef0*/  IMAD R216, R4, 0x2, R214.reuse ;  /* 0x0000000204d87824 */ /* 0x100fe200078e02d6 */
[----:B---34-:R-:W3:Y:S01]  /*3f00*/  LDSM.16.M88.4 R12, [R214+0x2000] ;  /* 0x00200000d60c783b */ /* 0x018ee20000000200 */
[C---:B------:R-:W-:Y:S01]  /*3f10*/  IMAD R222, R0.reuse, 0x2, R214 ;  /* 0x0000000200de7824 */ /* 0x040fe200078e02d6 */
[----:B------:R-:W-:Y:S01]  /*3f20*/  UIADD3 UR6, UR24, 0x1, -UR25 ;  /* 0x0000000118067890 */ /* 0x000fe2000fffe819 */
[----:B------:R-:W-:Y:S01]  /*3f30*/  IMAD R221, R0, 0x2, R216 ;  /* 0x0000000200dd7824 */ /* 0x000fe200078e02d8 */
[----:B--2---:R-:W-:Y:S01]  /*3f40*/  LDSM.16.M88.4 R28, [R216] ;  /* 0x00000000d81c783b */ /* 0x004fe20000000200 */
[----:B------:R-:W-:Y:S01]  /*3f50*/  LEA R6, R122, UR21, 0x4 ;  /* 0x000000157a067c11 */ /* 0x000fe2000f8e20ff */
[----:B------:R-:W-:Y:S01]  /*3f60*/  @P1 VIADD R223, R2, 0xffffffe0 ;  /* 0xffffffe002df1836 */ /* 0x000fe20000000000 */
[----:B------:R-:W-:Y:S01]  /*3f70*/  UIADD3 UR6, UR6, UR19, URZ ;  /* 0x0000001306067290 */ /* 0x000fe2000fffe03f */
[----:B------:R-:W-:Y:S01]  /*3f80*/  LDSM.16.M88.4 R8, [R216+0x2000] ;  /* 0x00200000d808783b */ /* 0x000fe20000000200 */
[----:B------:R-:W-:Y:S01]  /*3f90*/  IMAD.MOV.U32 R2, RZ, RZ, 0x40 ;  /* 0x00000040ff027424 */ /* 0x000fe200078e00ff */
[----:B------:R-:W-:Y:S01]  /*3fa0*/  UIADD3 UR20, UR24, -UR20, -UR25 ;  /* 0x8000001418147290 */ /* 0x000fe2000fffe819 */
[C---:B------:R-:W-:Y:S01]  /*3fb0*/  VIADD R226, R223.reuse, 0x800 ;  /* 0x00000800dfe27836 */ /* 0x040fe20000000000 */
[----:B------:R-:W2:Y:S01]  /*3fc0*/  LDSM.16.M88.4 R48, [R223] ;  /* 0x00000000df30783b */ /* 0x000ea20000000200 */
[----:B------:R-:W-:Y:S01]  /*3fd0*/  IMAD.U32 R7, RZ, RZ, UR6 ;  /* 0x00000006ff077e24 */ /* 0x000fe2000f8e00ff */
[----:B------:R-:W-:Y:S01]  /*3fe0*/  SEL R2, R2, 0xffffffc0, !P2 ;  /* 0xffffffc002027807 */ /* 0x000fe20005000000 */
[----:B------:R-:W-:Y:S01]  /*3ff0*/  UMOV UR19, UR17 ;  /* 0x0000001100137c82 */ /* 0x000fe20008000000 */
[----:B------:R-:W-:Y:S01]  /*4000*/  LDSM.16.M88.4 R44, [R222] ;  /* 0x00000000de2c783b */ /* 0x000fe20000000200 */
[----:B------:R-:W-:Y:S01]  /*4010*/  UISETP.GT.AND UP0, UPT, UR19, UR12, UPT ;  /* 0x0000000c1300728c */ /* 0x000fe2000bf04270 */
[----:B------:R-:W-:-:S02]  /*4020*/  VIADD R225, R223, 0x1000 ;  /* 0x00001000dfe17836 */ /* 0x000fc40000000000 */
[----:B------:R-:W-:Y:S01]  /*4030*/  IMAD.IADD R220, R212, 0x1, R2 ;  /* 0x00000001d4dc7824 */ /* 0x000fe200078e0202 */
[----:B------:R-:W4:Y:S01]  /*4040*/  LDSM.16.M88.4 R24, [R212+0x8800] ;  /* 0x00880000d418783b */ /* 0x000f220000000200 */
[----:B------:R-:W-:Y:S02]  /*4050*/  IMAD.IADD R219, R2, 0x1, R223 ;  /* 0x0000000102db7824 */ /* 0x000fe400078e02df */
[----:B------:R-:W-:Y:S01]  /*4060*/  VIADD R224, R223, 0x1800 ;  /* 0x00001800dfe07836 */ /* 0x000fe20000000000 */
[----:B------:R-:W5:Y:S04]  /*4070*/  LDSM.16.M88.4 R52, [R220+0x8000] ;  /* 0x00800000dc34783b */ /* 0x000f680000000200 */
[----:B------:R-:W5:Y:S04]  /*4080*/  LDSM.16.M88.4 R36, [R222+0x2000] ;  /* 0x00200000de24783b */ /* 0x000f680000000200 */
[----:B------:R-:W-:Y:S01]  /*4090*/  LDSM.16.M88.4 R60, [R219] ;  /* 0x00000000db3c783b */ /* 0x000fe20000000200 */
[-C--:B-1----:R-:W-:Y:S03]  /*40a0*/  HMMA.16816.F32.BF16 R32, R16, R20.reuse, RZ ;  /* 0x000000141020723c */ /* 0x082fe600000418ff */
[----:B------:R-:W-:Y:S04]  /*40b0*/  LDSM.16.M88.4 R56, [R223+0x800] ;  /* 0x00080000df38783b */ /* 0x000fe80000000200 */
[----:B------:R-:W-:Y:S01]  /*40c0*/  LDSM.16.M88.4 R100, [R212+0x9000] ;  /* 0x00900000d464783b */ /* 0x000fe20000000200 */
[C---:B---3--:R-:W-:Y:S03]  /*40d0*/  HMMA.16816.F32.BF16 R40, R12.reuse, R20, RZ ;  /* 0x000000140c28723c */ /* 0x048fe600000418ff */
[----:B------:R-:W-:Y:S03]  /*40e0*/  LDSM.16.M88.4 R96, [R223+0x1000] ;  /* 0x00100000df60783b */ /* 0x000fe60000000200 */
[-C--:B------:R-:W-:Y:S01]  /*40f0*/  HMMA.16816.F32.BF16 R64, R12, R22.reuse, RZ ;  /* 0x000000160c40723c */ /* 0x080fe200000418ff */
[----:B------:R-:W0:Y:S05]  /*4100*/  LDGDEPBAR ;  /* 0x00000000000079af */ /* 0x000e2a0000000000 */
[----:B------:R-:W-:Y:S06]  /*4110*/  HMMA.16816.F32.BF16 R20, R16, R22, RZ ;  /* 0x000000161014723c */ /* 0x000fec00000418ff */
[-C--:B--2---:R-:W-:Y:S01]  /*4120*/  HMMA.16816.F32.BF16 R68, R28, R48.reuse, R32 ;  /* 0x000000301c44723c */ /* 0x084fe20000041820 */
[----:B------:R-:W-:Y:S05]  /*4130*/  LDSM.16.M88.4 R32, [R221+0x2000] ;  /* 0x00200000dd20783b */ /* 0x000fea0000000200 */
[----:B------:R-:W-:Y:S01]  /*4140*/  HMMA.16816.F32.BF16 R72, R8, R48, R40 ;  /* 0x000000300848723c */ /* 0x000fe20000041828 */
[----:B------:R-:W1:Y:S05]  /*4150*/  LDSM.16.M88.4 R40, [R221] ;  /* 0x00000000dd28783b */ /* 0x000e6a0000000200 */
[C---:B----4-:R-:W-:Y:S06]  /*4160*/  HMMA.16816.F32.BF16 R76, R12.reuse, R24, RZ ;  /* 0x000000180c4c723c */ /* 0x050fec00000418ff */
[----:B------:R-:W-:Y:S06]  /*4170*/  HMMA.16816.F32.BF16 R84, R12, R26, RZ ;  /* 0x0000001a0c54723c */ /* 0x000fec00000418ff */
[----:B-----5:R-:W-:Y:S06]  /*4180*/  HMMA.16816.F32.BF16 R68, R44, R52, R68 ;  /* 0x000000342c44723c */ /* 0x020fec0000041844 */
[C---:B------:R-:W-:Y:S06]  /*4190*/  HMMA.16816.F32.BF16 R88, R16.reuse, R24, RZ ;  /* 0x000000181058723c */ /* 0x040fec00000418ff */
[----:B------:R-:W-:Y:S01]  /*41a0*/  HMMA.16816.F32.BF16 R80, R16, R26, RZ ;  /* 0x0000001a1050723c */ /* 0x000fe200000418ff */
[----:B------:R-:W2:Y:S04]  /*41b0*/  LDSM.16.M88.4 R24, [R214+0x4000] ;  /* 0x00400000d618783b */ /* 0x000ea80000000200 */
[----:B------:R-:W-:Y:S01]  /*41c0*/  LDSM.16.M88.4 R16, [R216+0x4000] ;  /* 0x00400000d810783b */ /* 0x000fe20000000200 */
[-C--:B------:R-:W-:Y:S06]  /*41d0*/  HMMA.16816.F32.BF16 R92, R8, R50.reuse, R64 ;  /* 0x00000032085c723c */ /* 0x080fec0000041840 */
[----:B------:R-:W-:Y:S01]  /*41e0*/  HMMA.16816.F32.BF16 R64, R28, R50, R20 ;  /* 0x000000321c40723c */ /* 0x000fe20000041814 */
[----:B------:R-:W3:Y:S04]  /*41f0*/  LDSM.16.M88.4 R48, [R220+0x8800] ;  /* 0x00880000dc30783b */ /* 0x000ee80000000200 */
[----:B------:R-:W4:Y:S01]  /*4200*/  LDSM.16.M88.4 R20, [R214+0x6000] ;  /* 0x00600000d614783b */ /* 0x000f220000000200 */
[----:B------:R-:W-:Y:S06]  /*4210*/  HMMA.16816.F32.BF16 R12, R36, R52, R72 ;  /* 0x00000034240c723c */ /* 0x000fec0000041848 */
[----:B-1----:R-:W-:Y:S06]  /*4220*/  HMMA.16816.F32.BF16 R68, R40, R60, R68 ;  /* 0x0000003c2844723c */ /* 0x002fec0000041844 */
[C---:B------:R-:W-:Y:S06]  /*4230*/  HMMA.16816.F32.BF16 R76, R8.reuse, R56, R76 ;  /* 0x00000038084c723c */ /* 0x040fec000004184c */
[----:B------:R-:W-:Y:S06]  /*4240*/  HMMA.16816.F32.BF16 R72, R8, R58, R84 ;  /* 0x0000003a0848723c */ /* 0x000fec0000041854 */
[C---:B------:R-:W-:Y:S01]  /*4250*/  HMMA.16816.F32.BF16 R112, R28.reuse, R56, R88 ;  /* 0x000000381c70723c */ /* 0x040fe20000041858 */
[----:B------:R-:W-:Y:S05]  /*4260*/  LDSM.16.M88.4 R88, [R220+0x9000] ;  /* 0x00900000dc58783b */ /* 0x000fea0000000200 */
[----:B------:R-:W-:Y:S01]  /*4270*/  HMMA.16816.F32.BF16 R116, R28, R58, R80 ;  /* 0x0000003a1c74723c */ /* 0x000fe20000041850 */
[----:B------:R-:W-:Y:S04]  /*4280*/  LDSM.16.M88.4 R80, [R222+0x4000] ;  /* 0x00400000de50783b */ /* 0x000fe80000000200 */
[----:B------:R-:W-:Y:S01]  /*4290*/  LDSM.16.M88.4 R28, [R219+0x800] ;  /* 0x00080000db1c783b */ /* 0x000fe20000000200 */
[----:B------:R-:W-:Y:S06]  /*42a0*/  HMMA.16816.F32.BF16 R56, R44, R54, R64 ;  /* 0x000000362c38723c */ /* 0x000fec0000041840 */
[----:B------:R-:W-:Y:S01]  /*42b0*/  HMMA.16816.F32.BF16 R8, R32, R60, R12 ;  /* 0x0000003c2008723c */ /* 0x000fe2000004180c */
[----:B------:R-:W1:Y:S05]  /*42c0*/  LDSM.16.M88.4 R12, [R216+0x6000] ;  /* 0x00600000d80c783b */ /* 0x000e6a0000000200 */
[----:B--2---:R-:W-:Y:S01]  /*42d0*/  HMMA.16816.F32.BF16 R64, R24, R100, R68 ;  /* 0x000000641840723c */ /* 0x004fe20000041844 */
[----:B------:R-:W-:Y:S05]  /*42e0*/  LDSM.16.M88.4 R68, [R221+0x4000] ;  /* 0x00400000dd44783b */ /* 0x000fea0000000200 */
[----:B------:R-:W-:Y:S01]  /*42f0*/  HMMA.16816.F32.BF16 R84, R36, R54, R92 ;  /* 0x000000362454723c */ /* 0x000fe2000004185c */
[----:B------:R-:W-:Y:S05]  /*4300*/  LDSM.16.M88.4 R92, [R219+0x1000] ;  /* 0x00100000db5c783b */ /* 0x000fea0000000200 */
[----:B------:R-:W-:Y:S06]  /*4310*/  HMMA.16816.F32.BF16 R52, R40, R62, R56 ;  /* 0x0000003e2834723c */ /* 0x000fec0000041838 */
[C---:B---3--:R-:W-:Y:S06]  /*4320*/  HMMA.16816.F32.BF16 R104, R36.reuse, R48, R76 ;  /* 0x000000302468723c */ /* 0x048fec000004184c */
[----:B------:R-:W-:Y:S06]  /*4330*/  HMMA.16816.F32.BF16 R108, R36, R50, R72 ;  /* 0x00000032246c723c */ /* 0x000fec0000041848 */
[----:B----4-:R-:W-:Y:S01]  /*4340*/  HMMA.16816.F32.BF16 R36, R20, R100, R8 ;  /* 0x000000641424723c */ /* 0x010fe20000041808 */
[----:B------:R-:W2:Y:S05]  /*4350*/  LDSM.16.M88.4 R8, [R222+0x6000] ;  /* 0x00600000de08783b */ /* 0x000eaa0000000200 */
[----:B------:R-:W-:Y:S06]  /*4360*/  HMMA.16816.F32.BF16 R64, R16, R96, R64 ;  /* 0x000000601040723c */ /* 0x000fec0000041840 */
[C---:B------:R-:W-:Y:S06]  /*4370*/  HMMA.16816.F32.BF16 R76, R44.reuse, R48, R112 ;  /* 0x000000302c4c723c */ /* 0x040fec0000041870 */
[----:B------:R-:W-:Y:S01]  /*4380*/  HMMA.16816.F32.BF16 R72, R44, R50, R116 ;  /* 0x000000322c48723c */ /* 0x000fe20000041874 */
[----:B------:R-:W-:Y:S05]  /*4390*/  LDSM.16.M88.4 R44, [R221+0x6000] ;  /* 0x00600000dd2c783b */ /* 0x000fea0000000200 */
[----:B------:R-:W-:Y:S06]  /*43a0*/  HMMA.16816.F32.BF16 R56, R24, R102, R52 ;  /* 0x000000661838723c */ /* 0x000fec0000041834 */
[----:B-1----:R-:W-:Y:S01]  /*43b0*/  HMMA.16816.F32.BF16 R48, R12, R96, R36 ;  /* 0x000000600c30723c */ /* 0x002fe20000041824 */
[----:B------:R-:W1:Y:S05]  /*43c0*/  LDSM.16.M88.4 R36, [R212+0x9800] ;  /* 0x00980000d424783b */ /* 0x000e6a0000000200 */
[----:B------:R-:W-:Y:S06]  /*43d0*/  HMMA.16816.F32.BF16 R64, R80, R88, R64 ;  /* 0x000000585040723c */ /* 0x000fec0000041840 */
[C---:B------:R-:W-:Y:S06]  /*43e0*/  HMMA.16816.F32.BF16 R112, R32.reuse, R62, R84 ;  /* 0x0000003e2070723c */ /* 0x040fec0000041854 */
[C---:B------:R-:W-:Y:S06]  /*43f0*/  HMMA.16816.F32.BF16 R104, R32.reuse, R28, R104 ;  /* 0x0000001c2068723c */ /* 0x040fec0000041868 */
[----:B------:R-:W-:Y:S06]  /*4400*/  HMMA.16816.F32.BF16 R84, R32, R30, R108 ;  /* 0x0000001e2054723c */ /* 0x000fec000004186c */
[C---:B------:R-:W-:Y:S06]  /*4410*/  HMMA.16816.F32.BF16 R60, R40.reuse, R28, R76 ;  /* 0x0000001c283c723c */ /* 0x040fec000004184c */
[----:B------:R-:W-:Y:S01]  /*4420*/  HMMA.16816.F32.BF16 R52, R40, R30, R72 ;  /* 0x0000001e2834723c */ /* 0x000fe20000041848 */
[----:B------:R-:W3:Y:S05]  /*4430*/  LDSM.16.M88.4 R28, [R223+0x1800] ;  /* 0x00180000df1c783b */ /* 0x000eea0000000200 */
[----:B------:R-:W-:Y:S06]  /*4440*/  HMMA.16816.F32.BF16 R40, R16, R98, R56 ;  /* 0x000000621028723c */ /* 0x000fec0000041838 */
[----:B--2---:R-:W-:Y:S06]  /*4450*/  HMMA.16816.F32.BF16 R32, R8, R88, R48 ;  /* 0x000000580820723c */ /* 0x004fec0000041830 */
[----:B------:R-:W-:Y:S06]  /*4460*/  HMMA.16816.F32.BF16 R72, R68, R92, R64 ;  /* 0x0000005c4448723c */ /* 0x000fec0000041840 */
[C---:B------:R-:W-:Y:S06]  /*4470*/  HMMA.16816.F32.BF16 R56, R20.reuse, R102, R112 ;  /* 0x000000661438723c */ /* 0x040fec0000041870 */
[C---:B-1----:R-:W-:Y:S06]  /*4480*/  HMMA.16816.F32.BF16 R64, R20.reuse, R36, R104 ;  /* 0x000000241440723c */ /* 0x042fec0000041868 */
[----:B------:R-:W-:Y:S06]  /*4490*/  HMMA.16816.F32.BF16 R76, R20, R38, R84 ;  /* 0x00000026144c723c */ /* 0x000fec0000041854 */
[----:B------:R-:W-:Y:S01]  /*44a0*/  HMMA.16816.F32.BF16 R20, R80, R90, R40 ;  /* 0x0000005a5014723c */ /* 0x000fe20000041828 */
[----:B------:R-:W-:-:S04]  /*44b0*/  FMUL.FTZ R2, R72, UR32 ;  /* 0x0000002048027c20 */ /* 0x000fc80008410000 */
[----:B------:R1:W-:Y:S01]  /*44c0*/  MUFU.TANH R88, R2 ;  /* 0x0000000200587308 */ /* 0x0003e20000002400 */
[----:B------:R-:W-:Y:S01]  /*44d0*/  HMMA.16816.F32.BF16 R48, R44, R92, R32 ;  /* 0x0000005c2c30723c */ /* 0x000fe20000041820 */
[----:B------:R-:W2:Y:S05]  /*44e0*/  LDSM.16.M88.4 R32, [R220+0x9800] ;  /* 0x00980000dc20783b */ /* 0x000eaa0000000200 */
[C---:B------:R-:W-:Y:S06]  /*44f0*/  HMMA.16816.F32.BF16 R60, R24.reuse, R36, R60 ;  /* 0x00000024183c723c */ /* 0x040fec000004183c */
[----:B------:R-:W-:Y:S01]  /*4500*/  HMMA.16816.F32.BF16 R84, R24, R38, R52 ;  /* 0x000000261854723c */ /* 0x000fe20000041834 */
[----:B-1----:R-:W-:-:S05]  /*4510*/  FMUL.FTZ R2, R73, UR32 ;  /* 0x0000002049027c20 */ /* 0x002fca0008410000 */
[----:B------:R-:W-:Y:S01]  /*4520*/  HMMA.16816.F32.BF16 R24, R12, R98, R56 ;  /* 0x000000620c18723c */ /* 0x000fe20000041838 */
[----:B------:R1:W-:Y:S05]  /*4530*/  MUFU.TANH R72, R2 ;  /* 0x0000000200487308 */ /* 0x0003ea0000002400 */
[----:B------:R-:W-:Y:S06]  /*4540*/  HMMA.16816.F32.BF16 R56, R68, R94, R20 ;  /* 0x0000005e4438723c */ /* 0x000fec0000041814 */
[-C--:B---3--:R-:W-:Y:S06]  /*4550*/  HMMA.16816.F32.BF16 R52, R12, R28.reuse, R64 ;  /* 0x0000001c0c34723c */ /* 0x088fec0000041840 */
[----:B------:R-:W-:Y:S01]  /*4560*/  HMMA.16816.F32.BF16 R36, R16, R28, R60 ;  /* 0x0000001c1024723c */ /* 0x000fe2000004183c */
[----:B-1----:R-:W-:-:S04]  /*4570*/  FMUL.FTZ R2, R74, UR32 ;  /* 0x000000204a027c20 */ /* 0x002fc80008410000 */
[----:B------:R1:W3:Y:S01]  /*4580*/  MUFU.TANH R92, R2 ;  /* 0x00000002005c7308 */ /* 0x0002e20000002400 */
[----:B------:R-:W-:Y:S01]  /*4590*/  HMMA.16816.F32.BF16 R40, R8, R90, R24 ;  /* 0x0000005a0828723c */ /* 0x000fe20000041818 */
[----:B------:R-:W4:Y:S01]  /*45a0*/  LDSM.16.M88.4 R24, [R219+0x1800] ;  /* 0x00180000db18783b */ /* 0x000f220000000200 */
[----:B------:R-:W-:-:S04]  /*45b0*/  DEPBAR.LE SB0, 0x0 ;  /* 0x000080000000791a */ /* 0x000fc80000000000 */
[-C--:B------:R-:W-:Y:S06]  /*45c0*/  HMMA.16816.F32.BF16 R12, R12, R30.reuse, R76 ;  /* 0x0000001e0c0c723c */ /* 0x080fec000004184c */
[----:B------:R-:W-:Y:S01]  /*45d0*/  HMMA.16816.F32.BF16 R16, R16, R30, R84 ;  /* 0x0000001e1010723c */ /* 0x000fe20000041854 */
[----:B-1----:R-:W-:-:S05]  /*45e0*/  FMUL.FTZ R2, R75, UR32 ;  /* 0x000000204b027c20 */ /* 0x002fca0008410000 */
[----:B--2---:R-:W-:Y:S01]  /*45f0*/  HMMA.16816.F32.BF16 R36, R80, R32, R36 ;  /* 0x000000205024723c */ /* 0x004fe20000041824 */
[----:B------:R1:W-:Y:S05]  /*4600*/  MUFU.TANH R65, R2 ;  /* 0x0000000200417308 */ /* 0x0003ea0000002400 */
[----:B------:R-:W-:Y:S06]  /*4610*/  HMMA.16816.F32.BF16 R40, R44, R94, R40 ;  /* 0x0000005e2c28723c */ /* 0x000fec0000041828 */
[C---:B------:R-:W-:Y:S06]  /*4620*/  HMMA.16816.F32.BF16 R20, R8.reuse, R32, R52 ;  /* 0x000000200814723c */ /* 0x040fec0000041834 */
[----:B------:R-:W-:Y:S01]  /*4630*/  HMMA.16816.F32.BF16 R28, R8, R34, R12 ;  /* 0x00000022081c723c */ /* 0x000fe2000004180c */
[----:B-1----:R-:W-:-:S04]  /*4640*/  FMUL.FTZ R2, R48, UR32 ;  /* 0x0000002030027c20 */ /* 0x002fc80008410000 */
[----:B------:R1:W-:Y:S01]  /*4650*/  MUFU.TANH R62, R2 ;  /* 0x00000002003e7308 */ /* 0x0003e20000002400 */
[----:B----4-:R-:W-:Y:S01]  /*4660*/  HMMA.16816.F32.BF16 R36, R68, R24, R36 ;  /* 0x000000184424723c */ /* 0x010fe20000041824 */
[----:B------:R-:W-:-:S05]  /*4670*/  IMAD.U32 R8, RZ, RZ, UR24 ;  /* 0x00000018ff087e24 */ /* 0x000fca000f8e00ff */
[----:B------:R-:W-:Y:S01]  /*4680*/  FMUL.FTZ R12, R42, UR32 ;  /* 0x000000202a0c7c20 */ /* 0x000fe20008410000 */
[----:B------:R-:W-:-:S05]  /*4690*/  FMUL.FTZ R13, R43, UR32 ;  /* 0x000000202b0d7c20 */ /* 0x000fca0008410000 */
[----:B------:R-:W-:Y:S01]  /*46a0*/  HMMA.16816.F32.BF16 R20, R44, R24, R20 ;  /* 0x000000182c14723c */ /* 0x000fe20000041814 */
[----:B-1----:R-:W-:-:S04]  /*46b0*/  FMUL.FTZ R2, R49, UR32 ;  /* 0x0000002031027c20 */ /* 0x002fc80008410000 */
[----:B------:R1:W-:Y:S02]  /*46c0*/  MUFU.TANH R64, R2 ;  /* 0x0000000200407308 */ /* 0x0003e40000002400 */
[----:B-1----:R-:W-:-:S06]  /*46d0*/  FMUL.FTZ R2, R50, UR32 ;  /* 0x0000002032027c20 */ /* 0x002fcc0008410000 */
[----:B------:R1:W2:Y:S02]  /*46e0*/  MUFU.TANH R60, R2 ;  /* 0x00000002003c7308 */ /* 0x0002a40000002400 */
[----:B-1----:R-:W-:-:S06]  /*46f0*/  FMUL.FTZ R2, R51, UR32 ;  /* 0x0000002033027c20 */ /* 0x002fcc0008410000 */
[----:B------:R1:W-:Y:S02]  /*4700*/  MUFU.TANH R63, R2 ;  /* 0x00000002003f7308 */ /* 0x0003e40000002400 */
[----:B-1----:R-:W-:-:S06]  /*4710*/  FMUL.FTZ R2, R56, UR32 ;  /* 0x0000002038027c20 */ /* 0x002fcc0008410000 */
[----:B------:R1:W-:Y:S02]  /*4720*/  MUFU.TANH R61, R2 ;  /* 0x00000002003d7308 */ /* 0x0003e40000002400 */
[----:B-1----:R-:W-:-:S06]  /*4730*/  FMUL.FTZ R2, R57, UR32 ;  /* 0x0000002039027c20 */ /* 0x002fcc0008410000 */
[----:B------:R1:W-:Y:S02]  /*4740*/  MUFU.TANH R51, R2 ;  /* 0x0000000200337308 */ /* 0x0003e40000002400 */
[C---:B-1----:R-:W-:Y:S02]  /*4750*/  IMAD.IADD R2, R125.reuse, 0x1, -R3 ;  /* 0x000000017d027824 */ /* 0x042fe400078e0a03 */
[----:B------:R-:W-:Y:S01]  /*4760*/  FMUL.FTZ R3, R58, UR32 ;  /* 0x000000203a037c20 */ /* 0x000fe20008410000 */
[----:B------:R-:W-:Y:S02]  /*4770*/  IMAD.SHL.U32 R125, R125, 0x2, RZ ;  /* 0x000000027d7d7824 */ /* 0x000fe400078e00ff */
[----:B------:R-:W-:Y:S01]  /*4780*/  SHF.R.S32.HI R5, RZ, 0x1f, R2 ;  /* 0x0000001fff057819 */ /* 0x000fe20000011402 */
[----:B------:R1:W-:Y:S02]  /*4790*/  MUFU.TANH R50, R3 ;  /* 0x0000000300327308 */ /* 0x0003e40000002400 */
[----:B------:R-:W-:-:S02]  /*47a0*/  LOP3.LUT R251, R125, 0x6, RZ, 0xc0, !PT ;  /* 0x000000067dfb7812 */ /* 0x000fc400078ec0ff */
[----:B------:R-:W-:Y:S01]  /*47b0*/  LEA.HI R2, R5, R2, RZ, 0x2 ;  /* 0x0000000205027211 */ /* 0x000fe200078f10ff */
[----:B------:R-:W-:-:S03]  /*47c0*/  FMUL.FTZ R5, R40, UR32 ;  /* 0x0000002028057c20 */ /* 0x000fc60008410000 */
[----:B------:R-:W-:Y:S01]  /*47d0*/  SHF.R.S32.HI R2, RZ, 0x2, R2 ;  /* 0x00000002ff027819 */ /* 0x000fe20000011402 */
[----:B------:R4:W-:Y:S04]  /*47e0*/  MUFU.TANH R40, R12 ;  /* 0x0000000c00287308 */ /* 0x0009e80000002400 */
[----:B------:R-:W-:Y:S01]  /*47f0*/  IMAD.IADD R6, R2, 0x1, R6 ;  /* 0x0000000102067824 */ /* 0x000fe200078e0206 */
[----:B------:R-:W-:-:S03]  /*4800*/  LOP3.LUT R2, R120, R121, RZ, 0xfc, !PT ;  /* 0x0000007978027212 */ /* 0x000fc600078efcff */
[C---:B------:R-:W-:Y:S01]  /*4810*/  VIADD R9, R6.reuse, 0x8 ;  /* 0x0000000806097836 */ /* 0x040fe20000000000 */
[C---:B------:R-:W-:Y:S01]  /*4820*/  VIADDMNMX R235, R6.reuse, UR6, R8, PT ;  /* 0x0000000606eb7c46 */ /* 0x040fe2000b800108 */
[C---:B------:R-:W-:Y:S01]  /*4830*/  VIADD R10, R6.reuse, 0x40 ;  /* 0x00000040060a7836 */ /* 0x040fe20000000000 */
[----:B------:R-:W-:Y:S01]  /*4840*/  IADD3 R8, R7, 0x8, R6 ;  /* 0x0000000807087810 */ /* 0x000fe20007ffe006 */
[----:B------:R-:W-:Y:S01]  /*4850*/  VIADD R11, R6, 0x48 ;  /* 0x00000048060b7836 */ /* 0x000fe20000000000 */
[----:B------:R-:W-:Y:S01]  /*4860*/  VIADDMNMX R230, R9, UR20, RZ, !PT ;  /* 0x0000001409e67c46 */ /* 0x000fe2000f8001ff */
[----:B-1----:R-:W-:Y:S01]  /*4870*/  FMUL.FTZ R3, R59, UR32 ;  /* 0x000000203b037c20 */ /* 0x002fe20008410000 */
[----:B------:R-:W-:Y:S01]  /*4880*/  VIADDMNMX R229, R10, UR20, RZ, !PT ;  /* 0x000000140ae57c46 */ /* 0x000fe2000f8001ff */
[----:B------:R1:W5:Y:S01]  /*4890*/  MUFU.TANH R48, R5 ;  /* 0x0000000500307308 */ /* 0x0003620000002400 */
[----:B------:R-:W-:Y:S02]  /*48a0*/  VIADDMNMX R228, R11, UR20, RZ, !PT ;  /* 0x000000140be47c46 */ /* 0x000fe4000f8001ff */
[----:B------:R-:W-:-:S02]  /*48b0*/  VIMNMX R234, R8, UR24, PT ;  /* 0x0000001808ea7c48 */ /* 0x000fc4000bfe0100 */
[----:B------:R-:W-:Y:S01]  /*48c0*/  HMMA.16816.F32.BF16 R8, R80, R34, R16 ;  /* 0x000000225008723c */ /* 0x000fe20000041810 */
[C-C-:B----4-:R-:W-:Y:S02]  /*48d0*/  IADD3 R12, R7.reuse, 0x40, R6.reuse ;  /* 0x00000040070c7810 */ /* 0x150fe40007ffe006 */
[----:B------:R4:W-:Y:S01]  /*48e0*/  MUFU.TANH R49, R3 ;  /* 0x0000000300317308 */ /* 0x0009e20000002400 */
[----:B------:R-:W-:Y:S02]  /*48f0*/  IADD3 R7, R7, 0x48, R6 ;  /* 0x0000004807077810 */ /* 0x000fe40007ffe006 */
[----:B------:R-:W-:Y:S01]  /*4900*/  VIADDMNMX R231, R6, UR20, RZ, !PT ;  /* 0x0000001406e77c46 */ /* 0x000fe2000f8001ff */
[----:B------:R-:W-:Y:S01]  /*4910*/  FMUL.FTZ R6, R36, UR32 ;  /* 0x0000002024067c20 */ /* 0x000fe20008410000 */
[----:B------:R-:W-:Y:S01]  /*4920*/  VIMNMX R233, R12, UR24, PT ;  /* 0x000000180ce97c48 */ /* 0x000fe2000bfe0100 */
[----:B------:R-:W-:Y:S01]  /*4930*/  FMUL.FTZ R12, R22, UR32 ;  /* 0x00000020160c7c20 */ /* 0x000fe20008410000 */
[----:B------:R-:W-:Y:S01]  /*4940*/  VIMNMX R232, R7, UR24, PT ;  /* 0x0000001807e87c48 */ /* 0x000fe2000bfe0100 */
[----:B------:R3:W-:Y:S01]  /*4950*/  MUFU.TANH R36, R6 ;  /* 0x0000000600247308 */ /* 0x0007e20000002400 */
[----:B-1----:R-:W-:Y:S01]  /*4960*/  FMUL.FTZ R5, R41, UR32 ;  /* 0x0000002029057c20 */ /* 0x002fe20008410000 */
[----:B------:R-:W-:-:S06]  /*4970*/  FMUL.FTZ R7, R23, UR32 ;  /* 0x0000002017077c20 */ /* 0x000fcc0008410000 */
[----:B------:R1:W-:Y:S01]  /*4980*/  MUFU.TANH R42, R5 ;  /* 0x00000005002a7308 */ /* 0x0003e20000002400 */
[----:B----4-:R-:W-:-:S04]  /*4990*/  IMAD.U32 R3, RZ, RZ, UR17 ;  /* 0x00000011ff037e24 */ /* 0x010fc8000f8e00ff */
[----:B------:R-:W-:Y:S01]  /*49a0*/  IMAD R3, R3, 0x20, R251 ;  /* 0x0000002003037824 */ /* 0x000fe200078e02fb */
[----:B------:R-:W-:Y:S02]  /*49b0*/  HMMA.16816.F32.BF16 R8, R68, R26, R8 ;  /* 0x0000001a4408723c */ /* 0x000fe40000041808 */
[----:B------:R-:W-:Y:S01]  /*49c0*/  MUFU.TANH R41, R13 ;  /* 0x0000000d00297308 */ /* 0x000fe20000002400 */
[----:B---3--:R-:W-:Y:S01]  /*49d0*/  FMUL.FTZ R6, R37, UR32 ;  /* 0x0000002025067c20 */ /* 0x008fe20008410000 */
[C---:B------:R-:W-:Y:S02]  /*49e0*/  ISETP.GE.AND P3, PT, R3.reuse, R234, PT ;  /* 0x000000ea0300720c */ /* 0x040fe40003f66270 */
[C---:B------:R-:W-:Y:S02]  /*49f0*/  ISETP.GE.AND P6, PT, R3.reuse, R235, PT ;  /* 0x000000eb0300720c */ /* 0x040fe40003fc6270 */
[C---:B------:R-:W-:Y:S02]  /*4a00*/  ISETP.LT.OR P3, PT, R3.reuse, R230, P3 ;  /* 0x000000e60300720c */ /* 0x040fe40001f61670 */
[----:B------:R3:W-:Y:S01]  /*4a10*/  MUFU.TANH R34, R6 ;  /* 0x0000000600227308 */ /* 0x0007e20000002400 */
[C---:B-1----:R-:W-:Y:S01]  /*4a20*/  VIADD R5, R3.reuse, 0x1 ;  /* 0x0000000103057836 */ /* 0x042fe20000000000 */
[----:B------:R-:W-:-:S02]  /*4a30*/  ISETP.LT.OR P6, PT, R3, R231, P6 ;  /* 0x000000e70300720c */ /* 0x000fc400037c1670 */
[----:B------:R-:W-:Y:S02]  /*4a40*/  FSEL R92, R92, -INF , !P3 ;  /* 0xff8000005c5c7808 */ /* 0x000fe40005800000 */
[C---:B------:R-:W-:Y:S02]  /*4a50*/  ISETP.GE.AND P0, PT, R5.reuse, R235, PT ;  /* 0x000000eb0500720c */ /* 0x040fe40003f06270 */
[C---:B------:R-:W-:Y:S01]  /*4a60*/  ISETP.GE.AND P4, PT, R5.reuse, R234, PT ;  /* 0x000000ea0500720c */ /* 0x040fe20003f86270 */
[----:B------:R1:W-:Y:S01]  /*4a70*/  MUFU.TANH R22, R12 ;  /* 0x0000000c00167308 */ /* 0x0003e20000002400 */
[CC--:B------:R-:W-:Y:S02]  /*4a80*/  ISETP.GE.AND P5, PT, R5.reuse, R233.reuse, PT ;  /* 0x000000e90500720c */ /* 0x0c0fe40003fa6270 */
[-C--:B------:R-:W-:Y:S02]  /*4a90*/  ISETP.GE.AND P2, PT, R5, R232.reuse, PT ;  /* 0x000000e80500720c */ /* 0x080fe40003f46270 */
[----:B------:R-:W-:Y:S01]  /*4aa0*/  FSEL R56, R88, -INF , !P6 ;  /* 0xff80000058387808 */ /* 0x000fe20007000000 */
[----:B------:R-:W-:Y:S01]  /*4ab0*/  FMUL.FTZ R10, R10, UR32 ;  /* 0x000000200a0a7c20 */ /* 0x000fe20008410000 */
[C---:B------:R-:W-:Y:S01]  /*4ac0*/  ISETP.GE.AND P3, PT, R3.reuse, R232, PT ;  /* 0x000000e80300720c */ /* 0x040fe20003f66270 */
[----:B---3--:R-:W-:Y:S01]  /*4ad0*/  FMUL.FTZ R6, R38, UR32 ;  /* 0x0000002026067c20 */ /* 0x008fe20008410000 */
[----:B------:R-:W-:Y:S01]  /*4ae0*/  ISETP.GE.AND P6, PT, R3, R233, PT ;  /* 0x000000e90300720c */ /* 0x000fe20003fc6270 */
[----:B------:R-:W-:Y:S01]  /*4af0*/  FMUL.FTZ R8, R8, UR32 ;  /* 0x0000002008087c20 */ /* 0x000fe20008410000 */
[C---:B------:R-:W-:Y:S01]  /*4b00*/  ISETP.LT.OR P0, PT, R5.reuse, R231, P0 ;  /* 0x000000e70500720c */ /* 0x040fe20000701670 */
[----:B------:R3:W-:Y:S01]  /*4b10*/  MUFU.TANH R33, R6 ;  /* 0x0000000600217308 */ /* 0x0007e20000002400 */
[----:B------:R-:W-:Y:S01]  /*4b20*/  ISETP.LT.OR P4, PT, R5, R230, P4 ;  /* 0x000000e60500720c */ /* 0x000fe20002781670 */
[----:B------:R-:W-:Y:S01]  /*4b30*/  FMUL.FTZ R9, R9, UR32 ;  /* 0x0000002009097c20 */ /* 0x000fe20008410000 */
[-C--:B------:R-:W-:Y:S01]  /*4b40*/  ISETP.LT.OR P5, PT, R5, R229.reuse, P5 ;  /* 0x000000e50500720c */ /* 0x080fe20002fa1670 */
[----:B------:R-:W-:Y:S01]  /*4b50*/  FMUL.FTZ R11, R11, UR32 ;  /* 0x000000200b0b7c20 */ /* 0x000fe20008410000 */
[-C--:B------:R-:W-:Y:S01]  /*4b60*/  ISETP.LT.OR P2, PT, R5, R228.reuse, P2 ;  /* 0x000000e40500720c */ /* 0x080fe20001741670 */
[C---:B------:R-:W-:Y:S01]  /*4b70*/  VIADD R5, R3.reuse, 0x8 ;  /* 0x0000000803057836 */ /* 0x040fe20000000000 */
[C---:B------:R-:W-:Y:S01]  /*4b80*/  ISETP.LT.OR P3, PT, R3.reuse, R228, P3 ;  /* 0x000000e40300720c */ /* 0x040fe20001f61670 */
[----:B-1----:R-:W-:Y:S01]  /*4b90*/  HMMA.16816.F32.BF16 R12, R44, R26, R28 ;  /* 0x0000001a2c0c723c */ /* 0x002fe2000004181c */
[----:B------:R-:W-:Y:S01]  /*4ba0*/  ISETP.LT.OR P6, PT, R3, R229, P6 ;  /* 0x000000e50300720c */ /* 0x000fe200037c1670 */
[----:B------:R-:W-:Y:S01]  /*4bb0*/  MUFU.TANH R10, R10 ;  /* 0x0000000a000a7308 */ /* 0x000fe20000002400 */
[----:B--2---:R-:W-:-:S02]  /*4bc0*/  FSEL R25, R60, -INF , !P3 ;  /* 0xff8000003c197808 */ /* 0x004fc40005800000 */
[----:B------:R-:W-:Y:S02]  /*4bd0*/  FSEL R24, R62, -INF , !P6 ;  /* 0xff8000003e187808 */ /* 0x000fe40007000000 */
[----:B------:R-:W-:Y:S01]  /*4be0*/  FSEL R60, R72, -INF , !P0 ;  /* 0xff800000483c7808 */ /* 0x000fe20004000000 */
[----:B---3--:R-:W-:Y:S01]  /*4bf0*/  FMUL.FTZ R6, R39, UR32 ;  /* 0x0000002027067c20 */ /* 0x008fe20008410000 */
[C---:B------:R-:W-:Y:S01]  /*4c00*/  ISETP.GE.AND P1, PT, R5.reuse, R235, PT ;  /* 0x000000eb0500720c */ /* 0x040fe20003f26270 */
[----:B------:R-:W-:Y:S01]  /*4c10*/  MUFU.TANH R7, R7 ;  /* 0x0000000700077308 */ /* 0x000fe20000002400 */
[C---:B------:R-:W-:Y:S02]  /*4c20*/  ISETP.GE.AND P6, PT, R5.reuse, R234, PT ;  /* 0x000000ea0500720c */ /* 0x040fe40003fc6270 */
[C---:B------:R-:W-:Y:S02]  /*4c30*/  ISETP.GE.AND P3, PT, R5.reuse, R233, PT ;  /* 0x000000e90500720c */ /* 0x040fe40003f66270 */
[----:B------:R-:W-:-:S02]  /*4c40*/  ISETP.GE.AND P0, PT, R5, R232, PT ;  /* 0x000000e80500720c */ /* 0x000fc40003f06270 */
[C---:B------:R-:W-:Y:S01]  /*4c50*/  ISETP.LT.OR P1, PT, R5.reuse, R231, P1 ;  /* 0x000000e70500720c */ /* 0x040fe20000f21670 */
[----:B------:R1:W-:Y:S01]  /*4c60*/  MUFU.TANH R35, R6 ;  /* 0x0000000600237308 */ /* 0x0003e20000002400 */
[C---:B------:R-:W-:Y:S02]  /*4c70*/  ISETP.LT.OR P6, PT, R5.reuse, R230, P6 ;  /* 0x000000e60500720c */ /* 0x040fe400037c1670 */
[C---:B------:R-:W-:Y:S02]  /*4c80*/  ISETP.LT.OR P3, PT, R5.reuse, R229, P3 ;  /* 0x000000e50500720c */ /* 0x040fe40001f61670 */
[----:B------:R-:W-:Y:S01]  /*4c90*/  ISETP.LT.OR P0, PT, R5, R228, P0 ;  /* 0x000000e40500720c */ /* 0x000fe20000701670 */
[----:B------:R-:W-:Y:S01]  /*4ca0*/  FMUL.FTZ R5, R21, UR32 ;  /* 0x0000002015057c20 */ /* 0x000fe20008410000 */
[----:B------:R-:W-:Y:S01]  /*4cb0*/  FSEL R62, R65, -INF , !P4 ;  /* 0xff800000413e7808 */ /* 0x000fe20006000000 */
[----:B------:R-:W-:Y:S01]  /*4cc0*/  MUFU.TANH R8, R8 ;  /* 0x0000000800087308 */ /* 0x000fe20000002400 */
[----:B------:R-:W-:Y:S01]  /*4cd0*/  FSEL R18, R64, -INF , !P5 ;  /* 0xff80000040127808 */ /* 0x000fe20006800000 */
[----:B------:R-:W-:Y:S01]  /*4ce0*/  FMUL.FTZ R14, R14, UR32 ;  /* 0x000000200e0e7c20 */ /* 0x000fe20008410000 */
[----:B-----5:R-:W-:Y:S01]  /*4cf0*/  FSEL R17, R48, -INF , !P3 ;  /* 0xff80000030117808 */ /* 0x020fe20005800000 */
[----:B------:R-:W-:Y:S01]  /*4d00*/  FMUL.FTZ R12, R12, UR32 ;  /* 0x000000200c0c7c20 */ /* 0x000fe20008410000 */
[----:B------:R-:W-:Y:S01]  /*4d10*/  FSEL R21, R63, -INF , !P2 ;  /* 0xff8000003f157808 */ /* 0x000fe20005000000 */
[----:B------:R-:W-:Y:S01]  /*4d20*/  FMUL.FTZ R13, R13, UR32 ;  /* 0x000000200d0d7c20 */ /* 0x000fe20008410000 */
[----:B------:R-:W-:Y:S01]  /*4d30*/  FSEL R61, R61, -INF , !P1 ;  /* 0xff8000003d3d7808 */ /* 0x000fe20004800000 */
[----:B------:R2:W-:Y:S01]  /*4d40*/  MUFU.TANH R23, R5 ;  /* 0x0000000500177308 */ /* 0x0005e20000002400 */
[----:B-1----:R-:W-:Y:S01]  /*4d50*/  FMUL.FTZ R6, R20, UR32 ;  /* 0x0000002014067c20 */ /* 0x002fe20008410000 */
[----:B------:R-:W-:Y:S01]  /*4d60*/  FSEL R20, R40, -INF , !P0 ;  /* 0xff80000028147808 */ /* 0x000fe20004000000 */
[----:B------:R-:W-:Y:S01]  /*4d70*/  FMUL.FTZ R15, R15, UR32 ;  /* 0x000000200f0f7c20 */ /* 0x000fe20008410000 */
[----:B------:R-:W-:-:S04]  /*4d80*/  FSEL R63, R50, -INF , !P6 ;  /* 0xff800000323f7808 */ /* 0x000fc80007000000 */
[----:B------:R1:W3:Y:S08]  /*4d90*/  MUFU.TANH R32, R6 ;  /* 0x0000000600207308 */ /* 0x0002f00000002400 */
[----:B------:R-:W4:Y:S01]  /*4da0*/  MUFU.TANH R14, R14 ;  /* 0x0000000e000e7308 */ /* 0x000f220000002400 */
[----:B--2---:R-:W-:-:S05]  /*4db0*/  VIADD R5, R3, 0x10 ;  /* 0x0000001003057836 */ /* 0x004fca0000000000 */
[C---:B------:R-:W-:Y:S02]  /*4dc0*/  ISETP.GE.AND P5, PT, R5.reuse, R235, PT ;  /* 0x000000eb0500720c */ /* 0x040fe40003fa6270 */
[----:B------:R-:W-:Y:S01]  /*4dd0*/  ISETP.GE.AND P3, PT, R5, R234, PT ;  /* 0x000000ea0500720c */ /* 0x000fe20003f66270 */
[----:B-1----:R-:W-:Y:S01]  /*4de0*/  VIADD R6, R3, 0x9 ;  /* 0x0000000903067836 */ /* 0x002fe20000000000 */
[C---:B------:R-:W-:Y:S01]  /*4df0*/  ISETP.GE.AND P0, PT, R5.reuse, R233, PT ;  /* 0x000000e90500720c */ /* 0x040fe20003f06270 */
[----:B------:R-:W-:Y:S01]  /*4e00*/  MUFU.TANH R9, R9 ;  /* 0x0000000900097308 */ /* 0x000fe20000002400 */
[C---:B------:R-:W-:Y:S02]  /*4e10*/  ISETP.LT.OR P5, PT, R5.reuse, R231, P5 ;  /* 0x000000e70500720c */ /* 0x040fe40002fa1670 */
[----:B------:R-:W-:Y:S02]  /*4e20*/  ISETP.GE.AND P4, PT, R6, R235, PT ;  /* 0x000000eb0600720c */ /* 0x000fe40003f86270 */
[----:B------:R-:W-:-:S02]  /*4e30*/  ISETP.LT.OR P3, PT, R5, R230, P3 ;  /* 0x000000e60500720c */ /* 0x000fc40001f61670 */
[C---:B------:R-:W-:Y:S01]  /*4e40*/  ISETP.LT.OR P4, PT, R6.reuse, R231, P4 ;  /* 0x000000e70600720c */ /* 0x040fe20002781670 */
[----:B------:R-:W-:Y:S01]  /*4e50*/  MUFU.TANH R11, R11 ;  /* 0x0000000b000b7308 */ /* 0x000fe20000002400 */
[----:B------:R-:W-:Y:S02]  /*4e60*/  ISETP.LT.OR P0, PT, R5, R229, P0 ;  /* 0x000000e50500720c */ /* 0x000fe40000701670 */
[----:B------:R-:W-:Y:S02]  /*4e70*/  FSEL R30, R51, -INF , !P4 ;  /* 0xff800000331e7808 */ /* 0x000fe40006000000 */
[C---:B------:R-:W-:Y:S02]  /*4e80*/  ISETP.GE.AND P4, PT, R5.reuse, R232, PT ;  /* 0x000000e80500720c */ /* 0x040fe40003f86270 */
[C---:B------:R-:W-:Y:S01]  /*4e90*/  ISETP.GE.AND P2, PT, R6.reuse, R234, PT ;  /* 0x000000ea0600720c */ /* 0x040fe20003f46270 */
[----:B------:R-:W1:Y:S01]  /*4ea0*/  MUFU.TANH R12, R12 ;  /* 0x0000000c000c7308 */ /* 0x000e620000002400 */
[----:B------:R-:W-:Y:S01]  /*4eb0*/  ISETP.LT.OR P4, PT, R5, R228, P4 ;  /* 0x000000e40500720c */ /* 0x000fe20002781670 */
[----:B------:R-:W-:Y:S01]  /*4ec0*/  VIADD R5, R3, 0x18 ;  /* 0x0000001803057836 */ /* 0x000fe20000000000 */
[----:B------:R-:W-:-:S02]  /*4ed0*/  ISETP.GE.AND P1, PT, R6, R233, PT ;  /* 0x000000e90600720c */ /* 0x000fc40003f26270 */
[----:B------:R-:W-:Y:S02]  /*4ee0*/  ISETP.GE.AND P6, PT, R6, R232, PT ;  /* 0x000000e80600720c */ /* 0x000fe40003fc6270 */
[----:B---3--:R-:W-:Y:S01]  /*4ef0*/  FSEL R27, R32, -INF , !P0 ;  /* 0xff800000201b7808 */ /* 0x008fe20004000000 */
[----:B------:R-:W2:Y:S01]  /*4f00*/  MUFU.TANH R13, R13 ;  /* 0x0000000d000d7308 */ /* 0x000ea20000002400 */
[C---:B------:R-:W-:Y:S02]  /*4f10*/  ISETP.LT.OR P2, PT, R6.reuse, R230, P2 ;  /* 0x000000e60600720c */ /* 0x040fe40001741670 */
[C---:B------:R-:W-:Y:S02]  /*4f20*/  ISETP.LT.OR P1, PT, R6.reuse, R229, P1 ;  /* 0x000000e50600720c */ /* 0x040fe40000f21670 */
[----:B------:R-:W-:Y:S01]  /*4f30*/  ISETP.LT.OR P6, PT, R6, R228, P6 ;  /* 0x000000e40600720c */ /* 0x000fe200037c1670 */
[----:B------:R-:W-:Y:S01]  /*4f40*/  VIADD R6, R3, 0x11 ;  /* 0x0000001103067836 */ /* 0x000fe20000000000 */
[----:B------:R-:W-:Y:S01]  /*4f50*/  ISETP.GE.AND P0, PT, R5, R234, PT ;  /* 0x000000ea0500720c */ /* 0x000fe20003f06270 */
[----:B------:R-:W3:Y:S01]  /*4f60*/  MUFU.TANH R15, R15 ;  /* 0x0000000f000f7308 */ /* 0x000ee20000002400 */
[----:B------:R-:W-:Y:S01]  /*4f70*/  FSEL R31, R49, -INF , !P2 ;  /* 0xff800000311f7808 */ /* 0x000fe20005000000 */
[----:B------:R-:W-:Y:S01]  /*4f80*/  VIADD R3, R3, 0x19 ;  /* 0x0000001903037836 */ /* 0x000fe20000000000 */
[----:B------:R-:W-:Y:S01]  /*4f90*/  BAR.SYNC.DEFER_BLOCKING 0x0 ;  /* 0x0000000000007b1d */ /* 0x000fe20000010000 */
[----:B------:R-:W-:-:S02]  /*4fa0*/  ISETP.LT.OR P0, PT, R5, R230, P0 ;  /* 0x000000e60500720c */ /* 0x000fc40000701670 */
[-C--:B------:R-:W-:Y:S02]  /*4fb0*/  ISETP.GE.AND P2, PT, R6, R235.reuse, PT ;  /* 0x000000eb0600720c */ /* 0x080fe40003f46270 */
        /* <DEDUP_REMOVED lines=9> */
[----:B------:R-:W-:Y:S02]  /*5050*/  PLOP3.LUT P0, PT, PT, PT, UP0, 0x80, 0x0 ;  /* 0x000000000000781c */ /* 0x000fe40003f0f008 */
[----:B------:R-:W-:-:S02]  /*5060*/  ISETP.LT.OR P2, PT, R6, R231, P2 ;  /* 0x000000e70600720c */ /* 0x000fc40001741670 */
[C---:B------:R-:W-:Y:S02]  /*5070*/  ISETP.LT.OR P6, PT, R6.reuse, R230, P6 ;  /* 0x000000e60600720c */ /* 0x040fe400037c1670 */
[C---:B------:R-:W-:Y:S02]  /*5080*/  ISETP.LT.OR P5, PT, R6.reuse, R229, P5 ;  /* 0x000000e50600720c */ /* 0x040fe40002fa1670 */
[----:B------:R-:W-:Y:S02]  /*5090*/  ISETP.LT.OR P3, PT, R6, R228, P3 ;  /* 0x000000e40600720c */ /* 0x000fe40001f61670 */
[----:B------:R-:W-:Y:S02]  /*50a0*/  ISETP.LT.OR P1, PT, R5, R231, P1 ;  /* 0x000000e70500720c */ /* 0x000fe40000f21670 */
[----:B------:R-:W-:Y:S02]  /*50b0*/  FSEL R130, R34, -INF , !P2 ;  /* 0xff80000022827808 */ /* 0x000fe40005000000 */
[----:B------:R-:W-:-:S02]  /*50c0*/  FSEL R29, R22, -INF , !P4 ;  /* 0xff800000161d7808 */ /* 0x000fc40006000000 */
        /* <DEDUP_REMOVED lines=9> */
[----:B------:R-:W-:Y:S02]  /*5160*/  ISETP.GE.AND P1, PT, R3, R232, PT ;  /* 0x000000e80300720c */ /* 0x000fe40003f26270 */
[C---:B------:R-:W-:Y:S02]  /*5170*/  ISETP.LT.OR P2, PT, R5.reuse, R228, P2 ;  /* 0x000000e40500720c */ /* 0x040fe40001741670 */
[----:B------:R-:W-:-:S02]  /*5180*/  ISETP.LT.OR P4, PT, R5, R229, P4 ;  /* 0x000000e50500720c */ /* 0x000fc40002781670 */
[C---:B------:R-:W-:Y:S02]  /*5190*/  ISETP.LT.OR P6, PT, R3.reuse, R231, P6 ;  /* 0x000000e70300720c */ /* 0x040fe400037c1670 */
[C---:B------:R-:W-:Y:S02]  /*51a0*/  ISETP.LT.OR P5, PT, R3.reuse, R230, P5 ;  /* 0x000000e60300720c */ /* 0x040fe40002fa1670 */
[C---:B------:R-:W-:Y:S02]  /*51b0*/  ISETP.LT.OR P3, PT, R3.reuse, R229, P3 ;  /* 0x000000e50300720c */ /* 0x040fe40001f61670 */
[----:B------:R-:W-:Y:S02]  /*51c0*/  ISETP.LT.OR P1, PT, R3, R228, P1 ;  /* 0x000000e40300720c */ /* 0x000fe40000f21670 */
[----:B----4-:R-:W-:Y:S02]  /*51d0*/  FSEL R26, R14, -INF , !P2 ;  /* 0xff8000000e1a7808 */ /* 0x010fe40005000000 */
[----:B-1----:R-:W-:-:S02]  /*51e0*/  FSEL R22, R12, -INF , !P4 ;  /* 0xff8000000c167808 */ /* 0x002fc40006000000 */
[----:B------:R-:W-:Y:S02]  /*51f0*/  FSEL R128, R9, -INF , !P6 ;  /* 0xff80000009807808 */ /* 0x000fe40007000000 */
[----:B------:R-:W-:Y:S02]  /*5200*/  FSEL R139, R11, -INF , !P5 ;  /* 0xff8000000b8b7808 */ /* 0x000fe40006800000 */
[----:B--2---:R-:W-:Y:S02]  /*5210*/  FSEL R14, R13, -INF , !P3 ;  /* 0xff8000000d0e7808 */ /* 0x004fe40005800000 */
[----:B---3--:R-:W-:Y:S01]  /*5220*/  FSEL R15, R15, -INF , !P1 ;  /* 0xff8000000f0f7808 */ /* 0x008fe20004800000 */
        /* <DEDUP_REMOVED lines=46> */
.L_x_2663:
[----:B------:R-:W-:Y:S05]  /*5510*/  BSYNC B0 ;  /* 0x0000000000007941 */ /* 0x000fea0003800000 */
.L_x_2662:
[----:B------:R-:W0:Y:S02]  /*5520*/  LDGDEPBAR ;  /* 0x00000000000079af */ /* 0x000e240000000000 */
.L_x_2661:
        /* <DEDUP_REMOVED lines=101> */
[----:B------:R-:W-:Y:S01]  /*5b80*/  LDSM.16.MT88.4 R20, [R217+0xa800] ;  /* 0x00a80000d914783b */ /* 0x000fe20000004200 */
[----:B---3--:R-:W-:Y:S01]  /*5b90*/  F2FP.BF16.F32.PACK_AB R124, R240, R239 ;  /* 0x000000eff07c723e */ /* 0x008fe200000010ff */
[----:B------:R1:W-:Y:S01]  /*5ba0*/  MUFU.EX2 R242, R9 ;  /* 0x0000000900f27308 */ /* 0x0003e20000000800 */
[C---:B------:R-:W-:Y:S06]  /*5bb0*/  HMMA.16816.F32.BF16 R56, R4.reuse, R32, RZ ;  /* 0x000000200438723c */ /* 0x040fec00000418ff */
[C---:B------:R-:W-:Y:S01]  /*5bc0*/  HMMA.16816.F32.BF16 R72, R4.reuse, R52, RZ ;  /* 0x000000340448723c */ /* 0x040fe200000418ff */
[----:B------:R3:W4:Y:S05]  /*5bd0*/  MUFU.EX2 R241, R8 ;  /* 0x0000000800f17308 */ /* 0x00072a0000000800 */
[C---:B------:R-:W-:Y:S01]  /*5be0*/  HMMA.16816.F32.BF16 R88, R4.reuse, R48, RZ ;  /* 0x000000300458723c */ /* 0x040fe200000418ff */
[----:B-1----:R-:W1:Y:S05]  /*5bf0*/  SHFL.BFLY PT, R9, R0, 0x1, 0x1f ;  /* 0x0c201f0000097f89 */ /* 0x002e6a00000e0000 */
[----:B------:R-:W-:Y:S01]  /*5c00*/  HMMA.16816.F32.BF16 R104, R4, R64, RZ ;  /* 0x000000400468723c */ /* 0x000fe200000418ff */
[----:B---3--:R-:W-:-:S05]  /*5c10*/  FFMA.FTZ R8, R29, UR17, -R3 ;  /* 0x000000111d087c23 */ /* 0x008fca0008010803 */
[C---:B--2---:R-:W-:Y:S01]  /*5c20*/  HMMA.16816.F32.BF16 R120, R4.reuse, R16, RZ ;  /* 0x000000100478723c */ /* 0x044fe200000418ff */
[----:B----4-:R-:W-:Y:S01]  /*5c30*/  F2FP.BF16.F32.PACK_AB R126, R241, R242 ;  /* 0x000000f2f17e723e */ /* 0x010fe200000010ff */
        /* <DEDUP_REMOVED lines=18> */
[----:B------:R-:W-:Y:S01]  /*5d60*/  LDSM.16.MT88.4 R24, [R213+0xb800] ;  /* 0x00b80000d518783b */ /* 0x000fe20000004200 */
[----:B---3--:R-:W-:-:S03]  /*5d70*/  F2FP.BF16.F32.PACK_AB R125, R236, R211 ;  /* 0x000000d3ec7d723e */ /* 0x008fc600000010ff */
[----:B------:R1:W-:Y:S01]  /*5d80*/  MUFU.EX2 R237, R8 ;  /* 0x0000000800ed7308 */ /* 0x0003e20000000800 */
[----:B------:R-:W-:Y:S01]  /*5d90*/  F2FP.BF16.F32.PACK_AB R4, R207, R210 ;  /* 0x000000d2cf04723e */ /* 0x000fe200000010ff */
[----:B------:R-:W2:Y:S06]  /*5da0*/  LDSM.16.MT88.4 R12, [R218+0xa800] ;  /* 0x00a80000da0c783b */ /* 0x000eac0000004200 */
[----:B------:R3:W4:Y:S01]  /*5db0*/  MUFU.EX2 R238, R3 ;  /* 0x0000000300ee7308 */ /* 0x0007220000000800 */
[----:B-1----:R-:W-:-:S05]  /*5dc0*/  FMUL.FTZ R8, R135, UR17 ;  /* 0x0000001187087c20 */ /* 0x002fca0008410000 */
[----:B------:R-:W-:Y:S01]  /*5dd0*/  FSEL R0, R8, RZ, P1 ;  /* 0x000000ff08007208 */ /* 0x000fe20000800000 */
[----:B---3--:R-:W-:Y:S01]  /*5de0*/  FFMA.FTZ R3, R30, UR17, -R2 ;  /* 0x000000111e037c23 */ /* 0x008fe20008010802 */
[----:B----4-:R-:W-:-:S03]  /*5df0*/  F2FP.BF16.F32.PACK_AB R127, R238, R237 ;  /* 0x000000edee7f723e */ /* 0x010fc600000010ff */
[----:B------:R1:W3:Y:S04]  /*5e00*/  MUFU.EX2 R209, R3 ;  /* 0x0000000300d17308 */ /* 0x0002e80000000800 */
[C---:B------:R-:W-:Y:S06]  /*5e10*/  HMMA.16816.F32.BF16 R144, R124.reuse, R156, R144 ;  /* 0x0000009c7c90723c */ /* 0x040fec0000041890 */
[C---:B------:R-:W-:Y:S06]  /*5e20*/  HMMA.16816.F32.BF16 R160, R124.reuse, R172, R160 ;  /* 0x000000ac7ca0723c */ /* 0x040fec00000418a0 */
[----:B--2---:R-:W-:Y:S01]  /*5e30*/  HMMA.16816.F32.BF16 R40, R124, R12, R40 ;  /* 0x0000000c7c28723c */ /* 0x004fe20000041828 */
[----:B-1----:R-:W-:Y:S01]  /*5e40*/  FFMA.FTZ R3, R92, UR17, -R0 ;  /* 0x000000115c037c23 */ /* 0x002fe20008010800 */
        /* <DEDUP_REMOVED lines=157> */
[C---:B------:R-:W-:Y:S02]  /*6820*/  ISETP.GE.AND P4, PT, R0.reuse, R235, PT ;  /* 0x000000eb0000720c */ /* 0x040fe40003f86270 */
[----:B------:R-:W-:Y:S01]  /*6830*/  @!PT LDS RZ, [RZ] ;  /* 0x00000000fffff984 */ /* 0x000fe20000000800 */
[----:B------:R-:W-:Y:S01]  /*6840*/  @!PT LDS RZ, [RZ] ;  /* 0x00000000fffff984 */ /* 0x000fe20000000800 */
[----:B------:R-:W-:Y:S01]  /*6850*/  @!PT LDS RZ, [RZ] ;  /* 0x00000000fffff984 */ /* 0x000fe20000000800 */
[----:B------:R2:W-:Y:S01]  /*6860*/  @!P2 LDGSTS.E.BYPASS.LTC128B.128 [R227+0xb800], desc[UR22][R4.64+0x80] ;  /* 0x0b80008004e3afae */ /* 0x0005e2000b901d56 */
[C---:B------:R-:W-:Y:S02]  /*6870*/  ISETP.GE.AND P1, PT, R0.reuse, R234, PT ;  /* 0x000000ea0000720c */ /* 0x040fe40003f26270 */
[C---:B------:R-:W-:Y:S01]  /*6880*/  ISETP.GE.AND P0, PT, R0.reuse, R233, PT ;  /* 0x000000e90000720c */ /* 0x040fe20003f06270 */
[----:B------:R-:W-:Y:S01]  /*6890*/  LDSM.16.M88.4 R28, [R212+0x8000] ;  /* 0x00800000d41c783b */ /* 0x000fe20000000200 */
[C---:B------:R-:W-:Y:S02]  /*68a0*/  ISETP.LT.OR P4, PT, R0.reuse, R231, P4 ;  /* 0x000000e70000720c */ /* 0x040fe40002781670 */
[C---:B------:R-:W-:Y:S01]  /*68b0*/  ISETP.LT.OR P1, PT, R0.reuse, R230, P1 ;  /* 0x000000e60000720c */ /* 0x040fe20000f21670 */
[----:B------:R-:W-:Y:S01]  /*68c0*/  LDSM.16.M88.4 R24, [R212+0x8800] ;  /* 0x00880000d418783b */ /* 0x000fe20000000200 */
[----:B------:R-:W-:-:S02]  /*68d0*/  ISETP.LT.OR P0, PT, R0, R229, P0 ;  /* 0x000000e50000720c */ /* 0x000fc40000701670 */
[----:B------:R-:W-:Y:S01]  /*68e0*/  ISETP.GE.AND P5, PT, R2, R235, PT ;  /* 0x000000eb0200720c */ /* 0x000fe20003fa6270 */
[----:B------:R-:W-:Y:S01]  /*68f0*/  LDSM.16.M88.4 R32, [R223] ;  /* 0x00000000df20783b */ /* 0x000fe20000000200 */
[----:B------:R-:W-:Y:S02]  /*6900*/  ISETP.GE.AND P6, PT, R0, R232, PT ;  /* 0x000000e80000720c */ /* 0x000fe40003fc6270 */
[----:B------:R-:W-:Y:S01]  /*6910*/  ISETP.LT.OR P5, PT, R2, R231, P5 ;  /* 0x000000e70200720c */ /* 0x000fe20002fa1670 */
        /* <DEDUP_REMOVED lines=13> */
[C---:B------:R-:W-:Y:S01]  /*69f0*/  HMMA.16816.F32.BF16 R192, R4.reuse, R30, RZ ;  /* 0x0000001e04c0723c */ /* 0x040fe200000418ff */
[----:B------:R-:W1:Y:S05]  /*6a00*/  LDSM.16.M88.4 R28, [R220+0x8000] ;  /* 0x00800000dc1c783b */ /* 0x000e6a0000000200 */
[----:B------:R-:W-:Y:S01]  /*6a10*/  HMMA.16816.F32.BF16 R184, R4, R26, RZ ;  /* 0x0000001a04b8723c */ /* 0x000fe200000418ff */
[----:B------:R-:W2:Y:S05]  /*6a20*/  LDSM.16.M88.4 R4, [R222] ;  /* 0x00000000de04783b */ /* 0x000eaa0000000200 */
[C---:B------:R-:W-:Y:S06]  /*6a30*/  HMMA.16816.F32.BF16 R200, R8.reuse, R24, RZ ;  /* 0x0000001808c8723c */ /* 0x040fec00000418ff */
[----:B------:R-:W-:Y:S01]  /*6a40*/  HMMA.16816.F32.BF16 R208, R8, R26, RZ ;  /* 0x0000001a08d0723c */ /* 0x000fe200000418ff */
[----:B------:R-:W-:Y:S04]  /*6a50*/  LDSM.16.M88.4 R8, [R221+0x2000] ;  /* 0x00200000dd08783b */ /* 0x000fe80000000200 */
[----:B------:R-:W4:Y:S01]  /*6a60*/  LDSM.16.M88.4 R24, [R219] ;  /* 0x00000000db18783b */ /* 0x000f220000000200 */
[C---:B------:R-:W-:Y:S06]  /*6a70*/  HMMA.16816.F32.BF16 R240, R12.reuse, R32, R196 ;  /* 0x000000200cf0723c */ /* 0x040fec00000418c4 */
[C---:B------:R-:W-:Y:S06]  /*6a80*/  HMMA.16816.F32.BF16 R236, R12.reuse, R140, R188 ;  /* 0x0000008c0cec723c */ /* 0x040fec00000418bc */
[C---:B------:R-:W-:Y:S06]  /*6a90*/  HMMA.16816.F32.BF16 R196, R12.reuse, R34, R192 ;  /* 0x000000220cc4723c */ /* 0x040fec00000418c0 */
[----:B------:R-:W-:Y:S01]  /*6aa0*/  HMMA.16816.F32.BF16 R184, R12, R142, R184 ;  /* 0x0000008e0cb8723c */ /* 0x000fe200000418b8 */
[----:B------:R-:W-:Y:S05]  /*6ab0*/  LDSM.16.M88.4 R12, [R221] ;  /* 0x00000000dd0c783b */ /* 0x000fea0000000200 */
[C---:B---3--:R-:W-:Y:S06]  /*6ac0*/  HMMA.16816.F32.BF16 R188, R20.reuse, R32, R204 ;  /* 0x0000002014bc723c */ /* 0x048fec00000418cc */
[C---:B------:R-:W-:Y:S01]  /*6ad0*/  HMMA.16816.F32.BF16 R32, R20.reuse, R34, R180 ;  /* 0x000000221420723c */ /* 0x040fe200000418b4 */
[----:B------:R-:W3:Y:S05]  /*6ae0*/  LDSM.16.M88.4 R180, [R219+0x800] ;  /* 0x00080000dbb4783b */ /* 0x000eea0000000200 */
[C---:B------:R-:W-:Y:S06]  /*6af0*/  HMMA.16816.F32.BF16 R200, R20.reuse, R140, R200 ;  /* 0x0000008c14c8723c */ /* 0x040fec00000418c8 */
[----:B------:R-:W-:Y:S06]  /*6b00*/  HMMA.16816.F32.BF16 R192, R20, R142, R208 ;  /* 0x0000008e14c0723c */ /* 0x000fec00000418d0 */
        /* <DEDUP_REMOVED lines=9> */
[C---:B------:R-:W-:Y:S06]  /*6ba0*/  HMMA.16816.F32.BF16 R200, R4.reuse, R176, R200 ;  /* 0x000000b004c8723c */ /* 0x040fec00000418c8 */
[----:B------:R-:W-:Y:S01]  /*6bb0*/  HMMA.16816.F32.BF16 R176, R4, R178, R192 ;  /* 0x000000b204b0723c */ /* 0x000fe200000418c0 */
[----:B------:R-:W1:Y:S05]  /*6bc0*/  LDSM.16.M88.4 R4, [R214+0x6000] ;  /* 0x00600000d604783b */ /* 0x000e6a0000000200 */
[C---:B----4-:R-:W-:Y:S06]  /*6bd0*/  HMMA.16816.F32.BF16 R192, R8.reuse, R24, R204 ;  /* 0x0000001808c0723c */ /* 0x050fec00000418cc */
[C---:B------:R-:W-:Y:S06]  /*6be0*/  HMMA.16816.F32.BF16 R204, R8.reuse, R26, R196 ;  /* 0x0000001a08cc723c */ /* 0x040fec00000418c4 */
[C---:B---3--:R-:W-:Y:S06]  /*6bf0*/  HMMA.16816.F32.BF16 R208, R8.reuse, R180, R208 ;  /* 0x000000b408d0723c */ /* 0x048fec00000418d0 */
[----:B------:R-:W-:Y:S01]  /*6c00*/  HMMA.16816.F32.BF16 R196, R8, R182, R16 ;  /* 0x000000b608c4723c */ /* 0x000fe20000041810 */
[----:B------:R-:W-:Y:S05]  /*6c10*/  LDSM.16.M88.4 R16, [R225] ;  /* 0x00000000e110783b */ /* 0x000fea0000000200 */
[C---:B------:R-:W-:Y:S06]  /*6c20*/  HMMA.16816.F32.BF16 R8, R12.reuse, R24, R140 ;  /* 0x000000180c08723c */ /* 0x040fec000004188c */
[----:B------:R-:W-:Y:S01]  /*6c30*/  HMMA.16816.F32.BF16 R188, R12, R26, R20 ;  /* 0x0000001a0cbc723c */ /* 0x000fe20000041814 */
[----:B------:R-:W2:Y:S04]  /*6c40*/  LDSM.16.M88.4 R24, [R216+0x4000] ;  /* 0x00400000d818783b */ /* 0x000ea80000000200 */
[----:B------:R-:W3:Y:S01]  /*6c50*/  LDSM.16.M88.4 R20, [R216+0x6000] ;  /* 0x00600000d814783b */ /* 0x000ee20000000200 */
[----:B-1----:R-:W-:Y:S06]  /*6c60*/  HMMA.16816.F32.BF16 R140, R4, R32, R192 ;  /* 0x00000020048c723c */ /* 0x002fec00000418c0 */
[----:B------:R-:W-:Y:S06]  /*6c70*/  HMMA.16816.F32.BF16 R240, R12, R180, R200 ;  /* 0x000000b40cf0723c */ /* 0x000fec00000418c8 */
[----:B------:R-:W-:Y:S06]  /*6c80*/  HMMA.16816.F32.BF16 R8, R28, R32, R8 ;  /* 0x000000201c08723c */ /* 0x000fec0000041808 */
[----:B------:R-:W-:Y:S01]  /*6c90*/  HMMA.16816.F32.BF16 R236, R12, R182, R176 ;  /* 0x000000b60cec723c */ /* 0x000fe200000418b0 */
[----:B------:R-:W-:Y:S04]  /*6ca0*/  LDSM.16.M88.4 R176, [R220+0x9000] ;  /* 0x00900000dcb0783b */ /* 0x000fe80000000200 */
[----:B------:R-:W1:Y:S01]  /*6cb0*/  LDSM.16.M88.4 R12, [R222+0x4000] ;  /* 0x00400000de0c783b */ /* 0x000e620000000200 */
[C---:B------:R-:W-:Y:S06]  /*6cc0*/  HMMA.16816.F32.BF16 R192, R4.reuse, R34, R204 ;  /* 0x0000002204c0723c */ /* 0x040fec00000418cc */
[C---:B------:R-:W-:Y:S06]  /*6cd0*/  HMMA.16816.F32.BF16 R208, R4.reuse, R184, R208 ;  /* 0x000000b804d0723c */ /* 0x040fec00000418d0 */
[----:B------:R-:W-:Y:S01]  /*6ce0*/  HMMA.16816.F32.BF16 R244, R4, R186, R196 ;  /* 0x000000ba04f4723c */ /* 0x000fe200000418c4 */
[----:B------:R-:W4:Y:S05]  /*6cf0*/  LDSM.16.M88.4 R4, [R222+0x6000] ;  /* 0x00600000de04783b */ /* 0x000f2a0000000200 */
[----:B------:R-:W-:Y:S01]  /*6d00*/  HMMA.16816.F32.BF16 R180, R28, R34, R188 ;  /* 0x000000221cb4723c */ /* 0x000fe200000418bc */
[----:B------:R-:W-:Y:S05]  /*6d10*/  LDSM.16.M88.4 R32, [R219+0x1000] ;  /* 0x00100000db20783b */ /* 0x000fea0000000200 */
[-C--:B--2---:R-:W-:Y:S01]  /*6d20*/  HMMA.16816.F32.BF16 R188, R24, R16.reuse, R8 ;  /* 0x0000001018bc723c */ /* 0x084fe20000041808 */
[----:B------:R-:W2:Y:S05]  /*6d30*/  LDSM.16.M88.4 R8, [R221+0x4000] ;  /* 0x00400000dd08783b */ /* 0x000eaa0000000200 */
[C---:B---3--:R-:W-:Y:S06]  /*6d40*/  HMMA.16816.F32.BF16 R140, R20.reuse, R16, R140 ;  /* 0x00000010148c723c */ /* 0x048fec000004188c */
[-C--:B------:R-:W-:Y:S06]  /*6d50*/  HMMA.16816.F32.BF16 R200, R20, R18.reuse, R192 ;  /* 0x0000001214c8723c */ /* 0x080fec00000418c0 */
[----:B------:R-:W-:Y:S01]  /*6d60*/  HMMA.16816.F32.BF16 R196, R24, R18, R180 ;  /* 0x0000001218c4723c */ /* 0x000fe200000418b4 */
[----:B------:R-:W3:Y:S05]  /*6d70*/  LDSM.16.M88.4 R16, [R221+0x6000] ;  /* 0x00600000dd10783b */ /* 0x000eea0000000200 */
[-C--:B-1----:R-:W-:Y:S06]  /*6d80*/  HMMA.16816.F32.BF16 R188, R12, R176.reuse, R188 ;  /* 0x000000b00cbc723c */ /* 0x082fec00000418bc */
[----:B----4-:R-:W-:Y:S01]  /*6d90*/  HMMA.16816.F32.BF16 R180, R4, R176, R140 ;  /* 0x000000b004b4723c */ /* 0x010fe2000004188c */
[----:B------:R-:W1:Y:S05]  /*6da0*/  LDSM.16.M88.4 R140, [R224] ;  /* 0x00000000e08c783b */ /* 0x000e6a0000000200 */
[----:B------:R-:W-:-:S12]  /*6db0*/  HMMA.16816.F32.BF16 R204, R28, R186, R236 ;  /* 0x000000ba1ccc723c */ /* 0x000fd800000418ec */
[----:B--2---:R-:W-:Y:S06]  /*6dc0*/  HMMA.16816.F32.BF16 R192, R8, R32, R188 ;  /* 0x0000002008c0723c */ /* 0x004fec00000418bc */
[----:B------:R-:W-:Y:S01]  /*6dd0*/  HMMA.16816.F32.BF16 R188, R28, R184, R240 ;  /* 0x000000b81cbc723c */ /* 0x000fe200000418f0 */
[----:B------:R-:W2:Y:S05]  /*6de0*/  LDSM.16.M88.4 R28, [R220+0x9800] ;  /* 0x00980000dc1c783b */ /* 0x000eaa0000000200 */
[----:B---3--:R-:W-:Y:S06]  /*6df0*/  HMMA.16816.F32.BF16 R184, R16, R32, R180 ;  /* 0x0000002010b8723c */ /* 0x008fec00000418b4 */
[-C--:B------:R-:W-:Y:S06]  /*6e00*/  HMMA.16816.F32.BF16 R180, R12, R178.reuse, R196 ;  /* 0x000000b20cb4723c */ /* 0x080fec00000418c4 */
[----:B------:R-:W-:Y:S01]  /*6e10*/  HMMA.16816.F32.BF16 R176, R4, R178, R200 ;  /* 0x000000b204b0723c */ /* 0x000fe200000418c8 */
[----:B------:R-:W-:Y:S01]  /*6e20*/  FMUL.FTZ R192, R192, UR32 ;  /* 0x00000020c0c07c20 */ /* 0x000fe20008410000 */
[----:B------:R-:W-:Y:S01]  /*6e30*/  FMUL.FTZ R193, R193, UR32 ;  /* 0x00000020c1c17c20 */ /* 0x000fe20008410000 */
[----:B------:R-:W-:Y:S01]  /*6e40*/  FMUL.FTZ R194, R194, UR32 ;  /* 0x00000020c2c27c20 */ /* 0x000fe20008410000 */
[----:B------:R-:W-:Y:S01]  /*6e50*/  FMUL.FTZ R195, R195, UR32 ;  /* 0x00000020c3c37c20 */ /* 0x000fe20008410000 */
[----:B------:R-:W-:Y:S01]  /*6e60*/  MUFU.TANH R139, R192 ;  /* 0x000000c0008b7308 */ /* 0x000fe20000002400 */
[-C--:B-1----:R-:W-:Y:S06]  /*6e70*/  HMMA.16816.F32.BF16 R188, R24, R140.reuse, R188 ;  /* 0x0000008c18bc723c */ /* 0x082fec00000418bc */
[----:B------:R-:W-:Y:S01]  /*6e80*/  HMMA.16816.F32.BF16 R200, R20, R140, R208 ;  /* 0x0000008c14c8723c */ /* 0x000fe200000418d0 */
[----:B------:R-:W-:Y:S01]  /*6e90*/  MUFU.TANH R236, R193 ;  /* 0x000000c100ec7308 */ /* 0x000fe20000002400 */
[----:B------:R-:W-:Y:S01]  /*6ea0*/  FMUL.FTZ R184, R184, UR32 ;  /* 0x00000020b8b87c20 */ /* 0x000fe20008410000 */
[----:B------:R-:W-:Y:S01]  /*6eb0*/  FMUL.FTZ R185, R185, UR32 ;  /* 0x00000020b9b97c20 */ /* 0x000fe20008410000 */
[----:B------:R-:W-:Y:S01]  /*6ec0*/  FMUL.FTZ R186, R186, UR32 ;  /* 0x00000020baba7c20 */ /* 0x000fe20008410000 */
[----:B------:R-:W-:Y:S01]  /*6ed0*/  FMUL.FTZ R187, R187, UR32 ;  /* 0x00000020bbbb7c20 */ /* 0x000fe20008410000 */
[----:B------:R-:W-:Y:S03]  /*6ee0*/  HMMA.16816.F32.BF16 R24, R24, R142, R204 ;  /* 0x0000008e1818723c */ /* 0x000fe600000418cc */
[----:B------:R-:W1:Y:S03]  /*6ef0*/  MUFU.TANH R3, R194 ;  /* 0x000000c200037308 */ /* 0x000e660000002400 */
[----:B------:R-:W-:Y:S05]  /*6f00*/  HMMA.16816.F32.BF16 R196, R16, R34, R176 ;  /* 0x0000002210c4723c */ /* 0x000fea00000418b0 */
[----:B------:R3:W-:Y:S01]  /*6f10*/  MUFU.TANH R138, R195 ;  /* 0x000000c3008a7308 */ /* 0x0007e20000002400 */
[C---:B--2---:R-:W-:Y:S07]  /*6f20*/  HMMA.16816.F32.BF16 R176, R12.reuse, R28, R188 ;  /* 0x0000001c0cb0723c */ /* 0x044fee00000418bc */
[----:B------:R-:W-:Y:S05]  /*6f30*/  MUFU.TANH R184, R184 ;  /* 0x000000b800b87308 */ /* 0x000fea0000002400 */
[----:B------:R-:W-:Y:S03]  /*6f40*/  HMMA.16816.F32.BF16 R12, R12, R30, R24 ;  /* 0x0000001e0c0c723c */ /* 0x000fe60000041818 */
[----:B------:R-:W2:Y:S03]  /*6f50*/  MUFU.TANH R185, R185 ;  /* 0x000000b900b97308 */ /* 0x000ea60000002400 */
[----:B---3--:R-:W-:Y:S01]  /*6f60*/  HMMA.16816.F32.BF16 R192, R8, R34, R180 ;  /* 0x0000002208c0723c */ /* 0x008fe200000418b4 */
[----:B------:R-:W3:Y:S01]  /*6f70*/  LDSM.16.M88.4 R32, [R219+0x1800] ;  /* 0x00180000db20783b */ /* 0x000ee20000000200 */
[----:B------:R-:W-:Y:S01]  /*6f80*/  FMUL.FTZ R196, R196, UR32 ;  /* 0x00000020c4c47c20 */ /* 0x000fe20008410000 */
[----:B-1----:R-:W-:Y:S01]  /*6f90*/  FSEL R27, R3, -INF , !P1 ;  /* 0xff800000031b7808 */ /* 0x002fe20004800000 */
[----:B------:R-:W-:Y:S01]  /*6fa0*/  FMUL.FTZ R198, R198, UR32 ;  /* 0x00000020c6c67c20 */ /* 0x000fe20008410000 */
[----:B------:R-:W-:Y:S01]  /*6fb0*/  MUFU.TANH R186, R186 ;  /* 0x000000ba00ba7308 */ /* 0x000fe20000002400 */
[----:B------:R-:W-:Y:S01]  /*6fc0*/  HMMA.16816.F32.BF16 R180, R20, R142, R244 ;  /* 0x0000008e14b4723c */ /* 0x000fe200000418f4 */
[----:B------:R-:W-:Y:S01]  /*6fd0*/  ISETP.GE.AND P1, PT, R2, R233, PT ;  /* 0x000000e90200720c */ /* 0x000fe20003f26270 */
[----:B------:R-:W-:Y:S01]  /*6fe0*/  FMUL.FTZ R199, R199, UR32 ;  /* 0x00000020c7c77c20 */ /* 0x000fe20008410000 */
[----:B------:R-:W-:Y:S01]  /*6ff0*/  FMUL.FTZ R197, R197, UR32 ;  /* 0x00000020c5c57c20 */ /* 0x000fe20008410000 */
[----:B------:R-:W-:-:S04]  /*7000*/  DEPBAR.LE SB0, 0x0 ;  /* 0x000080000000791a */ /* 0x000fc80000000000 */
[----:B------:R-:W-:Y:S01]  /*7010*/  HMMA.16816.F32.BF16 R20, R4, R28, R200 ;  /* 0x0000001c0414723c */ /* 0x000fe200000418c8 */
[----:B------:R-:W1:Y:S01]  /*7020*/  MUFU.TANH R187, R187 ;  /* 0x000000bb00bb7308 */ /* 0x000e620000002400 */
[----:B------:R-:W-:-:S05]  /*7030*/  ISETP.LT.OR P1, PT, R2, R229, P1 ;  /* 0x000000e50200720c */ /* 0x000fca0000f21670 */
[----:B--2---:R-:W-:Y:S02]  /*7040*/  FSEL R29, R185, -INF , !P1 ;  /* 0xff800000b91d7808 */ /* 0x004fe40004800000 */
[----:B------:R-:W-:Y:S01]  /*7050*/  MUFU.TANH R196, R196 ;  /* 0x000000c400c47308 */ /* 0x000fe20000002400 */
[----:B------:R-:W-:Y:S01]  /*7060*/  FMUL.FTZ R192, R192, UR32 ;  /* 0x00000020c0c07c20 */ /* 0x000fe20008410000 */
[----:B------:R-:W-:Y:S01]  /*7070*/  FMUL.FTZ R194, R194, UR32 ;  /* 0x00000020c2c27c20 */ /* 0x000fe20008410000 */
[----:B------:R-:W-:Y:S01]  /*7080*/  FMUL.FTZ R193, R193, UR32 ;  /* 0x00000020c1c17c20 */ /* 0x000fe20008410000 */
[----:B------:R-:W-:-:S03]  /*7090*/  FMUL.FTZ R195, R195, UR32 ;  /* 0x00000020c3c37c20 */ /* 0x000fc60008410000 */
[----:B------:R-:W-:Y:S01]  /*70a0*/  HMMA.16816.F32.BF16 R180, R4, R30, R180 ;  /* 0x0000001e04b4723c */ /* 0x000fe200000418b4 */
[----:B------:R-:W2:Y:S06]  /*70b0*/  MUFU.TANH R192, R192 ;  /* 0x000000c000c07308 */ /* 0x000eac0000002400 */
[----:B------:R-:W-:Y:S02]  /*70c0*/  FSEL R30, R184, -INF , !P0 ;  /* 0xff800000b81e7808 */ /* 0x000fe40004000000 */
[C---:B------:R-:W-:Y:S01]  /*70d0*/  ISETP.GE.AND P0, PT, R2.reuse, R232, PT ;  /* 0x000000e80200720c */ /* 0x040fe20003f06270 */
[----:B------:R-:W4:Y:S01]  /*70e0*/  MUFU.TANH R194, R194 ;  /* 0x000000c200c27308 */ /* 0x000f220000002400 */
[----:B---3--:R-:W-:Y:S02]  /*70f0*/  HMMA.16816.F32.BF16 R140, R8, R32, R176 ;  /* 0x00000020088c723c */ /* 0x008fe400000418b0 */
[----:B------:R-:W-:-:S04]  /*7100*/  ISETP.LT.OR P0, PT, R2, R228, P0 ;  /* 0x000000e40200720c */ /* 0x000fc80000701670 */
[----:B------:R-:W-:Y:S01]  /*7110*/  HMMA.16816.F32.BF16 R4, R16, R32, R20 ;  /* 0x000000201004723c */ /* 0x000fe20000041814 */
[----:B------:R-:W-:Y:S01]  /*7120*/  MUFU.TANH R193, R193 ;  /* 0x000000c100c17308 */ /* 0x000fe20000002400 */
[----:B-1----:R-:W-:-:S05]  /*7130*/  FSEL R28, R187, -INF , !P0 ;  /* 0xff800000bb1c7808 */ /* 0x002fca0004000000 */
[----:B------:R-:W-:Y:S02]  /*7140*/  FSEL R22, R139, -INF , !P4 ;  /* 0xff8000008b167808 */ /* 0x000fe40006000000 */
[----:B------:R-:W-:Y:S01]  /*7150*/  ISETP.GE.AND P4, PT, R2, R234, PT ;  /* 0x000000ea0200720c */ /* 0x000fe20003f86270 */
[----:B------:R-:W-:Y:S01]  /*7160*/  MUFU.TANH R195, R195 ;  /* 0x000000c300c37308 */ /* 0x000fe20000002400 */
[----:B------:R-:W-:Y:S02]  /*7170*/  FSEL R21, R186, -INF , !P6 ;  /* 0xff800000ba157808 */ /* 0x000fe40007000000 */
[----:B------:R-:W-:Y:S01]  /*7180*/  ISETP.LT.OR P4, PT, R2, R230, P4 ;  /* 0x000000e60200720c */ /* 0x000fe20002781670 */
[----:B------:R-:W-:Y:S01]  /*7190*/  VIADD R2, R0, 0x8 ;  /* 0x0000000800027836 */ /* 0x000fe20000000000 */
[----:B------:R-:W-:Y:S02]  /*71a0*/  FSEL R23, R236, -INF , !P5 ;  /* 0xff800000ec177808 */ /* 0x000fe40006800000 */
[----:B------:R-:W-:Y:S01]  /*71b0*/  FSEL R26, R138, -INF , !P4 ;  /* 0xff8000008a1a7808 */ /* 0x000fe20006000000 */
[----:B------:R-:W-:Y:S01]  /*71c0*/  FMUL.FTZ R140, R140, UR32 ;  /* 0x000000208c8c7c20 */ /* 0x000fe20008410000 */
[----:B------:R-:W-:Y:S01]  /*71d0*/  FMUL.FTZ R141, R141, UR32 ;  /* 0x000000208d8d7c20 */ /* 0x000fe20008410000 */
[----:B------:R-:W-:Y:S01]  /*71e0*/  FMUL.FTZ R142, R142, UR32 ;  /* 0x000000208e8e7c20 */ /* 0x000fe20008410000 */
[----:B------:R-:W-:Y:S01]  /*71f0*/  FMUL.FTZ R3, R143, UR32 ;  /* 0x000000208f037c20 */ /* 0x000fe20008410000 */
[----:B------:R-:W-:Y:S01]  /*7200*/  MUFU.TANH R132, R140 ;  /* 0x0000008c00847308 */ /* 0x000fe20000002400 */
[----:B------:R-:W-:Y:S01]  /*7210*/  ISETP.GE.AND P6, PT, R2, R235, PT ;  /* 0x000000eb0200720c */ /* 0x000fe20003fc6270 */
[----:B------:R-:W-:Y:S01]  /*7220*/  FMUL.FTZ R4, R4, UR32 ;  /* 0x0000002004047c20 */ /* 0x000fe20008410000 */
[C---:B------:R-:W-:Y:S01]  /*7230*/  ISETP.GE.AND P5, PT, R2.reuse, R234, PT ;  /* 0x000000ea0200720c */ /* 0x040fe20003fa6270 */
[----:B------:R-:W-:Y:S01]  /*7240*/  FMUL.FTZ R7, R7, UR32 ;  /* 0x0000002007077c20 */ /* 0x000fe20008410000 */
[C---:B------:R-:W-:Y:S01]  /*7250*/  ISETP.GE.AND P4, PT, R2.reuse, R233, PT ;  /* 0x000000e90200720c */ /* 0x040fe20003f86270 */
[----:B------:R-:W-:Y:S01]  /*7260*/  FMUL.FTZ R5, R5, UR32 ;  /* 0x0000002005057c20 */ /* 0x000fe20008410000 */
[C---:B------:R-:W-:Y:S01]  /*7270*/  ISETP.GE.AND P1, PT, R2.reuse, R232, PT ;  /* 0x000000e80200720c */ /* 0x040fe20003f26270 */
[----:B------:R-:W-:Y:S01]  /*7280*/  MUFU.TANH R133, R141 ;  /* 0x0000008d00857308 */ /* 0x000fe20000002400 */
[----:B------:R-:W-:Y:S01]  /*7290*/  ISETP.LT.OR P6, PT, R2, R231, P6 ;  /* 0x000000e70200720c */ /* 0x000fe200037c1670 */
[----:B------:R-:W-:Y:S01]  /*72a0*/  FMUL.FTZ R6, R6, UR32 ;  /* 0x0000002006067c20 */ /* 0x000fe20008410000 */
[----:B------:R-:W-:-:S02]  /*72b0*/  ISETP.LT.OR P5, PT, R2, R230, P5 ;  /* 0x000000e60200720c */ /* 0x000fc40002fa1670 */
[C---:B------:R-:W-:Y:S02]  /*72c0*/  ISETP.LT.OR P4, PT, R2.reuse, R229, P4 ;  /* 0x000000e50200720c */ /* 0x040fe40002781670 */
[----:B------:R-:W-:Y:S01]  /*72d0*/  ISETP.LT.OR P1, PT, R2, R228, P1 ;  /* 0x000000e40200720c */ /* 0x000fe20000f21670 */
[----:B------:R1:W-:Y:S01]  /*72e0*/  MUFU.TANH R31, R142 ;  /* 0x0000008e001f7308 */ /* 0x0003e20000002400 */
[----:B------:R-:W-:Y:S01]  /*72f0*/  VIADD R2, R0, 0x9 ;  /* 0x0000000900027836 */ /* 0x000fe20000000000 */
[----:B--2---:R-:W-:Y:S02]  /*7300*/  FSEL R20, R192, -INF , !P6 ;  /* 0xff800000c0147808 */ /* 0x004fe40007000000 */
[----:B----4-:R-:W-:Y:S02]  /*7310*/  FSEL R24, R194, -INF , !P5 ;  /* 0xff800000c2187808 */ /* 0x010fe40006800000 */
[----:B------:R-:W-:Y:S02]  /*7320*/  FSEL R25, R196, -INF , !P4 ;  /* 0xff800000c4197808 */ /* 0x000fe40006000000 */
[----:B------:R-:W2:Y:S01]  /*7330*/  MUFU.TANH R198, R198 ;  /* 0x000000c600c67308 */ /* 0x000ea20000002400 */
[----:B------:R-:W-:-:S02]  /*7340*/  ISETP.GE.AND P0, PT, R2, R235, PT ;  /* 0x000000eb0200720c */ /* 0x000fc40003f06270 */
[C---:B------:R-:W-:Y:S02]  /*7350*/  ISETP.GE.AND P6, PT, R2.reuse, R234, PT ;  /* 0x000000ea0200720c */ /* 0x040fe40003fc6270 */
[C---:B------:R-:W-:Y:S02]  /*7360*/  ISETP.GE.AND P5, PT, R2.reuse, R233, PT ;  /* 0x000000e90200720c */ /* 0x040fe40003fa6270 */
[C---:B------:R-:W-:Y:S01]  /*7370*/  ISETP.GE.AND P4, PT, R2.reuse, R232, PT ;  /* 0x000000e80200720c */ /* 0x040fe20003f86270 */
[----:B------:R-:W3:Y:S01]  /*7380*/  MUFU.TANH R199, R199 ;  /* 0x000000c700c77308 */ /* 0x000ee20000002400 */
[-C--:B-1----:R-:W-:Y:S01]  /*7390*/  HMMA.16816.F32.BF16 R140, R8, R34.reuse, R12 ;  /* 0x00000022088c723c */ /* 0x082fe2000004180c */
[C---:B------:R-:W-:Y:S02]  /*73a0*/  ISETP.LT.OR P0, PT, R2.reuse, R231, P0 ;  /* 0x000000e70200720c */ /* 0x040fe40000701670 */
[C---:B------:R-:W-:Y:S02]  /*73b0*/  ISETP.LT.OR P6, PT, R2.reuse, R230, P6 ;  /* 0x000000e60200720c */ /* 0x040fe400037c1670 */
[C---:B------:R-:W-:Y:S01]  /*73c0*/  ISETP.LT.OR P5, PT, R2.reuse, R229, P5 ;  /* 0x000000e50200720c */ /* 0x040fe20002fa1670 */
[----:B------:R-:W-:Y:S01]  /*73d0*/  HMMA.16816.F32.BF16 R32, R16, R34, R180 ;  /* 0x000000221020723c */ /* 0x000fe200000418b4 */
[----:B------:R1:W-:Y:S01]  /*73e0*/  MUFU.TANH R8, R4 ;  /* 0x0000000400087308 */ /* 0x0003e20000002400 */
[----:B------:R-:W-:Y:S01]  /*73f0*/  ISETP.LT.OR P4, PT, R2, R228, P4 ;  /* 0x000000e40200720c */ /* 0x000fe20002781670 */
[----:B------:R-:W-:Y:S01]  /*7400*/  VIADD R2, R0, 0x10 ;  /* 0x0000001000027836 */ /* 0x000fe20000000000 */
[----:B--2---:R-:W-:-:S02]  /*7410*/  FSEL R15, R198, -INF , !P1 ;  /* 0xff800000c60f7808 */ /* 0x004fc40004800000 */
[----:B------:R-:W-:Y:S02]  /*7420*/  FSEL R11, R193, -INF , !P0 ;  /* 0xff800000c10b7808 */ /* 0x000fe40004000000 */
[----:B------:R-:W-:Y:S01]  /*7430*/  FSEL R14, R195, -INF , !P6 ;  /* 0xff800000c30e7808 */ /* 0x000fe20007000000 */
[----:B------:R-:W2:Y:S01]  /*7440*/  MUFU.TANH R197, R197 ;  /* 0x000000c500c57308 */ /* 0x000ea20000002400 */
[C---:B------:R-:W-:Y:S02]  /*7450*/  ISETP.GE.AND P1, PT, R2.reuse, R235, PT ;  /* 0x000000eb0200720c */ /* 0x040fe40003f26270 */
[C---:B------:R-:W-:Y:S02]  /*7460*/  ISETP.GE.AND P0, PT, R2.reuse, R234, PT ;  /* 0x000000ea0200720c */ /* 0x040fe40003f06270 */
[C---:B------:R-:W-:Y:S02]  /*7470*/  ISETP.GE.AND P6, PT, R2.reuse, R233, PT ;  /* 0x000000e90200720c */ /* 0x040fe40003fc6270 */
[----:B------:R-:W-:Y:S01]  /*7480*/  ISETP.LT.OR P1, PT, R2, R231, P1 ;  /* 0x000000e70200720c */ /* 0x000fe20000f21670 */
[----:B------:R4:W5:Y:S01]  /*7490*/  MUFU.TANH R10, R3 ;  /* 0x00000003000a7308 */ /* 0x0009620000002400 */
[----:B------:R-:W-:Y:S01]  /*74a0*/  FMUL.FTZ R140, R140, UR32 ;  /* 0x000000208c8c7c20 */ /* 0x000fe20008410000 */
[C---:B------:R-:W-:Y:S01]  /*74b0*/  ISETP.LT.OR P0, PT, R2.reuse, R230, P0 ;  /* 0x000000e60200720c */ /* 0x040fe20000701670 */
[----:B------:R-:W-:Y:S01]  /*74c0*/  FMUL.FTZ R141, R141, UR32 ;  /* 0x000000208d8d7c20 */ /* 0x000fe20008410000 */
[----:B------:R-:W-:Y:S01]  /*74d0*/  ISETP.LT.OR P6, PT, R2, R229, P6 ;  /* 0x000000e50200720c */ /* 0x000fe200037c1670 */
[----:B-1----:R-:W-:Y:S01]  /*74e0*/  FMUL.FTZ R4, R142, UR32 ;  /* 0x000000208e047c20 */ /* 0x002fe20008410000 */
[----:B---3--:R-:W-:Y:S01]  /*74f0*/  FSEL R13, R199, -INF , !P4 ;  /* 0xff800000c70d7808 */ /* 0x008fe20006000000 */
[----:B------:R-:W-:Y:S01]  /*7500*/  FMUL.FTZ R32, R32, UR32 ;  /* 0x0000002020207c20 */ /* 0x000fe20008410000 */
[----:B------:R-:W-:Y:S01]  /*7510*/  MUFU.TANH R177, R7 ;  /* 0x0000000700b17308 */ /* 0x000fe20000002400 */
[----:B------:R-:W-:Y:S01]  /*7520*/  FSEL R182, R132, -INF , !P1 ;  /* 0xff80000084b67808 */ /* 0x000fe20004800000 */
[----:B------:R-:W-:Y:S01]  /*7530*/  FMUL.FTZ R33, R33, UR32 ;  /* 0x0000002021217c20 */ /* 0x000fe20008410000 */
[----:B------:R-:W-:-:S02]  /*7540*/  FSEL R190, R31, -INF , !P0 ;  /* 0xff8000001fbe7808 */ /* 0x000fc40004000000 */
[----:B--2---:R-:W-:Y:S01]  /*7550*/  FSEL R16, R197, -INF , !P5 ;  /* 0xff800000c5107808 */ /* 0x004fe20006800000 */
[----:B------:R-:W-:Y:S01]  /*7560*/  BAR.SYNC.DEFER_BLOCKING 0x0 ;  /* 0x0000000000007b1d */ /* 0x000fe20000010000 */
[----:B------:R-:W-:Y:S01]  /*7570*/  ISETP.GE.AND P5, PT, R2, R232, PT ;  /* 0x000000e80200720c */ /* 0x000fe20003fa6270 */
[----:B----4-:R-:W-:-:S03]  /*7580*/  VIADD R3, R0, 0x11 ;  /* 0x0000001100037836 */ /* 0x010fc60000000000 */
[----:B------:R-:W-:Y:S01]  /*7590*/  ISETP.LT.OR P5, PT, R2, R228, P5 ;  /* 0x000000e40200720c */ /* 0x000fe20002fa1670 */
[----:B------:R1:W2:Y:S01]  /*75a0*/  MUFU.TANH R9, R5 ;  /* 0x0000000500097308 */ /* 0x0002a20000002400 */
[C---:B------:R-:W-:Y:S01]  /*75b0*/  VIADD R2, R0.reuse, 0x18 ;  /* 0x0000001800027836 */ /* 0x040fe20000000000 */
[C---:B------:R-:W-:Y:S01]  /*75c0*/  ISETP.GE.AND P4, PT, R3.reuse, R235, PT ;  /* 0x000000eb0300720c */ /* 0x040fe20003f86270 */
[----:B------:R-:W-:Y:S01]  /*75d0*/  VIADD R0, R0, 0x19 ;  /* 0x0000001900007836 */ /* 0x000fe20000000000 */
[C---:B------:R-:W-:Y:S02]  /*75e0*/  ISETP.GE.AND P1, PT, R3.reuse, R234, PT ;  /* 0x000000ea0300720c */ /* 0x040fe40003f26270 */
[C---:B------:R-:W-:Y:S02]  /*75f0*/  ISETP.GE.AND P0, PT, R3.reuse, R233, PT ;  /* 0x000000e90300720c */ /* 0x040fe40003f06270 */
[----:B------:R-:W3:Y:S01]  /*7600*/  MUFU.TANH R176, R6 ;  /* 0x0000000600b07308 */ /* 0x000ee20000002400 */
[----:B------:R-:W-:-:S02]  /*7610*/  ISETP.LT.OR P4, PT, R3, R231, P4 ;  /* 0x000000e70300720c */ /* 0x000fc40002781670 */
[C---:B------:R-:W-:Y:S02]  /*7620*/  ISETP.LT.OR P1, PT, R3.reuse, R230, P1 ;  /* 0x000000e60300720c */ /* 0x040fe40000f21670 */
[----:B------:R-:W-:Y:S02]  /*7630*/  ISETP.LT.OR P0, PT, R3, R229, P0 ;  /* 0x000000e50300720c */ /* 0x000fe40000701670 */
[----:B------:R-:W-:Y:S01]  /*7640*/  FSEL R183, R133, -INF , !P4 ;  /* 0xff80000085b77808 */ /* 0x000fe20006000000 */
[----:B------:R4:W4:Y:S01]  /*7650*/  MUFU.TANH R7, R140 ;  /* 0x0000008c00077308 */ /* 0x0009220000002400 */
[----:B-----5:R-:W-:Y:S01]  /*7660*/  FSEL R191, R10, -INF , !P1 ;  /* 0xff8000000abf7808 */ /* 0x020fe20004800000 */
[----:B-1----:R-:W-:Y:S01]  /*7670*/  FMUL.FTZ R5, R143, UR32 ;  /* 0x000000208f057c20 */ /* 0x002fe20008410000 */
[----:B--2---:R-:W-:Y:S02]  /*7680*/  FSEL R142, R9, -INF , !P0 ;  /* 0xff800000098e7808 */ /* 0x004fe40004000000 */
[----:B------:R-:W-:-:S02]  /*7690*/  ISETP.GE.AND P4, PT, R2, R234, PT ;  /* 0x000000ea0200720c */ /* 0x000fc40003f86270 */
[----:B------:R-:W-:Y:S01]  /*76a0*/  ISETP.GE.AND P1, PT, R2, R233, PT ;  /* 0x000000e90200720c */ /* 0x000fe20003f26270 */
[----:B------:R-:W-:Y:S01]  /*76b0*/  MUFU.TANH R6, R141 ;  /* 0x0000008d00067308 */ /* 0x000fe20000002400 */
[----:B---3--:R-:W-:Y:S02]  /*76c0*/  FSEL R176, R176, -INF , !P5 ;  /* 0xff800000b0b07808 */ /* 0x008fe40006800000 */
[C---:B------:R-:W-:Y:S02]  /*76d0*/  ISETP.GE.AND P5, PT, R2.reuse, R235, PT ;  /* 0x000000eb0200720c */ /* 0x040fe40003fa6270 */
[C---:B------:R-:W-:Y:S02]  /*76e0*/  ISETP.GE.AND P0, PT, R2.reuse, R232, PT ;  /* 0x000000e80200720c */ /* 0x040fe40003f06270 */
[----:B------:R-:W-:Y:S01]  /*76f0*/  ISETP.LT.OR P5, PT, R2, R231, P5 ;  /* 0x000000e70200720c */ /* 0x000fe20002fa1670 */
[----:B------:R-:W1:Y:S01]  /*7700*/  MUFU.TANH R4, R4 ;  /* 0x0000000400047308 */ /* 0x000e620000002400 */
[----:B----4-:R-:W-:-:S02]  /*7710*/  FSEL R140, R8, -INF , !P6 ;  /* 0xff800000088c7808 */ /* 0x010fc40007000000 */
[C---:B------:R-:W-:Y:S02]  /*7720*/  ISETP.GE.AND P6, PT, R3.reuse, R232, PT ;  /* 0x000000e80300720c */ /* 0x040fe40003fc6270 */
[----:B------:R-:W-:Y:S02]  /*7730*/  ISETP.LT.OR P4, PT, R2, R230, P4 ;  /* 0x000000e60200720c */ /* 0x000fe40002781670 */
[-C--:B------:R-:W-:Y:S01]  /*7740*/  ISETP.LT.OR P6, PT, R3, R228.reuse, P6 ;  /* 0x000000e40300720c */ /* 0x080fe200037c1670 */
[----:B------:R-:W-:Y:S01]  /*7750*/  FMUL.FTZ R3, R34, UR32 ;  /* 0x0000002022037c20 */ /* 0x000fe20008410000 */
[----:B------:R-:W2:Y:S01]  /*7760*/  MUFU.TANH R141, R32 ;  /* 0x00000020008d7308 */ /* 0x000ea20000002400 */
[C---:B------:R-:W-:Y:S02]  /*7770*/  ISETP.LT.OR P1, PT, R2.reuse, R229, P1 ;  /* 0x000000e50200720c */ /* 0x040fe40000f21670 */
[----:B------:R-:W-:Y:S01]  /*7780*/  ISETP.LT.OR P0, PT, R2, R228, P0 ;  /* 0x000000e40200720c */ /* 0x000fe20000701670 */
[----:B------:R-:W-:Y:S01]  /*7790*/  FMUL.FTZ R2, R35, UR32 ;  /* 0x0000002023027c20 */ /* 0x000fe20008410000 */
[----:B------:R-:W-:-:S02]  /*77a0*/  FSEL R177, R177, -INF , !P6 ;  /* 0xff800000b1b17808 */ /* 0x000fc40007000000 */
[----:B------:R-:W-:Y:S01]  /*77b0*/  FSEL R181, R7, -INF , !P5 ;  /* 0xff80000007b57808 */ /* 0x000fe20006800000 */
[----:B------:R-:W3:Y:S01]  /*77c0*/  MUFU.TANH R3, R3 ;  /* 0x0000000300037308 */ /* 0x000ee20000002400 */
[----:B-1----:R-:W-:Y:S02]  /*77d0*/  FSEL R189, R4, -INF , !P4 ;  /* 0xff80000004bd7808 */ /* 0x002fe40006000000 */
[C---:B------:R-:W-:Y:S02]  /*77e0*/  ISETP.GE.AND P6, PT, R0.reuse, R235, PT ;  /* 0x000000eb0000720c */ /* 0x040fe40003fc6270 */
[C---:B------:R-:W-:Y:S02]  /*77f0*/  ISETP.GE.AND P5, PT, R0.reuse, R234, PT ;  /* 0x000000ea0000720c */ /* 0x040fe40003fa6270 */
[----:B------:R-:W-:Y:S01]  /*7800*/  ISETP.GE.AND P4, PT, R0, R233, PT ;  /* 0x000000e90000720c */ /* 0x000fe20003f86270 */
[----:B------:R-:W1:Y:S01]  /*7810*/  MUFU.TANH R5, R5 ;  /* 0x0000000500057308 */ /* 0x000e620000002400 */
[----:B--2---:R-:W-:-:S02]  /*7820*/  FSEL R141, R141, -INF , !P1 ;  /* 0xff8000008d8d7808 */ /* 0x004fc40004800000 */
[C---:B------:R-:W-:Y:S02]  /*7830*/  ISETP.GE.AND P1, PT, R0.reuse, R232, PT ;  /* 0x000000e80000720c */ /* 0x040fe40003f26270 */
[C---:B------:R-:W-:Y:S02]  /*7840*/  ISETP.LT.OR P6, PT, R0.reuse, R231, P6 ;  /* 0x000000e70000720c */ /* 0x040fe400037c1670 */
[C---:B------:R-:W-:Y:S01]  /*7850*/  ISETP.LT.OR P5, PT, R0.reuse, R230, P5 ;  /* 0x000000e60000720c */ /* 0x040fe20002fa1670 */
[----:B------:R-:W2:Y:S01]  /*7860*/  MUFU.TANH R143, R33 ;  /* 0x00000021008f7308 */ /* 0x000ea20000002400 */
[----:B---3--:R-:W-:Y:S02]  /*7870*/  FSEL R179, R3, -INF , !P0 ;  /* 0xff80000003b37808 */ /* 0x008fe40004000000 */
[----:B------:R-:W-:Y:S02]  /*7880*/  PLOP3.LUT P0, PT, PT, PT, UP0, 0x80, 0x0 ;  /* 0x000000000000781c */ /* 0x000fe40003f0f008 */
[----:B------:R-:W-:-:S02]  /*7890*/  ISETP.LT.OR P4, PT, R0, R229, P4 ;  /* 0x000000e50000720c */ /* 0x000fc40002781670 */
[----:B------:R-:W-:Y:S01]  /*78a0*/  ISETP.LT.OR P1, PT, R0, R228, P1 ;  /* 0x000000e40000720c */ /* 0x000fe20000f21670 */
[----:B------:R-:W3:Y:S01]  /*78b0*/  MUFU.TANH R2, R2 ;  /* 0x0000000200027308 */ /* 0x000ee20000002400 */
[----:B------:R-:W-:Y:S02]  /*78c0*/  FSEL R180, R6, -INF , !P6 ;  /* 0xff80000006b47808 */ /* 0x000fe40007000000 */
[----:B-1----:R-:W-:Y:S02]  /*78d0*/  FSEL R188, R5, -INF , !P5 ;  /* 0xff80000005bc7808 */ /* 0x002fe40006800000 */
[----:B--2---:R-:W-:Y:S02]  /*78e0*/  FSEL R143, R143, -INF , !P4 ;  /* 0xff8000008f8f7808 */ /* 0x004fe40006000000 */
[----:B---3--:R-:W-:Y:S01]  /*78f0*/  FSEL R178, R2, -INF , !P1 ;  /* 0xff80000002b27808 */ /* 0x008fe20004800000 */
        /* <DEDUP_REMOVED lines=50> */
.L_x_2667:
[----:B------:R-:W-:Y:S05]  /*7c20*/  BSYNC B0 ;  /* 0x0000000000007941 */ /* 0x000fea0003800000 */
.L_x_2666:
[----:B------:R-:W0:Y:S02]  /*7c30*/  LDGDEPBAR ;  /* 0x00000000000079af */ /* 0x000e240000000000 */
.L_x_2665:
        /* <DEDUP_REMOVED lines=37> */
[----:B------:R-:W2:Y:S01]  /*7e90*/  SHFL.BFLY PT, R8, R3, 0x2, 0x1f ;  /* 0x0c401f0003087f89 */ /* 0x000ea200000e0000 */
[----:B-1----:R-:W-:Y:S02]  /*7ea0*/  FMNMX.FTZ R238, R0, R7, !PT ;  /* 0x0000000700ee7209 */ /* 0x002fe40007810000 */
[----:B------:R-:W-:Y:S02]  /*7eb0*/  FMNMX.FTZ R0, R176, R4, !PT ;  /* 0x00000004b0007209 */ /* 0x000fe40007810000 */
[----:B------:R-:W1:Y:S01]  /*7ec0*/  SHFL.BFLY PT, R4, R2, 0x1, 0x1f ;  /* 0x0c201f0002047f89 */ /* 0x000e6200000e0000 */
[----:B------:R-:W-:Y:S01]  /*7ed0*/  FMUL.FTZ R12, R238, UR17 ;  /* 0x00000011ee0c7c20 */ /* 0x000fe20008410000 */
[----:B------:R-:W-:-:S02]  /*7ee0*/  FMNMX.FTZ R0, R177, R0, !PT ;  /* 0x00000000b1007209 */ /* 0x000fc40007810000 */
[----:B------:R-:W-:Y:S02]  /*7ef0*/  FSETP.NEU.FTZ.AND P6, PT, R238, -INF , PT ;  /* 0xff800000ee00780b */ /* 0x000fe40003fdd000 */
[----:B------:R-:W-:Y:S02]  /*7f00*/  FMNMX.FTZ R0, R179, R0, !PT ;  /* 0x00000000b3007209 */ /* 0x000fe40007810000 */
[----:B------:R-:W-:Y:S02]  /*7f10*/  FSEL R12, R12, RZ, P6 ;  /* 0x000000ff0c0c7208 */ /* 0x000fe40003000000 */
[----:B------:R-:W-:Y:S02]  /*7f20*/  FMNMX.FTZ R0, R178, R0, !PT ;  /* 0x00000000b2007209 */ /* 0x000fe40007810000 */
[----:B--2---:R-:W-:Y:S01]  /*7f30*/  FMNMX.FTZ R3, R3, R8, !PT ;  /* 0x0000000803037209 */ /* 0x004fe20007810000 */
[--C-:B------:R-:W-:Y:S01]  /*7f40*/  FFMA.FTZ R22, R22, UR17, -R12.reuse ;  /* 0x0000001116167c23 */ /* 0x100fe2000801080c */
[--C-:B------:R-:W-:Y:S01]  /*7f50*/  FFMA.FTZ R23, R23, UR17, -R12.reuse ;  /* 0x0000001117177c23 */ /* 0x100fe2000801080c */
[----:B------:R-:W2:Y:S01]  /*7f60*/  SHFL.BFLY PT, R5, R0, 0x2, 0x1f ;  /* 0x0c401f0000057f89 */ /* 0x000ea200000e0000 */
[--C-:B------:R-:W-:Y:S01]  /*7f70*/  FFMA.FTZ R20, R20, UR17, -R12.reuse ;  /* 0x0000001114147c23 */ /* 0x100fe2000801080c */
[----:B------:R-:W-:Y:S02]  /*7f80*/  MUFU.EX2 R248, R22 ;  /* 0x0000001600f87308 */ /* 0x000fe40000000800 */
[----:B------:R-:W3:Y:S01]  /*7f90*/  SHFL.BFLY PT, R6, R3, 0x1, 0x1f ;  /* 0x0c201f0003067f89 */ /* 0x000ee200000e0000 */
[----:B-1----:R-:W-:Y:S01]  /*7fa0*/  FMNMX.FTZ R239, R2, R4, !PT ;  /* 0x0000000402ef7209 */ /* 0x002fe20007810000 */
[----:B------:R-:W-:-:S04]  /*7fb0*/  FFMA.FTZ R2, R11, UR17, -R12 ;  /* 0x000000110b027c23 */ /* 0x000fc8000801080c */
[----:B------:R-:W-:Y:S01]  /*7fc0*/  MUFU.EX2 R247, R23 ;  /* 0x0000001700f77308 */ /* 0x000fe20000000800 */
[C---:B------:R-:W-:Y:S01]  /*7fd0*/  FSETP.NEU.FTZ.AND P5, PT, R239.reuse, -INF , PT ;  /* 0xff800000ef00780b */ /* 0x040fe20003fbd000 */
[----:B------:R-:W-:-:S06]  /*7fe0*/  FMUL.FTZ R4, R239, UR17 ;  /* 0x00000011ef047c20 */ /* 0x000fcc0008410000 */
[----:B------:R1:W-:Y:S01]  /*7ff0*/  MUFU.EX2 R249, R2 ;  /* 0x0000000200f97308 */ /* 0x0003e20000000800 */
[----:B------:R-:W-:Y:S02]  /*8000*/  FSEL R11, R4, RZ, P5 ;  /* 0x000000ff040b7208 */ /* 0x000fe40002800000 */
[----:B--2---:R-:W-:-:S03]  /*8010*/  FMNMX.FTZ R0, R0, R5, !PT ;  /* 0x0000000500007209 */ /* 0x004fc60007810000 */
[--C-:B------:R-:W-:Y:S01]  /*8020*/  FFMA.FTZ R27, R27, UR17, -R11.reuse ;  /* 0x000000111b1b7c23 */ /* 0x100fe2000801080b */
[--C-:B------:R-:W-:Y:S01]  /*8030*/  FFMA.FTZ R26, R26, UR17, -R11.reuse ;  /* 0x000000111a1a7c23 */ /* 0x100fe2000801080b */
[--C-:B------:R-:W-:Y:S01]  /*8040*/  FFMA.FTZ R24, R24, UR17, -R11.reuse ;  /* 0x0000001118187c23 */ /* 0x100fe2000801080b */
[----:B---3--:R-:W-:Y:S01]  /*8050*/  FMNMX.FTZ R237, R3, R6, !PT ;  /* 0x0000000603ed7209 */ /* 0x008fe20007810000 */
[----:B------:R-:W-:Y:S01]  /*8060*/  MUFU.EX2 R246, R20 ;  /* 0x0000001400f67308 */ /* 0x000fe20000000800 */
[----:B------:R-:W-:Y:S01]  /*8070*/  FSEL R3, R238, RZ, P6 ;  /* 0x000000ffee037208 */ /* 0x000fe20003000000 */
[----:B------:R-:W-:Y:S01]  /*8080*/  FFMA.FTZ R14, R14, UR17, -R11 ;  /* 0x000000110e0e7c23 */ /* 0x000fe2000801080b */
[C---:B------:R-:W-:Y:S01]  /*8090*/  FSETP.NEU.FTZ.AND P4, PT, R237.reuse, -INF , PT ;  /* 0xff800000ed00780b */ /* 0x040fe20003f9d000 */
[----:B------:R-:W-:Y:S02]  /*80a0*/  FMUL.FTZ R10, R237, UR17 ;  /* 0x00000011ed0a7c20 */ /* 0x000fe40008410000 */
[----:B------:R-:W-:Y:S01]  /*80b0*/  FADD.FTZ R3, R136, -R3 ;  /* 0x8000000388037221 */ /* 0x000fe20000010000 */
[----:B-1----:R-:W1:Y:S01]  /*80c0*/  SHFL.BFLY PT, R2, R0, 0x1, 0x1f ;  /* 0x0c201f0000027f89 */ /* 0x002e6200000e0000 */
[----:B------:R-:W-:Y:S01]  /*80d0*/  MUFU.EX2 R243, R27 ;  /* 0x0000001b00f37308 */ /* 0x000fe20000000800 */
[----:B------:R-:W-:Y:S01]  /*80e0*/  FSEL R10, R10, RZ, P4 ;  /* 0x000000ff0a0a7208 */ /* 0x000fe20002000000 */
[----:B------:R-:W-:-:S04]  /*80f0*/  FMUL.FTZ R9, R3, UR17 ;  /* 0x0000001103097c20 */ /* 0x000fc80008410000 */
[--C-:B------:R-:W-:Y:S01]  /*8100*/  FFMA.FTZ R30, R30, UR17, -R10.reuse ;  /* 0x000000111e1e7c23 */ /* 0x100fe2000801080a */
[--C-:B------:R-:W-:Y:S01]  /*8110*/  FFMA.FTZ R29, R29, UR17, -R10.reuse ;  /* 0x000000111d1d7c23 */ /* 0x100fe2000801080a */
[--C-:B------:R-:W-:Y:S01]  /*8120*/  FFMA.FTZ R25, R25, UR17, -R10.reuse ;  /* 0x0000001119197c23 */ /* 0x100fe2000801080a */
[----:B------:R-:W-:Y:S01]  /*8130*/  FFMA.FTZ R16, R16, UR17, -R10 ;  /* 0x0000001110107c23 */ /* 0x000fe2000801080a */
[----:B------:R-:W-:Y:S08]  /*8140*/  MUFU.EX2 R211, R30 ;  /* 0x0000001e00d37308 */ /* 0x000ff00000000800 */
[----:B------:R-:W2:Y:S01]  /*8150*/  MUFU.EX2 R210, R29 ;  /* 0x0000001d00d27308 */ /* 0x000ea20000000800 */
[----:B-1----:R-:W-:-:S02]  /*8160*/  FMNMX.FTZ R236, R0, R2, !PT ;  /* 0x0000000200ec7209 */ /* 0x002fc40007810000 */
[----:B------:R-:W-:-:S05]  /*8170*/  FSEL R2, R237, RZ, P4 ;  /* 0x000000ffed027208 */ /* 0x000fca0002000000 */
[----:B------:R-:W-:Y:S01]  /*8180*/  MUFU.EX2 R240, R25 ;  /* 0x0000001900f07308 */ /* 0x000fe20000000800 */
[C---:B------:R-:W-:Y:S01]  /*8190*/  FSETP.NEU.FTZ.AND P1, PT, R236.reuse, -INF , PT ;  /* 0xff800000ec00780b */ /* 0x040fe20003f3d000 */
[----:B------:R-:W-:Y:S01]  /*81a0*/  FMUL.FTZ R0, R236, UR17 ;  /* 0x00000011ec007c20 */ /* 0x000fe20008410000 */
[----:B------:R-:W-:Y:S02]  /*81b0*/  FADD.FTZ R3, R134, -R2 ;  /* 0x8000000286037221 */ /* 0x000fe40000010000 */
[----:B------:R-:W-:Y:S02]  /*81c0*/  FSEL R2, R236, RZ, P1 ;  /* 0x000000ffec027208 */ /* 0x000fe40000800000 */
[----:B------:R-:W-:Y:S01]  /*81d0*/  FSEL R0, R0, RZ, P1 ;  /* 0x000000ff00007208 */ /* 0x000fe20000800000 */
[----:B------:R-:W-:Y:S01]  /*81e0*/  FMUL.FTZ R3, R3, UR17 ;  /* 0x0000001103037c20 */ /* 0x000fe20008410000 */
[----:B------:R-:W1:Y:S01]  /*81f0*/  MUFU.EX2 R241, R16 ;  /* 0x0000001000f17308 */ /* 0x000e620000000800 */
[----:B------:R-:W-:Y:S01]  /*8200*/  FADD.FTZ R2, R137, -R2 ;  /* 0x8000000289027221 */ /* 0x000fe20000010000 */
[----:B--2---:R-:W-:Y:S01]  /*8210*/  F2FP.BF16.F32.PACK_AB R4, R210, R211 ;  /* 0x000000d3d204723e */ /* 0x004fe200000010ff */
[--C-:B------:R-:W-:Y:S01]  /*8220*/  FFMA.FTZ R21, R21, UR17, -R0.reuse ;  /* 0x0000001115157c23 */ /* 0x100fe20008010800 */
[--C-:B------:R-:W-:Y:S01]  /*8230*/  FFMA.FTZ R28, R28, UR17, -R0.reuse ;  /* 0x000000111c1c7c23 */ /* 0x100fe20008010800 */
[----:B------:R-:W-:Y:S01]  /*8240*/  FMUL.FTZ R2, R2, UR17 ;  /* 0x0000001102027c20 */ /* 0x000fe20008410000 */
[--C-:B------:R-:W-:Y:S01]  /*8250*/  FFMA.FTZ R15, R15, UR17, -R0.reuse ;  /* 0x000000110f0f7c23 */ /* 0x100fe20008010800 */
[----:B------:R-:W-:Y:S01]  /*8260*/  FFMA.FTZ R13, R13, UR17, -R0 ;  /* 0x000000110d0d7c23 */ /* 0x000fe20008010800 */
[----:B------:R2:W-:Y:S01]  /*8270*/  MUFU.EX2 R206, R21 ;  /* 0x0000001500ce7308 */ /* 0x0005e20000000800 */
[----:B------:R-:W-:Y:S07]  /*8280*/  LDSM.16.MT88.4 R136, [R213+0xb000] ;  /* 0x00b00000d588783b */ /* 0x000fee0000004200 */
[----:B------:R-:W3:Y:S01]  /*8290*/  MUFU.EX2 R207, R28 ;  /* 0x0000001c00cf7308 */ /* 0x000ee20000000800 */
[----:B-1----:R-:W-:-:S07]  /*82a0*/  F2FP.BF16.F32.PACK_AB R6, R241, R240 ;  /* 0x000000f0f106723e */ /* 0x002fce00000010ff */
[----:B------:R1:W-:Y:S01]  /*82b0*/  MUFU.EX2 R209, R15 ;  /* 0x0000000f00d17308 */ /* 0x0003e20000000800 */
[----:B--2---:R-:W-:Y:S07]  /*82c0*/  LDSM.16.MT88.4 R20, [R215+0xa000] ;  /* 0x00a00000d714783b */ /* 0x004fee0000004200 */
[----:B------:R-:W2:Y:S01]  /*82d0*/  MUFU.EX2 R208, R13 ;  /* 0x0000000d00d07308 */ /* 0x000ea20000000800 */
[----:B---3--:R-:W-:Y:S01]  /*82e0*/  F2FP.BF16.F32.PACK_AB R5, R207, R206 ;  /* 0x000000cecf05723e */ /* 0x008fe200000010ff */
[----:B------:R-:W-:Y:S06]  /*82f0*/  LDSM.16.MT88.4 R28, [R218+0xb000] ;  /* 0x00b00000da1c783b */ /* 0x000fec0000004200 */
[----:B------:R-:W3:Y:S01]  /*8300*/  MUFU.EX2 R8, R3 ;  /* 0x0000000300087308 */ /* 0x000ee20000000800 */
[----:B-1----:R-:W-:-:S02]  /*8310*/  MOV R15, R17 ;  /* 0x00000011000f7202 */ /* 0x002fc40000000f00 */
[----:B------:R-:W1:Y:S05]  /*8320*/  LDSM.16.MT88.4 R16, [R213+0xa000] ;  /* 0x00a00000d510783b */ /* 0x000e6a0000004200 */
[----:B------:R-:W4:Y:S01]  /*8330*/  MUFU.EX2 R2, R2 ;  /* 0x0000000200027308 */ /* 0x000f220000000800 */
[----:B--2---:R-:W-:Y:S01]  /*8340*/  F2FP.BF16.F32.PACK_AB R7, R208, R209 ;  /* 0x000000d1d007723e */ /* 0x004fe200000010ff */
[----:B------:R-:W-:-:S06]  /*8350*/  FFMA.FTZ R13, R140, UR17, -R10 ;  /* 0x000000118c0d7c23 */ /* 0x000fcc000801080a */
[----:B------:R-:W-:Y:S01]  /*8360*/  MUFU.EX2 R242, R26 ;  /* 0x0000001a00f27308 */ /* 0x000fe20000000800 */
[-C--:B---3--:R-:W-:Y:S01]  /*8370*/  FMUL.FTZ R40, R40, R8.reuse ;  /* 0x0000000828287220 */ /* 0x088fe20000410000 */
[-C--:B------:R-:W-:Y:S01]  /*8380*/  FMUL.FTZ R41, R41, R8.reuse ;  /* 0x0000000829297220 */ /* 0x080fe20000410000 */
[----:B------:R-:W-:Y:S01]  /*8390*/  FSEL R3, R239, RZ, P5 ;  /* 0x000000ffef037208 */ /* 0x000fe20002800000 */
[-C--:B------:R-:W-:Y:S01]  /*83a0*/  FMUL.FTZ R144, R144, R8.reuse ;  /* 0x0000000890907220 */ /* 0x080fe20000410000 */
[-C--:B------:R-:W-:Y:S01]  /*83b0*/  FMUL.FTZ R145, R145, R8.reuse ;  /* 0x0000000891917220 */ /* 0x080fe20000410000 */
[-C--:B------:R-:W-:Y:S01]  /*83c0*/  FMUL.FTZ R152, R152, R8.reuse ;  /* 0x0000000898987220 */ /* 0x080fe20000410000 */
[----:B------:R-:W-:Y:S01]  /*83d0*/  FMUL.FTZ R153, R153, R8 ;  /* 0x0000000899997220 */ /* 0x000fe20000410000 */
[----:B------:R2:W-:Y:S01]  /*83e0*/  MUFU.EX2 R244, R24 ;  /* 0x0000001800f47308 */ /* 0x0005e20000000800 */
[-C--:B----4-:R-:W-:Y:S01]  /*83f0*/  FMUL.FTZ R42, R42, R2.reuse ;  /* 0x000000022a2a7220 */ /* 0x090fe20000410000 */
[-C--:B------:R-:W-:Y:S01]  /*8400*/  FMUL.FTZ R43, R43, R2.reuse ;  /* 0x000000022b2b7220 */ /* 0x080fe20000410000 */
[----:B------:R-:W-:Y:S01]  /*8410*/  FADD.FTZ R3, R135, -R3 ;  /* 0x8000000387037221 */ /* 0x000fe20000010000 */
[-C--:B------:R-:W-:Y:S01]  /*8420*/  FMUL.FTZ R146, R146, R2.reuse ;  /* 0x0000000292927220 */ /* 0x080fe20000410000 */
[----:B------:R-:W3:Y:S01]  /*8430*/  LDSM.16.MT88.4 R132, [R217+0xa000] ;  /* 0x00a00000d984783b */ /* 0x000ee20000004200 */
[----:B------:R-:W-:Y:S01]  /*8440*/  FMUL.FTZ R147, R147, R2 ;  /* 0x0000000293937220 */ /* 0x000fe20000410000 */
[----:B------:R-:W-:Y:S01]  /*8450*/  FMUL.FTZ R3, R3, UR17 ;  /* 0x0000001103037c20 */ /* 0x000fe20008410000 */
[----:B------:R4:W-:Y:S01]  /*8460*/  MUFU.EX2 R245, R14 ;  /* 0x0000000e00f57308 */ /* 0x0009e20000000800 */
[C---:B------:R-:W-:Y:S01]  /*8470*/  HMMA.16816.F32.BF16 R196, R4.reuse, R32, R40 ;  /* 0x0000002004c4723c */ /* 0x040fe20000041828 */
[----:B------:R-:W-:Y:S01]  /*8480*/  LDSM.16.MT88.4 R40, [R217+0xb000] ;  /* 0x00b00000d928783b */ /* 0x000fe20000004200 */
[-C--:B------:R-:W-:Y:S01]  /*8490*/  FMUL.FTZ R160, R160, R8.reuse ;  /* 0x00000008a0a07220 */ /* 0x080fe20000410000 */
[-C--:B------:R-:W-:Y:S01]  /*84a0*/  FMUL.FTZ R161, R161, R8.reuse ;  /* 0x00000008a1a17220 */ /* 0x080fe20000410000 */
[-C--:B------:R-:W-:Y:S01]  /*84b0*/  FMUL.FTZ R168, R168, R8.reuse ;  /* 0x00000008a8a87220 */ /* 0x080fe20000410000 */
[----:B------:R-:W-:Y:S01]  /*84c0*/  FMUL.FTZ R169, R169, R8 ;  /* 0x00000008a9a97220 */ /* 0x000fe20000410000 */
[-C--:B------:R-:W-:Y:S01]  /*84d0*/  FMUL.FTZ R154, R154, R2.reuse ;  /* 0x000000029a9a7220 */ /* 0x080fe20000410000 */
[----:B------:R5:W-:Y:S01]  /*84e0*/  MUFU.EX2 R205, R13 ;  /* 0x0000000d00cd7308 */ /* 0x000be20000000800 */
[----:B--2---:R-:W2:Y:S01]  /*84f0*/  LDSM.16.MT88.4 R24, [R215+0xb000] ;  /* 0x00b00000d718783b */ /* 0x004ea20000004200 */
[----:B------:R-:W-:Y:S01]  /*8500*/  FMUL.FTZ R155, R155, R2 ;  /* 0x000000029b9b7220 */ /* 0x000fe20000410000 */
[----:B------:R-:W-:Y:S01]  /*8510*/  FMUL.FTZ R44, R44, R8 ;  /* 0x000000082c2c7220 */ /* 0x000fe20000410000 */
[-C--:B------:R-:W-:Y:S01]  /*8520*/  FMUL.FTZ R162, R162, R2.reuse ;  /* 0x00000002a2a27220 */ /* 0x080fe20000410000 */
[----:B------:R-:W-:Y:S01]  /*8530*/  FMUL.FTZ R163, R163, R2 ;  /* 0x00000002a3a37220 */ /* 0x000fe20000410000 */
[-C--:B------:R-:W-:Y:S01]  /*8540*/  FMUL.FTZ R45, R45, R8.reuse ;  /* 0x000000082d2d7220 */ /* 0x080fe20000410000 */
[-C--:B------:R-:W-:Y:S01]  /*8550*/  FMUL.FTZ R56, R56, R8.reuse ;  /* 0x0000000838387220 */ /* 0x080fe20000410000 */
[----:B------:R-:W1:Y:S01]  /*8560*/  MUFU.EX2 R9, R9 ;  /* 0x0000000900097308 */ /* 0x000e620000000800 */
[--C-:B----4-:R-:W-:Y:S01]  /*8570*/  FFMA.FTZ R14, R141, UR17, -R10.reuse ;  /* 0x000000118d0e7c23 */ /* 0x110fe2000801080a */
[----:B------:R-:W-:Y:S01]  /*8580*/  FMUL.FTZ R57, R57, R8 ;  /* 0x0000000839397220 */ /* 0x000fe20000410000 */
[-C--:B------:R-:W-:Y:S01]  /*8590*/  FMUL.FTZ R170, R170, R2.reuse ;  /* 0x00000002aaaa7220 */ /* 0x080fe20000410000 */
[----:B------:R-:W-:Y:S01]  /*85a0*/  FMUL.FTZ R171, R171, R2 ;  /* 0x00000002abab7220 */ /* 0x000fe20000410000 */
[-C--:B------:R-:W-:Y:S01]  /*85b0*/  FMUL.FTZ R60, R60, R8.reuse ;  /* 0x000000083c3c7220 */ /* 0x080fe20000410000 */
[-C--:B------:R-:W-:Y:S01]  /*85c0*/  FMUL.FTZ R61, R61, R8.reuse ;  /* 0x000000083d3d7220 */ /* 0x080fe20000410000 */
[-C--:B------:R-:W-:Y:S01]  /*85d0*/  FMUL.FTZ R72, R72, R8.reuse ;  /* 0x0000000848487220 */ /* 0x080fe20000410000 */
[----:B------:R-:W4:Y:S01]  /*85e0*/  MUFU.EX2 R3, R3 ;  /* 0x0000000300037308 */ /* 0x000f220000000800 */
[--C-:B-----5:R-:W-:Y:S01]  /*85f0*/  FFMA.FTZ R13, R142, UR17, -R10.reuse ;  /* 0x000000118e0d7c23 */ /* 0x120fe2000801080a */
[----:B------:R-:W-:Y:S01]  /*8600*/  FFMA.FTZ R10, R143, UR17, -R10 ;  /* 0x000000118f0a7c23 */ /* 0x000fe2000801080a */
[-C--:B------:R-:W-:Y:S01]  /*8610*/  FMUL.FTZ R73, R73, R8.reuse ;  /* 0x0000000849497220 */ /* 0x080fe20000410000 */
[-C--:B------:R-:W-:Y:S01]  /*8620*/  FMUL.FTZ R76, R76, R8.reuse ;  /* 0x000000084c4c7220 */ /* 0x080fe20000410000 */
        /* <DEDUP_REMOVED lines=8> */
[----:B------:R-:W-:Y:S01]  /*86b0*/  FMUL.FTZ R63, R63, R2 ;  /* 0x000000023f3f7220 */ /* 0x000fe20000410000 */
[-C--:B------:R-:W-:Y:S01]  /*86c0*/  FMUL.FTZ R89, R89, R8.reuse ;  /* 0x0000000859597220 */ /* 0x080fe20000410000 */
[----:B------:R-:W-:Y:S01]  /*86d0*/  FMUL.FTZ R92, R92, R8 ;  /* 0x000000085c5c7220 */ /* 0x000fe20000410000 */
[----:B------:R1:W2:Y:S01]  /*86e0*/  MUFU.EX2 R204, R13 ;  /* 0x0000000d00cc7308 */ /* 0x0002a20000000800 */
        /* <DEDUP_REMOVED lines=8> */
[--C-:B-----5:R-:W-:Y:S01]  /*8770*/  FFMA.FTZ R10, R177, UR17, -R0.reuse ;  /* 0x00000011b10a7c23 */ /* 0x120fe20008010800 */
[----:B------:R-:W-:Y:S01]  /*8780*/  FMUL.FTZ R91, R91, R2 ;  /* 0x000000025b5b7220 */ /* 0x000fe20000410000 */
[-C--:B------:R-:W-:Y:S01]  /*8790*/  FMUL.FTZ R108, R108, R8.reuse ;  /* 0x000000086c6c7220 */ /* 0x080fe20000410000 */
[-C--:B------:R-:W-:Y:S01]  /*87a0*/  FMUL.FTZ R109, R109, R8.reuse ;  /* 0x000000086d6d7220 */ /* 0x080fe20000410000 */
[----:B------:R5:W-:Y:S01]  /*87b0*/  MUFU.EX2 R200, R10 ;  /* 0x0000000a00c87308 */ /* 0x000be20000000800 */
[----:B------:R-:W-:Y:S01]  /*87c0*/  FMUL.FTZ R120, R120, R8 ;  /* 0x0000000878787220 */ /* 0x000fe20000410000 */
[-C--:B------:R-:W-:Y:S01]  /*87d0*/  FMUL.FTZ R94, R94, R2.reuse ;  /* 0x000000025e5e7220 */ /* 0x080fe20000410000 */
[----:B------:R-:W-:Y:S01]  /*87e0*/  FMUL.FTZ R95, R95, R2 ;  /* 0x000000025f5f7220 */ /* 0x000fe20000410000 */
[--C-:B-1----:R-:W-:Y:S01]  /*87f0*/  FFMA.FTZ R13, R176, UR17, -R0.reuse ;  /* 0x00000011b00d7c23 */ /* 0x102fe20008010800 */
        /* <DEDUP_REMOVED lines=12> */
[--C-:B-----5:R-:W-:Y:S01]  /*88c0*/  FFMA.FTZ R10, R179, UR17, -R0.reuse ;  /* 0x00000011b30a7c23 */ /* 0x120fe20008010800 */
[----:B------:R-:W-:Y:S01]  /*88d0*/  FFMA.FTZ R0, R178, UR17, -R0 ;  /* 0x00000011b2007c23 */ /* 0x000fe20008010800 */
[-C--:B------:R-:W-:Y:S01]  /*88e0*/  FMUL.FTZ R148, R148, R9.reuse ;  /* 0x0000000994947220 */ /* 0x080fe20000410000 */
[----:B------:R-:W-:Y:S01]  /*88f0*/  FMUL.FTZ R149, R149, R9 ;  /* 0x0000000995957220 */ /* 0x000fe20000410000 */
[-C--:B----4-:R-:W-:Y:S01]  /*8900*/  FMUL.FTZ R150, R150, R3.reuse ;  /* 0x0000000396967220 */ /* 0x090fe20000410000 */
        /* <DEDUP_REMOVED lines=18> */
[-C--:B------:R-:W-:Y:S01]  /*8a30*/  FMUL.FTZ R52, R52, R9.reuse ;  /* 0x0000000934347220 */ /* 0x080fe20000410000 */
[C---:B------:R-:W-:Y:S01]  /*8a40*/  HMMA.16816.F32.BF16 R44, R4.reuse, R34, R44 ;  /* 0x00000022042c723c */ /* 0x040fe2000004182c */
[----:B------:R-:W-:Y:S01]  /*8a50*/  FMUL.FTZ R53, R53, R9 ;  /* 0x0000000935357220 */ /* 0x000fe20000410000 */
[----:B------:R1:W-:Y:S01]  /*8a60*/  MUFU.EX2 R176, R0 ;  /* 0x0000000000b07308 */ /* 0x0003e20000000800 */
        /* <DEDUP_REMOVED lines=16> */
[--C-:B-1----:R-:W-:Y:S01]  /*8b70*/  FFMA.FTZ R0, R183, UR17, -R12.reuse ;  /* 0x00000011b7007c23 */ /* 0x102fe2000801080c */
[----:B------:R-:W-:Y:S01]  /*8b80*/  FMUL.FTZ R103, R103, R3 ;  /* 0x0000000367677220 */ /* 0x000fe20000410000 */
[-C--:B------:R-:W-:Y:S01]  /*8b90*/  FMUL.FTZ R172, R172, R9.reuse ;  /* 0x00000009acac7220 */ /* 0x080fe20000410000 */
[----:B------:R-:W-:Y:S01]  /*8ba0*/  FMUL.FTZ R173, R173, R9 ;  /* 0x00000009adad7220 */ /* 0x000fe20000410000 */
[----:B------:R1:W-:Y:S01]  /*8bb0*/  MUFU.EX2 R143, R0 ;  /* 0x00000000008f7308 */ /* 0x0003e20000000800 */
        /* <DEDUP_REMOVED lines=16> */
[--C-:B-1----:R-:W-:Y:S01]  /*8cc0*/  FFMA.FTZ R0, R181, UR17, -R12.reuse ;  /* 0x00000011b5007c23 */ /* 0x102fe2000801080c */
[----:B------:R-:W-:Y:S01]  /*8cd0*/  FMUL.FTZ R83, R83, R3 ;  /* 0x0000000353537220 */ /* 0x000fe20000410000 */
[C---:B------:R-:W-:Y:S01]  /*8ce0*/  HMMA.16816.F32.BF16 R104, R4.reuse, R28, R104 ;  /* 0x0000001c0468723c */ /* 0x040fe20000041868 */
[-C--:B------:R-:W-:Y:S01]  /*8cf0*/  FMUL.FTZ R96, R96, R9.reuse ;  /* 0x0000000960607220 */ /* 0x080fe20000410000 */
[----:B------:R1:W-:Y:S01]  /*8d00*/  MUFU.EX2 R142, R0 ;  /* 0x00000000008e7308 */ /* 0x0003e20000000800 */
        /* <DEDUP_REMOVED lines=16> */
[----:B-1----:R-:W-:Y:S01]  /*8e10*/  FFMA.FTZ R0, R180, UR17, -R12 ;  /* 0x00000011b4007c23 */ /* 0x002fe2000801080c */
[-C--:B------:R-:W-:Y:S01]  /*8e20*/  FMUL.FTZ R130, R130, R3.reuse ;  /* 0x0000000382827220 */ /* 0x080fe20000410000 */
[----:B------:R-:W-:Y:S01]  /*8e30*/  FMUL.FTZ R131, R131, R3 ;  /* 0x0000000383837220 */ /* 0x000fe20000410000 */
[----:B------:R-:W1:Y:S01]  /*8e40*/  MUFU.EX2 R179, R10 ;  /* 0x0000000a00b37308 */ /* 0x000e620000000800 */
[----:B------:R-:W-:Y:S01]  /*8e50*/  MOV R182, R15 ;  /* 0x0000000f00b67202 */ /* 0x000fe20000000f00 */
[----:B------:R-:W-:Y:S01]  /*8e60*/  FFMA.FTZ R2, R252, R2, R206 ;  /* 0x00000002fc027223 */ /* 0x000fe200000100ce */
[----:B------:R-:W-:-:S02]  /*8e70*/  F2FP.BF16.F32.PACK_AB R4, R247, R248 ;  /* 0x000000f8f704723e */ /* 0x000fc400000010ff */
[----:B------:R-:W-:Y:S02]  /*8e80*/  F2FP.BF16.F32.PACK_AB R5, R242, R243 ;  /* 0x000000f3f205723e */ /* 0x000fe400000010ff */
[----:B------:R-:W-:Y:S01]  /*8e90*/  F2FP.BF16.F32.PACK_AB R6, R249, R246 ;  /* 0x000000f6f906723e */ /* 0x000fe200000010ff */
[----:B------:R2:W-:Y:S01]  /*8ea0*/  MUFU.EX2 R141, R0 ;  /* 0x00000000008d7308 */ /* 0x0005e20000000800 */
[----:B------:R-:W-:Y:S02]  /*8eb0*/  F2FP.BF16.F32.PACK_AB R7, R245, R244 ;  /* 0x000000f4f507723e */ /* 0x000fe400000010ff */
[----:B------:R-:W-:Y:S02]  /*8ec0*/  MOV R127, R184 ;  /* 0x000000b8007f7202 */ /* 0x000fe40000000f00 */
[----:B------:R-:W-:Y:S02]  /*8ed0*/  F2FP.BF16.F32.PACK_AB R124, R204, R205 ;  /* 0x000000cdcc7c723e */ /* 0x000fe400000010ff */
[----:B------:R-:W-:Y:S01]  /*8ee0*/  MOV R178, R127 ;  /* 0x0000007f00b27202 */ /* 0x000fe20000000f00 */
[----:B------:R-:W-:Y:S01]  /*8ef0*/  HMMA.16816.F32.BF16 R148, R4, R16, R148 ;  /* 0x000000100494723c */ /* 0x000fe20000041894 */
[----:B------:R-:W3:Y:S01]  /*8f00*/  MUFU.EX2 R201, R13 ;  /* 0x0000000d00c97308 */ /* 0x000ee20000000800 */
[----:B-1----:R-:W-:-:S02]  /*8f10*/  F2FP.BF16.F32.PACK_AB R127, R177, R179 ;  /* 0x000000b3b17f723e */ /* 0x002fc400000010ff */
[----:B------:R-:W-:Y:S02]  /*8f20*/  FFMA.FTZ R3, R178, R3, R243 ;  /* 0x00000003b2037223 */ /* 0x000fe400000100f3 */
[C---:B------:R-:W-:Y:S01]  /*8f30*/  HMMA.16816.F32.BF16 R184, R4.reuse, R18, R156 ;  /* 0x0000001204b8723c */ /* 0x040fe2000004189c */
[----:B------:R-:W1:Y:S01]  /*8f40*/  LDSM.16.MT88.4 R156, [R213+0xa800] ;  /* 0x00a80000d59c783b */ /* 0x000e620000004200 */
[----:B------:R-:W-:Y:S01]  /*8f50*/  FADD.FTZ R3, R242, R3 ;  /* 0x00000003f2037221 */ /* 0x000fe20000010000 */
[----:B--2---:R-:W-:Y:S01]  /*8f60*/  FFMA.FTZ R0, R191, UR17, -R11 ;  /* 0x00000011bf007c23 */ /* 0x004fe2000801080b */
[----:B------:R2:W4:Y:S02]  /*8f70*/  MUFU.EX2 R203, R14 ;  /* 0x0000000e00cb7308 */ /* 0x0005240000000800 */
[----:B------:R-:W-:Y:S01]  /*8f80*/  HMMA.16816.F32.BF16 R164, R4, R20, R164 ;  /* 0x0000001404a4723c */ /* 0x000fe200000418a4 */
[----:B------:R-:W-:-:S04]  /*8f90*/  FADD.FTZ R3, R244, R3 ;  /* 0x00000003f4037221 */ /* 0x000fc80000010000 */
[----:B------:R-:W-:Y:S01]  /*8fa0*/  FADD.FTZ R3, R245, R3 ;  /* 0x00000003f5037221 */ /* 0x000fe20000010000 */
[----:B------:R5:W-:Y:S01]  /*8fb0*/  MUFU.EX2 R10, R0 ;  /* 0x00000000000a7308 */ /* 0x000be20000000800 */
[----:B------:R-:W-:Y:S01]  /*8fc0*/  HMMA.16816.F32.BF16 R36, R4, R32, R36 ;  /* 0x000000200424723c */ /* 0x000fe20000041824 */
[----:B---3--:R-:W-:-:S05]  /*8fd0*/  F2FP.BF16.F32.PACK_AB R125, R200, R201 ;  /* 0x000000c9c87d723e */ /* 0x008fca00000010ff */
[----:B------:R-:W-:Y:S01]  /*8fe0*/  HMMA.16816.F32.BF16 R52, R4, R132, R52 ;  /* 0x000000840434723c */ /* 0x000fe20000041834 */
[----:B--2---:R-:W-:Y:S01]  /*8ff0*/  LDSM.16.MT88.4 R12, [R217+0xb800] ;  /* 0x00b80000d90c783b */ /* 0x004fe20000004200 */
[----:B----4-:R-:W-:-:S04]  /*9000*/  F2FP.BF16.F32.PACK_AB R126, R202, R203 ;  /* 0x000000cbca7e723e */ /* 0x010fc800000010ff */
[----:B------:R-:W-:Y:S01]  /*9010*/  HMMA.16816.F32.BF16 R68, R4, R136, R68 ;  /* 0x000000880444723c */ /* 0x000fe20000041844 */
[----:B-----5:R-:W-:-:S05]  /*9020*/  FFMA.FTZ R0, R189, UR17, -R11 ;  /* 0x00000011bd007c23 */ /* 0x020fca000801080b */
[C---:B------:R-:W-:Y:S06]  /*9030*/  HMMA.16816.F32.BF16 R84, R4.reuse, R24, R84 ;  /* 0x000000180454723c */ /* 0x040fec0000041854 */
[C---:B------:R-:W-:Y:S06]  /*9040*/  HMMA.16816.F32.BF16 R100, R4.reuse, R28, R100 ;  /* 0x0000001c0464723c */ /* 0x040fec0000041864 */
[C---:B------:R-:W-:Y:S01]  /*9050*/  HMMA.16816.F32.BF16 R20, R4.reuse, R22, R172 ;  /* 0x000000160414723c */ /* 0x040fe200000418ac */
[----:B------:R-:W2:Y:S05]  /*9060*/  LDSM.16.MT88.4 R172, [R215+0xa800] ;  /* 0x00a80000d7ac783b */ /* 0x000eaa0000004200 */
        /* <DEDUP_REMOVED lines=10> */
[C---:B------:R-:W-:Y:S06]  /*9110*/  HMMA.16816.F32.BF16 R116, R4.reuse, R40, R116 ;  /* 0x000000280474723c */ /* 0x040fec0000041874 */
[----:B------:R-:W-:Y:S01]  /*9120*/  HMMA.16816.F32.BF16 R16, R4, R42, R128 ;  /* 0x0000002a0410723c */ /* 0x000fe20000041880 */
[----:B------:R2:W-:Y:S05]  /*9130*/  MUFU.EX2 R7, R0 ;  /* 0x0000000000077308 */ /* 0x0005ea0000000800 */
[----:B-1----:R-:W-:Y:S01]  /*9140*/  HMMA.16816.F32.BF16 R144, R124, R156, R144 ;  /* 0x0000009c7c90723c */ /* 0x002fe20000041890 */
[----:B------:R-:W-:Y:S01]  /*9150*/  FFMA.FTZ R4, R190, UR17, -R11 ;  /* 0x00000011be047c23 */ /* 0x000fe2000801080b */
[----:B------:R-:W-:-:S02]  /*9160*/  F2FP.BF16.F32.PACK_AB R128, R143, R176 ;  /* 0x000000b08f80723e */ /* 0x000fc400000010ff */
[----:B------:R-:W-:Y:S01]  /*9170*/  F2FP.BF16.F32.PACK_AB R130, R141, R142 ;  /* 0x0000008e8d82723e */ /* 0x000fe200000010ff */
[----:B------:R1:W3:Y:S01]  /*9180*/  MUFU.EX2 R140, R4 ;  /* 0x00000004008c7308 */ /* 0x0002e20000000800 */
[----:B------:R-:W-:Y:S01]  /*9190*/  HMMA.16816.F32.BF16 R152, R124, R158, R152 ;  /* 0x0000009e7c98723c */ /* 0x000fe20000041898 */
[----:B--2---:R-:W-:-:S05]  /*91a0*/  FFMA.FTZ R0, R188, UR17, -R11 ;  /* 0x00000011bc007c23 */ /* 0x004fca000801080b */
[C---:B------:R-:W-:Y:S01]  /*91b0*/  HMMA.16816.F32.BF16 R160, R124.reuse, R172, R160 ;  /* 0x000000ac7ca0723c */ /* 0x040fe200000418a0 */
[----:B------:R2:W4:Y:S05]  /*91c0*/  MUFU.EX2 R6, R0 ;  /* 0x0000000000067308 */ /* 0x00052a0000000800 */
[----:B------:R-:W-:Y:S01]  /*91d0*/  HMMA.16816.F32.BF16 R168, R124, R174, R168 ;  /* 0x000000ae7ca8723c */ /* 0x000fe200000418a8 */
[----:B-1----:R-:W-:Y:S01]  /*91e0*/  FFMA.FTZ R4, R182, R9, R248 ;  /* 0x00000009b6047223 */ /* 0x002fe200000100f8 */
[----:B---3--:R-:W-:Y:S01]  /*91f0*/  FADD.FTZ R3, R140, R3 ;  /* 0x000000038c037221 */ /* 0x008fe20000010000 */
[----:B------:R-:W-:-:S03]  /*9200*/  F2FP.BF16.F32.PACK_AB R129, R10, R140 ;  /* 0x0000008c0a81723e */ /* 0x000fc600000010ff */
[----:B------:R-:W-:Y:S01]  /*9210*/  HMMA.16816.F32.BF16 R40, R124, R48, R196 ;  /* 0x000000307c28723c */ /* 0x000fe200000418c4 */
[----:B------:R-:W-:Y:S01]  /*9220*/  FADD.FTZ R4, R247, R4 ;  /* 0x00000004f7047221 */ /* 0x000fe20000010000 */
[----:B------:R-:W-:-:S03]  /*9230*/  FADD.FTZ R3, R10, R3 ;  /* 0x000000030a037221 */ /* 0x000fc60000010000 */
[----:B------:R-:W-:Y:S01]  /*9240*/  FADD.FTZ R4, R246, R4 ;  /* 0x00000004f6047221 */ /* 0x000fe20000010000 */
[----:B------:R-:W-:Y:S01]  /*9250*/  FADD.FTZ R3, R7, R3 ;  /* 0x0000000307037221 */ /* 0x000fe20000010000 */
[C---:B------:R-:W-:Y:S01]  /*9260*/  HMMA.16816.F32.BF16 R44, R124.reuse, R50, R44 ;  /* 0x000000327c2c723c */ /* 0x040fe2000004182c */
[----:B--2---:R-:W-:Y:S01]  /*9270*/  FFMA.FTZ R0, R250, R8, R211 ;  /* 0x00000008fa007223 */ /* 0x004fe200000100d3 */
[----:B------:R-:W-:Y:S01]  /*9280*/  FADD.FTZ R4, R249, R4 ;  /* 0x00000004f9047221 */ /* 0x000fe20000010000 */
[C---:B----4-:R-:W-:Y:S01]  /*9290*/  FADD.FTZ R248, R6.reuse, R3 ;  /* 0x0000000306f87221 */ /* 0x050fe20000010000 */
        /* <DEDUP_REMOVED lines=17> */
[----:B-----5:R-:W-:Y:S01]  /*93b0*/  HMMA.16816.F32.BF16 R72, R124, R80, R72 ;  /* 0x000000507c48723c */ /* 0x020fe20000041848 */
[----:B------:R1:W-:Y:S01]  /*93c0*/  STL [R1+0xc], R247 ;  /* 0x00000cf701007387 */ /* 0x0003e20000100800 */
[----:B------:R-:W-:Y:S01]  /*93d0*/  FADD.FTZ R2, R203, R2 ;  /* 0x00000002cb027221 */ /* 0x000fe20000010000 */
[----:B------:R-:W-:-:S02]  /*93e0*/  FADD.FTZ R0, R179, R0 ;  /* 0x00000000b3007221 */ /* 0x000fc40000010000 */
[----:B------:R1:W-:Y:S01]  /*93f0*/  STL [R1+0x8], R248 ;  /* 0x000008f801007387 */ /* 0x0003e20000100800 */
[----:B------:R-:W-:Y:S01]  /*9400*/  FADD.FTZ R250, R202, R2 ;  /* 0x00000002cafa7221 */ /* 0x000fe20000010000 */
[----:B------:R-:W-:Y:S01]  /*9410*/  FADD.FTZ R252, R177, R0 ;  /* 0x00000000b1fc7221 */ /* 0x000fe20000010000 */
[C---:B------:R-:W-:Y:S03]  /*9420*/  HMMA.16816.F32.BF16 R76, R124.reuse, R82, R76 ;  /* 0x000000527c4c723c */ /* 0x040fe6000004184c */
[----:B------:R1:W-:Y:S03]  /*9430*/  STL [R1+0x4], R250 ;  /* 0x000004fa01007387 */ /* 0x0003e60000100800 */
[C---:B------:R-:W-:Y:S01]  /*9440*/  HMMA.16816.F32.BF16 R88, R124.reuse, R96, R88 ;  /* 0x000000607c58723c */ /* 0x040fe20000041858 */
        /* <DEDUP_REMOVED lines=40> */
[----:B------:R-:W-:Y:S02]  /*96d0*/  MOV R0, UR6 ;  /* 0x0000000600007c02 */ /* 0x000fe40008000f00 */
[----:B------:R-:W-:Y:S01]  /*96e0*/  MOV R4, UR6 ;  /* 0x0000000600047c02 */ /* 0x000fe20008000f00 */
[----:B------:R-:W-:-:S03]  /*96f0*/  UIADD3 UR4, UR7, UR4, URZ ;  /* 0x0000000407047290 */ /* 0x000fc6000fffe03f */
[----:B------:R-:W5:Y:S03]  /*9700*/  @!P3 LDC.64 R8, c[0x0][0x220] ;  /* 0x00008800ff08bb82 */ /* 0x000f660000000a00 */
[----:B------:R-:W-:-:S05]  /*9710*/  MOV R3, UR4 ;  /* 0x0000000400037c02 */ /* 0x000fca0008000f00 */
        /* <DEDUP_REMOVED lines=75> */
[----:B------:R-:W1:Y:S01]  /*9bd0*/  LDSM.16.M88.4 R28, [R214+0x4000] ;  /* 0x00400000d61c783b */ /* 0x000e620000000200 */
[C---:B------:R-:W-:Y:S06]  /*9be0*/  HMMA.16816.F32.BF16 R192, R4.reuse, R136, R192 ;  /* 0x0000008804c0723c */ /* 0x040fec00000418c0 */
[----:B------:R-:W-:Y:S01]  /*9bf0*/  HMMA.16816.F32.BF16 R136, R4, R138, R184 ;  /* 0x0000008a0488723c */ /* 0x000fe200000418b8 */
[----:B------:R-:W2:Y:S05]  /*9c00*/  LDSM.16.M88.4 R4, [R214+0x6000] ;  /* 0x00600000d604783b */ /* 0x000eaa0000000200 */
[C---:B----4-:R-:W-:Y:S06]  /*9c10*/  HMMA.16816.F32.BF16 R184, R8.reuse, R24, R196 ;  /* 0x0000001808b8723c */ /* 0x050fec00000418c4 */
[C---:B------:R-:W-:Y:S06]  /*9c20*/  HMMA.16816.F32.BF16 R196, R8.reuse, R26, R188 ;  /* 0x0000001a08c4723c */ /* 0x040fec00000418bc */
[C---:B---3--:R-:W-:Y:S06]  /*9c30*/  HMMA.16816.F32.BF16 R200, R8.reuse, R140, R200 ;  /* 0x0000008c08c8723c */ /* 0x048fec00000418c8 */
[----:B------:R-:W-:Y:S01]  /*9c40*/  HMMA.16816.F32.BF16 R188, R8, R142, R16 ;  /* 0x0000008e08bc723c */ /* 0x000fe20000041810 */
[----:B------:R-:W-:Y:S05]  /*9c50*/  LDSM.16.M88.4 R16, [R222+0x4000] ;  /* 0x00400000de10783b */ /* 0x000fea0000000200 */
[C---:B------:R-:W-:Y:S01]  /*9c60*/  HMMA.16816.F32.BF16 R8, R12.reuse, R24, R132 ;  /* 0x000000180c08723c */ /* 0x040fe20000041884 */
[----:B------:R-:W-:Y:S05]  /*9c70*/  LDSM.16.M88.4 R132, [R225] ;  /* 0x00000000e184783b */ /* 0x000fea0000000200 */
[C---:B------:R-:W-:Y:S01]  /*9c80*/  HMMA.16816.F32.BF16 R180, R12.reuse, R26, R20 ;  /* 0x0000001a0cb4723c */ /* 0x040fe20000041814 */
[----:B------:R-:W3:Y:S04]  /*9c90*/  LDSM.16.M88.4 R24, [R216+0x4000] ;  /* 0x00400000d818783b */ /* 0x000ee80000000200 */
[----:B------:R-:W4:Y:S01]  /*9ca0*/  LDSM.16.M88.4 R20, [R216+0x6000] ;  /* 0x00600000d814783b */ /* 0x000f220000000200 */
[C---:B------:R-:W-:Y:S06]  /*9cb0*/  HMMA.16816.F32.BF16 R208, R12.reuse, R140, R192 ;  /* 0x0000008c0cd0723c */ /* 0x040fec00000418c0 */
[----:B------:R-:W-:Y:S01]  /*9cc0*/  HMMA.16816.F32.BF16 R192, R12, R142, R136 ;  /* 0x0000008e0cc0723c */ /* 0x000fe20000041888 */
[----:B------:R-:W5:Y:S04]  /*9cd0*/  LDSM.16.M88.4 R140, [R220+0x9000] ;  /* 0x00900000dc8c783b */ /* 0x000f680000000200 */
[----:B------:R-:W5:Y:S01]  /*9ce0*/  LDSM.16.M88.4 R12, [R222+0x6000] ;  /* 0x00600000de0c783b */ /* 0x000f620000000200 */
[-C--:B-1----:R-:W-:Y:S06]  /*9cf0*/  HMMA.16816.F32.BF16 R136, R28, R32.reuse, R8 ;  /* 0x000000201c88723c */ /* 0x082fec0000041808 */
[C---:B--2---:R-:W-:Y:S06]  /*9d00*/  HMMA.16816.F32.BF16 R8, R4.reuse, R32, R184 ;  /* 0x000000200408723c */ /* 0x044fec00000418b8 */
[C---:B------:R-:W-:Y:S06]  /*9d10*/  HMMA.16816.F32.BF16 R184, R4.reuse, R34, R196 ;  /* 0x0000002204b8723c */ /* 0x040fec00000418c4 */
[----:B------:R-:W-:Y:S06]  /*9d20*/  HMMA.16816.F32.BF16 R204, R4, R176, R200 ;  /* 0x000000b004cc723c */ /* 0x000fec00000418c8 */
[----:B---3--:R-:W-:Y:S06]  /*9d30*/  HMMA.16816.F32.BF16 R136, R24, R132, R136 ;  /* 0x000000841888723c */ /* 0x008fec0000041888 */
[----:B------:R-:W-:Y:S06]  /*9d40*/  HMMA.16816.F32.BF16 R240, R4, R178, R188 ;  /* 0x000000b204f0723c */ /* 0x000fec00000418bc */
[----:B------:R-:W-:Y:S01]  /*9d50*/  HMMA.16816.F32.BF16 R180, R28, R34, R180 ;  /* 0x000000221cb4723c */ /* 0x000fe200000418b4 */
[----:B------:R-:W-:Y:S05]  /*9d60*/  LDSM.16.M88.4 R32, [R219+0x1000] ;  /* 0x00100000db20783b */ /* 0x000fea0000000200 */
[----:B----4-:R-:W-:Y:S01]  /*9d70*/  HMMA.16816.F32.BF16 R4, R20, R132, R8 ;  /* 0x000000841404723c */ /* 0x010fe20000041808 */
[----:B------:R-:W1:Y:S05]  /*9d80*/  LDSM.16.M88.4 R8, [R221+0x4000] ;  /* 0x00400000dd08783b */ /* 0x000e6a0000000200 */
[----:B-----5:R-:W-:Y:S06]  /*9d90*/  HMMA.16816.F32.BF16 R136, R16, R140, R136 ;  /* 0x0000008c1088723c */ /* 0x020fec0000041888 */
[-C--:B------:R-:W-:Y:S06]  /*9da0*/  HMMA.16816.F32.BF16 R196, R20, R134.reuse, R184 ;  /* 0x0000008614c4723c */ /* 0x080fec00000418b8 */
[----:B------:R-:W-:Y:S06]  /*9db0*/  HMMA.16816.F32.BF16 R188, R24, R134, R180 ;  /* 0x0000008618bc723c */ /* 0x000fec00000418b4 */
[----:B------:R-:W-:Y:S01]  /*9dc0*/  HMMA.16816.F32.BF16 R132, R12, R140, R4 ;  /* 0x0000008c0c84723c */ /* 0x000fe20000041804 */
[----:B------:R-:W2:Y:S05]  /*9dd0*/  LDSM.16.M88.4 R4, [R221+0x6000] ;  /* 0x00600000dd04783b */ /* 0x000eaa0000000200 */
[C---:B------:R-:W-:Y:S06]  /*9de0*/  HMMA.16816.F32.BF16 R180, R28.reuse, R176, R208 ;  /* 0x000000b01cb4723c */ /* 0x040fec00000418d0 */
[----:B------:R-:W-:Y:S06]  /*9df0*/  HMMA.16816.F32.BF16 R200, R28, R178, R192 ;  /* 0x000000b21cc8723c */ /* 0x000fec00000418c0 */
[----:B-1----:R-:W-:Y:S01]  /*9e00*/  HMMA.16816.F32.BF16 R184, R8, R32, R136 ;  /* 0x0000002008b8723c */ /* 0x002fe20000041888 */
[----:B------:R-:W1:Y:S05]  /*9e10*/  LDSM.16.M88.4 R136, [R224] ;  /* 0x00000000e088783b */ /* 0x000e6a0000000200 */
[-C--:B------:R-:W-:Y:S06]  /*9e20*/  HMMA.16816.F32.BF16 R28, R16, R142.reuse, R188 ;  /* 0x0000008e101c723c */ /* 0x080fec00000418bc */
[----:B------:R-:W-:Y:S06]  /*9e30*/  HMMA.16816.F32.BF16 R140, R12, R142, R196 ;  /* 0x0000008e0c8c723c */ /* 0x000fec00000418c4 */
[----:B--2---:R-:W-:Y:S01]  /*9e40*/  HMMA.16816.F32.BF16 R192, R4, R32, R132 ;  /* 0x0000002004c0723c */ /* 0x004fe20000041884 */
[----:B------:R-:W2:Y:S05]  /*9e50*/  LDSM.16.M88.4 R132, [R220+0x9800] ;  /* 0x00980000dc84783b */ /* 0x000eaa0000000200 */
[----:B------:R-:W-:Y:S01]  /*9e60*/  FMUL.FTZ R184, R184, UR32 ;  /* 0x00000020b8b87c20 */ /* 0x000fe20008410000 */
[----:B------:R-:W-:Y:S01]  /*9e70*/  FMUL.FTZ R185, R185, UR32 ;  /* 0x00000020b9b97c20 */ /* 0x000fe20008410000 */
[----:B------:R-:W-:Y:S01]  /*9e80*/  FMUL.FTZ R186, R186, UR32 ;  /* 0x00000020baba7c20 */ /* 0x000fe20008410000 */
[----:B------:R-:W-:Y:S01]  /*9e90*/  FMUL.FTZ R187, R187, UR32 ;  /* 0x00000020bbbb7c20 */ /* 0x000fe20008410000 */
[----:B------:R-:W3:Y:S08]  /*9ea0*/  MUFU.TANH R208, R184 ;  /* 0x000000b800d07308 */ /* 0x000ef00000002400 */
[----:B------:R-:W4:Y:S01]  /*9eb0*/  MUFU.TANH R196, R185 ;  /* 0x000000b900c47308 */ /* 0x000f220000002400 */
[-C--:B-1----:R-:W-:Y:S07]  /*9ec0*/  HMMA.16816.F32.BF16 R176, R24, R136.reuse, R180 ;  /* 0x0000008818b0723c */ /* 0x082fee00000418b4 */
[----:B------:R-:W1:Y:S01]  /*9ed0*/  MUFU.TANH R199, R186 ;  /* 0x000000ba00c77308 */ /* 0x000e620000002400 */
[----:B------:R-:W-:Y:S01]  /*9ee0*/  HMMA.16816.F32.BF16 R188, R20, R136, R204 ;  /* 0x0000008814bc723c */ /* 0x000fe200000418cc */
[----:B------:R-:W-:Y:S01]  /*9ef0*/  FMUL.FTZ R192, R192, UR32 ;  /* 0x00000020c0c07c20 */ /* 0x000fe20008410000 */
[----:B------:R-:W-:Y:S01]  /*9f00*/  FMUL.FTZ R194, R194, UR32 ;  /* 0x00000020c2c27c20 */ /* 0x000fe20008410000 */
[----:B------:R-:W-:-:S03]  /*9f10*/  FMUL.FTZ R195, R195, UR32 ;  /* 0x00000020c3c37c20 */ /* 0x000fc60008410000 */
[-C--:B------:R-:W-:Y:S01]  /*9f20*/  HMMA.16816.F32.BF16 R24, R24, R138.reuse, R200 ;  /* 0x0000008a1818723c */ /* 0x080fe200000418c8 */
[----:B------:R5:W1:Y:S05]  /*9f30*/  MUFU.TANH R198, R187 ;  /* 0x000000bb00c67308 */ /* 0x000a6a0000002400 */
[----:B------:R-:W-:Y:S03]  /*9f40*/  HMMA.16816.F32.BF16 R20, R20, R138, R240 ;  /* 0x0000008a1414723c */ /* 0x000fe600000418f0 */
[----:B------:R3:W1:Y:S03]  /*9f50*/  MUFU.TANH R197, R192 ;  /* 0x000000c000c57308 */ /* 0x0006660000002400 */
[----:B------:R-:W-:Y:S01]  /*9f60*/  HMMA.16816.F32.BF16 R180, R8, R34, R28 ;  /* 0x0000002208b4723c */ /* 0x000fe2000004181c */
[----:B------:R-:W4:Y:S01]  /*9f70*/  LDSM.16.M88.4 R28, [R219+0x1800] ;  /* 0x00180000db1c783b */ /* 0x000f220000000200 */
[----:B------:R-:W-:-:S04]  /*9f80*/  DEPBAR.LE SB0, 0x0 ;  /* 0x000080000000791a */ /* 0x000fc80000000000 */
[----:B-----5:R-:W-:Y:S01]  /*9f90*/  HMMA.16816.F32.BF16 R184, R4, R34, R140 ;  /* 0x0000002204b8723c */ /* 0x020fe2000004188c */
[----:B------:R-:W1:Y:S05]  /*9fa0*/  MUFU.TANH R194, R194 ;  /* 0x000000c200c27308 */ /* 0x000e6a0000002400 */
[-C--:B--2---:R-:W-:Y:S01]  /*9fb0*/  HMMA.16816.F32.BF16 R32, R16, R132.reuse, R176 ;  /* 0x000000841020723c */ /* 0x084fe200000418b0 */
[----:B---3--:R-:W-:Y:S02]  /*9fc0*/  FMUL.FTZ R192, R193, UR32 ;  /* 0x00000020c1c07c20 */ /* 0x008fe40008410000 */
[----:B------:R-:W2:Y:S03]  /*9fd0*/  MUFU.TANH R195, R195 ;  /* 0x000000c300c37308 */ /* 0x000ea60000002400 */
[----:B------:R-:W-:Y:S05]  /*9fe0*/  HMMA.16816.F32.BF16 R140, R12, R132, R188 ;  /* 0x000000840c8c723c */ /* 0x000fea00000418bc */
[----:B------:R-:W3:Y:S01]  /*9ff0*/  MUFU.TANH R192, R192 ;  /* 0x000000c000c07308 */ /* 0x000ee20000002400 */
[----:B------:R-:W-:Y:S01]  /*a000*/  HMMA.16816.F32.BF16 R16, R16, R134, R24 ;  /* 0x000000861010723c */ /* 0x000fe20000041818 */
[----:B------:R-:W-:Y:S01]  /*a010*/  FMUL.FTZ R178, R182, UR32 ;  /* 0x00000020b6b27c20 */ /* 0x000fe20008410000 */
[----:B------:R-:W-:Y:S01]  /*a020*/  FMUL.FTZ R176, R180, UR32 ;  /* 0x00000020b4b07c20 */ /* 0x000fe20008410000 */
[----:B------:R-:W-:Y:S01]  /*a030*/  FMUL.FTZ R177, R181, UR32 ;  /* 0x00000020b5b17c20 */ /* 0x000fe20008410000 */
[----:B------:R-:W-:-:S02]  /*a040*/  FMUL.FTZ R133, R183, UR32 ;  /* 0x00000020b7857c20 */ /* 0x000fc40008410000 */
[----:B------:R-:W-:Y:S01]  /*a050*/  HMMA.16816.F32.BF16 R12, R12, R134, R20 ;  /* 0x000000860c0c723c */ /* 0x000fe20000041814 */
[----:B------:R-:W-:Y:S01]  /*a060*/  FMUL.FTZ R136, R184, UR32 ;  /* 0x00000020b8887c20 */ /* 0x000fe20008410000 */
[----:B------:R-:W-:Y:S01]  /*a070*/  FMUL.FTZ R137, R185, UR32 ;  /* 0x00000020b9897c20 */ /* 0x000fe20008410000 */
[----:B------:R-:W-:Y:S01]  /*a080*/  FMUL.FTZ R182, R186, UR32 ;  /* 0x00000020bab67c20 */ /* 0x000fe20008410000 */
[----:B------:R-:W-:Y:S01]  /*a090*/  FMUL.FTZ R179, R187, UR32 ;  /* 0x00000020bbb37c20 */ /* 0x000fe20008410000 */
[----:B------:R-:W1:Y:S01]  /*a0a0*/  MUFU.TANH R176, R176 ;  /* 0x000000b000b07308 */ /* 0x000e620000002400 */
[-C--:B----4-:R-:W-:Y:S07]  /*a0b0*/  HMMA.16816.F32.BF16 R32, R8, R28.reuse, R32 ;  /* 0x0000001c0820723c */ /* 0x090fee0000041820 */
[----:B------:R-:W4:Y:S01]  /*a0c0*/  MUFU.TANH R177, R177 ;  /* 0x000000b100b17308 */ /* 0x000f220000002400 */
[----:B------:R-:W-:Y:S07]  /*a0d0*/  HMMA.16816.F32.BF16 R24, R4, R28, R140 ;  /* 0x0000001c0418723c */ /* 0x000fee000004188c */
[----:B------:R-:W1:Y:S01]  /*a0e0*/  MUFU.TANH R178, R178 ;  /* 0x000000b200b27308 */ /* 0x000e620000002400 */
[-C--:B------:R-:W-:Y:S06]  /*a0f0*/  HMMA.16816.F32.BF16 R8, R8, R30.reuse, R16 ;  /* 0x0000001e0808723c */ /* 0x080fec0000041810 */
[----:B------:R-:W-:Y:S01]  /*a100*/  HMMA.16816.F32.BF16 R4, R4, R30, R12 ;  /* 0x0000001e0404723c */ /* 0x000fe2000004180c */
[----:B------:R-:W1:Y:S01]  /*a110*/  MUFU.TANH R133, R133 ;  /* 0x0000008500857308 */ /* 0x000e620000002400 */
[----:B------:R-:W-:Y:S01]  /*a120*/  FMUL.FTZ R29, R33, UR32 ;  /* 0x00000020211d7c20 */ /* 0x000fe20008410000 */
[----:B------:R-:W-:Y:S01]  /*a130*/  FMUL.FTZ R32, R32, UR32 ;  /* 0x0000002020207c20 */ /* 0x000fe20008410000 */
[----:B------:R-:W-:Y:S01]  /*a140*/  FMUL.FTZ R33, R34, UR32 ;  /* 0x0000002022217c20 */ /* 0x000fe20008410000 */
[----:B------:R-:W-:-:S04]  /*a150*/  FMUL.FTZ R21, R35, UR32 ;  /* 0x0000002023157c20 */ /* 0x000fc80008410000 */
[----:B------:R-:W1:Y:S01]  /*a160*/  MUFU.TANH R136, R136 ;  /* 0x0000008800887308 */ /* 0x000e620000002400 */
[----:B------:R-:W-:Y:S01]  /*a170*/  FMUL.FTZ R24, R24, UR32 ;  /* 0x0000002018187c20 */ /* 0x000fe20008410000 */
[----:B------:R-:W-:Y:S01]  /*a180*/  FMUL.FTZ R25, R25, UR32 ;  /* 0x0000002019197c20 */ /* 0x000fe20008410000 */
[----:B------:R-:W-:Y:S01]  /*a190*/  FMUL.FTZ R26, R26, UR32 ;  /* 0x000000201a1a7c20 */ /* 0x000fe20008410000 */
[----:B------:R-:W-:-:S05]  /*a1a0*/  FMUL.FTZ R27, R27, UR32 ;  /* 0x000000201b1b7c20 */ /* 0x000fca0008410000 */
[----:B------:R-:W-:Y:S01]  /*a1b0*/  FMUL.FTZ R8, R8, UR32 ;  /* 0x0000002008087c20 */ /* 0x000fe20008410000 */
[----:B------:R-:W-:Y:S01]  /*a1c0*/  FMUL.FTZ R9, R9, UR32 ;  /* 0x0000002009097c20 */ /* 0x000fe20008410000 */
[----:B------:R-:W-:Y:S01]  /*a1d0*/  FMUL.FTZ R10, R10, UR32 ;  /* 0x000000200a0a7c20 */ /* 0x000fe20008410000 */
[----:B------:R-:W-:Y:S01]  /*a1e0*/  FMUL.FTZ R11, R11, UR32 ;  /* 0x000000200b0b7c20 */ /* 0x000fe20008410000 */
[----:B------:R1:W1:Y:S02]  /*a1f0*/  MUFU.TANH R28, R24 ;  /* 0x00000018001c7308 */ /* 0x0002640000002400 */
[----:B------:R-:W-:Y:S01]  /*a200*/  FMUL.FTZ R4, R4, UR32 ;  /* 0x0000002004047c20 */ /* 0x000fe20008410000 */
[----:B------:R-:W-:Y:S01]  /*a210*/  FMUL.FTZ R5, R5, UR32 ;  /* 0x0000002005057c20 */ /* 0x000fe20008410000 */
[----:B------:R-:W-:Y:S01]  /*a220*/  FMUL.FTZ R6, R6, UR32 ;  /* 0x0000002006067c20 */ /* 0x000fe20008410000 */
[----:B------:R-:W-:-:S03]  /*a230*/  FMUL.FTZ R7, R7, UR32 ;  /* 0x0000002007077c20 */ /* 0x000fc60008410000 */
[----:B------:R1:W1:Y:S08]  /*a240*/  MUFU.TANH R132, R26 ;  /* 0x0000001a00847308 */ /* 0x0002700000002400 */
[----:B------:R1:W1:Y:S08]  /*a250*/  MUFU.TANH R139, R27 ;  /* 0x0000001b008b7308 */ /* 0x0002700000002400 */
[----:B------:R-:W1:Y:S08]  /*a260*/  MUFU.TANH R137, R137 ;  /* 0x0000008900897308 */ /* 0x000e700000002400 */
[----:B------:R-:W1:Y:S08]  /*a270*/  MUFU.TANH R182, R182 ;  /* 0x000000b600b67308 */ /* 0x000e700000002400 */
[----:B------:R-:W1:Y:S08]  /*a280*/  MUFU.TANH R179, R179 ;  /* 0x000000b300b37308 */ /* 0x000e700000002400 */
[----:B------:R-:W1:Y:S08]  /*a290*/  MUFU.TANH R32, R32 ;  /* 0x0000002000207308 */ /* 0x000e700000002400 */
[----:B------:R-:W1:Y:S08]  /*a2a0*/  MUFU.TANH R29, R29 ;  /* 0x0000001d001d7308 */ /* 0x000e700000002400 */
        /* <DEDUP_REMOVED lines=27> */
[----:B------:R-:W4:Y:S01]  /*a460*/  @!P3 LDC.64 R10, c[0x0][0x218] ;  /* 0x00008600ff0abb82 */ /* 0x000f220000000a00 */
[----:B--2---:R-:W-:-:S04]  /*a470*/  LEA R0, P1, R0, R2, 0x5 ;  /* 0x0000000200007211 */ /* 0x004fc800078228ff */
[----:B------:R-:W-:Y:S01]  /*a480*/  IMAD.U32 R3, RZ, RZ, UR4 ;  /* 0x00000004ff037e24 */ /* 0x000fe2000f8e00ff */
[----:B------:R-:W-:-:S04]  /*a490*/  IADD3 R2, P5, R0, UR27, RZ ;  /* 0x0000001b00027c10 */ /* 0x000fc8000ffbe0ff */
[----:B---3--:R-:W-:Y:S02]  /*a4a0*/  LEA.HI.X R3, R4, R245, R3, 0x5, P1 ;  /* 0x000000f504037211 */ /* 0x008fe400008f2c03 */
[C---:B-1----:R-:W-:Y:S02]  /*a4b0*/  @!P3 LEA R8, P6, R0.reuse, R8, 0x1 ;  /* 0x000000080008b211 */ /* 0x042fe400078c08ff */
[----:B-----5:R-:W-:Y:S02]  /*a4c0*/  @!P2 LEA R4, P1, R0, R6, 0x1 ;  /* 0x000000060004a211 */ /* 0x020fe400078208ff */
[----:B----4-:R-:W-:Y:S02]  /*a4d0*/  @!P3 LEA R6, P4, R2, R10, 0x1 ;  /* 0x0000000a0206b211 */ /* 0x010fe400078808ff */
[----:B------:R-:W-:Y:S02]  /*a4e0*/  IADD3.X R10, R3, UR26, RZ, P5, !PT ;  /* 0x0000001a030a7c10 */ /* 0x000fe4000affe4ff */
[----:B------:R-:W-:-:S02]  /*a4f0*/  @!P3 LEA.HI.X R9, R0, R9, R3, 0x1, P6 ;  /* 0x000000090009b211 */ /* 0x000fc400030f0c03 */
        /* <DEDUP_REMOVED lines=25> */
.L_x_2670:
[----:B------:R-:W-:Y:S05]  /*a690*/  BSYNC B0 ;  /* 0x0000000000007941 */ /* 0x000fea0003800000 */
.L_x_2669:
[----:B------:R-:W0:Y:S02]  /*a6a0*/  LDGDEPBAR ;  /* 0x00000000000079af */ /* 0x000e240000000000 */
.L_x_2668:
[----:B------:R-:W-:Y:S01]  /*a6b0*/  MOV R0, UR19 ;  /* 0x0000001300007c02 */ /* 0x000fe20008000f00 */
[----:B------:R-:W-:Y:S03]  /*a6c0*/  LDSM.16.MT88.4 R140, [R217+0xa000] ;  /* 0x00a00000d98c783b */ /* 0x000fe60000004200 */
[----:B------:R-:W-:-:S04]  /*a6d0*/  LEA R0, R0, R251, 0x5 ;  /* 0x000000fb00007211 */ /* 0x000fc800078e28ff */
[C---:B------:R-:W-:Y:S02]  /*a6e0*/  ISETP.GE.AND P4, PT, R0.reuse, R235, PT ;  /* 0x000000eb0000720c */ /* 0x040fe40003f86270 */
[C---:B-1----:R-:W-:Y:S02]  /*a6f0*/  IADD3 R7, R0.reuse, 0x1, RZ ;  /* 0x0000000100077810 */ /* 0x042fe40007ffe0ff */
[C---:B------:R-:W-:Y:S02]  /*a700*/  ISETP.LT.OR P4, PT, R0.reuse, R231, P4 ;  /* 0x000000e70000720c */ /* 0x040fe40002781670 */
[----:B--2---:R-:W-:Y:S02]  /*a710*/  IADD3 R5, R0, 0x9, RZ ;  /* 0x0000000900057810 */ /* 0x004fe40007ffe0ff */
[----:B------:R-:W-:Y:S02]  /*a720*/  ISETP.GE.AND P1, PT, R7, R235, PT ;  /* 0x000000eb0700720c */ /* 0x000fe40003f26270 */
[----:B------:R-:W-:-:S02]  /*a730*/  FSEL R10, R208, -INF , !P4 ;  /* 0xff800000d00a7808 */ /* 0x000fc40006000000 */
[----:B------:R-:W-:Y:S02]  /*a740*/  ISETP.LT.OR P1, PT, R7, R231, P1 ;  /* 0x000000e70700720c */ /* 0x000fe40000f21670 */
[C---:B------:R-:W-:Y:S02]  /*a750*/  ISETP.GE.AND P4, PT, R5.reuse, R235, PT ;  /* 0x000000eb0500720c */ /* 0x040fe40003f86270 */
[C---:B------:R-:W-:Y:S02]  /*a760*/  IADD3 R6, R0.reuse, 0x8, RZ ;  /* 0x0000000800067810 */ /* 0x040fe40007ffe0ff */
[----:B------:R-:W-:Y:S02]  /*a770*/  IADD3 R4, R0, 0x10, RZ ;  /* 0x0000001000047810 */ /* 0x000fe40007ffe0ff */
[----:B------:R-:W-:Y:S02]  /*a780*/  FSEL R11, R196, -INF , !P1 ;  /* 0xff800000c40b7808 */ /* 0x000fe40004800000 */
[----:B------:R-:W-:-:S02]  /*a790*/  ISETP.LT.OR P4, PT, R5, R231, P4 ;  /* 0x000000e70500720c */ /* 0x000fc40002781670 */
[----:B------:R-:W-:Y:S02]  /*a7a0*/  IADD3 R2, R0, 0x18, RZ ;  /* 0x0000001800027810 */ /* 0x000fe40007ffe0ff */
[-C--:B------:R-:W-:Y:S02]  /*a7b0*/  ISETP.GE.AND P5, PT, R6, R235.reuse, PT ;  /* 0x000000eb0600720c */ /* 0x080fe40003fa6270 */
[----:B------:R-:W-:Y:S02]  /*a7c0*/  ISETP.GE.AND P1, PT, R4, R235, PT ;  /* 0x000000eb0400720c */ /* 0x000fe40003f26270 */
[----:B------:R-:W-:Y:S02]  /*a7d0*/  FSEL R15, R177, -INF , !P4 ;  /* 0xff800000b10f7808 */ /* 0x000fe40006000000 */
[-C--:B------:R-:W-:Y:S02]  /*a7e0*/  ISETP.LT.OR P5, PT, R6, R231.reuse, P5 ;  /* 0x000000e70600720c */ /* 0x080fe40002fa1670 */
[----:B------:R-:W-:-:S02]  /*a7f0*/  ISETP.LT.OR P1, PT, R4, R231, P1 ;  /* 0x000000e70400720c */ /* 0x000fc40000f21670 */
[----:B------:R-:W-:Y:S02]  /*a800*/  ISETP.GE.AND P4, PT, R2, R235, PT ;  /* 0x000000eb0200720c */ /* 0x000fe40003f86270 */
[C---:B------:R-:W-:Y:S02]  /*a810*/  IADD3 R3, R0.reuse, 0x11, RZ ;  /* 0x0000001100037810 */ /* 0x040fe40007ffe0ff */
[C---:B------:R-:W-:Y:S02]  /*a820*/  IADD3 R8, R0.reuse, 0x19, RZ ;  /* 0x0000001900087810 */ /* 0x040fe40007ffe0ff */
[----:B------:R-:W-:Y:S02]  /*a830*/  ISETP.GE.AND P6, PT, R0, R234, PT ;  /* 0x000000ea0000720c */ /* 0x000fe40003fc6270 */
[----:B------:R-:W-:Y:S02]  /*a840*/  FSEL R16, R176, -INF , !P5 ;  /* 0xff800000b0107808 */ /* 0x000fe40006800000 */
[----:B------:R-:W-:-:S02]  /*a850*/  FSEL R204, R32, -INF , !P1 ;  /* 0xff80000020cc7808 */ /* 0x000fc40004800000 */
[----:B------:R-:W-:Y:S02]  /*a860*/  ISETP.LT.OR P4, PT, R2, R231, P4 ;  /* 0x000000e70200720c */ /* 0x000fe40002781670 */
[-C--:B------:R-:W-:Y:S02]  /*a870*/  ISETP.GE.AND P5, PT, R3, R235.reuse, PT ;  /* 0x000000eb0300720c */ /* 0x080fe40003fa6270 */
[----:B------:R-:W-:Y:S02]  /*a880*/  ISETP.GE.AND P1, PT, R8, R235, PT ;  /* 0x000000eb0800720c */ /* 0x000fe40003f26270 */
[----:B------:R-:W-:Y:S02]  /*a890*/  ISETP.LT.OR P6, PT, R0, R230, P6 ;  /* 0x000000e60000720c */ /* 0x000fe400037c1670 */
[----:B------:R-:W-:Y:S02]  /*a8a0*/  FSEL R205, R13, -INF , !P4 ;  /* 0xff8000000dcd7808 */ /* 0x000fe40006000000 */
[----:B------:R-:W-:-:S02]  /*a8b0*/  ISETP.LT.OR P5, PT, R3, R231, P5 ;  /* 0x000000e70300720c */ /* 0x000fc40002fa1670 */
[----:B------:R-:W-:Y:S02]  /*a8c0*/  ISETP.LT.OR P1, PT, R8, R231, P1 ;  /* 0x000000e70800720c */ /* 0x000fe40000f21670 */
[-C--:B------:R-:W-:Y:S02]  /*a8d0*/  ISETP.GE.AND P4, PT, R7, R234.reuse, PT ;  /* 0x000000ea0700720c */ /* 0x080fe40003f86270 */
[----:B------:R-:W-:Y:S02]  /*a8e0*/  FSEL R14, R199, -INF , !P6 ;  /* 0xff800000c70e7808 */ /* 0x000fe40007000000 */
[----:B------:R-:W-:Y:S02]  /*a8f0*/  ISETP.GE.AND P6, PT, R4, R234, PT ;  /* 0x000000ea0400720c */ /* 0x000fe40003fc6270 */
[----:B------:R-:W-:Y:S02]  /*a900*/  FSEL R206, R29, -INF , !P5 ;  /* 0xff8000001dce7808 */ /* 0x000fe40006800000 */
[----:B------:R-:W-:-:S02]  /*a910*/  FSEL R207, R12, -INF , !P1 ;  /* 0xff8000000ccf7808 */ /* 0x000fc40004800000 */
[----:B------:R-:W-:Y:S02]  /*a920*/  ISETP.LT.OR P4, PT, R7, R230, P4 ;  /* 0x000000e60700720c */ /* 0x000fe40002781670 */
[-C--:B------:R-:W-:Y:S02]  /*a930*/  ISETP.GE.AND P1, PT, R6, R234.reuse, PT ;  /* 0x000000ea0600720c */ /* 0x080fe40003f26270 */
[----:B------:R-:W-:Y:S02]  /*a940*/  ISETP.GE.AND P5, PT, R5, R234, PT ;  /* 0x000000ea0500720c */ /* 0x000fe40003fa6270 */
[-C--:B------:R-:W-:Y:S02]  /*a950*/  ISETP.LT.OR P6, PT, R4, R230.reuse, P6 ;  /* 0x000000e60400720c */ /* 0x080fe400037c1670 */
[----:B------:R-:W-:Y:S02]  /*a960*/  FSEL R20, R198, -INF , !P4 ;  /* 0xff800000c6147808 */ /* 0x000fe40006000000 */
[----:B------:R-:W-:-:S02]  /*a970*/  ISETP.LT.OR P1, PT, R6, R230, P1 ;  /* 0x000000e60600720c */ /* 0x000fc40000f21670 */
[----:B------:R-:W-:Y:S02]  /*a980*/  ISETP.GE.AND P4, PT, R3, R234, PT ;  /* 0x000000ea0300720c */ /* 0x000fe40003f86270 */
[----:B------:R-:W-:Y:S02]  /*a990*/  ISETP.LT.OR P5, PT, R5, R230, P5 ;  /* 0x000000e60500720c */ /* 0x000fe40002fa1670 */
[----:B------:R-:W-:Y:S02]  /*a9a0*/  FSEL R240, R33, -INF , !P6 ;  /* 0xff80000021f07808 */ /* 0x000fe40007000000 */
[----:B------:R-:W-:Y:S01]  /*a9b0*/  ISETP.GE.AND P6, PT, R2, R234, PT ;  /* 0x000000ea0200720c */ /* 0x000fe20003fc6270 */
[----:B------:R-:W-:Y:S01]  /*a9c0*/  LDSM.16.MT88.4 R32, [R218+0xa000] ;  /* 0x00a00000da20783b */ /* 0x000fe20000004200 */
[----:B------:R-:W-:Y:S02]  /*a9d0*/  FSEL R19, R178, -INF , !P1 ;  /* 0xff800000b2137808 */ /* 0x000fe40004800000 */
[----:B------:R-:W-:-:S02]  /*a9e0*/  ISETP.LT.OR P4, PT, R3, R230, P4 ;  /* 0x000000e60300720c */ /* 0x000fc40002781670 */
[----:B------:R-:W-:Y:S02]  /*a9f0*/  FSEL R22, R133, -INF , !P5 ;  /* 0xff80000085167808 */ /* 0x000fe40006800000 */
[C---:B------:R-:W-:Y:S02]  /*aa00*/  ISETP.GE.AND P1, PT, R0.reuse, R233, PT ;  /* 0x000000e90000720c */ /* 0x040fe40003f26270 */
[----:B------:R-:W-:Y:S02]  /*aa10*/  ISETP.GE.AND P5, PT, R0, R232, PT ;  /* 0x000000e80000720c */ /* 0x000fe40003fa6270 */
[----:B------:R-:W-:Y:S02]  /*aa20*/  ISETP.LT.OR P6, PT, R2, R230, P6 ;  /* 0x000000e60200720c */ /* 0x000fe400037c1670 */
[----:B------:R-:W-:Y:S02]  /*aa30*/  FSEL R243, R21, -INF , !P4 ;  /* 0xff80000015f37808 */ /* 0x000fe40006000000 */
[----:B------:R-:W-:-:S02]  /*aa40*/  ISETP.GE.AND P4, PT, R8, R234, PT ;  /* 0x000000ea0800720c */ /* 0x000fc40003f86270 */
[C---:B------:R-:W-:Y:S02]  /*aa50*/  ISETP.LT.OR P1, PT, R0.reuse, R229, P1 ;  /* 0x000000e50000720c */ /* 0x040fe40000f21670 */
[----:B------:R-:W-:Y:S02]  /*aa60*/  ISETP.LT.OR P5, PT, R0, R228, P5 ;  /* 0x000000e40000720c */ /* 0x000fe40002fa1670 */
[----:B------:R-:W-:Y:S02]  /*aa70*/  FMNMX.FTZ R0, R239, R14, !PT ;  /* 0x0000000eef007209 */ /* 0x000fe40007810000 */
[----:B------:R-:W-:Y:S02]  /*aa80*/  FSEL R241, R18, -INF , !P6 ;  /* 0xff80000012f17808 */ /* 0x000fe40007000000 */
[----:B------:R-:W-:Y:S02]  /*aa90*/  ISETP.GE.AND P6, PT, R7, R233, PT ;  /* 0x000000e90700720c */ /* 0x000fe40003fc6270 */
[----:B------:R-:W-:-:S02]  /*aaa0*/  ISETP.LT.OR P4, PT, R8, R230, P4 ;  /* 0x000000e60800720c */ /* 0x000fc40002781670 */
[----:B------:R-:W-:Y:S02]  /*aab0*/  FMNMX.FTZ R0, R20, R0, !PT ;  /* 0x0000000014007209 */ /* 0x000fe40007810000 */
[----:B------:R-:W-:Y:S02]  /*aac0*/  FSEL R13, R197, -INF , !P1 ;  /* 0xff800000c50d7808 */ /* 0x000fe40004800000 */
[----:B------:R-:W-:Y:S02]  /*aad0*/  ISETP.LT.OR P6, PT, R7, R229, P6 ;  /* 0x000000e50700720c */ /* 0x000fe400037c1670 */
[-C--:B------:R-:W-:Y:S02]  /*aae0*/  ISETP.GE.AND P1, PT, R5, R233.reuse, PT ;  /* 0x000000e90500720c */ /* 0x080fe40003f26270 */
[----:B------:R-:W-:Y:S02]  /*aaf0*/  FSEL R242, R17, -INF , !P4 ;  /* 0xff80000011f27808 */ /* 0x000fe40006000000 */
[----:B------:R-:W-:-:S02]  /*ab00*/  ISETP.GE.AND P4, PT, R6, R233, PT ;  /* 0x000000e90600720c */ /* 0x000fc40003f86270 */
[----:B------:R-:W-:Y:S02]  /*ab10*/  FMNMX.FTZ R0, R19, R0, !PT ;  /* 0x0000000013007209 */ /* 0x000fe40007810000 */
[----:B------:R-:W-:Y:S02]  /*ab20*/  FSEL R18, R192, -INF , !P6 ;  /* 0xff800000c0127808 */ /* 0x000fe40007000000 */
[----:B------:R-:W-:Y:S02]  /*ab30*/  ISETP.LT.OR P1, PT, R5, R229, P1 ;  /* 0x000000e50500720c */ /* 0x000fe40000f21670 */
[----:B------:R-:W-:Y:S02]  /*ab40*/  ISETP.GE.AND P6, PT, R4, R233, PT ;  /* 0x000000e90400720c */ /* 0x000fe40003fc6270 */
[----:B------:R-:W-:Y:S02]  /*ab50*/  ISETP.LT.OR P4, PT, R6, R229, P4 ;  /* 0x000000e50600720c */ /* 0x000fe40002781670 */
[----:B------:R-:W-:-:S02]  /*ab60*/  FMNMX.FTZ R0, R22, R0, !PT ;  /* 0x0000000016007209 */ /* 0x000fc40007810000 */
[----:B------:R-:W-:Y:S02]  /*ab70*/  FSEL R21, R137, -INF , !P1 ;  /* 0xff80000089157808 */ /* 0x000fe40004800000 */
[----:B------:R-:W-:Y:S02]  /*ab80*/  ISETP.LT.OR P6, PT, R4, R229, P6 ;  /* 0x000000e50400720c */ /* 0x000fe400037c1670 */
[-C--:B------:R-:W-:Y:S02]  /*ab90*/  ISETP.GE.AND P1, PT, R2, R233.reuse, PT ;  /* 0x000000e90200720c */ /* 0x080fe40003f26270 */
[----:B------:R-:W-:Y:S02]  /*aba0*/  FSEL R17, R136, -INF , !P4 ;  /* 0xff80000088117808 */ /* 0x000fe40006000000 */
[----:B------:R-:W-:Y:S02]  /*abb0*/  FMNMX.FTZ R135, R240, R0, !PT ;  /* 0x00000000f0877209 */ /* 0x000fe40007810000 */
[----:B------:R-:W-:-:S02]  /*abc0*/  ISETP.GE.AND P4, PT, R3, R233, PT ;  /* 0x000000e90300720c */ /* 0x000fc40003f86270 */
[----:B------:R-:W-:Y:S02]  /*abd0*/  FMNMX.FTZ R0, R237, R13, !PT ;  /* 0x0000000ded007209 */ /* 0x000fe40007810000 */
[----:B------:R-:W-:Y:S02]  /*abe0*/  FSEL R133, R28, -INF , !P6 ;  /* 0xff8000001c857808 */ /* 0x000fe40007000000 */
[----:B------:R-:W-:Y:S01]  /*abf0*/  ISETP.LT.OR P1, PT, R2, R229, P1 ;  /* 0x000000e50200720c */ /* 0x000fe20000f21670 */
[----:B------:R-:W-:Y:S01]  /*ac00*/  LDSM.16.MT88.4 R28, [R218+0xb000] ;  /* 0x00b00000da1c783b */ /* 0x000fe20000004200 */
[----:B------:R-:W-:Y:S02]  /*ac10*/  ISETP.GE.AND P6, PT, R8, R233, PT ;  /* 0x000000e90800720c */ /* 0x000fe40003fc6270 */
[----:B------:R-:W-:Y:S02]  /*ac20*/  ISETP.LT.OR P4, PT, R3, R229, P4 ;  /* 0x000000e50300720c */ /* 0x000fe40002781670 */
[----:B------:R-:W-:-:S02]  /*ac30*/  FMNMX.FTZ R0, R18, R0, !PT ;  /* 0x0000000012007209 */ /* 0x000fc40007810000 */
[----:B------:R-:W-:Y:S02]  /*ac40*/  FSEL R138, R23, -INF , !P1 ;  /* 0xff800000178a7808 */ /* 0x000fe40004800000 */
[----:B------:R-:W-:Y:S02]  /*ac50*/  ISETP.LT.OR P6, PT, R8, R229, P6 ;  /* 0x000000e50800720c */ /* 0x000fe400037c1670 */
[----:B------:R-:W-:Y:S02]  /*ac60*/  ISETP.GE.AND P1, PT, R6, R232, PT ;  /* 0x000000e80600720c */ /* 0x000fe40003f26270 */
[----:B------:R-:W-:Y:S02]  /*ac70*/  FSEL R180, R25, -INF , !P4 ;  /* 0xff80000019b47808 */ /* 0x000fe40006000000 */
[----:B------:R-:W-:Y:S02]  /*ac80*/  FMNMX.FTZ R0, R17, R0, !PT ;  /* 0x0000000011007209 */ /* 0x000fe40007810000 */
[----:B------:R-:W-:-:S02]  /*ac90*/  ISETP.GE.AND P4, PT, R7, R232, PT ;  /* 0x000000e80700720c */ /* 0x000fc40003f86270 */
[----:B------:R-:W-:Y:S02]  /*aca0*/  FSEL R181, R24, -INF , !P6 ;  /* 0xff80000018b57808 */ /* 0x000fe40007000000 */
[----:B------:R-:W-:Y:S02]  /*acb0*/  ISETP.LT.OR P1, PT, R6, R228, P1 ;  /* 0x000000e40600720c */ /* 0x000fe40000f21670 */
[----:B------:R-:W-:Y:S02]  /*acc0*/  ISETP.GE.AND P6, PT, R5, R232, PT ;  /* 0x000000e80500720c */ /* 0x000fe40003fc6270 */
[----:B------:R-:W-:Y:S02]  /*acd0*/  FMNMX.FTZ R6, R21, R0, !PT ;  /* 0x0000000015067209 */ /* 0x000fe40007810000 */
[----:B------:R-:W-:Y:S02]  /*ace0*/  ISETP.LT.OR P4, PT, R7, R228, P4 ;  /* 0x000000e40700720c */ /* 0x000fe40002781670 */
[----:B------:R-:W-:-:S02]  /*acf0*/  FSEL R0, R194, -INF , !P5 ;  /* 0xff800000c2007808 */ /* 0x000fc40006800000 */
[----:B------:R-:W-:Y:S02]  /*ad00*/  ISETP.LT.OR P6, PT, R5, R228, P6 ;  /* 0x000000e40500720c */ /* 0x000fe400037c1670 */
        /* <DEDUP_REMOVED lines=10> */
[----:B------:R-:W-:-:S02]  /*adb0*/  ISETP.GE.AND P1, PT, R2, R232, PT ;  /* 0x000000e80200720c */ /* 0x000fc40003f26270 */
[----:B------:R-:W-:Y:S02]  /*adc0*/  FMNMX.FTZ R9, R11, R9, !PT ;  /* 0x000000090b097209 */ /* 0x000fe40007810000 */
[----:B------:R-:W-:Y:S02]  /*add0*/  FSEL R3, R179, -INF , !P6 ;  /* 0xff800000b3037808 */ /* 0x000fe40007000000 */
[----:B------:R-:W-:Y:S01]  /*ade0*/  FMNMX.FTZ R6, R4, R6, !PT ;  /* 0x0000000604067209 */ /* 0x000fe20007810000 */
[----:B------:R-:W-:Y:S01]  /*adf0*/  LDSM.16.MT88.4 R176, [R213+0xb000] ;  /* 0x00b00000d5b0783b */ /* 0x000fe20000004200 */
[----:B------:R-:W-:Y:S02]  /*ae00*/  ISETP.LT.OR P1, PT, R2, R228, P1 ;  /* 0x000000e40200720c */ /* 0x000fe40000f21670 */
[----:B------:R-:W-:Y:S02]  /*ae10*/  FMNMX.FTZ R9, R16, R9, !PT ;  /* 0x0000000910097209 */ /* 0x000fe40007810000 */
[----:B------:R-:W-:-:S02]  /*ae20*/  FSEL R132, R132, -INF , !P5 ;  /* 0xff80000084847808 */ /* 0x000fc40006800000 */
[----:B------:R-:W-:Y:S02]  /*ae30*/  FMNMX.FTZ R2, R3, R6, !PT ;  /* 0x0000000603027209 */ /* 0x000fe40007810000 */
[----:B------:R-:W-:Y:S02]  /*ae40*/  FMNMX.FTZ R9, R15, R9, !PT ;  /* 0x000000090f097209 */ /* 0x000fe40007810000 */
[----:B------:R-:W-:Y:S02]  /*ae50*/  ISETP.GE.AND P5, PT, R8, R232, PT ;  /* 0x000000e80800720c */ /* 0x000fe40003fa6270 */
[----:B------:R-:W-:Y:S02]  /*ae60*/  FSEL R139, R139, -INF , !P4 ;  /* 0xff8000008b8b7808 */ /* 0x000fe40006000000 */
[----:B------:R-:W-:Y:S02]  /*ae70*/  FMNMX.FTZ R2, R132, R2, !PT ;  /* 0x0000000284027209 */ /* 0x000fe40007810000 */
[----:B------:R-:W-:-:S02]  /*ae80*/  FMNMX.FTZ R9, R204, R9, !PT ;  /* 0x00000009cc097209 */ /* 0x000fc40007810000 */
[----:B------:R-:W-:Y:S02]  /*ae90*/  ISETP.LT.OR P4, PT, R8, R228, P5 ;  /* 0x000000e40800720c */ /* 0x000fe40002f81670 */
[----:B------:R-:W-:Y:S02]  /*aea0*/  FSEL R183, R26, -INF , !P1 ;  /* 0xff8000001ab77808 */ /* 0x000fe40004800000 */
[----:B------:R-:W-:Y:S02]  /*aeb0*/  FMNMX.FTZ R2, R139, R2, !PT ;  /* 0x000000028b027209 */ /* 0x000fe40007810000 */
[----:B------:R-:W-:Y:S02]  /*aec0*/  FMNMX.FTZ R9, R206, R9, !PT ;  /* 0x00000009ce097209 */ /* 0x000fe40007810000 */
[----:B------:R-:W-:Y:S02]  /*aed0*/  FSEL R182, R27, -INF , !P4 ;  /* 0xff8000001bb67808 */ /* 0x000fe40006000000 */
[----:B------:R-:W-:Y:S01]  /*aee0*/  FMNMX.FTZ R2, R183, R2, !PT ;  /* 0x00000002b7027209 */ /* 0x000fe20007810000 */
[----:B------:R-:W-:Y:S01]  /*aef0*/  LDSM.16.MT88.4 R24, [R215+0xb000] ;  /* 0x00b00000d718783b */ /* 0x000fe20000004200 */
        /* <DEDUP_REMOVED lines=11> */
[----:B------:R-:W-:Y:S01]  /*afb0*/  MOV R194, R250 ;  /* 0x000000fa00c27202 */ /* 0x000fe20000000f00 */
[----:B------:R-:W3:Y:S01]  /*afc0*/  SHFL.BFLY PT, R6, R134, 0x2, 0x1f ;  /* 0x0c401f0086067f89 */ /* 0x000ee200000e0000 */
[----:B------:R-:W-:Y:S02]  /*afd0*/  MOV R195, R248 ;  /* 0x000000f800c37202 */ /* 0x000fe40000000f00 */
[----:B-1----:R-:W-:Y:S02]  /*afe0*/  FMNMX.FTZ R137, R137, R2, !PT ;  /* 0x0000000289897209 */ /* 0x002fe40007810000 */
[----:B--2---:R-:W-:-:S03]  /*aff0*/  FMNMX.FTZ R9, R9, R12, !PT ;  /* 0x0000000c09097209 */ /* 0x004fc60007810000 */
[----:B------:R-:W1:Y:S04]  /*b000*/  SHFL.BFLY PT, R2, R137, 0x1, 0x1f ;  /* 0x0c201f0089027f89 */ /* 0x000e6800000e0000 */
[----:B------:R-:W2:Y:S01]  /*b010*/  SHFL.BFLY PT, R136, R9, 0x1, 0x1f ;  /* 0x0c201f0009887f89 */ /* 0x000ea200000e0000 */
[----:B---3--:R-:W-:-:S03]  /*b020*/  FMNMX.FTZ R134, R134, R6, !PT ;  /* 0x0000000686867209 */ /* 0x008fc60007810000 */
[----:B------:R-:W3:Y:S04]  /*b030*/  SHFL.BFLY PT, R12, R135, 0x2, 0x1f ;  /* 0x0c401f00870c7f89 */ /* 0x000ee800000e0000 */
[----:B------:R-:W4:Y:S01]  /*b040*/  SHFL.BFLY PT, R6, R134, 0x1, 0x1f ;  /* 0x0c201f0086067f89 */ /* 0x000f2200000e0000 */
[----:B-1----:R-:W-:Y:S02]  /*b050*/  FMNMX.FTZ R137, R137, R2, !PT ;  /* 0x0000000289897209 */ /* 0x002fe40007810000 */
[----:B--2---:R-:W-:-:S03]  /*b060*/  FMNMX.FTZ R136, R9, R136, !PT ;  /* 0x0000008809887209 */ /* 0x004fc60007810000 */
[C---:B------:R-:W-:Y:S01]  /*b070*/  FMUL.FTZ R9, R137.reuse, UR17 ;  /* 0x0000001189097c20 */ /* 0x040fe20008410000 */
[----:B------:R-:W-:Y:S02]  /*b080*/  FSETP.NEU.FTZ.AND P1, PT, R137, -INF , PT ;  /* 0xff8000008900780b */ /* 0x000fe40003f3d000 */
[----:B---3--:R-:W-:Y:S01]  /*b090*/  FMNMX.FTZ R135, R135, R12, !PT ;  /* 0x0000000c87877209 */ /* 0x008fe20007810000 */
[C---:B------:R-:W-:Y:S01]  /*b0a0*/  FMUL.FTZ R12, R136.reuse, UR17 ;  /* 0x00000011880c7c20 */ /* 0x040fe20008410000 */
[----:B------:R-:W-:Y:S02]  /*b0b0*/  FSEL R9, R9, RZ, P1 ;  /* 0x000000ff09097208 */ /* 0x000fe40000800000 */
[----:B------:R-:W-:Y:S01]  /*b0c0*/  FSETP.NEU.FTZ.AND P6, PT, R136, -INF , PT ;  /* 0xff8000008800780b */ /* 0x000fe20003fdd000 */
[----:B------:R-:W1:Y:S01]  /*b0d0*/  SHFL.BFLY PT, R7, R135, 0x1, 0x1f ;  /* 0x0c201f0087077f89 */ /* 0x000e6200000e0000 */
[----:B----4-:R-:W-:Y:S01]  /*b0e0*/  FMNMX.FTZ R134, R134, R6, !PT ;  /* 0x0000000686867209 */ /* 0x010fe20007810000 */
[--C-:B------:R-:W-:Y:S01]  /*b0f0*/  FFMA.FTZ R0, R0, UR17, -R9.reuse ;  /* 0x0000001100007c23 */ /* 0x100fe20008010809 */
[----:B------:R-:W-:Y:S01]  /*b100*/  FSEL R2, R136, RZ, P6 ;  /* 0x000000ff88027208 */ /* 0x000fe20003000000 */
[--C-:B------:R-:W-:Y:S01]  /*b110*/  FFMA.FTZ R5, R5, UR17, -R9.reuse ;  /* 0x0000001105057c23 */ /* 0x100fe20008010809 */
[----:B------:R-:W-:Y:S01]  /*b120*/  FSETP.NEU.FTZ.AND P4, PT, R134, -INF , PT ;  /* 0xff8000008600780b */ /* 0x000fe20003f9d000 */
[----:B------:R2:W-:Y:S01]  /*b130*/  MUFU.EX2 R184, R0 ;  /* 0x0000000000b87308 */ /* 0x0005e20000000800 */
[----:B------:R-:W-:Y:S01]  /*b140*/  FSEL R12, R12, RZ, P6 ;  /* 0x000000ff0c0c7208 */ /* 0x000fe20003000000 */
[----:B------:R-:W-:Y:S01]  /*b150*/  FADD.FTZ R2, R238, -R2 ;  /* 0x80000002ee027221 */ /* 0x000fe20000010000 */
[--C-:B------:R-:W-:Y:S01]  /*b160*/  FFMA.FTZ R4, R4, UR17, -R9.reuse ;  /* 0x0000001104047c23 */ /* 0x100fe20008010809 */
[----:B------:R-:W-:-:S02]  /*b170*/  FFMA.FTZ R3, R3, UR17, -R9 ;  /* 0x0000001103037c23 */ /* 0x000fc40008010809 */
[--C-:B------:R-:W-:Y:S01]  /*b180*/  FFMA.FTZ R10, R10, UR17, -R12.reuse ;  /* 0x000000110a0a7c23 */ /* 0x100fe2000801080c */
[----:B------:R-:W-:Y:S01]  /*b190*/  FMUL.FTZ R8, R2, UR17 ;  /* 0x0000001102087c20 */ /* 0x000fe20008410000 */
[----:B------:R-:W3:Y:S01]  /*b1a0*/  MUFU.EX2 R185, R5 ;  /* 0x0000000500b97308 */ /* 0x000ee20000000800 */
[--C-:B------:R-:W-:Y:S01]  /*b1b0*/  FFMA.FTZ R11, R11, UR17, -R12.reuse ;  /* 0x000000110b0b7c23 */ /* 0x100fe2000801080c */
[--C-:B------:R-:W-:Y:S01]  /*b1c0*/  FFMA.FTZ R16, R16, UR17, -R12.reuse ;  /* 0x0000001110107c23 */ /* 0x100fe2000801080c */
[----:B------:R-:W-:-:S05]  /*b1d0*/  FFMA.FTZ R15, R15, UR17, -R12 ;  /* 0x000000110f0f7c23 */ /* 0x000fca000801080c */
[----:B------:R4:W-:Y:S01]  /*b1e0*/  MUFU.EX2 R202, R10 ;  /* 0x0000000a00ca7308 */ /* 0x0009e20000000800 */
[----:B--2---:R-:W-:Y:S02]  /*b1f0*/  FSEL R0, R134, RZ, P4 ;  /* 0x000000ff86007208 */ /* 0x004fe40002000000 */
[----:B-1----:R-:W-:-:S03]  /*b200*/  FMNMX.FTZ R135, R135, R7, !PT ;  /* 0x0000000787877209 */ /* 0x002fc60007810000 */
[----:B------:R-:W-:Y:S01]  /*b210*/  FADD.FTZ R2, R237, -R0 ;  /* 0x80000000ed027221 */ /* 0x000fe20000010000 */
[----:B------:R-:W-:Y:S01]  /*b220*/  FSEL R0, R137, RZ, P1 ;  /* 0x000000ff89007208 */ /* 0x000fe20000800000 */
[----:B------:R-:W-:Y:S01]  /*b230*/  MUFU.EX2 R187, R4 ;  /* 0x0000000400bb7308 */ /* 0x000fe20000000800 */
[----:B------:R-:W-:Y:S01]  /*b240*/  FSETP.NEU.FTZ.AND P5, PT, R135, -INF , PT ;  /* 0xff8000008700780b */ /* 0x000fe20003fbd000 */
[----:B------:R-:W-:Y:S01]  /*b250*/  FMUL.FTZ R2, R2, UR17 ;  /* 0x0000001102027c20 */ /* 0x000fe20008410000 */
[----:B---3--:R-:W-:Y:S01]  /*b260*/  F2FP.BF16.F32.PACK_AB R5, R185, R184 ;  /* 0x000000b8b905723e */ /* 0x008fe200000010ff */
[----:B------:R-:W-:-:S04]  /*b270*/  FADD.FTZ R0, R236, -R0 ;  /* 0x80000000ec007221 */ /* 0x000fc80000010000 */
[----:B------:R-:W-:Y:S01]  /*b280*/  FMUL.FTZ R0, R0, UR17 ;  /* 0x0000001100007c20 */ /* 0x000fe20008410000 */
[----:B----4-:R-:W-:Y:S01]  /*b290*/  FMUL.FTZ R10, R134, UR17 ;  /* 0x00000011860a7c20 */ /* 0x010fe20008410000 */
[----:B------:R-:W1:Y:S04]  /*b2a0*/  MUFU.EX2 R186, R3 ;  /* 0x0000000300ba7308 */ /* 0x000e680000000800 */
[----:B------:R-:W-:-:S04]  /*b2b0*/  FSEL R10, R10, RZ, P4 ;  /* 0x000000ff0a0a7208 */ /* 0x000fc80002000000 */
[----:B------:R-:W2:Y:S01]  /*b2c0*/  MUFU.EX2 R2, R2 ;  /* 0x0000000200027308 */ /* 0x000ea20000000800 */
[--C-:B------:R-:W-:Y:S01]  /*b2d0*/  FFMA.FTZ R13, R13, UR17, -R10.reuse ;  /* 0x000000110d0d7c23 */ /* 0x100fe2000801080a */
[--C-:B------:R-:W-:Y:S01]  /*b2e0*/  FFMA.FTZ R18, R18, UR17, -R10.reuse ;  /* 0x0000001112127c23 */ /* 0x100fe2000801080a */
[--C-:B------:R-:W-:Y:S01]  /*b2f0*/  FFMA.FTZ R17, R17, UR17, -R10.reuse ;  /* 0x0000001111117c23 */ /* 0x100fe2000801080a */
[----:B------:R-:W-:-:S04]  /*b300*/  FFMA.FTZ R21, R21, UR17, -R10 ;  /* 0x0000001115157c23 */ /* 0x000fc8000801080a */
[----:B------:R-:W-:Y:S01]  /*b310*/  MUFU.EX2 R189, R13 ;  /* 0x0000000d00bd7308 */ /* 0x000fe20000000800 */
[----:B-1----:R-:W-:Y:S02]  /*b320*/  F2FP.BF16.F32.PACK_AB R7, R186, R187 ;  /* 0x000000bbba07723e */ /* 0x002fe400000010ff */
[----:B------:R-:W-:-:S05]  /*b330*/  FSEL R3, R135, RZ, P5 ;  /* 0x000000ff87037208 */ /* 0x000fca0002800000 */
[----:B------:R-:W1:Y:S01]  /*b340*/  MUFU.EX2 R188, R18 ;  /* 0x0000001200bc7308 */ /* 0x000e620000000800 */
[-C--:B--2---:R-:W-:Y:S01]  /*b350*/  FMUL.FTZ R40, R40, R2.reuse ;  /* 0x0000000228287220 */ /* 0x084fe20000410000 */
[-C--:B------:R-:W-:Y:S01]  /*b360*/  FMUL.FTZ R41, R41, R2.reuse ;  /* 0x0000000229297220 */ /* 0x080fe20000410000 */
[----:B------:R-:W-:Y:S01]  /*b370*/  FADD.FTZ R3, R239, -R3 ;  /* 0x80000003ef037221 */ /* 0x000fe20000010000 */
[-C--:B------:R-:W-:Y:S01]  /*b380*/  FMUL.FTZ R144, R144, R2.reuse ;  /* 0x0000000290907220 */ /* 0x080fe20000410000 */
[-C--:B------:R-:W-:Y:S01]  /*b390*/  FMUL.FTZ R145, R145, R2.reuse ;  /* 0x0000000291917220 */ /* 0x080fe20000410000 */
[-C--:B------:R-:W-:Y:S01]  /*b3a0*/  FMUL.FTZ R152, R152, R2.reuse ;  /* 0x0000000298987220 */ /* 0x080fe20000410000 */
[----:B------:R-:W-:Y:S01]  /*b3b0*/  FMUL.FTZ R3, R3, UR17 ;  /* 0x0000001103037c20 */ /* 0x000fe20008410000 */
        /* <DEDUP_REMOVED lines=8> */
[----:B------:R-:W2:Y:S01]  /*b440*/  MUFU.EX2 R191, R21 ;  /* 0x0000001500bf7308 */ /* 0x000ea20000000800 */
[----:B-1----:R-:W-:Y:S01]  /*b450*/  F2FP.BF16.F32.PACK_AB R4, R188, R189 ;  /* 0x000000bdbc04723e */ /* 0x002fe200000010ff */
[-C--:B------:R-:W-:Y:S01]  /*b460*/  FMUL.FTZ R56, R56, R2.reuse ;  /* 0x0000000238387220 */ /* 0x080fe20000410000 */
        /* <DEDUP_REMOVED lines=15> */
[-C--:B------:R-:W-:Y:S01]  /*b560*/  FMUL.FTZ R105, R105, R2.reuse ;  /* 0x0000000269697220 */ /* 0x080fe20000410000 */
[-C--:B------:R-:W-:Y:S01]  /*b570*/  FMUL.FTZ R108, R108, R2.reuse ;  /* 0x000000026c6c7220 */ /* 0x080fe20000410000 */
[-C--:B------:R-:W-:Y:S01]  /*b580*/  FMUL.FTZ R109, R109, R2.reuse ;  /* 0x000000026d6d7220 */ /* 0x080fe20000410000 */
[-C--:B------:R-:W-:Y:S01]  /*b590*/  FMUL.FTZ R120, R120, R2.reuse ;  /* 0x0000000278787220 */ /* 0x080fe20000410000 */
[-C--:B------:R-:W-:Y:S01]  /*b5a0*/  FMUL.FTZ R121, R121, R2.reuse ;  /* 0x0000000279797220 */ /* 0x080fe20000410000 */
[----:B------:R-:W-:Y:S01]  /*b5b0*/  FMUL.FTZ R124, R124, R2 ;  /* 0x000000027c7c7220 */ /* 0x000fe20000410000 */
[----:B------:R-:W-:Y:S01]  /*b5c0*/  MUFU.EX2 R200, R16 ;  /* 0x0000001000c87308 */ /* 0x000fe20000000800 */
[-C--:B-1----:R-:W-:Y:S01]  /*b5d0*/  FMUL.FTZ R42, R42, R0.reuse ;  /* 0x000000002a2a7220 */ /* 0x082fe20000410000 */
[-C--:B------:R-:W-:Y:S01]  /*b5e0*/  FMUL.FTZ R43, R43, R0.reuse ;  /* 0x000000002b2b7220 */ /* 0x080fe20000410000 */
[-C--:B------:R-:W-:Y:S01]  /*b5f0*/  FMUL.FTZ R146, R146, R0.reuse ;  /* 0x0000000092927220 */ /* 0x080fe20000410000 */
[-C--:B------:R-:W-:Y:S01]  /*b600*/  FMUL.FTZ R147, R147, R0.reuse ;  /* 0x0000000093937220 */ /* 0x080fe20000410000 */
[-C--:B------:R-:W-:Y:S01]  /*b610*/  FMUL.FTZ R154, R154, R0.reuse ;  /* 0x000000009a9a7220 */ /* 0x080fe20000410000 */
[-C--:B------:R-:W-:Y:S01]  /*b620*/  FMUL.FTZ R155, R155, R0.reuse ;  /* 0x000000009b9b7220 */ /* 0x080fe20000410000 */
[-C--:B------:R-:W-:Y:S01]  /*b630*/  FMUL.FTZ R162, R162, R0.reuse ;  /* 0x00000000a2a27220 */ /* 0x080fe20000410000 */
[----:B------:R-:W-:Y:S01]  /*b640*/  MUFU.EX2 R203, R15 ;  /* 0x0000000f00cb7308 */ /* 0x000fe20000000800 */
[----:B---3--:R-:W-:Y:S01]  /*b650*/  FMUL.FTZ R11, R135, UR17 ;  /* 0x00000011870b7c20 */ /* 0x008fe20008410000 */
[C---:B------:R-:W-:Y:S01]  /*b660*/  HMMA.16816.F32.BF16 R208, R4.reuse, R32, R40 ;  /* 0x0000002004d0723c */ /* 0x040fe20000041828 */
[----:B------:R-:W-:Y:S01]  /*b670*/  LDSM.16.MT88.4 R40, [R217+0xb000] ;  /* 0x00b00000d928783b */ /* 0x000fe20000004200 */
[-C--:B------:R-:W-:Y:S01]  /*b680*/  FMUL.FTZ R163, R163, R0.reuse ;  /* 0x00000000a3a37220 */ /* 0x080fe20000410000 */
[-C--:B------:R-:W-:Y:S01]  /*b690*/  FMUL.FTZ R170, R170, R0.reuse ;  /* 0x00000000aaaa7220 */ /* 0x080fe20000410000 */
[----:B------:R-:W-:Y:S01]  /*b6a0*/  FSEL R11, R11, RZ, P5 ;  /* 0x000000ff0b0b7208 */ /* 0x000fe20002800000 */
[-C--:B------:R-:W-:Y:S01]  /*b6b0*/  FMUL.FTZ R171, R171, R0.reuse ;  /* 0x00000000abab7220 */ /* 0x080fe20000410000 */
[----:B------:R-:W1:Y:S01]  /*b6c0*/  MUFU.EX2 R8, R8 ;  /* 0x0000000800087308 */ /* 0x000e620000000800 */
[-C--:B------:R-:W-:Y:S01]  /*b6d0*/  FMUL.FTZ R46, R46, R0.reuse ;  /* 0x000000002e2e7220 */ /* 0x080fe20000410000 */
[-C--:B------:R-:W-:Y:S01]  /*b6e0*/  FMUL.FTZ R47, R47, R0.reuse ;  /* 0x000000002f2f7220 */ /* 0x080fe20000410000 */
[--C-:B------:R-:W-:Y:S01]  /*b6f0*/  FFMA.FTZ R20, R20, UR17, -R11.reuse ;  /* 0x0000001114147c23 */ /* 0x100fe2000801080b */
[--C-:B------:R-:W-:Y:S01]  /*b700*/  FFMA.FTZ R19, R19, UR17, -R11.reuse ;  /* 0x0000001113137c23 */ /* 0x100fe2000801080b */
[--C-:B------:R-:W-:Y:S01]  /*b710*/  FFMA.FTZ R22, R22, UR17, -R11.reuse ;  /* 0x0000001116167c23 */ /* 0x100fe2000801080b */
[----:B------:R-:W-:Y:S01]  /*b720*/  FFMA.FTZ R14, R14, UR17, -R11 ;  /* 0x000000110e0e7c23 */ /* 0x000fe2000801080b */
        /* <DEDUP_REMOVED lines=13> */
[----:B------:R-:W-:Y:S01]  /*b800*/  FMUL.FTZ R95, R95, R0 ;  /* 0x000000005f5f7220 */ /* 0x000fe20000410000 */
[----:B------:R-:W-:Y:S01]  /*b810*/  FMUL.FTZ R125, R125, R2 ;  /* 0x000000027d7d7220 */ /* 0x000fe20000410000 */
        /* <DEDUP_REMOVED lines=8> */
[----:B------:R-:W-:Y:S01]  /*b8a0*/  FMUL.FTZ R127, R127, R0 ;  /* 0x000000007f7f7220 */ /* 0x000fe20000410000 */
[C---:B------:R-:W-:Y:S01]  /*b8b0*/  HMMA.16816.F32.BF16 R44, R4.reuse, R34, R44 ;  /* 0x00000022042c723c */ /* 0x040fe2000004182c */
[----:B------:R4:W-:Y:S01]  /*b8c0*/  MUFU.EX2 R197, R14 ;  /* 0x0000000e00c57308 */ /* 0x0009e20000000800 */
[----:B--2---:R-:W2:Y:S01]  /*b8d0*/  LDSM.16.MT88.4 R16, [R213+0xa000] ;  /* 0x00a00000d510783b */ /* 0x004ea20000004200 */
[-C--:B-1----:R-:W-:Y:S01]  /*b8e0*/  FMUL.FTZ R36, R36, R8.reuse ;  /* 0x0000000824247220 */ /* 0x082fe20000410000 */
[-C--:B------:R-:W-:Y:S01]  /*b8f0*/  FMUL.FTZ R37, R37, R8.reuse ;  /* 0x0000000825257220 */ /* 0x080fe20000410000 */
[----:B------:R-:W-:Y:S01]  /*b900*/  FFMA.FTZ R13, R133, UR17, -R10 ;  /* 0x00000011850d7c23 */ /* 0x000fe2000801080a */
[C---:B------:R-:W-:Y:S01]  /*b910*/  HMMA.16816.F32.BF16 R56, R4.reuse, R140, R56 ;  /* 0x0000008c0438723c */ /* 0x040fe20000041838 */
[-C--:B------:R-:W-:Y:S01]  /*b920*/  FMUL.FTZ R172, R172, R8.reuse ;  /* 0x00000008acac7220 */ /* 0x080fe20000410000 */
[-C--:B------:R-:W-:Y:S01]  /*b930*/  FMUL.FTZ R173, R173, R8.reuse ;  /* 0x00000008adad7220 */ /* 0x080fe20000410000 */
[----:B------:R-:W1:Y:S01]  /*b940*/  MUFU.EX2 R3, R3 ;  /* 0x0000000300037308 */ /* 0x000e620000000800 */
[----:B---3--:R-:W3:Y:S01]  /*b950*/  LDSM.16.MT88.4 R20, [R215+0xa000] ;  /* 0x00a00000d714783b */ /* 0x008ee20000004200 */
[-C--:B------:R-:W-:Y:S01]  /*b960*/  FMUL.FTZ R48, R48, R8.reuse ;  /* 0x0000000830307220 */ /* 0x080fe20000410000 */
[C---:B------:R-:W-:Y:S01]  /*b970*/  HMMA.16816.F32.BF16 R60, R4.reuse, R142, R60 ;  /* 0x0000008e043c723c */ /* 0x040fe2000004183c */
[-C--:B------:R-:W-:Y:S01]  /*b980*/  FMUL.FTZ R49, R49, R8.reuse ;  /* 0x0000000831317220 */ /* 0x080fe20000410000 */
[-C--:B------:R-:W-:Y:S01]  /*b990*/  FMUL.FTZ R52, R52, R8.reuse ;  /* 0x0000000834347220 */ /* 0x080fe20000410000 */
[-C--:B------:R-:W-:Y:S01]  /*b9a0*/  FMUL.FTZ R53, R53, R8.reuse ;  /* 0x0000000835357220 */ /* 0x080fe20000410000 */
[-C--:B------:R-:W-:Y:S01]  /*b9b0*/  FMUL.FTZ R64, R64, R8.reuse ;  /* 0x0000000840407220 */ /* 0x080fe20000410000 */
[----:B------:R-:W-:Y:S01]  /*b9c0*/  FMUL.FTZ R65, R65, R8 ;  /* 0x0000000841417220 */ /* 0x000fe20000410000 */
[C---:B------:R-:W-:Y:S01]  /*b9d0*/  HMMA.16816.F32.BF16 R72, R4.reuse, R176, R72 ;  /* 0x000000b00448723c */ /* 0x040fe20000041848 */
[----:B----4-:R-:W-:Y:S01]  /*b9e0*/  MOV R14, R208 ;  /* 0x000000d0000e7202 */ /* 0x010fe20000000f00 */
[-C--:B------:R-:W-:Y:S01]  /*b9f0*/  FMUL.FTZ R68, R68, R8.reuse ;  /* 0x0000000844447220 */ /* 0x080fe20000410000 */
[-C--:B------:R-:W-:Y:S01]  /*ba00*/  FMUL.FTZ R69, R69, R8.reuse ;  /* 0x0000000845457220 */ /* 0x080fe20000410000 */
[-C--:B------:R-:W-:Y:S01]  /*ba10*/  FMUL.FTZ R84, R84, R8.reuse ;  /* 0x0000000854547220 */ /* 0x080fe20000410000 */
[-C--:B------:R-:W-:Y:S01]  /*ba20*/  FMUL.FTZ R85, R85, R8.reuse ;  /* 0x0000000855557220 */ /* 0x080fe20000410000 */
[C---:B------:R-:W-:Y:S01]  /*ba30*/  HMMA.16816.F32.BF16 R76, R4.reuse, R178, R76 ;  /* 0x000000b2044c723c */ /* 0x040fe2000004184c */
[-C--:B------:R-:W-:Y:S01]  /*ba40*/  FMUL.FTZ R96, R96, R8.reuse ;  /* 0x0000000860607220 */ /* 0x080fe20000410000 */
[-C--:B-1----:R-:W-:Y:S01]  /*ba50*/  FMUL.FTZ R38, R38, R3.reuse ;  /* 0x0000000326267220 */ /* 0x082fe20000410000 */
        /* <DEDUP_REMOVED lines=61> */
[----:B------:R-:W-:-:S03]  /*be30*/  FFMA.FTZ R0, R252, R0, R184 ;  /* 0x00000000fc007223 */ /* 0x000fc600000100b8 */
[----:B------:R-:W-:Y:S02]  /*be40*/  F2FP.BF16.F32.PACK_AB R4, R201, R202 ;  /* 0x000000cac904723e */ /* 0x000fe400000010ff */
[----:B------:R-:W-:Y:S02]  /*be50*/  F2FP.BF16.F32.PACK_AB R5, R196, R197 ;  /* 0x000000c5c405723e */ /* 0x000fe400000010ff */
[----:B------:R-:W-:Y:S02]  /*be60*/  F2FP.BF16.F32.PACK_AB R6, R203, R200 ;  /* 0x000000c8cb06723e */ /* 0x000fe400000010ff */
[----:B------:R-:W-:Y:S02]  /*be70*/  F2FP.BF16.F32.PACK_AB R7, R199, R198 ;  /* 0x000000c6c707723e */ /* 0x000fe400000010ff */
[----:B------:R-:W-:Y:S01]  /*be80*/  MOV R125, R14 ;  /* 0x0000000e007d7202 */ /* 0x000fe20000000f00 */
[----:B------:R-:W-:Y:S01]  /*be90*/  FFMA.FTZ R14, R138, UR17, -R10 ;  /* 0x000000118a0e7c23 */ /* 0x000fe2000801080a */
[----:B------:R-:W-:-:S02]  /*bea0*/  MOV R127, R247 ;  /* 0x000000f7007f7202 */ /* 0x000fc40000000f00 */
[----:B------:R-:W-:Y:S01]  /*beb0*/  MOV R126, R193 ;  /* 0x000000c1007e7202 */ /* 0x000fe20000000f00 */
[C---:B------:R-:W-:Y:S01]  /*bec0*/  HMMA.16816.F32.BF16 R36, R4.reuse, R32, R36 ;  /* 0x000000200424723c */ /* 0x040fe20000041824 */
[----:B------:R1:W-:Y:S01]  /*bed0*/  MUFU.EX2 R33, R13 ;  /* 0x0000000d00217308 */ /* 0x0003e20000000800 */
[----:B------:R-:W-:Y:S02]  /*bee0*/  MOV R133, R127 ;  /* 0x0000007f00857202 */ /* 0x000fe40000000f00 */
[----:B------:R-:W-:Y:S02]  /*bef0*/  MOV R127, R192 ;  /* 0x000000c0007f7202 */ /* 0x000fe40000000f00 */
        /* <DEDUP_REMOVED lines=13> */
[----:B------:R-:W-:Y:S01]  /*bfd0*/  FFMA.FTZ R3, R34, R3, R197 ;  /* 0x0000000322037223 */ /* 0x000fe200000100c5 */
[----:B------:R-:W-:Y:S01]  /*bfe0*/  MOV R181, R126 ;  /* 0x0000007e00b57202 */ /* 0x000fe20000000f00 */
[C---:B------:R-:W-:Y:S01]  /*bff0*/  HMMA.16816.F32.BF16 R192, R4.reuse, R142, R64 ;  /* 0x0000008e04c0723c */ /* 0x040fe20000041840 */
[----:B------:R-:W-:Y:S01]  /*c000*/  LDSM.16.MT88.4 R64, [R217+0xa800] ;  /* 0x00a80000d940783b */ /* 0x000fe20000004200 */
[----:B------:R-:W-:Y:S02]  /*c010*/  FFMA.FTZ R2, R35, R2, R189 ;  /* 0x0000000223027223 */ /* 0x000fe400000100bd */
[----:B------:R3:W4:Y:S02]  /*c020*/  MUFU.EX2 R32, R13 ;  /* 0x0000000d00207308 */ /* 0x0007240000000800 */
[C---:B------:R-:W-:Y:S06]  /*c030*/  HMMA.16816.F32.BF16 R68, R4.reuse, R176, R68 ;  /* 0x000000b00444723c */ /* 0x040fec0000041844 */
[----:B------:R-:W-:Y:S01]  /*c040*/  HMMA.16816.F32.BF16 R84, R4, R24, R84 ;  /* 0x000000180454723c */ /* 0x000fe20000041854 */
[----:B-1----:R-:W-:Y:S01]  /*c050*/  FFMA.FTZ R10, R139, UR17, -R9 ;  /* 0x000000118b0a7c23 */ /* 0x002fe20008010809 */
[----:B--2---:R-:W-:-:S04]  /*c060*/  F2FP.BF16.F32.PACK_AB R126, R22, R23 ;  /* 0x00000017167e723e */ /* 0x004fc800000010ff */
        /* <DEDUP_REMOVED lines=257> */
[----:B------:R-:W-:Y:S01]  /*d080*/  HMMA.16816.F32.BF16 R188, R8, R34, R28 ;  /* 0x0000002208bc723c */ /* 0x000fe2000004181c */
[----:B------:R-:W5:Y:S01]  /*d090*/  LDSM.16.M88.4 R28, [R219+0x1800] ;  /* 0x00180000db1c783b */ /* 0x000f620000000200 */
[----:B------:R3:W1:Y:S01]  /*d0a0*/  MUFU.TANH R206, R195 ;  /* 0x000000c300ce7308 */ /* 0x0006620000002400 */
[----:B------:R-:W-:-:S04]  /*d0b0*/  DEPBAR.LE SB0, 0x0 ;  /* 0x000080000000791a */ /* 0x000fc80000000000 */
[-C--:B------:R-:W-:Y:S03]  /*d0c0*/  HMMA.16816.F32.BF16 R24, R24, R178.reuse, R208 ;  /* 0x000000b21818723c */ /* 0x080fe600000418d0 */
[----:B------:R4:W1:Y:S03]  /*d0d0*/  MUFU.TANH R205, R200 ;  /* 0x000000c800cd7308 */ /* 0x0008660000002400 */
[----:B------:R-:W-:Y:S05]  /*d0e0*/  HMMA.16816.F32.BF16 R20, R20, R178, R244 ;  /* 0x000000b21414723c */ /* 0x000fea00000418f4 */
[----:B------:R-:W1:Y:S01]  /*d0f0*/  MUFU.TANH R237, R202 ;  /* 0x000000ca00ed7308 */ /* 0x000e620000002400 */
[----:B---3--:R-:W-:Y:S05]  /*d100*/  HMMA.16816.F32.BF16 R192, R4, R34, R180 ;  /* 0x0000002204c0723c */ /* 0x008fea00000418b4 */
[----:B------:R-:W-:Y:S01]  /*d110*/  FMUL.FTZ R176, R188, UR32 ;  /* 0x00000020bcb07c20 */ /* 0x000fe20008410000 */
[-C--:B--2---:R-:W-:Y:S01]  /*d120*/  HMMA.16816.F32.BF16 R32, R16, R140.reuse, R184 ;  /* 0x0000008c1020723c */ /* 0x084fe200000418b8 */
[----:B------:R-:W-:Y:S01]  /*d130*/  FMUL.FTZ R177, R189, UR32 ;  /* 0x00000020bdb17c20 */ /* 0x000fe20008410000 */
[----:B----4-:R-:W-:Y:S01]  /*d140*/  FMUL.FTZ R200, R201, UR32 ;  /* 0x00000020c9c87c20 */ /* 0x010fe20008410000 */
[----:B------:R-:W-:Y:S01]  /*d150*/  FMUL.FTZ R133, R191, UR32 ;  /* 0x00000020bf857c20 */ /* 0x000fe20008410000 */
[----:B------:R-:W2:Y:S02]  /*d160*/  MUFU.TANH R236, R203 ;  /* 0x000000cb00ec7308 */ /* 0x000ea40000002400 */
[----:B------:R-:W-:Y:S01]  /*d170*/  HMMA.16816.F32.BF16 R180, R12, R140, R196 ;  /* 0x0000008c0cb4723c */ /* 0x000fe200000418c4 */
[----:B------:R-:W-:-:S05]  /*d180*/  FMUL.FTZ R184, R190, UR32 ;  /* 0x00000020beb87c20 */ /* 0x000fca0008410000 */
[-C--:B------:R-:W-:Y:S01]  /*d190*/  HMMA.16816.F32.BF16 R16, R16, R142.reuse, R24 ;  /* 0x0000008e1010723c */ /* 0x080fe20000041818 */
[----:B------:R-:W3:Y:S05]  /*d1a0*/  MUFU.TANH R200, R200 ;  /* 0x000000c800c87308 */ /* 0x000eea0000002400 */
[----:B------:R-:W-:Y:S01]  /*d1b0*/  HMMA.16816.F32.BF16 R12, R12, R142, R20 ;  /* 0x0000008e0c0c723c */ /* 0x000fe20000041814 */
[----:B------:R-:W-:Y:S01]  /*d1c0*/  FMUL.FTZ R138, R192, UR32 ;  /* 0x00000020c08a7c20 */ /* 0x000fe20008410000 */
[----:B------:R-:W-:Y:S01]  /*d1d0*/  FMUL.FTZ R139, R193, UR32 ;  /* 0x00000020c18b7c20 */ /* 0x000fe20008410000 */
[----:B------:R-:W-:Y:S01]  /*d1e0*/  FMUL.FTZ R179, R194, UR32 ;  /* 0x00000020c2b37c20 */ /* 0x000fe20008410000 */
[----:B------:R-:W-:Y:S01]  /*d1f0*/  FMUL.FTZ R178, R195, UR32 ;  /* 0x00000020c3b27c20 */ /* 0x000fe20008410000 */
[----:B------:R-:W4:Y:S01]  /*d200*/  MUFU.TANH R176, R176 ;  /* 0x000000b000b07308 */ /* 0x000f220000002400 */
[-C--:B-----5:R-:W-:Y:S06]  /*d210*/  HMMA.16816.F32.BF16 R32, R8, R28.reuse, R32 ;  /* 0x0000001c0820723c */ /* 0x0a0fec0000041820 */
[----:B------:R-:W-:Y:S01]  /*d220*/  HMMA.16816.F32.BF16 R24, R4, R28, R180 ;  /* 0x0000001c0418723c */ /* 0x000fe200000418b4 */
[----:B------:R-:W1:Y:S05]  /*d230*/  MUFU.TANH R177, R177 ;  /* 0x000000b100b17308 */ /* 0x000e6a0000002400 */
[-C--:B------:R-:W-:Y:S03]  /*d240*/  HMMA.16816.F32.BF16 R8, R8, R30.reuse, R16 ;  /* 0x0000001e0808723c */ /* 0x080fe60000041810 */
[----:B------:R-:W1:Y:S03]  /*d250*/  MUFU.TANH R184, R184 ;  /* 0x000000b800b87308 */ /* 0x000e660000002400 */
[----:B------:R-:W-:Y:S05]  /*d260*/  HMMA.16816.F32.BF16 R4, R4, R30, R12 ;  /* 0x0000001e0404723c */ /* 0x000fea000004180c */
[----:B------:R-:W1:Y:S01]  /*d270*/  MUFU.TANH R133, R133 ;  /* 0x0000008500857308 */ /* 0x000e620000002400 */
[----:B------:R-:W-:Y:S01]  /*d280*/  FMUL.FTZ R32, R32, UR32 ;  /* 0x0000002020207c20 */ /* 0x000fe20008410000 */
[----:B------:R-:W-:-:S05]  /*d290*/  FMUL.FTZ R28, R35, UR32 ;  /* 0x00000020231c7c20 */ /* 0x000fca0008410000 */
[----:B------:R-:W-:Y:S01]  /*d2a0*/  FMUL.FTZ R24, R24, UR32 ;  /* 0x0000002018187c20 */ /* 0x000fe20008410000 */
[----:B------:R5:W1:Y:S01]  /*d2b0*/  MUFU.TANH R132, R32 ;  /* 0x0000002000847308 */ /* 0x000a620000002400 */
[----:B------:R-:W-:Y:S01]  /*d2c0*/  FMUL.FTZ R25, R25, UR32 ;  /* 0x0000002019197c20 */ /* 0x000fe20008410000 */
[----:B------:R-:W-:Y:S01]  /*d2d0*/  FMUL.FTZ R26, R26, UR32 ;  /* 0x000000201a1a7c20 */ /* 0x000fe20008410000 */
[----:B------:R-:W-:Y:S02]  /*d2e0*/  FMUL.FTZ R27, R27, UR32 ;  /* 0x000000201b1b7c20 */ /* 0x000fe40008410000 */
        /* <DEDUP_REMOVED lines=8> */
[----:B------:R-:W-:Y:S01]  /*d370*/  FMUL.FTZ R7, R7, UR32 ;  /* 0x0000002007077c20 */ /* 0x000fe20008410000 */
[----:B-----5:R-:W-:Y:S01]  /*d380*/  FMUL.FTZ R32, R33, UR32 ;  /* 0x0000002021207c20 */ /* 0x020fe20008410000 */
[----:B------:R-:W-:Y:S01]  /*d390*/  FMUL.FTZ R33, R34, UR32 ;  /* 0x0000002022217c20 */ /* 0x000fe20008410000 */
        /* <DEDUP_REMOVED lines=69> */
.L_x_2673:
[----:B------:R-:W-:Y:S05]  /*d7f0*/  BSYNC B0 ;  /* 0x0000000000007941 */ /* 0x000fea0003800000 */
.L_x_2672:
[----:B------:R-:W0:Y:S02]  /*d800*/  LDGDEPBAR ;  /* 0x00000000000079af */ /* 0x000e240000000000 */
.L_x_2671:
[----:B------:R-:W3:Y:S01]  /*d810*/  S2R R247, SR_TID.X ;  /* 0x0000000000f77919 */ /* 0x000ee20000002100 */
[----:B------:R-:W-:Y:S02]  /*d820*/  MOV R0, UR19 ;  /* 0x0000001300007c02 */ /* 0x000fe40008000f00 */
[----:B------:R-:W-:Y:S02]  /*d830*/  MOV R245, R250 ;  /* 0x000000fa00f57202 */ /* 0x000fe40000000f00 */
[----:B------:R-:W-:Y:S02]  /*d840*/  MOV R246, R249 ;  /* 0x000000f900f67202 */ /* 0x000fe40000000f00 */
[----:B---3--:R-:W-:-:S04]  /*d850*/  SHF.L.U32 R247, R247, 0x1, RZ ;  /* 0x00000001f7f77819 */ /* 0x008fc800000006ff */
[----:B------:R-:W-:-:S04]  /*d860*/  LOP3.LUT R247, R247, 0x6, RZ, 0xc0, !PT ;  /* 0x00000006f7f77812 */ /* 0x000fc800078ec0ff */
[----:B------:R-:W-:-:S04]  /*d870*/  LEA R0, R0, R247, 0x5 ;  /* 0x000000f700007211 */ /* 0x000fc800078e28ff */
[CC--:B------:R-:W-:Y:S02]  /*d880*/  ISETP.GE.AND P4, PT, R0.reuse, R235.reuse, PT ;  /* 0x000000eb0000720c */ /* 0x0c0fe40003f86270 */
[C---:B-1----:R-:W-:Y:S02]  /*d890*/  IADD3 R8, R0.reuse, 0x1, RZ ;  /* 0x0000000100087810 */ /* 0x042fe40007ffe0ff */
[----:B------:R-:W-:Y:S02]  /*d8a0*/  IADD3 R7, R0, 0x8, RZ ;  /* 0x0000000800077810 */ /* 0x000fe40007ffe0ff */
[----:B------:R-:W-:Y:S02]  /*d8b0*/  ISETP.GE.AND P1, PT, R8, R235, PT ;  /* 0x000000eb0800720c */ /* 0x000fe40003f26270 */
[C---:B------:R-:W-:Y:S02]  /*d8c0*/  ISETP.LT.OR P4, PT, R0.reuse, R231, P4 ;  /* 0x000000e70000720c */ /* 0x040fe40002781670 */
[----:B------:R-:W-:-:S02]  /*d8d0*/  IADD3 R6, R0, 0x9, RZ ;  /* 0x0000000900067810 */ /* 0x000fc40007ffe0ff */
[C---:B------:R-:W-:Y:S02]  /*d8e0*/  ISETP.GE.AND P5, PT, R7.reuse, R235, PT ;  /* 0x000000eb0700720c */ /* 0x040fe40003fa6270 */
[----:B------:R-:W-:Y:S02]  /*d8f0*/  ISETP.LT.OR P1, PT, R8, R231, P1 ;  /* 0x000000e70800720c */ /* 0x000fe40000f21670 */
[----:B------:R-:W-:Y:S02]  /*d900*/  FSEL R10, R240, -INF , !P4 ;  /* 0xff800000f00a7808 */ /* 0x000fe40006000000 */
[----:B------:R-:W-:Y:S02]  /*d910*/  ISETP.GE.AND P4, PT, R6, R235, PT ;  /* 0x000000eb0600720c */ /* 0x000fe40003f86270 */
[----:B--2---:R-:W-:Y:S02]  /*d920*/  IADD3 R5, R0, 0x10, RZ ;  /* 0x0000001000057810 */ /* 0x004fe40007ffe0ff */
[----:B------:R-:W-:-:S02]  /*d930*/  ISETP.LT.OR P5, PT, R7, R231, P5 ;  /* 0x000000e70700720c */ /* 0x000fc40002fa1670 */
[----:B------:R-:W-:Y:S02]  /*d940*/  FSEL R16, R204, -INF , !P1 ;  /* 0xff800000cc107808 */ /* 0x000fe40004800000 */
[----:B------:R-:W-:Y:S02]  /*d950*/  FMNMX.FTZ R9, R136, R10, !PT ;  /* 0x0000000a88097209 */ /* 0x000fe40007810000 */
[----:B------:R-:W-:Y:S02]  /*d960*/  ISETP.LT.OR P4, PT, R6, R231, P4 ;  /* 0x000000e70600720c */ /* 0x000fe40002781670 */
[C---:B------:R-:W-:Y:S02]  /*d970*/  IADD3 R3, R0.reuse, 0x18, RZ ;  /* 0x0000001800037810 */ /* 0x040fe40007ffe0ff */
[----:B------:R-:W-:Y:S02]  /*d980*/  IADD3 R4, R0, 0x11, RZ ;  /* 0x0000001100047810 */ /* 0x000fe40007ffe0ff */
[----:B------:R-:W-:-:S02]  /*d990*/  ISETP.GE.AND P1, PT, R5, R235, PT ;  /* 0x000000eb0500720c */ /* 0x000fc40003f26270 */
[----:B------:R-:W-:Y:S02]  /*d9a0*/  FSEL R15, R176, -INF , !P5 ;  /* 0xff800000b00f7808 */ /* 0x000fe40006800000 */
[----:B------:R-:W-:Y:S02]  /*d9b0*/  FMNMX.FTZ R9, R16, R9, !PT ;  /* 0x0000000910097209 */ /* 0x000fe40007810000 */
[----:B------:R-:W-:Y:S02]  /*d9c0*/  FSEL R11, R177, -INF , !P4 ;  /* 0xff800000b10b7808 */ /* 0x000fe40006000000 */
[-C--:B------:R-:W-:Y:S02]  /*d9d0*/  ISETP.GE.AND P4, PT, R3, R235.reuse, PT ;  /* 0x000000eb0300720c */ /* 0x080fe40003f86270 */
[----:B------:R-:W-:Y:S02]  /*d9e0*/  ISETP.GE.AND P5, PT, R4, R235, PT ;  /* 0x000000eb0400720c */ /* 0x000fe40003fa6270 */
[----:B------:R-:W-:-:S02]  /*d9f0*/  ISETP.LT.OR P1, PT, R5, R231, P1 ;  /* 0x000000e70500720c */ /* 0x000fc40000f21670 */
[----:B------:R-:W-:Y:S02]  /*da00*/  FMNMX.FTZ R9, R15, R9, !PT ;  /* 0x000000090f097209 */ /* 0x000fe40007810000 */
[C---:B------:R-:W-:Y:S02]  /*da10*/  ISETP.GE.AND P6, PT, R0.reuse, R234, PT ;  /* 0x000000ea0000720c */ /* 0x040fe40003fc6270 */
[-C--:B------:R-:W-:Y:S02]  /*da20*/  ISETP.LT.OR P4, PT, R3, R231.reuse, P4 ;  /* 0x000000e70300720c */ /* 0x080fe40002781670 */
[----:B------:R-:W-:Y:S02]  /*da30*/  IADD3 R2, R0, 0x19, RZ ;  /* 0x0000001900027810 */ /* 0x000fe40007ffe0ff */
[----:B------:R-:W-:Y:S02]  /*da40*/  ISETP.LT.OR P5, PT, R4, R231, P5 ;  /* 0x000000e70400720c */ /* 0x000fe40002fa1670 */
[----:B------:R-:W-:-:S02]  /*da50*/  FSEL R201, R132, -INF , !P1 ;  /* 0xff80000084c97808 */ /* 0x000fc40004800000 */
[----:B------:R-:W-:Y:S02]  /*da60*/  FMNMX.FTZ R9, R11, R9, !PT ;  /* 0x000000090b097209 */ /* 0x000fe40007810000 */
[----:B------:R-:W-:Y:S02]  /*da70*/  ISETP.LT.OR P6, PT, R0, R230, P6 ;  /* 0x000000e60000720c */ /* 0x000fe400037c1670 */
[----:B------:R-:W-:Y:S02]  /*da80*/  FSEL R202, R13, -INF , !P4 ;  /* 0xff8000000dca7808 */ /* 0x000fe40006000000 */
[----:B------:R-:W-:Y:S02]  /*da90*/  ISETP.GE.AND P1, PT, R2, R235, PT ;  /* 0x000000eb0200720c */ /* 0x000fe40003f26270 */
[----:B------:R-:W-:Y:S02]  /*daa0*/  FSEL R203, R32, -INF , !P5 ;  /* 0xff80000020cb7808 */ /* 0x000fe40006800000 */
[----:B------:R-:W-:-:S02]  /*dab0*/  FMNMX.FTZ R9, R201, R9, !PT ;  /* 0x00000009c9097209 */ /* 0x000fc40007810000 */
[-C--:B------:R-:W-:Y:S02]  /*dac0*/  ISETP.GE.AND P4, PT, R8, R234.reuse, PT ;  /* 0x000000ea0800720c */ /* 0x080fe40003f86270 */
[----:B------:R-:W-:Y:S02]  /*dad0*/  FSEL R14, R207, -INF , !P6 ;  /* 0xff800000cf0e7808 */ /* 0x000fe40007000000 */
[----:B------:R-:W-:Y:S02]  /*dae0*/  ISETP.GE.AND P6, PT, R5, R234, PT ;  /* 0x000000ea0500720c */ /* 0x000fe40003fc6270 */
[----:B------:R-:W-:Y:S02]  /*daf0*/  ISETP.LT.OR P1, PT, R2, R231, P1 ;  /* 0x000000e70200720c */ /* 0x000fe40000f21670 */
[----:B------:R-:W-:Y:S02]  /*db00*/  FMNMX.FTZ R9, R203, R9, !PT ;  /* 0x00000009cb097209 */ /* 0x000fe40007810000 */
[----:B------:R-:W-:-:S02]  /*db10*/  ISETP.LT.OR P4, PT, R8, R230, P4 ;  /* 0x000000e60800720c */ /* 0x000fc40002781670 */
[----:B------:R-:W-:Y:S02]  /*db20*/  ISETP.LT.OR P6, PT, R5, R230, P6 ;  /* 0x000000e60500720c */ /* 0x000fe400037c1670 */
[----:B------:R-:W-:Y:S02]  /*db30*/  FSEL R208, R12, -INF , !P1 ;  /* 0xff8000000cd07808 */ /* 0x000fe40004800000 */
[----:B------:R-:W-:Y:S02]  /*db40*/  FMNMX.FTZ R9, R202, R9, !PT ;  /* 0x00000009ca097209 */ /* 0x000fe40007810000 */
[----:B------:R-:W-:Y:S02]  /*db50*/  FSEL R21, R206, -INF , !P4 ;  /* 0xff800000ce157808 */ /* 0x000fe40006000000 */
[-C--:B------:R-:W-:Y:S02]  /*db60*/  ISETP.GE.AND P4, PT, R4, R234.reuse, PT ;  /* 0x000000ea0400720c */ /* 0x080fe40003f86270 */
[----:B------:R-:W-:-:S02]  /*db70*/  ISETP.GE.AND P1, PT, R7, R234, PT ;  /* 0x000000ea0700720c */ /* 0x000fc40003f26270 */
[-C--:B------:R-:W-:Y:S02]  /*db80*/  ISETP.GE.AND P5, PT, R6, R234.reuse, PT ;  /* 0x000000ea0600720c */ /* 0x080fe40003fa6270 */
[----:B------:R-:W-:Y:S02]  /*db90*/  FSEL R209, R33, -INF , !P6 ;  /* 0xff80000021d17808 */ /* 0x000fe40007000000 */
[----:B------:R-:W-:Y:S01]  /*dba0*/  FMNMX.FTZ R9, R208, R9, !PT ;  /* 0x00000009d0097209 */ /* 0x000fe20007810000 */
[----:B------:R-:W-:Y:S01]  /*dbb0*/  LDSM.16.MT88.4 R32, [R218+0xa000] ;  /* 0x00a00000da20783b */ /* 0x000fe20000004200 */
[----:B------:R-:W-:Y:S02]  /*dbc0*/  ISETP.GE.AND P6, PT, R3, R234, PT ;  /* 0x000000ea0300720c */ /* 0x000fe40003fc6270 */
[-C--:B------:R-:W-:Y:S01]  /*dbd0*/  ISETP.LT.OR P4, PT, R4, R230.reuse, P4 ;  /* 0x000000e60400720c */ /* 0x080fe20002781670 */
[----:B------:R-:W1:Y:S01]  /*dbe0*/  SHFL.BFLY PT, R12, R9, 0x2, 0x1f ;  /* 0x0c401f00090c7f89 */ /* 0x000e6200000e0000 */
[----:B------:R-:W-:-:S02]  /*dbf0*/  ISETP.LT.OR P1, PT, R7, R230, P1 ;  /* 0x000000e60700720c */ /* 0x000fc40000f21670 */
[-C--:B------:R-:W-:Y:S02]  /*dc00*/  ISETP.LT.OR P5, PT, R6, R230.reuse, P5 ;  /* 0x000000e60600720c */ /* 0x080fe40002fa1670 */
[----:B------:R-:W-:Y:S02]  /*dc10*/  ISETP.LT.OR P6, PT, R3, R230, P6 ;  /* 0x000000e60300720c */ /* 0x000fe400037c1670 */
[----:B------:R-:W-:Y:S02]  /*dc20*/  FSEL R244, R28, -INF , !P4 ;  /* 0xff8000001cf47808 */ /* 0x000fe40006000000 */
[----:B------:R-:W-:Y:S02]  /*dc30*/  FSEL R20, R184, -INF , !P1 ;  /* 0xff800000b8147808 */ /* 0x000fe40004800000 */
[----:B------:R-:W-:Y:S02]  /*dc40*/  FSEL R22, R133, -INF , !P5 ;  /* 0xff80000085167808 */ /* 0x000fe40006800000 */
[----:B------:R-:W-:-:S02]  /*dc50*/  ISETP.GE.AND P4, PT, R2, R234, PT ;  /* 0x000000ea0200720c */ /* 0x000fc40003f86270 */
[CC--:B------:R-:W-:Y:S02]  /*dc60*/  ISETP.GE.AND P1, PT, R0.reuse, R233.reuse, PT ;  /* 0x000000e90000720c */ /* 0x0c0fe40003f26270 */
[----:B------:R-:W-:Y:S02]  /*dc70*/  ISETP.GE.AND P5, PT, R0, R232, PT ;  /* 0x000000e80000720c */ /* 0x000fe40003fa6270 */
[----:B------:R-:W-:Y:S02]  /*dc80*/  FSEL R210, R18, -INF , !P6 ;  /* 0xff80000012d27808 */ /* 0x000fe40007000000 */
[----:B------:R-:W-:Y:S02]  /*dc90*/  ISETP.GE.AND P6, PT, R8, R233, PT ;  /* 0x000000e90800720c */ /* 0x000fe40003fc6270 */
[----:B------:R-:W-:Y:S02]  /*dca0*/  ISETP.LT.OR P4, PT, R2, R230, P4 ;  /* 0x000000e60200720c */ /* 0x000fe40002781670 */
[----:B------:R-:W-:-:S02]  /*dcb0*/  ISETP.LT.OR P1, PT, R0, R229, P1 ;  /* 0x000000e50000720c */ /* 0x000fc40000f21670 */
[----:B------:R-:W-:Y:S02]  /*dcc0*/  ISETP.LT.OR P5, PT, R0, R228, P5 ;  /* 0x000000e40000720c */ /* 0x000fe40002fa1670 */
[----:B------:R-:W-:Y:S02]  /*dcd0*/  FMNMX.FTZ R0, R135, R14, !PT ;  /* 0x0000000e87007209 */ /* 0x000fe40007810000 */
[----:B------:R-:W-:Y:S02]  /*dce0*/  ISETP.LT.OR P6, PT, R8, R229, P6 ;  /* 0x000000e50800720c */ /* 0x000fe400037c1670 */
[----:B------:R-:W-:Y:S02]  /*dcf0*/  FSEL R211, R17, -INF , !P4 ;  /* 0xff80000011d37808 */ /* 0x000fe40006000000 */
[----:B------:R-:W-:Y:S02]  /*dd00*/  ISETP.GE.AND P4, PT, R7, R233, PT ;  /* 0x000000e90700720c */ /* 0x000fe40003f86270 */
[----:B------:R-:W-:-:S02]  /*dd10*/  FMNMX.FTZ R0, R21, R0, !PT ;  /* 0x0000000015007209 */ /* 0x000fc40007810000 */
[----:B------:R-:W-:Y:S02]  /*dd20*/  FSEL R18, R200, -INF , !P6 ;  /* 0xff800000c8127808 */ /* 0x000fe40007000000 */
[----:B------:R-:W-:Y:S02]  /*dd30*/  FSEL R13, R205, -INF , !P1 ;  /* 0xff800000cd0d7808 */ /* 0x000fe40004800000 */
[-C--:B------:R-:W-:Y:S02]  /*dd40*/  ISETP.GE.AND P6, PT, R5, R233.reuse, PT ;  /* 0x000000e90500720c */ /* 0x080fe40003fc6270 */
[----:B------:R-:W-:Y:S02]  /*dd50*/  ISETP.GE.AND P1, PT, R6, R233, PT ;  /* 0x000000e90600720c */ /* 0x000fe40003f26270 */
[----:B------:R-:W-:Y:S02]  /*dd60*/  ISETP.LT.OR P4, PT, R7, R229, P4 ;  /* 0x000000e50700720c */ /* 0x000fe40002781670 */
[----:B------:R-:W-:-:S02]  /*dd70*/  FMNMX.FTZ R0, R20, R0, !PT ;  /* 0x0000000014007209 */ /* 0x000fc40007810000 */
[-C--:B------:R-:W-:Y:S02]  /*dd80*/  ISETP.LT.OR P6, PT, R5, R229.reuse, P6 ;  /* 0x000000e50500720c */ /* 0x080fe400037c1670 */
[----:B------:R-:W-:Y:S02]  /*dd90*/  ISETP.LT.OR P1, PT, R6, R229, P1 ;  /* 0x000000e50600720c */ /* 0x000fe40000f21670 */
[----:B------:R-:W-:Y:S02]  /*dda0*/  FSEL R17, R138, -INF , !P4 ;  /* 0xff8000008a117808 */ /* 0x000fe40006000000 */
[----:B------:R-:W-:Y:S02]  /*ddb0*/  ISETP.GE.AND P4, PT, R4, R233, PT ;  /* 0x000000e90400720c */ /* 0x000fe40003f86270 */
[----:B------:R-:W-:Y:S02]  /*ddc0*/  FMNMX.FTZ R0, R22, R0, !PT ;  /* 0x0000000016007209 */ /* 0x000fe40007810000 */
[----:B------:R-:W-:-:S02]  /*ddd0*/  FSEL R141, R29, -INF , !P6 ;  /* 0xff8000001d8d7808 */ /* 0x000fc40007000000 */
[----:B------:R-:W-:Y:S01]  /*dde0*/  FSEL R19, R139, -INF , !P1 ;  /* 0xff8000008b137808 */ /* 0x000fe20004800000 */
[----:B------:R-:W-:Y:S01]  /*ddf0*/  LDSM.16.MT88.4 R28, [R218+0xb000] ;  /* 0x00b00000da1c783b */ /* 0x000fe20000004200 */
[-C--:B------:R-:W-:Y:S02]  /*de00*/  ISETP.GE.AND P6, PT, R2, R233.reuse, PT ;  /* 0x000000e90200720c */ /* 0x080fe40003fc6270 */
[----:B------:R-:W-:Y:S02]  /*de10*/  ISETP.GE.AND P1, PT, R3, R233, PT ;  /* 0x000000e90300720c */ /* 0x000fe40003f26270 */
[----:B------:R-:W-:Y:S02]  /*de20*/  FMNMX.FTZ R0, R209, R0, !PT ;  /* 0x00000000d1007209 */ /* 0x000fe40007810000 */
[----:B------:R-:W-:Y:S02]  /*de30*/  ISETP.LT.OR P4, PT, R4, R229, P4 ;  /* 0x000000e50400720c */ /* 0x000fe40002781670 */
[----:B-1----:R-:W-:-:S02]  /*de40*/  FMNMX.FTZ R9, R9, R12, !PT ;  /* 0x0000000c09097209 */ /* 0x002fc40007810000 */
[----:B------:R-:W-:Y:S02]  /*de50*/  FMNMX.FTZ R12, R134, R13, !PT ;  /* 0x0000000d860c7209 */ /* 0x000fe40007810000 */
[-C--:B------:R-:W-:Y:S02]  /*de60*/  ISETP.LT.OR P6, PT, R2, R229.reuse, P6 ;  /* 0x000000e50200720c */ /* 0x080fe400037c1670 */
[----:B------:R-:W-:Y:S02]  /*de70*/  FMNMX.FTZ R0, R244, R0, !PT ;  /* 0x00000000f4007209 */ /* 0x000fe40007810000 */
[----:B------:R-:W-:Y:S02]  /*de80*/  ISETP.LT.OR P1, PT, R3, R229, P1 ;  /* 0x000000e50300720c */ /* 0x000fe40000f21670 */
[----:B------:R-:W-:Y:S02]  /*de90*/  FSEL R176, R25, -INF , !P4 ;  /* 0xff80000019b07808 */ /* 0x000fe40006000000 */
[----:B------:R-:W-:-:S02]  /*dea0*/  ISETP.GE.AND P4, PT, R8, R232, PT ;  /* 0x000000e80800720c */ /* 0x000fc40003f86270 */
[----:B------:R-:W-:Y:S02]  /*deb0*/  FMNMX.FTZ R12, R18, R12, !PT ;  /* 0x0000000c120c7209 */ /* 0x000fe40007810000 */
[----:B------:R-:W-:Y:S02]  /*dec0*/  FSEL R177, R24, -INF , !P6 ;  /* 0xff80000018b17808 */ /* 0x000fe40007000000 */
[----:B------:R-:W-:Y:S01]  /*ded0*/  FMNMX.FTZ R0, R210, R0, !PT ;  /* 0x00000000d2007209 */ /* 0x000fe20007810000 */
[----:B------:R-:W-:Y:S01]  /*dee0*/  SHFL.BFLY PT, R24, R9, 0x1, 0x1f ;  /* 0x0c201f0009187f89 */ /* 0x000fe200000e0000 */
[----:B------:R-:W-:Y:S02]  /*def0*/  FSEL R142, R23, -INF , !P1 ;  /* 0xff800000178e7808 */ /* 0x000fe40004800000 */
[-C--:B------:R-:W-:Y:S02]  /*df00*/  ISETP.GE.AND P6, PT, R6, R232.reuse, PT ;  /* 0x000000e80600720c */ /* 0x080fe40003fc6270 */
[----:B------:R-:W-:-:S02]  /*df10*/  ISETP.GE.AND P1, PT, R7, R232, PT ;  /* 0x000000e80700720c */ /* 0x000fc40003f26270 */
[----:B------:R-:W-:Y:S02]  /*df20*/  ISETP.LT.OR P4, PT, R8, R228, P4 ;  /* 0x000000e40800720c */ /* 0x000fe40002781670 */
[----:B------:R-:W-:Y:S02]  /*df30*/  FMNMX.FTZ R8, R17, R12, !PT ;  /* 0x0000000c11087209 */ /* 0x000fe40007810000 */
[----:B------:R-:W-:Y:S02]  /*df40*/  FMNMX.FTZ R0, R211, R0, !PT ;  /* 0x00000000d3007209 */ /* 0x000fe40007810000 */
[-C--:B------:R-:W-:Y:S02]  /*df50*/  ISETP.LT.OR P6, PT, R6, R228.reuse, P6 ;  /* 0x000000e40600720c */ /* 0x080fe400037c1670 */
[----:B------:R-:W-:Y:S01]  /*df60*/  ISETP.LT.OR P1, PT, R7, R228, P1 ;  /* 0x000000e40700720c */ /* 0x000fe20000f21670 */
[----:B------:R-:W1:Y:S01]  /*df70*/  SHFL.BFLY PT, R25, R0, 0x2, 0x1f ;  /* 0x0c401f0000197f89 */ /* 0x000e6200000e0000 */
[----:B------:R-:W-:-:S02]  /*df80*/  FSEL R6, R237, -INF , !P5 ;  /* 0xff800000ed067808 */ /* 0x000fc40006800000 */
[----:B------:R-:W-:Y:S02]  /*df90*/  FMNMX.FTZ R7, R19, R8, !PT ;  /* 0x0000000813077209 */ /* 0x000fe40007810000 */
[-C--:B------:R-:W-:Y:S02]  /*dfa0*/  ISETP.GE.AND P5, PT, R5, R232.reuse, PT ;  /* 0x000000e80500720c */ /* 0x080fe40003fa6270 */
[----:B------:R-:W-:Y:S02]  /*dfb0*/  FSEL R8, R236, -INF , !P4 ;  /* 0xff800000ec087808 */ /* 0x000fe40006000000 */
[----:B------:R-:W-:Y:S02]  /*dfc0*/  FMNMX.FTZ R7, R141, R7, !PT ;  /* 0x000000078d077209 */ /* 0x000fe40007810000 */
[----:B------:R-:W-:Y:S02]  /*dfd0*/  ISETP.GE.AND P4, PT, R4, R232, PT ;  /* 0x000000e80400720c */ /* 0x000fe40003f86270 */
[----:B------:R-:W-:-:S02]  /*dfe0*/  ISETP.LT.OR P5, PT, R5, R228, P5 ;  /* 0x000000e40500720c */ /* 0x000fc40002fa1670 */
[----:B------:R-:W-:Y:S02]  /*dff0*/  FMNMX.FTZ R5, R137, R6, !PT ;  /* 0x0000000689057209 */ /* 0x000fe40007810000 */
[----:B------:R-:W-:Y:S02]  /*e000*/  FMNMX.FTZ R12, R176, R7, !PT ;  /* 0x00000007b00c7209 */ /* 0x000fe40007810000 */
[----:B------:R-:W-:Y:S02]  /*e010*/  ISETP.LT.OR P4, PT, R4, R228, P4 ;  /* 0x000000e40400720c */ /* 0x000fe40002781670 */
[----:B------:R-:W-:Y:S02]  /*e020*/  FSEL R7, R179, -INF , !P1 ;  /* 0xff800000b3077808 */ /* 0x000fe40004800000 */
[----:B------:R-:W-:Y:S02]  /*e030*/  FMNMX.FTZ R4, R8, R5, !PT ;  /* 0x0000000508047209 */ /* 0x000fe40007810000 */
[----:B------:R-:W-:-:S02]  /*e040*/  ISETP.GE.AND P1, PT, R3, R232, PT ;  /* 0x000000e80300720c */ /* 0x000fc40003f26270 */
[----:B------:R-:W-:Y:S02]  /*e050*/  FSEL R5, R178, -INF , !P6 ;  /* 0xff800000b2057808 */ /* 0x000fe40007000000 */
[----:B------:R-:W-:Y:S02]  /*e060*/  FMNMX.FTZ R23, R7, R4, !PT ;  /* 0x0000000407177209 */ /* 0x000fe40007810000 */
[----:B------:R-:W-:Y:S02]  /*e070*/  ISETP.LT.OR P1, PT, R3, R228, P1 ;  /* 0x000000e40300720c */ /* 0x000fe40000f21670 */
[----:B------:R-:W-:Y:S02]  /*e080*/  FSEL R140, R140, -INF , !P5 ;  /* 0xff8000008c8c7808 */ /* 0x000fe40006800000 */
[----:B------:R-:W-:Y:S02]  /*e090*/  FMNMX.FTZ R3, R5, R23, !PT ;  /* 0x0000001705037209 */ /* 0x000fe40007810000 */
[----:B------:R-:W-:-:S02]  /*e0a0*/  ISETP.GE.AND P5, PT, R2, R232, PT ;  /* 0x000000e80200720c */ /* 0x000fc40003fa6270 */
[----:B------:R-:W-:Y:S02]  /*e0b0*/  FSEL R143, R143, -INF , !P4 ;  /* 0xff8000008f8f7808 */ /* 0x000fe40006000000 */
[----:B------:R-:W-:Y:S02]  /*e0c0*/  FMNMX.FTZ R3, R140, R3, !PT ;  /* 0x000000038c037209 */ /* 0x000fe40007810000 */
        /* <DEDUP_REMOVED lines=14> */
[----:B------:R-:W3:Y:S01]  /*e1b0*/  SHFL.BFLY PT, R9, R2, 0x2, 0x1f ;  /* 0x0c401f0002097f89 */ /* 0x000ee200000e0000 */
[----:B------:R-:W-:Y:S02]  /*e1c0*/  MOV R200, R248 ;  /* 0x000000f800c87202 */ /* 0x000fe40000000f00 */
[----:B------:R-:W-:-:S05]  /*e1d0*/  FSEL R12, R12, RZ, P6 ;  /* 0x000000ff0c0c7208 */ /* 0x000fca0003000000 */
[--C-:B------:R-:W-:Y:S01]  /*e1e0*/  FFMA.FTZ R10, R10, UR17, -R12.reuse ;  /* 0x000000110a0a7c23 */ /* 0x100fe2000801080c */
[--C-:B------:R-:W-:Y:S01]  /*e1f0*/  FFMA.FTZ R16, R16, UR17, -R12.reuse ;  /* 0x0000001110107c23 */ /* 0x100fe2000801080c */
[--C-:B------:R-:W-:Y:S02]  /*e200*/  FFMA.FTZ R15, R15, UR17, -R12.reuse ;  /* 0x000000110f0f7c23 */ /* 0x100fe4000801080c */
[----:B------:R4:W-:Y:S01]  /*e210*/  MUFU.EX2 R198, R10 ;  /* 0x0000000a00c67308 */ /* 0x0009e20000000800 */
[----:B-1----:R-:W-:Y:S02]  /*e220*/  FMNMX.FTZ R3, R4, R23, !PT ;  /* 0x0000001704037209 */ /* 0x002fe40007810000 */
[----:B--2---:R-:W-:Y:S01]  /*e230*/  FMNMX.FTZ R238, R0, R24, !PT ;  /* 0x0000001800ee7209 */ /* 0x004fe20007810000 */
[----:B------:R-:W-:-:S04]  /*e240*/  FFMA.FTZ R0, R11, UR17, -R12 ;  /* 0x000000110b007c23 */ /* 0x000fc8000801080c */
[----:B------:R-:W-:Y:S01]  /*e250*/  MUFU.EX2 R197, R16 ;  /* 0x0000001000c57308 */ /* 0x000fe20000000800 */
[----:B------:R-:W-:Y:S01]  /*e260*/  LDSM.16.MT88.4 R24, [R215+0xb000] ;  /* 0x00b00000d718783b */ /* 0x000fe20000004200 */
[C---:B------:R-:W-:Y:S01]  /*e270*/  FSETP.NEU.FTZ.AND P5, PT, R238.reuse, -INF , PT ;  /* 0xff800000ee00780b */ /* 0x040fe20003fbd000 */
[----:B------:R-:W-:-:S05]  /*e280*/  FMUL.FTZ R4, R238, UR17 ;  /* 0x00000011ee047c20 */ /* 0x000fca0008410000 */
[----:B------:R3:W-:Y:S01]  /*e290*/  MUFU.EX2 R199, R0 ;  /* 0x0000000000c77308 */ /* 0x0007e20000000800 */
[----:B----4-:R-:W1:Y:S01]  /*e2a0*/  SHFL.BFLY PT, R10, R3, 0x1, 0x1f ;  /* 0x0c201f00030a7f89 */ /* 0x010e6200000e0000 */
[----:B------:R-:W-:-:S05]  /*e2b0*/  FSEL R11, R4, RZ, P5 ;  /* 0x000000ff040b7208 */ /* 0x000fca0002800000 */
[--C-:B------:R-:W-:Y:S01]  /*e2c0*/  FFMA.FTZ R21, R21, UR17, -R11.reuse ;  /* 0x0000001115157c23 */ /* 0x100fe2000801080b */
[--C-:B------:R-:W-:Y:S01]  /*e2d0*/  FFMA.FTZ R20, R20, UR17, -R11.reuse ;  /* 0x0000001114147c23 */ /* 0x100fe2000801080b */
[--C-:B------:R-:W-:Y:S01]  /*e2e0*/  FFMA.FTZ R22, R22, UR17, -R11.reuse ;  /* 0x0000001116167c23 */ /* 0x100fe2000801080b */
[----:B------:R-:W-:Y:S01]  /*e2f0*/  FFMA.FTZ R14, R14, UR17, -R11 ;  /* 0x000000110e0e7c23 */ /* 0x000fe2000801080b */
[----:B------:R-:W-:Y:S01]  /*e300*/  MUFU.EX2 R192, R21 ;  /* 0x0000001500c07308 */ /* 0x000fe20000000800 */
[----:B---3--:R-:W-:-:S07]  /*e310*/  FMNMX.FTZ R0, R2, R9, !PT ;  /* 0x0000000902007209 */ /* 0x008fce0007810000 */
[----:B------:R-:W-:Y:S01]  /*e320*/  MUFU.EX2 R194, R20 ;  /* 0x0000001400c27308 */ /* 0x000fe20000000800 */
[----:B------:R-:W2:Y:S01]  /*e330*/  SHFL.BFLY PT, R2, R0, 0x1, 0x1f ;  /* 0x0c201f0000027f89 */ /* 0x000ea200000e0000 */
[----:B-1----:R-:W-:Y:S02]  /*e340*/  FMNMX.FTZ R237, R3, R10, !PT ;  /* 0x0000000a03ed7209 */ /* 0x002fe40007810000 */
[----:B------:R-:W-:-:S04]  /*e350*/  FSEL R3, R239, RZ, P6 ;  /* 0x000000ffef037208 */ /* 0x000fc80003000000 */
[----:B------:R1:W-:Y:S01]  /*e360*/  MUFU.EX2 R195, R22 ;  /* 0x0000001600c37308 */ /* 0x0003e20000000800 */
[C---:B------:R-:W-:Y:S01]  /*e370*/  FSETP.NEU.FTZ.AND P4, PT, R237.reuse, -INF , PT ;  /* 0xff800000ed00780b */ /* 0x040fe20003f9d000 */
[----:B------:R-:W-:Y:S01]  /*e380*/  FMUL.FTZ R10, R237, UR17 ;  /* 0x00000011ed0a7c20 */ /* 0x000fe20008410000 */
[----:B------:R-:W-:-:S04]  /*e390*/  FADD.FTZ R3, R136, -R3 ;  /* 0x8000000388037221 */ /* 0x000fc80000010000 */
[----:B------:R-:W-:Y:S01]  /*e3a0*/  FSEL R10, R10, RZ, P4 ;  /* 0x000000ff0a0a7208 */ /* 0x000fe20002000000 */
[----:B------:R-:W-:Y:S01]  /*e3b0*/  FMUL.FTZ R9, R3, UR17 ;  /* 0x0000001103097c20 */ /* 0x000fe20008410000 */
[----:B------:R-:W-:Y:S03]  /*e3c0*/  MUFU.EX2 R196, R15 ;  /* 0x0000000f00c47308 */ /* 0x000fe60000000800 */
[--C-:B------:R-:W-:Y:S01]  /*e3d0*/  FFMA.FTZ R13, R13, UR17, -R10.reuse ;  /* 0x000000110d0d7c23 */ /* 0x100fe2000801080a */
[--C-:B------:R-:W-:Y:S01]  /*e3e0*/  FFMA.FTZ R18, R18, UR17, -R10.reuse ;  /* 0x0000001112127c23 */ /* 0x100fe2000801080a */
[--C-:B------:R-:W-:Y:S01]  /*e3f0*/  FFMA.FTZ R17, R17, UR17, -R10.reuse ;  /* 0x0000001111117c23 */ /* 0x100fe2000801080a */
[----:B------:R-:W-:Y:S02]  /*e400*/  FFMA.FTZ R19, R19, UR17, -R10 ;  /* 0x0000001113137c23 */ /* 0x000fe4000801080a */
[----:B------:R-:W-:Y:S01]  /*e410*/  MUFU.EX2 R185, R13 ;  /* 0x0000000d00b97308 */ /* 0x000fe20000000800 */
[----:B--2---:R-:W-:Y:S01]  /*e420*/  FMNMX.FTZ R236, R0, R2, !PT ;  /* 0x0000000200ec7209 */ /* 0x004fe20007810000 */
[----:B-1----:R-:W-:Y:S01]  /*e430*/  LDSM.16.MT88.4 R20, [R215+0xa000] ;  /* 0x00a00000d714783b */ /* 0x002fe20000004200 */
[----:B------:R-:W-:-:S02]  /*e440*/  FSEL R2, R237, RZ, P4 ;  /* 0x000000ffed027208 */ /* 0x000fc40002000000 */
[C---:B------:R-:W-:Y:S01]  /*e450*/  FSETP.NEU.FTZ.AND P1, PT, R236.reuse, -INF , PT ;  /* 0xff800000ec00780b */ /* 0x040fe20003f3d000 */
[----:B------:R-:W-:Y:S02]  /*e460*/  FMUL.FTZ R0, R236, UR17 ;  /* 0x00000011ec007c20 */ /* 0x000fe40008410000 */
[----:B------:R-:W-:Y:S01]  /*e470*/  FADD.FTZ R3, R134, -R2 ;  /* 0x8000000286037221 */ /* 0x000fe20000010000 */
[----:B------:R-:W-:Y:S01]  /*e480*/  FSEL R2, R236, RZ, P1 ;  /* 0x000000ffec027208 */ /* 0x000fe20000800000 */
[----:B------:R-:W1:Y:S01]  /*e490*/  MUFU.EX2 R184, R18 ;  /* 0x0000001200b87308 */ /* 0x000e620000000800 */
[----:B------:R-:W-:Y:S01]  /*e4a0*/  FSEL R0, R0, RZ, P1 ;  /* 0x000000ff00007208 */ /* 0x000fe20000800000 */
[----:B------:R-:W-:Y:S02]  /*e4b0*/  FMUL.FTZ R3, R3, UR17 ;  /* 0x0000001103037c20 */ /* 0x000fe40008410000 */
[----:B------:R-:W-:Y:S02]  /*e4c0*/  FADD.FTZ R2, R137, -R2 ;  /* 0x8000000289027221 */ /* 0x000fe40000010000 */
[--C-:B------:R-:W-:Y:S01]  /*e4d0*/  FFMA.FTZ R8, R8, UR17, -R0.reuse ;  /* 0x0000001108087c23 */ /* 0x100fe20008010800 */
[--C-:B------:R-:W-:Y:S01]  /*e4e0*/  FFMA.FTZ R6, R6, UR17, -R0.reuse ;  /* 0x0000001106067c23 */ /* 0x100fe20008010800 */
[----:B------:R-:W-:Y:S01]  /*e4f0*/  FMUL.FTZ R2, R2, UR17 ;  /* 0x0000001102027c20 */ /* 0x000fe20008410000 */
[--C-:B------:R-:W-:Y:S01]  /*e500*/  FFMA.FTZ R7, R7, UR17, -R0.reuse ;  /* 0x0000001107077c23 */ /* 0x100fe20008010800 */
[----:B------:R-:W-:Y:S01]  /*e510*/  FFMA.FTZ R5, R5, UR17, -R0 ;  /* 0x0000001105057c23 */ /* 0x000fe20008010800 */
[----:B------:R-:W-:Y:S01]  /*e520*/  MUFU.EX2 R181, R8 ;  /* 0x0000000800b57308 */ /* 0x000fe20000000800 */
[----:B------:R-:W-:Y:S01]  /*e530*/  LDSM.16.MT88.4 R136, [R213+0xb000] ;  /* 0x00b00000d588783b */ /* 0x000fe20000004200 */
[----:B-1----:R-:W-:-:S06]  /*e540*/  F2FP.BF16.F32.PACK_AB R4, R184, R185 ;  /* 0x000000b9b804723e */ /* 0x002fcc00000010ff */
[----:B------:R-:W-:Y:S08]  /*e550*/  MUFU.EX2 R186, R17 ;  /* 0x0000001100ba7308 */ /* 0x000ff00000000800 */
[----:B------:R1:W2:Y:S08]  /*e560*/  MUFU.EX2 R187, R19 ;  /* 0x0000001300bb7308 */ /* 0x0002b00000000800 */
[----:B------:R2:W3:Y:S08]  /*e570*/  MUFU.EX2 R180, R6 ;  /* 0x0000000600b47308 */ /* 0x0004f00000000800 */
[----:B------:R-:W-:Y:S01]  /*e580*/  MUFU.EX2 R183, R7 ;  /* 0x0000000700b77308 */ /* 0x000fe20000000800 */
[----:B-1----:R-:W-:Y:S07]  /*e590*/  LDSM.16.MT88.4 R16, [R213+0xa000] ;  /* 0x00a00000d510783b */ /* 0x002fee0000004200 */
[----:B------:R3:W1:Y:S01]  /*e5a0*/  MUFU.EX2 R182, R5 ;  /* 0x0000000500b67308 */ /* 0x0006620000000800 */
[----:B--2---:R-:W-:-:S07]  /*e5b0*/  F2FP.BF16.F32.PACK_AB R6, R187, R186 ;  /* 0x000000babb06723e */ /* 0x004fce00000010ff */
[----:B------:R-:W2:Y:S08]  /*e5c0*/  MUFU.EX2 R8, R3 ;  /* 0x0000000300087308 */ /* 0x000eb00000000800 */
[----:B------:R-:W4:Y:S01]  /*e5d0*/  MUFU.EX2 R2, R2 ;  /* 0x0000000200027308 */ /* 0x000f220000000800 */
[----:B---3--:R-:W-:Y:S02]  /*e5e0*/  F2FP.BF16.F32.PACK_AB R5, R181, R180 ;  /* 0x000000b4b505723e */ /* 0x008fe400000010ff */
[----:B-1----:R-:W-:-:S05]  /*e5f0*/  F2FP.BF16.F32.PACK_AB R7, R182, R183 ;  /* 0x000000b7b607723e */ /* 0x002fca00000010ff */
[----:B------:R-:W-:Y:S01]  /*e600*/  MUFU.EX2 R193, R14 ;  /* 0x0000000e00c17308 */ /* 0x000fe20000000800 */
[-C--:B--2---:R-:W-:Y:S01]  /*e610*/  FMUL.FTZ R40, R40, R8.reuse ;  /* 0x0000000828287220 */ /* 0x084fe20000410000 */
[-C--:B------:R-:W-:Y:S01]  /*e620*/  FMUL.FTZ R41, R41, R8.reuse ;  /* 0x0000000829297220 */ /* 0x080fe20000410000 */
[----:B------:R-:W-:Y:S01]  /*e630*/  FSEL R3, R238, RZ, P5 ;  /* 0x000000ffee037208 */ /* 0x000fe20002800000 */
[-C--:B------:R-:W-:Y:S01]  /*e640*/  FMUL.FTZ R124, R124, R8.reuse ;  /* 0x000000087c7c7220 */ /* 0x080fe20000410000 */
[-C--:B------:R-:W-:Y:S01]  /*e650*/  FMUL.FTZ R125, R125, R8.reuse ;  /* 0x000000087d7d7220 */ /* 0x080fe20000410000 */
[-C--:B------:R-:W-:Y:S01]  /*e660*/  FMUL.FTZ R144, R144, R8.reuse ;  /* 0x0000000890907220 */ /* 0x080fe20000410000 */
[----:B------:R-:W-:Y:S01]  /*e670*/  FMUL.FTZ R145, R145, R8 ;  /* 0x0000000891917220 */ /* 0x000fe20000410000 */
[----:B------:R-:W-:Y:S01]  /*e680*/  FADD.FTZ R3, R135, -R3 ;  /* 0x8000000387037221 */ /* 0x000fe20000010000 */
[-C--:B----4-:R-:W-:Y:S01]  /*e690*/  FMUL.FTZ R42, R42, R2.reuse ;  /* 0x000000022a2a7220 */ /* 0x090fe20000410000 */
[-C--:B------:R-:W-:Y:S01]  /*e6a0*/  FMUL.FTZ R43, R43, R2.reuse ;  /* 0x000000022b2b7220 */ /* 0x080fe20000410000 */
[----:B------:R-:W-:Y:S01]  /*e6b0*/  LDSM.16.MT88.4 R132, [R217+0xa000] ;  /* 0x00a00000d984783b */ /* 0x000fe20000004200 */
[-C--:B------:R-:W-:Y:S01]  /*e6c0*/  FMUL.FTZ R126, R126, R2.reuse ;  /* 0x000000027e7e7220 */ /* 0x080fe20000410000 */
[----:B------:R-:W-:Y:S01]  /*e6d0*/  FMUL.FTZ R127, R127, R2 ;  /* 0x000000027f7f7220 */ /* 0x000fe20000410000 */
[----:B------:R-:W-:Y:S01]  /*e6e0*/  FMUL.FTZ R3, R3, UR17 ;  /* 0x0000001103037c20 */ /* 0x000fe20008410000 */
[----:B------:R-:W1:Y:S01]  /*e6f0*/  MUFU.EX2 R9, R9 ;  /* 0x0000000900097308 */ /* 0x000e620000000800 */
[-C--:B------:R-:W-:Y:S01]  /*e700*/  FMUL.FTZ R152, R152, R8.reuse ;  /* 0x0000000898987220 */ /* 0x080fe20000410000 */
[C---:B------:R-:W-:Y:S01]  /*e710*/  HMMA.16816.F32.BF16 R240, R4.reuse, R32, R40 ;  /* 0x0000002004f0723c */ /* 0x040fe20000041828 */
[----:B------:R-:W2:Y:S01]  /*e720*/  LDSM.16.MT88.4 R40, [R217+0xb000] ;  /* 0x00b00000d928783b */ /* 0x000ea20000004200 */
[----:B------:R-:W-:Y:S01]  /*e730*/  FMUL.FTZ R153, R153, R8 ;  /* 0x0000000899997220 */ /* 0x000fe20000410000 */
[-C--:B------:R-:W-:Y:S01]  /*e740*/  FMUL.FTZ R146, R146, R2.reuse ;  /* 0x0000000292927220 */ /* 0x080fe20000410000 */
[----:B------:R-:W-:Y:S01]  /*e750*/  FMUL.FTZ R147, R147, R2 ;  /* 0x0000000293937220 */ /* 0x000fe20000410000 */
[-C--:B------:R-:W-:Y:S01]  /*e760*/  FMUL.FTZ R160, R160, R8.reuse ;  /* 0x00000008a0a07220 */ /* 0x080fe20000410000 */
[----:B------:R-:W3:Y:S01]  /*e770*/  MUFU.EX2 R3, R3 ;  /* 0x0000000300037308 */ /* 0x000ee20000000800 */
        /* <DEDUP_REMOVED lines=34> */
[C---:B--2---:R-:W-:Y:S01]  /*e9a0*/  HMMA.16816.F32.BF16 R204, R4.reuse, R42, R124 ;  /* 0x0000002a04cc723c */ /* 0x044fe2000004187c */
        /* <DEDUP_REMOVED lines=17> */
[----:B------:R-:W-:Y:S01]  /*eac0*/  FMUL.FTZ R157, R157, R9 ;  /* 0x000000099d9d7220 */ /* 0x000fe20000410000 */
[-C--:B---3--:R-:W-:Y:S01]  /*ead0*/  FMUL.FTZ R158, R158, R3.reuse ;  /* 0x000000039e9e7220 */ /* 0x088fe20000410000 */
[----:B------:R-:W-:Y:S01]  /*eae0*/  FMUL.FTZ R159, R159, R3 ;  /* 0x000000039f9f7220 */ /* 0x000fe20000410000 */
[-C--:B------:R-:W-:Y:S01]  /*eaf0*/  FMUL.FTZ R148, R148, R9.reuse ;  /* 0x0000000994947220 */ /* 0x080fe20000410000 */
[C---:B------:R-:W-:Y:S01]  /*eb00*/  HMMA.16816.F32.BF16 R152, R4.reuse, R18, R152 ;  /* 0x000000120498723c */ /* 0x040fe20000041898 */
[----:B------:R-:W-:Y:S01]  /*eb10*/  FMUL.FTZ R149, R149, R9 ;  /* 0x0000000995957220 */ /* 0x000fe20000410000 */
[----:B------:R-:W-:Y:S01]  /*eb20*/  MOV R13, R204 ;  /* 0x000000cc000d7202 */ /* 0x000fe20000000f00 */
[-C--:B------:R-:W-:Y:S01]  /*eb30*/  FMUL.FTZ R150, R150, R3.reuse ;  /* 0x0000000396967220 */ /* 0x080fe20000410000 */
[----:B------:R-:W-:Y:S01]  /*eb40*/  FMUL.FTZ R151, R151, R3 ;  /* 0x0000000397977220 */ /* 0x000fe20000410000 */
[-C--:B------:R-:W-:Y:S01]  /*eb50*/  FMUL.FTZ R36, R36, R9.reuse ;  /* 0x0000000924247220 */ /* 0x080fe20000410000 */
[C---:B------:R-:W-:Y:S01]  /*eb60*/  HMMA.16816.F32.BF16 R160, R4.reuse, R20, R160 ;  /* 0x0000001404a0723c */ /* 0x040fe200000418a0 */
[----:B------:R-:W-:Y:S01]  /*eb70*/  FMUL.FTZ R37, R37, R9 ;  /* 0x0000000925257220 */ /* 0x000fe20000410000 */
[-C--:B------:R-:W-:Y:S01]  /*eb80*/  FMUL.FTZ R38, R38, R3.reuse ;  /* 0x0000000326267220 */ /* 0x080fe20000410000 */
[----:B------:R-:W-:Y:S01]  /*eb90*/  FMUL.FTZ R39, R39, R3 ;  /* 0x0000000327277220 */ /* 0x000fe20000410000 */
[----:B------:R-:W-:Y:S01]  /*eba0*/  MOV R14, R206 ;  /* 0x000000ce000e7202 */ /* 0x000fe20000000f00 */
        /* <DEDUP_REMOVED lines=8> */
[----:B------:R-:W-:Y:S01]  /*ec30*/  MOV R190, R242 ;  /* 0x000000f200be7202 */ /* 0x000fe20000000f00 */
[----:B------:R-:W-:Y:S01]  /*ec40*/  FMUL.FTZ R165, R165, R9 ;  /* 0x00000009a5a57220 */ /* 0x000fe20000410000 */
[----:B------:R-:W-:Y:S01]  /*ec50*/  MOV R189, R240 ;  /* 0x000000f000bd7202 */ /* 0x000fe20000000f00 */
[----:B------:R-:W-:Y:S01]  /*ec60*/  FMUL.FTZ R166, R166, R3 ;  /* 0x00000003a6a67220 */ /* 0x000fe20000410000 */
[----:B------:R-:W-:Y:S01]  /*ec70*/  MOV R15, R243 ;  /* 0x000000f3000f7202 */ /* 0x000fe20000000f00 */
[C---:B------:R-:W-:Y:S01]  /*ec80*/  HMMA.16816.F32.BF16 R56, R4.reuse, R132, R56 ;  /* 0x000000840438723c */ /* 0x040fe20000041838 */
[----:B------:R-:W-:Y:S01]  /*ec90*/  MOV R188, R205 ;  /* 0x000000cd00bc7202 */ /* 0x000fe20000000f00 */
        /* <DEDUP_REMOVED lines=48> */
[----:B------:R-:W-:Y:S01]  /*efa0*/  FMUL.FTZ R119, R119, R3 ;  /* 0x0000000377777220 */ /* 0x000fe20000410000 */
[-C--:B------:R-:W-:Y:S01]  /*efb0*/  FMUL.FTZ R128, R128, R9.reuse ;  /* 0x0000000980807220 */ /* 0x080fe20000410000 */
[----:B------:R-:W-:Y:S01]  /*efc0*/  FMUL.FTZ R129, R129, R9 ;  /* 0x0000000981817220 */ /* 0x000fe20000410000 */
[-C--:B------:R-:W-:Y:S01]  /*efd0*/  FMUL.FTZ R130, R130, R3.reuse ;  /* 0x0000000382827220 */ /* 0x080fe20000410000 */
[----:B------:R-:W-:Y:S01]  /*efe0*/  FMUL.FTZ R131, R131, R3 ;  /* 0x0000000383837220 */ /* 0x000fe20000410000 */
[----:B------:R-:W-:Y:S01]  /*eff0*/  F2FP.BF16.F32.PACK_AB R4, R197, R198 ;  /* 0x000000c6c504723e */ /* 0x000fe200000010ff */
[----:B------:R-:W-:Y:S01]  /*f000*/  FFMA.FTZ R2, R252, R2, R180 ;  /* 0x00000002fc027223 */ /* 0x000fe200000100b4 */
[----:B------:R-:W-:-:S02]  /*f010*/  F2FP.BF16.F32.PACK_AB R5, R192, R193 ;  /* 0x000000c1c005723e */ /* 0x000fc400000010ff */
[----:B------:R-:W-:Y:S02]  /*f020*/  F2FP.BF16.F32.PACK_AB R6, R199, R196 ;  /* 0x000000c4c706723e */ /* 0x000fe400000010ff */
[----:B------:R-:W-:Y:S02]  /*f030*/  F2FP.BF16.F32.PACK_AB R7, R195, R194 ;  /* 0x000000c2c307723e */ /* 0x000fe400000010ff */
[----:B------:R-:W-:Y:S02]  /*f040*/  MOV R126, R191 ;  /* 0x000000bf007e7202 */ /* 0x000fe40000000f00 */
[----:B------:R-:W-:Y:S02]  /*f050*/  MOV R127, R190 ;  /* 0x000000be007f7202 */ /* 0x000fe40000000f00 */
[----:B------:R-:W-:Y:S01]  /*f060*/  MOV R125, R189 ;  /* 0x000000bd007d7202 */ /* 0x000fe20000000f00 */
[----:B------:R-:W-:Y:S01]  /*f070*/  HMMA.16816.F32.BF16 R248, R4, R18, R156 ;  /* 0x0000001204f8723c */ /* 0x000fe2000004189c */
[----:B------:R-:W-:-:S05]  /*f080*/  MOV R124, R207 ;  /* 0x000000cf007c7202 */ /* 0x000fca0000000f00 */
[----:B------:R-:W-:Y:S01]  /*f090*/  HMMA.16816.F32.BF16 R148, R4, R16, R148 ;  /* 0x000000100494723c */ /* 0x000fe20000041894 */
[----:B------:R-:W-:Y:S01]  /*f0a0*/  MOV R159, R13 ;  /* 0x0000000d009f7202 */ /* 0x000fe20000000f00 */
[----:B------:R-:W-:-:S04]  /*f0b0*/  FFMA.FTZ R13, R141, UR17, -R10 ;  /* 0x000000118d0d7c23 */ /* 0x000fc8000801080a */
[C---:B------:R-:W-:Y:S01]  /*f0c0*/  HMMA.16816.F32.BF16 R36, R4.reuse, R32, R36 ;  /* 0x000000200424723c */ /* 0x040fe20000041824 */
[----:B------:R-:W-:Y:S01]  /*f0d0*/  MOV R17, R14 ;  /* 0x0000000e00117202 */ /* 0x000fe20000000f00 */
[----:B------:R1:W-:Y:S01]  /*f0e0*/  MUFU.EX2 R33, R13 ;  /* 0x0000000d00217308 */ /* 0x0003e20000000800 */
[--C-:B------:R-:W-:Y:S01]  /*f0f0*/  FFMA.FTZ R14, R142, UR17, -R10.reuse ;  /* 0x000000118e0e7c23 */ /* 0x100fe2000801080a */
[----:B------:R-:W-:Y:S02]  /*f100*/  MOV R16, R188 ;  /* 0x000000bc00107202 */ /* 0x000fe40000000f00 */
[C---:B------:R-:W-:Y:S01]  /*f110*/  HMMA.16816.F32.BF16 R240, R4.reuse, R22, R172 ;  /* 0x0000001604f0723c */ /* 0x040fe200000418ac */
[----:B------:R-:W-:Y:S01]  /*f120*/  MOV R142, R17 ;  /* 0x00000011008e7202 */ /* 0x000fe20000000f00 */
[----:B------:R-:W-:Y:S01]  /*f130*/  LDSM.16.MT88.4 R172, [R215+0xa800] ;  /* 0x00a80000d7ac783b */ /* 0x000fe20000004200 */
[----:B------:R-:W-:Y:S01]  /*f140*/  MOV R141, R16 ;  /* 0x00000010008d7202 */ /* 0x000fe20000000f00 */
[----:B------:R-:W-:Y:S02]  /*f150*/  MUFU.EX2 R23, R14 ;  /* 0x0000000e00177308 */ /* 0x000fe40000000800 */
[C---:B------:R-:W-:Y:S06]  /*f160*/  HMMA.16816.F32.BF16 R164, R4.reuse, R20, R164 ;  /* 0x0000001404a4723c */ /* 0x040fec00000418a4 */
[----:B------:R-:W-:Y:S01]  /*f170*/  HMMA.16816.F32.BF16 R52, R4, R132, R52 ;  /* 0x000000840434723c */ /* 0x000fe20000041834 */
[--C-:B-1----:R-:W-:Y:S01]  /*f180*/  FFMA.FTZ R13, R176, UR17, -R10.reuse ;  /* 0x00000011b00d7c23 */ /* 0x102fe2000801080a */
[----:B------:R-:W-:Y:S01]  /*f190*/  FFMA.FTZ R10, R177, UR17, -R10 ;  /* 0x00000011b10a7c23 */ /* 0x000fe2000801080a */
[----:B------:R-:W-:-:S02]  /*f1a0*/  MOV R176, R125 ;  /* 0x0000007d00b07202 */ /* 0x000fc40000000f00 */
[----:B------:R1:W2:Y:S01]  /*f1b0*/  MUFU.EX2 R32, R13 ;  /* 0x0000000d00207308 */ /* 0x0002a20000000800 */
[C---:B------:R-:W-:Y:S01]  /*f1c0*/  HMMA.16816.F32.BF16 R188, R4.reuse, R134, R64 ;  /* 0x0000008604bc723c */ /* 0x040fe20000041840 */
[----:B------:R-:W-:Y:S01]  /*f1d0*/  MOV R177, R126 ;  /* 0x0000007e00b17202 */ /* 0x000fe20000000f00 */
[----:B------:R-:W-:Y:S04]  /*f1e0*/  LDSM.16.MT88.4 R64, [R217+0xa800] ;  /* 0x00a80000d940783b */ /* 0x000fe80000004200 */
[C---:B------:R-:W-:Y:S01]  /*f1f0*/  HMMA.16816.F32.BF16 R68, R4.reuse, R136, R68 ;  /* 0x000000880444723c */ /* 0x040fe20000041844 */
[----:B------:R3:W4:Y:S05]  /*f200*/  MUFU.EX2 R22, R10 ;  /* 0x0000000a00167308 */ /* 0x00072a0000000800 */
[----:B------:R-:W-:Y:S01]  /*f210*/  HMMA.16816.F32.BF16 R84, R4, R24, R84 ;  /* 0x000000180454723c */ /* 0x000fe20000041854 */
[----:B-1----:R-:W-:Y:S01]  /*f220*/  FFMA.FTZ R13, R140, UR17, -R0 ;  /* 0x000000118c0d7c23 */ /* 0x002fe20008010800 */
[----:B------:R-:W-:-:S04]  /*f230*/  MOV R140, R159 ;  /* 0x0000009f008c7202 */ /* 0x000fc80000000f00 */
[C---:B------:R-:W-:Y:S01]  /*f240*/  HMMA.16816.F32.BF16 R132, R4.reuse, R26, R96 ;  /* 0x0000001a0484723c */ /* 0x040fe20000041860 */
[----:B------:R-:W1:Y:S01]  /*f250*/  LDSM.16.MT88.4 R156, [R213+0xa800] ;  /* 0x00a80000d59c783b */ /* 0x000e620000004200 */
[----:B------:R-:W-:Y:S03]  /*f260*/  MUFU.EX2 R21, R13 ;  /* 0x0000000d00157308 */ /* 0x000fe60000000800 */
[----:B------:R-:W-:Y:S01]  /*f270*/  LDSM.16.MT88.4 R96, [R215+0xb800] ;  /* 0x00b80000d760783b */ /* 0x000fe20000004200 */
[----:B---3--:R-:W-:Y:S01]  /*f280*/  FFMA.FTZ R10, R143, UR17, -R0 ;  /* 0x000000118f0a7c23 */ /* 0x008fe20008010800 */
[----:B------:R-:W-:Y:S01]  /*f290*/  HMMA.16816.F32.BF16 R100, R4, R28, R100 ;  /* 0x0000001c0464723c */ /* 0x000fe20000041864 */
[----:B------:R-:W-:Y:S02]  /*f2a0*/  MOV R143, R124 ;  /* 0x0000007c008f7202 */ /* 0x000fe40000000f00 */
[----:B------:R3:W5:Y:S01]  /*f2b0*/  MUFU.EX2 R19, R10 ;  /* 0x0000000a00137308 */ /* 0x0007620000000800 */
[----:B--2---:R-:W-:-:S02]  /*f2c0*/  F2FP.BF16.F32.PACK_AB R124, R32, R33 ;  /* 0x00000021207c723e */ /* 0x004fc400000010ff */
[C---:B------:R-:W-:Y:S01]  /*f2d0*/  HMMA.16816.F32.BF16 R204, R4.reuse, R34, R48 ;  /* 0x0000002204cc723c */ /* 0x040fe20000041830 */
[----:B----4-:R-:W-:Y:S01]  /*f2e0*/  F2FP.BF16.F32.PACK_AB R126, R22, R23 ;  /* 0x00000017167e723e */ /* 0x010fe200000010ff */
[----:B------:R-:W2:Y:S04]  /*f2f0*/  LDSM.16.MT88.4 R48, [R218+0xa800] ;  /* 0x00a80000da30783b */ /* 0x000ea80000004200 */
[C---:B------:R-:W-:Y:S01]  /*f300*/  HMMA.16816.F32.BF16 R136, R4.reuse, R138, R80 ;  /* 0x0000008a0488723c */ /* 0x040fe20000041850 */
[----:B------:R-:W4:Y:S05]  /*f310*/  LDSM.16.MT88.4 R80, [R213+0xb800] ;  /* 0x00b80000d550783b */ /* 0x000f2a0000004200 */
[----:B------:R-:W-:Y:S01]  /*f320*/  HMMA.16816.F32.BF16 R28, R4, R30, R112 ;  /* 0x0000001e041c723c */ /* 0x000fe20000041870 */
[----:B------:R-:W4:Y:S01]  /*f330*/  LDSM.16.MT88.4 R112, [R218+0xb800] ;  /* 0x00b80000da70783b */ /* 0x000f220000004200 */
[--C-:B---3--:R-:W-:Y:S01]  /*f340*/  FFMA.FTZ R10, R179, UR17, -R0.reuse ;  /* 0x00000011b30a7c23 */ /* 0x108fe20008010800 */
[----:B------:R-:W-:Y:S01]  /*f350*/  FFMA.FTZ R0, R178, UR17, -R0 ;  /* 0x00000011b2007c23 */ /* 0x000fe20008010800 */
[----:B------:R-:W-:-:S02]  /*f360*/  MOV R179, R15 ;  /* 0x0000000f00b37202 */ /* 0x000fc40000000f00 */
[----:B------:R-:W-:Y:S01]  /*f370*/  MUFU.EX2 R20, R10 ;  /* 0x0000000a00147308 */ /* 0x000fe20000000800 */
[----:B------:R-:W-:Y:S01]  /*f380*/  HMMA.16816.F32.BF16 R116, R4, R40, R116 ;  /* 0x000000280474723c */ /* 0x000fe20000041874 */
[----:B------:R-:W-:Y:S02]  /*f390*/  MOV R178, R127 ;  /* 0x0000007f00b27202 */ /* 0x000fe40000000f00 */
[----:B-----5:R-:W-:-:S03]  /*f3a0*/  F2FP.BF16.F32.PACK_AB R125, R19, R21 ;  /* 0x00000015137d723e */ /* 0x020fc600000010ff */
[----:B------:R-:W-:Y:S01]  /*f3b0*/  HMMA.16816.F32.BF16 R24, R4, R42, R128 ;  /* 0x0000002a0418723c */ /* 0x000fe20000041880 */
[----:B------:R3:W5:Y:S06]  /*f3c0*/  MUFU.EX2 R18, R0 ;  /* 0x0000000000127308 */ /* 0x00076c0000000800 */
[----:B------:R-:W-:-:S04]  /*f3d0*/  FFMA.FTZ R4, R209, UR17, -R11 ;  /* 0x00000011d1047c23 */ /* 0x000fc8000801080b */
[----:B------:R-:W-:Y:S01]  /*f3e0*/  MUFU.EX2 R6, R4 ;  /* 0x0000000400067308 */ /* 0x000fe20000000800 */
[----:B---3--:R-:W-:Y:S01]  /*f3f0*/  FFMA.FTZ R0, R201, UR17, -R12 ;  /* 0x00000011c9007c23 */ /* 0x008fe2000801080c */
[----:B-----5:R-:W-:-:S06]  /*f400*/  F2FP.BF16.F32.PACK_AB R127, R18, R20 ;  /* 0x00000014127f723e */ /* 0x020fcc00000010ff */
[----:B------:R3:W-:Y:S01]  /*f410*/  MUFU.EX2 R17, R0 ;  /* 0x0000000000117308 */ /* 0x0007e20000000800 */
[C---:B-1----:R-:W-:Y:S06]  /*f420*/  HMMA.16816.F32.BF16 R144, R124.reuse, R156, R144 ;  /* 0x0000009c7c90723c */ /* 0x042fec0000041890 */
[C---:B------:R-:W-:Y:S06]  /*f430*/  HMMA.16816.F32.BF16 R152, R124.reuse, R158, R152 ;  /* 0x0000009e7c98723c */ /* 0x040fec0000041898 */
[----:B------:R-:W-:Y:S01]  /*f440*/  HMMA.16816.F32.BF16 R160, R124, R172, R160 ;  /* 0x000000ac7ca0723c */ /* 0x000fe200000418a0 */
[----:B---3--:R-:W-:-:S04]  /*f450*/  FFMA.FTZ R0, R203, UR17, -R12 ;  /* 0x00000011cb007c23 */ /* 0x008fc8000801080c */
[----:B------:R1:W3:Y:S01]  /*f460*/  MUFU.EX2 R16, R0 ;  /* 0x0000000000107308 */ /* 0x0002e20000000800 */
[C---:B------:R-:W-:Y:S06]  /*f470*/  HMMA.16816.F32.BF16 R168, R124.reuse, R174, R168 ;  /* 0x000000ae7ca8723c */ /* 0x040fec00000418a8 */
[C---:B--2---:R-:W-:Y:S06]  /*f480*/  HMMA.16816.F32.BF16 R40, R124.reuse, R48, R176 ;  /* 0x000000307c28723c */ /* 0x044fec00000418b0 */
[----:B------:R-:W-:Y:S01]  /*f490*/  HMMA.16816.F32.BF16 R44, R124, R50, R44 ;  /* 0x000000327c2c723c */ /* 0x000fe2000004182c */
[----:B-1----:R-:W-:Y:S01]  /*f4a0*/  FFMA.FTZ R0, R202, UR17, -R12 ;  /* 0x00000011ca007c23 */ /* 0x002fe2000801080c */
[----:B---3--:R-:W-:-:S04]  /*f4b0*/  F2FP.BF16.F32.PACK_AB R128, R16, R17 ;  /* 0x000000111080723e */ /* 0x008fc800000010ff */
[C---:B------:R-:W-:Y:S01]  /*f4c0*/  HMMA.16816.F32.BF16 R56, R124.reuse, R64, R56 ;  /* 0x000000407c38723c */ /* 0x040fe20000041838 */
[----:B------:R1:W-:Y:S05]  /*f4d0*/  MUFU.EX2 R10, R0 ;  /* 0x00000000000a7308 */ /* 0x0003ea0000000800 */
[C---:B------:R-:W-:Y:S06]  /*f4e0*/  HMMA.16816.F32.BF16 R60, R124.reuse, R66, R60 ;  /* 0x000000427c3c723c */ /* 0x040fec000004183c */
[C---:B----4-:R-:W-:Y:S06]  /*f4f0*/  HMMA.16816.F32.BF16 R72, R124.reuse, R80, R72 ;  /* 0x000000507c48723c */ /* 0x050fec0000041848 */
        /* <DEDUP_REMOVED lines=219> */
[----:B------:R-:W-:-:S04]  /*102b0*/  FMUL.FTZ R192, R192, UR32 ;  /* 0x00000020c0c07c20 */ /* 0x000fc80008410000 */
[----:B------:R-:W-:Y:S01]  /*102c0*/  HMMA.16816.F32.BF16 R24, R24, R138, R200 ;  /* 0x0000008a1818723c */ /* 0x000fe200000418c8 */
[----:B------:R5:W1:Y:S01]  /*102d0*/  MUFU.TANH R198, R187 ;  /* 0x000000bb00c67308 */ /* 0x000a620000002400 */
[----:B------:R-:W-:-:S04]  /*102e0*/  FMUL.FTZ R137, R194, UR32 ;  /* 0x00000020c2897c20 */ /* 0x000fc80008410000 */
        /* <DEDUP_REMOVED lines=117> */
.L_x_2676:
[----:B------:R-:W-:Y:S05]  /*10a40*/  BSYNC B0 ;  /* 0x0000000000007941 */ /* 0x000fea0003800000 */
.L_x_2675:
[----:B------:R-:W0:Y:S02]  /*10a50*/  LDGDEPBAR ;  /* 0x00000000000079af */ /* 0x000e240000000000 */
.L_x_2674:
[----:B------:R-:W-:Y:S01]  /*10a60*/  MOV R0, UR19 ;  /* 0x0000001300007c02 */ /* 0x000fe20008000f00 */
[----:B------:R-:W-:Y:S01]  /*10a70*/  LDSM.16.MT88.4 R140, [R217+0xa000] ;  /* 0x00a00000d98c783b */ /* 0x000fe20000004200 */
[----:B------:R-:W-:Y:S02]  /*10a80*/  MOV R194, R246 ;  /* 0x000000f600c27202 */ /* 0x000fe40000000f00 */
[----:B------:R-:W-:Y:S02]  /*10a90*/  LEA R0, R0, R247, 0x5 ;  /* 0x000000f700007211 */ /* 0x000fe400078e28ff */
[----:B------:R-:W-:Y:S02]  /*10aa0*/  MOV R195, R245 ;  /* 0x000000f500c37202 */ /* 0x000fe40000000f00 */
[C---:B------:R-:W-:Y:S02]  /*10ab0*/  IADD3 R2, R0.reuse, 0x1, RZ ;  /* 0x0000000100027810 */ /* 0x040fe40007ffe0ff */
[----:B------:R-:W-:-:S02]  /*10ac0*/  ISETP.GE.AND P1, PT, R0, R235, PT ;  /* 0x000000eb0000720c */ /* 0x000fc40003f26270 */
[C---:B------:R-:W-:Y:S02]  /*10ad0*/  ISETP.GE.AND P3, PT, R2.reuse, R235, PT ;  /* 0x000000eb0200720c */ /* 0x040fe40003f66270 */
[C---:B------:R-:W-:Y:S02]  /*10ae0*/  ISETP.GE.AND P2, PT, R2.reuse, R234, PT ;  /* 0x000000ea0200720c */ /* 0x040fe40003f46270 */
[C---:B------:R-:W-:Y:S02]  /*10af0*/  ISETP.GE.AND P4, PT, R2.reuse, R233, PT ;  /* 0x000000e90200720c */ /* 0x040fe40003f86270 */
[----:B------:R-:W-:Y:S02]  /*10b00*/  ISETP.GE.AND P6, PT, R2, R232, PT ;  /* 0x000000e80200720c */ /* 0x000fe40003fc6270 */
[C---:B------:R-:W-:Y:S02]  /*10b10*/  ISETP.GE.AND P0, PT, R0.reuse, R234, PT ;  /* 0x000000ea0000720c */ /* 0x040fe40003f06270 */
[----:B------:R-:W-:-:S02]  /*10b20*/  ISETP.LT.OR P1, PT, R0, R231, P1 ;  /* 0x000000e70000720c */ /* 0x000fc40000f21670 */
[C---:B------:R-:W-:Y:S02]  /*10b30*/  ISETP.LT.OR P3, PT, R2.reuse, R231, P3 ;  /* 0x000000e70200720c */ /* 0x040fe40001f61670 */
[C---:B------:R-:W-:Y:S02]  /*10b40*/  ISETP.LT.OR P2, PT, R2.reuse, R230, P2 ;  /* 0x000000e60200720c */ /* 0x040fe40001741670 */
[C---:B------:R-:W-:Y:S02]  /*10b50*/  ISETP.LT.OR P4, PT, R2.reuse, R229, P4 ;  /* 0x000000e50200720c */ /* 0x040fe40002781670 */
[----:B------:R-:W-:Y:S02]  /*10b60*/  ISETP.LT.OR P6, PT, R2, R228, P6 ;  /* 0x000000e40200720c */ /* 0x000fe400037c1670 */
[C---:B------:R-:W-:Y:S02]  /*10b70*/  ISETP.GE.AND P5, PT, R0.reuse, R233, PT ;  /* 0x000000e90000720c */ /* 0x040fe40003fa6270 */
[----:B------:R-:W-:-:S02]  /*10b80*/  ISETP.LT.OR P0, PT, R0, R230, P0 ;  /* 0x000000e60000720c */ /* 0x000fc40000701670 */
[----:B------:R-:W-:Y:S02]  /*10b90*/  IADD3 R2, R0, 0x8, RZ ;  /* 0x0000000800027810 */ /* 0x000fe40007ffe0ff */
[----:B-1----:R-:W-:Y:S02]  /*10ba0*/  FSEL R6, R208, -INF , !P1 ;  /* 0xff800000d0067808 */ /* 0x002fe40004800000 */
[C---:B------:R-:W-:Y:S02]  /*10bb0*/  ISETP.LT.OR P5, PT, R0.reuse, R229, P5 ;  /* 0x000000e50000720c */ /* 0x040fe40002fa1670 */
[----:B------:R-:W-:Y:S02]  /*10bc0*/  FSEL R9, R197, -INF , !P0 ;  /* 0xff800000c5097808 */ /* 0x000fe40004000000 */
[----:B------:R-:W-:Y:S02]  /*10bd0*/  ISETP.GE.AND P1, PT, R0, R232, PT ;  /* 0x000000e80000720c */ /* 0x000fe40003f26270 */
[----:B------:R-:W-:-:S02]  /*10be0*/  ISETP.GE.AND P0, PT, R2, R235, PT ;  /* 0x000000eb0200720c */ /* 0x000fc40003f06270 */
[----:B--2---:R-:W-:Y:S02]  /*10bf0*/  IADD3 R5, R0, 0x9, RZ ;  /* 0x0000000900057810 */ /* 0x004fe40007ffe0ff */
[----:B------:R-:W-:Y:S02]  /*10c00*/  FSEL R13, R192, -INF , !P5 ;  /* 0xff800000c00d7808 */ /* 0x000fe40006800000 */
[----:B------:R-:W-:Y:S02]  /*10c10*/  ISETP.LT.OR P1, PT, R0, R228, P1 ;  /* 0x000000e40000720c */ /* 0x000fe40000f21670 */
[C---:B------:R-:W-:Y:S02]  /*10c20*/  ISETP.GE.AND P5, PT, R2.reuse, R234, PT ;  /* 0x000000ea0200720c */ /* 0x040fe40003fa6270 */
[----:B------:R-:W-:Y:S02]  /*10c30*/  ISETP.LT.OR P0, PT, R2, R231, P0 ;  /* 0x000000e70200720c */ /* 0x000fe40000701670 */
[----:B------:R-:W-:-:S02]  /*10c40*/  IADD3 R4, R0, 0x10, RZ ;  /* 0x0000001000047810 */ /* 0x000fc40007ffe0ff */
[----:B------:R-:W-:Y:S02]  /*10c50*/  FSEL R16, R198, -INF , !P2 ;  /* 0xff800000c6107808 */ /* 0x000fe40005000000 */
[----:B------:R-:W-:Y:S02]  /*10c60*/  FSEL R10, R199, -INF , !P3 ;  /* 0xff800000c70a7808 */ /* 0x000fe40005800000 */
[----:B------:R-:W-:Y:S02]  /*10c70*/  ISETP.GE.AND P2, PT, R5, R235, PT ;  /* 0x000000eb0500720c */ /* 0x000fe40003f46270 */
[----:B------:R-:W-:Y:S02]  /*10c80*/  FMNMX.FTZ R11, R239, R6, !PT ;  /* 0x00000006ef0b7209 */ /* 0x000fe40007810000 */
[----:B------:R-:W-:Y:S02]  /*10c90*/  FSEL R17, R137, -INF , !P1 ;  /* 0xff80000089117808 */ /* 0x000fe40004800000 */
[----:B------:R-:W-:-:S02]  /*10ca0*/  ISETP.LT.OR P5, PT, R2, R230, P5 ;  /* 0x000000e60200720c */ /* 0x000fc40002fa1670 */
[----:B------:R-:W-:Y:S02]  /*10cb0*/  FSEL R8, R177, -INF , !P0 ;  /* 0xff800000b1087808 */ /* 0x000fe40004000000 */
[C---:B------:R-:W-:Y:S02]  /*10cc0*/  ISETP.GE.AND P1, PT, R2.reuse, R233, PT ;  /* 0x000000e90200720c */ /* 0x040fe40003f26270 */
[----:B------:R-:W-:Y:S02]  /*10cd0*/  ISETP.GE.AND P3, PT, R2, R232, PT ;  /* 0x000000e80200720c */ /* 0x000fe40003f66270 */
[----:B------:R-:W-:Y:S02]  /*10ce0*/  IADD3 R3, R0, 0x11, RZ ;  /* 0x0000001100037810 */ /* 0x000fe40007ffe0ff */
[----:B------:R-:W-:Y:S02]  /*10cf0*/  ISETP.GE.AND P0, PT, R4, R235, PT ;  /* 0x000000eb0400720c */ /* 0x000fe40003f06270 */
[----:B------:R-:W-:-:S02]  /*10d00*/  ISETP.LT.OR P2, PT, R5, R231, P2 ;  /* 0x000000e70500720c */ /* 0x000fc40001741670 */
[----:B------:R-:W-:Y:S02]  /*10d10*/  FMNMX.FTZ R11, R10, R11, !PT ;  /* 0x0000000b0a0b7209 */ /* 0x000fe40007810000 */
[----:B------:R-:W-:Y:S02]  /*10d20*/  FSEL R15, R136, -INF , !P5 ;  /* 0xff800000880f7808 */ /* 0x000fe40006800000 */
[C---:B------:R-:W-:Y:S02]  /*10d30*/  ISETP.LT.OR P1, PT, R2.reuse, R229, P1 ;  /* 0x000000e50200720c */ /* 0x040fe40000f21670 */
[----:B------:R-:W-:Y:S02]  /*10d40*/  ISETP.LT.OR P3, PT, R2, R228, P3 ;  /* 0x000000e40200720c */ /* 0x000fe40001f61670 */
[----:B------:R-:W-:Y:S02]  /*10d50*/  ISETP.GE.AND P5, PT, R3, R235, PT ;  /* 0x000000eb0300720c */ /* 0x000fe40003fa6270 */
[----:B------:R-:W-:-:S02]  /*10d60*/  ISETP.LT.OR P0, PT, R4, R231, P0 ;  /* 0x000000e70400720c */ /* 0x000fc40000701670 */
[----:B------:R-:W-:Y:S02]  /*10d70*/  IADD3 R2, R0, 0x18, RZ ;  /* 0x0000001800027810 */ /* 0x000fe40007ffe0ff */
[----:B------:R-:W-:Y:S02]  /*10d80*/  FSEL R7, R179, -INF , !P2 ;  /* 0xff800000b3077808 */ /* 0x000fe40005000000 */
[----:B------:R-:W-:Y:S02]  /*10d90*/  FMNMX.FTZ R11, R8, R11, !PT ;  /* 0x0000000b080b7209 */ /* 0x000fe40007810000 */
[----:B------:R-:W-:Y:S02]  /*10da0*/  ISETP.LT.OR P5, PT, R3, R231, P5 ;  /* 0x000000e70300720c */ /* 0x000fe40002fa1670 */
[----:B------:R-:W-:Y:S02]  /*10db0*/  FSEL R204, R32, -INF , !P0 ;  /* 0xff80000020cc7808 */ /* 0x000fe40004000000 */
[----:B------:R-:W-:-:S02]  /*10dc0*/  IADD3 R0, R0, 0x19, RZ ;  /* 0x0000001900007810 */ /* 0x000fc40007ffe0ff */
[----:B------:R-:W-:Y:S02]  /*10dd0*/  ISETP.GE.AND P0, PT, R2, R235, PT ;  /* 0x000000eb0200720c */ /* 0x000fe40003f06270 */
[----:B------:R-:W-:Y:S02]  /*10de0*/  FMNMX.FTZ R11, R7, R11, !PT ;  /* 0x0000000b070b7209 */ /* 0x000fe40007810000 */
[----:B------:R-:W-:Y:S02]  /*10df0*/  FSEL R19, R196, -INF , !P4 ;  /* 0xff800000c4137808 */ /* 0x000fe40006000000 */
[----:B------:R-:W-:Y:S02]  /*10e00*/  FSEL R20, R193, -INF , !P6 ;  /* 0xff800000c1147808 */ /* 0x000fe40007000000 */
[C---:B------:R-:W-:Y:S02]  /*10e10*/  ISETP.GE.AND P4, PT, R5.reuse, R234, PT ;  /* 0x000000ea0500720c */ /* 0x040fe40003f86270 */
[----:B------:R-:W-:-:S02]  /*10e20*/  ISETP.GE.AND P6, PT, R5, R233, PT ;  /* 0x000000e90500720c */ /* 0x000fc40003fc6270 */
[----:B------:R-:W-:Y:S02]  /*10e30*/  ISETP.GE.AND P2, PT, R5, R232, PT ;  /* 0x000000e80500720c */ /* 0x000fe40003f46270 */
[----:B------:R-:W-:Y:S02]  /*10e40*/  FSEL R206, R29, -INF , !P5 ;  /* 0xff8000001dce7808 */ /* 0x000fe40006800000 */
[----:B------:R-:W-:Y:S02]  /*10e50*/  ISETP.GE.AND P5, PT, R0, R235, PT ;  /* 0x000000eb0000720c */ /* 0x000fe40003fa6270 */
[----:B------:R-:W-:Y:S02]  /*10e60*/  ISETP.LT.OR P0, PT, R2, R231, P0 ;  /* 0x000000e70200720c */ /* 0x000fe40000701670 */
        /* <DEDUP_REMOVED lines=9> */
[C---:B------:R-:W-:Y:S02]  /*10f00*/  ISETP.GE.AND P0, PT, R4.reuse, R234, PT ;  /* 0x000000ea0400720c */ /* 0x040fe40003f06270 */
[----:B------:R-:W-:Y:S02]  /*10f10*/  FMNMX.FTZ R136, R207, R5, !PT ;  /* 0x00000005cf887209 */ /* 0x000fe40007810000 */
[----:B------:R-:W-:Y:S02]  /*10f20*/  FSEL R18, R133, -INF , !P1 ;  /* 0xff80000085127808 */ /* 0x000fe40004800000 */
[----:B------:R-:W-:Y:S01]  /*10f30*/  ISETP.LT.OR P0, PT, R4, R230, P0 ;  /* 0x000000e60400720c */ /* 0x000fe20000701670 */
[----:B------:R-:W1:Y:S01]  /*10f40*/  SHFL.BFLY PT, R5, R136, 0x2, 0x1f ;  /* 0x0c401f0088057f89 */ /* 0x000e6200000e0000 */
[----:B------:R-:W-:-:S02]  /*10f50*/  ISETP.GE.AND P1, PT, R3, R234, PT ;  /* 0x000000ea0300720c */ /* 0x000fc40003f26270 */
[----:B------:R-:W-:Y:S02]  /*10f60*/  FSEL R14, R176, -INF , !P4 ;  /* 0xff800000b00e7808 */ /* 0x000fe40006000000 */
[----:B------:R-:W-:Y:S02]  /*10f70*/  FSEL R240, R34, -INF , !P0 ;  /* 0xff80000022f07808 */ /* 0x000fe40004000000 */
[----:B------:R-:W-:Y:S02]  /*10f80*/  ISETP.GE.AND P4, PT, R2, R234, PT ;  /* 0x000000ea0200720c */ /* 0x000fe40003f86270 */
[----:B------:R-:W-:Y:S02]  /*10f90*/  ISETP.LT.OR P1, PT, R3, R230, P1 ;  /* 0x000000e60300720c */ /* 0x000fe40000f21670 */
[----:B------:R-:W-:Y:S02]  /*10fa0*/  ISETP.GE.AND P0, PT, R0, R234, PT ;  /* 0x000000ea0000720c */ /* 0x000fe40003f06270 */
[----:B------:R-:W-:-:S02]  /*10fb0*/  ISETP.LT.OR P4, PT, R2, R230, P4 ;  /* 0x000000e60200720c */ /* 0x000fc40002781670 */
[----:B------:R-:W-:Y:S02]  /*10fc0*/  FSEL R243, R28, -INF , !P1 ;  /* 0xff8000001cf37808 */ /* 0x000fe40004800000 */
[----:B------:R-:W-:Y:S01]  /*10fd0*/  ISETP.LT.OR P0, PT, R0, R230, P0 ;  /* 0x000000e60000720c */ /* 0x000fe20000701670 */
[----:B------:R-:W-:Y:S01]  /*10fe0*/  LDSM.16.MT88.4 R28, [R218+0xb000] ;  /* 0x00b00000da1c783b */ /* 0x000fe20000004200 */
[C---:B------:R-:W-:Y:S02]  /*10ff0*/  ISETP.GE.AND P5, PT, R4.reuse, R233, PT ;  /* 0x000000e90400720c */ /* 0x040fe40003fa6270 */
[----:B------:R-:W-:Y:S02]  /*11000*/  ISETP.GE.AND P1, PT, R4, R232, PT ;  /* 0x000000e80400720c */ /* 0x000fe40003f26270 */
[----:B------:R-:W-:Y:S02]  /*11010*/  FSEL R242, R22, -INF , !P4 ;  /* 0xff80000016f27808 */ /* 0x000fe40006000000 */
[----:B------:R-:W-:-:S02]  /*11020*/  FSEL R241, R21, -INF , !P0 ;  /* 0xff80000015f17808 */ /* 0x000fc40004000000 */
[----:B------:R-:W-:Y:S02]  /*11030*/  FMNMX.FTZ R11, R238, R9, !PT ;  /* 0x00000009ee0b7209 */ /* 0x000fe40007810000 */
[C---:B------:R-:W-:Y:S02]  /*11040*/  ISETP.LT.OR P5, PT, R4.reuse, R229, P5 ;  /* 0x000000e50400720c */ /* 0x040fe40002fa1670 */
[----:B------:R-:W-:Y:S02]  /*11050*/  ISETP.LT.OR P1, PT, R4, R228, P1 ;  /* 0x000000e40400720c */ /* 0x000fe40000f21670 */
[C---:B------:R-:W-:Y:S02]  /*11060*/  ISETP.GE.AND P4, PT, R3.reuse, R233, PT ;  /* 0x000000e90300720c */ /* 0x040fe40003f86270 */
[----:B------:R-:W-:Y:S02]  /*11070*/  ISETP.GE.AND P0, PT, R3, R232, PT ;  /* 0x000000e80300720c */ /* 0x000fe40003f06270 */
[----:B------:R-:W-:-:S02]  /*11080*/  FMNMX.FTZ R4, R237, R13, !PT ;  /* 0x0000000ded047209 */ /* 0x000fc40007810000 */
[----:B------:R-:W-:Y:S02]  /*11090*/  FMNMX.FTZ R11, R16, R11, !PT ;  /* 0x0000000b100b7209 */ /* 0x000fe40007810000 */
[C---:B------:R-:W-:Y:S02]  /*110a0*/  ISETP.LT.OR P4, PT, R3.reuse, R229, P4 ;  /* 0x000000e50300720c */ /* 0x040fe40002781670 */
[----:B------:R-:W-:Y:S02]  /*110b0*/  ISETP.LT.OR P0, PT, R3, R228, P0 ;  /* 0x000000e40300720c */ /* 0x000fe40000701670 */
[----:B------:R-:W-:Y:S02]  /*110c0*/  FMNMX.FTZ R3, R19, R4, !PT ;  /* 0x0000000413037209 */ /* 0x000fe40007810000 */
[----:B------:R-:W-:Y:S02]  /*110d0*/  FMNMX.FTZ R135, R15, R11, !PT ;  /* 0x0000000b0f877209 */ /* 0x000fe40007810000 */
[----:B-1----:R-:W-:-:S02]  /*110e0*/  FMNMX.FTZ R136, R136, R5, !PT ;  /* 0x0000000588887209 */ /* 0x002fc40007810000 */
[----:B------:R-:W-:Y:S02]  /*110f0*/  FSEL R5, R180, -INF , !P6 ;  /* 0xff800000b4057808 */ /* 0x000fe40007000000 */
[----:B------:R-:W-:Y:S01]  /*11100*/  FMNMX.FTZ R3, R18, R3, !PT ;  /* 0x0000000312037209 */ /* 0x000fe20007810000 */
[----:B------:R-:W1:Y:S01]  /*11110*/  SHFL.BFLY PT, R21, R136, 0x1, 0x1f ;  /* 0x0c201f0088157f89 */ /* 0x000e6200000e0000 */
[----:B------:R-:W-:Y:S02]  /*11120*/  FMNMX.FTZ R135, R14, R135, !PT ;  /* 0x000000870e877209 */ /* 0x000fe40007810000 */
[----:B------:R-:W-:Y:S02]  /*11130*/  ISETP.GE.AND P6, PT, R2, R233, PT ;  /* 0x000000e90200720c */ /* 0x000fe40003fc6270 */
[----:B------:R-:W-:Y:S02]  /*11140*/  FSEL R132, R132, -INF , !P5 ;  /* 0xff80000084847808 */ /* 0x000fe40006800000 */
[----:B------:R-:W-:-:S02]  /*11150*/  FMNMX.FTZ R3, R5, R3, !PT ;  /* 0x0000000305037209 */ /* 0x000fc40007810000 */
[----:B------:R-:W-:Y:S02]  /*11160*/  FMNMX.FTZ R135, R240, R135, !PT ;  /* 0x00000087f0877209 */ /* 0x000fe40007810000 */
[----:B------:R-:W-:Y:S02]  /*11170*/  ISETP.LT.OR P6, PT, R2, R229, P6 ;  /* 0x000000e50200720c */ /* 0x000fe400037c1670 */
[----:B------:R-:W-:Y:S02]  /*11180*/  FSEL R138, R33, -INF , !P4 ;  /* 0xff800000218a7808 */ /* 0x000fe40006000000 */
[----:B------:R-:W-:Y:S01]  /*11190*/  FMNMX.FTZ R3, R132, R3, !PT ;  /* 0x0000000384037209 */ /* 0x000fe20007810000 */
[----:B------:R-:W-:Y:S01]  /*111a0*/  LDSM.16.MT88.4 R32, [R218+0xa000] ;  /* 0x00a00000da20783b */ /* 0x000fe20000004200 */
[----:B------:R-:W-:Y:S02]  /*111b0*/  FMNMX.FTZ R11, R236, R17, !PT ;  /* 0x00000011ec0b7209 */ /* 0x000fe40007810000 */
[----:B------:R-:W-:-:S02]  /*111c0*/  FMNMX.FTZ R135, R243, R135, !PT ;  /* 0x00000087f3877209 */ /* 0x000fc40007810000 */
[----:B------:R-:W-:Y:S02]  /*111d0*/  FSEL R133, R23, -INF , !P6 ;  /* 0xff80000017857808 */ /* 0x000fe40007000000 */
[----:B------:R-:W-:Y:S02]  /*111e0*/  FMNMX.FTZ R3, R138, R3, !PT ;  /* 0x000000038a037209 */ /* 0x000fe40007810000 */
[----:B------:R-:W-:Y:S02]  /*111f0*/  FSEL R4, R182, -INF , !P3 ;  /* 0xff800000b6047808 */ /* 0x000fe40005800000 */
[----:B------:R-:W-:Y:S02]  /*11200*/  FMNMX.FTZ R11, R20, R11, !PT ;  /* 0x0000000b140b7209 */ /* 0x000fe40007810000 */
[----:B------:R-:W-:Y:S02]  /*11210*/  FMNMX.FTZ R135, R242, R135, !PT ;  /* 0x00000087f2877209 */ /* 0x000fe40007810000 */
[----:B------:R-:W-:-:S02]  /*11220*/  FMNMX.FTZ R134, R133, R3, !PT ;  /* 0x0000000385867209 */ /* 0x000fc40007810000 */
[----:B------:R-:W-:Y:S02]  /*11230*/  ISETP.GE.AND P3, PT, R2, R232, PT ;  /* 0x000000e80200720c */ /* 0x000fe40003f66270 */
[----:B------:R-:W-:Y:S02]  /*11240*/  FSEL R3, R178, -INF , !P2 ;  /* 0xff800000b2037808 */ /* 0x000fe40005000000 */
[----:B------:R-:W-:Y:S01]  /*11250*/  FMNMX.FTZ R11, R4, R11, !PT ;  /* 0x0000000b040b7209 */ /* 0x000fe20007810000 */
[----:B------:R-:W-:Y:S01]  /*11260*/  LDSM.16.MT88.4 R176, [R213+0xb000] ;  /* 0x00b00000d5b0783b */ /* 0x000fe20000004200 */
[----:B------:R-:W-:Y:S02]  /*11270*/  FMNMX.FTZ R135, R241, R135, !PT ;  /* 0x00000087f1877209 */ /* 0x000fe40007810000 */
[----:B------:R-:W-:Y:S02]  /*11280*/  ISETP.GE.AND P5, PT, R0, R233, PT ;  /* 0x000000e90000720c */ /* 0x000fe40003fa6270 */
[----:B------:R-:W-:Y:S01]  /*11290*/  ISETP.LT.OR P3, PT, R2, R228, P3 ;  /* 0x000000e40200720c */ /* 0x000fe20001f61670 */
[----:B------:R-:W2:Y:S01]  /*112a0*/  SHFL.BFLY PT, R12, R135, 0x2, 0x1f ;  /* 0x0c401f00870c7f89 */ /* 0x000ea200000e0000 */
[----:B------:R-:W-:-:S02]  /*112b0*/  FSEL R139, R139, -INF , !P1 ;  /* 0xff8000008b8b7808 */ /* 0x000fc40004800000 */
[----:B------:R-:W-:Y:S02]  /*112c0*/  FMNMX.FTZ R2, R3, R11, !PT ;  /* 0x0000000b03027209 */ /* 0x000fe40007810000 */
[C---:B------:R-:W-:Y:S02]  /*112d0*/  ISETP.LT.OR P5, PT, R0.reuse, R229, P5 ;  /* 0x000000e50000720c */ /* 0x040fe40002fa1670 */
[----:B------:R-:W-:Y:S02]  /*112e0*/  ISETP.GE.AND P1, PT, R0, R232, PT ;  /* 0x000000e80000720c */ /* 0x000fe40003f26270 */
[----:B------:R-:W-:Y:S02]  /*112f0*/  FSEL R181, R181, -INF , !P0 ;  /* 0xff800000b5b57808 */ /* 0x000fe40004000000 */
[----:B------:R-:W-:Y:S02]  /*11300*/  FMNMX.FTZ R2, R139, R2, !PT ;  /* 0x000000028b027209 */ /* 0x000fe40007810000 */
[----:B------:R-:W-:-:S02]  /*11310*/  FSEL R180, R24, -INF , !P5 ;  /* 0xff80000018b47808 */ /* 0x000fc40006800000 */
[----:B------:R-:W-:Y:S02]  /*11320*/  ISETP.LT.OR P0, PT, R0, R228, P1 ;  /* 0x000000e40000720c */ /* 0x000fe40000f01670 */
[----:B------:R-:W-:Y:S02]  /*11330*/  FSEL R183, R25, -INF , !P3 ;  /* 0xff80000019b77808 */ /* 0x000fe40005800000 */
[----:B------:R-:W-:Y:S02]  /*11340*/  FMNMX.FTZ R0, R181, R2, !PT ;  /* 0x00000002b5007209 */ /* 0x000fe40007810000 */
[----:B------:R-:W-:Y:S02]  /*11350*/  FMNMX.FTZ R134, R180, R134, !PT ;  /* 0x00000086b4867209 */ /* 0x000fe40007810000 */
[----:B------:R-:W-:Y:S02]  /*11360*/  FSEL R182, R26, -INF , !P0 ;  /* 0xff8000001ab67808 */ /* 0x000fe40004000000 */
[----:B------:R-:W-:Y:S01]  /*11370*/  FMNMX.FTZ R0, R183, R0, !PT ;  /* 0x00000000b7007209 */ /* 0x000fe20007810000 */
[----:B------:R-:W3:Y:S01]  /*11380*/  SHFL.BFLY PT, R11, R134, 0x2, 0x1f ;  /* 0x0c401f00860b7f89 */ /* 0x000ee200000e0000 */
[----:B-1----:R-:W-:-:S02]  /*11390*/  FMNMX.FTZ R136, R136, R21, !PT ;  /* 0x0000001588887209 */ /* 0x002fc40007810000 */
[----:B------:R-:W-:Y:S01]  /*113a0*/  FMNMX.FTZ R0, R182, R0, !PT ;  /* 0x00000000b6007209 */ /* 0x000fe20007810000 */
[----:B------:R-:W-:Y:S01]  /*113b0*/  LDSM.16.MT88.4 R24, [R215+0xb000] ;  /* 0x00b00000d718783b */ /* 0x000fe20000004200 */
[----:B--2---:R-:W-:Y:S01]  /*113c0*/  FMNMX.FTZ R135, R135, R12, !PT ;  /* 0x0000000c87877209 */ /* 0x004fe20007810000 */
[C---:B------:R-:W-:Y:S01]  /*113d0*/  FMUL.FTZ R12, R136.reuse, UR17 ;  /* 0x00000011880c7c20 */ /* 0x040fe20008410000 */
[----:B------:R-:W-:Y:S01]  /*113e0*/  FSETP.NEU.FTZ.AND P3, PT, R136, -INF , PT ;  /* 0xff8000008800780b */ /* 0x000fe20003f7d000 */
[----:B------:R-:W1:Y:S03]  /*113f0*/  SHFL.BFLY PT, R2, R0, 0x2, 0x1f ;  /* 0x0c401f0000027f89 */ /* 0x000e6600000e0000 */
[----:B------:R-:W-:Y:S01]  /*11400*/  FSEL R12, R12, RZ, P3 ;  /* 0x000000ff0c0c7208 */ /* 0x000fe20001800000 */
[----:B------:R-:W2:Y:S04]  /*11410*/  SHFL.BFLY PT, R21, R135, 0x1, 0x1f ;  /* 0x0c201f0087157f89 */ /* 0x000ea800000e0000 */
[--C-:B------:R-:W-:Y:S01]  /*11420*/  FFMA.FTZ R6, R6, UR17, -R12.reuse ;  /* 0x0000001106067c23 */ /* 0x100fe2000801080c */
[--C-:B------:R-:W-:Y:S01]  /*11430*/  FFMA.FTZ R8, R8, UR17, -R12.reuse ;  /* 0x0000001108087c23 */ /* 0x100fe2000801080c */
[--C-:B------:R-:W-:Y:S01]  /*11440*/  FFMA.FTZ R10, R10, UR17, -R12.reuse ;  /* 0x000000110a0a7c23 */ /* 0x100fe2000801080c */
[----:B------:R-:W-:Y:S01]  /*11450*/  FFMA.FTZ R7, R7, UR17, -R12 ;  /* 0x0000001107077c23 */ /* 0x000fe2000801080c */
[----:B------:R4:W-:Y:S01]  /*11460*/  MUFU.EX2 R202, R6 ;  /* 0x0000000600ca7308 */ /* 0x0009e20000000800 */
[----:B---3--:R-:W-:-:S07]  /*11470*/  FMNMX.FTZ R134, R134, R11, !PT ;  /* 0x0000000b86867209 */ /* 0x008fce0007810000 */
[----:B------:R3:W-:Y:S01]  /*11480*/  MUFU.EX2 R200, R8 ;  /* 0x0000000800c87308 */ /* 0x0007e20000000800 */
[----:B-1----:R-:W-:Y:S02]  /*11490*/  FMNMX.FTZ R0, R0, R2, !PT ;  /* 0x0000000200007209 */ /* 0x002fe40007810000 */
[----:B------:R-:W-:Y:S02]  /*114a0*/  FSEL R2, R136, RZ, P3 ;  /* 0x000000ff88027208 */ /* 0x000fe40001800000 */
[----:B--2---:R-:W-:Y:S01]  /*114b0*/  FMNMX.FTZ R135, R135, R21, !PT ;  /* 0x0000001587877209 */ /* 0x004fe20007810000 */
[----:B----4-:R-:W1:Y:S02]  /*114c0*/  SHFL.BFLY PT, R6, R134, 0x1, 0x1f ;  /* 0x0c201f0086067f89 */ /* 0x010e6400000e0000 */
[----:B------:R2:W-:Y:S01]  /*114d0*/  MUFU.EX2 R201, R10 ;  /* 0x0000000a00c97308 */ /* 0x0005e20000000800 */
[----:B------:R-:W-:Y:S01]  /*114e0*/  FADD.FTZ R2, R239, -R2 ;  /* 0x80000002ef027221 */ /* 0x000fe20000010000 */
[C---:B------:R-:W-:Y:S01]  /*114f0*/  FSETP.NEU.FTZ.AND P2, PT, R135.reuse, -INF , PT ;  /* 0xff8000008700780b */ /* 0x040fe20003f5d000 */
[----:B------:R-:W4:Y:S01]  /*11500*/  SHFL.BFLY PT, R137, R0, 0x1, 0x1f ;  /* 0x0c201f0000897f89 */ /* 0x000f2200000e0000 */
[----:B------:R-:W-:Y:S01]  /*11510*/  FMUL.FTZ R11, R135, UR17 ;  /* 0x00000011870b7c20 */ /* 0x000fe20008410000 */
[----:B---3--:R-:W-:-:S03]  /*11520*/  FMUL.FTZ R8, R2, UR17 ;  /* 0x0000001102087c20 */ /* 0x008fc60008410000 */
[----:B------:R-:W-:Y:S01]  /*11530*/  MUFU.EX2 R203, R7 ;  /* 0x0000000700cb7308 */ /* 0x000fe20000000800 */
[----:B------:R-:W-:-:S05]  /*11540*/  FSEL R11, R11, RZ, P2 ;  /* 0x000000ff0b0b7208 */ /* 0x000fca0001000000 */
[--C-:B------:R-:W-:Y:S01]  /*11550*/  FFMA.FTZ R9, R9, UR17, -R11.reuse ;  /* 0x0000001109097c23 */ /* 0x100fe2000801080b */
[--C-:B------:R-:W-:Y:S01]  /*11560*/  FFMA.FTZ R16, R16, UR17, -R11.reuse ;  /* 0x0000001110107c23 */ /* 0x100fe2000801080b */
[--C-:B------:R-:W-:Y:S01]  /*11570*/  FFMA.FTZ R15, R15, UR17, -R11.reuse ;  /* 0x000000110f0f7c23 */ /* 0x100fe2000801080b */
[----:B------:R-:W-:Y:S01]  /*11580*/  FFMA.FTZ R14, R14, UR17, -R11 ;  /* 0x000000110e0e7c23 */ /* 0x000fe2000801080b */
[----:B------:R3:W-:Y:S01]  /*11590*/  MUFU.EX2 R197, R9 ;  /* 0x0000000900c57308 */ /* 0x0007e20000000800 */
[----:B-1----:R-:W-:-:S07]  /*115a0*/  FMNMX.FTZ R134, R134, R6, !PT ;  /* 0x0000000686867209 */ /* 0x002fce0007810000 */
[----:B------:R-:W-:Y:S01]  /*115b0*/  MUFU.EX2 R196, R16 ;  /* 0x0000001000c47308 */ /* 0x000fe20000000800 */
[C---:B------:R-:W-:Y:S01]  /*115c0*/  FSETP.NEU.FTZ.AND P1, PT, R134.reuse, -INF , PT ;  /* 0xff8000008600780b */ /* 0x040fe20003f3d000 */
[----:B--2---:R-:W-:Y:S01]  /*115d0*/  FMUL.FTZ R10, R134, UR17 ;  /* 0x00000011860a7c20 */ /* 0x004fe20008410000 */
[----:B----4-:R-:W-:Y:S02]  /*115e0*/  FMNMX.FTZ R137, R0, R137, !PT ;  /* 0x0000008900897209 */ /* 0x010fe40007810000 */
[----:B------:R-:W-:Y:S02]  /*115f0*/  FSEL R0, R134, RZ, P1 ;  /* 0x000000ff86007208 */ /* 0x000fe40000800000 */
[C---:B------:R-:W-:Y:S01]  /*11600*/  FSETP.NEU.FTZ.AND P0, PT, R137.reuse, -INF , PT ;  /* 0xff8000008900780b */ /* 0x040fe20003f1d000 */
[----:B------:R-:W-:Y:S01]  /*11610*/  MUFU.EX2 R198, R15 ;  /* 0x0000000f00c67308 */ /* 0x000fe20000000800 */
[----:B---3--:R-:W-:Y:S01]  /*11620*/  FMUL.FTZ R9, R137, UR17 ;  /* 0x0000001189097c20 */ /* 0x008fe20008410000 */
[----:B------:R-:W-:Y:S01]  /*11630*/  FADD.FTZ R2, R237, -R0 ;  /* 0x80000000ed027221 */ /* 0x000fe20000010000 */
[----:B------:R-:W-:-:S02]  /*11640*/  FSEL R0, R137, RZ, P0 ;  /* 0x000000ff89007208 */ /* 0x000fc40000000000 */
[----:B------:R-:W-:Y:S01]  /*11650*/  FSEL R10, R10, RZ, P1 ;  /* 0x000000ff0a0a7208 */ /* 0x000fe20000800000 */
[----:B------:R-:W-:Y:S01]  /*11660*/  FMUL.FTZ R2, R2, UR17 ;  /* 0x0000001102027c20 */ /* 0x000fe20008410000 */
[----:B------:R-:W-:Y:S01]  /*11670*/  FSEL R9, R9, RZ, P0 ;  /* 0x000000ff09097208 */ /* 0x000fe20000000000 */
[----:B------:R-:W-:Y:S01]  /*11680*/  FADD.FTZ R0, R236, -R0 ;  /* 0x80000000ec007221 */ /* 0x000fe20000010000 */
[----:B------:R-:W-:Y:S01]  /*11690*/  MUFU.EX2 R199, R14 ;  /* 0x0000000e00c77308 */ /* 0x000fe20000000800 */
[--C-:B------:R-:W-:Y:S01]  /*116a0*/  FFMA.FTZ R13, R13, UR17, -R10.reuse ;  /* 0x000000110d0d7c23 */ /* 0x100fe2000801080a */
[--C-:B------:R-:W-:Y:S01]  /*116b0*/  FFMA.FTZ R19, R19, UR17, -R10.reuse ;  /* 0x0000001113137c23 */ /* 0x100fe2000801080a */
[----:B------:R-:W-:Y:S01]  /*116c0*/  FMUL.FTZ R0, R0, UR17 ;  /* 0x0000001100007c20 */ /* 0x000fe20008410000 */
[--C-:B------:R-:W-:Y:S01]  /*116d0*/  FFMA.FTZ R18, R18, UR17, -R10.reuse ;  /* 0x0000001112127c23 */ /* 0x100fe2000801080a */
[--C-:B------:R-:W-:Y:S01]  /*116e0*/  FFMA.FTZ R5, R5, UR17, -R10.reuse ;  /* 0x0000001105057c23 */ /* 0x100fe2000801080a */
[--C-:B------:R-:W-:Y:S01]  /*116f0*/  FFMA.FTZ R17, R17, UR17, -R9.reuse ;  /* 0x0000001111117c23 */ /* 0x100fe20008010809 */
[--C-:B------:R-:W-:Y:S01]  /*11700*/  FFMA.FTZ R20, R20, UR17, -R9.reuse ;  /* 0x0000001114147c23 */ /* 0x100fe20008010809 */
[--C-:B------:R-:W-:Y:S01]  /*11710*/  FFMA.FTZ R4, R4, UR17, -R9.reuse ;  /* 0x0000001104047c23 */ /* 0x100fe20008010809 */
[----:B------:R-:W-:Y:S01]  /*11720*/  FFMA.FTZ R3, R3, UR17, -R9 ;  /* 0x0000001103037c23 */ /* 0x000fe20008010809 */
[----:B------:R1:W-:Y:S08]  /*11730*/  MUFU.EX2 R189, R13 ;  /* 0x0000000d00bd7308 */ /* 0x0003f00000000800 */
[----:B------:R-:W-:Y:S08]  /*11740*/  MUFU.EX2 R188, R19 ;  /* 0x0000001300bc7308 */ /* 0x000ff00000000800 */
[----:B------:R-:W-:Y:S01]  /*11750*/  MUFU.EX2 R190, R18 ;  /* 0x0000001200be7308 */ /* 0x000fe20000000800 */
[----:B-1----:R-:W-:-:S07]  /*11760*/  FFMA.FTZ R13, R132, UR17, -R10 ;  /* 0x00000011840d7c23 */ /* 0x002fce000801080a */
[----:B------:R-:W1:Y:S08]  /*11770*/  MUFU.EX2 R191, R5 ;  /* 0x0000000500bf7308 */ /* 0x000e700000000800 */
[----:B------:R2:W-:Y:S08]  /*11780*/  MUFU.EX2 R184, R17 ;  /* 0x0000001100b87308 */ /* 0x0005f00000000800 */
[----:B------:R-:W3:Y:S01]  /*11790*/  MUFU.EX2 R185, R20 ;  /* 0x0000001400b97308 */ /* 0x000ee20000000800 */
[----:B-1----:R-:W-:-:S07]  /*117a0*/  F2FP.BF16.F32.PACK_AB R6, R191, R190 ;  /* 0x000000bebf06723e */ /* 0x002fce00000010ff */
[----:B------:R1:W-:Y:S01]  /*117b0*/  MUFU.EX2 R187, R4 ;  /* 0x0000000400bb7308 */ /* 0x0003e20000000800 */
[----:B--2---:R-:W2:Y:S07]  /*117c0*/  LDSM.16.MT88.4 R16, [R213+0xa000] ;  /* 0x00a00000d510783b */ /* 0x004eae0000004200 */
[----:B------:R-:W4:Y:S01]  /*117d0*/  MUFU.EX2 R186, R3 ;  /* 0x0000000300ba7308 */ /* 0x000f220000000800 */
[----:B---3--:R-:W-:Y:S01]  /*117e0*/  F2FP.BF16.F32.PACK_AB R5, R185, R184 ;  /* 0x000000b8b905723e */ /* 0x008fe200000010ff */
[----:B------:R-:W3:Y:S06]  /*117f0*/  LDSM.16.MT88.4 R20, [R215+0xa000] ;  /* 0x00a00000d714783b */ /* 0x000eec0000004200 */
[----:B------:R-:W5:Y:S01]  /*11800*/  MUFU.EX2 R2, R2 ;  /* 0x0000000200027308 */ /* 0x000f620000000800 */
[----:B-1----:R-:W-:-:S07]  /*11810*/  F2FP.BF16.F32.PACK_AB R4, R188, R189 ;  /* 0x000000bdbc04723e */ /* 0x002fce00000010ff */
[----:B------:R-:W1:Y:S01]  /*11820*/  MUFU.EX2 R0, R0 ;  /* 0x0000000000007308 */ /* 0x000e620000000800 */
[----:B----4-:R-:W-:Y:S02]  /*11830*/  F2FP.BF16.F32.PACK_AB R7, R186, R187 ;  /* 0x000000bbba07723e */ /* 0x010fe400000010ff */
[----:B------:R-:W-:-:S05]  /*11840*/  FSEL R3, R135, RZ, P2 ;  /* 0x000000ff87037208 */ /* 0x000fca0001000000 */
[----:B------:R-:W-:Y:S01]  /*11850*/  FADD.FTZ R3, R238, -R3 ;  /* 0x80000003ee037221 */ /* 0x000fe20000010000 */
[-C--:B-----5:R-:W-:Y:S01]  /*11860*/  FMUL.FTZ R40, R40, R2.reuse ;  /* 0x0000000228287220 */ /* 0x0a0fe20000410000 */
[-C--:B------:R-:W-:Y:S01]  /*11870*/  FMUL.FTZ R41, R41, R2.reuse ;  /* 0x0000000229297220 */ /* 0x080fe20000410000 */
[----:B------:R-:W4:Y:S01]  /*11880*/  MUFU.EX2 R8, R8 ;  /* 0x0000000800087308 */ /* 0x000f220000000800 */
[----:B------:R-:W-:Y:S01]  /*11890*/  FMUL.FTZ R3, R3, UR17 ;  /* 0x0000001103037c20 */ /* 0x000fe20008410000 */
[-C--:B------:R-:W-:Y:S01]  /*118a0*/  FMUL.FTZ R144, R144, R2.reuse ;  /* 0x0000000290907220 */ /* 0x080fe20000410000 */
[-C--:B------:R-:W-:Y:S01]  /*118b0*/  FMUL.FTZ R145, R145, R2.reuse ;  /* 0x0000000291917220 */ /* 0x080fe20000410000 */
[-C--:B------:R-:W-:Y:S01]  /*118c0*/  FMUL.FTZ R152, R152, R2.reuse ;  /* 0x0000000298987220 */ /* 0x080fe20000410000 */
[----:B------:R-:W-:Y:S01]  /*118d0*/  FMUL.FTZ R153, R153, R2 ;  /* 0x0000000299997220 */ /* 0x000fe20000410000 */
[-C--:B-1----:R-:W-:Y:S01]  /*118e0*/  FMUL.FTZ R42, R42, R0.reuse ;  /* 0x000000002a2a7220 */ /* 0x082fe20000410000 */
[-C--:B------:R-:W-:Y:S01]  /*118f0*/  FMUL.FTZ R43, R43, R0.reuse ;  /* 0x000000002b2b7220 */ /* 0x080fe20000410000 */
[----:B------:R-:W1:Y:S01]  /*11900*/  MUFU.EX2 R3, R3 ;  /* 0x0000000300037308 */ /* 0x000e620000000800 */
[-C--:B------:R-:W-:Y:S01]  /*11910*/  FMUL.FTZ R146, R146, R0.reuse ;  /* 0x0000000092927220 */ /* 0x080fe20000410000 */
[----:B------:R-:W-:Y:S01]  /*11920*/  FMUL.FTZ R147, R147, R0 ;  /* 0x0000000093937220 */ /* 0x000fe20000410000 */
[-C--:B------:R-:W-:Y:S01]  /*11930*/  FMUL.FTZ R160, R160, R2.reuse ;  /* 0x00000002a0a07220 */ /* 0x080fe20000410000 */
[-C--:B------:R-:W-:Y:S01]  /*11940*/  FMUL.FTZ R161, R161, R2.reuse ;  /* 0x00000002a1a17220 */ /* 0x080fe20000410000 */
[-C--:B------:R-:W-:Y:S01]  /*11950*/  FMUL.FTZ R168, R168, R2.reuse ;  /* 0x00000002a8a87220 */ /* 0x080fe20000410000 */
[C---:B------:R-:W-:Y:S01]  /*11960*/  HMMA.16816.F32.BF16 R248, R4.reuse, R32, R40 ;  /* 0x0000002004f8723c */ /* 0x040fe20000041828 */
[----:B------:R-:W5:Y:S01]  /*11970*/  LDSM.16.MT88.4 R40, [R217+0xb000] ;  /* 0x00b00000d928783b */ /* 0x000f620000004200 */
        /* <DEDUP_REMOVED lines=52> */
[C---:B--2---:R-:W-:Y:S01]  /*11cc0*/  HMMA.16816.F32.BF16 R144, R4.reuse, R16, R144 ;  /* 0x000000100490723c */ /* 0x044fe20000041890 */
[----:B------:R-:W-:Y:S01]  /*11cd0*/  MOV R192, R250 ;  /* 0x000000fa00c07202 */ /* 0x000fe20000000f00 */
[----:B----4-:R-:W-:Y:S01]  /*11ce0*/  FMUL.FTZ R36, R36, R8 ;  /* 0x0000000824247220 */ /* 0x010fe20000410000 */
[----:B------:R-:W-:Y:S01]  /*11cf0*/  MOV R14, R248 ;  /* 0x000000f8000e7202 */ /* 0x000fe20000000f00 */
[-C--:B------:R-:W-:Y:S01]  /*11d00*/  FMUL.FTZ R37, R37, R8.reuse ;  /* 0x0000000825257220 */ /* 0x080fe20000410000 */
[----:B------:R-:W-:Y:S01]  /*11d10*/  MOV R15, R251 ;  /* 0x000000fb000f7202 */ /* 0x000fe20000000f00 */
[C---:B------:R-:W-:Y:S01]  /*11d20*/  HMMA.16816.F32.BF16 R152, R4.reuse, R18, R152 ;  /* 0x000000120498723c */ /* 0x040fe20000041898 */
[-C--:B-1----:R-:W-:Y:S01]  /*11d30*/  FMUL.FTZ R38, R38, R3.reuse ;  /* 0x0000000326267220 */ /* 0x082fe20000410000 */
[-C--:B------:R-:W-:Y:S01]  /*11d40*/  FMUL.FTZ R39, R39, R3.reuse ;  /* 0x0000000327277220 */ /* 0x080fe20000410000 */
        /* <DEDUP_REMOVED lines=69> */
[----:B-----5:R-:W-:Y:S01]  /*121a0*/  HMMA.16816.F32.BF16 R120, R4, R40, R120 ;  /* 0x000000280478723c */ /* 0x020fe20000041878 */
[-C--:B------:R-:W-:Y:S01]  /*121b0*/  FMUL.FTZ R130, R130, R3.reuse ;  /* 0x0000000382827220 */ /* 0x080fe20000410000 */
[----:B------:R-:W-:Y:S01]  /*121c0*/  FMUL.FTZ R131, R131, R3 ;  /* 0x0000000383837220 */ /* 0x000fe20000410000 */
[----:B------:R-:W-:-:S03]  /*121d0*/  FFMA.FTZ R0, R252, R0, R184 ;  /* 0x00000000fc007223 */ /* 0x000fc600000100b8 */
        /* <DEDUP_REMOVED lines=147> */
.L_x_2664:
        /* <DEDUP_REMOVED lines=28> */
.L_x_2680:
[----:B------:R-:W2:Y:S01]  /*12cd0*/  LDL.64 R238, [R1+0x38] ;  /* 0x0000380001ee7983 */ /* 0x000ea20000100a00 */
[----:B-1----:R-:W1:Y:S01]  /*12ce0*/  @!P4 LDC.64 R12, c[0x0][0x218] ;  /* 0x00008600ff0ccb82 */ /* 0x002e620000000a00 */
        /* <DEDUP_REMOVED lines=8> */
[----:B------:R-:W5:Y:S01]  /*12d70*/  @!P4 LDC.64 R8, c[0x0][0x218] ;  /* 0x00008600ff08cb82 */ /* 0x000f620000000a00 */
[----:B------:R-:W-:Y:S01]  /*12d80*/  UIADD3 UR11, UR19, UR11, URZ ;  /* 0x0000000b130b7290 */ /* 0x000fe2000fffe03f */
[----:B------:R-:W-:Y:S02]  /*12d90*/  IMAD.U32 R4, RZ, RZ, UR18 ;  /* 0x00000012ff047e24 */ /* 0x000fe4000f8e00ff */
[----:B---3--:R-:W-:Y:S03]  /*12da0*/  IMAD.U32 R14, RZ, RZ, UR18 ;  /* 0x00000012ff0e7e24 */ /* 0x008fe6000f8e00ff */
[----:B------:R-:W-:Y:S01]  /*12db0*/  IMAD.U32 R5, RZ, RZ, UR11 ;  /* 0x0000000bff057e24 */ /* 0x000fe2000f8e00ff */
[----:B------:R-:W3:Y:S01]  /*12dc0*/  @!P1 LDC.64 R6, c[0x0][0x218] ;  /* 0x00008600ff069b82 */ /* 0x000ee20000000a00 */
[----:B--2---:R-:W-:Y:S04]  /*12dd0*/  LEA R4, P0, R4, R238, 0x5 ;  /* 0x000000ee04047211 */ /* 0x004fe800078028ff */
[----:B----4-:R-:W-:Y:S02]  /*12de0*/  LEA.HI.X R5, R14, R237, R5, 0x5, P0 ;  /* 0x000000ed0e057211 */ /* 0x010fe400000f2c05 */
        /* <DEDUP_REMOVED lines=15> */
[C---:B------:R-:W-:Y:S03]  /*12ee0*/  @!P4 LEA R8, P0, R4.reuse, R8, 0x1 ;  /* 0x000000080408c211 */ /* 0x040fe600078008ff */
[----:B------:R2:W-:Y:S01]  /*12ef0*/  @P4 STS.128 [R227+0x8800], RZ ;  /* 0x008800ffe3004388 */ /* 0x0005e20000000c00 */
[C-C-:B------:R-:W-:Y:S02]  /*12f00*/  @!P4 LEA.HI.X R9, R4.reuse, R9, R5.reuse, 0x1, P0 ;  /* 0x000000090409c211 */ /* 0x140fe400000f0c05 */
[C---:B---3--:R-:W-:Y:S03]  /*12f10*/  @!P1 LEA R6, P0, R4.reuse, R6, 0x1 ;  /* 0x0000000604069211 */ /* 0x048fe600078008ff */
        /* <DEDUP_REMOVED lines=12> */
.L_x_2678:
        /* <DEDUP_REMOVED lines=39> */
[----:B------:R-:W-:Y:S03]  /*13250*/  @!P1 LEA.HI.X R7, R0, R7, R5, 0x1, P0 ;  /* 0x0000000700079211 */ /* 0x000fe600000f0c05 */
[----:B------:R-:W-:Y:S01]  /*13260*/  @P4 STS.128 [R227+0xa800], RZ ;  /* 0x00a800ffe3004388 */ /* 0x000fe20000000c00 */
[----:B------:R-:W-:Y:S02]  /*13270*/  PLOP3.LUT P0, PT, PT, PT, UP0, 0x80, 0x0 ;  /* 0x000000000000781c */ /* 0x000fe40003f0f008 */
[----:B------:R-:W-:Y:S02]  /*13280*/  MOV R0, UR10 ;  /* 0x0000000a00007c02 */ /* 0x000fe40008000f00 */
        /* <DEDUP_REMOVED lines=15> */
[----:B------:R-:W-:Y:S04]  /*13380*/  LEA R0, R0, R2, 0x5 ;  /* 0x0000000200007211 */ /* 0x000fe800078e28ff */
[----:B------:R-:W0:Y:S01]  /*13390*/  LDGDEPBAR ;  /* 0x00000000000079af */ /* 0x000e220000000000 */
[CC--:B------:R-:W-:Y:S01]  /*133a0*/  ISETP.GE.AND P6, PT, R0.reuse, R231.reuse, PT ;  /* 0x000000e70000720c */ /* 0x0c0fe20003fc6270 */
[----:B------:R-:W-:Y:S03]  /*133b0*/  VIADD R2, R0, 0x1 ;  /* 0x0000000100027836 */ /* 0x000fe60000000000 */
[----:B------:R-:W-:Y:S02]  /*133c0*/  LDSM.16.M88.4 R176, [R216] ;  /* 0x00000000d8b0783b */ /* 0x000fe40000000200 */
[C---:B------:R-:W-:Y:S03]  /*133d0*/  ISETP.GE.AND P5, PT, R2.reuse, R231, PT ;  /* 0x000000e70200720c */ /* 0x040fe60003fa6270 */
[----:B------:R-:W4:Y:S01]  /*133e0*/  LDSM.16.M88.4 R180, [R223] ;  /* 0x00000000dfb4783b */ /* 0x000f220000000200 */
[C---:B------:R-:W-:Y:S02]  /*133f0*/  ISETP.GE.AND P3, PT, R2.reuse, R230, PT ;  /* 0x000000e60200720c */ /* 0x040fe40003f66270 */
[----:B------:R-:W-:Y:S02]  /*13400*/  ISETP.GE.AND P2, PT, R2, R229, PT ;  /* 0x000000e50200720c */ /* 0x000fe40003f46270 */
[----:B------:R-:W5:Y:S05]  /*13410*/  LDSM.16.M88.4 R184, [R216+0x2000] ;  /* 0x00200000d8b8783b */ /* 0x000f6a0000000200 */
[----:B------:R-:W5:Y:S05]  /*13420*/  LDSM.16.M88.4 R188, [R226] ;  /* 0x00000000e2bc783b */ /* 0x000f6a0000000200 */
[----:B------:R-:W-:Y:S01]  /*13430*/  LDSM.16.M88.4 R192, [R222] ;  /* 0x00000000dec0783b */ /* 0x000fe20000000200 */
[-C--:B--2---:R-:W-:Y:S04]  /*13440*/  HMMA.16816.F32.BF16 R4, R32, R16.reuse, RZ ;  /* 0x000000102004723c */ /* 0x084fe800000418ff */
[----:B------:R-:W2:Y:S02]  /*13450*/  LDSM.16.M88.4 R196, [R220+0x8000] ;  /* 0x00800000dcc4783b */ /* 0x000ea40000000200 */
[C---:B-1----:R-:W-:Y:S03]  /*13460*/  HMMA.16816.F32.BF16 R8, R28.reuse, R16, RZ ;  /* 0x000000101c08723c */ /* 0x042fe600000418ff */
[----:B------:R-:W-:Y:S03]  /*13470*/  LDSM.16.M88.4 R200, [R220+0x8800] ;  /* 0x00880000dcc8783b */ /* 0x000fe60000000200 */
[-C--:B------:R-:W-:Y:S02]  /*13480*/  HMMA.16816.F32.BF16 R12, R28, R18.reuse, RZ ;  /* 0x000000121c0c723c */ /* 0x080fe400000418ff */
[----:B------:R-:W-:Y:S04]  /*13490*/  LDSM.16.M88.4 R204, [R221] ;  /* 0x00000000ddcc783b */ /* 0x000fe80000000200 */
[C---:B------:R-:W-:Y:S01]  /*134a0*/  HMMA.16816.F32.BF16 R16, R32.reuse, R18, RZ ;  /* 0x000000122010723c */ /* 0x040fe200000418ff */
[----:B------:R-:W-:Y:S05]  /*134b0*/  LDSM.16.M88.4 R208, [R219] ;  /* 0x00000000dbd0783b */ /* 0x000fea0000000200 */
[-C--:B---3--:R-:W-:Y:S06]  /*134c0*/  HMMA.16816.F32.BF16 R20, R32, R140.reuse, RZ ;  /* 0x0000008c2014723c */ /* 0x088fec00000418ff */
        /* <DEDUP_REMOVED lines=14> */
[----:B------:R-:W3:Y:S05]  /*135b0*/  LDSM.16.M88.4 R176, [R221+0x2000] ;  /* 0x00200000ddb0783b */ /* 0x000eea0000000200 */
[-C--:B--2---:R-:W-:Y:S01]  /*135c0*/  HMMA.16816.F32.BF16 R4, R192, R196.reuse, R4 ;  /* 0x000000c4c004723c */ /* 0x084fe20000041804 */
[----:B------:R-:W2:Y:S05]  /*135d0*/  LDSM.16.M88.4 R188, [R212+0x9000] ;  /* 0x00900000d4bc783b */ /* 0x000eaa0000000200 */
        /* <DEDUP_REMOVED lines=9> */
[----:B------:R-:W4:Y:S05]  /*13670*/  LDSM.16.M88.4 R192, [R212+0x9800] ;  /* 0x00980000d4c0783b */ /* 0x000f2a0000000200 */
[-C--:B------:R-:W-:Y:S01]  /*13680*/  HMMA.16816.F32.BF16 R4, R204, R208.reuse, R4 ;  /* 0x000000d0cc04723c */ /* 0x080fe20000041804 */
[----:B------:R-:W5:Y:S05]  /*13690*/  LDSM.16.M88.4 R200, [R225] ;  /* 0x00000000e1c8783b */ /* 0x000f6a0000000200 */
        /* <DEDUP_REMOVED lines=9> */
[----:B------:R-:W3:Y:S05]  /*13730*/  LDSM.16.M88.4 R180, [R224] ;  /* 0x00000000e0b4783b */ /* 0x000eea0000000200 */
[-C--:B--2---:R-:W-:Y:S01]  /*13740*/  HMMA.16816.F32.BF16 R4, R184, R188.reuse, R4 ;  /* 0x000000bcb804723c */ /* 0x084fe20000041804 */
[----:B------:R-:W2:Y:S05]  /*13750*/  LDSM.16.M88.4 R204, [R222+0x4000] ;  /* 0x00400000decc783b */ /* 0x000eaa0000000200 */
[C---:B-1----:R-:W-:Y:S06]  /*13760*/  HMMA.16816.F32.BF16 R8, R140.reuse, R188, R8 ;  /* 0x000000bc8c08723c */ /* 0x042fec0000041808 */
[-C--:B------:R-:W-:Y:S06]  /*13770*/  HMMA.16816.F32.BF16 R12, R140, R190.reuse, R12 ;  /* 0x000000be8c0c723c */ /* 0x080fec000004180c */
[C---:B------:R-:W-:Y:S01]  /*13780*/  HMMA.16816.F32.BF16 R16, R184.reuse, R190, R16 ;  /* 0x000000beb810723c */ /* 0x040fe20000041810 */
[----:B------:R-:W-:Y:S05]  /*13790*/  LDSM.16.M88.4 R188, [R221+0x4000] ;  /* 0x00400000ddbc783b */ /* 0x000fea0000000200 */
[-C--:B----4-:R-:W-:Y:S06]  /*137a0*/  HMMA.16816.F32.BF16 R20, R184, R192.reuse, R20 ;  /* 0x000000c0b814723c */ /* 0x090fec0000041814 */
[C---:B------:R-:W-:Y:S06]  /*137b0*/  HMMA.16816.F32.BF16 R24, R140.reuse, R192, R24 ;  /* 0x000000c08c18723c */ /* 0x040fec0000041818 */
[-C--:B------:R-:W-:Y:S01]  /*137c0*/  HMMA.16816.F32.BF16 R28, R140, R194.reuse, R28 ;  /* 0x000000c28c1c723c */ /* 0x080fe2000004181c */
[----:B------:R-:W1:Y:S05]  /*137d0*/  LDSM.16.M88.4 R140, [R222+0x6000] ;  /* 0x00600000de8c783b */ /* 0x000e6a0000000200 */
[----:B------:R-:W-:Y:S01]  /*137e0*/  HMMA.16816.F32.BF16 R32, R184, R194, R32 ;  /* 0x000000c2b820723c */ /* 0x000fe20000041820 */
[----:B------:R-:W4:Y:S05]  /*137f0*/  LDSM.16.M88.4 R184, [R220+0x9800] ;  /* 0x00980000dcb8783b */ /* 0x000f2a0000000200 */
[-C--:B-----5:R-:W-:Y:S01]  /*13800*/  HMMA.16816.F32.BF16 R4, R196, R200.reuse, R4 ;  /* 0x000000c8c404723c */ /* 0x0a0fe20000041804 */
[----:B------:R-:W5:Y:S05]  /*13810*/  LDSM.16.M88.4 R192, [R219+0x1000] ;  /* 0x00100000dbc0783b */ /* 0x000f6a0000000200 */
[C---:B---3--:R-:W-:Y:S06]  /*13820*/  HMMA.16816.F32.BF16 R8, R176.reuse, R200, R8 ;  /* 0x000000c8b008723c */ /* 0x048fec0000041808 */
[-C--:B------:R-:W-:Y:S06]  /*13830*/  HMMA.16816.F32.BF16 R12, R176, R202.reuse, R12 ;  /* 0x000000cab00c723c */ /* 0x080fec000004180c */
[C---:B------:R-:W-:Y:S06]  /*13840*/  HMMA.16816.F32.BF16 R16, R196.reuse, R202, R16 ;  /* 0x000000cac410723c */ /* 0x040fec0000041810 */
[-C--:B------:R-:W-:Y:S06]  /*13850*/  HMMA.16816.F32.BF16 R20, R196, R180.reuse, R20 ;  /* 0x000000b4c414723c */ /* 0x080fec0000041814 */
[C---:B------:R-:W-:Y:S06]  /*13860*/  HMMA.16816.F32.BF16 R24, R176.reuse, R180, R24 ;  /* 0x000000b4b018723c */ /* 0x040fec0000041818 */
[-C--:B------:R-:W-:Y:S01]  /*13870*/  HMMA.16816.F32.BF16 R28, R176, R182.reuse, R28 ;  /* 0x000000b6b01c723c */ /* 0x080fe2000004181c */
[----:B------:R-:W3:Y:S05]  /*13880*/  LDSM.16.M88.4 R176, [R221+0x6000] ;  /* 0x00600000ddb0783b */ /* 0x000eea0000000200 */
[----:B------:R-:W-:Y:S06]  /*13890*/  HMMA.16816.F32.BF16 R32, R196, R182, R32 ;  /* 0x000000b6c420723c */ /* 0x000fec0000041820 */
[-C--:B--2---:R-:W-:Y:S06]  /*138a0*/  HMMA.16816.F32.BF16 R4, R204, R208.reuse, R4 ;  /* 0x000000d0cc04723c */ /* 0x084fec0000041804 */
[C---:B-1----:R-:W-:Y:S06]  /*138b0*/  HMMA.16816.F32.BF16 R8, R140.reuse, R208, R8 ;  /* 0x000000d08c08723c */ /* 0x042fec0000041808 */
[-C--:B------:R-:W-:Y:S06]  /*138c0*/  HMMA.16816.F32.BF16 R12, R140, R210.reuse, R12 ;  /* 0x000000d28c0c723c */ /* 0x080fec000004180c */
[C---:B------:R-:W-:Y:S06]  /*138d0*/  HMMA.16816.F32.BF16 R16, R204.reuse, R210, R16 ;  /* 0x000000d2cc10723c */ /* 0x040fec0000041810 */
[-C--:B----4-:R-:W-:Y:S06]  /*138e0*/  HMMA.16816.F32.BF16 R20, R204, R184.reuse, R20 ;  /* 0x000000b8cc14723c */ /* 0x090fec0000041814 */
[C---:B------:R-:W-:Y:S06]  /*138f0*/  HMMA.16816.F32.BF16 R24, R140.reuse, R184, R24 ;  /* 0x000000b88c18723c */ /* 0x040fec0000041818 */
[-C--:B------:R-:W-:Y:S06]  /*13900*/  HMMA.16816.F32.BF16 R28, R140, R186.reuse, R28 ;  /* 0x000000ba8c1c723c */ /* 0x080fec000004181c */
[----:B------:R-:W-:Y:S06]  /*13910*/  HMMA.16816.F32.BF16 R32, R204, R186, R32 ;  /* 0x000000bacc20723c */ /* 0x000fec0000041820 */
[-C--:B-----5:R-:W-:Y:S06]  /*13920*/  HMMA.16816.F32.BF16 R4, R188, R192.reuse, R4 ;  /* 0x000000c0bc04723c */ /* 0x0a0fec0000041804 */
[C---:B---3--:R-:W-:Y:S06]  /*13930*/  HMMA.16816.F32.BF16 R8, R176.reuse, R192, R8 ;  /* 0x000000c0b008723c */ /* 0x048fec0000041808 */
        /* <DEDUP_REMOVED lines=16> */
[----:B------:R-:W-:Y:S05]  /*13a40*/  FMUL.FTZ R18, R18, UR8 ;  /* 0x0000000812127c20 */ /* 0x000fea0008410000 */
[----:B------:R3:W4:Y:S10]  /*13a50*/  MUFU.TANH R137, R5 ;  /* 0x0000000500897308 */ /* 0x0007340000002400 */
[----:B------:R-:W1:Y:S10]  /*13a60*/  MUFU.TANH R140, R140 ;  /* 0x0000008c008c7308 */ /* 0x000e740000002400 */
[----:B------:R1:W1:Y:S01]  /*13a70*/  MUFU.TANH R134, R8 ;  /* 0x0000000800867308 */ /* 0x0002620000002400 */
[----:B---3--:R-:W3:Y:S01]  /*13a80*/  LDSM.16.M88.4 R4, [R219+0x1800] ;  /* 0x00180000db04783b */ /* 0x008ee20000000200 */
[----:B------:R-:W-:Y:S08]  /*13a90*/  DEPBAR.LE SB0, 0x0 ;  /* 0x000080000000791a */ /* 0x000ff00000000000 */
[----:B------:R1:W1:Y:S01]  /*13aa0*/  MUFU.TANH R141, R9 ;  /* 0x00000009008d7308 */ /* 0x0002620000002400 */
[----:B------:R-:W-:Y:S09]  /*13ab0*/  BAR.SYNC.DEFER_BLOCKING 0x0 ;  /* 0x0000000000007b1d */ /* 0x000ff20000010000 */
[----:B------:R1:W1:Y:S10]  /*13ac0*/  MUFU.TANH R180, R10 ;  /* 0x0000000a00b47308 */ /* 0x0002740000002400 */
[----:B------:R1:W1:Y:S10]  /*13ad0*/  MUFU.TANH R182, R11 ;  /* 0x0000000b00b67308 */ /* 0x0002740000002400 */
[----:B------:R1:W1:Y:S10]  /*13ae0*/  MUFU.TANH R143, R12 ;  /* 0x0000000c008f7308 */ /* 0x0002740000002400 */
[----:B------:R1:W1:Y:S01]  /*13af0*/  MUFU.TANH R142, R13 ;  /* 0x0000000d008e7308 */ /* 0x0002620000002400 */
[-C--:B---3--:R-:W-:Y:S06]  /*13b00*/  HMMA.16816.F32.BF16 R20, R188, R4.reuse, R20 ;  /* 0x00000004bc14723c */ /* 0x088fec0000041814 */
[C---:B------:R-:W-:Y:S03]  /*13b10*/  HMMA.16816.F32.BF16 R24, R176.reuse, R4, R24 ;  /* 0x00000004b018723c */ /* 0x040fe60000041818 */
[----:B------:R3:W1:Y:S03]  /*13b20*/  MUFU.TANH R181, R14 ;  /* 0x0000000e00b57308 */ /* 0x0006660000002400 */
[-C--:B------:R-:W-:Y:S07]  /*13b30*/  HMMA.16816.F32.BF16 R28, R176, R6.reuse, R28 ;  /* 0x00000006b01c723c */ /* 0x080fee000004181c */
[----:B------:R3:W1:Y:S01]  /*13b40*/  MUFU.TANH R133, R16 ;  /* 0x0000001000857308 */ /* 0x0006620000002400 */
[----:B------:R-:W-:Y:S01]  /*13b50*/  HMMA.16816.F32.BF16 R32, R188, R6, R32 ;  /* 0x00000006bc20723c */ /* 0x000fe20000041820 */
[----:B------:R-:W-:Y:S11]  /*13b60*/  @!UPT UIADD3 URZ, URZ, URZ, URZ ;  /* 0x0000003f3f3ff290 */ /* 0x000ff6000fffe03f */
[----:B------:R-:W-:Y:S01]  /*13b70*/  @!UPT UIADD3 URZ, URZ, URZ, URZ ;  /* 0x0000003f3f3ff290 */ /* 0x000fe2000fffe03f */
[----:B--2-4-:R-:W-:Y:S11]  /*13b80*/  @P0 BRA `(.L_x_2680) ;  /* 0xfffffff000500947 */ /* 0x014ff6000383ffff */
.L_x_2679:
[----:B------:R-:W-:Y:S01]  /*13b90*/  MUFU.TANH R18, R18 ;  /* 0x0000001200127308 */ /* 0x000fe20000002400 */
[----:B------:R-:W-:Y:S01]  /*13ba0*/  FMUL.FTZ R17, R17, UR8 ;  /* 0x0000000811117c20 */ /* 0x000fe20008410000 */
[----:B------:R-:W-:Y:S01]  /*13bb0*/  ISETP.GE.OR P6, PT, R0, R235, !P6 ;  /* 0x000000eb0000720c */ /* 0x000fe200077c6670 */
[----:B------:R-:W-:Y:S01]  /*13bc0*/  FMUL.FTZ R21, R21, UR8 ;  /* 0x0000000815157c20 */ /* 0x000fe20008410000 */
[----:B------:R-:W-:Y:S01]  /*13bd0*/  ISETP.GE.AND P0, PT, R2, R228, PT ;  /* 0x000000e40200720c */ /* 0x000fe20003f06270 */
[----:B------:R-:W-:Y:S01]  /*13be0*/  LDSM.16.MT88.4 R184, [R215+0xa000] ;  /* 0x00a00000d7b8783b */ /* 0x000fe20000004200 */
[----:B-12---:R-:W-:Y:S01]  /*13bf0*/  FSEL R11, R135, -INF , !P6 ;  /* 0xff800000870b7808 */ /* 0x006fe20007000000 */
[----:B------:R-:W-:Y:S03]  /*13c00*/  FMUL.FTZ R22, R22, UR8 ;  /* 0x0000000816167c20 */ /* 0x000fe60008410000 */
[----:B------:R-:W1:Y:S01]  /*13c10*/  MUFU.TANH R17, R17 ;  /* 0x0000001100117308 */ /* 0x000e620000002400 */
[----:B------:R-:W-:Y:S01]  /*13c20*/  ISETP.GE.OR P1, PT, R2, R232, !P0 ;  /* 0x000000e80200720c */ /* 0x000fe20004726670 */
[----:B------:R-:W-:Y:S01]  /*13c30*/  FMUL.FTZ R23, R23, UR8 ;  /* 0x0000000817177c20 */ /* 0x000fe20008410000 */
[C---:B------:R-:W-:Y:S01]  /*13c40*/  ISETP.GE.AND P0, PT, R0.reuse, R230, PT ;  /* 0x000000e60000720c */ /* 0x040fe20003f06270 */
[----:B------:R-:W-:Y:S01]  /*13c50*/  FMUL.FTZ R19, R19, UR8 ;  /* 0x0000000813137c20 */ /* 0x000fe20008410000 */
[C---:B------:R-:W-:Y:S01]  /*13c60*/  ISETP.GE.AND P6, PT, R0.reuse, R229, PT ;  /* 0x000000e50000720c */ /* 0x040fe20003fc6270 */
[----:B------:R-:W-:Y:S01]  /*13c70*/  FMUL.FTZ R7, R15, UR8 ;  /* 0x000000080f077c20 */ /* 0x000fe20008410000 */
[CC--:B------:R-:W-:Y:S03]  /*13c80*/  ISETP.GE.OR P0, PT, R0.reuse, R234.reuse, !P0 ;  /* 0x000000ea0000720c */ /* 0x0c0fe60004706670 */
[----:B------:R1:W-:Y:S01]  /*13c90*/  MUFU.TANH R6, R21 ;  /* 0x0000001500067308 */ /* 0x0003e20000002400 */
[----:B------:R-:W-:Y:S01]  /*13ca0*/  ISETP.GE.OR P6, PT, R0, R233, !P6 ;  /* 0x000000e90000720c */ /* 0x000fe200077c6670 */
[----:B------:R-:W-:Y:S01]  /*13cb0*/  FMUL.FTZ R20, R20, UR8 ;  /* 0x0000000814147c20 */ /* 0x000fe20008410000 */
[----:B------:R-:W-:Y:S01]  /*13cc0*/  ISETP.GE.OR P5, PT, R2, R235, !P5 ;  /* 0x000000eb0200720c */ /* 0x000fe20006fa6670 */
[----:B------:R-:W-:Y:S01]  /*13cd0*/  FMUL.FTZ R34, R34, UR8 ;  /* 0x0000000822227c20 */ /* 0x000fe20008410000 */
[----:B------:R-:W-:Y:S01]  /*13ce0*/  ISETP.GE.OR P3, PT, R2, R234, !P3 ;  /* 0x000000ea0200720c */ /* 0x000fe20005f66670 */
[----:B------:R-:W-:Y:S01]  /*13cf0*/  FMUL.FTZ R32, R32, UR8 ;  /* 0x0000000820207c20 */ /* 0x000fe20008410000 */
[----:B------:R-:W-:Y:S03]  /*13d00*/  ISETP.GE.OR P2, PT, R2, R233, !P2 ;  /* 0x000000e90200720c */ /* 0x000fe60005746670 */
[----:B------:R-:W-:Y:S01]  /*13d10*/  MUFU.TANH R9, R22 ;  /* 0x0000001600097308 */ /* 0x000fe20000002400 */
[C---:B------:R-:W-:Y:S01]  /*13d20*/  IADD3 R2, R0.reuse, 0x8, RZ ;  /* 0x0000000800027810 */ /* 0x040fe20007ffe0ff */
[----:B------:R-:W-:Y:S01]  /*13d30*/  FMUL.FTZ R33, R33, UR8 ;  /* 0x0000000821217c20 */ /* 0x000fe20008410000 */
[----:B------:R-:W-:Y:S01]  /*13d40*/  IADD3 R4, R0, 0x9, RZ ;  /* 0x0000000900047810 */ /* 0x000fe20007ffe0ff */
[----:B------:R-:W-:Y:S01]  /*13d50*/  FMUL.FTZ R24, R24, UR8 ;  /* 0x0000000818187c20 */ /* 0x000fe20008410000 */
[----:B------:R-:W-:Y:S01]  /*13d60*/  FSEL R10, R136, -INF , !P0 ;  /* 0xff800000880a7808 */ /* 0x000fe20004000000 */
[----:B------:R-:W-:Y:S01]  /*13d70*/  FMUL.FTZ R25, R25, UR8 ;  /* 0x0000000819197c20 */ /* 0x000fe20008410000 */
[----:B------:R-:W-:Y:S03]  /*13d80*/  FSEL R13, R134, -INF , !P6 ;  /* 0xff800000860d7808 */ /* 0x000fe60007000000 */
[----:B------:R-:W2:Y:S01]  /*13d90*/  MUFU.TANH R19, R19 ;  /* 0x0000001300137308 */ /* 0x000ea20000002400 */
[----:B---3--:R-:W-:Y:S01]  /*13da0*/  FSEL R16, R137, -INF , !P5 ;  /* 0xff80000089107808 */ /* 0x008fe20006800000 */
[----:B------:R-:W-:Y:S01]  /*13db0*/  FMUL.FTZ R35, R35, UR8 ;  /* 0x0000000823237c20 */ /* 0x000fe20008410000 */
[----:B------:R-:W-:Y:S01]  /*13dc0*/  FSEL R14, R140, -INF , !P3 ;  /* 0xff8000008c0e7808 */ /* 0x000fe20005800000 */
[----:B------:R-:W-:Y:S01]  /*13dd0*/  FMUL.FTZ R28, R28, UR8 ;  /* 0x000000081c1c7c20 */ /* 0x000fe20008410000 */
[----:B------:R-:W-:Y:S01]  /*13de0*/  FSEL R12, R141, -INF , !P2 ;  /* 0xff8000008d0c7808 */ /* 0x000fe20005000000 */
[----:B------:R-:W-:Y:S01]  /*13df0*/  FMUL.FTZ R26, R26, UR8 ;  /* 0x000000081a1a7c20 */ /* 0x000fe20008410000 */
[----:B------:R-:W-:Y:S03]  /*13e00*/  ISETP.GE.AND P5, PT, R2, R230, PT ;  /* 0x000000e60200720c */ /* 0x000fe60003fa6270 */
[----:B------:R3:W4:Y:S01]  /*13e10*/  MUFU.TANH R5, R23 ;  /* 0x0000001700057308 */ /* 0x0007220000002400 */
[-C--:B------:R-:W-:Y:S01]  /*13e20*/  ISETP.GE.AND P2, PT, R4, R231.reuse, PT ;  /* 0x000000e70400720c */ /* 0x080fe20003f46270 */
[----:B------:R-:W-:Y:S01]  /*13e30*/  FMUL.FTZ R27, R27, UR8 ;  /* 0x000000081b1b7c20 */ /* 0x000fe20008410000 */
[----:B------:R-:W-:Y:S01]  /*13e40*/  ISETP.GE.AND P0, PT, R2, R231, PT ;  /* 0x000000e70200720c */ /* 0x000fe20003f06270 */
[----:B------:R-:W-:Y:S01]  /*13e50*/  FMUL.FTZ R30, R30, UR8 ;  /* 0x000000081e1e7c20 */ /* 0x000fe20008410000 */
[C---:B------:R-:W-:Y:S01]  /*13e60*/  ISETP.GE.AND P3, PT, R2.reuse, R229, PT ;  /* 0x000000e50200720c */ /* 0x040fe20003f66270 */
[----:B------:R-:W-:Y:S01]  /*13e70*/  FMUL.FTZ R29, R29, UR8 ;  /* 0x000000081d1d7c20 */ /* 0x000fe20008410000 */
[C---:B------:R-:W-:Y:S03]  /*13e80*/  ISETP.GE.AND P6, PT, R2.reuse, R228, PT ;  /* 0x000000e40200720c */ /* 0x040fe60003fc6270 */
[----:B------:R-:W5:Y:S01]  /*13e90*/  MUFU.TANH R20, R20 ;  /* 0x0000001400147308 */ /* 0x000f620000002400 */
[----:B------:R-:W-:Y:S01]  /*13ea0*/  ISETP.GE.OR P5, PT, R2, R234, !P5 ;  /* 0x000000ea0200720c */ /* 0x000fe20006fa6670 */
[----:B------:R-:W-:Y:S01]  /*13eb0*/  FMUL.FTZ R31, R31, UR8 ;  /* 0x000000081f1f7c20 */ /* 0x000fe20008410000 */
[-C--:B------:R-:W-:Y:S01]  /*13ec0*/  ISETP.GE.OR P2, PT, R4, R235.reuse, !P2 ;  /* 0x000000eb0400720c */ /* 0x080fe20005746670 */
[----:B------:R-:W-:Y:S01]  /*13ed0*/  UISETP.GT.AND UP0, UPT, UR10, UR12, UPT ;  /* 0x0000000c0a00728c */ /* 0x000fe2000bf04270 */
[C---:B------:R-:W-:Y:S01]  /*13ee0*/  ISETP.GE.OR P6, PT, R2.reuse, R232, !P6 ;  /* 0x000000e80200720c */ /* 0x040fe200077c6670 */
[----:B------:R-:W-:Y:S01]  /*13ef0*/  UMOV UR19, UR10 ;  /* 0x0000000a00137c82 */ /* 0x000fe20008000000 */
[C---:B------:R-:W-:Y:S03]  /*13f00*/  ISETP.GE.OR P0, PT, R2.reuse, R235, !P0 ;  /* 0x000000eb0200720c */ /* 0x040fe60004706670 */
[----:B------:R-:W5:Y:S01]  /*13f10*/  MUFU.TANH R34, R34 ;  /* 0x0000002200227308 */ /* 0x000f620000002400 */
[----:B------:R-:W-:Y:S02]  /*13f20*/  ISETP.GE.OR P3, PT, R2, R233, !P3 ;  /* 0x000000e90200720c */ /* 0x000fe40005f66670 */
[C---:B------:R-:W-:Y:S02]  /*13f30*/  IADD3 R2, R0.reuse, 0x10, RZ ;  /* 0x0000001000027810 */ /* 0x040fe40007ffe0ff */
[----:B------:R-:W-:Y:S02]  /*13f40*/  IADD3 R15, R0, 0x11, RZ ;  /* 0x00000011000f7810 */ /* 0x000fe40007ffe0ff */
[----:B------:R-:W-:Y:S03]  /*13f50*/  FSEL R8, R133, -INF , !P0 ;  /* 0xff80000085087808 */ /* 0x000fe60004000000 */
[----:B------:R-:W5:Y:S01]  /*13f60*/  MUFU.TANH R32, R32 ;  /* 0x0000002000207308 */ /* 0x000f620000002400 */
[C---:B------:R-:W-:Y:S04]  /*13f70*/  ISETP.GE.AND P0, PT, R4.reuse, R230, PT ;  /* 0x000000e60400720c */ /* 0x040fe80003f06270 */
[----:B------:R-:W-:Y:S05]  /*13f80*/  ISETP.GE.OR P0, PT, R4, R234, !P0 ;  /* 0x000000ea0400720c */ /* 0x000fea0004706670 */
[----:B------:R-:W5:Y:S10]  /*13f90*/  MUFU.TANH R33, R33 ;  /* 0x0000002100217308 */ /* 0x000f740000002400 */
[----:B------:R-:W5:Y:S10]  /*13fa0*/  MUFU.TANH R24, R24 ;  /* 0x0000001800187308 */ /* 0x000f740000002400 */
[----:B------:R-:W5:Y:S10]  /*13fb0*/  MUFU.TANH R25, R25 ;  /* 0x0000001900197308 */ /* 0x000f740000002400 */
[----:B------:R-:W5:Y:S10]  /*13fc0*/  MUFU.TANH R35, R35 ;  /* 0x0000002300237308 */ /* 0x000f740000002400 */
[----:B------:R-:W5:Y:S10]  /*13fd0*/  MUFU.TANH R28, R28 ;  /* 0x0000001c001c7308 */ /* 0x000f740000002400 */
[----:B------:R-:W-:Y:S10]  /*13fe0*/  MUFU.TANH R26, R26 ;  /* 0x0000001a001a7308 */ /* 0x000ff40000002400 */
[----:B------:R-:W-:Y:S10]  /*13ff0*/  MUFU.TANH R27, R27 ;  /* 0x0000001b001b7308 */ /* 0x000ff40000002400 */
[----:B------:R-:W-:Y:S10]  /*14000*/  MUFU.TANH R30, R30 ;  /* 0x0000001e001e7308 */ /* 0x000ff40000002400 */
[----:B------:R-:W-:Y:S10]  /*14010*/  MUFU.TANH R31, R31 ;  /* 0x0000001f001f7308 */ /* 0x000ff40000002400 */
[----:B------:R-:W-:Y:S01]  /*14020*/  MUFU.TANH R29, R29 ;  /* 0x0000001d001d7308 */ /* 0x000fe20000002400 */
[----:B-1----:R-:W-:Y:S02]  /*14030*/  FSEL R21, R17, -INF , !P2 ;  /* 0xff80000011157808 */ /* 0x002fe40005000000 */
[C---:B------:R-:W-:Y:S02]  /*14040*/  ISETP.GE.AND P2, PT, R2.reuse, R230, PT ;  /* 0x000000e60200720c */ /* 0x040fe40003f46270 */
[----:B--2---:R-:W-:Y:S02]  /*14050*/  FSEL R22, R19, -INF , !P0 ;  /* 0xff80000013167808 */ /* 0x004fe40004000000 */
[----:B------:R-:W-:Y:S02]  /*14060*/  ISETP.GE.OR P2, PT, R2, R234, !P2 ;  /* 0x000000ea0200720c */ /* 0x000fe40005746670 */
[----:B------:R-:W-:Y:S02]  /*14070*/  ISETP.GE.AND P0, PT, R15, R231, PT ;  /* 0x000000e70f00720c */ /* 0x000fe40003f06270 */
[----:B------:R-:W-:Y:S02]  /*14080*/  FSEL R191, R9, -INF , !P2 ;  /* 0xff80000009bf7808 */ /* 0x000fe40005000000 */
[C---:B------:R-:W-:Y:S02]  /*14090*/  ISETP.GE.AND P2, PT, R15.reuse, R230, PT ;  /* 0x000000e60f00720c */ /* 0x040fe40003f46270 */
[C---:B------:R-:W-:Y:S02]  /*140a0*/  ISETP.GE.OR P0, PT, R15.reuse, R235, !P0 ;  /* 0x000000eb0f00720c */ /* 0x040fe40004706670 */
[----:B------:R-:W-:Y:S02]  /*140b0*/  ISETP.GE.OR P2, PT, R15, R234, !P2 ;  /* 0x000000ea0f00720c */ /* 0x000fe40005746670 */
[----:B---3--:R-:W-:Y:S02]  /*140c0*/  FSEL R23, R18, -INF , !P5 ;  /* 0xff80000012177808 */ /* 0x008fe40006800000 */
[----:B----4-:R-:W-:Y:S02]  /*140d0*/  FSEL R192, R5, -INF , !P2 ;  /* 0xff80000005c07808 */ /* 0x010fe40005000000 */
[----:B------:R-:W-:Y:S02]  /*140e0*/  FMNMX.FTZ R5, R10, R132, !PT ;  /* 0x000000840a057209 */ /* 0x000fe40007810000 */
[----:B------:R-:W-:Y:S02]  /*140f0*/  ISETP.GE.AND P5, PT, R2, R231, PT ;  /* 0x000000e70200720c */ /* 0x000fe40003fa6270 */
[----:B------:R-:W-:Y:S02]  /*14100*/  FMNMX.FTZ R5, R14, R5, !PT ;  /* 0x000000050e057209 */ /* 0x000fe40007810000 */
[----:B------:R-:W-:Y:S02]  /*14110*/  FSEL R190, R6, -INF , !P0 ;  /* 0xff80000006be7808 */ /* 0x000fe40004000000 */
[----:B------:R-:W-:Y:S02]  /*14120*/  FMNMX.FTZ R6, R11, R3, !PT ;  /* 0x000000030b067209 */ /* 0x000fe40007810000 */
[----:B------:R-:W-:Y:S02]  /*14130*/  FMNMX.FTZ R5, R23, R5, !PT ;  /* 0x0000000517057209 */ /* 0x000fe40007810000 */
[----:B------:R-:W-:Y:S02]  /*14140*/  ISETP.GE.OR P5, PT, R2, R235, !P5 ;  /* 0x000000eb0200720c */ /* 0x000fe40006fa6670 */
[----:B------:R-:W-:Y:S02]  /*14150*/  IADD3 R17, R0, 0x18, RZ ;  /* 0x0000001800117810 */ /* 0x000fe40007ffe0ff */
[----:B------:R-:W-:Y:S02]  /*14160*/  FMNMX.FTZ R6, R16, R6, !PT ;  /* 0x0000000610067209 */ /* 0x000fe40007810000 */
[----:B-----5:R-:W-:Y:S02]  /*14170*/  FSEL R189, R20, -INF , !P5 ;  /* 0xff80000014bd7808 */ /* 0x020fe40006800000 */
[----:B------:R-:W-:Y:S01]  /*14180*/  FMNMX.FTZ R5, R22, R5, !PT ;  /* 0x0000000516057209 */ /* 0x000fe20007810000 */
[----:B------:R1:W2:Y:S01]  /*14190*/  MUFU.TANH R20, R7 ;  /* 0x0000000700147308 */ /* 0x0002a20000002400 */
[C---:B------:R-:W-:Y:S02]  /*141a0*/  ISETP.GE.AND P2, PT, R17.reuse, R230, PT ;  /* 0x000000e61100720c */ /* 0x040fe40003f46270 */
[----:B------:R-:W-:Y:S02]  /*141b0*/  ISETP.GE.AND P0, PT, R17, R231, PT ;  /* 0x000000e71100720c */ /* 0x000fe40003f06270 */
[----:B------:R-:W-:Y:S02]  /*141c0*/  ISETP.GE.AND P5, PT, R0, R228, PT ;  /* 0x000000e40000720c */ /* 0x000fe40003fa6270 */
[----:B------:R-:W-:Y:S02]  /*141d0*/  FMNMX.FTZ R6, R8, R6, !PT ;  /* 0x0000000608067209 */ /* 0x000fe40007810000 */
[----:B------:R-:W-:Y:S02]  /*141e0*/  FMNMX.FTZ R5, R191, R5, !PT ;  /* 0x00000005bf057209 */ /* 0x000fe40007810000 */
[C---:B------:R-:W-:Y:S02]  /*141f0*/  ISETP.GE.OR P2, PT, R17.reuse, R234, !P2 ;  /* 0x000000ea1100720c */ /* 0x040fe40005746670 */
[----:B------:R-:W-:Y:S02]  /*14200*/  ISETP.GE.OR P0, PT, R17, R235, !P0 ;  /* 0x000000eb1100720c */ /* 0x000fe40004706670 */
[C---:B------:R-:W-:Y:S02]  /*14210*/  ISETP.GE.OR P5, PT, R0.reuse, R232, !P5 ;  /* 0x000000e80000720c */ /* 0x040fe40006fa6670 */
[----:B------:R-:W-:Y:S02]  /*14220*/  FMNMX.FTZ R6, R21, R6, !PT ;  /* 0x0000000615067209 */ /* 0x000fe40007810000 */
[----:B------:R-:W-:Y:S02]  /*14230*/  IADD3 R0, R0, 0x19, RZ ;  /* 0x0000001900007810 */ /* 0x000fe40007ffe0ff */
[----:B------:R-:W-:Y:S02]  /*14240*/  FSEL R199, R34, -INF , !P2 ;  /* 0xff80000022c77808 */ /* 0x000fe40005000000 */
[----:B------:R-:W-:Y:S02]  /*14250*/  FMNMX.FTZ R5, R192, R5, !PT ;  /* 0x00000005c0057209 */ /* 0x000fe40007810000 */
[----:B------:R-:W-:Y:S02]  /*14260*/  FSEL R196, R32, -INF , !P0 ;  /* 0xff80000020c47808 */ /* 0x000fe40004000000 */
[----:B------:R-:W-:Y:S02]  /*14270*/  FMNMX.FTZ R6, R189, R6, !PT ;  /* 0x00000006bd067209 */ /* 0x000fe40007810000 */
[----:B------:R-:W-:Y:S02]  /*14280*/  ISETP.GE.AND P0, PT, R0, R231, PT ;  /* 0x000000e70000720c */ /* 0x000fe40003f06270 */
        /* <DEDUP_REMOVED lines=11> */
[----:B------:R-:W-:Y:S02]  /*14340*/  FMNMX.FTZ R2, R13, R138, !PT ;  /* 0x0000008a0d027209 */ /* 0x000fe40007810000 */
[C---:B------:R-:W-:Y:S02]  /*14350*/  ISETP.GE.AND P0, PT, R4.reuse, R229, PT ;  /* 0x000000e50400720c */ /* 0x040fe40003f06270 */
[----:B------:R-:W-:Y:S02]  /*14360*/  FMNMX.FTZ R136, R193, R6, !PT ;  /* 0x00000006c1887209 */ /* 0x000fe40007810000 */
[----:B------:R-:W-:Y:S02]  /*14370*/  ISETP.GE.OR P0, PT, R4, R233, !P0 ;  /* 0x000000e90400720c */ /* 0x000fe40004706670 */
[----:B------:R-:W-:Y:S01]  /*14380*/  FSEL R6, R143, -INF , !P3 ;  /* 0xff8000008f067808 */ /* 0x000fe20005800000 */
[----:B------:R-:W3:Y:S01]  /*14390*/  SHFL.BFLY PT, R18, R136, 0x2, 0x1f ;  /* 0x0c401f0088127f89 */ /* 0x000ee200000e0000 */
[----:B------:R-:W-:Y:S02]  /*143a0*/  FMNMX.FTZ R2, R12, R2, !PT ;  /* 0x000000020c027209 */ /* 0x000fe40007810000 */
[C---:B------:R-:W-:Y:S02]  /*143b0*/  ISETP.GE.AND P3, PT, R15.reuse, R229, PT ;  /* 0x000000e50f00720c */ /* 0x040fe40003f66270 */
[----:B-1----:R-:W-:Y:S02]  /*143c0*/  FSEL R7, R142, -INF , !P0 ;  /* 0xff8000008e077808 */ /* 0x002fe40004000000 */
[----:B------:R-:W-:Y:S02]  /*143d0*/  FMNMX.FTZ R2, R6, R2, !PT ;  /* 0x0000000206027209 */ /* 0x000fe40007810000 */
[----:B------:R-:W-:Y:S02]  /*143e0*/  FSEL R194, R24, -INF , !P5 ;  /* 0xff80000018c27808 */ /* 0x000fe40006800000 */
[C---:B------:R-:W-:Y:S02]  /*143f0*/  ISETP.GE.AND P2, PT, R0.reuse, R230, PT ;  /* 0x000000e60000720c */ /* 0x040fe40003f46270 */
[----:B------:R-:W-:Y:S02]  /*14400*/  ISETP.GE.OR P3, PT, R15, R233, !P3 ;  /* 0x000000e90f00720c */ /* 0x000fe40005f66670 */
[----:B------:R-:W-:Y:S02]  /*14410*/  ISETP.GE.AND P5, PT, R17, R229, PT ;  /* 0x000000e51100720c */ /* 0x000fe40003fa6270 */
[----:B------:R-:W-:Y:S02]  /*14420*/  FMNMX.FTZ R2, R7, R2, !PT ;  /* 0x0000000207027209 */ /* 0x000fe40007810000 */
[----:B------:R-:W-:Y:S02]  /*14430*/  ISETP.GE.OR P2, PT, R0, R234, !P2 ;  /* 0x000000ea0000720c */ /* 0x000fe40005746670 */
[----:B------:R-:W-:Y:S02]  /*14440*/  FSEL R195, R25, -INF , !P3 ;  /* 0xff80000019c37808 */ /* 0x000fe40005800000 */
[----:B------:R-:W-:Y:S02]  /*14450*/  FMNMX.FTZ R2, R194, R2, !PT ;  /* 0x00000002c2027209 */ /* 0x000fe40007810000 */
[----:B------:R-:W-:Y:S02]  /*14460*/  ISETP.GE.OR P5, PT, R17, R233, !P5 ;  /* 0x000000e91100720c */ /* 0x000fe40006fa6670 */
[----:B------:R-:W-:Y:S02]  /*14470*/  ISETP.GE.AND P0, PT, R15, R228, PT ;  /* 0x000000e40f00720c */ /* 0x000fe40003f06270 */
[----:B------:R-:W-:Y:S02]  /*14480*/  FSEL R197, R35, -INF , !P2 ;  /* 0xff80000023c57808 */ /* 0x000fe40005000000 */
[----:B------:R-:W-:Y:S02]  /*14490*/  FSEL R198, R28, -INF , !P5 ;  /* 0xff8000001cc67808 */ /* 0x000fe40006800000 */
[----:B------:R-:W-:Y:S02]  /*144a0*/  FMNMX.FTZ R2, R195, R2, !PT ;  /* 0x00000002c3027209 */ /* 0x000fe40007810000 */
[----:B------:R-:W-:Y:S02]  /*144b0*/  ISETP.GE.OR P0, PT, R15, R232, !P0 ;  /* 0x000000e80f00720c */ /* 0x000fe40004706670 */
[----:B------:R-:W-:Y:S02]  /*144c0*/  ISETP.GE.AND P2, PT, R4, R228, PT ;  /* 0x000000e40400720c */ /* 0x000fe40003f46270 */
[----:B------:R-:W-:Y:S02]  /*144d0*/  FMNMX.FTZ R15, R5, R139, !PT ;  /* 0x0000008b050f7209 */ /* 0x000fe40007810000 */
[----:B------:R-:W-:Y:S02]  /*144e0*/  FMNMX.FTZ R134, R198, R2, !PT ;  /* 0x00000002c6867209 */ /* 0x000fe40007810000 */
[----:B------:R-:W-:Y:S02]  /*144f0*/  ISETP.GE.OR P2, PT, R4, R232, !P2 ;  /* 0x000000e80400720c */ /* 0x000fe40005746670 */
[----:B------:R-:W-:Y:S02]  /*14500*/  FSEL R4, R181, -INF , !P6 ;  /* 0xff800000b5047808 */ /* 0x000fe40007000000 */
[----:B------:R-:W-:Y:S02]  /*14510*/  FMNMX.FTZ R2, R9, R15, !PT ;  /* 0x0000000f09027209 */ /* 0x000fe40007810000 */
[----:B--2---:R-:W-:Y:S02]  /*14520*/  FSEL R20, R20, -INF , !P2 ;  /* 0xff80000014147808 */ /* 0x004fe40005000000 */
[----:B------:R-:W-:Y:S02]  /*14530*/  FMNMX.FTZ R2, R4, R2, !PT ;  /* 0x0000000204027209 */ /* 0x000fe40007810000 */
[----:B------:R-:W-:Y:S02]  /*14540*/  FSEL R201, R26, -INF , !P1 ;  /* 0xff8000001ac97808 */ /* 0x000fe40004800000 */
[----:B------:R-:W-:Y:S02]  /*14550*/  FMNMX.FTZ R2, R20, R2, !PT ;  /* 0x0000000214027209 */ /* 0x000fe40007810000 */
[-C--:B------:R-:W-:Y:S02]  /*14560*/  ISETP.GE.AND P2, PT, R17, R228.reuse, PT ;  /* 0x000000e41100720c */ /* 0x080fe40003f46270 */
[C---:B------:R-:W-:Y:S02]  /*14570*/  ISETP.GE.AND P3, PT, R0.reuse, R229, PT ;  /* 0x000000e50000720c */ /* 0x040fe40003f66270 */
[C---:B------:R-:W-:Y:S02]  /*14580*/  ISETP.GE.AND P1, PT, R0.reuse, R228, PT ;  /* 0x000000e40000720c */ /* 0x040fe40003f26270 */
[----:B------:R-:W-:Y:S02]  /*14590*/  FSEL R202, R27, -INF , !P0 ;  /* 0xff8000001bca7808 */ /* 0x000fe40004000000 */
[----:B------:R-:W-:Y:S02]  /*145a0*/  FMNMX.FTZ R2, R201, R2, !PT ;  /* 0x00000002c9027209 */ /* 0x000fe40007810000 */
[-C--:B------:R-:W-:Y:S02]  /*145b0*/  ISETP.GE.OR P2, PT, R17, R232.reuse, !P2 ;  /* 0x000000e81100720c */ /* 0x080fe40005746670 */
[C---:B------:R-:W-:Y:S02]  /*145c0*/  ISETP.GE.OR P3, PT, R0.reuse, R233, !P3 ;  /* 0x000000e90000720c */ /* 0x040fe40005f66670 */
[----:B------:R-:W-:Y:S02]  /*145d0*/  ISETP.GE.OR P1, PT, R0, R232, !P1 ;  /* 0x000000e80000720c */ /* 0x000fe40004f26670 */
[----:B------:R-:W-:Y:S02]  /*145e0*/  FSEL R203, R30, -INF , !P2 ;  /* 0xff8000001ecb7808 */ /* 0x000fe40005000000 */
[----:B------:R-:W-:Y:S02]  /*145f0*/  FMNMX.FTZ R0, R202, R2, !PT ;  /* 0x00000002ca007209 */ /* 0x000fe40007810000 */
[----:B------:R-:W-:Y:S02]  /*14600*/  FSEL R140, R31, -INF , !P1 ;  /* 0xff8000001f8c7808 */ /* 0x000fe40004800000 */
[----:B------:R-:W-:Y:S02]  /*14610*/  FMNMX.FTZ R0, R203, R0, !PT ;  /* 0x00000000cb007209 */ /* 0x000fe40007810000 */
[----:B---3--:R-:W-:Y:S02]  /*14620*/  FMNMX.FTZ R136, R136, R18, !PT ;  /* 0x0000001288887209 */ /* 0x008fe40007810000 */
[----:B------:R-:W-:Y:S02]  /*14630*/  FMNMX.FTZ R0, R140, R0, !PT ;  /* 0x000000008c007209 */ /* 0x000fe40007810000 */
[----:B------:R-:W-:Y:S01]  /*14640*/  FMNMX.FTZ R135, R197, R135, !PT ;  /* 0x00000087c5877209 */ /* 0x000fe20007810000 */
[----:B------:R-:W1:Y:S01]  /*14650*/  SHFL.BFLY PT, R18, R136, 0x1, 0x1f ;  /* 0x0c201f0088127f89 */ /* 0x000e6200000e0000 */
[----:B------:R-:W-:Y:S07]  /*14660*/  FSEL R200, R29, -INF , !P3 ;  /* 0xff8000001dc87808 */ /* 0x000fee0005800000 */
[----:B------:R-:W2:Y:S01]  /*14670*/  SHFL.BFLY PT, R2, R0, 0x2, 0x1f ;  /* 0x0c401f0000027f89 */ /* 0x000ea200000e0000 */
[----:B------:R-:W-:Y:S07]  /*14680*/  FMNMX.FTZ R134, R200, R134, !PT ;  /* 0x00000086c8867209 */ /* 0x000fee0007810000 */
[----:B------:R-:W3:Y:S01]  /*14690*/  SHFL.BFLY PT, R19, R135, 0x2, 0x1f ;  /* 0x0c401f0087137f89 */ /* 0x000ee200000e0000 */
[----:B-1----:R-:W-:Y:S02]  /*146a0*/  FMNMX.FTZ R136, R136, R18, !PT ;  /* 0x0000001288887209 */ /* 0x002fe40007810000 */
[----:B--2---:R-:W-:Y:S03]  /*146b0*/  FMNMX.FTZ R0, R0, R2, !PT ;  /* 0x0000000200007209 */ /* 0x004fe60007810000 */
[C---:B------:R-:W-:Y:S01]  /*146c0*/  FMUL.FTZ R141, R136.reuse, UR4 ;  /* 0x00000004888d7c20 */ /* 0x040fe20008410000 */
[----:B------:R-:W-:Y:S02]  /*146d0*/  FSETP.NEU.FTZ.AND P3, PT, R136, -INF , PT ;  /* 0xff8000008800780b */ /* 0x000fe40003f7d000 */
[----:B---3--:R-:W-:Y:S01]  /*146e0*/  FMNMX.FTZ R135, R135, R19, !PT ;  /* 0x0000001387877209 */ /* 0x008fe20007810000 */
[----:B------:R-:W1:Y:S01]  /*146f0*/  SHFL.BFLY PT, R2, R0, 0x1, 0x1f ;  /* 0x0c201f0000027f89 */ /* 0x000e6200000e0000 */
[----:B------:R-:W-:Y:S07]  /*14700*/  FSEL R141, R141, RZ, P3 ;  /* 0x000000ff8d8d7208 */ /* 0x000fee0001800000 */
[----:B------:R-:W2:Y:S01]  /*14710*/  SHFL.BFLY PT, R15, R135, 0x1, 0x1f ;  /* 0x0c201f00870f7f89 */ /* 0x000ea200000e0000 */
[--C-:B------:R-:W-:Y:S01]  /*14720*/  FFMA.FTZ R8, R8, UR4, -R141.reuse ;  /* 0x0000000408087c23 */ /* 0x100fe2000801088d */
[--C-:B------:R-:W-:Y:S06]  /*14730*/  FFMA.FTZ R11, R11, UR4, -R141.reuse ;  /* 0x000000040b0b7c23 */ /* 0x100fec000801088d */
[----:B------:R-:W3:Y:S01]  /*14740*/  SHFL.BFLY PT, R19, R134, 0x2, 0x1f ;  /* 0x0c401f0086137f89 */ /* 0x000ee200000e0000 */
[--C-:B------:R-:W-:Y:S01]  /*14750*/  FFMA.FTZ R16, R16, UR4, -R141.reuse ;  /* 0x0000000410107c23 */ /* 0x100fe2000801088d */
[----:B------:R4:W-:Y:S10]  /*14760*/  MUFU.EX2 R205, R8 ;  /* 0x0000000800cd7308 */ /* 0x0009f40000000800 */
[----:B------:R5:W-:Y:S01]  /*14770*/  MUFU.EX2 R207, R11 ;  /* 0x0000000b00cf7308 */ /* 0x000be20000000800 */
[----:B-1----:R-:W-:Y:S02]  /*14780*/  FMNMX.FTZ R137, R0, R2, !PT ;  /* 0x0000000200897209 */ /* 0x002fe40007810000 */
[----:B------:R-:W-:Y:S01]  /*14790*/  FSEL R0, R136, RZ, P3 ;  /* 0x000000ff88007208 */ /* 0x000fe20001800000 */
[----:B----4-:R-:W-:Y:S01]  /*147a0*/  FFMA.FTZ R8, R21, UR4, -R141 ;  /* 0x0000000415087c23 */ /* 0x010fe2000801088d */
[C---:B------:R-:W-:Y:S01]  /*147b0*/  FSETP.NEU.FTZ.AND P0, PT, R137.reuse, -INF , PT ;  /* 0xff8000008900780b */ /* 0x040fe20003f1d000 */
[----:B------:R-:W-:Y:S01]  /*147c0*/  FMUL.FTZ R188, R137, UR4 ;  /* 0x0000000489bc7c20 */ /* 0x000fe20008410000 */
[----:B--2---:R-:W-:Y:S03]  /*147d0*/  FMNMX.FTZ R135, R135, R15, !PT ;  /* 0x0000000f87877209 */ /* 0x004fe60007810000 */
[----:B------:R1:W2:Y:S01]  /*147e0*/  MUFU.EX2 R204, R8 ;  /* 0x0000000800cc7308 */ /* 0x0002a20000000800 */
[----:B---3--:R-:W-:Y:S01]  /*147f0*/  FMNMX.FTZ R134, R134, R19, !PT ;  /* 0x0000001386867209 */ /* 0x008fe20007810000 */
[----:B------:R-:W-:Y:S01]  /*14800*/  FADD.FTZ R0, -R0, R3 ;  /* 0x0000000300007221 */ /* 0x000fe20000010100 */
[----:B------:R-:W-:Y:S01]  /*14810*/  FSEL R188, R188, RZ, P0 ;  /* 0x000000ffbcbc7208 */ /* 0x000fe20000000000 */
[C---:B------:R-:W-:Y:S01]  /*14820*/  FMUL.FTZ R142, R135.reuse, UR4 ;  /* 0x00000004878e7c20 */ /* 0x040fe20008410000 */
[----:B------:R-:W-:Y:S01]  /*14830*/  FSETP.NEU.FTZ.AND P2, PT, R135, -INF , PT ;  /* 0xff8000008700780b */ /* 0x000fe20003f5d000 */
[----:B-----5:R-:W3:Y:S01]  /*14840*/  SHFL.BFLY PT, R11, R134, 0x1, 0x1f ;  /* 0x0c201f00860b7f89 */ /* 0x020ee200000e0000 */
[----:B------:R-:W-:Y:S01]  /*14850*/  FMUL.FTZ R3, R0, UR4 ;  /* 0x0000000400037c20 */ /* 0x000fe20008410000 */
[--C-:B------:R-:W-:Y:S01]  /*14860*/  FFMA.FTZ R2, R20, UR4, -R188.reuse ;  /* 0x0000000414027c23 */ /* 0x100fe200080108bc */
[----:B------:R-:W-:Y:S01]  /*14870*/  FSEL R142, R142, RZ, P2 ;  /* 0x000000ff8e8e7208 */ /* 0x000fe20001000000 */
[--C-:B------:R-:W-:Y:S01]  /*14880*/  FFMA.FTZ R5, R5, UR4, -R188.reuse ;  /* 0x0000000405057c23 */ /* 0x100fe200080108bc */
[----:B------:R-:W4:Y:S01]  /*14890*/  MUFU.EX2 R133, R3 ;  /* 0x0000000300857308 */ /* 0x000f220000000800 */
[--C-:B------:R-:W-:Y:S01]  /*148a0*/  FFMA.FTZ R4, R4, UR4, -R188.reuse ;  /* 0x0000000404047c23 */ /* 0x100fe200080108bc */
[----:B------:R-:W-:Y:S01]  /*148b0*/  FFMA.FTZ R9, R9, UR4, -R188 ;  /* 0x0000000409097c23 */ /* 0x000fe200080108bc */
[--C-:B------:R-:W-:Y:S01]  /*148c0*/  FFMA.FTZ R10, R10, UR4, -R142.reuse ;  /* 0x000000040a0a7c23 */ /* 0x100fe2000801088e */
[----:B------:R-:W-:Y:S01]  /*148d0*/  FFMA.FTZ R14, R14, UR4, -R142 ;  /* 0x000000040e0e7c23 */ /* 0x000fe2000801088e */
[----:B------:R-:W-:Y:S01]  /*148e0*/  FFMA.FTZ R140, R140, UR4, -R188 ;  /* 0x000000048c8c7c23 */ /* 0x000fe200080108bc */
[----:B-1----:R-:W-:Y:S01]  /*148f0*/  FFMA.FTZ R8, R23, UR4, -R142 ;  /* 0x0000000417087c23 */ /* 0x002fe2000801088e */
[----:B--2---:R-:W-:Y:S03]  /*14900*/  F2FP.BF16.F32.PACK_AB R178, R204, R205 ;  /* 0x000000cdccb2723e */ /* 0x004fe600000010ff */
[----:B------:R1:W-:Y:S10]  /*14910*/  MUFU.EX2 R244, R2 ;  /* 0x0000000200f47308 */ /* 0x0003f40000000800 */
[----:B------:R2:W-:Y:S01]  /*14920*/  MUFU.EX2 R250, R8 ;  /* 0x0000000800fa7308 */ /* 0x0005e20000000800 */
[C---:B----4-:R-:W-:Y:S01]  /*14930*/  FMUL.FTZ R17, R133.reuse, R157 ;  /* 0x0000009d85117220 */ /* 0x050fe20000410000 */
[C---:B------:R-:W-:Y:S01]  /*14940*/  FMUL.FTZ R32, R133.reuse, R172 ;  /* 0x000000ac85207220 */ /* 0x040fe20000410000 */
[----:B---3--:R-:W-:Y:S01]  /*14950*/  FMNMX.FTZ R134, R134, R11, !PT ;  /* 0x0000000b86867209 */ /* 0x008fe20007810000 */
[C---:B------:R-:W-:Y:S01]  /*14960*/  FMUL.FTZ R33, R133.reuse, R173 ;  /* 0x000000ad85217220 */ /* 0x040fe20000410000 */
[C---:B------:R-:W-:Y:S01]  /*14970*/  FMUL.FTZ R36, R133.reuse, R36 ;  /* 0x0000002485247220 */ /* 0x040fe20000410000 */
[----:B------:R-:W-:Y:S01]  /*14980*/  FMUL.FTZ R37, R133, R37 ;  /* 0x0000002585257220 */ /* 0x000fe20000410000 */
[C---:B------:R-:W-:Y:S01]  /*14990*/  FSETP.NEU.FTZ.AND P1, PT, R134.reuse, -INF , PT ;  /* 0xff8000008600780b */ /* 0x040fe20003f3d000 */
[C---:B------:R-:W-:Y:S01]  /*149a0*/  FMUL.FTZ R143, R134.reuse, UR4 ;  /* 0x00000004868f7c20 */ /* 0x040fe20008410000 */
[----:B-1----:R-:W-:Y:S01]  /*149b0*/  FSEL R2, R135, RZ, P2 ;  /* 0x000000ff87027208 */ /* 0x002fe20001000000 */
[----:B------:R-:W1:Y:S01]  /*149c0*/  MUFU.EX2 R208, R16 ;  /* 0x0000001000d07308 */ /* 0x000e620000000800 */
[----:B------:R-:W-:Y:S01]  /*149d0*/  FSEL R0, R134, RZ, P1 ;  /* 0x000000ff86007208 */ /* 0x000fe20000800000 */
[----:B------:R-:W-:Y:S01]  /*149e0*/  FMUL.FTZ R48, R133, R48 ;  /* 0x0000003085307220 */ /* 0x000fe20000410000 */
[----:B------:R-:W-:Y:S01]  /*149f0*/  FSEL R143, R143, RZ, P1 ;  /* 0x000000ff8f8f7208 */ /* 0x000fe20000800000 */
[----:B------:R-:W-:Y:S01]  /*14a00*/  FADD.FTZ R2, -R2, R132 ;  /* 0x0000008402027221 */ /* 0x000fe20000010100 */
[----:B------:R-:W-:Y:S01]  /*14a10*/  FMUL.FTZ R49, R133, R49 ;  /* 0x0000003185317220 */ /* 0x000fe20000410000 */
[----:B------:R-:W-:Y:S01]  /*14a20*/  FADD.FTZ R3, -R0, R138 ;  /* 0x0000008a00037221 */ /* 0x000fe20000010100 */
[--C-:B--2---:R-:W-:Y:S01]  /*14a30*/  FFMA.FTZ R8, R22, UR4, -R142.reuse ;  /* 0x0000000416087c23 */ /* 0x104fe2000801088e */
[----:B------:R-:W-:Y:S01]  /*14a40*/  FMUL.FTZ R2, R2, UR4 ;  /* 0x0000000402027c20 */ /* 0x000fe20008410000 */
[----:B------:R-:W2:Y:S01]  /*14a50*/  LDSM.16.MT88.4 R20, [R213+0xa000] ;  /* 0x00a00000d514783b */ /* 0x000ea20000004200 */
[----:B------:R-:W-:Y:S01]  /*14a60*/  FSEL R0, R137, RZ, P0 ;  /* 0x000000ff89007208 */ /* 0x000fe20000000000 */
[--C-:B------:R-:W-:Y:S01]  /*14a70*/  FFMA.FTZ R6, R6, UR4, -R143.reuse ;  /* 0x0000000406067c23 */ /* 0x100fe2000801088f */
[----:B------:R3:W4:Y:S01]  /*14a80*/  MUFU.EX2 R132, R2 ;  /* 0x0000000200847308 */ /* 0x0007220000000800 */
[--C-:B------:R-:W-:Y:S01]  /*14a90*/  FFMA.FTZ R7, R7, UR4, -R143.reuse ;  /* 0x0000000407077c23 */ /* 0x100fe2000801088f */
[----:B------:R-:W-:Y:S01]  /*14aa0*/  FFMA.FTZ R13, R13, UR4, -R143 ;  /* 0x000000040d0d7c23 */ /* 0x000fe2000801088f */
[----:B------:R-:W-:Y:S01]  /*14ab0*/  FADD.FTZ R0, -R0, R139 ;  /* 0x0000008b00007221 */ /* 0x000fe20000010100 */
[----:B------:R-:W-:Y:S01]  /*14ac0*/  FFMA.FTZ R12, R12, UR4, -R143 ;  /* 0x000000040c0c7c23 */ /* 0x000fe2000801088f */
[----:B-1----:R-:W-:Y:S01]  /*14ad0*/  F2FP.BF16.F32.PACK_AB R176, R208, R207 ;  /* 0x000000cfd0b0723e */ /* 0x002fe200000010ff */
[C---:B------:R-:W-:Y:S01]  /*14ae0*/  FMUL.FTZ R16, R133.reuse, R156 ;  /* 0x0000009c85107220 */ /* 0x040fe20000410000 */
[----:B------:R-:W-:Y:S03]  /*14af0*/  FMUL.FTZ R0, R0, UR4 ;  /* 0x0000000400007c20 */ /* 0x000fe60008410000 */
        /* <DEDUP_REMOVED lines=8> */
[----:B------:R-:W1:Y:S01]  /*14b80*/  MUFU.EX2 R206, R14 ;  /* 0x0000000e00ce7308 */ /* 0x000e620000000800 */
[----:B---3--:R-:W-:Y:S01]  /*14b90*/  FMUL.FTZ R2, R3, UR4 ;  /* 0x0000000403027c20 */ /* 0x008fe20008410000 */
[--C-:B------:R-:W-:Y:S01]  /*14ba0*/  FFMA.FTZ R3, R189, UR4, -R141.reuse ;  /* 0x00000004bd037c23 */ /* 0x100fe2000801088d */
[C---:B----4-:R-:W-:Y:S01]  /*14bb0*/  FMUL.FTZ R18, R132.reuse, R158 ;  /* 0x0000009e84127220 */ /* 0x050fe20000410000 */
[C---:B------:R-:W-:Y:S01]  /*14bc0*/  FMUL.FTZ R19, R132.reuse, R159 ;  /* 0x0000009f84137220 */ /* 0x040fe20000410000 */
[C---:B------:R-:W-:Y:S01]  /*14bd0*/  FMUL.FTZ R34, R132.reuse, R174 ;  /* 0x000000ae84227220 */ /* 0x040fe20000410000 */
[C---:B------:R-:W-:Y:S01]  /*14be0*/  FMUL.FTZ R35, R132.reuse, R175 ;  /* 0x000000af84237220 */ /* 0x040fe20000410000 */
[C---:B------:R-:W-:Y:S03]  /*14bf0*/  FMUL.FTZ R38, R132.reuse, R38 ;  /* 0x0000002684267220 */ /* 0x040fe60000410000 */
[----:B------:R-:W3:Y:S01]  /*14c00*/  MUFU.EX2 R251, R8 ;  /* 0x0000000800fb7308 */ /* 0x000ee20000000800 */
[C---:B------:R-:W-:Y:S01]  /*14c10*/  FMUL.FTZ R39, R132.reuse, R39 ;  /* 0x0000002784277220 */ /* 0x040fe20000410000 */
[C---:B------:R-:W-:Y:S01]  /*14c20*/  FMUL.FTZ R50, R132.reuse, R50 ;  /* 0x0000003284327220 */ /* 0x040fe20000410000 */
[C---:B------:R-:W-:Y:S01]  /*14c30*/  FMUL.FTZ R51, R132.reuse, R51 ;  /* 0x0000003384337220 */ /* 0x040fe20000410000 */
[C---:B------:R-:W-:Y:S01]  /*14c40*/  FMUL.FTZ R54, R132.reuse, R54 ;  /* 0x0000003684367220 */ /* 0x040fe20000410000 */
[C---:B------:R-:W-:Y:S01]  /*14c50*/  FMUL.FTZ R55, R132.reuse, R55 ;  /* 0x0000003784377220 */ /* 0x040fe20000410000 */
[C---:B------:R-:W-:Y:S01]  /*14c60*/  FMUL.FTZ R66, R132.reuse, R66 ;  /* 0x0000004284427220 */ /* 0x040fe20000410000 */
[----:B------:R-:W-:Y:S03]  /*14c70*/  FMUL.FTZ R67, R132, R67 ;  /* 0x0000004384437220 */ /* 0x000fe60000410000 */
[----:B------:R4:W-:Y:S01]  /*14c80*/  MUFU.EX2 R248, R6 ;  /* 0x0000000600f87308 */ /* 0x0009e20000000800 */
[----:B-1----:R-:W-:Y:S01]  /*14c90*/  F2FP.BF16.F32.PACK_AB R177, R206, R252 ;  /* 0x000000fcceb1723e */ /* 0x002fe200000010ff */
[C---:B------:R-:W-:Y:S01]  /*14ca0*/  FMUL.FTZ R70, R132.reuse, R70 ;  /* 0x0000004684467220 */ /* 0x040fe20000410000 */
[C---:B------:R-:W-:Y:S01]  /*14cb0*/  FMUL.FTZ R71, R132.reuse, R71 ;  /* 0x0000004784477220 */ /* 0x040fe20000410000 */
[C---:B------:R-:W-:Y:S01]  /*14cc0*/  FMUL.FTZ R81, R133.reuse, R81 ;  /* 0x0000005185517220 */ /* 0x040fe20000410000 */
[C---:B------:R-:W-:Y:S01]  /*14cd0*/  FMUL.FTZ R82, R132.reuse, R82 ;  /* 0x0000005284527220 */ /* 0x040fe20000410000 */
[C---:B------:R-:W-:Y:S01]  /*14ce0*/  FMUL.FTZ R83, R132.reuse, R83 ;  /* 0x0000005384537220 */ /* 0x040fe20000410000 */
[----:B------:R-:W-:Y:S03]  /*14cf0*/  FMUL.FTZ R84, R133, R84 ;  /* 0x0000005485547220 */ /* 0x000fe60000410000 */
[----:B------:R1:W5:Y:S01]  /*14d00*/  MUFU.EX2 R249, R7 ;  /* 0x0000000700f97308 */ /* 0x0003620000000800 */
[----:B---3--:R-:W-:Y:S01]  /*14d10*/  F2FP.BF16.F32.PACK_AB R179, R251, R250 ;  /* 0x000000fafbb3723e */ /* 0x008fe200000010ff */
[C---:B------:R-:W-:Y:S01]  /*14d20*/  FMUL.FTZ R85, R133.reuse, R85 ;  /* 0x0000005585557220 */ /* 0x040fe20000410000 */
[C---:B------:R-:W-:Y:S01]  /*14d30*/  FMUL.FTZ R86, R132.reuse, R86 ;  /* 0x0000005684567220 */ /* 0x040fe20000410000 */
        /* <DEDUP_REMOVED lines=10> */
[C---:B------:R-:W-:Y:S01]  /*14de0*/  FMUL.FTZ R103, R132.reuse, R103 ;  /* 0x0000006784677220 */ /* 0x040fe20000410000 */
[--C-:B------:R-:W-:Y:S03]  /*14df0*/  FFMA.FTZ R138, R191, UR4, -R142.reuse ;  /* 0x00000004bf8a7c23 */ /* 0x100fe6000801088e */
[----:B------:R4:W2:Y:S01]  /*14e00*/  MUFU.EX2 R245, R4 ;  /* 0x0000000400f57308 */ /* 0x0008a20000000800 */
[C---:B-1----:R-:W-:Y:S01]  /*14e10*/  FMUL.FTZ R7, R132.reuse, R151 ;  /* 0x0000009784077220 */ /* 0x042fe20000410000 */
[----:B-----5:R-:W-:Y:S01]  /*14e20*/  F2FP.BF16.F32.PACK_AB R182, R249, R248 ;  /* 0x000000f8f9b6723e */ /* 0x020fe200000010ff */
[----:B------:R-:W-:Y:S01]  /*14e30*/  LDSM.16.MT88.4 R156, [R213+0xa800] ;  /* 0x00a80000d59c783b */ /* 0x000fe20000004200 */
[C---:B------:R-:W-:Y:S01]  /*14e40*/  FMUL.FTZ R112, R133.reuse, R112 ;  /* 0x0000007085707220 */ /* 0x040fe20000410000 */
[C---:B------:R-:W-:Y:S01]  /*14e50*/  FMUL.FTZ R113, R133.reuse, R113 ;  /* 0x0000007185717220 */ /* 0x040fe20000410000 */
[C---:B------:R-:W-:Y:S01]  /*14e60*/  FMUL.FTZ R114, R132.reuse, R114 ;  /* 0x0000007284727220 */ /* 0x040fe20000410000 */
[C---:B------:R-:W-:Y:S03]  /*14e70*/  FMUL.FTZ R115, R132.reuse, R115 ;  /* 0x0000007384737220 */ /* 0x040fe60000410000 */
[----:B------:R-:W-:Y:S01]  /*14e80*/  MUFU.EX2 R247, R13 ;  /* 0x0000000d00f77308 */ /* 0x000fe20000000800 */
[C---:B---3--:R-:W-:Y:S01]  /*14e90*/  FMUL.FTZ R5, R133.reuse, R149 ;  /* 0x0000009585057220 */ /* 0x048fe20000410000 */
[C---:B------:R-:W-:Y:S01]  /*14ea0*/  FMUL.FTZ R116, R133.reuse, R116 ;  /* 0x0000007485747220 */ /* 0x040fe20000410000 */
[C---:B------:R-:W-:Y:S01]  /*14eb0*/  FMUL.FTZ R117, R133.reuse, R117 ;  /* 0x0000007585757220 */ /* 0x040fe20000410000 */
[C---:B------:R-:W-:Y:S01]  /*14ec0*/  FMUL.FTZ R118, R132.reuse, R118 ;  /* 0x0000007684767220 */ /* 0x040fe20000410000 */
[----:B------:R-:W-:Y:S01]  /*14ed0*/  FMUL.FTZ R119, R132, R119 ;  /* 0x0000007784777220 */ /* 0x000fe20000410000 */
[C---:B------:R-:W-:Y:S01]  /*14ee0*/  FMUL.FTZ R128, R133.reuse, R128 ;  /* 0x0000008085807220 */ /* 0x040fe20000410000 */
[C---:B------:R-:W-:Y:S03]  /*14ef0*/  FMUL.FTZ R129, R133.reuse, R129 ;  /* 0x0000008185817220 */ /* 0x040fe60000410000 */
[----:B------:R-:W1:Y:S01]  /*14f00*/  MUFU.EX2 R246, R12 ;  /* 0x0000000c00f67308 */ /* 0x000e620000000800 */
[----:B----4-:R-:W-:Y:S01]  /*14f10*/  FMUL.FTZ R4, R133, R148 ;  /* 0x0000009485047220 */ /* 0x010fe20000410000 */
[----:B--2---:R-:W-:Y:S01]  /*14f20*/  F2FP.BF16.F32.PACK_AB R183, R244, R245 ;  /* 0x000000f5f4b7723e */ /* 0x004fe200000010ff */
[----:B------:R-:W-:Y:S01]  /*14f30*/  LDSM.16.MT88.4 R148, [R217+0xa000] ;  /* 0x00a00000d994783b */ /* 0x000fe20000004200 */
[C---:B------:R-:W-:Y:S01]  /*14f40*/  FMUL.FTZ R130, R132.reuse, R130 ;  /* 0x0000008284827220 */ /* 0x040fe20000410000 */
[----:B------:R-:W-:Y:S01]  /*14f50*/  FMUL.FTZ R131, R132, R131 ;  /* 0x0000008384837220 */ /* 0x000fe20000410000 */
[----:B------:R-:W-:Y:S02]  /*14f60*/  PLOP3.LUT P0, PT, PT, PT, UP0, 0x80, 0x0 ;  /* 0x000000000000781c */ /* 0x000fe40003f0f008 */
[-C--:B------:R-:W-:Y:S02]  /*14f70*/  HMMA.16816.F32.BF16 R4, R176, R20.reuse, R4 ;  /* 0x00000014b004723c */ /* 0x080fe40000041804 */
[----:B------:R-:W2:Y:S01]  /*14f80*/  MUFU.EX2 R243, R9 ;  /* 0x0000000900f37308 */ /* 0x000ea20000000800 */
[----:B------:R-:W-:Y:S09]  /*14f90*/  LDSM.16.MT88.4 R172, [R215+0xa800] ;  /* 0x00a80000d7ac783b */ /* 0x000ff20000004200 */
[----:B------:R-:W3:Y:S01]  /*14fa0*/  MUFU.EX2 R2, R2 ;  /* 0x0000000200027308 */ /* 0x000ee20000000800 */
[----:B-1----:R-:W-:Y:S09]  /*14fb0*/  F2FP.BF16.F32.PACK_AB R180, R246, R247 ;  /* 0x000000f7f6b4723e */ /* 0x002ff200000010ff */
[----:B------:R-:W1:Y:S01]  /*14fc0*/  MUFU.EX2 R0, R0 ;  /* 0x0000000000007308 */ /* 0x000e620000000800 */
[----:B--2---:R-:W-:Y:S09]  /*14fd0*/  F2FP.BF16.F32.PACK_AB R181, R243, R242 ;  /* 0x000000f2f3b5723e */ /* 0x004ff200000010ff */
        /* <DEDUP_REMOVED lines=13> */
[----:B------:R-:W1:Y:S01]  /*150b0*/  LDSM.16.MT88.4 R144, [R218+0xa000] ;  /* 0x00a00000da90783b */ /* 0x000e620000004200 */
[----:B------:R-:W-:Y:S01]  /*150c0*/  MOV R160, R204 ;  /* 0x000000cc00a07202 */ /* 0x000fe20000000f00 */
        /* <DEDUP_REMOVED lines=15> */
[----:B------:R-:W-:Y:S01]  /*151c0*/  FMUL.FTZ R31, R0, R171 ;  /* 0x000000ab001f7220 */ /* 0x000fe20000410000 */
[----:B------:R-:W-:Y:S01]  /*151d0*/  FMUL.FTZ R40, R2, R40 ;  /* 0x0000002802287220 */ /* 0x000fe20000410000 */
[--C-:B--2---:R-:W-:Y:S01]  /*151e0*/  FFMA.FTZ R3, R192, UR4, -R142.reuse ;  /* 0x00000004c0037c23 */ /* 0x104fe2000801088e */
[-C--:B------:R-:W-:Y:S01]  /*151f0*/  HMMA.16816.F32.BF16 R20, R176, R184.reuse, R20 ;  /* 0x000000b8b014723c */ /* 0x080fe20000041814 */
[----:B------:R-:W-:Y:S02]  /*15200*/  MUFU.EX2 R209, R138 ;  /* 0x0000008a00d17308 */ /* 0x000fe40000000800 */
[----:B------:R-:W-:Y:S01]  /*15210*/  FMUL.FTZ R41, R2, R41 ;  /* 0x0000002902297220 */ /* 0x000fe20000410000 */
[C---:B------:R-:W-:Y:S01]  /*15220*/  FMUL.FTZ R42, R0.reuse, R42 ;  /* 0x0000002a002a7220 */ /* 0x040fe20000410000 */
[----:B------:R-:W-:Y:S01]  /*15230*/  FMUL.FTZ R43, R0, R43 ;  /* 0x0000002b002b7220 */ /* 0x000fe20000410000 */
[C---:B------:R-:W-:Y:S05]  /*15240*/  HMMA.16816.F32.BF16 R24, R180.reuse, R184, R24 ;  /* 0x000000b8b418723c */ /* 0x040fea0000041818 */
[----:B------:R2:W3:Y:S01]  /*15250*/  MUFU.EX2 R238, R3 ;  /* 0x0000000300ee7308 */ /* 0x0004e20000000800 */
[C---:B------:R-:W-:Y:S01]  /*15260*/  FMUL.FTZ R44, R2.reuse, R44 ;  /* 0x0000002c022c7220 */ /* 0x040fe20000410000 */
[-C--:B------:R-:W-:Y:S08]  /*15270*/  HMMA.16816.F32.BF16 R28, R180, R186.reuse, R28 ;  /* 0x000000bab41c723c */ /* 0x080ff0000004181c */
[----:B------:R-:W-:Y:S01]  /*15280*/  MUFU.EX2 R138, R140 ;  /* 0x0000008c008a7308 */ /* 0x000fe20000000800 */
[C---:B------:R-:W-:Y:S01]  /*15290*/  HMMA.16816.F32.BF16 R32, R176.reuse, R186, R32 ;  /* 0x000000bab020723c */ /* 0x040fe20000041820 */
[----:B------:R-:W-:Y:S03]  /*152a0*/  LDSM.16.MT88.4 R184, [R218+0xa800] ;  /* 0x00a80000dab8783b */ /* 0x000fe60000004200 */
[----:B------:R-:W-:Y:S02]  /*152b0*/  FMUL.FTZ R45, R2, R45 ;  /* 0x0000002d022d7220 */ /* 0x000fe40000410000 */
[-C--:B-1----:R-:W-:Y:S05]  /*152c0*/  HMMA.16816.F32.BF16 R36, R176, R144.reuse, R36 ;  /* 0x00000090b024723c */ /* 0x082fea0000041824 */
[C---:B------:R-:W-:Y:S01]  /*152d0*/  FMUL.FTZ R46, R0.reuse, R46 ;  /* 0x0000002e002e7220 */ /* 0x040fe20000410000 */
[C---:B------:R-:W-:Y:S05]  /*152e0*/  HMMA.16816.F32.BF16 R40, R180.reuse, R144, R40 ;  /* 0x00000090b428723c */ /* 0x040fea0000041828 */
[----:B------:R-:W-:Y:S01]  /*152f0*/  FMUL.FTZ R47, R0, R47 ;  /* 0x0000002f002f7220 */ /* 0x000fe20000410000 */
[--C-:B--2---:R-:W-:Y:S01]  /*15300*/  FFMA.FTZ R3, R196, UR4, -R141.reuse ;  /* 0x00000004c4037c23 */ /* 0x104fe2000801088d */
[----:B------:R-:W-:Y:S01]  /*15310*/  FFMA.FTZ R141, R193, UR4, -R141 ;  /* 0x00000004c18d7c23 */ /* 0x000fe2000801088d */
[C---:B------:R-:W-:Y:S02]  /*15320*/  FMUL.FTZ R56, R2.reuse, R56 ;  /* 0x0000003802387220 */ /* 0x040fe40000410000 */
[----:B------:R1:W-:Y:S01]  /*15330*/  MUFU.EX2 R236, R3 ;  /* 0x0000000300ec7308 */ /* 0x0003e20000000800 */
[----:B------:R-:W-:Y:S01]  /*15340*/  FMUL.FTZ R57, R2, R57 ;  /* 0x0000003902397220 */ /* 0x000fe20000410000 */
[-C--:B------:R-:W-:Y:S03]  /*15350*/  HMMA.16816.F32.BF16 R44, R180, R146.reuse, R44 ;  /* 0x00000092b42c723c */ /* 0x080fe6000004182c */
[C---:B------:R-:W-:Y:S01]  /*15360*/  FMUL.FTZ R58, R0.reuse, R58 ;  /* 0x0000003a003a7220 */ /* 0x040fe20000410000 */
[----:B------:R-:W-:Y:S01]  /*15370*/  FMUL.FTZ R59, R0, R59 ;  /* 0x0000003b003b7220 */ /* 0x000fe20000410000 */
[C---:B------:R-:W-:Y:S01]  /*15380*/  FMUL.FTZ R60, R2.reuse, R60 ;  /* 0x0000003c023c7220 */ /* 0x040fe20000410000 */
[C---:B------:R-:W-:Y:S01]  /*15390*/  HMMA.16816.F32.BF16 R48, R176.reuse, R146, R48 ;  /* 0x00000092b030723c */ /* 0x040fe20000041830 */
[----:B------:R-:W2:Y:S01]  /*153a0*/  LDSM.16.MT88.4 R144, [R215+0xb000] ;  /* 0x00b00000d790783b */ /* 0x000ea20000004200 */
[----:B------:R-:W3:Y:S03]  /*153b0*/  MUFU.EX2 R237, R141 ;  /* 0x0000008d00ed7308 */ /* 0x000ee60000000800 */
[----:B------:R-:W-:Y:S01]  /*153c0*/  FMUL.FTZ R61, R2, R61 ;  /* 0x0000003d023d7220 */ /* 0x000fe20000410000 */
[-C--:B------:R-:W-:Y:S05]  /*153d0*/  HMMA.16816.F32.BF16 R52, R176, R148.reuse, R52 ;  /* 0x00000094b034723c */ /* 0x080fea0000041834 */
[C---:B------:R-:W-:Y:S01]  /*153e0*/  FMUL.FTZ R62, R0.reuse, R62 ;  /* 0x0000003e003e7220 */ /* 0x040fe20000410000 */
[C---:B------:R-:W-:Y:S05]  /*153f0*/  HMMA.16816.F32.BF16 R56, R180.reuse, R148, R56 ;  /* 0x00000094b438723c */ /* 0x040fea0000041838 */
[----:B------:R-:W-:Y:S01]  /*15400*/  FMUL.FTZ R63, R0, R63 ;  /* 0x0000003f003f7220 */ /* 0x000fe20000410000 */
[--C-:B-1----:R-:W-:Y:S01]  /*15410*/  FFMA.FTZ R3, R199, UR4, -R142.reuse ;  /* 0x00000004c7037c23 */ /* 0x102fe2000801088e */
        /* <DEDUP_REMOVED lines=9> */
[----:B------:R-:W3:Y:S01]  /*154b0*/  LDSM.16.MT88.4 R148, [R218+0xb000] ;  /* 0x00b00000da94783b */ /* 0x000ee20000004200 */
[----:B------:R-:W3:Y:S03]  /*154c0*/  MUFU.EX2 R211, R142 ;  /* 0x0000008e00d37308 */ /* 0x000ee60000000800 */
[----:B------:R-:W-:Y:S01]  /*154d0*/  FMUL.FTZ R77, R2, R77 ;  /* 0x0000004d024d7220 */ /* 0x000fe20000410000 */
[-C--:B----4-:R-:W-:Y:S05]  /*154e0*/  HMMA.16816.F32.BF16 R68, R176, R152.reuse, R68 ;  /* 0x00000098b044723c */ /* 0x090fea0000041844 */
[--C-:B-1----:R-:W-:Y:S01]  /*154f0*/  FFMA.FTZ R3, R194, UR4, -R143.reuse ;  /* 0x00000004c2037c23 */ /* 0x102fe2000801088f */
[C---:B------:R-:W-:Y:S01]  /*15500*/  HMMA.16816.F32.BF16 R72, R180.reuse, R152, R72 ;  /* 0x00000098b448723c */ /* 0x040fe20000041848 */
[----:B------:R-:W-:Y:S04]  /*15510*/  LDSM.16.MT88.4 R192, [R215+0xb800] ;  /* 0x00b80000d7c0783b */ /* 0x000fe80000004200 */
[C---:B------:R-:W-:Y:S01]  /*15520*/  FMUL.FTZ R78, R0.reuse, R78 ;  /* 0x0000004e004e7220 */ /* 0x040fe20000410000 */
[----:B------:R-:W-:Y:S01]  /*15530*/  FMUL.FTZ R79, R0, R79 ;  /* 0x0000004f004f7220 */ /* 0x000fe20000410000 */
[----:B------:R-:W-:Y:S01]  /*15540*/  MOV R164, R208 ;  /* 0x000000d000a47202 */ /* 0x000fe20000000f00 */
[----:B------:R-:W-:Y:S01]  /*15550*/  FMUL.FTZ R88, R2, R88 ;  /* 0x0000005802587220 */ /* 0x000fe20000410000 */
[----:B------:R1:W4:Y:S02]  /*15560*/  MUFU.EX2 R208, R3 ;  /* 0x0000000300d07308 */ /* 0x0003240000000800 */
[----:B-----5:R-:W-:Y:S01]  /*15570*/  F2FP.BF16.F32.PACK_AB R140, R240, R241 ;  /* 0x000000f1f08c723e */ /* 0x020fe200000010ff */
[----:B------:R-:W-:Y:S01]  /*15580*/  FMUL.FTZ R89, R2, R89 ;  /* 0x0000005902597220 */ /* 0x000fe20000410000 */
[-C--:B------:R-:W-:Y:S03]  /*15590*/  HMMA.16816.F32.BF16 R76, R180, R154.reuse, R76 ;  /* 0x0000009ab44c723c */ /* 0x080fe6000004184c */
[C---:B------:R-:W-:Y:S01]  /*155a0*/  FMUL.FTZ R90, R0.reuse, R90 ;  /* 0x0000005a005a7220 */ /* 0x040fe20000410000 */
[----:B------:R-:W-:Y:S01]  /*155b0*/  FMUL.FTZ R91, R0, R91 ;  /* 0x0000005b005b7220 */ /* 0x000fe20000410000 */
[C---:B------:R-:W-:Y:S01]  /*155c0*/  FMUL.FTZ R92, R2.reuse, R92 ;  /* 0x0000005c025c7220 */ /* 0x040fe20000410000 */
[C---:B------:R-:W-:Y:S05]  /*155d0*/  HMMA.16816.F32.BF16 R80, R176.reuse, R154, R80 ;  /* 0x0000009ab050723c */ /* 0x040fea0000041850 */
[----:B------:R-:W-:Y:S01]  /*155e0*/  FMUL.FTZ R93, R2, R93 ;  /* 0x0000005d025d7220 */ /* 0x000fe20000410000 */
[-C--:B--2---:R-:W-:Y:S05]  /*155f0*/  HMMA.16816.F32.BF16 R84, R176, R144.reuse, R84 ;  /* 0x00000090b054723c */ /* 0x084fea0000041854 */
[--C-:B-1----:R-:W-:Y:S01]  /*15600*/  FFMA.FTZ R3, R198, UR4, -R143.reuse ;  /* 0x00000004c6037c23 */ /* 0x102fe2000801088f */
[C---:B------:R-:W-:Y:S01]  /*15610*/  HMMA.16816.F32.BF16 R88, R180.reuse, R144, R88 ;  /* 0x00000090b458723c */ /* 0x040fe20000041858 */
[----:B------:R-:W-:Y:S04]  /*15620*/  LDSM.16.MT88.4 R196, [R218+0xb800] ;  /* 0x00b80000dac4783b */ /* 0x000fe80000004200 */
[----:B------:R-:W-:Y:S01]  /*15630*/  MOV R165, R207 ;  /* 0x000000cf00a57202 */ /* 0x000fe20000000f00 */
[C---:B------:R-:W-:Y:S01]  /*15640*/  FMUL.FTZ R94, R0.reuse, R94 ;  /* 0x0000005e005e7220 */ /* 0x040fe20000410000 */
[----:B------:R1:W-:Y:S01]  /*15650*/  MUFU.EX2 R207, R3 ;  /* 0x0000000300cf7308 */ /* 0x0003e20000000800 */
[----:B------:R-:W-:Y:S03]  /*15660*/  FMUL.FTZ R95, R0, R95 ;  /* 0x0000005f005f7220 */ /* 0x000fe60000410000 */
[----:B------:R-:W-:Y:S01]  /*15670*/  FFMA.FTZ R143, R200, UR4, -R143 ;  /* 0x00000004c88f7c23 */ /* 0x000fe2000801088f */
[----:B---3--:R-:W-:Y:S01]  /*15680*/  F2FP.BF16.F32.PACK_AB R141, R238, R239 ;  /* 0x000000efee8d723e */ /* 0x008fe200000010ff */
[C---:B------:R-:W-:Y:S01]  /*15690*/  FMUL.FTZ R104, R2.reuse, R104 ;  /* 0x0000006802687220 */ /* 0x040fe20000410000 */
[----:B------:R-:W-:Y:S01]  /*156a0*/  FMUL.FTZ R105, R2, R105 ;  /* 0x0000006902697220 */ /* 0x000fe20000410000 */
[-C--:B------:R-:W-:Y:S03]  /*156b0*/  HMMA.16816.F32.BF16 R92, R180, R146.reuse, R92 ;  /* 0x00000092b45c723c */ /* 0x080fe6000004185c */
[C---:B------:R-:W-:Y:S01]  /*156c0*/  FMUL.FTZ R106, R0.reuse, R106 ;  /* 0x0000006a006a7220 */ /* 0x040fe20000410000 */
[----:B------:R-:W-:Y:S01]  /*156d0*/  FMUL.FTZ R107, R0, R107 ;  /* 0x0000006b006b7220 */ /* 0x000fe20000410000 */
[C---:B------:R-:W-:Y:S01]  /*156e0*/  FMUL.FTZ R108, R2.reuse, R108 ;  /* 0x0000006c026c7220 */ /* 0x040fe20000410000 */
[C---:B------:R-:W-:Y:S01]  /*156f0*/  HMMA.16816.F32.BF16 R96, R176.reuse, R146, R96 ;  /* 0x00000092b060723c */ /* 0x040fe20000041860 */
[----:B------:R-:W2:Y:S04]  /*15700*/  LDSM.16.MT88.4 R144, [R217+0xb000] ;  /* 0x00b00000d990783b */ /* 0x000ea80000004200 */
[--C-:B-1----:R-:W-:Y:S01]  /*15710*/  FFMA.FTZ R3, R201, UR4, -R188.reuse ;  /* 0x00000004c9037c23 */ /* 0x102fe200080108bc */
[-C--:B------:R-:W-:Y:S05]  /*15720*/  HMMA.16816.F32.BF16 R100, R176, R148.reuse, R100 ;  /* 0x00000094b064723c */ /* 0x080fea0000041864 */
[----:B------:R-:W-:Y:S01]  /*15730*/  MOV R167, R205 ;  /* 0x000000cd00a77202 */ /* 0x000fe20000000f00 */
[C---:B------:R-:W-:Y:S01]  /*15740*/  HMMA.16816.F32.BF16 R104, R180.reuse, R148, R104 ;  /* 0x00000094b468723c */ /* 0x040fe20000041868 */
[----:B------:R1:W-:Y:S04]  /*15750*/  MUFU.EX2 R205, R3 ;  /* 0x0000000300cd7308 */ /* 0x0003e80000000800 */
[----:B------:R-:W-:Y:S01]  /*15760*/  FMUL.FTZ R109, R2, R109 ;  /* 0x0000006d026d7220 */ /* 0x000fe20000410000 */
[C---:B------:R-:W-:Y:S01]  /*15770*/  FMUL.FTZ R110, R0.reuse, R110 ;  /* 0x0000006e006e7220 */ /* 0x040fe20000410000 */
[----:B------:R-:W-:Y:S01]  /*15780*/  FMUL.FTZ R111, R0, R111 ;  /* 0x0000006f006f7220 */ /* 0x000fe20000410000 */
[----:B------:R-:W-:Y:S03]  /*15790*/  F2FP.BF16.F32.PACK_AB R142, R237, R236 ;  /* 0x000000eced8e723e */ /* 0x000fe600000010ff */
[C---:B------:R-:W-:Y:S01]  /*157a0*/  FMUL.FTZ R120, R2.reuse, R120 ;  /* 0x0000007802787220 */ /* 0x040fe20000410000 */
[----:B------:R-:W-:Y:S01]  /*157b0*/  FMUL.FTZ R121, R2, R121 ;  /* 0x0000007902797220 */ /* 0x000fe20000410000 */
[C---:B------:R-:W-:Y:S01]  /*157c0*/  FMUL.FTZ R122, R0.reuse, R122 ;  /* 0x0000007a007a7220 */ /* 0x040fe20000410000 */
[-C--:B------:R-:W-:Y:S03]  /*157d0*/  HMMA.16816.F32.BF16 R108, R180, R150.reuse, R108 ;  /* 0x00000096b46c723c */ /* 0x080fe6000004186c */
[----:B------:R-:W-:Y:S01]  /*157e0*/  FMUL.FTZ R123, R0, R123 ;  /* 0x0000007b007b7220 */ /* 0x000fe20000410000 */
[--C-:B-1----:R-:W-:Y:S01]  /*157f0*/  FFMA.FTZ R3, R202, UR4, -R188.reuse ;  /* 0x00000004ca037c23 */ /* 0x102fe200080108bc */
[C---:B------:R-:W-:Y:S01]  /*15800*/  FMUL.FTZ R124, R2.reuse, R124 ;  /* 0x0000007c027c7220 */ /* 0x040fe20000410000 */
[C---:B------:R-:W-:Y:S02]  /*15810*/  HMMA.16816.F32.BF16 R112, R176.reuse, R150, R112 ;  /* 0x00000096b070723c */ /* 0x040fe40000041870 */
[----:B------:R1:W-:Y:S03]  /*15820*/  MUFU.EX2 R139, R3 ;  /* 0x00000003008b7308 */ /* 0x0003e60000000800 */
[----:B------:R-:W-:Y:S01]  /*15830*/  MOV R166, R206 ;  /* 0x000000ce00a67202 */ /* 0x000fe20000000f00 */
[----:B------:R-:W-:Y:S01]  /*15840*/  FMUL.FTZ R125, R2, R125 ;  /* 0x0000007d027d7220 */ /* 0x000fe20000410000 */
[C---:B------:R-:W-:Y:S01]  /*15850*/  FMUL.FTZ R126, R0.reuse, R126 ;  /* 0x0000007e007e7220 */ /* 0x040fe20000410000 */
[----:B------:R-:W-:Y:S01]  /*15860*/  FMUL.FTZ R127, R0, R127 ;  /* 0x0000007f007f7220 */ /* 0x000fe20000410000 */
[-C--:B--2---:R-:W-:Y:S03]  /*15870*/  HMMA.16816.F32.BF16 R116, R176, R144.reuse, R116 ;  /* 0x00000090b074723c */ /* 0x084fe60000041874 */
[----:B------:R2:W3:Y:S03]  /*15880*/  MUFU.EX2 R206, R143 ;  /* 0x0000008f00ce7308 */ /* 0x0004e60000000800 */
[C---:B------:R-:W-:Y:S05]  /*15890*/  HMMA.16816.F32.BF16 R120, R180.reuse, R144, R120 ;  /* 0x00000090b478723c */ /* 0x040fea0000041878 */
[----:B-1----:R-:W-:Y:S01]  /*158a0*/  FFMA.FTZ R3, R203, UR4, -R188 ;  /* 0x00000004cb037c23 */ /* 0x002fe200080108bc */
[-C--:B------:R-:W-:Y:S01]  /*158b0*/  HMMA.16816.F32.BF16 R124, R180, R146.reuse, R124 ;  /* 0x00000092b47c723c */ /* 0x080fe2000004187c */
[----:B------:R-:W1:Y:S02]  /*158c0*/  LDSM.16.MT88.4 R188, [R217+0xa800] ;  /* 0x00a80000d9bc783b */ /* 0x000e640000004200 */
[----:B------:R-:W5:Y:S03]  /*158d0*/  MUFU.EX2 R204, R3 ;  /* 0x0000000300cc7308 */ /* 0x000f660000000800 */
[----:B------:R-:W-:Y:S03]  /*158e0*/  HMMA.16816.F32.BF16 R128, R176, R146, R128 ;  /* 0x00000092b080723c */ /* 0x000fe60000041880 */
[----:B------:R-:W1:Y:S02]  /*158f0*/  LDSM.16.MT88.4 R180, [R213+0xb800] ;  /* 0x00b80000d5b4783b */ /* 0x000e640000004200 */
[----:B--2---:R-:W-:Y:S02]  /*15900*/  F2FP.BF16.F32.PACK_AB R143, R211, R210 ;  /* 0x000000d2d38f723e */ /* 0x004fe400000010ff */
[----:B----4-:R-:W-:Y:S04]  /*15910*/  F2FP.BF16.F32.PACK_AB R176, R209, R208 ;  /* 0x000000d0d1b0723e */ /* 0x010fe800000010ff */
[----:B------:R-:W2:Y:S01]  /*15920*/  LDSM.16.MT88.4 R200, [R217+0xb800] ;  /* 0x00b80000d9c8783b */ /* 0x000ea20000004200 */
[-C--:B------:R-:W-:Y:S05]  /*15930*/  HMMA.16816.F32.BF16 R148, R140, R156.reuse, R4 ;  /* 0x0000009c8c94723c */ /* 0x080fea0000041804 */
[----:B---3--:R-:W-:Y:S02]  /*15940*/  F2FP.BF16.F32.PACK_AB R178, R206, R207 ;  /* 0x000000cfceb2723e */ /* 0x008fe400000010ff */
[----:B------:R-:W3:Y:S01]  /*15950*/  LDL.LU R4, [R1+0xc] ;  /* 0x00000c0001047983 */ /* 0x000ee20000300800 */
[----:B------:R-:W-:Y:S03]  /*15960*/  F2FP.BF16.F32.PACK_AB R177, R139, R205 ;  /* 0x000000cd8bb1723e */ /* 0x000fe600000010ff */
[----:B-----5:R-:W-:Y:S01]  /*15970*/  F2FP.BF16.F32.PACK_AB R179, R138, R204 ;  /* 0x000000cc8ab3723e */ /* 0x020fe200000010ff */
[----:B------:R-:W4:Y:S01]  /*15980*/  LDL.LU R3, [R1+0x8] ;  /* 0x0000080001037983 */ /* 0x000f220000300800 */
[----:B------:R-:W-:Y:S02]  /*15990*/  MOV R5, R166 ;  /* 0x000000a600057202 */ /* 0x000fe40000000f00 */
[----:B------:R-:W-:Y:S02]  /*159a0*/  MOV R7, R160 ;  /* 0x000000a000077202 */ /* 0x000fe40000000f00 */
[----:B------:R-:W-:Y:S01]  /*159b0*/  MOV R6, R167 ;  /* 0x000000a700067202 */ /* 0x000fe20000000f00 */
[C---:B------:R-:W-:Y:S01]  /*159c0*/  HMMA.16816.F32.BF16 R144, R176.reuse, R156, R8 ;  /* 0x0000009cb090723c */ /* 0x040fe20000041808 */
[----:B------:R-:W5:Y:S04]  /*159d0*/  LDL.LU R9, [R1+0x4] ;  /* 0x0000040001097983 */ /* 0x000f680000300800 */
        /* <DEDUP_REMOVED lines=39> */
[----:B-----5:R-:W-:Y:S03]  /*15c50*/  FFMA.FTZ R2, R2, R9, R247 ;  /* 0x0000000902027223 */ /* 0x020fe600000100f7 */
[----:B------:R-:W-:Y:S01]  /*15c60*/  FADD.FTZ R5, R250, R3 ;  /* 0x00000003fa057221 */ /* 0x000fe20000010000 */
[----:B------:R-:W-:Y:S01]  /*15c70*/  FADD.FTZ R2, R246, R2 ;  /* 0x00000002f6027221 */ /* 0x000fe20000010000 */
[----:B------:R-:W-:Y:S03]  /*15c80*/  FFMA.FTZ R0, R0, R8, R242 ;  /* 0x0000000800007223 */ /* 0x000fe600000100f2 */
        /* <DEDUP_REMOVED lines=31> */
.L_x_2677:
        /* <DEDUP_REMOVED lines=118> */
.L_x_2681:
        /* <DEDUP_REMOVED lines=24> */
.L_x_2682:
        /* <DEDUP_REMOVED lines=332> */
.L_x_2684:
[----:B------:R-:W-:Y:S05]  /*17c20*/  BSYNC B0 ;  /* 0x0000000000007941 */ /* 0x000fea0003800000 */
.L_x_2683:
        /* <DEDUP_REMOVED lines=35> */
.L_x_2686:
[----:B------:R-:W-:Y:S05]  /*17e60*/  BSYNC B0 ;  /* 0x0000000000007941 */ /* 0x000fea0003800000 */
.L_x_2685:
        /* <DEDUP_REMOVED lines=23> */
.L_x_2688:
[----:B------:R-:W-:Y:S05]  /*17fe0*/  BSYNC B0 ;  /* 0x0000000000007941 */ /* 0x000fea0003800000 */
.L_x_2687:
        /* <DEDUP_REMOVED lines=22> */
.L_x_2690:
[----:B------:R-:W-:Y:S05]  /*18150*/  BSYNC B0 ;  /* 0x0000000000007941 */ /* 0x000fea0003800000 */
.L_x_2689:
        /* <DEDUP_REMOVED lines=21> */
.L_x_2692:
[----:B------:R-:W-:Y:S05]  /*182b0*/  BSYNC B0 ;  /* 0x0000000000007941 */ /* 0x000fea0003800000 */
.L_x_2691:
        /* <DEDUP_REMOVED lines=21> */
.L_x_2694:
[----:B------:R-:W-:Y:S05]  /*18410*/  BSYNC B0 ;  /* 0x0000000000007941 */ /* 0x000fea0003800000 */
.L_x_2693:
        /* <DEDUP_REMOVED lines=21> */
.L_x_2696:
[----:B------:R-:W-:Y:S05]  /*18570*/  BSYNC B0 ;  /* 0x0000000000007941 */ /* 0x000fea0003800000 */
.L_x_2695:
        /* <DEDUP_REMOVED lines=21> */
.L_x_2698:
[----:B------:R-:W-:Y:S05]  /*186d0*/  BSYNC B0 ;  /* 0x0000000000007941 */ /* 0x000fea0003800000 */
.L_x_2697:
        /* <DEDUP_REMOVED lines=21> */
.L_x_2699:
        /* <DEDUP_REMOVED lines=13> */
.L_x_2951:


//--------------------- .text._ZN5flash16flash_fwd_kernelI23Flash_fwd_kernel_traitsILi128ELi128ELi32ELi4ELb0ELb0EN7cutlass10bfloat16_tE19Flash_kernel_traitsILi128ELi128ELi32ELi4ES3_EELb1ELb0ELb1ELb1ELb0ELb0ELb0ELb1EEEvNS_16Flash_fwd_paramsE --------------------------
	.section	.text._ZN5flash16flash_fwd_kernelI23Flash_fwd_kernel_traitsILi128ELi128ELi32ELi4ELb0ELb0EN7cutlass10bfloat16_tE19Flash_kernel_traitsILi128ELi128ELi32ELi4ES3_EELb1ELb0ELb1ELb1ELb0ELb0ELb0ELb1EEEvNS_16Flash_fwd_paramsE,"ax",@progbits
	.align	128
        .global         _ZN5flash16flash_fwd_kernelI23Flash_fwd_kernel_traitsILi128ELi128ELi32ELi4ELb0ELb0EN7cutlass10bfloat16_tE19Flash_kernel_traitsILi128ELi128ELi32ELi4ES3_EELb1ELb0ELb1ELb1ELb0ELb0ELb0ELb1EEEvNS_16Flash_fwd_paramsE
        .type           _ZN5flash16flash_fwd_kernelI23Flash_fwd_kernel_traitsILi128ELi128ELi32ELi4ELb0ELb0EN7cutlass10bfloat16_tE19Flash_kernel_traitsILi128ELi128ELi32ELi4ES3_EELb1ELb0ELb1ELb1ELb0ELb0ELb0ELb1EEEvNS_16Flash_fwd_paramsE,@function
        .size           _ZN5flash16flash_fwd_kernelI23Flash_fwd_kernel_traitsILi128ELi128ELi32ELi4ELb0ELb0EN7cutlass10bfloat16_tE19Flash_kernel_traitsILi128ELi128ELi32ELi4ES3_EELb1ELb0ELb1ELb1ELb0ELb0ELb0ELb1EEEvNS_16Flash_fwd_paramsE,(.L_x_2914 - _ZN5flash16flash_fwd_kernelI23Flash_fwd_kernel_traitsILi128ELi128ELi32ELi4ELb0ELb0EN7cutlass10bfloat16_tE19Flash_kernel_traitsILi128ELi128ELi32ELi4ES3_EELb1ELb0ELb1ELb1ELb0ELb0ELb0ELb1EEEvNS_16Flash_fwd_paramsE)
        .other          _ZN5flash16flash_fwd_kernelI23Flash_fwd_kernel_traitsILi128ELi128ELi32ELi4ELb0ELb0EN7cutlass10bfloat16_tE19Flash_kernel_traitsILi128ELi128ELi32ELi4ES3_EELb1ELb0ELb1ELb1ELb0ELb0ELb0ELb1EEEvNS_16Flash_fwd_paramsE,@"STO_CUDA_ENTRY STV_DEFAULT"
_ZN5flash16flash_fwd_kernelI23Flash_fwd_kernel_traitsILi128ELi128ELi32ELi4ELb0ELb0EN7cutlass10bfloat16_tE19Flash_kernel_traitsILi128ELi128ELi32ELi4ES3_EELb1ELb0ELb1ELb1ELb0ELb0ELb0ELb1EEEvNS_16Flash_fwd_paramsE:
.text._ZN5flash16flash_fwd_kernelI23Flash_fwd_kernel_traitsILi128ELi128ELi32ELi4ELb0ELb0EN7cutlass10bfloat16_tE19Flash_kernel_traitsILi128ELi128ELi32ELi4ES3_EELb1ELb0ELb1ELb1ELb0ELb0ELb0ELb1EEEvNS_16Flash_fwd_paramsE:
[----:B------:R-:W1:Y:S08]  /*0000*/  LDC R1, c[0x0][0x28] ;  /* 0x00000a00ff017b82 */ /* 0x000e700000000800 */
[----:B------:R-:W2:Y:S01]  /*0010*/  LDC.64 R172, c[0x0][0x198] ;  /* 0x00006600ffac7b82 */ /* 0x000ea20000000a00 */
[----:B------:R-:W-:Y:S01]  /*0020*/  BSSY B2, `(.L_x_2700) ;  /* 0x0000003000027945 */ /* 0x000fe20003800000 */
[----:B-1----:R-:W-:-:S06]  /*0030*/  IADD3 R1, R1, -0x1e0, RZ ;  /* 0xfffffe2001017810 */ /* 0x002fcc0007ffe0ff */
[----:B--2---:R-:W-:Y:S05]  /*0040*/  CALL.REL.NOINC `($_ZN5flash16flash_fwd_kernelI23Flash_fwd_kernel_traitsILi128ELi128ELi32ELi4ELb0ELb0EN7cutlass10bfloat16_tE19Flash_kernel_traitsILi128ELi128ELi32ELi4ES3_EELb1ELb0ELb1ELb1ELb0ELb0ELb0ELb1EEEvNS_16Flash_fwd_paramsE$_ZN5flash22compute_attn_1rowblockI23Flash_fwd_kernel_traitsILi128ELi128ELi32ELi4ELb0ELb0EN7cutlass10bfloat16_tE19Flash_kernel_traitsILi128ELi128ELi32ELi4ES3_EELb1ELb0ELb1ELb1ELb0ELb0ELb0ELb1ENS_16Flash_fwd_paramsEEEvRKT8_iii) ;  /* 0x0000000000087944 */ /* 0x004fea0003c00000 */
[----:B------:R-:W-:Y:S05]  /*0050*/  BSYNC B2 ;  /* 0x0000000000027941 */ /* 0x000fea0003800000 */
.L_x_2700:
[----:B------:R-:W-:Y:S05]  /*0060*/  EXIT ;  /* 0x000000000000794d */ /* 0x000fea0003800000 */
        .type           $_ZN5flash16flash_fwd_kernelI23Flash_fwd_kernel_traitsILi128ELi128ELi32ELi4ELb0ELb0EN7cutlass10bfloat16_tE19Flash_kernel_traitsILi128ELi128ELi32ELi4ES3_EELb1ELb0ELb1ELb1ELb0ELb0ELb0ELb1EEEvNS_16Flash_fwd_paramsE$_ZN5flash22compute_attn_1rowblockI23Flash_fwd_kernel_traitsILi128ELi128ELi32ELi4ELb0ELb0EN7cutlass10bfloat16_tE19Flash_kernel_traitsILi128ELi128ELi32ELi4ES3_EELb1ELb0ELb1ELb1ELb0ELb0ELb0ELb1ENS_16Flash_fwd_paramsEEEvRKT8_iii,@function
        .size           $_ZN5flash16flash_fwd_kernelI23Flash_fwd_kernel_traitsILi128ELi128ELi32ELi4ELb0ELb0EN7cutlass10bfloat16_tE19Flash_kernel_traitsILi128ELi128ELi32ELi4ES3_EELb1ELb0ELb1ELb1ELb0ELb0ELb0ELb1EEEvNS_16Flash_fwd_paramsE$_ZN5flash22compute_attn_1rowblockI23Flash_fwd_kernel_traitsILi128ELi128ELi32ELi4ELb0ELb0EN7cutlass10bfloat16_tE19Flash_kernel_traitsILi128ELi128ELi32ELi4ES3_EELb1ELb0ELb1ELb1ELb0ELb0ELb0ELb1ENS_16Flash_fwd_paramsEEEvRKT8_iii,(.L_x_2914 - $_ZN5flash16flash_fwd_kernelI23Flash_fwd_kernel_traitsILi128ELi128ELi32ELi4ELb0ELb0EN7cutlass10bfloat16_tE19Flash_kernel_traitsILi128ELi128ELi32ELi4ES3_EELb1ELb0ELb1ELb1ELb0ELb0ELb0ELb1EEEvNS_16Flash_fwd_paramsE$_ZN5flash22compute_attn_1rowblockI23Flash_fwd_kernel_traitsILi128ELi128ELi32ELi4ELb0ELb0EN7cutlass10bfloat16_tE19Flash_kernel_traitsILi128ELi128ELi32ELi4ES3_EELb1ELb0ELb1ELb1ELb0ELb0ELb0ELb1ENS_16Flash_fwd_paramsEEEvRKT8_iii)
$_ZN5flash16flash_fwd_kernelI23Flash_fwd_kernel_traitsILi128ELi128ELi32ELi4ELb0ELb0EN7cutlass10bfloat16_tE19Flash_kernel_traitsILi128ELi128ELi32ELi4ES3_EELb1ELb0ELb1ELb1ELb0ELb0ELb0ELb1EEEvNS_16Flash_fwd_paramsE$_ZN5flash22compute_attn_1rowblockI23Flash_fwd_kernel_traitsILi128ELi128ELi32ELi4ELb0ELb0EN7cutlass10bfloat16_tE19Flash_kernel_traitsILi128ELi128ELi32ELi4ES3_EELb1ELb0ELb1ELb1ELb0ELb0ELb0ELb1ENS_16Flash_fwd_paramsEEEvRKT8_iii:
[----:B------:R-:W-:Y:S02]  /*0070*/  ULDC.64 UR4, c[0x0][0x208] ;  /* 0x0000820000047ab9 */ /* 0x000fe40000000a00 */
[----:B------:R-:W2:Y:S04]  /*0080*/  LD.E.U8 R0, desc[UR4][R172.64+0x1a4] ;  /* 0x0001a404ac007980 */ /* 0x000ea8000c101100 */
[----:B------:R-:W3:Y:S01]  /*0090*/  LD.E.64 R108, desc[UR4][R172.64+0x190] ;  /* 0x00019004ac6c7980 */ /* 0x000ee2000c101b00 */
[----:B------:R-:W-:Y:S01]  /*00a0*/  S2UR UR8, SR_CTAID.Y ;  /* 0x00000000000879c3 */ /* 0x000fe20000002600 */
[----:B------:R-:W1:Y:S02]  /*00b0*/  S2R R104, SR_TID.X ;  /* 0x0000000000687919 */ /* 0x000e640000002100 */
[----:B------:R-:W4:Y:S05]  /*00c0*/  LD.E.64 R4, desc[UR4][R172.64+0x198] ;  /* 0x00019804ac047980 */ /* 0x000f2a000c101b00 */
[----:B------:R-:W-:Y:S01]  /*00d0*/  S2UR UR7, SR_CTAID.X ;  /* 0x00000000000779c3 */ /* 0x000fe20000002500 */
[----:B------:R-:W4:Y:S04]  /*00e0*/  LD.E R8, desc[UR4][R172.64+0x60] ;  /* 0x00006004ac087980 */ /* 0x000f28000c101900 */
[----:B------:R-:W5:Y:S03]  /*00f0*/  LD.E.U8 R218, desc[UR4][R172.64+0x178] ;  /* 0x00017804acda7980 */ /* 0x000f66000c101100 */
[----:B------:R-:W1:Y:S02]  /*0100*/  S2UR UR6, SR_CTAID.Z ;  /* 0x00000000000679c3 */ /* 0x000e640000002700 */
[----:B-1----:R-:W-:-:S06]  /*0110*/  ULOP3.LUT UR6, UR6, UR7, UR8, 0xfe, !UPT ;  /* 0x0000000706067292 */ /* 0x002fcc000f8efe08 */
[----:B------:R-:W-:-:S13]  /*0120*/  LOP3.LUT P2, RZ, R104, UR6, RZ, 0xfc, !PT ;  /* 0x0000000668ff7c12 */ /* 0x000fda000f84fcff */
[----:B------:R-:W4:Y:S01]  /*0130*/  @!P2 LD.E.64 R6, desc[UR4][R172.64+0x1a8] ;  /* 0x0001a804ac06a980 */ /* 0x000f22000c101b00 */
[----:B--2---:R-:W-:-:S13]  /*0140*/  ISETP.NE.AND P1, PT, R0, RZ, PT ;  /* 0x000000ff0000720c */ /* 0x004fda0003f25270 */
[----:B---3--:R-:W2:Y:S04]  /*0150*/  @P1 LD.E.64 R108, desc[UR4][R108.64] ;  /* 0x000000046c6c1980 */ /* 0x008ea8000c101b00 */
[----:B------:R-:W3:Y:S04]  /*0160*/  @P1 LD.E R0, desc[UR4][R172.64+0x1a0] ;  /* 0x0001a004ac001980 */ /* 0x000ee8000c101900 */
[----:B----4-:R-:W3:Y:S04]  /*0170*/  @P1 LD.E.64 R2, desc[UR4][R4.64] ;  /* 0x0000000404021980 */ /* 0x010ee8000c101b00 */
[----:B--2---:R1:W-:Y:S04]  /*0180*/  @!P2 ST.E.64 desc[UR4][R6.64], R108 ;  /* 0x0000006c0600a985 */ /* 0x0043e8000c101b04 */
[----:B-1----:R-:W2:Y:S01]  /*0190*/  @!P2 LD.E.64 R6, desc[UR4][R172.64+0x1a8] ;  /* 0x0001a804ac06a980 */ /* 0x002ea2000c101b00 */
[----:B---3--:R-:W-:-:S05]  /*01a0*/  @P1 IADD3 R0, P0, R0, R2, RZ ;  /* 0x0000000200001210 */ /* 0x008fca0007f1e0ff */
[----:B------:R-:W-:Y:S02]  /*01b0*/  @P1 IMAD.X R2, RZ, RZ, R3, P0 ;  /* 0x000000ffff021224 */ /* 0x000fe400000e0603 */
[----:B------:R-:W-:Y:S02]  /*01c0*/  @P1 IMAD.MOV.U32 R4, RZ, RZ, R0 ;  /* 0x000000ffff041224 */ /* 0x000fe400078e0000 */
[----:B------:R-:W-:Y:S02]  /*01d0*/  @P1 IMAD.MOV.U32 R5, RZ, RZ, R2 ;  /* 0x000000ffff051224 */ /* 0x000fe400078e0002 */
[----:B------:R-:W-:Y:S02]  /*01e0*/  @!P2 IMAD.MOV.U32 R2, RZ, RZ, R4 ;  /* 0x000000ffff02a224 */ /* 0x000fe400078e0004 */
[----:B------:R-:W-:Y:S01]  /*01f0*/  @!P2 IMAD.MOV.U32 R3, RZ, RZ, R5 ;  /* 0x000000ffff03a224 */ /* 0x000fe200078e0005 */
[----:B------:R-:W1:Y:S04]  /*0200*/  S2R R111, SR_CTAID.Y ;  /* 0x00000000006f7919 */ /* 0x000e680000002600 */
[----:B--2---:R2:W-:Y:S04]  /*0210*/  @!P2 ST.E.64 desc[UR4][R6.64+0x8], R2 ;  /* 0x000008020600a985 */ /* 0x0045e8000c101b04 */
[----:B--2---:R-:W2:Y:S01]  /*0220*/  LD.E.64 R2, desc[UR4][R172.64+0xe0] ;  /* 0x0000e004ac027980 */ /* 0x004ea2000c101b00 */
[----:B------:R-:W-:-:S03]  /*0230*/  IMAD.MOV.U32 R9, RZ, RZ, -0x1 ;  /* 0xffffffffff097424 */ /* 0x000fc600078e00ff */
[----:B------:R-:W3:Y:S01]  /*0240*/  LD.E.64 R6, desc[UR4][R172.64+0xf0] ;  /* 0x0000f004ac067980 */ /* 0x000ee2000c101b00 */
[----:B--2---:R-:W-:-:S04]  /*0250*/  ISETP.NE.U32.AND P1, PT, R2, RZ, PT ;  /* 0x000000ff0200720c */ /* 0x004fc80003f25070 */
[----:B------:R-:W-:Y:S01]  /*0260*/  ISETP.NE.AND.EX P1, PT, R3, RZ, PT, P1 ;  /* 0x000000ff0300720c */ /* 0x000fe20003f25310 */
[----:B-1----:R-:W-:-:S12]  /*0270*/  IMAD.WIDE R2, R111, 0x4, R2 ;  /* 0x000000046f027825 */ /* 0x002fd800078e0202 */
[----:B------:R-:W2:Y:S04]  /*0280*/  @P1 LD.E R9, desc[UR4][R2.64] ;  /* 0x0000000402091980 */ /* 0x000ea8000c101900 */
[----:B------:R-:W4:Y:S04]  /*0290*/  @P1 LD.E R0, desc[UR4][R2.64+0x4] ;  /* 0x0000040402001980 */ /* 0x000f28000c101900 */
[----:B------:R-:W3:Y:S01]  /*02a0*/  LD.E.64 R2, desc[UR4][R172.64+0xe8] ;  /* 0x0000e804ac027980 */ /* 0x000ee2000c101b00 */
[----:B------:R-:W1:Y:S01]  /*02b0*/  S2R R117, SR_CTAID.Z ;  /* 0x0000000000757919 */ /* 0x000e620000002700 */
[----:B--2---:R-:W-:-:S05]  /*02c0*/  MOV R37, R9 ;  /* 0x0000000900257202 */ /* 0x004fca0000000f00 */
[----:B----4-:R-:W-:-:S06]  /*02d0*/  @P1 IMAD.IADD R118, R0, 0x1, -R37 ;  /* 0x0000000100761824 */ /* 0x010fcc00078e0a25 */
[----:B------:R-:W2:Y:S01]  /*02e0*/  @!P1 LD.E R118, desc[UR4][R172.64+0xb4] ;  /* 0x0000b404ac769980 */ /* 0x000ea2000c101900 */
[----:B---3--:R-:W-:-:S04]  /*02f0*/  ISETP.NE.U32.AND P0, PT, R6, RZ, PT ;  /* 0x000000ff0600720c */ /* 0x008fc80003f05070 */
[----:B------:R-:W-:Y:S01]  /*0300*/  ISETP.NE.AND.EX P0, PT, R7, RZ, PT, P0 ;  /* 0x000000ff0700720c */ /* 0x000fe20003f05300 */
[----:B------:R-:W-:Y:S01]  /*0310*/  IMAD.MOV.U32 R29, RZ, RZ, RZ ;  /* 0x000000ffff1d7224 */ /* 0x000fe200078e00ff */
[----:B------:R-:W-:Y:S01]  /*0320*/  SHF.R.S32.HI R19, RZ, 0x1f, R104 ;  /* 0x0000001fff137819 */ /* 0x000fe20000011468 */
[----:B-1----:R-:W-:-:S03]  /*0330*/  IMAD R0, R111, R8, R117 ;  /* 0x000000086f007224 */ /* 0x002fc600078e0275 */
[----:B------:R-:W-:-:S07]  /*0340*/  LEA.HI R97, R19, R104, RZ, 0x5 ;  /* 0x0000006813617211 */ /* 0x000fce00078f28ff */
[----:B------:R-:W-:-:S05]  /*0350*/  @P0 IMAD.WIDE R6, R111, 0x4, R6 ;  /* 0x000000046f060825 */ /* 0x000fca00078e0206 */
[----:B------:R1:W5:Y:S01]  /*0360*/  @P0 LD.E R29, desc[UR4][R6.64] ;  /* 0x00000004061d0980 */ /* 0x000362000c101900 */
[----:B------:R-:W-:-:S03]  /*0370*/  IMAD.SHL.U32 R0, R0, 0x20, RZ ;  /* 0x0000002000007824 */ /* 0x000fc600078e00ff */
[----:B------:R3:W-:Y:S01]  /*0380*/  STL.64 [R1+0xe8], R108 ;  /* 0x0000e86c01007387 */ /* 0x0007e20000100a00 */
[----:B------:R-:W-:-:S03]  /*0390*/  ISETP.NE.U32.AND P2, PT, R2, RZ, PT ;  /* 0x000000ff0200720c */ /* 0x000fc60003f45070 */
[----:B------:R3:W-:Y:S01]  /*03a0*/  STL [R1+0x11c], R9 ;  /* 0x00011c0901007387 */ /* 0x0007e20000100800 */
[----:B-1----:R-:W-:-:S04]  /*03b0*/  LOP3.LUT R6, R97, 0xffffffe0, RZ, 0xc0, !PT ;  /* 0xffffffe061067812 */ /* 0x002fc800078ec0ff */
[----:B------:R-:W-:-:S04]  /*03c0*/  IADD3 R75, -R6, R104, RZ ;  /* 0x00000068064b7210 */ /* 0x000fc80007ffe1ff */
[----:B------:R-:W-:-:S05]  /*03d0*/  IADD3 R110, P1, P0, R0, R4, R75 ;  /* 0x00000004006e7210 */ /* 0x000fca000783e04b */
[----:B------:R3:W-:Y:S01]  /*03e0*/  STL [R1+0x128], R110 ;  /* 0x0001286e01007387 */ /* 0x0007e20000100800 */
[----:B------:R-:W-:Y:S01]  /*03f0*/  ISETP.NE.AND.EX P2, PT, R3, RZ, PT, P2 ;  /* 0x000000ff0300720c */ /* 0x000fe20003f45320 */
[----:B------:R-:W-:Y:S01]  /*0400*/  BSSY B0, `(.L_x_2701) ;  /* 0x000000b000007945 */ /* 0x000fe20003800000 */
[----:B------:R-:W-:Y:S01]  /*0410*/  IMAD.MOV.U32 R36, RZ, RZ, -0x1 ;  /* 0xffffffffff247424 */ /* 0x000fe200078e00ff */
[----:B------:R-:W-:Y:S01]  /*0420*/  SHF.R.S32.HI R6, RZ, 0x1f, R0 ;  /* 0x0000001fff067819 */ /* 0x000fe20000011400 */
[----:B------:R-:W-:Y:S01]  /*0430*/  IMAD.WIDE R2, R111, 0x4, R2 ;  /* 0x000000046f027825 */ /* 0x000fe200078e0202 */
[----:B------:R-:W-:Y:S01]  /*0440*/  SHF.R.S32.HI R7, RZ, 0x1f, R75 ;  /* 0x0000001fff077819 */ /* 0x000fe2000001144b */
[----:B--2---:R3:W-:Y:S07]  /*0450*/  STL [R1+0x134], R118 ;  /* 0x0001347601007387 */ /* 0x0047ee0000100800 */
[----:B------:R-:W-:Y:S05]  /*0460*/  @!P2 BRA `(.L_x_2702) ;  /* 0x000000000010a947 */ /* 0x000fea0003800000 */
[----:B------:R-:W2:Y:S02]  /*0470*/  LD.E.U8 R0, desc[UR4][R172.64+0x1b2] ;  /* 0x0001b204ac007980 */ /* 0x000ea4000c101100 */
[----:B--2---:R-:W-:-:S13]  /*0480*/  ISETP.NE.AND P3, PT, R0, RZ, PT ;  /* 0x000000ff0000720c */ /* 0x004fda0003f65270 */
[----:B------:R-:W-:Y:S05]  /*0490*/  @!P3 BRA `(.L_x_2702) ;  /* 0x000000000004b947 */ /* 0x000fea0003800000 */
[----:B------:R1:W5:Y:S02]  /*04a0*/  LD.E R36, desc[UR4][R2.64] ;  /* 0x0000000402247980 */ /* 0x000364000c101900 */
.L_x_2702:
[----:B------:R-:W-:Y:S05]  /*04b0*/  BSYNC B0 ;  /* 0x0000000000007941 */ /* 0x000fea0003800000 */
.L_x_2701:
[----:B------:R-:W-:Y:S01]  /*04c0*/  BSSY B0, `(.L_x_2703) ;  /* 0x000000a000007945 */ /* 0x000fe20003800000 */
[----:B------:R-:W-:-:S03]  /*04d0*/  IADD3.X R103, R6, R5, R7, P1, P0 ;  /* 0x0000000506677210 */ /* 0x000fc60000fe0407 */
[----:B------:R-:W-:Y:S05]  /*04e0*/  @!P2 BRA `(.L_x_2704) ;  /* 0x000000000018a947 */ /* 0x000fea0003800000 */
[----:B------:R-:W2:Y:S02]  /*04f0*/  LD.E.U8 R0, desc[UR4][R172.64+0x1b2] ;  /* 0x0001b204ac007980 */ /* 0x000ea4000c101100 */
[----:B--2---:R-:W-:-:S13]  /*0500*/  ISETP.NE.AND P0, PT, R0, RZ, PT ;  /* 0x000000ff0000720c */ /* 0x004fda0003f05270 */
[----:B------:R-:W2:Y:S02]  /*0510*/  @P0 LD.E R4, desc[UR4][R2.64+0x4] ;  /* 0x0000040402040980 */ /* 0x000ea4000c101900 */
[----:B--2--5:R-:W-:-:S06]  /*0520*/  @P0 IADD3 R4, R4, -R36, RZ ;  /* 0x8000002404040210 */ /* 0x024fcc0007ffe0ff */
[----:B------:R4:W5:Y:S01]  /*0530*/  @!P0 LD.E R4, desc[UR4][R2.64] ;  /* 0x0000000402048980 */ /* 0x000962000c101900 */
[----:B------:R-:W-:Y:S05]  /*0540*/  BRA `(.L_x_2705) ;  /* 0x0000000000047947 */ /* 0x000fea0003800000 */
.L_x_2704:
[----:B------:R2:W5:Y:S02]  /*0550*/  LD.E R4, desc[UR4][R172.64+0xb8] ;  /* 0x0000b804ac047980 */ /* 0x000564000c101900 */
.L_x_2705:
[----:B------:R-:W-:Y:S05]  /*0560*/  BSYNC B0 ;  /* 0x0000000000007941 */ /* 0x000fea0003800000 */
.L_x_2703:
[----:B-1--4-:R-:W4:Y:S01]  /*0570*/  LD.E.64 R2, desc[UR4][R172.64+0xf8] ;  /* 0x0000f804ac027980 */ /* 0x012f22000c101b00 */
[----:B------:R-:W-:Y:S01]  /*0580*/  BSSY B1, `(.L_x_2706) ;  /* 0x0000011000017945 */ /* 0x000fe20003800000 */
[----:B----4-:R-:W-:-:S04]  /*0590*/  ISETP.NE.U32.AND P0, PT, R2, RZ, PT ;  /* 0x000000ff0200720c */ /* 0x010fc80003f05070 */
[----:B------:R-:W-:-:S13]  /*05a0*/  ISETP.NE.AND.EX P0, PT, R3, RZ, PT, P0 ;  /* 0x000000ff0300720c */ /* 0x000fda0003f05300 */
[----:B------:R-:W-:Y:S05]  /*05b0*/  @!P0 BRA `(.L_x_2707) ;  /* 0x0000000000108947 */ /* 0x000fea0003800000 */
[----:B------:R-:W-:-:S05]  /*05c0*/  IMAD.WIDE R2, R111, 0x4, R2 ;  /* 0x000000046f027825 */ /* 0x000fca00078e0202 */
[----:B------:R-:W4:Y:S02]  /*05d0*/  LD.E R0, desc[UR4][R2.64] ;  /* 0x0000000402007980 */ /* 0x000f24000c101900 */
[----:B----45:R-:W-:Y:S01]  /*05e0*/  IADD3 R72, R0, -R29, RZ ;  /* 0x8000001d00487210 */ /* 0x030fe20007ffe0ff */
[----:B------:R-:W-:Y:S05]  /*05f0*/  BRA `(.L_x_2708) ;  /* 0x0000000000247947 */ /* 0x000fea0003800000 */
.L_x_2707:
[----:B------:R-:W4:Y:S01]  /*0600*/  LD.E.64 R2, desc[UR4][R172.64+0x108] ;  /* 0x00010804ac027980 */ /* 0x000f22000c101b00 */
[----:B------:R-:W-:Y:S01]  /*0610*/  BSSY B0, `(.L_x_2709) ;  /* 0x0000006000007945 */ /* 0x000fe20003800000 */
[----:B------:R-:W-:Y:S01]  /*0620*/  IMAD.MOV.U32 R0, RZ, RZ, RZ ;  /* 0x000000ffff007224 */ /* 0x000fe200078e00ff */
[----:B----4-:R-:W-:-:S04]  /*0630*/  ISETP.NE.U32.AND P0, PT, R2, RZ, PT ;  /* 0x000000ff0200720c */ /* 0x010fc80003f05070 */
[----:B------:R-:W-:-:S13]  /*0640*/  ISETP.NE.AND.EX P0, PT, R3, RZ, PT, P0 ;  /* 0x000000ff0300720c */ /* 0x000fda0003f05300 */
[----:B------:R-:W-:Y:S05]  /*0650*/  @!P0 BRA `(.L_x_2710) ;  /* 0x0000000000048947 */ /* 0x000fea0003800000 */
[----:B------:R1:W5:Y:S02]  /*0660*/  LD.E R0, desc[UR4][R172.64+0xbc] ;  /* 0x0000bc04ac007980 */ /* 0x000364000c101900 */
.L_x_2710:
[----:B------:R-:W-:Y:S05]  /*0670*/  BSYNC B0 ;  /* 0x0000000000007941 */ /* 0x000fea0003800000 */
.L_x_2709:
[----:B-----5:R-:W-:Y:S02]  /*0680*/  IADD3 R72, R0, R4, -R29 ;  /* 0x0000000400487210 */ /* 0x020fe40007ffe81d */
.L_x_2708:
[----:B------:R-:W-:Y:S05]  /*0690*/  BSYNC B1 ;  /* 0x0000000000017941 */ /* 0x000fea0003800000 */
.L_x_2706:
[----:B------:R-:W4:Y:S01]  /*06a0*/  S2R R115, SR_CTAID.X ;  /* 0x0000000000737919 */ /* 0x000f220000002500 */
[----:B------:R-:W-:Y:S01]  /*06b0*/  MOV R35, 0x50 ;  /* 0x0000005000237802 */ /* 0x000fe20000000f00 */
[----:B------:R-:W-:-:S03]  /*06c0*/  IMAD.MOV.U32 R3, RZ, RZ, 0x0 ;  /* 0x00000000ff037424 */ /* 0x000fc600078e00ff */
[----:B------:R-:W-:Y:S01]  /*06d0*/  MOV R2, R35 ;  /* 0x0000002300027202 */ /* 0x000fe20000000f00 */
[----:B----4-:R-:W-:-:S05]  /*06e0*/  IMAD.SHL.U32 R105, R115, 0x80, RZ ;  /* 0x0000008073697824 */ /* 0x010fca00078e00ff */
[----:B------:R-:W-:-:S13]  /*06f0*/  ISETP.GT.AND P0, PT, R118, R105, PT ;  /* 0x000000697600720c */ /* 0x000fda0003f04270 */
[----:B-123--:R-:W-:Y:S05]  /*0700*/  @!P0 RET.REL.NODEC R2 `(_ZN5flash16flash_fwd_kernelI23Flash_fwd_kernel_traitsILi128ELi128ELi32ELi4ELb0ELb0EN7cutlass10bfloat16_tE19Flash_kernel_traitsILi128ELi128ELi32ELi4ES3_EELb1ELb0ELb1ELb1ELb0ELb0ELb0ELb1EEEvNS_16Flash_fwd_paramsE) ;  /* 0xfffffff8023c8950 */ /* 0x00efea0003c3ffff */
[----:B------:R-:W2:Y:S04]  /*0710*/  LD.E R0, desc[UR4][R172.64+0x188] ;  /* 0x00018804ac007980 */ /* 0x000ea8000c101900 */
[----:B------:R-:W3:Y:S01]  /*0720*/  LD.E R4, desc[UR4][R172.64+0x184] ;  /* 0x00018404ac047980 */ /* 0x000ee2000c101900 */
[----:B------:R-:W-:Y:S01]  /*0730*/  IADD3 R3, -R118, 0x9f, R105 ;  /* 0x0000009f76037810 */ /* 0x000fe20007ffe169 */
[C---:B------:R-:W-:Y:S01]  /*0740*/  VIADD R2, R72.reuse, 0x1f ;  /* 0x0000001f48027836 */ /* 0x040fe20000000000 */
[----:B------:R-:W-:Y:S02]  /*0750*/  IADD3 R5, R72, R105, -R118 ;  /* 0x0000006948057210 */ /* 0x000fe40007ffe876 */
[----:B--2---:R-:W-:-:S03]  /*0760*/  IADD3 R0, R0, R3, R72 ;  /* 0x0000000300007210 */ /* 0x004fc60007ffe048 */
[----:B---3--:R-:W-:Y:S01]  /*0770*/  IMAD.IADD R3, R5, 0x1, -R4 ;  /* 0x0000000105037824 */ /* 0x008fe200078e0a04 */
[----:B------:R-:W-:Y:S02]  /*0780*/  SHF.R.S32.HI R5, RZ, 0x1f, R2 ;  /* 0x0000001fff057819 */ /* 0x000fe40000011402 */
[----:B------:R-:W-:Y:S02]  /*0790*/  SHF.R.S32.HI R4, RZ, 0x1f, R0 ;  /* 0x0000001fff047819 */ /* 0x000fe40000011400 */
[----:B------:R-:W-:Y:S02]  /*07a0*/  SHF.R.S32.HI R6, RZ, 0x1f, R3 ;  /* 0x0000001fff067819 */ /* 0x000fe40000011403 */
[----:B------:R-:W-:Y:S02]  /*07b0*/  LEA.HI R5, R5, R2, RZ, 0x5 ;  /* 0x0000000205057211 */ /* 0x000fe400078f28ff */
[----:B------:R-:W-:Y:S02]  /*07c0*/  LEA.HI R2, R6, R3, RZ, 0x5 ;  /* 0x0000000306027211 */ /* 0x000fe400078f28ff */
[----:B------:R-:W-:-:S02]  /*07d0*/  LEA.HI R0, R4, R0, RZ, 0x5 ;  /* 0x0000000004007211 */ /* 0x000fc400078f28ff */
[----:B------:R-:W-:Y:S02]  /*07e0*/  SHF.R.S32.HI R2, RZ, 0x5, R2 ;  /* 0x00000005ff027819 */ /* 0x000fe40000011402 */
[----:B------:R-:W-:Y:S02]  /*07f0*/  SHF.R.S32.HI R3, RZ, 0x5, R5 ;  /* 0x00000005ff037819 */ /* 0x000fe40000011405 */
[----:B------:R-:W-:Y:S02]  /*0800*/  SHF.R.S32.HI R0, RZ, 0x5, R0 ;  /* 0x00000005ff007819 */ /* 0x000fe40000011400 */
[----:B------:R-:W-:Y:S02]  /*0810*/  VIMNMX R199, RZ, R2, !PT ;  /* 0x00000002ffc77248 */ /* 0x000fe40007fe0100 */
[----:B------:R-:W-:-:S03]  /*0820*/  VIMNMX R116, R3, R0, PT ;  /* 0x0000000003747248 */ /* 0x000fc60003fe0100 */
[----:B------:R1:W-:Y:S01]  /*0830*/  STL [R1+0xd8], R199 ;  /* 0x0000d8c701007387 */ /* 0x0003e20000100800 */
[----:B------:R-:W-:-:S03]  /*0840*/  ISETP.GT.AND P0, PT, R116, R199, PT ;  /* 0x000000c77400720c */ /* 0x000fc60003f04270 */
[----:B------:R1:W-:Y:S10]  /*0850*/  STL [R1+0x5c], R116 ;  /* 0x00005c7401007387 */ /* 0x0003f40000100800 */
[----:B------:R-:W-:Y:S05]  /*0860*/  @P0 BRA `(.L_x_2711) ;  /* 0x0000001000940947 */ /* 0x000fea0003800000 */
[----:B------:R-:W-:Y:S01]  /*0870*/  ISETP.NE.AND P0, PT, R37, -0x1, PT ;  /* 0xffffffff2500780c */ /* 0x000fe20003f05270 */
[----:B------:R-:W2:Y:S04]  /*0880*/  LD.E.U16 R0, desc[UR4][R172.64+0x1c8] ;  /* 0x0001c804ac007980 */ /* 0x000ea8000c101500 */
[----:B------:R-:W3:Y:S04]  /*0890*/  LD.E.64 R2, desc[UR4][R172.64+0x88] ;  /* 0x00008804ac027980 */ /* 0x000ee8000c101b00 */
[----:B------:R4:W5:Y:S04]  /*08a0*/  LD.E.64 R8, desc[UR4][R172.64+0x70] ;  /* 0x00007004ac087980 */ /* 0x000968000c101b00 */
[----:B------:R-:W4:Y:S04]  /*08b0*/  @!P0 LD.E.64 R4, desc[UR4][R172.64+0x80] ;  /* 0x00008004ac048980 */ /* 0x000f28000c101b00 */
[----:B------:R1:W5:Y:S01]  /*08c0*/  LD.E.64 R12, desc[UR4][R172.64+0x90] ;  /* 0x00009004ac0c7980 */ /* 0x000362000c101b00 */
[----:B------:R-:W-:Y:S01]  /*08d0*/  @!P0 SHF.R.S32.HI R11, RZ, 0x1f, R111 ;  /* 0x0000001fff0b8819 */ /* 0x000fe2000001146f */
[----:B------:R-:W-:Y:S01]  /*08e0*/  BSSY B1, `(.L_x_2712) ;  /* 0x000001c000017945 */ /* 0x000fe20003800000 */
[----:B------:R-:W-:-:S02]  /*08f0*/  PLOP3.LUT P2, PT, PT, PT, PT, 0x8, 0x0 ;  /* 0x000000000000781c */ /* 0x000fc40003f4e170 */
[----:B------:R-:W-:Y:S02]  /*0900*/  CS2R R24, SRZ ;  /* 0x0000000000187805 */ /* 0x000fe4000001ff00 */
[C---:B--2---:R-:W-:Y:S02]  /*0910*/  PRMT R16, R0.reuse, 0x7770, RZ ;  /* 0x0000777000107816 */ /* 0x044fe400000000ff */
[----:B------:R-:W-:Y:S02]  /*0920*/  PRMT R0, R0, 0x7771, RZ ;  /* 0x0000777100007816 */ /* 0x000fe400000000ff */
[----:B------:R-:W-:-:S04]  /*0930*/  ISETP.NE.AND P5, PT, R16, RZ, PT ;  /* 0x000000ff1000720c */ /* 0x000fc80003fa5270 */
[----:B------:R-:W-:Y:S01]  /*0940*/  ISETP.NE.OR P1, PT, R0, RZ, !P5 ;  /* 0x000000ff0000720c */ /* 0x000fe20006f25670 */
[----:B----4-:R-:W-:Y:S02]  /*0950*/  @!P0 IMAD R5, R5, R111, RZ ;  /* 0x0000006f05058224 */ /* 0x010fe400078e02ff */
[----:B---3--:R-:W-:Y:S02]  /*0960*/  @P0 IMAD R10, R3, R37, RZ ;  /* 0x00000025030a0224 */ /* 0x008fe400078e02ff */
[----:B------:R-:W-:Y:S02]  /*0970*/  @!P0 IMAD R11, R4, R11, R5 ;  /* 0x0000000b040b8224 */ /* 0x000fe400078e0205 */
[----:B------:R-:W-:-:S04]  /*0980*/  @P0 IMAD.WIDE.U32 R6, R2, R37, RZ ;  /* 0x0000002502060225 */ /* 0x000fc800078e00ff */
[----:B------:R-:W-:-:S04]  /*0990*/  @!P0 IMAD.WIDE.U32 R4, R4, R111, RZ ;  /* 0x0000006f04048225 */ /* 0x000fc800078e00ff */
[----:B------:R-:W-:Y:S02]  /*09a0*/  @P0 IMAD.IADD R15, R7, 0x1, R10 ;  /* 0x00000001070f0824 */ /* 0x000fe400078e020a */
[----:B------:R-:W-:Y:S01]  /*09b0*/  @P0 IMAD.MOV.U32 R14, RZ, RZ, R6 ;  /* 0x000000ffff0e0224 */ /* 0x000fe200078e0006 */
[----:B------:R-:W-:Y:S01]  /*09c0*/  @!P0 MOV R14, R4 ;  /* 0x00000004000e8202 */ /* 0x000fe20000000f00 */
[----:B------:R-:W-:Y:S01]  /*09d0*/  @!P0 IMAD.IADD R15, R5, 0x1, R11 ;  /* 0x00000001050f8824 */ /* 0x000fe200078e020b */
[----:B-1----:R-:W-:Y:S06]  /*09e0*/  @P1 BRA `(.L_x_2713) ;  /* 0x00000000002c1947 */ /* 0x002fec0003800000 */
[----:B------:R-:W-:Y:S01]  /*09f0*/  ISETP.NE.AND P0, PT, R37, -0x1, PT ;  /* 0xffffffff2500780c */ /* 0x000fe20003f05270 */
[----:B------:R-:W-:Y:S01]  /*0a00*/  BSSY B0, `(.L_x_2714) ;  /* 0x0000006000007945 */ /* 0x000fe20003800000 */
[----:B------:R-:W-:-:S11]  /*0a10*/  PLOP3.LUT P2, PT, PT, PT, PT, 0x80, 0x0 ;  /* 0x000000000000781c */ /* 0x000fd60003f4f070 */
[----:B------:R-:W-:Y:S05]  /*0a20*/  @P0 BRA `(.L_x_2715) ;  /* 0x00000000000c0947 */ /* 0x000fea0003800000 */
[----:B------:R-:W2:Y:S02]  /*0a30*/  LD.E R0, desc[UR4][R172.64+0xb4] ;  /* 0x0000b404ac007980 */ /* 0x000ea4000c101900 */
[----:B--2---:R-:W-:-:S05]  /*0a40*/  IMAD R37, R111, R0, RZ ;  /* 0x000000006f257224 */ /* 0x004fca00078e02ff */
[----:B------:R1:W-:Y:S02]  /*0a50*/  STL [R1+0x11c], R37 ;  /* 0x00011c2501007387 */ /* 0x0003e40000100800 */
.L_x_2715:
[----:B------:R-:W-:Y:S05]  /*0a60*/  BSYNC B0 ;  /* 0x0000000000007941 */ /* 0x000fea0003800000 */
.L_x_2714:
[----:B------:R-:W-:Y:S01]  /*0a70*/  PRMT R0, RZ, 0x7610, R0 ;  /* 0x00007610ff007816 */ /* 0x000fe20000000000 */
[--C-:B------:R-:W-:Y:S01]  /*0a80*/  IMAD.MOV.U32 R24, RZ, RZ, R37.reuse ;  /* 0x000000ffff187224 */ /* 0x100fe200078e0025 */
[----:B------:R-:W-:Y:S02]  /*0a90*/  SHF.R.S32.HI R25, RZ, 0x1f, R37 ;  /* 0x0000001fff197819 */ /* 0x000fe40000011425 */
.L_x_2713:
[----:B------:R-:W-:Y:S05]  /*0aa0*/  BSYNC B1 ;  /* 0x0000000000017941 */ /* 0x000fea0003800000 */
.L_x_2712:
[----:B------:R-:W-:Y:S01]  /*0ab0*/  LOP3.LUT P4, RZ, R0, 0xff, RZ, 0xc0, !PT ;  /* 0x000000ff00ff7812 */ /* 0x000fe2000788c0ff */
[----:B------:R2:W5:Y:S04]  /*0ac0*/  LD.E.64 R6, desc[UR4][R172.64+0xa0] ;  /* 0x0000a004ac067980 */ /* 0x000568000c101b00 */
[----:B------:R2:W5:Y:S08]  /*0ad0*/  LD.E R0, desc[UR4][R172.64+0xc0] ;  /* 0x0000c004ac007980 */ /* 0x000570000c101900 */
[----:B------:R-:W3:Y:S01]  /*0ae0*/  @P4 LD.E.64 R22, desc[UR4][R172.64+0xb0] ;  /* 0x0000b004ac164980 */ /* 0x000ee2000c101b00 */
[----:B------:R-:W-:-:S04]  /*0af0*/  LEA.HI R10, R19, R104, RZ, 0x3 ;  /* 0x00000068130a7211 */ /* 0x000fc800078f18ff */
[----:B------:R-:W-:-:S05]  /*0b00*/  LOP3.LUT R20, R10, 0xfffffff8, RZ, 0xc0, !PT ;  /* 0xfffffff80a147812 */ /* 0x000fca00078ec0ff */
[----:B------:R-:W-:-:S05]  /*0b10*/  IMAD.IADD R20, R104, 0x1, -R20 ;  /* 0x0000000168147824 */ /* 0x000fca00078e0a14 */
[C---:B------:R-:W-:Y:S01]  /*0b20*/  ISETP.NE.AND P6, PT, R20.reuse, RZ, PT ;  /* 0x000000ff1400720c */ /* 0x040fe20003fc5270 */
[----:B------:R-:W-:Y:S01]  /*0b30*/  IMAD.SHL.U32 R20, R20, 0x8, RZ ;  /* 0x0000000814147824 */ /* 0x000fe200078e00ff */
[----:B------:R-:W-:-:S04]  /*0b40*/  SHF.R.S32.HI R10, RZ, 0x3, R10 ;  /* 0x00000003ff0a7819 */ /* 0x000fc8000001140a */
[----:B------:R-:W-:Y:S01]  /*0b50*/  IADD3 R14, P1, R20, R14, RZ ;  /* 0x0000000e140e7210 */ /* 0x000fe20007f3e0ff */
[----:B------:R-:W-:Y:S01]  /*0b60*/  IMAD.IADD R21, R118, 0x1, -R105 ;  /* 0x0000000176157824 */ /* 0x000fe200078e0a69 */
[----:B------:R-:W-:Y:S01]  /*0b70*/  SHF.R.S32.HI R4, RZ, 0x1f, R117 ;  /* 0x0000001fff047819 */ /* 0x000fe20000011475 */
[----:B-----5:R-:W-:Y:S01]  /*0b80*/  IMAD R13, R13, R117, RZ ;  /* 0x000000750d0d7224 */ /* 0x020fe200078e02ff */
[--C-:B------:R-:W-:Y:S01]  /*0b90*/  SHF.R.S32.HI R11, RZ, 0x1f, R10.reuse ;  /* 0x0000001fff0b7819 */ /* 0x100fe2000001140a */
[----:B------:R-:W-:Y:S01]  /*0ba0*/  VIADD R33, R10, 0x10 ;  /* 0x000000100a217836 */ /* 0x000fe20000000000 */
[----:B------:R-:W-:Y:S01]  /*0bb0*/  LEA.HI.X.SX32 R15, R20, R15, 0x1, P1 ;  /* 0x0000000f140f7211 */ /* 0x000fe200008f0eff */
[----:B------:R-:W-:Y:S01]  /*0bc0*/  VIADD R34, R10, 0x20 ;  /* 0x000000200a227836 */ /* 0x000fe20000000000 */
[----:B------:R-:W-:Y:S01]  /*0bd0*/  BSSY B0, `(.L_x_2716) ;  /* 0x000000f000007945 */ /* 0x000fe20003800000 */
[----:B------:R-:W-:Y:S01]  /*0be0*/  IMAD R13, R12, R4, R13 ;  /* 0x000000040c0d7224 */ /* 0x000fe200078e020d */
[-C--:B------:R-:W-:Y:S01]  /*0bf0*/  ISETP.GE.AND P3, PT, R10, R21.reuse, PT ;  /* 0x000000150a00720c */ /* 0x080fe20003f66270 */
[----:B------:R-:W-:Y:S01]  /*0c00*/  IMAD.WIDE R4, R115, 0x80, R10 ;  /* 0x0000008073047825 */ /* 0x000fe200078e020a */
[----:B------:R-:W-:-:S02]  /*0c10*/  ISETP.GE.AND P0, PT, R33, R21, PT ;  /* 0x000000152100720c */ /* 0x000fc40003f06270 */
[----:B------:R-:W-:Y:S01]  /*0c20*/  ISETP.GE.AND P1, PT, R34, R21, PT ;  /* 0x000000152200720c */ /* 0x000fe20003f26270 */
[----:B------:R-:W-:-:S04]  /*0c30*/  IMAD.WIDE.U32 R14, R117, R12, R14 ;  /* 0x0000000c750e7225 */ /* 0x000fc800078e000e */
[----:B------:R-:W-:Y:S02]  /*0c40*/  @P4 IMAD.MOV.U32 R26, RZ, RZ, 0x1 ;  /* 0x00000001ff1a4424 */ /* 0x000fe400078e00ff */
[----:B---3--:R-:W-:Y:S01]  /*0c50*/  @P4 IMAD R23, R22, R23, RZ ;  /* 0x0000001716174224 */ /* 0x008fe200078e02ff */
[----:B--2---:R-:W-:Y:S06]  /*0c60*/  @P4 BRA `(.L_x_2717) ;  /* 0x0000000000144947 */ /* 0x004fec0003800000 */
[----:B------:R-:W2:Y:S04]  /*0c70*/  @P5 LD.E R23, desc[UR4][R172.64+0xd4] ;  /* 0x0000d404ac175980 */ /* 0x000ea8000c101900 */
[----:B------:R-:W2:Y:S04]  /*0c80*/  LD.E R12, desc[UR4][R172.64+0x60] ;  /* 0x00006004ac0c7980 */ /* 0x000ea8000c101900 */
[----:B------:R-:W2:Y:S01]  /*0c90*/  @!P5 LD.E R23, desc[UR4][R172.64+0xb4] ;  /* 0x0000b404ac17d980 */ /* 0x000ea2000c101900 */
[----:B------:R-:W-:Y:S01]  /*0ca0*/  MOV R22, 0x1 ;  /* 0x0000000100167802 */ /* 0x000fe20000000f00 */
[----:B--2---:R-:W-:-:S02]  /*0cb0*/  IMAD R26, R23, R12, RZ ;  /* 0x0000000c171a7224 */ /* 0x004fc400078e02ff */
.L_x_2717:
[----:B------:R-:W-:Y:S05]  /*0cc0*/  BSYNC B0 ;  /* 0x0000000000007941 */ /* 0x000fea0003800000 */
.L_x_2716:
[----:B------:R-:W-:Y:S01]  /*0cd0*/  BSSY B0, `(.L_x_2718) ;  /* 0x0000010000007945 */ /* 0x000fe20003800000 */
[----:B------:R-:W-:Y:S02]  /*0ce0*/  IADD3 R31, R10, 0x30, RZ ;  /* 0x000000300a1f7810 */ /* 0x000fe40007ffe0ff */
[----:B------:R-:W-:Y:S02]  /*0cf0*/  IADD3 R27, R20, 0x40, RZ ;  /* 0x00000040141b7810 */ /* 0x000fe40007ffe0ff */
[----:B------:R-:W-:Y:S01]  /*0d00*/  IADD3 R13, R15, R13, RZ ;  /* 0x0000000d0f0d7210 */ /* 0x000fe20007ffe0ff */
[----:B------:R-:W-:Y:S06]  /*0d10*/  @P3 BRA `(.L_x_2719) ;  /* 0x00000000002c3947 */ /* 0x000fec0003800000 */
[----:B------:R-:W-:Y:S01]  /*0d20*/  IMAD R16, R5, R2, RZ ;  /* 0x0000000205107224 */ /* 0x000fe200078e02ff */
[-C--:B------:R-:W-:Y:S01]  /*0d30*/  ISETP.GE.AND P5, PT, R20, R0.reuse, PT ;  /* 0x000000001400720c */ /* 0x080fe20003fa6270 */
[----:B------:R-:W-:Y:S01]  /*0d40*/  IMAD.MOV.U32 R12, RZ, RZ, R14 ;  /* 0x000000ffff0c7224 */ /* 0x000fe200078e000e */
[----:B------:R-:W-:Y:S01]  /*0d50*/  ISETP.GE.AND P4, PT, R27, R0, PT ;  /* 0x000000001b00720c */ /* 0x000fe20003f86270 */
[C---:B------:R-:W-:Y:S02]  /*0d60*/  IMAD R16, R4.reuse, R3, R16 ;  /* 0x0000000304107224 */ /* 0x040fe400078e0210 */
[----:B------:R-:W-:-:S05]  /*0d70*/  IMAD.WIDE.U32 R18, R4, R2, R12 ;  /* 0x0000000204127225 */ /* 0x000fca00078e000c */
[----:B------:R-:W-:Y:S02]  /*0d80*/  IADD3 R17, R19, R16, RZ ;  /* 0x0000001013117210 */ /* 0x000fe40007ffe0ff */
[----:B------:R-:W-:-:S04]  /*0d90*/  LEA R16, P3, R18, R8, 0x1 ;  /* 0x0000000812107211 */ /* 0x000fc800078608ff */
[----:B------:R-:W-:-:S05]  /*0da0*/  LEA.HI.X R17, R18, R9, R17, 0x1, P3 ;  /* 0x0000000912117211 */ /* 0x000fca00018f0c11 */
[----:B------:R2:W-:Y:S04]  /*0db0*/  @!P5 ST.E.128 desc[UR4][R16.64], RZ ;  /* 0x000000ff1000d985 */ /* 0x0005e8000c101d04 */
[----:B------:R2:W-:Y:S02]  /*0dc0*/  @!P4 ST.E.128 desc[UR4][R16.64+0x80], RZ ;  /* 0x000080ff1000c985 */ /* 0x0005e4000c101d04 */
.L_x_2719:
[----:B------:R-:W-:Y:S05]  /*0dd0*/  BSYNC B0 ;  /* 0x0000000000007941 */ /* 0x000fea0003800000 */
.L_x_2718:
[----:B------:R-:W-:Y:S01]  /*0de0*/  BSSY B0, `(.L_x_2720) ;  /* 0x0000012000007945 */ /* 0x000fe20003800000 */
[----:B------:R-:W-:Y:S02]  /*0df0*/  ISETP.GE.AND P3, PT, R31, R21, PT ;  /* 0x000000151f00720c */ /* 0x000fe40003f66270 */
[----:B------:R-:W-:Y:S01]  /*0e00*/  IADD3 R32, R10, 0x40, RZ ;  /* 0x000000400a207810 */ /* 0x000fe20007ffe0ff */
[----:B------:R-:W-:Y:S05]  /*0e10*/  @P0 BRA `(.L_x_2721) ;  /* 0x0000000000380947 */ /* 0x000fea0003800000 */
[----:B--2---:R-:W-:Y:S01]  /*0e20*/  IADD3 R16, P0, R4, 0x10, RZ ;  /* 0x0000001004107810 */ /* 0x004fe20007f1e0ff */
[----:B------:R-:W-:Y:S01]  /*0e30*/  IMAD.MOV.U32 R18, RZ, RZ, R14 ;  /* 0x000000ffff127224 */ /* 0x000fe200078e000e */
[----:B------:R-:W-:Y:S02]  /*0e40*/  MOV R19, R13 ;  /* 0x0000000d00137202 */ /* 0x000fe40000000f00 */
[-C--:B------:R-:W-:Y:S01]  /*0e50*/  ISETP.GE.AND P4, PT, R20, R0.reuse, PT ;  /* 0x000000001400720c */ /* 0x080fe20003f86270 */
[----:B------:R-:W-:Y:S01]  /*0e60*/  IMAD.X R17, RZ, RZ, R5, P0 ;  /* 0x000000ffff117224 */ /* 0x000fe200000e0605 */
[----:B------:R-:W-:Y:S01]  /*0e70*/  ISETP.GE.AND P0, PT, R27, R0, PT ;  /* 0x000000001b00720c */ /* 0x000fe20003f06270 */
[----:B------:R-:W-:-:S04]  /*0e80*/  IMAD.WIDE.U32 R18, R2, R16, R18 ;  /* 0x0000001002127225 */ /* 0x000fc800078e0012 */
[----:B------:R-:W-:-:S04]  /*0e90*/  IMAD R17, R17, R2, RZ ;  /* 0x0000000211117224 */ /* 0x000fc800078e02ff */
[----:B------:R-:W-:Y:S01]  /*0ea0*/  IMAD R17, R3, R16, R17 ;  /* 0x0000001003117224 */ /* 0x000fe200078e0211 */
[----:B------:R-:W-:-:S03]  /*0eb0*/  LEA R16, P5, R18, R8, 0x1 ;  /* 0x0000000812107211 */ /* 0x000fc600078a08ff */
[----:B------:R-:W-:-:S05]  /*0ec0*/  IMAD.IADD R17, R19, 0x1, R17 ;  /* 0x0000000113117824 */ /* 0x000fca00078e0211 */
[----:B------:R-:W-:-:S05]  /*0ed0*/  LEA.HI.X R17, R18, R9, R17, 0x1, P5 ;  /* 0x0000000912117211 */ /* 0x000fca00028f0c11 */
[----:B------:R3:W-:Y:S04]  /*0ee0*/  @!P4 ST.E.128 desc[UR4][R16.64], RZ ;  /* 0x000000ff1000c985 */ /* 0x0007e8000c101d04 */
[----:B------:R3:W-:Y:S02]  /*0ef0*/  @!P0 ST.E.128 desc[UR4][R16.64+0x80], RZ ;  /* 0x000080ff10008985 */ /* 0x0007e4000c101d04 */
.L_x_2721:
[----:B------:R-:W-:Y:S05]  /*0f00*/  BSYNC B0 ;  /* 0x0000000000007941 */ /* 0x000fea0003800000 */
.L_x_2720:
[----:B------:R-:W-:Y:S01]  /*0f10*/  BSSY B0, `(.L_x_2722) ;  /* 0x0000012000007945 */ /* 0x000fe20003800000 */
[----:B------:R-:W-:Y:S02]  /*0f20*/  ISETP.GE.AND P0, PT, R32, R21, PT ;  /* 0x000000152000720c */ /* 0x000fe40003f06270 */
[----:B------:R-:W-:Y:S01]  /*0f30*/  IADD3 R30, R10, 0x50, RZ ;  /* 0x000000500a1e7810 */ /* 0x000fe20007ffe0ff */
[----:B------:R-:W-:Y:S05]  /*0f40*/  @P1 BRA `(.L_x_2723) ;  /* 0x0000000000381947 */ /* 0x000fea0003800000 */
[----:B--23--:R-:W-:Y:S01]  /*0f50*/  IADD3 R16, P1, R4, 0x20, RZ ;  /* 0x0000002004107810 */ /* 0x00cfe20007f3e0ff */
        /* <DEDUP_REMOVED lines=13> */
.L_x_2723:
[----:B------:R-:W-:Y:S05]  /*1030*/  BSYNC B0 ;  /* 0x0000000000007941 */ /* 0x000fea0003800000 */
.L_x_2722:
[----:B------:R-:W-:Y:S01]  /*1040*/  BSSY B0, `(.L_x_2724) ;  /* 0x0000012000007945 */ /* 0x000fe20003800000 */
[----:B------:R-:W-:Y:S02]  /*1050*/  ISETP.GE.AND P1, PT, R30, R21, PT ;  /* 0x000000151e00720c */ /* 0x000fe40003f26270 */
[----:B------:R-:W-:Y:S01]  /*1060*/  IADD3 R28, R10, 0x60, RZ ;  /* 0x000000600a1c7810 */ /* 0x000fe20007ffe0ff */
[----:B------:R-:W-:Y:S05]  /*1070*/  @P3 BRA `(.L_x_2725) ;  /* 0x0000000000383947 */ /* 0x000fea0003800000 */
[----:B--234-:R-:W-:Y:S01]  /*1080*/  IADD3 R16, P3, R4, 0x30, RZ ;  /* 0x0000003004107810 */ /* 0x01cfe20007f7e0ff */
        /* <DEDUP_REMOVED lines=13> */
.L_x_2725:
[----:B------:R-:W-:Y:S05]  /*1160*/  BSYNC B0 ;  /* 0x0000000000007941 */ /* 0x000fea0003800000 */
.L_x_2724:
[----:B------:R-:W-:Y:S01]  /*1170*/  BSSY B0, `(.L_x_2726) ;  /* 0x0000013000007945 */ /* 0x000fe20003800000 */
[----:B------:R-:W-:Y:S01]  /*1180*/  ISETP.GE.AND P5, PT, R28, R21, PT ;  /* 0x000000151c00720c */ /* 0x000fe20003fa6270 */
[----:B------:R-:W-:Y:S01]  /*1190*/  IMAD R26, R111, R26, RZ ;  /* 0x0000001a6f1a7224 */ /* 0x000fe200078e02ff */
        /* <DEDUP_REMOVED lines=16> */
.L_x_2727:
[----:B------:R-:W-:Y:S05]  /*12a0*/  BSYNC B0 ;  /* 0x0000000000007941 */ /* 0x000fea0003800000 */
.L_x_2726:
[----:B--234-:R-:W-:Y:S01]  /*12b0*/  SEL R16, R26, RZ, !P2 ;  /* 0x000000ff1a107207 */ /* 0x01cfe20005000000 */
[----:B------:R-:W-:Y:S01]  /*12c0*/  BSSY B0, `(.L_x_2728) ;  /* 0x0000014000007945 */ /* 0x000fe20003800000 */
[-C--:B------:R-:W-:Y:S02]  /*12d0*/  ISETP.GE.AND P4, PT, R29, R21.reuse, PT ;  /* 0x000000151d00720c */ /* 0x080fe40003f86270 */
[----:B------:R-:W-:Y:S01]  /*12e0*/  ISETP.GE.OR P0, PT, R10, R21, P6 ;  /* 0x000000150a00720c */ /* 0x000fe20003706670 */
[----:B------:R-:W-:Y:S02]  /*12f0*/  IMAD R26, R117, R23, R16 ;  /* 0x00000017751a7224 */ /* 0x000fe400078e0210 */
[----:B------:R-:W-:Y:S01]  /*1300*/  IMAD R23, R105, R22, RZ ;  /* 0x0000001669177224 */ /* 0x000fe200078e02ff */
[----:B------:R-:W-:Y:S09]  /*1310*/  @P1 BRA `(.L_x_2729) ;  /* 0x0000000000381947 */ /* 0x000ff20003800000 */
[----:B------:R-:W-:Y:S01]  /*1320*/  IADD3 R16, P1, R4, 0x50, RZ ;  /* 0x0000005004107810 */ /* 0x000fe20007f3e0ff */
        /* <DEDUP_REMOVED lines=13> */
.L_x_2729:
[----:B------:R-:W-:Y:S05]  /*1400*/  BSYNC B0 ;  /* 0x0000000000007941 */ /* 0x000fea0003800000 */
.L_x_2728:
[----:B------:R-:W-:Y:S04]  /*1410*/  BSSY B0, `(.L_x_2730) ;  /* 0x0000010000007945 */ /* 0x000fe80003800000 */
        /* <DEDUP_REMOVED lines=15> */
.L_x_2731:
[----:B------:R-:W-:Y:S05]  /*1510*/  BSYNC B0 ;  /* 0x0000000000007941 */ /* 0x000fea0003800000 */
.L_x_2730:
[----:B------:R-:W-:Y:S04]  /*1520*/  BSSY B0, `(.L_x_2732) ;  /* 0x0000010000007945 */ /* 0x000fe80003800000 */
[----:B------:R-:W-:Y:S05]  /*1530*/  @P4 BRA `(.L_x_2733) ;  /* 0x0000000000384947 */ /* 0x000fea0003800000 */
[----:B------:R-:W-:Y:S02]  /*1540*/  IADD3 R12, P1, R4, 0x70, RZ ;  /* 0x00000070040c7810 */ /* 0x000fe40007f3e0ff */
[----:B------:R-:W-:-:S03]  /*1550*/  ISETP.GE.AND P2, PT, R20, R0, PT ;  /* 0x000000001400720c */ /* 0x000fc60003f46270 */
[----:B------:R-:W-:Y:S01]  /*1560*/  IMAD.X R4, RZ, RZ, R5, P1 ;  /* 0x000000ffff047224 */ /* 0x000fe200008e0605 */
[----:B------:R-:W-:Y:S02]  /*1570*/  MOV R5, R13 ;  /* 0x0000000d00057202 */ /* 0x000fe40000000f00 */
[----:B------:R-:W-:Y:S01]  /*1580*/  ISETP.GE.AND P1, PT, R27, R0, PT ;  /* 0x000000001b00720c */ /* 0x000fe20003f26270 */
[----:B------:R-:W-:Y:S02]  /*1590*/  IMAD R15, R4, R2, RZ ;  /* 0x00000002040f7224 */ /* 0x000fe400078e02ff */
[----:B------:R-:W-:Y:S02]  /*15a0*/  IMAD.MOV.U32 R4, RZ, RZ, R14 ;  /* 0x000000ffff047224 */ /* 0x000fe400078e000e */
[-C--:B------:R-:W-:Y:S02]  /*15b0*/  IMAD R3, R3, R12.reuse, R15 ;  /* 0x0000000c03037224 */ /* 0x080fe400078e020f */
[----:B------:R-:W-:-:S04]  /*15c0*/  IMAD.WIDE.U32 R4, R2, R12, R4 ;  /* 0x0000000c02047225 */ /* 0x000fc800078e0004 */
[----:B------:R-:W-:Y:S01]  /*15d0*/  IMAD.IADD R0, R5, 0x1, R3 ;  /* 0x0000000105007824 */ /* 0x000fe200078e0203 */
[----:B------:R-:W-:-:S04]  /*15e0*/  LEA R2, P3, R4, R8, 0x1 ;  /* 0x0000000804027211 */ /* 0x000fc800078608ff */
[----:B------:R-:W-:-:S05]  /*15f0*/  LEA.HI.X R3, R4, R9, R0, 0x1, P3 ;  /* 0x0000000904037211 */ /* 0x000fca00018f0c00 */
[----:B------:R4:W-:Y:S04]  /*1600*/  @!P2 ST.E.128 desc[UR4][R2.64], RZ ;  /* 0x000000ff0200a985 */ /* 0x0009e8000c101d04 */
[----:B------:R4:W-:Y:S02]  /*1610*/  @!P1 ST.E.128 desc[UR4][R2.64+0x80], RZ ;  /* 0x000080ff02009985 */ /* 0x0009e4000c101d04 */
.L_x_2733:
[----:B------:R-:W-:Y:S05]  /*1620*/  BSYNC B0 ;  /* 0x0000000000007941 */ /* 0x000fea0003800000 */
.L_x_2732:
[-C--:B------:R-:W-:Y:S01]  /*1630*/  ISETP.GE.OR P1, PT, R33, R21.reuse, P6 ;  /* 0x000000152100720c */ /* 0x080fe20003726670 */
[----:B------:R-:W-:Y:S01]  /*1640*/  @!P0 IMAD R10, R10, R22, RZ ;  /* 0x000000160a0a8224 */ /* 0x000fe200078e02ff */
[----:B------:R-:W-:Y:S01]  /*1650*/  SHF.R.S32.HI R0, RZ, 0x1f, R23 ;  /* 0x0000001fff007819 */ /* 0x000fe20000011417 */
[----:B------:R-:W-:Y:S01]  /*1660*/  @!P0 IMAD.MOV.U32 R5, RZ, RZ, 0x7f800000 ;  /* 0x7f800000ff058424 */ /* 0x000fe200078e00ff */
[--C-:B------:R-:W-:Y:S02]  /*1670*/  IADD3 R11, P3, P2, R23, R24, R26.reuse ;  /* 0x00000018170b7210 */ /* 0x100fe40007a7e01a */
[----:B----4-:R-:W-:Y:S02]  /*1680*/  SHF.R.S32.HI R2, RZ, 0x1f, R26 ;  /* 0x0000001fff027819 */ /* 0x010fe4000001141a */
[----:B------:R-:W-:Y:S02]  /*1690*/  ISETP.GE.OR P5, PT, R34, R21, P6 ;  /* 0x000000152200720c */ /* 0x000fe400037a6670 */
[----:B--23--:R-:W-:-:S02]  /*16a0*/  IADD3.X R16, R0, R25, R2, P3, P2 ;  /* 0x0000001900107210 */ /* 0x00cfc40001fe4402 */
[C---:B------:R-:W-:Y:S01]  /*16b0*/  @!P0 IADD3 R3, P2, R10.reuse, R11, RZ ;  /* 0x0000000b0a038210 */ /* 0x040fe20007f5e0ff */
[----:B------:R-:W-:Y:S01]  /*16c0*/  @!P1 IMAD R0, R33, R22, RZ ;  /* 0x0000001621009224 */ /* 0x000fe200078e02ff */
[-C--:B------:R-:W-:Y:S02]  /*16d0*/  ISETP.GE.OR P4, PT, R31, R21.reuse, P6 ;  /* 0x000000151f00720c */ /* 0x080fe40003786670 */
[----:B------:R-:W-:Y:S02]  /*16e0*/  @!P0 LEA.HI.X.SX32 R10, R10, R16, 0x1, P2 ;  /* 0x000000100a0a8211 */ /* 0x000fe400010f0eff */
[C---:B------:R-:W-:Y:S02]  /*16f0*/  @!P0 LEA R2, P2, R3.reuse, R6, 0x2 ;  /* 0x0000000603028211 */ /* 0x040fe400078410ff */
[----:B------:R-:W-:Y:S01]  /*1700*/  ISETP.GE.OR P3, PT, R32, R21, P6 ;  /* 0x000000152000720c */ /* 0x000fe20003766670 */
[----:B------:R-:W-:Y:S01]  /*1710*/  @!P5 IMAD R8, R34, R22, RZ ;  /* 0x000000162208d224 */ /* 0x000fe200078e02ff */
[----:B------:R-:W-:Y:S01]  /*1720*/  @!P0 LEA.HI.X R3, R3, R7, R10, 0x2, P2 ;  /* 0x0000000703038211 */ /* 0x000fe200010f140a */
[----:B------:R-:W-:Y:S01]  /*1730*/  @!P5 IMAD.MOV.U32 R10, RZ, RZ, 0x7f800000 ;  /* 0x7f800000ff0ad424 */ /* 0x000fe200078e00ff */
[----:B------:R-:W-:-:S03]  /*1740*/  @!P1 IADD3 R4, P2, R0, R11, RZ ;  /* 0x0000000b00049210 */ /* 0x000fc60007f5e0ff */
[----:B------:R2:W-:Y:S02]  /*1750*/  @!P0 ST.E desc[UR4][R2.64], R5 ;  /* 0x0000000502008985 */ /* 0x0005e4000c101904 */
[----:B--2---:R-:W-:Y:S01]  /*1760*/  @!P1 LEA.HI.X.SX32 R3, R0, R16, 0x1, P2 ;  /* 0x0000001000039211 */ /* 0x004fe200010f0eff */
[----:B------:R-:W-:Y:S01]  /*1770*/  @!P4 IMAD R5, R31, R22, RZ ;  /* 0x000000161f05c224 */ /* 0x000fe200078e02ff */
[----:B------:R-:W-:Y:S02]  /*1780*/  @!P1 LEA R2, P2, R4, R6, 0x2 ;  /* 0x0000000604029211 */ /* 0x000fe400078410ff */
[----:B------:R-:W-:Y:S02]  /*1790*/  @!P5 IADD3 R0, P0, R8, R11, RZ ;  /* 0x0000000b0800d210 */ /* 0x000fe40007f1e0ff */
[----:B------:R-:W-:Y:S02]  /*17a0*/  @!P1 LEA.HI.X R3, R4, R7, R3, 0x2, P2 ;  /* 0x0000000704039211 */ /* 0x000fe400010f1403 */
[----:B------:R-:W-:-:S02]  /*17b0*/  @!P5 LEA.HI.X.SX32 R8, R8, R16, 0x1, P0 ;  /* 0x000000100808d211 */ /* 0x000fc400000f0eff */
[C---:B------:R-:W-:Y:S02]  /*17c0*/  @!P5 LEA R14, P2, R0.reuse, R6, 0x2 ;  /* 0x00000006000ed211 */ /* 0x040fe400078410ff */
[C---:B------:R-:W-:Y:S02]  /*17d0*/  @!P4 IADD3 R4, P0, R5.reuse, R11, RZ ;  /* 0x0000000b0504c210 */ /* 0x040fe40007f1e0ff */
[----:B------:R-:W-:Y:S01]  /*17e0*/  @!P5 LEA.HI.X R15, R0, R7, R8, 0x2, P2 ;  /* 0x00000007000fd211 */ /* 0x000fe200010f1408 */
[----:B------:R-:W-:Y:S01]  /*17f0*/  @!P1 IMAD.MOV.U32 R8, RZ, RZ, 0x7f800000 ;  /* 0x7f800000ff089424 */ /* 0x000fe200078e00ff */
[-C--:B------:R-:W-:Y:S02]  /*1800*/  ISETP.GE.OR P2, PT, R30, R21.reuse, P6 ;  /* 0x000000151e00720c */ /* 0x080fe40003746670 */
[----:B------:R-:W-:Y:S01]  /*1810*/  @!P4 LEA.HI.X.SX32 R0, R5, R16, 0x1, P0 ;  /* 0x000000100500c211 */ /* 0x000fe200000f0eff */
[----:B------:R-:W-:Y:S01]  /*1820*/  @!P3 IMAD R5, R32, R22, RZ ;  /* 0x000000162005b224 */ /* 0x000fe200078e02ff */
[----:B------:R-:W-:Y:S01]  /*1830*/  @!P4 LEA R12, P0, R4, R6, 0x2 ;  /* 0x00000006040cc211 */ /* 0x000fe200078010ff */
[----:B------:R2:W-:Y:S01]  /*1840*/  @!P1 ST.E desc[UR4][R2.64], R8 ;  /* 0x0000000802009985 */ /* 0x0005e2000c101904 */
[----:B------:R-:W-:-:S02]  /*1850*/  ISETP.GE.OR P1, PT, R28, R21, P6 ;  /* 0x000000151c00720c */ /* 0x000fc40003726670 */
[----:B------:R-:W-:Y:S01]  /*1860*/  @!P4 LEA.HI.X R13, R4, R7, R0, 0x2, P0 ;  /* 0x00000007040dc211 */ /* 0x000fe200000f1400 */
[----:B------:R3:W-:Y:S01]  /*1870*/  @!P5 ST.E desc[UR4][R14.64], R10 ;  /* 0x0000000a0e00d985 */ /* 0x0007e2000c101904 */
[----:B------:R-:W-:Y:S02]  /*1880*/  @!P3 IADD3 R0, P0, R5, R11, RZ ;  /* 0x0000000b0500b210 */ /* 0x000fe40007f1e0ff */
[----:B------:R-:W-:Y:S02]  /*1890*/  ISETP.GE.OR P6, PT, R29, R21, P6 ;  /* 0x000000151d00720c */ /* 0x000fe400037c6670 */
[----:B------:R-:W-:Y:S01]  /*18a0*/  @!P3 LEA.HI.X.SX32 R5, R5, R16, 0x1, P0 ;  /* 0x000000100505b211 */ /* 0x000fe200000f0eff */
[----:B--2---:R-:W-:Y:S01]  /*18b0*/  @!P2 IMAD R2, R30, R22, RZ ;  /* 0x000000161e02a224 */ /* 0x004fe200078e02ff */
[----:B------:R-:W-:-:S03]  /*18c0*/  @!P3 LEA R8, P0, R0, R6, 0x2 ;  /* 0x000000060008b211 */ /* 0x000fc600078010ff */
[----:B------:R-:W-:Y:S02]  /*18d0*/  @!P1 IMAD R3, R28, R22, RZ ;  /* 0x000000161c039224 */ /* 0x000fe400078e02ff */
[----:B---3--:R-:W-:Y:S01]  /*18e0*/  @!P3 IMAD.MOV.U32 R14, RZ, RZ, 0x7f800000 ;  /* 0x7f800000ff0eb424 */ /* 0x008fe200078e00ff */
[----:B------:R-:W-:Y:S01]  /*18f0*/  @!P3 LEA.HI.X R9, R0, R7, R5, 0x2, P0 ;  /* 0x000000070009b211 */ /* 0x000fe200000f1405 */
[----:B------:R-:W-:Y:S01]  /*1900*/  @!P2 IMAD.MOV.U32 R10, RZ, RZ, 0x7f800000 ;  /* 0x7f800000ff0aa424 */ /* 0x000fe200078e00ff */
[----:B------:R-:W-:-:S04]  /*1910*/  @!P2 IADD3 R0, P0, R2, R11, RZ ;  /* 0x0000000b0200a210 */ /* 0x000fc80007f1e0ff */
[----:B------:R-:W-:Y:S02]  /*1920*/  @!P2 LEA.HI.X.SX32 R2, R2, R16, 0x1, P0 ;  /* 0x000000100202a211 */ /* 0x000fe400000f0eff */
[----:B------:R-:W-:-:S04]  /*1930*/  @!P2 LEA R4, P0, R0, R6, 0x2 ;  /* 0x000000060004a211 */ /* 0x000fc800078010ff */
[----:B------:R-:W-:Y:S02]  /*1940*/  @!P2 LEA.HI.X R5, R0, R7, R2, 0x2, P0 ;  /* 0x000000070005a211 */ /* 0x000fe400000f1402 */
[----:B------:R-:W-:-:S04]  /*1950*/  @!P1 IADD3 R0, P0, R3, R11, RZ ;  /* 0x0000000b03009210 */ /* 0x000fc80007f1e0ff */
[----:B------:R-:W-:Y:S02]  /*1960*/  @!P1 LEA.HI.X.SX32 R3, R3, R16, 0x1, P0 ;  /* 0x0000001003039211 */ /* 0x000fe400000f0eff */
[----:B------:R-:W-:-:S04]  /*1970*/  @!P1 LEA R2, P0, R0, R6, 0x2 ;  /* 0x0000000600029211 */ /* 0x000fc800078010ff */
[----:B------:R-:W-:Y:S01]  /*1980*/  @!P1 LEA.HI.X R3, R0, R7, R3, 0x2, P0 ;  /* 0x0000000700039211 */ /* 0x000fe200000f1403 */
[----:B------:R-:W-:-:S05]  /*1990*/  @!P4 IMAD.MOV.U32 R0, RZ, RZ, 0x7f800000 ;  /* 0x7f800000ff00c424 */ /* 0x000fca00078e00ff */
[----:B------:R2:W-:Y:S04]  /*19a0*/  @!P4 ST.E desc[UR4][R12.64], R0 ;  /* 0x000000000c00c985 */ /* 0x0005e8000c101904 */
[----:B------:R-:W-:Y:S04]  /*19b0*/  @!P3 ST.E desc[UR4][R8.64], R14 ;  /* 0x0000000e0800b985 */ /* 0x000fe8000c101904 */
[----:B------:R-:W-:Y:S01]  /*19c0*/  @!P2 ST.E desc[UR4][R4.64], R10 ;  /* 0x0000000a0400a985 */ /* 0x000fe2000c101904 */
[----:B--2---:R-:W-:-:S05]  /*19d0*/  @!P1 IMAD.MOV.U32 R0, RZ, RZ, 0x7f800000 ;  /* 0x7f800000ff009424 */ /* 0x004fca00078e00ff */
[----:B------:R2:W-:Y:S02]  /*19e0*/  @!P1 ST.E desc[UR4][R2.64], R0 ;  /* 0x0000000002009985 */ /* 0x0005e4000c101904 */
[----:B--2---:R-:W-:Y:S02]  /*19f0*/  IMAD.MOV.U32 R2, RZ, RZ, R35 ;  /* 0x000000ffff027224 */ /* 0x004fe400078e0023 */
[----:B------:R-:W-:-:S04]  /*1a00*/  IMAD.MOV.U32 R3, RZ, RZ, 0x0 ;  /* 0x00000000ff037424 */ /* 0x000fc800078e00ff */
[----:B-1----:R-:W-:Y:S05]  /*1a10*/  @P6 RET.REL.NODEC R2 `(_ZN5flash16flash_fwd_kernelI23Flash_fwd_kernel_traitsILi128ELi128ELi32ELi4ELb0ELb0EN7cutlass10bfloat16_tE19Flash_kernel_traitsILi128ELi128ELi32ELi4ES3_EELb1ELb0ELb1ELb1ELb0ELb0ELb0ELb1EEEvNS_16Flash_fwd_paramsE) ;  /* 0xffffffe402786950 */ /* 0x002fea0003c3ffff */
[----:B------:R-:W-:-:S05]  /*1a20*/  IMAD R0, R29, R22, RZ ;  /* 0x000000161d007224 */ /* 0x000fca00078e02ff */
[----:B------:R-:W-:-:S04]  /*1a30*/  IADD3 R3, P0, R0, R11, RZ ;  /* 0x0000000b00037210 */ /* 0x000fc80007f1e0ff */
[----:B------:R-:W-:Y:S02]  /*1a40*/  LEA.HI.X.SX32 R0, R0, R16, 0x1, P0 ;  /* 0x0000001000007211 */ /* 0x000fe400000f0eff */
[----:B------:R-:W-:-:S04]  /*1a50*/  LEA R2, P0, R3, R6, 0x2 ;  /* 0x0000000603027211 */ /* 0x000fc800078010ff */
[----:B------:R-:W-:Y:S01]  /*1a60*/  LEA.HI.X R3, R3, R7, R0, 0x2, P0 ;  /* 0x0000000703037211 */ /* 0x000fe200000f1400 */
[----:B------:R-:W-:-:S05]  /*1a70*/  IMAD.MOV.U32 R0, RZ, RZ, 0x7f800000 ;  /* 0x7f800000ff007424 */ /* 0x000fca00078e00ff */
[----:B------:R1:W-:Y:S02]  /*1a80*/  ST.E desc[UR4][R2.64], R0 ;  /* 0x0000000002007985 */ /* 0x0003e4000c101904 */
[----:B-1----:R-:W-:Y:S02]  /*1a90*/  IMAD.MOV.U32 R2, RZ, RZ, R35 ;  /* 0x000000ffff027224 */ /* 0x002fe400078e0023 */
[----:B------:R-:W-:-:S04]  /*1aa0*/  IMAD.MOV.U32 R3, RZ, RZ, 0x0 ;  /* 0x00000000ff037424 */ /* 0x000fc800078e00ff */
[----:B------:R-:W-:Y:S05]  /*1ab0*/  RET.REL.NODEC R2 `(_ZN5flash16flash_fwd_kernelI23Flash_fwd_kernel_traitsILi128ELi128ELi32ELi4ELb0ELb0EN7cutlass10bfloat16_tE19Flash_kernel_traitsILi128ELi128ELi32ELi4ES3_EELb1ELb0ELb1ELb1ELb0ELb0ELb0ELb1EEEvNS_16Flash_fwd_paramsE) ;  /* 0xffffffe402507950 */ /* 0x000fea0003c3ffff */
.L_x_2711:
[----:B------:R-:W2:Y:S01]  /*1ac0*/  LD.E R32, desc[UR4][R172.64+0x68] ;  /* 0x00006804ac207980 */ /* 0x000ea2000c101900 */
[----:B------:R-:W-:-:S03]  /*1ad0*/  ISETP.NE.AND P1, PT, R37, -0x1, PT ;  /* 0xffffffff2500780c */ /* 0x000fc60003f25270 */
[----:B------:R-:W3:Y:S04]  /*1ae0*/  LD.E.64 R2, desc[UR4][R172.64+0x30] ;  /* 0x00003004ac027980 */ /* 0x000ee8000c101b00 */
[----:B------:R-:W4:Y:S01]  /*1af0*/  LD.E.64 R16, desc[UR4][R172.64+0x48] ;  /* 0x00004804ac107980 */ /* 0x000f22000c101b00 */
[----:B------:R-:W1:Y:S05]  /*1b00*/  S2R R14, SR_CgaCtaId ;  /* 0x00000000000e7919 */ /* 0x000e6a0000008800 */
[----:B------:R-:W3:Y:S01]  /*1b10*/  @!P1 LD.E.64 R8, desc[UR4][R172.64+0x18] ;  /* 0x00001804ac089980 */ /* 0x000ee2000c101b00 */
[----:B------:R-:W-:Y:S01]  /*1b20*/  IMAD.IADD R50, R118, 0x1, -R105 ;  /* 0x0000000176327824 */ /* 0x000fe200078e0a69 */
[----:B------:R-:W-:-:S02]  /*1b30*/  LEA.HI R11, R19, R104, RZ, 0x6 ;  /* 0x00000068130b7211 */ /* 0x000fc400078f30ff */
[----:B------:R-:W-:Y:S01]  /*1b40*/  LEA.HI R46, R19, R104, RZ, 0x4 ;  /* 0x00000068132e7211 */ /* 0x000fe200078f20ff */
[----:B------:R-:W4:Y:S02]  /*1b50*/  LD.E R147, desc[UR4][R172.64+0xc8] ;  /* 0x0000c804ac937980 */ /* 0x000f24000c101900 */
[----:B------:R-:W-:Y:S01]  /*1b60*/  IMAD.SHL.U32 R11, R11, 0x8, RZ ;  /* 0x000000080b0b7824 */ /* 0x000fe200078e00ff */
[----:B------:R-:W-:Y:S01]  /*1b70*/  MOV R5, 0x400 ;  /* 0x0000040000057802 */ /* 0x000fe20000000f00 */
[----:B------:R-:W4:Y:S01]  /*1b80*/  LD.E.64 R12, desc[UR4][R172.64+0x38] ;  /* 0x00003804ac0c7980 */ /* 0x000f22000c101b00 */
[----:B------:R-:W-:Y:S02]  /*1b90*/  ISETP.NE.AND P0, PT, R36, -0x1, PT ;  /* 0xffffffff2400780c */ /* 0x000fe40003f05270 */
[----:B------:R-:W-:Y:S01]  /*1ba0*/  IABS R27, R117 ;  /* 0x00000075001b7213 */ /* 0x000fe20000000000 */
[----:B------:R2:W5:Y:S04]  /*1bb0*/  LD.E.64 R34, desc[UR4][R172.64+0x50] ;  /* 0x00005004ac227980 */ /* 0x000568000c101b00 */
[----:B------:R2:W5:Y:S04]  /*1bc0*/  LD.E R100, desc[UR4][R172.64+0x60] ;  /* 0x00006004ac647980 */ /* 0x000568000c101900 */
[----:B------:R2:W5:Y:S04]  /*1bd0*/  LD.E R101, desc[UR4][R172.64+0xc4] ;  /* 0x0000c404ac657980 */ /* 0x000568000c101900 */
[----:B------:R2:W5:Y:S01]  /*1be0*/  @!P0 LD.E.64 R30, desc[UR4][R172.64+0x20] ;  /* 0x00002004ac1e8980 */ /* 0x000562000c101b00 */
[----:B-1----:R-:W-:-:S03]  /*1bf0*/  LEA R5, R14, R5, 0x18 ;  /* 0x000000050e057211 */ /* 0x002fc600078ec0ff */
[----:B------:R1:W5:Y:S04]  /*1c00*/  LD.E R223, desc[UR4][R172.64+0xc0] ;  /* 0x0000c004acdf7980 */ /* 0x000368000c101900 */
[----:B------:R1:W5:Y:S04]  /*1c10*/  LD.E.64 R248, desc[UR4][R172.64+0x40] ;  /* 0x00004004acf87980 */ /* 0x000368000c101b00 */
[----:B------:R1:W5:Y:S04]  /*1c20*/  LD.E.64 R42, desc[UR4][R172.64+0x58] ;  /* 0x00005804ac2a7980 */ /* 0x000368000c101b00 */
[----:B------:R1:W5:Y:S04]  /*1c30*/  LD.E.64 R236, desc[UR4][R172.64+0x8] ;  /* 0x00000804acec7980 */ /* 0x000368000c101b00 */
[----:B------:R1:W5:Y:S04]  /*1c40*/  LD.E.64 R240, desc[UR4][R172.64+0x10] ;  /* 0x00001004acf07980 */ /* 0x000368000c101b00 */
[----:B------:R1:W5:Y:S04]  /*1c50*/  LD.E.64 R98, desc[UR4][R172.64+0x98] ;  /* 0x00009804ac627980 */ /* 0x000368000c101b00 */
[----:B------:R1:W5:Y:S01]  /*1c60*/  @!P0 LD.E.64 R38, desc[UR4][R172.64+0x28] ;  /* 0x00002804ac268980 */ /* 0x000362000c101b00 */
[----:B--2---:R-:W-:-:S05]  /*1c70*/  IABS R0, R32 ;  /* 0x0000002000007213 */ /* 0x004fca0000000000 */
[----:B------:R-:W-:-:S04]  /*1c80*/  IMAD.MOV.U32 R28, RZ, RZ, R0 ;  /* 0x000000ffff1c7224 */ /* 0x000fc800078e0000 */
[----:B------:R-:W2:Y:S01]  /*1c90*/  I2F.RP R6, R28 ;  /* 0x0000001c00067306 */ /* 0x000ea20000209400 */
[----:B------:R-:W-:-:S04]  /*1ca0*/  LEA.HI R0, R19, R104, RZ, 0x3 ;  /* 0x0000006813007211 */ /* 0x000fc800078f18ff */
[----:B------:R-:W-:-:S03]  /*1cb0*/  SHF.R.S32.HI R10, RZ, 0x3, R0 ;  /* 0x00000003ff0a7819 */ /* 0x000fc60000011400 */
[----:B--2---:R-:W2:Y:S01]  /*1cc0*/  MUFU.RCP R6, R6 ;  /* 0x0000000600067308 */ /* 0x004ea20000001000 */
[----:B------:R-:W-:Y:S01]  /*1cd0*/  LOP3.LUT R0, R0, 0xfffffff8, RZ, 0xc0, !PT ;  /* 0xfffffff800007812 */ /* 0x000fe200078ec0ff */
[----:B------:R-:W-:-:S04]  /*1ce0*/  IMAD.SHL.U32 R4, R10, 0x40, RZ ;  /* 0x000000400a047824 */ /* 0x000fc800078e00ff */
[----:B------:R-:W-:Y:S01]  /*1cf0*/  IMAD.IADD R40, R104, 0x1, -R0 ;  /* 0x0000000168287824 */ /* 0x000fe200078e0a00 */
[----:B------:R-:W-:-:S03]  /*1d00*/  LOP3.LUT R4, R4, 0x1c0, RZ, 0xc0, !PT ;  /* 0x000001c004047812 */ /* 0x000fc600078ec0ff */
[----:B------:R-:W-:Y:S01]  /*1d10*/  IMAD.SHL.U32 R114, R40, 0x8, RZ ;  /* 0x0000000828727824 */ /* 0x000fe200078e00ff */
[----:B--2---:R-:W-:-:S04]  /*1d20*/  IADD3 R6, R6, 0xffffffe, RZ ;  /* 0x0ffffffe06067810 */ /* 0x004fc80007ffe0ff */
[----:B------:R-:W-:Y:S01]  /*1d30*/  LOP3.LUT R0, R4, 0x38, R114, 0xf8, !PT ;  /* 0x0000003804007812 */ /* 0x000fe200078ef872 */
[----:B------:R2:W1:Y:S01]  /*1d40*/  F2I.FTZ.U32.TRUNC.NTZ R7, R6 ;  /* 0x0000000600077305 */ /* 0x000462000021f000 */
[----:B------:R-:W-:Y:S01]  /*1d50*/  SHF.R.U32.HI R4, RZ, 0x3, R4 ;  /* 0x00000003ff047819 */ /* 0x000fe20000011604 */
[----:B---3--:R-:W-:-:S03]  /*1d60*/  @!P1 IMAD R18, R9, R111, RZ ;  /* 0x0000006f09129224 */ /* 0x008fc600078e02ff */
[----:B--2---:R-:W-:Y:S01]  /*1d70*/  LOP3.LUT R6, R0, R4, RZ, 0x3c, !PT ;  /* 0x0000000400067212 */ /* 0x004fe200078e3cff */
[C---:B------:R-:W-:Y:S02]  /*1d80*/  VIADD R4, R10.reuse, 0x20 ;  /* 0x000000200a047836 */ /* 0x040fe40000000000 */
[----:B------:R-:W-:-:S03]  /*1d90*/  VIADD R0, R10, 0x30 ;  /* 0x000000300a007836 */ /* 0x000fc60000000000 */
[-C--:B------:R-:W-:Y:S02]  /*1da0*/  ISETP.GE.AND P6, PT, R4, R50.reuse, PT ;  /* 0x000000320400720c */ /* 0x080fe40003fc6270 */
[----:B------:R-:W-:Y:S02]  /*1db0*/  ISETP.GE.AND P4, PT, R0, R50, PT ;  /* 0x000000320000720c */ /* 0x000fe40003f86270 */
[----:B------:R-:W-:Y:S02]  /*1dc0*/  @!P1 SHF.R.S32.HI R4, RZ, 0x1f, R111 ;  /* 0x0000001fff049819 */ /* 0x000fe4000001146f */
[----:B-1----:R-:W-:-:S03]  /*1dd0*/  IADD3 R0, RZ, -R7, RZ ;  /* 0x80000007ff007210 */ /* 0x002fc60007ffe0ff */
[----:B------:R-:W-:Y:S02]  /*1de0*/  @!P1 IMAD R18, R8, R4, R18 ;  /* 0x0000000408129224 */ /* 0x000fe400078e0212 */
[----:B------:R-:W-:Y:S01]  /*1df0*/  IMAD R4, R0, R28, RZ ;  /* 0x0000001c00047224 */ /* 0x000fe200078e02ff */
[----:B------:R-:W-:Y:S02]  /*1e00*/  LOP3.LUT R0, R46, 0xfffffff0, RZ, 0xc0, !PT ;  /* 0xfffffff02e007812 */ /* 0x000fe400078ec0ff */
[----:B------:R-:W-:Y:S01]  /*1e10*/  LOP3.LUT R222, R6, 0xfffffe00, R11, 0xf8, !PT ;  /* 0xfffffe0006de7812 */ /* 0x000fe200078ef80b */
[----:B------:R-:W-:Y:S01]  /*1e20*/  IMAD.MOV.U32 R6, RZ, RZ, RZ ;  /* 0x000000ffff067224 */ /* 0x000fe200078e00ff */
[----:B------:R-:W-:Y:S01]  /*1e30*/  IADD3 R0, -R0, R104, RZ ;  /* 0x0000006800007210 */ /* 0x000fe20007ffe1ff */
[----:B------:R-:W-:-:S04]  /*1e40*/  @!P1 IMAD.WIDE.U32 R8, R8, R111, RZ ;  /* 0x0000006f08089225 */ /* 0x000fc800078e00ff */
[----:B------:R-:W-:-:S04]  /*1e50*/  @P1 IMAD.WIDE.U32 R14, R2, R37, RZ ;  /* 0x00000025020e1225 */ /* 0x000fc800078e00ff */
[----:B------:R-:W-:Y:S01]  /*1e60*/  IMAD.HI.U32 R7, R7, R4, R6 ;  /* 0x0000000407077227 */ /* 0x000fe200078e0006 */
[----:B------:R-:W-:-:S03]  /*1e70*/  SHF.R.S32.HI R6, RZ, 0x1f, R0 ;  /* 0x0000001fff067819 */ /* 0x000fc60000011400 */
[----:B------:R-:W-:Y:S02]  /*1e80*/  @!P1 IMAD.MOV.U32 R14, RZ, RZ, R8 ;  /* 0x000000ffff0e9224 */ /* 0x000fe400078e0008 */
[----:B------:R-:W-:Y:S01]  /*1e90*/  @P1 IMAD R11, R3, R37, RZ ;  /* 0x00000025030b1224 */ /* 0x000fe200078e02ff */
[----:B------:R-:W-:Y:S02]  /*1ea0*/  LEA.HI R45, R6, R0, RZ, 0x3 ;  /* 0x00000000062d7211 */ /* 0x000fe400078f18ff */
[----:B------:R-:W-:Y:S01]  /*1eb0*/  SHF.R.S32.HI R47, RZ, 0x1f, R114 ;  /* 0x0000001fff2f7819 */ /* 0x000fe20000011472 */
[----:B------:R-:W-:Y:S01]  /*1ec0*/  @P1 IMAD.IADD R11, R15, 0x1, R11 ;  /* 0x000000010f0b1824 */ /* 0x000fe200078e020b */
[----:B------:R-:W-:Y:S01]  /*1ed0*/  IADD3 R6, P2, R114, R14, RZ ;  /* 0x0000000e72067210 */ /* 0x000fe20007f5e0ff */
[----:B------:R-:W-:Y:S01]  /*1ee0*/  @!P1 IMAD.IADD R11, R9, 0x1, R18 ;  /* 0x00000001090b9824 */ /* 0x000fe200078e0212 */
[----:B------:R-:W-:Y:S01]  /*1ef0*/  SHF.R.S32.HI R37, RZ, 0x1f, R117 ;  /* 0x0000001fff257819 */ /* 0x000fe20000011475 */
[----:B------:R-:W-:-:S04]  /*1f00*/  IMAD.HI.U32 R26, R7, R27, RZ ;  /* 0x0000001b071a7227 */ /* 0x000fc800078e00ff */
[----:B----4-:R-:W-:Y:S02]  /*1f10*/  IMAD R14, R17, R117, RZ ;  /* 0x00000075110e7224 */ /* 0x010fe400078e02ff */
[----:B------:R-:W-:Y:S02]  /*1f20*/  IMAD.X R7, R47, 0x1, R11, P2 ;  /* 0x000000012f077824 */ /* 0x000fe400010e060b */
[----:B------:R-:W-:Y:S02]  /*1f30*/  IMAD R14, R16, R37, R14 ;  /* 0x00000025100e7224 */ /* 0x000fe400078e020e */
[----:B------:R-:W-:Y:S02]  /*1f40*/  IMAD.WIDE.U32 R16, R117, R16, R6 ;  /* 0x0000001075107225 */ /* 0x000fe400078e0006 */
[----:B------:R1:W5:Y:S01]  /*1f50*/  LD.E.64 R6, desc[UR4][R172.64] ;  /* 0x00000004ac067980 */ /* 0x000362000c101b00 */
[--C-:B------:R-:W-:Y:S02]  /*1f60*/  SHF.R.S32.HI R11, RZ, 0x1f, R10.reuse ;  /* 0x0000001fff0b7819 */ /* 0x100fe4000001140a */
[----:B------:R-:W-:Y:S01]  /*1f70*/  IABS R4, R32 ;  /* 0x0000002000047213 */ /* 0x000fe20000000000 */
[----:B------:R-:W-:Y:S01]  /*1f80*/  IMAD.WIDE R48, R115, 0x80, R10 ;  /* 0x0000008073307825 */ /* 0x000fe200078e020a */
[----:B------:R1:W-:Y:S03]  /*1f90*/  STL [R1+0x7c], R114 ;  /* 0x00007c7201007387 */ /* 0x0003e60000100800 */
[----:B------:R-:W-:Y:S01]  /*1fa0*/  IMAD.MOV R4, RZ, RZ, -R4 ;  /* 0x000000ffff047224 */ /* 0x000fe200078e0a04 */
[----:B------:R1:W-:Y:S04]  /*1fb0*/  STL [R1+0x130], R50 ;  /* 0x0001303201007387 */ /* 0x0003e80000100800 */
[----:B------:R1:W-:Y:S04]  /*1fc0*/  STL.64 [R1+0xf0], R48 ;  /* 0x0000f03001007387 */ /* 0x0003e80000100a00 */
[----:B------:R1:W-:Y:S01]  /*1fd0*/  STL [R1+0x88], R147 ;  /* 0x0000889301007387 */ /* 0x0003e20000100800 */
[----:B------:R-:W-:Y:S01]  /*1fe0*/  MOV R15, R4 ;  /* 0x00000004000f7202 */ /* 0x000fe20000000f00 */
[----:B------:R-:W-:Y:S01]  /*1ff0*/  VIADD R41, R10, 0x10 ;  /* 0x000000100a297836 */ /* 0x000fe20000000000 */
[----:B------:R-:W-:-:S02]  /*2000*/  LOP3.LUT R4, R45, 0xfffffff8, RZ, 0xc0, !PT ;  /* 0xfffffff82d047812 */ /* 0x000fc400078ec0ff */
[-C--:B------:R-:W-:Y:S02]  /*2010*/  ISETP.GE.AND P5, PT, R10, R50.reuse, PT ;  /* 0x000000320a00720c */ /* 0x080fe40003fa6270 */
[----:B------:R-:W-:Y:S01]  /*2020*/  ISETP.GE.AND P3, PT, R41, R50, PT ;  /* 0x000000322900720c */ /* 0x000fe20003f66270 */
[----:B------:R-:W-:Y:S02]  /*2030*/  IMAD.IADD R44, R0, 0x1, -R4 ;  /* 0x00000001002c7824 */ /* 0x000fe400078e0a04 */
[--C-:B------:R-:W-:Y:S02]  /*2040*/  @P1 IMAD.MOV.U32 R8, RZ, RZ, R2.reuse ;  /* 0x000000ffff081224 */ /* 0x100fe400078e0002 */
[----:B------:R-:W-:Y:S01]  /*2050*/  @P1 IMAD.MOV.U32 R9, RZ, RZ, R3 ;  /* 0x000000ffff091224 */ /* 0x000fe200078e0003 */
[----:B------:R-:W-:Y:S01]  /*2060*/  @!P1 MOV R9, R3 ;  /* 0x0000000300099202 */ /* 0x000fe20000000f00 */
[----:B------:R-:W-:Y:S01]  /*2070*/  @!P1 IMAD.MOV.U32 R8, RZ, RZ, R2 ;  /* 0x000000ffff089224 */ /* 0x000fe200078e0002 */
[----:B------:R-:W-:Y:S01]  /*2080*/  R2P PR, R44, 0x6 ;  /* 0x000000062c007804 */ /* 0x000fe20000000000 */
[----:B------:R-:W-:-:S02]  /*2090*/  IMAD.MOV.U32 R4, RZ, RZ, 0x10 ;  /* 0x00000010ff047424 */ /* 0x000fc400078e00ff */
[----:B------:R-:W-:Y:S01]  /*20a0*/  IMAD.MOV.U32 R2, RZ, RZ, 0x20 ;  /* 0x00000020ff027424 */ /* 0x000fe200078e00ff */
[----:B------:R-:W-:Y:S01]  /*20b0*/  BSSY B0, `(.L_x_2734) ;  /* 0x0000020000007945 */ /* 0x000fe20003800000 */
[----:B------:R-:W-:Y:S01]  /*20c0*/  IMAD R27, R26, R15, R27 ;  /* 0x0000000f1a1b7224 */ /* 0x000fe200078e021b */
[----:B------:R-:W-:Y:S01]  /*20d0*/  @!P0 SHF.R.S32.HI R22, RZ, 0x1f, R29 ;  /* 0x0000001fff168819 */ /* 0x000fe2000001141d */
[----:B------:R-:W-:Y:S01]  /*20e0*/  @!P0 IMAD R3, R13, R29, RZ ;  /* 0x0000001d0d038224 */ /* 0x000fe200078e02ff */
[----:B------:R-:W-:Y:S01]  /*20f0*/  IADD3 R246, R114, 0x40, RZ ;  /* 0x0000004072f67810 */ /* 0x000fe20007ffe0ff */
[----:B------:R-:W-:Y:S01]  /*2100*/  IMAD R222, R222, 0x2, R5 ;  /* 0x00000002dede7824 */ /* 0x000fe200078e0205 */
[----:B------:R-:W-:Y:S01]  /*2110*/  SEL R4, R4, 0xfffffff0, !P1 ;  /* 0xfffffff004047807 */ /* 0x000fe20004800000 */
[----:B------:R-:W-:Y:S01]  /*2120*/  IMAD.IADD R15, R17, 0x1, R14 ;  /* 0x00000001110f7824 */ /* 0x000fe200078e020e */
[----:B------:R-:W-:Y:S01]  /*2130*/  SEL R2, R2, 0xffffffe0, !P2 ;  /* 0xffffffe002027807 */ /* 0x000fe20005000000 */
[----:B-1----:R-:W-:Y:S06]  /*2140*/  @P5 BRA `(.L_x_2735) ;  /* 0x0000000000585947 */ /* 0x002fec0003800000 */
[-C--:B-----5:R-:W-:Y:S01]  /*2150*/  ISETP.GE.AND P5, PT, R114, R223.reuse, PT ;  /* 0x000000df7200720c */ /* 0x0a0fe20003fa6270 */
[-C--:B------:R-:W-:Y:S01]  /*2160*/  IMAD R0, R49, R8.reuse, RZ ;  /* 0x0000000831007224 */ /* 0x080fe200078e02ff */
[----:B------:R-:W-:Y:S01]  /*2170*/  ISETP.GE.AND P2, PT, R246, R223, PT ;  /* 0x000000dff600720c */ /* 0x000fe20003f46270 */
[----:B------:R-:W-:Y:S02]  /*2180*/  IMAD.MOV.U32 R14, RZ, RZ, R16 ;  /* 0x000000ffff0e7224 */ /* 0x000fe400078e0010 */
[C---:B------:R-:W-:Y:S02]  /*2190*/  IMAD R0, R48.reuse, R9, R0 ;  /* 0x0000000930007224 */ /* 0x040fe400078e0200 */
[----:B------:R-:W-:-:S05]  /*21a0*/  IMAD.WIDE.U32 R18, R48, R8, R14 ;  /* 0x0000000830127225 */ /* 0x000fca00078e000e */
[----:B------:R-:W-:Y:S01]  /*21b0*/  IADD3 R0, R19, R0, RZ ;  /* 0x0000000013007210 */ /* 0x000fe20007ffe0ff */
[----:B------:R1:W-:Y:S01]  /*21c0*/  @P5 STS.128 [R222], RZ ;  /* 0x000000ffde005388 */ /* 0x0003e20000000c00 */
[----:B------:R-:W-:-:S04]  /*21d0*/  @!P5 LEA R20, P1, R18, R6, 0x1 ;  /* 0x000000061214d211 */ /* 0x000fc800078208ff */
[----:B------:R-:W-:-:S05]  /*21e0*/  @!P5 LEA.HI.X R21, R18, R7, R0, 0x1, P1 ;  /* 0x000000071215d211 */ /* 0x000fca00008f0c00 */
[----:B------:R-:W-:Y:S01]  /*21f0*/  @!PT LDS RZ, [RZ] ;  /* 0x00000000fffff984 */ /* 0x000fe20000000800 */
[----:B------:R-:W-:Y:S01]  /*2200*/  @!PT LDS RZ, [RZ] ;  /* 0x00000000fffff984 */ /* 0x000fe20000000800 */
[----:B------:R-:W-:Y:S01]  /*2210*/  @!PT LDS RZ, [RZ] ;  /* 0x00000000fffff984 */ /* 0x000fe20000000800 */
[----:B------:R1:W-:Y:S04]  /*2220*/  @!P5 LDGSTS.E.BYPASS.LTC128B.128 [R222], desc[UR4][R20.64] ;  /* 0x0000000014dedfae */ /* 0x0003e8000b901d44 */
[----:B------:R1:W-:Y:S01]  /*2230*/  @P2 STS.128 [R222+0x4000], RZ ;  /* 0x004000ffde002388 */ /* 0x0003e20000000c00 */
[----:B------:R-:W-:Y:S05]  /*2240*/  @P2 BRA `(.L_x_2735) ;  /* 0x0000000000182947 */ /* 0x000fea0003800000 */
[----:B-1----:R-:W-:-:S04]  /*2250*/  LEA R20, P1, R18, R6, 0x1 ;  /* 0x0000000612147211 */ /* 0x002fc800078208ff */
[----:B------:R-:W-:-:S05]  /*2260*/  LEA.HI.X R21, R18, R7, R0, 0x1, P1 ;  /* 0x0000000712157211 */ /* 0x000fca00008f0c00 */
[----:B------:R-:W-:Y:S01]  /*2270*/  @!PT LDS RZ, [RZ] ;  /* 0x00000000fffff984 */ /* 0x000fe20000000800 */
[----:B------:R-:W-:Y:S01]  /*2280*/  @!PT LDS RZ, [RZ] ;  /* 0x00000000fffff984 */ /* 0x000fe20000000800 */
[----:B------:R-:W-:Y:S01]  /*2290*/  @!PT LDS RZ, [RZ] ;  /* 0x00000000fffff984 */ /* 0x000fe20000000800 */
[----:B------:R2:W-:Y:S04]  /*22a0*/  LDGSTS.E.BYPASS.LTC128B.128 [R222+0x4000], desc[UR4][R20.64+0x80] ;  /* 0x0400008014de7fae */ /* 0x0005e8000b901d44 */
.L_x_2735:
[----:B------:R-:W-:Y:S05]  /*22b0*/  BSYNC B0 ;  /* 0x0000000000007941 */ /* 0x000fea0003800000 */
.L_x_2734:
[----:B------:R-:W-:Y:S01]  /*22c0*/  BSSY B0, `(.L_x_2736) ;  /* 0x0000020000007945 */ /* 0x000fe20003800000 */
[----:B------:R-:W-:Y:S01]  /*22d0*/  @!P0 IMAD R33, R12, R22, R3 ;  /* 0x000000160c218224 */ /* 0x000fe200078e0203 */
[----:B------:R-:W-:Y:S01]  /*22e0*/  ISETP.GT.U32.AND P5, PT, R28, R27, PT ;  /* 0x0000001b1c00720c */ /* 0x000fe20003fa4070 */
[----:B------:R-:W-:Y:S01]  /*22f0*/  @!P0 IMAD.WIDE.U32 R22, R12, R29, RZ ;  /* 0x0000001d0c168225 */ /* 0x000fe200078e00ff */
[----:B------:R-:W-:Y:S02]  /*2300*/  @P0 IADD3 R24, R29, R36, RZ ;  /* 0x000000241d180210 */ /* 0x000fe40007ffe0ff */
[----:B------:R-:W-:Y:S01]  /*2310*/  IADD3 R25, R10, 0x40, RZ ;  /* 0x000000400a197810 */ /* 0x000fe20007ffe0ff */
[----:B------:R-:W-:Y:S08]  /*2320*/  @P3 BRA `(.L_x_2737) ;  /* 0x0000000000643947 */ /* 0x000ff00003800000 */
[----:B------:R-:W-:Y:S01]  /*2330*/  IADD3 R0, P1, R48, 0x10, RZ ;  /* 0x0000001030007810 */ /* 0x000fe20007f3e0ff */
[----:B------:R-:W-:Y:S01]  /*2340*/  IMAD.MOV.U32 R18, RZ, RZ, R16 ;  /* 0x000000ffff127224 */ /* 0x000fe200078e0010 */
[----:B-----5:R-:W-:Y:S02]  /*2350*/  ISETP.GE.AND P2, PT, R114, R223, PT ;  /* 0x000000df7200720c */ /* 0x020fe40003f46270 */
[----:B------:R-:W-:Y:S01]  /*2360*/  MOV R19, R15 ;  /* 0x0000000f00137202 */ /* 0x000fe20000000f00 */
[----:B------:R-:W-:Y:S01]  /*2370*/  IMAD.X R3, RZ, RZ, R49, P1 ;  /* 0x000000ffff037224 */ /* 0x000fe200008e0631 */
[----:B------:R-:W-:-:S03]  /*2380*/  ISETP.GE.AND P1, PT, R246, R223, PT ;  /* 0x000000dff600720c */ /* 0x000fc60003f26270 */
[----:B------:R-:W-:Y:S02]  /*2390*/  IMAD R3, R3, R8, RZ ;  /* 0x0000000803037224 */ /* 0x000fe400078e02ff */
[----:B------:R-:W-:-:S04]  /*23a0*/  IMAD.WIDE.U32 R18, R8, R0, R18 ;  /* 0x0000000008127225 */ /* 0x000fc800078e0012 */
[----:B------:R-:W-:Y:S01]  /*23b0*/  IMAD R0, R9, R0, R3 ;  /* 0x0000000009007224 */ /* 0x000fe200078e0203 */
[----:B-12---:R-:W-:Y:S01]  /*23c0*/  @!P2 LEA R20, P3, R18, R6, 0x1 ;  /* 0x000000061214a211 */ /* 0x006fe200078608ff */
[----:B------:R3:W-:Y:S02]  /*23d0*/  @P2 STS.128 [R222+0x800], RZ ;  /* 0x000800ffde002388 */ /* 0x0007e40000000c00 */
        /* <DEDUP_REMOVED lines=8> */
[----:B---3--:R-:W-:-:S04]  /*2460*/  LEA R20, P1, R18, R6, 0x1 ;  /* 0x0000000612147211 */ /* 0x008fc800078208ff */
[----:B------:R-:W-:-:S05]  /*2470*/  LEA.HI.X R21, R18, R7, R0, 0x1, P1 ;  /* 0x0000000712157211 */ /* 0x000fca00008f0c00 */
[----:B------:R-:W-:Y:S01]  /*2480*/  @!PT LDS RZ, [RZ] ;  /* 0x00000000fffff984 */ /* 0x000fe20000000800 */
[----:B------:R-:W-:Y:S01]  /*2490*/  @!PT LDS RZ, [RZ] ;  /* 0x00000000fffff984 */ /* 0x000fe20000000800 */
[----:B------:R-:W-:Y:S01]  /*24a0*/  @!PT LDS RZ, [RZ] ;  /* 0x00000000fffff984 */ /* 0x000fe20000000800 */
[----:B------:R4:W-:Y:S04]  /*24b0*/  LDGSTS.E.BYPASS.LTC128B.128 [R222+0x4800], desc[UR4][R20.64+0x80] ;  /* 0x0480008014de7fae */ /* 0x0009e8000b901d44 */
.L_x_2737:
[----:B------:R-:W-:Y:S05]  /*24c0*/  BSYNC B0 ;  /* 0x0000000000007941 */ /* 0x000fea0003800000 */
.L_x_2736:
[----:B------:R-:W-:Y:S01]  /*24d0*/  BSSY B0, `(.L_x_2738) ;  /* 0x0000021000007945 */ /* 0x000fe20003800000 */
[----:B-1234-:R-:W-:Y:S01]  /*24e0*/  @!P0 IADD3 R21, R23, R33, RZ ;  /* 0x0000002117158210 */ /* 0x01efe20007ffe0ff */
[----:B------:R-:W-:Y:S01]  /*24f0*/  @P0 IMAD R33, R13, R24, RZ ;  /* 0x000000180d210224 */ /* 0x000fe200078e02ff */
[----:B------:R-:W-:Y:S01]  /*2500*/  ISETP.GE.AND P3, PT, R25, R50, PT ;  /* 0x000000321900720c */ /* 0x000fe20003f66270 */
[----:B------:R-:W-:Y:S01]  /*2510*/  @P0 IMAD.WIDE.U32 R24, R12, R24, RZ ;  /* 0x000000180c180225 */ /* 0x000fe200078e00ff */
[----:B------:R-:W-:Y:S02]  /*2520*/  @!P5 IADD3 R27, R27, -R28, RZ ;  /* 0x8000001c1b1bd210 */ /* 0x000fe40007ffe0ff */
[----:B------:R-:W-:Y:S01]  /*2530*/  @!P0 MOV R20, R22 ;  /* 0x0000001600148202 */ /* 0x000fe20000000f00 */
        /* <DEDUP_REMOVED lines=10> */
[----:B------:R-:W-:Y:S01]  /*25e0*/  @!P2 LEA R22, P6, R18, R6, 0x1 ;  /* 0x000000061216a211 */ /* 0x000fe200078c08ff */
        /* <DEDUP_REMOVED lines=15> */
.L_x_2739:
[----:B------:R-:W-:Y:S05]  /*26e0*/  BSYNC B0 ;  /* 0x0000000000007941 */ /* 0x000fea0003800000 */
.L_x_2738:
[----:B------:R-:W-:Y:S01]  /*26f0*/  @!P0 SHF.R.S32.HI R0, RZ, 0x1f, R111 ;  /* 0x0000001fff008819 */ /* 0x000fe2000001146f */
[----:B-----5:R-:W-:Y:S01]  /*2700*/  @!P0 IMAD R3, R31, R111, RZ ;  /* 0x0000006f1f038224 */ /* 0x020fe200078e02ff */
[----:B------:R-:W-:Y:S01]  /*2710*/  BSSY B0, `(.L_x_2740) ;  /* 0x0000022000007945 */ /* 0x000fe20003800000 */
[----:B-12---:R-:W-:Y:S01]  /*2720*/  @!P0 IMAD.WIDE.U32 R22, R111, R30, R20 ;  /* 0x0000001e6f168225 */ /* 0x006fe200078e0014 */
[----:B------:R-:W-:Y:S02]  /*2730*/  ISETP.GE.U32.AND P6, PT, R27, R28, PT ;  /* 0x0000001c1b00720c */ /* 0x000fe40003fc6070 */
[----:B------:R-:W-:Y:S01]  /*2740*/  @P0 IADD3 R25, R25, R33, RZ ;  /* 0x0000002119190210 */ /* 0x000fe20007ffe0ff */
[----:B------:R-:W-:Y:S01]  /*2750*/  @!P0 IMAD R28, R30, R0, R3 ;  /* 0x000000001e1c8224 */ /* 0x000fe200078e0203 */
[----:B------:R-:W-:Y:S02]  /*2760*/  LOP3.LUT R30, R117, R32, RZ, 0x3c, !PT ;  /* 0x00000020751e7212 */ /* 0x000fe400078e3cff */
[----:B------:R-:W-:-:S02]  /*2770*/  IADD3 R27, R10, 0x50, RZ ;  /* 0x000000500a1b7810 */ /* 0x000fc40007ffe0ff */
[----:B------:R-:W-:Y:S01]  /*2780*/  @!P0 MOV R24, R22 ;  /* 0x0000001600188202 */ /* 0x000fe20000000f00 */
[----:B------:R-:W-:Y:S06]  /*2790*/  @P4 BRA `(.L_x_2741) ;  /* 0x0000000000644947 */ /* 0x000fec0003800000 */
[----:B------:R-:W-:Y:S01]  /*27a0*/  IADD3 R0, P1, R48, 0x30, RZ ;  /* 0x0000003030007810 */ /* 0x000fe20007f3e0ff */
[----:B------:R-:W-:Y:S01]  /*27b0*/  IMAD.MOV.U32 R18, RZ, RZ, R16 ;  /* 0x000000ffff127224 */ /* 0x000fe200078e0010 */
[----:B------:R-:W-:Y:S02]  /*27c0*/  ISETP.GE.AND P2, PT, R114, R223, PT ;  /* 0x000000df7200720c */ /* 0x000fe40003f46270 */
        /* <DEDUP_REMOVED lines=22> */
.L_x_2741:
[----:B------:R-:W-:Y:S05]  /*2930*/  BSYNC B0 ;  /* 0x0000000000007941 */ /* 0x000fea0003800000 */
.L_x_2740:
[----:B------:R-:W-:Y:S01]  /*2940*/  @!P0 IMAD.IADD R25, R23, 0x1, R28 ;  /* 0x0000000117198824 */ /* 0x000fe200078e021c */
[----:B------:R-:W-:Y:S01]  /*2950*/  ISETP.GE.AND P4, PT, R30, RZ, PT ;  /* 0x000000ff1e00720c */ /* 0x000fe20003f86270 */
[----:B------:R-:W-:Y:S01]  /*2960*/  @!P5 VIADD R26, R26, 0x1 ;  /* 0x000000011a1ad836 */ /* 0x000fe20000000000 */
[----:B------:R-:W-:Y:S01]  /*2970*/  IADD3 R18, P1, R114, R24, RZ ;  /* 0x0000001872127210 */ /* 0x000fe20007f3e0ff */
[-C--:B------:R-:W-:Y:S01]  /*2980*/  IMAD R0, R13, R10.reuse, RZ ;  /* 0x0000000a0d007224 */ /* 0x080fe200078e02ff */
[----:B------:R-:W-:Y:S01]  /*2990*/  ISETP.NE.AND P5, PT, R32, RZ, PT ;  /* 0x000000ff2000720c */ /* 0x000fe20003fa5270 */
[----:B-12---:R-:W-:Y:S01]  /*29a0*/  VIADD R20, R10, 0x60 ;  /* 0x000000600a147836 */ /* 0x006fe20000000000 */
[----:B------:R-:W-:Y:S01]  /*29b0*/  IADD3.X R19, R47, R25, RZ, P1, !PT ;  /* 0x000000192f137210 */ /* 0x000fe20000ffe4ff */
[----:B------:R-:W-:Y:S01]  /*29c0*/  @P6 VIADD R26, R26, 0x1 ;  /* 0x000000011a1a6836 */ /* 0x000fe20000000000 */
[----:B------:R-:W-:Y:S01]  /*29d0*/  IADD3 R73, R116, -0x1, RZ ;  /* 0xffffffff74497810 */ /* 0x000fe20007ffe0ff */
[----:B------:R-:W-:Y:S01]  /*29e0*/  IMAD R0, R12, R11, R0 ;  /* 0x0000000b0c007224 */ /* 0x000fe200078e0200 */
[----:B------:R-:W-:Y:S01]  /*29f0*/  IADD3 R3, R10, 0x70, RZ ;  /* 0x000000700a037810 */ /* 0x000fe20007ffe0ff */
[----:B------:R-:W-:Y:S01]  /*2a00*/  IMAD.WIDE.U32 R18, R12, R10, R18 ;  /* 0x0000000a0c127225 */ /* 0x000fe200078e0012 */
[----:B------:R-:W-:Y:S01]  /*2a10*/  BSSY B0, `(.L_x_2742) ;  /* 0x0000023000007945 */ /* 0x000fe20003800000 */
[----:B------:R-:W-:-:S02]  /*2a20*/  ISETP.GE.AND P1, PT, R20, R50, PT ;  /* 0x000000321400720c */ /* 0x000fc40003f26270 */
[----:B------:R-:W-:Y:S01]  /*2a30*/  @!P4 IMAD.MOV R26, RZ, RZ, -R26 ;  /* 0x000000ffff1ac224 */ /* 0x000fe200078e0a1a */
[-C--:B------:R-:W-:Y:S01]  /*2a40*/  ISETP.GE.AND P2, PT, R27, R50.reuse, PT ;  /* 0x000000321b00720c */ /* 0x080fe20003f46270 */
[----:B------:R-:W-:Y:S01]  /*2a50*/  IMAD R24, R73, -0x20, R72 ;  /* 0xffffffe049187824 */ /* 0x000fe200078e0248 */
[----:B------:R-:W-:Y:S01]  /*2a60*/  ISETP.GE.AND P6, PT, R3, R50, PT ;  /* 0x000000320300720c */ /* 0x000fe20003fc6270 */
[----:B------:R-:W-:Y:S01]  /*2a70*/  IMAD.MOV.U32 R20, RZ, RZ, R18 ;  /* 0x000000ffff147224 */ /* 0x000fe200078e0012 */
[----:B------:R-:W-:Y:S02]  /*2a80*/  IADD3 R21, R19, R0, RZ ;  /* 0x0000000013157210 */ /* 0x000fe40007ffe0ff */
[----:B------:R-:W-:Y:S01]  /*2a90*/  @!P5 LOP3.LUT R26, RZ, R32, RZ, 0x33, !PT ;  /* 0x00000020ff1ad212 */ /* 0x000fe200078e33ff */
[----:B------:R-:W-:Y:S08]  /*2aa0*/  @P3 BRA `(.L_x_2743) ;  /* 0x0000000000643947 */ /* 0x000ff00003800000 */
        /* <DEDUP_REMOVED lines=25> */
.L_x_2743:
[----:B------:R-:W-:Y:S05]  /*2c40*/  BSYNC B0 ;  /* 0x0000000000007941 */ /* 0x000fea0003800000 */
.L_x_2742:
[----:B------:R-:W-:Y:S01]  /*2c50*/  SHF.L.U64.HI R107, R12, 0x5, R13 ;  /* 0x000000050c6b7819 */ /* 0x000fe2000001020d */
[-C--:B------:R-:W-:Y:S01]  /*2c60*/  IMAD.WIDE.U32 R30, R34, R26.reuse, R20 ;  /* 0x0000001a221e7225 */ /* 0x080fe200078e0014 */
[----:B------:R-:W-:Y:S01]  /*2c70*/  SHF.L.U32 R106, R12, 0x5, RZ ;  /* 0x000000050c6a7819 */ /* 0x000fe200000006ff */
[----:B------:R-:W-:Y:S01]  /*2c80*/  BSSY B0, `(.L_x_2744) ;  /* 0x0000024000007945 */ /* 0x000fe20003800000 */
[----:B------:R-:W-:Y:S01]  /*2c90*/  SHF.R.S32.HI R25, RZ, 0x1f, R26 ;  /* 0x0000001fff197819 */ /* 0x000fe2000001141a */
[----:B------:R3:W-:Y:S01]  /*2ca0*/  STL [R1+0x118], R107 ;  /* 0x0001186b01007387 */ /* 0x0007e20000100800 */
[----:B------:R-:W-:Y:S01]  /*2cb0*/  IMAD R0, R35, R26, RZ ;  /* 0x0000001a23007224 */ /* 0x000fe200078e02ff */
[----:B------:R-:W-:Y:S01]  /*2cc0*/  ISETP.GE.AND P5, PT, R10, R24, PT ;  /* 0x000000180a00720c */ /* 0x000fe20003fa6270 */
[----:B-12---:R-:W-:Y:S01]  /*2cd0*/  IMAD R22, R107, R73, RZ ;  /* 0x000000496b167224 */ /* 0x006fe200078e02ff */
[----:B------:R3:W-:Y:S01]  /*2ce0*/  STL.64 [R1+0x120], R30 ;  /* 0x0001201e01007387 */ /* 0x0007e20000100a00 */
[----:B------:R-:W-:Y:S01]  /*2cf0*/  IMAD R23, R34, R25, R0 ;  /* 0x0000001922177224 */ /* 0x000fe200078e0200 */
[----:B------:R-:W-:-:S02]  /*2d00*/  SHF.R.S32.HI R27, RZ, 0x1f, R73 ;  /* 0x0000001fff1b7819 */ /* 0x000fc40000011449 */
[----:B------:R3:W-:Y:S01]  /*2d10*/  STL [R1+0xe0], R106 ;  /* 0x0000e06a01007387 */ /* 0x0007e20000100800 */
        /* <DEDUP_REMOVED lines=26> */
.L_x_2745:
[----:B------:R-:W-:Y:S05]  /*2ec0*/  BSYNC B0 ;  /* 0x0000000000007941 */ /* 0x000fea0003800000 */
.L_x_2744:
[C---:B------:R-:W-:Y:S01]  /*2ed0*/  SHF.L.U64.HI R213, R12.reuse, 0x4, R13 ;  /* 0x000000040cd57819 */ /* 0x040fe2000001020d */
[----:B------:R-:W-:Y:S01]  /*2ee0*/  BSSY B0, `(.L_x_2746) ;  /* 0x0000024000007945 */ /* 0x000fe20003800000 */
[----:B------:R-:W-:Y:S01]  /*2ef0*/  SHF.L.U32 R242, R12, 0x4, RZ ;  /* 0x000000040cf27819 */ /* 0x000fe200000006ff */
[----:B------:R-:W-:Y:S01]  /*2f00*/  IMAD R22, R27, R106, R22 ;  /* 0x0000006a1b167224 */ /* 0x000fe200078e0216 */
[----:B------:R-:W-:Y:S01]  /*2f10*/  IADD3 R113, R31, R23, RZ ;  /* 0x000000171f717210 */ /* 0x000fe20007ffe0ff */
[----:B------:R4:W-:Y:S01]  /*2f20*/  STL [R1+0x114], R213 ;  /* 0x000114d501007387 */ /* 0x0009e20000100800 */
[----:B------:R-:W-:Y:S02]  /*2f30*/  MOV R112, R30 ;  /* 0x0000001e00707202 */ /* 0x000fe40000000f00 */
[----:B------:R-:W-:Y:S01]  /*2f40*/  ISETP.GE.AND P4, PT, R41, R24, PT ;  /* 0x000000182900720c */ /* 0x000fe20003f86270 */
[----:B------:R4:W-:Y:S02]  /*2f50*/  STL [R1+0x110], R242 ;  /* 0x000110f201007387 */ /* 0x0009e40000100800 */
[----:B------:R-:W-:-:S02]  /*2f60*/  IMAD.WIDE.U32 R12, R73, R106, R112 ;  /* 0x0000006a490c7225 */ /* 0x000fc400078e0070 */
[----:B------:R4:W-:Y:S01]  /*2f70*/  STL.64 [R1+0xf8], R112 ;  /* 0x0000f87001007387 */ /* 0x0009e20000100a00 */
[----:B------:R-:W-:Y:S05]  /*2f80*/  @P1 BRA `(.L_x_2747) ;  /* 0x0000000000641947 */ /* 0x000fea0003800000 */
        /* <DEDUP_REMOVED lines=25> */
.L_x_2747:
[----:B------:R-:W-:Y:S05]  /*3120*/  BSYNC B0 ;  /* 0x0000000000007941 */ /* 0x000fea0003800000 */
.L_x_2746:
[----:B------:R-:W-:Y:S04]  /*3130*/  BSSY B0, `(.L_x_2748) ;  /* 0x000001a000007945 */ /* 0x000fe80003800000 */
[----:B------:R-:W-:Y:S05]  /*3140*/  @P6 BRA `(.L_x_2749) ;  /* 0x0000000000606947 */ /* 0x000fea0003800000 */
[----:B------:R-:W-:Y:S02]  /*3150*/  IADD3 R0, P1, R48, 0x70, RZ ;  /* 0x0000007030007810 */ /* 0x000fe40007f3e0ff */
[-C--:B------:R-:W-:Y:S02]  /*3160*/  ISETP.GE.AND P2, PT, R114, R223.reuse, PT ;  /* 0x000000df7200720c */ /* 0x080fe40003f46270 */
        /* <DEDUP_REMOVED lines=16> */
[----:B------:R-:W-:-:S04]  /*3270*/  LEA R6, P1, R14, R6, 0x1 ;  /* 0x000000060e067211 */ /* 0x000fc800078208ff */
[----:B------:R-:W-:-:S05]  /*3280*/  LEA.HI.X R7, R14, R7, R0, 0x1, P1 ;  /* 0x000000070e077211 */ /* 0x000fca00008f0c00 */
[----:B------:R-:W-:Y:S01]  /*3290*/  @!PT LDS RZ, [RZ] ;  /* 0x00000000fffff984 */ /* 0x000fe20000000800 */
[----:B------:R-:W-:Y:S01]  /*32a0*/  @!PT LDS RZ, [RZ] ;  /* 0x00000000fffff984 */ /* 0x000fe20000000800 */
[----:B------:R-:W-:Y:S01]  /*32b0*/  @!PT LDS RZ, [RZ] ;  /* 0x00000000fffff984 */ /* 0x000fe20000000800 */
[----:B------:R1:W-:Y:S04]  /*32c0*/  LDGSTS.E.BYPASS.LTC128B.128 [R222+0x7800], desc[UR4][R6.64+0x80] ;  /* 0x0780008006de7fae */ /* 0x0003e8000b901d44 */
.L_x_2749:
[----:B------:R-:W-:Y:S05]  /*32d0*/  BSYNC B0 ;  /* 0x0000000000007941 */ /* 0x000fea0003800000 */
.L_x_2748:
[----:B------:R-:W-:Y:S01]  /*32e0*/  BSSY B0, `(.L_x_2750) ;  /* 0x0000014000007945 */ /* 0x000fe20003800000 */
[----:B------:R-:W-:-:S03]  /*32f0*/  IADD3 R0, R13, R22, RZ ;  /* 0x000000160d007210 */ /* 0x000fc60007ffe0ff */
[----:B------:R-:W-:Y:S05]  /*3300*/  @P5 BRA `(.L_x_2751) ;  /* 0x0000000000445947 */ /* 0x000fea0003800000 */
[-C--:B------:R-:W-:Y:S02]  /*3310*/  ISETP.GE.AND P2, PT, R114, R223.reuse, PT ;  /* 0x000000df7200720c */ /* 0x080fe40003f46270 */
[----:B------:R-:W-:-:S11]  /*3320*/  ISETP.GE.AND P1, PT, R246, R223, PT ;  /* 0x000000dff600720c */ /* 0x000fd60003f26270 */
[C---:B-1----:R-:W-:Y:S01]  /*3330*/  @!P2 LEA R6, P3, R12.reuse, R236, 0x1 ;  /* 0x000000ec0c06a211 */ /* 0x042fe200078608ff */
[----:B------:R1:W-:Y:S03]  /*3340*/  @P2 STS.128 [R222+0x8000], RZ ;  /* 0x008000ffde002388 */ /* 0x0003e60000000c00 */
        /* <DEDUP_REMOVED lines=13> */
.L_x_2751:
[----:B------:R-:W-:Y:S05]  /*3420*/  BSYNC B0 ;  /* 0x0000000000007941 */ /* 0x000fea0003800000 */
.L_x_2750:
[----:B------:R-:W-:Y:S04]  /*3430*/  BSSY B0, `(.L_x_2752) ;  /* 0x0000014000007945 */ /* 0x000fe80003800000 */
[----:B------:R-:W-:Y:S05]  /*3440*/  @P4 BRA `(.L_x_2753) ;  /* 0x0000000000484947 */ /* 0x000fea0003800000 */
[-C--:B------:R-:W-:Y:S02]  /*3450*/  ISETP.GE.AND P3, PT, R114, R223.reuse, PT ;  /* 0x000000df7200720c */ /* 0x080fe40003f66270 */
[----:B------:R-:W-:Y:S02]  /*3460*/  ISETP.GE.AND P2, PT, R246, R223, PT ;  /* 0x000000dff600720c */ /* 0x000fe40003f46270 */
[----:B------:R-:W-:-:S05]  /*3470*/  IADD3 R12, P1, R242, R12, RZ ;  /* 0x0000000cf20c7210 */ /* 0x000fca0007f3e0ff */
[----:B------:R-:W-:-:S04]  /*3480*/  IMAD.X R0, R213, 0x1, R0, P1 ;  /* 0x00000001d5007824 */ /* 0x000fc800008e0600 */
[CC--:B-1----:R-:W-:Y:S01]  /*3490*/  @!P3 LEA R8, P4, R12.reuse, R236.reuse, 0x1 ;  /* 0x000000ec0c08b211 */ /* 0x0c2fe200078808ff */
[----:B------:R1:W-:Y:S01]  /*34a0*/  @P3 STS.128 [R222+0x8800], RZ ;  /* 0x008800ffde003388 */ /* 0x0003e20000000c00 */
[C---:B------:R-:W-:Y:S02]  /*34b0*/  @!P2 LEA R6, P1, R12.reuse, R236, 0x1 ;  /* 0x000000ec0c06a211 */ /* 0x040fe400078208ff */
[CCC-:B------:R-:W-:Y:S02]  /*34c0*/  @!P3 LEA.HI.X R9, R12.reuse, R237.reuse, R0.reuse, 0x1, P4 ;  /* 0x000000ed0c09b211 */ /* 0x1c0fe400020f0c00 */
[----:B------:R-:W-:-:S03]  /*34d0*/  @!P2 LEA.HI.X R7, R12, R237, R0, 0x1, P1 ;  /* 0x000000ed0c07a211 */ /* 0x000fc600008f0c00 */
        /* <DEDUP_REMOVED lines=8> */
[----:B------:R1:W-:Y:S02]  /*3560*/  @!P2 LDGSTS.E.BYPASS.LTC128B.128 [R222+0x9800], desc[UR4][R6.64+0x80] ;  /* 0x0980008006deafae */ /* 0x0003e4000b901d44 */
.L_x_2753:
[----:B------:R-:W-:Y:S05]  /*3570*/  BSYNC B0 ;  /* 0x0000000000007941 */ /* 0x000fea0003800000 */
.L_x_2752:
[----:B-1----:R-:W2:Y:S01]  /*3580*/  LD.E.64 R6, desc[UR4][R172.64+0x1b8] ;  /* 0x0001b804ac067980 */ /* 0x002ea2000c101b00 */
[----:B------:R-:W-:Y:S01]  /*3590*/  @!P0 SHF.R.S32.HI R0, RZ, 0x1f, R29 ;  /* 0x0000001fff008819 */ /* 0x000fe2000001141d */
[-C--:B------:R-:W-:Y:S02]  /*35a0*/  @!P0 IMAD R3, R249, R29.reuse, RZ ;  /* 0x0000001df9038224 */ /* 0x080fe400078e02ff */
[----:B------:R-:W-:Y:S01]  /*35b0*/  @!P0 IMAD.WIDE.U32 R8, R248, R29, RZ ;  /* 0x0000001df8088225 */ /* 0x000fe200078e00ff */
[----:B------:R-:W-:Y:S01]  /*35c0*/  @!P0 SHF.R.S32.HI R16, RZ, 0x1f, R111 ;  /* 0x0000001fff108819 */ /* 0x000fe2000001146f */
[----:B------:R-:W0:Y:S01]  /*35d0*/  LDGDEPBAR ;  /* 0x00000000000079af */ /* 0x000e220000000000 */
[----:B------:R-:W-:-:S03]  /*35e0*/  SHF.R.S32.HI R18, RZ, 0x4, R46 ;  /* 0x00000004ff127819 */ /* 0x000fc6000001142e */
[----:B------:R1:W5:Y:S04]  /*35f0*/  LD.E R95, desc[UR4][R172.64+0x188] ;  /* 0x00018804ac5f7980 */ /* 0x000368000c101900 */
[----:B------:R1:W5:Y:S01]  /*3600*/  LD.E R74, desc[UR4][R172.64+0x184] ;  /* 0x00018404ac4a7980 */ /* 0x000362000c101900 */
[----:B--2---:R-:W-:-:S04]  /*3610*/  ISETP.NE.U32.AND P3, PT, R6, RZ, PT ;  /* 0x000000ff0600720c */ /* 0x004fc80003f65070 */
[----:B------:R-:W-:-:S13]  /*3620*/  ISETP.NE.AND.EX P3, PT, R7, RZ, PT, P3 ;  /* 0x000000ff0700720c */ /* 0x000fda0003f65330 */
[----:B------:R-:W2:Y:S01]  /*3630*/  @P3 LD.E.64 R12, desc[UR4][R172.64+0x1c0] ;  /* 0x0001c004ac0c3980 */ /* 0x000ea2000c101b00 */
[C---:B------:R-:W-:Y:S02]  /*3640*/  @!P0 IMAD R3, R248.reuse, R0, R3 ;  /* 0x00000000f8038224 */ /* 0x040fe400078e0203 */
[----:B------:R-:W-:Y:S01]  /*3650*/  @P0 IMAD.IADD R0, R29, 0x1, R36 ;  /* 0x000000011d000824 */ /* 0x000fe200078e0224 */
[----:B------:R1:W5:Y:S01]  /*3660*/  @P3 LD.E R94, desc[UR4][R172.64+0xd8] ;  /* 0x0000d804ac5e3980 */ /* 0x000362000c101900 */
[----:B------:R-:W-:Y:S02]  /*3670*/  @!P0 IMAD.IADD R9, R9, 0x1, R3 ;  /* 0x0000000109098824 */ /* 0x000fe400078e0203 */
[----:B------:R-:W-:-:S04]  /*3680*/  @P0 IMAD.WIDE.U32 R14, R248, R0, RZ ;  /* 0x00000000f80e0225 */ /* 0x000fc800078e00ff */
[----:B------:R-:W-:Y:S01]  /*3690*/  @P0 IMAD R17, R249, R0, RZ ;  /* 0x00000000f9110224 */ /* 0x000fe200078e02ff */
[----:B------:R-:W-:Y:S01]  /*36a0*/  @P0 MOV R3, R14 ;  /* 0x0000000e00030202 */ /* 0x000fe20000000f00 */
[----:B------:R-:W-:Y:S02]  /*36b0*/  @!P0 IMAD R0, R39, R111, RZ ;  /* 0x0000006f27008224 */ /* 0x000fe400078e02ff */
[----:B------:R-:W-:-:S04]  /*36c0*/  @!P0 IMAD.WIDE.U32 R8, R111, R38, R8 ;  /* 0x000000266f088225 */ /* 0x000fc800078e0008 */
[----:B------:R-:W-:Y:S02]  /*36d0*/  @!P0 IMAD R14, R38, R16, R0 ;  /* 0x00000010260e8224 */ /* 0x000fe400078e0200 */
[----:B------:R-:W-:Y:S02]  /*36e0*/  @!P0 IMAD.MOV.U32 R3, RZ, RZ, R8 ;  /* 0x000000ffff038224 */ /* 0x000fe400078e0008 */
[----:B------:R-:W-:Y:S01]  /*36f0*/  @P0 IMAD.IADD R0, R15, 0x1, R17 ;  /* 0x000000010f000824 */ /* 0x000fe200078e0211 */
[----:B------:R-:W-:Y:S01]  /*3700*/  @!P0 IADD3 R0, R9, R14, RZ ;  /* 0x0000000e09008210 */ /* 0x000fe20007ffe0ff */
[----:B------:R-:W-:Y:S01]  /*3710*/  @P3 IMAD.MOV.U32 R36, RZ, RZ, R117 ;  /* 0x000000ffff243224 */ /* 0x000fe200078e0075 */
[----:B------:R-:W-:Y:S02]  /*3720*/  LEA.HI R15, R46, R18, RZ, 0x1 ;  /* 0x000000122e0f7211 */ /* 0x000fe400078f08ff */
[----:B------:R-:W-:Y:S01]  /*3730*/  IADD3 R8, P0, R114, R3, RZ ;  /* 0x0000000372087210 */ /* 0x000fe20007f1e0ff */
[----:B------:R-:W-:Y:S01]  /*3740*/  IMAD R3, R249, R10, RZ ;  /* 0x0000000af9037224 */ /* 0x000fe200078e02ff */
[----:B------:R-:W-:-:S02]  /*3750*/  LOP3.LUT R14, R15, 0xfffffffe, RZ, 0xc0, !PT ;  /* 0xfffffffe0f0e7812 */ /* 0x000fc400078ec0ff */
[----:B------:R-:W-:Y:S01]  /*3760*/  @P3 SHF.R.S32.HI R17, RZ, 0x1f, R111 ;  /* 0x0000001fff113819 */ /* 0x000fe2000001146f */
[----:B------:R-:W-:Y:S01]  /*3770*/  IMAD.X R9, R47, 0x1, R0, P0 ;  /* 0x000000012f097824 */ /* 0x000fe200000e0600 */
[----:B------:R-:W-:Y:S01]  /*3780*/  IADD3 R16, R18, -R14, RZ ;  /* 0x8000000e12107210 */ /* 0x000fe20007ffe0ff */
[----:B------:R-:W-:Y:S01]  /*3790*/  IMAD R15, R248, R11, R3 ;  /* 0x0000000bf80f7224 */ /* 0x000fe200078e0203 */
[----:B------:R-:W-:Y:S01]  /*37a0*/  ISETP.GE.AND P0, PT, R10, R24, PT ;  /* 0x000000180a00720c */ /* 0x000fe20003f06270 */
[----:B------:R-:W-:Y:S01]  /*37b0*/  IMAD.WIDE.U32 R8, R248, R10, R8 ;  /* 0x0000000af8087225 */ /* 0x000fe200078e0008 */
[----:B------:R-:W-:-:S03]  /*37c0*/  SHF.L.U32 R14, R10, 0x3, RZ ;  /* 0x000000030a0e7819 */ /* 0x000fc600000006ff */
[----:B------:R-:W-:Y:S01]  /*37d0*/  IMAD.SHL.U32 R0, R40, 0x40, RZ ;  /* 0x0000004028007824 */ /* 0x000fe200078e00ff */
[----:B------:R-:W-:-:S04]  /*37e0*/  IADD3 R9, R9, R15, RZ ;  /* 0x0000000f09097210 */ /* 0x000fc80007ffe0ff */
[----:B------:R-:W-:Y:S01]  /*37f0*/  LOP3.LUT R0, R0, 0x1c0, RZ, 0xc0, !PT ;  /* 0x000001c000007812 */ /* 0x000fe200078ec0ff */
[----:B------:R-:W-:-:S03]  /*3800*/  IMAD.WIDE.U32 R200, R26, R42, R8 ;  /* 0x0000002a1ac87225 */ /* 0x000fc600078e0008 */
[----:B------:R-:W-:Y:S02]  /*3810*/  LOP3.LUT R14, R0, 0x8, R14, 0xf8, !PT ;  /* 0x00000008000e7812 */ /* 0x000fe400078ef80e */
[----:B------:R-:W-:Y:S02]  /*3820*/  SHF.R.U32.HI R0, RZ, 0x3, R0 ;  /* 0x00000003ff007819 */ /* 0x000fe40000011600 */
[----:B------:R-:W-:Y:S02]  /*3830*/  MOV R202, R200 ;  /* 0x000000c800ca7202 */ /* 0x000fe40000000f00 */
[----:B------:R-:W-:Y:S02]  /*3840*/  LOP3.LUT R14, R14, R0, RZ, 0x3c, !PT ;  /* 0x000000000e0e7212 */ /* 0x000fe400078e3cff */
[----:B------:R-:W-:Y:S01]  /*3850*/  SHF.L.U32 R0, R44, 0x6, RZ ;  /* 0x000000062c007819 */ /* 0x000fe200000006ff */
[----:B------:R1:W-:Y:S03]  /*3860*/  STL.64 [R1+0x108], R200 ;  /* 0x000108c801007387 */ /* 0x0003e60000100a00 */
[----:B------:R-:W-:-:S02]  /*3870*/  LOP3.LUT R0, R0, 0x1c0, RZ, 0xc0, !PT ;  /* 0x000001c000007812 */ /* 0x000fc400078ec0ff */
[----:B------:R-:W-:Y:S01]  /*3880*/  SHF.R.S32.HI R102, RZ, 0x5, R97 ;  /* 0x00000005ff667819 */ /* 0x000fe20000011461 */
[C---:B------:R-:W-:Y:S01]  /*3890*/  IMAD.SHL.U32 R19, R248.reuse, 0x20, RZ ;  /* 0x00000020f8137824 */ /* 0x040fe200078e00ff */
[----:B------:R-:W-:Y:S01]  /*38a0*/  ISETP.GE.AND P4, PT, R41, R24, PT ;  /* 0x000000182900720c */ /* 0x000fe20003f86270 */
[C---:B------:R-:W-:Y:S01]  /*38b0*/  IMAD.SHL.U32 R197, R248.reuse, 0x10, RZ ;  /* 0x00000010f8c57824 */ /* 0x040fe200078e00ff */
[----:B------:R-:W-:Y:S01]  /*38c0*/  SHF.L.U64.HI R198, R248, 0x4, R249 ;  /* 0x00000004f8c67819 */ /* 0x000fe200000102f9 */
[----:B--2---:R-:W-:Y:S02]  /*38d0*/  @P3 IMAD R3, R13, R111, RZ ;  /* 0x0000006f0d033224 */ /* 0x004fe400078e02ff */
[----:B------:R-:W-:-:S04]  /*38e0*/  @P3 IMAD.WIDE.U32 R10, R111, R12, R36 ;  /* 0x0000000c6f0a3225 */ /* 0x000fc800078e0024 */
[----:B------:R-:W-:Y:S01]  /*38f0*/  @P3 IMAD R3, R12, R17, R3 ;  /* 0x000000110c033224 */ /* 0x000fe200078e0203 */
[----:B------:R-:W-:-:S03]  /*3900*/  @P3 LEA R6, P1, R10, R6, 0x2 ;  /* 0x000000060a063211 */ /* 0x000fc600078210ff */
[----:B------:R-:W-:-:S05]  /*3910*/  @P3 IMAD.IADD R11, R11, 0x1, R3 ;  /* 0x000000010b0b3824 */ /* 0x000fca00078e0203 */
[----:B------:R-:W-:-:S05]  /*3920*/  @P3 LEA.HI.X R7, R10, R7, R11, 0x2, P1 ;  /* 0x000000070a073211 */ /* 0x000fca00008f140b */
[----:B------:R1:W5:Y:S01]  /*3930*/  @P3 LD.E R96, desc[UR4][R6.64] ;  /* 0x0000000406603980 */ /* 0x000362000c101900 */
[----:B------:R-:W-:-:S04]  /*3940*/  DEPBAR.LE SB0, 0x0 ;  /* 0x000080000000791a */ /* 0x000fc80000000000 */
[----:B------:R-:W-:Y:S05]  /*3950*/  WARPSYNC.ALL ;  /* 0x0000000000007948 */ /* 0x000fea0003800000 */
[----:B------:R-:W-:Y:S01]  /*3960*/  BAR.SYNC.DEFER_BLOCKING 0x0 ;  /* 0x0000000000007b1d */ /* 0x000fe20000010000 */
[----:B------:R-:W-:-:S04]  /*3970*/  IMAD R3, R43, R26, RZ ;  /* 0x0000001a2b037224 */ /* 0x000fc800078e02ff */
[----:B------:R-:W-:-:S04]  /*3980*/  IMAD R8, R42, R25, R3 ;  /* 0x000000192a087224 */ /* 0x000fc800078e0203 */
[----:B------:R-:W-:Y:S02]  /*3990*/  IMAD.IADD R203, R201, 0x1, R8 ;  /* 0x00000001c9cb7824 */ /* 0x000fe400078e0208 */
[----:B------:R-:W-:-:S03]  /*39a0*/  IMAD.SHL.U32 R3, R16, 0x8, RZ ;  /* 0x0000000810037824 */ /* 0x000fc600078e00ff */
[----:B------:R2:W-:Y:S01]  /*39b0*/  STL.64 [R1+0x100], R202 ;  /* 0x000100ca01007387 */ /* 0x0005e20000100a00 */
[----:B-1----:R-:W-:Y:S02]  /*39c0*/  SHF.L.U32 R6, R45, 0x6, RZ ;  /* 0x000000062d067819 */ /* 0x002fe400000006ff */
[----:B------:R-:W-:Y:S02]  /*39d0*/  LOP3.LUT R3, R0, 0x8, R3, 0xf8, !PT ;  /* 0x0000000800037812 */ /* 0x000fe400078ef803 */
[----:B------:R-:W-:Y:S01]  /*39e0*/  SHF.R.U32.HI R0, RZ, 0x3, R0 ;  /* 0x00000003ff007819 */ /* 0x000fe20000011600 */
[----:B------:R2:W-:Y:S04]  /*39f0*/  @P0 STS.128 [R222+0xa000], RZ ;  /* 0x00a000ffde000388 */ /* 0x0005e80000000c00 */
[----:B------:R2:W-:Y:S01]  /*3a00*/  @P0 STS.128 [R222+0xb000], RZ ;  /* 0x00b000ffde000388 */ /* 0x0005e20000000c00 */
[----:B------:R-:W-:-:S02]  /*3a10*/  SHF.L.U64.HI R7, R248, 0x5, R249 ;  /* 0x00000005f8077819 */ /* 0x000fc400000102f9 */
[----:B------:R-:W-:Y:S02]  /*3a20*/  LOP3.LUT R93, R6, 0xfffffe00, RZ, 0xc0, !PT ;  /* 0xfffffe00065d7812 */ /* 0x000fe400078ec0ff */
[----:B------:R-:W-:Y:S01]  /*3a30*/  LOP3.LUT R92, R3, R0, RZ, 0x3c, !PT ;  /* 0x00000000035c7212 */ /* 0x000fe200078e3cff */
[----:B------:R-:W-:Y:S01]  /*3a40*/  IMAD R3, R7, R73, RZ ;  /* 0x0000004907037224 */ /* 0x000fe200078e02ff */
[----:B------:R-:W-:-:S03]  /*3a50*/  LEA R6, R102, R93, 0xa ;  /* 0x0000005d66067211 */ /* 0x000fc600078e50ff */
[-C--:B------:R-:W-:Y:S01]  /*3a60*/  IMAD R8, R27, R19.reuse, R3 ;  /* 0x000000131b087224 */ /* 0x080fe200078e0203 */
[----:B------:R-:W-:Y:S01]  /*3a70*/  LEA R0, R16, R14, 0x9 ;  /* 0x0000000e10007211 */ /* 0x000fe200078e48ff */
[----:B------:R-:W-:Y:S02]  /*3a80*/  IMAD.IADD R3, R92, 0x1, R6 ;  /* 0x000000015c037824 */ /* 0x000fe400078e0206 */
[----:B------:R-:W-:Y:S01]  /*3a90*/  IMAD.WIDE.U32 R6, R73, R19, R202 ;  /* 0x0000001349067225 */ /* 0x000fe200078e00ca */
[----:B------:R-:W-:Y:S01]  /*3aa0*/  BSSY B0, `(.L_x_2754) ;  /* 0x0000016000007945 */ /* 0x000fe20003800000 */
[----:B------:R-:W-:Y:S02]  /*3ab0*/  LEA R174, R0, R5, 0x1 ;  /* 0x0000000500ae7211 */ /* 0x000fe400078e08ff */
[----:B------:R-:W-:Y:S01]  /*3ac0*/  IMAD R204, R3, 0x2, R5 ;  /* 0x0000000203cc7824 */ /* 0x000fe200078e0205 */
[----:B------:R-:W-:Y:S01]  /*3ad0*/  IADD3 R0, R7, R8, RZ ;  /* 0x0000000807007210 */ /* 0x000fe20007ffe0ff */
[----:B------:R-:W-:Y:S06]  /*3ae0*/  @P0 BRA `(.L_x_2755) ;  /* 0x0000000000440947 */ /* 0x000fec0003800000 */
[-C--:B------:R-:W-:Y:S02]  /*3af0*/  ISETP.GE.AND P1, PT, R114, R223.reuse, PT ;  /* 0x000000df7200720c */ /* 0x080fe40003f26270 */
[----:B------:R-:W-:-:S11]  /*3b00*/  ISETP.GE.AND P0, PT, R246, R223, PT ;  /* 0x000000dff600720c */ /* 0x000fd60003f06270 */
[C---:B------:R-:W-:Y:S01]  /*3b10*/  @!P1 LEA R8, P2, R6.reuse, R240, 0x1 ;  /* 0x000000f006089211 */ /* 0x040fe200078408ff */
        /* <DEDUP_REMOVED lines=14> */
.L_x_2755:
[----:B------:R-:W-:Y:S05]  /*3c00*/  BSYNC B0 ;  /* 0x0000000000007941 */ /* 0x000fea0003800000 */
.L_x_2754:
[----:B------:R1:W-:Y:S01]  /*3c10*/  @P4 STS.128 [R222+0xa800], RZ ;  /* 0x00a800ffde004388 */ /* 0x0003e20000000c00 */
[----:B------:R-:W-:Y:S03]  /*3c20*/  BSSY B0, `(.L_x_2756) ;  /* 0x0000016000007945 */ /* 0x000fe60003800000 */
[----:B------:R1:W-:Y:S01]  /*3c30*/  @P4 STS.128 [R222+0xb800], RZ ;  /* 0x00b800ffde004388 */ /* 0x0003e20000000c00 */
[----:B------:R-:W-:Y:S05]  /*3c40*/  @P4 BRA `(.L_x_2757) ;  /* 0x00000000004c4947 */ /* 0x000fea0003800000 */
[-C--:B------:R-:W-:Y:S02]  /*3c50*/  ISETP.GE.AND P1, PT, R114, R223.reuse, PT ;  /* 0x000000df7200720c */ /* 0x080fe40003f26270 */
[----:B------:R-:W-:Y:S02]  /*3c60*/  IADD3 R6, P2, R197, R6, RZ ;  /* 0x00000006c5067210 */ /* 0x000fe40007f5e0ff */
[----:B------:R-:W-:-:S03]  /*3c70*/  ISETP.GE.AND P0, PT, R246, R223, PT ;  /* 0x000000dff600720c */ /* 0x000fc60003f06270 */
[----:B------:R-:W-:-:S06]  /*3c80*/  IMAD.X R0, R198, 0x1, R0, P2 ;  /* 0x00000001c6007824 */ /* 0x000fcc00010e0600 */
        /* <DEDUP_REMOVED lines=15> */
.L_x_2757:
[----:B------:R-:W-:Y:S05]  /*3d80*/  BSYNC B0 ;  /* 0x0000000000007941 */ /* 0x000fea0003800000 */
.L_x_2756:
[----:B------:R-:W-:Y:S01]  /*3d90*/  LDSM.16.M88.4 R24, [R174+0x8000] ;  /* 0x00800000ae18783b */ /* 0x000fe20000000200 */
[----:B------:R-:W-:Y:S01]  /*3da0*/  R2P PR, R40, 0x6 ;  /* 0x0000000628007804 */ /* 0x000fe20000000000 */
[C---:B------:R-:W-:Y:S01]  /*3db0*/  VIADD R0, R174.reuse, 0x8000 ;  /* 0x00008000ae007836 */ /* 0x040fe20000000000 */
[----:B-----5:R-:W2:Y:S01]  /*3dc0*/  @P3 MUFU.RCP R7, R94 ;  /* 0x0000005e00073308 */ /* 0x020ea20000001000 */
[----:B-1----:R-:W1:Y:S01]  /*3dd0*/  LDSM.16.M88.4 R8, [R204+0x2000] ;  /* 0x00200000cc08783b */ /* 0x002e620000000200 */
[----:B------:R-:W-:Y:S01]  /*3de0*/  VIADD R214, R174, 0x8020 ;  /* 0x00008020aed67836 */ /* 0x000fe20000000000 */
[----:B------:R-:W-:Y:S01]  /*3df0*/  SHF.R.S32.HI R3, RZ, 0x1f, R75 ;  /* 0x0000001fff037819 */ /* 0x000fe2000001144b */
[--C-:B------:R-:W-:Y:S01]  /*3e00*/  IMAD R206, R4, 0x2, R204.reuse ;  /* 0x0000000204ce7824 */ /* 0x100fe200078e02cc */
[----:B------:R-:W4:Y:S01]  /*3e10*/  LDSM.16.M88.4 R32, [R174+0x8800] ;  /* 0x00880000ae20783b */ /* 0x000f220000000200 */
[C---:B------:R-:W-:Y:S01]  /*3e20*/  IMAD R212, R2.reuse, 0x2, R204 ;  /* 0x0000000202d47824 */ /* 0x040fe200078e02cc */
[----:B------:R-:W-:Y:S01]  /*3e30*/  MOV R184, R73 ;  /* 0x0000004900b87202 */ /* 0x000fe20000000f00 */
[----:B------:R-:W-:Y:S01]  /*3e40*/  IMAD R211, R2, 0x2, R206 ;  /* 0x0000000202d37824 */ /* 0x000fe200078e02ce */
[----:B------:R-:W4:Y:S01]  /*3e50*/  LDSM.16.M88.4 R16, [R204] ;  /* 0x00000000cc10783b */ /* 0x000f220000000200 */
[----:B------:R-:W-:Y:S01]  /*3e60*/  IMAD.MOV.U32 R219, RZ, RZ, RZ ;  /* 0x000000ffffdb7224 */ /* 0x000fe200078e00ff */
[----:B------:R-:W-:Y:S01]  /*3e70*/  BSSY B1, `(.L_x_2758) ;  /* 0x00000b6000017945 */ /* 0x000fe20003800000 */
[----:B------:R-:W-:Y:S01]  /*3e80*/  @P1 VIADD R214, R0, 0xffffffe0 ;  /* 0xffffffe000d61836 */ /* 0x000fe20000000000 */
[----:B------:R-:W-:Y:S01]  /*3e90*/  LDSM.16.M88.4 R12, [R206+0x2000] ;  /* 0x00200000ce0c783b */ /* 0x000fe20000000200 */
[----:B------:R-:W-:-:S02]  /*3ea0*/  IMAD.MOV.U32 R0, RZ, RZ, 0x40 ;  /* 0x00000040ff007424 */ /* 0x000fc400078e00ff */
[----:B------:R-:W-:Y:S01]  /*3eb0*/  IMAD.IADD R6, R72, 0x1, -R118 ;  /* 0x0000000148067824 */ /* 0x000fe200078e0a76 */
[----:B------:R-:W4:Y:S01]  /*3ec0*/  LDSM.16.M88.4 R36, [R214] ;  /* 0x00000000d624783b */ /* 0x000f220000000200 */
[----:B--2---:R-:W-:Y:S01]  /*3ed0*/  @P3 FMUL.FTZ R219, R96, R7 ;  /* 0x0000000760db3220 */ /* 0x004fe20000410000 */
[----:B------:R-:W-:Y:S01]  /*3ee0*/  SEL R0, R0, 0xffffffc0, !P2 ;  /* 0xffffffc000007807 */ /* 0x000fe20005000000 */
[----:B------:R-:W-:Y:S01]  /*3ef0*/  IMAD.SHL.U32 R104, R104, 0x2, RZ ;  /* 0x0000000268687824 */ /* 0x000fe200078e00ff */
[----:B------:R-:W2:Y:S01]  /*3f00*/  LDSM.16.M88.4 R44, [R214+0x800] ;  /* 0x00080000d62c783b */ /* 0x000ea20000000200 */
[----:B------:R-:W-:Y:S01]  /*3f10*/  ISETP.GT.AND P3, PT, R184, R199, PT ;  /* 0x000000c7b800720c */ /* 0x000fe20003f64270 */
[----:B------:R-:W-:Y:S02]  /*3f20*/  VIADD R250, R108, 0xb54cda56 ;  /* 0xb54cda566cfa7836 */ /* 0x000fe40000000000 */
[----:B---3--:R-:W3:Y:S01]  /*3f30*/  LDSM.16.M88.4 R28, [R206] ;  /* 0x00000000ce1c783b */ /* 0x008ee20000000200 */
[----:B------:R-:W-:-:S02]  /*3f40*/  IMAD.IADD R210, R174, 0x1, R0 ;  /* 0x00000001aed27824 */ /* 0x000fc400078e0200 */
[----:B------:R-:W-:Y:S01]  /*3f50*/  IMAD.IADD R209, R0, 0x1, R214 ;  /* 0x0000000100d17824 */ /* 0x000fe200078e02d6 */
[----:B------:R-:W-:Y:S01]  /*3f60*/  LDSM.16.M88.4 R20, [R212+0x2000] ;  /* 0x00200000d414783b */ /* 0x000fe20000000200 */
[----:B------:R-:W-:Y:S01]  /*3f70*/  SHF.R.S32.HI R0, RZ, 0x1f, R97 ;  /* 0x0000001fff007819 */ /* 0x000fe20000011461 */
[----:B------:R-:W-:Y:S02]  /*3f80*/  VIADD R247, R109, 0x646e171e ;  /* 0x646e171e6df77836 */ /* 0x000fe40000000000 */
[----:B------:R-:W3:Y:S01]  /*3f90*/  LDSM.16.M88.4 R40, [R210+0x8000] ;  /* 0x00800000d228783b */ /* 0x000ee20000000200 */
[----:B------:R-:W-:Y:S01]  /*3fa0*/  LEA.HI R0, R0, R102, RZ, 0x2 ;  /* 0x0000006600007211 */ /* 0x000fe200078f10ff */
[C---:B------:R-:W-:Y:S02]  /*3fb0*/  VIADD R217, R214.reuse, 0x800 ;  /* 0x00000800d6d97836 */ /* 0x040fe40000000000 */
[----:B------:R-:W3:Y:S01]  /*3fc0*/  LDSM.16.M88.4 R52, [R210+0x8800] ;  /* 0x00880000d234783b */ /* 0x000ee20000000200 */
[----:B------:R-:W-:-:S02]  /*3fd0*/  VIADD R216, R214, 0x1000 ;  /* 0x00001000d6d87836 */ /* 0x000fc40000000000 */
[----:B------:R-:W-:Y:S01]  /*3fe0*/  VIADD R215, R214, 0x1800 ;  /* 0x00001800d6d77836 */ /* 0x000fe20000000000 */
[C---:B-1----:R-:W-:Y:S01]  /*3ff0*/  HMMA.16816.F32.BF16 R60, R8.reuse, R24, RZ ;  /* 0x00000018083c723c */ /* 0x042fe200000418ff */
[----:B------:R-:W0:Y:S05]  /*4000*/  LDGDEPBAR ;  /* 0x00000000000079af */ /* 0x000e2a0000000000 */
[C---:B----4-:R-:W-:Y:S06]  /*4010*/  HMMA.16816.F32.BF16 R48, R8.reuse, R32, RZ ;  /* 0x000000200830723c */ /* 0x050fec00000418ff */
[C---:B------:R-:W-:Y:S06]  /*4020*/  HMMA.16816.F32.BF16 R56, R8.reuse, R26, RZ ;  /* 0x0000001a0838723c */ /* 0x040fec00000418ff */
[----:B------:R-:W-:Y:S06]  /*4030*/  HMMA.16816.F32.BF16 R8, R8, R34, RZ ;  /* 0x000000220808723c */ /* 0x000fec00000418ff */
[C---:B------:R-:W-:Y:S06]  /*4040*/  HMMA.16816.F32.BF16 R68, R16.reuse, R24, RZ ;  /* 0x000000181044723c */ /* 0x040fec00000418ff */
[C---:B------:R-:W-:Y:S01]  /*4050*/  HMMA.16816.F32.BF16 R64, R16.reuse, R26, RZ ;  /* 0x0000001a1040723c */ /* 0x040fe200000418ff */
[----:B------:R-:W1:Y:S05]  /*4060*/  LDSM.16.M88.4 R24, [R212] ;  /* 0x00000000d418783b */ /* 0x000e6a0000000200 */
[C---:B------:R-:W-:Y:S06]  /*4070*/  HMMA.16816.F32.BF16 R80, R16.reuse, R32, RZ ;  /* 0x000000201050723c */ /* 0x040fec00000418ff */
[----:B------:R-:W-:Y:S01]  /*4080*/  HMMA.16816.F32.BF16 R76, R16, R34, RZ ;  /* 0x00000022104c723c */ /* 0x000fe200000418ff */
[----:B------:R-:W-:Y:S05]  /*4090*/  LDSM.16.M88.4 R32, [R209] ;  /* 0x00000000d120783b */ /* 0x000fea0000000200 */
[C---:B------:R-:W-:Y:S06]  /*40a0*/  HMMA.16816.F32.BF16 R88, R12.reuse, R36, R60 ;  /* 0x000000240c58723c */ /* 0x040fec000004183c */
[C---:B--2---:R-:W-:Y:S06]  /*40b0*/  HMMA.16816.F32.BF16 R84, R12.reuse, R44, R48 ;  /* 0x0000002c0c54723c */ /* 0x044fec0000041830 */
[C---:B------:R-:W-:Y:S06]  /*40c0*/  HMMA.16816.F32.BF16 R60, R12.reuse, R38, R56 ;  /* 0x000000260c3c723c */ /* 0x040fec0000041838 */
[----:B------:R-:W-:Y:S01]  /*40d0*/  HMMA.16816.F32.BF16 R48, R12, R46, R8 ;  /* 0x0000002e0c30723c */ /* 0x000fe20000041808 */
[----:B------:R-:W2:Y:S05]  /*40e0*/  LDSM.16.M88.4 R8, [R211+0x2000] ;  /* 0x00200000d308783b */ /* 0x000eaa0000000200 */
[C---:B---3--:R-:W-:Y:S06]  /*40f0*/  HMMA.16816.F32.BF16 R16, R28.reuse, R36, R68 ;  /* 0x000000241c10723c */ /* 0x048fec0000041844 */
[C---:B------:R-:W-:Y:S01]  /*4100*/  HMMA.16816.F32.BF16 R12, R28.reuse, R38, R64 ;  /* 0x000000261c0c723c */ /* 0x040fe20000041840 */
[----:B------:R-:W3:Y:S05]  /*4110*/  LDSM.16.M88.4 R36, [R209+0x800] ;  /* 0x00080000d124783b */ /* 0x000eea0000000200 */
[C---:B------:R-:W-:Y:S06]  /*4120*/  HMMA.16816.F32.BF16 R64, R28.reuse, R44, R80 ;  /* 0x0000002c1c40723c */ /* 0x040fec0000041850 */
[----:B------:R-:W-:Y:S01]  /*4130*/  HMMA.16816.F32.BF16 R56, R28, R46, R76 ;  /* 0x0000002e1c38723c */ /* 0x000fe2000004184c */
[----:B------:R-:W4:Y:S05]  /*4140*/  LDSM.16.M88.4 R28, [R211] ;  /* 0x00000000d31c783b */ /* 0x000f2a0000000200 */
[C---:B------:R-:W-:Y:S06]  /*4150*/  HMMA.16816.F32.BF16 R80, R20.reuse, R40, R88 ;  /* 0x000000281450723c */ /* 0x040fec0000041858 */
[C---:B------:R-:W-:Y:S06]  /*4160*/  HMMA.16816.F32.BF16 R76, R20.reuse, R42, R60 ;  /* 0x0000002a144c723c */ /* 0x040fec000004183c */
[C---:B------:R-:W-:Y:S06]  /*4170*/  HMMA.16816.F32.BF16 R84, R20.reuse, R52, R84 ;  /* 0x000000341454723c */ /* 0x040fec0000041854 */
[----:B------:R-:W-:Y:S01]  /*4180*/  HMMA.16816.F32.BF16 R68, R20, R54, R48 ;  /* 0x000000361444723c */ /* 0x000fe20000041830 */
[----:B------:R-:W-:Y:S05]  /*4190*/  LDSM.16.M88.4 R48, [R174+0x9000] ;  /* 0x00900000ae30783b */ /* 0x000fea0000000200 */
[C---:B-1----:R-:W-:Y:S01]  /*41a0*/  HMMA.16816.F32.BF16 R60, R24.reuse, R40, R16 ;  /* 0x00000028183c723c */ /* 0x042fe20000041810 */
[----:B------:R-:W1:Y:S05]  /*41b0*/  LDSM.16.M88.4 R16, [R204+0x6000] ;  /* 0x00600000cc10783b */ /* 0x000e6a0000000200 */
[C---:B------:R-:W-:Y:S01]  /*41c0*/  HMMA.16816.F32.BF16 R44, R24.reuse, R42, R12 ;  /* 0x0000002a182c723c */ /* 0x040fe2000004180c */
[----:B------:R-:W1:Y:S04]  /*41d0*/  LDSM.16.M88.4 R40, [R174+0x9800] ;  /* 0x00980000ae28783b */ /* 0x000e680000000200 */
[----:B------:R-:W1:Y:S01]  /*41e0*/  LDSM.16.M88.4 R12, [R204+0x4000] ;  /* 0x00400000cc0c783b */ /* 0x000e620000000200 */
[C---:B------:R-:W-:Y:S06]  /*41f0*/  HMMA.16816.F32.BF16 R20, R24.reuse, R52, R64 ;  /* 0x000000341814723c */ /* 0x040fec0000041840 */
[----:B------:R-:W-:Y:S06]  /*4200*/  HMMA.16816.F32.BF16 R24, R24, R54, R56 ;  /* 0x000000361818723c */ /* 0x000fec0000041838 */
[C---:B--2---:R-:W-:Y:S06]  /*4210*/  HMMA.16816.F32.BF16 R52, R8.reuse, R32, R80 ;  /* 0x000000200834723c */ /* 0x044fec0000041850 */
[C---:B------:R-:W-:Y:S06]  /*4220*/  HMMA.16816.F32.BF16 R56, R8.reuse, R34, R76 ;  /* 0x000000220838723c */ /* 0x040fec000004184c */
[C---:B---3--:R-:W-:Y:S06]  /*4230*/  HMMA.16816.F32.BF16 R76, R8.reuse, R36, R84 ;  /* 0x00000024084c723c */ /* 0x048fec0000041854 */
[----:B------:R-:W-:Y:S01]  /*4240*/  HMMA.16816.F32.BF16 R64, R8, R38, R68 ;  /* 0x000000260840723c */ /* 0x000fe20000041844 */
[----:B------:R-:W-:Y:S05]  /*4250*/  LDSM.16.M88.4 R8, [R206+0x6000] ;  /* 0x00600000ce08783b */ /* 0x000fea0000000200 */
[C---:B----4-:R-:W-:Y:S01]  /*4260*/  HMMA.16816.F32.BF16 R88, R28.reuse, R34, R44 ;  /* 0x000000221c58723c */ /* 0x050fe2000004182c */
[----:B------:R-:W2:Y:S05]  /*4270*/  LDSM.16.M88.4 R44, [R214+0x1000] ;  /* 0x00100000d62c783b */ /* 0x000eaa0000000200 */
[C---:B------:R-:W-:Y:S01]  /*4280*/  HMMA.16816.F32.BF16 R84, R28.reuse, R32, R60 ;  /* 0x000000201c54723c */ /* 0x040fe2000004183c */
[----:B------:R-:W-:Y:S05]  /*4290*/  LDSM.16.M88.4 R32, [R214+0x1800] ;  /* 0x00180000d620783b */ /* 0x000fea0000000200 */
[C---:B------:R-:W-:Y:S01]  /*42a0*/  HMMA.16816.F32.BF16 R80, R28.reuse, R36, R20 ;  /* 0x000000241c50723c */ /* 0x040fe20000041814 */
[----:B------:R-:W-:Y:S05]  /*42b0*/  LDSM.16.M88.4 R20, [R212+0x6000] ;  /* 0x00600000d414783b */ /* 0x000fea0000000200 */
[----:B------:R-:W-:Y:S01]  /*42c0*/  HMMA.16816.F32.BF16 R36, R28, R38, R24 ;  /* 0x000000261c24723c */ /* 0x000fe20000041818 */
[----:B------:R-:W3:Y:S05]  /*42d0*/  LDSM.16.M88.4 R24, [R206+0x4000] ;  /* 0x00400000ce18783b */ /* 0x000eea0000000200 */
[C---:B-1----:R-:W-:Y:S01]  /*42e0*/  HMMA.16816.F32.BF16 R28, R16.reuse, R48, R52 ;  /* 0x00000030101c723c */ /* 0x042fe20000041834 */
[----:B------:R-:W1:Y:S05]  /*42f0*/  LDSM.16.M88.4 R52, [R210+0x9000] ;  /* 0x00900000d234783b */ /* 0x000e6a0000000200 */
[C---:B------:R-:W-:Y:S06]  /*4300*/  HMMA.16816.F32.BF16 R68, R16.reuse, R40, R76 ;  /* 0x000000281044723c */ /* 0x040fec000004184c */
[----:B------:R-:W-:Y:S01]  /*4310*/  HMMA.16816.F32.BF16 R60, R16, R50, R56 ;  /* 0x00000032103c723c */ /* 0x000fe20000041838 */
[----:B------:R-:W-:Y:S05]  /*4320*/  LDSM.16.M88.4 R56, [R210+0x9800] ;  /* 0x00980000d238783b */ /* 0x000fea0000000200 */
[C---:B------:R-:W-:Y:S06]  /*4330*/  HMMA.16816.F32.BF16 R76, R12.reuse, R48, R84 ;  /* 0x000000300c4c723c */ /* 0x040fec0000041854 */
[C---:B------:R-:W-:Y:S06]  /*4340*/  HMMA.16816.F32.BF16 R88, R12.reuse, R50, R88 ;  /* 0x000000320c58723c */ /* 0x040fec0000041858 */
[C---:B------:R-:W-:Y:S06]  /*4350*/  HMMA.16816.F32.BF16 R80, R12.reuse, R40, R80 ;  /* 0x000000280c50723c */ /* 0x040fec0000041850 */
[-C--:B------:R-:W-:Y:S01]  /*4360*/  HMMA.16816.F32.BF16 R48, R12, R42.reuse, R36 ;  /* 0x0000002a0c30723c */ /* 0x080fe20000041824 */
[----:B------:R-:W-:Y:S05]  /*4370*/  LDSM.16.M88.4 R36, [R209+0x1800] ;  /* 0x00180000d124783b */ /* 0x000fea0000000200 */
[----:B------:R-:W-:Y:S01]  /*4380*/  HMMA.16816.F32.BF16 R64, R16, R42, R64 ;  /* 0x0000002a1040723c */ /* 0x000fe20000041840 */
[----:B------:R-:W4:Y:S05]  /*4390*/  LDSM.16.M88.4 R16, [R212+0x4000] ;  /* 0x00400000d410783b */ /* 0x000f2a0000000200 */
[C---:B--2---:R-:W-:Y:S01]  /*43a0*/  HMMA.16816.F32.BF16 R12, R8.reuse, R44, R28 ;  /* 0x0000002c080c723c */ /* 0x044fe2000004181c */
[----:B------:R-:W-:Y:S05]  /*43b0*/  LDSM.16.M88.4 R28, [R209+0x1000] ;  /* 0x00100000d11c783b */ /* 0x000fea0000000200 */
[----:B------:R-:W-:Y:S06]  /*43c0*/  HMMA.16816.F32.BF16 R40, R8, R46, R60 ;  /* 0x0000002e0828723c */ /* 0x000fec000004183c */
[C---:B---3--:R-:W-:Y:S06]  /*43d0*/  HMMA.16816.F32.BF16 R76, R24.reuse, R44, R76 ;  /* 0x0000002c184c723c */ /* 0x048fec000004184c */
[----:B------:R-:W-:Y:S06]  /*43e0*/  HMMA.16816.F32.BF16 R44, R24, R46, R88 ;  /* 0x0000002e182c723c */ /* 0x000fec0000041858 */
[C---:B------:R-:W-:Y:S06]  /*43f0*/  HMMA.16816.F32.BF16 R84, R8.reuse, R32, R68 ;  /* 0x000000200854723c */ /* 0x040fec0000041844 */
[----:B------:R-:W-:Y:S01]  /*4400*/  HMMA.16816.F32.BF16 R68, R8, R34, R64 ;  /* 0x000000220844723c */ /* 0x000fe20000041840 */
[----:B------:R-:W2:Y:S05]  /*4410*/  LDSM.16.M88.4 R8, [R211+0x6000] ;  /* 0x00600000d308783b */ /* 0x000eaa0000000200 */
[----:B-1----:R-:W-:Y:S01]  /*4420*/  HMMA.16816.F32.BF16 R60, R20, R52, R12 ;  /* 0x00000034143c723c */ /* 0x002fe2000004180c */
[----:B------:R-:W1:Y:S01]  /*4430*/  LDSM.16.M88.4 R12, [R211+0x4000] ;  /* 0x00400000d30c783b */ /* 0x000e620000000200 */
[----:B------:R-:W-:-:S04]  /*4440*/  DEPBAR.LE SB0, 0x0 ;  /* 0x000080000000791a */ /* 0x000fc80000000000 */
[C---:B------:R-:W-:Y:S06]  /*4450*/  HMMA.16816.F32.BF16 R80, R24.reuse, R32, R80 ;  /* 0x000000201850723c */ /* 0x040fec0000041850 */
[----:B------:R-:W-:Y:S06]  /*4460*/  HMMA.16816.F32.BF16 R64, R24, R34, R48 ;  /* 0x000000221840723c */ /* 0x000fec0000041830 */
[-C--:B------:R-:W-:Y:S06]  /*4470*/  HMMA.16816.F32.BF16 R40, R20, R54.reuse, R40 ;  /* 0x000000361428723c */ /* 0x080fec0000041828 */
[C---:B----4-:R-:W-:Y:S06]  /*4480*/  HMMA.16816.F32.BF16 R44, R16.reuse, R54, R44 ;  /* 0x00000036102c723c */ /* 0x050fec000004182c */
[----:B------:R-:W-:Y:S06]  /*4490*/  HMMA.16816.F32.BF16 R24, R16, R52, R76 ;  /* 0x000000341018723c */ /* 0x000fec000004184c */
[C---:B------:R-:W-:Y:S06]  /*44a0*/  HMMA.16816.F32.BF16 R32, R20.reuse, R56, R84 ;  /* 0x000000381420723c */ /* 0x040fec0000041854 */
[----:B------:R-:W-:Y:S06]  /*44b0*/  HMMA.16816.F32.BF16 R20, R20, R58, R68 ;  /* 0x0000003a1414723c */ /* 0x000fec0000041844 */
[C---:B------:R-:W-:Y:S06]  /*44c0*/  HMMA.16816.F32.BF16 R48, R16.reuse, R56, R80 ;  /* 0x000000381030723c */ /* 0x040fec0000041850 */
[----:B------:R-:W-:Y:S06]  /*44d0*/  HMMA.16816.F32.BF16 R56, R16, R58, R64 ;  /* 0x0000003a1038723c */ /* 0x000fec0000041840 */
[----:B--2---:R-:W-:Y:S01]  /*44e0*/  HMMA.16816.F32.BF16 R40, R8, R30, R40 ;  /* 0x0000001e0828723c */ /* 0x004fe20000041828 */
[----:B------:R-:W-:-:S02]  /*44f0*/  LEA.HI R17, R3, R75, RZ, 0x2 ;  /* 0x0000004b03117211 */ /* 0x000fc400078f10ff */
[----:B------:R-:W-:Y:S02]  /*4500*/  LOP3.LUT R3, R0, 0xffffffc, RZ, 0xc0, !PT ;  /* 0x0ffffffc00037812 */ /* 0x000fe400078ec0ff */
[----:B------:R-:W-:Y:S01]  /*4510*/  SHF.R.S32.HI R0, RZ, 0x2, R17 ;  /* 0x00000002ff007819 */ /* 0x000fe20000011411 */
[----:B-1----:R-:W-:Y:S01]  /*4520*/  HMMA.16816.F32.BF16 R44, R12, R30, R44 ;  /* 0x0000001e0c2c723c */ /* 0x002fe2000004182c */
[----:B------:R-:W-:Y:S01]  /*4530*/  LOP3.LUT R16, R104, 0x6, RZ, 0xc0, !PT ;  /* 0x0000000668107812 */ /* 0x000fe200078ec0ff */
[----:B------:R-:W-:-:S04]  /*4540*/  IMAD.IADD R3, R102, 0x1, -R3 ;  /* 0x0000000166037824 */ /* 0x000fc800078e0a03 */
[----:B------:R-:W-:Y:S01]  /*4550*/  HMMA.16816.F32.BF16 R68, R12, R28, R24 ;  /* 0x0000001c0c44723c */ /* 0x000fe20000041818 */
[----:B------:R-:W-:-:S05]  /*4560*/  IMAD R30, R115, 0x8, R102 ;  /* 0x00000008731e7824 */ /* 0x000fca00078e0266 */
[----:B------:R1:W-:Y:S01]  /*4570*/  STL [R1+0xe4], R30 ;  /* 0x0000e41e01007387 */ /* 0x0003e20000100800 */
[----:B------:R-:W-:Y:S01]  /*4580*/  IMAD R27, R3, 0x10, R0 ;  /* 0x00000010031b7824 */ /* 0x000fe200078e0200 */
[----:B------:R-:W-:Y:S01]  /*4590*/  LEA R0, R102, R0, 0x4 ;  /* 0x0000000066007211 */ /* 0x000fe200078e20ff */
[----:B------:R-:W-:Y:S01]  /*45a0*/  HMMA.16816.F32.BF16 R60, R8, R28, R60 ;  /* 0x0000001c083c723c */ /* 0x000fe2000004183c */
[----:B------:R-:W-:-:S03]  /*45b0*/  IADD3 R3, R72, 0x1, -R118 ;  /* 0x0000000148037810 */ /* 0x000fc60007ffe876 */
[----:B------:R-:W-:Y:S02]  /*45c0*/  IMAD.IADD R0, R105, 0x1, R0 ;  /* 0x0000000169007824 */ /* 0x000fe400078e0200 */
[----:B------:R-:W-:Y:S01]  /*45d0*/  IMAD.IADD R3, R95, 0x1, R3 ;  /* 0x000000015f037824 */ /* 0x000fe200078e0203 */
[C---:B------:R-:W-:Y:S01]  /*45e0*/  HMMA.16816.F32.BF16 R64, R8.reuse, R36, R32 ;  /* 0x000000240840723c */ /* 0x040fe20000041820 */
[----:B------:R-:W-:Y:S01]  /*45f0*/  IMAD.IADD R229, R0, 0x1, R6 ;  /* 0x0000000100e57824 */ /* 0x000fe200078e0206 */
[C-C-:B------:R-:W-:Y:S02]  /*4600*/  IADD3 R231, R6.reuse, 0x8, R0.reuse ;  /* 0x0000000806e77810 */ /* 0x140fe40007ffe000 */
[C-C-:B------:R-:W-:Y:S02]  /*4610*/  IADD3 R228, R6.reuse, 0x40, R0.reuse ;  /* 0x0000004006e47810 */ /* 0x140fe40007ffe000 */
[--C-:B------:R-:W-:Y:S01]  /*4620*/  IADD3 R230, R6, 0x48, R0.reuse ;  /* 0x0000004806e67810 */ /* 0x100fe20007ffe000 */
[----:B------:R-:W-:Y:S01]  /*4630*/  HMMA.16816.F32.BF16 R52, R8, R38, R20 ;  /* 0x000000260834723c */ /* 0x000fe20000041814 */
[----:B------:R-:W-:-:S02]  /*4640*/  IADD3 R6, R3, 0x8, R0 ;  /* 0x0000000803067810 */ /* 0x000fc40007ffe000 */
[C---:B------:R-:W-:Y:S02]  /*4650*/  IADD3 R7, R3.reuse, 0x40, R0 ;  /* 0x0000004003077810 */ /* 0x040fe40007ffe000 */
[C---:B------:R-:W-:Y:S01]  /*4660*/  VIADDMNMX R235, R3.reuse, R0, R72, PT ;  /* 0x0000000003eb7246 */ /* 0x040fe20003800148 */
[C---:B------:R-:W-:Y:S01]  /*4670*/  HMMA.16816.F32.BF16 R88, R12.reuse, R36, R48 ;  /* 0x000000240c58723c */ /* 0x040fe20000041830 */
[----:B------:R-:W-:Y:S02]  /*4680*/  IADD3 R0, R3, 0x48, R0 ;  /* 0x0000004803007810 */ /* 0x000fe40007ffe000 */
[-C--:B------:R-:W-:Y:S02]  /*4690*/  VIMNMX R234, R6, R72.reuse, PT ;  /* 0x0000004806ea7248 */ /* 0x080fe40003fe0100 */
[-C--:B------:R-:W-:Y:S01]  /*46a0*/  VIMNMX R233, R7, R72.reuse, PT ;  /* 0x0000004807e97248 */ /* 0x080fe20003fe0100 */
[----:B------:R-:W-:Y:S01]  /*46b0*/  HMMA.16816.F32.BF16 R84, R12, R38, R56 ;  /* 0x000000260c54723c */ /* 0x000fe20000041838 */
[----:B------:R-:W-:-:S02]  /*46c0*/  VIMNMX R232, R0, R72, PT ;  /* 0x0000004800e87248 */ /* 0x000fc40003fe0100 */
[-C--:B------:R-:W-:Y:S02]  /*46d0*/  VIADDMNMX R227, R229, -R74.reuse, RZ, !PT ;  /* 0x8000004ae5e37246 */ /* 0x080fe400078001ff */
[-C--:B------:R-:W-:Y:S02]  /*46e0*/  VIADDMNMX R226, R231, -R74.reuse, RZ, !PT ;  /* 0x8000004ae7e27246 */ /* 0x080fe400078001ff */
[-C--:B------:R-:W-:Y:S02]  /*46f0*/  VIADDMNMX R225, R228, -R74.reuse, RZ, !PT ;  /* 0x8000004ae4e17246 */ /* 0x080fe400078001ff */
[----:B------:R-:W-:Y:S01]  /*4700*/  VIADDMNMX R224, R230, -R74, RZ, !PT ;  /* 0x8000004ae6e07246 */ /* 0x000fe200078001ff */
[----:B------:R-:W-:Y:S06]  /*4710*/  BAR.SYNC.DEFER_BLOCKING 0x0 ;  /* 0x0000000000007b1d */ /* 0x000fec0000010000 */
[----:B-1----:R-:W-:Y:S08]  /*4720*/  @!P3 BRA `(.L_x_2759) ;  /* 0x0000000000a8b947 */ /* 0x002ff00003800000 */
[----:B------:R-:W-:Y:S01]  /*4730*/  VIADD R0, R116, 0xfffffffe ;  /* 0xfffffffe74007836 */ /* 0x000fe20000000000 */
[-C--:B------:R-:W-:Y:S01]  /*4740*/  ISETP.GE.AND P2, PT, R114, R223.reuse, PT ;  /* 0x000000df7200720c */ /* 0x080fe20003f46270 */
[----:B------:R-:W-:Y:S01]  /*4750*/  BSSY B0, `(.L_x_2760) ;  /* 0x0000026000007945 */ /* 0x000fe20003800000 */
[----:B------:R-:W-:Y:S01]  /*4760*/  ISETP.GE.AND P1, PT, R246, R223, PT ;  /* 0x000000dff600720c */ /* 0x000fe20003f26270 */
[----:B------:R-:W-:Y:S01]  /*4770*/  IMAD R3, R107, R0, RZ ;  /* 0x000000006b037224 */ /* 0x000fe200078e02ff */
[----:B------:R-:W-:Y:S01]  /*4780*/  SHF.R.S32.HI R8, RZ, 0x1f, R0 ;  /* 0x0000001fff087819 */ /* 0x000fe20000011400 */
[----:B------:R-:W-:-:S04]  /*4790*/  IMAD.WIDE.U32 R6, R0, R106, R112 ;  /* 0x0000006a00067225 */ /* 0x000fc800078e0070 */
[----:B------:R-:W-:Y:S01]  /*47a0*/  IMAD R3, R8, R106, R3 ;  /* 0x0000006a08037224 */ /* 0x000fe200078e0203 */
[----:B------:R-:W-:-:S03]  /*47b0*/  IADD3 R0, P5, R242, R6, RZ ;  /* 0x00000006f2007210 */ /* 0x000fc60007fbe0ff */
[----:B------:R-:W-:Y:S01]  /*47c0*/  IMAD.IADD R3, R7, 0x1, R3 ;  /* 0x0000000107037824 */ /* 0x000fe200078e0203 */
[CC--:B------:R-:W-:Y:S01]  /*47d0*/  @!P2 LEA R12, P6, R6.reuse, R236.reuse, 0x1 ;  /* 0x000000ec060ca211 */ /* 0x0c0fe200078c08ff */
[----:B------:R1:W-:Y:S01]  /*47e0*/  @P2 STS.128 [R222+0x8000], RZ ;  /* 0x008000ffde002388 */ /* 0x0003e20000000c00 */
[-C--:B------:R-:W-:Y:S01]  /*47f0*/  @!P1 LEA R8, P0, R6, R236.reuse, 0x1 ;  /* 0x000000ec06089211 */ /* 0x080fe200078008ff */
[--C-:B------:R-:W-:Y:S01]  /*4800*/  IMAD.X R7, R213, 0x1, R3.reuse, P5 ;  /* 0x00000001d5077824 */ /* 0x100fe200028e0603 */
[----:B------:R-:W-:Y:S02]  /*4810*/  @!P2 LEA R10, P4, R0, R236, 0x1 ;  /* 0x000000ec000aa211 */ /* 0x000fe400078808ff */
[CCC-:B------:R-:W-:Y:S02]  /*4820*/  @!P2 LEA.HI.X R13, R6.reuse, R237.reuse, R3.reuse, 0x1, P6 ;  /* 0x000000ed060da211 */ /* 0x1c0fe400030f0c03 */
[-C--:B------:R-:W-:Y:S02]  /*4830*/  @!P1 LEA.HI.X R9, R6, R237.reuse, R3, 0x1, P0 ;  /* 0x000000ed06099211 */ /* 0x080fe400000f0c03 */
        /* <DEDUP_REMOVED lines=23> */
.L_x_2761:
[----:B------:R-:W-:Y:S05]  /*49b0*/  BSYNC B0 ;  /* 0x0000000000007941 */ /* 0x000fea0003800000 */
.L_x_2760:
[----:B------:R-:W0:Y:S02]  /*49c0*/  LDGDEPBAR ;  /* 0x00000000000079af */ /* 0x000e240000000000 */
.L_x_2759:
[----:B------:R-:W-:Y:S05]  /*49d0*/  BSYNC B1 ;  /* 0x0000000000017941 */ /* 0x000fea0003800000 */
.L_x_2758:
[----:B------:R-:W3:Y:S01]  /*49e0*/  LD.E R3, desc[UR4][R172.64+0xdc] ;  /* 0x0000dc04ac037980 */ /* 0x000ee2000c101900 */
[----:B--2---:R-:W-:Y:S02]  /*49f0*/  IMAD R6, R73, 0x20, R16 ;  /* 0x0000002049067824 */ /* 0x004fe400078e0210 */
[----:B------:R-:W-:Y:S02]  /*4a00*/  IMAD.IADD R0, R93, 0x1, R92 ;  /* 0x000000015d007824 */ /* 0x000fe400078e025c */
[C---:B------:R-:W-:Y:S01]  /*4a10*/  VIADD R16, R6.reuse, 0x1 ;  /* 0x0000000106107836 */ /* 0x040fe20000000000 */
[CC--:B------:R-:W-:Y:S01]  /*4a20*/  ISETP.GE.AND P4, PT, R6.reuse, R225.reuse, PT ;  /* 0x000000e10600720c */ /* 0x0c0fe20003f86270 */
[----:B------:R-:W-:Y:S02]  /*4a30*/  VIADD R7, R6, 0x8 ;  /* 0x0000000806077836 */ /* 0x000fe40000000000 */
[----:B-1----:R-:W-:Y:S01]  /*4a40*/  IMAD.IADD R9, R228, 0x1, -R6 ;  /* 0x00000001e4097824 */ /* 0x002fe200078e0a06 */
[-C--:B------:R-:W-:Y:S01]  /*4a50*/  ISETP.GE.AND P2, PT, R16, R225.reuse, PT ;  /* 0x000000e11000720c */ /* 0x080fe20003f46270 */
[C---:B------:R-:W-:Y:S01]  /*4a60*/  IMAD.IADD R8, R228.reuse, 0x1, -R16 ;  /* 0x00000001e4087824 */ /* 0x040fe200078e0a10 */
[----:B------:R-:W-:Y:S01]  /*4a70*/  ISETP.GE.AND P1, PT, R7, R225, PT ;  /* 0x000000e10700720c */ /* 0x000fe20003f26270 */
[----:B------:R-:W-:Y:S01]  /*4a80*/  IMAD.IADD R11, R228, 0x1, -R7 ;  /* 0x00000001e40b7824 */ /* 0x000fe200078e0a07 */
[----:B------:R-:W-:Y:S01]  /*4a90*/  IABS R10, R9 ;  /* 0x00000009000a7213 */ /* 0x000fe20000000000 */
[----:B------:R-:W-:Y:S01]  /*4aa0*/  IMAD R175, R0, 0x2, R5 ;  /* 0x0000000200af7824 */ /* 0x000fe200078e0205 */
[----:B------:R-:W-:Y:S01]  /*4ab0*/  IABS R9, R8 ;  /* 0x0000000800097213 */ /* 0x000fe20000000000 */
[C---:B------:R-:W-:Y:S01]  /*4ac0*/  VIADD R5, R6.reuse, 0x9 ;  /* 0x0000000906057836 */ /* 0x040fe20000000000 */
[----:B------:R-:W-:Y:S01]  /*4ad0*/  IABS R8, R11 ;  /* 0x0000000b00087213 */ /* 0x000fe20000000000 */
[C---:B------:R-:W-:Y:S01]  /*4ae0*/  VIADD R20, R6.reuse, 0x10 ;  /* 0x0000001006147836 */ /* 0x040fe20000000000 */
[----:B------:R-:W-:Y:S01]  /*4af0*/  I2FP.F32.S32 R10, R10 ;  /* 0x0000000a000a7245 */ /* 0x000fe20000201400 */
[C---:B------:R-:W-:Y:S01]  /*4b00*/  VIADD R21, R6.reuse, 0x11 ;  /* 0x0000001106157836 */ /* 0x040fe20000000000 */
[----:B------:R-:W-:Y:S01]  /*4b10*/  I2FP.F32.S32 R8, R8 ;  /* 0x0000000800087245 */ /* 0x000fe20000201400 */
[C---:B------:R-:W-:Y:S01]  /*4b20*/  VIADD R22, R6.reuse, 0x18 ;  /* 0x0000001806167836 */ /* 0x040fe20000000000 */
[----:B------:R-:W-:Y:S01]  /*4b30*/  LOP3.LUT R11, R17, 0x7ffffffc, RZ, 0xc0, !PT ;  /* 0x7ffffffc110b7812 */ /* 0x000fe200078ec0ff */
[----:B------:R-:W-:Y:S01]  /*4b40*/  VIADD R23, R6, 0x19 ;  /* 0x0000001906177836 */ /* 0x000fe20000000000 */
[----:B------:R-:W-:Y:S01]  /*4b50*/  I2FP.F32.S32 R9, R9 ;  /* 0x0000000900097245 */ /* 0x000fe20000201400 */
[----:B------:R-:W-:Y:S01]  /*4b60*/  FFMA.FTZ R14, R8, -R219, R40 ;  /* 0x800000db080e7223 */ /* 0x000fe20000010028 */
[----:B------:R-:W-:-:S02]  /*4b70*/  IMAD R12, R111, R100, R117 ;  /* 0x000000646f0c7224 */ /* 0x000fc400078e0275 */
[-C--:B------:R-:W-:Y:S01]  /*4b80*/  FFMA.FTZ R17, R10, -R219.reuse, R60 ;  /* 0x800000db0a117223 */ /* 0x080fe2000001003c */
[C---:B------:R-:W-:Y:S02]  /*4b90*/  IMAD.IADD R8, R228.reuse, 0x1, -R5 ;  /* 0x00000001e4087824 */ /* 0x040fe400078e0a05 */
[----:B------:R-:W-:Y:S01]  /*4ba0*/  FFMA.FTZ R15, R9, -R219, R61 ;  /* 0x800000db090f7223 */ /* 0x000fe2000001003d */
[----:B------:R-:W-:Y:S01]  /*4bb0*/  IMAD.IADD R0, R228, 0x1, -R20 ;  /* 0x00000001e4007824 */ /* 0x000fe200078e0a14 */
[-C--:B------:R-:W-:Y:S01]  /*4bc0*/  ISETP.GE.OR P4, PT, R6, R233.reuse, !P4 ;  /* 0x000000e90600720c */ /* 0x080fe20006786670 */
[----:B------:R-:W-:Y:S01]  /*4bd0*/  IMAD.IADD R19, R75, 0x1, -R11 ;  /* 0x000000014b137824 */ /* 0x000fe200078e0a0b */
[----:B------:R-:W-:Y:S01]  /*4be0*/  ISETP.GE.OR P2, PT, R16, R233, !P2 ;  /* 0x000000e91000720c */ /* 0x000fe20005746670 */
[C---:B------:R-:W-:Y:S01]  /*4bf0*/  IMAD.IADD R10, R228.reuse, 0x1, -R21 ;  /* 0x00000001e40a7824 */ /* 0x040fe200078e0a15 */
[----:B------:R-:W-:Y:S01]  /*4c00*/  IABS R9, R0 ;  /* 0x0000000000097213 */ /* 0x000fe20000000000 */
[C---:B------:R-:W-:Y:S01]  /*4c10*/  IMAD.IADD R11, R228.reuse, 0x1, -R22 ;  /* 0x00000001e40b7824 */ /* 0x040fe200078e0a16 */
[----:B------:R-:W-:Y:S01]  /*4c20*/  ISETP.GE.AND P0, PT, R5, R225, PT ;  /* 0x000000e10500720c */ /* 0x000fe20003f06270 */
[----:B------:R-:W-:Y:S01]  /*4c30*/  IMAD.IADD R13, R228, 0x1, -R23 ;  /* 0x00000001e40d7824 */ /* 0x000fe200078e0a17 */
[----:B------:R-:W-:Y:S01]  /*4c40*/  ISETP.GE.OR P1, PT, R7, R233, !P1 ;  /* 0x000000e90700720c */ /* 0x000fe20004f26670 */
[----:B------:R-:W-:Y:S01]  /*4c50*/  IMAD R18, R101, R12, R105 ;  /* 0x0000000c65127224 */ /* 0x000fe200078e0269 */
[----:B------:R-:W-:Y:S01]  /*4c60*/  IABS R12, R8 ;  /* 0x00000008000c7213 */ /* 0x000fe20000000000 */
[----:B------:R-:W-:Y:S01]  /*4c70*/  IMAD.WIDE.U32 R110, R110, -0x2daee0ad, RZ ;  /* 0xd2511f536e6e7825 */ /* 0x000fe200078e00ff */
[----:B------:R-:W-:-:S02]  /*4c80*/  IABS R8, R10 ;  /* 0x0000000a00087213 */ /* 0x000fc40000000000 */
        /* <DEDUP_REMOVED lines=8> */
[----:B------:R-:W-:Y:S01]  /*4d10*/  I2FP.F32.S32 R10, R12 ;  /* 0x0000000c000a7245 */ /* 0x000fe20000201400 */
[----:B------:R-:W-:Y:S01]  /*4d20*/  VIADD R34, R30, 0x4 ;  /* 0x000000041e227836 */ /* 0x000fe20000000000 */
[----:B------:R-:W-:Y:S01]  /*4d30*/  I2FP.F32.S32 R11, R11 ;  /* 0x0000000b000b7245 */ /* 0x000fe20000201400 */
[----:B------:R-:W-:Y:S01]  /*4d40*/  VIADD R31, R108, 0x9e3779b9 ;  /* 0x9e3779b96c1f7836 */ /* 0x000fe20000000000 */
[----:B------:R-:W-:Y:S01]  /*4d50*/  I2FP.F32.S32 R0, R0 ;  /* 0x0000000000007245 */ /* 0x000fe20000201400 */
[----:B------:R-:W-:Y:S01]  /*4d60*/  FFMA.FTZ R12, R10, -R219, R41 ;  /* 0x800000db0a0c7223 */ /* 0x000fe20000010029 */
[----:B------:R-:W-:Y:S01]  /*4d70*/  ISETP.GE.AND P2, PT, R20, R225, PT ;  /* 0x000000e11400720c */ /* 0x000fe20003f46270 */
[----:B------:R-:W-:Y:S01]  /*4d80*/  FFMA.FTZ R11, R11, -R219, R64 ;  /* 0x800000db0b0b7223 */ /* 0x000fe20000010040 */
[----:B------:R-:W-:Y:S01]  /*4d90*/  ISETP.GE.OR P0, PT, R5, R233, !P0 ;  /* 0x000000e90500720c */ /* 0x000fe20004706670 */
[----:B------:R-:W-:Y:S01]  /*4da0*/  FFMA.FTZ R13, R0, -R219, R53 ;  /* 0x800000db000d7223 */ /* 0x000fe20000010035 */
[----:B------:R-:W-:Y:S01]  /*4db0*/  FSEL R25, R14, -INF , !P1 ;  /* 0xff8000000e197808 */ /* 0x000fe20004800000 */
[----:B------:R-:W-:Y:S01]  /*4dc0*/  VIADD R64, R109, 0xbb67ae85 ;  /* 0xbb67ae856d407836 */ /* 0x000fe20000000000 */
[----:B------:R-:W-:Y:S01]  /*4dd0*/  FMNMX.FTZ R0, R72, R73, !PT ;  /* 0x0000004948007209 */ /* 0x000fe20007810000 */
[----:B------:R-:W-:Y:S01]  /*4de0*/  IMAD.WIDE.U32 R32, R30, -0x326172a9, RZ ;  /* 0xcd9e8d571e207825 */ /* 0x000fe200078e00ff */
[----:B------:R-:W-:Y:S01]  /*4df0*/  I2FP.F32.S32 R9, R9 ;  /* 0x0000000900097245 */ /* 0x000fe20000201400 */
[----:B------:R-:W-:Y:S01]  /*4e00*/  STL.64 [R1+0x50], R110 ;  /* 0x0000506e01007387 */ /* 0x000fe20000100a00 */
[----:B------:R-:W-:Y:S01]  /*4e10*/  ISETP.GE.AND P1, PT, R21, R225, PT ;  /* 0x000000e11500720c */ /* 0x000fe20003f26270 */
[----:B------:R-:W-:Y:S01]  /*4e20*/  VIADD R30, R108, 0x3c6ef372 ;  /* 0x3c6ef3726c1e7836 */ /* 0x000fe20000000000 */
[----:B------:R-:W-:Y:S01]  /*4e30*/  ISETP.GE.OR P2, PT, R20, R233, !P2 ;  /* 0x000000e91400720c */ /* 0x000fe20005746670 */
[----:B------:R-:W-:Y:S01]  /*4e40*/  FFMA.FTZ R10, R9, -R219, R65 ;  /* 0x800000db090a7223 */ /* 0x000fe20000010041 */
[----:B------:R-:W-:Y:S01]  /*4e50*/  FSEL R26, R12, -INF , !P0 ;  /* 0xff8000000c1a7808 */ /* 0x000fe20004000000 */
[----:B------:R-:W-:Y:S01]  /*4e60*/  VIADD R40, R109, 0x76cf5d0a ;  /* 0x76cf5d0a6d287836 */ /* 0x000fe20000000000 */
[----:B------:R-:W-:Y:S01]  /*4e70*/  FMNMX.FTZ R0, R25, R0, !PT ;  /* 0x0000000019007209 */ /* 0x000fe20007810000 */
[----:B------:R-:W-:Y:S01]  /*4e80*/  VIADD R41, R109, 0x32370b8f ;  /* 0x32370b8f6d297836 */ /* 0x000fe20000000000 */
[----:B------:R-:W-:Y:S01]  /*4e90*/  I2FP.F32.S32 R8, R8 ;  /* 0x0000000800087245 */ /* 0x000fe20000201400 */
[----:B------:R-:W-:Y:S01]  /*4ea0*/  IMAD.WIDE.U32 R118, R34, -0x326172a9, RZ ;  /* 0xcd9e8d5722767825 */ /* 0x000fe200078e00ff */
[----:B------:R-:W-:Y:S01]  /*4eb0*/  ISETP.GE.AND P0, PT, R22, R225, PT ;  /* 0x000000e11600720c */ /* 0x000fe20003f06270 */
[----:B------:R-:W-:Y:S01]  /*4ec0*/  STL [R1+0x12c], R34 ;  /* 0x00012c2201007387 */ /* 0x000fe20000100800 */
[----:B------:R-:W-:Y:S01]  /*4ed0*/  ISETP.GE.OR P1, PT, R21, R233, !P1 ;  /* 0x000000e91500720c */ /* 0x000fe20004f26670 */
[----:B------:R-:W-:Y:S01]  /*4ee0*/  FFMA.FTZ R9, R8, -R219, R52 ;  /* 0x800000db08097223 */ /* 0x000fe20000010034 */
[----:B------:R-:W-:Y:S01]  /*4ef0*/  FSEL R74, R11, -INF , !P2 ;  /* 0xff8000000b4a7808 */ /* 0x000fe20005000000 */
[----:B------:R-:W-:Y:S01]  /*4f00*/  VIADD R239, R108, 0x78dde6e4 ;  /* 0x78dde6e46cef7836 */ /* 0x000fe20000000000 */
[----:B------:R-:W-:Y:S01]  /*4f10*/  FMNMX.FTZ R0, R26, R0, !PT ;  /* 0x000000001a007209 */ /* 0x000fe20007810000 */
[----:B------:R-:W-:Y:S01]  /*4f20*/  VIADD R252, R108, 0xdaa66d2b ;  /* 0xdaa66d2b6cfc7836 */ /* 0x000fe20000000000 */
[----:B------:R-:W-:Y:S01]  /*4f30*/  ISETP.GE.AND P2, PT, R23, R225, PT ;  /* 0x000000e11700720c */ /* 0x000fe20003f46270 */
[----:B------:R-:W-:Y:S01]  /*4f40*/  VIADD R251, R109, 0xa9066899 ;  /* 0xa90668996dfb7836 */ /* 0x000fe20000000000 */
[-C--:B------:R-:W-:Y:S01]  /*4f50*/  ISETP.GE.OR P0, PT, R22, R233.reuse, !P0 ;  /* 0x000000e91600720c */ /* 0x080fe20004706670 */
[----:B------:R-:W-:Y:S01]  /*4f60*/  VIADD R243, R108, 0x1715609d ;  /* 0x1715609d6cf37836 */ /* 0x000fe20000000000 */
[----:B------:R-:W-:Y:S01]  /*4f70*/  FSEL R75, R10, -INF , !P1 ;  /* 0xff8000000a4b7808 */ /* 0x000fe20004800000 */
[----:B------:R-:W-:Y:S01]  /*4f80*/  IMAD.SHL.U32 R10, R116, 0x20, RZ ;  /* 0x00000020740a7824 */ /* 0x000fe200078e00ff */
[----:B------:R-:W-:Y:S01]  /*4f90*/  FMNMX.FTZ R0, R74, R0, !PT ;  /* 0x000000004a007209 */ /* 0x000fe20007810000 */
[--C-:B------:R-:W-:Y:S01]  /*4fa0*/  IMAD R205, R4, 0x2, R175.reuse ;  /* 0x0000000204cd7824 */ /* 0x100fe200078e02af */
[----:B------:R-:W-:Y:S01]  /*4fb0*/  ISETP.GE.OR P2, PT, R23, R233, !P2 ;  /* 0x000000e91700720c */ /* 0x000fe20005746670 */
[----:B------:R-:W-:Y:S01]  /*4fc0*/  IMAD R24, R147, R18, R10 ;  /* 0x0000001293187224 */ /* 0x000fe200078e020a */
[----:B------:R-:W-:Y:S01]  /*4fd0*/  FSEL R77, R9, -INF , !P0 ;  /* 0xff800000094d7808 */ /* 0x000fe20004000000 */
[----:B------:R-:W-:Y:S01]  /*4fe0*/  IMAD.IADD R10, R229, 0x1, -R6 ;  /* 0x00000001e50a7824 */ /* 0x000fe200078e0a06 */
[----:B------:R-:W-:Y:S01]  /*4ff0*/  FMNMX.FTZ R0, R75, R0, !PT ;  /* 0x000000004b007209 */ /* 0x000fe20007810000 */
[----:B------:R-:W-:Y:S01]  /*5000*/  IMAD R208, R2, 0x2, R175 ;  /* 0x0000000202d07824 */ /* 0x000fe200078e02af */
[----:B------:R-:W-:Y:S01]  /*5010*/  FSEL R76, R13, -INF , !P2 ;  /* 0xff8000000d4c7808 */ /* 0x000fe20005000000 */
[----:B------:R-:W-:Y:S01]  /*5020*/  IMAD.WIDE.U32 R12, R34, -0x326172a9, RZ ;  /* 0xcd9e8d57220c7825 */ /* 0x000fe200078e00ff */
[----:B------:R-:W-:-:S02]  /*5030*/  FMNMX.FTZ R0, R77, R0, !PT ;  /* 0x000000004d007209 */ /* 0x000fc40007810000 */
[----:B------:R-:W-:Y:S01]  /*5040*/  LOP3.LUT R8, R109, R184, RZ, 0x3c, !PT ;  /* 0x000000b86d087212 */ /* 0x000fe200078e3cff */
[----:B------:R-:W-:Y:S01]  /*5050*/  IMAD R207, R2, 0x2, R205 ;  /* 0x0000000202cf7824 */ /* 0x000fe200078e02cd */
[----:B------:R-:W-:Y:S02]  /*5060*/  FMNMX.FTZ R0, R76, R0, !PT ;  /* 0x000000004c007209 */ /* 0x000fe40007810000 */
[----:B------:R-:W-:Y:S02]  /*5070*/  LOP3.LUT R8, R8, R111, RZ, 0x3c, !PT ;  /* 0x0000006f08087212 */ /* 0x000fe400078e3cff */
[----:B------:R-:W-:Y:S01]  /*5080*/  LOP3.LUT R65, R108, R103, RZ, 0x3c, !PT ;  /* 0x000000676c417212 */ /* 0x000fe200078e3cff */
[----:B------:R-:W1:Y:S01]  /*5090*/  SHFL.BFLY PT, R15, R0, 0x2, 0x1f ;  /* 0x0c401f00000f7f89 */ /* 0x000e6200000e0000 */
[----:B------:R-:W-:Y:S01]  /*50a0*/  IABS R11, R10 ;  /* 0x0000000a000b7213 */ /* 0x000fe20000000000 */
[----:B------:R-:W-:Y:S01]  /*50b0*/  IMAD.WIDE.U32 R8, R8, -0x326172a9, RZ ;  /* 0xcd9e8d5708087825 */ /* 0x000fe200078e00ff */
[----:B------:R-:W-:Y:S01]  /*50c0*/  LOP3.LUT R14, R65, R13, RZ, 0x3c, !PT ;  /* 0x0000000d410e7212 */ /* 0x000fe200078e3cff */
[----:B------:R-:W-:Y:S01]  /*50d0*/  STL [R1+0xdc], R65 ;  /* 0x0000dc4101007387 */ /* 0x000fe20000100800 */
[----:B------:R-:W-:-:S02]  /*50e0*/  I2FP.F32.S32 R13, R11 ;  /* 0x0000000b000d7245 */ /* 0x000fc40000201400 */
[----:B------:R-:W-:Y:S01]  /*50f0*/  LOP3.LUT R18, R9, R31, R12, 0x96, !PT ;  /* 0x0000001f09127212 */ /* 0x000fe200078e960c */
[----:B------:R-:W-:Y:S01]  /*5100*/  IMAD.IADD R12, R231, 0x1, -R6 ;  /* 0x00000001e70c7824 */ /* 0x000fe200078e0a06 */
[----:B------:R-:W-:Y:S01]  /*5110*/  ISETP.GE.AND P0, PT, R6, R227, PT ;  /* 0x000000e30600720c */ /* 0x000fe20003f06270 */
[----:B------:R-:W-:Y:S01]  /*5120*/  IMAD.WIDE.U32 R28, R14, -0x2daee0ad, RZ ;  /* 0xd2511f530e1c7825 */ /* 0x000fe200078e00ff */
[----:B------:R-:W-:-:S03]  /*5130*/  ISETP.GE.AND P2, PT, R6, R226, PT ;  /* 0x000000e20600720c */ /* 0x000fc60003f46270 */
[----:B------:R-:W-:Y:S01]  /*5140*/  FFMA.FTZ R36, R13, -R219, R68 ;  /* 0x800000db0d247223 */ /* 0x000fe20000010044 */
[----:B------:R-:W-:Y:S01]  /*5150*/  IABS R10, R12 ;  /* 0x0000000c000a7213 */ /* 0x000fe20000000000 */
[----:B------:R-:W-:Y:S01]  /*5160*/  IMAD.SHL.U32 R12, R19, 0x2, RZ ;  /* 0x00000002130c7824 */ /* 0x000fe200078e00ff */
[----:B------:R-:W-:Y:S01]  /*5170*/  ISETP.GE.AND P4, PT, R6, R224, PT ;  /* 0x000000e00600720c */ /* 0x000fe20003f86270 */
[----:B------:R-:W-:Y:S01]  /*5180*/  STL [R1+0xd0], R31 ;  /* 0x0000d01f01007387 */ /* 0x000fe20000100800 */
[----:B------:R-:W-:Y:S01]  /*5190*/  I2FP.F32.S32 R11, R10 ;  /* 0x0000000a000b7245 */ /* 0x000fe20000201400 */
[----:B------:R-:W-:Y:S01]  /*51a0*/  IMAD.IADD R10, R230, 0x1, -R6 ;  /* 0x00000001e60a7824 */ /* 0x000fe200078e0a06 */
[C---:B------:R-:W-:Y:S01]  /*51b0*/  ISETP.GE.OR P0, PT, R6.reuse, R235, !P0 ;  /* 0x000000eb0600720c */ /* 0x040fe20004706670 */
[----:B------:R-:W-:Y:S01]  /*51c0*/  STL [R1+0xd4], R64 ;  /* 0x0000d44001007387 */ /* 0x000fe20000100800 */
[----:B------:R-:W-:Y:S01]  /*51d0*/  ISETP.GE.OR P2, PT, R6, R234, !P2 ;  /* 0x000000ea0600720c */ /* 0x000fe20005746670 */
[----:B------:R-:W-:Y:S01]  /*51e0*/  FFMA.FTZ R37, R11, -R219, R70 ;  /* 0x800000db0b257223 */ /* 0x000fe20000010046 */
[----:B------:R-:W-:Y:S01]  /*51f0*/  IABS R10, R10 ;  /* 0x0000000a000a7213 */ /* 0x000fe20000000000 */
[----:B------:R-:W-:Y:S01]  /*5200*/  STL.64 [R1+0x138], R32 ;  /* 0x0001382001007387 */ /* 0x000fe20000100a00 */
[----:B-1----:R-:W-:-:S02]  /*5210*/  FMNMX.FTZ R17, R0, R15, !PT ;  /* 0x0000000f00117209 */ /* 0x002fc40007810000 */
[----:B------:R-:W-:Y:S01]  /*5220*/  LOP3.LUT R0, R29, R64, R110, 0x96, !PT ;  /* 0x000000401d007212 */ /* 0x000fe200078e966e */
[----:B------:R-:W-:Y:S01]  /*5230*/  IMAD.MOV.U32 R11, RZ, RZ, R10 ;  /* 0x000000ffff0b7224 */ /* 0x000fe200078e000a */
[----:B------:R-:W-:Y:S01]  /*5240*/  LOP3.LUT R10, R65, R33, RZ, 0x3c, !PT ;  /* 0x00000021410a7212 */ /* 0x000fe200078e3cff */
[----:B------:R-:W1:Y:S01]  /*5250*/  SHFL.BFLY PT, R19, R17, 0x1, 0x1f ;  /* 0x0c201f0011137f89 */ /* 0x000e6200000e0000 */
[----:B------:R-:W-:Y:S01]  /*5260*/  ISETP.GE.OR P4, PT, R6, R232, !P4 ;  /* 0x000000e80600720c */ /* 0x000fe20006786670 */
[----:B------:R-:W-:Y:S01]  /*5270*/  IMAD.WIDE.U32 R14, R0, -0x326172a9, RZ ;  /* 0xcd9e8d57000e7825 */ /* 0x000fe200078e00ff */
[----:B------:R-:W-:Y:S01]  /*5280*/  I2FP.F32.S32 R11, R11 ;  /* 0x0000000b000b7245 */ /* 0x000fe20000201400 */
[----:B------:R-:W-:Y:S01]  /*5290*/  STL [R1+0xc8], R40 ;  /* 0x0000c82801007387 */ /* 0x000fe20000100800 */
[----:B------:R-:W-:Y:S01]  /*52a0*/  LOP3.LUT R29, R9, R31, R118, 0x96, !PT ;  /* 0x0000001f091d7212 */ /* 0x000fe200078e9676 */
[----:B------:R-:W-:Y:S01]  /*52b0*/  IMAD R6, R147, R27, R12 ;  /* 0x0000001b93067224 */ /* 0x000fe200078e020c */
[----:B------:R-:W-:Y:S01]  /*52c0*/  ISETP.GE.AND P5, PT, R16, R224, PT ;  /* 0x000000e01000720c */ /* 0x000fe20003fa6270 */
[----:B------:R-:W-:-:S04]  /*52d0*/  IMAD.WIDE.U32 R12, R18, -0x2daee0ad, RZ ;  /* 0xd2511f53120c7825 */ /* 0x000fc800078e00ff */
[----:B------:R-:W-:Y:S01]  /*52e0*/  FFMA.FTZ R27, R11, -R219, R62 ;  /* 0x800000db0b1b7223 */ /* 0x000fe2000001003e */
[----:B------:R2:W-:Y:S01]  /*52f0*/  STL [R1+0xc4], R30 ;  /* 0x0000c41e01007387 */ /* 0x0005e20000100800 */
[----:B------:R-:W-:Y:S01]  /*5300*/  ISETP.GE.OR P5, PT, R16, R232, !P5 ;  /* 0x000000e81000720c */ /* 0x000fe20006fa6670 */
[----:B------:R-:W-:Y:S01]  /*5310*/  IMAD.WIDE.U32 R116, R10, -0x2daee0ad, RZ ;  /* 0xd2511f530a747825 */ /* 0x000fe200078e00ff */
[----:B------:R-:W-:Y:S02]  /*5320*/  LOP3.LUT R10, R15, R30, R8, 0x96, !PT ;  /* 0x0000001e0f0a7212 */ /* 0x000fe400078e9608 */
[----:B------:R-:W-:Y:S01]  /*5330*/  LOP3.LUT R18, R13, R40, R28, 0x96, !PT ;  /* 0x000000280d127212 */ /* 0x000fe200078e961c */
[----:B------:R-:W-:Y:S01]  /*5340*/  VIADD R0, R24, 0xffffffe0 ;  /* 0xffffffe018007836 */ /* 0x000fe20000000000 */
[----:B------:R-:W-:Y:S01]  /*5350*/  LOP3.LUT R15, R117, R64, R110, 0x96, !PT ;  /* 0x00000040750f7212 */ /* 0x000fe200078e966e */
[----:B------:R-:W-:Y:S01]  /*5360*/  IMAD.WIDE.U32 R10, R10, -0x2daee0ad, RZ ;  /* 0xd2511f530a0a7825 */ /* 0x000fe200078e00ff */
[----:B------:R-:W-:Y:S01]  /*5370*/  LOP3.LUT R28, R9, R31, R32, 0x96, !PT ;  /* 0x0000001f091c7212 */ /* 0x000fe200078e9620 */
[----:B------:R-:W-:Y:S01]  /*5380*/  STL.64 [R1+0x70], R116 ;  /* 0x0000707401007387 */ /* 0x000fe20000100a00 */
[----:B------:R-:W-:Y:S01]  /*5390*/  SHF.R.S32.HI R13, RZ, 0x1f, R0 ;  /* 0x0000001fff0d7819 */ /* 0x000fe20000011400 */
[----:B------:R-:W-:Y:S01]  /*53a0*/  IMAD.WIDE.U32 R244, R15, -0x326172a9, RZ ;  /* 0xcd9e8d570ff47825 */ /* 0x000fe200078e00ff */
[----:B------:R-:W-:Y:S01]  /*53b0*/  IADD3 R0, P1, R6, R0, RZ ;  /* 0x0000000006007210 */ /* 0x000fe20007f3e0ff */
[----:B------:R-:W-:Y:S01]  /*53c0*/  STL [R1+0xcc], R41 ;  /* 0x0000cc2901007387 */ /* 0x000fe20000100800 */
[----:B-1----:R-:W-:-:S02]  /*53d0*/  FMNMX.FTZ R135, R17, R19, !PT ;  /* 0x0000001311877209 */ /* 0x002fc40007810000 */
[----:B------:R-:W-:Y:S01]  /*53e0*/  LEA.HI.X.SX32 R13, R6, R13, 0x1, P1 ;  /* 0x0000000d060d7211 */ /* 0x000fe200008f0eff */
[----:B------:R-:W-:Y:S01]  /*53f0*/  STL.64 [R1+0x30], R118 ;  /* 0x0000307601007387 */ /* 0x000fe20000100a00 */
[----:B------:R-:W-:Y:S02]  /*5400*/  LOP3.LUT R6, R11, R41, R12, 0x96, !PT ;  /* 0x000000290b067212 */ /* 0x000fe400078e960c */
[----:B------:R-:W-:Y:S01]  /*5410*/  LOP3.LUT R39, R245, R30, R8, 0x96, !PT ;  /* 0x0000001ef5277212 */ /* 0x000fe200078e9608 */
[----:B------:R-:W-:Y:S01]  /*5420*/  IMAD.WIDE.U32 R8, R18, -0x326172a9, RZ ;  /* 0xcd9e8d5712087825 */ /* 0x000fe200078e00ff */
[----:B------:R-:W-:Y:S01]  /*5430*/  LEA R12, P1, R0, R98, 0x1 ;  /* 0x00000062000c7211 */ /* 0x000fe200078208ff */
[----:B------:R-:W-:Y:S01]  /*5440*/  STL [R1+0xb4], R252 ;  /* 0x0000b4fc01007387 */ /* 0x000fe20000100800 */
[----:B------:R-:W-:Y:S01]  /*5450*/  FSEL R83, R27, -INF , !P4 ;  /* 0xff8000001b537808 */ /* 0x000fe20006000000 */
[----:B------:R-:W-:Y:S01]  /*5460*/  IMAD.WIDE.U32 R34, R6, -0x326172a9, RZ ;  /* 0xcd9e8d5706227825 */ /* 0x000fe200078e00ff */
[----:B------:R-:W-:Y:S01]  /*5470*/  LEA.HI.X R13, R0, R99, R13, 0x1, P1 ;  /* 0x00000063000d7211 */ /* 0x000fe200008f0c0d */
[----:B------:R-:W-:Y:S01]  /*5480*/  STL [R1+0xc0], R239 ;  /* 0x0000c0ef01007387 */ /* 0x000fe20000100800 */
[----:B------:R-:W-:Y:S01]  /*5490*/  FSETP.NEU.FTZ.AND P1, PT, R135, -INF , PT ;  /* 0xff8000008700780b */ /* 0x000fe20003f3d000 */
[C---:B------:R-:W-:Y:S01]  /*54a0*/  IMAD.IADD R6, R230.reuse, 0x1, -R7 ;  /* 0x00000001e6067824 */ /* 0x040fe200078e0a07 */
[----:B------:R-:W-:Y:S01]  /*54b0*/  LOP3.LUT R18, R35, R239, R8, 0x96, !PT ;  /* 0x000000ef23127212 */ /* 0x000fe200078e9608 */
[C---:B------:R-:W-:Y:S01]  /*54c0*/  IMAD.IADD R8, R230.reuse, 0x1, -R16 ;  /* 0x00000001e6087824 */ /* 0x040fe200078e0a10 */
[----:B------:R-:W-:Y:S01]  /*54d0*/  LOP3.LUT R19, R9, R252, R14, 0x96, !PT ;  /* 0x000000fc09137212 */ /* 0x000fe200078e960e */
[C---:B------:R-:W-:Y:S01]  /*54e0*/  IMAD.IADD R9, R230.reuse, 0x1, -R5 ;  /* 0x00000001e6097824 */ /* 0x040fe200078e0a05 */
[----:B------:R-:W-:Y:S01]  /*54f0*/  ISETP.GE.AND P4, PT, R5, R224, PT ;  /* 0x000000e00500720c */ /* 0x000fe20003f86270 */
[----:B------:R-:W-:Y:S01]  /*5500*/  IMAD.IADD R14, R230, 0x1, -R20 ;  /* 0x00000001e60e7824 */ /* 0x000fe200078e0a14 */
[----:B------:R-:W-:Y:S01]  /*5510*/  IABS R15, R8 ;  /* 0x00000008000f7213 */ /* 0x000fe20000000000 */
[----:B--2---:R-:W-:Y:S01]  /*5520*/  IMAD.WIDE.U32 R30, R19, -0x2daee0ad, RZ ;  /* 0xd2511f53131e7825 */ /* 0x004fe200078e00ff */
[----:B------:R-:W-:Y:S01]  /*5530*/  IABS R8, R6 ;  /* 0x0000000600087213 */ /* 0x000fe20000000000 */
[----:B------:R-:W-:Y:S01]  /*5540*/  STL [R1+0xbc], R251 ;  /* 0x0000bcfb01007387 */ /* 0x000fe20000100800 */
[----:B------:R-:W-:Y:S01]  /*5550*/  IABS R6, R9 ;  /* 0x0000000900067213 */ /* 0x000fe20000000000 */
[----:B------:R-:W-:Y:S01]  /*5560*/  IMAD.WIDE.U32 R32, R18, -0x2daee0ad, RZ ;  /* 0xd2511f5312207825 */ /* 0x000fe200078e00ff */
[----:B------:R-:W-:-:S02]  /*5570*/  IABS R14, R14 ;  /* 0x0000000e000e7213 */ /* 0x000fc40000000000 */
[----:B------:R-:W-:Y:S01]  /*5580*/  ISETP.GE.OR P4, PT, R5, R232, !P4 ;  /* 0x000000e80500720c */ /* 0x000fe20006786670 */
[----:B------:R-:W-:Y:S01]  /*5590*/  IMAD.MOV.U32 R17, RZ, RZ, R15 ;  /* 0x000000ffff117224 */ /* 0x000fe200078e000f */
[----:B------:R-:W-:Y:S01]  /*55a0*/  FSEL R57, R36, -INF , !P0 ;  /* 0xff80000024397808 */ /* 0x000fe20004000000 */
[----:B------:R-:W-:Y:S01]  /*55b0*/  IMAD.MOV.U32 R15, RZ, RZ, R8 ;  /* 0x000000ffff0f7224 */ /* 0x000fe200078e0008 */
[----:B------:R-:W-:Y:S01]  /*55c0*/  ISETP.GE.AND P0, PT, R7, R227, PT ;  /* 0x000000e30700720c */ /* 0x000fe20003f06270 */
[----:B------:R-:W-:Y:S01]  /*55d0*/  IMAD.MOV.U32 R8, RZ, RZ, R6 ;  /* 0x000000ffff087224 */ /* 0x000fe200078e0006 */
[----:B------:R-:W-:Y:S01]  /*55e0*/  I2FP.F32.S32 R17, R17 ;  /* 0x0000001100117245 */ /* 0x000fe20000201400 */
[----:B------:R-:W-:Y:S01]  /*55f0*/  IMAD.MOV.U32 R6, RZ, RZ, R14 ;  /* 0x000000ffff067224 */ /* 0x000fe200078e000e */
[----:B------:R-:W-:Y:S02]  /*5600*/  LOP3.LUT R14, R33, R251, R30, 0x96, !PT ;  /* 0x000000fb210e7212 */ /* 0x000fe400078e961e */
[----:B------:R-:W-:-:S02]  /*5610*/  I2FP.F32.S32 R8, R8 ;  /* 0x0000000800087245 */ /* 0x000fc40000201400 */
[----:B------:R-:W-:Y:S02]  /*5620*/  I2FP.F32.S32 R6, R6 ;  /* 0x0000000600067245 */ /* 0x000fe40000201400 */
[----:B------:R-:W-:Y:S01]  /*5630*/  ISETP.GE.OR P0, PT, R7, R235, !P0 ;  /* 0x000000eb0700720c */ /* 0x000fe20004706670 */
[-C--:B------:R-:W-:Y:S01]  /*5640*/  FFMA.FTZ R24, R8, -R219.reuse, R43 ;  /* 0x800000db08187223 */ /* 0x080fe2000001002b */
[----:B------:R-:W-:Y:S02]  /*5650*/  IMAD.IADD R8, R230, 0x1, -R21 ;  /* 0x00000001e6087824 */ /* 0x000fe400078e0a15 */
[----:B------:R-:W-:Y:S01]  /*5660*/  FFMA.FTZ R19, R6, -R219, R66 ;  /* 0x800000db06137223 */ /* 0x000fe20000010042 */
[----:B------:R-:W-:Y:S02]  /*5670*/  FSEL R50, R37, -INF , !P2 ;  /* 0xff80000025327808 */ /* 0x000fe40005000000 */
[----:B------:R-:W-:Y:S02]  /*5680*/  FSEL R35, R24, -INF , !P4 ;  /* 0xff80000018237808 */ /* 0x000fe40006000000 */
[----:B------:R-:W-:-:S02]  /*5690*/  IABS R8, R8 ;  /* 0x0000000800087213 */ /* 0x000fc40000000000 */
[C---:B------:R-:W-:Y:S02]  /*56a0*/  ISETP.GE.AND P4, PT, R22.reuse, R224, PT ;  /* 0x000000e01600720c */ /* 0x040fe40003f86270 */
[C---:B------:R-:W-:Y:S02]  /*56b0*/  ISETP.GE.AND P2, PT, R5.reuse, R227, PT ;  /* 0x000000e30500720c */ /* 0x040fe40003f46270 */
[----:B------:R-:W-:Y:S02]  /*56c0*/  ISETP.GE.OR P4, PT, R22, R232, !P4 ;  /* 0x000000e81600720c */ /* 0x000fe40006786670 */
[----:B------:R-:W-:Y:S01]  /*56d0*/  ISETP.GE.OR P2, PT, R5, R235, !P2 ;  /* 0x000000eb0500720c */ /* 0x000fe20005746670 */
[----:B---3--:R-:W-:-:S05]  /*56e0*/  FMUL.FTZ R0, R3, R135 ;  /* 0x0000008703007220 */ /* 0x008fca0000410000 */
[----:B------:R-:W-:-:S05]  /*56f0*/  FSEL R0, R0, RZ, P1 ;  /* 0x000000ff00007208 */ /* 0x000fca0000800000 */
[----:B------:R-:W-:-:S04]  /*5700*/  FFMA.FTZ R9, R25, R3, -R0 ;  /* 0x0000000319097223 */ /* 0x000fc80000010800 */
[----:B------:R1:W-:Y:S02]  /*5710*/  MUFU.EX2 R196, R9 ;  /* 0x0000000900c47308 */ /* 0x0003e40000000800 */
[----:B-1----:R-:W-:Y:S01]  /*5720*/  FFMA.FTZ R9, R26, R3, -R0 ;  /* 0x000000031a097223 */ /* 0x002fe20000010800 */
[----:B------:R-:W-:Y:S01]  /*5730*/  FFMA.FTZ R26, R17, -R219, R63 ;  /* 0x800000db111a7223 */ /* 0x000fe2000001003f */
[----:B------:R-:W-:-:S04]  /*5740*/  IMAD.IADD R17, R230, 0x1, -R23 ;  /* 0x00000001e6117824 */ /* 0x000fc800078e0a17 */
[----:B------:R1:W2:Y:S01]  /*5750*/  MUFU.EX2 R187, R9 ;  /* 0x0000000900bb7308 */ /* 0x0002a20000000800 */
[----:B------:R-:W-:Y:S02]  /*5760*/  FSEL R78, R26, -INF , !P5 ;  /* 0xff8000001a4e7808 */ /* 0x000fe40006800000 */
[----:B------:R-:W-:-:S04]  /*5770*/  ISETP.GE.AND P5, PT, R20, R224, PT ;  /* 0x000000e01400720c */ /* 0x000fc80003fa6270 */
[----:B------:R-:W-:-:S04]  /*5780*/  ISETP.GE.OR P5, PT, R20, R232, !P5 ;  /* 0x000000e81400720c */ /* 0x000fc80006fa6670 */
[----:B------:R-:W-:Y:S01]  /*5790*/  FSEL R80, R19, -INF , !P5 ;  /* 0xff80000013507808 */ /* 0x000fe20006800000 */
[----:B------:R-:W-:Y:S01]  /*57a0*/  IMAD.IADD R19, R229, 0x1, -R16 ;  /* 0x00000001e5137824 */ /* 0x000fe200078e0a10 */
[----:B------:R-:W-:Y:S02]  /*57b0*/  ISETP.GE.AND P5, PT, R16, R227, PT ;  /* 0x000000e31000720c */ /* 0x000fe40003fa6270 */
[----:B-1----:R-:W-:Y:S01]  /*57c0*/  I2FP.F32.S32 R9, R15 ;  /* 0x0000000f00097245 */ /* 0x002fe20000201400 */
[----:B------:R-:W-:Y:S01]  /*57d0*/  IMAD.WIDE.U32 R14, R14, -0x326172a9, RZ ;  /* 0xcd9e8d570e0e7825 */ /* 0x000fe200078e00ff */
[----:B--2---:R-:W-:Y:S02]  /*57e0*/  F2FP.BF16.F32.PACK_AB R18, R187, R196 ;  /* 0x000000c4bb12723e */ /* 0x004fe400000010ff */
[----:B------:R-:W-:Y:S01]  /*57f0*/  IABS R19, R19 ;  /* 0x0000001300137213 */ /* 0x000fe20000000000 */
[----:B------:R-:W-:Y:S01]  /*5800*/  FFMA.FTZ R25, R9, -R219, R42 ;  /* 0x800000db09197223 */ /* 0x000fe2000001002a */
[----:B------:R-:W-:Y:S01]  /*5810*/  LOP3.LUT R6, R14, 0xff, RZ, 0xc0, !PT ;  /* 0x000000ff0e067812 */ /* 0x000fe200078ec0ff */
[----:B------:R-:W-:Y:S01]  /*5820*/  IMAD.IADD R9, R230, 0x1, -R22 ;  /* 0x00000001e6097824 */ /* 0x000fe200078e0a16 */
[----:B------:R-:W-:-:S02]  /*5830*/  PRMT R51, R18, 0x7610, R51 ;  /* 0x0000761012337816 */ /* 0x000fc40000000033 */
[----:B------:R-:W-:Y:S02]  /*5840*/  ISETP.GE.U32.AND P1, PT, R218, R6, PT ;  /* 0x00000006da00720c */ /* 0x000fe40003f26070 */
[----:B------:R-:W-:Y:S02]  /*5850*/  IABS R6, R9 ;  /* 0x0000000900067213 */ /* 0x000fe40000000000 */
[----:B------:R-:W-:Y:S01]  /*5860*/  IABS R9, R17 ;  /* 0x0000001100097213 */ /* 0x000fe20000000000 */
[----:B------:R-:W-:Y:S01]  /*5870*/  IMAD.MOV.U32 R17, RZ, RZ, R8 ;  /* 0x000000ffff117224 */ /* 0x000fe200078e0008 */
[----:B------:R-:W-:Y:S01]  /*5880*/  PRMT R49, R18, 0x7632, R49 ;  /* 0x0000763212317816 */ /* 0x000fe20000000031 */
[----:B------:R-:W-:Y:S01]  /*5890*/  IMAD.MOV.U32 R8, RZ, RZ, R6 ;  /* 0x000000ffff087224 */ /* 0x000fe200078e0006 */
[----:B------:R-:W-:Y:S01]  /*58a0*/  ISETP.GE.OR P5, PT, R16, R235, !P5 ;  /* 0x000000eb1000720c */ /* 0x000fe20006fa6670 */
[----:B------:R-:W-:Y:S01]  /*58b0*/  IMAD.MOV.U32 R6, RZ, RZ, R9 ;  /* 0x000000ffff067224 */ /* 0x000fe200078e0009 */
[----:B------:R-:W-:Y:S01]  /*58c0*/  PRMT R146, R51, 0x5410, R49 ;  /* 0x0000541033927816 */ /* 0x000fe20000000031 */
[----:B------:R-:W-:Y:S01]  /*58d0*/  IMAD.IADD R18, R231, 0x1, -R16 ;  /* 0x00000001e7127824 */ /* 0x000fe200078e0a10 */
[----:B------:R-:W-:Y:S01]  /*58e0*/  I2FP.F32.S32 R9, R17 ;  /* 0x0000001100097245 */ /* 0x000fe20000201400 */
[----:B------:R-:W-:Y:S01]  /*58f0*/  @!P1 HFMA2.BF16_V2 R38, -RZ.H0_H0, RZ.H0_H0, -R51.H0_H0 ;  /* 0x200000ffff269231 */ /* 0x000fe20000340933 */
[----:B------:R-:W-:-:S02]  /*5900*/  I2FP.F32.S32 R6, R6 ;  /* 0x0000000600067245 */ /* 0x000fc40000201400 */
[----:B------:R-:W-:Y:S01]  /*5910*/  I2FP.F32.S32 R8, R8 ;  /* 0x0000000800087245 */ /* 0x000fe20000201400 */
[-C--:B------:R-:W-:Y:S01]  /*5920*/  FFMA.FTZ R9, R9, -R219.reuse, R67 ;  /* 0x800000db09097223 */ /* 0x080fe20000010043 */
[----:B------:R-:W-:Y:S01]  /*5930*/  @!P1 PRMT R51, R38, 0x5410, RZ ;  /* 0x0000541026339816 */ /* 0x000fe200000000ff */
[-C--:B------:R-:W-:Y:S01]  /*5940*/  FFMA.FTZ R17, R6, -R219.reuse, R55 ;  /* 0x800000db06117223 */ /* 0x080fe20000010037 */
[----:B------:R-:W-:Y:S01]  /*5950*/  ISETP.GE.AND P1, PT, R7, R224, PT ;  /* 0x000000e00700720c */ /* 0x000fe20003f26270 */
[----:B------:R-:W-:Y:S01]  /*5960*/  FFMA.FTZ R8, R8, -R219, R54 ;  /* 0x800000db08087223 */ /* 0x000fe20000010036 */
[----:B------:R-:W-:Y:S02]  /*5970*/  FMNMX.FTZ R6, R83, R78, !PT ;  /* 0x0000004e53067209 */ /* 0x000fe40007810000 */
[----:B------:R-:W-:Y:S02]  /*5980*/  ISETP.GE.OR P1, PT, R7, R232, !P1 ;  /* 0x000000e80700720c */ /* 0x000fe40004f26670 */
[----:B------:R-:W-:Y:S01]  /*5990*/  FSEL R55, R8, -INF , !P4 ;  /* 0xff80000008377808 */ /* 0x000fe20006000000 */
[----:B------:R-:W-:Y:S01]  /*59a0*/  IMAD.IADD R8, R229, 0x1, -R5 ;  /* 0x00000001e5087824 */ /* 0x000fe200078e0a05 */
[----:B------:R-:W-:-:S02]  /*59b0*/  FSEL R30, R25, -INF , !P1 ;  /* 0xff800000191e7808 */ /* 0x000fc40004800000 */
[C---:B------:R-:W-:Y:S02]  /*59c0*/  ISETP.GE.AND P1, PT, R21.reuse, R224, PT ;  /* 0x000000e01500720c */ /* 0x040fe40003f26270 */
[----:B------:R-:W-:Y:S02]  /*59d0*/  FMNMX.FTZ R6, R30, R6, !PT ;  /* 0x000000061e067209 */ /* 0x000fe40007810000 */
[----:B------:R-:W-:Y:S02]  /*59e0*/  ISETP.GE.OR P1, PT, R21, R232, !P1 ;  /* 0x000000e81500720c */ /* 0x000fe40004f26670 */
[----:B------:R-:W-:Y:S02]  /*59f0*/  FMNMX.FTZ R6, R35, R6, !PT ;  /* 0x0000000623067209 */ /* 0x000fe40007810000 */
[----:B------:R-:W-:Y:S02]  /*5a00*/  ISETP.GE.AND P4, PT, R23, R224, PT ;  /* 0x000000e01700720c */ /* 0x000fe40003f86270 */
[----:B------:R-:W-:Y:S01]  /*5a10*/  FSEL R81, R9, -INF , !P1 ;  /* 0xff80000009517808 */ /* 0x000fe20004800000 */
[----:B------:R-:W-:Y:S01]  /*5a20*/  IMAD.IADD R9, R229, 0x1, -R7 ;  /* 0x00000001e5097824 */ /* 0x000fe200078e0a07 */
[----:B------:R-:W-:-:S02]  /*5a30*/  FMNMX.FTZ R6, R80, R6, !PT ;  /* 0x0000000650067209 */ /* 0x000fc40007810000 */
[----:B------:R-:W-:Y:S02]  /*5a40*/  ISETP.GE.OR P4, PT, R23, R232, !P4 ;  /* 0x000000e81700720c */ /* 0x000fe40006786670 */
[----:B------:R-:W-:Y:S02]  /*5a50*/  FMNMX.FTZ R6, R81, R6, !PT ;  /* 0x0000000651067209 */ /* 0x000fe40007810000 */
[----:B------:R-:W-:Y:S02]  /*5a60*/  FSEL R52, R17, -INF , !P4 ;  /* 0xff80000011347808 */ /* 0x000fe40006000000 */
[----:B------:R-:W-:Y:S02]  /*5a70*/  ISETP.GE.AND P4, PT, R7, R226, PT ;  /* 0x000000e20700720c */ /* 0x000fe40003f86270 */
[----:B------:R-:W-:Y:S02]  /*5a80*/  FMNMX.FTZ R6, R55, R6, !PT ;  /* 0x0000000637067209 */ /* 0x000fe40007810000 */
[----:B------:R-:W-:Y:S01]  /*5a90*/  ISETP.GE.OR P4, PT, R7, R234, !P4 ;  /* 0x000000ea0700720c */ /* 0x000fe20006786670 */
[----:B------:R-:W-:Y:S01]  /*5aa0*/  IMAD.IADD R7, R231, 0x1, -R7 ;  /* 0x00000001e7077824 */ /* 0x000fe200078e0a07 */
[----:B------:R-:W-:-:S02]  /*5ab0*/  ISETP.GE.AND P1, PT, R16, R226, PT ;  /* 0x000000e21000720c */ /* 0x000fc40003f26270 */
[----:B------:R-:W-:Y:S02]  /*5ac0*/  FMNMX.FTZ R6, R52, R6, !PT ;  /* 0x0000000634067209 */ /* 0x000fe40007810000 */
[----:B------:R-:W-:Y:S02]  /*5ad0*/  IABS R17, R18 ;  /* 0x0000001200117213 */ /* 0x000fe40000000000 */
[----:B------:R-:W-:Y:S02]  /*5ae0*/  ISETP.GE.OR P1, PT, R16, R234, !P1 ;  /* 0x000000ea1000720c */ /* 0x000fe40004f26670 */
[----:B------:R-:W-:Y:S01]  /*5af0*/  IABS R18, R9 ;  /* 0x0000000900127213 */ /* 0x000fe20000000000 */
[----:B------:R-:W1:Y:S01]  /*5b00*/  SHFL.BFLY PT, R16, R6, 0x2, 0x1f ;  /* 0x0c401f0006107f89 */ /* 0x000e6200000e0000 */
[----:B------:R-:W-:Y:S01]  /*5b10*/  IABS R9, R7 ;  /* 0x0000000700097213 */ /* 0x000fe20000000000 */
[----:B------:R-:W-:Y:S01]  /*5b20*/  IMAD.MOV.U32 R7, RZ, RZ, R19 ;  /* 0x000000ffff077224 */ /* 0x000fe200078e0013 */
[----:B------:R-:W-:-:S02]  /*5b30*/  I2FP.F32.S32 R17, R17 ;  /* 0x0000001100117245 */ /* 0x000fc40000201400 */
[----:B------:R-:W-:Y:S01]  /*5b40*/  I2FP.F32.S32 R18, R18 ;  /* 0x0000001200127245 */ /* 0x000fe20000201400 */
[----:B------:R-:W-:Y:S01]  /*5b50*/  IMAD.MOV.U32 R19, RZ, RZ, R9 ;  /* 0x000000ffff137224 */ /* 0x000fe200078e0009 */
[----:B------:R-:W-:Y:S01]  /*5b60*/  I2FP.F32.S32 R9, R7 ;  /* 0x0000000700097245 */ /* 0x000fe20000201400 */
[----:B------:R-:W-:Y:S01]  /*5b70*/  FFMA.FTZ R25, R17, -R219, R71 ;  /* 0x800000db11197223 */ /* 0x000fe20000010047 */
[----:B------:R-:W-:Y:S01]  /*5b80*/  IABS R7, R8 ;  /* 0x0000000800077213 */ /* 0x000fe20000000000 */
[----:B------:R-:W-:Y:S01]  /*5b90*/  IMAD.IADD R17, R229, 0x1, -R23 ;  /* 0x00000001e5117824 */ /* 0x000fe200078e0a17 */
[----:B------:R-:W-:Y:S01]  /*5ba0*/  I2FP.F32.S32 R19, R19 ;  /* 0x0000001300137245 */ /* 0x000fe20000201400 */
[----:B------:R-:W-:Y:S01]  /*5bb0*/  FFMA.FTZ R8, R9, -R219, R69 ;  /* 0x800000db09087223 */ /* 0x000fe20000010045 */
[----:B------:R-:W-:Y:S01]  /*5bc0*/  I2FP.F32.S32 R7, R7 ;  /* 0x0000000700077245 */ /* 0x000fe20000201400 */
[----:B------:R-:W-:Y:S02]  /*5bd0*/  IMAD.IADD R9, R229, 0x1, -R21 ;  /* 0x00000001e5097824 */ /* 0x000fe400078e0a15 */
[-C--:B------:R-:W-:Y:S01]  /*5be0*/  FFMA.FTZ R26, R18, -R219.reuse, R44 ;  /* 0x800000db121a7223 */ /* 0x080fe2000001002c */
[-C--:B------:R-:W-:Y:S01]  /*5bf0*/  FFMA.FTZ R24, R19, -R219.reuse, R46 ;  /* 0x800000db13187223 */ /* 0x080fe2000001002e */
[----:B------:R-:W-:Y:S01]  /*5c00*/  FSEL R61, R8, -INF , !P5 ;  /* 0xff800000083d7808 */ /* 0x000fe20006800000 */
[----:B------:R-:W-:Y:S01]  /*5c10*/  FFMA.FTZ R19, R7, -R219, R45 ;  /* 0x800000db07137223 */ /* 0x000fe2000001002d */
[----:B------:R-:W-:Y:S01]  /*5c20*/  ISETP.GE.AND P5, PT, R5, R226, PT ;  /* 0x000000e20500720c */ /* 0x000fe20003fa6270 */
[----:B------:R-:W-:Y:S01]  /*5c30*/  IMAD.IADD R7, R229, 0x1, -R20 ;  /* 0x00000001e5077824 */ /* 0x000fe200078e0a14 */
[----:B------:R-:W-:-:S02]  /*5c40*/  FSEL R58, R24, -INF , !P4 ;  /* 0xff800000183a7808 */ /* 0x000fc40006000000 */
[----:B------:R-:W-:Y:S01]  /*5c50*/  ISETP.GE.OR P5, PT, R5, R234, !P5 ;  /* 0x000000ea0500720c */ /* 0x000fe20006fa6670 */
[----:B------:R-:W-:Y:S01]  /*5c60*/  IMAD.IADD R5, R231, 0x1, -R5 ;  /* 0x00000001e7057824 */ /* 0x000fe200078e0a05 */
[----:B-1----:R-:W-:Y:S01]  /*5c70*/  FMNMX.FTZ R6, R6, R16, !PT ;  /* 0x0000001006067209 */ /* 0x002fe20007810000 */
[----:B------:R-:W-:Y:S01]  /*5c80*/  IMAD.IADD R16, R229, 0x1, -R22 ;  /* 0x00000001e5107824 */ /* 0x000fe200078e0a16 */
[----:B------:R-:W-:Y:S02]  /*5c90*/  IABS R8, R7 ;  /* 0x0000000700087213 */ /* 0x000fe40000000000 */
[----:B------:R-:W-:Y:S01]  /*5ca0*/  IABS R27, R5 ;  /* 0x00000005001b7213 */ /* 0x000fe20000000000 */
[----:B------:R-:W1:Y:S01]  /*5cb0*/  SHFL.BFLY PT, R18, R6, 0x1, 0x1f ;  /* 0x0c201f0006127f89 */ /* 0x000e6200000e0000 */
[----:B------:R-:W-:Y:S02]  /*5cc0*/  IABS R7, R9 ;  /* 0x0000000900077213 */ /* 0x000fe40000000000 */
[----:B------:R-:W-:Y:S01]  /*5cd0*/  IABS R5, R16 ;  /* 0x0000001000057213 */ /* 0x000fe20000000000 */
[----:B------:R-:W-:Y:S01]  /*5ce0*/  IMAD.MOV.U32 R16, RZ, RZ, R8 ;  /* 0x000000ffff107224 */ /* 0x000fe200078e0008 */
[----:B------:R-:W-:Y:S01]  /*5cf0*/  IABS R9, R17 ;  /* 0x0000001100097213 */ /* 0x000fe20000000000 */
[----:B------:R-:W-:Y:S01]  /*5d00*/  IMAD.MOV.U32 R17, RZ, RZ, R27 ;  /* 0x000000ffff117224 */ /* 0x000fe200078e001b */
[----:B------:R-:W-:Y:S01]  /*5d10*/  ISETP.GE.AND P4, PT, R21, R227, PT ;  /* 0x000000e31500720c */ /* 0x000fe20003f86270 */
[----:B------:R-:W-:Y:S01]  /*5d20*/  IMAD.MOV.U32 R8, RZ, RZ, R7 ;  /* 0x000000ffff087224 */ /* 0x000fe200078e0007 */
[----:B------:R-:W-:Y:S01]  /*5d30*/  FSEL R48, R25, -INF , !P1 ;  /* 0xff80000019307808 */ /* 0x000fe20004800000 */
        /* <DEDUP_REMOVED lines=10> */
[----:B------:R-:W-:Y:S01]  /*5de0*/  FSEL R47, R19, -INF , !P2 ;  /* 0xff800000132f7808 */ /* 0x000fe20005000000 */
[----:B------:R-:W-:Y:S01]  /*5df0*/  FFMA.FTZ R8, R7, -R219, R84 ;  /* 0x800000db07087223 */ /* 0x000fe20000010054 */
[----:B------:R-:W-:Y:S01]  /*5e00*/  ISETP.GE.OR P4, PT, R21, R235, !P4 ;  /* 0x000000eb1500720c */ /* 0x000fe20006786670 */
[----:B------:R-:W-:Y:S01]  /*5e10*/  FFMA.FTZ R7, R5, -R219, R85 ;  /* 0x800000db05077223 */ /* 0x000fe20000010055 */
[C---:B------:R-:W-:Y:S01]  /*5e20*/  ISETP.GE.AND P2, PT, R22.reuse, R227, PT ;  /* 0x000000e31600720c */ /* 0x040fe20003f46270 */
[----:B------:R-:W-:Y:S01]  /*5e30*/  IMAD.IADD R5, R231, 0x1, -R20 ;  /* 0x00000001e7057824 */ /* 0x000fe200078e0a14 */
[----:B------:R-:W-:Y:S01]  /*5e40*/  FSEL R54, R9, -INF , !P4 ;  /* 0xff80000009367808 */ /* 0x000fe20006000000 */
[----:B------:R-:W-:Y:S01]  /*5e50*/  IMAD.IADD R9, R231, 0x1, -R21 ;  /* 0x00000001e7097824 */ /* 0x000fe200078e0a15 */
[----:B------:R-:W-:-:S02]  /*5e60*/  ISETP.GE.OR P2, PT, R22, R235, !P2 ;  /* 0x000000eb1600720c */ /* 0x000fc40005746670 */
[C---:B------:R-:W-:Y:S02]  /*5e70*/  ISETP.GE.AND P4, PT, R23.reuse, R227, PT ;  /* 0x000000e31700720c */ /* 0x040fe40003f86270 */
[----:B------:R-:W-:Y:S02]  /*5e80*/  FSEL R59, R8, -INF , !P2 ;  /* 0xff800000083b7808 */ /* 0x000fe40005000000 */
[----:B------:R-:W-:Y:S02]  /*5e90*/  ISETP.GE.OR P4, PT, R23, R235, !P4 ;  /* 0x000000eb1700720c */ /* 0x000fe40006786670 */
[----:B------:R-:W-:Y:S01]  /*5ea0*/  IABS R8, R5 ;  /* 0x0000000500087213 */ /* 0x000fe20000000000 */
[----:B------:R-:W-:Y:S01]  /*5eb0*/  IMAD.IADD R5, R231, 0x1, -R22 ;  /* 0x00000001e7057824 */ /* 0x000fe200078e0a16 */
[----:B------:R-:W-:Y:S02]  /*5ec0*/  FSEL R60, R7, -INF , !P4 ;  /* 0xff800000073c7808 */ /* 0x000fe40006000000 */
[----:B------:R-:W-:Y:S01]  /*5ed0*/  ISETP.GE.AND P1, PT, R20, R227, PT ;  /* 0x000000e31400720c */ /* 0x000fe20003f26270 */
[----:B------:R-:W-:Y:S01]  /*5ee0*/  IMAD.MOV.U32 R7, RZ, RZ, R8 ;  /* 0x000000ffff077224 */ /* 0x000fe200078e0008 */
[----:B------:R-:W-:-:S02]  /*5ef0*/  IABS R8, R9 ;  /* 0x0000000900087213 */ /* 0x000fc40000000000 */
[----:B------:R-:W-:Y:S01]  /*5f00*/  IABS R9, R5 ;  /* 0x0000000500097213 */ /* 0x000fe20000000000 */
[----:B------:R-:W-:Y:S01]  /*5f10*/  IMAD.IADD R5, R231, 0x1, -R23 ;  /* 0x00000001e7057824 */ /* 0x000fe200078e0a17 */
[----:B------:R-:W-:Y:S02]  /*5f20*/  I2FP.F32.S32 R7, R7 ;  /* 0x0000000700077245 */ /* 0x000fe40000201400 */
[----:B------:R-:W-:Y:S02]  /*5f30*/  ISETP.GE.OR P1, PT, R20, R235, !P1 ;  /* 0x000000eb1400720c */ /* 0x000fe40004f26670 */
[----:B------:R-:W-:Y:S01]  /*5f40*/  FSEL R56, R26, -INF , !P0 ;  /* 0xff8000001a387808 */ /* 0x000fe20004000000 */
[----:B------:R-:W-:Y:S01]  /*5f50*/  FFMA.FTZ R37, R7, -R219, R90 ;  /* 0x800000db07257223 */ /* 0x000fe2000001005a */
[----:B------:R-:W-:Y:S02]  /*5f60*/  FSEL R53, R16, -INF , !P1 ;  /* 0xff80000010357808 */ /* 0x000fe40004800000 */
[----:B------:R-:W-:-:S02]  /*5f70*/  IABS R16, R5 ;  /* 0x0000000500107213 */ /* 0x000fc40000000000 */
[----:B------:R-:W-:Y:S02]  /*5f80*/  I2FP.F32.S32 R7, R8 ;  /* 0x0000000800077245 */ /* 0x000fe40000201400 */
[-C--:B------:R-:W-:Y:S02]  /*5f90*/  ISETP.GE.AND P0, PT, R20, R226.reuse, PT ;  /* 0x000000e21400720c */ /* 0x080fe40003f06270 */
[----:B------:R-:W-:Y:S01]  /*5fa0*/  ISETP.GE.AND P1, PT, R21, R226, PT ;  /* 0x000000e21500720c */ /* 0x000fe20003f26270 */
[----:B------:R-:W-:Y:S01]  /*5fb0*/  FFMA.FTZ R33, R7, -R219, R91 ;  /* 0x800000db07217223 */ /* 0x000fe2000001005b */
[----:B------:R-:W-:Y:S02]  /*5fc0*/  LOP3.LUT R5, R65, R119, RZ, 0x3c, !PT ;  /* 0x0000007741057212 */ /* 0x000fe400078e3cff */
[----:B-1----:R-:W-:Y:S01]  /*5fd0*/  FMNMX.FTZ R133, R6, R18, !PT ;  /* 0x0000001206857209 */ /* 0x002fe20007810000 */
[----:B------:R-:W-:Y:S01]  /*5fe0*/  IMAD.WIDE.U32 R18, R28, -0x2daee0ad, RZ ;  /* 0xd2511f531c127825 */ /* 0x000fe200078e00ff */
[----:B------:R-:W-:-:S02]  /*5ff0*/  ISETP.GE.OR P0, PT, R20, R234, !P0 ;  /* 0x000000ea1400720c */ /* 0x000fc40004706670 */
[----:B------:R-:W-:Y:S01]  /*6000*/  ISETP.GE.OR P1, PT, R21, R234, !P1 ;  /* 0x000000ea1500720c */ /* 0x000fe20004f26670 */
[----:B------:R-:W-:Y:S01]  /*6010*/  IMAD.WIDE.U32 R20, R5, -0x2daee0ad, RZ ;  /* 0xd2511f5305147825 */ /* 0x000fe200078e00ff */
[----:B------:R-:W-:-:S03]  /*6020*/  I2FP.F32.S32 R7, R16 ;  /* 0x0000001000077245 */ /* 0x000fc60000201400 */
[----:B------:R-:W-:Y:S01]  /*6030*/  FMUL.FTZ R6, R3, R133 ;  /* 0x0000008503067220 */ /* 0x000fe20000410000 */
[----:B------:R-:W-:Y:S01]  /*6040*/  I2FP.F32.S32 R9, R9 ;  /* 0x0000000900097245 */ /* 0x000fe20000201400 */
[----:B------:R-:W-:Y:S01]  /*6050*/  IMAD.WIDE.U32 R16, R29, -0x2daee0ad, RZ ;  /* 0xd2511f531d107825 */ /* 0x000fe200078e00ff */
[----:B------:R-:W-:Y:S01]  /*6060*/  LOP3.LUT R8, R19, R40, R116, 0x96, !PT ;  /* 0x0000002813087212 */ /* 0x000fe200078e9674 */
[----:B------:R1:W-:Y:S01]  /*6070*/  STL.64 [R1+0x28], R20 ;  /* 0x0000281401007387 */ /* 0x0003e20000100a00 */
[----:B------:R-:W-:Y:S01]  /*6080*/  LOP3.LUT R5, R21, R64, R110, 0x96, !PT ;  /* 0x0000004015057212 */ /* 0x000fe200078e966e */
[----:B------:R-:W-:-:S04]  /*6090*/  IMAD.WIDE.U32 R28, R39, -0x2daee0ad, RZ ;  /* 0xd2511f53271c7825 */ /* 0x000fc800078e00ff */
[-C--:B------:R-:W-:Y:S01]  /*60a0*/  FFMA.FTZ R36, R9, -R219.reuse, R86 ;  /* 0x800000db09247223 */ /* 0x080fe20000010056 */
[----:B------:R-:W-:Y:S01]  /*60b0*/  ISETP.GE.AND P2, PT, R22, R226, PT ;  /* 0x000000e21600720c */ /* 0x000fe20003f46270 */
[----:B------:R-:W-:Y:S01]  /*60c0*/  FFMA.FTZ R46, R7, -R219, R87 ;  /* 0x800000db072e7223 */ /* 0x000fe20000010057 */
[----:B------:R-:W-:Y:S01]  /*60d0*/  FSETP.NEU.FTZ.AND P4, PT, R133, -INF , PT ;  /* 0xff8000008500780b */ /* 0x000fe20003f9d000 */
[----:B------:R-:W-:Y:S01]  /*60e0*/  IMAD.WIDE.U32 R8, R8, -0x326172a9, RZ ;  /* 0xcd9e8d5708087825 */ /* 0x000fe200078e00ff */
[----:B------:R-:W-:Y:S02]  /*60f0*/  LOP3.LUT R26, R29, R41, R18, 0x96, !PT ;  /* 0x000000291d1a7212 */ /* 0x000fe400078e9612 */
[----:B------:R-:W-:Y:S01]  /*6100*/  ISETP.GE.OR P2, PT, R22, R234, !P2 ;  /* 0x000000ea1600720c */ /* 0x000fe20005746670 */
[----:B------:R-:W-:Y:S01]  /*6110*/  IMAD.WIDE.U32 R42, R5, -0x326172a9, RZ ;  /* 0xcd9e8d57052a7825 */ /* 0x000fe200078e00ff */
[----:B------:R-:W-:Y:S02]  /*6120*/  FSEL R6, R6, RZ, P4 ;  /* 0x000000ff06067208 */ /* 0x000fe40002000000 */
[----:B------:R-:W-:Y:S01]  /*6130*/  ISETP.GE.AND P4, PT, R23, R226, PT ;  /* 0x000000e21700720c */ /* 0x000fe20003f86270 */
[----:B------:R-:W-:Y:S01]  /*6140*/  IMAD.WIDE.U32 R26, R26, -0x326172a9, RZ ;  /* 0xcd9e8d571a1a7825 */ /* 0x000fe200078e00ff */
[----:B------:R-:W-:-:S02]  /*6150*/  LOP3.LUT R22, R9, R252, R244, 0x96, !PT ;  /* 0x000000fc09167212 */ /* 0x000fc400078e96f4 */
[----:B------:R-:W-:Y:S02]  /*6160*/  ISETP.GE.OR P4, PT, R23, R234, !P4 ;  /* 0x000000ea1700720c */ /* 0x000fe40006786670 */
[----:B------:R-:W-:Y:S01]  /*6170*/  LOP3.LUT R5, R27, R239, R8, 0x96, !PT ;  /* 0x000000ef1b057212 */ /* 0x000fe200078e9608 */
[----:B------:R-:W-:Y:S01]  /*6180*/  IMAD.WIDE.U32 R22, R22, -0x2daee0ad, RZ ;  /* 0xd2511f5316167825 */ /* 0x000fe200078e00ff */
[----:B------:R-:W-:Y:S02]  /*6190*/  LOP3.LUT R16, R11, R41, R16, 0x96, !PT ;  /* 0x000000290b107212 */ /* 0x000fe400078e9610 */
[----:B------:R-:W-:Y:S02]  /*61a0*/  LOP3.LUT R7, R9, R252, R244, 0x96, !PT ;  /* 0x000000fc09077212 */ /* 0x000fe400078e96f4 */
[----:B------:R-:W-:Y:S02]  /*61b0*/  FSEL R46, R46, -INF , !P4 ;  /* 0xff8000002e2e7808 */ /* 0x000fe40006000000 */
[----:B-1----:R-:W-:Y:S01]  /*61c0*/  LOP3.LUT R20, R17, R40, R20, 0x96, !PT ;  /* 0x0000002811147212 */ /* 0x002fe200078e9614 */
[----:B------:R-:W-:-:S02]  /*61d0*/  VIADD R40, R109, 0xed9eba14 ;  /* 0xed9eba146d287836 */ /* 0x000fc40000000000 */
[----:B------:R-:W-:-:S03]  /*61e0*/  IMAD.WIDE.U32 R16, R16, -0x326172a9, RZ ;  /* 0xcd9e8d5710107825 */ /* 0x000fc600078e00ff */
[-C--:B------:R-:W-:Y:S01]  /*61f0*/  LOP3.LUT R24, R31, R40.reuse, R10, 0x96, !PT ;  /* 0x000000281f187212 */ /* 0x080fe200078e960a */
[----:B------:R-:W-:Y:S01]  /*6200*/  IMAD.WIDE.U32 R20, R20, -0x326172a9, RZ ;  /* 0xcd9e8d5714147825 */ /* 0x000fe200078e00ff */
[----:B------:R-:W-:Y:S01]  /*6210*/  LOP3.LUT R11, R23, R40, R28, 0x96, !PT ;  /* 0x00000028170b7212 */ /* 0x000fe200078e961c */
[----:B------:R1:W-:Y:S01]  /*6220*/  STL [R1+0xb8], R40 ;  /* 0x0000b82801007387 */ /* 0x0003e20000100800 */
[-C--:B------:R-:W-:Y:S01]  /*6230*/  LOP3.LUT R23, R27, R239.reuse, R8, 0x96, !PT ;  /* 0x000000ef1b177212 */ /* 0x080fe200078e9608 */
[----:B------:R-:W-:Y:S01]  /*6240*/  IMAD.WIDE.U32 R28, R5, -0x2daee0ad, RZ ;  /* 0xd2511f53051c7825 */ /* 0x000fe200078e00ff */
[----:B------:R-:W-:Y:S01]  /*6250*/  LOP3.LUT R18, R21, R252, R42, 0x96, !PT ;  /* 0x000000fc15127212 */ /* 0x000fe200078e962a */
[----:B------:R2:W-:Y:S01]  /*6260*/  STL.64 [R1+0x20], R42 ;  /* 0x0000202a01007387 */ /* 0x0005e20000100a00 */
[----:B------:R-:W-:Y:S01]  /*6270*/  LOP3.LUT R20, R17, R239, R20, 0x96, !PT ;  /* 0x000000ef11147212 */ /* 0x000fe200078e9614 */
[----:B------:R-:W-:Y:S01]  /*6280*/  IMAD.WIDE.U32 R24, R24, -0x326172a9, RZ ;  /* 0xcd9e8d5718187825 */ /* 0x000fe200078e00ff */
[----:B------:R-:W-:Y:S01]  /*6290*/  LOP3.LUT R17, R29, R251, R22, 0x96, !PT ;  /* 0x000000fb1d117212 */ /* 0x000fe200078e9616 */
[----:B------:R-:W-:Y:S02]  /*62a0*/  STL [R1+0xb0], R243 ;  /* 0x0000b0f301007387 */ /* 0x000fe40000100800 */
[----:B------:R-:W-:Y:S01]  /*62b0*/  IMAD.WIDE.U32 R18, R18, -0x2daee0ad, RZ ;  /* 0xd2511f5312127825 */ /* 0x000fe200078e00ff */
[----:B------:R-:W-:-:S03]  /*62c0*/  LOP3.LUT R8, R25, R243, R34, 0x96, !PT ;  /* 0x000000f319087212 */ /* 0x000fc600078e9622 */
[----:B------:R-:W-:Y:S01]  /*62d0*/  IMAD.WIDE.U32 R20, R20, -0x2daee0ad, RZ ;  /* 0xd2511f5314147825 */ /* 0x000fe200078e00ff */
[----:B------:R-:W-:-:S03]  /*62e0*/  LOP3.LUT R5, R19, R40, R10, 0x96, !PT ;  /* 0x0000002813057212 */ /* 0x000fc600078e960a */
[----:B------:R-:W-:Y:S01]  /*62f0*/  IMAD.WIDE.U32 R10, R11, -0x326172a9, RZ ;  /* 0xcd9e8d570b0a7825 */ /* 0x000fe200078e00ff */
[----:B------:R-:W-:-:S03]  /*6300*/  LOP3.LUT R62, R21, R251, R18, 0x96, !PT ;  /* 0x000000fb153e7212 */ /* 0x000fc600078e9612 */
[----:B------:R-:W-:Y:S01]  /*6310*/  IMAD.WIDE.U32 R44, R5, -0x326172a9, RZ ;  /* 0xcd9e8d57052c7825 */ /* 0x000fe200078e00ff */
[CCC-:B------:R-:W-:Y:S02]  /*6320*/  LOP3.LUT R19, R11.reuse, R243.reuse, R26.reuse, 0x96, !PT ;  /* 0x000000f30b137212 */ /* 0x1c0fe400078e961a */
[----:B------:R-:W-:Y:S01]  /*6330*/  LOP3.LUT R11, R11, R243, R26, 0x96, !PT ;  /* 0x000000f30b0b7212 */ /* 0x000fe200078e961a */
[----:B------:R-:W-:Y:S01]  /*6340*/  IMAD R5, R7, -0x2daee0ad, RZ ;  /* 0xd2511f5307057824 */ /* 0x000fe200078e02ff */
[----:B------:R-:W-:Y:S01]  /*6350*/  FMNMX.FTZ R7, R57, R61, !PT ;  /* 0x0000003d39077209 */ /* 0x000fe20007810000 */
[----:B------:R-:W-:Y:S01]  /*6360*/  IMAD.WIDE.U32 R8, R8, -0x2daee0ad, RZ ;  /* 0xd2511f5308087825 */ /* 0x000fe200078e00ff */
[----:B------:R-:W-:Y:S02]  /*6370*/  LOP3.LUT R25, R45, R243, R16, 0x96, !PT ;  /* 0x000000f32d197212 */ /* 0x000fe400078e9610 */
[----:B------:R-:W-:Y:S01]  /*6380*/  FMNMX.FTZ R7, R56, R7, !PT ;  /* 0x0000000738077209 */ /* 0x000fe20007810000 */
[----:B------:R-:W-:Y:S01]  /*6390*/  IMAD.WIDE.U32 R22, R23, -0x2daee0ad, RZ ;  /* 0xd2511f5317167825 */ /* 0x000fe200078e00ff */
[----:B------:R-:W-:-:S02]  /*63a0*/  LOP3.LUT R41, R9, R247, R32, 0x96, !PT ;  /* 0x000000f709297212 */ /* 0x000fc400078e9620 */
[----:B------:R-:W-:Y:S01]  /*63b0*/  FMNMX.FTZ R132, R47, R7, !PT ;  /* 0x000000072f847209 */ /* 0x000fe20007810000 */
[----:B------:R-:W-:Y:S01]  /*63c0*/  IMAD.WIDE.U32 R16, R17, -0x326172a9, RZ ;  /* 0xcd9e8d5711107825 */ /* 0x000fe200078e00ff */
[C---:B------:R-:W-:Y:S02]  /*63d0*/  LOP3.LUT R21, R8.reuse, 0xff, RZ, 0xc0, !PT ;  /* 0x000000ff08157812 */ /* 0x040fe400078ec0ff */
[----:B------:R-:W-:Y:S02]  /*63e0*/  LOP3.LUT R27, R8, 0xffff, RZ, 0xc0, !PT ;  /* 0x0000ffff081b7812 */ /* 0x000fe400078ec0ff */
[--C-:B------:R-:W-:Y:S02]  /*63f0*/  SHF.R.U32.HI R29, RZ, 0x10, R8.reuse ;  /* 0x00000010ff1d7819 */ /* 0x100fe40000011608 */
[----:B------:R-:W-:Y:S01]  /*6400*/  SHF.R.U32.HI R26, RZ, 0x18, R8 ;  /* 0x00000018ff1a7819 */ /* 0x000fe20000011608 */
[----:B------:R-:W-:Y:S01]  /*6410*/  IMAD.WIDE.U32 R8, R19, -0x2daee0ad, RZ ;  /* 0xd2511f5313087825 */ /* 0x000fe200078e00ff */
[----:B------:R-:W-:-:S02]  /*6420*/  LOP3.LUT R5, R23, R251, R5, 0x96, !PT ;  /* 0x000000fb17057212 */ /* 0x000fc400078e9605 */
[----:B------:R-:W-:Y:S02]  /*6430*/  FMNMX.FTZ R132, R53, R132, !PT ;  /* 0x0000008435847209 */ /* 0x000fe40007810000 */
[----:B------:R-:W-:Y:S02]  /*6440*/  LOP3.LUT R19, R17, R250, R10, 0x96, !PT ;  /* 0x000000fa11137212 */ /* 0x000fe400078e960a */
[C---:B------:R-:W-:Y:S02]  /*6450*/  LOP3.LUT R31, R16.reuse, 0xff, RZ, 0xc0, !PT ;  /* 0x000000ff101f7812 */ /* 0x040fe400078ec0ff */
[----:B------:R-:W-:Y:S02]  /*6460*/  LOP3.LUT R79, R16, 0xffff, RZ, 0xc0, !PT ;  /* 0x0000ffff104f7812 */ /* 0x000fe400078ec0ff */
[--C-:B------:R-:W-:Y:S02]  /*6470*/  SHF.R.U32.HI R82, RZ, 0x10, R16.reuse ;  /* 0x00000010ff527819 */ /* 0x100fe40000011610 */
[----:B------:R-:W-:Y:S01]  /*6480*/  SHF.R.U32.HI R70, RZ, 0x18, R16 ;  /* 0x00000018ff467819 */ /* 0x000fe20000011610 */
[----:B------:R-:W-:Y:S01]  /*6490*/  IMAD.WIDE.U32 R16, R5, -0x326172a9, RZ ;  /* 0xcd9e8d5705107825 */ /* 0x000fe200078e00ff */
[----:B------:R-:W-:-:S02]  /*64a0*/  LOP3.LUT R18, R9, R247, R28, 0x96, !PT ;  /* 0x000000f709127212 */ /* 0x000fc400078e961c */
[----:B------:R-:W-:Y:S02]  /*64b0*/  FMNMX.FTZ R132, R54, R132, !PT ;  /* 0x0000008436847209 */ /* 0x000fe40007810000 */
[C---:B------:R-:W-:Y:S02]  /*64c0*/  LOP3.LUT R28, R8.reuse, 0xff, RZ, 0xc0, !PT ;  /* 0x000000ff081c7812 */ /* 0x040fe400078ec0ff */
[----:B------:R-:W-:Y:S02]  /*64d0*/  LOP3.LUT R71, R8, 0xffff, RZ, 0xc0, !PT ;  /* 0x0000ffff08477812 */ /* 0x000fe400078ec0ff */
[--C-:B------:R-:W-:Y:S02]  /*64e0*/  SHF.R.U32.HI R64, RZ, 0x10, R8.reuse ;  /* 0x00000010ff407819 */ /* 0x100fe40000011608 */
[----:B------:R-:W-:Y:S01]  /*64f0*/  SHF.R.U32.HI R23, RZ, 0x18, R8 ;  /* 0x00000018ff177819 */ /* 0x000fe20000011608 */
[----:B------:R-:W-:Y:S01]  /*6500*/  IMAD.WIDE.U32 R8, R25, -0x2daee0ad, RZ ;  /* 0xd2511f5319087825 */ /* 0x000fe200078e00ff */
[----:B------:R-:W-:-:S02]  /*6510*/  LOP3.LUT R5, R14, 0xffff, RZ, 0xc0, !PT ;  /* 0x0000ffff0e057812 */ /* 0x000fc400078ec0ff */
[----:B------:R-:W-:Y:S02]  /*6520*/  FMNMX.FTZ R132, R59, R132, !PT ;  /* 0x000000843b847209 */ /* 0x000fe40007810000 */
[----:B-1----:R-:W-:Y:S01]  /*6530*/  LOP3.LUT R40, R17, R250, R10, 0x96, !PT ;  /* 0x000000fa11287212 */ /* 0x002fe200078e960a */
[----:B------:R-:W-:Y:S01]  /*6540*/  IMAD.WIDE.U32 R10, R11, -0x2daee0ad, RZ ;  /* 0xd2511f530b0a7825 */ /* 0x000fe200078e00ff */
[----:B--2---:R-:W-:Y:S02]  /*6550*/  LOP3.LUT R42, R9, R247, R20, 0x96, !PT ;  /* 0x000000f7092a7212 */ /* 0x004fe400078e9614 */
[----:B------:R-:W-:Y:S02]  /*6560*/  LOP3.LUT R65, R8, 0xffff, RZ, 0xc0, !PT ;  /* 0x0000ffff08417812 */ /* 0x000fe400078ec0ff */
[----:B------:R-:W-:Y:S02]  /*6570*/  SHF.R.U32.HI R5, RZ, 0x8, R5 ;  /* 0x00000008ff057819 */ /* 0x000fe40000011605 */
[----:B------:R-:W-:-:S02]  /*6580*/  FMNMX.FTZ R132, R60, R132, !PT ;  /* 0x000000843c847209 */ /* 0x000fc40007810000 */
[----:B------:R-:W-:Y:S02]  /*6590*/  FMNMX.FTZ R9, R50, R48, !PT ;  /* 0x0000003032097209 */ /* 0x000fe40007810000 */
[----:B------:R-:W-:Y:S02]  /*65a0*/  LOP3.LUT R66, R8, 0xff, RZ, 0xc0, !PT ;  /* 0x000000ff08427812 */ /* 0x000fe400078ec0ff */
[--C-:B------:R-:W-:Y:S02]  /*65b0*/  SHF.R.U32.HI R89, RZ, 0x10, R8.reuse ;  /* 0x00000010ff597819 */ /* 0x100fe40000011608 */
[----:B------:R-:W-:Y:S01]  /*65c0*/  SHF.R.U32.HI R96, RZ, 0x18, R8 ;  /* 0x00000018ff607819 */ /* 0x000fe20000011608 */
[----:B------:R-:W-:Y:S01]  /*65d0*/  FFMA.FTZ R8, R30, R3, -R6 ;  /* 0x000000031e087223 */ /* 0x000fe20000010806 */
[C---:B------:R-:W-:Y:S02]  /*65e0*/  LOP3.LUT R84, R16.reuse, 0xffff, RZ, 0xc0, !PT ;  /* 0x0000ffff10547812 */ /* 0x040fe400078ec0ff */
[----:B------:R-:W-:Y:S01]  /*65f0*/  LOP3.LUT R86, R16, 0xff, RZ, 0xc0, !PT ;  /* 0x000000ff10567812 */ /* 0x000fe200078ec0ff */
[----:B------:R1:W-:Y:S01]  /*6600*/  MUFU.EX2 R151, R8 ;  /* 0x0000000800977308 */ /* 0x0003e20000000800 */
[----:B------:R-:W-:-:S02]  /*6610*/  SHF.R.U32.HI R85, RZ, 0x10, R16 ;  /* 0x00000010ff557819 */ /* 0x000fc40000011610 */
[----:B------:R-:W-:Y:S02]  /*6620*/  SHF.R.U32.HI R87, RZ, 0x18, R16 ;  /* 0x00000018ff577819 */ /* 0x000fe40000011610 */
[----:B------:R-:W-:Y:S02]  /*6630*/  LOP3.LUT R5, R5, 0xffff, RZ, 0xc0, !PT ;  /* 0x0000ffff05057812 */ /* 0x000fe400078ec0ff */
[----:B------:R-:W-:Y:S02]  /*6640*/  LOP3.LUT R43, R11, R247, R22, 0x96, !PT ;  /* 0x000000f70b2b7212 */ /* 0x000fe400078e9616 */
[----:B------:R-:W-:Y:S02]  /*6650*/  LOP3.LUT R63, R10, 0xffff, RZ, 0xc0, !PT ;  /* 0x0000ffff0a3f7812 */ /* 0x000fe400078ec0ff */
[----:B------:R-:W-:Y:S01]  /*6660*/  FSEL R16, R38, -INF , !P5 ;  /* 0xff80000026107808 */ /* 0x000fe20006800000 */
[----:B------:R-:W2:Y:S01]  /*6670*/  SHFL.BFLY PT, R11, R132, 0x2, 0x1f ;  /* 0x0c401f00840b7f89 */ /* 0x000ea200000e0000 */
[----:B------:R-:W-:-:S02]  /*6680*/  FMNMX.FTZ R9, R58, R9, !PT ;  /* 0x000000093a097209 */ /* 0x000fc40007810000 */
[----:B------:R-:W-:Y:S02]  /*6690*/  FSEL R17, R37, -INF , !P0 ;  /* 0xff80000025117808 */ /* 0x000fe40004000000 */
[----:B------:R-:W-:Y:S01]  /*66a0*/  ISETP.GE.U32.AND P0, PT, R218, R5, PT ;  /* 0x00000005da00720c */ /* 0x000fe20003f06070 */
[----:B-1----:R-:W-:Y:S01]  /*66b0*/  FFMA.FTZ R8, R35, R3, -R6 ;  /* 0x0000000323087223 */ /* 0x002fe20000010806 */
[----:B------:R-:W-:Y:S01]  /*66c0*/  FMNMX.FTZ R5, R16, R9, !PT ;  /* 0x0000000910057209 */ /* 0x000fe20007810000 */
[----:B------:R-:W-:Y:S01]  /*66d0*/  FFMA.FTZ R9, R72, R3, -R0 ;  /* 0x0000000348097223 */ /* 0x000fe20000010800 */
[----:B------:R-:W-:Y:S01]  /*66e0*/  LOP3.LUT R67, R10, 0xff, RZ, 0xc0, !PT ;  /* 0x000000ff0a437812 */ /* 0x000fe200078ec0ff */
[----:B------:R1:W3:Y:S01]  /*66f0*/  MUFU.EX2 R150, R8 ;  /* 0x0000000800967308 */ /* 0x0002e20000000800 */
[--C-:B------:R-:W-:Y:S02]  /*6700*/  SHF.R.U32.HI R68, RZ, 0x10, R10.reuse ;  /* 0x00000010ff447819 */ /* 0x100fe4000001160a */
[----:B------:R-:W-:-:S02]  /*6710*/  SHF.R.U32.HI R69, RZ, 0x18, R10 ;  /* 0x00000018ff457819 */ /* 0x000fc4000001160a */
[----:B------:R-:W-:Y:S02]  /*6720*/  FSEL R20, R33, -INF , !P1 ;  /* 0xff80000021147808 */ /* 0x000fe40004800000 */
[----:B------:R-:W-:Y:S01]  /*6730*/  FMNMX.FTZ R5, R17, R5, !PT ;  /* 0x0000000511057209 */ /* 0x000fe20007810000 */
[----:B------:R-:W-:Y:S01]  /*6740*/  @!P0 HFMA2.BF16_V2 R88, -RZ.H0_H0, RZ.H0_H0, -R49.H0_H0 ;  /* 0x200000ffff588231 */ /* 0x000fe20000340931 */
[----:B------:R-:W-:Y:S01]  /*6750*/  SHF.R.U32.HI R10, RZ, 0x10, R14 ;  /* 0x00000010ff0a7819 */ /* 0x000fe2000001160e */
[----:B------:R4:W-:Y:S01]  /*6760*/  MUFU.EX2 R121, R9 ;  /* 0x0000000900797308 */ /* 0x0009e20000000800 */
[----:B------:R-:W-:Y:S02]  /*6770*/  FSEL R45, R36, -INF , !P2 ;  /* 0xff800000242d7808 */ /* 0x000fe40005000000 */
[----:B------:R-:W-:Y:S02]  /*6780*/  FMNMX.FTZ R5, R20, R5, !PT ;  /* 0x0000000514057209 */ /* 0x000fe40007810000 */
[----:B------:R-:W-:-:S02]  /*6790*/  LOP3.LUT R7, R15, R250, R24, 0x96, !PT ;  /* 0x000000fa0f077212 */ /* 0x000fc400078e9618 */
[----:B-1----:R-:W-:Y:S01]  /*67a0*/  LOP3.LUT R8, R10, 0xff, RZ, 0xc0, !PT ;  /* 0x000000ff0a087812 */ /* 0x002fe200078ec0ff */
[--C-:B------:R-:W-:Y:S01]  /*67b0*/  FFMA.FTZ R10, R74, R3, -R0.reuse ;  /* 0x000000034a0a7223 */ /* 0x100fe20000010800 */
[----:B------:R-:W-:Y:S02]  /*67c0*/  FMNMX.FTZ R5, R45, R5, !PT ;  /* 0x000000052d057209 */ /* 0x000fe40007810000 */
[----:B------:R-:W-:Y:S01]  /*67d0*/  ISETP.GE.U32.AND P4, PT, R218, R8, PT ;  /* 0x00000008da00720c */ /* 0x000fe20003f86070 */
[----:B------:R-:W-:Y:S01]  /*67e0*/  FFMA.FTZ R8, R73, R3, -R0 ;  /* 0x0000000349087223 */ /* 0x000fe20000010800 */
[----:B------:R-:W-:Y:S01]  /*67f0*/  SHF.R.U32.HI R14, RZ, 0x18, R14 ;  /* 0x00000018ff0e7819 */ /* 0x000fe2000001160e */
[----:B------:R-:W-:Y:S01]  /*6800*/  MUFU.EX2 R149, R10 ;  /* 0x0000000a00957308 */ /* 0x000fe20000000800 */
[----:B------:R-:W-:Y:S02]  /*6810*/  FMNMX.FTZ R5, R46, R5, !PT ;  /* 0x000000052e057209 */ /* 0x000fe40007810000 */
[----:B----4-:R-:W-:-:S02]  /*6820*/  LOP3.LUT R9, R7, 0xff, RZ, 0xc0, !PT ;  /* 0x000000ff07097812 */ /* 0x010fc400078ec0ff */
[----:B------:R-:W-:Y:S01]  /*6830*/  ISETP.GE.U32.AND P2, PT, R218, R14, PT ;  /* 0x0000000eda00720c */ /* 0x000fe20003f46070 */
[----:B------:R-:W1:Y:S01]  /*6840*/  SHFL.BFLY PT, R134, R5, 0x2, 0x1f ;  /* 0x0c401f0005867f89 */ /* 0x000e6200000e0000 */
[----:B------:R-:W-:Y:S01]  /*6850*/  @!P0 PRMT R49, R88, 0x5410, RZ ;  /* 0x0000541058318816 */ /* 0x000fe200000000ff */
[----:B------:R4:W5:Y:S01]  /*6860*/  MUFU.EX2 R120, R8 ;  /* 0x0000000800787308 */ /* 0x0009620000000800 */
[----:B------:R-:W-:Y:S01]  /*6870*/  ISETP.GE.U32.AND P0, PT, R218, R9, PT ;  /* 0x00000009da00720c */ /* 0x000fe20003f06070 */
[----:B------:R-:W-:Y:S01]  /*6880*/  FFMA.FTZ R9, R75, R3, -R0 ;  /* 0x000000034b097223 */ /* 0x000fe20000010800 */
[----:B--2---:R-:W-:Y:S02]  /*6890*/  FMNMX.FTZ R132, R132, R11, !PT ;  /* 0x0000000b84847209 */ /* 0x004fe40007810000 */
[----:B---3--:R-:W-:Y:S02]  /*68a0*/  F2FP.BF16.F32.PACK_AB R37, R150, R151 ;  /* 0x000000979625723e */ /* 0x008fe400000010ff */
[C---:B------:R-:W-:Y:S01]  /*68b0*/  ISETP.GE.U32.AND P5, PT, R218.reuse, R21, PT ;  /* 0x00000015da00720c */ /* 0x040fe20003fa6070 */
[----:B------:R2:W3:Y:S01]  /*68c0*/  MUFU.EX2 R148, R9 ;  /* 0x0000000900947308 */ /* 0x0004e20000000800 */
[----:B------:R-:W-:Y:S01]  /*68d0*/  PRMT R36, R37, 0x7632, R36 ;  /* 0x0000763225247816 */ /* 0x000fe20000000024 */
[----:B------:R-:W-:Y:S01]  /*68e0*/  @!P4 HFMA2.BF16_V2 R90, -RZ.H0_H0, RZ.H0_H0, -R37.H0_H0 ;  /* 0x200000ffff5ac231 */ /* 0x000fe20000340925 */
[----:B------:R-:W-:-:S02]  /*68f0*/  ISETP.GE.U32.AND P1, PT, R218, R26, PT ;  /* 0x0000001ada00720c */ /* 0x000fc40003f26070 */
[----:B------:R-:W-:Y:S01]  /*6900*/  PRMT R72, R37, 0x5410, R36 ;  /* 0x0000541025487816 */ /* 0x000fe20000000024 */
[----:B------:R-:W-:Y:S01]  /*6910*/  @!P2 HFMA2.BF16_V2 R91, -RZ.H0_H0, RZ.H0_H0, -R36.H0_H0 ;  /* 0x200000ffff5ba231 */ /* 0x000fe20000340924 */
[----:B------:R-:W-:Y:S02]  /*6920*/  @!P4 PRMT R37, R90, 0x5410, RZ ;  /* 0x000054105a25c816 */ /* 0x000fe400000000ff */
[----:B----4-:R-:W-:Y:S02]  /*6930*/  LOP3.LUT R8, R7, 0xffff, RZ, 0xc0, !PT ;  /* 0x0000ffff07087812 */ /* 0x010fe400078ec0ff */
[----:B------:R-:W-:Y:S02]  /*6940*/  @!P2 PRMT R36, R91, 0x5410, RZ ;  /* 0x000054105b24a816 */ /* 0x000fe400000000ff */
[----:B------:R-:W-:Y:S02]  /*6950*/  SHF.R.U32.HI R8, RZ, 0x8, R8 ;  /* 0x00000008ff087819 */ /* 0x000fe40000011608 */
[----:B-----5:R-:W-:Y:S01]  /*6960*/  F2FP.BF16.F32.PACK_AB R39, R120, R121 ;  /* 0x000000797827723e */ /* 0x020fe200000010ff */
[----:B--2---:R-:W2:Y:S01]  /*6970*/  SHFL.BFLY PT, R9, R132, 0x1, 0x1f ;  /* 0x0c201f0084097f89 */ /* 0x004ea200000e0000 */
[----:B------:R-:W-:-:S02]  /*6980*/  LOP3.LUT R8, R8, 0xffff, RZ, 0xc0, !PT ;  /* 0x0000ffff08087812 */ /* 0x000fc400078ec0ff */
[----:B-1----:R-:W-:Y:S01]  /*6990*/  FMNMX.FTZ R134, R5, R134, !PT ;  /* 0x0000008605867209 */ /* 0x002fe20007810000 */
[--C-:B------:R-:W-:Y:S01]  /*69a0*/  FFMA.FTZ R5, R76, R3, -R0.reuse ;  /* 0x000000034c057223 */ /* 0x100fe20000010800 */
[----:B------:R-:W-:Y:S01]  /*69b0*/  ISETP.GE.U32.AND P4, PT, R218, R8, PT ;  /* 0x00000008da00720c */ /* 0x000fe20003f86070 */
[----:B------:R-:W-:Y:S01]  /*69c0*/  @!P0 HFMA2.BF16_V2 R92, -RZ.H0_H0, RZ.H0_H0, -R39.H0_H0 ;  /* 0x200000ffff5c8231 */ /* 0x000fe20000340927 */
[----:B------:R-:W-:Y:S01]  /*69d0*/  LOP3.LUT R8, R41, 0xff, RZ, 0xc0, !PT ;  /* 0x000000ff29087812 */ /* 0x000fe200078ec0ff */
[----:B------:R-:W1:Y:S01]  /*69e0*/  SHFL.BFLY PT, R10, R134, 0x1, 0x1f ;  /* 0x0c201f00860a7f89 */ /* 0x000e6200000e0000 */
[----:B---3--:R-:W-:Y:S01]  /*69f0*/  F2FP.BF16.F32.PACK_AB R35, R148, R149 ;  /* 0x000000959423723e */ /* 0x008fe200000010ff */
[----:B------:R3:W-:Y:S01]  /*6a00*/  MUFU.EX2 R186, R5 ;  /* 0x0000000500ba7308 */ /* 0x0007e20000000800 */
[----:B------:R-:W-:Y:S01]  /*6a10*/  ISETP.GE.U32.AND P2, PT, R218, R8, PT ;  /* 0x00000008da00720c */ /* 0x000fe20003f46070 */
[----:B------:R-:W-:Y:S01]  /*6a20*/  FFMA.FTZ R8, R77, R3, -R0 ;  /* 0x000000034d087223 */ /* 0x000fe20000010800 */
[----:B------:R-:W-:-:S02]  /*6a30*/  LOP3.LUT R0, R41, 0xffff, RZ, 0xc0, !PT ;  /* 0x0000ffff29007812 */ /* 0x000fc400078ec0ff */
[----:B------:R-:W-:Y:S02]  /*6a40*/  PRMT R38, R39, 0x7632, R38 ;  /* 0x0000763227267816 */ /* 0x000fe40000000026 */
[C---:B------:R-:W-:Y:S01]  /*6a50*/  PRMT R34, R35.reuse, 0x7632, R34 ;  /* 0x0000763223227816 */ /* 0x040fe20000000022 */
[----:B------:R4:W5:Y:S01]  /*6a60*/  MUFU.EX2 R143, R8 ;  /* 0x00000008008f7308 */ /* 0x0009620000000800 */
[----:B------:R-:W-:Y:S01]  /*6a70*/  SHF.R.U32.HI R0, RZ, 0x8, R0 ;  /* 0x00000008ff007819 */ /* 0x000fe20000011600 */
[----:B------:R-:W-:Y:S01]  /*6a80*/  @!P4 HFMA2.BF16_V2 R93, -RZ.H0_H0, RZ.H0_H0, -R38.H0_H0 ;  /* 0x200000ffff5dc231 */ /* 0x000fe20000340926 */
[----:B------:R-:W-:Y:S02]  /*6a90*/  PRMT R124, R35, 0x5410, R34 ;  /* 0x00005410237c7816 */ /* 0x000fe40000000022 */
[----:B------:R-:W-:Y:S01]  /*6aa0*/  LOP3.LUT R0, R0, 0xffff, RZ, 0xc0, !PT ;  /* 0x0000ffff00007812 */ /* 0x000fe200078ec0ff */
[----:B------:R-:W-:Y:S01]  /*6ab0*/  @!P2 HFMA2.BF16_V2 R94, -RZ.H0_H0, RZ.H0_H0, -R35.H0_H0 ;  /* 0x200000ffff5ea231 */ /* 0x000fe20000340923 */
[----:B--2---:R-:W-:Y:S01]  /*6ac0*/  FMNMX.FTZ R132, R132, R9, !PT ;  /* 0x0000000984847209 */ /* 0x004fe20007810000 */
[----:B---3--:R-:W-:Y:S01]  /*6ad0*/  FFMA.FTZ R5, R55, R3, -R6 ;  /* 0x0000000337057223 */ /* 0x008fe20000010806 */
[----:B------:R-:W-:-:S02]  /*6ae0*/  PRMT R73, R39, 0x5410, R38 ;  /* 0x0000541027497816 */ /* 0x000fc40000000026 */
[----:B------:R-:W-:Y:S01]  /*6af0*/  @!P2 PRMT R35, R94, 0x5410, RZ ;  /* 0x000054105e23a816 */ /* 0x000fe200000000ff */
[----:B------:R-:W-:Y:S01]  /*6b00*/  FMUL.FTZ R9, R3, R132 ;  /* 0x0000008403097220 */ /* 0x000fe20000410000 */
[----:B------:R-:W-:Y:S01]  /*6b10*/  FSETP.NEU.FTZ.AND P2, PT, R132, -INF , PT ;  /* 0xff8000008400780b */ /* 0x000fe20003f5d000 */
[----:B------:R2:W-:Y:S01]  /*6b20*/  MUFU.EX2 R142, R5 ;  /* 0x00000005008e7308 */ /* 0x0005e20000000800 */
[----:B------:R-:W-:Y:S01]  /*6b30*/  @!P4 PRMT R38, R93, 0x5410, RZ ;  /* 0x000054105d26c816 */ /* 0x000fe200000000ff */
[----:B----4-:R-:W-:Y:S01]  /*6b40*/  FFMA.FTZ R8, R52, R3, -R6 ;  /* 0x0000000334087223 */ /* 0x010fe20000010806 */
[----:B------:R-:W-:Y:S02]  /*6b50*/  ISETP.GE.U32.AND P4, PT, R218, R0, PT ;  /* 0x00000000da00720c */ /* 0x000fe40003f86070 */
[----:B------:R-:W-:Y:S02]  /*6b60*/  SHF.R.U32.HI R0, RZ, 0x8, R27 ;  /* 0x00000008ff007819 */ /* 0x000fe4000001161b */
[----:B------:R-:W-:Y:S01]  /*6b70*/  @!P0 PRMT R39, R92, 0x5410, RZ ;  /* 0x000054105c278816 */ /* 0x000fe200000000ff */
[----:B------:R3:W4:Y:S01]  /*6b80*/  MUFU.EX2 R185, R8 ;  /* 0x0000000800b97308 */ /* 0x0007220000000800 */
[----:B------:R-:W-:-:S02]  /*6b90*/  LOP3.LUT R0, R0, 0xffff, RZ, 0xc0, !PT ;  /* 0x0000ffff00007812 */ /* 0x000fc400078ec0ff */
[----:B------:R-:W-:Y:S02]  /*6ba0*/  ISETP.GE.U32.AND P0, PT, R218, R31, PT ;  /* 0x0000001fda00720c */ /* 0x000fe40003f06070 */
[----:B-----5:R-:W-:Y:S02]  /*6bb0*/  F2FP.BF16.F32.PACK_AB R31, R186, R143 ;  /* 0x0000008fba1f723e */ /* 0x020fe400000010ff */
[----:B-1----:R-:W-:Y:S01]  /*6bc0*/  FMNMX.FTZ R134, R134, R10, !PT ;  /* 0x0000000a86867209 */ /* 0x002fe20007810000 */
[----:B------:R-:W-:Y:S01]  /*6bd0*/  @!P4 HFMA2.BF16_V2 R95, -RZ.H0_H0, RZ.H0_H0, -R34.H0_H0 ;  /* 0x200000ffff5fc231 */ /* 0x000fe20000340922 */
[----:B--2---:R-:W-:Y:S01]  /*6be0*/  FSEL R5, R9, RZ, P2 ;  /* 0x000000ff09057208 */ /* 0x004fe20001000000 */
[----:B------:R-:W-:Y:S01]  /*6bf0*/  @!P5 HFMA2.BF16_V2 R97, -RZ.H0_H0, RZ.H0_H0, -R31.H0_H0 ;  /* 0x200000ffff61d231 */ /* 0x000fe2000034091f */
[----:B------:R-:W-:Y:S02]  /*6c00*/  ISETP.GE.U32.AND P2, PT, R218, R0, PT ;  /* 0x00000000da00720c */ /* 0x000fe40003f46070 */
[----:B------:R-:W-:-:S02]  /*6c10*/  PRMT R30, R31, 0x7632, R30 ;  /* 0x000076321f1e7816 */ /* 0x000fc4000000001e */
[----:B------:R-:W-:Y:S01]  /*6c20*/  LOP3.LUT R0, R29, 0xff, RZ, 0xc0, !PT ;  /* 0x000000ff1d007812 */ /* 0x000fe200078ec0ff */
[----:B---3--:R-:W-:Y:S01]  /*6c30*/  FFMA.FTZ R8, R57, R3, -R5 ;  /* 0x0000000339087223 */ /* 0x008fe20000010805 */
[----:B------:R-:W-:Y:S02]  /*6c40*/  @!P4 PRMT R34, R95, 0x5410, RZ ;  /* 0x000054105f22c816 */ /* 0x000fe400000000ff */
[----:B------:R-:W-:Y:S01]  /*6c50*/  ISETP.GE.U32.AND P4, PT, R218, R0, PT ;  /* 0x00000000da00720c */ /* 0x000fe20003f86070 */
[----:B------:R1:W-:Y:S01]  /*6c60*/  MUFU.EX2 R119, R8 ;  /* 0x0000000800777308 */ /* 0x0003e20000000800 */
[----:B------:R-:W-:Y:S01]  /*6c70*/  PRMT R126, R31, 0x5410, R30 ;  /* 0x000054101f7e7816 */ /* 0x000fe2000000001e */
[----:B------:R-:W-:Y:S01]  /*6c80*/  FMUL.FTZ R0, R3, R134 ;  /* 0x0000008603007220 */ /* 0x000fe20000410000 */
[----:B------:R-:W-:Y:S01]  /*6c90*/  @!P5 PRMT R31, R97, 0x5410, RZ ;  /* 0x00005410611fd816 */ /* 0x000fe200000000ff */
[----:B------:R-:W-:Y:S01]  /*6ca0*/  @!P2 HFMA2.BF16_V2 R98, -RZ.H0_H0, RZ.H0_H0, -R30.H0_H0 ;  /* 0x200000ffff62a231 */ /* 0x000fe2000034091e */
[----:B------:R-:W-:-:S02]  /*6cb0*/  FSETP.NEU.FTZ.AND P5, PT, R134, -INF , PT ;  /* 0xff8000008600780b */ /* 0x000fc40003fbd000 */
[----:B------:R-:W-:Y:S02]  /*6cc0*/  LOP3.LUT R9, R19, 0xff, RZ, 0xc0, !PT ;  /* 0x000000ff13097812 */ /* 0x000fe400078ec0ff */
[----:B------:R-:W-:Y:S02]  /*6cd0*/  FSEL R0, R0, RZ, P5 ;  /* 0x000000ff00007208 */ /* 0x000fe40002800000 */
[----:B------:R-:W-:Y:S02]  /*6ce0*/  @!P2 PRMT R30, R98, 0x5410, RZ ;  /* 0x00005410621ea816 */ /* 0x000fe400000000ff */
[----:B------:R-:W-:Y:S01]  /*6cf0*/  ISETP.GE.U32.AND P5, PT, R218, R9, PT ;  /* 0x00000009da00720c */ /* 0x000fe20003fa6070 */
[-CC-:B------:R-:W-:Y:S01]  /*6d00*/  FFMA.FTZ R9, R50, R3.reuse, -R0.reuse ;  /* 0x0000000332097223 */ /* 0x180fe20000010800 */
[----:B----4-:R-:W-:Y:S01]  /*6d10*/  F2FP.BF16.F32.PACK_AB R33, R185, R142 ;  /* 0x0000008eb921723e */ /* 0x010fe200000010ff */
[-C--:B------:R-:W-:Y:S01]  /*6d20*/  FFMA.FTZ R10, R58, R3.reuse, -R0 ;  /* 0x000000033a0a7223 */ /* 0x080fe20000010800 */
[----:B-1----:R-:W-:Y:S01]  /*6d30*/  FFMA.FTZ R8, R61, R3, -R5 ;  /* 0x000000033d087223 */ /* 0x002fe20000010805 */
[----:B------:R1:W-:Y:S01]  /*6d40*/  MUFU.EX2 R117, R9 ;  /* 0x0000000900757308 */ /* 0x0003e20000000800 */
[----:B------:R-:W-:Y:S01]  /*6d50*/  PRMT R32, R33, 0x7632, R32 ;  /* 0x0000763221207816 */ /* 0x000fe20000000020 */
[----:B------:R-:W-:Y:S01]  /*6d60*/  @!P4 HFMA2.BF16_V2 R99, -RZ.H0_H0, RZ.H0_H0, -R33.H0_H0 ;  /* 0x200000ffff63c231 */ /* 0x000fe20000340921 */
[----:B------:R-:W-:-:S02]  /*6d70*/  SHF.R.U32.HI R11, RZ, 0x8, R79 ;  /* 0x00000008ff0b7819 */ /* 0x000fc4000001164f */
[----:B------:R-:W-:Y:S01]  /*6d80*/  PRMT R127, R33, 0x5410, R32 ;  /* 0x00005410217f7816 */ /* 0x000fe20000000020 */
[----:B------:R-:W-:Y:S01]  /*6d90*/  @!P1 HFMA2.BF16_V2 R100, -RZ.H0_H0, RZ.H0_H0, -R32.H0_H0 ;  /* 0x200000ffff649231 */ /* 0x000fe20000340920 */
[----:B------:R-:W-:Y:S01]  /*6da0*/  @!P4 PRMT R33, R99, 0x5410, RZ ;  /* 0x000054106321c816 */ /* 0x000fe200000000ff */
[----:B------:R2:W3:Y:S01]  /*6db0*/  MUFU.EX2 R118, R8 ;  /* 0x0000000800767308 */ /* 0x0004e20000000800 */
[----:B------:R-:W-:Y:S02]  /*6dc0*/  LOP3.LUT R11, R11, 0xffff, RZ, 0xc0, !PT ;  /* 0x0000ffff0b0b7812 */ /* 0x000fe400078ec0ff */
[----:B------:R-:W-:Y:S02]  /*6dd0*/  @!P1 PRMT R32, R100, 0x5410, RZ ;  /* 0x0000541064209816 */ /* 0x000fe400000000ff */
[C---:B------:R-:W-:Y:S02]  /*6de0*/  ISETP.GE.U32.AND P1, PT, R218.reuse, R28, PT ;  /* 0x0000001cda00720c */ /* 0x040fe40003f26070 */
[----:B------:R-:W-:Y:S01]  /*6df0*/  ISETP.GE.U32.AND P6, PT, R218, R70, PT ;  /* 0x00000046da00720c */ /* 0x000fe20003fc6070 */
[----:B------:R4:W-:Y:S01]  /*6e00*/  MUFU.EX2 R140, R10 ;  /* 0x0000000a008c7308 */ /* 0x0009e20000000800 */
[----:B-1----:R-:W-:-:S02]  /*6e10*/  SHF.R.U32.HI R9, RZ, 0x10, R19 ;  /* 0x00000010ff097819 */ /* 0x002fc40000011613 */
[----:B--2---:R-:W-:Y:S02]  /*6e20*/  LOP3.LUT R8, R19, 0xffff, RZ, 0xc0, !PT ;  /* 0x0000ffff13087812 */ /* 0x004fe400078ec0ff */
[----:B---3--:R-:W-:Y:S02]  /*6e30*/  F2FP.BF16.F32.PACK_AB R14, R118, R119 ;  /* 0x00000077760e723e */ /* 0x008fe400000010ff */
[----:B------:R-:W-:Y:S02]  /*6e40*/  SHF.R.U32.HI R8, RZ, 0x8, R8 ;  /* 0x00000008ff087819 */ /* 0x000fe40000011608 */
[----:B------:R-:W-:Y:S01]  /*6e50*/  PRMT R15, R14, 0x7632, R15 ;  /* 0x000076320e0f7816 */ /* 0x000fe2000000000f */
[----:B------:R-:W-:Y:S01]  /*6e60*/  @!P5 HFMA2.BF16_V2 R101, -RZ.H0_H0, RZ.H0_H0, -R14.H0_H0 ;  /* 0x200000ffff65d231 */ /* 0x000fe2000034090e */
[----:B------:R-:W-:Y:S01]  /*6e70*/  LOP3.LUT R8, R8, 0xffff, RZ, 0xc0, !PT ;  /* 0x0000ffff08087812 */ /* 0x000fe200078ec0ff */
[----:B----4-:R-:W-:Y:S01]  /*6e80*/  FFMA.FTZ R10, R16, R3, -R0 ;  /* 0x00000003100a7223 */ /* 0x010fe20000010800 */
[----:B------:R-:W-:-:S02]  /*6e90*/  SHF.R.U32.HI R19, RZ, 0x18, R19 ;  /* 0x00000018ff137819 */ /* 0x000fc40000011613 */
[----:B------:R-:W-:Y:S01]  /*6ea0*/  ISETP.GE.U32.AND P2, PT, R218, R8, PT ;  /* 0x00000008da00720c */ /* 0x000fe20003f46070 */
[----:B------:R-:W-:Y:S01]  /*6eb0*/  FFMA.FTZ R8, R48, R3, -R0 ;  /* 0x0000000330087223 */ /* 0x000fe20000010800 */
[----:B------:R-:W-:Y:S01]  /*6ec0*/  PRMT R57, R14, 0x5410, R15 ;  /* 0x000054100e397816 */ /* 0x000fe2000000000f */
[----:B------:R1:W2:Y:S01]  /*6ed0*/  MUFU.EX2 R111, R10 ;  /* 0x0000000a006f7308 */ /* 0x0002a20000000800 */
[----:B------:R-:W-:Y:S02]  /*6ee0*/  @!P5 PRMT R14, R101, 0x5410, RZ ;  /* 0x00005410650ed816 */ /* 0x000fe400000000ff */
[----:B------:R-:W-:Y:S02]  /*6ef0*/  ISETP.GE.U32.AND P5, PT, R218, R23, PT ;  /* 0x00000017da00720c */ /* 0x000fe40003fa6070 */
[----:B------:R-:W-:Y:S01]  /*6f00*/  LOP3.LUT R16, R40, 0xff, RZ, 0xc0, !PT ;  /* 0x000000ff28107812 */ /* 0x000fe200078ec0ff */
[----:B------:R-:W-:Y:S02]  /*6f10*/  ST.E.U16 desc[UR4][R12.64], R14 ;  /* 0x0000000e0c007985 */ /* 0x000fe4000c101504 */
[----:B------:R3:W4:Y:S02]  /*6f20*/  MUFU.EX2 R116, R8 ;  /* 0x0000000800747308 */ /* 0x0007240000000800 */
[----:B------:R-:W-:-:S05]  /*6f30*/  @!P2 HFMA2.BF16_V2 R102, -RZ.H0_H0, RZ.H0_H0, -R15.H0_H0 ;  /* 0x200000ffff66a231 */ /* 0x000fca000034090f */
[----:B------:R-:W-:Y:S02]  /*6f40*/  @!P2 PRMT R15, R102, 0x5410, RZ ;  /* 0x00005410660fa816 */ /* 0x000fe400000000ff */
[----:B------:R-:W-:Y:S02]  /*6f50*/  ISETP.GE.U32.AND P2, PT, R218, R19, PT ;  /* 0x00000013da00720c */ /* 0x000fe40003f46070 */
[----:B-1----:R-:W-:Y:S01]  /*6f60*/  LOP3.LUT R10, R18, 0xff, RZ, 0xc0, !PT ;  /* 0x000000ff120a7812 */ /* 0x002fe200078ec0ff */
[----:B------:R1:W-:Y:S01]  /*6f70*/  ST.E.U16 desc[UR4][R12.64+0x2], R15 ;  /* 0x0000020f0c007985 */ /* 0x0003e2000c101504 */
[----:B--2---:R-:W-:Y:S02]  /*6f80*/  F2FP.BF16.F32.PACK_AB R26, R111, R140 ;  /* 0x0000008c6f1a723e */ /* 0x004fe400000010ff */
[----:B---3--:R-:W-:Y:S01]  /*6f90*/  LOP3.LUT R8, R9, 0xff, RZ, 0xc0, !PT ;  /* 0x000000ff09087812 */ /* 0x008fe200078ec0ff */
[----:B------:R-:W-:Y:S01]  /*6fa0*/  FFMA.FTZ R9, R56, R3, -R5 ;  /* 0x0000000338097223 */ /* 0x000fe20000010805 */
[----:B----4-:R-:W-:-:S02]  /*6fb0*/  F2FP.BF16.F32.PACK_AB R28, R116, R117 ;  /* 0x00000075741c723e */ /* 0x010fc400000010ff */
[----:B------:R-:W-:Y:S01]  /*6fc0*/  ISETP.GE.U32.AND P4, PT, R218, R8, PT ;  /* 0x00000008da00720c */ /* 0x000fe20003f86070 */
[----:B------:R-:W-:Y:S01]  /*6fd0*/  FFMA.FTZ R8, R47, R3, -R5 ;  /* 0x000000032f087223 */ /* 0x000fe20000010805 */
[----:B------:R-:W-:Y:S01]  /*6fe0*/  MUFU.EX2 R109, R9 ;  /* 0x00000009006d7308 */ /* 0x000fe20000000800 */
[----:B------:R-:W-:Y:S02]  /*6ff0*/  PRMT R27, R28, 0x7632, R27 ;  /* 0x000076321c1b7816 */ /* 0x000fe4000000001b */
[----:B------:R-:W-:Y:S02]  /*7000*/  PRMT R25, R26, 0x7632, R25 ;  /* 0x000076321a197816 */ /* 0x000fe40000000019 */
[----:B------:R-:W-:Y:S01]  /*7010*/  PRMT R56, R28, 0x5410, R27 ;  /* 0x000054101c387816 */ /* 0x000fe2000000001b */
[----:B------:R-:W-:Y:S02]  /*7020*/  @!P2 HFMA2.BF16_V2 R104, -RZ.H0_H0, RZ.H0_H0, -R27.H0_H0 ;  /* 0x200000ffff68a231 */ /* 0x000fe4000034091b */
[----:B------:R2:W3:Y:S01]  /*7030*/  MUFU.EX2 R141, R8 ;  /* 0x00000008008d7308 */ /* 0x0004e20000000800 */
[----:B------:R-:W-:-:S02]  /*7040*/  @!P6 HFMA2.BF16_V2 R112, -RZ.H0_H0, RZ.H0_H0, -R25.H0_H0 ;  /* 0x200000ffff70e231 */ /* 0x000fc40000340919 */
[----:B------:R-:W-:Y:S01]  /*7050*/  @!P4 HFMA2.BF16_V2 R103, -RZ.H0_H0, RZ.H0_H0, -R28.H0_H0 ;  /* 0x200000ffff67c231 */ /* 0x000fe2000034091c */
[----:B------:R-:W-:-:S04]  /*7060*/  @!P2 PRMT R27, R104, 0x5410, RZ ;  /* 0x00005410681ba816 */ /* 0x000fc800000000ff */
[----:B------:R-:W-:Y:S02]  /*7070*/  @!P4 PRMT R28, R103, 0x5410, RZ ;  /* 0x00005410671cc816 */ /* 0x000fe400000000ff */
[----:B------:R-:W-:Y:S01]  /*7080*/  ISETP.GE.U32.AND P4, PT, R218, R11, PT ;  /* 0x0000000bda00720c */ /* 0x000fe20003f86070 */
[----:B--2---:R-:W-:Y:S01]  /*7090*/  IMAD.WIDE.U32 R8, R62, -0x326172a9, RZ ;  /* 0xcd9e8d573e087825 */ /* 0x004fe200078e00ff */
[----:B---3--:R-:W-:-:S04]  /*70a0*/  F2FP.BF16.F32.PACK_AB R24, R141, R109 ;  /* 0x0000006d8d18723e */ /* 0x008fc800000010ff */
[----:B------:R-:W-:Y:S01]  /*70b0*/  LOP3.LUT R29, R9, R250, R44, 0x96, !PT ;  /* 0x000000fa091d7212 */ /* 0x000fe200078e962c */
[----:B------:R-:W-:Y:S01]  /*70c0*/  @!P0 HFMA2.BF16_V2 R105, -RZ.H0_H0, RZ.H0_H0, -R24.H0_H0 ;  /* 0x200000ffff698231 */ /* 0x000fe20000340918 */
[----:B------:R-:W-:Y:S02]  /*70d0*/  LOP3.LUT R48, R8, 0xffff, RZ, 0xc0, !PT ;  /* 0x0000ffff08307812 */ /* 0x000fe400078ec0ff */
[----:B------:R-:W-:Y:S02]  /*70e0*/  LOP3.LUT R9, R82, 0xff, RZ, 0xc0, !PT ;  /* 0x000000ff52097812 */ /* 0x000fe400078ec0ff */
[----:B------:R-:W-:Y:S02]  /*70f0*/  LOP3.LUT R55, R8, 0xff, RZ, 0xc0, !PT ;  /* 0x000000ff08377812 */ /* 0x000fe400078ec0ff */
[--C-:B------:R-:W-:Y:S02]  /*7100*/  SHF.R.U32.HI R50, RZ, 0x10, R8.reuse ;  /* 0x00000010ff327819 */ /* 0x100fe40000011608 */
[----:B------:R-:W-:Y:S01]  /*7110*/  SHF.R.U32.HI R52, RZ, 0x18, R8 ;  /* 0x00000018ff347819 */ /* 0x000fe20000011608 */
[--C-:B------:R-:W-:Y:S01]  /*7120*/  FFMA.FTZ R8, R53, R3, -R5.reuse ;  /* 0x0000000335087223 */ /* 0x100fe20000010805 */
[----:B------:R-:W-:Y:S01]  /*7130*/  ISETP.GE.U32.AND P2, PT, R218, R9, PT ;  /* 0x00000009da00720c */ /* 0x000fe20003f46070 */
[----:B------:R-:W-:Y:S01]  /*7140*/  FFMA.FTZ R9, R54, R3, -R5 ;  /* 0x0000000336097223 */ /* 0x000fe20000010805 */
[----:B------:R-:W-:Y:S01]  /*7150*/  PRMT R23, R24, 0x7632, R23 ;  /* 0x0000763218177816 */ /* 0x000fe20000000017 */
[----:B------:R2:W-:Y:S01]  /*7160*/  MUFU.EX2 R108, R8 ;  /* 0x00000008006c7308 */ /* 0x0005e20000000800 */
[----:B------:R-:W-:-:S02]  /*7170*/  PRMT R53, R26, 0x5410, R25 ;  /* 0x000054101a357816 */ /* 0x000fc40000000019 */
[----:B------:R-:W-:Y:S01]  /*7180*/  PRMT R54, R24, 0x5410, R23 ;  /* 0x0000541018367816 */ /* 0x000fe20000000017 */
[----:B------:R-:W-:Y:S01]  /*7190*/  @!P4 HFMA2.BF16_V2 R106, -RZ.H0_H0, RZ.H0_H0, -R23.H0_H0 ;  /* 0x200000ffff6ac231 */ /* 0x000fe20000340917 */
[----:B------:R-:W-:Y:S02]  /*71a0*/  @!P0 PRMT R24, R105, 0x5410, RZ ;  /* 0x0000541069188816 */ /* 0x000fe400000000ff */
[----:B------:R-:W-:Y:S01]  /*71b0*/  ISETP.GE.U32.AND P0, PT, R218, R10, PT ;  /* 0x0000000ada00720c */ /* 0x000fe20003f06070 */
[----:B------:R3:W4:Y:S01]  /*71c0*/  MUFU.EX2 R110, R9 ;  /* 0x00000009006e7308 */ /* 0x0007220000000800 */
[----:B------:R-:W-:Y:S01]  /*71d0*/  @!P4 PRMT R23, R106, 0x5410, RZ ;  /* 0x000054106a17c816 */ /* 0x000fe200000000ff */
[----:B------:R-:W-:Y:S01]  /*71e0*/  @!P2 HFMA2.BF16_V2 R107, -RZ.H0_H0, RZ.H0_H0, -R26.H0_H0 ;  /* 0x200000ffff6ba231 */ /* 0x000fe2000034091a */
[----:B------:R-:W-:Y:S02]  /*71f0*/  @!P6 PRMT R25, R112, 0x5410, RZ ;  /* 0x000054107019e816 */ /* 0x000fe400000000ff */
[----:B------:R-:W-:-:S02]  /*7200*/  SHF.R.U32.HI R10, RZ, 0x8, R84 ;  /* 0x00000008ff0a7819 */ /* 0x000fc40000011654 */
[----:B------:R-:W-:Y:S02]  /*7210*/  @!P2 PRMT R26, R107, 0x5410, RZ ;  /* 0x000054106b1aa816 */ /* 0x000fe400000000ff */
[----:B--2---:R-:W-:-:S04]  /*7220*/  LOP3.LUT R8, R18, 0xffff, RZ, 0xc0, !PT ;  /* 0x0000ffff12087812 */ /* 0x004fc800078ec0ff */
[----:B------:R-:W-:-:S04]  /*7230*/  SHF.R.U32.HI R8, RZ, 0x8, R8 ;  /* 0x00000008ff087819 */ /* 0x000fc80000011608 */
[----:B------:R-:W-:Y:S01]  /*7240*/  LOP3.LUT R8, R8, 0xffff, RZ, 0xc0, !PT ;  /* 0x0000ffff08087812 */ /* 0x000fe200078ec0ff */
[----:B---3--:R-:W-:Y:S01]  /*7250*/  FFMA.FTZ R9, R17, R3, -R0 ;  /* 0x0000000311097223 */ /* 0x008fe20000010800 */
[----:B----4-:R-:W-:Y:S02]  /*7260*/  F2FP.BF16.F32.PACK_AB R22, R110, R108 ;  /* 0x0000006c6e16723e */ /* 0x010fe400000010ff */
[----:B------:R-:W-:Y:S01]  /*7270*/  ISETP.GE.U32.AND P4, PT, R218, R8, PT ;  /* 0x00000008da00720c */ /* 0x000fe20003f86070 */
[----:B------:R2:W-:Y:S01]  /*7280*/  MUFU.EX2 R94, R9 ;  /* 0x00000009005e7308 */ /* 0x0005e20000000800 */
[----:B------:R-:W-:Y:S01]  /*7290*/  SHF.R.U32.HI R8, RZ, 0x18, R18 ;  /* 0x00000018ff087819 */ /* 0x000fe20000011612 */
[----:B------:R-:W-:Y:S01]  /*72a0*/  @!P0 HFMA2.BF16_V2 R113, -RZ.H0_H0, RZ.H0_H0, -R22.H0_H0 ;  /* 0x200000ffff718231 */ /* 0x000fe20000340916 */
[----:B------:R-:W-:Y:S02]  /*72b0*/  PRMT R21, R22, 0x7632, R21 ;  /* 0x0000763216157816 */ /* 0x000fe40000000015 */
[----:B------:R-:W-:-:S02]  /*72c0*/  ISETP.GE.U32.AND P2, PT, R218, R8, PT ;  /* 0x00000008da00720c */ /* 0x000fc40003f46070 */
[----:B------:R-:W-:Y:S02]  /*72d0*/  LOP3.LUT R8, R64, 0xff, RZ, 0xc0, !PT ;  /* 0x000000ff40087812 */ /* 0x000fe400078ec0ff */
[----:B------:R-:W-:Y:S02]  /*72e0*/  SHF.R.U32.HI R18, RZ, 0x10, R18 ;  /* 0x00000010ff127819 */ /* 0x000fe40000011612 */
[----:B------:R-:W-:Y:S01]  /*72f0*/  ISETP.GE.U32.AND P6, PT, R218, R8, PT ;  /* 0x00000008da00720c */ /* 0x000fe20003fc6070 */
[----:B------:R-:W-:Y:S01]  /*7300*/  @!P4 HFMA2.BF16_V2 R114, -RZ.H0_H0, RZ.H0_H0, -R21.H0_H0 ;  /* 0x200000ffff72c231 */ /* 0x000fe20000340915 */
[----:B------:R-:W-:Y:S02]  /*7310*/  SHF.R.U32.HI R8, RZ, 0x18, R41 ;  /* 0x00000018ff087819 */ /* 0x000fe40000011629 */
[----:B------:R-:W-:Y:S01]  /*7320*/  PRMT R128, R22, 0x5410, R21 ;  /* 0x0000541016807816 */ /* 0x000fe20000000015 */
[----:B--2---:R-:W-:Y:S01]  /*7330*/  FFMA.FTZ R9, R20, R3, -R0 ;  /* 0x0000000314097223 */ /* 0x004fe20000010800 */
[----:B------:R-:W-:-:S02]  /*7340*/  @!P0 PRMT R22, R113, 0x5410, RZ ;  /* 0x0000541071168816 */ /* 0x000fc400000000ff */
[----:B------:R-:W-:Y:S01]  /*7350*/  ISETP.GE.U32.AND P0, PT, R218, R8, PT ;  /* 0x00000008da00720c */ /* 0x000fe20003f06070 */
[----:B------:R2:W3:Y:S01]  /*7360*/  MUFU.EX2 R93, R9 ;  /* 0x00000009005d7308 */ /* 0x0004e20000000800 */
[----:B------:R-:W-:Y:S01]  /*7370*/  FFMA.FTZ R8, R60, R3, -R5 ;  /* 0x000000033c087223 */ /* 0x000fe20000010805 */
[----:B------:R-:W-:-:S06]  /*7380*/  @!P4 PRMT R21, R114, 0x5410, RZ ;  /* 0x000054107215c816 */ /* 0x000fcc00000000ff */
[----:B------:R4:W-:Y:S01]  /*7390*/  MUFU.EX2 R95, R8 ;  /* 0x00000008005f7308 */ /* 0x0009e20000000800 */
[----:B--2---:R-:W-:Y:S01]  /*73a0*/  FFMA.FTZ R9, R59, R3, -R5 ;  /* 0x000000033b097223 */ /* 0x004fe20000010805 */
[----:B------:R-:W-:Y:S01]  /*73b0*/  LOP3.LUT R5, R18, 0xff, RZ, 0xc0, !PT ;  /* 0x000000ff12057812 */ /* 0x000fe200078ec0ff */
[----:B------:R-:W-:Y:S01]  /*73c0*/  IMAD.SHL.U32 R18, R147, 0x8, RZ ;  /* 0x0000000893127824 */ /* 0x000fe200078e00ff */
[----:B---3--:R-:W-:-:S04]  /*73d0*/  F2FP.BF16.F32.PACK_AB R20, R93, R94 ;  /* 0x0000005e5d14723e */ /* 0x008fc800000010ff */
[----:B------:R2:W3:Y:S01]  /*73e0*/  MUFU.EX2 R92, R9 ;  /* 0x00000009005c7308 */ /* 0x0004e20000000800 */
[----:B------:R-:W-:Y:S01]  /*73f0*/  ISETP.GE.U32.AND P4, PT, R218, R5, PT ;  /* 0x00000005da00720c */ /* 0x000fe20003f86070 */
[----:B------:R-:W-:Y:S01]  /*7400*/  IMAD.WIDE R18, R18, 0x2, R12 ;  /* 0x0000000212127825 */ /* 0x000fe200078e020c */
[----:B------:R-:W-:-:S03]  /*7410*/  SHF.R.U32.HI R5, RZ, 0x8, R63 ;  /* 0x00000008ff057819 */ /* 0x000fc6000001163f */
[----:B----4-:R-:W-:Y:S01]  /*7420*/  FFMA.FTZ R8, R45, R3, -R0 ;  /* 0x000000032d087223 */ /* 0x010fe20000010800 */
[----:B------:R-:W-:Y:S02]  /*7430*/  PRMT R11, R20, 0x7632, R11 ;  /* 0x00007632140b7816 */ /* 0x000fe4000000000b */
[----:B------:R-:W-:Y:S01]  /*7440*/  PRMT R62, R67, 0x5410, R5 ;  /* 0x00005410433e7816 */ /* 0x000fe20000000005 */
[----:B------:R4:W-:Y:S01]  /*7450*/  MUFU.EX2 R79, R8 ;  /* 0x00000008004f7308 */ /* 0x0009e20000000800 */
[----:B------:R-:W-:Y:S01]  /*7460*/  LOP3.LUT R5, R68, 0xff, RZ, 0xc0, !PT ;  /* 0x000000ff44057812 */ /* 0x000fe200078ec0ff */
[----:B------:R-:W-:Y:S01]  /*7470*/  @!P2 HFMA2.BF16_V2 R122, -RZ.H0_H0, RZ.H0_H0, -R11.H0_H0 ;  /* 0x200000ffff7aa231 */ /* 0x000fe2000034090b */
[----:B------:R-:W-:Y:S01]  /*7480*/  PRMT R129, R20, 0x5410, R11 ;  /* 0x0000541014817816 */ /* 0x000fe2000000000b */
[----:B------:R-:W-:Y:S01]  /*7490*/  ST.E.U16 desc[UR4][R18.64], R28 ;  /* 0x0000001c12007985 */ /* 0x000fe2000c101504 */
[----:B------:R-:W-:Y:S01]  /*74a0*/  PRMT R59, R5, 0x5410, R69 ;  /* 0x00005410053b7816 */ /* 0x000fe20000000045 */
[----:B------:R-:W-:-:S02]  /*74b0*/  @!P4 HFMA2.BF16_V2 R115, -RZ.H0_H0, RZ.H0_H0, -R20.H0_H0 ;  /* 0x200000ffff73c231 */ /* 0x000fc40000340914 */
[-C--:B------:R-:W-:Y:S01]  /*74c0*/  FFMA.FTZ R5, R83, R3.reuse, -R6 ;  /* 0x0000000353057223 */ /* 0x080fe20000010806 */
[----:B------:R-:W-:Y:S01]  /*74d0*/  PRMT R45, R86, 0x5410, R10 ;  /* 0x00005410562d7816 */ /* 0x000fe2000000000a */
[----:B------:R-:W-:Y:S01]  /*74e0*/  ST.E.U16 desc[UR4][R18.64+0x2], R27 ;  /* 0x0000021b12007985 */ /* 0x000fe2000c101504 */
[----:B--2---:R-:W-:Y:S01]  /*74f0*/  LOP3.LUT R9, R85, 0xff, RZ, 0xc0, !PT ;  /* 0x000000ff55097812 */ /* 0x004fe200078ec0ff */
[----:B------:R2:W-:Y:S01]  /*7500*/  MUFU.EX2 R61, R5 ;  /* 0x00000005003d7308 */ /* 0x0005e20000000800 */
[----:B------:R-:W-:Y:S02]  /*7510*/  @!P4 PRMT R20, R115, 0x5410, RZ ;  /* 0x000054107314c816 */ /* 0x000fe400000000ff */
[----:B---3--:R-:W-:Y:S02]  /*7520*/  F2FP.BF16.F32.PACK_AB R10, R95, R92 ;  /* 0x0000005c5f0a723e */ /* 0x008fe400000010ff */
[----:B------:R-:W-:Y:S01]  /*7530*/  PRMT R47, R9, 0x5410, R87 ;  /* 0x00005410092f7816 */ /* 0x000fe20000000057 */
[----:B----4-:R-:W-:Y:S01]  /*7540*/  FFMA.FTZ R8, R46, R3, -R0 ;  /* 0x000000032e087223 */ /* 0x010fe20000010800 */
[----:B------:R-:W-:Y:S01]  /*7550*/  SHF.R.U32.HI R0, RZ, 0x8, R65 ;  /* 0x00000008ff007819 */ /* 0x000fe20000011641 */
[----:B------:R-:W-:Y:S01]  /*7560*/  @!P1 HFMA2.BF16_V2 R123, -RZ.H0_H0, RZ.H0_H0, -R10.H0_H0 ;  /* 0x200000ffff7b9231 */ /* 0x000fe2000034090a */
[----:B------:R-:W-:Y:S01]  /*7570*/  PRMT R9, R10, 0x7632, R9 ;  /* 0x000076320a097816 */ /* 0x000fe20000000009 */
[----:B------:R3:W-:Y:S01]  /*7580*/  MUFU.EX2 R77, R8 ;  /* 0x00000008004d7308 */ /* 0x0007e20000000800 */
[----:B------:R-:W-:Y:S01]  /*7590*/  PRMT R58, R66, 0x5410, R0 ;  /* 0x00005410423a7816 */ /* 0x000fe20000000000 */
[----:B------:R-:W-:Y:S01]  /*75a0*/  IMAD R46, R147, 0x48, RZ ;  /* 0x00000048932e7824 */ /* 0x000fe200078e02ff */
[----:B------:R-:W-:-:S02]  /*75b0*/  SHF.R.U32.HI R0, RZ, 0x8, R71 ;  /* 0x00000008ff007819 */ /* 0x000fc40000011647 */
[----:B------:R-:W-:Y:S01]  /*75c0*/  @!P2 PRMT R11, R122, 0x5410, RZ ;  /* 0x000054107a0ba816 */ /* 0x000fe200000000ff */
[----:B-1----:R-:W-:Y:S01]  /*75d0*/  IMAD.WIDE R14, R46, 0x2, R12 ;  /* 0x000000022e0e7825 */ /* 0x002fe200078e020c */
[----:B------:R-:W-:-:S03]  /*75e0*/  LOP3.LUT R0, R0, 0xffff, RZ, 0xc0, !PT ;  /* 0x0000ffff00007812 */ /* 0x000fc600078ec0ff */
[-CC-:B--2---:R-:W-:Y:S01]  /*75f0*/  FFMA.FTZ R5, R78, R3.reuse, -R6.reuse ;  /* 0x000000034e057223 */ /* 0x184fe20000010806 */
[----:B------:R-:W-:Y:S02]  /*7600*/  PRMT R130, R10, 0x5410, R9 ;  /* 0x000054100a827816 */ /* 0x000fe40000000009 */
[----:B------:R-:W-:Y:S01]  /*7610*/  ISETP.GE.U32.AND P4, PT, R218, R0, PT ;  /* 0x00000000da00720c */ /* 0x000fe20003f86070 */
[----:B------:R1:W2:Y:S01]  /*7620*/  MUFU.EX2 R60, R5 ;  /* 0x00000005003c7308 */ /* 0x0002a20000000800 */
[--C-:B------:R-:W-:Y:S02]  /*7630*/  SHF.R.U32.HI R0, RZ, 0x18, R7.reuse ;  /* 0x00000018ff007819 */ /* 0x100fe40000011607 */
[----:B------:R-:W-:Y:S01]  /*7640*/  SHF.R.U32.HI R7, RZ, 0x10, R7 ;  /* 0x00000010ff077819 */ /* 0x000fe20000011607 */
[-CC-:B---3--:R-:W-:Y:S01]  /*7650*/  FFMA.FTZ R8, R80, R3.reuse, -R6.reuse ;  /* 0x0000000350087223 */ /* 0x188fe20000010806 */
[----:B------:R-:W-:Y:S01]  /*7660*/  FFMA.FTZ R3, R81, R3, -R6 ;  /* 0x0000000351037223 */ /* 0x000fe20000010806 */
[----:B------:R-:W-:-:S02]  /*7670*/  ISETP.GE.U32.AND P2, PT, R218, R0, PT ;  /* 0x00000000da00720c */ /* 0x000fc40003f46070 */
[----:B------:R-:W-:Y:S01]  /*7680*/  LOP3.LUT R0, R40, 0xffff, RZ, 0xc0, !PT ;  /* 0x0000ffff28007812 */ /* 0x000fe200078ec0ff */
[----:B------:R-:W-:Y:S01]  /*7690*/  MUFU.EX2 R76, R8 ;  /* 0x00000008004c7308 */ /* 0x000fe20000000800 */
[----:B------:R-:W-:Y:S02]  /*76a0*/  LOP3.LUT R7, R7, 0xff, RZ, 0xc0, !PT ;  /* 0x000000ff07077812 */ /* 0x000fe400078ec0ff */
[----:B------:R-:W-:Y:S01]  /*76b0*/  @!P4 HFMA2.BF16_V2 R125, -RZ.H0_H0, RZ.H0_H0, -R9.H0_H0 ;  /* 0x200000ffff7dc231 */ /* 0x000fe20000340909 */
[----:B------:R-:W-:Y:S02]  /*76c0*/  SHF.R.U32.HI R0, RZ, 0x8, R0 ;  /* 0x00000008ff007819 */ /* 0x000fe40000011600 */
[----:B------:R-:W-:Y:S02]  /*76d0*/  @!P1 PRMT R10, R123, 0x5410, RZ ;  /* 0x000054107b0a9816 */ /* 0x000fe400000000ff */
[----:B-1----:R-:W-:Y:S01]  /*76e0*/  SHF.R.U32.HI R5, RZ, 0x10, R41 ;  /* 0x00000010ff057819 */ /* 0x002fe20000011629 */
[----:B------:R1:W3:Y:S01]  /*76f0*/  MUFU.EX2 R63, R3 ;  /* 0x00000003003f7308 */ /* 0x0002e20000000800 */
[----:B------:R-:W-:-:S02]  /*7700*/  @!P4 PRMT R9, R125, 0x5410, RZ ;  /* 0x000054107d09c816 */ /* 0x000fc400000000ff */
[----:B------:R-:W-:Y:S02]  /*7710*/  ISETP.GE.U32.AND P4, PT, R218, R7, PT ;  /* 0x00000007da00720c */ /* 0x000fe40003f86070 */
[----:B------:R-:W-:Y:S01]  /*7720*/  PRMT R41, R16, 0x5410, R0 ;  /* 0x0000541010297816 */ /* 0x000fe20000000000 */
[----:B------:R-:W-:Y:S01]  /*7730*/  IMAD.SHL.U32 R16, R147, 0x40, RZ ;  /* 0x0000004093107824 */ /* 0x000fe200078e00ff */
[----:B------:R-:W-:Y:S02]  /*7740*/  LOP3.LUT R5, R5, 0xff, RZ, 0xc0, !PT ;  /* 0x000000ff05057812 */ /* 0x000fe400078ec0ff */
[----:B------:R-:W-:Y:S01]  /*7750*/  SHF.R.U32.HI R0, RZ, 0x10, R40 ;  /* 0x00000010ff007819 */ /* 0x000fe20000011628 */
[----:B------:R-:W-:Y:S01]  /*7760*/  IMAD.WIDE R16, R16, 0x2, R12 ;  /* 0x0000000210107825 */ /* 0x000fe200078e020c */
[----:B--2---:R-:W-:Y:S02]  /*7770*/  F2FP.BF16.F32.PACK_AB R6, R60, R61 ;  /* 0x0000003d3c06723e */ /* 0x004fe400000010ff */
[----:B------:R-:W-:-:S02]  /*7780*/  ISETP.GE.U32.AND P1, PT, R218, R5, PT ;  /* 0x00000005da00720c */ /* 0x000fc40003f26070 */
[----:B------:R-:W-:Y:S01]  /*7790*/  LOP3.LUT R0, R0, 0xff, RZ, 0xc0, !PT ;  /* 0x000000ff00007812 */ /* 0x000fe200078ec0ff */
[----:B------:R-:W-:Y:S01]  /*77a0*/  @!P4 HFMA2.BF16_V2 R144, -RZ.H0_H0, RZ.H0_H0, -R6.H0_H0 ;  /* 0x200000ffff90c231 */ /* 0x000fe20000340906 */
[----:B-1----:R-:W-:Y:S01]  /*77b0*/  SHF.R.U32.HI R3, RZ, 0x18, R40 ;  /* 0x00000018ff037819 */ /* 0x002fe20000011628 */
[----:B------:R-:W-:Y:S01]  /*77c0*/  ST.E.U16 desc[UR4][R16.64], R39 ;  /* 0x0000002710007985 */ /* 0x000fe2000c101504 */
[----:B------:R-:W-:Y:S02]  /*77d0*/  PRMT R5, R6, 0x7632, R5 ;  /* 0x0000763206057816 */ /* 0x000fe40000000005 */
[----:B------:R-:W-:Y:S01]  /*77e0*/  PRMT R40, R0, 0x5410, R3 ;  /* 0x0000541000287816 */ /* 0x000fe20000000003 */
[----:B------:R-:W-:Y:S01]  /*77f0*/  ST.E.U16 desc[UR4][R16.64+0x2], R38 ;  /* 0x0000022610007985 */ /* 0x000fe2000c101504 */
[----:B---3--:R-:W-:Y:S01]  /*7800*/  F2FP.BF16.F32.PACK_AB R3, R63, R76 ;  /* 0x0000004c3f03723e */ /* 0x008fe200000010ff */
[----:B------:R-:W-:Y:S01]  /*7810*/  @!P2 HFMA2.BF16_V2 R139, -RZ.H0_H0, RZ.H0_H0, -R5.H0_H0 ;  /* 0x200000ffff8ba231 */ /* 0x000fe20000340905 */
[----:B------:R-:W-:-:S02]  /*7820*/  PRMT R44, R6, 0x5410, R5 ;  /* 0x00005410062c7816 */ /* 0x000fc40000000005 */
[----:B------:R-:W-:Y:S01]  /*7830*/  PRMT R0, R3, 0x7632, R0 ;  /* 0x0000763203007816 */ /* 0x000fe20000000000 */
[----:B------:R-:W-:Y:S01]  /*7840*/  @!P1 HFMA2.BF16_V2 R138, -RZ.H0_H0, RZ.H0_H0, -R3.H0_H0 ;  /* 0x200000ffff8a9231 */ /* 0x000fe20000340903 */
[----:B------:R-:W-:Y:S02]  /*7850*/  F2FP.BF16.F32.PACK_AB R8, R77, R79 ;  /* 0x0000004f4d08723e */ /* 0x000fe400000010ff */
[----:B------:R-:W-:Y:S01]  /*7860*/  @!P4 PRMT R6, R144, 0x5410, RZ ;  /* 0x000054109006c816 */ /* 0x000fe200000000ff */
[----:B------:R-:W-:Y:S01]  /*7870*/  @!P0 HFMA2.BF16_V2 R145, -RZ.H0_H0, RZ.H0_H0, -R0.H0_H0 ;  /* 0x200000ffff918231 */ /* 0x000fe20000340900 */
[----:B------:R-:W-:Y:S01]  /*7880*/  @!P2 PRMT R5, R139, 0x5410, RZ ;  /* 0x000054108b05a816 */ /* 0x000fe200000000ff */
[----:B------:R-:W-:Y:S01]  /*7890*/  @!P6 HFMA2.BF16_V2 R136, -RZ.H0_H0, RZ.H0_H0, -R8.H0_H0 ;  /* 0x200000ffff88e231 */ /* 0x000fe20000340908 */
[----:B------:R-:W-:Y:S01]  /*78a0*/  PRMT R7, R8, 0x7632, R7 ;  /* 0x0000763208077816 */ /* 0x000fe20000000007 */
[----:B------:R1:W-:Y:S01]  /*78b0*/  ST.E.U16 desc[UR4][R14.64], R6 ;  /* 0x000000060e007985 */ /* 0x0003e2000c101504 */
[----:B------:R-:W-:-:S02]  /*78c0*/  PRMT R125, R3, 0x5410, R0 ;  /* 0x00005410037d7816 */ /* 0x000fc40000000000 */
[----:B------:R-:W-:Y:S01]  /*78d0*/  @!P0 PRMT R0, R145, 0x5410, RZ ;  /* 0x0000541091008816 */ /* 0x000fe200000000ff */
[----:B------:R2:W-:Y:S01]  /*78e0*/  ST.E.U16 desc[UR4][R14.64+0x2], R5 ;  /* 0x000002050e007985 */ /* 0x0005e2000c101504 */
[----:B------:R-:W-:Y:S01]  /*78f0*/  @!P5 HFMA2.BF16_V2 R137, -RZ.H0_H0, RZ.H0_H0, -R7.H0_H0 ;  /* 0x200000ffff89d231 */ /* 0x000fe20000340907 */
[----:B------:R-:W-:Y:S02]  /*7900*/  @!P1 PRMT R3, R138, 0x5410, RZ ;  /* 0x000054108a039816 */ /* 0x000fe400000000ff */
[----:B------:R3:W-:Y:S01]  /*7910*/  ST.E.U16 desc[UR4][R12.64+0x10], R24 ;  /* 0x000010180c007985 */ /* 0x0007e2000c101504 */
[----:B------:R-:W-:Y:S02]  /*7920*/  PRMT R131, R8, 0x5410, R7 ;  /* 0x0000541008837816 */ /* 0x000fe40000000007 */
[----:B------:R-:W-:Y:S01]  /*7930*/  @!P6 PRMT R8, R136, 0x5410, RZ ;  /* 0x000054108808e816 */ /* 0x000fe200000000ff */
[----:B------:R4:W-:Y:S01]  /*7940*/  ST.E.U16 desc[UR4][R12.64+0x12], R23 ;  /* 0x000012170c007985 */ /* 0x0009e2000c101504 */
[----:B------:R-:W-:-:S02]  /*7950*/  @!P5 PRMT R7, R137, 0x5410, RZ ;  /* 0x000054108907d816 */ /* 0x000fc400000000ff */
[----:B------:R-:W-:Y:S01]  /*7960*/  PRMT R68, R218, 0x7054, R218 ;  /* 0x00007054da447816 */ /* 0x000fe200000000da */
[----:B------:R-:W-:Y:S01]  /*7970*/  ST.E.U16 desc[UR4][R18.64+0x10], R26 ;  /* 0x0000101a12007985 */ /* 0x000fe2000c101504 */
[----:B------:R-:W-:-:S03]  /*7980*/  IADD3 R220, P0, R12, -0x40, RZ ;  /* 0xffffffc00cdc7810 */ /* 0x000fc60007f1e0ff */
[----:B------:R-:W-:Y:S01]  /*7990*/  ST.E.U16 desc[UR4][R18.64+0x12], R25 ;  /* 0x0000121912007985 */ /* 0x000fe2000c101504 */
[----:B------:R-:W-:-:S03]  /*79a0*/  IADD3.X R221, R13, -0x1, RZ, P0, !PT ;  /* 0xffffffff0ddd7810 */ /* 0x000fc600007fe4ff */
[----:B------:R-:W-:Y:S01]  /*79b0*/  ST.E.U16 desc[UR4][R16.64+0x10], R51 ;  /* 0x0000103310007985 */ /* 0x000fe2000c101504 */
[----:B-1----:R-:W-:-:S03]  /*79c0*/  LOP3.LUT R6, R50, 0xff, RZ, 0xc0, !PT ;  /* 0x000000ff32067812 */ /* 0x002fc600078ec0ff */
[----:B------:R-:W-:Y:S01]  /*79d0*/  ST.E.U16 desc[UR4][R16.64+0x12], R49 ;  /* 0x0000123110007985 */ /* 0x000fe2000c101504 */
[----:B--2---:R-:W-:-:S03]  /*79e0*/  SHF.R.U32.HI R5, RZ, 0x18, R29 ;  /* 0x00000018ff057819 */ /* 0x004fc6000001161d */
[----:B------:R-:W-:Y:S01]  /*79f0*/  ST.E.U16 desc[UR4][R14.64+0x10], R37 ;  /* 0x000010250e007985 */ /* 0x000fe2000c101504 */
[----:B---3--:R-:W-:-:S03]  /*7a00*/  SHF.R.U32.HI R24, RZ, 0x18, R42 ;  /* 0x00000018ff187819 */ /* 0x008fc6000001162a */
[----:B------:R-:W-:Y:S01]  /*7a10*/  ST.E.U16 desc[UR4][R14.64+0x12], R36 ;  /* 0x000012240e007985 */ /* 0x000fe2000c101504 */
[----:B----4-:R-:W-:-:S03]  /*7a20*/  LOP3.LUT R23, R42, 0xff, RZ, 0xc0, !PT ;  /* 0x000000ff2a177812 */ /* 0x010fc600078ec0ff */
[----:B------:R-:W-:Y:S04]  /*7a30*/  ST.E.U16 desc[UR4][R12.64+0x20], R22 ;  /* 0x000020160c007985 */ /* 0x000fe8000c101504 */
[----:B------:R-:W-:Y:S04]  /*7a40*/  ST.E.U16 desc[UR4][R12.64+0x22], R21 ;  /* 0x000022150c007985 */ /* 0x000fe8000c101504 */
[----:B------:R1:W-:Y:S04]  /*7a50*/  ST.E.U16 desc[UR4][R18.64+0x20], R20 ;  /* 0x0000201412007985 */ /* 0x0003e8000c101504 */
[----:B------:R-:W-:Y:S04]  /*7a60*/  ST.E.U16 desc[UR4][R18.64+0x22], R11 ;  /* 0x0000220b12007985 */ /* 0x000fe8000c101504 */
[----:B------:R-:W-:Y:S04]  /*7a70*/  ST.E.U16 desc[UR4][R16.64+0x20], R35 ;  /* 0x0000202310007985 */ /* 0x000fe8000c101504 */
[----:B------:R-:W-:Y:S04]  /*7a80*/  ST.E.U16 desc[UR4][R16.64+0x22], R34 ;  /* 0x0000222210007985 */ /* 0x000fe8000c101504 */
[----:B------:R2:W-:Y:S04]  /*7a90*/  ST.E.U16 desc[UR4][R14.64+0x22], R0 ;  /* 0x000022000e007985 */ /* 0x0005e8000c101504 */
[----:B------:R3:W-:Y:S04]  /*7aa0*/  ST.E.U16 desc[UR4][R14.64+0x20], R3 ;  /* 0x000020030e007985 */ /* 0x0007e8000c101504 */
[----:B------:R-:W-:Y:S01]  /*7ab0*/  ST.E.U16 desc[UR4][R12.64+0x30], R10 ;  /* 0x0000300a0c007985 */ /* 0x000fe2000c101504 */
[----:B-1----:R-:W-:-:S03]  /*7ac0*/  LOP3.LUT R20, R89, 0xff, RZ, 0xc0, !PT ;  /* 0x000000ff59147812 */ /* 0x002fc600078ec0ff */
[----:B------:R-:W-:Y:S01]  /*7ad0*/  ST.E.U16 desc[UR4][R12.64+0x32], R9 ;  /* 0x000032090c007985 */ /* 0x000fe2000c101504 */
[----:B------:R-:W-:-:S03]  /*7ae0*/  PRMT R25, R20, 0x5410, R96 ;  /* 0x0000541014197816 */ /* 0x000fc60000000060 */
[----:B------:R1:W-:Y:S04]  /*7af0*/  ST.E.U16 desc[UR4][R18.64+0x30], R8 ;  /* 0x0000300812007985 */ /* 0x0003e8000c101504 */
[----:B------:R4:W-:Y:S04]  /*7b00*/  ST.E.U16 desc[UR4][R18.64+0x32], R7 ;  /* 0x0000320712007985 */ /* 0x0009e8000c101504 */
[----:B------:R-:W-:Y:S01]  /*7b10*/  ST.E.U16 desc[UR4][R16.64+0x30], R31 ;  /* 0x0000301f10007985 */ /* 0x000fe2000c101504 */
[----:B--2---:R-:W-:-:S03]  /*7b20*/  LOP3.LUT R0, R29, 0xffff, RZ, 0xc0, !PT ;  /* 0x0000ffff1d007812 */ /* 0x004fc600078ec0ff */
[----:B------:R-:W-:Y:S01]  /*7b30*/  ST.E.U16 desc[UR4][R16.64+0x32], R30 ;  /* 0x0000321e10007985 */ /* 0x000fe2000c101504 */
[----:B---3--:R-:W-:-:S03]  /*7b40*/  SHF.R.U32.HI R3, RZ, 0x10, R29 ;  /* 0x00000010ff037819 */ /* 0x008fc6000001161d */
[----:B------:R-:W-:Y:S01]  /*7b50*/  ST.E.U16 desc[UR4][R14.64+0x30], R33 ;  /* 0x000030210e007985 */ /* 0x000fe2000c101504 */
[----:B------:R-:W-:Y:S02]  /*7b60*/  SHF.R.U32.HI R4, RZ, 0x8, R0 ;  /* 0x00000008ff047819 */ /* 0x000fe40000011600 */
[----:B------:R-:W-:Y:S01]  /*7b70*/  HSET2.LE.AND R0, R41, R68, PT ;  /* 0x0000004429007233 */ /* 0x000fe20003803000 */
[----:B------:R-:W-:Y:S01]  /*7b80*/  ST.E.U16 desc[UR4][R14.64+0x32], R32 ;  /* 0x000032200e007985 */ /* 0x000fe2000c101504 */
[----:B------:R-:W-:-:S03]  /*7b90*/  LOP3.LUT R3, R3, 0xff, RZ, 0xc0, !PT ;  /* 0x000000ff03037812 */ /* 0x000fc600078ec0ff */
[----:B------:R-:W2:Y:S01]  /*7ba0*/  LDSM.16.MT88.4 R32, [R175+0xa000] ;  /* 0x00a00000af20783b */ /* 0x000ea20000004200 */
[----:B------:R-:W-:Y:S02]  /*7bb0*/  PRMT R5, R3, 0x5410, R5 ;  /* 0x0000541003057816 */ /* 0x000fe40000000005 */
[----:B-1----:R-:W-:Y:S01]  /*7bc0*/  LOP3.LUT R8, R29, 0xff, RZ, 0xc0, !PT ;  /* 0x000000ff1d087812 */ /* 0x002fe200078ec0ff */
[----:B------:R-:W-:Y:S01]  /*7bd0*/  LDSM.16.MT88.4 R176, [R205+0xa000] ;  /* 0x00a00000cdb0783b */ /* 0x000fe20000004200 */
[----:B------:R-:W-:Y:S02]  /*7be0*/  HSET2.LE.AND R3, R45, R68, PT ;  /* 0x000000442d037233 */ /* 0x000fe40003803000 */
[----:B----4-:R-:W-:Y:S01]  /*7bf0*/  SHF.R.U32.HI R7, RZ, 0x8, R48 ;  /* 0x00000008ff077819 */ /* 0x010fe20000011630 */
[----:B------:R-:W1:Y:S01]  /*7c00*/  LDSM.16.MT88.4 R28, [R205+0xb000] ;  /* 0x00b00000cd1c783b */ /* 0x000e620000004200 */
[----:B------:R-:W-:Y:S02]  /*7c10*/  PRMT R21, R8, 0x5410, R4 ;  /* 0x0000541008157816 */ /* 0x000fe40000000004 */
[----:B------:R-:W-:Y:S01]  /*7c20*/  PRMT R9, R55, 0x5410, R7 ;  /* 0x0000541037097816 */ /* 0x000fe20000000007 */
[----:B------:R-:W3:Y:S01]  /*7c30*/  LDSM.16.MT88.4 R136, [R208+0xa000] ;  /* 0x00a00000d088783b */ /* 0x000ee20000004200 */
[----:B------:R-:W-:-:S02]  /*7c40*/  LOP3.LUT R8, R57, R0, RZ, 0xc0, !PT ;  /* 0x0000000039087212 */ /* 0x000fc400078ec0ff */
[--C-:B------:R-:W-:Y:S01]  /*7c50*/  HSET2.LE.AND R0, R40, R68.reuse, PT ;  /* 0x0000004428007233 */ /* 0x100fe20003803000 */
[----:B------:R-:W4:Y:S01]  /*7c60*/  LDSM.16.MT88.4 R188, [R207+0xa000] ;  /* 0x00a00000cfbc783b */ /* 0x000f220000004200 */
[----:B------:R-:W-:Y:S02]  /*7c70*/  PRMT R7, R6, 0x5410, R52 ;  /* 0x0000541006077816 */ /* 0x000fe40000000034 */
[--C-:B------:R-:W-:Y:S01]  /*7c80*/  HSET2.LE.AND R6, R9, R68.reuse, PT ;  /* 0x0000004409067233 */ /* 0x100fe20003803000 */
[----:B------:R-:W-:Y:S01]  /*7c90*/  LDSM.16.MT88.4 R180, [R175+0xb000] ;  /* 0x00b00000afb4783b */ /* 0x000fe20000004200 */
[--C-:B------:R-:W-:Y:S02]  /*7ca0*/  HSET2.LE.AND R4, R47, R68.reuse, PT ;  /* 0x000000442f047233 */ /* 0x100fe40003803000 */
[----:B------:R-:W-:Y:S01]  /*7cb0*/  LOP3.LUT R9, R56, R0, RZ, 0xc0, !PT ;  /* 0x0000000038097212 */ /* 0x000fe200078ec0ff */
[----:B------:R-:W5:Y:S01]  /*7cc0*/  LDSM.16.MT88.4 R192, [R208+0xb000] ;  /* 0x00b00000d0c0783b */ /* 0x000f620000004200 */
[----:B------:R-:W-:-:S02]  /*7cd0*/  HSET2.LE.AND R0, R21, R68, PT ;  /* 0x0000004415007233 */ /* 0x000fc40003803000 */
[----:B------:R-:W-:Y:S01]  /*7ce0*/  LOP3.LUT R10, R54, R3, RZ, 0xc0, !PT ;  /* 0x00000003360a7212 */ /* 0x000fe200078ec0ff */
[----:B------:R-:W-:Y:S01]  /*7cf0*/  LDSM.16.MT88.4 R164, [R175+0xa800] ;  /* 0x00a80000afa4783b */ /* 0x000fe20000004200 */
[----:B------:R-:W-:Y:S02]  /*7d00*/  LOP3.LUT R3, R43, 0xffff, RZ, 0xc0, !PT ;  /* 0x0000ffff2b037812 */ /* 0x000fe400078ec0ff */
[----:B------:R-:W-:Y:S01]  /*7d10*/  HSET2.LE.AND R2, R5, R68, PT ;  /* 0x0000004405027233 */ /* 0x000fe20003803000 */
[----:B------:R-:W-:Y:S01]  /*7d20*/  LDSM.16.MT88.4 R156, [R205+0xa800] ;  /* 0x00a80000cd9c783b */ /* 0x000fe20000004200 */
[----:B------:R-:W-:Y:S02]  /*7d30*/  LOP3.LUT R11, R53, R4, RZ, 0xc0, !PT ;  /* 0x00000004350b7212 */ /* 0x000fe400078ec0ff */
[----:B------:R-:W-:Y:S01]  /*7d40*/  LOP3.LUT R4, R73, R0, RZ, 0xc0, !PT ;  /* 0x0000000049047212 */ /* 0x000fe200078ec0ff */
[----:B------:R-:W-:Y:S01]  /*7d50*/  LDSM.16.MT88.4 R48, [R208+0xa800] ;  /* 0x00a80000d030783b */ /* 0x000fe20000004200 */
[----:B------:R-:W-:-:S02]  /*7d60*/  LOP3.LUT R21, R43, 0xff, RZ, 0xc0, !PT ;  /* 0x000000ff2b157812 */ /* 0x000fc400078ec0ff */
[----:B------:R-:W-:Y:S01]  /*7d70*/  SHF.R.U32.HI R3, RZ, 0x8, R3 ;  /* 0x00000008ff037819 */ /* 0x000fe20000011603 */
[----:B------:R-:W-:Y:S01]  /*7d80*/  LDSM.16.MT88.4 R64, [R207+0xa800] ;  /* 0x00a80000cf40783b */ /* 0x000fe20000004200 */
[----:B------:R-:W-:Y:S01]  /*7d90*/  LOP3.LUT R0, R42, 0xffff, RZ, 0xc0, !PT ;  /* 0x0000ffff2a007812 */ /* 0x000fe200078ec0ff */
[C---:B--2---:R-:W-:Y:S01]  /*7da0*/  HMMA.16816.F32.BF16 R168, R8.reuse, R32, RZ ;  /* 0x0000002008a8723c */ /* 0x044fe200000418ff */
[----:B------:R-:W-:Y:S01]  /*7db0*/  LOP3.LUT R5, R44, R2, RZ, 0xc0, !PT ;  /* 0x000000022c057212 */ /* 0x000fe200078ec0ff */
[----:B------:R-:W-:Y:S01]  /*7dc0*/  LDSM.16.MT88.4 R80, [R175+0xb800] ;  /* 0x00b80000af50783b */ /* 0x000fe20000004200 */
[----:B------:R-:W-:Y:S02]  /*7dd0*/  SHF.R.U32.HI R2, RZ, 0x10, R43 ;  /* 0x00000010ff027819 */ /* 0x000fe4000001162b */
[----:B------:R-:W-:Y:S01]  /*7de0*/  PRMT R22, R21, 0x5410, R3 ;  /* 0x0000541015167816 */ /* 0x000fe20000000003 */
[----:B-1----:R-:W-:Y:S01]  /*7df0*/  HMMA.16816.F32.BF16 R84, R8, R28, RZ ;  /* 0x0000001c0854723c */ /* 0x002fe200000418ff */
[----:B------:R-:W-:Y:S01]  /*7e00*/  SHF.R.U32.HI R0, RZ, 0x8, R0 ;  /* 0x00000008ff007819 */ /* 0x000fe20000011600 */
[----:B------:R-:W-:Y:S01]  /*7e10*/  LDSM.16.MT88.4 R96, [R205+0xb800] ;  /* 0x00b80000cd60783b */ /* 0x000fe20000004200 */
[----:B------:R-:W-:-:S02]  /*7e20*/  SHF.R.U32.HI R3, RZ, 0x10, R42 ;  /* 0x00000010ff037819 */ /* 0x000fc4000001162a */
[----:B------:R-:W-:Y:S01]  /*7e30*/  SHF.R.U32.HI R21, RZ, 0x18, R43 ;  /* 0x00000018ff157819 */ /* 0x000fe2000001162b */
[----:B------:R-:W-:Y:S01]  /*7e40*/  LDSM.16.MT88.4 R112, [R208+0xb800] ;  /* 0x00b80000d070783b */ /* 0x000fe20000004200 */
[----:B------:R-:W-:Y:S01]  /*7e50*/  LOP3.LUT R20, R2, 0xff, RZ, 0xc0, !PT ;  /* 0x000000ff02147812 */ /* 0x000fe200078ec0ff */
[C---:B------:R-:W-:Y:S01]  /*7e60*/  HMMA.16816.F32.BF16 R160, R8.reuse, R176, RZ ;  /* 0x000000b008a0723c */ /* 0x040fe200000418ff */
[----:B------:R-:W-:Y:S02]  /*7e70*/  PRMT R23, R23, 0x5410, R0 ;  /* 0x0000541017177816 */ /* 0x000fe40000000000 */
[----:B------:R-:W-:Y:S02]  /*7e80*/  LOP3.LUT R2, R3, 0xff, RZ, 0xc0, !PT ;  /* 0x000000ff03027812 */ /* 0x000fe400078ec0ff */
[----:B------:R-:W-:Y:S01]  /*7e90*/  HSET2.LE.AND R0, R22, R68, PT ;  /* 0x0000004416007233 */ /* 0x000fe20003803000 */
[----:B---3--:R-:W-:Y:S01]  /*7ea0*/  HMMA.16816.F32.BF16 R36, R8, R136, RZ ;  /* 0x000000880824723c */ /* 0x008fe200000418ff */
[----:B------:R-:W-:-:S02]  /*7eb0*/  PRMT R3, R20, 0x5410, R21 ;  /* 0x0000541014037816 */ /* 0x000fc40000000015 */
[----:B------:R-:W-:Y:S02]  /*7ec0*/  PRMT R21, R2, 0x5410, R24 ;  /* 0x0000541002157816 */ /* 0x000fe40000000018 */
[----:B------:R-:W-:Y:S01]  /*7ed0*/  LOP3.LUT R128, R128, R0, RZ, 0xc0, !PT ;  /* 0x0000000080807212 */ /* 0x000fe200078ec0ff */
[C---:B----4-:R-:W-:Y:S01]  /*7ee0*/  HMMA.16816.F32.BF16 R52, R8.reuse, R188, RZ ;  /* 0x000000bc0834723c */ /* 0x050fe200000418ff */
[--C-:B------:R-:W-:Y:S02]  /*7ef0*/  HSET2.LE.AND R0, R3, R68.reuse, PT ;  /* 0x0000004403007233 */ /* 0x100fe40003803000 */
[--C-:B------:R-:W-:Y:S02]  /*7f00*/  HSET2.LE.AND R2, R62, R68.reuse, PT ;  /* 0x000000443e027233 */ /* 0x100fe40003803000 */
[----:B------:R-:W-:Y:S01]  /*7f10*/  HSET2.LE.AND R20, R58, R68, PT ;  /* 0x000000443a147233 */ /* 0x000fe20003803000 */
[----:B-----5:R-:W-:Y:S01]  /*7f20*/  HMMA.16816.F32.BF16 R100, R8, R192, RZ ;  /* 0x000000c00864723c */ /* 0x020fe200000418ff */
[----:B------:R-:W-:-:S02]  /*7f30*/  LOP3.LUT R129, R129, R0, RZ, 0xc0, !PT ;  /* 0x0000000081817212 */ /* 0x000fc400078ec0ff */
[--C-:B------:R-:W-:Y:S02]  /*7f40*/  HSET2.LE.AND R0, R25, R68.reuse, PT ;  /* 0x0000004419007233 */ /* 0x100fe40003803000 */
[----:B------:R-:W1:Y:S01]  /*7f50*/  LDSM.16.MT88.4 R24, [R207+0xb000] ;  /* 0x00b00000cf18783b */ /* 0x000e620000004200 */
[----:B------:R-:W-:Y:S02]  /*7f60*/  LOP3.LUT R130, R130, R2, RZ, 0xc0, !PT ;  /* 0x0000000282827212 */ /* 0x000fe400078ec0ff */
[----:B------:R-:W-:Y:S02]  /*7f70*/  LOP3.LUT R127, R127, R0, RZ, 0xc0, !PT ;  /* 0x000000007f7f7212 */ /* 0x000fe400078ec0ff */
[----:B------:R-:W-:Y:S02]  /*7f80*/  LOP3.LUT R126, R126, R20, RZ, 0xc0, !PT ;  /* 0x000000147e7e7212 */ /* 0x000fe400078ec0ff */
[--C-:B------:R-:W-:Y:S02]  /*7f90*/  HSET2.LE.AND R0, R23, R68.reuse, PT ;  /* 0x0000004417007233 */ /* 0x100fe40003803000 */
[----:B------:R-:W-:-:S02]  /*7fa0*/  HSET2.LE.AND R2, R21, R68, PT ;  /* 0x0000004415027233 */ /* 0x000fc40003803000 */
[----:B------:R-:W2:Y:S01]  /*7fb0*/  LDSM.16.MT88.4 R20, [R207+0xb800] ;  /* 0x00b80000cf14783b */ /* 0x000ea20000004200 */
[--C-:B------:R-:W-:Y:S02]  /*7fc0*/  HSET2.LE.AND R7, R7, R68.reuse, PT ;  /* 0x0000004407077233 */ /* 0x100fe40003803000 */
[----:B------:R-:W-:Y:S02]  /*7fd0*/  LOP3.LUT R6, R146, R6, RZ, 0xc0, !PT ;  /* 0x0000000692067212 */ /* 0x000fe400078ec0ff */
[----:B------:R-:W-:Y:S02]  /*7fe0*/  HSET2.LE.AND R3, R59, R68, PT ;  /* 0x000000443b037233 */ /* 0x000fe40003803000 */
[----:B------:R-:W-:Y:S01]  /*7ff0*/  LOP3.LUT R7, R72, R7, RZ, 0xc0, !PT ;  /* 0x0000000748077212 */ /* 0x000fe200078ec0ff */
[----:B------:R-:W-:Y:S01]  /*8000*/  HMMA.16816.F32.BF16 R68, R8, R180, RZ ;  /* 0x000000b40844723c */ /* 0x000fe200000418ff */
[----:B------:R-:W-:Y:S01]  /*8010*/  LOP3.LUT R124, R124, R0, RZ, 0xc0, !PT ;  /* 0x000000007c7c7212 */ /* 0x000fe200078ec0ff */
[----:B------:R-:W-:Y:S01]  /*8020*/  FADD.FTZ R0, R119, R118 ;  /* 0x0000007677007221 */ /* 0x000fe20000010000 */
[----:B------:R-:W-:Y:S01]  /*8030*/  LOP3.LUT R131, R131, R3, RZ, 0xc0, !PT ;  /* 0x0000000383837212 */ /* 0x000fe200078ec0ff */
[----:B------:R-:W-:Y:S01]  /*8040*/  FADD.FTZ R3, R121, R120 ;  /* 0x0000007879037221 */ /* 0x000fe20000010000 */
[----:B------:R-:W-:Y:S01]  /*8050*/  LOP3.LUT R125, R125, R2, RZ, 0xc0, !PT ;  /* 0x000000027d7d7212 */ /* 0x000fe200078ec0ff */
[----:B------:R-:W-:Y:S01]  /*8060*/  FADD.FTZ R2, R117, R116 ;  /* 0x0000007475027221 */ /* 0x000fe20000010000 */
[----:B------:R-:W-:Y:S03]  /*8070*/  HMMA.16816.F32.BF16 R88, R4, R28, RZ ;  /* 0x0000001c0458723c */ /* 0x000fe600000418ff */
[----:B------:R-:W-:-:S03]  /*8080*/  FADD.FTZ R2, R140, R2 ;  /* 0x000000028c027221 */ /* 0x000fc60000010000 */
[C---:B------:R-:W-:Y:S01]  /*8090*/  HMMA.16816.F32.BF16 R152, R4.reuse, R32, RZ ;  /* 0x000000200498723c */ /* 0x040fe200000418ff */
[----:B------:R-:W-:Y:S01]  /*80a0*/  FADD.FTZ R28, R61, R60 ;  /* 0x0000003c3d1c7221 */ /* 0x000fe20000010000 */
[----:B------:R-:W-:Y:S01]  /*80b0*/  FADD.FTZ R29, R109, R0 ;  /* 0x000000006d1d7221 */ /* 0x000fe20000010000 */
[----:B------:R-:W-:Y:S02]  /*80c0*/  FADD.FTZ R0, R196, R3 ;  /* 0x00000003c4007221 */ /* 0x000fe40000010000 */
[----:B------:R-:W-:Y:S01]  /*80d0*/  FADD.FTZ R3, R151, R28 ;  /* 0x0000001c97037221 */ /* 0x000fe20000010000 */
[----:B------:R-:W-:Y:S06]  /*80e0*/  HMMA.16816.F32.BF16 R144, R4, R176, RZ ;  /* 0x000000b00490723c */ /* 0x000fec00000418ff */
[-C--:B-1----:R-:W-:Y:S06]  /*80f0*/  HMMA.16816.F32.BF16 R116, R8, R24.reuse, RZ ;  /* 0x000000180874723c */ /* 0x082fec00000418ff */
[C---:B------:R-:W-:Y:S06]  /*8100*/  HMMA.16816.F32.BF16 R120, R4.reuse, R24, RZ ;  /* 0x000000180478723c */ /* 0x040fec00000418ff */
[C---:B------:R-:W-:Y:S06]  /*8110*/  HMMA.16816.F32.BF16 R40, R4.reuse, R136, RZ ;  /* 0x000000880428723c */ /* 0x040fec00000418ff */
[----:B------:R-:W-:Y:S06]  /*8120*/  HMMA.16816.F32.BF16 R56, R4, R188, RZ ;  /* 0x000000bc0438723c */ /* 0x000fec00000418ff */
[-C--:B--2---:R-:W-:Y:S06]  /*8130*/  HMMA.16816.F32.BF16 R116, R128, R20.reuse, R116 ;  /* 0x000000148074723c */ /* 0x084fec0000041874 */
[----:B------:R-:W-:Y:S06]  /*8140*/  HMMA.16816.F32.BF16 R120, R124, R20, R120 ;  /* 0x000000147c78723c */ /* 0x000fec0000041878 */
[C---:B------:R-:W-:Y:S01]  /*8150*/  HMMA.16816.F32.BF16 R72, R4.reuse, R180, RZ ;  /* 0x000000b40448723c */ /* 0x040fe200000418ff */
        /* <DEDUP_REMOVED lines=18> */
[----:B------:R-:W-:Y:S01]  /*8280*/  HMMA.16816.F32.BF16 R104, R4, R192, RZ ;  /* 0x000000c00468723c */ /* 0x000fe200000418ff */
[----:B------:R-:W-:Y:S01]  /*8290*/  FADD.FTZ R2, R186, R2 ;  /* 0x00000002ba027221 */ /* 0x000fe20000010000 */
[----:B------:R-:W-:-:S02]  /*82a0*/  FADD.FTZ R0, R185, R0 ;  /* 0x00000000b9007221 */ /* 0x000fc40000010000 */
[----:B------:R1:W-:Y:S02]  /*82b0*/  STL [R1+0x84], R3 ;  /* 0x0000840301007387 */ /* 0x0003e40000100800 */
[C---:B------:R-:W-:Y:S02]  /*82c0*/  HMMA.16816.F32.BF16 R148, R4.reuse, R34, RZ ;  /* 0x000000220494723c */ /* 0x040fe400000418ff */
[----:B------:R1:W-:Y:S04]  /*82d0*/  STL [R1+0xac], R238 ;  /* 0x0000acee01007387 */ /* 0x0003e80000100800 */
[C---:B------:R-:W-:Y:S01]  /*82e0*/  HMMA.16816.F32.BF16 R140, R4.reuse, R178, RZ ;  /* 0x000000b2048c723c */ /* 0x040fe200000418ff */
[----:B------:R1:W-:Y:S04]  /*82f0*/  STL [R1+0x80], R2 ;  /* 0x0000800201007387 */ /* 0x0003e80000100800 */
[----:B------:R1:W-:Y:S01]  /*8300*/  STL [R1+0x78], R0 ;  /* 0x0000780001007387 */ /* 0x0003e20000100800 */
        /* <DEDUP_REMOVED lines=9> */
[C---:B------:R-:W-:Y:S06]  /*83a0*/  HMMA.16816.F32.BF16 R180, R8.reuse, R182, RZ ;  /* 0x000000b608b4723c */ /* 0x040fec00000418ff */
[C---:B------:R-:W-:Y:S06]  /*83b0*/  HMMA.16816.F32.BF16 R28, R8.reuse, R30, RZ ;  /* 0x0000001e081c723c */ /* 0x040fec00000418ff */
[----:B------:R-:W-:Y:S06]  /*83c0*/  HMMA.16816.F32.BF16 R192, R8, R194, RZ ;  /* 0x000000c208c0723c */ /* 0x000fec00000418ff */
[-C--:B------:R-:W-:Y:S06]  /*83d0*/  HMMA.16816.F32.BF16 R4, R4, R26.reuse, RZ ;  /* 0x0000001a0404723c */ /* 0x080fec00000418ff */
[----:B------:R-:W-:Y:S06]  /*83e0*/  HMMA.16816.F32.BF16 R8, R8, R26, RZ ;  /* 0x0000001a0808723c */ /* 0x000fec00000418ff */
[-C--:B------:R-:W-:Y:S06]  /*83f0*/  HMMA.16816.F32.BF16 R168, R128, R164.reuse, R168 ;  /* 0x000000a480a8723c */ /* 0x080fec00000418a8 */
[----:B------:R-:W-:Y:S06]  /*8400*/  HMMA.16816.F32.BF16 R152, R124, R164, R152 ;  /* 0x000000a47c98723c */ /* 0x000fec0000041898 */
        /* <DEDUP_REMOVED lines=31> */
[----:B------:R-:W-:-:S04]  /*8600*/  DEPBAR.LE SB0, 0x0 ;  /* 0x000080000000791a */ /* 0x000fc80000000000 */
[----:B------:R-:W3:Y:S01]  /*8610*/  LDL R25, [R1+0x7c] ;  /* 0x00007c0001197983 */ /* 0x000ee20000100800 */
[----:B------:R-:W-:Y:S05]  /*8620*/  WARPSYNC.ALL ;  /* 0x0000000000007948 */ /* 0x000fea0003800000 */
[C---:B------:R-:W-:Y:S01]  /*8630*/  SHF.L.U64.HI R4, R248.reuse, 0x5, R249 ;  /* 0x00000005f8047819 */ /* 0x040fe200000102f9 */
[----:B------:R-:W-:Y:S01]  /*8640*/  IMAD.SHL.U32 R191, R248, 0x20, RZ ;  /* 0x00000020f8bf7824 */ /* 0x000fe200078e00ff */
[----:B------:R-:W-:Y:S01]  /*8650*/  BAR.SYNC.DEFER_BLOCKING 0x0 ;  /* 0x0000000000007b1d */ /* 0x000fe20000010000 */
[----:B------:R-:W-:Y:S01]  /*8660*/  ISETP.GE.AND P0, PT, R246, R223, PT ;  /* 0x000000dff600720c */ /* 0x000fe20003f06270 */
[----:B------:R-:W-:-:S02]  /*8670*/  IMAD.MOV.U32 R2, RZ, RZ, R200 ;  /* 0x000000ffff027224 */ /* 0x000fc400078e00c8 */
[----:B------:R-:W-:Y:S02]  /*8680*/  IMAD.MOV.U32 R3, RZ, RZ, R203 ;  /* 0x000000ffff037224 */ /* 0x000fe400078e00cb */
[----:B------:R-:W-:Y:S01]  /*8690*/  IMAD.MOV.U32 R190, RZ, RZ, R199 ;  /* 0x000000ffffbe7224 */ /* 0x000fe200078e00c7 */
[----:B------:R-:W-:Y:S01]  /*86a0*/  BSSY B1, `(.L_x_2763) ;  /* 0x00001bd000017945 */ /* 0x000fe20003800000 */
[----:B--2---:R-:W-:-:S04]  /*86b0*/  VIADD R188, R24, 0xfffffffe ;  /* 0xfffffffe18bc7836 */ /* 0x004fc80000000000 */
[----:B------:R-:W-:Y:S01]  /*86c0*/  IMAD R4, R4, R188, RZ ;  /* 0x000000bc04047224 */ /* 0x000fe200078e02ff */
[----:B---3--:R-:W-:Y:S01]  /*86d0*/  ISETP.GE.AND P1, PT, R25, R223, PT ;  /* 0x000000df1900720c */ /* 0x008fe20003f26270 */
[----:B------:R-:W-:Y:S01]  /*86e0*/  IMAD.WIDE.U32 R2, R188, R191, R2 ;  /* 0x000000bfbc027225 */ /* 0x000fe200078e0002 */
[----:B------:R-:W-:Y:S02]  /*86f0*/  SHF.R.S32.HI R0, RZ, 0x1f, R188 ;  /* 0x0000001fff007819 */ /* 0x000fe400000114bc */
[----:B------:R-:W-:-:S03]  /*8700*/  @!P0 LEA R6, P3, R2, R240, 0x1 ;  /* 0x000000f002068211 */ /* 0x000fc600078608ff */
[----:B------:R-:W-:Y:S01]  /*8710*/  IMAD R4, R0, R191, R4 ;  /* 0x000000bf00047224 */ /* 0x000fe200078e0204 */
[----:B------:R-:W-:-:S03]  /*8720*/  IADD3 R0, P2, R197, R2, RZ ;  /* 0x00000002c5007210 */ /* 0x000fc60007f5e0ff */
[----:B------:R-:W-:Y:S02]  /*8730*/  IMAD.IADD R3, R3, 0x1, R4 ;  /* 0x0000000103037824 */ /* 0x000fe400078e0204 */
[-C--:B------:R-:W-:Y:S01]  /*8740*/  @!P1 LEA R10, P5, R2, R240.reuse, 0x1 ;  /* 0x000000f0020a9211 */ /* 0x080fe200078a08ff */
[----:B------:R-:W-:Y:S01]  /*8750*/  @P1 STS.128 [R222+0xa000], RZ ;  /* 0x00a000ffde001388 */ /* 0x000fe20000000c00 */
[--C-:B------:R-:W-:Y:S01]  /*8760*/  IMAD.X R5, R198, 0x1, R3.reuse, P2 ;  /* 0x00000001c6057824 */ /* 0x100fe200010e0603 */
[-C--:B------:R-:W-:Y:S02]  /*8770*/  @!P1 LEA R8, P4, R0, R240.reuse, 0x1 ;  /* 0x000000f000089211 */ /* 0x080fe400078808ff */
[-CC-:B------:R-:W-:Y:S02]  /*8780*/  @!P1 LEA.HI.X R11, R2, R241.reuse, R3.reuse, 0x1, P5 ;  /* 0x000000f1020b9211 */ /* 0x180fe400028f0c03 */
[----:B------:R-:W-:Y:S02]  /*8790*/  @!P0 LEA R4, P2, R0, R240, 0x1 ;  /* 0x000000f000048211 */ /* 0x000fe400078408ff */
[-C--:B------:R-:W-:Y:S01]  /*87a0*/  @!P0 LEA.HI.X R7, R2, R241.reuse, R3, 0x1, P3 ;  /* 0x000000f102078211 */ /* 0x080fe200018f0c03 */
[----:B------:R-:W-:Y:S01]  /*87b0*/  @!PT LDS RZ, [RZ] ;  /* 0x00000000fffff984 */ /* 0x000fe20000000800 */
[----:B------:R-:W-:Y:S01]  /*87c0*/  @!PT LDS RZ, [RZ] ;  /* 0x00000000fffff984 */ /* 0x000fe20000000800 */
[----:B------:R-:W-:Y:S01]  /*87d0*/  @!PT LDS RZ, [RZ] ;  /* 0x00000000fffff984 */ /* 0x000fe20000000800 */
[----:B------:R-:W-:Y:S01]  /*87e0*/  @!P1 LDGSTS.E.BYPASS.LTC128B.128 [R222+0xa000], desc[UR4][R10.64] ;  /* 0x0a0000000ade9fae */ /* 0x000fe2000b901d44 */
[----:B------:R-:W-:-:S02]  /*87f0*/  @!P1 LEA.HI.X R9, R0, R241, R5, 0x1, P4 ;  /* 0x000000f100099211 */ /* 0x000fc400020f0c05 */
        /* <DEDUP_REMOVED lines=18> */
[----:B------:R-:W4:Y:S04]  /*8920*/  LDSM.16.M88.4 R24, [R204] ;  /* 0x00000000cc18783b */ /* 0x000f280000000200 */
[----:B------:R-:W-:Y:S04]  /*8930*/  LDSM.16.M88.4 R32, [R214] ;  /* 0x00000000d620783b */ /* 0x000fe80000000200 */
[----:B-1----:R-:W-:Y:S04]  /*8940*/  LDSM.16.M88.4 R8, [R206] ;  /* 0x00000000ce08783b */ /* 0x002fe80000000200 */
[----:B------:R-:W1:Y:S04]  /*8950*/  LDSM.16.M88.4 R176, [R174+0x8800] ;  /* 0x00880000aeb0783b */ /* 0x000e680000000200 */
[----:B--2---:R-:W2:Y:S04]  /*8960*/  LDSM.16.M88.4 R4, [R206+0x2000] ;  /* 0x00200000ce04783b */ /* 0x004ea80000000200 */
[----:B------:R-:W0:Y:S01]  /*8970*/  LDGDEPBAR ;  /* 0x00000000000079af */ /* 0x000e220000000000 */
[-C--:B---3--:R-:W-:Y:S06]  /*8980*/  HMMA.16816.F32.BF16 R28, R20, R136.reuse, RZ ;  /* 0x00000088141c723c */ /* 0x088fec00000418ff */
[C---:B----4-:R-:W-:Y:S06]  /*8990*/  HMMA.16816.F32.BF16 R180, R24.reuse, R136, RZ ;  /* 0x0000008818b4723c */ /* 0x050fec00000418ff */
[----:B-1----:R-:W-:-:S12]  /*89a0*/  HMMA.16816.F32.BF16 R184, R24, R176, RZ ;  /* 0x000000b018b8723c */ /* 0x002fd800000418ff */
[-C--:B--2---:R-:W-:Y:S01]  /*89b0*/  HMMA.16816.F32.BF16 R196, R4, R32.reuse, R28 ;  /* 0x0000002004c4723c */ /* 0x084fe2000004181c */
[----:B------:R-:W1:Y:S05]  /*89c0*/  LDSM.16.M88.4 R28, [R217] ;  /* 0x00000000d91c783b */ /* 0x000e6a0000000200 */
[----:B------:R-:W-:Y:S06]  /*89d0*/  HMMA.16816.F32.BF16 R200, R8, R32, R180 ;  /* 0x0000002008c8723c */ /* 0x000fec00000418b4 */
[----:B------:R-:W-:-:S15]  /*89e0*/  HMMA.16816.F32.BF16 R180, R20, R176, RZ ;  /* 0x000000b014b4723c */ /* 0x000fde00000418ff */
[----:B------:R-:W-:-:S09]  /*89f0*/  NOP ;  /* 0x0000000000007918 */ /* 0x000fd20000000000 */
[----:B-1----:R-:W-:Y:S06]  /*8a00*/  HMMA.16816.F32.BF16 R192, R4, R28, R180 ;  /* 0x0000001c04c0723c */ /* 0x002fec00000418b4 */
[-C--:B------:R-:W-:Y:S06]  /*8a10*/  HMMA.16816.F32.BF16 R180, R20, R138.reuse, RZ ;  /* 0x0000008a14b4723c */ /* 0x080fec00000418ff */
[----:B------:R-:W-:Y:S06]  /*8a20*/  HMMA.16816.F32.BF16 R136, R24, R138, RZ ;  /* 0x0000008a1888723c */ /* 0x000fec00000418ff */
[-C--:B------:R-:W-:Y:S06]  /*8a30*/  HMMA.16816.F32.BF16 R20, R20, R178.reuse, RZ ;  /* 0x000000b21414723c */ /* 0x080fec00000418ff */
[----:B------:R-:W-:Y:S01]  /*8a40*/  HMMA.16816.F32.BF16 R24, R24, R178, RZ ;  /* 0x000000b21818723c */ /* 0x000fe200000418ff */
[----:B------:R-:W-:-:S02]  /*8a50*/  IMAD.MOV.U32 R3, RZ, RZ, R193 ;  /* 0x000000ffff037224 */ /* 0x000fc400078e00c1 */
[----:B------:R-:W-:Y:S02]  /*8a60*/  IMAD.MOV.U32 R2, RZ, RZ, R194 ;  /* 0x000000ffff027224 */ /* 0x000fe400078e00c2 */
[----:B------:R-:W-:Y:S01]  /*8a70*/  IMAD.MOV.U32 R0, RZ, RZ, R195 ;  /* 0x000000ffff007224 */ /* 0x000fe200078e00c3 */
[----:B------:R-:W-:Y:S06]  /*8a80*/  HMMA.16816.F32.BF16 R184, R8, R28, R184 ;  /* 0x0000001c08b8723c */ /* 0x000fec00000418b8 */
[----:B------:R-:W-:Y:S01]  /*8a90*/  HMMA.16816.F32.BF16 R180, R4, R34, R180 ;  /* 0x0000002204b4723c */ /* 0x000fe200000418b4 */
[----:B------:R-:W-:-:S02]  /*8aa0*/  IMAD.MOV.U32 R28, RZ, RZ, R192 ;  /* 0x000000ffff1c7224 */ /* 0x000fc400078e00c0 */
[----:B------:R-:W-:Y:S02]  /*8ab0*/  IMAD.MOV.U32 R29, RZ, RZ, R3 ;  /* 0x000000ffff1d7224 */ /* 0x000fe400078e0003 */
[----:B------:R-:W1:Y:S01]  /*8ac0*/  S2R R3, SR_TID.X ;  /* 0x0000000000037919 */ /* 0x000e620000002100 */
[----:B------:R-:W-:Y:S01]  /*8ad0*/  HMMA.16816.F32.BF16 R192, R4, R30, R20 ;  /* 0x0000001e04c0723c */ /* 0x000fe20000041814 */
[----:B------:R-:W-:Y:S05]  /*8ae0*/  LDSM.16.M88.4 R4, [R212+0x2000] ;  /* 0x00200000d404783b */ /* 0x000fea0000000200 */
[C---:B------:R-:W-:Y:S01]  /*8af0*/  HMMA.16816.F32.BF16 R136, R8.reuse, R34, R136 ;  /* 0x000000220888723c */ /* 0x040fe20000041888 */
[----:B------:R-:W2:Y:S05]  /*8b00*/  LDSM.16.M88.4 R20, [R210+0x8000] ;  /* 0x00800000d214783b */ /* 0x000eaa0000000200 */
[----:B------:R-:W-:Y:S01]  /*8b10*/  HMMA.16816.F32.BF16 R24, R8, R30, R24 ;  /* 0x0000001e0818723c */ /* 0x000fe20000041818 */
[----:B------:R-:W3:Y:S06]  /*8b20*/  LDSM.16.M88.4 R8, [R212] ;  /* 0x00000000d408783b */ /* 0x000eec0000000200 */
[----:B------:R-:W-:-:S02]  /*8b30*/  IMAD.MOV.U32 R30, RZ, RZ, R2 ;  /* 0x000000ffff1e7224 */ /* 0x000fc400078e0002 */
[----:B------:R-:W-:Y:S02]  /*8b40*/  IMAD.MOV.U32 R31, RZ, RZ, R0 ;  /* 0x000000ffff1f7224 */ /* 0x000fe400078e0000 */
[----:B-1----:R-:W-:-:S05]  /*8b50*/  IMAD.SHL.U32 R3, R3, 0x2, RZ ;  /* 0x0000000203037824 */ /* 0x002fca00078e00ff */
[----:B------:R-:W-:-:S05]  /*8b60*/  LOP3.LUT R3, R3, 0x6, RZ, 0xc0, !PT ;  /* 0x0000000603037812 */ /* 0x000fca00078ec0ff */
[----:B------:R-:W-:-:S04]  /*8b70*/  IMAD R0, R188, 0x20, R3 ;  /* 0x00000020bc007824 */ /* 0x000fc800078e0203 */
[--C-:B------:R-:W-:Y:S01]  /*8b80*/  IMAD.IADD R3, R229, 0x1, -R0.reuse ;  /* 0x00000001e5037824 */ /* 0x100fe200078e0a00 */
[C---:B------:R-:W-:Y:S01]  /*8b90*/  ISETP.GE.AND P6, PT, R0.reuse, R227, PT ;  /* 0x000000e30000720c */ /* 0x040fe20003fc6270 */
[----:B--2---:R-:W-:Y:S01]  /*8ba0*/  HMMA.16816.F32.BF16 R176, R4, R20, R196 ;  /* 0x0000001404b0723c */ /* 0x004fe200000418c4 */
[----:B------:R-:W-:Y:S02]  /*8bb0*/  IMAD.IADD R2, R231, 0x1, -R0 ;  /* 0x00000001e7027824 */ /* 0x000fe400078e0a00 */
[----:B------:R-:W-:-:S03]  /*8bc0*/  ISETP.GE.OR P6, PT, R0, R235, !P6 ;  /* 0x000000eb0000720c */ /* 0x000fc600077c6670 */
[----:B---3--:R-:W-:Y:S06]  /*8bd0*/  HMMA.16816.F32.BF16 R32, R8, R20, R200 ;  /* 0x000000140820723c */ /* 0x008fec00000418c8 */
[-C--:B------:R-:W-:Y:S06]  /*8be0*/  HMMA.16816.F32.BF16 R180, R4, R22.reuse, R180 ;  /* 0x0000001604b4723c */ /* 0x080fec00000418b4 */
[----:B------:R-:W-:Y:S01]  /*8bf0*/  HMMA.16816.F32.BF16 R136, R8, R22, R136 ;  /* 0x000000160888723c */ /* 0x000fe20000041888 */
[----:B------:R-:W1:Y:S05]  /*8c00*/  LDSM.16.M88.4 R20, [R210+0x8800] ;  /* 0x00880000d214783b */ /* 0x000e6a0000000200 */
[-C--:B-1----:R-:W-:Y:S06]  /*8c10*/  HMMA.16816.F32.BF16 R196, R4, R20.reuse, R28 ;  /* 0x0000001404c4723c */ /* 0x082fec000004181c */
[----:B------:R-:W-:Y:S06]  /*8c20*/  HMMA.16816.F32.BF16 R184, R8, R20, R184 ;  /* 0x0000001408b8723c */ /* 0x000fec00000418b8 */
        /* <DEDUP_REMOVED lines=57> */
[----:B------:R-:W1:Y:S01]  /*8fc0*/  LDSM.16.M88.4 R20, [R209+0x1800] ;  /* 0x00180000d114783b */ /* 0x000e620000000200 */
[----:B------:R-:W-:-:S04]  /*8fd0*/  DEPBAR.LE SB0, 0x0 ;  /* 0x000080000000791a */ /* 0x000fc80000000000 */
[C---:B-1----:R-:W-:Y:S06]  /*8fe0*/  HMMA.16816.F32.BF16 R200, R4.reuse, R20, R136 ;  /* 0x0000001404c8723c */ /* 0x042fec0000041888 */
[-C--:B------:R-:W-:Y:S06]  /*8ff0*/  HMMA.16816.F32.BF16 R136, R4, R22.reuse, R28 ;  /* 0x000000160488723c */ /* 0x080fec000004181c */
[C---:B------:R-:W-:Y:S06]  /*9000*/  HMMA.16816.F32.BF16 R4, R8.reuse, R22, R24 ;  /* 0x000000160804723c */ /* 0x040fec0000041818 */
[----:B------:R-:W-:-:S12]  /*9010*/  HMMA.16816.F32.BF16 R196, R8, R20, R180 ;  /* 0x0000001408c4723c */ /* 0x000fd800000418b4 */
        /* <DEDUP_REMOVED lines=11> */
[----:B------:R-:W-:Y:S01]  /*90d0*/  IMAD.MOV.U32 R182, RZ, RZ, R139 ;  /* 0x000000ffffb67224 */ /* 0x000fe200078e008b */
[----:B------:R-:W-:-:S02]  /*90e0*/  I2FP.F32.S32 R3, R3 ;  /* 0x0000000300037245 */ /* 0x000fc40000201400 */
[----:B------:R-:W-:Y:S02]  /*90f0*/  I2FP.F32.S32 R2, R2 ;  /* 0x0000000200027245 */ /* 0x000fe40000201400 */
[----:B------:R-:W-:Y:S01]  /*9100*/  I2FP.F32.S32 R4, R4 ;  /* 0x0000000400047245 */ /* 0x000fe20000201400 */
[-C--:B------:R-:W-:Y:S01]  /*9110*/  FFMA.FTZ R10, R3, -R219.reuse, R178 ;  /* 0x800000db030a7223 */ /* 0x080fe200000100b2 */
[----:B------:R-:W-:Y:S02]  /*9120*/  IMAD.IADD R3, R230, 0x1, -R0 ;  /* 0x00000001e6037824 */ /* 0x000fe400078e0a00 */
[-C--:B------:R-:W-:Y:S01]  /*9130*/  FFMA.FTZ R21, R2, -R219.reuse, R192 ;  /* 0x800000db02157223 */ /* 0x080fe200000100c0 */
[----:B------:R-:W-:Y:S02]  /*9140*/  VIADD R2, R0, 0x1 ;  /* 0x0000000100027836 */ /* 0x000fe40000000000 */
[----:B------:R-:W-:Y:S01]  /*9150*/  FFMA.FTZ R9, R4, -R219, R176 ;  /* 0x800000db04097223 */ /* 0x000fe200000100b0 */
[----:B------:R-:W-:Y:S01]  /*9160*/  IABS R3, R3 ;  /* 0x0000000300037213 */ /* 0x000fe20000000000 */
[--C-:B------:R-:W-:Y:S01]  /*9170*/  IMAD.IADD R5, R231, 0x1, -R2.reuse ;  /* 0x00000001e7057824 */ /* 0x100fe200078e0a02 */
[C---:B------:R-:W-:Y:S01]  /*9180*/  ISETP.GE.AND P5, PT, R2.reuse, R227, PT ;  /* 0x000000e30200720c */ /* 0x040fe20003fa6270 */
[----:B------:R-:W-:Y:S01]  /*9190*/  IMAD.IADD R4, R229, 0x1, -R2 ;  /* 0x00000001e5047824 */ /* 0x000fe200078e0a02 */
[----:B------:R-:W-:Y:S01]  /*91a0*/  ISETP.GE.AND P4, PT, R2, R226, PT ;  /* 0x000000e20200720c */ /* 0x000fe20003f86270 */
[----:B------:R-:W-:Y:S01]  /*91b0*/  IMAD.MOV.U32 R6, RZ, RZ, R3 ;  /* 0x000000ffff067224 */ /* 0x000fe200078e0003 */
[----:B------:R-:W-:-:S02]  /*91c0*/  IABS R5, R5 ;  /* 0x0000000500057213 */ /* 0x000fc40000000000 */
[----:B------:R-:W-:Y:S02]  /*91d0*/  IABS R4, R4 ;  /* 0x0000000400047213 */ /* 0x000fe40000000000 */
[----:B------:R-:W-:Y:S01]  /*91e0*/  I2FP.F32.S32 R6, R6 ;  /* 0x0000000600067245 */ /* 0x000fe20000201400 */
[----:B------:R-:W-:Y:S01]  /*91f0*/  IMAD.MOV.U32 R3, RZ, RZ, R5 ;  /* 0x000000ffff037224 */ /* 0x000fe200078e0005 */
[----:B------:R-:W-:Y:S01]  /*9200*/  I2FP.F32.S32 R4, R4 ;  /* 0x0000000400047245 */ /* 0x000fe20000201400 */
[----:B------:R-:W-:Y:S01]  /*9210*/  IMAD.IADD R5, R228, 0x1, -R2 ;  /* 0x00000001e4057824 */ /* 0x000fe200078e0a02 */
[----:B------:R-:W-:Y:S01]  /*9220*/  ISETP.GE.AND P3, PT, R2, R225, PT ;  /* 0x000000e10200720c */ /* 0x000fe20003f66270 */
[----:B------:R-:W-:Y:S01]  /*9230*/  FFMA.FTZ R8, R6, -R219, R194 ;  /* 0x800000db06087223 */ /* 0x000fe200000100c2 */
[----:B------:R-:W-:Y:S01]  /*9240*/  I2FP.F32.S32 R3, R3 ;  /* 0x0000000300037245 */ /* 0x000fe20000201400 */
[----:B------:R-:W-:Y:S01]  /*9250*/  FFMA.FTZ R7, R4, -R219, R177 ;  /* 0x800000db04077223 */ /* 0x000fe200000100b1 */
[----:B------:R-:W-:Y:S01]  /*9260*/  ISETP.GE.AND P2, PT, R2, R224, PT ;  /* 0x000000e00200720c */ /* 0x000fe20003f46270 */
[----:B------:R-:W-:Y:S01]  /*9270*/  VIADD R4, R0, 0x8 ;  /* 0x0000000800047836 */ /* 0x000fe20000000000 */
[----:B------:R-:W-:Y:S01]  /*9280*/  BAR.SYNC.DEFER_BLOCKING 0x0 ;  /* 0x0000000000007b1d */ /* 0x000fe20000010000 */
[C---:B------:R-:W-:Y:S01]  /*9290*/  ISETP.GE.OR P5, PT, R2.reuse, R235, !P5 ;  /* 0x000000eb0200720c */ /* 0x040fe20006fa6670 */
[----:B------:R-:W-:Y:S01]  /*92a0*/  FFMA.FTZ R6, R3, -R219, R179 ;  /* 0x800000db03067223 */ /* 0x000fe200000100b3 */
[C---:B------:R-:W-:Y:S01]  /*92b0*/  ISETP.GE.OR P4, PT, R2.reuse, R234, !P4 ;  /* 0x000000ea0200720c */ /* 0x040fe20006786670 */
[----:B------:R-:W-:Y:S01]  /*92c0*/  IMAD.IADD R3, R229, 0x1, -R4 ;  /* 0x00000001e5037824 */ /* 0x000fe200078e0a04 */
[----:B------:R-:W-:-:S02]  /*92d0*/  ISETP.GE.OR P3, PT, R2, R233, !P3 ;  /* 0x000000e90200720c */ /* 0x000fc40005f66670 */
[----:B------:R-:W-:Y:S01]  /*92e0*/  ISETP.GE.OR P2, PT, R2, R232, !P2 ;  /* 0x000000e80200720c */ /* 0x000fe20005746670 */
[----:B------:R-:W-:Y:S01]  /*92f0*/  IMAD.IADD R2, R230, 0x1, -R2 ;  /* 0x00000001e6027824 */ /* 0x000fe200078e0a02 */
[----:B------:R-:W-:Y:S02]  /*9300*/  IABS R11, R5 ;  /* 0x00000005000b7213 */ /* 0x000fe40000000000 */
[----:B------:R-:W-:Y:S02]  /*9310*/  FSEL R9, R9, -INF , !P6 ;  /* 0xff80000009097808 */ /* 0x000fe40007000000 */
[----:B------:R-:W-:Y:S02]  /*9320*/  IABS R5, R2 ;  /* 0x0000000200057213 */ /* 0x000fe40000000000 */
[----:B------:R-:W-:Y:S01]  /*9330*/  IABS R2, R3 ;  /* 0x0000000300027213 */ /* 0x000fe20000000000 */
[----:B------:R-:W-:Y:S01]  /*9340*/  IMAD.MOV.U32 R3, RZ, RZ, R11 ;  /* 0x000000ffff037224 */ /* 0x000fe200078e000b */
[----:B------:R-:W-:-:S02]  /*9350*/  ISETP.GE.AND P6, PT, R0, R226, PT ;  /* 0x000000e20000720c */ /* 0x000fc40003fc6270 */
[----:B------:R-:W-:Y:S02]  /*9360*/  I2FP.F32.S32 R2, R2 ;  /* 0x0000000200027245 */ /* 0x000fe40000201400 */
[----:B------:R-:W-:Y:S02]  /*9370*/  ISETP.GE.OR P6, PT, R0, R234, !P6 ;  /* 0x000000ea0000720c */ /* 0x000fe400077c6670 */
[----:B------:R-:W-:Y:S01]  /*9380*/  I2FP.F32.S32 R3, R3 ;  /* 0x0000000300037245 */ /* 0x000fe20000201400 */
[----:B------:R-:W-:Y:S01]  /*9390*/  FFMA.FTZ R23, R2, -R219, R32 ;  /* 0x800000db02177223 */ /* 0x000fe20000010020 */
[----:B------:R-:W-:Y:S01]  /*93a0*/  IMAD.IADD R2, R231, 0x1, -R4 ;  /* 0x00000001e7027824 */ /* 0x000fe200078e0a04 */
[----:B------:R-:W-:Y:S02]  /*93b0*/  FSEL R137, R10, -INF , !P6 ;  /* 0xff8000000a897808 */ /* 0x000fe40007000000 */
[----:B------:R-:W-:Y:S01]  /*93c0*/  ISETP.GE.AND P6, PT, R0, R225, PT ;  /* 0x000000e10000720c */ /* 0x000fe20003fc6270 */
[----:B------:R-:W-:Y:S01]  /*93d0*/  FFMA.FTZ R3, R3, -R219, R193 ;  /* 0x800000db03037223 */ /* 0x000fe200000100c1 */
[----:B------:R-:W-:-:S02]  /*93e0*/  IABS R2, R2 ;  /* 0x0000000200027213 */ /* 0x000fc40000000000 */
[C---:B------:R-:W-:Y:S02]  /*93f0*/  ISETP.GE.OR P6, PT, R0.reuse, R233, !P6 ;  /* 0x000000e90000720c */ /* 0x040fe400077c6670 */
[----:B------:R-:W-:Y:S02]  /*9400*/  I2FP.F32.S32 R2, R2 ;  /* 0x0000000200027245 */ /* 0x000fe40000201400 */
[----:B------:R-:W-:Y:S02]  /*9410*/  FSEL R177, R21, -INF , !P6 ;  /* 0xff80000015b17808 */ /* 0x000fe40007000000 */
[----:B------:R-:W-:Y:S01]  /*9420*/  ISETP.GE.AND P6, PT, R0, R224, PT ;  /* 0x000000e00000720c */ /* 0x000fe20003fc6270 */
[----:B------:R-:W-:Y:S01]  /*9430*/  FFMA.FTZ R11, R2, -R219, R34 ;  /* 0x800000db020b7223 */ /* 0x000fe20000010022 */
[----:B------:R-:W-:Y:S01]  /*9440*/  IMAD.IADD R2, R228, 0x1, -R4 ;  /* 0x00000001e4027824 */ /* 0x000fe200078e0a04 */
[----:B------:R-:W-:Y:S02]  /*9450*/  I2FP.F32.S32 R5, R5 ;  /* 0x0000000500057245 */ /* 0x000fe40000201400 */
[----:B------:R-:W-:Y:S01]  /*9460*/  FSEL R178, R3, -INF , !P3 ;  /* 0xff80000003b27808 */ /* 0x000fe20005800000 */
[C---:B------:R-:W-:Y:S01]  /*9470*/  VIADD R3, R0.reuse, 0x9 ;  /* 0x0000000900037836 */ /* 0x040fe20000000000 */
[----:B------:R-:W-:Y:S01]  /*9480*/  IABS R2, R2 ;  /* 0x0000000200027213 */ /* 0x000fe20000000000 */
[----:B------:R-:W-:Y:S01]  /*9490*/  FFMA.FTZ R20, R5, -R219, R195 ;  /* 0x800000db05147223 */ /* 0x000fe200000100c3 */
[----:B------:R-:W-:Y:S01]  /*94a0*/  ISETP.GE.OR P6, PT, R0, R232, !P6 ;  /* 0x000000e80000720c */ /* 0x000fe200077c6670 */
[----:B------:R-:W-:Y:S01]  /*94b0*/  IMAD.IADD R5, R231, 0x1, -R3 ;  /* 0x00000001e7057824 */ /* 0x000fe200078e0a03 */
[----:B------:R-:W-:-:S02]  /*94c0*/  I2FP.F32.S32 R2, R2 ;  /* 0x0000000200027245 */ /* 0x000fc40000201400 */
[----:B------:R-:W-:Y:S02]  /*94d0*/  FSEL R181, R8, -INF , !P6 ;  /* 0xff80000008b57808 */ /* 0x000fe40007000000 */
[----:B------:R-:W-:Y:S01]  /*94e0*/  FSEL R24, R7, -INF , !P5 ;  /* 0xff80000007187808 */ /* 0x000fe20006800000 */
[----:B------:R-:W-:Y:S01]  /*94f0*/  FFMA.FTZ R10, R2, -R219, R184 ;  /* 0x800000db020a7223 */ /* 0x000fe200000100b8 */
[----:B------:R-:W-:Y:S01]  /*9500*/  IMAD.IADD R2, R230, 0x1, -R4 ;  /* 0x00000001e6027824 */ /* 0x000fe200078e0a04 */
[----:B------:R-:W-:Y:S02]  /*9510*/  FSEL R138, R6, -INF , !P4 ;  /* 0xff800000068a7808 */ /* 0x000fe40006000000 */
[C---:B------:R-:W-:Y:S02]  /*9520*/  ISETP.GE.AND P6, PT, R4.reuse, R227, PT ;  /* 0x000000e30400720c */ /* 0x040fe40003fc6270 */
[C---:B------:R-:W-:Y:S02]  /*9530*/  ISETP.GE.AND P5, PT, R4.reuse, R226, PT ;  /* 0x000000e20400720c */ /* 0x040fe40003fa6270 */
[----:B------:R-:W-:-:S02]  /*9540*/  ISETP.GE.AND P4, PT, R4, R225, PT ;  /* 0x000000e10400720c */ /* 0x000fc40003f86270 */
[C---:B------:R-:W-:Y:S02]  /*9550*/  ISETP.GE.AND P3, PT, R4.reuse, R224, PT ;  /* 0x000000e00400720c */ /* 0x040fe40003f66270 */
[----:B------:R-:W-:Y:S02]  /*9560*/  IABS R6, R2 ;  /* 0x0000000200067213 */ /* 0x000fe40000000000 */
[C---:B------:R-:W-:Y:S02]  /*9570*/  ISETP.GE.OR P6, PT, R4.reuse, R235, !P6 ;  /* 0x000000eb0400720c */ /* 0x040fe400077c6670 */
[C---:B------:R-:W-:Y:S02]  /*9580*/  ISETP.GE.OR P5, PT, R4.reuse, R234, !P5 ;  /* 0x000000ea0400720c */ /* 0x040fe40006fa6670 */
[C---:B------:R-:W-:Y:S02]  /*9590*/  ISETP.GE.OR P4, PT, R4.reuse, R233, !P4 ;  /* 0x000000e90400720c */ /* 0x040fe40006786670 */
[----:B------:R-:W-:Y:S01]  /*95a0*/  ISETP.GE.OR P3, PT, R4, R232, !P3 ;  /* 0x000000e80400720c */ /* 0x000fe20005f66670 */
[----:B------:R-:W-:Y:S01]  /*95b0*/  IMAD.IADD R4, R229, 0x1, -R3 ;  /* 0x00000001e5047824 */ /* 0x000fe200078e0a03 */
[----:B------:R-:W-:Y:S01]  /*95c0*/  IABS R2, R5 ;  /* 0x0000000500027213 */ /* 0x000fe20000000000 */
[----:B------:R-:W-:Y:S01]  /*95d0*/  IMAD.MOV.U32 R5, RZ, RZ, R6 ;  /* 0x000000ffff057224 */ /* 0x000fe200078e0006 */
[----:B------:R-:W-:-:S02]  /*95e0*/  FSEL R180, R20, -INF , !P2 ;  /* 0xff80000014b47808 */ /* 0x000fc40005000000 */
[----:B------:R-:W-:Y:S02]  /*95f0*/  IABS R4, R4 ;  /* 0x0000000400047213 */ /* 0x000fe40000000000 */
[----:B------:R-:W-:Y:S02]  /*9600*/  I2FP.F32.S32 R5, R5 ;  /* 0x0000000500057245 */ /* 0x000fe40000201400 */
[----:B------:R-:W-:Y:S02]  /*9610*/  I2FP.F32.S32 R2, R2 ;  /* 0x0000000200027245 */ /* 0x000fe40000201400 */
[----:B------:R-:W-:Y:S01]  /*9620*/  FSEL R23, R23, -INF , !P6 ;  /* 0xff80000017177808 */ /* 0x000fe20007000000 */
[-C--:B------:R-:W-:Y:S01]  /*9630*/  FFMA.FTZ R8, R5, -R219.reuse, R186 ;  /* 0x800000db05087223 */ /* 0x080fe200000100ba */
[----:B------:R-:W-:Y:S01]  /*9640*/  FSEL R27, R11, -INF , !P5 ;  /* 0xff8000000b1b7808 */ /* 0x000fe20006800000 */
[----:B------:R-:W-:Y:S01]  /*9650*/  FFMA.FTZ R6, R2, -R219, R35 ;  /* 0x800000db02067223 */ /* 0x000fe20000010023 */
[----:B------:R-:W-:Y:S01]  /*9660*/  FSEL R139, R10, -INF , !P4 ;  /* 0xff8000000a8b7808 */ /* 0x000fe20006000000 */
[----:B------:R-:W-:Y:S01]  /*9670*/  VIADD R2, R0, 0x10 ;  /* 0x0000001000027836 */ /* 0x000fe20000000000 */
[----:B------:R-:W-:Y:S01]  /*9680*/  I2FP.F32.S32 R4, R4 ;  /* 0x0000000400047245 */ /* 0x000fe20000201400 */
[----:B------:R-:W-:Y:S01]  /*9690*/  IMAD.IADD R5, R228, 0x1, -R3 ;  /* 0x00000001e4057824 */ /* 0x000fe200078e0a03 */
[----:B------:R-:W-:-:S02]  /*96a0*/  ISETP.GE.AND P2, PT, R3, R227, PT ;  /* 0x000000e30300720c */ /* 0x000fc40003f46270 */
[C---:B------:R-:W-:Y:S01]  /*96b0*/  ISETP.GE.AND P6, PT, R3.reuse, R226, PT ;  /* 0x000000e20300720c */ /* 0x040fe20003fc6270 */
[----:B------:R-:W-:Y:S01]  /*96c0*/  FFMA.FTZ R7, R4, -R219, R33 ;  /* 0x800000db04077223 */ /* 0x000fe20000010021 */
[----:B------:R-:W-:Y:S01]  /*96d0*/  ISETP.GE.AND P5, PT, R3, R225, PT ;  /* 0x000000e10300720c */ /* 0x000fe20003fa6270 */
[----:B------:R-:W-:Y:S01]  /*96e0*/  IMAD.IADD R4, R229, 0x1, -R2 ;  /* 0x00000001e5047824 */ /* 0x000fe200078e0a02 */
[C---:B------:R-:W-:Y:S02]  /*96f0*/  ISETP.GE.AND P4, PT, R3.reuse, R224, PT ;  /* 0x000000e00300720c */ /* 0x040fe40003f86270 */
[C---:B------:R-:W-:Y:S02]  /*9700*/  ISETP.GE.OR P2, PT, R3.reuse, R235, !P2 ;  /* 0x000000eb0300720c */ /* 0x040fe40005746670 */
[C---:B------:R-:W-:Y:S02]  /*9710*/  ISETP.GE.OR P6, PT, R3.reuse, R234, !P6 ;  /* 0x000000ea0300720c */ /* 0x040fe400077c6670 */
        /* <DEDUP_REMOVED lines=8> */
[----:B------:R-:W-:-:S02]  /*97a0*/  FSEL R21, R7, -INF , !P2 ;  /* 0xff80000007157808 */ /* 0x000fc40005000000 */
[----:B------:R-:W-:Y:S02]  /*97b0*/  I2FP.F32.S32 R3, R3 ;  /* 0x0000000300037245 */ /* 0x000fe40000201400 */
[----:B------:R-:W-:Y:S02]  /*97c0*/  I2FP.F32.S32 R4, R4 ;  /* 0x0000000400047245 */ /* 0x000fe40000201400 */
[----:B------:R-:W-:Y:S01]  /*97d0*/  FSEL R26, R6, -INF , !P6 ;  /* 0xff800000061a7808 */ /* 0x000fe20007000000 */
[----:B------:R-:W-:Y:S01]  /*97e0*/  FFMA.FTZ R11, R3, -R219, R196 ;  /* 0x800000db030b7223 */ /* 0x000fe200000100c4 */
[----:B------:R-:W-:Y:S01]  /*97f0*/  I2FP.F32.S32 R5, R5 ;  /* 0x0000000500057245 */ /* 0x000fe20000201400 */
[----:B------:R-:W-:Y:S01]  /*9800*/  FFMA.FTZ R4, R4, -R219, R185 ;  /* 0x800000db04047223 */ /* 0x000fe200000100b9 */
[----:B------:R-:W-:Y:S01]  /*9810*/  ISETP.GE.AND P3, PT, R2, R227, PT ;  /* 0x000000e30200720c */ /* 0x000fe20003f66270 */
[--C-:B------:R-:W-:Y:S01]  /*9820*/  IMAD.IADD R3, R228, 0x1, -R2.reuse ;  /* 0x00000001e4037824 */ /* 0x100fe200078e0a02 */
[----:B------:R-:W-:Y:S01]  /*9830*/  ISETP.GE.AND P2, PT, R2, R226, PT ;  /* 0x000000e20200720c */ /* 0x000fe20003f46270 */
[----:B------:R-:W-:Y:S01]  /*9840*/  FFMA.FTZ R25, R5, -R219, R187 ;  /* 0x800000db05197223 */ /* 0x000fe200000100bb */
[----:B------:R-:W-:Y:S01]  /*9850*/  FSEL R35, R4, -INF , !P5 ;  /* 0xff80000004237808 */ /* 0x000fe20006800000 */
[----:B------:R-:W-:Y:S01]  /*9860*/  IMAD.IADD R4, R231, 0x1, -R2 ;  /* 0x00000001e7047824 */ /* 0x000fe200078e0a02 */
[----:B------:R-:W-:-:S02]  /*9870*/  ISETP.GE.AND P6, PT, R2, R225, PT ;  /* 0x000000e10200720c */ /* 0x000fc40003fc6270 */
[C---:B------:R-:W-:Y:S02]  /*9880*/  ISETP.GE.AND P5, PT, R2.reuse, R224, PT ;  /* 0x000000e00200720c */ /* 0x040fe40003fa6270 */
[C---:B------:R-:W-:Y:S02]  /*9890*/  ISETP.GE.OR P3, PT, R2.reuse, R235, !P3 ;  /* 0x000000eb0200720c */ /* 0x040fe40005f66670 */
[C---:B------:R-:W-:Y:S02]  /*98a0*/  ISETP.GE.OR P2, PT, R2.reuse, R234, !P2 ;  /* 0x000000ea0200720c */ /* 0x040fe40005746670 */
[C---:B------:R-:W-:Y:S02]  /*98b0*/  ISETP.GE.OR P6, PT, R2.reuse, R233, !P6 ;  /* 0x000000e90200720c */ /* 0x040fe400077c6670 */
[----:B------:R-:W-:Y:S01]  /*98c0*/  ISETP.GE.OR P5, PT, R2, R232, !P5 ;  /* 0x000000e80200720c */ /* 0x000fe20006fa6670 */
[----:B------:R-:W-:Y:S01]  /*98d0*/  IMAD.IADD R2, R230, 0x1, -R2 ;  /* 0x00000001e6027824 */ /* 0x000fe200078e0a02 */
[----:B------:R-:W-:-:S02]  /*98e0*/  IABS R5, R4 ;  /* 0x0000000400057213 */ /* 0x000fc40000000000 */
[----:B------:R-:W-:Y:S02]  /*98f0*/  IABS R3, R3 ;  /* 0x0000000300037213 */ /* 0x000fe40000000000 */
[----:B------:R-:W-:Y:S01]  /*9900*/  IABS R4, R2 ;  /* 0x0000000200047213 */ /* 0x000fe20000000000 */
[----:B------:R-:W-:Y:S01]  /*9910*/  IMAD.MOV.U32 R2, RZ, RZ, R5 ;  /* 0x000000ffff027224 */ /* 0x000fe200078e0005 */
[----:B------:R-:W-:Y:S02]  /*9920*/  I2FP.F32.S32 R3, R3 ;  /* 0x0000000300037245 */ /* 0x000fe40000201400 */
[----:B------:R-:W-:Y:S02]  /*9930*/  I2FP.F32.S32 R4, R4 ;  /* 0x0000000400047245 */ /* 0x000fe40000201400 */
[----:B------:R-:W-:Y:S01]  /*9940*/  I2FP.F32.S32 R2, R2 ;  /* 0x0000000200027245 */ /* 0x000fe20000201400 */
[-C--:B------:R-:W-:Y:S01]  /*9950*/  FFMA.FTZ R8, R3, -R219.reuse, R200 ;  /* 0x800000db03087223 */ /* 0x080fe200000100c8 */
[----:B------:R-:W-:Y:S01]  /*9960*/  FSEL R176, R25, -INF , !P4 ;  /* 0xff80000019b07808 */ /* 0x000fe20006000000 */
[-C--:B------:R-:W-:Y:S01]  /*9970*/  FFMA.FTZ R28, R4, -R219.reuse, R202 ;  /* 0x800000db041c7223 */ /* 0x080fe200000100ca */
[----:B------:R-:W-:Y:S01]  /*9980*/  FSEL R11, R11, -INF , !P3 ;  /* 0xff8000000b0b7808 */ /* 0x000fe20005800000 */
[----:B------:R-:W-:Y:S01]  /*9990*/  FFMA.FTZ R7, R2, -R219, R198 ;  /* 0x800000db02077223 */ /* 0x000fe200000100c6 */
[----:B------:R-:W-:Y:S01]  /*99a0*/  VIADD R2, R0, 0x11 ;  /* 0x0000001100027836 */ /* 0x000fe20000000000 */
[----:B------:R-:W-:-:S03]  /*99b0*/  FSEL R31, R8, -INF , !P6 ;  /* 0xff800000081f7808 */ /* 0x000fc60007000000 */
[--C-:B------:R-:W-:Y:S01]  /*99c0*/  IMAD.IADD R4, R229, 0x1, -R2.reuse ;  /* 0x00000001e5047824 */ /* 0x100fe200078e0a02 */
[----:B------:R-:W-:Y:S01]  /*99d0*/  FSEL R25, R7, -INF , !P2 ;  /* 0xff80000007197808 */ /* 0x000fe20005000000 */
[--C-:B------:R-:W-:Y:S01]  /*99e0*/  IMAD.IADD R3, R231, 0x1, -R2.reuse ;  /* 0x00000001e7037824 */ /* 0x100fe200078e0a02 */
[----:B------:R-:W-:Y:S01]  /*99f0*/  ISETP.GE.AND P4, PT, R2, R227, PT ;  /* 0x000000e30200720c */ /* 0x000fe20003f86270 */
[----:B------:R-:W-:Y:S01]  /*9a00*/  IMAD.IADD R6, R228, 0x1, -R2 ;  /* 0x00000001e4067824 */ /* 0x000fe200078e0a02 */
[----:B------:R-:W-:Y:S02]  /*9a10*/  IABS R5, R4 ;  /* 0x0000000400057213 */ /* 0x000fe40000000000 */
[----:B------:R-:W-:Y:S02]  /*9a20*/  IABS R4, R3 ;  /* 0x0000000300047213 */ /* 0x000fe40000000000 */
[----:B------:R-:W-:Y:S02]  /*9a30*/  IABS R3, R6 ;  /* 0x0000000600037213 */ /* 0x000fe40000000000 */
[----:B------:R-:W-:-:S02]  /*9a40*/  I2FP.F32.S32 R5, R5 ;  /* 0x0000000500057245 */ /* 0x000fc40000201400 */
[----:B------:R-:W-:Y:S02]  /*9a50*/  I2FP.F32.S32 R3, R3 ;  /* 0x0000000300037245 */ /* 0x000fe40000201400 */
[----:B------:R-:W-:Y:S01]  /*9a60*/  I2FP.F32.S32 R4, R4 ;  /* 0x0000000400047245 */ /* 0x000fe20000201400 */
[-C--:B------:R-:W-:Y:S01]  /*9a70*/  FFMA.FTZ R20, R5, -R219.reuse, R197 ;  /* 0x800000db05147223 */ /* 0x080fe200000100c5 */
[C---:B------:R-:W-:Y:S01]  /*9a80*/  ISETP.GE.AND P3, PT, R2.reuse, R226, PT ;  /* 0x000000e20200720c */ /* 0x040fe20003f66270 */
[----:B------:R-:W-:Y:S01]  /*9a90*/  FFMA.FTZ R10, R3, -R219, R201 ;  /* 0x800000db030a7223 */ /* 0x000fe200000100c9 */
[----:B------:R-:W-:Y:S01]  /*9aa0*/  ISETP.GE.AND P2, PT, R2, R225, PT ;  /* 0x000000e10200720c */ /* 0x000fe20003f46270 */
[----:B------:R-:W-:Y:S01]  /*9ab0*/  VIADD R3, R0, 0x18 ;  /* 0x0000001800037836 */ /* 0x000fe20000000000 */
[----:B------:R-:W-:Y:S01]  /*9ac0*/  ISETP.GE.AND P6, PT, R2, R224, PT ;  /* 0x000000e00200720c */ /* 0x000fe20003fc6270 */
[----:B------:R-:W-:Y:S01]  /*9ad0*/  FFMA.FTZ R22, R4, -R219, R199 ;  /* 0x800000db04167223 */ /* 0x000fe200000100c7 */
[C---:B------:R-:W-:Y:S01]  /*9ae0*/  ISETP.GE.OR P4, PT, R2.reuse, R235, !P4 ;  /* 0x000000eb0200720c */ /* 0x040fe20006786670 */
[--C-:B------:R-:W-:Y:S01]  /*9af0*/  IMAD.IADD R4, R229, 0x1, -R3.reuse ;  /* 0x00000001e5047824 */ /* 0x100fe200078e0a03 */
[C---:B------:R-:W-:Y:S01]  /*9b00*/  ISETP.GE.OR P3, PT, R2.reuse, R234, !P3 ;  /* 0x000000ea0200720c */ /* 0x040fe20005f66670 */
[----:B------:R-:W-:Y:S01]  /*9b10*/  IMAD.IADD R5, R231, 0x1, -R3 ;  /* 0x00000001e7057824 */ /* 0x000fe200078e0a03 */
[----:B------:R-:W-:Y:S01]  /*9b20*/  ISETP.GE.OR P2, PT, R2, R233, !P2 ;  /* 0x000000e90200720c */ /* 0x000fe20005746670 */
[----:B------:R-:W-:Y:S01]  /*9b30*/  VIADD R0, R0, 0x19 ;  /* 0x0000001900007836 */ /* 0x000fe20000000000 */
[----:B------:R-:W-:Y:S01]  /*9b40*/  ISETP.GE.OR P6, PT, R2, R232, !P6 ;  /* 0x000000e80200720c */ /* 0x000fe200077c6670 */
[----:B------:R-:W-:Y:S01]  /*9b50*/  IMAD.IADD R2, R230, 0x1, -R2 ;  /* 0x00000001e6027824 */ /* 0x000fe200078e0a02 */
[----:B------:R-:W-:-:S02]  /*9b60*/  IABS R4, R4 ;  /* 0x0000000400047213 */ /* 0x000fc40000000000 */
[----:B------:R-:W-:Y:S02]  /*9b70*/  FSEL R8, R20, -INF , !P4 ;  /* 0xff80000014087808 */ /* 0x000fe40006000000 */
[----:B------:R-:W-:Y:S02]  /*9b80*/  IABS R6, R2 ;  /* 0x0000000200067213 */ /* 0x000fe40000000000 */
[----:B------:R-:W-:Y:S02]  /*9b90*/  IABS R2, R5 ;  /* 0x0000000500027213 */ /* 0x000fe40000000000 */
[----:B------:R-:W-:Y:S01]  /*9ba0*/  I2FP.F32.S32 R4, R4 ;  /* 0x0000000400047245 */ /* 0x000fe20000201400 */
[----:B------:R-:W-:Y:S01]  /*9bb0*/  IMAD.MOV.U32 R5, RZ, RZ, R6 ;  /* 0x000000ffff057224 */ /* 0x000fe200078e0006 */
[----:B------:R-:W-:Y:S02]  /*9bc0*/  I2FP.F32.S32 R2, R2 ;  /* 0x0000000200027245 */ /* 0x000fe40000201400 */
[----:B------:R-:W-:Y:S01]  /*9bd0*/  FSEL R22, R22, -INF , !P3 ;  /* 0xff80000016167808 */ /* 0x000fe20005800000 */
[-C--:B------:R-:W-:Y:S01]  /*9be0*/  FFMA.FTZ R7, R4, -R219.reuse, R136 ;  /* 0x800000db04077223 */ /* 0x080fe20000010088 */
[----:B------:R-:W-:Y:S01]  /*9bf0*/  FSEL R136, R28, -INF , !P5 ;  /* 0xff8000001c887808 */ /* 0x000fe20006800000 */
[----:B------:R-:W-:Y:S01]  /*9c00*/  FFMA.FTZ R6, R2, -R219, R30 ;  /* 0x800000db02067223 */ /* 0x000fe2000001001e */
[----:B------:R-:W-:Y:S01]  /*9c10*/  FSEL R30, R10, -INF , !P2 ;  /* 0xff8000000a1e7808 */ /* 0x000fe20005000000 */
[----:B------:R-:W-:Y:S01]  /*9c20*/  IMAD.IADD R4, R228, 0x1, -R3 ;  /* 0x00000001e4047824 */ /* 0x000fe200078e0a03 */
[----:B------:R-:W-:Y:S01]  /*9c30*/  ISETP.GE.AND P5, PT, R3, R227, PT ;  /* 0x000000e30300720c */ /* 0x000fe20003fa6270 */
[----:B------:R-:W-:Y:S01]  /*9c40*/  IMAD.IADD R2, R229, 0x1, -R0 ;  /* 0x00000001e5027824 */ /* 0x000fe200078e0a00 */
[----:B------:R-:W-:-:S02]  /*9c50*/  ISETP.GE.AND P4, PT, R3, R226, PT ;  /* 0x000000e20300720c */ /* 0x000fc40003f86270 */
[C---:B------:R-:W-:Y:S02]  /*9c60*/  ISETP.GE.AND P3, PT, R3.reuse, R225, PT ;  /* 0x000000e10300720c */ /* 0x040fe40003f66270 */
[C---:B------:R-:W-:Y:S02]  /*9c70*/  ISETP.GE.AND P2, PT, R3.reuse, R224, PT ;  /* 0x000000e00300720c */ /* 0x040fe40003f46270 */
[C---:B------:R-:W-:Y:S02]  /*9c80*/  ISETP.GE.OR P5, PT, R3.reuse, R235, !P5 ;  /* 0x000000eb0300720c */ /* 0x040fe40006fa6670 */
[C---:B------:R-:W-:Y:S02]  /*9c90*/  ISETP.GE.OR P4, PT, R3.reuse, R234, !P4 ;  /* 0x000000ea0300720c */ /* 0x040fe40006786670 */
[C---:B------:R-:W-:Y:S02]  /*9ca0*/  ISETP.GE.OR P3, PT, R3.reuse, R233, !P3 ;  /* 0x000000e90300720c */ /* 0x040fe40005f66670 */
[----:B------:R-:W-:Y:S01]  /*9cb0*/  ISETP.GE.OR P2, PT, R3, R232, !P2 ;  /* 0x000000e80300720c */ /* 0x000fe20005746670 */
[----:B------:R-:W-:Y:S01]  /*9cc0*/  IMAD.IADD R3, R230, 0x1, -R3 ;  /* 0x00000001e6037824 */ /* 0x000fe200078e0a03 */
[----:B------:R-:W-:-:S02]  /*9cd0*/  IABS R10, R4 ;  /* 0x00000004000a7213 */ /* 0x000fc40000000000 */
[----:B------:R-:W-:Y:S02]  /*9ce0*/  I2FP.F32.S32 R5, R5 ;  /* 0x0000000500057245 */ /* 0x000fe40000201400 */
[----:B------:R-:W-:Y:S01]  /*9cf0*/  IABS R4, R3 ;  /* 0x0000000300047213 */ /* 0x000fe20000000000 */
[----:B------:R-:W-:Y:S01]  /*9d00*/  IMAD.MOV.U32 R3, RZ, RZ, R10 ;  /* 0x000000ffff037224 */ /* 0x000fe200078e000a */
[----:B------:R-:W-:Y:S01]  /*9d10*/  IABS R2, R2 ;  /* 0x0000000200027213 */ /* 0x000fe20000000000 */
[----:B------:R-:W-:Y:S01]  /*9d20*/  FFMA.FTZ R5, R5, -R219, R203 ;  /* 0x800000db05057223 */ /* 0x000fe200000100cb */
        /* <DEDUP_REMOVED lines=8> */
[----:B------:R-:W-:Y:S01]  /*9db0*/  FSEL R20, R6, -INF , !P4 ;  /* 0xff80000006147808 */ /* 0x000fe20006000000 */
[--C-:B------:R-:W-:Y:S01]  /*9dc0*/  IMAD.IADD R3, R231, 0x1, -R0.reuse ;  /* 0x00000001e7037824 */ /* 0x100fe200078e0a00 */
[----:B------:R-:W-:Y:S01]  /*9dd0*/  FSEL R29, R29, -INF , !P3 ;  /* 0xff8000001d1d7808 */ /* 0x000fe20005800000 */
[----:B------:R-:W-:Y:S01]  /*9de0*/  IMAD.IADD R2, R228, 0x1, -R0 ;  /* 0x00000001e4027824 */ /* 0x000fe200078e0a00 */
[----:B------:R-:W-:-:S02]  /*9df0*/  ISETP.GE.AND P6, PT, R0, R227, PT ;  /* 0x000000e30000720c */ /* 0x000fc40003fc6270 */
[C---:B------:R-:W-:Y:S02]  /*9e00*/  ISETP.GE.AND P5, PT, R0.reuse, R226, PT ;  /* 0x000000e20000720c */ /* 0x040fe40003fa6270 */
[C---:B------:R-:W-:Y:S02]  /*9e10*/  ISETP.GE.AND P4, PT, R0.reuse, R225, PT ;  /* 0x000000e10000720c */ /* 0x040fe40003f86270 */
[C---:B------:R-:W-:Y:S02]  /*9e20*/  ISETP.GE.AND P3, PT, R0.reuse, R224, PT ;  /* 0x000000e00000720c */ /* 0x040fe40003f66270 */
[C---:B------:R-:W-:Y:S02]  /*9e30*/  ISETP.GE.OR P6, PT, R0.reuse, R235, !P6 ;  /* 0x000000eb0000720c */ /* 0x040fe400077c6670 */
[C---:B------:R-:W-:Y:S02]  /*9e40*/  ISETP.GE.OR P5, PT, R0.reuse, R234, !P5 ;  /* 0x000000ea0000720c */ /* 0x040fe40006fa6670 */
[----:B------:R-:W-:-:S02]  /*9e50*/  ISETP.GE.OR P4, PT, R0, R233, !P4 ;  /* 0x000000e90000720c */ /* 0x000fc40006786670 */
[----:B------:R-:W-:Y:S01]  /*9e60*/  ISETP.GE.OR P3, PT, R0, R232, !P3 ;  /* 0x000000e80000720c */ /* 0x000fe20005f66670 */
[----:B------:R-:W-:Y:S01]  /*9e70*/  IMAD.IADD R0, R230, 0x1, -R0 ;  /* 0x00000001e6007824 */ /* 0x000fe200078e0a00 */
[----:B------:R-:W-:Y:S02]  /*9e80*/  IABS R3, R3 ;  /* 0x0000000300037213 */ /* 0x000fe40000000000 */
[----:B------:R-:W-:Y:S02]  /*9e90*/  IABS R2, R2 ;  /* 0x0000000200027213 */ /* 0x000fe40000000000 */
[----:B------:R-:W-:Y:S01]  /*9ea0*/  IABS R0, R0 ;  /* 0x0000000000007213 */ /* 0x000fe20000000000 */
[----:B------:R-:W-:Y:S01]  /*9eb0*/  IMAD.MOV.U32 R10, RZ, RZ, R3 ;  /* 0x000000ffff0a7224 */ /* 0x000fe200078e0003 */
[----:B------:R-:W-:Y:S01]  /*9ec0*/  FSEL R33, R33, -INF , !P2 ;  /* 0xff80000021217808 */ /* 0x000fe20005000000 */
[----:B------:R-:W-:Y:S01]  /*9ed0*/  IMAD.MOV.U32 R28, RZ, RZ, R2 ;  /* 0x000000ffff1c7224 */ /* 0x000fe200078e0002 */
[----:B------:R-:W-:Y:S01]  /*9ee0*/  ISETP.GT.AND P2, PT, R188, R190, PT ;  /* 0x000000bebc00720c */ /* 0x000fe20003f44270 */
[----:B------:R-:W-:Y:S01]  /*9ef0*/  IMAD.MOV.U32 R32, RZ, RZ, R0 ;  /* 0x000000ffff207224 */ /* 0x000fe200078e0000 */
[----:B------:R-:W-:-:S02]  /*9f00*/  I2FP.F32.S32 R10, R10 ;  /* 0x0000000a000a7245 */ /* 0x000fc40000201400 */
[----:B------:R-:W-:Y:S02]  /*9f10*/  I2FP.F32.S32 R28, R28 ;  /* 0x0000001c001c7245 */ /* 0x000fe40000201400 */
[----:B------:R-:W-:Y:S01]  /*9f20*/  I2FP.F32.S32 R32, R32 ;  /* 0x0000002000207245 */ /* 0x000fe20000201400 */
[-C--:B------:R-:W-:Y:S01]  /*9f30*/  FFMA.FTZ R10, R10, -R219.reuse, R189 ;  /* 0x800000db0a0a7223 */ /* 0x080fe200000100bd */
[----:B------:R-:W-:Y:S01]  /*9f40*/  FSEL R6, R4, -INF , !P6 ;  /* 0xff80000004067808 */ /* 0x000fe20007000000 */
[-C--:B------:R-:W-:Y:S02]  /*9f50*/  FFMA.FTZ R28, R28, -R219.reuse, R183 ;  /* 0x800000db1c1c7223 */ /* 0x080fe400000100b7 */
[----:B------:R-:W-:Y:S01]  /*9f60*/  FFMA.FTZ R32, R32, -R219, R182 ;  /* 0x800000db20207223 */ /* 0x000fe200000100b6 */
[----:B------:R-:W-:Y:S02]  /*9f70*/  FSEL R10, R10, -INF , !P5 ;  /* 0xff8000000a0a7808 */ /* 0x000fe40006800000 */
[----:B------:R-:W-:-:S02]  /*9f80*/  FSEL R28, R28, -INF , !P4 ;  /* 0xff8000001c1c7808 */ /* 0x000fc40006000000 */
[----:B------:R-:W-:Y:S01]  /*9f90*/  FSEL R32, R32, -INF , !P3 ;  /* 0xff80000020207808 */ /* 0x000fe20005800000 */
[----:B------:R-:W-:Y:S06]  /*9fa0*/  @!P2 BRA `(.L_x_2764) ;  /* 0x0000000000b0a947 */ /* 0x000fec0003800000 */
[----:B------:R-:W2:Y:S04]  /*9fb0*/  LDL R183, [R1+0x5c] ;  /* 0x00005c0001b77983 */ /* 0x000ea80000100800 */
[----:B------:R-:W3:Y:S04]  /*9fc0*/  LDL R189, [R1+0x118] ;  /* 0x0001180001bd7983 */ /* 0x000ee80000100800 */
[----:B------:R-:W4:Y:S04]  /*9fd0*/  LDL R190, [R1+0xe0] ;  /* 0x0000e00001be7983 */ /* 0x000f280000100800 */
[----:B------:R-:W5:Y:S04]  /*9fe0*/  LDL.64 R220, [R1+0xf8] ;  /* 0x0000f80001dc7983 */ /* 0x000f680000100a00 */
[----:B------:R1:W-:Y:S01]  /*9ff0*/  @P1 STS.128 [R222+0x8000], RZ ;  /* 0x008000ffde001388 */ /* 0x0003e20000000c00 */
[----:B------:R-:W-:Y:S01]  /*a000*/  BSSY B0, `(.L_x_2765) ;  /* 0x0000025000007945 */ /* 0x000fe20003800000 */
[----:B--2---:R-:W-:-:S04]  /*a010*/  VIADD R2, R183, 0xfffffffd ;  /* 0xfffffffdb7027836 */ /* 0x004fc80000000000 */
[----:B---3--:R-:W-:Y:S01]  /*a020*/  IMAD R0, R189, R2, RZ ;  /* 0x00000002bd007224 */ /* 0x008fe200078e02ff */
[----:B------:R-:W-:-:S05]  /*a030*/  SHF.R.S32.HI R3, RZ, 0x1f, R2 ;  /* 0x0000001fff037819 */ /* 0x000fca0000011402 */
[-C--:B----4-:R-:W-:Y:S02]  /*a040*/  IMAD R0, R3, R190.reuse, R0 ;  /* 0x000000be03007224 */ /* 0x090fe400078e0200 */
[----:B-----5:R-:W-:-:S04]  /*a050*/  IMAD.WIDE.U32 R2, R2, R190, R220 ;  /* 0x000000be02027225 */ /* 0x020fc800078e00dc */
[----:B------:R-:W-:Y:S01]  /*a060*/  IMAD.IADD R0, R3, 0x1, R0 ;  /* 0x0000000103007824 */ /* 0x000fe200078e0200 */
[----:B------:R-:W-:-:S04]  /*a070*/  @!P1 LEA R4, P2, R2, R236, 0x1 ;  /* 0x000000ec02049211 */ /* 0x000fc800078408ff */
[----:B------:R-:W-:-:S05]  /*a080*/  @!P1 LEA.HI.X R5, R2, R237, R0, 0x1, P2 ;  /* 0x000000ed02059211 */ /* 0x000fca00010f0c00 */
[----:B------:R-:W-:Y:S01]  /*a090*/  @!PT LDS RZ, [RZ] ;  /* 0x00000000fffff984 */ /* 0x000fe20000000800 */
[----:B------:R-:W-:Y:S01]  /*a0a0*/  @!PT LDS RZ, [RZ] ;  /* 0x00000000fffff984 */ /* 0x000fe20000000800 */
[----:B------:R-:W-:Y:S01]  /*a0b0*/  @!PT LDS RZ, [RZ] ;  /* 0x00000000fffff984 */ /* 0x000fe20000000800 */
[----:B------:R2:W-:Y:S04]  /*a0c0*/  @!P1 LDGSTS.E.BYPASS.LTC128B.128 [R222+0x8000], desc[UR4][R4.64] ;  /* 0x0800000004de9fae */ /* 0x0005e8000b901d44 */
[----:B------:R1:W-:Y:S01]  /*a0d0*/  @P0 STS.128 [R222+0x9000], RZ ;  /* 0x009000ffde000388 */ /* 0x0003e20000000c00 */
[----:B--2---:R-:W-:-:S04]  /*a0e0*/  @!P0 LEA R4, P2, R2, R236, 0x1 ;  /* 0x000000ec02048211 */ /* 0x004fc800078408ff */
[----:B------:R-:W-:Y:S02]  /*a0f0*/  @!P0 LEA.HI.X R5, R2, R237, R0, 0x1, P2 ;  /* 0x000000ed02058211 */ /* 0x000fe400010f0c00 */
[----:B------:R-:W-:-:S03]  /*a100*/  IADD3 R2, P2, R242, R2, RZ ;  /* 0x00000002f2027210 */ /* 0x000fc60007f5e0ff */
[----:B------:R-:W-:Y:S01]  /*a110*/  @!PT LDS RZ, [RZ] ;  /* 0x00000000fffff984 */ /* 0x000fe20000000800 */
[----:B------:R-:W-:Y:S01]  /*a120*/  @!PT LDS RZ, [RZ] ;  /* 0x00000000fffff984 */ /* 0x000fe20000000800 */
[----:B------:R-:W-:Y:S01]  /*a130*/  @!PT LDS RZ, [RZ] ;  /* 0x00000000fffff984 */ /* 0x000fe20000000800 */
[----:B------:R2:W-:Y:S02]  /*a140*/  @!P0 LDGSTS.E.BYPASS.LTC128B.128 [R222+0x9000], desc[UR4][R4.64+0x80] ;  /* 0x0900008004de8fae */ /* 0x0005e4000b901d44 */
[----:B------:R-:W-:Y:S02]  /*a150*/  IMAD.X R0, R213, 0x1, R0, P2 ;  /* 0x00000001d5007824 */ /* 0x000fe400010e0600 */
        /* <DEDUP_REMOVED lines=15> */
.L_x_2766:
[----:B------:R-:W-:Y:S05]  /*a250*/  BSYNC B0 ;  /* 0x0000000000007941 */ /* 0x000fea0003800000 */
.L_x_2765:
[----:B------:R-:W0:Y:S02]  /*a260*/  LDGDEPBAR ;  /* 0x00000000000079af */ /* 0x000e240000000000 */
.L_x_2764:
[----:B------:R-:W-:Y:S05]  /*a270*/  BSYNC B1 ;  /* 0x0000000000017941 */ /* 0x000fea0003800000 */
.L_x_2763:
[----:B------:R-:W-:Y:S01]  /*a280*/  FMNMX.FTZ R0, R132, R9, !PT ;  /* 0x0000000984007209 */ /* 0x000fe20007810000 */
[----:B------:R-:W-:Y:S03]  /*a290*/  STL [R1+0x1a0], R232 ;  /* 0x0001a0e801007387 */ /* 0x000fe60000100800 */
[----:B------:R-:W-:Y:S01]  /*a2a0*/  FMNMX.FTZ R0, R24, R0, !PT ;  /* 0x0000000018007209 */ /* 0x000fe20007810000 */
[----:B------:R-:W-:Y:S03]  /*a2b0*/  STL.64 [R1+0x198], R230 ;  /* 0x000198e601007387 */ /* 0x000fe60000100a00 */
[----:B------:R-:W-:Y:S01]  /*a2c0*/  FMNMX.FTZ R0, R23, R0, !PT ;  /* 0x0000000017007209 */ /* 0x000fe20007810000 */
[----:B------:R-:W-:Y:S03]  /*a2d0*/  STL.64 [R1+0x190], R228 ;  /* 0x000190e401007387 */ /* 0x000fe60000100a00 */
        /* <DEDUP_REMOVED lines=9> */
[----:B------:R-:W-:Y:S04]  /*a370*/  STL [R1+0x178], R223 ;  /* 0x000178df01007387 */ /* 0x000fe80000100800 */
[----:B------:R-:W3:Y:S04]  /*a380*/  SHFL.BFLY PT, R2, R0, 0x2, 0x1f ;  /* 0x0c401f0000027f89 */ /* 0x000ee800000e0000 */
[----:B------:R-:W-:Y:S04]  /*a390*/  STL [R1+0x174], R222 ;  /* 0x000174de01007387 */ /* 0x000fe80000100800 */
[----:B------:R-:W-:Y:S04]  /*a3a0*/  STL [R1+0x170], R219 ;  /* 0x000170db01007387 */ /* 0x000fe80000100800 */
[----:B------:R-:W-:Y:S04]  /*a3b0*/  STL [R1+0x16c], R217 ;  /* 0x00016cd901007387 */ /* 0x000fe80000100800 */
[----:B------:R-:W-:Y:S04]  /*a3c0*/  STL [R1+0x168], R216 ;  /* 0x000168d801007387 */ /* 0x000fe80000100800 */
[----:B------:R-:W-:Y:S01]  /*a3d0*/  STL [R1+0x164], R215 ;  /* 0x000164d701007387 */ /* 0x000fe20000100800 */
[----:B---3--:R-:W-:-:S03]  /*a3e0*/  FMNMX.FTZ R0, R0, R2, !PT ;  /* 0x0000000200007209 */ /* 0x008fc60007810000 */
[----:B------:R-:W-:Y:S04]  /*a3f0*/  STL [R1+0x160], R214 ;  /* 0x000160d601007387 */ /* 0x000fe80000100800 */
[----:B------:R-:W3:Y:S04]  /*a400*/  SHFL.BFLY PT, R2, R0, 0x1, 0x1f ;  /* 0x0c201f0000027f89 */ /* 0x000ee800000e0000 */
[----:B------:R4:W-:Y:S04]  /*a410*/  STL [R1+0x15c], R212 ;  /* 0x00015cd401007387 */ /* 0x0009e80000100800 */
[----:B------:R-:W-:Y:S04]  /*a420*/  STL [R1+0x158], R211 ;  /* 0x000158d301007387 */ /* 0x000fe80000100800 */
[----:B------:R-:W-:Y:S04]  /*a430*/  STL [R1+0x154], R210 ;  /* 0x000154d201007387 */ /* 0x000fe80000100800 */
[----:B------:R4:W-:Y:S04]  /*a440*/  STL [R1+0x150], R209 ;  /* 0x000150d101007387 */ /* 0x0009e80000100800 */
[----:B------:R4:W-:Y:S01]  /*a450*/  STL [R1+0x14c], R206 ;  /* 0x00014cce01007387 */ /* 0x0009e20000100800 */
[----:B---3--:R-:W-:-:S03]  /*a460*/  FMNMX.FTZ R213, R0, R2, !PT ;  /* 0x0000000200d57209 */ /* 0x008fc60007810000 */
[----:B------:R-:W-:Y:S01]  /*a470*/  STL [R1+0x148], R204 ;  /* 0x000148cc01007387 */ /* 0x000fe20000100800 */
[----:B------:R-:W-:-:S03]  /*a480*/  FSETP.NEU.FTZ.AND P2, PT, R213, -INF , PT ;  /* 0xff800000d500780b */ /* 0x000fc60003f5d000 */
[----:B------:R-:W3:Y:S01]  /*a490*/  LD.E R0, desc[UR4][R172.64+0xdc] ;  /* 0x0000dc04ac007980 */ /* 0x000ee2000c101900 */
[----:B------:R-:W-:-:S03]  /*a4a0*/  FSEL R2, R213, RZ, P2 ;  /* 0x000000ffd5027208 */ /* 0x000fc60001000000 */
[----:B------:R4:W-:Y:S02]  /*a4b0*/  STL [R1+0x144], R191 ;  /* 0x000144bf01007387 */ /* 0x0009e40000100800 */
[----:B------:R-:W-:Y:S02]  /*a4c0*/  FADD.FTZ R2, R132, -R2 ;  /* 0x8000000284027221 */ /* 0x000fe40000010000 */
[----:B------:R4:W-:Y:S04]  /*a4d0*/  STL [R1+0x140], R174 ;  /* 0x000140ae01007387 */ /* 0x0009e80000100800 */
[----:B------:R-:W4:Y:S01]  /*a4e0*/  LDL.64 R228, [R1+0x50] ;  /* 0x0000500001e47983 */ /* 0x000f220000100a00 */
[C---:B---3--:R-:W-:Y:S01]  /*a4f0*/  FMUL.FTZ R2, R0.reuse, R2 ;  /* 0x0000000200027220 */ /* 0x048fe20000410000 */
[----:B------:R-:W-:-:S05]  /*a500*/  FMUL.FTZ R3, R0, R213 ;  /* 0x000000d500037220 */ /* 0x000fca0000410000 */
[----:B------:R-:W3:Y:S01]  /*a510*/  MUFU.EX2 R2, R2 ;  /* 0x0000000200027308 */ /* 0x000ee20000000800 */
[----:B------:R-:W-:-:S05]  /*a520*/  FSEL R3, R3, RZ, P2 ;  /* 0x000000ff03037208 */ /* 0x000fca0001000000 */
[-CC-:B------:R-:W-:Y:S01]  /*a530*/  FFMA.FTZ R183, R24, R0.reuse, -R3.reuse ;  /* 0x0000000018b77223 */ /* 0x180fe20000010803 */
[-CC-:B------:R-:W-:Y:S01]  /*a540*/  FFMA.FTZ R9, R9, R0.reuse, -R3.reuse ;  /* 0x0000000009097223 */ /* 0x180fe20000010803 */
[-CC-:B------:R-:W-:Y:S01]  /*a550*/  FFMA.FTZ R182, R23, R0.reuse, -R3.reuse ;  /* 0x0000000017b67223 */ /* 0x180fe20000010803 */
[-CC-:B------:R-:W-:Y:S01]  /*a560*/  FFMA.FTZ R132, R21, R0.reuse, -R3.reuse ;  /* 0x0000000015847223 */ /* 0x180fe20000010803 */
[-CC-:B------:R-:W-:Y:S01]  /*a570*/  FFMA.FTZ R24, R11, R0.reuse, -R3.reuse ;  /* 0x000000000b187223 */ /* 0x180fe20000010803 */
[-CC-:B------:R-:W-:Y:S01]  /*a580*/  FFMA.FTZ R184, R8, R0.reuse, -R3.reuse ;  /* 0x0000000008b87223 */ /* 0x180fe20000010803 */
[-CC-:B------:R-:W-:Y:S01]  /*a590*/  FFMA.FTZ R185, R7, R0.reuse, -R3.reuse ;  /* 0x0000000007b97223 */ /* 0x180fe20000010803 */
[----:B------:R-:W-:Y:S01]  /*a5a0*/  FFMA.FTZ R186, R6, R0, -R3 ;  /* 0x0000000006ba7223 */ /* 0x000fe20000010803 */
[----:B---3--:R-:W-:-:S05]  /*a5b0*/  FMUL.FTZ R3, R156, R2 ;  /* 0x000000029c037220 */ /* 0x008fca0000410000 */
[----:B------:R-:W-:Y:S04]  /*a5c0*/  STL [R1], R3 ;  /* 0x0000000301007387 */ /* 0x000fe80000100800 */
[----:B------:R-:W3:Y:S01]  /*a5d0*/  LDL.LU R196, [R1+0x84] ;  /* 0x0000840001c47983 */ /* 0x000ee20000300800 */
        /* <DEDUP_REMOVED lines=21> */
[-C--:B------:R-:W-:Y:S01]  /*a730*/  FMUL.FTZ R6, R84, R2.reuse ;  /* 0x0000000254067220 */ /* 0x080fe20000410000 */
[-C--:B------:R-:W-:Y:S01]  /*a740*/  FMUL.FTZ R224, R85, R2.reuse ;  /* 0x0000000255e07220 */ /* 0x080fe20000410000 */
[-C--:B--2---:R-:W-:Y:S01]  /*a750*/  FMUL.FTZ R5, R96, R2.reuse ;  /* 0x0000000260057220 */ /* 0x084fe20000410000 */
[-C--:B------:R-:W-:Y:S01]  /*a760*/  FMUL.FTZ R231, R97, R2.reuse ;  /* 0x0000000261e77220 */ /* 0x080fe20000410000 */
[-C--:B------:R-:W-:Y:S01]  /*a770*/  FMUL.FTZ R217, R101, R2.reuse ;  /* 0x0000000265d97220 */ /* 0x080fe20000410000 */
[-C--:B------:R-:W-:Y:S01]  /*a780*/  FMUL.FTZ R100, R112, R2.reuse ;  /* 0x0000000270647220 */ /* 0x080fe20000410000 */
[-C--:B----4-:R-:W-:Y:S01]  /*a790*/  FMUL.FTZ R212, R113, R2.reuse ;  /* 0x0000000271d47220 */ /* 0x090fe20000410000 */
[-C--:B------:R-:W-:Y:S01]  /*a7a0*/  FMUL.FTZ R209, R116, R2.reuse ;  /* 0x0000000274d17220 */ /* 0x080fe20000410000 */
[-C--:B------:R-:W-:Y:S01]  /*a7b0*/  FMUL.FTZ R206, R117, R2.reuse ;  /* 0x0000000275ce7220 */ /* 0x080fe20000410000 */
[-C--:B------:R-:W-:Y:S01]  /*a7c0*/  FMUL.FTZ R191, R128, R2.reuse ;  /* 0x0000000280bf7220 */ /* 0x080fe20000410000 */
[-C--:B------:R-:W-:Y:S01]  /*a7d0*/  FMUL.FTZ R174, R129, R2.reuse ;  /* 0x0000000281ae7220 */ /* 0x080fe20000410000 */
[----:B------:R-:W-:Y:S01]  /*a7e0*/  FFMA.FTZ R64, R238, R2, R187 ;  /* 0x00000002ee407223 */ /* 0x000fe200000100bb */
[----:B------:R-:W-:-:S04]  /*a7f0*/  FMNMX.FTZ R2, R134, R137, !PT ;  /* 0x0000008986027209 */ /* 0x000fc80007810000 */
[----:B------:R-:W-:-:S04]  /*a800*/  FMNMX.FTZ R2, R138, R2, !PT ;  /* 0x000000028a027209 */ /* 0x000fc80007810000 */
[----:B------:R-:W-:-:S04]  /*a810*/  FMNMX.FTZ R2, R27, R2, !PT ;  /* 0x000000021b027209 */ /* 0x000fc80007810000 */
[----:B------:R-:W-:-:S04]  /*a820*/  FMNMX.FTZ R2, R26, R2, !PT ;  /* 0x000000021a027209 */ /* 0x000fc80007810000 */
[----:B------:R-:W-:-:S04]  /*a830*/  FMNMX.FTZ R2, R25, R2, !PT ;  /* 0x0000000219027209 */ /* 0x000fc80007810000 */
[----:B------:R-:W-:-:S04]  /*a840*/  FMNMX.FTZ R2, R22, R2, !PT ;  /* 0x0000000216027209 */ /* 0x000fc80007810000 */
[----:B------:R-:W-:-:S04]  /*a850*/  FMNMX.FTZ R2, R20, R2, !PT ;  /* 0x0000000214027209 */ /* 0x000fc80007810000 */
[----:B------:R-:W-:-:S05]  /*a860*/  FMNMX.FTZ R2, R10, R2, !PT ;  /* 0x000000020a027209 */ /* 0x000fca0007810000 */
[----:B------:R-:W1:Y:S02]  /*a870*/  SHFL.BFLY PT, R3, R2, 0x2, 0x1f ;  /* 0x0c401f0002037f89 */ /* 0x000e6400000e0000 */
[----:B-1----:R-:W-:-:S05]  /*a880*/  FMNMX.FTZ R2, R2, R3, !PT ;  /* 0x0000000302027209 */ /* 0x002fca0007810000 */
[----:B------:R-:W1:Y:S02]  /*a890*/  SHFL.BFLY PT, R3, R2, 0x1, 0x1f ;  /* 0x0c201f0002037f89 */ /* 0x000e6400000e0000 */
[----:B-1----:R-:W-:-:S04]  /*a8a0*/  FMNMX.FTZ R242, R2, R3, !PT ;  /* 0x0000000302f27209 */ /* 0x002fc80007810000 */
[----:B------:R-:W-:Y:S01]  /*a8b0*/  FSETP.NEU.FTZ.AND P2, PT, R242, -INF , PT ;  /* 0xff800000f200780b */ /* 0x000fe20003f5d000 */
[----:B------:R-:W-:-:S05]  /*a8c0*/  FMUL.FTZ R3, R0, R242 ;  /* 0x000000f200037220 */ /* 0x000fca0000410000 */
[----:B------:R-:W-:-:S05]  /*a8d0*/  FSEL R3, R3, RZ, P2 ;  /* 0x000000ff03037208 */ /* 0x000fca0001000000 */
[----:B------:R-:W-:Y:S01]  /*a8e0*/  FFMA.FTZ R21, R27, R0, -R3 ;  /* 0x000000001b157223 */ /* 0x000fe20000010803 */
[----:B------:R-:W-:Y:S02]  /*a8f0*/  IMAD.MOV.U32 R27, RZ, RZ, R9 ;  /* 0x000000ffff1b7224 */ /* 0x000fe400078e0009 */
[----:B------:R-:W2:Y:S01]  /*a900*/  LDL.LU R9, [R1+0x80] ;  /* 0x0000800001097983 */ /* 0x000ea20000300800 */
[----:B------:R-:W-:-:S05]  /*a910*/  FSEL R2, R242, RZ, P2 ;  /* 0x000000fff2027208 */ /* 0x000fca0001000000 */
[----:B------:R-:W-:-:S04]  /*a920*/  FADD.FTZ R2, R134, -R2 ;  /* 0x8000000286027221 */ /* 0x000fc80000010000 */
[----:B------:R-:W-:Y:S01]  /*a930*/  FMUL.FTZ R2, R0, R2 ;  /* 0x0000000200027220 */ /* 0x000fe20000410000 */
[-CC-:B------:R-:W-:Y:S01]  /*a940*/  FFMA.FTZ R4, R137, R0.reuse, -R3.reuse ;  /* 0x0000000089047223 */ /* 0x180fe20000010803 */
[----:B------:R-:W-:-:S04]  /*a950*/  FFMA.FTZ R68, R25, R0, -R3 ;  /* 0x0000000019447223 */ /* 0x000fc80000010803 */
[----:B------:R-:W1:Y:S08]  /*a960*/  MUFU.EX2 R2, R2 ;  /* 0x0000000200027308 */ /* 0x000e700000000800 */
[----:B------:R-:W3:Y:S01]  /*a970*/  MUFU.EX2 R25, R4 ;  /* 0x0000000400197308 */ /* 0x000ee20000000800 */
[-CC-:B------:R-:W-:Y:S01]  /*a980*/  FFMA.FTZ R23, R138, R0.reuse, -R3.reuse ;  /* 0x000000008a177223 */ /* 0x180fe20000010803 */
[-CC-:B------:R-:W-:Y:S01]  /*a990*/  FFMA.FTZ R80, R22, R0.reuse, -R3.reuse ;  /* 0x0000000016507223 */ /* 0x180fe20000010803 */
[-CC-:B------:R-:W-:Y:S01]  /*a9a0*/  FFMA.FTZ R96, R20, R0.reuse, -R3.reuse ;  /* 0x0000000014607223 */ /* 0x180fe20000010803 */
[--C-:B------:R-:W-:Y:S01]  /*a9b0*/  FFMA.FTZ R97, R10, R0, -R3.reuse ;  /* 0x000000000a617223 */ /* 0x100fe20000010803 */
        /* <DEDUP_REMOVED lines=32> */
[----:B------:R-:W-:Y:S01]  /*abc0*/  FFMA.FTZ R11, R26, R0, -R3 ;  /* 0x000000001a0b7223 */ /* 0x000fe20000010803 */
[----:B------:R-:W-:-:S02]  /*abd0*/  IMAD.MOV.U32 R198, RZ, RZ, R239 ;  /* 0x000000ffffc67224 */ /* 0x000fc400078e00ef */
[----:B---3--:R-:W-:Y:S01]  /*abe0*/  FFMA.FTZ R20, R196, R2, R25 ;  /* 0x00000002c4147223 */ /* 0x008fe20000010019 */
        /* <DEDUP_REMOVED lines=13> */
[----:B------:R-:W-:-:S03]  /*acc0*/  FMUL.FTZ R3, R0, R239 ;  /* 0x000000ef00037220 */ /* 0x000fc60000410000 */
[----:B------:R-:W-:Y:S02]  /*acd0*/  FSEL R2, R239, RZ, P2 ;  /* 0x000000ffef027208 */ /* 0x000fe40001000000 */
[----:B------:R-:W-:-:S03]  /*ace0*/  FSEL R3, R3, RZ, P2 ;  /* 0x000000ff03037208 */ /* 0x000fc60001000000 */
[----:B------:R-:W-:Y:S02]  /*acf0*/  FADD.FTZ R2, R135, -R2 ;  /* 0x8000000287027221 */ /* 0x000fe40000010000 */
[--C-:B------:R-:W-:Y:S02]  /*ad00*/  FFMA.FTZ R4, R177, R0, -R3.reuse ;  /* 0x00000000b1047223 */ /* 0x100fe40000010803 */
[----:B------:R-:W-:Y:S01]  /*ad10*/  FMUL.FTZ R2, R0, R2 ;  /* 0x0000000200027220 */ /* 0x000fe20000410000 */
[----:B------:R-:W-:Y:S02]  /*ad20*/  FFMA.FTZ R38, R30, R0, -R3 ;  /* 0x000000001e267223 */ /* 0x000fe40000010803 */
[----:B------:R-:W-:Y:S08]  /*ad30*/  MUFU.EX2 R30, R4 ;  /* 0x00000004001e7308 */ /* 0x000ff00000000800 */
[----:B------:R-:W1:Y:S01]  /*ad40*/  MUFU.EX2 R2, R2 ;  /* 0x0000000200027308 */ /* 0x000e620000000800 */
        /* <DEDUP_REMOVED lines=33> */
[----:B--2---:R-:W-:Y:S01]  /*af60*/  FFMA.FTZ R9, R9, R2, R30 ;  /* 0x0000000209097223 */ /* 0x004fe2000001001e */
[----:B------:R-:W-:-:S04]  /*af70*/  FMNMX.FTZ R2, R133, R181, !PT ;  /* 0x000000b585027209 */ /* 0x000fc80007810000 */
[----:B------:R-:W-:-:S04]  /*af80*/  FMNMX.FTZ R2, R180, R2, !PT ;  /* 0x00000002b4027209 */ /* 0x000fc80007810000 */
[----:B------:R-:W-:-:S04]  /*af90*/  FMNMX.FTZ R2, R179, R2, !PT ;  /* 0x00000002b3027209 */ /* 0x000fc80007810000 */
[----:B------:R-:W-:-:S04]  /*afa0*/  FMNMX.FTZ R2, R176, R2, !PT ;  /* 0x00000002b0027209 */ /* 0x000fc80007810000 */
[----:B------:R-:W-:-:S04]  /*afb0*/  FMNMX.FTZ R2, R136, R2, !PT ;  /* 0x0000000288027209 */ /* 0x000fc80007810000 */
[----:B------:R-:W-:-:S04]  /*afc0*/  FMNMX.FTZ R2, R34, R2, !PT ;  /* 0x0000000222027209 */ /* 0x000fc80007810000 */
[----:B------:R-:W-:Y:S01]  /*afd0*/  FMNMX.FTZ R2, R33, R2, !PT ;  /* 0x0000000221027209 */ /* 0x000fe20007810000 */
[----:B------:R-:W-:-:S03]  /*afe0*/  IMAD.MOV.U32 R166, RZ, RZ, R6 ;  /* 0x000000ffffa67224 */ /* 0x000fc600078e0006 */
[----:B------:R-:W-:Y:S01]  /*aff0*/  FMNMX.FTZ R2, R32, R2, !PT ;  /* 0x0000000220027209 */ /* 0x000fe20007810000 */
[----:B------:R-:W-:Y:S01]  /*b000*/  IMAD.MOV.U32 R66, RZ, RZ, R5 ;  /* 0x000000ffff427224 */ /* 0x000fe200078e0005 */
[----:B------:R-:W-:Y:S01]  /*b010*/  MOV R158, R7 ;  /* 0x00000007009e7202 */ /* 0x000fe20000000f00 */
[-CC-:B------:R-:W-:Y:S01]  /*b020*/  FFMA.FTZ R5, R178, R0.reuse, -R3.reuse ;  /* 0x00000000b2057223 */ /* 0x180fe20000010803 */
[-CC-:B------:R-:W-:Y:S01]  /*b030*/  FFMA.FTZ R6, R139, R0.reuse, -R3.reuse ;  /* 0x000000008b067223 */ /* 0x180fe20000010803 */
[-CC-:B------:R-:W-:Y:S01]  /*b040*/  FFMA.FTZ R7, R35, R0.reuse, -R3.reuse ;  /* 0x0000000023077223 */ /* 0x180fe20000010803 */
[-CC-:B------:R-:W-:Y:S01]  /*b050*/  FFMA.FTZ R37, R31, R0.reuse, -R3.reuse ;  /* 0x000000001f257223 */ /* 0x180fe20000010803 */
[-CC-:B------:R-:W-:Y:S01]  /*b060*/  FFMA.FTZ R85, R29, R0.reuse, -R3.reuse ;  /* 0x000000001d557223 */ /* 0x180fe20000010803 */
[----:B------:R-:W-:Y:S02]  /*b070*/  FFMA.FTZ R86, R28, R0, -R3 ;  /* 0x000000001c567223 */ /* 0x000fe40000010803 */
[----:B------:R-:W1:Y:S02]  /*b080*/  SHFL.BFLY PT, R3, R2, 0x2, 0x1f ;  /* 0x0c401f0002037f89 */ /* 0x000e6400000e0000 */
[----:B-1----:R-:W-:-:S05]  /*b090*/  FMNMX.FTZ R2, R2, R3, !PT ;  /* 0x0000000302027209 */ /* 0x002fca0007810000 */
[----:B------:R-:W1:Y:S01]  /*b0a0*/  SHFL.BFLY PT, R3, R2, 0x1, 0x1f ;  /* 0x0c201f0002037f89 */ /* 0x000e6200000e0000 */
[----:B------:R-:W-:Y:S02]  /*b0b0*/  IMAD.MOV.U32 R139, RZ, RZ, R8 ;  /* 0x000000ffff8b7224 */ /* 0x000fe400078e0008 */
[----:B------:R2:W-:Y:S01]  /*b0c0*/  MUFU.EX2 R8, R183 ;  /* 0x000000b700087308 */ /* 0x0005e20000000800 */
[----:B------:R-:W-:Y:S01]  /*b0d0*/  MOV R131, R39 ;  /* 0x0000002700837202 */ /* 0x000fe20000000f00 */
[----:B--2---:R-:W-:Y:S01]  /*b0e0*/  IMAD.MOV.U32 R183, RZ, RZ, R238 ;  /* 0x000000ffffb77224 */ /* 0x004fe200078e00ee */
[----:B-1----:R-:W-:-:S04]  /*b0f0*/  FMNMX.FTZ R238, R2, R3, !PT ;  /* 0x0000000302ee7209 */ /* 0x002fc80007810000 */
[----:B------:R-:W-:Y:S01]  /*b100*/  FSETP.NEU.FTZ.AND P2, PT, R238, -INF , PT ;  /* 0xff800000ee00780b */ /* 0x000fe20003f5d000 */
[----:B------:R-:W-:Y:S01]  /*b110*/  FMUL.FTZ R3, R0, R238 ;  /* 0x000000ee00037220 */ /* 0x000fe20000410000 */
[----:B------:R-:W-:Y:S04]  /*b120*/  MUFU.EX2 R39, R24 ;  /* 0x0000001800277308 */ /* 0x000fe80000000800 */
[----:B------:R-:W-:-:S04]  /*b130*/  FSEL R3, R3, RZ, P2 ;  /* 0x000000ff03037208 */ /* 0x000fc80001000000 */
[----:B------:R1:W-:Y:S02]  /*b140*/  MUFU.EX2 R24, R7 ;  /* 0x0000000700187308 */ /* 0x0003e40000000800 */
[----:B-1----:R-:W-:Y:S02]  /*b150*/  FFMA.FTZ R7, R176, R0, -R3 ;  /* 0x00000000b0077223 */ /* 0x002fe40000010803 */
[----:B------:R-:W2:Y:S01]  /*b160*/  LDL.LU R176, [R1+0x78] ;  /* 0x0000780001b07983 */ /* 0x000ea20000300800 */
[----:B------:R-:W-:-:S05]  /*b170*/  FSEL R2, R238, RZ, P2 ;  /* 0x000000ffee027208 */ /* 0x000fca0001000000 */
[----:B------:R-:W-:-:S04]  /*b180*/  FADD.FTZ R2, R133, -R2 ;  /* 0x8000000285027221 */ /* 0x000fc80000010000 */
[----:B------:R-:W-:Y:S01]  /*b190*/  FMUL.FTZ R2, R0, R2 ;  /* 0x0000000200027220 */ /* 0x000fe20000410000 */
[----:B------:R-:W-:Y:S01]  /*b1a0*/  MUFU.EX2 R31, R21 ;  /* 0x00000015001f7308 */ /* 0x000fe20000000800 */
[----:B------:R-:W-:Y:S02]  /*b1b0*/  IMAD.MOV.U32 R87, RZ, RZ, R22 ;  /* 0x000000ffff577224 */ /* 0x000fe400078e0016 */
[----:B------:R-:W-:-:S05]  /*b1c0*/  IMAD.MOV.U32 R135, RZ, RZ, R26 ;  /* 0x000000ffff877224 */ /* 0x000fca00078e001a */
[----:B------:R1:W-:Y:S01]  /*b1d0*/  MUFU.EX2 R21, R5 ;  /* 0x0000000500157308 */ /* 0x0003e20000000800 */
[----:B------:R-:W-:-:S07]  /*b1e0*/  FFMA.FTZ R4, R180, R0, -R3 ;  /* 0x00000000b4047223 */ /* 0x000fce0000010803 */
[----:B------:R-:W3:Y:S01]  /*b1f0*/  MUFU.EX2 R2, R2 ;  /* 0x0000000200027308 */ /* 0x000ee20000000800 */
[----:B-1----:R-:W-:-:S07]  /*b200*/  FFMA.FTZ R5, R181, R0, -R3 ;  /* 0x00000000b5057223 */ /* 0x002fce0000010803 */
[----:B------:R-:W1:Y:S01]  /*b210*/  MUFU.EX2 R22, R23 ;  /* 0x0000001700167308 */ /* 0x000e620000000800 */
[----:B------:R-:W-:-:S07]  /*b220*/  IMAD.MOV.U32 R181, RZ, RZ, R10 ;  /* 0x000000ffffb57224 */ /* 0x000fce00078e000a */
[----:B------:R-:W-:Y:S08]  /*b230*/  MUFU.EX2 R26, R11 ;  /* 0x0000000b001a7308 */ /* 0x000ff00000000800 */
[----:B------:R-:W-:Y:S01]  /*b240*/  MUFU.EX2 R11, R5 ;  /* 0x00000005000b7308 */ /* 0x000fe20000000800 */
[----:B------:R-:W-:Y:S02]  /*b250*/  IMAD.MOV.U32 R180, RZ, RZ, R84 ;  /* 0x000000ffffb47224 */ /* 0x000fe400078e0054 */
[----:B------:R-:W-:Y:S01]  /*b260*/  FFMA.FTZ R76, R136, R0, -R3 ;  /* 0x00000000884c7223 */ /* 0x000fe20000010803 */
[----:B------:R-:W-:-:S04]  /*b270*/  IMAD.MOV.U32 R177, RZ, RZ, R159 ;  /* 0x000000ffffb17224 */ /* 0x000fc800078e009f */
[----:B------:R4:W-:Y:S01]  /*b280*/  MUFU.EX2 R28, R6 ;  /* 0x00000006001c7308 */ /* 0x0009e20000000800 */
[-CC-:B------:R-:W-:Y:S01]  /*b290*/  FFMA.FTZ R77, R34, R0.reuse, -R3.reuse ;  /* 0x00000000224d7223 */ /* 0x180fe20000010803 */
[-CC-:B------:R-:W-:Y:S01]  /*b2a0*/  FFMA.FTZ R83, R33, R0.reuse, -R3.reuse ;  /* 0x0000000021537223 */ /* 0x180fe20000010803 */
[----:B------:R-:W-:-:S05]  /*b2b0*/  FFMA.FTZ R84, R32, R0, -R3 ;  /* 0x0000000020547223 */ /* 0x000fca0000010803 */
[----:B------:R-:W1:Y:S01]  /*b2c0*/  MUFU.EX2 R10, R4 ;  /* 0x00000004000a7308 */ /* 0x000e620000000800 */
[----:B------:R-:W-:Y:S02]  /*b2d0*/  IMAD.MOV.U32 R133, RZ, RZ, R158 ;  /* 0x000000ffff857224 */ /* 0x000fe400078e009e */
[----:B---3--:R-:W-:Y:S01]  /*b2e0*/  FMUL.FTZ R158, R58, R2 ;  /* 0x000000023a9e7220 */ /* 0x008fe20000410000 */
[----:B----4-:R-:W-:Y:S01]  /*b2f0*/  FFMA.FTZ R6, R179, R0, -R3 ;  /* 0x00000000b3067223 */ /* 0x010fe20000010803 */
[----:B------:R-:W-:-:S03]  /*b300*/  MOV R179, R203 ;  /* 0x000000cb00b37202 */ /* 0x000fc60000000f00 */
[----:B------:R3:W4:Y:S01]  /*b310*/  MUFU.EX2 R29, R182 ;  /* 0x000000b6001d7308 */ /* 0x0007220000000800 */
[----:B------:R-:W-:Y:S01]  /*b320*/  MOV R3, R179 ;  /* 0x000000b300037202 */ /* 0x000fe20000000f00 */
[----:B------:R-:W-:Y:S01]  /*b330*/  IMAD.MOV.U32 R130, RZ, RZ, R66 ;  /* 0x000000ffff827224 */ /* 0x000fe200078e0042 */
[----:B------:R-:W-:Y:S01]  /*b340*/  MOV R178, R27 ;  /* 0x0000001b00b27202 */ /* 0x000fe20000000f00 */
[----:B------:R-:W-:Y:S02]  /*b350*/  IMAD.MOV.U32 R58, RZ, RZ, R181 ;  /* 0x000000ffff3a7224 */ /* 0x000fe400078e00b5 */
[C---:B------:R-:W-:Y:S01]  /*b360*/  FADD.FTZ R0, R8.reuse, R64 ;  /* 0x0000004008007221 */ /* 0x040fe20000010000 */
[----:B------:R-:W-:Y:S01]  /*b370*/  IMAD.MOV.U32 R5, RZ, RZ, R177 ;  /* 0x000000ffff057224 */ /* 0x000fe200078e00b1 */
[----:B------:R-:W-:Y:S01]  /*b380*/  F2FP.BF16.F32.PACK_AB R23, R8, R187 ;  /* 0x000000bb0817723e */ /* 0x000fe200000010ff */
[----:B------:R1:W4:Y:S01]  /*b390*/  MUFU.EX2 R27, R132 ;  /* 0x00000084001b7308 */ /* 0x0003220000000800 */
[----:B------:R-:W-:-:S02]  /*b3a0*/  IMAD.MOV.U32 R103, RZ, RZ, R202 ;  /* 0x000000ffff677224 */ /* 0x000fc400078e00ca */
[-C--:B------:R-:W-:Y:S01]  /*b3b0*/  FMUL.FTZ R154, R154, R2.reuse ;  /* 0x000000029a9a7220 */ /* 0x080fe20000410000 */
[----:B------:R-:W-:Y:S02]  /*b3c0*/  IMAD.MOV.U32 R102, RZ, RZ, R199 ;  /* 0x000000ffff667224 */ /* 0x000fe400078e00c7 */
[-C--:B------:R-:W-:Y:S01]  /*b3d0*/  FMUL.FTZ R155, R155, R2.reuse ;  /* 0x000000029b9b7220 */ /* 0x080fe20000410000 */
[----:B------:R-:W-:Y:S02]  /*b3e0*/  IMAD.MOV.U32 R66, RZ, RZ, R198 ;  /* 0x000000ffff427224 */ /* 0x000fe400078e00c6 */
[-C--:B------:R-:W-:Y:S01]  /*b3f0*/  FMUL.FTZ R150, R150, R2.reuse ;  /* 0x0000000296967220 */ /* 0x080fe20000410000 */
[----:B---3--:R-:W-:Y:S01]  /*b400*/  MOV R182, R167 ;  /* 0x000000a700b67202 */ /* 0x008fe20000000f00 */
        /* <DEDUP_REMOVED lines=9> */
[----:B-1----:R-:W-:-:S02]  /*b4a0*/  IMAD.MOV.U32 R132, RZ, RZ, R166 ;  /* 0x000000ffff847224 */ /* 0x002fc400078e00a6 */
[-C--:B------:R-:W-:Y:S01]  /*b4b0*/  FMUL.FTZ R119, R47, R2.reuse ;  /* 0x000000022f777220 */ /* 0x080fe20000410000 */
[-C--:B------:R-:W-:Y:S01]  /*b4c0*/  FMUL.FTZ R159, R59, R2.reuse ;  /* 0x000000023b9f7220 */ /* 0x080fe20000410000 */
[-C--:B------:R-:W-:Y:S01]  /*b4d0*/  FMUL.FTZ R166, R62, R2.reuse ;  /* 0x000000023ea67220 */ /* 0x080fe20000410000 */
[-C--:B------:R-:W-:Y:S01]  /*b4e0*/  FMUL.FTZ R167, R63, R2.reuse ;  /* 0x000000023fa77220 */ /* 0x080fe20000410000 */
[-C--:B------:R-:W-:Y:S01]  /*b4f0*/  FMUL.FTZ R198, R74, R2.reuse ;  /* 0x000000024ac67220 */ /* 0x080fe20000410000 */
[-C--:B------:R-:W-:Y:S01]  /*b500*/  FMUL.FTZ R199, R75, R2.reuse ;  /* 0x000000024bc77220 */ /* 0x080fe20000410000 */
[-C--:B------:R-:W-:Y:S01]  /*b510*/  FMUL.FTZ R202, R78, R2.reuse ;  /* 0x000000024eca7220 */ /* 0x080fe20000410000 */
[----:B---3--:R-:W-:Y:S02]  /*b520*/  IMAD.MOV.U32 R6, RZ, RZ, R3 ;  /* 0x000000ffff067224 */ /* 0x008fe400078e0003 */
        /* <DEDUP_REMOVED lines=24> */
[C---:B------:R-:W-:Y:S01]  /*b6b0*/  FADD.FTZ R5, R21.reuse, R9 ;  /* 0x0000000915057221 */ /* 0x040fe20000010000 */
[----:B------:R-:W-:Y:S01]  /*b6c0*/  IMAD.MOV.U32 R130, RZ, RZ, R231 ;  /* 0x000000ffff827224 */ /* 0x000fe200078e00e7 */
[----:B------:R-:W-:Y:S01]  /*b6d0*/  F2FP.BF16.F32.PACK_AB R47, R21, R30 ;  /* 0x0000001e152f723e */ /* 0x000fe200000010ff */
[----:B------:R-:W-:Y:S01]  /*b6e0*/  IMAD.MOV.U32 R178, RZ, RZ, R230 ;  /* 0x000000ffffb27224 */ /* 0x000fe200078e00e6 */
[----:B------:R-:W3:Y:S01]  /*b6f0*/  LDL R227, [R1+0xd0] ;  /* 0x0000d00001e37983 */ /* 0x000ee20000100800 */
[----:B------:R-:W-:Y:S01]  /*b700*/  IMAD.MOV.U32 R131, RZ, RZ, R226 ;  /* 0x000000ffff837224 */ /* 0x000fe200078e00e2 */
[----:B------:R-:W-:Y:S01]  /*b710*/  MOV R187, R232 ;  /* 0x000000e800bb7202 */ /* 0x000fe20000000f00 */
[----:B------:R-:W-:Y:S01]  /*b720*/  IMAD.MOV.U32 R139, RZ, RZ, R224 ;  /* 0x000000ffff8b7224 */ /* 0x000fe200078e00e0 */
[----:B------:R-:W3:Y:S01]  /*b730*/  LDL.64 R230, [R1+0x70] ;  /* 0x0000700001e67983 */ /* 0x000ee20000100a00 */
[----:B------:R-:W-:Y:S01]  /*b740*/  IMAD.MOV.U32 R21, RZ, RZ, R4 ;  /* 0x000000ffff157224 */ /* 0x000fe200078e0004 */
[----:B------:R-:W-:-:S02]  /*b750*/  F2FP.BF16.F32.PACK_AB R54, R10, R11 ;  /* 0x0000000b0a36723e */ /* 0x000fc400000010ff */
[----:B------:R-:W3:Y:S04]  /*b760*/  LDL R226, [R1+0xc4] ;  /* 0x0000c40001e27983 */ /* 0x000ee80000100800 */
[----:B------:R-:W3:Y:S04]  /*b770*/  LDL R224, [R1+0xcc] ;  /* 0x0000cc0001e07983 */ /* 0x000ee80000100800 */
[----:B------:R-:W3:Y:S01]  /*b780*/  LDL R64, [R1+0xb8] ;  /* 0x0000b80001407983 */ /* 0x000ee20000100800 */
[----:B--2---:R-:W-:Y:S01]  /*b790*/  FFMA.FTZ R2, R176, R2, R11 ;  /* 0x00000002b0027223 */ /* 0x004fe2000001000b */
[----:B------:R-:W-:-:S02]  /*b7a0*/  IMAD.MOV.U32 R176, RZ, RZ, R225 ;  /* 0x000000ffffb07224 */ /* 0x000fc400078e00e1 */
[----:B------:R-:W2:Y:S01]  /*b7b0*/  LDL R225, [R1+0xc8] ;  /* 0x0000c80001e17983 */ /* 0x000ea20000100800 */
[----:B------:R-:W-:-:S03]  /*b7c0*/  FADD.FTZ R4, R10, R2 ;  /* 0x000000020a047221 */ /* 0x000fc60000010000 */
[----:B------:R1:W5:Y:S04]  /*b7d0*/  LDL.LU R232, [R1+0x1a0] ;  /* 0x0001a00001e87983 */ /* 0x0003680000300800 */
[----:B------:R-:W2:Y:S01]  /*b7e0*/  LDL.64 R10, [R1+0xe8] ;  /* 0x0000e800010a7983 */ /* 0x000ea20000100a00 */
[----:B----4-:R-:W-:Y:S01]  /*b7f0*/  FADD.FTZ R2, R29, R0 ;  /* 0x000000001d027221 */ /* 0x010fe20000010000 */
[----:B------:R-:W-:Y:S01]  /*b800*/  FADD.FTZ R0, R31, R3 ;  /* 0x000000031f007221 */ /* 0x000fe20000010000 */
[C---:B------:R-:W-:Y:S02]  /*b810*/  F2FP.BF16.F32.PACK_AB R29, R27.reuse, R29 ;  /* 0x0000001d1b1d723e */ /* 0x040fe400000010ff */
[----:B------:R-:W-:Y:S01]  /*b820*/  FADD.FTZ R2, R27, R2 ;  /* 0x000000021b027221 */ /* 0x000fe20000010000 */
[----:B------:R-:W-:Y:S01]  /*b830*/  FADD.FTZ R27, R26, R0 ;  /* 0x000000001a1b7221 */ /* 0x000fe20000010000 */
[----:B------:R-:W-:Y:S01]  /*b840*/  FADD.FTZ R3, R28, R5 ;  /* 0x000000051c037221 */ /* 0x000fe20000010000 */
[----:B------:R-:W-:-:S02]  /*b850*/  FADD.FTZ R0, R8, R4 ;  /* 0x0000000408007221 */ /* 0x000fc40000010000 */
[----:B------:R-:W4:Y:S01]  /*b860*/  LDL.64 R4, [R1+0x138] ;  /* 0x0001380001047983 */ /* 0x000f220000100a00 */
[----:B------:R-:W1:Y:S01]  /*b870*/  MUFU.EX2 R7, R7 ;  /* 0x0000000700077308 */ /* 0x000e620000000800 */
[----:B------:R-:W-:Y:S01]  /*b880*/  F2FP.BF16.F32.PACK_AB R25, R22, R25 ;  /* 0x000000191619723e */ /* 0x000fe200000010ff */
[----:B------:R-:W-:-:S06]  /*b890*/  IMAD.MOV.U32 R22, RZ, RZ, R6 ;  /* 0x000000ffff167224 */ /* 0x000fcc00078e0006 */
[----:B------:R-:W1:Y:S01]  /*b8a0*/  MUFU.EX2 R6, R184 ;  /* 0x000000b800067308 */ /* 0x000e620000000800 */
[----:B------:R-:W-:Y:S01]  /*b8b0*/  FADD.FTZ R2, R39, R2 ;  /* 0x0000000227027221 */ /* 0x000fe20000010000 */
[C---:B------:R-:W-:Y:S01]  /*b8c0*/  FADD.FTZ R30, R24.reuse, R3 ;  /* 0x00000003181e7221 */ /* 0x040fe20000010000 */
[----:B------:R-:W-:Y:S02]  /*b8d0*/  F2FP.BF16.F32.PACK_AB R51, R24, R28 ;  /* 0x0000001c1833723e */ /* 0x000fe400000010ff */
[----:B-1----:R-:W-:Y:S02]  /*b8e0*/  F2FP.BF16.F32.PACK_AB R55, R7, R8 ;  /* 0x000000080737723e */ /* 0x002fe400000010ff */
[----:B------:R-:W-:Y:S02]  /*b8f0*/  F2FP.BF16.F32.PACK_AB R28, R6, R39 ;  /* 0x00000027061c723e */ /* 0x000fe400000010ff */
[----:B------:R-:W-:Y:S02]  /*b900*/  F2FP.BF16.F32.PACK_AB R31, R26, R31 ;  /* 0x0000001f1a1f723e */ /* 0x000fe400000010ff */
[----:B------:R1:W1:Y:S01]  /*b910*/  MUFU.EX2 R26, R68 ;  /* 0x00000044001a7308 */ /* 0x0002620000000800 */
[----:B------:R-:W-:Y:S01]  /*b920*/  PRMT R39, R25, 0x7632, R39 ;  /* 0x0000763219277816 */ /* 0x000fe20000000027 */
[----:B---3--:R-:W-:-:S02]  /*b930*/  IMAD.MOV.U32 R9, RZ, RZ, R64 ;  /* 0x000000ffff097224 */ /* 0x008fc400078e0040 */
[----:B------:R-:W-:Y:S01]  /*b940*/  FADD.FTZ R64, R7, R0 ;  /* 0x0000000007407221 */ /* 0x000fe20000010000 */
[----:B------:R-:W-:Y:S02]  /*b950*/  PRMT R40, R25, 0x7610, R40 ;  /* 0x0000761019287816 */ /* 0x000fe40000000028 */
[C---:B------:R-:W-:Y:S02]  /*b960*/  PRMT R42, R29.reuse, 0x7610, R42 ;  /* 0x000076101d2a7816 */ /* 0x040fe4000000002a */
[----:B------:R-:W-:Y:S02]  /*b970*/  PRMT R41, R29, 0x7632, R41 ;  /* 0x000076321d297816 */ /* 0x000fe40000000029 */
[----:B------:R-:W-:Y:S02]  /*b980*/  PRMT R43, R31, 0x7632, R43 ;  /* 0x000076321f2b7816 */ /* 0x000fe4000000002b */
[----:B--2---:R-:W-:Y:S01]  /*b990*/  LOP3.LUT R0, R11, R188, RZ, 0x3c, !PT ;  /* 0x000000bc0b007212 */ /* 0x004fe200078e3cff */
[----:B------:R-:W-:-:S03]  /*b9a0*/  IMAD.MOV.U32 R10, RZ, RZ, R9 ;  /* 0x000000ffff0a7224 */ /* 0x000fc600078e0009 */
[----:B------:R-:W-:Y:S02]  /*b9b0*/  LOP3.LUT R0, R0, R229, RZ, 0x3c, !PT ;  /* 0x000000e500007212 */ /* 0x000fe400078e3cff */
[----:B------:R-:W-:Y:S01]  /*b9c0*/  MOV R9, R22 ;  /* 0x0000001600097202 */ /* 0x000fe20000000f00 */
[----:B------:R-:W-:Y:S02]  /*b9d0*/  FADD.FTZ R22, R6, R2 ;  /* 0x0000000206167221 */ /* 0x000fe40000010000 */
[----:B------:R-:W-:-:S05]  /*b9e0*/  IMAD.WIDE.U32 R2, R0, -0x326172a9, RZ ;  /* 0xcd9e8d5700027825 */ /* 0x000fca00078e00ff */
[----:B----4-:R-:W-:-:S05]  /*b9f0*/  LOP3.LUT R0, R3, R227, R4, 0x96, !PT ;  /* 0x000000e303007212 */ /* 0x010fca00078e9604 */
[----:B------:R-:W-:Y:S01]  /*ba00*/  IMAD.WIDE.U32 R6, R0, -0x2daee0ad, RZ ;  /* 0xd2511f5300067825 */ /* 0x000fe200078e00ff */
[----:B------:R-:W-:-:S03]  /*ba10*/  LOP3.LUT R0, R245, R226, R2, 0x96, !PT ;  /* 0x000000e2f5007212 */ /* 0x000fc600078e9602 */
[----:B------:R-:W-:Y:S02]  /*ba20*/  IMAD.MOV.U32 R184, RZ, RZ, R9 ;  /* 0x000000ffffb87224 */ /* 0x000fe400078e0009 */
[----:B------:R-:W-:Y:S01]  /*ba30*/  IMAD.WIDE.U32 R8, R0, -0x2daee0ad, RZ ;  /* 0xd2511f5300087825 */ /* 0x000fe200078e00ff */
[----:B------:R-:W-:-:S04]  /*ba40*/  LOP3.LUT R4, R7, R225, R230, 0x96, !PT ;  /* 0x000000e107047212 */ /* 0x000fc800078e96e6 */
[----:B------:R-:W-:Y:S01]  /*ba50*/  LOP3.LUT R0, R9, R224, R6, 0x96, !PT ;  /* 0x000000e009007212 */ /* 0x000fe200078e9606 */
[----:B------:R-:W-:Y:S02]  /*ba60*/  IMAD.MOV.U32 R24, RZ, RZ, R10 ;  /* 0x000000ffff187224 */ /* 0x000fe400078e000a */
[----:B------:R-:W-:-:S04]  /*ba70*/  IMAD.WIDE.U32 R4, R4, -0x326172a9, RZ ;  /* 0xcd9e8d5704047825 */ /* 0x000fc800078e00ff */
[----:B------:R-:W-:Y:S01]  /*ba80*/  IMAD.WIDE.U32 R10, R0, -0x326172a9, RZ ;  /* 0xcd9e8d57000a7825 */ /* 0x000fe200078e00ff */
[----:B------:R-:W-:-:S04]  /*ba90*/  LOP3.LUT R5, R5, R252, R244, 0x96, !PT ;  /* 0x000000fc05057212 */ /* 0x000fc800078e96f4 */
[----:B------:R-:W-:Y:S01]  /*baa0*/  LOP3.LUT R0, R11, R66, R4, 0x96, !PT ;  /* 0x000000420b007212 */ /* 0x000fe200078e9604 */
[----:B------:R-:W-:Y:S01]  /*bab0*/  IMAD.MOV.U32 R244, RZ, RZ, R21 ;  /* 0x000000fffff47224 */ /* 0x000fe200078e0015 */
[----:B------:R-:W-:Y:S01]  /*bac0*/  MOV R245, R20 ;  /* 0x0000001400f57202 */ /* 0x000fe20000000f00 */
[----:B------:R-:W-:-:S04]  /*bad0*/  IMAD.WIDE.U32 R4, R5, -0x2daee0ad, RZ ;  /* 0xd2511f5305047825 */ /* 0x000fc800078e00ff */
[----:B------:R-:W-:Y:S01]  /*bae0*/  IMAD.WIDE.U32 R20, R0, -0x2daee0ad, RZ ;  /* 0xd2511f5300147825 */ /* 0x000fe200078e00ff */
[----:B------:R-:W-:-:S04]  /*baf0*/  LOP3.LUT R5, R5, R24, R8, 0x96, !PT ;  /* 0x0000001805057212 */ /* 0x000fc800078e9608 */
[----:B------:R-:W-:Y:S01]  /*bb00*/  LOP3.LUT R0, R21, R251, R4, 0x96, !PT ;  /* 0x000000fb15007212 */ /* 0x000fe200078e9604 */
[----:B------:R-:W-:-:S04]  /*bb10*/  IMAD.WIDE.U32 R8, R5, -0x326172a9, RZ ;  /* 0xcd9e8d5705087825 */ /* 0x000fc800078e00ff */
[----:B------:R-:W-:-:S05]  /*bb20*/  IMAD.WIDE.U32 R4, R0, -0x326172a9, RZ ;  /* 0xcd9e8d5700047825 */ /* 0x000fca00078e00ff */
[----:B------:R-:W-:-:S04]  /*bb30*/  LOP3.LUT R0, R5, R250, R8, 0x96, !PT ;  /* 0x000000fa05007212 */ /* 0x000fc800078e9608 */
[----:B------:R-:W-:-:S04]  /*bb40*/  LOP3.LUT R8, R0, 0xff, RZ, 0xc0, !PT ;  /* 0x000000ff00087812 */ /* 0x000fc800078ec0ff */
[----:B------:R-:W-:Y:S02]  /*bb50*/  ISETP.GE.U32.AND P3, PT, R218, R8, PT ;  /* 0x00000008da00720c */ /* 0x000fe40003f66070 */
[----:B------:R-:W-:-:S04]  /*bb60*/  LOP3.LUT R8, R0, 0xffff, RZ, 0xc0, !PT ;  /* 0x0000ffff00087812 */ /* 0x000fc800078ec0ff */
[----:B------:R-:W-:-:S04]  /*bb70*/  SHF.R.U32.HI R8, RZ, 0x8, R8 ;  /* 0x00000008ff087819 */ /* 0x000fc80000011608 */
[----:B------:R-:W-:Y:S01]  /*bb80*/  LOP3.LUT R8, R8, 0xffff, RZ, 0xc0, !PT ;  /* 0x0000ffff08087812 */ /* 0x000fe200078ec0ff */
[----:B-1----:R-:W-:-:S03]  /*bb90*/  IMAD.MOV.U32 R68, RZ, RZ, R24 ;  /* 0x000000ffff447224 */ /* 0x002fc600078e0018 */
[C---:B------:R-:W-:Y:S02]  /*bba0*/  ISETP.GE.U32.AND P2, PT, R218.reuse, R8, PT ;  /* 0x00000008da00720c */ /* 0x040fe40003f46070 */
[--C-:B------:R-:W-:Y:S02]  /*bbb0*/  SHF.R.U32.HI R8, RZ, 0x10, R0.reuse ;  /* 0x00000010ff087819 */ /* 0x100fe40000011600 */
[----:B------:R-:W-:Y:S01]  /*bbc0*/  SHF.R.U32.HI R0, RZ, 0x18, R0 ;  /* 0x00000018ff007819 */ /* 0x000fe20000011600 */
[----:B------:R1:W2:Y:S03]  /*bbd0*/  MUFU.EX2 R24, R37 ;  /* 0x0000002500187308 */ /* 0x0002a60000000800 */
[----:B------:R-:W-:Y:S02]  /*bbe0*/  ISETP.GE.U32.AND P6, PT, R218, R0, PT ;  /* 0x00000000da00720c */ /* 0x000fe40003fc6070 */
[----:B------:R-:W-:-:S03]  /*bbf0*/  LOP3.LUT R0, R4, 0xff, RZ, 0xc0, !PT ;  /* 0x000000ff04007812 */ /* 0x000fc600078ec0ff */
[----:B------:R3:W-:Y:S01]  /*bc00*/  MUFU.EX2 R21, R38 ;  /* 0x0000002600157308 */ /* 0x0007e20000000800 */
[----:B------:R-:W-:-:S07]  /*bc10*/  ISETP.GE.U32.AND P5, PT, R218, R0, PT ;  /* 0x00000000da00720c */ /* 0x000fce0003fa6070 */
[----:B------:R4:W2:Y:S01]  /*bc20*/  MUFU.EX2 R11, R80 ;  /* 0x00000050000b7308 */ /* 0x0008a20000000800 */
[C---:B-1----:R-:W-:Y:S02]  /*bc30*/  PRMT R37, R23.reuse, 0x7632, R37 ;  /* 0x0000763217257816 */ /* 0x042fe40000000025 */
[----:B---3--:R-:W-:Y:S02]  /*bc40*/  PRMT R38, R23, 0x7610, R38 ;  /* 0x0000761017267816 */ /* 0x008fe40000000026 */
[----:B------:R-:W-:-:S03]  /*bc50*/  SHF.R.U32.HI R0, RZ, 0x18, R4 ;  /* 0x00000018ff007819 */ /* 0x000fc60000011604 */
[----:B------:R-:W-:Y:S01]  /*bc60*/  @!P3 HFMA2.BF16_V2 R33, -RZ.H0_H0, RZ.H0_H0, -R38.H0_H0 ;  /* 0x200000ffff21b231 */ /* 0x000fe20000340926 */
[----:B------:R-:W-:Y:S02]  /*bc70*/  LOP3.LUT R5, R4, 0xffff, RZ, 0xc0, !PT ;  /* 0x0000ffff04057812 */ /* 0x000fe400078ec0ff */
[----:B------:R-:W-:Y:S02]  /*bc80*/  LOP3.LUT R8, R8, 0xff, RZ, 0xc0, !PT ;  /* 0x000000ff08087812 */ /* 0x000fe400078ec0ff */
[----:B----4-:R-:W-:Y:S02]  /*bc90*/  PRMT R80, R38, 0x5410, R37 ;  /* 0x0000541026507816 */ /* 0x010fe40000000025 */
[----:B------:R-:W-:Y:S02]  /*bca0*/  @!P3 PRMT R38, R33, 0x5410, RZ ;  /* 0x000054102126b816 */ /* 0x000fe400000000ff */
[C---:B------:R-:W-:Y:S02]  /*bcb0*/  ISETP.GE.U32.AND P3, PT, R218.reuse, R0, PT ;  /* 0x00000000da00720c */ /* 0x040fe40003f66070 */
[----:B------:R-:W-:Y:S01]  /*bcc0*/  SHF.R.U32.HI R0, RZ, 0x8, R5 ;  /* 0x00000008ff007819 */ /* 0x000fe20000011605 */
[----:B------:R-:W-:Y:S01]  /*bcd0*/  @!P2 HFMA2.BF16_V2 R32, -RZ.H0_H0, RZ.H0_H0, -R37.H0_H0 ;  /* 0x200000ffff20a231 */ /* 0x000fe20000340925 */
[----:B------:R-:W-:Y:S01]  /*bce0*/  ISETP.GE.U32.AND P4, PT, R218, R8, PT ;  /* 0x00000008da00720c */ /* 0x000fe20003f86070 */
[----:B------:R-:W-:Y:S01]  /*bcf0*/  FADD.FTZ R8, R26, R27 ;  /* 0x0000001b1a087221 */ /* 0x000fe20000010000 */
[----:B------:R-:W-:-:S02]  /*bd00*/  LOP3.LUT R10, R9, R243, R10, 0x96, !PT ;  /* 0x000000f3090a7212 */ /* 0x000fc400078e960a */
[----:B------:R-:W-:Y:S01]  /*bd10*/  SHF.R.U32.HI R9, RZ, 0x10, R4 ;  /* 0x00000010ff097819 */ /* 0x000fe20000011604 */
[----:B--2---:R-:W-:Y:S01]  /*bd20*/  FADD.FTZ R4, R24, R30 ;  /* 0x0000001e18047221 */ /* 0x004fe20000010000 */
[----:B------:R-:W-:Y:S01]  /*bd30*/  LOP3.LUT R0, R0, 0xffff, RZ, 0xc0, !PT ;  /* 0x0000ffff00007812 */ /* 0x000fe200078ec0ff */
[C---:B------:R-:W-:Y:S01]  /*bd40*/  FADD.FTZ R27, R11.reuse, R8 ;  /* 0x000000080b1b7221 */ /* 0x040fe20000010000 */
[----:B------:R-:W-:Y:S01]  /*bd50*/  F2FP.BF16.F32.PACK_AB R11, R11, R26 ;  /* 0x0000001a0b0b723e */ /* 0x000fe200000010ff */
[----:B------:R-:W-:Y:S01]  /*bd60*/  @!P6 HFMA2.BF16_V2 R34, -RZ.H0_H0, RZ.H0_H0, -R39.H0_H0 ;  /* 0x200000ffff22e231 */ /* 0x000fe20000340927 */
[----:B------:R-:W-:Y:S01]  /*bd70*/  @!P2 PRMT R37, R32, 0x5410, RZ ;  /* 0x000054102025a816 */ /* 0x000fe200000000ff */
[C---:B------:R-:W-:Y:S01]  /*bd80*/  FADD.FTZ R26, R21.reuse, R4 ;  /* 0x00000004151a7221 */ /* 0x040fe20000010000 */
[----:B------:R-:W-:Y:S01]  /*bd90*/  ISETP.GE.U32.AND P2, PT, R218, R0, PT ;  /* 0x00000000da00720c */ /* 0x000fe20003f46070 */
[----:B------:R-:W-:Y:S01]  /*bda0*/  IMAD.WIDE.U32 R4, R10, -0x2daee0ad, RZ ;  /* 0xd2511f530a047825 */ /* 0x000fe200078e00ff */
[----:B------:R-:W-:-:S02]  /*bdb0*/  F2FP.BF16.F32.PACK_AB R30, R21, R24 ;  /* 0x00000018151e723e */ /* 0x000fc400000010ff */
[----:B------:R-:W-:Y:S01]  /*bdc0*/  LOP3.LUT R0, R9, 0xff, RZ, 0xc0, !PT ;  /* 0x000000ff09007812 */ /* 0x000fe200078ec0ff */
[----:B------:R-:W-:Y:S01]  /*bdd0*/  IMAD.MOV.U32 R23, RZ, RZ, R68 ;  /* 0x000000ffff177224 */ /* 0x000fe200078e0044 */
[----:B------:R-:W1:Y:S01]  /*bde0*/  MUFU.EX2 R21, R185 ;  /* 0x000000b900157308 */ /* 0x000e620000000800 */
[----:B------:R-:W-:Y:S02]  /*bdf0*/  PRMT R68, R40, 0x5410, R39 ;  /* 0x0000541028447816 */ /* 0x000fe40000000027 */
[----:B------:R-:W-:Y:S02]  /*be00*/  @!P6 PRMT R39, R34, 0x5410, RZ ;  /* 0x000054102227e816 */ /* 0x000fe400000000ff */
[----:B------:R-:W-:Y:S02]  /*be10*/  ISETP.GE.U32.AND P6, PT, R218, R0, PT ;  /* 0x00000000da00720c */ /* 0x000fe40003fc6070 */
[----:B------:R-:W-:Y:S01]  /*be20*/  LOP3.LUT R0, R5, R247, R20, 0x96, !PT ;  /* 0x000000f705007212 */ /* 0x000fe200078e9614 */
[----:B------:R-:W2:Y:S03]  /*be30*/  MUFU.EX2 R10, R186 ;  /* 0x000000ba000a7308 */ /* 0x000ea60000000800 */
[----:B------:R-:W-:Y:S01]  /*be40*/  LOP3.LUT R8, R0, 0xffff, RZ, 0xc0, !PT ;  /* 0x0000ffff00087812 */ /* 0x000fe200078ec0ff */
[----:B------:R-:W-:-:S03]  /*be50*/  @!P4 HFMA2.BF16_V2 R35, -RZ.H0_H0, RZ.H0_H0, -R40.H0_H0 ;  /* 0x200000ffff23c231 */ /* 0x000fc60000340928 */
[----:B------:R-:W-:Y:S01]  /*be60*/  SHF.R.U32.HI R8, RZ, 0x8, R8 ;  /* 0x00000008ff087819 */ /* 0x000fe20000011608 */
[----:B-1----:R-:W-:-:S03]  /*be70*/  FADD.FTZ R9, R21, R22 ;  /* 0x0000001615097221 */ /* 0x002fc60000010000 */
[----:B------:R-:W-:Y:S02]  /*be80*/  LOP3.LUT R8, R8, 0xffff, RZ, 0xc0, !PT ;  /* 0x0000ffff08087812 */ /* 0x000fe400078ec0ff */
[----:B------:R-:W-:Y:S02]  /*be90*/  @!P4 PRMT R40, R35, 0x5410, RZ ;  /* 0x000054102328c816 */ /* 0x000fe400000000ff */
[----:B------:R-:W-:Y:S01]  /*bea0*/  ISETP.GE.U32.AND P4, PT, R218, R8, PT ;  /* 0x00000008da00720c */ /* 0x000fe20003f86070 */
[C---:B--2---:R-:W-:Y:S01]  /*beb0*/  FADD.FTZ R8, R10.reuse, R9 ;  /* 0x000000090a087221 */ /* 0x044fe20000010000 */
[----:B------:R-:W-:Y:S02]  /*bec0*/  @!P5 HFMA2.BF16_V2 R36, -RZ.H0_H0, RZ.H0_H0, -R42.H0_H0 ;  /* 0x200000ffff24d231 */ /* 0x000fe4000034092a */
[----:B------:R-:W-:Y:S02]  /*bed0*/  IMAD.MOV.U32 R185, RZ, RZ, R66 ;  /* 0x000000ffffb97224 */ /* 0x000fe400078e0042 */
[----:B------:R1:W-:Y:S01]  /*bee0*/  STL [R1+0xac], R8 ;  /* 0x0000ac0801007387 */ /* 0x0003e20000100800 */
[----:B------:R-:W-:-:S02]  /*bef0*/  F2FP.BF16.F32.PACK_AB R25, R10, R21 ;  /* 0x000000150a19723e */ /* 0x000fc400000010ff */
[----:B------:R-:W-:Y:S01]  /*bf00*/  PRMT R66, R42, 0x5410, R41 ;  /* 0x000054102a427816 */ /* 0x000fe20000000029 */
[----:B------:R-:W2:Y:S01]  /*bf10*/  LDL.LU.64 R20, [R1+0x30] ;  /* 0x0000300001147983 */ /* 0x000ea20000300a00 */
[----:B------:R-:W-:Y:S01]  /*bf20*/  @!P5 PRMT R42, R36, 0x5410, RZ ;  /* 0x00005410242ad816 */ /* 0x000fe200000000ff */
[----:B------:R-:W-:Y:S01]  /*bf30*/  @!P2 HFMA2.BF16_V2 R44, -RZ.H0_H0, RZ.H0_H0, -R41.H0_H0 ;  /* 0x200000ffff2ca231 */ /* 0x000fe20000340929 */
[----:B------:R-:W-:Y:S01]  /*bf40*/  PRMT R36, R31, 0x7610, R36 ;  /* 0x000076101f247816 */ /* 0x000fe20000000024 */
[----:B------:R-:W-:Y:S01]  /*bf50*/  @!P3 HFMA2.BF16_V2 R45, -RZ.H0_H0, RZ.H0_H0, -R43.H0_H0 ;  /* 0x200000ffff2db231 */ /* 0x000fe2000034092b */
[----:B------:R-:W-:Y:S02]  /*bf60*/  PRMT R35, R28, 0x7610, R35 ;  /* 0x000076101c237816 */ /* 0x000fe40000000023 */
[----:B------:R-:W-:Y:S02]  /*bf70*/  @!P2 PRMT R41, R44, 0x5410, RZ ;  /* 0x000054102c29a816 */ /* 0x000fe400000000ff */
[----:B------:R-:W-:-:S02]  /*bf80*/  PRMT R44, R28, 0x7632, R44 ;  /* 0x000076321c2c7816 */ /* 0x000fc4000000002c */
[----:B-1----:R-:W-:-:S04]  /*bf90*/  LOP3.LUT R8, R0, 0xff, RZ, 0xc0, !PT ;  /* 0x000000ff00087812 */ /* 0x002fc800078ec0ff */
[----:B------:R-:W-:Y:S01]  /*bfa0*/  ISETP.GE.U32.AND P5, PT, R218, R8, PT ;  /* 0x00000008da00720c */ /* 0x000fe20003fa6070 */
[----:B------:R-:W-:Y:S01]  /*bfb0*/  IMAD.MOV.U32 R24, RZ, RZ, R23 ;  /* 0x000000ffff187224 */ /* 0x000fe200078e0017 */
[----:B------:R-:W-:Y:S01]  /*bfc0*/  MOV R23, R58 ;  /* 0x0000003a00177202 */ /* 0x000fe20000000f00 */
[----:B------:R-:W-:Y:S01]  /*bfd0*/  @!P4 HFMA2.BF16_V2 R52, -RZ.H0_H0, RZ.H0_H0, -R44.H0_H0 ;  /* 0x200000ffff34c231 */ /* 0x000fe2000034092c */
[----:B------:R-:W-:Y:S01]  /*bfe0*/  PRMT R58, R36, 0x5410, R43 ;  /* 0x00005410243a7816 */ /* 0x000fe2000000002b */
[----:B------:R-:W-:Y:S01]  /*bff0*/  IMAD.MOV.U32 R186, RZ, RZ, R24 ;  /* 0x000000ffffba7224 */ /* 0x000fe200078e0018 */
[----:B------:R-:W-:Y:S01]  /*c000*/  @!P3 PRMT R43, R45, 0x5410, RZ ;  /* 0x000054102d2bb816 */ /* 0x000fe200000000ff */
[----:B------:R-:W-:Y:S01]  /*c010*/  IMAD.MOV.U32 R24, RZ, RZ, R139 ;  /* 0x000000ffff187224 */ /* 0x000fe200078e008b */
[C---:B------:R-:W-:Y:S02]  /*c020*/  PRMT R46, R11.reuse, 0x7610, R46 ;  /* 0x000076100b2e7816 */ /* 0x040fe4000000002e */
[----:B------:R-:W-:-:S02]  /*c030*/  PRMT R45, R11, 0x7632, R45 ;  /* 0x000076320b2d7816 */ /* 0x000fc4000000002d */
[----:B------:R-:W3:Y:S01]  /*c040*/  LDL.LU.64 R10, [R1+0x28] ;  /* 0x00002800010a7983 */ /* 0x000ee20000300a00 */
[----:B------:R-:W-:Y:S01]  /*c050*/  @!P5 HFMA2.BF16_V2 R53, -RZ.H0_H0, RZ.H0_H0, -R35.H0_H0 ;  /* 0x200000ffff35d231 */ /* 0x000fe20000340923 */
[----:B------:R-:W-:Y:S02]  /*c060*/  MOV R139, R128 ;  /* 0x00000080008b7202 */ /* 0x000fe40000000f00 */
[----:B------:R-:W-:Y:S02]  /*c070*/  PRMT R128, R35, 0x5410, R44 ;  /* 0x0000541023807816 */ /* 0x000fe4000000002c */
[----:B------:R-:W-:Y:S02]  /*c080*/  @!P5 PRMT R35, R53, 0x5410, RZ ;  /* 0x000054103523d816 */ /* 0x000fe400000000ff */
[----:B------:R-:W-:Y:S02]  /*c090*/  @!P4 PRMT R44, R52, 0x5410, RZ ;  /* 0x00005410342cc816 */ /* 0x000fe400000000ff */
[----:B------:R-:W4:Y:S01]  /*c0a0*/  LDL.LU.64 R52, [R1+0x20] ;  /* 0x0000200001347983 */ /* 0x000f220000300a00 */
[----:B------:R-:W-:-:S02]  /*c0b0*/  SHF.R.U32.HI R8, RZ, 0x18, R0 ;  /* 0x00000018ff087819 */ /* 0x000fc40000011600 */
[----:B------:R-:W-:-:S04]  /*c0c0*/  SHF.R.U32.HI R0, RZ, 0x10, R0 ;  /* 0x00000010ff007819 */ /* 0x000fc80000011600 */
[----:B------:R-:W-:Y:S02]  /*c0d0*/  LOP3.LUT R0, R0, 0xff, RZ, 0xc0, !PT ;  /* 0x000000ff00007812 */ /* 0x000fe400078ec0ff */
[C---:B------:R-:W-:Y:S02]  /*c0e0*/  ISETP.GE.U32.AND P2, PT, R218.reuse, R8, PT ;  /* 0x00000008da00720c */ /* 0x040fe40003f46070 */
[----:B------:R-:W-:Y:S02]  /*c0f0*/  ISETP.GE.U32.AND P3, PT, R218, R0, PT ;  /* 0x00000000da00720c */ /* 0x000fe40003f66070 */
[----:B------:R-:W-:-:S09]  /*c100*/  LOP3.LUT R8, R4, 0xff, RZ, 0xc0, !PT ;  /* 0x000000ff04087812 */ /* 0x000fd200078ec0ff */
[----:B------:R-:W-:Y:S02]  /*c110*/  @!P2 HFMA2.BF16_V2 R48, -RZ.H0_H0, RZ.H0_H0, -R45.H0_H0 ;  /* 0x200000ffff30a231 */ /* 0x000fe4000034092d */
[----:B------:R-:W-:Y:S01]  /*c120*/  @!P3 HFMA2.BF16_V2 R50, -RZ.H0_H0, RZ.H0_H0, -R46.H0_H0 ;  /* 0x200000ffff32b231 */ /* 0x000fe2000034092e */
[----:B------:R-:W-:Y:S02]  /*c130*/  SHF.R.U32.HI R22, RZ, 0x18, R4 ;  /* 0x00000018ff167819 */ /* 0x000fe40000011604 */
[----:B------:R-:W-:Y:S01]  /*c140*/  ISETP.GE.U32.AND P5, PT, R218, R8, PT ;  /* 0x00000008da00720c */ /* 0x000fe20003fa6070 */
[----:B------:R-:W-:-:S05]  /*c150*/  @!P6 HFMA2.BF16_V2 R49, -RZ.H0_H0, RZ.H0_H0, -R36.H0_H0 ;  /* 0x200000ffff31e231 */ /* 0x000fca0000340924 */
[----:B------:R-:W-:Y:S02]  /*c160*/  @!P6 PRMT R36, R49, 0x5410, RZ ;  /* 0x000054103124e816 */ /* 0x000fe400000000ff */
[C---:B------:R-:W-:Y:S02]  /*c170*/  PRMT R32, R25.reuse, 0x7610, R32 ;  /* 0x0000761019207816 */ /* 0x040fe40000000020 */
[----:B------:R-:W-:-:S03]  /*c180*/  PRMT R31, R25, 0x7632, R31 ;  /* 0x00007632191f7816 */ /* 0x000fc6000000001f */
[----:B------:R-:W-:Y:S01]  /*c190*/  @!P5 HFMA2.BF16_V2 R56, -RZ.H0_H0, RZ.H0_H0, -R32.H0_H0 ;  /* 0x200000ffff38d231 */ /* 0x000fe20000340920 */
[----:B------:R-:W-:Y:S02]  /*c1a0*/  PRMT R28, R47, 0x7610, R28 ;  /* 0x000076102f1c7816 */ /* 0x000fe4000000001c */
[----:B--2---:R-:W-:Y:S01]  /*c1b0*/  LOP3.LUT R0, R3, R227, R20, 0x96, !PT ;  /* 0x000000e303007212 */ /* 0x004fe200078e9614 */
[----:B------:R-:W-:Y:S01]  /*c1c0*/  IMAD.MOV.U32 R20, RZ, RZ, R185 ;  /* 0x000000ffff147224 */ /* 0x000fe200078e00b9 */
[----:B------:R-:W-:Y:S01]  /*c1d0*/  MOV R185, R132 ;  /* 0x0000008400b97202 */ /* 0x000fe20000000f00 */
[----:B------:R-:W-:Y:S02]  /*c1e0*/  IMAD.MOV.U32 R132, RZ, RZ, R131 ;  /* 0x000000ffff847224 */ /* 0x000fe400078e0083 */
[----:B------:R-:W-:Y:S01]  /*c1f0*/  IMAD.MOV.U32 R131, RZ, RZ, R129 ;  /* 0x000000ffff837224 */ /* 0x000fe200078e0081 */
[----:B------:R-:W-:Y:S02]  /*c200*/  PRMT R129, R46, 0x5410, R45 ;  /* 0x000054102e817816 */ /* 0x000fe4000000002d */
[----:B------:R-:W-:Y:S01]  /*c210*/  @!P2 PRMT R45, R48, 0x5410, RZ ;  /* 0x00005410302da816 */ /* 0x000fe200000000ff */
[----:B------:R-:W-:Y:S01]  /*c220*/  IMAD.MOV.U32 R48, RZ, RZ, R20 ;  /* 0x000000ffff307224 */ /* 0x000fe200078e0014 */
[----:B------:R-:W-:Y:S01]  /*c230*/  @!P3 PRMT R46, R50, 0x5410, RZ ;  /* 0x00005410322eb816 */ /* 0x000fe200000000ff */
[----:B------:R-:W-:-:S02]  /*c240*/  IMAD.MOV.U32 R50, RZ, RZ, R186 ;  /* 0x000000ffff327224 */ /* 0x000fc400078e00ba */
[----:B------:R-:W-:Y:S01]  /*c250*/  IMAD.MOV.U32 R20, RZ, RZ, R185 ;  /* 0x000000ffff147224 */ /* 0x000fe200078e00b9 */
[----:B------:R-:W-:Y:S01]  /*c260*/  MOV R185, R24 ;  /* 0x0000001800b97202 */ /* 0x000fe20000000f00 */
[----:B------:R-:W-:Y:S01]  /*c270*/  IMAD.MOV.U32 R186, RZ, RZ, R23 ;  /* 0x000000ffffba7224 */ /* 0x000fe200078e0017 */
[----:B------:R-:W-:Y:S02]  /*c280*/  LOP3.LUT R24, R4, 0xffff, RZ, 0xc0, !PT ;  /* 0x0000ffff04187812 */ /* 0x000fe400078ec0ff */
[----:B------:R-:W-:Y:S01]  /*c290*/  SHF.R.U32.HI R23, RZ, 0x10, R4 ;  /* 0x00000010ff177819 */ /* 0x000fe20000011604 */
[----:B------:R-:W-:-:S05]  /*c2a0*/  IMAD.WIDE.U32 R4, R0, -0x2daee0ad, RZ ;  /* 0xd2511f5300047825 */ /* 0x000fca00078e00ff */
[----:B---3--:R-:W-:-:S05]  /*c2b0*/  LOP3.LUT R5, R5, R225, R10, 0x96, !PT ;  /* 0x000000e105057212 */ /* 0x008fca00078e960a */
[----:B------:R-:W-:Y:S01]  /*c2c0*/  IMAD.WIDE.U32 R8, R5, -0x326172a9, RZ ;  /* 0xcd9e8d5705087825 */ /* 0x000fe200078e00ff */
[----:B----4-:R-:W-:-:S05]  /*c2d0*/  LOP3.LUT R0, R53, R226, R2, 0x96, !PT ;  /* 0x000000e235007212 */ /* 0x010fca00078e9602 */
[----:B------:R-:W-:Y:S01]  /*c2e0*/  IMAD.WIDE.U32 R10, R0, -0x2daee0ad, RZ ;  /* 0xd2511f53000a7825 */ /* 0x000fe200078e00ff */
[----:B------:R-:W-:-:S04]  /*c2f0*/  LOP3.LUT R0, R9, R252, R52, 0x96, !PT ;  /* 0x000000fc09007212 */ /* 0x000fc800078e9634 */
[----:B------:R-:W-:Y:S01]  /*c300*/  LOP3.LUT R11, R11, R224, R4, 0x96, !PT ;  /* 0x000000e00b0b7212 */ /* 0x000fe200078e9604 */
[----:B------:R-:W-:-:S05]  /*c310*/  IMAD.WIDE.U32 R4, R0, -0x2daee0ad, RZ ;  /* 0xd2511f5300047825 */ /* 0x000fca00078e00ff */
[----:B------:R-:W-:Y:S01]  /*c320*/  LOP3.LUT R5, R5, R50, R10, 0x96, !PT ;  /* 0x0000003205057212 */ /* 0x000fe200078e960a */
[----:B------:R-:W-:-:S05]  /*c330*/  IMAD.WIDE.U32 R10, R11, -0x326172a9, RZ ;  /* 0xcd9e8d570b0a7825 */ /* 0x000fca00078e00ff */
[----:B------:R-:W-:Y:S01]  /*c340*/  LOP3.LUT R0, R11, R48, R8, 0x96, !PT ;  /* 0x000000300b007212 */ /* 0x000fe200078e9608 */
[----:B------:R-:W-:Y:S02]  /*c350*/  IMAD.MOV.U32 R49, RZ, RZ, R186 ;  /* 0x000000ffff317224 */ /* 0x000fe400078e00ba */
[----:B------:R-:W-:Y:S02]  /*c360*/  IMAD.MOV.U32 R186, RZ, RZ, R20 ;  /* 0x000000ffffba7224 */ /* 0x000fe400078e0014 */
[----:B------:R-:W-:-:S05]  /*c370*/  IMAD.WIDE.U32 R20, R0, -0x2daee0ad, RZ ;  /* 0xd2511f5300147825 */ /* 0x000fca00078e00ff */
[----:B------:R-:W-:Y:S01]  /*c380*/  LOP3.LUT R0, R21, R251, R4, 0x96, !PT ;  /* 0x000000fb15007212 */ /* 0x000fe200078e9604 */
[----:B------:R-:W-:-:S04]  /*c390*/  IMAD.WIDE.U32 R8, R5, -0x326172a9, RZ ;  /* 0xcd9e8d5705087825 */ /* 0x000fc800078e00ff */
[----:B------:R-:W-:Y:S01]  /*c3a0*/  IMAD.WIDE.U32 R4, R0, -0x326172a9, RZ ;  /* 0xcd9e8d5700047825 */ /* 0x000fe200078e00ff */
[----:B------:R-:W1:Y:S04]  /*c3b0*/  MUFU.EX2 R21, R96 ;  /* 0x0000006000157308 */ /* 0x000e680000000800 */
[----:B------:R-:W-:Y:S02]  /*c3c0*/  LOP3.LUT R0, R5, R250, R8, 0x96, !PT ;  /* 0x000000fa05007212 */ /* 0x000fe400078e9608 */
[----:B------:R-:W-:Y:S02]  /*c3d0*/  LOP3.LUT R11, R9, R243, R10, 0x96, !PT ;  /* 0x000000f3090b7212 */ /* 0x000fe400078e960a */
[----:B------:R-:W-:Y:S01]  /*c3e0*/  SHF.R.U32.HI R8, RZ, 0x10, R0 ;  /* 0x00000010ff087819 */ /* 0x000fe20000011600 */
[----:B------:R-:W2:Y:S03]  /*c3f0*/  MUFU.EX2 R10, R97 ;  /* 0x00000061000a7308 */ /* 0x000ea60000000800 */
[----:B------:R-:W-:-:S02]  /*c400*/  LOP3.LUT R8, R8, 0xff, RZ, 0xc0, !PT ;  /* 0x000000ff08087812 */ /* 0x000fc400078ec0ff */
[----:B------:R-:W-:Y:S02]  /*c410*/  SHF.R.U32.HI R9, RZ, 0x8, R24 ;  /* 0x00000008ff097819 */ /* 0x000fe40000011618 */
[----:B------:R-:W-:Y:S02]  /*c420*/  ISETP.GE.U32.AND P3, PT, R218, R8, PT ;  /* 0x00000008da00720c */ /* 0x000fe40003f66070 */
[----:B------:R-:W-:-:S04]  /*c430*/  LOP3.LUT R8, R23, 0xff, RZ, 0xc0, !PT ;  /* 0x000000ff17087812 */ /* 0x000fc800078ec0ff */
[----:B------:R-:W-:Y:S02]  /*c440*/  ISETP.GE.U32.AND P6, PT, R218, R8, PT ;  /* 0x00000008da00720c */ /* 0x000fe40003fc6070 */
[----:B------:R-:W-:Y:S01]  /*c450*/  LOP3.LUT R8, R9, 0xffff, RZ, 0xc0, !PT ;  /* 0x0000ffff09087812 */ /* 0x000fe200078ec0ff */
[----:B-1----:R-:W-:-:S03]  /*c460*/  FADD.FTZ R9, R21, R27 ;  /* 0x0000001b15097221 */ /* 0x002fc60000010000 */
[----:B------:R-:W-:Y:S01]  /*c470*/  ISETP.GE.U32.AND P4, PT, R218, R8, PT ;  /* 0x00000008da00720c */ /* 0x000fe20003f86070 */
[----:B--2---:R-:W-:Y:S01]  /*c480*/  FADD.FTZ R8, R10, R9 ;  /* 0x000000090a087221 */ /* 0x004fe20000010000 */
[----:B------:R-:W-:Y:S01]  /*c490*/  MOV R53, R49 ;  /* 0x0000003100357202 */ /* 0x000fe20000000f00 */
[----:B------:R-:W-:Y:S01]  /*c4a0*/  IMAD.MOV.U32 R49, RZ, RZ, R136 ;  /* 0x000000ffff317224 */ /* 0x000fe200078e0088 */
[----:B------:R-:W-:Y:S02]  /*c4b0*/  MOV R136, R132 ;  /* 0x0000008400887202 */ /* 0x000fe40000000f00 */
[----:B------:R1:W-:Y:S01]  /*c4c0*/  STL [R1+0x84], R8 ;  /* 0x0000840801007387 */ /* 0x0003e20000100800 */
[----:B------:R-:W-:Y:S01]  /*c4d0*/  IMAD.MOV.U32 R132, RZ, RZ, R130 ;  /* 0x000000ffff847224 */ /* 0x000fe200078e0082 */
[----:B------:R-:W-:Y:S02]  /*c4e0*/  PRMT R130, R32, 0x5410, R31 ;  /* 0x0000541020827816 */ /* 0x000fe4000000001f */
[----:B------:R-:W-:-:S02]  /*c4f0*/  @!P5 PRMT R32, R56, 0x5410, RZ ;  /* 0x000054103820d816 */ /* 0x000fc400000000ff */
[----:B------:R-:W-:Y:S01]  /*c500*/  ISETP.GE.U32.AND P2, PT, R218, R22, PT ;  /* 0x00000016da00720c */ /* 0x000fe20003f46070 */
[----:B------:R-:W-:Y:S01]  /*c510*/  @!P4 HFMA2.BF16_V2 R60, -RZ.H0_H0, RZ.H0_H0, -R31.H0_H0 ;  /* 0x200000ffff3cc231 */ /* 0x000fe2000034091f */
[----:B------:R-:W-:Y:S02]  /*c520*/  F2FP.BF16.F32.PACK_AB R9, R10, R21 ;  /* 0x000000150a09723e */ /* 0x000fe400000010ff */
[----:B-1----:R-:W-:-:S04]  /*c530*/  LOP3.LUT R8, R0, 0xff, RZ, 0xc0, !PT ;  /* 0x000000ff00087812 */ /* 0x002fc800078ec0ff */
[----:B------:R-:W-:Y:S02]  /*c540*/  ISETP.GE.U32.AND P5, PT, R218, R8, PT ;  /* 0x00000008da00720c */ /* 0x000fe40003fa6070 */
[----:B------:R-:W-:-:S04]  /*c550*/  LOP3.LUT R8, R0, 0xffff, RZ, 0xc0, !PT ;  /* 0x0000ffff00087812 */ /* 0x000fc800078ec0ff */
[----:B------:R-:W-:-:S04]  /*c560*/  SHF.R.U32.HI R8, RZ, 0x8, R8 ;  /* 0x00000008ff087819 */ /* 0x000fc80000011608 */
[----:B------:R-:W-:Y:S02]  /*c570*/  LOP3.LUT R8, R8, 0xffff, RZ, 0xc0, !PT ;  /* 0x0000ffff08087812 */ /* 0x000fe400078ec0ff */
[C---:B------:R-:W-:Y:S02]  /*c580*/  PRMT R33, R9.reuse, 0x7632, R33 ;  /* 0x0000763209217816 */ /* 0x040fe40000000021 */
[----:B------:R-:W-:Y:S02]  /*c590*/  @!P4 PRMT R31, R60, 0x5410, RZ ;  /* 0x000054103c1fc816 */ /* 0x000fe400000000ff */
[----:B------:R-:W-:Y:S02]  /*c5a0*/  ISETP.GE.U32.AND P4, PT, R218, R8, PT ;  /* 0x00000008da00720c */ /* 0x000fe40003f86070 */
[----:B------:R-:W-:Y:S01]  /*c5b0*/  PRMT R34, R9, 0x7610, R34 ;  /* 0x0000761009227816 */ /* 0x000fe20000000022 */
[----:B------:R-:W-:Y:S02]  /*c5c0*/  IMAD.MOV.U32 R52, RZ, RZ, R180 ;  /* 0x000000ffff347224 */ /* 0x000fe400078e00b4 */
[----:B------:R-:W-:-:S02]  /*c5d0*/  @!P2 HFMA2.BF16_V2 R59, -RZ.H0_H0, RZ.H0_H0, -R33.H0_H0 ;  /* 0x200000ffff3ba231 */ /* 0x000fc40000340921 */
[----:B------:R-:W-:Y:S01]  /*c5e0*/  IMAD.MOV.U32 R180, RZ, RZ, R133 ;  /* 0x000000ffffb47224 */ /* 0x000fe200078e0085 */
[----:B------:R-:W-:Y:S01]  /*c5f0*/  SHF.R.U32.HI R0, RZ, 0x18, R0 ;  /* 0x00000018ff007819 */ /* 0x000fe20000011600 */
[----:B------:R-:W-:Y:S02]  /*c600*/  IMAD.MOV.U32 R133, RZ, RZ, R135 ;  /* 0x000000ffff857224 */ /* 0x000fe400078e0087 */
[----:B------:R-:W-:Y:S02]  /*c610*/  @!P6 HFMA2.BF16_V2 R57, -RZ.H0_H0, RZ.H0_H0, -R34.H0_H0 ;  /* 0x200000ffff39e231 */ /* 0x000fe40000340922 */
[----:B------:R-:W-:Y:S01]  /*c620*/  IMAD.MOV.U32 R135, RZ, RZ, R103 ;  /* 0x000000ffff877224 */ /* 0x000fe200078e0067 */
[----:B------:R-:W-:Y:S01]  /*c630*/  LOP3.LUT R5, R4, 0xffff, RZ, 0xc0, !PT ;  /* 0x0000ffff04057812 */ /* 0x000fe200078ec0ff */
[----:B------:R-:W-:Y:S01]  /*c640*/  @!P5 HFMA2.BF16_V2 R61, -RZ.H0_H0, RZ.H0_H0, -R28.H0_H0 ;  /* 0x200000ffff3dd231 */ /* 0x000fe2000034091c */
[----:B------:R-:W-:Y:S02]  /*c650*/  PRMT R103, R34, 0x5410, R33 ;  /* 0x0000541022677816 */ /* 0x000fe40000000021 */
[----:B------:R-:W-:-:S02]  /*c660*/  PRMT R27, R47, 0x7632, R27 ;  /* 0x000076322f1b7816 */ /* 0x000fc4000000001b */
[----:B------:R-:W-:Y:S02]  /*c670*/  LOP3.LUT R8, R4, 0xff, RZ, 0xc0, !PT ;  /* 0x000000ff04087812 */ /* 0x000fe400078ec0ff */
[----:B------:R-:W-:Y:S02]  /*c680*/  @!P2 PRMT R33, R59, 0x5410, RZ ;  /* 0x000054103b21a816 */ /* 0x000fe400000000ff */
[--C-:B------:R-:W-:Y:S01]  /*c690*/  SHF.R.U32.HI R10, RZ, 0x10, R4.reuse ;  /* 0x00000010ff0a7819 */ /* 0x100fe20000011604 */
[----:B------:R-:W1:Y:S01]  /*c6a0*/  MUFU.EX2 R21, R85 ;  /* 0x0000005500157308 */ /* 0x000e620000000800 */
[----:B------:R-:W-:Y:S02]  /*c6b0*/  SHF.R.U32.HI R4, RZ, 0x18, R4 ;  /* 0x00000018ff047819 */ /* 0x000fe40000011604 */
[----:B------:R-:W-:Y:S02]  /*c6c0*/  ISETP.GE.U32.AND P2, PT, R218, R0, PT ;  /* 0x00000000da00720c */ /* 0x000fe40003f46070 */
[----:B------:R-:W-:-:S02]  /*c6d0*/  @!P6 PRMT R34, R57, 0x5410, RZ ;  /* 0x000054103922e816 */ /* 0x000fc400000000ff */
[----:B------:R-:W-:Y:S01]  /*c6e0*/  SHF.R.U32.HI R0, RZ, 0x8, R5 ;  /* 0x00000008ff007819 */ /* 0x000fe20000011605 */
[----:B------:R-:W-:Y:S01]  /*c6f0*/  @!P4 HFMA2.BF16_V2 R62, -RZ.H0_H0, RZ.H0_H0, -R27.H0_H0 ;  /* 0x200000ffff3ec231 */ /* 0x000fe2000034091b */
[----:B------:R-:W-:Y:S02]  /*c700*/  PRMT R57, R28, 0x5410, R27 ;  /* 0x000054101c397816 */ /* 0x000fe4000000001b */
[----:B------:R-:W-:Y:S02]  /*c710*/  PRMT R9, R54, 0x7610, R9 ;  /* 0x0000761036097816 */ /* 0x000fe40000000009 */
[----:B------:R-:W-:Y:S02]  /*c720*/  @!P5 PRMT R28, R61, 0x5410, RZ ;  /* 0x000054103d1cd816 */ /* 0x000fe400000000ff */
[----:B------:R-:W-:Y:S01]  /*c730*/  ISETP.GE.U32.AND P5, PT, R218, R4, PT ;  /* 0x00000004da00720c */ /* 0x000fe20003fa6070 */
[----:B------:R-:W-:Y:S01]  /*c740*/  IMAD.WIDE.U32 R4, R11, -0x2daee0ad, RZ ;  /* 0xd2511f530b047825 */ /* 0x000fe200078e00ff */
[----:B------:R-:W-:Y:S01]  /*c750*/  LOP3.LUT R0, R0, 0xffff, RZ, 0xc0, !PT ;  /* 0x0000ffff00007812 */ /* 0x000fe200078ec0ff */
[----:B------:R-:W2:Y:S01]  /*c760*/  MUFU.EX2 R22, R86 ;  /* 0x0000005600167308 */ /* 0x000ea20000000800 */
[----:B------:R-:W-:Y:S01]  /*c770*/  ISETP.GE.U32.AND P6, PT, R218, R8, PT ;  /* 0x00000008da00720c */ /* 0x000fe20003fc6070 */
[----:B------:R-:W-:Y:S01]  /*c780*/  @!P3 HFMA2.BF16_V2 R63, -RZ.H0_H0, RZ.H0_H0, -R9.H0_H0 ;  /* 0x200000ffff3fb231 */ /* 0x000fe20000340909 */
[----:B------:R-:W-:-:S02]  /*c790*/  PRMT R8, R54, 0x7632, R8 ;  /* 0x0000763236087816 */ /* 0x000fc40000000008 */
[----:B------:R-:W-:Y:S02]  /*c7a0*/  @!P4 PRMT R27, R62, 0x5410, RZ ;  /* 0x000054103e1bc816 */ /* 0x000fe400000000ff */
[----:B------:R-:W-:Y:S02]  /*c7b0*/  ISETP.GE.U32.AND P4, PT, R218, R0, PT ;  /* 0x00000000da00720c */ /* 0x000fe40003f86070 */
[----:B------:R-:W-:Y:S02]  /*c7c0*/  LOP3.LUT R10, R10, 0xff, RZ, 0xc0, !PT ;  /* 0x000000ff0a0a7812 */ /* 0x000fe400078ec0ff */
[----:B------:R-:W-:Y:S02]  /*c7d0*/  LOP3.LUT R0, R5, R247, R20, 0x96, !PT ;  /* 0x000000f705007212 */ /* 0x000fe400078e9614 */
[----:B------:R-:W-:Y:S02]  /*c7e0*/  PRMT R56, R9, 0x5410, R8 ;  /* 0x0000541009387816 */ /* 0x000fe40000000008 */
[----:B------:R-:W-:-:S02]  /*c7f0*/  @!P3 PRMT R9, R63, 0x5410, RZ ;  /* 0x000054103f09b816 */ /* 0x000fc400000000ff */
[----:B------:R-:W-:Y:S02]  /*c800*/  ISETP.GE.U32.AND P3, PT, R218, R10, PT ;  /* 0x0000000ada00720c */ /* 0x000fe40003f66070 */
[----:B------:R-:W-:Y:S01]  /*c810*/  SHF.R.U32.HI R10, RZ, 0x10, R0 ;  /* 0x00000010ff0a7819 */ /* 0x000fe20000011600 */
[----:B------:R-:W-:Y:S02]  /*c820*/  @!P2 HFMA2.BF16_V2 R65, -RZ.H0_H0, RZ.H0_H0, -R8.H0_H0 ;  /* 0x200000ffff41a231 */ /* 0x000fe40000340908 */
[----:B-1----:R-:W-:Y:S01]  /*c830*/  FADD.FTZ R11, R21, R26 ;  /* 0x0000001a150b7221 */ /* 0x002fe20000010000 */
[----:B------:R-:W-:Y:S02]  /*c840*/  LOP3.LUT R10, R10, 0xff, RZ, 0xc0, !PT ;  /* 0x000000ff0a0a7812 */ /* 0x000fe400078ec0ff */
[----:B------:R-:W-:Y:S02]  /*c850*/  @!P2 PRMT R8, R65, 0x5410, RZ ;  /* 0x000054104108a816 */ /* 0x000fe400000000ff */
[----:B------:R-:W-:Y:S01]  /*c860*/  ISETP.GE.U32.AND P2, PT, R218, R10, PT ;  /* 0x0000000ada00720c */ /* 0x000fe20003f46070 */
[----:B--2---:R-:W-:-:S02]  /*c870*/  FADD.FTZ R10, R22, R11 ;  /* 0x0000000b160a7221 */ /* 0x004fc40000010000 */
[----:B------:R-:W1:Y:S03]  /*c880*/  MUFU.EX2 R11, R76 ;  /* 0x0000004c000b7308 */ /* 0x000e660000000800 */
[----:B------:R2:W-:Y:S01]  /*c890*/  STL [R1+0x80], R10 ;  /* 0x0000800a01007387 */ /* 0x0005e20000100800 */
[----:B-1----:R-:W-:-:S03]  /*c8a0*/  FADD.FTZ R20, R11, R64 ;  /* 0x000000400b147221 */ /* 0x002fc60000010000 */
[----:B------:R-:W3:Y:S01]  /*c8b0*/  LDL R64, [R1+0xd4] ;  /* 0x0000d40001407983 */ /* 0x000ee20000100800 */
[C---:B------:R-:W-:Y:S02]  /*c8c0*/  PRMT R24, R51.reuse, 0x7632, R24 ;  /* 0x0000763233187816 */ /* 0x040fe40000000018 */
[----:B------:R-:W-:-:S03]  /*c8d0*/  PRMT R25, R51, 0x7610, R25 ;  /* 0x0000761033197816 */ /* 0x000fc60000000019 */
[----:B------:R-:W-:Y:S01]  /*c8e0*/  @!P4 HFMA2.BF16_V2 R69, -RZ.H0_H0, RZ.H0_H0, -R24.H0_H0 ;  /* 0x200000ffff45c231 */ /* 0x000fe20000340918 */
[----:B------:R-:W-:Y:S02]  /*c8f0*/  F2FP.BF16.F32.PACK_AB R22, R22, R21 ;  /* 0x000000151616723e */ /* 0x000fe400000010ff */
[----:B--2---:R-:W-:Y:S01]  /*c900*/  LOP3.LUT R10, R0, 0xff, RZ, 0xc0, !PT ;  /* 0x000000ff000a7812 */ /* 0x004fe200078ec0ff */
[----:B------:R1:W2:Y:S01]  /*c910*/  MUFU.EX2 R21, R77 ;  /* 0x0000004d00157308 */ /* 0x0002a20000000800 */
[----:B------:R-:W-:Y:S02]  /*c920*/  PRMT R51, R25, 0x5410, R24 ;  /* 0x0000541019337816 */ /* 0x000fe40000000018 */
[----:B------:R-:W-:Y:S01]  /*c930*/  @!P4 PRMT R24, R69, 0x5410, RZ ;  /* 0x000054104518c816 */ /* 0x000fe200000000ff */
[----:B------:R-:W-:Y:S01]  /*c940*/  @!P6 HFMA2.BF16_V2 R67, -RZ.H0_H0, RZ.H0_H0, -R25.H0_H0 ;  /* 0x200000ffff43e231 */ /* 0x000fe20000340919 */
[----:B------:R-:W-:Y:S02]  /*c950*/  ISETP.GE.U32.AND P4, PT, R218, R10, PT ;  /* 0x0000000ada00720c */ /* 0x000fe40003f86070 */
[----:B------:R-:W-:-:S02]  /*c960*/  SHF.R.U32.HI R10, RZ, 0x18, R0 ;  /* 0x00000018ff0a7819 */ /* 0x000fc40000011600 */
[----:B------:R-:W-:Y:S02]  /*c970*/  LOP3.LUT R0, R0, 0xffff, RZ, 0xc0, !PT ;  /* 0x0000ffff00007812 */ /* 0x000fe400078ec0ff */
[----:B------:R-:W-:Y:S02]  /*c980*/  PRMT R26, R55, 0x7610, R26 ;  /* 0x00007610371a7816 */ /* 0x000fe4000000001a */
[----:B------:R-:W-:Y:S02]  /*c990*/  @!P6 PRMT R25, R67, 0x5410, RZ ;  /* 0x000054104319e816 */ /* 0x000fe400000000ff */
[----:B------:R-:W-:Y:S01]  /*c9a0*/  SHF.R.U32.HI R0, RZ, 0x8, R0 ;  /* 0x00000008ff007819 */ /* 0x000fe20000011600 */
[----:B------:R-:W-:Y:S01]  /*c9b0*/  @!P3 HFMA2.BF16_V2 R70, -RZ.H0_H0, RZ.H0_H0, -R26.H0_H0 ;  /* 0x200000ffff46b231 */ /* 0x000fe2000034091a */
[----:B------:R-:W-:Y:S02]  /*c9c0*/  ISETP.GE.U32.AND P6, PT, R218, R10, PT ;  /* 0x0000000ada00720c */ /* 0x000fe40003fc6070 */
[----:B------:R-:W-:Y:S01]  /*c9d0*/  PRMT R10, R55, 0x7632, R10 ;  /* 0x00007632370a7816 */ /* 0x000fe2000000000a */
[----:B------:R-:W-:Y:S01]  /*c9e0*/  IMAD.MOV.U32 R76, RZ, RZ, R50 ;  /* 0x000000ffff4c7224 */ /* 0x000fe200078e0032 */
[----:B------:R-:W-:-:S02]  /*c9f0*/  LOP3.LUT R0, R0, 0xffff, RZ, 0xc0, !PT ;  /* 0x0000ffff00007812 */ /* 0x000fc400078ec0ff */
[----:B------:R-:W-:Y:S01]  /*ca00*/  MOV R59, R185 ;  /* 0x000000b9003b7202 */ /* 0x000fe20000000f00 */
[----:B------:R-:W-:Y:S01]  /*ca10*/  IMAD.MOV.U32 R185, RZ, RZ, R187 ;  /* 0x000000ffffb97224 */ /* 0x000fe200078e00bb */
[----:B------:R-:W-:Y:S01]  /*ca20*/  PRMT R50, R26, 0x5410, R10 ;  /* 0x000054101a327816 */ /* 0x000fe2000000000a */
[----:B------:R-:W-:Y:S01]  /*ca30*/  IMAD.MOV.U32 R187, RZ, RZ, R179 ;  /* 0x000000ffffbb7224 */ /* 0x000fe200078e00b3 */
[----:B------:R-:W-:Y:S01]  /*ca40*/  @!P3 PRMT R26, R70, 0x5410, RZ ;  /* 0x00005410461ab816 */ /* 0x000fe200000000ff */
[----:B------:R-:W-:Y:S01]  /*ca50*/  @!P5 HFMA2.BF16_V2 R73, -RZ.H0_H0, RZ.H0_H0, -R10.H0_H0 ;  /* 0x200000ffff49d231 */ /* 0x000fe2000034090a */
[----:B------:R-:W-:Y:S01]  /*ca60*/  MOV R179, R177 ;  /* 0x000000b100b37202 */ /* 0x000fe20000000f00 */
[----:B------:R-:W-:Y:S01]  /*ca70*/  IMAD.MOV.U32 R177, RZ, RZ, R190 ;  /* 0x000000ffffb17224 */ /* 0x000fe200078e00be */
[----:B------:R-:W-:Y:S01]  /*ca80*/  ISETP.GE.U32.AND P3, PT, R218, R0, PT ;  /* 0x00000000da00720c */ /* 0x000fe20003f66070 */
[----:B------:R-:W-:Y:S01]  /*ca90*/  MUFU.EX2 R190, R84 ;  /* 0x0000005400be7308 */ /* 0x000fe20000000800 */
[----:B-1----:R-:W-:-:S02]  /*caa0*/  MOV R77, R48 ;  /* 0x00000030004d7202 */ /* 0x002fc40000000f00 */
[----:B--2---:R-:W-:Y:S02]  /*cab0*/  F2FP.BF16.F32.PACK_AB R0, R21, R11 ;  /* 0x0000000b1500723e */ /* 0x004fe400000010ff */
[----:B------:R-:W-:-:S03]  /*cac0*/  LOP3.LUT R11, R4, 0xff, RZ, 0xc0, !PT ;  /* 0x000000ff040b7812 */ /* 0x000fc600078ec0ff */
[----:B------:R1:W2:Y:S01]  /*cad0*/  MUFU.EX2 R48, R83 ;  /* 0x0000005300307308 */ /* 0x0002a20000000800 */
[----:B------:R-:W-:Y:S01]  /*cae0*/  @!P2 HFMA2.BF16_V2 R71, -RZ.H0_H0, RZ.H0_H0, -R0.H0_H0 ;  /* 0x200000ffff47a231 */ /* 0x000fe20000340900 */
[----:B------:R-:W-:Y:S02]  /*caf0*/  @!P5 PRMT R10, R73, 0x5410, RZ ;  /* 0x00005410490ad816 */ /* 0x000fe400000000ff */
[----:B------:R-:W-:Y:S02]  /*cb00*/  LOP3.LUT R5, R4, 0xffff, RZ, 0xc0, !PT ;  /* 0x0000ffff04057812 */ /* 0x000fe400078ec0ff */
[----:B------:R-:W-:Y:S02]  /*cb10*/  ISETP.GE.U32.AND P5, PT, R218, R11, PT ;  /* 0x0000000bda00720c */ /* 0x000fe40003fa6070 */
[--C-:B------:R-:W-:Y:S02]  /*cb20*/  SHF.R.U32.HI R11, RZ, 0x18, R4.reuse ;  /* 0x00000018ff0b7819 */ /* 0x100fe40000011604 */
[----:B------:R-:W-:-:S02]  /*cb30*/  SHF.R.U32.HI R4, RZ, 0x10, R4 ;  /* 0x00000010ff047819 */ /* 0x000fc40000011604 */
[----:B------:R-:W-:Y:S02]  /*cb40*/  @P2 PRMT R47, R0, 0x7610, R47 ;  /* 0x00007610002f2816 */ /* 0x000fe4000000002f */
[----:B------:R-:W-:Y:S01]  /*cb50*/  SHF.R.U32.HI R5, RZ, 0x8, R5 ;  /* 0x00000008ff057819 */ /* 0x000fe20000011605 */
[----:B------:R-:W-:Y:S01]  /*cb60*/  @!P4 HFMA2.BF16_V2 R72, -RZ.H0_H0, RZ.H0_H0, -R30.H0_H0 ;  /* 0x200000ffff48c231 */ /* 0x000fe2000034091e */
[----:B------:R-:W-:Y:S02]  /*cb70*/  PRMT R29, R30, 0x7632, R29 ;  /* 0x000076321e1d7816 */ /* 0x000fe4000000001d */
[----:B------:R-:W-:Y:S02]  /*cb80*/  @!P2 PRMT R47, R71, 0x5410, RZ ;  /* 0x00005410472fa816 */ /* 0x000fe400000000ff */
[----:B------:R-:W-:Y:S02]  /*cb90*/  ISETP.GE.U32.AND P2, PT, R218, R11, PT ;  /* 0x0000000bda00720c */ /* 0x000fe40003f46070 */
[----:B------:R-:W-:-:S02]  /*cba0*/  LOP3.LUT R11, R4, 0xff, RZ, 0xc0, !PT ;  /* 0x000000ff040b7812 */ /* 0x000fc400078ec0ff */
[----:B------:R-:W-:Y:S02]  /*cbb0*/  LOP3.LUT R4, R5, 0xffff, RZ, 0xc0, !PT ;  /* 0x0000ffff05047812 */ /* 0x000fe400078ec0ff */
[----:B------:R-:W-:Y:S01]  /*cbc0*/  PRMT R23, R0, 0x7632, R23 ;  /* 0x0000763200177816 */ /* 0x000fe20000000017 */
[----:B------:R-:W-:Y:S01]  /*cbd0*/  @!P3 HFMA2.BF16_V2 R74, -RZ.H0_H0, RZ.H0_H0, -R29.H0_H0 ;  /* 0x200000ffff4ab231 */ /* 0x000fe2000034091d */
[----:B------:R-:W-:Y:S01]  /*cbe0*/  PRMT R96, R30, 0x5410, R29 ;  /* 0x000054101e607816 */ /* 0x000fe2000000001d */
[----:B------:R-:W-:Y:S01]  /*cbf0*/  IMAD.MOV.U32 R61, RZ, RZ, R186 ;  /* 0x000000ffff3d7224 */ /* 0x000fe200078e00ba */
[----:B------:R-:W-:Y:S02]  /*cc00*/  @!P4 PRMT R30, R72, 0x5410, RZ ;  /* 0x00005410481ec816 */ /* 0x000fe400000000ff */
[----:B------:R-:W-:Y:S01]  /*cc10*/  ISETP.GE.U32.AND P4, PT, R218, R4, PT ;  /* 0x00000004da00720c */ /* 0x000fe20003f86070 */
[----:B------:R-:W-:Y:S01]  /*cc20*/  FADD.FTZ R4, R21, R20 ;  /* 0x0000001415047221 */ /* 0x000fe20000010000 */
[----:B-1----:R-:W-:-:S02]  /*cc30*/  PRMT R83, R0, 0x5410, R23 ;  /* 0x0000541000537816 */ /* 0x002fc40000000017 */
[----:B------:R-:W-:Y:S01]  /*cc40*/  MOV R186, R176 ;  /* 0x000000b000ba7202 */ /* 0x000fe20000000f00 */
[----:B------:R-:W-:Y:S01]  /*cc50*/  IMAD.MOV.U32 R176, RZ, RZ, R178 ;  /* 0x000000ffffb07224 */ /* 0x000fe200078e00b2 */
[----:B--2---:R-:W-:Y:S01]  /*cc60*/  F2FP.BF16.F32.PACK_AB R0, R190, R48 ;  /* 0x00000030be00723e */ /* 0x004fe200000010ff */
[----:B------:R-:W-:Y:S01]  /*cc70*/  IMAD.MOV.U32 R178, RZ, RZ, R137 ;  /* 0x000000ffffb27224 */ /* 0x000fe200078e0089 */
[----:B------:R-:W-:Y:S02]  /*cc80*/  @!P3 PRMT R29, R74, 0x5410, RZ ;  /* 0x000054104a1db816 */ /* 0x000fe400000000ff */
[----:B------:R-:W-:Y:S01]  /*cc90*/  MOV R137, R189 ;  /* 0x000000bd00897202 */ /* 0x000fe20000000f00 */
[----:B------:R-:W-:Y:S01]  /*cca0*/  FADD.FTZ R189, R48, R4 ;  /* 0x0000000430bd7221 */ /* 0x000fe20000010000 */
[----:B------:R-:W-:Y:S02]  /*ccb0*/  ISETP.GE.U32.AND P3, PT, R218, R11, PT ;  /* 0x0000000bda00720c */ /* 0x000fe40003f66070 */
[----:B------:R-:W-:-:S02]  /*ccc0*/  PRMT R20, R0, 0x7610, R20 ;  /* 0x0000761000147816 */ /* 0x000fc40000000014 */
[----:B------:R-:W-:Y:S02]  /*ccd0*/  PRMT R11, R0, 0x7632, R11 ;  /* 0x00007632000b7816 */ /* 0x000fe4000000000b */
[----:B------:R-:W-:Y:S02]  /*cce0*/  LOP3.LUT R4, R7, R225, R230, 0x96, !PT ;  /* 0x000000e107047212 */ /* 0x000fe400078e96e6 */
[----:B---3--:R-:W-:Y:S02]  /*ccf0*/  LOP3.LUT R0, R231, R64, R228, 0x96, !PT ;  /* 0x00000040e7007212 */ /* 0x008fe400078e96e4 */
[----:B------:R1:W5:Y:S04]  /*cd00*/  LDL.LU.64 R230, [R1+0x198] ;  /* 0x0001980001e67983 */ /* 0x0003680000300a00 */
[----:B------:R-:W2:Y:S04]  /*cd10*/  LDL R70, [R1+0x12c] ;  /* 0x00012c0001467983 */ /* 0x000ea80000100800 */
[----:B------:R-:W3:Y:S01]  /*cd20*/  LDL R73, [R1+0xdc] ;  /* 0x0000dc0001497983 */ /* 0x000ee20000100800 */
[----:B------:R-:W-:-:S02]  /*cd30*/  IMAD.MOV.U32 R60, RZ, RZ, R244 ;  /* 0x000000ffff3c7224 */ /* 0x000fc400078e00f4 */
[----:B------:R-:W-:Y:S02]  /*cd40*/  IMAD.MOV.U32 R62, RZ, RZ, R245 ;  /* 0x000000ffff3e7224 */ /* 0x000fe400078e00f5 */
[----:B------:R-:W-:-:S05]  /*cd50*/  IMAD.WIDE.U32 R244, R0, -0x326172a9, RZ ;  /* 0xcd9e8d5700f47825 */ /* 0x000fca00078e00ff */
[----:B------:R-:W-:Y:S01]  /*cd60*/  LOP3.LUT R0, R245, R226, R2, 0x96, !PT ;  /* 0x000000e2f5007212 */ /* 0x000fe200078e9602 */
[----:B------:R-:W-:-:S04]  /*cd70*/  IMAD.MOV.U32 R97, RZ, RZ, R49 ;  /* 0x000000ffff617224 */ /* 0x000fc800078e0031 */
[----:B------:R-:W-:-:S04]  /*cd80*/  IMAD.WIDE.U32 R48, R0, -0x2daee0ad, RZ ;  /* 0xd2511f5300307825 */ /* 0x000fc800078e00ff */
[----:B------:R-:W-:Y:S01]  /*cd90*/  IMAD.MOV.U32 R54, RZ, RZ, R132 ;  /* 0x000000ffff367224 */ /* 0x000fe200078e0084 */
[----:B------:R-:W-:Y:S01]  /*cda0*/  LOP3.LUT R0, R49, R224, R6, 0x96, !PT ;  /* 0x000000e031007212 */ /* 0x000fe200078e9606 */
[----:B------:R-:W-:-:S04]  /*cdb0*/  IMAD.WIDE.U32 R4, R4, -0x326172a9, RZ ;  /* 0xcd9e8d5704047825 */ /* 0x000fc800078e00ff */
[----:B------:R-:W-:Y:S02]  /*cdc0*/  IMAD.MOV.U32 R65, RZ, RZ, R54 ;  /* 0x000000ffff417224 */ /* 0x000fe400078e0036 */
[----:B------:R-:W-:Y:S01]  /*cdd0*/  IMAD.WIDE.U32 R54, R0, -0x326172a9, RZ ;  /* 0xcd9e8d5700367825 */ /* 0x000fe200078e00ff */
[----:B------:R-:W-:Y:S02]  /*cde0*/  LOP3.LUT R5, R5, R252, R244, 0x96, !PT ;  /* 0x000000fc05057212 */ /* 0x000fe400078e96f4 */
[----:B------:R-:W-:Y:S02]  /*cdf0*/  MOV R86, R59 ;  /* 0x0000003b00567202 */ /* 0x000fe40000000f00 */
[----:B------:R-:W-:Y:S01]  /*ce00*/  LOP3.LUT R0, R55, R77, R4, 0x96, !PT ;  /* 0x0000004d37007212 */ /* 0x000fe200078e9604 */
[----:B------:R-:W-:Y:S02]  /*ce10*/  IMAD.MOV.U32 R63, RZ, RZ, R60 ;  /* 0x000000ffff3f7224 */ /* 0x000fe400078e003c */
[----:B------:R-:W-:-:S02]  /*ce20*/  IMAD.MOV.U32 R59, RZ, RZ, R97 ;  /* 0x000000ffff3b7224 */ /* 0x000fc400078e0061 */
[----:B------:R-:W-:Y:S02]  /*ce30*/  IMAD.MOV.U32 R60, RZ, RZ, R136 ;  /* 0x000000ffff3c7224 */ /* 0x000fe400078e0088 */
[----:B------:R-:W-:Y:S01]  /*ce40*/  IMAD.MOV.U32 R97, RZ, RZ, R131 ;  /* 0x000000ffff617224 */ /* 0x000fe200078e0083 */
[----:B------:R-:W-:Y:S01]  /*ce50*/  MOV R131, R100 ;  /* 0x0000006400837202 */ /* 0x000fe20000000f00 */
[----:B------:R-:W-:Y:S02]  /*ce60*/  IMAD.MOV.U32 R136, RZ, RZ, R101 ;  /* 0x000000ffff887224 */ /* 0x000fe400078e0065 */
[----:B------:R-:W-:-:S04]  /*ce70*/  IMAD.WIDE.U32 R4, R5, -0x2daee0ad, RZ ;  /* 0xd2511f5305047825 */ /* 0x000fc800078e00ff */
[----:B------:R-:W-:Y:S01]  /*ce80*/  IMAD.WIDE.U32 R100, R0, -0x2daee0ad, RZ ;  /* 0xd2511f5300647825 */ /* 0x000fe200078e00ff */
[----:B------:R-:W-:-:S04]  /*ce90*/  LOP3.LUT R5, R5, R76, R48, 0x96, !PT ;  /* 0x0000004c05057212 */ /* 0x000fc800078e9630 */
[----:B------:R-:W-:Y:S01]  /*cea0*/  LOP3.LUT R0, R101, R251, R4, 0x96, !PT ;  /* 0x000000fb65007212 */ /* 0x000fe200078e9604 */
[----:B------:R-:W-:Y:S02]  /*ceb0*/  IMAD.MOV.U32 R85, RZ, RZ, R62 ;  /* 0x000000ffff557224 */ /* 0x000fe400078e003e */
[----:B------:R-:W-:Y:S01]  /*cec0*/  IMAD.MOV.U32 R69, RZ, RZ, R61 ;  /* 0x000000ffff457224 */ /* 0x000fe200078e003d */
[----:B------:R-:W-:Y:S01]  /*ced0*/  MOV R61, R53 ;  /* 0x00000035003d7202 */ /* 0x000fe20000000f00 */
[----:B------:R-:W-:Y:S02]  /*cee0*/  IMAD.MOV.U32 R62, RZ, RZ, R52 ;  /* 0x000000ffff3e7224 */ /* 0x000fe400078e0034 */
[----:B------:R-:W-:-:S04]  /*cef0*/  IMAD.WIDE.U32 R52, R5, -0x326172a9, RZ ;  /* 0xcd9e8d5705347825 */ /* 0x000fc800078e00ff */
[----:B------:R-:W-:Y:S01]  /*cf00*/  IMAD.WIDE.U32 R4, R0, -0x326172a9, RZ ;  /* 0xcd9e8d5700047825 */ /* 0x000fe200078e00ff */
[----:B------:R-:W-:Y:S04]  /*cf10*/  ST.E.U16 desc[UR4][R12.64+-0x40], R38 ;  /* 0xffffc0260c007985 */ /* 0x000fe8000c101504 */
[----:B------:R-:W-:Y:S01]  /*cf20*/  ST.E.U16 desc[UR4][R12.64+-0x3e], R37 ;  /* 0xffffc2250c007985 */ /* 0x000fe2000c101504 */
[----:B------:R-:W-:-:S03]  /*cf30*/  SHF.R.U32.HI R7, RZ, 0x10, R4 ;  /* 0x00000010ff077819 */ /* 0x000fc60000011604 */
[----:B------:R-:W-:Y:S01]  /*cf40*/  ST.E.U16 desc[UR4][R18.64+-0x40], R40 ;  /* 0xffffc02812007985 */ /* 0x000fe2000c101504 */
[----:B------:R-:W-:-:S03]  /*cf50*/  LOP3.LUT R0, R5, R250, R52, 0x96, !PT ;  /* 0x000000fa05007212 */ /* 0x000fc600078e9634 */
[----:B------:R-:W-:Y:S01]  /*cf60*/  ST.E.U16 desc[UR4][R18.64+-0x3e], R39 ;  /* 0xffffc22712007985 */ /* 0x000fe2000c101504 */
[----:B------:R-:W-:-:S03]  /*cf70*/  LOP3.LUT R5, R4, 0xffff, RZ, 0xc0, !PT ;  /* 0x0000ffff04057812 */ /* 0x000fc600078ec0ff */
[----:B------:R-:W-:Y:S01]  /*cf80*/  ST.E.U16 desc[UR4][R16.64+-0x40], R28 ;  /* 0xffffc01c10007985 */ /* 0x000fe2000c101504 */
[----:B------:R-:W-:-:S03]  /*cf90*/  SHF.R.U32.HI R6, RZ, 0x18, R4 ;  /* 0x00000018ff067819 */ /* 0x000fc60000011604 */
[----:B------:R-:W-:Y:S04]  /*cfa0*/  ST.E.U16 desc[UR4][R16.64+-0x3e], R27 ;  /* 0xffffc21b10007985 */ /* 0x000fe8000c101504 */
[----:B------:R4:W-:Y:S01]  /*cfb0*/  ST.E.U16 desc[UR4][R14.64+-0x3e], R8 ;  /* 0xffffc2080e007985 */ /* 0x0009e2000c101504 */
[----:B------:R-:W-:Y:S02]  /*cfc0*/  SHF.R.U32.HI R5, RZ, 0x8, R5 ;  /* 0x00000008ff057819 */ /* 0x000fe40000011605 */
[----:B----4-:R-:W-:Y:S02]  /*cfd0*/  LOP3.LUT R8, R4, 0xff, RZ, 0xc0, !PT ;  /* 0x000000ff04087812 */ /* 0x010fe400078ec0ff */
[----:B------:R-:W-:-:S04]  /*cfe0*/  LOP3.LUT R4, R7, 0xff, RZ, 0xc0, !PT ;  /* 0x000000ff07047812 */ /* 0x000fc800078ec0ff */
[----:B------:R-:W-:Y:S02]  /*cff0*/  PRMT R27, R4, 0x5410, R6 ;  /* 0x00005410041b7816 */ /* 0x000fe40000000006 */
[----:B------:R-:W-:Y:S02]  /*d000*/  LOP3.LUT R4, R0, 0xffff, RZ, 0xc0, !PT ;  /* 0x0000ffff00047812 */ /* 0x000fe400078ec0ff */
[----:B------:R-:W-:Y:S02]  /*d010*/  PRMT R28, R8, 0x5410, R5 ;  /* 0x00005410081c7816 */ /* 0x000fe40000000005 */
[----:B------:R-:W-:Y:S02]  /*d020*/  SHF.R.U32.HI R5, RZ, 0x8, R4 ;  /* 0x00000008ff057819 */ /* 0x000fe40000011604 */
[----:B------:R-:W-:-:S04]  /*d030*/  LOP3.LUT R4, R0, 0xff, RZ, 0xc0, !PT ;  /* 0x000000ff00047812 */ /* 0x000fc800078ec0ff */
[----:B------:R-:W-:Y:S02]  /*d040*/  PRMT R38, R4, 0x5410, R5 ;  /* 0x0000541004267816 */ /* 0x000fe40000000005 */
[--C-:B------:R-:W-:Y:S02]  /*d050*/  SHF.R.U32.HI R5, RZ, 0x10, R0.reuse ;  /* 0x00000010ff057819 */ /* 0x100fe40000011600 */
[----:B------:R-:W-:Y:S02]  /*d060*/  SHF.R.U32.HI R4, RZ, 0x18, R0 ;  /* 0x00000018ff047819 */ /* 0x000fe40000011600 */
[----:B------:R-:W-:-:S04]  /*d070*/  LOP3.LUT R0, R5, 0xff, RZ, 0xc0, !PT ;  /* 0x000000ff05007812 */ /* 0x000fc800078ec0ff */
[----:B------:R-:W-:Y:S01]  /*d080*/  PRMT R37, R0, 0x5410, R4 ;  /* 0x0000541000257816 */ /* 0x000fe20000000004 */
[----:B------:R-:W-:Y:S04]  /*d090*/  ST.E.U16 desc[UR4][R14.64+-0x40], R9 ;  /* 0xffffc0090e007985 */ /* 0x000fe8000c101504 */
[----:B------:R-:W-:Y:S04]  /*d0a0*/  ST.E.U16 desc[UR4][R12.64+-0x30], R42 ;  /* 0xffffd02a0c007985 */ /* 0x000fe8000c101504 */
[----:B------:R-:W-:Y:S04]  /*d0b0*/  ST.E.U16 desc[UR4][R12.64+-0x2e], R41 ;  /* 0xffffd2290c007985 */ /* 0x000fe8000c101504 */
[----:B------:R-:W-:Y:S04]  /*d0c0*/  ST.E.U16 desc[UR4][R18.64+-0x30], R36 ;  /* 0xffffd02412007985 */ /* 0x000fe8000c101504 */
[----:B------:R-:W-:Y:S04]  /*d0d0*/  ST.E.U16 desc[UR4][R18.64+-0x2e], R43 ;  /* 0xffffd22b12007985 */ /* 0x000fe8000c101504 */
[----:B------:R-:W-:Y:S04]  /*d0e0*/  ST.E.U16 desc[UR4][R16.64+-0x30], R25 ;  /* 0xffffd01910007985 */ /* 0x000fe8000c101504 */
[----:B------:R4:W-:Y:S01]  /*d0f0*/  ST.E.U16 desc[UR4][R16.64+-0x2e], R24 ;  /* 0xffffd21810007985 */ /* 0x0009e2000c101504 */
[----:B--2---:R-:W-:-:S05]  /*d100*/  IMAD.WIDE.U32 R70, R70, -0x326172a9, RZ ;  /* 0xcd9e8d5746467825 */ /* 0x004fca00078e00ff */
[----:B---3--:R-:W-:Y:S02]  /*d110*/  LOP3.LUT R0, R73, R71, RZ, 0x3c, !PT ;  /* 0x0000004749007212 */ /* 0x008fe400078e3cff */
[----:B------:R-:W-:-:S03]  /*d120*/  LOP3.LUT R3, R3, R227, R70, 0x96, !PT ;  /* 0x000000e303037212 */ /* 0x000fc600078e9646 */
[----:B------:R-:W-:-:S04]  /*d130*/  IMAD.WIDE.U32 R4, R0, -0x2daee0ad, RZ ;  /* 0xd2511f5300047825 */ /* 0x000fc800078e00ff */
[----:B------:R-:W-:Y:S01]  /*d140*/  IMAD.WIDE.U32 R6, R3, -0x2daee0ad, RZ ;  /* 0xd2511f5303067825 */ /* 0x000fe200078e00ff */
[----:B------:R-:W-:Y:S01]  /*d150*/  LOP3.LUT R0, R5, R64, R228, 0x96, !PT ;  /* 0x0000004005007212 */ /* 0x000fe200078e96e4 */
[----:B------:R-:W-:Y:S04]  /*d160*/  STL.64 [R1+0xa0], R70 ;  /* 0x0000a04601007387 */ /* 0x000fe80000100a00 */
[----:B----4-:R-:W-:Y:S01]  /*d170*/  IMAD.WIDE.U32 R24, R0, -0x326172a9, RZ ;  /* 0xcd9e8d5700187825 */ /* 0x010fe200078e00ff */
[----:B------:R-:W-:Y:S01]  /*d180*/  LOP3.LUT R0, R7, R225, R4, 0x96, !PT ;  /* 0x000000e107007212 */ /* 0x000fe200078e9604 */
[----:B------:R2:W-:Y:S03]  /*d190*/  STL.64 [R1+0x38], R4 ;  /* 0x0000380401007387 */ /* 0x0005e60000100a00 */
[----:B------:R-:W-:Y:S01]  /*d1a0*/  LOP3.LUT R2, R25, R226, R2, 0x96, !PT ;  /* 0x000000e219027212 */ /* 0x000fe200078e9602 */
[----:B------:R1:W5:Y:S04]  /*d1b0*/  LDL.LU.64 R228, [R1+0x190] ;  /* 0x0001900001e47983 */ /* 0x0003680000300a00 */
[----:B------:R-:W-:Y:S01]  /*d1c0*/  IMAD.WIDE.U32 R8, R2, -0x2daee0ad, RZ ;  /* 0xd2511f5302087825 */ /* 0x000fe200078e00ff */
[----:B------:R1:W5:Y:S03]  /*d1d0*/  LDL.LU R227, [R1+0x188] ;  /* 0x0001880001e37983 */ /* 0x0003660000300800 */
[----:B--2---:R-:W-:-:S05]  /*d1e0*/  IMAD.WIDE.U32 R4, R0, -0x326172a9, RZ ;  /* 0xcd9e8d5700047825 */ /* 0x004fca00078e00ff */
[----:B------:R-:W-:Y:S02]  /*d1f0*/  LOP3.LUT R2, R5, R252, R24, 0x96, !PT ;  /* 0x000000fc05027212 */ /* 0x000fe400078e9618 */
[----:B------:R-:W-:-:S03]  /*d200*/  LOP3.LUT R0, R9, R224, R6, 0x96, !PT ;  /* 0x000000e009007212 */ /* 0x000fc600078e9606 */
[----:B------:R-:W-:-:S05]  /*d210*/  IMAD.WIDE.U32 R2, R2, -0x2daee0ad, RZ ;  /* 0xd2511f5302027825 */ /* 0x000fca00078e00ff */
[----:B------:R-:W-:Y:S01]  /*d220*/  LOP3.LUT R5, R3, R76, R8, 0x96, !PT ;  /* 0x0000004c03057212 */ /* 0x000fe200078e9608 */
[----:B------:R-:W-:Y:S02]  /*d230*/  IMAD.MOV.U32 R76, RZ, RZ, R65 ;  /* 0x000000ffff4c7224 */ /* 0x000fe400078e0041 */
[----:B------:R-:W-:Y:S01]  /*d240*/  IMAD.WIDE.U32 R64, R0, -0x326172a9, RZ ;  /* 0xcd9e8d5700407825 */ /* 0x000fe200078e00ff */
[----:B------:R-:W-:Y:S04]  /*d250*/  STL.64 [R1+0x30], R24 ;  /* 0x0000301801007387 */ /* 0x000fe80000100a00 */
[----:B------:R1:W5:Y:S01]  /*d260*/  LDL.LU R226, [R1+0x184] ;  /* 0x0001840001e27983 */ /* 0x0003620000300800 */
[----:B------:R-:W-:Y:S01]  /*d270*/  LOP3.LUT R0, R65, R77, R4, 0x96, !PT ;  /* 0x0000004d41007212 */ /* 0x000fe200078e9604 */
[----:B------:R-:W-:-:S02]  /*d280*/  IMAD.MOV.U32 R77, RZ, RZ, R176 ;  /* 0x000000ffff4d7224 */ /* 0x000fc400078e00b0 */
[----:B------:R1:W5:Y:S04]  /*d290*/  LDL.LU R225, [R1+0x180] ;  /* 0x0001800001e17983 */ /* 0x0003680000300800 */
[----:B------:R1:W5:Y:S04]  /*d2a0*/  LDL.LU R224, [R1+0x17c] ;  /* 0x00017c0001e07983 */ /* 0x0003680000300800 */
[----:B------:R-:W2:Y:S01]  /*d2b0*/  LDL.LU R176, [R1] ;  /* 0x0000000001b07983 */ /* 0x000ea20000300800 */
[----:B------:R-:W-:-:S05]  /*d2c0*/  IMAD.WIDE.U32 R48, R0, -0x2daee0ad, RZ ;  /* 0xd2511f5300307825 */ /* 0x000fca00078e00ff */
[----:B------:R-:W-:-:S05]  /*d2d0*/  LOP3.LUT R2, R49, R251, R2, 0x96, !PT ;  /* 0x000000fb31027212 */ /* 0x000fca00078e9602 */
[----:B------:R-:W-:Y:S01]  /*d2e0*/  IMAD.WIDE.U32 R2, R2, -0x326172a9, RZ ;  /* 0xcd9e8d5702027825 */ /* 0x000fe200078e00ff */
[----:B------:R-:W-:Y:S02]  /*d2f0*/  ST.E.U16 desc[UR4][R14.64+-0x30], R26 ;  /* 0xffffd01a0e007985 */ /* 0x000fe4000c101504 */
[C---:B------:R-:W-:Y:S02]  /*d300*/  LOP3.LUT R0, R2.reuse, 0xffff, RZ, 0xc0, !PT ;  /* 0x0000ffff02007812 */ /* 0x040fe400078ec0ff */
[----:B------:R-:W-:Y:S01]  /*d310*/  ST.E.U16 desc[UR4][R14.64+-0x2e], R10 ;  /* 0xffffd20a0e007985 */ /* 0x000fe2000c101504 */
[----:B------:R-:W-:Y:S02]  /*d320*/  LOP3.LUT R4, R2, 0xff, RZ, 0xc0, !PT ;  /* 0x000000ff02047812 */ /* 0x000fe400078ec0ff */
[----:B------:R-:W-:Y:S01]  /*d330*/  SHF.R.U32.HI R0, RZ, 0x8, R0 ;  /* 0x00000008ff007819 */ /* 0x000fe20000011600 */
[----:B------:R-:W-:Y:S04]  /*d340*/  ST.E.U16 desc[UR4][R12.64+-0x20], R35 ;  /* 0xffffe0230c007985 */ /* 0x000fe8000c101504 */
[----:B------:R-:W-:Y:S01]  /*d350*/  ST.E.U16 desc[UR4][R12.64+-0x1e], R44 ;  /* 0xffffe22c0c007985 */ /* 0x000fe2000c101504 */
[----:B------:R-:W-:-:S03]  /*d360*/  PRMT R6, R4, 0x5410, R0 ;  /* 0x0000541004067816 */ /* 0x000fc60000000000 */
[----:B------:R3:W-:Y:S01]  /*d370*/  ST.E.U16 desc[UR4][R18.64+-0x1e], R45 ;  /* 0xffffe22d12007985 */ /* 0x0007e2000c101504 */
[----:B------:R-:W-:Y:S02]  /*d380*/  SHF.R.U32.HI R4, RZ, 0x10, R2 ;  /* 0x00000010ff047819 */ /* 0x000fe40000011602 */
[----:B------:R-:W-:Y:S01]  /*d390*/  PRMT R21, R22, 0x7632, R21 ;  /* 0x0000763216157816 */ /* 0x000fe20000000015 */
[----:B------:R-:W-:Y:S02]  /*d3a0*/  @!P6 HFMA2.BF16_V2 R75, -RZ.H0_H0, RZ.H0_H0, -R23.H0_H0 ;  /* 0x200000ffff4be231 */ /* 0x000fe40000340917 */
[----:B------:R-:W-:Y:S02]  /*d3b0*/  @!P5 HFMA2.BF16_V2 R81, -RZ.H0_H0, RZ.H0_H0, -R22.H0_H0 ;  /* 0x200000ffff51d231 */ /* 0x000fe40000340916 */
[----:B---3--:R-:W-:-:S03]  /*d3c0*/  IMAD.WIDE.U32 R44, R5, -0x326172a9, RZ ;  /* 0xcd9e8d57052c7825 */ /* 0x008fc600078e00ff */
[----:B------:R-:W-:Y:S02]  /*d3d0*/  LOP3.LUT R0, R3, R250, R44, 0x96, !PT ;  /* 0x000000fa03007212 */ /* 0x000fe400078e962c */
[----:B------:R-:W-:Y:S02]  /*d3e0*/  SHF.R.U32.HI R3, RZ, 0x18, R2 ;  /* 0x00000018ff037819 */ /* 0x000fe40000011602 */
[----:B------:R-:W-:-:S04]  /*d3f0*/  LOP3.LUT R2, R4, 0xff, RZ, 0xc0, !PT ;  /* 0x000000ff04027812 */ /* 0x000fc800078ec0ff */
[----:B------:R-:W-:Y:S02]  /*d400*/  PRMT R7, R2, 0x5410, R3 ;  /* 0x0000541002077816 */ /* 0x000fe40000000003 */
[----:B------:R-:W-:-:S04]  /*d410*/  LOP3.LUT R2, R0, 0xffff, RZ, 0xc0, !PT ;  /* 0x0000ffff00027812 */ /* 0x000fc800078ec0ff */
[----:B------:R-:W-:Y:S02]  /*d420*/  SHF.R.U32.HI R3, RZ, 0x8, R2 ;  /* 0x00000008ff037819 */ /* 0x000fe40000011602 */
[----:B------:R-:W-:Y:S01]  /*d430*/  LOP3.LUT R2, R0, 0xff, RZ, 0xc0, !PT ;  /* 0x000000ff00027812 */ /* 0x000fe200078ec0ff */
[----:B------:R-:W-:Y:S01]  /*d440*/  @!P4 HFMA2.BF16_V2 R82, -RZ.H0_H0, RZ.H0_H0, -R21.H0_H0 ;  /* 0x200000ffff52c231 */ /* 0x000fe20000340915 */
[----:B------:R-:W-:Y:S01]  /*d450*/  @!P6 PRMT R23, R75, 0x5410, RZ ;  /* 0x000054104b17e816 */ /* 0x000fe200000000ff */
[----:B------:R-:W-:Y:S01]  /*d460*/  @!P3 HFMA2.BF16_V2 R79, -RZ.H0_H0, RZ.H0_H0, -R20.H0_H0 ;  /* 0x200000ffff4fb231 */ /* 0x000fe20000340914 */
[----:B------:R-:W-:Y:S01]  /*d470*/  PRMT R5, R2, 0x5410, R3 ;  /* 0x0000541002057816 */ /* 0x000fe20000000003 */
[----:B------:R-:W-:Y:S01]  /*d480*/  @!P2 HFMA2.BF16_V2 R78, -RZ.H0_H0, RZ.H0_H0, -R11.H0_H0 ;  /* 0x200000ffff4ea231 */ /* 0x000fe2000034090b */
[----:B------:R-:W-:Y:S01]  /*d490*/  SHF.R.U32.HI R3, RZ, 0x10, R0 ;  /* 0x00000010ff037819 */ /* 0x000fe20000011600 */
[----:B------:R-:W-:Y:S01]  /*d4a0*/  IMAD.MOV.U32 R70, RZ, RZ, R76 ;  /* 0x000000ffff467224 */ /* 0x000fe200078e004c */
[----:B------:R-:W-:Y:S01]  /*d4b0*/  PRMT R67, R22, 0x5410, R21 ;  /* 0x0000541016437816 */ /* 0x000fe20000000015 */
[----:B------:R-:W-:Y:S01]  /*d4c0*/  IMAD.MOV.U32 R132, RZ, RZ, R102 ;  /* 0x000000ffff847224 */ /* 0x000fe200078e0066 */
[----:B------:R-:W-:Y:S01]  /*d4d0*/  MOV R76, R179 ;  /* 0x000000b3004c7202 */ /* 0x000fe20000000f00 */
[----:B------:R-:W-:Y:S01]  /*d4e0*/  ST.E.U16 desc[UR4][R18.64+-0x20], R46 ;  /* 0xffffe02e12007985 */ /* 0x000fe2000c101504 */
[----:B------:R-:W-:-:S02]  /*d4f0*/  @!P5 PRMT R22, R81, 0x5410, RZ ;  /* 0x000054105116d816 */ /* 0x000fc400000000ff */
[----:B------:R-:W-:Y:S01]  /*d500*/  @!P4 PRMT R21, R82, 0x5410, RZ ;  /* 0x000054105215c816 */ /* 0x000fe200000000ff */
[----:B------:R-:W-:Y:S01]  /*d510*/  ST.E.U16 desc[UR4][R16.64+-0x20], R30 ;  /* 0xffffe01e10007985 */ /* 0x000fe2000c101504 */
[----:B------:R-:W-:Y:S02]  /*d520*/  PRMT R102, R20, 0x5410, R11 ;  /* 0x0000541014667816 */ /* 0x000fe4000000000b */
[----:B------:R-:W-:Y:S01]  /*d530*/  MOV R179, R220 ;  /* 0x000000dc00b37202 */ /* 0x000fe20000000f00 */
[----:B------:R-:W-:Y:S01]  /*d540*/  ST.E.U16 desc[UR4][R16.64+-0x1e], R29 ;  /* 0xffffe21d10007985 */ /* 0x000fe2000c101504 */
[----:B------:R-:W-:Y:S02]  /*d550*/  SHF.R.U32.HI R2, RZ, 0x18, R0 ;  /* 0x00000018ff027819 */ /* 0x000fe40000011600 */
[----:B------:R-:W-:Y:S01]  /*d560*/  @!P3 PRMT R20, R79, 0x5410, RZ ;  /* 0x000054104f14b816 */ /* 0x000fe200000000ff */
[----:B------:R-:W-:Y:S01]  /*d570*/  ST.E.U16 desc[UR4][R14.64+-0x20], R47 ;  /* 0xffffe02f0e007985 */ /* 0x000fe2000c101504 */
[----:B------:R-:W-:-:S02]  /*d580*/  @!P2 PRMT R11, R78, 0x5410, RZ ;  /* 0x000054104e0ba816 */ /* 0x000fc400000000ff */
[----:B------:R-:W-:Y:S01]  /*d590*/  LOP3.LUT R0, R3, 0xff, RZ, 0xc0, !PT ;  /* 0x000000ff03007812 */ /* 0x000fe200078ec0ff */
[----:B------:R-:W-:Y:S01]  /*d5a0*/  ST.E.U16 desc[UR4][R14.64+-0x1e], R23 ;  /* 0xffffe2170e007985 */ /* 0x000fe2000c101504 */
[----:B------:R-:W-:-:S03]  /*d5b0*/  PRMT R220, R218, 0x7054, R218 ;  /* 0x00007054dadc7816 */ /* 0x000fc600000000da */
[----:B------:R-:W-:Y:S01]  /*d5c0*/  ST.E.U16 desc[UR4][R12.64+-0x10], R32 ;  /* 0xfffff0200c007985 */ /* 0x000fe2000c101504 */
[----:B------:R-:W-:-:S03]  /*d5d0*/  PRMT R4, R0, 0x5410, R2 ;  /* 0x0000541000047816 */ /* 0x000fc60000000002 */
[----:B------:R-:W-:Y:S01]  /*d5e0*/  ST.E.U16 desc[UR4][R12.64+-0xe], R31 ;  /* 0xfffff21f0c007985 */ /* 0x000fe2000c101504 */
[----:B------:R-:W-:-:S03]  /*d5f0*/  HSET2.LE.AND R2, R27, R220, PT ;  /* 0x000000dc1b027233 */ /* 0x000fc60003803000 */
[----:B------:R-:W-:Y:S04]  /*d600*/  ST.E.U16 desc[UR4][R18.64+-0x10], R34 ;  /* 0xfffff02212007985 */ /* 0x000fe8000c101504 */
[----:B------:R-:W-:Y:S04]  /*d610*/  ST.E.U16 desc[UR4][R18.64+-0xe], R33 ;  /* 0xfffff22112007985 */ /* 0x000fe8000c101504 */
[----:B------:R-:W-:Y:S04]  /*d620*/  ST.E.U16 desc[UR4][R16.64+-0x10], R22 ;  /* 0xfffff01610007985 */ /* 0x000fe8000c101504 */
[----:B------:R-:W-:Y:S04]  /*d630*/  ST.E.U16 desc[UR4][R16.64+-0xe], R21 ;  /* 0xfffff21510007985 */ /* 0x000fe8000c101504 */
[----:B------:R-:W-:Y:S04]  /*d640*/  ST.E.U16 desc[UR4][R14.64+-0x10], R20 ;  /* 0xfffff0140e007985 */ /* 0x000fe8000c101504 */
[----:B------:R3:W-:Y:S04]  /*d650*/  ST.E.U16 desc[UR4][R14.64+-0xe], R11 ;  /* 0xfffff20b0e007985 */ /* 0x0007e8000c101504 */
[----:B------:R-:W4:Y:S04]  /*d660*/  LDSM.16.MT88.4 R24, [R175+0xa000] ;  /* 0x00a00000af18783b */ /* 0x000f280000004200 */
[----:B------:R-:W1:Y:S04]  /*d670*/  LDSM.16.MT88.4 R20, [R205+0xa000] ;  /* 0x00a00000cd14783b */ /* 0x000e680000004200 */
[----:B------:R-:W1:Y:S01]  /*d680*/  LDSM.16.MT88.4 R40, [R208+0xa000] ;  /* 0x00a00000d028783b */ /* 0x000e620000004200 */
[----:B------:R-:W-:-:S02]  /*d690*/  HSET2.LE.AND R0, R28, R220, PT ;  /* 0x000000dc1c007233 */ /* 0x000fc40003803000 */
[--C-:B------:R-:W-:Y:S01]  /*d6a0*/  HSET2.LE.AND R3, R6, R220.reuse, PT ;  /* 0x000000dc06037233 */ /* 0x100fe20003803000 */
[----:B------:R-:W-:Y:S01]  /*d6b0*/  IMAD.MOV.U32 R84, RZ, RZ, R132 ;  /* 0x000000ffff547224 */ /* 0x000fe200078e0084 */
[----:B------:R-:W-:Y:S01]  /*d6c0*/  MOV R73, R177 ;  /* 0x000000b100497202 */ /* 0x000fe20000000f00 */
[----:B------:R-:W-:Y:S01]  /*d6d0*/  IMAD.MOV.U32 R72, RZ, RZ, R178 ;  /* 0x000000ffff487224 */ /* 0x000fe200078e00b2 */
[----:B------:R-:W-:Y:S01]  /*d6e0*/  LOP3.LUT R10, R66, R0, RZ, 0xc0, !PT ;  /* 0x00000000420a7212 */ /* 0x000fe200078ec0ff */
[----:B------:R-:W-:Y:S01]  /*d6f0*/  IMAD.MOV.U32 R74, RZ, RZ, R135 ;  /* 0x000000ffff4a7224 */ /* 0x000fe200078e0087 */
[--C-:B------:R-:W-:Y:S01]  /*d700*/  HSET2.LE.AND R0, R38, R220.reuse, PT ;  /* 0x000000dc26007233 */ /* 0x100fe20003803000 */
[----:B------:R-:W2:Y:S01]  /*d710*/  LDSM.16.MT88.4 R28, [R207+0xa000] ;  /* 0x00a00000cf1c783b */ /* 0x000ea20000004200 */
[----:B---3--:R-:W-:Y:S02]  /*d720*/  LOP3.LUT R11, R58, R2, RZ, 0xc0, !PT ;  /* 0x000000023a0b7212 */ /* 0x008fe400078ec0ff */
[----:B------:R-:W-:-:S02]  /*d730*/  HSET2.LE.AND R2, R37, R220, PT ;  /* 0x000000dc25027233 */ /* 0x000fc40003803000 */
[----:B------:R-:W-:Y:S02]  /*d740*/  LOP3.LUT R8, R80, R0, RZ, 0xc0, !PT ;  /* 0x0000000050087212 */ /* 0x000fe400078ec0ff */
[----:B------:R-:W-:Y:S01]  /*d750*/  LOP3.LUT R6, R51, R3, RZ, 0xc0, !PT ;  /* 0x0000000333067212 */ /* 0x000fe200078ec0ff */
[----:B------:R-:W-:Y:S01]  /*d760*/  IMAD.MOV.U32 R177, RZ, RZ, R223 ;  /* 0x000000ffffb17224 */ /* 0x000fe200078e00df */
[----:B------:R-:W-:Y:S01]  /*d770*/  LOP3.LUT R9, R68, R2, RZ, 0xc0, !PT ;  /* 0x0000000244097212 */ /* 0x000fe200078ec0ff */
[----:B------:R-:W-:Y:S01]  /*d780*/  IMAD.MOV.U32 R178, RZ, RZ, R134 ;  /* 0x000000ffffb27224 */ /* 0x000fe200078e0086 */
[--C-:B------:R-:W-:Y:S01]  /*d790*/  HSET2.LE.AND R0, R7, R220.reuse, PT ;  /* 0x000000dc07007233 */ /* 0x100fe20003803000 */
[----:B------:R-:W-:Y:S01]  /*d7a0*/  IMAD.MOV.U32 R32, RZ, RZ, R74 ;  /* 0x000000ffff207224 */ /* 0x000fe200078e004a */
[--C-:B------:R-:W-:Y:S01]  /*d7b0*/  HSET2.LE.AND R2, R5, R220.reuse, PT ;  /* 0x000000dc05027233 */ /* 0x100fe20003803000 */
[----:B------:R-:W-:Y:S01]  /*d7c0*/  IMAD.MOV.U32 R33, RZ, RZ, R84 ;  /* 0x000000ffff217224 */ /* 0x000fe200078e0054 */
[----:B------:R-:W-:Y:S01]  /*d7d0*/  HSET2.LE.AND R3, R4, R220, PT ;  /* 0x000000dc04037233 */ /* 0x000fe20003803000 */
[----:B------:R-:W-:Y:S01]  /*d7e0*/  IMAD.MOV.U32 R34, RZ, RZ, R72 ;  /* 0x000000ffff227224 */ /* 0x000fe200078e0048 */
[----:B------:R-:W-:Y:S01]  /*d7f0*/  LOP3.LUT R7, R50, R0, RZ, 0xc0, !PT ;  /* 0x0000000032077212 */ /* 0x000fe200078ec0ff */
[----:B------:R-:W-:Y:S01]  /*d800*/  IMAD.MOV.U32 R71, RZ, RZ, R133 ;  /* 0x000000ffff477224 */ /* 0x000fe200078e0085 */
[----:B------:R-:W-:Y:S01]  /*d810*/  LOP3.LUT R4, R57, R2, RZ, 0xc0, !PT ;  /* 0x0000000239047212 */ /* 0x000fe200078ec0ff */
[----:B------:R-:W-:Y:S01]  /*d820*/  LDSM.16.MT88.4 R36, [R207+0xb000] ;  /* 0x00b00000cf24783b */ /* 0x000fe20000004200 */
[----:B------:R-:W-:-:S02]  /*d830*/  LOP3.LUT R5, R56, R3, RZ, 0xc0, !PT ;  /* 0x0000000338057212 */ /* 0x000fc400078ec0ff */
[----:B------:R-:W-:Y:S01]  /*d840*/  MOV R35, R73 ;  /* 0x0000004900237202 */ /* 0x000fe20000000f00 */
[-C--:B----4-:R-:W-:Y:S01]  /*d850*/  HMMA.16816.F32.BF16 R168, R8, R24.reuse, R168 ;  /* 0x0000001808a8723c */ /* 0x090fe200000418a8 */
[----:B------:R3:W5:Y:S05]  /*d860*/  LDL.LU R223, [R1+0x178] ;  /* 0x0001780001df7983 */ /* 0x00076a0000300800 */
[C---:B------:R-:W-:Y:S06]  /*d870*/  HMMA.16816.F32.BF16 R152, R4.reuse, R24, R152 ;  /* 0x000000180498723c */ /* 0x040fec0000041898 */
[-C--:B------:R-:W-:Y:S06]  /*d880*/  HMMA.16816.F32.BF16 R148, R4, R26.reuse, R148 ;  /* 0x0000001a0494723c */ /* 0x080fec0000041894 */
[C---:B------:R-:W-:Y:S01]  /*d890*/  HMMA.16816.F32.BF16 R132, R8.reuse, R26, R192 ;  /* 0x0000001a0884723c */ /* 0x040fe200000418c0 */
[----:B------:R-:W4:Y:S05]  /*d8a0*/  LDSM.16.MT88.4 R24, [R175+0xb000] ;  /* 0x00b00000af18783b */ /* 0x000f2a0000004200 */
[-C--:B-1----:R-:W-:Y:S06]  /*d8b0*/  HMMA.16816.F32.BF16 R160, R8, R20.reuse, R160 ;  /* 0x0000001408a0723c */ /* 0x082fec00000418a0 */
[C---:B------:R-:W-:Y:S06]  /*d8c0*/  HMMA.16816.F32.BF16 R144, R4.reuse, R20, R144 ;  /* 0x000000140490723c */ /* 0x040fec0000041890 */
[----:B------:R-:W-:Y:S06]  /*d8d0*/  HMMA.16816.F32.BF16 R140, R4, R22, R140 ;  /* 0x00000016048c723c */ /* 0x000fec000004188c */
[----:B------:R-:W-:Y:S01]  /*d8e0*/  HMMA.16816.F32.BF16 R192, R8, R40, R32 ;  /* 0x0000002808c0723c */ /* 0x000fe20000041820 */
[----:B------:R-:W-:Y:S01]  /*d8f0*/  LDSM.16.MT88.4 R32, [R208+0xb000] ;  /* 0x00b00000d020783b */ /* 0x000fe20000004200 */
[----:B------:R-:W-:Y:S01]  /*d900*/  IMAD.MOV.U32 R74, RZ, RZ, R71 ;  /* 0x000000ffff4a7224 */ /* 0x000fe200078e0047 */
[----:B------:R-:W-:Y:S01]  /*d910*/  MOV R73, R76 ;  /* 0x0000004c00497202 */ /* 0x000fe20000000f00 */
[----:B------:R-:W-:Y:S01]  /*d920*/  IMAD.MOV.U32 R84, RZ, RZ, R70 ;  /* 0x000000ffff547224 */ /* 0x000fe200078e0046 */
[----:B------:R-:W-:Y:S01]  /*d930*/  MOV R76, R85 ;  /* 0x00000055004c7202 */ /* 0x000fe20000000f00 */
[----:B------:R-:W-:-:S02]  /*d940*/  IMAD.MOV.U32 R72, RZ, RZ, R77 ;  /* 0x000000ffff487224 */ /* 0x000fc400078e004d */
        /* <DEDUP_REMOVED lines=16> */
[----:B------:R-:W-:-:S02]  /*da50*/  IMAD.MOV.U32 R84, RZ, RZ, R69 ;  /* 0x000000ffff547224 */ /* 0x000fc400078e0045 */
[----:B------:R-:W-:Y:S02]  /*da60*/  IMAD.MOV.U32 R60, RZ, RZ, R217 ;  /* 0x000000ffff3c7224 */ /* 0x000fe400078e00d9 */
[----:B------:R-:W-:Y:S02]  /*da70*/  IMAD.MOV.U32 R70, RZ, RZ, R62 ;  /* 0x000000ffff467224 */ /* 0x000fe400078e003e */
[----:B------:R-:W-:Y:S02]  /*da80*/  IMAD.MOV.U32 R69, RZ, RZ, R61 ;  /* 0x000000ffff457224 */ /* 0x000fe400078e003d */
[----:B------:R-:W-:Y:S02]  /*da90*/  IMAD.MOV.U32 R59, RZ, RZ, R139 ;  /* 0x000000ffff3b7224 */ /* 0x000fe400078e008b */
[----:B------:R-:W-:Y:S01]  /*daa0*/  IMAD.MOV.U32 R97, RZ, RZ, R216 ;  /* 0x000000ffff617224 */ /* 0x000fe200078e00d8 */
[----:B--2---:R-:W-:Y:S01]  /*dab0*/  HMMA.16816.F32.BF16 R176, R8, R22, R176 ;  /* 0x0000001608b0723c */ /* 0x004fe200000418b0 */
[----:B------:R-:W1:Y:S01]  /*dac0*/  LDSM.16.MT88.4 R20, [R205+0xb000] ;  /* 0x00b00000cd14783b */ /* 0x000e620000004200 */
[----:B------:R-:W-:Y:S01]  /*dad0*/  IMAD.MOV.U32 R61, RZ, RZ, R60 ;  /* 0x000000ffff3d7224 */ /* 0x000fe200078e003c */
[----:B------:R-:W-:Y:S01]  /*dae0*/  MOV R51, R71 ;  /* 0x0000004700337202 */ /* 0x000fe20000000f00 */
[----:B------:R-:W-:-:S02]  /*daf0*/  IMAD.MOV.U32 R80, RZ, RZ, R70 ;  /* 0x000000ffff507224 */ /* 0x000fc400078e0046 */
[----:B------:R-:W-:Y:S01]  /*db00*/  IMAD.MOV.U32 R66, RZ, RZ, R69 ;  /* 0x000000ffff427224 */ /* 0x000fe200078e0045 */
[----:B------:R-:W-:Y:S01]  /*db10*/  MOV R63, R59 ;  /* 0x0000003b003f7202 */ /* 0x000fe20000000f00 */
[----:B------:R-:W-:Y:S01]  /*db20*/  IMAD.MOV.U32 R60, RZ, RZ, R97 ;  /* 0x000000ffff3c7224 */ /* 0x000fe200078e0061 */
[----:B------:R-:W-:Y:S01]  /*db30*/  HMMA.16816.F32.BF16 R68, R4, R28, R156 ;  /* 0x0000001c0444723c */ /* 0x000fe2000004189c */
[----:B------:R-:W-:Y:S01]  /*db40*/  IMAD.MOV.U32 R62, RZ, RZ, R214 ;  /* 0x000000ffff3e7224 */ /* 0x000fe200078e00d6 */
[----:B------:R-:W-:-:S05]  /*db50*/  MOV R47, R63 ;  /* 0x0000003f002f7202 */ /* 0x000fca0000000f00 */
[----:B------:R-:W-:Y:S01]  /*db60*/  IMAD.MOV.U32 R156, RZ, RZ, R72 ;  /* 0x000000ffff9c7224 */ /* 0x000fe200078e0048 */
[----:B------:R-:W-:Y:S01]  /*db70*/  MOV R158, R77 ;  /* 0x0000004d009e7202 */ /* 0x000fe20000000f00 */
[----:B------:R-:W-:Y:S02]  /*db80*/  IMAD.MOV.U32 R157, RZ, RZ, R73 ;  /* 0x000000ffff9d7224 */ /* 0x000fe400078e0049 */
[----:B------:R-:W-:Y:S01]  /*db90*/  IMAD.MOV.U32 R159, RZ, RZ, R76 ;  /* 0x000000ffff9f7224 */ /* 0x000fe200078e004c */
[----:B------:R-:W-:Y:S01]  /*dba0*/  HMMA.16816.F32.BF16 R56, R4, R40, R112 ;  /* 0x000000280438723c */ /* 0x000fe20000041870 */
[----:B------:R-:W-:-:S05]  /*dbb0*/  IMAD.MOV.U32 R46, RZ, RZ, R62 ;  /* 0x000000ffff2e7224 */ /* 0x000fca00078e003e */
[C---:B----4-:R-:W-:Y:S01]  /*dbc0*/  HMMA.16816.F32.BF16 R76, R4.reuse, R24, R196 ;  /* 0x00000018044c723c */ /* 0x050fe200000418c4 */
        /* <DEDUP_REMOVED lines=8> */
[----:B------:R-:W-:Y:S02]  /*dc50*/  IMAD.MOV.U32 R196, RZ, RZ, R84 ;  /* 0x000000ffffc47224 */ /* 0x000fe400078e0054 */
[----:B------:R-:W-:Y:S01]  /*dc60*/  IMAD.MOV.U32 R198, RZ, RZ, R85 ;  /* 0x000000ffffc67224 */ /* 0x000fe200078e0055 */
[----:B------:R-:W-:Y:S01]  /*dc70*/  HMMA.16816.F32.BF16 R72, R4, R30, R164 ;  /* 0x0000001e0448723c */ /* 0x000fe200000418a4 */
[----:B------:R-:W-:-:S05]  /*dc80*/  IMAD.MOV.U32 R199, RZ, RZ, R87 ;  /* 0x000000ffffc77224 */ /* 0x000fca00078e0057 */
[C---:B------:R-:W-:Y:S06]  /*dc90*/  HMMA.16816.F32.BF16 R84, R4.reuse, R26, R200 ;  /* 0x0000001a0454723c */ /* 0x040fec00000418c8 */
[C---:B-1----:R-:W-:Y:S06]  /*dca0*/  HMMA.16816.F32.BF16 R88, R4.reuse, R20, R88 ;  /* 0x000000140458723c */ /* 0x042fec0000041858 */
[C---:B------:R-:W-:Y:S06]  /*dcb0*/  HMMA.16816.F32.BF16 R92, R4.reuse, R22, R92 ;  /* 0x00000016045c723c */ /* 0x040fec000004185c */
[C---:B------:R-:W-:Y:S06]  /*dcc0*/  HMMA.16816.F32.BF16 R104, R4.reuse, R32, R104 ;  /* 0x000000200468723c */ /* 0x040fec0000041868 */
[C---:B------:R-:W-:Y:S06]  /*dcd0*/  HMMA.16816.F32.BF16 R108, R4.reuse, R34, R108 ;  /* 0x00000022046c723c */ /* 0x040fec000004186c */
[C---:B------:R-:W-:Y:S06]  /*dce0*/  HMMA.16816.F32.BF16 R120, R4.reuse, R36, R120 ;  /* 0x000000240478723c */ /* 0x040fec0000041878 */
[----:B------:R-:W-:Y:S06]  /*dcf0*/  HMMA.16816.F32.BF16 R116, R4, R38, R124 ;  /* 0x000000260474723c */ /* 0x000fec000004187c */
        /* <DEDUP_REMOVED lines=10> */
[----:B------:R-:W-:Y:S01]  /*dda0*/  MOV R200, R51 ;  /* 0x0000003300c87202 */ /* 0x000fe20000000f00 */
[----:B------:R-:W-:Y:S01]  /*ddb0*/  IMAD.MOV.U32 R159, RZ, RZ, R221 ;  /* 0x000000ffff9f7224 */ /* 0x000fe200078e00dd */
[----:B------:R-:W-:Y:S01]  /*ddc0*/  LOP3.LUT R2, R45, R243, R64, 0x96, !PT ;  /* 0x000000f32d027212 */ /* 0x000fe200078e9640 */
[----:B------:R-:W-:Y:S01]  /*ddd0*/  IMAD.MOV.U32 R156, RZ, RZ, R209 ;  /* 0x000000ffff9c7224 */ /* 0x000fe200078e00d1 */
[----:B------:R-:W-:Y:S01]  /*dde0*/  MOV R158, R204 ;  /* 0x000000cc009e7202 */ /* 0x000fe20000000f00 */
[----:B------:R-:W-:Y:S01]  /*ddf0*/  IMAD.MOV.U32 R157, RZ, RZ, R206 ;  /* 0x000000ffff9d7224 */ /* 0x000fe200078e00ce */
[----:B------:R-:W-:Y:S01]  /*de00*/  HMMA.16816.F32.BF16 R180, R8, R28, R180 ;  /* 0x0000001c08b4723c */ /* 0x000fe200000418b4 */
[----:B------:R-:W-:-:S05]  /*de10*/  IMAD.MOV.U32 R202, RZ, RZ, R66 ;  /* 0x000000ffffca7224 */ /* 0x000fca00078e0042 */
[C---:B------:R-:W-:Y:S01]  /*de20*/  HMMA.16816.F32.BF16 R184, R8.reuse, R30, R184 ;  /* 0x0000001e08b8723c */ /* 0x040fe200000418b8 */
[----:B------:R-:W-:Y:S01]  /*de30*/  IMAD.MOV.U32 R201, RZ, RZ, R80 ;  /* 0x000000ffffc97224 */ /* 0x000fe200078e0050 */
[----:B------:R-:W-:Y:S01]  /*de40*/  MOV R47, R5 ;  /* 0x00000005002f7202 */ /* 0x000fe20000000f00 */
[----:B------:R-:W-:Y:S01]  /*de50*/  IMAD.MOV.U32 R46, RZ, RZ, R6 ;  /* 0x000000ffff2e7224 */ /* 0x000fe200078e0006 */
[----:B------:R-:W-:Y:S01]  /*de60*/  MOV R42, R4 ;  /* 0x00000004002a7202 */ /* 0x000fe20000000f00 */
[----:B------:R-:W-:Y:S01]  /*de70*/  IMAD.MOV.U32 R43, RZ, RZ, R7 ;  /* 0x000000ffff2b7224 */ /* 0x000fe200078e0007 */
[----:B------:R-:W-:Y:S01]  /*de80*/  MOV R165, R212 ;  /* 0x000000d400a57202 */ /* 0x000fe20000000f00 */
[----:B------:R-:W-:Y:S01]  /*de90*/  HMMA.16816.F32.BF16 R4, R8, R22, R112 ;  /* 0x000000160804723c */ /* 0x000fe20000041870 */
[----:B------:R-:W-:Y:S01]  /*dea0*/  IMAD.MOV.U32 R127, RZ, RZ, R97 ;  /* 0x000000ffff7f7224 */ /* 0x000fe200078e0061 */
[----:B------:R3:W5:Y:S01]  /*deb0*/  LDL.LU R222, [R1+0x174] ;  /* 0x0001740001de7983 */ /* 0x0007620000300800 */
[----:B------:R-:W-:-:S03]  /*dec0*/  IMAD.WIDE.U32 R2, R2, -0x2daee0ad, RZ ;  /* 0xd2511f5302027825 */ /* 0x000fc600078e00ff */
[----:B------:R-:W-:Y:S01]  /*ded0*/  HMMA.16816.F32.BF16 R28, R8, R36, R156 ;  /* 0x00000024081c723c */ /* 0x000fe2000004189c */
[----:B------:R-:W-:-:S15]  /*dee0*/  IMAD.MOV.U32 R166, RZ, RZ, R211 ;  /* 0x000000ffffa67224 */ /* 0x000fde00078e00d3 */
[----:B------:R-:W-:-:S02]  /*def0*/  NOP ;  /* 0x0000000000007918 */ /* 0x000fc40000000000 */
[----:B------:R-:W-:Y:S01]  /*df00*/  IMAD.MOV.U32 R51, RZ, RZ, R5 ;  /* 0x000000ffff337224 */ /* 0x000fe200078e0005 */
[----:B------:R-:W-:Y:S01]  /*df10*/  MOV R50, R4 ;  /* 0x0000000400327202 */ /* 0x000fe20000000f00 */
[----:B------:R-:W-:Y:S02]  /*df20*/  IMAD.MOV.U32 R221, RZ, RZ, R6 ;  /* 0x000000ffffdd7224 */ /* 0x000fe400078e0006 */
[----:B------:R-:W-:Y:S01]  /*df30*/  IMAD.MOV.U32 R131, RZ, RZ, R7 ;  /* 0x000000ffff837224 */ /* 0x000fe200078e0007 */
[----:B------:R-:W-:Y:S01]  /*df40*/  LOP3.LUT R0, R3, R247, R48, 0x96, !PT ;  /* 0x000000f703007212 */ /* 0x000fe200078e9630 */
[C---:B------:R-:W-:Y:S01]  /*df50*/  HMMA.16816.F32.BF16 R4, R8.reuse, R32, R124 ;  /* 0x000000200804723c */ /* 0x040fe2000004187c */
[----:B------:R-:W-:Y:S01]  /*df60*/  LOP3.LUT R3, R2, 0xffff, RZ, 0xc0, !PT ;  /* 0x0000ffff02037812 */ /* 0x000fe200078ec0ff */
[----:B------:R-:W-:Y:S01]  /*df70*/  IMAD.MOV.U32 R167, RZ, RZ, R210 ;  /* 0x000000ffffa77224 */ /* 0x000fe200078e00d2 */
[----:B------:R-:W-:Y:S01]  /*df80*/  SHF.R.U32.HI R21, RZ, 0x18, R2 ;  /* 0x00000018ff157819 */ /* 0x000fe20000011602 */
[----:B------:R-:W-:Y:S01]  /*df90*/  IMAD.MOV.U32 R113, RZ, RZ, R174 ;  /* 0x000000ffff717224 */ /* 0x000fe200078e00ae */
[----:B------:R-:W-:Y:S01]  /*dfa0*/  MOV R112, R191 ;  /* 0x000000bf00707202 */ /* 0x000fe20000000f00 */
[----:B------:R-:W-:Y:S01]  /*dfb0*/  IMAD.MOV.U32 R114, RZ, RZ, R99 ;  /* 0x000000ffff727224 */ /* 0x000fe200078e0063 */
[----:B------:R-:W-:Y:S01]  /*dfc0*/  MOV R115, R98 ;  /* 0x0000006200737202 */ /* 0x000fe20000000f00 */
[----:B------:R-:W-:Y:S01]  /*dfd0*/  HMMA.16816.F32.BF16 R196, R8, R24, R196 ;  /* 0x0000001808c4723c */ /* 0x000fe200000418c4 */
[----:B------:R3:W5:Y:S01]  /*dfe0*/  LDL.LU R219, [R1+0x170] ;  /* 0x0001700001db7983 */ /* 0x0007620000300800 */
[----:B------:R-:W-:Y:S01]  /*dff0*/  IMAD.MOV.U32 R37, RZ, RZ, R51 ;  /* 0x000000ffff257224 */ /* 0x000fe200078e0033 */
[----:B------:R-:W-:-:S02]  /*e000*/  MOV R36, R50 ;  /* 0x0000003200247202 */ /* 0x000fc40000000f00 */
[----:B------:R-:W1:Y:S01]  /*e010*/  LDSM.16.MT88.4 R48, [R208+0xa800] ;  /* 0x00a80000d030783b */ /* 0x000e620000004200 */
[----:B------:R-:W-:Y:S03]  /*e020*/  HMMA.16816.F32.BF16 R200, R8, R26, R200 ;  /* 0x0000001a08c8723c */ /* 0x000fe600000418c8 */
[----:B------:R3:W5:Y:S04]  /*e030*/  LDL.LU R217, [R1+0x16c] ;  /* 0x00016c0001d97983 */ /* 0x0007680000300800 */
[----:B------:R-:W-:Y:S03]  /*e040*/  LDSM.16.MT88.4 R156, [R205+0xa800] ;  /* 0x00a80000cd9c783b */ /* 0x000fe60000004200 */
[----:B------:R-:W-:Y:S01]  /*e050*/  IMAD.MOV.U32 R41, RZ, RZ, R4 ;  /* 0x000000ffff297224 */ /* 0x000fe200078e0004 */
[----:B------:R-:W-:Y:S01]  /*e060*/  LOP3.LUT R4, R0, 0xffff, RZ, 0xc0, !PT ;  /* 0x0000ffff00047812 */ /* 0x000fe200078ec0ff */
[----:B------:R-:W-:Y:S01]  /*e070*/  IMAD.MOV.U32 R40, RZ, RZ, R5 ;  /* 0x000000ffff287224 */ /* 0x000fe200078e0005 */
[----:B------:R-:W-:Y:S01]  /*e080*/  LOP3.LUT R5, R2, 0xff, RZ, 0xc0, !PT ;  /* 0x000000ff02057812 */ /* 0x000fe200078ec0ff */
[----:B------:R-:W-:Y:S01]  /*e090*/  IMAD.MOV.U32 R22, RZ, RZ, R7 ;  /* 0x000000ffff167224 */ /* 0x000fe200078e0007 */
[----:B------:R-:W-:-:S02]  /*e0a0*/  SHF.R.U32.HI R7, RZ, 0x10, R2 ;  /* 0x00000010ff077819 */ /* 0x000fc40000011602 */
[----:B------:R-:W-:Y:S01]  /*e0b0*/  MOV R23, R6 ;  /* 0x0000000600177202 */ /* 0x000fe20000000f00 */
[C---:B------:R-:W-:Y:S01]  /*e0c0*/  HMMA.16816.F32.BF16 R32, R8.reuse, R34, R164 ;  /* 0x000000220820723c */ /* 0x040fe200000418a4 */
[----:B------:R-:W-:Y:S01]  /*e0d0*/  SHF.R.U32.HI R2, RZ, 0x8, R3 ;  /* 0x00000008ff027819 */ /* 0x000fe20000011603 */
[----:B------:R3:W5:Y:S01]  /*e0e0*/  LDL.LU R216, [R1+0x168] ;  /* 0x0001680001d87983 */ /* 0x0007620000300800 */
[----:B------:R-:W-:Y:S02]  /*e0f0*/  SHF.R.U32.HI R4, RZ, 0x8, R4 ;  /* 0x00000008ff047819 */ /* 0x000fe40000011604 */
[----:B------:R-:W-:Y:S01]  /*e100*/  LOP3.LUT R3, R0, 0xff, RZ, 0xc0, !PT ;  /* 0x000000ff00037812 */ /* 0x000fe200078ec0ff */
[----:B------:R-:W-:Y:S01]  /*e110*/  HMMA.16816.F32.BF16 R24, R8, R38, R112 ;  /* 0x000000260818723c */ /* 0x000fe20000041870 */
[----:B------:R-:W-:Y:S01]  /*e120*/  SHF.R.U32.HI R6, RZ, 0x10, R0 ;  /* 0x00000010ff067819 */ /* 0x000fe20000011600 */
[----:B------:R3:W5:Y:S01]  /*e130*/  LDL.LU R215, [R1+0x164] ;  /* 0x0001640001d77983 */ /* 0x0007620000300800 */
[----:B------:R-:W-:-:S02]  /*e140*/  PRMT R20, R5, 0x5410, R2 ;  /* 0x0000541005147816 */ /* 0x000fc40000000002 */
[----:B------:R-:W-:Y:S01]  /*e150*/  PRMT R2, R3, 0x5410, R4 ;  /* 0x0000541003027816 */ /* 0x000fe20000000004 */
[----:B------:R3:W5:Y:S01]  /*e160*/  LDL.LU R214, [R1+0x160] ;  /* 0x0001600001d67983 */ /* 0x0007620000300800 */
[----:B------:R-:W-:Y:S02]  /*e170*/  SHF.R.U32.HI R4, RZ, 0x18, R0 ;  /* 0x00000018ff047819 */ /* 0x000fe40000011600 */
[----:B------:R-:W-:Y:S01]  /*e180*/  LOP3.LUT R3, R6, 0xff, RZ, 0xc0, !PT ;  /* 0x000000ff06037812 */ /* 0x000fe200078ec0ff */
[----:B------:R3:W5:Y:S01]  /*e190*/  LDL.LU R212, [R1+0x15c] ;  /* 0x00015c0001d47983 */ /* 0x0007620000300800 */
[--C-:B------:R-:W-:Y:S02]  /*e1a0*/  HSET2.LE.AND R0, R2, R220.reuse, PT ;  /* 0x000000dc02007233 */ /* 0x100fe40003803000 */
[----:B------:R-:W-:Y:S01]  /*e1b0*/  PRMT R2, R3, 0x5410, R4 ;  /* 0x0000541003027816 */ /* 0x000fe20000000004 */
[----:B------:R-:W-:Y:S01]  /*e1c0*/  IMAD.MOV.U32 R10, RZ, RZ, R41 ;  /* 0x000000ffff0a7224 */ /* 0x000fe200078e0029 */
[----:B------:R-:W-:Y:S01]  /*e1d0*/  LOP3.LUT R5, R7, 0xff, RZ, 0xc0, !PT ;  /* 0x000000ff07057812 */ /* 0x000fe200078ec0ff */
[----:B------:R-:W-:Y:S01]  /*e1e0*/  IMAD.MOV.U32 R6, RZ, RZ, R46 ;  /* 0x000000ffff067224 */ /* 0x000fe200078e002e */
[----:B------:R-:W-:Y:S01]  /*e1f0*/  LOP3.LUT R124, R96, R0, RZ, 0xc0, !PT ;  /* 0x00000000607c7212 */ /* 0x000fe200078ec0ff */
[----:B------:R3:W5:Y:S01]  /*e200*/  LDL.LU R211, [R1+0x158] ;  /* 0x0001580001d37983 */ /* 0x0007620000300800 */
[----:B------:R-:W-:-:S02]  /*e210*/  HSET2.LE.AND R0, R2, R220, PT ;  /* 0x000000dc02007233 */ /* 0x000fc40003803000 */
[----:B------:R-:W-:Y:S01]  /*e220*/  HSET2.LE.AND R2, R20, R220, PT ;  /* 0x000000dc14027233 */ /* 0x000fe20003803000 */
[----:B------:R-:W-:Y:S01]  /*e230*/  IMAD.MOV.U32 R4, RZ, RZ, R47 ;  /* 0x000000ffff047224 */ /* 0x000fe200078e002f */
[----:B------:R-:W-:Y:S01]  /*e240*/  PRMT R5, R5, 0x5410, R21 ;  /* 0x0000541005057816 */ /* 0x000fe20000000015 */
[----:B------:R-:W-:Y:S01]  /*e250*/  IMAD.MOV.U32 R3, RZ, RZ, R42 ;  /* 0x000000ffff037224 */ /* 0x000fe200078e002a */
[----:B------:R-:W-:Y:S01]  /*e260*/  LOP3.LUT R125, R83, R0, RZ, 0xc0, !PT ;  /* 0x00000000537d7212 */ /* 0x000fe200078ec0ff */
[----:B------:R3:W5:Y:S01]  /*e270*/  LDL.LU R210, [R1+0x154] ;  /* 0x0001540001d27983 */ /* 0x0007620000300800 */
[----:B------:R-:W-:-:S03]  /*e280*/  LOP3.LUT R126, R67, R2, RZ, 0xc0, !PT ;  /* 0x00000002437e7212 */ /* 0x000fc600078ec0ff */
[----:B------:R-:W2:Y:S04]  /*e290*/  LDSM.16.MT88.4 R64, [R207+0xa800] ;  /* 0x00a80000cf40783b */ /* 0x000ea80000004200 */
[----:B------:R-:W4:Y:S01]  /*e2a0*/  LDSM.16.MT88.4 R80, [R175+0xb800] ;  /* 0x00b80000af50783b */ /* 0x000f220000004200 */
[----:B------:R-:W-:Y:S02]  /*e2b0*/  HSET2.LE.AND R0, R5, R220, PT ;  /* 0x000000dc05007233 */ /* 0x000fe40003803000 */
[----:B------:R-:W-:Y:S01]  /*e2c0*/  MOV R7, R43 ;  /* 0x0000002b00077202 */ /* 0x000fe20000000f00 */
[----:B------:R3:W5:Y:S02]  /*e2d0*/  LDL.LU R209, [R1+0x150] ;  /* 0x0001500001d17983 */ /* 0x0007640000300800 */
[----:B------:R-:W-:-:S02]  /*e2e0*/  LOP3.LUT R127, R102, R0, RZ, 0xc0, !PT ;  /* 0x00000000667f7212 */ /* 0x000fc400078ec0ff */
[----:B------:R-:W-:Y:S01]  /*e2f0*/  LOP3.LUT R2, R53, R243, R54, 0x96, !PT ;  /* 0x000000f335027212 */ /* 0x000fe200078e9636 */
[----:B------:R3:W5:Y:S04]  /*e300*/  LDL.LU R206, [R1+0x14c] ;  /* 0x00014c0001ce7983 */ /* 0x0007680000300800 */
[C---:B-1----:R-:W-:Y:S01]  /*e310*/  HMMA.16816.F32.BF16 R44, R124.reuse, R50, R60 ;  /* 0x000000327c2c723c */ /* 0x042fe2000004183c */
[----:B------:R-:W-:Y:S01]  /*e320*/  MOV R11, R40 ;  /* 0x00000028000b7202 */ /* 0x000fe20000000f00 */
[----:B------:R3:W5:Y:S01]  /*e330*/  LDL.LU R204, [R1+0x148] ;  /* 0x0001480001cc7983 */ /* 0x0007620000300800 */
[----:B------:R-:W-:Y:S02]  /*e340*/  IMAD.MOV.U32 R38, RZ, RZ, R23 ;  /* 0x000000ffff267224 */ /* 0x000fe400078e0017 */
[----:B------:R-:W-:Y:S01]  /*e350*/  IMAD.MOV.U32 R39, RZ, RZ, R22 ;  /* 0x000000ffff277224 */ /* 0x000fe200078e0016 */
[----:B------:R-:W1:Y:S04]  /*e360*/  LDSM.16.MT88.4 R164, [R175+0xa800] ;  /* 0x00a80000afa4783b */ /* 0x000e680000004200 */
[----:B------:R-:W3:Y:S04]  /*e370*/  LDSM.16.MT88.4 R96, [R205+0xb800] ;  /* 0x00b80000cd60783b */ /* 0x000ee80000004200 */
[----:B------:R-:W3:Y:S01]  /*e380*/  LDSM.16.MT88.4 R112, [R208+0xb800] ;  /* 0x00b80000d070783b */ /* 0x000ee20000004200 */
[C---:B--2---:R-:W-:Y:S03]  /*e390*/  HMMA.16816.F32.BF16 R60, R124.reuse, R66, R72 ;  /* 0x000000427c3c723c */ /* 0x044fe60000041848 */
[----:B------:R2:W5:Y:S04]  /*e3a0*/  LDL.LU R191, [R1+0x144] ;  /* 0x0001440001bf7983 */ /* 0x0005680000300800 */
[----:B------:R2:W5:Y:S01]  /*e3b0*/  LDL.LU R174, [R1+0x140] ;  /* 0x0001400001ae7983 */ /* 0x0005620000300800 */
[C---:B----4-:R-:W-:Y:S03]  /*e3c0*/  HMMA.16816.F32.BF16 R72, R124.reuse, R80, R76 ;  /* 0x000000507c48723c */ /* 0x050fe6000004184c */
[----:B------:R-:W4:Y:S03]  /*e3d0*/  LDSM.16.MT88.4 R20, [R207+0xb800] ;  /* 0x00b80000cf14783b */ /* 0x000f260000004200 */
[----:B------:R-:W-:Y:S07]  /*e3e0*/  HMMA.16816.F32.BF16 R76, R124, R82, R84 ;  /* 0x000000527c4c723c */ /* 0x000fee0000041854 */
[----:B------:R-:W-:-:S02]  /*e3f0*/  IMAD.MOV.U32 R84, RZ, RZ, R3 ;  /* 0x000000ffff547224 */ /* 0x000fc400078e0003 */
[----:B------:R-:W-:-:S05]  /*e400*/  IMAD.WIDE.U32 R2, R2, -0x2daee0ad, RZ ;  /* 0xd2511f5302027825 */ /* 0x000fca00078e00ff */
[----:B------:R-:W-:Y:S02]  /*e410*/  LOP3.LUT R0, R3, R247, R100, 0x96, !PT ;  /* 0x000000f703007212 */ /* 0x000fe400078e9664 */
[C---:B------:R-:W-:Y:S01]  /*e420*/  LOP3.LUT R3, R2.reuse, 0xffff, RZ, 0xc0, !PT ;  /* 0x0000ffff02037812 */ /* 0x040fe200078ec0ff */
[----:B------:R-:W-:Y:S01]  /*e430*/  IMAD.MOV.U32 R85, RZ, RZ, R4 ;  /* 0x000000ffff557224 */ /* 0x000fe200078e0004 */
[----:B------:R-:W-:Y:S01]  /*e440*/  MOV R86, R6 ;  /* 0x0000000600567202 */ /* 0x000fe20000000f00 */
[----:B------:R-:W-:Y:S01]  /*e450*/  IMAD.MOV.U32 R87, RZ, RZ, R7 ;  /* 0x000000ffff577224 */ /* 0x000fe200078e0007 */
[----:B------:R-:W-:Y:S02]  /*e460*/  SHF.R.U32.HI R4, RZ, 0x8, R3 ;  /* 0x00000008ff047819 */ /* 0x000fe40000011603 */
[----:B------:R-:W-:Y:S02]  /*e470*/  LOP3.LUT R3, R2, 0xff, RZ, 0xc0, !PT ;  /* 0x000000ff02037812 */ /* 0x000fe400078ec0ff */
[----:B------:R-:W-:-:S02]  /*e480*/  SHF.R.U32.HI R6, RZ, 0x10, R2 ;  /* 0x00000010ff067819 */ /* 0x000fc40000011602 */
[----:B------:R-:W-:Y:S02]  /*e490*/  SHF.R.U32.HI R7, RZ, 0x18, R2 ;  /* 0x00000018ff077819 */ /* 0x000fe40000011602 */
[C---:B------:R-:W-:Y:S02]  /*e4a0*/  LOP3.LUT R2, R0.reuse, 0xffff, RZ, 0xc0, !PT ;  /* 0x0000ffff00027812 */ /* 0x040fe400078ec0ff */
[----:B------:R-:W-:Y:S02]  /*e4b0*/  PRMT R8, R3, 0x5410, R4 ;  /* 0x0000541003087816 */ /* 0x000fe40000000004 */
[----:B------:R-:W-:Y:S02]  /*e4c0*/  SHF.R.U32.HI R3, RZ, 0x8, R2 ;  /* 0x00000008ff037819 */ /* 0x000fe40000011602 */
[----:B------:R-:W-:-:S04]  /*e4d0*/  LOP3.LUT R2, R0, 0xff, RZ, 0xc0, !PT ;  /* 0x000000ff00027812 */ /* 0x000fc800078ec0ff */
[----:B------:R-:W-:Y:S02]  /*e4e0*/  PRMT R3, R2, 0x5410, R3 ;  /* 0x0000541002037816 */ /* 0x000fe40000000003 */
[--C-:B------:R-:W-:Y:S02]  /*e4f0*/  SHF.R.U32.HI R2, RZ, 0x10, R0.reuse ;  /* 0x00000010ff027819 */ /* 0x100fe40000011600 */
[----:B------:R-:W-:Y:S02]  /*e500*/  SHF.R.U32.HI R5, RZ, 0x18, R0 ;  /* 0x00000018ff057819 */ /* 0x000fe40000011600 */
[----:B------:R-:W-:Y:S02]  /*e510*/  LOP3.LUT R2, R2, 0xff, RZ, 0xc0, !PT ;  /* 0x000000ff02027812 */ /* 0x000fe400078ec0ff */
[----:B------:R-:W-:Y:S02]  /*e520*/  LOP3.LUT R4, R6, 0xff, RZ, 0xc0, !PT ;  /* 0x000000ff06047812 */ /* 0x000fe400078ec0ff */
[----:B------:R-:W-:-:S02]  /*e530*/  HSET2.LE.AND R0, R3, R220, PT ;  /* 0x000000dc03007233 */ /* 0x000fc40003803000 */
[----:B------:R-:W-:Y:S02]  /*e540*/  PRMT R2, R2, 0x5410, R5 ;  /* 0x0000541002027816 */ /* 0x000fe40000000005 */
[----:B------:R-:W-:Y:S02]  /*e550*/  PRMT R3, R4, 0x5410, R7 ;  /* 0x0000541004037816 */ /* 0x000fe40000000007 */
[----:B------:R-:W-:Y:S02]  /*e560*/  LOP3.LUT R128, R128, R0, RZ, 0xc0, !PT ;  /* 0x0000000080807212 */ /* 0x000fe400078ec0ff */
[--C-:B------:R-:W-:Y:S02]  /*e570*/  HSET2.LE.AND R0, R2, R220.reuse, PT ;  /* 0x000000dc02007233 */ /* 0x100fe40003803000 */
[--C-:B------:R-:W-:Y:S02]  /*e580*/  HSET2.LE.AND R2, R8, R220.reuse, PT ;  /* 0x000000dc08027233 */ /* 0x100fe40003803000 */
[----:B------:R-:W-:Y:S01]  /*e590*/  HSET2.LE.AND R3, R3, R220, PT ;  /* 0x000000dc03037233 */ /* 0x000fe20003803000 */
[----:B------:R-:W-:Y:S01]  /*e5a0*/  IMAD.MOV.U32 R7, RZ, RZ, R131 ;  /* 0x000000ffff077224 */ /* 0x000fe200078e0083 */
[----:B------:R-:W-:-:S02]  /*e5b0*/  LOP3.LUT R129, R129, R0, RZ, 0xc0, !PT ;  /* 0x0000000081817212 */ /* 0x000fc400078ec0ff */
[----:B------:R-:W-:Y:S02]  /*e5c0*/  LOP3.LUT R130, R130, R2, RZ, 0xc0, !PT ;  /* 0x0000000282827212 */ /* 0x000fe400078ec0ff */
[----:B------:R-:W-:Y:S01]  /*e5d0*/  LOP3.LUT R131, R103, R3, RZ, 0xc0, !PT ;  /* 0x0000000367837212 */ /* 0x000fe200078ec0ff */
[C---:B------:R-:W-:Y:S06]  /*e5e0*/  HMMA.16816.F32.BF16 R40, R124.reuse, R48, R56 ;  /* 0x000000307c28723c */ /* 0x040fec0000041838 */
[-C--:B------:R-:W-:Y:S06]  /*e5f0*/  HMMA.16816.F32.BF16 R56, R124, R64.reuse, R68 ;  /* 0x000000407c38723c */ /* 0x080fec0000041844 */
[C---:B------:R-:W-:Y:S06]  /*e600*/  HMMA.16816.F32.BF16 R52, R128.reuse, R64, R180 ;  /* 0x000000408034723c */ /* 0x040fec00000418b4 */
[----:B------:R-:W-:Y:S01]  /*e610*/  HMMA.16816.F32.BF16 R64, R128, R66, R184 ;  /* 0x000000428040723c */ /* 0x000fe200000418b8 */
[----:B------:R-:W2:Y:S01]  /*e620*/  LDL R186, [R1+0xd8] ;  /* 0x0000d80001ba7983 */ /* 0x000ea20000100800 */
[----:B------:R-:W-:-:S05]  /*e630*/  FADD.FTZ R0, R190, R189 ;  /* 0x000000bdbe007221 */ /* 0x000fca0000010000 */
[----:B------:R2:W-:Y:S01]  /*e640*/  STL [R1+0x78], R0 ;  /* 0x0000780001007387 */ /* 0x0005e20000100800 */
[----:B-1----:R-:W-:Y:S01]  /*e650*/  HMMA.16816.F32.BF16 R152, R124, R164, R152 ;  /* 0x000000a47c98723c */ /* 0x002fe20000041898 */
[----:B------:R-:W-:Y:S01]  /*e660*/  IMAD.MOV.U32 R4, RZ, RZ, R36 ;  /* 0x000000ffff047224 */ /* 0x000fe200078e0024 */
[----:B------:R-:W-:Y:S01]  /*e670*/  MOV R5, R37 ;  /* 0x0000002500057202 */ /* 0x000fe20000000f00 */
[----:B------:R-:W-:-:S03]  /*e680*/  IMAD.MOV.U32 R6, RZ, RZ, R221 ;  /* 0x000000ffff067224 */ /* 0x000fc600078e00dd */
[C---:B------:R-:W-:Y:S06]  /*e690*/  HMMA.16816.F32.BF16 R148, R124.reuse, R166, R148 ;  /* 0x000000a67c94723c */ /* 0x040fec0000041894 */
[C---:B------:R-:W-:Y:S06]  /*e6a0*/  HMMA.16816.F32.BF16 R144, R124.reuse, R156, R144 ;  /* 0x0000009c7c90723c */ /* 0x040fec0000041890 */
[C---:B------:R-:W-:Y:S06]  /*e6b0*/  HMMA.16816.F32.BF16 R140, R124.reuse, R158, R140 ;  /* 0x0000009e7c8c723c */ /* 0x040fec000004188c */
[C---:B---3--:R-:W-:Y:S06]  /*e6c0*/  HMMA.16816.F32.BF16 R88, R124.reuse, R96, R88 ;  /* 0x000000607c58723c */ /* 0x048fec0000041858 */
[C---:B------:R-:W-:Y:S06]  /*e6d0*/  HMMA.16816.F32.BF16 R92, R124.reuse, R98, R92 ;  /* 0x000000627c5c723c */ /* 0x040fec000004185c */
[C---:B------:R-:W-:Y:S06]  /*e6e0*/  HMMA.16816.F32.BF16 R104, R124.reuse, R112, R104 ;  /* 0x000000707c68723c */ /* 0x040fec0000041868 */
[C---:B------:R-:W-:Y:S06]  /*e6f0*/  HMMA.16816.F32.BF16 R108, R124.reuse, R114, R108 ;  /* 0x000000727c6c723c */ /* 0x040fec000004186c */
[C---:B----4-:R-:W-:Y:S06]  /*e700*/  HMMA.16816.F32.BF16 R120, R124.reuse, R20, R120 ;  /* 0x000000147c78723c */ /* 0x050fec0000041878 */
[----:B------:R-:W-:Y:S07]  /*e710*/  HMMA.16816.F32.BF16 R124, R124, R22, R116 ;  /* 0x000000167c7c723c */ /* 0x000fee0000041874 */
[----:B------:R-:W-:Y:S01]  /*e720*/  MOV R116, R10 ;  /* 0x0000000a00747202 */ /* 0x000fe20000000f00 */
[----:B------:R-:W-:Y:S01]  /*e730*/  IMAD.MOV.U32 R117, RZ, RZ, R11 ;  /* 0x000000ffff757224 */ /* 0x000fe200078e000b */
[----:B------:R-:W-:Y:S01]  /*e740*/  MOV R119, R39 ;  /* 0x0000002700777202 */ /* 0x000fe20000000f00 */
[----:B------:R-:W-:Y:S01]  /*e750*/  IMAD.MOV.U32 R118, RZ, RZ, R38 ;  /* 0x000000ffff767224 */ /* 0x000fe200078e0026 */
[----:B------:R-:W-:Y:S01]  /*e760*/  HMMA.16816.F32.BF16 R168, R128, R164, R168 ;  /* 0x000000a480a8723c */ /* 0x000fe200000418a8 */
[----:B------:R-:W-:-:S05]  /*e770*/  IADD3 R220, P2, R12, -0x80, RZ ;  /* 0xffffff800cdc7810 */ /* 0x000fca0007f5e0ff */
[----:B------:R-:W-:Y:S01]  /*e780*/  HMMA.16816.F32.BF16 R160, R128, R156, R160 ;  /* 0x0000009c80a0723c */ /* 0x000fe200000418a0 */
[----:B------:R-:W-:-:S05]  /*e790*/  MOV R184, R188 ;  /* 0x000000bc00b87202 */ /* 0x000fca0000000f00 */
[----:B------:R-:W-:Y:S01]  /*e7a0*/  HMMA.16816.F32.BF16 R36, R128, R48, R192 ;  /* 0x000000308024723c */ /* 0x000fe200000418c0 */
[----:B------:R-:W-:-:S05]  /*e7b0*/  IADD3.X R221, R13, -0x1, RZ, P2, !PT ;  /* 0xffffffff0ddd7810 */ /* 0x000fca00017fe4ff */
[C---:B------:R-:W-:Y:S06]  /*e7c0*/  HMMA.16816.F32.BF16 R68, R128.reuse, R80, R196 ;  /* 0x000000508044723c */ /* 0x040fec00000418c4 */
[C---:B------:R-:W-:Y:S06]  /*e7d0*/  HMMA.16816.F32.BF16 R84, R128.reuse, R96, R84 ;  /* 0x000000608054723c */ /* 0x040fec0000041854 */
[C---:B------:R-:W-:Y:S06]  /*e7e0*/  HMMA.16816.F32.BF16 R100, R128.reuse, R112, R116 ;  /* 0x000000708064723c */ /* 0x040fec0000041874 */
[C---:B------:R-:W-:Y:S06]  /*e7f0*/  HMMA.16816.F32.BF16 R164, R128.reuse, R166, R132 ;  /* 0x000000a680a4723c */ /* 0x040fec0000041884 */
[----:B------:R-:W-:Y:S01]  /*e800*/  HMMA.16816.F32.BF16 R156, R128, R158, R176 ;  /* 0x0000009e809c723c */ /* 0x000fe200000418b0 */
[----:B------:R-:W-:Y:S01]  /*e810*/  IMAD.MOV.U32 R134, RZ, RZ, R242 ;  /* 0x000000ffff867224 */ /* 0x000fe200078e00f2 */
[----:B------:R-:W-:-:S04]  /*e820*/  MOV R133, R238 ;  /* 0x000000ee00857202 */ /* 0x000fc80000000f00 */
[----:B------:R-:W-:Y:S01]  /*e830*/  HMMA.16816.F32.BF16 R48, R128, R50, R136 ;  /* 0x000000328030723c */ /* 0x000fe20000041888 */
[----:B------:R-:W-:-:S05]  /*e840*/  IMAD.MOV.U32 R132, RZ, RZ, R213 ;  /* 0x000000ffff847224 */ /* 0x000fca00078e00d5 */
[----:B------:R-:W-:Y:S01]  /*e850*/  HMMA.16816.F32.BF16 R80, R128, R82, R200 ;  /* 0x000000528050723c */ /* 0x000fe200000418c8 */
[----:B------:R-:W-:-:S05]  /*e860*/  IMAD.MOV.U32 R135, RZ, RZ, R239 ;  /* 0x000000ffff877224 */ /* 0x000fca00078e00ef */
[C---:B------:R-:W-:Y:S06]  /*e870*/  HMMA.16816.F32.BF16 R96, R128.reuse, R98, R4 ;  /* 0x000000628060723c */ /* 0x040fec0000041804 */
[C---:B------:R-:W-:Y:S06]  /*e880*/  HMMA.16816.F32.BF16 R112, R128.reuse, R114, R32 ;  /* 0x000000728070723c */ /* 0x040fec0000041820 */
[C---:B------:R-:W-:Y:S06]  /*e890*/  HMMA.16816.F32.BF16 R116, R128.reuse, R20, R28 ;  /* 0x000000148074723c */ /* 0x040fec000004181c */
[----:B------:R-:W-:Y:S01]  /*e8a0*/  HMMA.16816.F32.BF16 R128, R128, R22, R24 ;  /* 0x000000168080723c */ /* 0x000fe20000041818 */
[----:B--2---:R-:W-:-:S13]  /*e8b0*/  ISETP.GT.AND P3, PT, R188, R186, PT ;  /* 0x000000babc00720c */ /* 0x004fda0003f64270 */
[----:B------:R-:W-:Y:S10]  /*e8c0*/  @!P3 BRA `(.L_x_2762) ;  /* 0x0000012c002cb947 */ /* 0x000ff40003800000 */
[----:B------:R-:W2:Y:S01]  /*e8d0*/  LDL R9, [R1+0x5c] ;  /* 0x00005c0001097983 */ /* 0x000ea20000100800 */
[----:B------:R-:W-:-:S04]  /*e8e0*/  DEPBAR.LE SB0, 0x0 ;  /* 0x000080000000791a */ /* 0x000fc80000000000 */
[----:B------:R-:W3:Y:S04]  /*e8f0*/  LDL.64 R6, [R1+0x100] ;  /* 0x0001000001067983 */ /* 0x000ee80000100a00 */
[----:B------:R-:W4:Y:S01]  /*e900*/  LDL.64 R10, [R1+0x108] ;  /* 0x00010800010a7983 */ /* 0x000f220000100a00 */
[----:B------:R-:W-:Y:S05]  /*e910*/  WARPSYNC.ALL ;  /* 0x0000000000007948 */ /* 0x000fea0003800000 */
[----:B------:R-:W-:Y:S01]  /*e920*/  BAR.SYNC.DEFER_BLOCKING 0x0 ;  /* 0x0000000000007b1d */ /* 0x000fe20000010000 */
[----:B------:R-:W-:-:S05]  /*e930*/  SHF.L.U64.HI R4, R248, 0x5, R249 ;  /* 0x00000005f8047819 */ /* 0x000fca00000102f9 */
[----:B------:R-:W-:Y:S01]  /*e940*/  BSSY B1, `(.L_x_2767) ;  /* 0x00000bd000017945 */ /* 0x000fe20003800000 */
[----:B-----5:R-:W-:Y:S01]  /*e950*/  @P1 STS.128 [R222+0xa000], RZ ;  /* 0x00a000ffde001388 */ /* 0x020fe20000000c00 */
[----:B--2---:R-:W-:-:S04]  /*e960*/  IMAD.MOV.U32 R187, RZ, RZ, R9 ;  /* 0x000000ffffbb7224 */ /* 0x004fc800078e0009 */
[----:B------:R-:W-:Y:S02]  /*e970*/  VIADD R184, R187, 0xfffffffd ;  /* 0xfffffffdbbb87836 */ /* 0x000fe40000000000 */
[----:B---3--:R-:W-:Y:S02]  /*e980*/  IMAD.MOV.U32 R3, RZ, RZ, R7 ;  /* 0x000000ffff037224 */ /* 0x008fe400078e0007 */
[----:B------:R-:W-:Y:S01]  /*e990*/  IMAD R4, R4, R184, RZ ;  /* 0x000000b804047224 */ /* 0x000fe200078e02ff */
[----:B------:R-:W-:Y:S01]  /*e9a0*/  SHF.R.S32.HI R0, RZ, 0x1f, R184 ;  /* 0x0000001fff007819 */ /* 0x000fe200000114b8 */
[----:B----4-:R-:W-:-:S04]  /*e9b0*/  IMAD.MOV.U32 R2, RZ, RZ, R10 ;  /* 0x000000ffff027224 */ /* 0x010fc800078e000a */
[----:B------:R-:W-:-:S04]  /*e9c0*/  IMAD.WIDE.U32 R2, R184, R191, R2 ;  /* 0x000000bfb8027225 */ /* 0x000fc800078e0002 */
[----:B------:R-:W-:Y:S01]  /*e9d0*/  IMAD R4, R0, R191, R4 ;  /* 0x000000bf00047224 */ /* 0x000fe200078e0204 */
[----:B------:R-:W-:Y:S02]  /*e9e0*/  LEA R0, P2, R248, R2, 0x4 ;  /* 0x00000002f8007211 */ /* 0x000fe400078420ff */
[CC--:B------:R-:W-:Y:S01]  /*e9f0*/  @!P1 LEA R10, P5, R2.reuse, R240.reuse, 0x1 ;  /* 0x000000f0020a9211 */ /* 0x0c0fe200078a08ff */
[----:B------:R-:W-:Y:S01]  /*ea00*/  IMAD.IADD R3, R3, 0x1, R4 ;  /* 0x0000000103037824 */ /* 0x000fe200078e0204 */
[-C--:B------:R-:W-:Y:S02]  /*ea10*/  @!P0 LEA R6, P3, R2, R240.reuse, 0x1 ;  /* 0x000000f002068211 */ /* 0x080fe400078608ff */
[----:B------:R-:W-:Y:S02]  /*ea20*/  @!P1 LEA R8, P4, R0, R240, 0x1 ;  /* 0x000000f000089211 */ /* 0x000fe400078808ff */
[----:B------:R-:W-:Y:S02]  /*ea30*/  LEA.HI.X R5, R248, R3, R249, 0x4, P2 ;  /* 0x00000003f8057211 */ /* 0x000fe400010f24f9 */
[----:B------:R-:W-:-:S02]  /*ea40*/  @!P1 LEA.HI.X R11, R2, R241, R3, 0x1, P5 ;  /* 0x000000f1020b9211 */ /* 0x000fc400028f0c03 */
[----:B------:R-:W-:Y:S02]  /*ea50*/  @!P0 LEA R4, P2, R0, R240, 0x1 ;  /* 0x000000f000048211 */ /* 0x000fe400078408ff */
[-C--:B------:R-:W-:Y:S01]  /*ea60*/  @!P0 LEA.HI.X R7, R2, R241.reuse, R3, 0x1, P3 ;  /* 0x000000f102078211 */ /* 0x080fe200018f0c03 */
[----:B------:R-:W-:Y:S01]  /*ea70*/  @!PT LDS RZ, [RZ] ;  /* 0x00000000fffff984 */ /* 0x000fe20000000800 */
[----:B------:R-:W-:Y:S01]  /*ea80*/  @!PT LDS RZ, [RZ] ;  /* 0x00000000fffff984 */ /* 0x000fe20000000800 */
[----:B------:R-:W-:Y:S01]  /*ea90*/  @!PT LDS RZ, [RZ] ;  /* 0x00000000fffff984 */ /* 0x000fe20000000800 */
[----:B------:R-:W-:Y:S01]  /*eaa0*/  @!P1 LDGSTS.E.BYPASS.LTC128B.128 [R222+0xa000], desc[UR4][R10.64] ;  /* 0x0a0000000ade9fae */ /* 0x000fe2000b901d44 */
[CCC-:B------:R-:W-:Y:S02]  /*eab0*/  @!P1 LEA.HI.X R9, R0.reuse, R241.reuse, R5.reuse, 0x1, P4 ;  /* 0x000000f100099211 */ /* 0x1c0fe400020f0c05 */
[----:B------:R-:W-:Y:S01]  /*eac0*/  @!P0 LEA.HI.X R5, R0, R241, R5, 0x1, P2 ;  /* 0x000000f100058211 */ /* 0x000fe200010f0c05 */
[----:B------:R-:W-:Y:S01]  /*ead0*/  @P0 STS.128 [R222+0xb000], RZ ;  /* 0x00b000ffde000388 */ /* 0x000fe20000000c00 */
[----:B------:R-:W-:-:S03]  /*eae0*/  ISETP.GT.AND P2, PT, R184, R186, PT ;  /* 0x000000bab800720c */ /* 0x000fc60003f44270 */
        /* <DEDUP_REMOVED lines=34> */
[----:B------:R-:W-:Y:S06]  /*ed10*/  HMMA.16816.F32.BF16 R24, R24, R138, RZ ;  /* 0x0000008a1818723c */ /* 0x000fec00000418ff */
[----:B------:R-:W-:Y:S06]  /*ed20*/  HMMA.16816.F32.BF16 R180, R8, R28, R180 ;  /* 0x0000001c08b4723c */ /* 0x000fec00000418b4 */
[C---:B------:R-:W-:Y:S06]  /*ed30*/  HMMA.16816.F32.BF16 R176, R4.reuse, R34, R176 ;  /* 0x0000002204b0723c */ /* 0x040fec00000418b0 */
[----:B------:R-:W-:Y:S01]  /*ed40*/  HMMA.16816.F32.BF16 R188, R4, R30, R20 ;  /* 0x0000001e04bc723c */ /* 0x000fe20000041814 */
[----:B------:R-:W-:Y:S04]  /*ed50*/  LDSM.16.M88.4 R4, [R212+0x2000] ;  /* 0x00200000d404783b */ /* 0x000fe80000000200 */
[----:B------:R-:W1:Y:S01]  /*ed60*/  LDSM.16.M88.4 R20, [R210+0x8000] ;  /* 0x00800000d214783b */ /* 0x000e620000000200 */
[C---:B------:R-:W-:Y:S06]  /*ed70*/  HMMA.16816.F32.BF16 R132, R8.reuse, R34, R132 ;  /* 0x000000220884723c */ /* 0x040fec0000041884 */
[----:B------:R-:W-:Y:S01]  /*ed80*/  HMMA.16816.F32.BF16 R24, R8, R30, R24 ;  /* 0x0000001e0818723c */ /* 0x000fe20000041818 */
[----:B------:R-:W2:Y:S05]  /*ed90*/  LDSM.16.M88.4 R8, [R212] ;  /* 0x00000000d408783b */ /* 0x000eaa0000000200 */
[C---:B-1----:R-:W-:Y:S06]  /*eda0*/  HMMA.16816.F32.BF16 R136, R4.reuse, R20, R192 ;  /* 0x000000140488723c */ /* 0x042fec00000418c0 */
[----:B------:R-:W-:Y:S06]  /*edb0*/  HMMA.16816.F32.BF16 R176, R4, R22, R176 ;  /* 0x0000001604b0723c */ /* 0x000fec00000418b0 */
[C---:B--2---:R-:W-:Y:S06]  /*edc0*/  HMMA.16816.F32.BF16 R32, R8.reuse, R20, R196 ;  /* 0x000000140820723c */ /* 0x044fec00000418c4 */
        /* <DEDUP_REMOVED lines=63> */
[-C--:B-1----:R-:W-:Y:S06]  /*f1c0*/  HMMA.16816.F32.BF16 R188, R4, R20.reuse, R132 ;  /* 0x0000001404bc723c */ /* 0x082fec0000041884 */
[----:B------:R-:W-:Y:S06]  /*f1d0*/  HMMA.16816.F32.BF16 R136, R8, R20, R136 ;  /* 0x000000140888723c */ /* 0x000fec0000041888 */
[-C--:B------:R-:W-:Y:S06]  /*f1e0*/  HMMA.16816.F32.BF16 R192, R4, R22.reuse, R28 ;  /* 0x0000001604c0723c */ /* 0x080fec000004181c */
[----:B------:R-:W-:Y:S01]  /*f1f0*/  HMMA.16816.F32.BF16 R132, R8, R22, R24 ;  /* 0x000000160884723c */ /* 0x000fe20000041818 */
[----:B------:R-:W-:Y:S06]  /*f200*/  BAR.SYNC.DEFER_BLOCKING 0x0 ;  /* 0x0000000000007b1d */ /* 0x000fec0000010000 */
[----:B------:R-:W-:-:S02]  /*f210*/  NOP ;  /* 0x0000000000007918 */ /* 0x000fc40000000000 */
[----:B------:R-:W-:-:S15]  /*f220*/  @!P2 BRA `(.L_x_2768) ;  /* 0x0000000000b8a947 */ /* 0x000fde0003800000 */
[----:B------:R-:W2:Y:S01]  /*f230*/  LDL R0, [R1+0x118] ;  /* 0x0001180001007983 */ /* 0x000ea20000100800 */
[----:B------:R-:W-:-:S03]  /*f240*/  IMAD.MOV.U32 R3, RZ, RZ, R187 ;  /* 0x000000ffff037224 */ /* 0x000fc600078e00bb */
[----:B------:R-:W3:Y:S04]  /*f250*/  LDL R185, [R1+0xe0] ;  /* 0x0000e00001b97983 */ /* 0x000ee80000100800 */
[----:B------:R-:W4:Y:S04]  /*f260*/  LDL.64 R220, [R1+0xf8] ;  /* 0x0000f80001dc7983 */ /* 0x000f280000100a00 */
[----:B------:R-:W5:Y:S04]  /*f270*/  LDL R186, [R1+0x110] ;  /* 0x0001100001ba7983 */ /* 0x000f680000100800 */
[----:B------:R-:W5:Y:S01]  /*f280*/  LDL R187, [R1+0x114] ;  /* 0x0001140001bb7983 */ /* 0x000f620000100800 */
[----:B------:R-:W-:-:S05]  /*f290*/  VIADD R2, R3, 0xfffffffc ;  /* 0xfffffffc03027836 */ /* 0x000fca0000000000 */
[----:B------:R-:W-:Y:S01]  /*f2a0*/  SHF.R.S32.HI R3, RZ, 0x1f, R2 ;  /* 0x0000001fff037819 */ /* 0x000fe20000011402 */
[----:B------:R1:W-:Y:S01]  /*f2b0*/  @P1 STS.128 [R222+0x8000], RZ ;  /* 0x008000ffde001388 */ /* 0x0003e20000000c00 */
[----:B------:R-:W-:Y:S01]  /*f2c0*/  BSSY B0, `(.L_x_2769) ;  /* 0x0000023000007945 */ /* 0x000fe20003800000 */
[----:B--2---:R-:W-:-:S04]  /*f2d0*/  IMAD R0, R0, R2, RZ ;  /* 0x0000000200007224 */ /* 0x004fc800078e02ff */
[-C--:B---3--:R-:W-:Y:S02]  /*f2e0*/  IMAD R0, R3, R185.reuse, R0 ;  /* 0x000000b903007224 */ /* 0x088fe400078e0200 */
[----:B----4-:R-:W-:-:S04]  /*f2f0*/  IMAD.WIDE.U32 R2, R2, R185, R220 ;  /* 0x000000b902027225 */ /* 0x010fc800078e00dc */
        /* <DEDUP_REMOVED lines=10> */
[----:B-----5:R-:W-:-:S03]  /*f3a0*/  IADD3 R2, P2, R186, R2, RZ ;  /* 0x00000002ba027210 */ /* 0x020fc60007f5e0ff */
        /* <DEDUP_REMOVED lines=20> */
.L_x_2770:
[----:B------:R-:W-:Y:S05]  /*f4f0*/  BSYNC B0 ;  /* 0x0000000000007941 */ /* 0x000fea0003800000 */
.L_x_2769:
[----:B------:R-:W0:Y:S02]  /*f500*/  LDGDEPBAR ;  /* 0x00000000000079af */ /* 0x000e240000000000 */
.L_x_2768:
[----:B------:R-:W-:Y:S05]  /*f510*/  BSYNC B1 ;  /* 0x0000000000017941 */ /* 0x000fea0003800000 */
.L_x_2767:
[----:B------:R-:W3:Y:S04]  /*f520*/  LDL R0, [R1+0xb8] ;  /* 0x0000b80001007983 */ /* 0x000ee80000100800 */
[----:B------:R-:W4:Y:S01]  /*f530*/  LDL R2, [R1+0xc0] ;  /* 0x0000c00001027983 */ /* 0x000f220000100800 */
[----:B------:R-:W1:Y:S02]  /*f540*/  S2R R3, SR_TID.X ;  /* 0x0000000000037919 */ /* 0x000e640000002100 */
[----:B-1----:R-:W-:-:S05]  /*f550*/  IMAD.SHL.U32 R3, R3, 0x2, RZ ;  /* 0x0000000203037824 */ /* 0x002fca00078e00ff */
[----:B------:R-:W-:-:S05]  /*f560*/  LOP3.LUT R3, R3, 0x6, RZ, 0xc0, !PT ;  /* 0x0000000603037812 */ /* 0x000fca00078ec0ff */
[----:B--2---:R-:W-:-:S04]  /*f570*/  IMAD R4, R184, 0x20, R3 ;  /* 0x00000020b8047824 */ /* 0x004fc800078e0203 */
[C---:B------:R-:W-:Y:S01]  /*f580*/  VIADD R11, R4.reuse, 0x1 ;  /* 0x00000001040b7836 */ /* 0x040fe20000000000 */
[C---:B------:R-:W-:Y:S01]  /*f590*/  IADD3 R9, R4.reuse, 0x9, RZ ;  /* 0x0000000904097810 */ /* 0x040fe20007ffe0ff */
[----:B------:R-:W-:-:S04]  /*f5a0*/  VIADD R10, R4, 0x8 ;  /* 0x00000008040a7836 */ /* 0x000fc80000000000 */
[----:B------:R-:W-:Y:S02]  /*f5b0*/  IMAD.IADD R5, R229, 0x1, -R9 ;  /* 0x00000001e5057824 */ /* 0x000fe400078e0a09 */
[C---:B------:R-:W-:Y:S02]  /*f5c0*/  VIADD R8, R4.reuse, 0x10 ;  /* 0x0000001004087836 */ /* 0x040fe40000000000 */
[C---:B------:R-:W-:Y:S02]  /*f5d0*/  VIADD R7, R4.reuse, 0x11 ;  /* 0x0000001104077836 */ /* 0x040fe40000000000 */
[C---:B------:R-:W-:Y:S01]  /*f5e0*/  VIADD R6, R4.reuse, 0x18 ;  /* 0x0000001804067836 */ /* 0x040fe20000000000 */
[CC--:B------:R-:W-:Y:S02]  /*f5f0*/  ISETP.GE.AND P2, PT, R4.reuse, R227.reuse, PT ;  /* 0x000000e30400720c */ /* 0x0c0fe40003f46270 */
[----:B------:R-:W-:Y:S02]  /*f600*/  ISETP.GE.AND P5, PT, R11, R227, PT ;  /* 0x000000e30b00720c */ /* 0x000fe40003fa6270 */
[----:B------:R-:W-:-:S02]  /*f610*/  ISETP.GE.OR P2, PT, R4, R235, !P2 ;  /* 0x000000eb0400720c */ /* 0x000fc40005746670 */
[C---:B------:R-:W-:Y:S02]  /*f620*/  ISETP.GE.AND P4, PT, R10.reuse, R227, PT ;  /* 0x000000e30a00720c */ /* 0x040fe40003f86270 */
[----:B------:R-:W-:Y:S02]  /*f630*/  ISETP.GE.OR P5, PT, R11, R235, !P5 ;  /* 0x000000eb0b00720c */ /* 0x000fe40006fa6670 */
[C---:B------:R-:W-:Y:S02]  /*f640*/  ISETP.GE.AND P3, PT, R9.reuse, R227, PT ;  /* 0x000000e30900720c */ /* 0x040fe40003f66270 */
[-C--:B------:R-:W-:Y:S02]  /*f650*/  ISETP.GE.OR P4, PT, R10, R235.reuse, !P4 ;  /* 0x000000eb0a00720c */ /* 0x080fe40006786670 */
[----:B------:R-:W-:Y:S01]  /*f660*/  ISETP.GE.OR P3, PT, R9, R235, !P3 ;  /* 0x000000eb0900720c */ /* 0x000fe20005f66670 */
[----:B------:R-:W-:Y:S04]  /*f670*/  STL [R1+0x1a8], R205 ;  /* 0x0001a8cd01007387 */ /* 0x000fe80000100800 */
[----:B------:R-:W-:Y:S04]  /*f680*/  STL.64 [R1+0x1a0], R14 ;  /* 0x0001a00e01007387 */ /* 0x000fe80000100a00 */
[----:B------:R-:W-:Y:S04]  /*f690*/  STL [R1+0x194], R208 ;  /* 0x000194d001007387 */ /* 0x000fe80000100800 */
[----:B------:R-:W-:Y:S04]  /*f6a0*/  STL [R1+0x190], R207 ;  /* 0x000190cf01007387 */ /* 0x000fe80000100800 */
[----:B------:R-:W-:Y:S04]  /*f6b0*/  STL [R1+0x18c], R249 ;  /* 0x00018cf901007387 */ /* 0x000fe80000100800 */
[----:B------:R-:W-:Y:S04]  /*f6c0*/  STL [R1+0x188], R248 ;  /* 0x000188f801007387 */ /* 0x000fe80000100800 */
[----:B------:R-:W-:Y:S01]  /*f6d0*/  STL [R1+0x184], R246 ;  /* 0x000184f601007387 */ /* 0x000fe20000100800 */
[----:B---3--:R-:W-:-:S02]  /*f6e0*/  IMAD.MOV.U32 R28, RZ, RZ, R0 ;  /* 0x000000ffff1c7224 */ /* 0x008fc400078e0000 */
[----:B------:R-:W-:-:S05]  /*f6f0*/  IMAD.IADD R0, R229, 0x1, -R4 ;  /* 0x00000001e5007824 */ /* 0x000fca00078e0a04 */
[----:B------:R-:W-:-:S04]  /*f700*/  IABS R0, R0 ;  /* 0x0000000000007213 */ /* 0x000fc80000000000 */
[----:B------:R-:W-:Y:S01]  /*f710*/  I2FP.F32.S32 R0, R0 ;  /* 0x0000000000007245 */ /* 0x000fe20000201400 */
[----:B----4-:R-:W-:Y:S02]  /*f720*/  IMAD.MOV.U32 R221, RZ, RZ, R2 ;  /* 0x000000ffffdd7224 */ /* 0x010fe400078e0002 */
[C---:B------:R-:W-:Y:S02]  /*f730*/  IMAD.IADD R2, R229.reuse, 0x1, -R11 ;  /* 0x00000001e5027824 */ /* 0x040fe400078e0a0b */
[----:B------:R-:W-:Y:S01]  /*f740*/  FFMA.FTZ R27, R0, -R219, R180 ;  /* 0x800000db001b7223 */ /* 0x000fe200000100b4 */
[----:B------:R-:W-:Y:S02]  /*f750*/  IMAD.IADD R0, R229, 0x1, -R10 ;  /* 0x00000001e5007824 */ /* 0x000fe400078e0a0a */
[----:B------:R-:W-:-:S03]  /*f760*/  IABS R3, R2 ;  /* 0x0000000200037213 */ /* 0x000fc60000000000 */
[----:B------:R-:W-:Y:S02]  /*f770*/  IABS R2, R0 ;  /* 0x0000000000027213 */ /* 0x000fe40000000000 */
[----:B------:R-:W-:Y:S02]  /*f780*/  IABS R0, R5 ;  /* 0x0000000500007213 */ /* 0x000fe40000000000 */
[----:B------:R-:W-:Y:S02]  /*f790*/  I2FP.F32.S32 R3, R3 ;  /* 0x0000000300037245 */ /* 0x000fe40000201400 */
[----:B------:R-:W-:Y:S02]  /*f7a0*/  I2FP.F32.S32 R0, R0 ;  /* 0x0000000000007245 */ /* 0x000fe40000201400 */
[----:B------:R-:W-:Y:S01]  /*f7b0*/  I2FP.F32.S32 R2, R2 ;  /* 0x0000000200027245 */ /* 0x000fe20000201400 */
[-C--:B------:R-:W-:Y:S02]  /*f7c0*/  FFMA.FTZ R20, R3, -R219.reuse, R181 ;  /* 0x800000db03147223 */ /* 0x080fe400000100b5 */
[----:B------:R-:W-:Y:S01]  /*f7d0*/  FFMA.FTZ R24, R0, -R219, R33 ;  /* 0x800000db00187223 */ /* 0x000fe20000010021 */
[C---:B------:R-:W-:Y:S01]  /*f7e0*/  IMAD.IADD R0, R229.reuse, 0x1, -R8 ;  /* 0x00000001e5007824 */ /* 0x040fe200078e0a08 */
[----:B------:R-:W-:Y:S01]  /*f7f0*/  IADD3 R3, R229, -R7, RZ ;  /* 0x80000007e5037210 */ /* 0x000fe20007ffe0ff */
[----:B------:R-:W-:-:S03]  /*f800*/  FFMA.FTZ R21, R2, -R219, R32 ;  /* 0x800000db02157223 */ /* 0x000fc60000010020 */
[----:B------:R-:W-:Y:S02]  /*f810*/  IABS R2, R0 ;  /* 0x0000000000027213 */ /* 0x000fe40000000000 */
[----:B------:R-:W-:-:S04]  /*f820*/  IABS R0, R3 ;  /* 0x0000000300007213 */ /* 0x000fc80000000000 */
[----:B------:R-:W-:-:S05]  /*f830*/  I2FP.F32.S32 R0, R0 ;  /* 0x0000000000007245 */ /* 0x000fca0000201400 */
[----:B------:R-:W-:Y:S01]  /*f840*/  FFMA.FTZ R22, R0, -R219, R137 ;  /* 0x800000db00167223 */ /* 0x000fe20000010089 */
[----:B------:R-:W-:-:S05]  /*f850*/  IMAD.IADD R0, R229, 0x1, -R6 ;  /* 0x00000001e5007824 */ /* 0x000fca00078e0a06 */
[----:B------:R-:W-:Y:S01]  /*f860*/  IABS R0, R0 ;  /* 0x0000000000007213 */ /* 0x000fe20000000000 */
[----:B------:R-:W-:-:S03]  /*f870*/  VIADD R5, R4, 0x19 ;  /* 0x0000001904057836 */ /* 0x000fc60000000000 */
[----:B------:R-:W-:-:S05]  /*f880*/  I2FP.F32.S32 R0, R0 ;  /* 0x0000000000007245 */ /* 0x000fca0000201400 */
[----:B------:R-:W-:Y:S01]  /*f890*/  FFMA.FTZ R3, R0, -R219, R132 ;  /* 0x800000db00037223 */ /* 0x000fe20000010084 */
[----:B------:R-:W-:Y:S01]  /*f8a0*/  IMAD.IADD R0, R229, 0x1, -R5 ;  /* 0x00000001e5007824 */ /* 0x000fe200078e0a05 */
[----:B------:R-:W-:-:S04]  /*f8b0*/  I2FP.F32.S32 R2, R2 ;  /* 0x0000000200027245 */ /* 0x000fc80000201400 */
[----:B------:R-:W-:Y:S02]  /*f8c0*/  IABS R0, R0 ;  /* 0x0000000000007213 */ /* 0x000fe40000000000 */
[----:B------:R-:W-:Y:S02]  /*f8d0*/  FSEL R27, R27, -INF , !P2 ;  /* 0xff8000001b1b7808 */ /* 0x000fe40005000000 */
[----:B------:R-:W-:Y:S01]  /*f8e0*/  I2FP.F32.S32 R0, R0 ;  /* 0x0000000000007245 */ /* 0x000fe20000201400 */
[----:B------:R-:W-:Y:S01]  /*f8f0*/  FFMA.FTZ R23, R2, -R219, R136 ;  /* 0x800000db02177223 */ /* 0x000fe20000010088 */
[----:B------:R-:W-:-:S03]  /*f900*/  FSEL R26, R20, -INF , !P5 ;  /* 0xff800000141a7808 */ /* 0x000fc60006800000 */
[----:B------:R-:W-:Y:S01]  /*f910*/  FFMA.FTZ R2, R0, -R219, R133 ;  /* 0x800000db00027223 */ /* 0x000fe20000010085 */
[----:B------:R-:W-:Y:S02]  /*f920*/  FMNMX.FTZ R0, R213, R27, !PT ;  /* 0x0000001bd5007209 */ /* 0x000fe40007810000 */
[-C--:B------:R-:W-:Y:S02]  /*f930*/  ISETP.GE.AND P2, PT, R8, R227.reuse, PT ;  /* 0x000000e30800720c */ /* 0x080fe40003f46270 */
[----:B------:R-:W-:Y:S02]  /*f940*/  FSEL R25, R21, -INF , !P4 ;  /* 0xff80000015197808 */ /* 0x000fe40006000000 */
[----:B------:R-:W-:Y:S02]  /*f950*/  FMNMX.FTZ R0, R26, R0, !PT ;  /* 0x000000001a007209 */ /* 0x000fe40007810000 */
[----:B------:R-:W-:Y:S02]  /*f960*/  ISETP.GE.AND P4, PT, R7, R227, PT ;  /* 0x000000e30700720c */ /* 0x000fe40003f86270 */
[----:B------:R-:W-:-:S02]  /*f970*/  ISETP.GE.OR P2, PT, R8, R235, !P2 ;  /* 0x000000eb0800720c */ /* 0x000fc40005746670 */
[----:B------:R-:W-:Y:S02]  /*f980*/  FSEL R24, R24, -INF , !P3 ;  /* 0xff80000018187808 */ /* 0x000fe40005800000 */
[----:B------:R-:W-:Y:S02]  /*f990*/  FMNMX.FTZ R0, R25, R0, !PT ;  /* 0x0000000019007209 */ /* 0x000fe40007810000 */
[----:B------:R-:W-:Y:S02]  /*f9a0*/  ISETP.GE.AND P3, PT, R6, R227, PT ;  /* 0x000000e30600720c */ /* 0x000fe40003f66270 */
[----:B------:R-:W-:Y:S02]  /*f9b0*/  ISETP.GE.OR P4, PT, R7, R235, !P4 ;  /* 0x000000eb0700720c */ /* 0x000fe40006786670 */
[----:B------:R-:W-:Y:S02]  /*f9c0*/  FSEL R23, R23, -INF , !P2 ;  /* 0xff80000017177808 */ /* 0x000fe40005000000 */
[----:B------:R-:W-:-:S02]  /*f9d0*/  FMNMX.FTZ R0, R24, R0, !PT ;  /* 0x0000000018007209 */ /* 0x000fc40007810000 */
[----:B------:R-:W-:Y:S02]  /*f9e0*/  ISETP.GE.AND P2, PT, R5, R227, PT ;  /* 0x000000e30500720c */ /* 0x000fe40003f46270 */
[-C--:B------:R-:W-:Y:S02]  /*f9f0*/  ISETP.GE.OR P3, PT, R6, R235.reuse, !P3 ;  /* 0x000000eb0600720c */ /* 0x080fe40005f66670 */
[----:B------:R-:W-:Y:S02]  /*fa00*/  FSEL R22, R22, -INF , !P4 ;  /* 0xff80000016167808 */ /* 0x000fe40006000000 */
[----:B------:R-:W-:Y:S02]  /*fa10*/  FMNMX.FTZ R0, R23, R0, !PT ;  /* 0x0000000017007209 */ /* 0x000fe40007810000 */
[----:B------:R-:W-:Y:S02]  /*fa20*/  ISETP.GE.OR P2, PT, R5, R235, !P2 ;  /* 0x000000eb0500720c */ /* 0x000fe40005746670 */
[----:B------:R-:W-:-:S02]  /*fa30*/  FSEL R21, R3, -INF , !P3 ;  /* 0xff80000003157808 */ /* 0x000fc40005800000 */
        /* <DEDUP_REMOVED lines=9> */
[----:B------:R-:W-:-:S05]  /*fad0*/  FSEL R0, R132, RZ, P2 ;  /* 0x000000ff84007208 */ /* 0x000fca0001000000 */
[----:B------:R-:W-:Y:S02]  /*fae0*/  FADD.FTZ R2, R213, -R0 ;  /* 0x80000000d5027221 */ /* 0x000fe40000010000 */
[----:B------:R-:W2:Y:S04]  /*faf0*/  LD.E R0, desc[UR4][R172.64+0xdc] ;  /* 0x0000dc04ac007980 */ /* 0x000ea8000c101900 */
        /* <DEDUP_REMOVED lines=17> */
[----:B------:R-:W3:Y:S04]  /*fc10*/  LDL.64 R14, [R1+0x70] ;  /* 0x00007000010e7983 */ /* 0x000ee80000100a00 */
[----:B------:R-:W4:Y:S04]  /*fc20*/  LDL R208, [R1+0xd0] ;  /* 0x0000d00001d07983 */ /* 0x000f280000100800 */
[----:B------:R-:W3:Y:S04]  /*fc30*/  LDL R207, [R1+0xc4] ;  /* 0x0000c40001cf7983 */ /* 0x000ee80000100800 */
[----:B------:R-:W3:Y:S04]  /*fc40*/  LDL R249, [R1+0xc8] ;  /* 0x0000c80001f97983 */ /* 0x000ee80000100800 */
[----:B------:R-:W3:Y:S04]  /*fc50*/  LDL R248, [R1+0xcc] ;  /* 0x0000cc0001f87983 */ /* 0x000ee80000100800 */
[----:B------:R-:W4:Y:S01]  /*fc60*/  LDL.LU R33, [R1+0xac] ;  /* 0x0000ac0001217983 */ /* 0x000f220000300800 */
[----:B------:R-:W-:Y:S01]  /*fc70*/  IMAD.MOV.U32 R32, RZ, RZ, R243 ;  /* 0x000000ffff207224 */ /* 0x000fe200078e00f3 */
[----:B------:R-:W-:-:S02]  /*fc80*/  ISETP.GE.AND P4, PT, R4, R226, PT ;  /* 0x000000e20400720c */ /* 0x000fc40003f86270 */
[C---:B------:R-:W-:Y:S02]  /*fc90*/  ISETP.GE.AND P6, PT, R4.reuse, R225, PT ;  /* 0x000000e10400720c */ /* 0x040fe40003fc6270 */
[C---:B------:R-:W-:Y:S02]  /*fca0*/  ISETP.GE.OR P4, PT, R4.reuse, R234, !P4 ;  /* 0x000000ea0400720c */ /* 0x040fe40006786670 */
[----:B------:R-:W-:Y:S02]  /*fcb0*/  ISETP.GE.OR P6, PT, R4, R233, !P6 ;  /* 0x000000e90400720c */ /* 0x000fe400077c6670 */
[C---:B------:R-:W-:Y:S02]  /*fcc0*/  ISETP.GE.AND P3, PT, R11.reuse, R226, PT ;  /* 0x000000e20b00720c */ /* 0x040fe40003f66270 */
[C---:B------:R-:W-:Y:S02]  /*fcd0*/  ISETP.GE.AND P5, PT, R11.reuse, R225, PT ;  /* 0x000000e10b00720c */ /* 0x040fe40003fa6270 */
[----:B------:R-:W-:-:S02]  /*fce0*/  ISETP.GE.OR P3, PT, R11, R234, !P3 ;  /* 0x000000ea0b00720c */ /* 0x000fc40005f66670 */
[----:B------:R-:W-:Y:S01]  /*fcf0*/  ISETP.GE.OR P5, PT, R11, R233, !P5 ;  /* 0x000000e90b00720c */ /* 0x000fe20006fa6670 */
[----:B------:R1:W-:Y:S04]  /*fd00*/  STL.64 [R1+0x198], R172 ;  /* 0x000198ac01007387 */ /* 0x0003e80000100a00 */
[----:B-1----:R-:W3:Y:S01]  /*fd10*/  LDL.64 R172, [R1+0x50] ;  /* 0x0000500001ac7983 */ /* 0x002ee20000100a00 */
[C---:B--2---:R-:W-:Y:S01]  /*fd20*/  FMUL.FTZ R3, R0.reuse, R132 ;  /* 0x0000008400037220 */ /* 0x044fe20000410000 */
[----:B------:R-:W-:-:S04]  /*fd30*/  FMUL.FTZ R2, R0, R2 ;  /* 0x0000000200027220 */ /* 0x000fc80000410000 */
[----:B------:R-:W-:Y:S02]  /*fd40*/  FSEL R3, R3, RZ, P2 ;  /* 0x000000ff03037208 */ /* 0x000fe40001000000 */
[----:B------:R-:W1:Y:S03]  /*fd50*/  MUFU.EX2 R2, R2 ;  /* 0x0000000200027308 */ /* 0x000e660000000800 */
[-CC-:B------:R-:W-:Y:S01]  /*fd60*/  FFMA.FTZ R27, R27, R0.reuse, -R3.reuse ;  /* 0x000000001b1b7223 */ /* 0x180fe20000010803 */
[-CC-:B------:R-:W-:Y:S01]  /*fd70*/  FFMA.FTZ R26, R26, R0.reuse, -R3.reuse ;  /* 0x000000001a1a7223 */ /* 0x180fe20000010803 */
[-CC-:B------:R-:W-:Y:S01]  /*fd80*/  FFMA.FTZ R136, R25, R0.reuse, -R3.reuse ;  /* 0x0000000019887223 */ /* 0x180fe20000010803 */
[-CC-:B------:R-:W-:Y:S01]  /*fd90*/  FFMA.FTZ R137, R24, R0.reuse, -R3.reuse ;  /* 0x0000000018897223 */ /* 0x180fe20000010803 */
[-CC-:B------:R-:W-:Y:S01]  /*fda0*/  FFMA.FTZ R180, R23, R0.reuse, -R3.reuse ;  /* 0x0000000017b47223 */ /* 0x180fe20000010803 */
[-CC-:B------:R-:W-:Y:S01]  /*fdb0*/  FFMA.FTZ R181, R22, R0.reuse, -R3.reuse ;  /* 0x0000000016b57223 */ /* 0x180fe20000010803 */
[-CC-:B------:R-:W-:Y:S01]  /*fdc0*/  FFMA.FTZ R185, R21, R0.reuse, -R3.reuse ;  /* 0x0000000015b97223 */ /* 0x180fe20000010803 */
[----:B------:R-:W-:-:S02]  /*fdd0*/  FFMA.FTZ R186, R20, R0, -R3 ;  /* 0x0000000014ba7223 */ /* 0x000fc40000010803 */
        /* <DEDUP_REMOVED lines=33> */
[----:B----4-:R-:W-:-:S02]  /*fff0*/  FFMA.FTZ R20, R33, R2, R3 ;  /* 0x0000000221147223 */ /* 0x010fc40000010003 */
[----:B------:R-:W1:Y:S02]  /*10000*/  MUFU.EX2 R2, R26 ;  /* 0x0000001a00027308 */ /* 0x000e640000000800 */
[C---:B-1----:R-:W-:Y:S01]  /*10010*/  FADD.FTZ R65, R2.reuse, R20 ;  /* 0x0000001402417221 */ /* 0x042fe20000010000 */
[----:B------:R-:W-:Y:S01]  /*10020*/  F2FP.BF16.F32.PACK_AB R68, R2, R3 ;  /* 0x000000030244723e */ /* 0x000fe200000010ff */
[----:B------:R-:W-:-:S05]  /*10030*/  IMAD.IADD R2, R231, 0x1, -R4 ;  /* 0x00000001e7027824 */ /* 0x000fca00078e0a04 */
[----:B------:R-:W-:-:S04]  /*10040*/  IABS R2, R2 ;  /* 0x0000000200027213 */ /* 0x000fc80000000000 */
[----:B------:R-:W-:-:S05]  /*10050*/  I2FP.F32.S32 R2, R2 ;  /* 0x0000000200027245 */ /* 0x000fca0000201400 */
[----:B------:R-:W-:Y:S01]  /*10060*/  FFMA.FTZ R3, R2, -R219, R182 ;  /* 0x800000db02037223 */ /* 0x000fe200000100b6 */
        /* <DEDUP_REMOVED lines=12> */
[----:B------:R-:W-:Y:S01]  /*10130*/  IMAD.IADD R2, R228, 0x1, -R11 ;  /* 0x00000001e4027824 */ /* 0x000fe200078e0a0b */
[----:B------:R-:W-:Y:S01]  /*10140*/  ISETP.GE.AND P2, PT, R4, R224, PT ;  /* 0x000000e00400720c */ /* 0x000fe20003f46270 */
[----:B------:R-:W2:Y:S03]  /*10150*/  LDL.LU R183, [R1+0x78] ;  /* 0x0000780001b77983 */ /* 0x000ea60000300800 */
[----:B------:R-:W-:-:S04]  /*10160*/  IABS R2, R2 ;  /* 0x0000000200027213 */ /* 0x000fc80000000000 */
[----:B------:R-:W-:-:S05]  /*10170*/  I2FP.F32.S32 R2, R2 ;  /* 0x0000000200027245 */ /* 0x000fca0000201400 */
[----:B------:R-:W-:Y:S01]  /*10180*/  FFMA.FTZ R23, R2, -R219, R197 ;  /* 0x800000db02177223 */ /* 0x000fe200000100c5 */
[----:B------:R-:W-:Y:S01]  /*10190*/  IMAD.IADD R2, R230, 0x1, -R11 ;  /* 0x00000001e6027824 */ /* 0x000fe200078e0a0b */
[----:B------:R-:W-:Y:S02]  /*101a0*/  ISETP.GE.OR P2, PT, R4, R232, !P2 ;  /* 0x000000e80400720c */ /* 0x000fe40005746670 */
[----:B------:R-:W-:Y:S02]  /*101b0*/  FSEL R20, R3, -INF , !P4 ;  /* 0xff80000003147808 */ /* 0x000fe40006000000 */
[----:B------:R-:W-:Y:S02]  /*101c0*/  IADD3 R3, R231, -R10, RZ ;  /* 0x8000000ae7037210 */ /* 0x000fe40007ffe0ff */
[----:B------:R-:W-:Y:S02]  /*101d0*/  IABS R4, R2 ;  /* 0x0000000200047213 */ /* 0x000fe40000000000 */
[----:B------:R-:W-:-:S03]  /*101e0*/  IABS R2, R3 ;  /* 0x0000000300027213 */ /* 0x000fc60000000000 */
[----:B------:R-:W-:-:S05]  /*101f0*/  IMAD.MOV.U32 R3, RZ, RZ, R4 ;  /* 0x000000ffff037224 */ /* 0x000fca00078e0004 */
[----:B------:R-:W-:-:S05]  /*10200*/  I2FP.F32.S32 R3, R3 ;  /* 0x0000000300037245 */ /* 0x000fca0000201400 */
[----:B------:R-:W-:Y:S01]  /*10210*/  FFMA.FTZ R26, R3, -R219, R199 ;  /* 0x800000db031a7223 */ /* 0x000fe200000100c7 */
[----:B------:R-:W-:Y:S01]  /*10220*/  IMAD.IADD R3, R228, 0x1, -R10 ;  /* 0x00000001e4037824 */ /* 0x000fe200078e0a0a */
[----:B------:R-:W-:-:S04]  /*10230*/  ISETP.GE.AND P4, PT, R11, R224, PT ;  /* 0x000000e00b00720c */ /* 0x000fc80003f86270 */
[----:B------:R-:W-:Y:S02]  /*10240*/  IABS R3, R3 ;  /* 0x0000000300037213 */ /* 0x000fe40000000000 */
[----:B------:R-:W-:Y:S02]  /*10250*/  I2FP.F32.S32 R2, R2 ;  /* 0x0000000200027245 */ /* 0x000fe40000201400 */
[----:B------:R-:W-:Y:S02]  /*10260*/  I2FP.F32.S32 R3, R3 ;  /* 0x0000000300037245 */ /* 0x000fe40000201400 */
[----:B------:R-:W-:Y:S01]  /*10270*/  ISETP.GE.OR P4, PT, R11, R232, !P4 ;  /* 0x000000e80b00720c */ /* 0x000fe20006786670 */
[-C--:B------:R-:W-:Y:S01]  /*10280*/  FFMA.FTZ R4, R2, -R219.reuse, R34 ;  /* 0x800000db02047223 */ /* 0x080fe20000010022 */
[----:B------:R-:W-:Y:S01]  /*10290*/  FSEL R11, R22, -INF , !P3 ;  /* 0xff800000160b7808 */ /* 0x000fe20005800000 */
[----:B------:R-:W-:Y:S02]  /*102a0*/  IMAD.IADD R2, R230, 0x1, -R10 ;  /* 0x00000001e6027824 */ /* 0x000fe400078e0a0a */
[----:B------:R-:W-:Y:S01]  /*102b0*/  FFMA.FTZ R22, R3, -R219, R176 ;  /* 0x800000db03167223 */ /* 0x000fe200000100b0 */
[----:B------:R-:W-:Y:S01]  /*102c0*/  IMAD.IADD R3, R228, 0x1, -R9 ;  /* 0x00000001e4037824 */ /* 0x000fe200078e0a09 */
[----:B------:R-:W-:-:S02]  /*102d0*/  FSEL R25, R21, -INF , !P6 ;  /* 0xff80000015197808 */ /* 0x000fc40007000000 */
[----:B------:R-:W-:Y:S02]  /*102e0*/  ISETP.GE.AND P6, PT, R10, R226, PT ;  /* 0x000000e20a00720c */ /* 0x000fe40003fc6270 */
[----:B------:R-:W-:Y:S02]  /*102f0*/  IABS R2, R2 ;  /* 0x0000000200027213 */ /* 0x000fe40000000000 */
[----:B------:R-:W-:Y:S02]  /*10300*/  IABS R3, R3 ;  /* 0x0000000300037213 */ /* 0x000fe40000000000 */
[----:B------:R-:W-:Y:S02]  /*10310*/  FSEL R21, R24, -INF , !P2 ;  /* 0xff80000018157808 */ /* 0x000fe40005000000 */
[C---:B------:R-:W-:Y:S02]  /*10320*/  ISETP.GE.AND P2, PT, R10.reuse, R225, PT ;  /* 0x000000e10a00720c */ /* 0x040fe40003f46270 */
[----:B------:R-:W-:-:S02]  /*10330*/  ISETP.GE.AND P3, PT, R10, R224, PT ;  /* 0x000000e00a00720c */ /* 0x000fc40003f66270 */
[----:B------:R-:W-:Y:S02]  /*10340*/  I2FP.F32.S32 R2, R2 ;  /* 0x0000000200027245 */ /* 0x000fe40000201400 */
[C---:B------:R-:W-:Y:S02]  /*10350*/  ISETP.GE.OR P6, PT, R10.reuse, R234, !P6 ;  /* 0x000000ea0a00720c */ /* 0x040fe400077c6670 */
[----:B------:R-:W-:Y:S02]  /*10360*/  I2FP.F32.S32 R3, R3 ;  /* 0x0000000300037245 */ /* 0x000fe40000201400 */
[C---:B------:R-:W-:Y:S02]  /*10370*/  ISETP.GE.OR P2, PT, R10.reuse, R233, !P2 ;  /* 0x000000e90a00720c */ /* 0x040fe40005746670 */
[----:B------:R-:W-:Y:S01]  /*10380*/  ISETP.GE.OR P3, PT, R10, R232, !P3 ;  /* 0x000000e80a00720c */ /* 0x000fe20005f66670 */
[----:B------:R-:W-:Y:S01]  /*10390*/  FFMA.FTZ R24, R2, -R219, R178 ;  /* 0x800000db02187223 */ /* 0x000fe200000100b2 */
[----:B------:R-:W-:-:S02]  /*103a0*/  FSEL R23, R23, -INF , !P5 ;  /* 0xff80000017177808 */ /* 0x000fc40006800000 */
[----:B------:R-:W-:Y:S02]  /*103b0*/  FSEL R49, R26, -INF , !P4 ;  /* 0xff8000001a317808 */ /* 0x000fe40006000000 */
[----:B------:R-:W-:Y:S01]  /*103c0*/  FSEL R10, R4, -INF , !P6 ;  /* 0xff800000040a7808 */ /* 0x000fe20007000000 */
[--C-:B------:R-:W-:Y:S01]  /*103d0*/  IMAD.IADD R4, R231, 0x1, -R9.reuse ;  /* 0x00000001e7047824 */ /* 0x100fe200078e0a09 */
[C---:B------:R-:W-:Y:S01]  /*103e0*/  ISETP.GE.AND P5, PT, R9.reuse, R226, PT ;  /* 0x000000e20900720c */ /* 0x040fe20003fa6270 */
[----:B------:R-:W-:Y:S01]  /*103f0*/  IMAD.IADD R2, R230, 0x1, -R9 ;  /* 0x00000001e6027824 */ /* 0x000fe200078e0a09 */
[----:B------:R-:W-:Y:S01]  /*10400*/  ISETP.GE.AND P4, PT, R9, R225, PT ;  /* 0x000000e10900720c */ /* 0x000fe20003f86270 */
[----:B------:R-:W-:Y:S01]  /*10410*/  FFMA.FTZ R26, R3, -R219, R177 ;  /* 0x800000db031a7223 */ /* 0x000fe200000100b1 */
[C---:B------:R-:W-:Y:S01]  /*10420*/  ISETP.GE.AND P6, PT, R9.reuse, R224, PT ;  /* 0x000000e00900720c */ /* 0x040fe20003fc6270 */
[----:B------:R-:W4:Y:S01]  /*10430*/  LDL.64 R176, [R1+0xe8] ;  /* 0x0000e80001b07983 */ /* 0x000f220000100a00 */
[----:B------:R-:W-:-:S02]  /*10440*/  ISETP.GE.OR P5, PT, R9, R234, !P5 ;  /* 0x000000ea0900720c */ /* 0x000fc40006fa6670 */
[C---:B------:R-:W-:Y:S02]  /*10450*/  ISETP.GE.OR P4, PT, R9.reuse, R233, !P4 ;  /* 0x000000e90900720c */ /* 0x040fe40006786670 */
[----:B------:R-:W-:Y:S02]  /*10460*/  ISETP.GE.OR P6, PT, R9, R232, !P6 ;  /* 0x000000e80900720c */ /* 0x000fe400077c6670 */
[----:B------:R-:W-:Y:S02]  /*10470*/  IABS R9, R4 ;  /* 0x0000000400097213 */ /* 0x000fe40000000000 */
[----:B------:R-:W-:-:S04]  /*10480*/  IABS R4, R2 ;  /* 0x0000000200047213 */ /* 0x000fc80000000000 */
[----:B------:R-:W-:Y:S01]  /*10490*/  I2FP.F32.S32 R4, R4 ;  /* 0x0000000400047245 */ /* 0x000fe20000201400 */
[----:B------:R-:W-:-:S04]  /*104a0*/  IMAD.MOV.U32 R113, RZ, RZ, R28 ;  /* 0x000000ffff717224 */ /* 0x000fc800078e001c */
[----:B------:R-:W-:Y:S02]  /*104b0*/  FFMA.FTZ R28, R4, -R219, R179 ;  /* 0x800000db041c7223 */ /* 0x000fe400000100b3 */
[----:B------:R-:W3:Y:S01]  /*104c0*/  LDL.64 R178, [R1+0x138] ;  /* 0x0001380001b27983 */ /* 0x000ee20000100a00 */
[----:B------:R-:W-:-:S05]  /*104d0*/  IMAD.MOV.U32 R2, RZ, RZ, R9 ;  /* 0x000000ffff027224 */ /* 0x000fca00078e0009 */
[----:B------:R-:W-:-:S05]  /*104e0*/  I2FP.F32.S32 R2, R2 ;  /* 0x0000000200027245 */ /* 0x000fca0000201400 */
[----:B------:R-:W-:Y:S01]  /*104f0*/  FFMA.FTZ R2, R2, -R219, R35 ;  /* 0x800000db02027223 */ /* 0x000fe20000010023 */
[----:B------:R-:W-:Y:S02]  /*10500*/  FSEL R22, R22, -INF , !P2 ;  /* 0xff80000016167808 */ /* 0x000fe40005000000 */
[----:B------:R-:W-:Y:S02]  /*10510*/  FSEL R24, R24, -INF , !P3 ;  /* 0xff80000018187808 */ /* 0x000fe40005800000 */
[----:B------:R-:W-:Y:S02]  /*10520*/  FSEL R27, R2, -INF , !P5 ;  /* 0xff800000021b7808 */ /* 0x000fe40006800000 */
[C---:B------:R-:W-:Y:S02]  /*10530*/  ISETP.GE.AND P2, PT, R8.reuse, R226, PT ;  /* 0x000000e20800720c */ /* 0x040fe40003f46270 */
[C---:B------:R-:W-:Y:S02]  /*10540*/  ISETP.GE.AND P3, PT, R8.reuse, R225, PT ;  /* 0x000000e10800720c */ /* 0x040fe40003f66270 */
[----:B------:R-:W-:-:S02]  /*10550*/  ISETP.GE.AND P5, PT, R8, R224, PT ;  /* 0x000000e00800720c */ /* 0x000fc40003fa6270 */
[----:B------:R-:W-:Y:S01]  /*10560*/  IADD3 R4, R231, -R8, RZ ;  /* 0x80000008e7047210 */ /* 0x000fe20007ffe0ff */
[--C-:B------:R-:W-:Y:S01]  /*10570*/  IMAD.IADD R3, R228, 0x1, -R8.reuse ;  /* 0x00000001e4037824 */ /* 0x100fe200078e0a08 */
[----:B------:R-:W-:Y:S01]  /*10580*/  ISETP.GE.OR P2, PT, R8, R234, !P2 ;  /* 0x000000ea0800720c */ /* 0x000fe20005746670 */
[----:B------:R-:W-:Y:S01]  /*10590*/  IMAD.IADD R2, R230, 0x1, -R8 ;  /* 0x00000001e6027824 */ /* 0x000fe200078e0a08 */
[C---:B------:R-:W-:Y:S02]  /*105a0*/  ISETP.GE.OR P3, PT, R8.reuse, R233, !P3 ;  /* 0x000000e90800720c */ /* 0x040fe40005f66670 */
[----:B------:R-:W-:Y:S02]  /*105b0*/  ISETP.GE.OR P5, PT, R8, R232, !P5 ;  /* 0x000000e80800720c */ /* 0x000fe40006fa6670 */
[----:B------:R-:W-:Y:S02]  /*105c0*/  IABS R8, R4 ;  /* 0x0000000400087213 */ /* 0x000fe40000000000 */
[----:B------:R-:W-:-:S03]  /*105d0*/  IABS R4, R2 ;  /* 0x0000000200047213 */ /* 0x000fc60000000000 */
[----:B------:R-:W-:-:S05]  /*105e0*/  IMAD.MOV.U32 R2, RZ, RZ, R8 ;  /* 0x000000ffff027224 */ /* 0x000fca00078e0008 */
[----:B------:R-:W-:Y:S02]  /*105f0*/  I2FP.F32.S32 R2, R2 ;  /* 0x0000000200027245 */ /* 0x000fe40000201400 */
[----:B------:R-:W-:Y:S02]  /*10600*/  IABS R3, R3 ;  /* 0x0000000300037213 */ /* 0x000fe40000000000 */
[----:B------:R-:W-:Y:S01]  /*10610*/  I2FP.F32.S32 R4, R4 ;  /* 0x0000000400047245 */ /* 0x000fe20000201400 */
[----:B------:R-:W-:Y:S01]  /*10620*/  FFMA.FTZ R2, R2, -R219, R138 ;  /* 0x800000db02027223 */ /* 0x000fe2000001008a */
[----:B------:R-:W-:Y:S02]  /*10630*/  I2FP.F32.S32 R3, R3 ;  /* 0x0000000300037245 */ /* 0x000fe40000201400 */
[----:B------:R-:W-:Y:S01]  /*10640*/  FSEL R34, R26, -INF , !P4 ;  /* 0xff8000001a227808 */ /* 0x000fe20006000000 */
[----:B------:R-:W-:Y:S01]  /*10650*/  FFMA.FTZ R9, R4, -R219, R190 ;  /* 0x800000db04097223 */ /* 0x000fe200000100be */
[----:B------:R-:W-:Y:S01]  /*10660*/  FSEL R48, R28, -INF , !P6 ;  /* 0xff8000001c307808 */ /* 0x000fe20007000000 */
[----:B------:R-:W-:Y:S01]  /*10670*/  IMAD.IADD R4, R231, 0x1, -R7 ;  /* 0x00000001e7047824 */ /* 0x000fe200078e0a07 */
[----:B------:R-:W-:-:S02]  /*10680*/  FSEL R26, R2, -INF , !P2 ;  /* 0xff800000021a7808 */ /* 0x000fc40005000000 */
[C---:B------:R-:W-:Y:S02]  /*10690*/  ISETP.GE.AND P4, PT, R7.reuse, R226, PT ;  /* 0x000000e20700720c */ /* 0x040fe40003f86270 */
[C---:B------:R-:W-:Y:S02]  /*106a0*/  ISETP.GE.AND P6, PT, R7.reuse, R225, PT ;  /* 0x000000e10700720c */ /* 0x040fe40003fc6270 */
[----:B------:R-:W-:Y:S01]  /*106b0*/  ISETP.GE.AND P2, PT, R7, R224, PT ;  /* 0x000000e00700720c */ /* 0x000fe20003f46270 */
[----:B------:R-:W-:Y:S01]  /*106c0*/  FFMA.FTZ R8, R3, -R219, R188 ;  /* 0x800000db03087223 */ /* 0x000fe200000100bc */
[C---:B------:R-:W-:Y:S01]  /*106d0*/  ISETP.GE.OR P4, PT, R7.reuse, R234, !P4 ;  /* 0x000000ea0700720c */ /* 0x040fe20006786670 */
[--C-:B------:R-:W-:Y:S01]  /*106e0*/  IMAD.IADD R3, R228, 0x1, -R7.reuse ;  /* 0x00000001e4037824 */ /* 0x100fe200078e0a07 */
[C---:B------:R-:W-:Y:S01]  /*106f0*/  ISETP.GE.OR P6, PT, R7.reuse, R233, !P6 ;  /* 0x000000e90700720c */ /* 0x040fe200077c6670 */
[----:B------:R-:W-:Y:S01]  /*10700*/  IMAD.IADD R2, R230, 0x1, -R7 ;  /* 0x00000001e6027824 */ /* 0x000fe200078e0a07 */
[----:B------:R-:W-:-:S02]  /*10710*/  ISETP.GE.OR P2, PT, R7, R232, !P2 ;  /* 0x000000e80700720c */ /* 0x000fc40005746670 */
[----:B------:R-:W-:Y:S02]  /*10720*/  IABS R7, R4 ;  /* 0x0000000400077213 */ /* 0x000fe40000000000 */
[----:B------:R-:W-:-:S03]  /*10730*/  IABS R4, R2 ;  /* 0x0000000200047213 */ /* 0x000fc60000000000 */
[----:B------:R-:W-:-:S05]  /*10740*/  IMAD.MOV.U32 R2, RZ, RZ, R7 ;  /* 0x000000ffff027224 */ /* 0x000fca00078e0007 */
[----:B------:R-:W-:Y:S02]  /*10750*/  I2FP.F32.S32 R2, R2 ;  /* 0x0000000200027245 */ /* 0x000fe40000201400 */
[----:B------:R-:W-:Y:S02]  /*10760*/  IABS R3, R3 ;  /* 0x0000000300037213 */ /* 0x000fe40000000000 */
[----:B------:R-:W-:Y:S01]  /*10770*/  I2FP.F32.S32 R4, R4 ;  /* 0x0000000400047245 */ /* 0x000fe20000201400 */
[----:B------:R-:W-:Y:S01]  /*10780*/  FFMA.FTZ R2, R2, -R219, R139 ;  /* 0x800000db02027223 */ /* 0x000fe2000001008b */
[----:B------:R-:W-:Y:S01]  /*10790*/  IMAD.MOV.U32 R112, RZ, RZ, R32 ;  /* 0x000000ffff707224 */ /* 0x000fe200078e0020 */
[----:B------:R-:W-:Y:S02]  /*107a0*/  I2FP.F32.S32 R3, R3 ;  /* 0x0000000300037245 */ /* 0x000fe40000201400 */
[----:B------:R-:W-:Y:S01]  /*107b0*/  FSEL R32, R8, -INF , !P3 ;  /* 0xff80000008207808 */ /* 0x000fe20005800000 */
[----:B------:R-:W-:Y:S01]  /*107c0*/  FFMA.FTZ R28, R4, -R219, R191 ;  /* 0x800000db041c7223 */ /* 0x000fe200000100bf */
[----:B------:R-:W-:-:S02]  /*107d0*/  FSEL R35, R9, -INF , !P5 ;  /* 0xff80000009237808 */ /* 0x000fc40006800000 */
[----:B------:R-:W-:Y:S02]  /*107e0*/  FSEL R8, R2, -INF , !P4 ;  /* 0xff80000002087808 */ /* 0x000fe40006000000 */
[C---:B------:R-:W-:Y:S02]  /*107f0*/  ISETP.GE.AND P3, PT, R6.reuse, R226, PT ;  /* 0x000000e20600720c */ /* 0x040fe40003f66270 */
[C---:B------:R-:W-:Y:S02]  /*10800*/  ISETP.GE.AND P5, PT, R6.reuse, R225, PT ;  /* 0x000000e10600720c */ /* 0x040fe40003fa6270 */
[C---:B------:R-:W-:Y:S02]  /*10810*/  ISETP.GE.AND P4, PT, R6.reuse, R224, PT ;  /* 0x000000e00600720c */ /* 0x040fe40003f86270 */
[----:B------:R-:W-:Y:S02]  /*10820*/  IADD3 R4, R231, -R6, RZ ;  /* 0x80000006e7047210 */ /* 0x000fe40007ffe0ff */
[----:B------:R-:W-:Y:S01]  /*10830*/  MOV R101, R29 ;  /* 0x0000001d00657202 */ /* 0x000fe20000000f00 */
[----:B------:R-:W-:Y:S01]  /*10840*/  FFMA.FTZ R29, R3, -R219, R189 ;  /* 0x800000db031d7223 */ /* 0x000fe200000100bd */
[----:B------:R-:W-:Y:S01]  /*10850*/  ISETP.GE.OR P3, PT, R6, R234, !P3 ;  /* 0x000000ea0600720c */ /* 0x000fe20005f66670 */
[--C-:B------:R-:W-:Y:S01]  /*10860*/  IMAD.IADD R3, R228, 0x1, -R6.reuse ;  /* 0x00000001e4037824 */ /* 0x100fe200078e0a06 */
[----:B------:R-:W-:Y:S01]  /*10870*/  ISETP.GE.OR P5, PT, R6, R233, !P5 ;  /* 0x000000e90600720c */ /* 0x000fe20006fa6670 */
[----:B------:R-:W-:Y:S01]  /*10880*/  IMAD.IADD R2, R230, 0x1, -R6 ;  /* 0x00000001e6027824 */ /* 0x000fe200078e0a06 */
[----:B------:R-:W-:-:S02]  /*10890*/  ISETP.GE.OR P4, PT, R6, R232, !P4 ;  /* 0x000000e80600720c */ /* 0x000fc40006786670 */
[----:B------:R-:W-:Y:S02]  /*108a0*/  IABS R6, R4 ;  /* 0x0000000400067213 */ /* 0x000fe40000000000 */
[----:B------:R-:W-:-:S03]  /*108b0*/  IABS R4, R2 ;  /* 0x0000000200047213 */ /* 0x000fc60000000000 */
[----:B------:R-:W-:-:S05]  /*108c0*/  IMAD.MOV.U32 R2, RZ, RZ, R6 ;  /* 0x000000ffff027224 */ /* 0x000fca00078e0006 */
[----:B------:R-:W-:Y:S02]  /*108d0*/  I2FP.F32.S32 R2, R2 ;  /* 0x0000000200027245 */ /* 0x000fe40000201400 */
[----:B------:R-:W-:-:S03]  /*108e0*/  IABS R3, R3 ;  /* 0x0000000300037213 */ /* 0x000fc60000000000 */
[----:B------:R-:W-:Y:S01]  /*108f0*/  FFMA.FTZ R7, R2, -R219, R134 ;  /* 0x800000db02077223 */ /* 0x000fe20000010086 */
[----:B------:R-:W-:Y:S01]  /*10900*/  IMAD.IADD R2, R231, 0x1, -R5 ;  /* 0x00000001e7027824 */ /* 0x000fe200078e0a05 */
[----:B------:R-:W-:Y:S02]  /*10910*/  I2FP.F32.S32 R3, R3 ;  /* 0x0000000300037245 */ /* 0x000fe40000201400 */
[----:B------:R-:W-:Y:S02]  /*10920*/  I2FP.F32.S32 R4, R4 ;  /* 0x0000000400047245 */ /* 0x000fe40000201400 */
[----:B------:R-:W-:Y:S01]  /*10930*/  IABS R2, R2 ;  /* 0x0000000200027213 */ /* 0x000fe20000000000 */
[----:B------:R-:W-:Y:S02]  /*10940*/  IMAD.MOV.U32 R84, RZ, RZ, R31 ;  /* 0x000000ffff547224 */ /* 0x000fe400078e001f */
[-C--:B------:R-:W-:Y:S01]  /*10950*/  FFMA.FTZ R37, R3, -R219.reuse, R192 ;  /* 0x800000db03257223 */ /* 0x080fe200000100c0 */
[----:B------:R-:W-:Y:S01]  /*10960*/  FFMA.FTZ R31, R4, -R219, R194 ;  /* 0x800000db041f7223 */ /* 0x000fe200000100c2 */
[----:B------:R-:W-:-:S02]  /*10970*/  IMAD.IADD R4, R228, 0x1, -R5 ;  /* 0x00000001e4047824 */ /* 0x000fc400078e0a05 */
[----:B------:R-:W-:Y:S01]  /*10980*/  IMAD.MOV.U32 R3, RZ, RZ, R2 ;  /* 0x000000ffff037224 */ /* 0x000fe200078e0002 */
[----:B------:R-:W-:Y:S02]  /*10990*/  FSEL R33, R28, -INF , !P2 ;  /* 0xff8000001c217808 */ /* 0x000fe40005000000 */
[----:B------:R-:W-:Y:S02]  /*109a0*/  IABS R2, R4 ;  /* 0x0000000400027213 */ /* 0x000fe40000000000 */
[----:B------:R-:W-:Y:S02]  /*109b0*/  I2FP.F32.S32 R3, R3 ;  /* 0x0000000300037245 */ /* 0x000fe40000201400 */
[----:B------:R-:W-:Y:S02]  /*109c0*/  ISETP.GE.AND P2, PT, R5, R226, PT ;  /* 0x000000e20500720c */ /* 0x000fe40003f46270 */
[----:B------:R-:W-:Y:S01]  /*109d0*/  I2FP.F32.S32 R2, R2 ;  /* 0x0000000200027245 */ /* 0x000fe20000201400 */
[----:B------:R-:W-:Y:S01]  /*109e0*/  FFMA.FTZ R3, R3, -R219, R135 ;  /* 0x800000db03037223 */ /* 0x000fe20000010087 */
[----:B------:R-:W-:-:S03]  /*109f0*/  ISETP.GE.OR P2, PT, R5, R234, !P2 ;  /* 0x000000ea0500720c */ /* 0x000fc60005746670 */
[----:B------:R-:W-:Y:S01]  /*10a00*/  FFMA.FTZ R52, R2, -R219, R193 ;  /* 0x800000db02347223 */ /* 0x000fe200000100c1 */
[----:B------:R-:W-:Y:S01]  /*10a10*/  FSEL R6, R3, -INF , !P2 ;  /* 0xff80000003067808 */ /* 0x000fe20005000000 */
[----:B------:R-:W-:Y:S01]  /*10a20*/  IMAD.IADD R3, R230, 0x1, -R5 ;  /* 0x00000001e6037824 */ /* 0x000fe200078e0a05 */
[----:B------:R-:W-:-:S04]  /*10a30*/  FMNMX.FTZ R2, R242, R20, !PT ;  /* 0x00000014f2027209 */ /* 0x000fc80007810000 */
[----:B------:R-:W-:Y:S02]  /*10a40*/  FMNMX.FTZ R2, R11, R2, !PT ;  /* 0x000000020b027209 */ /* 0x000fe40007810000 */
[----:B------:R-:W-:Y:S02]  /*10a50*/  IABS R3, R3 ;  /* 0x0000000300037213 */ /* 0x000fe40000000000 */
[----:B------:R-:W-:Y:S02]  /*10a60*/  FMNMX.FTZ R2, R10, R2, !PT ;  /* 0x000000020a027209 */ /* 0x000fe40007810000 */
[----:B------:R-:W-:Y:S02]  /*10a70*/  I2FP.F32.S32 R3, R3 ;  /* 0x0000000300037245 */ /* 0x000fe40000201400 */
[----:B------:R-:W-:-:S03]  /*10a80*/  FMNMX.FTZ R2, R27, R2, !PT ;  /* 0x000000021b027209 */ /* 0x000fc60007810000 */
[----:B------:R-:W-:Y:S01]  /*10a90*/  FFMA.FTZ R9, R3, -R219, R195 ;  /* 0x800000db03097223 */ /* 0x000fe200000100c3 */
[----:B------:R-:W-:Y:S02]  /*10aa0*/  FMNMX.FTZ R3, R26, R2, !PT ;  /* 0x000000021a037209 */ /* 0x000fe40007810000 */
[----:B------:R-:W-:Y:S02]  /*10ab0*/  FMNMX.FTZ R2, R238, R21, !PT ;  /* 0x00000015ee027209 */ /* 0x000fe40007810000 */
[----:B------:R-:W-:Y:S02]  /*10ac0*/  FSEL R7, R7, -INF , !P3 ;  /* 0xff80000007077808 */ /* 0x000fe40005800000 */
[----:B------:R-:W-:Y:S02]  /*10ad0*/  FMNMX.FTZ R2, R49, R2, !PT ;  /* 0x0000000231027209 */ /* 0x000fe40007810000 */
[----:B------:R-:W-:Y:S02]  /*10ae0*/  FMNMX.FTZ R3, R8, R3, !PT ;  /* 0x0000000308037209 */ /* 0x000fe40007810000 */
[----:B------:R-:W-:-:S02]  /*10af0*/  FMNMX.FTZ R2, R24, R2, !PT ;  /* 0x0000000218027209 */ /* 0x000fc40007810000 */
[----:B------:R-:W-:Y:S02]  /*10b00*/  FMNMX.FTZ R3, R7, R3, !PT ;  /* 0x0000000307037209 */ /* 0x000fe40007810000 */
[----:B------:R-:W-:Y:S02]  /*10b10*/  FMNMX.FTZ R4, R48, R2, !PT ;  /* 0x0000000230047209 */ /* 0x000fe40007810000 */
[C---:B------:R-:W-:Y:S02]  /*10b20*/  ISETP.GE.AND P3, PT, R5.reuse, R225, PT ;  /* 0x000000e10500720c */ /* 0x040fe40003f66270 */
[----:B------:R-:W-:Y:S02]  /*10b30*/  ISETP.GE.AND P2, PT, R5, R224, PT ;  /* 0x000000e00500720c */ /* 0x000fe40003f46270 */
[----:B------:R-:W-:Y:S02]  /*10b40*/  FMNMX.FTZ R2, R6, R3, !PT ;  /* 0x0000000306027209 */ /* 0x000fe40007810000 */
[----:B------:R-:W-:-:S02]  /*10b50*/  FMNMX.FTZ R3, R239, R25, !PT ;  /* 0x00000019ef037209 */ /* 0x000fc40007810000 */
[C---:B------:R-:W-:Y:S02]  /*10b60*/  ISETP.GE.OR P3, PT, R5.reuse, R233, !P3 ;  /* 0x000000e90500720c */ /* 0x040fe40005f66670 */
[----:B------:R-:W-:Y:S02]  /*10b70*/  ISETP.GE.OR P2, PT, R5, R232, !P2 ;  /* 0x000000e80500720c */ /* 0x000fe40005746670 */
[----:B------:R-:W-:Y:S02]  /*10b80*/  FMNMX.FTZ R5, R23, R3, !PT ;  /* 0x0000000317057209 */ /* 0x000fe40007810000 */
[----:B------:R-:W-:Y:S02]  /*10b90*/  FMNMX.FTZ R3, R35, R4, !PT ;  /* 0x0000000423037209 */ /* 0x000fe40007810000 */
[----:B------:R-:W-:Y:S02]  /*10ba0*/  FMNMX.FTZ R5, R22, R5, !PT ;  /* 0x0000000516057209 */ /* 0x000fe40007810000 */
[----:B------:R-:W-:-:S02]  /*10bb0*/  FSEL R31, R31, -INF , !P4 ;  /* 0xff8000001f1f7808 */ /* 0x000fc40006000000 */
[----:B------:R-:W-:Y:S01]  /*10bc0*/  FMNMX.FTZ R3, R33, R3, !PT ;  /* 0x0000000321037209 */ /* 0x000fe20007810000 */
[----:B------:R-:W1:Y:S01]  /*10bd0*/  SHFL.BFLY PT, R36, R2, 0x2, 0x1f ;  /* 0x0c401f0002247f89 */ /* 0x000e6200000e0000 */
[----:B------:R-:W-:Y:S01]  /*10be0*/  FMNMX.FTZ R5, R34, R5, !PT ;  /* 0x0000000522057209 */ /* 0x000fe20007810000 */
[----:B------:R-:W-:Y:S01]  /*10bf0*/  IMAD.MOV.U32 R100, RZ, RZ, R30 ;  /* 0x000000ffff647224 */ /* 0x000fe200078e001e */
[----:B------:R-:W-:Y:S02]  /*10c00*/  FSEL R30, R9, -INF , !P2 ;  /* 0xff800000091e7808 */ /* 0x000fe40005000000 */
[----:B------:R-:W-:Y:S02]  /*10c10*/  FMNMX.FTZ R3, R31, R3, !PT ;  /* 0x000000031f037209 */ /* 0x000fe40007810000 */
[----:B------:R-:W-:Y:S02]  /*10c20*/  FSEL R29, R29, -INF , !P6 ;  /* 0xff8000001d1d7808 */ /* 0x000fe40007000000 */
[----:B------:R-:W-:-:S02]  /*10c30*/  FMNMX.FTZ R5, R32, R5, !PT ;  /* 0x0000000520057209 */ /* 0x000fc40007810000 */
[----:B------:R-:W-:Y:S02]  /*10c40*/  FMNMX.FTZ R4, R30, R3, !PT ;  /* 0x000000031e047209 */ /* 0x000fe40007810000 */
[----:B------:R-:W-:Y:S02]  /*10c50*/  FSEL R28, R37, -INF , !P5 ;  /* 0xff800000251c7808 */ /* 0x000fe40006800000 */
[----:B------:R-:W-:Y:S01]  /*10c60*/  FMNMX.FTZ R3, R29, R5, !PT ;  /* 0x000000051d037209 */ /* 0x000fe20007810000 */
[----:B------:R-:W2:Y:S01]  /*10c70*/  SHFL.BFLY PT, R37, R4, 0x2, 0x1f ;  /* 0x0c401f0004257f89 */ /* 0x000ea200000e0000 */
[----:B------:R-:W-:Y:S02]  /*10c80*/  FSEL R9, R52, -INF , !P3 ;  /* 0xff80000034097808 */ /* 0x000fe40005800000 */
[----:B------:R-:W-:-:S04]  /*10c90*/  FMNMX.FTZ R3, R28, R3, !PT ;  /* 0x000000031c037209 */ /* 0x000fc80007810000 */
[----:B------:R-:W-:Y:S02]  /*10ca0*/  FMNMX.FTZ R3, R9, R3, !PT ;  /* 0x0000000309037209 */ /* 0x000fe40007810000 */
[----:B-1----:R-:W-:-:S03]  /*10cb0*/  FMNMX.FTZ R2, R2, R36, !PT ;  /* 0x0000002402027209 */ /* 0x002fc60007810000 */
[----:B------:R-:W1:Y:S04]  /*10cc0*/  SHFL.BFLY PT, R5, R3, 0x2, 0x1f ;  /* 0x0c401f0003057f89 */ /* 0x000e6800000e0000 */
[----:B------:R-:W1:Y:S01]  /*10cd0*/  SHFL.BFLY PT, R36, R2, 0x1, 0x1f ;  /* 0x0c201f0002247f89 */ /* 0x000e6200000e0000 */
[----:B--2---:R-:W-:-:S05]  /*10ce0*/  FMNMX.FTZ R4, R4, R37, !PT ;  /* 0x0000002504047209 */ /* 0x004fca0007810000 */
[----:B------:R-:W2:Y:S01]  /*10cf0*/  SHFL.BFLY PT, R37, R4, 0x1, 0x1f ;  /* 0x0c201f0004257f89 */ /* 0x000ea200000e0000 */
[----:B-1----:R-:W-:-:S05]  /*10d00*/  FMNMX.FTZ R3, R3, R5, !PT ;  /* 0x0000000503037209 */ /* 0x002fca0007810000 */
[----:B------:R-:W1:Y:S01]  /*10d10*/  SHFL.BFLY PT, R5, R3, 0x1, 0x1f ;  /* 0x0c201f0003057f89 */ /* 0x000e6200000e0000 */
[----:B------:R-:W-:-:S04]  /*10d20*/  FMNMX.FTZ R134, R2, R36, !PT ;  /* 0x0000002402867209 */ /* 0x000fc80007810000 */
[----:B------:R-:W-:Y:S01]  /*10d30*/  FSETP.NEU.FTZ.AND P4, PT, R134, -INF , PT ;  /* 0xff8000008600780b */ /* 0x000fe20003f9d000 */
[----:B------:R-:W-:-:S05]  /*10d40*/  FMUL.FTZ R2, R0, R134 ;  /* 0x0000008600027220 */ /* 0x000fca0000410000 */
[----:B------:R-:W-:Y:S02]  /*10d50*/  FSEL R2, R2, RZ, P4 ;  /* 0x000000ff02027208 */ /* 0x000fe40002000000 */
[----:B--2---:R-:W-:-:S03]  /*10d60*/  FMNMX.FTZ R133, R4, R37, !PT ;  /* 0x0000002504857209 */ /* 0x004fc60007810000 */
        /* <DEDUP_REMOVED lines=8> */
[----:B------:R-:W-:Y:S01]  /*10df0*/  FMUL.FTZ R2, R0, R133 ;  /* 0x0000008500027220 */ /* 0x000fe20000410000 */
[----:B------:R-:W-:Y:S02]  /*10e00*/  FSETP.NEU.FTZ.AND P2, PT, R133, -INF , PT ;  /* 0xff8000008500780b */ /* 0x000fe40003f5d000 */
[----:B-1----:R-:W-:-:S02]  /*10e10*/  FMNMX.FTZ R135, R3, R5, !PT ;  /* 0x0000000503877209 */ /* 0x002fc40007810000 */
[----:B------:R-:W-:Y:S02]  /*10e20*/  FSEL R4, R2, RZ, P2 ;  /* 0x000000ff02047208 */ /* 0x000fe40001000000 */
[----:B------:R-:W-:Y:S01]  /*10e30*/  FSETP.NEU.FTZ.AND P3, PT, R135, -INF , PT ;  /* 0xff8000008700780b */ /* 0x000fe20003f7d000 */
[----:B------:R-:W-:Y:S02]  /*10e40*/  FMUL.FTZ R3, R0, R135 ;  /* 0x0000008700037220 */ /* 0x000fe40000410000 */
[----:B------:R-:W-:Y:S01]  /*10e50*/  FFMA.FTZ R2, R21, R0, -R4 ;  /* 0x0000000015027223 */ /* 0x000fe20000010804 */
[----:B------:R-:W-:-:S03]  /*10e60*/  FSEL R5, R133, RZ, P2 ;  /* 0x000000ff85057208 */ /* 0x000fc60001000000 */
[----:B------:R1:W-:Y:S02]  /*10e70*/  MUFU.EX2 R6, R2 ;  /* 0x0000000200067308 */ /* 0x0003e40000000800 */
[----:B------:R-:W-:Y:S01]  /*10e80*/  FADD.FTZ R10, R238, -R5 ;  /* 0x80000005ee0a7221 */ /* 0x000fe20000010000 */
[----:B-1----:R-:W-:Y:S01]  /*10e90*/  FSEL R2, R3, RZ, P3 ;  /* 0x000000ff03027208 */ /* 0x002fe20001800000 */
[----:B------:R-:W-:-:S04]  /*10ea0*/  FFMA.FTZ R3, R49, R0, -R4 ;  /* 0x0000000031037223 */ /* 0x000fc80000010804 */
[----:B------:R1:W-:Y:S01]  /*10eb0*/  MUFU.EX2 R5, R3 ;  /* 0x0000000300057308 */ /* 0x0003e20000000800 */
[----:B------:R-:W-:Y:S02]  /*10ec0*/  IMAD.MOV.U32 R182, RZ, RZ, R101 ;  /* 0x000000ffffb67224 */ /* 0x000fe400078e0065 */
[-C--:B------:R-:W-:Y:S01]  /*10ed0*/  FFMA.FTZ R25, R25, R0.reuse, -R2 ;  /* 0x0000000019197223 */ /* 0x080fe20000010802 */
[----:B------:R-:W-:Y:S02]  /*10ee0*/  IMAD.MOV.U32 R196, RZ, RZ, R100 ;  /* 0x000000ffffc47224 */ /* 0x000fe400078e0064 */
[----:B------:R-:W-:Y:S01]  /*10ef0*/  FFMA.FTZ R100, R22, R0, -R2 ;  /* 0x0000000016647223 */ /* 0x000fe20000010802 */
[----:B------:R-:W-:Y:S02]  /*10f00*/  IMAD.MOV.U32 R198, RZ, RZ, R84 ;  /* 0x000000ffffc67224 */ /* 0x000fe400078e0054 */
[----:B-1----:R-:W-:-:S06]  /*10f10*/  FMUL.FTZ R3, R0, R10 ;  /* 0x0000000a00037220 */ /* 0x002fcc0000410000 */
[----:B------:R-:W1:Y:S01]  /*10f20*/  MUFU.EX2 R3, R3 ;  /* 0x0000000300037308 */ /* 0x000e620000000800 */
[-CC-:B------:R-:W-:Y:S01]  /*10f30*/  FFMA.FTZ R84, R23, R0.reuse, -R2.reuse ;  /* 0x0000000017547223 */ /* 0x180fe20000010802 */
[-CC-:B------:R-:W-:Y:S01]  /*10f40*/  FFMA.FTZ R101, R34, R0.reuse, -R2.reuse ;  /* 0x0000000022657223 */ /* 0x180fe20000010802 */
[-CC-:B------:R-:W-:Y:S01]  /*10f50*/  FFMA.FTZ R117, R32, R0.reuse, -R2.reuse ;  /* 0x0000000020757223 */ /* 0x180fe20000010802 */
[-CC-:B------:R-:W-:Y:S01]  /*10f60*/  FFMA.FTZ R116, R29, R0.reuse, -R2.reuse ;  /* 0x000000001d747223 */ /* 0x180fe20000010802 */
[-CC-:B------:R-:W-:Y:S01]  /*10f70*/  FFMA.FTZ R128, R28, R0.reuse, -R2.reuse ;  /* 0x000000001c807223 */ /* 0x180fe20000010802 */
[-C--:B------:R-:W-:Y:S01]  /*10f80*/  FFMA.FTZ R129, R9, R0.reuse, -R2 ;  /* 0x0000000009817223 */ /* 0x080fe20000010802 */
[----:B------:R-:W-:Y:S01]  /*10f90*/  FSEL R10, R134, RZ, P4 ;  /* 0x000000ff860a7208 */ /* 0x000fe20002000000 */
[----:B------:R-:W-:Y:S01]  /*10fa0*/  FFMA.FTZ R2, R24, R0, -R4 ;  /* 0x0000000018027223 */ /* 0x000fe20000010804 */
[----:B------:R-:W-:-:S03]  /*10fb0*/  FSEL R9, R135, RZ, P3 ;  /* 0x000000ff87097208 */ /* 0x000fc60001800000 */
[----:B------:R-:W-:Y:S02]  /*10fc0*/  FADD.FTZ R11, R242, -R10 ;  /* 0x8000000af20b7221 */ /* 0x000fe40000010000 */
[----:B------:R-:W-:Y:S01]  /*10fd0*/  FADD.FTZ R10, R239, -R9 ;  /* 0x80000009ef0a7221 */ /* 0x000fe20000010000 */
[----:B------:R-:W-:Y:S01]  /*10fe0*/  MUFU.EX2 R2, R2 ;  /* 0x0000000200027308 */ /* 0x000fe20000000800 */
[-C--:B------:R-:W-:Y:S01]  /*10ff0*/  FFMA.FTZ R9, R48, R0.reuse, -R4 ;  /* 0x0000000030097223 */ /* 0x080fe20000010804 */
[----:B------:R-:W-:Y:S01]  /*11000*/  MOV R238, R113 ;  /* 0x0000007100ee7202 */ /* 0x000fe20000000f00 */
[----:B------:R-:W-:Y:S02]  /*11010*/  IMAD.MOV.U32 R242, RZ, RZ, R112 ;  /* 0x000000fffff27224 */ /* 0x000fe400078e0070 */
[-CC-:B------:R-:W-:Y:S01]  /*11020*/  FFMA.FTZ R138, R35, R0.reuse, -R4.reuse ;  /* 0x00000000238a7223 */ /* 0x180fe20000010804 */
[-CC-:B------:R-:W-:Y:S01]  /*11030*/  FFMA.FTZ R139, R33, R0.reuse, -R4.reuse ;  /* 0x00000000218b7223 */ /* 0x180fe20000010804 */
[-CC-:B------:R-:W-:Y:S01]  /*11040*/  FFMA.FTZ R112, R31, R0.reuse, -R4.reuse ;  /* 0x000000001f707223 */ /* 0x180fe20000010804 */
[----:B------:R-:W-:Y:S01]  /*11050*/  FFMA.FTZ R113, R30, R0, -R4 ;  /* 0x000000001e717223 */ /* 0x000fe20000010804 */
[C---:B------:R-:W-:Y:S01]  /*11060*/  FMUL.FTZ R23, R0.reuse, R11 ;  /* 0x0000000b00177220 */ /* 0x040fe20000410000 */
[----:B------:R-:W-:Y:S01]  /*11070*/  FMUL.FTZ R28, R0, R10 ;  /* 0x0000000a001c7220 */ /* 0x000fe20000410000 */
[----:B-1----:R-:W-:Y:S01]  /*11080*/  FFMA.FTZ R4, R183, R3, R6 ;  /* 0x00000003b7047223 */ /* 0x002fe20000010006 */
[----:B------:R1:W2:Y:S08]  /*11090*/  MUFU.EX2 R0, R9 ;  /* 0x0000000900007308 */ /* 0x0002b00000000800 */
[----:B------:R-:W3:Y:S01]  /*110a0*/  MUFU.EX2 R8, R136 ;  /* 0x0000008800087308 */ /* 0x000ee20000000800 */
[----:B-1----:R-:W-:Y:S01]  /*110b0*/  FADD.FTZ R9, R5, R4 ;  /* 0x0000000405097221 */ /* 0x002fe20000010000 */
[----:B----4-:R-:W-:-:S06]  /*110c0*/  LOP3.LUT R4, R177, R184, RZ, 0x3c, !PT ;  /* 0x000000b8b1047212 */ /* 0x010fcc00078e3cff */
[----:B------:R1:W4:Y:S01]  /*110d0*/  MUFU.EX2 R7, R137 ;  /* 0x0000008900077308 */ /* 0x0003220000000800 */
[----:B--2---:R-:W-:Y:S01]  /*110e0*/  F2FP.BF16.F32.PACK_AB R85, R0, R2 ;  /* 0x000000020055723e */ /* 0x004fe200000010ff */
[----:B------:R-:W2:Y:S01]  /*110f0*/  LDL.LU.64 R176, [R1+0xa0] ;  /* 0x0000a00001b07983 */ /* 0x000ea20000300a00 */
[----:B---3--:R-:W-:Y:S01]  /*11100*/  LOP3.LUT R4, R4, R173, RZ, 0x3c, !PT ;  /* 0x000000ad04047212 */ /* 0x008fe200078e3cff */
[----:B------:R-:W-:Y:S02]  /*11110*/  FADD.FTZ R10, R8, R65 ;  /* 0x00000041080a7221 */ /* 0x000fe40000010000 */
[----:B------:R-:W3:Y:S02]  /*11120*/  LDL.LU R197, [R1+0x84] ;  /* 0x0000840001c57983 */ /* 0x000ee40000300800 */
[----:B------:R-:W-:Y:S01]  /*11130*/  IMAD.WIDE.U32 R36, R4, -0x326172a9, RZ ;  /* 0xcd9e8d5704247825 */ /* 0x000fe200078e00ff */
[----:B-1----:R-:W-:-:S03]  /*11140*/  F2FP.BF16.F32.PACK_AB R137, R5, R6 ;  /* 0x000000060589723e */ /* 0x002fc600000010ff */
[----:B------:R-:W-:-:S04]  /*11150*/  FADD.FTZ R5, R2, R9 ;  /* 0x0000000902057221 */ /* 0x000fc80000010000 */
[----:B------:R-:W-:Y:S01]  /*11160*/  FADD.FTZ R136, R0, R5 ;  /* 0x0000000500887221 */ /* 0x000fe20000010000 */
[----:B------:R-:W-:-:S05]  /*11170*/  LOP3.LUT R0, R37, R208, R178, 0x96, !PT ;  /* 0x000000d025007212 */ /* 0x000fca00078e96b2 */
[----:B------:R-:W-:Y:S01]  /*11180*/  IMAD.WIDE.U32 R34, R0, -0x2daee0ad, RZ ;  /* 0xd2511f5300227825 */ /* 0x000fe200078e00ff */
[----:B------:R-:W-:-:S03]  /*11190*/  LOP3.LUT R0, R245, R207, R36, 0x96, !PT ;  /* 0x000000cff5007212 */ /* 0x000fc600078e9624 */
[C---:B----4-:R-:W-:Y:S01]  /*111a0*/  FADD.FTZ R20, R7.reuse, R10 ;  /* 0x0000000a07147221 */ /* 0x050fe20000010000 */
[----:B------:R-:W-:Y:S01]  /*111b0*/  F2FP.BF16.F32.PACK_AB R22, R7, R8 ;  /* 0x000000080716723e */ /* 0x000fe200000010ff */
[----:B------:R-:W-:Y:S01]  /*111c0*/  IMAD.WIDE.U32 R6, R0, -0x2daee0ad, RZ ;  /* 0xd2511f5300067825 */ /* 0x000fe200078e00ff */
[----:B------:R-:W-:-:S04]  /*111d0*/  LOP3.LUT R2, R35, R249, R14, 0x96, !PT ;  /* 0x000000f923027212 */ /* 0x000fc800078e960e */
[----:B------:R-:W-:Y:S01]  /*111e0*/  LOP3.LUT R0, R7, R248, R34, 0x96, !PT ;  /* 0x000000f807007212 */ /* 0x000fe200078e9622 */
[----:B------:R-:W-:-:S04]  /*111f0*/  IMAD.WIDE.U32 R4, R2, -0x326172a9, RZ ;  /* 0xcd9e8d5702047825 */ /* 0x000fc800078e00ff */
        /* <DEDUP_REMOVED lines=13> */
[----:B------:R-:W-:Y:S02]  /*112d0*/  SHF.R.U32.HI R6, RZ, 0x8, R2 ;  /* 0x00000008ff067819 */ /* 0x000fe40000011602 */
[----:B------:R-:W-:Y:S02]  /*112e0*/  LOP3.LUT R21, R7, R242, R8, 0x96, !PT ;  /* 0x000000f207157212 */ /* 0x000fe400078e9608 */
[----:B------:R-:W-:Y:S01]  /*112f0*/  LOP3.LUT R6, R6, 0xffff, RZ, 0xc0, !PT ;  /* 0x0000ffff06067812 */ /* 0x000fe200078ec0ff */
[----:B------:R-:W1:Y:S03]  /*11300*/  MUFU.EX2 R7, R180 ;  /* 0x000000b400077308 */ /* 0x000e660000000800 */
[----:B------:R-:W-:Y:S02]  /*11310*/  ISETP.GE.U32.AND P2, PT, R218, R6, PT ;  /* 0x00000006da00720c */ /* 0x000fe40003f46070 */
[----:B------:R-:W-:-:S03]  /*11320*/  SHF.R.U32.HI R6, RZ, 0x10, R0 ;  /* 0x00000010ff067819 */ /* 0x000fc60000011600 */
[----:B------:R-:W4:Y:S01]  /*11330*/  MUFU.EX2 R2, R181 ;  /* 0x000000b500027308 */ /* 0x000f220000000800 */
[----:B------:R-:W-:-:S04]  /*11340*/  LOP3.LUT R6, R6, 0xff, RZ, 0xc0, !PT ;  /* 0x000000ff06067812 */ /* 0x000fc800078ec0ff */
[----:B------:R-:W-:-:S03]  /*11350*/  ISETP.GE.U32.AND P3, PT, R218, R6, PT ;  /* 0x00000006da00720c */ /* 0x000fc60003f66070 */
[----:B------:R-:W4:Y:S01]  /*11360*/  MUFU.EX2 R8, R185 ;  /* 0x000000b900087308 */ /* 0x000f220000000800 */
[----:B------:R-:W-:Y:S01]  /*11370*/  SHF.R.U32.HI R0, RZ, 0x18, R0 ;  /* 0x00000018ff007819 */ /* 0x000fe20000011600 */
[----:B-1----:R-:W-:-:S06]  /*11380*/  FADD.FTZ R9, R7, R20 ;  /* 0x0000001407097221 */ /* 0x002fcc0000010000 */
[----:B------:R-:W1:Y:S01]  /*11390*/  MUFU.EX2 R6, R186 ;  /* 0x000000ba00067308 */ /* 0x000e620000000800 */
[----:B------:R-:W-:Y:S02]  /*113a0*/  ISETP.GE.U32.AND P6, PT, R218, R0, PT ;  /* 0x00000000da00720c */ /* 0x000fe40003fc6070 */
[C---:B------:R-:W-:Y:S02]  /*113b0*/  LOP3.LUT R11, R4.reuse, 0xffff, RZ, 0xc0, !PT ;  /* 0x0000ffff040b7812 */ /* 0x040fe400078ec0ff */
[----:B------:R-:W-:Y:S02]  /*113c0*/  LOP3.LUT R0, R4, 0xff, RZ, 0xc0, !PT ;  /* 0x000000ff04007812 */ /* 0x000fe400078ec0ff */
[--C-:B------:R-:W-:Y:S02]  /*113d0*/  SHF.R.U32.HI R20, RZ, 0x10, R4.reuse ;  /* 0x00000010ff147819 */ /* 0x100fe40000011604 */
[----:B------:R-:W-:Y:S01]  /*113e0*/  SHF.R.U32.HI R5, RZ, 0x18, R4 ;  /* 0x00000018ff057819 */ /* 0x000fe20000011604 */
[----:B----4-:R-:W-:-:S04]  /*113f0*/  FADD.FTZ R4, R2, R9 ;  /* 0x0000000902047221 */ /* 0x010fc80000010000 */
[----:B------:R-:W-:-:S04]  /*11400*/  FADD.FTZ R4, R8, R4 ;  /* 0x0000000408047221 */ /* 0x000fc80000010000 */
[----:B-1----:R-:W-:-:S05]  /*11410*/  FADD.FTZ R4, R6, R4 ;  /* 0x0000000406047221 */ /* 0x002fca0000010000 */
[----:B------:R1:W-:Y:S04]  /*11420*/  STL [R1+0xac], R4 ;  /* 0x0000ac0401007387 */ /* 0x0003e80000100800 */
[----:B------:R-:W4:Y:S01]  /*11430*/  LDL.LU R239, [R1+0x80] ;  /* 0x0000800001ef7983 */ /* 0x000f220000300800 */
[----:B------:R-:W-:Y:S02]  /*11440*/  ISETP.GE.U32.AND P5, PT, R218, R0, PT ;  /* 0x00000000da00720c */ /* 0x000fe40003fa6070 */
[----:B------:R-:W-:Y:S01]  /*11450*/  F2FP.BF16.F32.PACK_AB R7, R2, R7 ;  /* 0x000000070207723e */ /* 0x000fe200000010ff */
[----:B------:R-:W-:Y:S08]  /*11460*/  MUFU.EX2 R0, R52 ;  /* 0x0000003400007308 */ /* 0x000ff00000000800 */
[----:B------:R-:W1:Y:S08]  /*11470*/  MUFU.EX2 R2, R23 ;  /* 0x0000001700027308 */ /* 0x000e700000000800 */
[----:B------:R-:W3:Y:S01]  /*11480*/  MUFU.EX2 R23, R53 ;  /* 0x0000003500177308 */ /* 0x000ee20000000800 */
[----:B------:R-:W-:-:S02]  /*11490*/  PRMT R49, R68, 0x7610, R49 ;  /* 0x0000761044317816 */ /* 0x000fc40000000031 */
[----:B------:R-:W-:Y:S02]  /*114a0*/  PRMT R48, R68, 0x7632, R48 ;  /* 0x0000763244307816 */ /* 0x000fe40000000030 */
[----:B-1----:R-:W-:Y:S01]  /*114b0*/  SHF.R.U32.HI R4, RZ, 0x8, R11 ;  /* 0x00000008ff047819 */ /* 0x002fe2000001160b */
[----:B------:R-:W-:Y:S02]  /*114c0*/  @!P4 HFMA2.BF16_V2 R157, -RZ.H0_H0, RZ.H0_H0, -R49.H0_H0 ;  /* 0x200000ffff9dc231 */ /* 0x000fe40000340931 */
[----:B------:R-:W-:Y:S01]  /*114d0*/  @!P2 HFMA2.BF16_V2 R156, -RZ.H0_H0, RZ.H0_H0, -R48.H0_H0 ;  /* 0x200000ffff9ca231 */ /* 0x000fe20000340930 */
[----:B------:R-:W-:Y:S01]  /*114e0*/  LOP3.LUT R4, R4, 0xffff, RZ, 0xc0, !PT ;  /* 0x0000ffff04047812 */ /* 0x000fe200078ec0ff */
[----:B------:R-:W-:Y:S01]  /*114f0*/  IMAD.MOV.U32 R183, RZ, RZ, R169 ;  /* 0x000000ffffb77224 */ /* 0x000fe200078e00a9 */
[----:B------:R-:W-:Y:S02]  /*11500*/  PRMT R169, R49, 0x5410, R48 ;  /* 0x0000541031a97816 */ /* 0x000fe40000000030 */
[----:B------:R-:W-:-:S02]  /*11510*/  @!P4 PRMT R49, R157, 0x5410, RZ ;  /* 0x000054109d31c816 */ /* 0x000fc400000000ff */
[----:B------:R-:W-:Y:S02]  /*11520*/  @!P2 PRMT R48, R156, 0x5410, RZ ;  /* 0x000054109c30a816 */ /* 0x000fe400000000ff */
[C---:B------:R-:W-:Y:S02]  /*11530*/  ISETP.GE.U32.AND P4, PT, R218.reuse, R5, PT ;  /* 0x00000005da00720c */ /* 0x040fe40003f86070 */
[----:B------:R-:W-:Y:S01]  /*11540*/  ISETP.GE.U32.AND P2, PT, R218, R4, PT ;  /* 0x00000004da00720c */ /* 0x000fe20003f46070 */
[----:B------:R-:W-:Y:S01]  /*11550*/  IMAD.WIDE.U32 R4, R21, -0x2daee0ad, RZ ;  /* 0xd2511f5315047825 */ /* 0x000fe200078e00ff */
[----:B------:R-:W-:-:S04]  /*11560*/  F2FP.BF16.F32.PACK_AB R29, R6, R8 ;  /* 0x00000008061d723e */ /* 0x000fc800000010ff */
[----:B------:R-:W-:Y:S01]  /*11570*/  LOP3.LUT R6, R5, R247, R10, 0x96, !PT ;  /* 0x000000f705067212 */ /* 0x000fe200078e960a */
[----:B------:R-:W-:Y:S01]  /*11580*/  MUFU.EX2 R24, R25 ;  /* 0x0000001900187308 */ /* 0x000fe20000000800 */
[----:B------:R-:W-:Y:S01]  /*11590*/  PRMT R65, R22, 0x7610, R65 ;  /* 0x0000761016417816 */ /* 0x000fe20000000041 */
[----:B------:R-:W-:-:S06]  /*115a0*/  IMAD.MOV.U32 R193, RZ, RZ, R205 ;  /* 0x000000ffffc17224 */ /* 0x000fcc00078e00cd */
[----:B------:R1:W-:Y:S01]  /*115b0*/  MUFU.EX2 R68, R64 ;  /* 0x0000004000447308 */ /* 0x0003e20000000800 */
[----:B------:R-:W-:Y:S01]  /*115c0*/  MOV R192, R215 ;  /* 0x000000d700c07202 */ /* 0x000fe20000000f00 */
[----:B------:R-:W-:Y:S02]  /*115d0*/  @!P5 HFMA2.BF16_V2 R165, -RZ.H0_H0, RZ.H0_H0, -R65.H0_H0 ;  /* 0x200000ffffa5d231 */ /* 0x000fe40000340941 */
[----:B------:R-:W-:Y:S02]  /*115e0*/  IMAD.MOV.U32 R188, RZ, RZ, R222 ;  /* 0x000000ffffbc7224 */ /* 0x000fe400078e00de */
[-C--:B------:R-:W-:Y:S02]  /*115f0*/  FMUL.FTZ R156, R82, R2.reuse ;  /* 0x00000002529c7220 */ /* 0x080fe40000410000 */
[----:B------:R-:W-:Y:S01]  /*11600*/  MUFU.EX2 R25, R69 ;  /* 0x0000004500197308 */ /* 0x000fe20000000800 */
[----:B------:R-:W-:Y:S02]  /*11610*/  IMAD.MOV.U32 R189, RZ, RZ, R216 ;  /* 0x000000ffffbd7224 */ /* 0x000fe400078e00d8 */
[-C--:B------:R-:W-:Y:S01]  /*11620*/  FMUL.FTZ R157, R83, R2.reuse ;  /* 0x00000002539d7220 */ /* 0x080fe20000410000 */
[----:B-1----:R-:W-:Y:S01]  /*11630*/  PRMT R64, R22, 0x7632, R64 ;  /* 0x0000763216407816 */ /* 0x002fe20000000040 */
[----:B------:R-:W-:-:S04]  /*11640*/  FMUL.FTZ R185, R70, R2 ;  /* 0x0000000246b97220 */ /* 0x000fc80000410000 */
[----:B------:R-:W-:Y:S02]  /*11650*/  @!P2 HFMA2.BF16_V2 R164, -RZ.H0_H0, RZ.H0_H0, -R64.H0_H0 ;  /* 0x200000ffffa4a231 */ /* 0x000fe40000340940 */
[-C--:B------:R-:W-:Y:S01]  /*11660*/  FMUL.FTZ R222, R86, R2.reuse ;  /* 0x0000000256de7220 */ /* 0x080fe20000410000 */
[-C--:B------:R-:W-:Y:S01]  /*11670*/  FMUL.FTZ R216, R102, R2.reuse ;  /* 0x0000000266d87220 */ /* 0x080fe20000410000 */
[-C--:B------:R-:W-:Y:S01]  /*11680*/  FMUL.FTZ R215, R103, R2.reuse ;  /* 0x0000000267d77220 */ /* 0x080fe20000410000 */
[----:B------:R-:W-:Y:S01]  /*11690*/  FMUL.FTZ R83, R131, R2 ;  /* 0x0000000283537220 */ /* 0x000fe20000410000 */
[----:B------:R-:W-:Y:S01]  /*116a0*/  PRMT R70, R65, 0x5410, R64 ;  /* 0x0000541041467816 */ /* 0x000fe20000000040 */
[----:B------:R-:W-:Y:S01]  /*116b0*/  IMAD.MOV.U32 R244, RZ, RZ, R188 ;  /* 0x000000fffff47224 */ /* 0x000fe200078e00bc */
[----:B------:R-:W-:Y:S01]  /*116c0*/  @!P5 PRMT R65, R165, 0x5410, RZ ;  /* 0x00005410a541d816 */ /* 0x000fe200000000ff */
[----:B------:R-:W-:Y:S01]  /*116d0*/  IMAD.MOV.U32 R102, RZ, RZ, R200 ;  /* 0x000000ffff667224 */ /* 0x000fe200078e00c8 */
[----:B------:R-:W-:Y:S01]  /*116e0*/  @!P2 PRMT R64, R164, 0x5410, RZ ;  /* 0x00005410a440a816 */ /* 0x000fe200000000ff */
[----:B------:R-:W-:Y:S01]  /*116f0*/  IMAD.MOV.U32 R131, RZ, RZ, R156 ;  /* 0x000000ffff837224 */ /* 0x000fe200078e009c */
[----:B------:R-:W-:-:S02]  /*11700*/  MOV R86, R193 ;  /* 0x000000c100567202 */ /* 0x000fc40000000f00 */
[----:B------:R-:W-:Y:S01]  /*11710*/  MOV R103, R201 ;  /* 0x000000c900677202 */ /* 0x000fe20000000f00 */
        /* <DEDUP_REMOVED lines=29> */
[----:B------:R-:W-:-:S04]  /*118f0*/  F2FP.BF16.F32.PACK_AB R0, R23, R0 ;  /* 0x000000001700723e */ /* 0x000fc800000010ff */
[C---:B------:R-:W-:Y:S02]  /*11900*/  PRMT R52, R0.reuse, 0x7632, R52 ;  /* 0x0000763200347816 */ /* 0x040fe40000000034 */
[----:B------:R-:W-:-:S03]  /*11910*/  PRMT R53, R0, 0x7610, R53 ;  /* 0x0000761000357816 */ /* 0x000fc60000000035 */
[----:B------:R-:W-:Y:S01]  /*11920*/  @!P6 HFMA2.BF16_V2 R161, -RZ.H0_H0, RZ.H0_H0, -R52.H0_H0 ;  /* 0x200000ffffa1e231 */ /* 0x000fe20000340934 */
[----:B--2---:R-:W-:Y:S01]  /*11930*/  LOP3.LUT R26, R37, R208, R176, 0x96, !PT ;  /* 0x000000d0251a7212 */ /* 0x004fe200078e96b0 */
[----:B------:R-:W-:Y:S01]  /*11940*/  IMAD.MOV.U32 R176, RZ, RZ, R168 ;  /* 0x000000ffffb07224 */ /* 0x000fe200078e00a8 */
[----:B------:R-:W-:Y:S02]  /*11950*/  LOP3.LUT R0, R20, 0xff, RZ, 0xc0, !PT ;  /* 0x000000ff14007812 */ /* 0x000fe400078ec0ff */
[----:B------:R-:W-:Y:S02]  /*11960*/  PRMT R168, R53, 0x5410, R52 ;  /* 0x0000541035a87816 */ /* 0x000fe40000000034 */
[----:B------:R-:W-:Y:S02]  /*11970*/  @!P6 PRMT R52, R161, 0x5410, RZ ;  /* 0x00005410a134e816 */ /* 0x000fe400000000ff */
[----:B------:R-:W-:Y:S02]  /*11980*/  ISETP.GE.U32.AND P6, PT, R218, R0, PT ;  /* 0x00000000da00720c */ /* 0x000fe40003fc6070 */
[----:B------:R-:W-:Y:S01]  /*11990*/  SHF.R.U32.HI R0, RZ, 0x10, R6 ;  /* 0x00000010ff007819 */ /* 0x000fe20000011606 */
[----:B------:R-:W-:-:S03]  /*119a0*/  @!P3 HFMA2.BF16_V2 R160, -RZ.H0_H0, RZ.H0_H0, -R53.H0_H0 ;  /* 0x200000ffffa0b231 */ /* 0x000fc60000340935 */
[----:B------:R-:W-:Y:S02]  /*119b0*/  LOP3.LUT R0, R0, 0xff, RZ, 0xc0, !PT ;  /* 0x000000ff00007812 */ /* 0x000fe400078ec0ff */
[----:B------:R-:W-:Y:S02]  /*119c0*/  @!P3 PRMT R53, R160, 0x5410, RZ ;  /* 0x00005410a035b816 */ /* 0x000fe400000000ff */
[----:B------:R-:W-:Y:S02]  /*119d0*/  ISETP.GE.U32.AND P3, PT, R218, R0, PT ;  /* 0x00000000da00720c */ /* 0x000fe40003f66070 */
[----:B------:R-:W1:Y:S01]  /*119e0*/  MUFU.EX2 R0, R28 ;  /* 0x0000001c00007308 */ /* 0x000e620000000800 */
[----:B------:R-:W-:Y:S02]  /*119f0*/  IMAD.MOV.U32 R177, RZ, RZ, R240 ;  /* 0x000000ffffb17224 */ /* 0x000fe400078e00f0 */
        /* <DEDUP_REMOVED lines=42> */
[----:B------:R-:W-:Y:S01]  /*11ca0*/  FMUL.FTZ R182, R158, R2 ;  /* 0x000000029eb67220 */ /* 0x000fe20000410000 */
[----:B------:R-:W-:Y:S01]  /*11cb0*/  F2FP.BF16.F32.PACK_AB R2, R25, R68 ;  /* 0x000000441902723e */ /* 0x000fe200000010ff */
[----:B------:R-:W-:Y:S01]  /*11cc0*/  IMAD.MOV.U32 R82, RZ, RZ, R242 ;  /* 0x000000ffff527224 */ /* 0x000fe200078e00f2 */
[----:B------:R-:W-:Y:S02]  /*11cd0*/  MUFU.EX2 R38, R80 ;  /* 0x0000005000267308 */ /* 0x000fe40000000800 */
[----:B------:R-:W-:-:S06]  /*11ce0*/  PRMT R41, R2, 0x7632, R41 ;  /* 0x0000763202297816 */ /* 0x000fcc0000000029 */
[----:B------:R-:W1:Y:S01]  /*11cf0*/  MUFU.EX2 R242, R81 ;  /* 0x0000005100f27308 */ /* 0x000e620000000800 */
[----:B------:R-:W-:Y:S01]  /*11d00*/  @!P4 HFMA2.BF16_V2 R50, -RZ.H0_H0, RZ.H0_H0, -R41.H0_H0 ;  /* 0x200000ffff32c231 */ /* 0x000fe20000340929 */
[----:B------:R-:W-:-:S04]  /*11d10*/  PRMT R40, R2, 0x7610, R40 ;  /* 0x0000761002287816 */ /* 0x000fc80000000028 */
[----:B------:R-:W-:Y:S02]  /*11d20*/  PRMT R56, R40, 0x5410, R41 ;  /* 0x0000541028387816 */ /* 0x000fe40000000029 */
[----:B------:R-:W-:Y:S01]  /*11d30*/  @!P4 PRMT R41, R50, 0x5410, RZ ;  /* 0x000054103229c816 */ /* 0x000fe200000000ff */
[----:B----4-:R-:W-:Y:S01]  /*11d40*/  FFMA.FTZ R28, R239, R0, R24 ;  /* 0x00000000ef1c7223 */ /* 0x010fe20000010018 */
[----:B------:R-:W-:-:S04]  /*11d50*/  LOP3.LUT R0, R6, 0xff, RZ, 0xc0, !PT ;  /* 0x000000ff06007812 */ /* 0x000fc800078ec0ff */
[----:B------:R-:W-:Y:S02]  /*11d60*/  ISETP.GE.U32.AND P5, PT, R218, R0, PT ;  /* 0x00000000da00720c */ /* 0x000fe40003fa6070 */
[----:B------:R-:W-:-:S04]  /*11d70*/  SHF.R.U32.HI R0, RZ, 0x18, R6 ;  /* 0x00000018ff007819 */ /* 0x000fc80000011606 */
[----:B------:R-:W-:Y:S02]  /*11d80*/  ISETP.GE.U32.AND P2, PT, R218, R0, PT ;  /* 0x00000000da00720c */ /* 0x000fe40003f46070 */
[----:B------:R-:W-:-:S04]  /*11d90*/  LOP3.LUT R0, R6, 0xffff, RZ, 0xc0, !PT ;  /* 0x0000ffff06007812 */ /* 0x000fc800078ec0ff */
[----:B------:R-:W-:-:S04]  /*11da0*/  SHF.R.U32.HI R0, RZ, 0x8, R0 ;  /* 0x00000008ff007819 */ /* 0x000fc80000011600 */
[----:B------:R-:W-:-:S04]  /*11db0*/  LOP3.LUT R0, R0, 0xffff, RZ, 0xc0, !PT ;  /* 0x0000ffff00007812 */ /* 0x000fc800078ec0ff */
[----:B------:R-:W-:Y:S02]  /*11dc0*/  ISETP.GE.U32.AND P4, PT, R218, R0, PT ;  /* 0x00000000da00720c */ /* 0x000fe40003f86070 */
[----:B-1----:R-:W-:Y:S02]  /*11dd0*/  F2FP.BF16.F32.PACK_AB R0, R242, R38 ;  /* 0x00000026f200723e */ /* 0x002fe400000010ff */
[C---:B------:R-:W-:Y:S02]  /*11de0*/  PRMT R31, R7.reuse, 0x7632, R31 ;  /* 0x00007632071f7816 */ /* 0x040fe4000000001f */
[C---:B------:R-:W-:Y:S01]  /*11df0*/  PRMT R33, R0.reuse, 0x7610, R33 ;  /* 0x0000761000217816 */ /* 0x040fe20000000021 */
[----:B------:R-:W-:Y:S01]  /*11e00*/  IMAD.MOV.U32 R119, RZ, RZ, R203 ;  /* 0x000000ffff777224 */ /* 0x000fe200078e00cb */
[----:B------:R-:W-:Y:S02]  /*11e10*/  PRMT R30, R7, 0x7610, R30 ;  /* 0x00007610071e7816 */ /* 0x000fe4000000001e */
[----:B------:R-:W-:Y:S01]  /*11e20*/  PRMT R32, R0, 0x7632, R32 ;  /* 0x0000763200207816 */ /* 0x000fe20000000020 */
[----:B------:R-:W-:-:S02]  /*11e30*/  @!P3 HFMA2.BF16_V2 R44, -RZ.H0_H0, RZ.H0_H0, -R33.H0_H0 ;  /* 0x200000ffff2cb231 */ /* 0x000fc40000340921 */
[----:B------:R-:W-:Y:S02]  /*11e40*/  @!P4 HFMA2.BF16_V2 R45, -RZ.H0_H0, RZ.H0_H0, -R31.H0_H0 ;  /* 0x200000ffff2dc231 */ /* 0x000fe4000034091f */
[----:B------:R-:W-:Y:S01]  /*11e50*/  FMUL.FTZ R203, R79, R3 ;  /* 0x000000034fcb7220 */ /* 0x000fe20000410000 */
[----:B------:R-:W-:Y:S01]  /*11e60*/  IMAD.MOV.U32 R81, RZ, RZ, R67 ;  /* 0x000000ffff517224 */ /* 0x000fe200078e0043 */
[----:B------:R-:W2:Y:S01]  /*11e70*/  LDL.LU.64 R6, [R1+0x38] ;  /* 0x0000380001067983 */ /* 0x000ea20000300a00 */
[----:B------:R-:W-:Y:S01]  /*11e80*/  IMAD.MOV.U32 R79, RZ, RZ, R131 ;  /* 0x000000ffff4f7224 */ /* 0x000fe200078e0083 */
[----:B------:R-:W-:Y:S01]  /*11e90*/  PRMT R131, R30, 0x5410, R31 ;  /* 0x000054101e837816 */ /* 0x000fe2000000001f */
[----:B------:R-:W-:Y:S01]  /*11ea0*/  IMAD.MOV.U32 R67, RZ, RZ, R174 ;  /* 0x000000ffff437224 */ /* 0x000fe200078e00ae */
[----:B------:R-:W-:Y:S02]  /*11eb0*/  PRMT R174, R33, 0x5410, R32 ;  /* 0x0000541021ae7816 */ /* 0x000fe40000000020 */
[----:B------:R-:W-:-:S02]  /*11ec0*/  @!P4 PRMT R31, R45, 0x5410, RZ ;  /* 0x000054102d1fc816 */ /* 0x000fc400000000ff */
[----:B------:R-:W-:Y:S02]  /*11ed0*/  @!P3 PRMT R33, R44, 0x5410, RZ ;  /* 0x000054102c21b816 */ /* 0x000fe400000000ff */
[----:B------:R-:W3:Y:S01]  /*11ee0*/  LDL.LU.64 R44, [R1+0x30] ;  /* 0x00003000012c7983 */ /* 0x000ee20000300a00 */
[----:B------:R-:W-:Y:S01]  /*11ef0*/  FMUL.FTZ R158, R42, R3 ;  /* 0x000000032a9e7220 */ /* 0x000fe20000410000 */
[----:B------:R-:W-:Y:S02]  /*11f00*/  @!P6 HFMA2.BF16_V2 R42, -RZ.H0_H0, RZ.H0_H0, -R40.H0_H0 ;  /* 0x200000ffff2ae231 */ /* 0x000fe40000340928 */
[----:B------:R-:W-:Y:S01]  /*11f10*/  IMAD.MOV.U32 R21, RZ, RZ, R195 ;  /* 0x000000ffff157224 */ /* 0x000fe200078e00c3 */
[----:B------:R-:W-:Y:S01]  /*11f20*/  MOV R11, R179 ;  /* 0x000000b3000b7202 */ /* 0x000fe20000000f00 */
        /* <DEDUP_REMOVED lines=35> */
[----:B------:R-:W-:Y:S01]  /*12160*/  LOP3.LUT R0, R4, 0xff, RZ, 0xc0, !PT ;  /* 0x000000ff04007812 */ /* 0x000fe200078ec0ff */
[----:B------:R-:W-:Y:S01]  /*12170*/  IMAD.WIDE.U32 R2, R26, -0x2daee0ad, RZ ;  /* 0xd2511f531a027825 */ /* 0x000fe200078e00ff */
[----:B------:R-:W-:-:S02]  /*12180*/  @!P6 PRMT R40, R42, 0x5410, RZ ;  /* 0x000054102a28e816 */ /* 0x000fc400000000ff */
[----:B------:R-:W-:Y:S01]  /*12190*/  ISETP.GE.U32.AND P6, PT, R218, R0, PT ;  /* 0x00000000da00720c */ /* 0x000fe20003fc6070 */
[----:B------:R-:W-:Y:S01]  /*121a0*/  IMAD.MOV.U32 R69, RZ, RZ, R102 ;  /* 0x000000ffff457224 */ /* 0x000fe200078e0066 */
[----:B------:R-:W-:Y:S01]  /*121b0*/  MOV R80, R10 ;  /* 0x0000000a00507202 */ /* 0x000fe20000000f00 */
[----:B------:R-:W-:Y:S01]  /*121c0*/  IMAD.MOV.U32 R50, RZ, RZ, R22 ;  /* 0x000000ffff327224 */ /* 0x000fe200078e0016 */
[--C-:B------:R-:W-:Y:S01]  /*121d0*/  SHF.R.U32.HI R22, RZ, 0x10, R4.reuse ;  /* 0x00000010ff167819 */ /* 0x100fe20000011604 */
[----:B------:R-:W-:Y:S01]  /*121e0*/  IMAD.MOV.U32 R102, RZ, RZ, R11 ;  /* 0x000000ffff667224 */ /* 0x000fe200078e000b */
[----:B------:R-:W-:Y:S02]  /*121f0*/  LOP3.LUT R11, R4, 0xffff, RZ, 0xc0, !PT ;  /* 0x0000ffff040b7812 */ /* 0x000fe400078ec0ff */
[----:B------:R-:W-:Y:S01]  /*12200*/  SHF.R.U32.HI R10, RZ, 0x18, R4 ;  /* 0x00000018ff0a7819 */ /* 0x000fe20000011604 */
[----:B------:R-:W-:-:S05]  /*12210*/  @!P2 HFMA2.BF16_V2 R43, -RZ.H0_H0, RZ.H0_H0, -R32.H0_H0 ;  /* 0x200000ffff2ba231 */ /* 0x000fca0000340920 */
[----:B------:R-:W-:Y:S02]  /*12220*/  @!P2 PRMT R32, R43, 0x5410, RZ ;  /* 0x000054102b20a816 */ /* 0x000fe400000000ff */
[----:B------:R-:W-:Y:S01]  /*12230*/  MOV R43, R9 ;  /* 0x00000009002b7202 */ /* 0x000fe20000000f00 */
[----:B------:R-:W-:-:S05]  /*12240*/  @!P5 HFMA2.BF16_V2 R39, -RZ.H0_H0, RZ.H0_H0, -R30.H0_H0 ;  /* 0x200000ffff27d231 */ /* 0x000fca000034091e */
[----:B------:R-:W-:Y:S01]  /*12250*/  @!P5 PRMT R30, R39, 0x5410, RZ ;  /* 0x00005410271ed816 */ /* 0x000fe200000000ff */
[----:B------:R-:W-:Y:S01]  /*12260*/  IMAD.MOV.U32 R39, RZ, RZ, R130 ;  /* 0x000000ffff277224 */ /* 0x000fe200078e0082 */
[----:B------:R-:W-:Y:S01]  /*12270*/  MOV R130, R103 ;  /* 0x0000006700827202 */ /* 0x000fe20000000f00 */
[----:B------:R-:W-:Y:S02]  /*12280*/  IMAD.MOV.U32 R103, RZ, RZ, R87 ;  /* 0x000000ffff677224 */ /* 0x000fe400078e0057 */
[----:B------:R-:W-:Y:S02]  /*12290*/  IMAD.MOV.U32 R87, RZ, RZ, R55 ;  /* 0x000000ffff577224 */ /* 0x000fe400078e0037 */
[----:B------:R-:W-:Y:S01]  /*122a0*/  IMAD.MOV.U32 R55, RZ, RZ, R239 ;  /* 0x000000ffff377224 */ /* 0x000fe200078e00ef */
[----:B------:R-:W-:Y:S01]  /*122b0*/  PRMT R26, R29, 0x7632, R26 ;  /* 0x000076321d1a7816 */ /* 0x000fe2000000001a */
[----:B------:R1:W-:Y:S01]  /*122c0*/  MUFU.EX2 R239, R96 ;  /* 0x0000006000ef7308 */ /* 0x0003e20000000800 */
[----:B------:R-:W-:-:S07]  /*122d0*/  ISETP.GE.U32.AND P5, PT, R218, R10, PT ;  /* 0x0000000ada00720c */ /* 0x000fce0003fa6070 */
[----:B------:R-:W-:Y:S01]  /*122e0*/  MUFU.EX2 R10, R101 ;  /* 0x00000065000a7308 */ /* 0x000fe20000000800 */
[----:B-1----:R-:W-:Y:S02]  /*122f0*/  IMAD.MOV.U32 R96, RZ, RZ, R69 ;  /* 0x000000ffff607224 */ /* 0x002fe400078e0045 */
[----:B------:R-:W-:Y:S02]  /*12300*/  IMAD.MOV.U32 R69, RZ, RZ, R103 ;  /* 0x000000ffff457224 */ /* 0x000fe400078e0067 */
[----:B------:R-:W-:Y:S02]  /*12310*/  IMAD.MOV.U32 R42, RZ, RZ, R119 ;  /* 0x000000ffff2a7224 */ /* 0x000fe400078e0077 */
[----:B------:R-:W-:Y:S01]  /*12320*/  IMAD.MOV.U32 R119, RZ, RZ, R21 ;  /* 0x000000ffff777224 */ /* 0x000fe200078e0015 */
[----:B--2---:R-:W-:Y:S02]  /*12330*/  LOP3.LUT R3, R3, R249, R6, 0x96, !PT ;  /* 0x000000f903037212 */ /* 0x004fe400078e9606 */
[----:B---3--:R-:W-:-:S03]  /*12340*/  LOP3.LUT R0, R45, R207, R36, 0x96, !PT ;  /* 0x000000cf2d007212 */ /* 0x008fc600078e9624 */
[----:B------:R-:W-:-:S04]  /*12350*/  IMAD.WIDE.U32 R4, R3, -0x326172a9, RZ ;  /* 0xcd9e8d5703047825 */ /* 0x000fc800078e00ff */
[----:B------:R-:W-:-:S05]  /*12360*/  IMAD.WIDE.U32 R6, R0, -0x2daee0ad, RZ ;  /* 0xd2511f5300067825 */ /* 0x000fca00078e00ff */
[----:B------:R-:W-:Y:S02]  /*12370*/  LOP3.LUT R0, R7, R248, R2, 0x96, !PT ;  /* 0x000000f807007212 */ /* 0x000fe400078e9602 */
[----:B------:R-:W-:-:S05]  /*12380*/  LOP3.LUT R2, R5, R252, R44, 0x96, !PT ;  /* 0x000000fc05027212 */ /* 0x000fca00078e962c */
        /* <DEDUP_REMOVED lines=9> */
[----:B------:R-:W-:-:S03]  /*12420*/  IMAD.WIDE.U32 R2, R2, -0x326172a9, RZ ;  /* 0xcd9e8d5702027825 */ /* 0x000fc600078e00ff */
[----:B------:R-:W-:-:S04]  /*12430*/  LOP3.LUT R0, R2, 0xff, RZ, 0xc0, !PT ;  /* 0x000000ff02007812 */ /* 0x000fc800078ec0ff */
[----:B------:R-:W-:Y:S02]  /*12440*/  ISETP.GE.U32.AND P2, PT, R218, R0, PT ;  /* 0x00000000da00720c */ /* 0x000fe40003f46070 */
[----:B------:R-:W-:Y:S01]  /*12450*/  SHF.R.U32.HI R0, RZ, 0x8, R11 ;  /* 0x00000008ff007819 */ /* 0x000fe2000001160b */
[----:B------:R-:W-:-:S03]  /*12460*/  IMAD.MOV.U32 R44, RZ, RZ, R118 ;  /* 0x000000ffff2c7224 */ /* 0x000fc600078e0076 */
[----:B------:R-:W-:Y:S01]  /*12470*/  LOP3.LUT R0, R0, 0xffff, RZ, 0xc0, !PT ;  /* 0x0000ffff00007812 */ /* 0x000fe200078ec0ff */
[----:B------:R-:W-:Y:S02]  /*12480*/  IMAD.MOV.U32 R118, RZ, RZ, R86 ;  /* 0x000000ffff767224 */ /* 0x000fe400078e0056 */
[--C-:B------:R-:W-:Y:S01]  /*12490*/  FADD.FTZ R7, R23, R27.reuse ;  /* 0x0000001b17077221 */ /* 0x100fe20000010000 */
[----:B------:R-:W-:Y:S01]  /*124a0*/  IMAD.MOV.U32 R86, RZ, RZ, R20 ;  /* 0x000000ffff567224 */ /* 0x000fe200078e0014 */
[----:B------:R-:W-:Y:S02]  /*124b0*/  LOP3.LUT R4, R3, R250, R4, 0x96, !PT ;  /* 0x000000fa03047212 */ /* 0x000fe400078e9604 */
[----:B------:R-:W-:Y:S02]  /*124c0*/  PRMT R27, R29, 0x7610, R27 ;  /* 0x000076101d1b7816 */ /* 0x000fe4000000001b */
[----:B------:R-:W-:Y:S02]  /*124d0*/  LOP3.LUT R3, R2, 0xffff, RZ, 0xc0, !PT ;  /* 0x0000ffff02037812 */ /* 0x000fe400078ec0ff */
[----:B------:R-:W-:-:S02]  /*124e0*/  SHF.R.U32.HI R20, RZ, 0x10, R2 ;  /* 0x00000010ff147819 */ /* 0x000fc40000011602 */
[C---:B------:R-:W-:Y:S02]  /*124f0*/  ISETP.GE.U32.AND P4, PT, R218.reuse, R0, PT ;  /* 0x00000000da00720c */ /* 0x040fe40003f86070 */
[----:B------:R-:W-:Y:S01]  /*12500*/  SHF.R.U32.HI R2, RZ, 0x18, R2 ;  /* 0x00000018ff027819 */ /* 0x000fe20000011602 */
[----:B------:R1:W2:Y:S01]  /*12510*/  MUFU.EX2 R0, R84 ;  /* 0x0000005400007308 */ /* 0x0002a20000000800 */
[----:B------:R-:W-:Y:S02]  /*12520*/  @!P6 HFMA2.BF16_V2 R47, -RZ.H0_H0, RZ.H0_H0, -R27.H0_H0 ;  /* 0x200000ffff2fe231 */ /* 0x000fe4000034091b */
[----:B------:R-:W-:Y:S01]  /*12530*/  ISETP.GE.U32.AND P3, PT, R218, R2, PT ;  /* 0x00000002da00720c */ /* 0x000fe20003f66070 */
[----:B------:R-:W-:Y:S01]  /*12540*/  IMAD.MOV.U32 R23, RZ, RZ, R130 ;  /* 0x000000ffff177224 */ /* 0x000fe200078e0082 */
[----:B------:R-:W-:Y:S02]  /*12550*/  LOP3.LUT R2, R22, 0xff, RZ, 0xc0, !PT ;  /* 0x000000ff16027812 */ /* 0x000fe400078ec0ff */
[----:B------:R-:W-:-:S02]  /*12560*/  PRMT R130, R27, 0x5410, R26 ;  /* 0x000054101b827816 */ /* 0x000fc4000000001a */
[----:B------:R-:W-:Y:S01]  /*12570*/  @!P6 PRMT R27, R47, 0x5410, RZ ;  /* 0x000054102f1be816 */ /* 0x000fe200000000ff */
[----:B-1----:R-:W-:Y:S02]  /*12580*/  IMAD.MOV.U32 R84, RZ, RZ, R55 ;  /* 0x000000ffff547224 */ /* 0x002fe400078e0037 */
[----:B------:R-:W-:Y:S02]  /*12590*/  IMAD.MOV.U32 R55, RZ, RZ, R238 ;  /* 0x000000ffff377224 */ /* 0x000fe400078e00ee */
[----:B------:R-:W1:Y:S01]  /*125a0*/  MUFU.EX2 R238, R97 ;  /* 0x0000006100ee7308 */ /* 0x000e620000000800 */
[----:B------:R-:W-:Y:S02]  /*125b0*/  ISETP.GE.U32.AND P6, PT, R218, R2, PT ;  /* 0x00000002da00720c */ /* 0x000fe40003fc6070 */
[----:B------:R-:W-:Y:S01]  /*125c0*/  SHF.R.U32.HI R2, RZ, 0x8, R3 ;  /* 0x00000008ff027819 */ /* 0x000fe20000011603 */
[----:B------:R-:W-:-:S03]  /*125d0*/  @!P4 HFMA2.BF16_V2 R46, -RZ.H0_H0, RZ.H0_H0, -R26.H0_H0 ;  /* 0x200000ffff2ec231 */ /* 0x000fc6000034091a */
[----:B------:R-:W-:Y:S02]  /*125e0*/  LOP3.LUT R2, R2, 0xffff, RZ, 0xc0, !PT ;  /* 0x0000ffff02027812 */ /* 0x000fe400078ec0ff */
[----:B------:R-:W-:Y:S01]  /*125f0*/  @!P4 PRMT R26, R46, 0x5410, RZ ;  /* 0x000054102e1ac816 */ /* 0x000fe200000000ff */
[----:B--2---:R-:W-:Y:S01]  /*12600*/  FADD.FTZ R11, R0, R28 ;  /* 0x0000001c000b7221 */ /* 0x004fe20000010000 */
[----:B------:R-:W-:Y:S02]  /*12610*/  ISETP.GE.U32.AND P4, PT, R218, R2, PT ;  /* 0x00000002da00720c */ /* 0x000fe40003f86070 */
[----:B------:R-:W-:Y:S02]  /*12620*/  F2FP.BF16.F32.PACK_AB R2, R0, R24 ;  /* 0x000000180002723e */ /* 0x000fe400000010ff */
[----:B-1----:R-:W-:-:S04]  /*12630*/  F2FP.BF16.F32.PACK_AB R0, R238, R239 ;  /* 0x000000efee00723e */ /* 0x002fc800000010ff */
[C---:B------:R-:W-:Y:S01]  /*12640*/  PRMT R29, R0.reuse, 0x7610, R29 ;  /* 0x00007610001d7816 */ /* 0x040fe2000000001d */
[----:B------:R-:W1:Y:S01]  /*12650*/  MUFU.EX2 R9, R100 ;  /* 0x0000006400097308 */ /* 0x000e620000000800 */
[----:B------:R-:W-:-:S03]  /*12660*/  PRMT R28, R0, 0x7632, R28 ;  /* 0x00007632001c7816 */ /* 0x000fc6000000001c */
[----:B------:R-:W-:Y:S01]  /*12670*/  @!P6 HFMA2.BF16_V2 R51, -RZ.H0_H0, RZ.H0_H0, -R29.H0_H0 ;  /* 0x200000ffff33e231 */ /* 0x000fe2000034091d */
[----:B------:R-:W-:Y:S02]  /*12680*/  LOP3.LUT R0, R4, 0xff, RZ, 0xc0, !PT ;  /* 0x000000ff04007812 */ /* 0x000fe400078ec0ff */
[----:B------:R-:W-:Y:S02]  /*12690*/  PRMT R103, R29, 0x5410, R28 ;  /* 0x000054101d677816 */ /* 0x000fe4000000001c */
[----:B------:R-:W-:Y:S02]  /*126a0*/  @!P6 PRMT R29, R51, 0x5410, RZ ;  /* 0x00005410331de816 */ /* 0x000fe400000000ff */
[----:B------:R-:W-:Y:S02]  /*126b0*/  ISETP.GE.U32.AND P6, PT, R218, R0, PT ;  /* 0x00000000da00720c */ /* 0x000fe40003fc6070 */
[----:B------:R-:W-:Y:S01]  /*126c0*/  LOP3.LUT R0, R4, 0xffff, RZ, 0xc0, !PT ;  /* 0x0000ffff04007812 */ /* 0x000fe200078ec0ff */
[----:B------:R-:W-:Y:S01]  /*126d0*/  @!P5 HFMA2.BF16_V2 R54, -RZ.H0_H0, RZ.H0_H0, -R28.H0_H0 ;  /* 0x200000ffff36d231 */ /* 0x000fe2000034091c */
[----:B------:R-:W-:-:S02]  /*126e0*/  LOP3.LUT R21, R5, R82, R6, 0x96, !PT ;  /* 0x0000005205157212 */ /* 0x000fc400078e9606 */
[----:B------:R-:W-:Y:S02]  /*126f0*/  SHF.R.U32.HI R0, RZ, 0x8, R0 ;  /* 0x00000008ff007819 */ /* 0x000fe40000011600 */
[----:B------:R-:W-:Y:S01]  /*12700*/  PRMT R6, R2, 0x7610, R6 ;  /* 0x0000761002067816 */ /* 0x000fe20000000006 */
[----:B------:R-:W-:Y:S01]  /*12710*/  FADD.FTZ R22, R68, R7 ;  /* 0x0000000744167221 */ /* 0x000fe20000010000 */
[----:B------:R-:W-:Y:S02]  /*12720*/  LOP3.LUT R0, R0, 0xffff, RZ, 0xc0, !PT ;  /* 0x0000ffff00007812 */ /* 0x000fe400078ec0ff */
[----:B-1----:R-:W-:Y:S01]  /*12730*/  F2FP.BF16.F32.PACK_AB R7, R10, R9 ;  /* 0x000000090a07723e */ /* 0x002fe200000010ff */
[----:B------:R-:W-:Y:S01]  /*12740*/  @!P6 HFMA2.BF16_V2 R57, -RZ.H0_H0, RZ.H0_H0, -R6.H0_H0 ;  /* 0x200000ffff39e231 */ /* 0x000fe20000340906 */
[----:B------:R-:W-:Y:S02]  /*12750*/  @!P5 PRMT R28, R54, 0x5410, RZ ;  /* 0x00005410361cd816 */ /* 0x000fe400000000ff */
[----:B------:R-:W-:Y:S01]  /*12760*/  PRMT R5, R2, 0x7632, R5 ;  /* 0x0000763202057816 */ /* 0x000fe20000000005 */
[----:B------:R-:W-:Y:S01]  /*12770*/  IMAD.WIDE.U32 R2, R21, -0x2daee0ad, RZ ;  /* 0xd2511f5315027825 */ /* 0x000fe200078e00ff */
[----:B------:R-:W-:-:S02]  /*12780*/  ISETP.GE.U32.AND P5, PT, R218, R0, PT ;  /* 0x00000000da00720c */ /* 0x000fc40003fa6070 */
[----:B------:R-:W-:Y:S02]  /*12790*/  LOP3.LUT R0, R20, 0xff, RZ, 0xc0, !PT ;  /* 0x000000ff14007812 */ /* 0x000fe400078ec0ff */
[----:B------:R-:W-:Y:S02]  /*127a0*/  PRMT R21, R7, 0x7610, R21 ;  /* 0x0000761007157816 */ /* 0x000fe40000000015 */
[----:B------:R-:W-:Y:S02]  /*127b0*/  MOV R101, R55 ;  /* 0x0000003700657202 */ /* 0x000fe40000000f00 */
[----:B------:R-:W-:Y:S02]  /*127c0*/  PRMT R55, R6, 0x5410, R5 ;  /* 0x0000541006377816 */ /* 0x000fe40000000005 */
[----:B------:R-:W-:Y:S01]  /*127d0*/  @!P6 PRMT R6, R57, 0x5410, RZ ;  /* 0x000054103906e816 */ /* 0x000fe200000000ff */
[----:B------:R-:W-:Y:S01]  /*127e0*/  IMAD.MOV.U32 R100, RZ, RZ, R23 ;  /* 0x000000ffff647224 */ /* 0x000fe200078e0017 */
[----:B------:R-:W-:Y:S01]  /*127f0*/  ISETP.GE.U32.AND P6, PT, R218, R0, PT ;  /* 0x00000000da00720c */ /* 0x000fe20003fc6070 */
[----:B------:R-:W-:Y:S01]  /*12800*/  @!P2 HFMA2.BF16_V2 R59, -RZ.H0_H0, RZ.H0_H0, -R21.H0_H0 ;  /* 0x200000ffff3ba231 */ /* 0x000fe20000340915 */
[----:B------:R-:W-:-:S02]  /*12810*/  LOP3.LUT R0, R3, R247, R8, 0x96, !PT ;  /* 0x000000f703007212 */ /* 0x000fc400078e9608 */
[----:B------:R-:W-:Y:S02]  /*12820*/  PRMT R7, R7, 0x7632, R7 ;  /* 0x0000763207077816 */ /* 0x000fe40000000007 */
[C---:B------:R-:W-:Y:S02]  /*12830*/  LOP3.LUT R8, R2.reuse, 0xff, RZ, 0xc0, !PT ;  /* 0x000000ff02087812 */ /* 0x040fe400078ec0ff */
[----:B------:R-:W-:Y:S02]  /*12840*/  LOP3.LUT R3, R2, 0xffff, RZ, 0xc0, !PT ;  /* 0x0000ffff02037812 */ /* 0x000fe400078ec0ff */
[--C-:B------:R-:W-:Y:S02]  /*12850*/  SHF.R.U32.HI R23, RZ, 0x10, R2.reuse ;  /* 0x00000010ff177819 */ /* 0x100fe40000011602 */
[----:B------:R-:W-:Y:S02]  /*12860*/  SHF.R.U32.HI R2, RZ, 0x18, R2 ;  /* 0x00000018ff027819 */ /* 0x000fe40000011602 */
[----:B------:R-:W-:-:S02]  /*12870*/  PRMT R54, R21, 0x5410, R7 ;  /* 0x0000541015367816 */ /* 0x000fc40000000007 */
[----:B------:R-:W-:Y:S02]  /*12880*/  @!P2 PRMT R21, R59, 0x5410, RZ ;  /* 0x000054103b15a816 */ /* 0x000fe400000000ff */
[----:B------:R-:W-:Y:S01]  /*12890*/  ISETP.GE.U32.AND P2, PT, R218, R2, PT ;  /* 0x00000002da00720c */ /* 0x000fe20003f46070 */
[----:B------:R-:W-:Y:S01]  /*128a0*/  @!P5 HFMA2.BF16_V2 R58, -RZ.H0_H0, RZ.H0_H0, -R5.H0_H0 ;  /* 0x200000ffff3ad231 */ /* 0x000fe20000340905 */
[----:B------:R-:W-:Y:S01]  /*128b0*/  SHF.R.U32.HI R2, RZ, 0x8, R3 ;  /* 0x00000008ff027819 */ /* 0x000fe20000011603 */
[----:B------:R-:W-:Y:S01]  /*128c0*/  @!P4 HFMA2.BF16_V2 R60, -RZ.H0_H0, RZ.H0_H0, -R7.H0_H0 ;  /* 0x200000ffff3cc231 */ /* 0x000fe20000340907 */
[----:B------:R-:W-:Y:S01]  /*128d0*/  MOV R97, R39 ;  /* 0x0000002700617202 */ /* 0x000fe20000000f00 */
[----:B------:R-:W-:Y:S01]  /*128e0*/  IMAD.MOV.U32 R39, RZ, RZ, R220 ;  /* 0x000000ffff277224 */ /* 0x000fe200078e00dc */
[----:B------:R-:W-:Y:S01]  /*128f0*/  LOP3.LUT R3, R2, 0xffff, RZ, 0xc0, !PT ;  /* 0x0000ffff02037812 */ /* 0x000fe200078ec0ff */
[----:B------:R-:W-:Y:S01]  /*12900*/  MUFU.EX2 R220, R116 ;  /* 0x0000007400dc7308 */ /* 0x000fe20000000800 */
[----:B------:R-:W-:-:S02]  /*12910*/  @!P5 PRMT R5, R58, 0x5410, RZ ;  /* 0x000054103a05d816 */ /* 0x000fc400000000ff */
[----:B------:R-:W-:Y:S02]  /*12920*/  ISETP.GE.U32.AND P5, PT, R218, R8, PT ;  /* 0x00000008da00720c */ /* 0x000fe40003fa6070 */
[----:B------:R-:W-:-:S03]  /*12930*/  PRMT R8, R85, 0x7632, R8 ;  /* 0x0000763255087816 */ /* 0x000fc60000000008 */
[----:B------:R-:W1:Y:S01]  /*12940*/  MUFU.EX2 R2, R117 ;  /* 0x0000007500027308 */ /* 0x000e620000000800 */
[----:B------:R-:W-:Y:S01]  /*12950*/  @!P4 PRMT R7, R60, 0x5410, RZ ;  /* 0x000054103c07c816 */ /* 0x000fe200000000ff */
[----:B------:R-:W-:Y:S01]  /*12960*/  FADD.FTZ R20, R9, R11 ;  /* 0x0000000b09147221 */ /* 0x000fe20000010000 */
[----:B------:R-:W-:Y:S02]  /*12970*/  ISETP.GE.U32.AND P4, PT, R218, R3, PT ;  /* 0x00000003da00720c */ /* 0x000fe40003f86070 */
[C---:B------:R-:W-:Y:S02]  /*12980*/  LOP3.LUT R3, R0.reuse, 0xffff, RZ, 0xc0, !PT ;  /* 0x0000ffff00037812 */ /* 0x040fe400078ec0ff */
[----:B------:R-:W-:Y:S01]  /*12990*/  PRMT R9, R85, 0x7610, R9 ;  /* 0x0000761055097816 */ /* 0x000fe20000000009 */
[----:B------:R-:W-:Y:S01]  /*129a0*/  @!P3 HFMA2.BF16_V2 R61, -RZ.H0_H0, RZ.H0_H0, -R8.H0_H0 ;  /* 0x200000ffff3db231 */ /* 0x000fe20000340908 */
[----:B------:R-:W-:Y:S02]  /*129b0*/  SHF.R.U32.HI R3, RZ, 0x8, R3 ;  /* 0x00000008ff037819 */ /* 0x000fe40000011603 */
[----:B------:R-:W-:Y:S01]  /*129c0*/  LOP3.LUT R11, R0, 0xff, RZ, 0xc0, !PT ;  /* 0x000000ff000b7812 */ /* 0x000fe200078ec0ff */
[----:B------:R-:W-:Y:S01]  /*129d0*/  @!P6 HFMA2.BF16_V2 R62, -RZ.H0_H0, RZ.H0_H0, -R9.H0_H0 ;  /* 0x200000ffff3ee231 */ /* 0x000fe20000340909 */
[----:B------:R-:W-:-:S02]  /*129e0*/  PRMT R51, R9, 0x5410, R8 ;  /* 0x0000541009337816 */ /* 0x000fc40000000008 */
[----:B------:R-:W-:Y:S02]  /*129f0*/  @!P3 PRMT R8, R61, 0x5410, RZ ;  /* 0x000054103d08b816 */ /* 0x000fe400000000ff */
[----:B------:R-:W-:Y:S01]  /*12a00*/  LOP3.LUT R3, R3, 0xffff, RZ, 0xc0, !PT ;  /* 0x0000ffff03037812 */ /* 0x000fe200078ec0ff */
[----:B------:R-:W-:Y:S01]  /*12a10*/  IMAD.MOV.U32 R58, RZ, RZ, R160 ;  /* 0x000000ffff3a7224 */ /* 0x000fe200078e00a0 */
[----:B------:R-:W-:Y:S01]  /*12a20*/  ISETP.GE.U32.AND P3, PT, R218, R11, PT ;  /* 0x0000000bda00720c */ /* 0x000fe20003f66070 */
[----:B------:R-:W-:Y:S01]  /*12a30*/  IMAD.MOV.U32 R85, RZ, RZ, R221 ;  /* 0x000000ffff557224 */ /* 0x000fe200078e00dd */
[----:B------:R-:W-:Y:S01]  /*12a40*/  MOV R160, R213 ;  /* 0x000000d500a07202 */ /* 0x000fe20000000f00 */
[----:B------:R-:W-:Y:S01]  /*12a50*/  MUFU.EX2 R221, R129 ;  /* 0x0000008100dd7308 */ /* 0x000fe20000000800 */
[----:B------:R-:W-:Y:S02]  /*12a60*/  @!P6 PRMT R9, R62, 0x5410, RZ ;  /* 0x000054103e09e816 */ /* 0x000fe400000000ff */
[----:B------:R-:W-:-:S02]  /*12a70*/  ISETP.GE.U32.AND P6, PT, R218, R3, PT ;  /* 0x00000003da00720c */ /* 0x000fc40003fc6070 */
[----:B-1----:R-:W-:-:S03]  /*12a80*/  F2FP.BF16.F32.PACK_AB R3, R220, R2 ;  /* 0x00000002dc03723e */ /* 0x002fc600000010ff */
[----:B------:R-:W1:Y:S01]  /*12a90*/  MUFU.EX2 R213, R128 ;  /* 0x0000008000d57308 */ /* 0x000e620000000800 */
[----:B------:R-:W-:Y:S01]  /*12aa0*/  FADD.FTZ R11, R25, R22 ;  /* 0x00000016190b7221 */ /* 0x000fe20000010000 */
[C---:B------:R-:W-:Y:S02]  /*12ab0*/  PRMT R25, R3.reuse, 0x7610, R25 ;  /* 0x0000761003197816 */ /* 0x040fe40000000019 */
[----:B------:R-:W-:Y:S01]  /*12ac0*/  PRMT R24, R3, 0x7632, R24 ;  /* 0x0000763203187816 */ /* 0x000fe20000000018 */
[----:B------:R-:W-:Y:S02]  /*12ad0*/  IMAD.MOV.U32 R47, RZ, RZ, R42 ;  /* 0x000000ffff2f7224 */ /* 0x000fe400078e002a */
[----:B------:R-:W-:Y:S01]  /*12ae0*/  @!P3 HFMA2.BF16_V2 R63, -RZ.H0_H0, RZ.H0_H0, -R25.H0_H0 ;  /* 0x200000ffff3fb231 */ /* 0x000fe20000340919 */
[----:B------:R-:W-:Y:S01]  /*12af0*/  LOP3.LUT R3, R23, 0xff, RZ, 0xc0, !PT ;  /* 0x000000ff17037812 */ /* 0x000fe200078ec0ff */
[----:B------:R-:W-:Y:S01]  /*12b00*/  IMAD.MOV.U32 R42, RZ, RZ, R80 ;  /* 0x000000ffff2a7224 */ /* 0x000fe200078e0050 */
[----:B------:R-:W-:-:S02]  /*12b10*/  PRMT R80, R25, 0x5410, R24 ;  /* 0x0000541019507816 */ /* 0x000fc40000000018 */
[----:B------:R-:W-:Y:S02]  /*12b20*/  @!P3 PRMT R25, R63, 0x5410, RZ ;  /* 0x000054103f19b816 */ /* 0x000fe400000000ff */
[----:B------:R-:W-:Y:S02]  /*12b30*/  ISETP.GE.U32.AND P3, PT, R218, R3, PT ;  /* 0x00000003da00720c */ /* 0x000fe40003f66070 */
[----:B-1----:R-:W-:-:S04]  /*12b40*/  F2FP.BF16.F32.PACK_AB R3, R221, R213 ;  /* 0x000000d5dd03723e */ /* 0x002fc800000010ff */
[C---:B------:R-:W-:Y:S02]  /*12b50*/  PRMT R23, R3.reuse, 0x7610, R23 ;  /* 0x0000761003177816 */ /* 0x040fe40000000017 */
[----:B------:R-:W-:Y:S02]  /*12b60*/  PRMT R22, R3, 0x7632, R22 ;  /* 0x0000763203167816 */ /* 0x000fe40000000016 */
[----:B------:R1:W2:Y:S01]  /*12b70*/  MUFU.EX2 R3, R138 ;  /* 0x0000008a00037308 */ /* 0x0002a20000000800 */
[----:B------:R-:W-:Y:S02]  /*12b80*/  IMAD.MOV.U32 R117, RZ, RZ, R251 ;  /* 0x000000ffff757224 */ /* 0x000fe400078e00fb */
[----:B------:R-:W-:Y:S02]  /*12b90*/  IMAD.MOV.U32 R68, RZ, RZ, R84 ;  /* 0x000000ffff447224 */ /* 0x000fe400078e0054 */
[----:B------:R-:W-:Y:S01]  /*12ba0*/  IMAD.MOV.U32 R61, RZ, RZ, R243 ;  /* 0x000000ffff3d7224 */ /* 0x000fe200078e00f3 */
[----:B-1----:R-:W-:Y:S01]  /*12bb0*/  MOV R138, R117 ;  /* 0x00000075008a7202 */ /* 0x002fe20000000f00 */
[----:B------:R-:W-:-:S02]  /*12bc0*/  IMAD.MOV.U32 R117, RZ, RZ, R85 ;  /* 0x000000ffff757224 */ /* 0x000fc400078e0055 */
[----:B------:R-:W-:Y:S02]  /*12bd0*/  IMAD.MOV.U32 R85, RZ, RZ, R58 ;  /* 0x000000ffff557224 */ /* 0x000fe400078e003a */
[----:B------:R-:W-:Y:S02]  /*12be0*/  IMAD.MOV.U32 R58, RZ, RZ, R68 ;  /* 0x000000ffff3a7224 */ /* 0x000fe400078e0044 */
[----:B--2---:R-:W-:Y:S01]  /*12bf0*/  FADD.FTZ R243, R3, R136 ;  /* 0x0000008803f37221 */ /* 0x004fe20000010000 */
[----:B------:R-:W-:Y:S02]  /*12c00*/  IMAD.MOV.U32 R68, RZ, RZ, R205 ;  /* 0x000000ffff447224 */ /* 0x000fe400078e00cd */
[----:B------:R-:W2:Y:S04]  /*12c10*/  LDL.LU R205, [R1+0x1a8] ;  /* 0x0001a80001cd7983 */ /* 0x000ea80000300800 */
[----:B------:R-:W3:Y:S01]  /*12c20*/  LDL R136, [R1+0xd4] ;  /* 0x0000d40001887983 */ /* 0x000ee20000100800 */
[----:B------:R-:W-:-:S02]  /*12c30*/  IMAD.MOV.U32 R84, RZ, RZ, R43 ;  /* 0x000000ffff547224 */ /* 0x000fc400078e002b */
[----:B------:R-:W-:Y:S02]  /*12c40*/  @!P4 HFMA2.BF16_V2 R72, -RZ.H0_H0, RZ.H0_H0, -R22.H0_H0 ;  /* 0x200000ffff48c231 */ /* 0x000fe40000340916 */
[----:B------:R-:W-:Y:S02]  /*12c50*/  IMAD.MOV.U32 R43, RZ, RZ, R45 ;  /* 0x000000ffff2b7224 */ /* 0x000fe400078e002d */
[----:B------:R-:W-:Y:S02]  /*12c60*/  IMAD.MOV.U32 R45, RZ, RZ, R50 ;  /* 0x000000ffff2d7224 */ /* 0x000fe400078e0032 */
[----:B------:R-:W-:Y:S02]  /*12c70*/  IMAD.MOV.U32 R50, RZ, RZ, R102 ;  /* 0x000000ffff327224 */ /* 0x000fe400078e0066 */
[----:B------:R-:W-:Y:S02]  /*12c80*/  IMAD.MOV.U32 R46, RZ, RZ, R96 ;  /* 0x000000ffff2e7224 */ /* 0x000fe400078e0060 */
[----:B------:R-:W-:Y:S01]  /*12c90*/  IMAD.MOV.U32 R102, RZ, RZ, R67 ;  /* 0x000000ffff667224 */ /* 0x000fe200078e0043 */
[----:B------:R-:W-:Y:S01]  /*12ca0*/  PRMT R67, R23, 0x5410, R22 ;  /* 0x0000541017437816 */ /* 0x000fe20000000016 */
[----:B------:R-:W-:Y:S01]  /*12cb0*/  IMAD.MOV.U32 R59, RZ, RZ, R252 ;  /* 0x000000ffff3b7224 */ /* 0x000fe200078e00fc */
[----:B------:R-:W-:Y:S01]  /*12cc0*/  @!P4 PRMT R22, R72, 0x5410, RZ ;  /* 0x000054104816c816 */ /* 0x000fe200000000ff */
[----:B------:R-:W-:-:S02]  /*12cd0*/  IMAD.MOV.U32 R96, RZ, RZ, R44 ;  /* 0x000000ffff607224 */ /* 0x000fc400078e002c */
[----:B------:R-:W-:Y:S02]  /*12ce0*/  IMAD.MOV.U32 R57, RZ, RZ, R186 ;  /* 0x000000ffff397224 */ /* 0x000fe400078e00ba */
[----:B------:R-:W-:Y:S01]  /*12cf0*/  IMAD.MOV.U32 R44, RZ, RZ, R187 ;  /* 0x000000ffff2c7224 */ /* 0x000fe200078e00bb */
[----:B------:R-:W-:Y:S01]  /*12d00*/  MUFU.EX2 R186, R113 ;  /* 0x0000007100ba7308 */ /* 0x000fe20000000800 */
[----:B------:R-:W-:Y:S02]  /*12d10*/  IMAD.MOV.U32 R72, RZ, RZ, R117 ;  /* 0x000000ffff487224 */ /* 0x000fe400078e0075 */
[----:B------:R-:W-:Y:S01]  /*12d20*/  IMAD.MOV.U32 R117, RZ, RZ, R85 ;  /* 0x000000ffff757224 */ /* 0x000fe200078e0055 */
[----:B------:R-:W-:Y:S01]  /*12d30*/  MOV R85, R59 ;  /* 0x0000003b00557202 */ /* 0x000fe20000000f00 */
[----:B------:R-:W-:-:S03]  /*12d40*/  IMAD.MOV.U32 R59, RZ, RZ, R58 ;  /* 0x000000ffff3b7224 */ /* 0x000fc600078e003a */
[----:B------:R-:W1:Y:S01]  /*12d50*/  MUFU.EX2 R187, R112 ;  /* 0x0000007000bb7308 */ /* 0x000e620000000800 */
[----:B------:R-:W-:Y:S02]  /*12d60*/  IMAD.MOV.U32 R58, RZ, RZ, R57 ;  /* 0x000000ffff3a7224 */ /* 0x000fe400078e0039 */
[----:B------:R-:W-:Y:S01]  /*12d70*/  FADD.FTZ R10, R10, R20 ;  /* 0x000000140a0a7221 */ /* 0x000fe20000010000 */
[----:B------:R-:W-:Y:S02]  /*12d80*/  IMAD.MOV.U32 R57, RZ, RZ, R44 ;  /* 0x000000ffff397224 */ /* 0x000fe400078e002c */
[----:B------:R-:W-:Y:S02]  /*12d90*/  IMAD.MOV.U32 R44, RZ, RZ, R39 ;  /* 0x000000ffff2c7224 */ /* 0x000fe400078e0027 */
[----:B------:R-:W-:Y:S02]  /*12da0*/  IMAD.MOV.U32 R39, RZ, RZ, R185 ;  /* 0x000000ffff277224 */ /* 0x000fe400078e00b9 */
[----:B------:R-:W-:Y:S01]  /*12db0*/  @!P6 HFMA2.BF16_V2 R66, -RZ.H0_H0, RZ.H0_H0, -R24.H0_H0 ;  /* 0x200000ffff42e231 */ /* 0x000fe20000340918 */
[----:B------:R-:W4:Y:S01]  /*12dc0*/  MUFU.EX2 R185, R139 ;  /* 0x0000008b00b97308 */ /* 0x000f220000000800 */
[----:B------:R-:W-:Y:S01]  /*12dd0*/  FADD.FTZ R251, R2, R10 ;  /* 0x0000000a02fb7221 */ /* 0x000fe20000010000 */
[----:B------:R-:W-:-:S02]  /*12de0*/  SHF.R.U32.HI R2, RZ, 0x18, R4 ;  /* 0x00000018ff027819 */ /* 0x000fc40000011604 */
[----:B------:R-:W-:Y:S02]  /*12df0*/  @!P6 PRMT R24, R66, 0x5410, RZ ;  /* 0x000054104218e816 */ /* 0x000fe400000000ff */
[----:B------:R-:W-:Y:S02]  /*12e00*/  ISETP.GE.U32.AND P6, PT, R218, R2, PT ;  /* 0x00000002da00720c */ /* 0x000fe40003fc6070 */
[----:B------:R-:W-:Y:S02]  /*12e10*/  SHF.R.U32.HI R2, RZ, 0x10, R4 ;  /* 0x00000010ff027819 */ /* 0x000fe40000011604 */
[----:B-1----:R-:W-:-:S04]  /*12e20*/  F2FP.BF16.F32.PACK_AB R4, R186, R187 ;  /* 0x000000bbba04723e */ /* 0x002fc800000010ff */
[----:B------:R-:W-:Y:S01]  /*12e30*/  PRMT R20, R4, 0x7610, R20 ;  /* 0x0000761004147816 */ /* 0x000fe20000000014 */
[--C-:B------:R-:W-:Y:S01]  /*12e40*/  FADD.FTZ R252, R38, R11.reuse ;  /* 0x0000000b26fc7221 */ /* 0x100fe20000010000 */
[----:B------:R-:W-:Y:S02]  /*12e50*/  PRMT R11, R4, 0x7632, R11 ;  /* 0x00007632040b7816 */ /* 0x000fe4000000000b */
[----:B----4-:R-:W-:Y:S01]  /*12e60*/  F2FP.BF16.F32.PACK_AB R3, R185, R3 ;  /* 0x00000003b903723e */ /* 0x010fe200000010ff */
[----:B------:R-:W-:Y:S01]  /*12e70*/  @!P3 HFMA2.BF16_V2 R73, -RZ.H0_H0, RZ.H0_H0, -R20.H0_H0 ;  /* 0x200000ffff49b231 */ /* 0x000fe20000340914 */
[----:B------:R-:W-:Y:S01]  /*12e80*/  PRMT R66, R20, 0x5410, R11 ;  /* 0x0000541014427816 */ /* 0x000fe2000000000b */
[----:B------:R-:W-:Y:S01]  /*12e90*/  @!P5 HFMA2.BF16_V2 R71, -RZ.H0_H0, RZ.H0_H0, -R23.H0_H0 ;  /* 0x200000ffff47d231 */ /* 0x000fe20000340917 */
[C---:B------:R-:W-:Y:S02]  /*12ea0*/  PRMT R10, R3.reuse, 0x7610, R10 ;  /* 0x00007610030a7816 */ /* 0x040fe4000000000a */
[----:B------:R-:W-:-:S02]  /*12eb0*/  PRMT R4, R3, 0x7632, R4 ;  /* 0x0000763203047816 */ /* 0x000fc40000000004 */
[----:B------:R-:W-:Y:S02]  /*12ec0*/  @!P3 PRMT R20, R73, 0x5410, RZ ;  /* 0x000054104914b816 */ /* 0x000fe400000000ff */
[----:B------:R-:W-:Y:S02]  /*12ed0*/  LOP3.LUT R2, R2, 0xff, RZ, 0xc0, !PT ;  /* 0x000000ff02027812 */ /* 0x000fe400078ec0ff */
[----:B------:R-:W-:Y:S01]  /*12ee0*/  MOV R73, R85 ;  /* 0x0000005500497202 */ /* 0x000fe20000000f00 */
[----:B------:R-:W-:Y:S01]  /*12ef0*/  IMAD.MOV.U32 R85, RZ, RZ, R44 ;  /* 0x000000ffff557224 */ /* 0x000fe200078e002c */
[----:B------:R-:W-:Y:S01]  /*12f00*/  MOV R44, R244 ;  /* 0x000000f4002c7202 */ /* 0x000fe20000000f00 */
[----:B------:R-:W-:Y:S01]  /*12f10*/  IMAD.MOV.U32 R116, RZ, RZ, R245 ;  /* 0x000000ffff747224 */ /* 0x000fe200078e00f5 */
[----:B------:R-:W-:Y:S02]  /*12f20*/  @!P5 PRMT R23, R71, 0x5410, RZ ;  /* 0x000054104717d816 */ /* 0x000fe400000000ff */
[----:B------:R-:W-:-:S02]  /*12f30*/  ISETP.GE.U32.AND P5, PT, R218, R2, PT ;  /* 0x00000002da00720c */ /* 0x000fc40003fa6070 */
[--C-:B------:R-:W-:Y:S02]  /*12f40*/  SHF.R.U32.HI R2, RZ, 0x18, R0.reuse ;  /* 0x00000018ff027819 */ /* 0x100fe40000011600 */
[----:B------:R-:W-:Y:S01]  /*12f50*/  SHF.R.U32.HI R0, RZ, 0x10, R0 ;  /* 0x00000010ff007819 */ /* 0x000fe20000011600 */
[----:B------:R-:W-:-:S03]  /*12f60*/  IMAD.MOV.U32 R62, RZ, RZ, R39 ;  /* 0x000000ffff3e7224 */ /* 0x000fc600078e0027 */
[----:B------:R-:W-:Y:S02]  /*12f70*/  LOP3.LUT R0, R0, 0xff, RZ, 0xc0, !PT ;  /* 0x000000ff00007812 */ /* 0x000fe400078ec0ff */
[C---:B------:R-:W-:Y:S02]  /*12f80*/  ISETP.GE.U32.AND P4, PT, R218.reuse, R2, PT ;  /* 0x00000002da00720c */ /* 0x040fe40003f86070 */
[----:B------:R-:W-:Y:S02]  /*12f90*/  ISETP.GE.U32.AND P3, PT, R218, R0, PT ;  /* 0x00000000da00720c */ /* 0x000fe40003f66070 */
[C---:B------:R-:W-:Y:S02]  /*12fa0*/  PRMT R2, R137.reuse, 0x7610, R2 ;  /* 0x0000761089027816 */ /* 0x040fe40000000002 */
[----:B------:R-:W-:Y:S02]  /*12fb0*/  PRMT R0, R137, 0x7632, R0 ;  /* 0x0000763289007816 */ /* 0x000fe40000000000 */
[----:B---3--:R-:W-:-:S05]  /*12fc0*/  LOP3.LUT R3, R15, R136, R172, 0x96, !PT ;  /* 0x000000880f037212 */ /* 0x008fca00078e96ac */
[----:B------:R-:W-:-:S05]  /*12fd0*/  IMAD.WIDE.U32 R244, R3, -0x326172a9, RZ ;  /* 0xcd9e8d5703f47825 */ /* 0x000fca00078e00ff */
[----:B------:R-:W-:-:S05]  /*12fe0*/  LOP3.LUT R3, R245, R207, R36, 0x96, !PT ;  /* 0x000000cff5037212 */ /* 0x000fca00078e9624 */
[----:B------:R-:W-:Y:S01]  /*12ff0*/  IMAD.WIDE.U32 R38, R3, -0x2daee0ad, RZ ;  /* 0xd2511f5303267825 */ /* 0x000fe200078e00ff */
[----:B------:R-:W-:Y:S02]  /*13000*/  LOP3.LUT R3, R35, R249, R14, 0x96, !PT ;  /* 0x000000f923037212 */ /* 0x000fe400078e960e */
[----:B------:R-:W3:Y:S04]  /*13010*/  LDL.LU.64 R14, [R1+0x1a0] ;  /* 0x0001a000010e7983 */ /* 0x000ee80000300a00 */
[----:B------:R-:W4:Y:S04]  /*13020*/  LDL R137, [R1+0x12c] ;  /* 0x00012c0001897983 */ /* 0x000f280000100800 */
[----:B------:R-:W-:Y:S04]  /*13030*/  ST.E.U16 desc[UR4][R12.64+-0x80], R49 ;  /* 0xffff80310c007985 */ /* 0x000fe8000c101504 */
[----:B------:R-:W-:Y:S01]  /*13040*/  ST.E.U16 desc[UR4][R12.64+-0x7e], R48 ;  /* 0xffff82300c007985 */ /* 0x000fe2000c101504 */
[----:B------:R-:W-:Y:S01]  /*13050*/  LOP3.LUT R39, R39, R248, R34, 0x96, !PT ;  /* 0x000000f827277212 */ /* 0x000fe200078e9622 */
[----:B------:R-:W-:-:S02]  /*13060*/  IMAD.WIDE.U32 R34, R3, -0x326172a9, RZ ;  /* 0xcd9e8d5703227825 */ /* 0x000fc400078e00ff */
[----:B------:R-:W-:Y:S04]  /*13070*/  ST.E.U16 desc[UR4][R18.64+-0x80], R53 ;  /* 0xffff803512007985 */ /* 0x000fe8000c101504 */
[----:B------:R1:W-:Y:S01]  /*13080*/  ST.E.U16 desc[UR4][R18.64+-0x7e], R52 ;  /* 0xffff823412007985 */ /* 0x0003e2000c101504 */
[----:B------:R-:W-:Y:S02]  /*13090*/  IMAD.MOV.U32 R139, RZ, RZ, R117 ;  /* 0x000000ffff8b7224 */ /* 0x000fe400078e0075 */
[----:B------:R-:W-:Y:S01]  /*130a0*/  IMAD.MOV.U32 R117, RZ, RZ, R57 ;  /* 0x000000ffff757224 */ /* 0x000fe200078e0039 */
[----:B------:R-:W-:Y:S01]  /*130b0*/  LOP3.LUT R35, R35, R73, R244, 0x96, !PT ;  /* 0x0000004923237212 */ /* 0x000fe200078e96f4 */
[----:B------:R-:W-:Y:S02]  /*130c0*/  IMAD.MOV.U32 R129, RZ, RZ, R61 ;  /* 0x000000ffff817224 */ /* 0x000fe400078e003d */
[----:B------:R-:W-:-:S02]  /*130d0*/  @!P5 HFMA2.BF16_V2 R78, -RZ.H0_H0, RZ.H0_H0, -R2.H0_H0 ;  /* 0x200000ffff4ed231 */ /* 0x000fc40000340902 */
[----:B------:R-:W-:Y:S01]  /*130e0*/  IMAD.MOV.U32 R61, RZ, RZ, R101 ;  /* 0x000000ffff3d7224 */ /* 0x000fe200078e0065 */
[----:B------:R-:W-:Y:S01]  /*130f0*/  MOV R113, R117 ;  /* 0x0000007500717202 */ /* 0x000fe20000000f00 */
[----:B------:R-:W-:Y:S02]  /*13100*/  IMAD.MOV.U32 R117, RZ, RZ, R100 ;  /* 0x000000ffff757224 */ /* 0x000fe400078e0064 */
[----:B------:R-:W-:Y:S02]  /*13110*/  IMAD.MOV.U32 R60, RZ, RZ, R58 ;  /* 0x000000ffff3c7224 */ /* 0x000fe400078e003a */
[----:B------:R-:W-:Y:S01]  /*13120*/  IMAD.MOV.U32 R58, RZ, RZ, R50 ;  /* 0x000000ffff3a7224 */ /* 0x000fe200078e0032 */
[----:B------:R-:W-:Y:S01]  /*13130*/  PRMT R50, R2, 0x5410, R0 ;  /* 0x0000541002327816 */ /* 0x000fe20000000000 */
[----:B-1----:R-:W-:-:S05]  /*13140*/  IMAD.WIDE.U32 R52, R39, -0x326172a9, RZ ;  /* 0xcd9e8d5727347825 */ /* 0x002fca00078e00ff */
[----:B------:R-:W-:Y:S01]  /*13150*/  LOP3.LUT R3, R53, R72, R34, 0x96, !PT ;  /* 0x0000004835037212 */ /* 0x000fe200078e9622 */
[----:B----4-:R-:W-:Y:S02]  /*13160*/  IMAD.WIDE.U32 R48, R137, -0x326172a9, RZ ;  /* 0xcd9e8d5789307825 */ /* 0x010fe400078e00ff */
[----:B------:R-:W4:Y:S02]  /*13170*/  LDL R137, [R1+0xdc] ;  /* 0x0000dc0001897983 */ /* 0x000f240000100800 */
[----:B------:R-:W-:-:S04]  /*13180*/  IMAD.WIDE.U32 R34, R35, -0x2daee0ad, RZ ;  /* 0xd2511f5323227825 */ /* 0x000fc800078e00ff */
[----:B------:R-:W-:-:S04]  /*13190*/  IMAD.WIDE.U32 R100, R3, -0x2daee0ad, RZ ;  /* 0xd2511f5303647825 */ /* 0x000fc800078e00ff */
[----:B------:R-:W-:Y:S01]  /*131a0*/  @!P6 HFMA2.BF16_V2 R77, -RZ.H0_H0, RZ.H0_H0, -R0.H0_H0 ;  /* 0x200000ffff4de231 */ /* 0x000fe20000340900 */
[----:B------:R-:W-:Y:S01]  /*131b0*/  @!P5 PRMT R2, R78, 0x5410, RZ ;  /* 0x000054104e02d816 */ /* 0x000fe200000000ff */
[----:B------:R1:W-:Y:S01]  /*131c0*/  ST.E.U16 desc[UR4][R16.64+-0x80], R6 ;  /* 0xffff800610007985 */ /* 0x0003e2000c101504 */
[----:B------:R-:W-:Y:S01]  /*131d0*/  LOP3.LUT R3, R101, R138, R34, 0x96, !PT ;  /* 0x0000008a65037212 */ /* 0x000fe200078e9622 */
[----:B------:R-:W-:Y:S02]  /*131e0*/  IMAD.MOV.U32 R71, RZ, RZ, R116 ;  /* 0x000000ffff477224 */ /* 0x000fe400078e0074 */
[----:B------:R-:W-:Y:S01]  /*131f0*/  ST.E.U16 desc[UR4][R16.64+-0x7e], R5 ;  /* 0xffff820510007985 */ /* 0x000fe2000c101504 */
[----:B------:R-:W-:Y:S01]  /*13200*/  IMAD.MOV.U32 R112, RZ, RZ, R85 ;  /* 0x000000ffff707224 */ /* 0x000fe200078e0055 */
[----:B------:R-:W-:Y:S01]  /*13210*/  @!P6 PRMT R0, R77, 0x5410, RZ ;  /* 0x000054104d00e816 */ /* 0x000fe200000000ff */
[----:B------:R-:W-:Y:S01]  /*13220*/  IMAD.MOV.U32 R116, RZ, RZ, R59 ;  /* 0x000000ffff747224 */ /* 0x000fe200078e003b */
[----:B---3--:R3:W-:Y:S01]  /*13230*/  ST.E.U16 desc[UR4][R14.64+-0x80], R2 ;  /* 0xffff80020e007985 */ /* 0x0087e2000c101504 */
[----:B------:R-:W-:-:S02]  /*13240*/  IMAD.MOV.U32 R85, RZ, RZ, R46 ;  /* 0x000000ffff557224 */ /* 0x000fc400078e002e */
[----:B------:R-:W-:Y:S01]  /*13250*/  IMAD.MOV.U32 R59, RZ, RZ, R47 ;  /* 0x000000ffff3b7224 */ /* 0x000fe200078e002f */
[----:B------:R2:W-:Y:S01]  /*13260*/  ST.E.U16 desc[UR4][R14.64+-0x7e], R0 ;  /* 0xffff82000e007985 */ /* 0x0005e2000c101504 */
[----:B-1----:R-:W-:-:S05]  /*13270*/  LOP3.LUT R6, R35, R139, R38, 0x96, !PT ;  /* 0x0000008b23067212 */ /* 0x002fca00078e9626 */
[----:B------:R-:W-:-:S04]  /*13280*/  IMAD.WIDE.U32 R46, R6, -0x326172a9, RZ ;  /* 0xcd9e8d57062e7825 */ /* 0x000fc800078e00ff */
[----:B---3--:R-:W-:-:S05]  /*13290*/  IMAD.WIDE.U32 R2, R3, -0x326172a9, RZ ;  /* 0xcd9e8d5703027825 */ /* 0x008fca00078e00ff */
[----:B--2---:R-:W-:Y:S02]  /*132a0*/  LOP3.LUT R0, R3, R250, R46, 0x96, !PT ;  /* 0x000000fa03007212 */ /* 0x004fe400078e962e */
[C---:B------:R-:W-:Y:S02]  /*132b0*/  LOP3.LUT R3, R2.reuse, 0xffff, RZ, 0xc0, !PT ;  /* 0x0000ffff02037812 */ /* 0x040fe400078ec0ff */
[--C-:B------:R-:W-:Y:S02]  /*132c0*/  SHF.R.U32.HI R6, RZ, 0x10, R2.reuse ;  /* 0x00000010ff067819 */ /* 0x100fe40000011602 */
[----:B------:R-:W-:Y:S02]  /*132d0*/  LOP3.LUT R34, R2, 0xff, RZ, 0xc0, !PT ;  /* 0x000000ff02227812 */ /* 0x000fe400078ec0ff */
[----:B------:R-:W-:Y:S02]  /*132e0*/  SHF.R.U32.HI R5, RZ, 0x18, R2 ;  /* 0x00000018ff057819 */ /* 0x000fe40000011602 */
[----:B------:R-:W-:-:S02]  /*132f0*/  SHF.R.U32.HI R3, RZ, 0x8, R3 ;  /* 0x00000008ff037819 */ /* 0x000fc40000011603 */
[----:B------:R-:W-:Y:S02]  /*13300*/  LOP3.LUT R2, R6, 0xff, RZ, 0xc0, !PT ;  /* 0x000000ff06027812 */ /* 0x000fe400078ec0ff */
[----:B------:R-:W-:Y:S02]  /*13310*/  PRMT R35, R34, 0x5410, R3 ;  /* 0x0000541022237816 */ /* 0x000fe40000000003 */
[----:B------:R-:W-:Y:S02]  /*13320*/  PRMT R34, R2, 0x5410, R5 ;  /* 0x0000541002227816 */ /* 0x000fe40000000005 */
[----:B------:R-:W-:Y:S01]  /*13330*/  LOP3.LUT R2, R0, 0xffff, RZ, 0xc0, !PT ;  /* 0x0000ffff00027812 */ /* 0x000fe200078ec0ff */
[----:B------:R-:W-:-:S03]  /*13340*/  IMAD.MOV.U32 R128, RZ, RZ, R60 ;  /* 0x000000ffff807224 */ /* 0x000fc600078e003c */
[----:B------:R-:W-:Y:S02]  /*13350*/  SHF.R.U32.HI R3, RZ, 0x8, R2 ;  /* 0x00000008ff037819 */ /* 0x000fe40000011602 */
[----:B------:R-:W-:Y:S01]  /*13360*/  LOP3.LUT R2, R0, 0xff, RZ, 0xc0, !PT ;  /* 0x000000ff00027812 */ /* 0x000fe200078ec0ff */
[----:B------:R-:W-:-:S03]  /*13370*/  IMAD.MOV.U32 R60, RZ, RZ, R43 ;  /* 0x000000ffff3c7224 */ /* 0x000fc600078e002b */
[----:B------:R-:W-:Y:S02]  /*13380*/  PRMT R43, R2, 0x5410, R3 ;  /* 0x00005410022b7816 */ /* 0x000fe40000000003 */
[----:B------:R-:W-:Y:S01]  /*13390*/  SHF.R.U32.HI R3, RZ, 0x10, R0 ;  /* 0x00000010ff037819 */ /* 0x000fe20000011600 */
[----:B------:R-:W-:Y:S01]  /*133a0*/  IMAD.MOV.U32 R63, RZ, RZ, R62 ;  /* 0x000000ffff3f7224 */ /* 0x000fe200078e003e */
[----:B------:R-:W-:Y:S02]  /*133b0*/  SHF.R.U32.HI R2, RZ, 0x18, R0 ;  /* 0x00000018ff027819 */ /* 0x000fe40000011600 */
[----:B------:R-:W-:Y:S02]  /*133c0*/  LOP3.LUT R0, R3, 0xff, RZ, 0xc0, !PT ;  /* 0x000000ff03007812 */ /* 0x000fe400078ec0ff */
[----:B------:R-:W-:Y:S01]  /*133d0*/  MOV R62, R96 ;  /* 0x00000060003e7202 */ /* 0x000fe20000000f00 */
[----:B------:R-:W-:Y:S02]  /*133e0*/  IMAD.MOV.U32 R96, RZ, RZ, R45 ;  /* 0x000000ffff607224 */ /* 0x000fe400078e002d */
[----:B------:R-:W-:Y:S01]  /*133f0*/  IMAD.MOV.U32 R45, RZ, RZ, R42 ;  /* 0x000000ffff2d7224 */ /* 0x000fe200078e002a */
[----:B------:R-:W-:Y:S01]  /*13400*/  PRMT R42, R0, 0x5410, R2 ;  /* 0x00005410002a7816 */ /* 0x000fe20000000002 */
[----:B------:R-:W-:Y:S04]  /*13410*/  ST.E.U16 desc[UR4][R12.64+-0x70], R65 ;  /* 0xffff90410c007985 */ /* 0x000fe8000c101504 */
[----:B------:R-:W-:Y:S04]  /*13420*/  ST.E.U16 desc[UR4][R12.64+-0x6e], R64 ;  /* 0xffff92400c007985 */ /* 0x000fe8000c101504 */
[----:B------:R-:W-:Y:S04]  /*13430*/  ST.E.U16 desc[UR4][R18.64+-0x70], R40 ;  /* 0xffff902812007985 */ /* 0x000fe8000c101504 */
[----:B------:R-:W-:Y:S04]  /*13440*/  ST.E.U16 desc[UR4][R18.64+-0x6e], R41 ;  /* 0xffff922912007985 */ /* 0x000fe8000c101504 */
[----:B------:R1:W-:Y:S01]  /*13450*/  ST.E.U16 desc[UR4][R16.64+-0x6e], R7 ;  /* 0xffff920710007985 */ /* 0x0003e2000c101504 */
[----:B------:R-:W-:-:S03]  /*13460*/  LOP3.LUT R2, R37, R208, R48, 0x96, !PT ;  /* 0x000000d025027212 */ /* 0x000fc600078e9630 */
[----:B------:R-:W-:Y:S01]  /*13470*/  STL.64 [R1+0xa0], R48 ;  /* 0x0000a03001007387 */ /* 0x000fe20000100a00 */
[----:B----4-:R-:W-:-:S05]  /*13480*/  LOP3.LUT R0, R137, R49, RZ, 0x3c, !PT ;  /* 0x0000003189007212 */ /* 0x010fca00078e3cff */
[----:B-1----:R-:W-:-:S05]  /*13490*/  IMAD.WIDE.U32 R6, R0, -0x2daee0ad, RZ ;  /* 0xd2511f5300067825 */ /* 0x002fca00078e00ff */
[----:B------:R1:W-:Y:S01]  /*134a0*/  STL.64 [R1+0x48], R6 ;  /* 0x0000480601007387 */ /* 0x0003e20000100a00 */
[----:B------:R-:W-:-:S03]  /*134b0*/  LOP3.LUT R0, R7, R136, R172, 0x96, !PT ;  /* 0x0000008807007212 */ /* 0x000fc600078e96ac */
[----:B------:R2:W5:Y:S04]  /*134c0*/  LDL.LU.64 R172, [R1+0x198] ;  /* 0x0001980001ac7983 */ /* 0x0005680000300a00 */
[----:B------:R-:W3:Y:S01]  /*134d0*/  LDL.LU R208, [R1+0x194] ;  /* 0x0001940001d07983 */ /* 0x000ee20000300800 */
[----:B------:R-:W-:-:S05]  /*134e0*/  IMAD.WIDE.U32 R38, R0, -0x326172a9, RZ ;  /* 0xcd9e8d5700267825 */ /* 0x000fca00078e00ff */
[----:B------:R-:W-:Y:S01]  /*134f0*/  STL.64 [R1+0x40], R38 ;  /* 0x0000402601007387 */ /* 0x000fe20000100a00 */
[----:B------:R-:W-:-:S03]  /*13500*/  LOP3.LUT R5, R39, R207, R36, 0x96, !PT ;  /* 0x000000cf27057212 */ /* 0x000fc600078e9624 */
[----:B------:R-:W4:Y:S01]  /*13510*/  LDL.LU R207, [R1+0x190] ;  /* 0x0001900001cf7983 */ /* 0x000f220000300800 */
[----:B------:R-:W-:-:S03]  /*13520*/  IMAD.WIDE.U32 R2, R2, -0x2daee0ad, RZ ;  /* 0xd2511f5302027825 */ /* 0x000fc600078e00ff */
[----:B------:R-:W-:Y:S02]  /*13530*/  ST.E.U16 desc[UR4][R16.64+-0x70], R21 ;  /* 0xffff901510007985 */ /* 0x000fe4000c101504 */
[----:B------:R-:W-:Y:S02]  /*13540*/  LOP3.LUT R0, R3, R249, R6, 0x96, !PT ;  /* 0x000000f903007212 */ /* 0x000fe400078e9606 */
[----:B------:R-:W-:Y:S04]  /*13550*/  ST.E.U16 desc[UR4][R14.64+-0x70], R9 ;  /* 0xffff90090e007985 */ /* 0x000fe8000c101504 */
[----:B------:R2:W-:Y:S01]  /*13560*/  ST.E.U16 desc[UR4][R14.64+-0x6e], R8 ;  /* 0xffff92080e007985 */ /* 0x0005e2000c101504 */
[----:B-1----:R-:W-:-:S04]  /*13570*/  IMAD.WIDE.U32 R6, R0, -0x326172a9, RZ ;  /* 0xcd9e8d5700067825 */ /* 0x002fc800078e00ff */
[----:B------:R-:W-:Y:S02]  /*13580*/  @!P3 HFMA2.BF16_V2 R76, -RZ.H0_H0, RZ.H0_H0, -R10.H0_H0 ;  /* 0x200000ffff4cb231 */ /* 0x000fe4000034090a */
[----:B------:R-:W-:Y:S02]  /*13590*/  @!P4 HFMA2.BF16_V2 R75, -RZ.H0_H0, RZ.H0_H0, -R4.H0_H0 ;  /* 0x200000ffff4bc231 */ /* 0x000fe40000340904 */
[----:B------:R-:W-:Y:S02]  /*135a0*/  IMAD.MOV.U32 R57, RZ, RZ, R102 ;  /* 0x000000ffff397224 */ /* 0x000fe400078e0066 */
[----:B------:R-:W-:Y:S02]  /*135b0*/  @!P2 HFMA2.BF16_V2 R74, -RZ.H0_H0, RZ.H0_H0, -R11.H0_H0 ;  /* 0x200000ffff4aa231 */ /* 0x000fe4000034090b */
[----:B------:R-:W-:Y:S01]  /*135c0*/  IMAD.MOV.U32 R136, RZ, RZ, R241 ;  /* 0x000000ffff887224 */ /* 0x000fe200078e00f1 */
[----:B------:R1:W5:Y:S01]  /*135d0*/  LDL.LU R249, [R1+0x18c] ;  /* 0x00018c0001f97983 */ /* 0x0003620000300800 */
[----:B--2---:R-:W-:-:S05]  /*135e0*/  IMAD.WIDE.U32 R8, R5, -0x2daee0ad, RZ ;  /* 0xd2511f5305087825 */ /* 0x004fca00078e00ff */
[----:B------:R-:W-:Y:S02]  /*135f0*/  LOP3.LUT R0, R9, R248, R2, 0x96, !PT ;  /* 0x000000f809007212 */ /* 0x000fe400078e9602 */
[----:B------:R-:W-:Y:S01]  /*13600*/  PRMT R102, R10, 0x5410, R4 ;  /* 0x000054100a667816 */ /* 0x000fe20000000004 */
[----:B------:R2:W-:Y:S02]  /*13610*/  ST.E.U16 desc[UR4][R12.64+-0x60], R30 ;  /* 0xffffa01e0c007985 */ /* 0x0005e4000c101504 */
[----:B------:R-:W-:Y:S01]  /*13620*/  IMAD.WIDE.U32 R64, R0, -0x326172a9, RZ ;  /* 0xcd9e8d5700407825 */ /* 0x000fe200078e00ff */
[----:B------:R-:W-:Y:S01]  /*13630*/  LOP3.LUT R2, R7, R73, R38, 0x96, !PT ;  /* 0x0000004907027212 */ /* 0x000fe200078e9626 */
[----:B------:R-:W-:Y:S03]  /*13640*/  ST.E.U16 desc[UR4][R12.64+-0x5e], R31 ;  /* 0xffffa21f0c007985 */ /* 0x000fe6000c101504 */
[----:B------:R-:W-:Y:S01]  /*13650*/  LOP3.LUT R0, R65, R72, R6, 0x96, !PT ;  /* 0x0000004841007212 */ /* 0x000fe200078e9606 */
[----:B------:R-:W-:Y:S01]  /*13660*/  IMAD.WIDE.U32 R2, R2, -0x2daee0ad, RZ ;  /* 0xd2511f5302027825 */ /* 0x000fe200078e00ff */
[----:B------:R-:W-:Y:S01]  /*13670*/  @!P2 PRMT R11, R74, 0x5410, RZ ;  /* 0x000054104a0ba816 */ /* 0x000fe200000000ff */
[----:B------:R1:W5:Y:S02]  /*13680*/  LDL.LU R248, [R1+0x188] ;  /* 0x0001880001f87983 */ /* 0x0003640000300800 */
[----:B------:R-:W-:Y:S01]  /*13690*/  IMAD.WIDE.U32 R48, R0, -0x2daee0ad, RZ ;  /* 0xd2511f5300307825 */ /* 0x000fe200078e00ff */
[----:B------:R-:W-:-:S04]  /*136a0*/  LOP3.LUT R5, R3, R139, R8, 0x96, !PT ;  /* 0x0000008b03057212 */ /* 0x000fc800078e9608 */
[----:B------:R-:W-:-:S05]  /*136b0*/  LOP3.LUT R2, R49, R138, R2, 0x96, !PT ;  /* 0x0000008a31027212 */ /* 0x000fca00078e9602 */
[----:B------:R-:W-:Y:S01]  /*136c0*/  IMAD.WIDE.U32 R2, R2, -0x326172a9, RZ ;  /* 0xcd9e8d5702027825 */ /* 0x000fe200078e00ff */
[----:B------:R-:W-:-:S03]  /*136d0*/  MOV R139, R44 ;  /* 0x0000002c008b7202 */ /* 0x000fc60000000f00 */
[----:B------:R-:W-:Y:S01]  /*136e0*/  IMAD.MOV.U32 R72, RZ, RZ, R71 ;  /* 0x000000ffff487224 */ /* 0x000fe200078e0047 */
[C---:B------:R-:W-:Y:S01]  /*136f0*/  LOP3.LUT R0, R2.reuse, 0xffff, RZ, 0xc0, !PT ;  /* 0x0000ffff02007812 */ /* 0x040fe200078ec0ff */
[----:B------:R-:W-:Y:S01]  /*13700*/  IMAD.MOV.U32 R71, RZ, RZ, R57 ;  /* 0x000000ffff477224 */ /* 0x000fe200078e0039 */
[----:B------:R-:W-:Y:S01]  /*13710*/  LOP3.LUT R6, R2, 0xff, RZ, 0xc0, !PT ;  /* 0x000000ff02067812 */ /* 0x000fe200078ec0ff */
[----:B------:R-:W-:Y:S01]  /*13720*/  IMAD.MOV.U32 R57, RZ, RZ, R45 ;  /* 0x000000ffff397224 */ /* 0x000fe200078e002d */
[----:B------:R-:W-:Y:S01]  /*13730*/  SHF.R.U32.HI R0, RZ, 0x8, R0 ;  /* 0x00000008ff007819 */ /* 0x000fe20000011600 */
[----:B------:R-:W-:Y:S01]  /*13740*/  IMAD.WIDE.U32 R44, R5, -0x326172a9, RZ ;  /* 0xcd9e8d57052c7825 */ /* 0x000fe200078e00ff */
[----:B------:R-:W-:Y:S02]  /*13750*/  SHF.R.U32.HI R5, RZ, 0x10, R2 ;  /* 0x00000010ff057819 */ /* 0x000fe40000011602 */
[----:B------:R-:W-:Y:S02]  /*13760*/  PRMT R6, R6, 0x5410, R0 ;  /* 0x0000541006067816 */ /* 0x000fe40000000000 */
[----:B------:R-:W-:-:S02]  /*13770*/  @!P3 PRMT R10, R76, 0x5410, RZ ;  /* 0x000054104c0ab816 */ /* 0x000fc400000000ff */
[----:B------:R-:W-:Y:S02]  /*13780*/  @!P4 PRMT R4, R75, 0x5410, RZ ;  /* 0x000054104b04c816 */ /* 0x000fe400000000ff */
[----:B------:R-:W-:Y:S02]  /*13790*/  LOP3.LUT R0, R3, R250, R44, 0x96, !PT ;  /* 0x000000fa03007212 */ /* 0x000fe400078e962c */
[----:B------:R-:W-:Y:S01]  /*137a0*/  SHF.R.U32.HI R3, RZ, 0x18, R2 ;  /* 0x00000018ff037819 */ /* 0x000fe20000011602 */
[----:B------:R-:W-:Y:S01]  /*137b0*/  ST.E.U16 desc[UR4][R18.64+-0x60], R33 ;  /* 0xffffa02112007985 */ /* 0x000fe2000c101504 */
[----:B------:R-:W-:-:S03]  /*137c0*/  LOP3.LUT R2, R5, 0xff, RZ, 0xc0, !PT ;  /* 0x000000ff05027812 */ /* 0x000fc600078ec0ff */
[----:B------:R-:W-:Y:S01]  /*137d0*/  ST.E.U16 desc[UR4][R18.64+-0x5e], R32 ;  /* 0xffffa22012007985 */ /* 0x000fe2000c101504 */
[----:B--2---:R-:W-:-:S03]  /*137e0*/  PRMT R30, R2, 0x5410, R3 ;  /* 0x00005410021e7816 */ /* 0x004fc60000000003 */
[----:B------:R-:W-:Y:S01]  /*137f0*/  ST.E.U16 desc[UR4][R16.64+-0x60], R25 ;  /* 0xffffa01910007985 */ /* 0x000fe2000c101504 */
[----:B------:R-:W-:-:S03]  /*13800*/  LOP3.LUT R2, R0, 0xffff, RZ, 0xc0, !PT ;  /* 0x0000ffff00027812 */ /* 0x000fc600078ec0ff */
[----:B------:R-:W-:Y:S04]  /*13810*/  ST.E.U16 desc[UR4][R16.64+-0x5e], R24 ;  /* 0xffffa21810007985 */ /* 0x000fe8000c101504 */
[----:B------:R2:W-:Y:S04]  /*13820*/  ST.E.U16 desc[UR4][R14.64+-0x60], R10 ;  /* 0xffffa00a0e007985 */ /* 0x0005e8000c101504 */
[----:B------:R-:W-:Y:S04]  /*13830*/  ST.E.U16 desc[UR4][R14.64+-0x5e], R4 ;  /* 0xffffa2040e007985 */ /* 0x000fe8000c101504 */
[----:B------:R-:W-:Y:S04]  /*13840*/  ST.E.U16 desc[UR4][R12.64+-0x50], R27 ;  /* 0xffffb01b0c007985 */ /* 0x000fe8000c101504 */
[----:B------:R-:W-:Y:S04]  /*13850*/  ST.E.U16 desc[UR4][R12.64+-0x4e], R26 ;  /* 0xffffb21a0c007985 */ /* 0x000fe8000c101504 */
[----:B------:R-:W-:Y:S04]  /*13860*/  ST.E.U16 desc[UR4][R18.64+-0x50], R29 ;  /* 0xffffb01d12007985 */ /* 0x000fe8000c101504 */
[----:B------:R-:W-:Y:S01]  /*13870*/  ST.E.U16 desc[UR4][R18.64+-0x4e], R28 ;  /* 0xffffb21c12007985 */ /* 0x000fe2000c101504 */
[----:B------:R-:W-:-:S03]  /*13880*/  SHF.R.U32.HI R3, RZ, 0x8, R2 ;  /* 0x00000008ff037819 */ /* 0x000fc60000011602 */
[----:B------:R-:W-:Y:S04]  /*13890*/  ST.E.U16 desc[UR4][R16.64+-0x50], R23 ;  /* 0xffffb01710007985 */ /* 0x000fe8000c101504 */
[----:B------:R-:W-:Y:S01]  /*138a0*/  ST.E.U16 desc[UR4][R16.64+-0x4e], R22 ;  /* 0xffffb21610007985 */ /* 0x000fe2000c101504 */
[----:B------:R-:W-:-:S03]  /*138b0*/  LOP3.LUT R2, R0, 0xff, RZ, 0xc0, !PT ;  /* 0x000000ff00027812 */ /* 0x000fc600078ec0ff */
[----:B------:R-:W-:Y:S04]  /*138c0*/  ST.E.U16 desc[UR4][R14.64+-0x50], R20 ;  /* 0xffffb0140e007985 */ /* 0x000fe8000c101504 */
[----:B------:R1:W-:Y:S04]  /*138d0*/  ST.E.U16 desc[UR4][R14.64+-0x4e], R11 ;  /* 0xffffb20b0e007985 */ /* 0x0003e8000c101504 */
[----:B------:R-:W1:Y:S04]  /*138e0*/  LDSM.16.MT88.4 R24, [R175+0xa000] ;  /* 0x00a00000af18783b */ /* 0x000e680000004200 */
[----:B------:R-:W3:Y:S01]  /*138f0*/  LDSM.16.MT88.4 R20, [R205+0xa000] ;  /* 0x00a00000cd14783b */ /* 0x000ee20000004200 */
[----:B------:R-:W-:-:S02]  /*13900*/  PRMT R7, R2, 0x5410, R3 ;  /* 0x0000541002077816 */ /* 0x000fc40000000003 */
[--C-:B------:R-:W-:Y:S01]  /*13910*/  SHF.R.U32.HI R3, RZ, 0x10, R0.reuse ;  /* 0x00000010ff037819 */ /* 0x100fe20000011600 */
[----:B------:R-:W-:Y:S01]  /*13920*/  IMAD.MOV.U32 R138, RZ, RZ, R129 ;  /* 0x000000ffff8a7224 */ /* 0x000fe200078e0081 */
[----:B------:R-:W-:Y:S02]  /*13930*/  SHF.R.U32.HI R2, RZ, 0x18, R0 ;  /* 0x00000018ff027819 */ /* 0x000fe40000011600 */
[----:B------:R-:W-:Y:S02]  /*13940*/  LOP3.LUT R0, R3, 0xff, RZ, 0xc0, !PT ;  /* 0x000000ff03007812 */ /* 0x000fe400078ec0ff */
[----:B------:R-:W-:Y:S02]  /*13950*/  PRMT R129, R218, 0x7054, R218 ;  /* 0x00007054da817816 */ /* 0x000fe400000000da */
[----:B------:R-:W-:-:S03]  /*13960*/  PRMT R5, R0, 0x5410, R2 ;  /* 0x0000541000057816 */ /* 0x000fc60000000002 */
[--C-:B------:R-:W-:Y:S02]  /*13970*/  HSET2.LE.AND R0, R35, R129.reuse, PT ;  /* 0x0000008123007233 */ /* 0x100fe40003803000 */
[--C-:B------:R-:W-:Y:S01]  /*13980*/  HSET2.LE.AND R2, R34, R129.reuse, PT ;  /* 0x0000008122027233 */ /* 0x100fe20003803000 */
[----:B------:R-:W-:Y:S01]  /*13990*/  IMAD.MOV.U32 R73, RZ, RZ, R246 ;  /* 0x000000ffff497224 */ /* 0x000fe200078e00f6 */
[--C-:B------:R-:W-:Y:S02]  /*139a0*/  HSET2.LE.AND R3, R6, R129.reuse, PT ;  /* 0x0000008106037233 */ /* 0x100fe40003803000 */
[----:B--2---:R-:W-:Y:S01]  /*139b0*/  LOP3.LUT R10, R70, R0, RZ, 0xc0, !PT ;  /* 0x00000000460a7212 */ /* 0x004fe200078ec0ff */
[----:B------:R-:W-:Y:S01]  /*139c0*/  IMAD.MOV.U32 R32, RZ, RZ, R136 ;  /* 0x000000ffff207224 */ /* 0x000fe200078e0088 */
[----:B-1----:R-:W-:Y:S01]  /*139d0*/  LOP3.LUT R11, R56, R2, RZ, 0xc0, !PT ;  /* 0x00000002380b7212 */ /* 0x002fe200078ec0ff */
[----:B------:R-:W-:Y:S01]  /*139e0*/  IMAD.MOV.U32 R137, RZ, RZ, R72 ;  /* 0x000000ffff897224 */ /* 0x000fe200078e0048 */
[--C-:B------:R-:W-:Y:S01]  /*139f0*/  HSET2.LE.AND R0, R43, R129.reuse, PT ;  /* 0x000000812b007233 */ /* 0x100fe20003803000 */
[----:B------:R-:W-:Y:S01]  /*13a00*/  IMAD.MOV.U32 R34, RZ, RZ, R170 ;  /* 0x000000ffff227224 */ /* 0x000fe200078e00aa */
[----:B------:R-:W-:Y:S01]  /*13a10*/  HSET2.LE.AND R2, R42, R129, PT ;  /* 0x000000812a027233 */ /* 0x000fe20003803000 */
[----:B------:R-:W-:Y:S01]  /*13a20*/  IMAD.MOV.U32 R33, RZ, RZ, R73 ;  /* 0x000000ffff217224 */ /* 0x000fe200078e0049 */
[----:B------:R-:W-:Y:S01]  /*13a30*/  MOV R35, R171 ;  /* 0x000000ab00237202 */ /* 0x000fe20000000f00 */
[----:B------:R-:W-:Y:S01]  /*13a40*/  IMAD.MOV.U32 R136, RZ, RZ, R139 ;  /* 0x000000ffff887224 */ /* 0x000fe200078e008b */
[----:B------:R1:W5:Y:S01]  /*13a50*/  LDL.LU R246, [R1+0x184] ;  /* 0x0001840001f67983 */ /* 0x0003620000300800 */
[----:B------:R-:W-:-:S02]  /*13a60*/  IMAD.MOV.U32 R139, RZ, RZ, R71 ;  /* 0x000000ffff8b7224 */ /* 0x000fc400078e0047 */
[----:B------:R-:W-:Y:S01]  /*13a70*/  IMAD.MOV.U32 R73, RZ, RZ, R113 ;  /* 0x000000ffff497224 */ /* 0x000fe200078e0071 */
[----:B------:R-:W-:Y:S01]  /*13a80*/  MOV R113, R128 ;  /* 0x0000008000717202 */ /* 0x000fe20000000f00 */
[----:B------:R-:W-:Y:S01]  /*13a90*/  IMAD.MOV.U32 R72, RZ, RZ, R112 ;  /* 0x000000ffff487224 */ /* 0x000fe200078e0070 */
[----:B------:R-:W-:Y:S01]  /*13aa0*/  LOP3.LUT R8, R169, R0, RZ, 0xc0, !PT ;  /* 0x00000000a9087212 */ /* 0x000fe200078ec0ff */
[----:B------:R-:W-:Y:S01]  /*13ab0*/  IMAD.MOV.U32 R71, RZ, RZ, R63 ;  /* 0x000000ffff477224 */ /* 0x000fe200078e003f */
        /* <DEDUP_REMOVED lines=23> */
[----:B------:R-:W-:Y:S01]  /*13c30*/  HMMA.16816.F32.BF16 R168, R8, R24, R32 ;  /* 0x0000001808a8723c */ /* 0x000fe20000041820 */
[----:B------:R-:W-:Y:S01]  /*13c40*/  IMAD.MOV.U32 R73, RZ, RZ, R113 ;  /* 0x000000ffff497224 */ /* 0x000fe200078e0071 */
[----:B------:R1:W5:Y:S01]  /*13c50*/  LDL.LU R240, [R1+0x17c] ;  /* 0x00017c0001f07983 */ /* 0x0003620000300800 */
[----:B------:R-:W-:-:S02]  /*13c60*/  IMAD.MOV.U32 R72, RZ, RZ, R62 ;  /* 0x000000ffff487224 */ /* 0x000fc400078e003e */
[----:B------:R-:W-:Y:S01]  /*13c70*/  IMAD.MOV.U32 R63, RZ, RZ, R60 ;  /* 0x000000ffff3f7224 */ /* 0x000fe200078e003c */
[----:B------:R-:W-:Y:S01]  /*13c80*/  MOV R60, R57 ;  /* 0x00000039003c7202 */ /* 0x000fe20000000f00 */
[----:B------:R-:W-:Y:S02]  /*13c90*/  IMAD.MOV.U32 R113, RZ, RZ, R61 ;  /* 0x000000ffff717224 */ /* 0x000fe400078e003d */
[----:B------:R-:W-:Y:S02]  /*13ca0*/  IMAD.MOV.U32 R40, RZ, RZ, R77 ;  /* 0x000000ffff287224 */ /* 0x000fe400078e004d */
[----:B------:R-:W-:Y:S02]  /*13cb0*/  IMAD.MOV.U32 R75, RZ, RZ, R78 ;  /* 0x000000ffff4b7224 */ /* 0x000fe400078e004e */
[----:B------:R-:W-:Y:S01]  /*13cc0*/  IMAD.MOV.U32 R76, RZ, RZ, R74 ;  /* 0x000000ffff4c7224 */ /* 0x000fe200078e004a */
[----:B------:R-:W-:Y:S01]  /*13cd0*/  HMMA.16816.F32.BF16 R152, R4, R24, R152 ;  /* 0x000000180498723c */ /* 0x000fe20000041898 */
[----:B------:R-:W-:Y:S01]  /*13ce0*/  IMAD.MOV.U32 R62, RZ, RZ, R58 ;  /* 0x000000ffff3e7224 */ /* 0x000fe200078e003a */
[----:B------:R1:W5:Y:S01]  /*13cf0*/  LDL.LU R237, [R1+0x178] ;  /* 0x0001780001ed7983 */ /* 0x0003620000300800 */
[----:B------:R-:W-:-:S02]  /*13d00*/  IMAD.MOV.U32 R61, RZ, RZ, R59 ;  /* 0x000000ffff3d7224 */ /* 0x000fc400078e003b */
[----:B------:R-:W-:Y:S02]  /*13d10*/  IMAD.MOV.U32 R58, RZ, RZ, R222 ;  /* 0x000000ffff3a7224 */ /* 0x000fe400078e00de */
[----:B------:R-:W-:Y:S01]  /*13d20*/  IMAD.MOV.U32 R57, RZ, RZ, R217 ;  /* 0x000000ffff397224 */ /* 0x000fe200078e00d9 */
[----:B------:R-:W-:Y:S01]  /*13d30*/  MOV R77, R73 ;  /* 0x00000049004d7202 */ /* 0x000fe20000000f00 */
[----:B------:R-:W-:Y:S01]  /*13d40*/  IMAD.MOV.U32 R59, RZ, RZ, R223 ;  /* 0x000000ffff3b7224 */ /* 0x000fe200078e00df */
[-C--:B------:R-:W-:Y:S01]  /*13d50*/  HMMA.16816.F32.BF16 R148, R4, R26.reuse, R148 ;  /* 0x0000001a0494723c */ /* 0x080fe20000041894 */
[----:B------:R-:W-:Y:S01]  /*13d60*/  IMAD.MOV.U32 R78, RZ, RZ, R72 ;  /* 0x000000ffff4e7224 */ /* 0x000fe200078e0048 */
[----:B------:R1:W5:Y:S01]  /*13d70*/  LDL.LU R236, [R1+0x174] ;  /* 0x0001740001ec7983 */ /* 0x0003620000300800 */
[----:B------:R-:W-:Y:S02]  /*13d80*/  IMAD.MOV.U32 R74, RZ, RZ, R63 ;  /* 0x000000ffff4a7224 */ /* 0x000fe400078e003f */
[----:B------:R-:W-:Y:S01]  /*13d90*/  IMAD.MOV.U32 R73, RZ, RZ, R61 ;  /* 0x000000ffff497224 */ /* 0x000fe200078e003d */
[----:B------:R-:W-:Y:S01]  /*13da0*/  HMMA.16816.F32.BF16 R136, R8, R26, R136 ;  /* 0x0000001a0888723c */ /* 0x000fe20000041888 */
[----:B------:R-:W-:Y:S01]  /*13db0*/  IMAD.MOV.U32 R72, RZ, RZ, R62 ;  /* 0x000000ffff487224 */ /* 0x000fe200078e003e */
[----:B------:R-:W-:Y:S01]  /*13dc0*/  MOV R62, R58 ;  /* 0x0000003a003e7202 */ /* 0x000fe20000000f00 */
[----:B------:R-:W-:Y:S01]  /*13dd0*/  IMAD.MOV.U32 R63, RZ, RZ, R60 ;  /* 0x000000ffff3f7224 */ /* 0x000fe200078e003c */
[----:B------:R-:W-:Y:S01]  /*13de0*/  LDSM.16.MT88.4 R24, [R175+0xb000] ;  /* 0x00b00000af18783b */ /* 0x000fe20000004200 */
[----:B------:R-:W-:-:S02]  /*13df0*/  IMAD.MOV.U32 R61, RZ, RZ, R59 ;  /* 0x000000ffff3d7224 */ /* 0x000fc400078e003b */
[----:B------:R-:W-:Y:S01]  /*13e00*/  IMAD.MOV.U32 R60, RZ, RZ, R57 ;  /* 0x000000ffff3c7224 */ /* 0x000fe200078e0039 */
[----:B---3--:R-:W2:Y:S01]  /*13e10*/  LDSM.16.MT88.4 R36, [R208+0xa000] ;  /* 0x00a00000d024783b */ /* 0x008ea20000004200 */
[-C--:B------:R-:W-:Y:S03]  /*13e20*/  HMMA.16816.F32.BF16 R160, R8, R20.reuse, R160 ;  /* 0x0000001408a0723c */ /* 0x080fe600000418a0 */
[----:B------:R-:W-:Y:S03]  /*13e30*/  LDSM.16.MT88.4 R32, [R208+0xb000] ;  /* 0x00b00000d020783b */ /* 0x000fe60000004200 */
[C---:B------:R-:W-:Y:S01]  /*13e40*/  HMMA.16816.F32.BF16 R144, R4.reuse, R20, R144 ;  /* 0x000000140490723c */ /* 0x040fe20000041890 */
[----:B----4-:R-:W3:Y:S05]  /*13e50*/  LDSM.16.MT88.4 R28, [R207+0xa000] ;  /* 0x00a00000cf1c783b */ /* 0x010eea0000004200 */
[-C--:B------:R-:W-:Y:S06]  /*13e60*/  HMMA.16816.F32.BF16 R140, R4, R22.reuse, R140 ;  /* 0x00000016048c723c */ /* 0x080fec000004188c */
[----:B------:R-:W-:Y:S01]  /*13e70*/  HMMA.16816.F32.BF16 R180, R8, R22, R180 ;  /* 0x0000001608b4723c */ /* 0x000fe200000418b4 */
[----:B------:R-:W4:Y:S01]  /*13e80*/  LDSM.16.MT88.4 R20, [R205+0xb000] ;  /* 0x00b00000cd14783b */ /* 0x000f220000004200 */
[----:B------:R-:W-:-:S03]  /*13e90*/  IMAD.MOV.U32 R51, RZ, RZ, R78 ;  /* 0x000000ffff337224 */ /* 0x000fc600078e004e */
[----:B------:R1:W5:Y:S01]  /*13ea0*/  LDL.LU R223, [R1+0x170] ;  /* 0x0001700001df7983 */ /* 0x0003620000300800 */
[----:B------:R-:W-:Y:S02]  /*13eb0*/  IMAD.MOV.U32 R50, RZ, RZ, R61 ;  /* 0x000000ffff327224 */ /* 0x000fe400078e003d */
[----:B------:R-:W-:Y:S01]  /*13ec0*/  IMAD.MOV.U32 R3, RZ, RZ, R62 ;  /* 0x000000ffff037224 */ /* 0x000fe200078e003e */
[----:B------:R-:W-:Y:S01]  /*13ed0*/  MOV R0, R74 ;  /* 0x0000004a00007202 */ /* 0x000fe20000000f00 */
[----:B------:R-:W-:Y:S01]  /*13ee0*/  IMAD.MOV.U32 R55, RZ, RZ, R60 ;  /* 0x000000ffff377224 */ /* 0x000fe200078e003c */
[----:B------:R1:W5:Y:S01]  /*13ef0*/  LDL.LU R222, [R1+0x16c] ;  /* 0x00016c0001de7983 */ /* 0x0003620000300800 */
[----:B------:R-:W-:Y:S02]  /*13f00*/  IMAD.MOV.U32 R54, RZ, RZ, R73 ;  /* 0x000000ffff367224 */ /* 0x000fe400078e0049 */
[----:B------:R-:W-:Y:S01]  /*13f10*/  IMAD.MOV.U32 R2, RZ, RZ, R72 ;  /* 0x000000ffff027224 */ /* 0x000fe200078e0048 */
[----:B------:R1:W5:Y:S01]  /*13f20*/  LDL.LU R217, [R1+0x168] ;  /* 0x0001680001d97983 */ /* 0x0003620000300800 */
[----:B--2---:R-:W-:Y:S07]  /*13f30*/  HMMA.16816.F32.BF16 R56, R4, R36, R156 ;  /* 0x000000240438723c */ /* 0x004fee000004189c */
[----:B------:R-:W-:-:S02]  /*13f40*/  IMAD.MOV.U32 R156, RZ, RZ, R40 ;  /* 0x000000ffff9c7224 */ /* 0x000fc400078e0028 */
[----:B------:R-:W2:Y:S01]  /*13f50*/  LDSM.16.MT88.4 R40, [R207+0xb000] ;  /* 0x00b00000cf28783b */ /* 0x000ea20000004200 */
[----:B------:R-:W-:Y:S01]  /*13f60*/  HMMA.16816.F32.BF16 R196, R8, R36, R196 ;  /* 0x0000002408c4723c */ /* 0x000fe200000418c4 */
[----:B------:R-:W-:Y:S02]  /*13f70*/  IMAD.MOV.U32 R158, RZ, RZ, R76 ;  /* 0x000000ffff9e7224 */ /* 0x000fe400078e004c */
[----:B------:R-:W-:-:S04]  /*13f80*/  IMAD.MOV.U32 R159, RZ, RZ, R77 ;  /* 0x000000ffff9f7224 */ /* 0x000fc800078e004d */
[----:B------:R-:W-:Y:S02]  /*13f90*/  IMAD.MOV.U32 R37, RZ, RZ, R63 ;  /* 0x000000ffff257224 */ /* 0x000fe400078e003f */
[----:B------:R-:W-:Y:S01]  /*13fa0*/  HMMA.16816.F32.BF16 R60, R4, R38, R164 ;  /* 0x00000026043c723c */ /* 0x000fe200000418a4 */
[----:B------:R-:W-:-:S06]  /*13fb0*/  IMAD.MOV.U32 R157, RZ, RZ, R75 ;  /* 0x000000ffff9d7224 */ /* 0x000fcc00078e004b */
[----:B------:R-:W-:Y:S01]  /*13fc0*/  MOV R164, R71 ;  /* 0x0000004700a47202 */ /* 0x000fe20000000f00 */
[----:B------:R-:W-:Y:S02]  /*13fd0*/  IMAD.MOV.U32 R166, RZ, RZ, R68 ;  /* 0x000000ffffa67224 */ /* 0x000fe400078e0044 */
[----:B------:R-:W-:Y:S02]  /*13fe0*/  IMAD.MOV.U32 R167, RZ, RZ, R69 ;  /* 0x000000ffffa77224 */ /* 0x000fe400078e0045 */
[----:B---3--:R-:W-:Y:S01]  /*13ff0*/  HMMA.16816.F32.BF16 R68, R4, R28, R176 ;  /* 0x0000001c0444723c */ /* 0x008fe200000418b0 */
[----:B------:R-:W-:-:S06]  /*14000*/  IMAD.MOV.U32 R165, RZ, RZ, R116 ;  /* 0x000000ffffa57224 */ /* 0x000fcc00078e0074 */
[----:B------:R-:W-:Y:S01]  /*14010*/  MOV R179, R79 ;  /* 0x0000004f00b37202 */ /* 0x000fe20000000f00 */
[----:B------:R-:W-:Y:S01]  /*14020*/  IMAD.MOV.U32 R176, RZ, RZ, R117 ;  /* 0x000000ffffb07224 */ /* 0x000fe200078e0075 */
[----:B------:R-:W-:Y:S01]  /*14030*/  HMMA.16816.F32.BF16 R76, R4, R24, R192 ;  /* 0x00000018044c723c */ /* 0x000fe200000418c0 */
[----:B------:R-:W-:Y:S02]  /*14040*/  IMAD.MOV.U32 R177, RZ, RZ, R85 ;  /* 0x000000ffffb17224 */ /* 0x000fe400078e0055 */
[----:B------:R-:W-:-:S03]  /*14050*/  IMAD.MOV.U32 R178, RZ, RZ, R84 ;  /* 0x000000ffffb27224 */ /* 0x000fc600078e0054 */
[C---:B------:R-:W-:Y:S01]  /*14060*/  HMMA.16816.F32.BF16 R72, R4.reuse, R30, R188 ;  /* 0x0000001e0448723c */ /* 0x040fe200000418bc */
[----:B------:R-:W-:Y:S02]  /*14070*/  IMAD.MOV.U32 R192, RZ, RZ, R119 ;  /* 0x000000ffffc07224 */ /* 0x000fe400078e0077 */
[----:B------:R-:W-:Y:S02]  /*14080*/  IMAD.MOV.U32 R193, RZ, RZ, R118 ;  /* 0x000000ffffc17224 */ /* 0x000fe400078e0076 */
[----:B------:R-:W-:Y:S01]  /*14090*/  IMAD.MOV.U32 R194, RZ, RZ, R87 ;  /* 0x000000ffffc27224 */ /* 0x000fe200078e0057 */
[----:B----4-:R-:W-:Y:S01]  /*140a0*/  HMMA.16816.F32.BF16 R88, R4, R20, R88 ;  /* 0x000000140458723c */ /* 0x010fe20000041858 */
[----:B------:R-:W-:-:S05]  /*140b0*/  IMAD.MOV.U32 R195, RZ, RZ, R86 ;  /* 0x000000ffffc37224 */ /* 0x000fca00078e0056 */
[C---:B------:R-:W-:Y:S06]  /*140c0*/  HMMA.16816.F32.BF16 R84, R4.reuse, R26, R200 ;  /* 0x0000001a0454723c */ /* 0x040fec00000418c8 */
[C---:B------:R-:W-:Y:S06]  /*140d0*/  HMMA.16816.F32.BF16 R92, R4.reuse, R22, R92 ;  /* 0x00000016045c723c */ /* 0x040fec000004185c */
[C---:B------:R-:W-:Y:S06]  /*140e0*/  HMMA.16816.F32.BF16 R104, R4.reuse, R32, R104 ;  /* 0x000000200468723c */ /* 0x040fec0000041868 */
[C---:B------:R-:W-:Y:S06]  /*140f0*/  HMMA.16816.F32.BF16 R108, R4.reuse, R34, R108 ;  /* 0x00000022046c723c */ /* 0x040fec000004186c */
[C---:B--2---:R-:W-:Y:S06]  /*14100*/  HMMA.16816.F32.BF16 R120, R4.reuse, R40, R120 ;  /* 0x000000280478723c */ /* 0x044fec0000041878 */
[----:B------:R-:W-:Y:S07]  /*14110*/  HMMA.16816.F32.BF16 R116, R4, R42, R124 ;  /* 0x0000002a0474723c */ /* 0x000fee000004187c */
[----:B------:R-:W-:Y:S01]  /*14120*/  IMAD.MOV.U32 R4, RZ, RZ, R37 ;  /* 0x000000ffff047224 */ /* 0x000fe200078e0025 */
[----:B------:R-:W-:Y:S01]  /*14130*/  MOV R6, R3 ;  /* 0x0000000300067202 */ /* 0x000fe20000000f00 */
[----:B------:R-:W-:-:S02]  /*14140*/  IMAD.MOV.U32 R5, RZ, RZ, R50 ;  /* 0x000000ffff057224 */ /* 0x000fc400078e0032 */
[----:B------:R-:W-:-:S07]  /*14150*/  IMAD.MOV.U32 R7, RZ, RZ, R55 ;  /* 0x000000ffff077224 */ /* 0x000fce00078e0037 */
[C---:B------:R-:W-:Y:S01]  /*14160*/  HMMA.16816.F32.BF16 R4, R8.reuse, R20, R4 ;  /* 0x000000140804723c */ /* 0x040fe20000041804 */
[----:B------:R-:W-:Y:S02]  /*14170*/  IMAD.MOV.U32 R124, RZ, RZ, R2 ;  /* 0x000000ffff7c7224 */ /* 0x000fe400078e0002 */
[----:B------:R-:W-:Y:S02]  /*14180*/  IMAD.MOV.U32 R125, RZ, RZ, R51 ;  /* 0x000000ffff7d7224 */ /* 0x000fe400078e0033 */
[----:B------:R-:W-:Y:S02]  /*14190*/  IMAD.MOV.U32 R126, RZ, RZ, R0 ;  /* 0x000000ffff7e7224 */ /* 0x000fe400078e0000 */
[----:B------:R-:W-:Y:S01]  /*141a0*/  IMAD.MOV.U32 R127, RZ, RZ, R54 ;  /* 0x000000ffff7f7224 */ /* 0x000fe200078e0036 */
[C---:B------:R-:W-:Y:S06]  /*141b0*/  HMMA.16816.F32.BF16 R176, R8.reuse, R38, R176 ;  /* 0x0000002608b0723c */ /* 0x040fec00000418b0 */
[----:B------:R-:W-:Y:S01]  /*141c0*/  HMMA.16816.F32.BF16 R188, R8, R28, R164 ;  /* 0x0000001c08bc723c */ /* 0x000fe200000418a4 */
[----:B------:R-:W-:-:S06]  /*141d0*/  IMAD.MOV.U32 R38, RZ, RZ, R128 ;  /* 0x000000ffff267224 */ /* 0x000fcc00078e0080 */
[----:B------:R-:W-:-:S03]  /*141e0*/  IMAD.MOV.U32 R165, RZ, RZ, R81 ;  /* 0x000000ffffa57224 */ /* 0x000fc600078e0051 */
[----:B------:R-:W-:Y:S02]  /*141f0*/  IMAD.MOV.U32 R81, RZ, RZ, R4 ;  /* 0x000000ffff517224 */ /* 0x000fe400078e0004 */
[----:B------:R-:W-:Y:S02]  /*14200*/  IMAD.MOV.U32 R128, RZ, RZ, R5 ;  /* 0x000000ffff807224 */ /* 0x000fe400078e0005 */
[----:B------:R-:W-:Y:S02]  /*14210*/  IMAD.MOV.U32 R55, RZ, RZ, R6 ;  /* 0x000000ffff377224 */ /* 0x000fe400078e0006 */
[----:B------:R-:W-:Y:S02]  /*14220*/  IMAD.MOV.U32 R20, RZ, RZ, R7 ;  /* 0x000000ffff147224 */ /* 0x000fe400078e0007 */
[----:B------:R-:W-:Y:S01]  /*14230*/  HMMA.16816.F32.BF16 R4, R8, R22, R124 ;  /* 0x000000160804723c */ /* 0x000fe2000004187c */
[----:B------:R-:W-:Y:S02]  /*14240*/  IMAD.MOV.U32 R164, RZ, RZ, R96 ;  /* 0x000000ffffa47224 */ /* 0x000fe400078e0060 */
[----:B------:R-:W-:-:S02]  /*14250*/  IMAD.MOV.U32 R166, RZ, RZ, R216 ;  /* 0x000000ffffa67224 */ /* 0x000fc400078e00d8 */
[----:B------:R-:W-:Y:S01]  /*14260*/  IMAD.MOV.U32 R167, RZ, RZ, R215 ;  /* 0x000000ffffa77224 */ /* 0x000fe200078e00d7 */
[----:B------:R-:W-:-:S15]  /*14270*/  LOP3.LUT R2, R45, R82, R64, 0x96, !PT ;  /* 0x000000522d027212 */ /* 0x000fde00078e9640 */
[----:B------:R-:W-:-:S03]  /*14280*/  NOP ;  /* 0x0000000000007918 */ /* 0x000fc60000000000 */
[----:B------:R-:W-:Y:S01]  /*14290*/  IMAD.MOV.U32 R54, RZ, RZ, R4 ;  /* 0x000000ffff367224 */ /* 0x000fe200078e0004 */
[----:B------:R-:W-:Y:S01]  /*142a0*/  MOV R22, R6 ;  /* 0x0000000600167202 */ /* 0x000fe20000000f00 */
[----:B------:R-:W-:Y:S01]  /*142b0*/  IMAD.MOV.U32 R23, RZ, RZ, R5 ;  /* 0x000000ffff177224 */ /* 0x000fe200078e0005 */
[----:B------:R-:W-:Y:S01]  /*142c0*/  MOV R37, R112 ;  /* 0x0000007000257202 */ /* 0x000fe20000000f00 */
[----:B------:R-:W-:Y:S02]  /*142d0*/  IMAD.MOV.U32 R21, RZ, RZ, R7 ;  /* 0x000000ffff157224 */ /* 0x000fe400078e0007 */
[----:B------:R-:W-:Y:S01]  /*142e0*/  IMAD.MOV.U32 R36, RZ, RZ, R113 ;  /* 0x000000ffff247224 */ /* 0x000fe200078e0071 */
[C---:B------:R-:W-:Y:S01]  /*142f0*/  HMMA.16816.F32.BF16 R4, R8.reuse, R32, R164 ;  /* 0x000000200804723c */ /* 0x040fe200000418a4 */
[----:B------:R-:W-:Y:S01]  /*14300*/  IMAD.WIDE.U32 R2, R2, -0x2daee0ad, RZ ;  /* 0xd2511f5302027825 */ /* 0x000fe200078e00ff */
[----:B------:R-:W2:Y:S03]  /*14310*/  LDSM.16.MT88.4 R164, [R175+0xa800] ;  /* 0x00a80000afa4783b */ /* 0x000ea60000004200 */
[----:B------:R-:W-:Y:S01]  /*14320*/  IMAD.MOV.U32 R39, RZ, RZ, R97 ;  /* 0x000000ffff277224 */ /* 0x000fe200078e0061 */
[C---:B------:R-:W-:Y:S01]  /*14330*/  LOP3.LUT R0, R2.reuse, 0xffff, RZ, 0xc0, !PT ;  /* 0x0000ffff02007812 */ /* 0x040fe200078ec0ff */
[C---:B------:R-:W-:Y:S01]  /*14340*/  HMMA.16816.F32.BF16 R200, R8.reuse, R24, R156 ;  /* 0x0000001808c8723c */ /* 0x040fe2000004189c */
[----:B------:R-:W-:Y:S01]  /*14350*/  IMAD.MOV.U32 R96, RZ, RZ, R206 ;  /* 0x000000ffff607224 */ /* 0x000fe200078e00ce */
[----:B------:R1:W5:Y:S04]  /*14360*/  LDL.LU R216, [R1+0x164] ;  /* 0x0001640001d87983 */ /* 0x0003680000300800 */
[C---:B------:R-:W-:Y:S11]  /*14370*/  HMMA.16816.F32.BF16 R24, R8.reuse, R26, R36 ;  /* 0x0000001a0818723c */ /* 0x040ff60000041824 */
[----:B------:R-:W-:Y:S01]  /*14380*/  IMAD.MOV.U32 R64, RZ, RZ, R5 ;  /* 0x000000ffff407224 */ /* 0x000fe200078e0005 */
[----:B------:R-:W-:Y:S01]  /*14390*/  SHF.R.U32.HI R5, RZ, 0x8, R0 ;  /* 0x00000008ff057819 */ /* 0x000fe20000011600 */
[----:B------:R-:W-:Y:S01]  /*143a0*/  IMAD.MOV.U32 R51, RZ, RZ, R6 ;  /* 0x000000ffff337224 */ /* 0x000fe200078e0006 */
[----:B------:R-:W-:Y:S01]  /*143b0*/  LOP3.LUT R0, R3, R247, R48, 0x96, !PT ;  /* 0x000000f703007212 */ /* 0x000fe200078e9630 */
[----:B------:R-:W-:Y:S01]  /*143c0*/  IMAD.MOV.U32 R44, RZ, RZ, R4 ;  /* 0x000000ffff2c7224 */ /* 0x000fe200078e0004 */
[----:B------:R-:W-:Y:S01]  /*143d0*/  LOP3.LUT R4, R2, 0xff, RZ, 0xc0, !PT ;  /* 0x000000ff02047812 */ /* 0x000fe200078ec0ff */
[----:B------:R-:W-:Y:S01]  /*143e0*/  IMAD.MOV.U32 R50, RZ, RZ, R7 ;  /* 0x000000ffff327224 */ /* 0x000fe200078e0007 */
[--C-:B------:R-:W-:Y:S01]  /*143f0*/  SHF.R.U32.HI R3, RZ, 0x10, R2.reuse ;  /* 0x00000010ff037819 */ /* 0x100fe20000011602 */
[----:B------:R-:W-:Y:S01]  /*14400*/  IMAD.MOV.U32 R159, RZ, RZ, R115 ;  /* 0x000000ffff9f7224 */ /* 0x000fe200078e0073 */
[----:B------:R-:W-:Y:S01]  /*14410*/  SHF.R.U32.HI R6, RZ, 0x18, R2 ;  /* 0x00000018ff067819 */ /* 0x000fe20000011602 */
[----:B------:R-:W-:Y:S01]  /*14420*/  IMAD.MOV.U32 R157, RZ, RZ, R212 ;  /* 0x000000ffff9d7224 */ /* 0x000fe200078e00d4 */
[----:B------:R-:W-:Y:S01]  /*14430*/  LOP3.LUT R2, R0, 0xffff, RZ, 0xc0, !PT ;  /* 0x0000ffff00027812 */ /* 0x000fe200078ec0ff */
[----:B------:R-:W-:Y:S01]  /*14440*/  IMAD.MOV.U32 R158, RZ, RZ, R211 ;  /* 0x000000ffff9e7224 */ /* 0x000fe200078e00d3 */
[----:B------:R-:W-:Y:S01]  /*14450*/  PRMT R7, R4, 0x5410, R5 ;  /* 0x0000541004077816 */ /* 0x000fe20000000005 */
[----:B------:R-:W-:Y:S01]  /*14460*/  IMAD.MOV.U32 R112, RZ, RZ, R210 ;  /* 0x000000ffff707224 */ /* 0x000fe200078e00d2 */
[----:B------:R-:W-:Y:S01]  /*14470*/  SHF.R.U32.HI R5, RZ, 0x8, R2 ;  /* 0x00000008ff057819 */ /* 0x000fe20000011602 */
[----:B------:R-:W-:Y:S01]  /*14480*/  IMAD.MOV.U32 R113, RZ, RZ, R209 ;  /* 0x000000ffff717224 */ /* 0x000fe200078e00d1 */
[----:B------:R-:W-:Y:S01]  /*14490*/  LOP3.LUT R4, R0, 0xff, RZ, 0xc0, !PT ;  /* 0x000000ff00047812 */ /* 0x000fe200078ec0ff */
[----:B------:R-:W-:Y:S01]  /*144a0*/  IMAD.MOV.U32 R97, RZ, RZ, R204 ;  /* 0x000000ffff617224 */ /* 0x000fe200078e00cc */
[----:B------:R-:W-:Y:S01]  /*144b0*/  LOP3.LUT R3, R3, 0xff, RZ, 0xc0, !PT ;  /* 0x000000ff03037812 */ /* 0x000fe200078ec0ff */
[----:B------:R-:W-:Y:S01]  /*144c0*/  HMMA.16816.F32.BF16 R192, R8, R30, R192 ;  /* 0x0000001e08c0723c */ /* 0x000fe200000418c0 */
[----:B------:R-:W-:Y:S01]  /*144d0*/  PRMT R5, R4, 0x5410, R5 ;  /* 0x0000541004057816 */ /* 0x000fe20000000005 */
[----:B------:R-:W-:Y:S01]  /*144e0*/  IMAD.MOV.U32 R45, RZ, RZ, R82 ;  /* 0x000000ffff2d7224 */ /* 0x000fe200078e0052 */
[--C-:B------:R-:W-:Y:S01]  /*144f0*/  SHF.R.U32.HI R2, RZ, 0x10, R0.reuse ;  /* 0x00000010ff027819 */ /* 0x100fe20000011600 */
[----:B------:R1:W5:Y:S01]  /*14500*/  LDL.LU R215, [R1+0x160] ;  /* 0x0001600001d77983 */ /* 0x0003620000300800 */
[----:B------:R-:W-:-:S02]  /*14510*/  SHF.R.U32.HI R4, RZ, 0x18, R0 ;  /* 0x00000018ff047819 */ /* 0x000fc40000011600 */
[----:B------:R-:W-:Y:S02]  /*14520*/  PRMT R6, R3, 0x5410, R6 ;  /* 0x0000541003067816 */ /* 0x000fe40000000006 */
[--C-:B------:R-:W-:Y:S01]  /*14530*/  HSET2.LE.AND R0, R7, R129.reuse, PT ;  /* 0x0000008107007233 */ /* 0x100fe20003803000 */
[----:B------:R-:W-:Y:S01]  /*14540*/  IMAD.MOV.U32 R115, RZ, RZ, R99 ;  /* 0x000000ffff737224 */ /* 0x000fe200078e0063 */
[----:B------:R-:W-:Y:S02]  /*14550*/  LOP3.LUT R3, R2, 0xff, RZ, 0xc0, !PT ;  /* 0x000000ff02037812 */ /* 0x000fe400078ec0ff */
[----:B------:R-:W-:Y:S02]  /*14560*/  MOV R156, R214 ;  /* 0x000000d6009c7202 */ /* 0x000fe40000000f00 */
[----:B------:R-:W-:Y:S01]  /*14570*/  MOV R99, R83 ;  /* 0x0000005300637202 */ /* 0x000fe20000000f00 */
[----:B------:R-:W-:Y:S01]  /*14580*/  IMAD.MOV.U32 R39, RZ, RZ, R24 ;  /* 0x000000ffff277224 */ /* 0x000fe200078e0018 */
[----:B------:R-:W-:-:S02]  /*14590*/  HSET2.LE.AND R2, R6, R129, PT ;  /* 0x0000008106027233 */ /* 0x000fc40003803000 */
[----:B------:R-:W-:Y:S01]  /*145a0*/  LOP3.LUT R126, R67, R0, RZ, 0xc0, !PT ;  /* 0x00000000437e7212 */ /* 0x000fe200078ec0ff */
[----:B------:R-:W-:Y:S01]  /*145b0*/  IMAD.MOV.U32 R38, RZ, RZ, R25 ;  /* 0x000000ffff267224 */ /* 0x000fe200078e0019 */
[--C-:B------:R-:W-:Y:S01]  /*145c0*/  HSET2.LE.AND R0, R5, R129.reuse, PT ;  /* 0x0000008105007233 */ /* 0x100fe20003803000 */
[----:B------:R-:W-:Y:S01]  /*145d0*/  IMAD.MOV.U32 R6, RZ, RZ, R50 ;  /* 0x000000ffff067224 */ /* 0x000fe200078e0032 */
[----:B------:R-:W-:Y:S01]  /*145e0*/  PRMT R3, R3, 0x5410, R4 ;  /* 0x0000541003037816 */ /* 0x000fe20000000004 */
[----:B------:R-:W-:Y:S01]  /*145f0*/  IMAD.MOV.U32 R4, RZ, RZ, R51 ;  /* 0x000000ffff047224 */ /* 0x000fe200078e0033 */
[----:B------:R-:W-:Y:S01]  /*14600*/  LOP3.LUT R127, R66, R2, RZ, 0xc0, !PT ;  /* 0x00000002427f7212 */ /* 0x000fe200078ec0ff */
[----:B------:R-:W3:Y:S01]  /*14610*/  LDSM.16.MT88.4 R48, [R208+0xa800] ;  /* 0x00a80000d030783b */ /* 0x000ee20000004200 */
[----:B------:R-:W-:Y:S01]  /*14620*/  MOV R5, R64 ;  /* 0x0000004000057202 */ /* 0x000fe20000000f00 */
[----:B------:R-:W-:Y:S01]  /*14630*/  IMAD.MOV.U32 R37, RZ, RZ, R26 ;  /* 0x000000ffff257224 */ /* 0x000fe200078e001a */
[----:B------:R-:W-:Y:S01]  /*14640*/  MOV R36, R27 ;  /* 0x0000001b00247202 */ /* 0x000fe20000000f00 */
[----:B------:R-:W-:Y:S01]  /*14650*/  IMAD.MOV.U32 R7, RZ, RZ, R81 ;  /* 0x000000ffff077224 */ /* 0x000fe200078e0051 */
[----:B------:R-:W-:Y:S01]  /*14660*/  LOP3.LUT R124, R80, R0, RZ, 0xc0, !PT ;  /* 0x00000000507c7212 */ /* 0x000fe200078ec0ff */
[----:B------:R-:W4:Y:S01]  /*14670*/  LDSM.16.MT88.4 R64, [R207+0xa800] ;  /* 0x00a80000cf40783b */ /* 0x000f220000004200 */
[C---:B------:R-:W-:Y:S03]  /*14680*/  HMMA.16816.F32.BF16 R32, R8.reuse, R34, R156 ;  /* 0x000000220820723c */ /* 0x040fe6000004189c */
[----:B------:R-:W1:Y:S03]  /*14690*/  LDSM.16.MT88.4 R80, [R175+0xb800] ;  /* 0x00b80000af50783b */ /* 0x000e660000004200 */
[C---:B------:R-:W-:Y:S01]  /*146a0*/  HMMA.16816.F32.BF16 R28, R8.reuse, R40, R112 ;  /* 0x00000028081c723c */ /* 0x040fe20000041870 */
[----:B------:R-:W1:Y:S04]  /*146b0*/  LDSM.16.MT88.4 R156, [R205+0xa800] ;  /* 0x00a80000cd9c783b */ /* 0x000e680000004200 */
[----:B------:R-:W-:Y:S01]  /*146c0*/  LDSM.16.MT88.4 R112, [R208+0xb800] ;  /* 0x00b80000d070783b */ /* 0x000fe20000004200 */
[----:B------:R-:W-:Y:S03]  /*146d0*/  HMMA.16816.F32.BF16 R24, R8, R42, R96 ;  /* 0x0000002a0818723c */ /* 0x000fe60000041860 */
[----:B------:R-:W1:Y:S04]  /*146e0*/  LDSM.16.MT88.4 R96, [R205+0xb800] ;  /* 0x00b80000cd60783b */ /* 0x000e680000004200 */
[----:B------:R-:W1:Y:S01]  /*146f0*/  LDSM.16.MT88.4 R8, [R207+0xb800] ;  /* 0x00b80000cf08783b */ /* 0x000e620000004200 */
[----:B------:R-:W-:-:S03]  /*14700*/  HSET2.LE.AND R0, R3, R129, PT ;  /* 0x0000008103007233 */ /* 0x000fc60003803000 */
[----:B------:R1:W5:Y:S02]  /*14710*/  LDL.LU R214, [R1+0x15c] ;  /* 0x00015c0001d67983 */ /* 0x0003640000300800 */
[----:B------:R-:W-:Y:S01]  /*14720*/  LOP3.LUT R125, R102, R0, RZ, 0xc0, !PT ;  /* 0x00000000667d7212 */ /* 0x000fe200078ec0ff */
[----:B------:R-:W-:Y:S01]  /*14730*/  IMAD.MOV.U32 R3, RZ, RZ, R44 ;  /* 0x000000ffff037224 */ /* 0x000fe200078e002c */
[----:B------:R-:W-:Y:S01]  /*14740*/  LOP3.LUT R2, R47, R45, R52, 0x96, !PT ;  /* 0x0000002d2f027212 */ /* 0x000fe200078e9634 */
[----:B------:R1:W5:Y:S04]  /*14750*/  LDL.LU R212, [R1+0x158] ;  /* 0x0001580001d47983 */ /* 0x0003680000300800 */
[C---:B--2---:R-:W-:Y:S01]  /*14760*/  HMMA.16816.F32.BF16 R152, R124.reuse, R164, R152 ;  /* 0x000000a47c98723c */ /* 0x044fe20000041898 */
[----:B------:R2:W5:Y:S04]  /*14770*/  LDL.LU R211, [R1+0x154] ;  /* 0x0001540001d37983 */ /* 0x0005680000300800 */
[----:B------:R2:W5:Y:S01]  /*14780*/  LDL.LU R210, [R1+0x150] ;  /* 0x0001500001d27983 */ /* 0x0005620000300800 */
[C---:B---3--:R-:W-:Y:S03]  /*14790*/  HMMA.16816.F32.BF16 R44, R124.reuse, R50, R60 ;  /* 0x000000327c2c723c */ /* 0x048fe6000004183c */
[----:B------:R2:W5:Y:S03]  /*147a0*/  LDL.LU R209, [R1+0x14c] ;  /* 0x00014c0001d17983 */ /* 0x0005660000300800 */
[C---:B----4-:R-:W-:Y:S01]  /*147b0*/  HMMA.16816.F32.BF16 R60, R124.reuse, R66, R72 ;  /* 0x000000427c3c723c */ /* 0x050fe20000041848 */
[----:B------:R2:W5:Y:S04]  /*147c0*/  LDL.LU R206, [R1+0x148] ;  /* 0x0001480001ce7983 */ /* 0x0005680000300800 */
[----:B------:R2:W5:Y:S01]  /*147d0*/  LDL.LU R204, [R1+0x144] ;  /* 0x0001440001cc7983 */ /* 0x0005620000300800 */
        /* <DEDUP_REMOVED lines=24> */
[C---:B------:R-:W-:Y:S01]  /*14960*/  LOP3.LUT R2, R0.reuse, 0xffff, RZ, 0xc0, !PT ;  /* 0x0000ffff00027812 */ /* 0x040fe200078ec0ff */
[----:B------:R-:W-:Y:S01]  /*14970*/  IMAD.MOV.U32 R87, RZ, RZ, R20 ;  /* 0x000000ffff577224 */ /* 0x000fe200078e0014 */
[----:B------:R-:W-:Y:S02]  /*14980*/  PRMT R20, R3, 0x5410, R4 ;  /* 0x0000541003147816 */ /* 0x000fe40000000004 */
[----:B------:R-:W-:Y:S02]  /*14990*/  SHF.R.U32.HI R3, RZ, 0x8, R2 ;  /* 0x00000008ff037819 */ /* 0x000fe40000011602 */
[----:B------:R-:W-:-:S04]  /*149a0*/  LOP3.LUT R2, R0, 0xff, RZ, 0xc0, !PT ;  /* 0x000000ff00027812 */ /* 0x000fc800078ec0ff */
[----:B------:R-:W-:Y:S02]  /*149b0*/  PRMT R3, R2, 0x5410, R3 ;  /* 0x0000541002037816 */ /* 0x000fe40000000003 */
[--C-:B------:R-:W-:Y:S01]  /*149c0*/  SHF.R.U32.HI R2, RZ, 0x10, R0.reuse ;  /* 0x00000010ff027819 */ /* 0x100fe20000011600 */
[----:B------:R-:W-:Y:S01]  /*149d0*/  IMAD.MOV.U32 R117, RZ, RZ, R5 ;  /* 0x000000ffff757224 */ /* 0x000fe200078e0005 */
[----:B------:R-:W-:Y:S02]  /*149e0*/  SHF.R.U32.HI R5, RZ, 0x18, R0 ;  /* 0x00000018ff057819 */ /* 0x000fe40000011600 */
[----:B------:R-:W-:Y:S02]  /*149f0*/  LOP3.LUT R2, R2, 0xff, RZ, 0xc0, !PT ;  /* 0x000000ff02027812 */ /* 0x000fe400078ec0ff */
[----:B------:R-:W-:Y:S02]  /*14a00*/  LOP3.LUT R4, R6, 0xff, RZ, 0xc0, !PT ;  /* 0x000000ff06047812 */ /* 0x000fe400078ec0ff */
[----:B------:R-:W-:-:S02]  /*14a10*/  HSET2.LE.AND R0, R3, R129, PT ;  /* 0x0000008103007233 */ /* 0x000fc40003803000 */
[----:B------:R-:W-:Y:S02]  /*14a20*/  PRMT R2, R2, 0x5410, R5 ;  /* 0x0000541002027816 */ /* 0x000fe40000000005 */
[----:B------:R-:W-:Y:S01]  /*14a30*/  PRMT R3, R4, 0x5410, R7 ;  /* 0x0000541004037816 */ /* 0x000fe20000000007 */
[----:B------:R-:W-:Y:S01]  /*14a40*/  IMAD.MOV.U32 R85, RZ, RZ, R128 ;  /* 0x000000ffff557224 */ /* 0x000fe200078e0080 */
[----:B------:R-:W-:Y:S02]  /*14a50*/  LOP3.LUT R128, R131, R0, RZ, 0xc0, !PT ;  /* 0x0000000083807212 */ /* 0x000fe400078ec0ff */
[--C-:B------:R-:W-:Y:S02]  /*14a60*/  HSET2.LE.AND R0, R2, R129.reuse, PT ;  /* 0x0000008102007233 */ /* 0x100fe40003803000 */
[--C-:B------:R-:W-:Y:S02]  /*14a70*/  HSET2.LE.AND R2, R20, R129.reuse, PT ;  /* 0x0000008114027233 */ /* 0x100fe40003803000 */
[----:B------:R-:W-:-:S02]  /*14a80*/  HSET2.LE.AND R3, R3, R129, PT ;  /* 0x0000008103037233 */ /* 0x000fc40003803000 */
[----:B------:R-:W-:Y:S02]  /*14a90*/  LOP3.LUT R129, R174, R0, RZ, 0xc0, !PT ;  /* 0x00000000ae817212 */ /* 0x000fe400078ec0ff */
[----:B------:R-:W-:Y:S01]  /*14aa0*/  LOP3.LUT R130, R130, R2, RZ, 0xc0, !PT ;  /* 0x0000000282827212 */ /* 0x000fe200078ec0ff */
[----:B------:R-:W-:Y:S01]  /*14ab0*/  IMAD.MOV.U32 R86, RZ, RZ, R55 ;  /* 0x000000ffff567224 */ /* 0x000fe200078e0037 */
[----:B------:R-:W-:Y:S01]  /*14ac0*/  LOP3.LUT R131, R103, R3, RZ, 0xc0, !PT ;  /* 0x0000000367837212 */ /* 0x000fe200078ec0ff */
[----:B------:R-:W-:Y:S01]  /*14ad0*/  IMAD.MOV.U32 R4, RZ, RZ, R54 ;  /* 0x000000ffff047224 */ /* 0x000fe200078e0036 */
[----:B------:R2:W5:Y:S05]  /*14ae0*/  LDL.LU R174, [R1+0x140] ;  /* 0x0001400001ae7983 */ /* 0x00056a0000300800 */
[----:B------:R-:W-:Y:S01]  /*14af0*/  HMMA.16816.F32.BF16 R52, R128, R64, R188 ;  /* 0x000000408034723c */ /* 0x000fe200000418bc */
[----:B------:R-:W3:Y:S01]  /*14b00*/  LDL R191, [R1+0xd8] ;  /* 0x0000d80001bf7983 */ /* 0x000ee20000100800 */
        /* <DEDUP_REMOVED lines=8> */
[----:B------:R-:W-:-:S03]  /*14b90*/  FADD.FTZ R0, R186, R0 ;  /* 0x00000000ba007221 */ /* 0x000fc60000010000 */
[----:B------:R2:W-:Y:S04]  /*14ba0*/  STL [R1+0x80], R2 ;  /* 0x0000800201007387 */ /* 0x0005e80000100800 */
[----:B------:R2:W-:Y:S04]  /*14bb0*/  STL [R1+0x84], R238 ;  /* 0x000084ee01007387 */ /* 0x0005e80000100800 */
[----:B------:R2:W-:Y:S01]  /*14bc0*/  STL [R1+0x78], R0 ;  /* 0x0000780001007387 */ /* 0x0005e20000100800 */
[----:B------:R-:W-:Y:S01]  /*14bd0*/  IMAD.MOV.U32 R5, RZ, RZ, R23 ;  /* 0x000000ffff057224 */ /* 0x000fe200078e0017 */
[----:B------:R-:W-:Y:S01]  /*14be0*/  MOV R6, R22 ;  /* 0x0000001600067202 */ /* 0x000fe20000000f00 */
[----:B------:R-:W-:-:S02]  /*14bf0*/  IMAD.MOV.U32 R7, RZ, RZ, R21 ;  /* 0x000000ffff077224 */ /* 0x000fc400078e0015 */
[----:B------:R-:W-:Y:S02]  /*14c00*/  IMAD.MOV.U32 R20, RZ, RZ, R39 ;  /* 0x000000ffff147224 */ /* 0x000fe400078e0027 */
[----:B------:R-:W-:Y:S02]  /*14c10*/  IMAD.MOV.U32 R21, RZ, RZ, R38 ;  /* 0x000000ffff157224 */ /* 0x000fe400078e0026 */
[----:B------:R-:W-:Y:S02]  /*14c20*/  IMAD.MOV.U32 R22, RZ, RZ, R37 ;  /* 0x000000ffff167224 */ /* 0x000fe400078e0025 */
[----:B------:R-:W-:Y:S01]  /*14c30*/  IMAD.MOV.U32 R23, RZ, RZ, R36 ;  /* 0x000000ffff177224 */ /* 0x000fe200078e0024 */
[----:B------:R-:W-:Y:S01]  /*14c40*/  HMMA.16816.F32.BF16 R168, R128, R164, R168 ;  /* 0x000000a480a8723c */ /* 0x000fe200000418a8 */
[----:B------:R-:W-:-:S05]  /*14c50*/  IADD3 R220, P2, R12, -0xc0, RZ ;  /* 0xffffff400cdc7810 */ /* 0x000fca0007f5e0ff */
[----:B------:R-:W-:Y:S01]  /*14c60*/  HMMA.16816.F32.BF16 R160, R128, R156, R160 ;  /* 0x0000009c80a0723c */ /* 0x000fe200000418a0 */
[----:B------:R-:W-:-:S05]  /*14c70*/  IADD3.X R221, R13, -0x1, RZ, P2, !PT ;  /* 0xffffffff0ddd7810 */ /* 0x000fca00017fe4ff */
        /* <DEDUP_REMOVED lines=13> */
[----:B---3--:R-:W-:-:S13]  /*14d50*/  ISETP.GT.AND P3, PT, R184, R191, PT ;  /* 0x000000bfb800720c */ /* 0x008fda0003f64270 */
[----:B--2---:R-:W-:Y:S10]  /*14d60*/  @!P3 BRA `(.L_x_2762) ;  /* 0x000000c80004b947 */ /* 0x004ff40003800000 */
[----:B------:R-:W2:Y:S01]  /*14d70*/  LDL R251, [R1+0x5c] ;  /* 0x00005c0001fb7983 */ /* 0x000ea20000100800 */
[----:B------:R-:W-:-:S04]  /*14d80*/  DEPBAR.LE SB0, 0x0 ;  /* 0x000080000000791a */ /* 0x000fc80000000000 */
[----:B------:R-:W3:Y:S04]  /*14d90*/  LDL.64 R6, [R1+0x100] ;  /* 0x0001000001067983 */ /* 0x000ee80000100a00 */
[----:B------:R-:W4:Y:S01]  /*14da0*/  LDL.64 R22, [R1+0x108] ;  /* 0x0001080001167983 */ /* 0x000f220000100a00 */
[----:B------:R-:W-:Y:S05]  /*14db0*/  WARPSYNC.ALL ;  /* 0x0000000000007948 */ /* 0x000fea0003800000 */
[----:B------:R-:W-:Y:S01]  /*14dc0*/  BAR.SYNC.DEFER_BLOCKING 0x0 ;  /* 0x0000000000007b1d */ /* 0x000fe20000010000 */
[C---:B-----5:R-:W-:Y:S01]  /*14dd0*/  SHF.L.U64.HI R4, R248.reuse, 0x5, R249 ;  /* 0x00000005f8047819 */ /* 0x060fe200000102f9 */
[----:B------:R-:W-:-:S04]  /*14de0*/  IMAD.SHL.U32 R21, R248, 0x20, RZ ;  /* 0x00000020f8157824 */ /* 0x000fc800078e00ff */
[----:B------:R-:W-:Y:S01]  /*14df0*/  @P1 STS.128 [R222+0xa000], RZ ;  /* 0x00a000ffde001388 */ /* 0x000fe20000000c00 */
[----:B--2---:R-:W-:-:S04]  /*14e00*/  VIADD R188, R251, 0xfffffffc ;  /* 0xfffffffcfbbc7836 */ /* 0x004fc80000000000 */
[----:B------:R-:W-:Y:S01]  /*14e10*/  IMAD R4, R4, R188, RZ ;  /* 0x000000bc04047224 */ /* 0x000fe200078e02ff */
[----:B------:R-:W-:Y:S01]  /*14e20*/  SHF.R.S32.HI R0, RZ, 0x1f, R188 ;  /* 0x0000001fff007819 */ /* 0x000fe200000114bc */
[----:B---3--:R-:W-:Y:S02]  /*14e30*/  IMAD.MOV.U32 R3, RZ, RZ, R7 ;  /* 0x000000ffff037224 */ /* 0x008fe400078e0007 */
[----:B----4-:R-:W-:Y:S02]  /*14e40*/  IMAD.MOV.U32 R2, RZ, RZ, R22 ;  /* 0x000000ffff027224 */ /* 0x010fe400078e0016 */
[-C--:B------:R-:W-:Y:S02]  /*14e50*/  IMAD R4, R0, R21.reuse, R4 ;  /* 0x0000001500047224 */ /* 0x080fe400078e0204 */
[----:B------:R-:W-:-:S04]  /*14e60*/  IMAD.WIDE.U32 R2, R188, R21, R2 ;  /* 0x00000015bc027225 */ /* 0x000fc800078e0002 */
[----:B------:R-:W-:Y:S01]  /*14e70*/  IMAD.IADD R3, R3, 0x1, R4 ;  /* 0x0000000103037824 */ /* 0x000fe200078e0204 */
[----:B------:R-:W-:Y:S02]  /*14e80*/  LEA R0, P2, R248, R2, 0x4 ;  /* 0x00000002f8007211 */ /* 0x000fe400078420ff */
[CC--:B------:R-:W-:Y:S02]  /*14e90*/  @!P1 LEA R10, P5, R2.reuse, R240.reuse, 0x1 ;  /* 0x000000f0020a9211 */ /* 0x0c0fe400078a08ff */
        /* <DEDUP_REMOVED lines=32> */
[----:B------:R-:W-:Y:S04]  /*150a0*/  LDSM.16.M88.4 R176, [R174+0x8800] ;  /* 0x00880000aeb0783b */ /* 0x000fe80000000200 */
[----:B--2---:R-:W1:Y:S04]  /*150b0*/  LDSM.16.M88.4 R4, [R206+0x2000] ;  /* 0x00200000ce04783b */ /* 0x004e680000000200 */
[----:B------:R-:W0:Y:S01]  /*150c0*/  LDGDEPBAR ;  /* 0x00000000000079af */ /* 0x000e220000000000 */
[-C--:B---3--:R-:W-:Y:S06]  /*150d0*/  HMMA.16816.F32.BF16 R28, R20, R136.reuse, RZ ;  /* 0x00000088141c723c */ /* 0x088fec00000418ff */
[----:B----4-:R-:W-:-:S15]  /*150e0*/  HMMA.16816.F32.BF16 R180, R24, R136, RZ ;  /* 0x0000008818b4723c */ /* 0x010fde00000418ff */
[----:B------:R-:W-:-:S03]  /*150f0*/  NOP ;  /* 0x0000000000007918 */ /* 0x000fc60000000000 */
[-C--:B-1----:R-:W-:Y:S01]  /*15100*/  HMMA.16816.F32.BF16 R196, R4, R32.reuse, R28 ;  /* 0x0000002004c4723c */ /* 0x082fe2000004181c */
[----:B------:R-:W1:Y:S05]  /*15110*/  LDSM.16.M88.4 R28, [R217] ;  /* 0x00000000d91c783b */ /* 0x000e6a0000000200 */
[----:B------:R-:W-:Y:S06]  /*15120*/  HMMA.16816.F32.BF16 R200, R8, R32, R180 ;  /* 0x0000002008c8723c */ /* 0x000fec00000418b4 */
[-C--:B------:R-:W-:Y:S06]  /*15130*/  HMMA.16816.F32.BF16 R180, R20, R176.reuse, RZ ;  /* 0x000000b014b4723c */ /* 0x080fec00000418ff */
[----:B------:R-:W-:-:S15]  /*15140*/  HMMA.16816.F32.BF16 R184, R24, R176, RZ ;  /* 0x000000b018b8723c */ /* 0x000fde00000418ff */
[----:B------:R-:W-:-:S03]  /*15150*/  NOP ;  /* 0x0000000000007918 */ /* 0x000fc60000000000 */
[----:B-1----:R-:W-:Y:S06]  /*15160*/  HMMA.16816.F32.BF16 R192, R4, R28, R180 ;  /* 0x0000001c04c0723c */ /* 0x002fec00000418b4 */
[-C--:B------:R-:W-:Y:S06]  /*15170*/  HMMA.16816.F32.BF16 R180, R20, R138.reuse, RZ ;  /* 0x0000008a14b4723c */ /* 0x080fec00000418ff */
[----:B------:R-:W-:Y:S06]  /*15180*/  HMMA.16816.F32.BF16 R136, R24, R138, RZ ;  /* 0x0000008a1888723c */ /* 0x000fec00000418ff */
[-C--:B------:R-:W-:Y:S06]  /*15190*/  HMMA.16816.F32.BF16 R20, R20, R178.reuse, RZ ;  /* 0x000000b21414723c */ /* 0x080fec00000418ff */
[----:B------:R-:W-:Y:S01]  /*151a0*/  HMMA.16816.F32.BF16 R24, R24, R178, RZ ;  /* 0x000000b21818723c */ /* 0x000fe200000418ff */
[----:B------:R-:W-:Y:S01]  /*151b0*/  MOV R3, R193 ;  /* 0x000000c100037202 */ /* 0x000fe20000000f00 */
[----:B------:R-:W-:-:S02]  /*151c0*/  IMAD.MOV.U32 R2, RZ, RZ, R194 ;  /* 0x000000ffff027224 */ /* 0x000fc400078e00c2 */
[----:B------:R-:W-:Y:S02]  /*151d0*/  IMAD.MOV.U32 R0, RZ, RZ, R195 ;  /* 0x000000ffff007224 */ /* 0x000fe400078e00c3 */
[----:B------:R-:W-:Y:S06]  /*151e0*/  HMMA.16816.F32.BF16 R184, R8, R28, R184 ;  /* 0x0000001c08b8723c */ /* 0x000fec00000418b8 */
[----:B------:R-:W-:Y:S01]  /*151f0*/  HMMA.16816.F32.BF16 R180, R4, R34, R180 ;  /* 0x0000002204b4723c */ /* 0x000fe200000418b4 */
[----:B------:R-:W-:-:S05]  /*15200*/  IMAD.MOV.U32 R28, RZ, RZ, R192 ;  /* 0x000000ffff1c7224 */ /* 0x000fca00078e00c0 */
        /* <DEDUP_REMOVED lines=9> */
[----:B------:R-:W-:Y:S01]  /*152a0*/  HMMA.16816.F32.BF16 R136, R8, R22, R136 ;  /* 0x000000160888723c */ /* 0x000fe20000041888 */
[----:B------:R-:W1:Y:S01]  /*152b0*/  LDSM.16.M88.4 R20, [R210+0x8800] ;  /* 0x00880000d214783b */ /* 0x000e620000000200 */
[----:B------:R-:W-:Y:S01]  /*152c0*/  IMAD.MOV.U32 R29, RZ, RZ, R3 ;  /* 0x000000ffff1d7224 */ /* 0x000fe200078e0003 */
[----:B------:R-:W-:Y:S01]  /*152d0*/  MOV R30, R2 ;  /* 0x00000002001e7202 */ /* 0x000fe20000000f00 */
[----:B------:R-:W-:-:S07]  /*152e0*/  IMAD.MOV.U32 R31, RZ, RZ, R0 ;  /* 0x000000ffff1f7224 */ /* 0x000fce00078e0000 */
        /* <DEDUP_REMOVED lines=55> */
[----:B------:R-:W-:Y:S01]  /*15660*/  ISETP.GT.AND P2, PT, R188, R191, PT ;  /* 0x000000bfbc00720c */ /* 0x000fe20003f44270 */
[-C--:B-1----:R-:W-:Y:S06]  /*15670*/  HMMA.16816.F32.BF16 R200, R4, R20.reuse, R200 ;  /* 0x0000001404c8723c */ /* 0x082fec00000418c8 */
[----:B--2---:R-:W-:Y:S06]  /*15680*/  HMMA.16816.F32.BF16 R184, R8, R20, R184 ;  /* 0x0000001408b8723c */ /* 0x004fec00000418b8 */
[-C--:B------:R-:W-:Y:S06]  /*15690*/  HMMA.16816.F32.BF16 R180, R4, R22.reuse, R180 ;  /* 0x0000001604b4723c */ /* 0x080fec00000418b4 */
[----:B------:R-:W-:Y:S01]  /*156a0*/  HMMA.16816.F32.BF16 R32, R8, R22, R32 ;  /* 0x000000160820723c */ /* 0x000fe20000041820 */
[----:B------:R-:W1:Y:S01]  /*156b0*/  LDSM.16.M88.4 R20, [R209+0x1800] ;  /* 0x00180000d114783b */ /* 0x000e620000000200 */
[----:B------:R-:W-:-:S04]  /*156c0*/  DEPBAR.LE SB0, 0x0 ;  /* 0x000080000000791a */ /* 0x000fc80000000000 */
[----:B------:R-:W-:Y:S01]  /*156d0*/  BSSY B1, `(.L_x_2771) ;  /* 0x0000035000017945 */ /* 0x000fe20003800000 */
[-C--:B-1----:R-:W-:Y:S06]  /*156e0*/  HMMA.16816.F32.BF16 R192, R4, R20.reuse, R136 ;  /* 0x0000001404c0723c */ /* 0x082fec0000041888 */
[----:B------:R-:W-:Y:S06]  /*156f0*/  HMMA.16816.F32.BF16 R176, R8, R20, R176 ;  /* 0x0000001408b0723c */ /* 0x000fec00000418b0 */
[-C--:B------:R-:W-:Y:S06]  /*15700*/  HMMA.16816.F32.BF16 R196, R4, R22.reuse, R28 ;  /* 0x0000001604c4723c */ /* 0x080fec000004181c */
[----:B------:R-:W-:Y:S01]  /*15710*/  HMMA.16816.F32.BF16 R136, R8, R22, R24 ;  /* 0x000000160888723c */ /* 0x000fe20000041818 */
[----:B------:R-:W-:Y:S06]  /*15720*/  BAR.SYNC.DEFER_BLOCKING 0x0 ;  /* 0x0000000000007b1d */ /* 0x000fec0000010000 */
[----:B------:R-:W-:-:S02]  /*15730*/  NOP ;  /* 0x0000000000007918 */ /* 0x000fc40000000000 */
[----:B------:R-:W-:-:S15]  /*15740*/  @!P2 BRA `(.L_x_2772) ;  /* 0x0000000000b4a947 */ /* 0x000fde0003800000 */
[----:B------:R-:W2:Y:S04]  /*15750*/  LDL R252, [R1+0x118] ;  /* 0x0001180001fc7983 */ /* 0x000ea80000100800 */
        /* <DEDUP_REMOVED lines=42> */
.L_x_2774:
[----:B------:R-:W-:Y:S05]  /*15a00*/  BSYNC B0 ;  /* 0x0000000000007941 */ /* 0x000fea0003800000 */
.L_x_2773:
[----:B------:R-:W0:Y:S02]  /*15a10*/  LDGDEPBAR ;  /* 0x00000000000079af */ /* 0x000e240000000000 */
.L_x_2772:
[----:B------:R-:W-:Y:S05]  /*15a20*/  BSYNC B1 ;  /* 0x0000000000017941 */ /* 0x000fea0003800000 */
.L_x_2771:
[----:B------:R-:W3:Y:S04]  /*15a30*/  LDL R0, [R1+0xb0] ;  /* 0x0000b00001007983 */ /* 0x000ee80000100800 */
[----:B------:R-:W4:Y:S04]  /*15a40*/  LDL R2, [R1+0xb4] ;  /* 0x0000b40001027983 */ /* 0x000f280000100800 */
[----:B-12---:R-:W2:Y:S04]  /*15a50*/  LDL R5, [R1+0xb8] ;  /* 0x0000b80001057983 */ /* 0x006ea80000100800 */
[----:B------:R-:W2:Y:S04]  /*15a60*/  LDL R3, [R1+0xc0] ;  /* 0x0000c00001037983 */ /* 0x000ea80000100800 */
[----:B------:R-:W2:Y:S01]  /*15a70*/  LDL R6, [R1+0xbc] ;  /* 0x0000bc0001067983 */ /* 0x000ea20000100800 */
[----:B------:R-:W1:Y:S02]  /*15a80*/  S2R R4, SR_TID.X ;  /* 0x0000000000047919 */ /* 0x000e640000002100 */
[----:B-1----:R-:W-:-:S05]  /*15a90*/  IMAD.SHL.U32 R4, R4, 0x2, RZ ;  /* 0x0000000204047824 */ /* 0x002fca00078e00ff */
[----:B------:R-:W-:-:S05]  /*15aa0*/  LOP3.LUT R4, R4, 0x6, RZ, 0xc0, !PT ;  /* 0x0000000604047812 */ /* 0x000fca00078ec0ff */
[----:B------:R-:W-:-:S04]  /*15ab0*/  IMAD R4, R188, 0x20, R4 ;  /* 0x00000020bc047824 */ /* 0x000fc800078e0204 */
[C---:B------:R-:W-:Y:S01]  /*15ac0*/  VIADD R11, R4.reuse, 0x1 ;  /* 0x00000001040b7836 */ /* 0x040fe20000000000 */
[C---:B------:R-:W-:Y:S01]  /*15ad0*/  IADD3 R10, R4.reuse, 0x8, RZ ;  /* 0x00000008040a7810 */ /* 0x040fe20007ffe0ff */
        /* <DEDUP_REMOVED lines=27> */
[----:B--2---:R-:W-:Y:S02]  /*15c90*/  IMAD.MOV.U32 R252, RZ, RZ, R5 ;  /* 0x000000fffffc7224 */ /* 0x004fe400078e0005 */
[C---:B------:R-:W-:Y:S02]  /*15ca0*/  IMAD.IADD R0, R229.reuse, 0x1, -R10 ;  /* 0x00000001e5007824 */ /* 0x040fe400078e0a0a */
[----:B------:R-:W-:-:S02]  /*15cb0*/  IMAD.IADD R5, R229, 0x1, -R9 ;  /* 0x00000001e5057824 */ /* 0x000fc400078e0a09 */
[----:B------:R-:W-:Y:S01]  /*15cc0*/  IMAD.MOV.U32 R31, RZ, RZ, R3 ;  /* 0x000000ffff1f7224 */ /* 0x000fe200078e0003 */
[----:B------:R-:W-:Y:S02]  /*15cd0*/  IABS R3, R2 ;  /* 0x0000000200037213 */ /* 0x000fe40000000000 */
[----:B------:R-:W-:Y:S02]  /*15ce0*/  IABS R2, R0 ;  /* 0x0000000000027213 */ /* 0x000fe40000000000 */
[----:B------:R-:W-:Y:S02]  /*15cf0*/  IABS R0, R5 ;  /* 0x0000000500007213 */ /* 0x000fe40000000000 */
[----:B------:R-:W-:Y:S02]  /*15d00*/  I2FP.F32.S32 R3, R3 ;  /* 0x0000000300037245 */ /* 0x000fe40000201400 */
[----:B------:R-:W-:Y:S02]  /*15d10*/  I2FP.F32.S32 R0, R0 ;  /* 0x0000000000007245 */ /* 0x000fe40000201400 */
[----:B------:R-:W-:Y:S01]  /*15d20*/  I2FP.F32.S32 R2, R2 ;  /* 0x0000000200027245 */ /* 0x000fe20000201400 */
[----:B------:R-:W-:-:S02]  /*15d30*/  FFMA.FTZ R20, R3, -R219, R185 ;  /* 0x800000db03147223 */ /* 0x000fc400000100b9 */
[-C--:B------:R-:W-:Y:S01]  /*15d40*/  FFMA.FTZ R24, R0, -R219.reuse, R33 ;  /* 0x800000db00187223 */ /* 0x080fe20000010021 */
[C---:B------:R-:W-:Y:S02]  /*15d50*/  IMAD.IADD R0, R229.reuse, 0x1, -R8 ;  /* 0x00000001e5007824 */ /* 0x040fe400078e0a08 */
[----:B------:R-:W-:Y:S02]  /*15d60*/  IMAD.IADD R3, R229, 0x1, -R7 ;  /* 0x00000001e5037824 */ /* 0x000fe400078e0a07 */
[----:B------:R-:W-:Y:S01]  /*15d70*/  FFMA.FTZ R21, R2, -R219, R32 ;  /* 0x800000db02157223 */ /* 0x000fe20000010020 */
[----:B------:R-:W-:Y:S02]  /*15d80*/  IABS R2, R0 ;  /* 0x0000000000027213 */ /* 0x000fe40000000000 */
[----:B------:R-:W-:Y:S01]  /*15d90*/  IABS R0, R3 ;  /* 0x0000000300007213 */ /* 0x000fe20000000000 */
[----:B------:R-:W-:Y:S02]  /*15da0*/  IMAD.MOV.U32 R189, RZ, RZ, R6 ;  /* 0x000000ffffbd7224 */ /* 0x000fe400078e0006 */
[----:B------:R-:W-:Y:S01]  /*15db0*/  VIADD R6, R4, 0x18 ;  /* 0x0000001804067836 */ /* 0x000fe20000000000 */
[----:B------:R-:W-:-:S05]  /*15dc0*/  I2FP.F32.S32 R0, R0 ;  /* 0x0000000000007245 */ /* 0x000fca0000201400 */
[----:B------:R-:W-:Y:S01]  /*15dd0*/  FFMA.FTZ R22, R0, -R219, R177 ;  /* 0x800000db00167223 */ /* 0x000fe200000100b1 */
[----:B------:R-:W-:-:S04]  /*15de0*/  IADD3 R0, R229, -R6, RZ ;  /* 0x80000006e5007210 */ /* 0x000fc80007ffe0ff */
        /* <DEDUP_REMOVED lines=36> */
[----:B------:R-:W1:Y:S04]  /*16030*/  SHFL.BFLY PT, R2, R0, 0x1, 0x1f ;  /* 0x0c201f0000027f89 */ /* 0x000e6800000e0000 */
[----:B------:R-:W-:Y:S01]  /*16040*/  STL [R1+0x178], R237 ;  /* 0x000178ed01007387 */ /* 0x000fe20000100800 */
[----:B-1----:R-:W-:-:S03]  /*16050*/  FMNMX.FTZ R242, R0, R2, !PT ;  /* 0x0000000200f27209 */ /* 0x002fc60007810000 */
        /* <DEDUP_REMOVED lines=15> */
[----:B------:R-:W3:Y:S01]  /*16150*/  LDL.LU R190, [R1+0xac] ;  /* 0x0000ac0001be7983 */ /* 0x000ee20000300800 */
[----:B------:R-:W-:-:S02]  /*16160*/  FSETP.NEU.FTZ.AND P2, PT, R242, -INF , PT ;  /* 0xff800000f200780b */ /* 0x000fc40003f5d000 */
[C---:B------:R-:W-:Y:S02]  /*16170*/  ISETP.GE.AND P4, PT, R4.reuse, R226, PT ;  /* 0x000000e20400720c */ /* 0x040fe40003f86270 */
[----:B------:R-:W-:Y:S01]  /*16180*/  ISETP.GE.AND P6, PT, R4, R225, PT ;  /* 0x000000e10400720c */ /* 0x000fe20003fc6270 */
[----:B------:R-:W-:Y:S01]  /*16190*/  IMAD.MOV.U32 R239, RZ, RZ, R28 ;  /* 0x000000ffffef7224 */ /* 0x000fe200078e001c */
[----:B------:R-:W-:Y:S01]  /*161a0*/  FSEL R2, R242, RZ, P2 ;  /* 0x000000fff2027208 */ /* 0x000fe20001000000 */
[----:B------:R-:W4:Y:S04]  /*161b0*/  LDL.64 R14, [R1+0x70] ;  /* 0x00007000010e7983 */ /* 0x000f280000100a00 */
[----:B------:R-:W-:Y:S01]  /*161c0*/  FADD.FTZ R2, R132, -R2 ;  /* 0x8000000284027221 */ /* 0x000fe20000010000 */
[C---:B------:R-:W-:Y:S01]  /*161d0*/  ISETP.GE.OR P4, PT, R4.reuse, R234, !P4 ;  /* 0x000000ea0400720c */ /* 0x040fe20006786670 */
[----:B------:R-:W4:Y:S01]  /*161e0*/  LDL R208, [R1+0xd0] ;  /* 0x0000d00001d07983 */ /* 0x000f220000100800 */
[----:B------:R-:W-:-:S02]  /*161f0*/  ISETP.GE.OR P6, PT, R4, R233, !P6 ;  /* 0x000000e90400720c */ /* 0x000fc400077c6670 */
[C---:B------:R-:W-:Y:S01]  /*16200*/  ISETP.GE.AND P3, PT, R11.reuse, R226, PT ;  /* 0x000000e20b00720c */ /* 0x040fe20003f66270 */
[----:B------:R-:W4:Y:S01]  /*16210*/  LDL R207, [R1+0xc4] ;  /* 0x0000c40001cf7983 */ /* 0x000f220000100800 */
[C---:B------:R-:W-:Y:S02]  /*16220*/  ISETP.GE.AND P5, PT, R11.reuse, R225, PT ;  /* 0x000000e10b00720c */ /* 0x040fe40003fa6270 */
[C---:B------:R-:W-:Y:S01]  /*16230*/  ISETP.GE.OR P3, PT, R11.reuse, R234, !P3 ;  /* 0x000000ea0b00720c */ /* 0x040fe20005f66670 */
[----:B------:R-:W4:Y:S01]  /*16240*/  LDL R249, [R1+0xc8] ;  /* 0x0000c80001f97983 */ /* 0x000f220000100800 */
[----:B------:R-:W-:-:S03]  /*16250*/  ISETP.GE.OR P5, PT, R11, R233, !P5 ;  /* 0x000000e90b00720c */ /* 0x000fc60006fa6670 */
[----:B------:R-:W4:Y:S04]  /*16260*/  LDL R248, [R1+0xcc] ;  /* 0x0000cc0001f87983 */ /* 0x000f280000100800 */
[----:B------:R1:W-:Y:S04]  /*16270*/  STL.64 [R1+0x198], R172 ;  /* 0x000198ac01007387 */ /* 0x0003e80000100a00 */
[----:B-1----:R-:W4:Y:S01]  /*16280*/  LDL.64 R172, [R1+0x50] ;  /* 0x0000500001ac7983 */ /* 0x002f220000100a00 */
        /* <DEDUP_REMOVED lines=12> */
[----:B------:R-:W3:Y:S01]  /*16350*/  MUFU.EX2 R3, R27 ;  /* 0x0000001b00037308 */ /* 0x000ee20000000800 */
        /* <DEDUP_REMOVED lines=32> */
[----:B---3--:R-:W-:-:S02]  /*16560*/  FFMA.FTZ R20, R190, R2, R3 ;  /* 0x00000002be147223 */ /* 0x008fc40000010003 */
        /* <DEDUP_REMOVED lines=23> */
[----:B------:R-:W-:Y:S02]  /*166e0*/  I2FP.F32.S32 R2, R2 ;  /* 0x0000000200027245 */ /* 0x000fe40000201400 */
[----:B------:R-:W-:-:S03]  /*166f0*/  FSEL R20, R3, -INF , !P4 ;  /* 0xff80000003147808 */ /* 0x000fc60006000000 */
[----:B------:R-:W-:Y:S01]  /*16700*/  FFMA.FTZ R23, R2, -R219, R201 ;  /* 0x800000db02177223 */ /* 0x000fe200000100c9 */
[----:B------:R-:W-:Y:S01]  /*16710*/  IMAD.IADD R2, R230, 0x1, -R11 ;  /* 0x00000001e6027824 */ /* 0x000fe200078e0a0b */
[----:B------:R-:W-:Y:S01]  /*16720*/  ISETP.GE.OR P2, PT, R4, R232, !P2 ;  /* 0x000000e80400720c */ /* 0x000fe20005746670 */
[----:B------:R-:W-:-:S03]  /*16730*/  IMAD.IADD R3, R231, 0x1, -R10 ;  /* 0x00000001e7037824 */ /* 0x000fc600078e0a0a */
[----:B------:R-:W-:Y:S02]  /*16740*/  IABS R4, R2 ;  /* 0x0000000200047213 */ /* 0x000fe40000000000 */
[----:B------:R-:W-:Y:S02]  /*16750*/  IABS R2, R3 ;  /* 0x0000000300027213 */ /* 0x000fe40000000000 */
[----:B------:R-:W-:Y:S02]  /*16760*/  MOV R3, R4 ;  /* 0x0000000400037202 */ /* 0x000fe40000000f00 */
[----:B------:R-:W-:Y:S02]  /*16770*/  I2FP.F32.S32 R2, R2 ;  /* 0x0000000200027245 */ /* 0x000fe40000201400 */
[----:B------:R-:W-:Y:S02]  /*16780*/  I2FP.F32.S32 R3, R3 ;  /* 0x0000000300037245 */ /* 0x000fe40000201400 */
[----:B------:R-:W-:Y:S01]  /*16790*/  ISETP.GE.AND P4, PT, R11, R224, PT ;  /* 0x000000e00b00720c */ /* 0x000fe20003f86270 */
[----:B------:R-:W-:Y:S01]  /*167a0*/  FFMA.FTZ R4, R2, -R219, R34 ;  /* 0x800000db02047223 */ /* 0x000fe20000010022 */
[----:B------:R-:W-:-:S02]  /*167b0*/  IMAD.IADD R2, R230, 0x1, -R10 ;  /* 0x00000001e6027824 */ /* 0x000fc400078e0a0a */
[----:B------:R-:W-:Y:S01]  /*167c0*/  FFMA.FTZ R26, R3, -R219, R203 ;  /* 0x800000db031a7223 */ /* 0x000fe200000100cb */
[----:B------:R-:W-:Y:S01]  /*167d0*/  IMAD.IADD R3, R228, 0x1, -R10 ;  /* 0x00000001e4037824 */ /* 0x000fe200078e0a0a */
[----:B------:R-:W-:Y:S02]  /*167e0*/  FSEL R25, R21, -INF , !P6 ;  /* 0xff80000015197808 */ /* 0x000fe40007000000 */
[----:B------:R-:W-:Y:S02]  /*167f0*/  ISETP.GE.AND P6, PT, R10, R226, PT ;  /* 0x000000e20a00720c */ /* 0x000fe40003fc6270 */
[----:B------:R-:W-:Y:S02]  /*16800*/  ISETP.GE.OR P4, PT, R11, R232, !P4 ;  /* 0x000000e80b00720c */ /* 0x000fe40006786670 */
[----:B------:R-:W-:Y:S02]  /*16810*/  IABS R2, R2 ;  /* 0x0000000200027213 */ /* 0x000fe40000000000 */
[----:B------:R-:W-:-:S02]  /*16820*/  FSEL R21, R24, -INF , !P2 ;  /* 0xff80000018157808 */ /* 0x000fc40005000000 */
[----:B------:R-:W-:Y:S02]  /*16830*/  FSEL R11, R22, -INF , !P3 ;  /* 0xff800000160b7808 */ /* 0x000fe40005800000 */
[----:B------:R-:W-:Y:S02]  /*16840*/  IABS R3, R3 ;  /* 0x0000000300037213 */ /* 0x000fe40000000000 */
[C---:B------:R-:W-:Y:S02]  /*16850*/  ISETP.GE.AND P2, PT, R10.reuse, R225, PT ;  /* 0x000000e10a00720c */ /* 0x040fe40003f46270 */
[C---:B------:R-:W-:Y:S02]  /*16860*/  ISETP.GE.AND P3, PT, R10.reuse, R224, PT ;  /* 0x000000e00a00720c */ /* 0x040fe40003f66270 */
[----:B------:R-:W-:Y:S02]  /*16870*/  ISETP.GE.OR P6, PT, R10, R234, !P6 ;  /* 0x000000ea0a00720c */ /* 0x000fe400077c6670 */
[----:B------:R-:W-:-:S02]  /*16880*/  I2FP.F32.S32 R2, R2 ;  /* 0x0000000200027245 */ /* 0x000fc40000201400 */
[----:B------:R-:W-:Y:S02]  /*16890*/  I2FP.F32.S32 R3, R3 ;  /* 0x0000000300037245 */ /* 0x000fe40000201400 */
[C---:B------:R-:W-:Y:S02]  /*168a0*/  ISETP.GE.OR P2, PT, R10.reuse, R233, !P2 ;  /* 0x000000e90a00720c */ /* 0x040fe40005746670 */
[----:B------:R-:W-:Y:S02]  /*168b0*/  ISETP.GE.OR P3, PT, R10, R232, !P3 ;  /* 0x000000e80a00720c */ /* 0x000fe40005f66670 */
[----:B------:R-:W-:Y:S02]  /*168c0*/  FSEL R23, R23, -INF , !P5 ;  /* 0xff80000017177808 */ /* 0x000fe40006800000 */
[----:B------:R-:W-:Y:S02]  /*168d0*/  FSEL R52, R26, -INF , !P4 ;  /* 0xff8000001a347808 */ /* 0x000fe40006000000 */
[----:B------:R-:W-:Y:S01]  /*168e0*/  FSEL R10, R4, -INF , !P6 ;  /* 0xff800000040a7808 */ /* 0x000fe20007000000 */
[----:B------:R-:W-:Y:S01]  /*168f0*/  IMAD.IADD R4, R231, 0x1, -R9 ;  /* 0x00000001e7047824 */ /* 0x000fe200078e0a09 */
[----:B------:R-:W-:-:S02]  /*16900*/  ISETP.GE.AND P5, PT, R9, R226, PT ;  /* 0x000000e20900720c */ /* 0x000fc40003fa6270 */
[C---:B------:R-:W-:Y:S02]  /*16910*/  ISETP.GE.AND P4, PT, R9.reuse, R225, PT ;  /* 0x000000e10900720c */ /* 0x040fe40003f86270 */
[----:B------:R-:W-:Y:S01]  /*16920*/  ISETP.GE.AND P6, PT, R9, R224, PT ;  /* 0x000000e00900720c */ /* 0x000fe20003fc6270 */
[-C--:B------:R-:W-:Y:S01]  /*16930*/  FFMA.FTZ R24, R2, -R219.reuse, R182 ;  /* 0x800000db02187223 */ /* 0x080fe200000100b6 */
[----:B------:R-:W-:Y:S01]  /*16940*/  FFMA.FTZ R22, R3, -R219, R180 ;  /* 0x800000db03167223 */ /* 0x000fe200000100b4 */
[--C-:B------:R-:W-:Y:S01]  /*16950*/  IMAD.IADD R2, R230, 0x1, -R9.reuse ;  /* 0x00000001e6027824 */ /* 0x100fe200078e0a09 */
[C---:B------:R-:W-:Y:S01]  /*16960*/  ISETP.GE.OR P5, PT, R9.reuse, R234, !P5 ;  /* 0x000000ea0900720c */ /* 0x040fe20006fa6670 */
[----:B------:R-:W-:Y:S01]  /*16970*/  IMAD.IADD R3, R228, 0x1, -R9 ;  /* 0x00000001e4037824 */ /* 0x000fe200078e0a09 */
[C---:B------:R-:W-:Y:S02]  /*16980*/  ISETP.GE.OR P4, PT, R9.reuse, R233, !P4 ;  /* 0x000000e90900720c */ /* 0x040fe40006786670 */
[----:B------:R-:W-:-:S02]  /*16990*/  ISETP.GE.OR P6, PT, R9, R232, !P6 ;  /* 0x000000e80900720c */ /* 0x000fc400077c6670 */
[----:B------:R-:W-:Y:S02]  /*169a0*/  IABS R9, R4 ;  /* 0x0000000400097213 */ /* 0x000fe40000000000 */
[----:B------:R-:W-:Y:S02]  /*169b0*/  IABS R4, R2 ;  /* 0x0000000200047213 */ /* 0x000fe40000000000 */
[----:B------:R-:W-:-:S04]  /*169c0*/  MOV R2, R9 ;  /* 0x0000000900027202 */ /* 0x000fc80000000f00 */
        /* <DEDUP_REMOVED lines=12> */
[C---:B------:R-:W-:Y:S01]  /*16a90*/  ISETP.GE.AND P5, PT, R8.reuse, R224, PT ;  /* 0x000000e00800720c */ /* 0x040fe20003fa6270 */
[----:B------:R-:W-:Y:S01]  /*16aa0*/  FFMA.FTZ R26, R3, -R219, R181 ;  /* 0x800000db031a7223 */ /* 0x000fe200000100b5 */
[----:B------:R-:W-:Y:S01]  /*16ab0*/  ISETP.GE.OR P2, PT, R8, R234, !P2 ;  /* 0x000000ea0800720c */ /* 0x000fe20005746670 */
[--C-:B------:R-:W-:Y:S01]  /*16ac0*/  IMAD.IADD R3, R228, 0x1, -R8.reuse ;  /* 0x00000001e4037824 */ /* 0x100fe200078e0a08 */
[----:B------:R-:W-:Y:S01]  /*16ad0*/  ISETP.GE.OR P3, PT, R8, R233, !P3 ;  /* 0x000000e90800720c */ /* 0x000fe20005f66670 */
[----:B------:R-:W-:Y:S01]  /*16ae0*/  IMAD.IADD R2, R230, 0x1, -R8 ;  /* 0x00000001e6027824 */ /* 0x000fe200078e0a08 */
[----:B------:R-:W-:Y:S01]  /*16af0*/  ISETP.GE.OR P5, PT, R8, R232, !P5 ;  /* 0x000000e80800720c */ /* 0x000fe20006fa6670 */
[----:B------:R-:W3:Y:S01]  /*16b00*/  LDL.64 R180, [R1+0xe8] ;  /* 0x0000e80001b47983 */ /* 0x000ee20000100a00 */
[----:B------:R-:W-:-:S02]  /*16b10*/  IABS R8, R4 ;  /* 0x0000000400087213 */ /* 0x000fc40000000000 */
        /* <DEDUP_REMOVED lines=24> */
[----:B------:R-:W-:-:S05]  /*16ca0*/  I2FP.F32.S32 R2, R2 ;  /* 0x0000000200027245 */ /* 0x000fca0000201400 */
[----:B------:R-:W-:Y:S02]  /*16cb0*/  FFMA.FTZ R2, R2, -R219, R179 ;  /* 0x800000db02027223 */ /* 0x000fe400000100b3 */
[----:B------:R-:W4:Y:S01]  /*16cc0*/  LDL.64 R178, [R1+0x138] ;  /* 0x0001380001b27983 */ /* 0x000f220000100a00 */
[----:B------:R-:W-:Y:S02]  /*16cd0*/  IABS R3, R3 ;  /* 0x0000000300037213 */ /* 0x000fe40000000000 */
[----:B------:R-:W-:Y:S02]  /*16ce0*/  I2FP.F32.S32 R4, R4 ;  /* 0x0000000400047245 */ /* 0x000fe40000201400 */
[----:B------:R-:W-:Y:S02]  /*16cf0*/  I2FP.F32.S32 R3, R3 ;  /* 0x0000000300037245 */ /* 0x000fe40000201400 */
[----:B------:R-:W-:Y:S01]  /*16d00*/  FSEL R32, R8, -INF , !P3 ;  /* 0xff80000008207808 */ /* 0x000fe20005800000 */
[----:B------:R-:W-:Y:S01]  /*16d10*/  FFMA.FTZ R28, R4, -R219, R195 ;  /* 0x800000db041c7223 */ /* 0x000fe200000100c3 */
[----:B------:R-:W-:-:S02]  /*16d20*/  FSEL R35, R9, -INF , !P5 ;  /* 0xff80000009237808 */ /* 0x000fc40006800000 */
[----:B------:R-:W-:Y:S02]  /*16d30*/  FSEL R8, R2, -INF , !P4 ;  /* 0xff80000002087808 */ /* 0x000fe40006000000 */
[C---:B------:R-:W-:Y:S02]  /*16d40*/  ISETP.GE.AND P3, PT, R6.reuse, R226, PT ;  /* 0x000000e20600720c */ /* 0x040fe40003f66270 */
[C---:B------:R-:W-:Y:S02]  /*16d50*/  ISETP.GE.AND P5, PT, R6.reuse, R225, PT ;  /* 0x000000e10600720c */ /* 0x040fe40003fa6270 */
[C---:B------:R-:W-:Y:S01]  /*16d60*/  ISETP.GE.AND P4, PT, R6.reuse, R224, PT ;  /* 0x000000e00600720c */ /* 0x040fe20003f86270 */
[----:B------:R-:W-:Y:S01]  /*16d70*/  IMAD.MOV.U32 R190, RZ, RZ, R29 ;  /* 0x000000ffffbe7224 */ /* 0x000fe200078e001d */
[----:B------:R-:W-:Y:S01]  /*16d80*/  IADD3 R4, R231, -R6, RZ ;  /* 0x80000006e7047210 */ /* 0x000fe20007ffe0ff */
        /* <DEDUP_REMOVED lines=27> */
[----:B------:R-:W-:Y:S01]  /*16f40*/  ISETP.GE.OR P2, PT, R5, R234, !P2 ;  /* 0x000000ea0500720c */ /* 0x000fe20005746670 */
[----:B------:R-:W-:-:S02]  /*16f50*/  IMAD.MOV.U32 R116, RZ, RZ, R37 ;  /* 0x000000ffff747224 */ /* 0x000fc400078e0025 */
        /* <DEDUP_REMOVED lines=18> */
[----:B------:R-:W-:Y:S02]  /*17080*/  FMNMX.FTZ R2, R6, R3, !PT ;  /* 0x0000000306027209 */ /* 0x000fe40007810000 */
[C---:B------:R-:W-:Y:S02]  /*17090*/  ISETP.GE.AND P3, PT, R5.reuse, R225, PT ;  /* 0x000000e10500720c */ /* 0x040fe40003f66270 */
[----:B------:R-:W-:Y:S02]  /*170a0*/  ISETP.GE.AND P2, PT, R5, R224, PT ;  /* 0x000000e00500720c */ /* 0x000fe40003f46270 */
[----:B------:R-:W-:Y:S01]  /*170b0*/  FMNMX.FTZ R3, R135, R25, !PT ;  /* 0x0000001987037209 */ /* 0x000fe20007810000 */
[----:B------:R-:W-:Y:S01]  /*170c0*/  IMAD.MOV.U32 R186, RZ, RZ, R36 ;  /* 0x000000ffffba7224 */ /* 0x000fe200078e0024 */
[C---:B------:R-:W-:Y:S01]  /*170d0*/  ISETP.GE.OR P3, PT, R5.reuse, R233, !P3 ;  /* 0x000000e90500720c */ /* 0x040fe20005f66670 */
[----:B------:R-:W1:Y:S01]  /*170e0*/  SHFL.BFLY PT, R36, R2, 0x2, 0x1f ;  /* 0x0c401f0002247f89 */ /* 0x000e6200000e0000 */
[----:B------:R-:W-:-:S02]  /*170f0*/  ISETP.GE.OR P2, PT, R5, R232, !P2 ;  /* 0x000000e80500720c */ /* 0x000fc40005746670 */
[----:B------:R-:W-:Y:S02]  /*17100*/  FMNMX.FTZ R5, R23, R3, !PT ;  /* 0x0000000317057209 */ /* 0x000fe40007810000 */
[----:B------:R-:W-:Y:S02]  /*17110*/  FMNMX.FTZ R3, R35, R4, !PT ;  /* 0x0000000423037209 */ /* 0x000fe40007810000 */
[----:B------:R-:W-:Y:S02]  /*17120*/  FMNMX.FTZ R5, R22, R5, !PT ;  /* 0x0000000516057209 */ /* 0x000fe40007810000 */
[----:B------:R-:W-:Y:S02]  /*17130*/  FSEL R31, R31, -INF , !P4 ;  /* 0xff8000001f1f7808 */ /* 0x000fe40006000000 */
[----:B------:R-:W-:Y:S01]  /*17140*/  FMNMX.FTZ R3, R33, R3, !PT ;  /* 0x0000000321037209 */ /* 0x000fe20007810000 */
[----:B------:R-:W-:Y:S01]  /*17150*/  IMAD.MOV.U32 R202, RZ, RZ, R30 ;  /* 0x000000ffffca7224 */ /* 0x000fe200078e001e */
[----:B------:R-:W-:-:S02]  /*17160*/  FMNMX.FTZ R5, R34, R5, !PT ;  /* 0x0000000522057209 */ /* 0x000fc40007810000 */
[----:B------:R-:W-:Y:S02]  /*17170*/  FSEL R30, R9, -INF , !P2 ;  /* 0xff800000091e7808 */ /* 0x000fe40005000000 */
[----:B------:R-:W-:Y:S02]  /*17180*/  FMNMX.FTZ R3, R31, R3, !PT ;  /* 0x000000031f037209 */ /* 0x000fe40007810000 */
[----:B------:R-:W-:Y:S02]  /*17190*/  FSEL R29, R29, -INF , !P6 ;  /* 0xff8000001d1d7808 */ /* 0x000fe40007000000 */
[----:B------:R-:W-:Y:S02]  /*171a0*/  FMNMX.FTZ R4, R32, R5, !PT ;  /* 0x0000000520047209 */ /* 0x000fe40007810000 */
[----:B------:R-:W-:Y:S02]  /*171b0*/  FMNMX.FTZ R3, R30, R3, !PT ;  /* 0x000000031e037209 */ /* 0x000fe40007810000 */
[----:B------:R-:W-:-:S02]  /*171c0*/  FSEL R28, R49, -INF , !P5 ;  /* 0xff800000311c7808 */ /* 0x000fc40006800000 */
[----:B------:R-:W-:Y:S01]  /*171d0*/  FMNMX.FTZ R4, R29, R4, !PT ;  /* 0x000000041d047209 */ /* 0x000fe20007810000 */
[----:B------:R-:W2:Y:S01]  /*171e0*/  SHFL.BFLY PT, R49, R3, 0x2, 0x1f ;  /* 0x0c401f0003317f89 */ /* 0x000ea200000e0000 */
[----:B------:R-:W-:Y:S02]  /*171f0*/  FSEL R9, R37, -INF , !P3 ;  /* 0xff80000025097808 */ /* 0x000fe40005800000 */
[----:B------:R-:W-:Y:S02]  /*17200*/  FMNMX.FTZ R4, R28, R4, !PT ;  /* 0x000000041c047209 */ /* 0x000fe40007810000 */
[----:B-1----:R-:W-:Y:S02]  /*17210*/  FMNMX.FTZ R5, R2, R36, !PT ;  /* 0x0000002402057209 */ /* 0x002fe40007810000 */
[----:B------:R-:W-:-:S05]  /*17220*/  FMNMX.FTZ R2, R9, R4, !PT ;  /* 0x0000000409027209 */ /* 0x000fca0007810000 */
[----:B------:R-:W1:Y:S04]  /*17230*/  SHFL.BFLY PT, R36, R2, 0x2, 0x1f ;  /* 0x0c401f0002247f89 */ /* 0x000e6800000e0000 */
[----:B------:R-:W1:Y:S01]  /*17240*/  SHFL.BFLY PT, R37, R5, 0x1, 0x1f ;  /* 0x0c201f0005257f89 */ /* 0x000e6200000e0000 */
[----:B--2---:R-:W-:-:S05]  /*17250*/  FMNMX.FTZ R4, R3, R49, !PT ;  /* 0x0000003103047209 */ /* 0x004fca0007810000 */
[----:B------:R-:W2:Y:S01]  /*17260*/  SHFL.BFLY PT, R49, R4, 0x1, 0x1f ;  /* 0x0c201f0004317f89 */ /* 0x000ea200000e0000 */
[----:B------:R-:W-:Y:S01]  /*17270*/  IMAD.MOV.U32 R200, RZ, RZ, R213 ;  /* 0x000000ffffc87224 */ /* 0x000fe200078e00d5 */
[----:B-1----:R-:W-:Y:S02]  /*17280*/  FMNMX.FTZ R3, R2, R36, !PT ;  /* 0x0000002402037209 */ /* 0x002fe40007810000 */
[----:B------:R-:W-:-:S03]  /*17290*/  FMNMX.FTZ R213, R5, R37, !PT ;  /* 0x0000002505d57209 */ /* 0x000fc60007810000 */
[----:B------:R-:W1:Y:S01]  /*172a0*/  SHFL.BFLY PT, R5, R3, 0x1, 0x1f ;  /* 0x0c201f0003057f89 */ /* 0x000e6200000e0000 */
[----:B------:R-:W-:Y:S01]  /*172b0*/  FSETP.NEU.FTZ.AND P4, PT, R213, -INF , PT ;  /* 0xff800000d500780b */ /* 0x000fe20003f9d000 */
[----:B------:R-:W-:Y:S01]  /*172c0*/  FMUL.FTZ R2, R0, R213 ;  /* 0x000000d500027220 */ /* 0x000fe20000410000 */
[----:B------:R-:W-:-:S04]  /*172d0*/  IMAD.MOV.U32 R198, RZ, RZ, R239 ;  /* 0x000000ffffc67224 */ /* 0x000fc800078e00ef */
        /* <DEDUP_REMOVED lines=12> */
[----:B------:R-:W-:-:S02]  /*173a0*/  MOV R161, R238 ;  /* 0x000000ee00a17202 */ /* 0x000fc40000000f00 */
[----:B-1----:R-:W-:Y:S02]  /*173b0*/  FMNMX.FTZ R238, R3, R5, !PT ;  /* 0x0000000503ee7209 */ /* 0x002fe40007810000 */
        /* <DEDUP_REMOVED lines=10> */
[-CC-:B------:R-:W-:Y:S01]  /*17460*/  FFMA.FTZ R27, R25, R0.reuse, -R2.reuse ;  /* 0x00000000191b7223 */ /* 0x180fe20000010802 */
[-CC-:B------:R-:W-:Y:S01]  /*17470*/  FFMA.FTZ R84, R23, R0.reuse, -R2.reuse ;  /* 0x0000000017547223 */ /* 0x180fe20000010802 */
[-CC-:B------:R-:W-:Y:S01]  /*17480*/  FFMA.FTZ R100, R22, R0.reuse, -R2.reuse ;  /* 0x0000000016647223 */ /* 0x180fe20000010802 */
[----:B------:R-:W-:Y:S01]  /*17490*/  FFMA.FTZ R34, R34, R0, -R2 ;  /* 0x0000000022227223 */ /* 0x000fe20000010802 */
[----:B-1----:R-:W-:-:S06]  /*174a0*/  FMUL.FTZ R3, R0, R10 ;  /* 0x0000000a00037220 */ /* 0x002fcc0000410000 */
[----:B------:R-:W1:Y:S01]  /*174b0*/  MUFU.EX2 R3, R3 ;  /* 0x0000000300037308 */ /* 0x000e620000000800 */
[-CC-:B------:R-:W-:Y:S01]  /*174c0*/  FFMA.FTZ R101, R32, R0.reuse, -R2.reuse ;  /* 0x0000000020657223 */ /* 0x180fe20000010802 */
[-CC-:B------:R-:W-:Y:S01]  /*174d0*/  FFMA.FTZ R112, R29, R0.reuse, -R2.reuse ;  /* 0x000000001d707223 */ /* 0x180fe20000010802 */
[-CC-:B------:R-:W-:Y:S01]  /*174e0*/  FFMA.FTZ R128, R28, R0.reuse, -R2.reuse ;  /* 0x000000001c807223 */ /* 0x180fe20000010802 */
[-C--:B------:R-:W-:Y:S01]  /*174f0*/  FFMA.FTZ R129, R9, R0.reuse, -R2 ;  /* 0x0000000009817223 */ /* 0x080fe20000010802 */
[----:B------:R-:W-:Y:S01]  /*17500*/  FSEL R9, R213, RZ, P4 ;  /* 0x000000ffd5097208 */ /* 0x000fe20002000000 */
[----:B------:R-:W-:Y:S01]  /*17510*/  FFMA.FTZ R2, R24, R0, -R4 ;  /* 0x0000000018027223 */ /* 0x000fe20000010804 */
[----:B------:R-:W-:-:S03]  /*17520*/  FSEL R10, R238, RZ, P3 ;  /* 0x000000ffee0a7208 */ /* 0x000fc60001800000 */
[----:B------:R-:W-:Y:S01]  /*17530*/  FADD.FTZ R11, R134, -R9 ;  /* 0x80000009860b7221 */ /* 0x000fe20000010000 */
[-C--:B------:R-:W-:Y:S01]  /*17540*/  FFMA.FTZ R9, R48, R0.reuse, -R4 ;  /* 0x0000000030097223 */ /* 0x080fe20000010804 */
[----:B------:R-:W-:Y:S01]  /*17550*/  FADD.FTZ R10, R135, -R10 ;  /* 0x8000000a870a7221 */ /* 0x000fe20000010000 */
[----:B------:R-:W-:Y:S01]  /*17560*/  MUFU.EX2 R2, R2 ;  /* 0x0000000200027308 */ /* 0x000fe20000000800 */
[-CC-:B------:R-:W-:Y:S01]  /*17570*/  FFMA.FTZ R133, R35, R0.reuse, -R4.reuse ;  /* 0x0000000023857223 */ /* 0x180fe20000010804 */
[-CC-:B------:R-:W-:Y:S01]  /*17580*/  FFMA.FTZ R134, R33, R0.reuse, -R4.reuse ;  /* 0x0000000021867223 */ /* 0x180fe20000010804 */
[-CC-:B------:R-:W-:Y:S01]  /*17590*/  FFMA.FTZ R113, R31, R0.reuse, -R4.reuse ;  /* 0x000000001f717223 */ /* 0x180fe20000010804 */
[----:B------:R-:W-:Y:S01]  /*175a0*/  FFMA.FTZ R117, R30, R0, -R4 ;  /* 0x000000001e757223 */ /* 0x000fe20000010804 */
[C---:B------:R-:W-:Y:S01]  /*175b0*/  FMUL.FTZ R22, R0.reuse, R11 ;  /* 0x0000000b00167220 */ /* 0x040fe20000410000 */
[----:B------:R-:W-:Y:S01]  /*175c0*/  FMUL.FTZ R29, R0, R10 ;  /* 0x0000000a001d7220 */ /* 0x000fe20000410000 */
[----:B-1----:R-:W-:Y:S01]  /*175d0*/  FFMA.FTZ R4, R187, R3, R6 ;  /* 0x00000003bb047223 */ /* 0x002fe20000010006 */
[----:B------:R1:W2:Y:S01]  /*175e0*/  MUFU.EX2 R0, R9 ;  /* 0x0000000900007308 */ /* 0x0002a20000000800 */
[----:B------:R-:W-:-:S07]  /*175f0*/  IMAD.MOV.U32 R187, RZ, RZ, R202 ;  /* 0x000000ffffbb7224 */ /* 0x000fce00078e00ca */
[----:B------:R4:W4:Y:S01]  /*17600*/  MUFU.EX2 R8, R132 ;  /* 0x0000008400087308 */ /* 0x0009220000000800 */
[----:B-1----:R-:W-:Y:S01]  /*17610*/  FADD.FTZ R9, R5, R4 ;  /* 0x0000000405097221 */ /* 0x002fe20000010000 */
[----:B---3--:R-:W-:-:S06]  /*17620*/  LOP3.LUT R4, R181, R188, RZ, 0x3c, !PT ;  /* 0x000000bcb5047212 */ /* 0x008fcc00078e3cff */
[----:B------:R-:W1:Y:S01]  /*17630*/  MUFU.EX2 R7, R136 ;  /* 0x0000008800077308 */ /* 0x000e620000000800 */
[----:B------:R-:W-:Y:S01]  /*17640*/  IMAD.MOV.U32 R202, RZ, RZ, R200 ;  /* 0x000000ffffca7224 */ /* 0x000fe200078e00c8 */
[----:B--2---:R-:W-:Y:S01]  /*17650*/  F2FP.BF16.F32.PACK_AB R85, R0, R2 ;  /* 0x000000020055723e */ /* 0x004fe200000010ff */
[----:B------:R-:W2:Y:S01]  /*17660*/  LDL.LU.64 R180, [R1+0xa0] ;  /* 0x0000a00001b47983 */ /* 0x000ea20000300a00 */
[----:B----4-:R-:W-:Y:S02]  /*17670*/  LOP3.LUT R4, R4, R173, RZ, 0x3c, !PT ;  /* 0x000000ad04047212 */ /* 0x010fe400078e3cff */
[----:B------:R-:W-:Y:S01]  /*17680*/  F2FP.BF16.F32.PACK_AB R132, R5, R6 ;  /* 0x000000060584723e */ /* 0x000fe200000010ff */
[----:B------:R-:W-:Y:S02]  /*17690*/  FADD.FTZ R5, R2, R9 ;  /* 0x0000000902057221 */ /* 0x000fe40000010000 */
[----:B------:R-:W-:-:S04]  /*176a0*/  IMAD.WIDE.U32 R36, R4, -0x326172a9, RZ ;  /* 0xcd9e8d5704247825 */ /* 0x000fc800078e00ff */
[----:B------:R-:W-:Y:S02]  /*176b0*/  IMAD.MOV.U32 R200, RZ, RZ, R186 ;  /* 0x000000ffffc87224 */ /* 0x000fe400078e00ba */
[----:B------:R-:W-:Y:S02]  /*176c0*/  IMAD.MOV.U32 R186, RZ, RZ, R116 ;  /* 0x000000ffffba7224 */ /* 0x000fe400078e0074 */
[----:B------:R-:W-:Y:S01]  /*176d0*/  FADD.FTZ R116, R0, R5 ;  /* 0x0000000500747221 */ /* 0x000fe20000010000 */
[----:B------:R-:W-:Y:S01]  /*176e0*/  LOP3.LUT R0, R37, R208, R178, 0x96, !PT ;  /* 0x000000d025007212 */ /* 0x000fe200078e96b2 */
[----:B------:R-:W-:-:S04]  /*176f0*/  FADD.FTZ R10, R8, R68 ;  /* 0x00000044080a7221 */ /* 0x000fc80000010000 */
[----:B------:R-:W-:Y:S01]  /*17700*/  IMAD.WIDE.U32 R48, R0, -0x2daee0ad, RZ ;  /* 0xd2511f5300307825 */ /* 0x000fe200078e00ff */
[----:B------:R-:W-:-:S03]  /*17710*/  LOP3.LUT R0, R245, R207, R36, 0x96, !PT ;  /* 0x000000cff5007212 */ /* 0x000fc600078e9624 */
[C---:B-1----:R-:W-:Y:S01]  /*17720*/  FADD.FTZ R20, R7.reuse, R10 ;  /* 0x0000000a07147221 */ /* 0x042fe20000010000 */
        /* <DEDUP_REMOVED lines=24> */
[----:B------:R-:W3:Y:S01]  /*178b0*/  MUFU.EX2 R2, R177 ;  /* 0x000000b100027308 */ /* 0x000ee20000000800 */
        /* <DEDUP_REMOVED lines=11> */
[----:B---3--:R-:W-:-:S04]  /*17970*/  FADD.FTZ R4, R2, R9 ;  /* 0x0000000902047221 */ /* 0x008fc80000010000 */
[----:B----4-:R-:W-:-:S04]  /*17980*/  FADD.FTZ R4, R8, R4 ;  /* 0x0000000408047221 */ /* 0x010fc80000010000 */
[----:B-1----:R-:W-:-:S05]  /*17990*/  FADD.FTZ R4, R6, R4 ;  /* 0x0000000406047221 */ /* 0x002fca0000010000 */
[----:B------:R1:W-:Y:S04]  /*179a0*/  STL [R1+0xac], R4 ;  /* 0x0000ac0401007387 */ /* 0x0003e80000100800 */
[----:B------:R-:W3:Y:S01]  /*179b0*/  LDL.LU R197, [R1+0x80] ;  /* 0x0000800001c57983 */ /* 0x000ee20000300800 */
[----:B------:R-:W-:Y:S02]  /*179c0*/  ISETP.GE.U32.AND P5, PT, R218, R0, PT ;  /* 0x00000000da00720c */ /* 0x000fe40003fa6070 */
[----:B------:R-:W-:Y:S01]  /*179d0*/  F2FP.BF16.F32.PACK_AB R7, R2, R7 ;  /* 0x000000070207723e */ /* 0x000fe200000010ff */
[----:B------:R4:W-:Y:S08]  /*179e0*/  MUFU.EX2 R0, R53 ;  /* 0x0000003500007308 */ /* 0x0009f00000000800 */
[----:B------:R-:W1:Y:S08]  /*179f0*/  MUFU.EX2 R2, R22 ;  /* 0x0000001600027308 */ /* 0x000e700000000800 */
[----:B------:R-:W1:Y:S01]  /*17a00*/  MUFU.EX2 R22, R64 ;  /* 0x0000004000167308 */ /* 0x000e620000000800 */
[----:B------:R-:W-:-:S02]  /*17a10*/  MOV R201, R161 ;  /* 0x000000a100c97202 */ /* 0x000fc40000000f00 */
[C---:B----4-:R-:W-:Y:S02]  /*17a20*/  PRMT R53, R137.reuse, 0x7610, R53 ;  /* 0x0000761089357816 */ /* 0x050fe40000000035 */
[----:B------:R-:W-:Y:S02]  /*17a30*/  PRMT R52, R137, 0x7632, R52 ;  /* 0x0000763289347816 */ /* 0x000fe40000000034 */
[----:B-1----:R-:W-:Y:S01]  /*17a40*/  SHF.R.U32.HI R4, RZ, 0x8, R11 ;  /* 0x00000008ff047819 */ /* 0x002fe2000001160b */
[----:B------:R-:W-:Y:S02]  /*17a50*/  @!P4 HFMA2.BF16_V2 R138, -RZ.H0_H0, RZ.H0_H0, -R53.H0_H0 ;  /* 0x200000ffff8ac231 */ /* 0x000fe40000340935 */
[----:B------:R-:W-:Y:S01]  /*17a60*/  FFMA.FTZ R26, R201, R2, R0 ;  /* 0x00000002c91a7223 */ /* 0x000fe20000010000 */
[----:B------:R-:W-:Y:S01]  /*17a70*/  @!P2 HFMA2.BF16_V2 R135, -RZ.H0_H0, RZ.H0_H0, -R52.H0_H0 ;  /* 0x200000ffff87a231 */ /* 0x000fe20000340934 */
[----:B------:R-:W-:Y:S02]  /*17a80*/  LOP3.LUT R4, R4, 0xffff, RZ, 0xc0, !PT ;  /* 0x0000ffff04047812 */ /* 0x000fe400078ec0ff */
[----:B------:R-:W-:-:S02]  /*17a90*/  PRMT R161, R53, 0x5410, R52 ;  /* 0x0000541035a17816 */ /* 0x000fc40000000034 */
[----:B------:R-:W-:Y:S02]  /*17aa0*/  F2FP.BF16.F32.PACK_AB R0, R22, R0 ;  /* 0x000000001600723e */ /* 0x000fe400000010ff */
[----:B------:R-:W-:Y:S02]  /*17ab0*/  @!P4 PRMT R53, R138, 0x5410, RZ ;  /* 0x000054108a35c816 */ /* 0x000fe400000000ff */
[----:B------:R-:W-:Y:S02]  /*17ac0*/  PRMT R64, R0, 0x7632, R64 ;  /* 0x0000763200407816 */ /* 0x000fe40000000040 */
[----:B------:R-:W-:Y:S02]  /*17ad0*/  @!P2 PRMT R52, R135, 0x5410, RZ ;  /* 0x000054108734a816 */ /* 0x000fe400000000ff */
[C---:B------:R-:W-:Y:S02]  /*17ae0*/  ISETP.GE.U32.AND P4, PT, R218.reuse, R5, PT ;  /* 0x00000005da00720c */ /* 0x040fe40003f86070 */
[----:B------:R-:W-:Y:S01]  /*17af0*/  ISETP.GE.U32.AND P2, PT, R218, R4, PT ;  /* 0x00000004da00720c */ /* 0x000fe20003f46070 */
[----:B------:R-:W-:Y:S01]  /*17b00*/  IMAD.WIDE.U32 R4, R21, -0x2daee0ad, RZ ;  /* 0xd2511f5315047825 */ /* 0x000fe200078e00ff */
[----:B------:R-:W-:-:S03]  /*17b10*/  PRMT R35, R0, 0x7610, R35 ;  /* 0x0000761000237816 */ /* 0x000fc60000000023 */
[----:B------:R-:W-:Y:S01]  /*17b20*/  @!P6 HFMA2.BF16_V2 R156, -RZ.H0_H0, RZ.H0_H0, -R64.H0_H0 ;  /* 0x200000ffff9ce231 */ /* 0x000fe20000340940 */
[----:B------:R-:W-:Y:S02]  /*17b30*/  F2FP.BF16.F32.PACK_AB R28, R6, R8 ;  /* 0x00000008061c723e */ /* 0x000fe400000010ff */
[----:B------:R-:W-:Y:S02]  /*17b40*/  LOP3.LUT R0, R20, 0xff, RZ, 0xc0, !PT ;  /* 0x000000ff14007812 */ /* 0x000fe400078ec0ff */
[----:B------:R-:W-:Y:S02]  /*17b50*/  LOP3.LUT R6, R5, R247, R10, 0x96, !PT ;  /* 0x000000f705067212 */ /* 0x000fe400078e960a */
[----:B------:R-:W-:Y:S02]  /*17b60*/  PRMT R135, R35, 0x5410, R64 ;  /* 0x0000541023877816 */ /* 0x000fe40000000040 */
[----:B------:R-:W-:Y:S02]  /*17b70*/  @!P6 PRMT R64, R156, 0x5410, RZ ;  /* 0x000054109c40e816 */ /* 0x000fe400000000ff */
[----:B------:R-:W-:-:S02]  /*17b80*/  ISETP.GE.U32.AND P6, PT, R218, R0, PT ;  /* 0x00000000da00720c */ /* 0x000fc40003fc6070 */
[----:B------:R-:W-:Y:S01]  /*17b90*/  SHF.R.U32.HI R0, RZ, 0x10, R6 ;  /* 0x00000010ff007819 */ /* 0x000fe20000011606 */
[----:B------:R-:W-:-:S03]  /*17ba0*/  @!P3 HFMA2.BF16_V2 R139, -RZ.H0_H0, RZ.H0_H0, -R35.H0_H0 ;  /* 0x200000ffff8bb231 */ /* 0x000fc60000340923 */
[----:B------:R-:W-:Y:S02]  /*17bb0*/  LOP3.LUT R0, R0, 0xff, RZ, 0xc0, !PT ;  /* 0x000000ff00007812 */ /* 0x000fe400078ec0ff */
[----:B------:R-:W-:Y:S01]  /*17bc0*/  @!P3 PRMT R35, R139, 0x5410, RZ ;  /* 0x000054108b23b816 */ /* 0x000fe200000000ff */
[----:B------:R-:W-:Y:S01]  /*17bd0*/  MUFU.EX2 R23, R27 ;  /* 0x0000001b00177308 */ /* 0x000fe20000000800 */
[----:B------:R-:W-:-:S07]  /*17be0*/  ISETP.GE.U32.AND P3, PT, R218, R0, PT ;  /* 0x00000000da00720c */ /* 0x000fce0003f66070 */
[----:B------:R-:W1:Y:S01]  /*17bf0*/  MUFU.EX2 R0, R29 ;  /* 0x0000001d00007308 */ /* 0x000e620000000800 */
[----:B------:R-:W-:-:S07]  /*17c00*/  PRMT R68, R24, 0x7632, R68 ;  /* 0x0000763218447816 */ /* 0x000fce0000000044 */
[----:B------:R4:W-:Y:S01]  /*17c10*/  MUFU.EX2 R30, R65 ;  /* 0x00000041001e7308 */ /* 0x0009e20000000800 */
[----:B------:R-:W-:Y:S02]  /*17c20*/  IMAD.MOV.U32 R192, RZ, RZ, R200 ;  /* 0x000000ffffc07224 */ /* 0x000fe400078e00c8 */
[----:B------:R-:W-:Y:S02]  /*17c30*/  @!P2 HFMA2.BF16_V2 R157, -RZ.H0_H0, RZ.H0_H0, -R68.H0_H0 ;  /* 0x200000ffff9da231 */ /* 0x000fe40000340944 */
[----:B------:R-:W-:Y:S02]  /*17c40*/  IMAD.MOV.U32 R200, RZ, RZ, R241 ;  /* 0x000000ffffc87224 */ /* 0x000fe400078e00f1 */
[-C--:B------:R-:W-:Y:S01]  /*17c50*/  FMUL.FTZ R185, R82, R2.reuse ;  /* 0x0000000252b97220 */ /* 0x080fe20000410000 */
[----:B------:R-:W-:Y:S02]  /*17c60*/  IMAD.MOV.U32 R201, RZ, RZ, R222 ;  /* 0x000000ffffc97224 */ /* 0x000fe400078e00de */
[----:B------:R-:W-:Y:S01]  /*17c70*/  FMUL.FTZ R184, R83, R2 ;  /* 0x0000000253b87220 */ /* 0x000fe20000410000 */
[----:B------:R-:W-:-:S02]  /*17c80*/  IMAD.MOV.U32 R196, RZ, RZ, R191 ;  /* 0x000000ffffc47224 */ /* 0x000fc400078e00bf */
[-C--:B------:R-:W-:Y:S01]  /*17c90*/  FMUL.FTZ R137, R98, R2.reuse ;  /* 0x0000000262897220 */ /* 0x080fe20000410000 */
[-C--:B------:R-:W-:Y:S01]  /*17ca0*/  FMUL.FTZ R136, R99, R2.reuse ;  /* 0x0000000263887220 */ /* 0x080fe20000410000 */
[----:B----4-:R-:W-:Y:S02]  /*17cb0*/  PRMT R65, R24, 0x7610, R65 ;  /* 0x0000761018417816 */ /* 0x010fe40000000041 */
[----:B------:R4:W2:Y:S03]  /*17cc0*/  MUFU.EX2 R24, R69 ;  /* 0x0000004500187308 */ /* 0x0008a60000000800 */
[----:B------:R-:W-:Y:S02]  /*17cd0*/  @!P5 HFMA2.BF16_V2 R160, -RZ.H0_H0, RZ.H0_H0, -R65.H0_H0 ;  /* 0x200000ffffa0d231 */ /* 0x000fe40000340941 */
[-C--:B------:R-:W-:Y:S01]  /*17ce0*/  FMUL.FTZ R222, R70, R2.reuse ;  /* 0x0000000246de7220 */ /* 0x080fe20000410000 */
[----:B------:R-:W-:Y:S01]  /*17cf0*/  IMAD.MOV.U32 R183, RZ, RZ, R214 ;  /* 0x000000ffffb77224 */ /* 0x000fe200078e00d6 */
[----:B------:R-:W-:Y:S01]  /*17d00*/  PRMT R70, R65, 0x5410, R68 ;  /* 0x0000541041467816 */ /* 0x000fe20000000044 */
[-C--:B------:R-:W-:Y:S01]  /*17d10*/  FMUL.FTZ R214, R86, R2.reuse ;  /* 0x0000000256d67220 */ /* 0x080fe20000410000 */
[-C--:B------:R-:W-:Y:S01]  /*17d20*/  FMUL.FTZ R138, R102, R2.reuse ;  /* 0x00000002668a7220 */ /* 0x080fe20000410000 */
[-C--:B------:R-:W-:Y:S01]  /*17d30*/  FMUL.FTZ R9, R103, R2.reuse ;  /* 0x0000000267097220 */ /* 0x080fe20000410000 */
[-C--:B------:R-:W-:Y:S01]  /*17d40*/  FMUL.FTZ R83, R130, R2.reuse ;  /* 0x0000000282537220 */ /* 0x080fe20000410000 */
[----:B------:R-:W-:Y:S01]  /*17d50*/  FMUL.FTZ R82, R131, R2 ;  /* 0x0000000283527220 */ /* 0x000fe20000410000 */
[----:B------:R-:W-:Y:S01]  /*17d60*/  @!P5 PRMT R65, R160, 0x5410, RZ ;  /* 0x00005410a041d816 */ /* 0x000fe200000000ff */
[----:B------:R-:W-:Y:S01]  /*17d70*/  IMAD.MOV.U32 R10, RZ, RZ, R196 ;  /* 0x000000ffff0a7224 */ /* 0x000fe200078e00c4 */
[----:B------:R-:W-:Y:S01]  /*17d80*/  @!P2 PRMT R68, R157, 0x5410, RZ ;  /* 0x000054109d44a816 */ /* 0x000fe200000000ff */
[----:B------:R-:W-:-:S02]  /*17d90*/  IMAD.MOV.U32 R245, RZ, RZ, R201 ;  /* 0x000000fffff57224 */ /* 0x000fc400078e00c9 */
[-C--:B-1----:R-:W-:Y:S01]  /*17da0*/  FMUL.FTZ R152, R152, R0.reuse ;  /* 0x0000000098987220 */ /* 0x082fe20000410000 */
        /* <DEDUP_REMOVED lines=8> */
[----:B----4-:R-:W-:Y:S02]  /*17e30*/  IMAD.MOV.U32 R69, RZ, RZ, R164 ;  /* 0x000000ffff457224 */ /* 0x010fe400078e00a4 */
        /* <DEDUP_REMOVED lines=29> */
[----:B------:R-:W-:Y:S01]  /*18010*/  MOV R203, R217 ;  /* 0x000000d900cb7202 */ /* 0x000fe20000000f00 */
        /* <DEDUP_REMOVED lines=8> */
[----:B------:R-:W-:Y:S01]  /*180a0*/  FMUL.FTZ R171, R171, R2 ;  /* 0x00000002abab7220 */ /* 0x000fe20000410000 */
[----:B--2---:R-:W-:Y:S01]  /*180b0*/  LOP3.LUT R25, R37, R208, R180, 0x96, !PT ;  /* 0x000000d025197212 */ /* 0x004fe200078e96b4 */
        /* <DEDUP_REMOVED lines=18> */
[----:B------:R-:W-:-:S02]  /*181e0*/  F2FP.BF16.F32.PACK_AB R2, R24, R30 ;  /* 0x0000001e1802723e */ /* 0x000fc400000010ff */
[----:B------:R-:W-:Y:S02]  /*181f0*/  PRMT R32, R7, 0x7610, R32 ;  /* 0x0000761007207816 */ /* 0x000fe40000000020 */
[C---:B------:R-:W-:Y:S01]  /*18200*/  PRMT R39, R2.reuse, 0x7610, R39 ;  /* 0x0000761002277816 */ /* 0x040fe20000000027 */
[----:B------:R1:W-:Y:S01]  /*18210*/  MUFU.EX2 R41, R80 ;  /* 0x0000005000297308 */ /* 0x0003e20000000800 */
[----:B------:R-:W-:Y:S01]  /*18220*/  FMUL.FTZ R139, R43, R3 ;  /* 0x000000032b8b7220 */ /* 0x000fe20000410000 */
[----:B------:R-:W-:Y:S02]  /*18230*/  PRMT R40, R2, 0x7632, R40 ;  /* 0x0000763202287816 */ /* 0x000fe40000000028 */
[----:B------:R-:W-:Y:S01]  /*18240*/  @!P6 HFMA2.BF16_V2 R43, -RZ.H0_H0, RZ.H0_H0, -R39.H0_H0 ;  /* 0x200000ffff2be231 */ /* 0x000fe20000340927 */
[----:B------:R-:W-:Y:S01]  /*18250*/  PRMT R29, R7, 0x7632, R29 ;  /* 0x00007632071d7816 */ /* 0x000fe2000000001d */
[----:B------:R-:W-:Y:S01]  /*18260*/  IMAD.MOV.U32 R119, RZ, RZ, R204 ;  /* 0x000000ffff777224 */ /* 0x000fe200078e00cc */
[----:B------:R-:W-:-:S02]  /*18270*/  PRMT R57, R39, 0x5410, R40 ;  /* 0x0000541027397816 */ /* 0x000fc40000000028 */
[----:B------:R-:W-:Y:S01]  /*18280*/  PRMT R204, R32, 0x5410, R29 ;  /* 0x0000541020cc7816 */ /* 0x000fe2000000001d */
[----:B-1----:R-:W-:Y:S02]  /*18290*/  IMAD.MOV.U32 R80, RZ, RZ, R138 ;  /* 0x000000ffff507224 */ /* 0x002fe400078e008a */
[----:B------:R-:W-:Y:S01]  /*182a0*/  FMUL.FTZ R138, R42, R3 ;  /* 0x000000032a8a7220 */ /* 0x000fe20000410000 */
[----:B------:R-:W-:Y:S01]  /*182b0*/  @!P6 PRMT R39, R43, 0x5410, RZ ;  /* 0x000054102b27e816 */ /* 0x000fe200000000ff */
[-C--:B---3--:R-:W-:Y:S01]  /*182c0*/  FFMA.FTZ R27, R197, R0.reuse, R23 ;  /* 0x00000000c51b7223 */ /* 0x088fe20000010017 */
[----:B------:R-:W-:Y:S01]  /*182d0*/  FMUL.FTZ R197, R73, R0 ;  /* 0x0000000049c57220 */ /* 0x000fe20000410000 */
[----:B------:R-:W-:-:S04]  /*182e0*/  LOP3.LUT R0, R6, 0xff, RZ, 0xc0, !PT ;  /* 0x000000ff06007812 */ /* 0x000fc800078ec0ff */
[----:B------:R-:W-:Y:S02]  /*182f0*/  ISETP.GE.U32.AND P5, PT, R218, R0, PT ;  /* 0x00000000da00720c */ /* 0x000fe40003fa6070 */
[----:B------:R-:W-:-:S04]  /*18300*/  SHF.R.U32.HI R0, RZ, 0x18, R6 ;  /* 0x00000018ff007819 */ /* 0x000fc80000011606 */
[----:B------:R-:W-:Y:S02]  /*18310*/  ISETP.GE.U32.AND P2, PT, R218, R0, PT ;  /* 0x00000000da00720c */ /* 0x000fe40003f46070 */
[----:B------:R-:W-:Y:S02]  /*18320*/  LOP3.LUT R0, R6, 0xffff, RZ, 0xc0, !PT ;  /* 0x0000ffff06007812 */ /* 0x000fe400078ec0ff */
[----:B------:R-:W2:Y:S03]  /*18330*/  LDL.LU.64 R6, [R1+0x48] ;  /* 0x0000480001067983 */ /* 0x000ea60000300a00 */
[----:B------:R-:W-:-:S05]  /*18340*/  @!P5 HFMA2.BF16_V2 R42, -RZ.H0_H0, RZ.H0_H0, -R32.H0_H0 ;  /* 0x200000ffff2ad231 */ /* 0x000fca0000340920 */
[----:B------:R-:W-:Y:S02]  /*18350*/  @!P5 PRMT R32, R42, 0x5410, RZ ;  /* 0x000054102a20d816 */ /* 0x000fe400000000ff */
[----:B------:R-:W3:Y:S01]  /*18360*/  LDL.LU.64 R42, [R1+0x40] ;  /* 0x00004000012a7983 */ /* 0x000ee20000300a00 */
[----:B------:R-:W-:Y:S02]  /*18370*/  MOV R56, R221 ;  /* 0x000000dd00387202 */ /* 0x000fe40000000f00 */
[----:B------:R-:W1:Y:S01]  /*18380*/  MUFU.EX2 R221, R81 ;  /* 0x0000005100dd7308 */ /* 0x000e620000000800 */
[----:B------:R-:W-:Y:S01]  /*18390*/  SHF.R.U32.HI R0, RZ, 0x8, R0 ;  /* 0x00000008ff007819 */ /* 0x000fe20000011600 */
[----:B------:R-:W-:-:S03]  /*183a0*/  @!P4 HFMA2.BF16_V2 R38, -RZ.H0_H0, RZ.H0_H0, -R40.H0_H0 ;  /* 0x200000ffff26c231 */ /* 0x000fc60000340928 */
[----:B------:R-:W-:Y:S02]  /*183b0*/  LOP3.LUT R0, R0, 0xffff, RZ, 0xc0, !PT ;  /* 0x0000ffff00007812 */ /* 0x000fe400078ec0ff */
[----:B------:R-:W-:Y:S02]  /*183c0*/  @!P4 PRMT R40, R38, 0x5410, RZ ;  /* 0x000054102628c816 */ /* 0x000fe400000000ff */
[----:B------:R-:W-:Y:S01]  /*183d0*/  ISETP.GE.U32.AND P4, PT, R218, R0, PT ;  /* 0x00000000da00720c */ /* 0x000fe20003f86070 */
[----:B------:R-:W-:Y:S01]  /*183e0*/  IMAD.MOV.U32 R98, RZ, RZ, R198 ;  /* 0x000000ffff627224 */ /* 0x000fe200078e00c6 */
[----:B------:R-:W-:Y:S01]  /*183f0*/  MOV R87, R187 ;  /* 0x000000bb00577202 */ /* 0x000fe20000000f00 */
[----:B------:R-:W-:Y:S01]  /*18400*/  IMAD.MOV.U32 R31, RZ, RZ, R203 ;  /* 0x000000ffff1f7224 */ /* 0x000fe200078e00cb */
[----:B-1----:R-:W-:Y:S01]  /*18410*/  F2FP.BF16.F32.PACK_AB R0, R221, R41 ;  /* 0x00000029dd00723e */ /* 0x002fe200000010ff */
[----:B------:R-:W-:Y:S02]  /*18420*/  IMAD.MOV.U32 R67, RZ, RZ, R202 ;  /* 0x000000ffff437224 */ /* 0x000fe400078e00ca */
[-C--:B------:R-:W-:Y:S01]  /*18430*/  FMUL.FTZ R154, R154, R3.reuse ;  /* 0x000000039a9a7220 */ /* 0x080fe20000410000 */
[----:B------:R-:W-:Y:S01]  /*18440*/  IMAD.MOV.U32 R115, RZ, RZ, R186 ;  /* 0x000000ffff737224 */ /* 0x000fe200078e00ba */
[C---:B------:R-:W-:Y:S01]  /*18450*/  PRMT R38, R0.reuse, 0x7610, R38 ;  /* 0x0000761000267816 */ /* 0x040fe20000000026 */
[-C--:B------:R-:W-:Y:S01]  /*18460*/  FMUL.FTZ R155, R155, R3.reuse ;  /* 0x000000039b9b7220 */ /* 0x080fe20000410000 */
[----:B------:R-:W-:Y:S01]  /*18470*/  PRMT R33, R0, 0x7632, R33 ;  /* 0x0000763200217816 */ /* 0x000fe20000000021 */
        /* <DEDUP_REMOVED lines=29> */
[----:B------:R-:W-:-:S03]  /*18650*/  IMAD.WIDE.U32 R2, R25, -0x2daee0ad, RZ ;  /* 0xd2511f5319027825 */ /* 0x000fc600078e00ff */
[----:B------:R-:W-:Y:S01]  /*18660*/  ISETP.GE.U32.AND P5, PT, R218, R0, PT ;  /* 0x00000000da00720c */ /* 0x000fe20003fa6070 */
[----:B------:R-:W-:Y:S01]  /*18670*/  IMAD.MOV.U32 R79, RZ, RZ, R9 ;  /* 0x000000ffff4f7224 */ /* 0x000fe200078e0009 */
[----:B------:R-:W-:Y:S01]  /*18680*/  LOP3.LUT R9, R4, 0xffff, RZ, 0xc0, !PT ;  /* 0x0000ffff04097812 */ /* 0x000fe200078ec0ff */
[----:B------:R-:W-:Y:S01]  /*18690*/  IMAD.MOV.U32 R118, RZ, RZ, R8 ;  /* 0x000000ffff767224 */ /* 0x000fe200078e0008 */
[--C-:B------:R-:W-:Y:S02]  /*186a0*/  SHF.R.U32.HI R21, RZ, 0x10, R4.reuse ;  /* 0x00000010ff157819 */ /* 0x100fe40000011604 */
[----:B------:R-:W-:Y:S01]  /*186b0*/  SHF.R.U32.HI R8, RZ, 0x18, R4 ;  /* 0x00000018ff087819 */ /* 0x000fe20000011604 */
[----:B------:R-:W-:Y:S02]  /*186c0*/  IMAD.MOV.U32 R81, RZ, RZ, R174 ;  /* 0x000000ffff517224 */ /* 0x000fe400078e00ae */
[----:B------:R-:W-:Y:S01]  /*186d0*/  @!P3 HFMA2.BF16_V2 R45, -RZ.H0_H0, RZ.H0_H0, -R38.H0_H0 ;  /* 0x200000ffff2db231 */ /* 0x000fe20000340926 */
[----:B------:R-:W-:-:S04]  /*186e0*/  PRMT R174, R38, 0x5410, R33 ;  /* 0x0000541026ae7816 */ /* 0x000fc80000000021 */
[----:B------:R-:W-:Y:S01]  /*186f0*/  @!P3 PRMT R38, R45, 0x5410, RZ ;  /* 0x000054102d26b816 */ /* 0x000fe200000000ff */
[----:B------:R-:W-:Y:S02]  /*18700*/  IMAD.MOV.U32 R45, RZ, RZ, R79 ;  /* 0x000000ffff2d7224 */ /* 0x000fe400078e004f */
[----:B------:R-:W-:Y:S02]  /*18710*/  @!P2 HFMA2.BF16_V2 R44, -RZ.H0_H0, RZ.H0_H0, -R33.H0_H0 ;  /* 0x200000ffff2ca231 */ /* 0x000fe40000340921 */
[----:B------:R-:W-:Y:S02]  /*18720*/  IMAD.MOV.U32 R79, RZ, RZ, R160 ;  /* 0x000000ffff4f7224 */ /* 0x000fe400078e00a0 */
[----:B------:R-:W-:Y:S02]  /*18730*/  IMAD.MOV.U32 R160, RZ, RZ, R87 ;  /* 0x000000ffffa07224 */ /* 0x000fe400078e0057 */
[----:B------:R-:W-:Y:S02]  /*18740*/  IMAD.MOV.U32 R87, RZ, RZ, R20 ;  /* 0x000000ffff577224 */ /* 0x000fe400078e0014 */
[----:B------:R-:W-:Y:S01]  /*18750*/  @!P4 HFMA2.BF16_V2 R46, -RZ.H0_H0, RZ.H0_H0, -R29.H0_H0 ;  /* 0x200000ffff2ec231 */ /* 0x000fe2000034091d */
[----:B------:R-:W-:Y:S01]  /*18760*/  @!P2 PRMT R33, R44, 0x5410, RZ ;  /* 0x000054102c21a816 */ /* 0x000fe200000000ff */
[----:B------:R-:W-:-:S02]  /*18770*/  IMAD.MOV.U32 R44, RZ, RZ, R80 ;  /* 0x000000ffff2c7224 */ /* 0x000fc400078e0050 */
[----:B------:R-:W-:Y:S02]  /*18780*/  IMAD.MOV.U32 R80, RZ, RZ, R69 ;  /* 0x000000ffff507224 */ /* 0x000fe400078e0045 */
[----:B------:R-:W-:Y:S01]  /*18790*/  IMAD.MOV.U32 R69, RZ, RZ, R220 ;  /* 0x000000ffff457224 */ /* 0x000fe200078e00dc */
[----:B------:R-:W-:Y:S01]  /*187a0*/  @!P4 PRMT R29, R46, 0x5410, RZ ;  /* 0x000054102e1dc816 */ /* 0x000fe200000000ff */
[----:B------:R1:W-:Y:S01]  /*187b0*/  MUFU.EX2 R220, R96 ;  /* 0x0000006000dc7308 */ /* 0x0003e20000000800 */
[----:B------:R-:W-:Y:S01]  /*187c0*/  PRMT R25, R28, 0x7632, R25 ;  /* 0x000076321c197816 */ /* 0x000fe20000000019 */
[----:B------:R-:W-:Y:S01]  /*187d0*/  IMAD.MOV.U32 R46, RZ, RZ, R130 ;  /* 0x000000ffff2e7224 */ /* 0x000fe200078e0082 */
[----:B-1----:R-:W-:-:S05]  /*187e0*/  MOV R96, R191 ;  /* 0x000000bf00607202 */ /* 0x002fca0000000f00 */
[----:B------:R-:W-:Y:S01]  /*187f0*/  MUFU.EX2 R191, R97 ;  /* 0x0000006100bf7308 */ /* 0x000fe20000000800 */
[----:B------:R-:W-:Y:S02]  /*18800*/  ISETP.GE.U32.AND P2, PT, R218, R8, PT ;  /* 0x00000008da00720c */ /* 0x000fe40003f46070 */
        /* <DEDUP_REMOVED lines=8> */
[----:B------:R-:W-:-:S04]  /*18890*/  IMAD.WIDE.U32 R6, R0, -0x326172a9, RZ ;  /* 0xcd9e8d5700067825 */ /* 0x000fc800078e00ff */
[----:B------:R-:W-:Y:S01]  /*188a0*/  IMAD.MOV.U32 R43, RZ, RZ, R81 ;  /* 0x000000ffff2b7224 */ /* 0x000fe200078e0051 */
[----:B------:R-:W-:Y:S02]  /*188b0*/  LOP3.LUT R0, R7, R182, R4, 0x96, !PT ;  /* 0x000000b607007212 */ /* 0x000fe400078e9604 */
[----:B------:R-:W-:Y:S01]  /*188c0*/  MOV R81, R56 ;  /* 0x0000003800517202 */ /* 0x000fe20000000f00 */
[----:B------:R-:W-:Y:S02]  /*188d0*/  IMAD.MOV.U32 R56, RZ, RZ, R115 ;  /* 0x000000ffff387224 */ /* 0x000fe400078e0073 */
        /* <DEDUP_REMOVED lines=8> */
[----:B------:R-:W-:Y:S02]  /*18960*/  SHF.R.U32.HI R0, RZ, 0x8, R9 ;  /* 0x00000008ff007819 */ /* 0x000fe40000011609 */
[----:B------:R-:W-:Y:S02]  /*18970*/  LOP3.LUT R20, R5, R98, R6, 0x96, !PT ;  /* 0x0000006205147212 */ /* 0x000fe400078e9606 */
[----:B------:R-:W-:Y:S01]  /*18980*/  LOP3.LUT R0, R0, 0xffff, RZ, 0xc0, !PT ;  /* 0x0000ffff00007812 */ /* 0x000fe200078ec0ff */
[----:B------:R-:W-:Y:S01]  /*18990*/  FADD.FTZ R6, R22, R26 ;  /* 0x0000001a16067221 */ /* 0x000fe20000010000 */
[----:B------:R-:W-:Y:S02]  /*189a0*/  LOP3.LUT R4, R3, R250, R4, 0x96, !PT ;  /* 0x000000fa03047212 */ /* 0x000fe400078e9604 */
[----:B------:R-:W-:-:S02]  /*189b0*/  PRMT R26, R28, 0x7610, R26 ;  /* 0x000076101c1a7816 */ /* 0x000fc4000000001a */
[----:B------:R-:W-:Y:S02]  /*189c0*/  LOP3.LUT R3, R2, 0xffff, RZ, 0xc0, !PT ;  /* 0x0000ffff02037812 */ /* 0x000fe400078ec0ff */
[--C-:B------:R-:W-:Y:S02]  /*189d0*/  SHF.R.U32.HI R11, RZ, 0x10, R2.reuse ;  /* 0x00000010ff0b7819 */ /* 0x100fe40000011602 */
[C---:B------:R-:W-:Y:S02]  /*189e0*/  ISETP.GE.U32.AND P6, PT, R218.reuse, R0, PT ;  /* 0x00000000da00720c */ /* 0x040fe40003fc6070 */
[----:B------:R-:W-:Y:S01]  /*189f0*/  SHF.R.U32.HI R2, RZ, 0x18, R2 ;  /* 0x00000018ff027819 */ /* 0x000fe20000011602 */
[----:B------:R-:W1:Y:S01]  /*18a00*/  MUFU.EX2 R0, R84 ;  /* 0x0000005400007308 */ /* 0x000e620000000800 */
[----:B------:R-:W-:Y:S02]  /*18a10*/  @!P5 HFMA2.BF16_V2 R50, -RZ.H0_H0, RZ.H0_H0, -R26.H0_H0 ;  /* 0x200000ffff32d231 */ /* 0x000fe4000034091a */
[----:B------:R-:W-:-:S02]  /*18a20*/  ISETP.GE.U32.AND P4, PT, R218, R2, PT ;  /* 0x00000002da00720c */ /* 0x000fc40003f86070 */
        /* <DEDUP_REMOVED lines=9> */
[C---:B-1----:R-:W-:Y:S01]  /*18ac0*/  F2FP.BF16.F32.PACK_AB R2, R0.reuse, R23 ;  /* 0x000000170002723e */ /* 0x042fe200000010ff */
[----:B------:R-:W-:Y:S01]  /*18ad0*/  FADD.FTZ R23, R0, R27 ;  /* 0x0000001b00177221 */ /* 0x000fe20000010000 */
[----:B------:R-:W-:-:S04]  /*18ae0*/  F2FP.BF16.F32.PACK_AB R0, R191, R220 ;  /* 0x000000dcbf00723e */ /* 0x000fc800000010ff */
[C---:B------:R-:W-:Y:S02]  /*18af0*/  PRMT R28, R0.reuse, 0x7610, R28 ;  /* 0x00007610001c7816 */ /* 0x040fe4000000001c */
[----:B------:R-:W-:Y:S01]  /*18b00*/  PRMT R27, R0, 0x7632, R27 ;  /* 0x00007632001b7816 */ /* 0x000fe2000000001b */
[----:B------:R-:W-:Y:S02]  /*18b10*/  IMAD.MOV.U32 R97, RZ, RZ, R42 ;  /* 0x000000ffff617224 */ /* 0x000fe400078e002a */
[----:B------:R-:W-:Y:S01]  /*18b20*/  @!P5 HFMA2.BF16_V2 R51, -RZ.H0_H0, RZ.H0_H0, -R28.H0_H0 ;  /* 0x200000ffff33d231 */ /* 0x000fe2000034091c */
[----:B------:R-:W-:Y:S01]  /*18b30*/  LOP3.LUT R0, R4, 0xff, RZ, 0xc0, !PT ;  /* 0x000000ff04007812 */ /* 0x000fe200078ec0ff */
[----:B------:R-:W-:Y:S01]  /*18b40*/  IMAD.MOV.U32 R42, RZ, RZ, R131 ;  /* 0x000000ffff2a7224 */ /* 0x000fe200078e0083 */
[----:B------:R-:W-:Y:S02]  /*18b50*/  PRMT R131, R28, 0x5410, R27 ;  /* 0x000054101c837816 */ /* 0x000fe4000000001b */
[----:B------:R-:W-:-:S02]  /*18b60*/  @!P5 PRMT R28, R51, 0x5410, RZ ;  /* 0x00005410331cd816 */ /* 0x000fc400000000ff */
[----:B------:R-:W-:Y:S02]  /*18b70*/  ISETP.GE.U32.AND P5, PT, R218, R0, PT ;  /* 0x00000000da00720c */ /* 0x000fe40003fa6070 */
[----:B------:R-:W-:Y:S01]  /*18b80*/  LOP3.LUT R0, R4, 0xffff, RZ, 0xc0, !PT ;  /* 0x0000ffff04007812 */ /* 0x000fe200078ec0ff */
[----:B------:R-:W-:-:S03]  /*18b90*/  @!P2 HFMA2.BF16_V2 R54, -RZ.H0_H0, RZ.H0_H0, -R27.H0_H0 ;  /* 0x200000ffff36a231 */ /* 0x000fc6000034091b */
[----:B------:R-:W-:-:S04]  /*18ba0*/  SHF.R.U32.HI R0, RZ, 0x8, R0 ;  /* 0x00000008ff007819 */ /* 0x000fc80000011600 */
[----:B------:R-:W-:Y:S02]  /*18bb0*/  LOP3.LUT R0, R0, 0xffff, RZ, 0xc0, !PT ;  /* 0x0000ffff00007812 */ /* 0x000fe400078ec0ff */
[----:B------:R-:W-:Y:S01]  /*18bc0*/  @!P2 PRMT R27, R54, 0x5410, RZ ;  /* 0x00005410361ba816 */ /* 0x000fe200000000ff */
[----:B------:R1:W-:Y:S01]  /*18bd0*/  MUFU.EX2 R5, R100 ;  /* 0x0000006400057308 */ /* 0x0003e20000000800 */
[----:B------:R-:W-:-:S07]  /*18be0*/  ISETP.GE.U32.AND P2, PT, R218, R0, PT ;  /* 0x00000000da00720c */ /* 0x000fce0003f46070 */
[----:B------:R-:W2:Y:S01]  /*18bf0*/  MUFU.EX2 R9, R34 ;  /* 0x0000002200097308 */ /* 0x000ea20000000800 */
[C---:B------:R-:W-:Y:S02]  /*18c00*/  PRMT R7, R2.reuse, 0x7632, R7 ;  /* 0x0000763202077816 */ /* 0x040fe40000000007 */
[----:B------:R-:W-:-:S03]  /*18c10*/  PRMT R8, R2, 0x7610, R8 ;  /* 0x0000761002087816 */ /* 0x000fc60000000008 */
[----:B------:R-:W-:Y:S01]  /*18c20*/  @!P2 HFMA2.BF16_V2 R58, -RZ.H0_H0, RZ.H0_H0, -R7.H0_H0 ;  /* 0x200000ffff3aa231 */ /* 0x000fe20000340907 */
[----:B------:R-:W-:Y:S01]  /*18c30*/  LOP3.LUT R0, R11, 0xff, RZ, 0xc0, !PT ;  /* 0x000000ff0b007812 */ /* 0x000fe200078ec0ff */
[----:B-1----:R-:W-:Y:S01]  /*18c40*/  IMAD.MOV.U32 R100, RZ, RZ, R56 ;  /* 0x000000ffff647224 */ /* 0x002fe200078e0038 */
[----:B------:R-:W-:Y:S01]  /*18c50*/  PRMT R56, R8, 0x5410, R7 ;  /* 0x0000541008387816 */ /* 0x000fe20000000007 */
[----:B------:R-:W-:Y:S01]  /*18c60*/  @!P5 HFMA2.BF16_V2 R55, -RZ.H0_H0, RZ.H0_H0, -R8.H0_H0 ;  /* 0x200000ffff37d231 */ /* 0x000fe20000340908 */
[----:B------:R-:W-:Y:S01]  /*18c70*/  @!P2 PRMT R7, R58, 0x5410, RZ ;  /* 0x000054103a07a816 */ /* 0x000fe200000000ff */
[----:B------:R-:W-:Y:S01]  /*18c80*/  FADD.FTZ R22, R30, R6 ;  /* 0x000000061e167221 */ /* 0x000fe20000010000 */
[----:B------:R-:W-:Y:S01]  /*18c90*/  MOV R58, R190 ;  /* 0x000000be003a7202 */ /* 0x000fe20000000f00 */
[----:B------:R-:W-:Y:S01]  /*18ca0*/  IMAD.WIDE.U32 R2, R20, -0x2daee0ad, RZ ;  /* 0xd2511f5314027825 */ /* 0x000fe200078e00ff */
[----:B--2---:R-:W-:Y:S01]  /*18cb0*/  F2FP.BF16.F32.PACK_AB R11, R9, R5 ;  /* 0x00000005090b723e */ /* 0x004fe200000010ff */
[----:B------:R-:W-:Y:S01]  /*18cc0*/  MUFU.EX2 R6, R101 ;  /* 0x0000006500067308 */ /* 0x000fe20000000800 */
[----:B------:R-:W-:-:S02]  /*18cd0*/  @!P5 PRMT R8, R55, 0x5410, RZ ;  /* 0x000054103708d816 */ /* 0x000fc400000000ff */
[----:B------:R-:W-:-:S05]  /*18ce0*/  PRMT R21, R11, 0x7610, R21 ;  /* 0x000076100b157816 */ /* 0x000fca0000000015 */
[----:B------:R-:W1:Y:S01]  /*18cf0*/  MUFU.EX2 R190, R112 ;  /* 0x0000007000be7308 */ /* 0x000e620000000800 */
[----:B------:R-:W-:Y:S02]  /*18d00*/  ISETP.GE.U32.AND P5, PT, R218, R0, PT ;  /* 0x00000000da00720c */ /* 0x000fe40003fa6070 */
[----:B------:R-:W-:Y:S01]  /*18d10*/  LOP3.LUT R0, R3, R247, R10, 0x96, !PT ;  /* 0x000000f703007212 */ /* 0x000fe200078e960a */
[----:B------:R-:W-:Y:S01]  /*18d20*/  @!P3 HFMA2.BF16_V2 R59, -RZ.H0_H0, RZ.H0_H0, -R21.H0_H0 ;  /* 0x200000ffff3bb231 */ /* 0x000fe20000340915 */
[----:B------:R-:W-:Y:S01]  /*18d30*/  PRMT R20, R11, 0x7632, R20 ;  /* 0x000076320b147816 */ /* 0x000fe20000000014 */
[----:B------:R-:W-:Y:S01]  /*18d40*/  FADD.FTZ R34, R5, R23 ;  /* 0x0000001705227221 */ /* 0x000fe20000010000 */
[----:B------:R-:W-:Y:S02]  /*18d50*/  LOP3.LUT R5, R0, 0xff, RZ, 0xc0, !PT ;  /* 0x000000ff00057812 */ /* 0x000fe400078ec0ff */
[----:B------:R-:W-:Y:S02]  /*18d60*/  PRMT R51, R21, 0x5410, R20 ;  /* 0x0000541015337816 */ /* 0x000fe40000000014 */
[----:B------:R-:W-:-:S02]  /*18d70*/  @!P3 PRMT R21, R59, 0x5410, RZ ;  /* 0x000054103b15b816 */ /* 0x000fc400000000ff */
[----:B------:R-:W-:Y:S02]  /*18d80*/  ISETP.GE.U32.AND P3, PT, R218, R5, PT ;  /* 0x00000005da00720c */ /* 0x000fe40003f66070 */
[----:B-1----:R-:W-:Y:S02]  /*18d90*/  F2FP.BF16.F32.PACK_AB R5, R190, R6 ;  /* 0x00000006be05723e */ /* 0x002fe400000010ff */
[----:B------:R-:W-:Y:S02]  /*18da0*/  LOP3.LUT R10, R0, 0xffff, RZ, 0xc0, !PT ;  /* 0x0000ffff000a7812 */ /* 0x000fe400078ec0ff */
[----:B------:R-:W-:Y:S02]  /*18db0*/  PRMT R11, R5, 0x7610, R11 ;  /* 0x00007610050b7816 */ /* 0x000fe4000000000b */
[----:B------:R-:W-:Y:S01]  /*18dc0*/  MOV R47, R80 ;  /* 0x00000050002f7202 */ /* 0x000fe20000000f00 */
[----:B------:R-:W-:Y:S01]  /*18dd0*/  IMAD.MOV.U32 R80, RZ, RZ, R244 ;  /* 0x000000ffff507224 */ /* 0x000fe200078e00f4 */
[----:B------:R-:W-:Y:S01]  /*18de0*/  SHF.R.U32.HI R10, RZ, 0x8, R10 ;  /* 0x00000008ff0a7819 */ /* 0x000fe2000001160a */
[----:B------:R-:W-:-:S02]  /*18df0*/  IMAD.MOV.U32 R244, RZ, RZ, R31 ;  /* 0x000000fffff47224 */ /* 0x000fc400078e001f */
[----:B------:R-:W-:Y:S01]  /*18e00*/  FADD.FTZ R31, R24, R22 ;  /* 0x00000016181f7221 */ /* 0x000fe20000010000 */
[----:B------:R-:W-:Y:S01]  /*18e10*/  PRMT R24, R5, 0x7632, R24 ;  /* 0x0000763205187816 */ /* 0x000fe20000000018 */
[----:B------:R-:W-:Y:S01]  /*18e20*/  @!P3 HFMA2.BF16_V2 R63, -RZ.H0_H0, RZ.H0_H0, -R11.H0_H0 ;  /* 0x200000ffff3fb231 */ /* 0x000fe2000034090b */
[----:B------:R-:W-:Y:S01]  /*18e30*/  PRMT R23, R85, 0x7610, R23 ;  /* 0x0000761055177816 */ /* 0x000fe20000000017 */
[----:B------:R-:W-:Y:S01]  /*18e40*/  IMAD.MOV.U32 R54, RZ, RZ, R81 ;  /* 0x000000ffff367224 */ /* 0x000fe200078e0051 */
[----:B------:R-:W-:Y:S02]  /*18e50*/  LOP3.LUT R10, R10, 0xffff, RZ, 0xc0, !PT ;  /* 0x0000ffff0a0a7812 */ /* 0x000fe400078ec0ff */
[----:B------:R-:W-:Y:S01]  /*18e60*/  LOP3.LUT R5, R2, 0xff, RZ, 0xc0, !PT ;  /* 0x000000ff02057812 */ /* 0x000fe200078ec0ff */
[----:B------:R-:W-:Y:S01]  /*18e70*/  IMAD.MOV.U32 R101, RZ, RZ, R46 ;  /* 0x000000ffff657224 */ /* 0x000fe200078e002e */
[----:B------:R-:W-:Y:S01]  /*18e80*/  PRMT R81, R11, 0x5410, R24 ;  /* 0x000054100b517816 */ /* 0x000fe20000000018 */
[----:B------:R-:W-:Y:S01]  /*18e90*/  IMAD.MOV.U32 R46, RZ, RZ, R86 ;  /* 0x000000ffff2e7224 */ /* 0x000fe200078e0056 */
[----:B------:R-:W-:Y:S01]  /*18ea0*/  @!P3 PRMT R11, R63, 0x5410, RZ ;  /* 0x000054103f0bb816 */ /* 0x000fe200000000ff */
[----:B------:R-:W-:Y:S01]  /*18eb0*/  @!P5 HFMA2.BF16_V2 R61, -RZ.H0_H0, RZ.H0_H0, -R23.H0_H0 ;  /* 0x200000ffff3dd231 */ /* 0x000fe20000340917 */
[C---:B------:R-:W-:Y:S01]  /*18ec0*/  ISETP.GE.U32.AND P2, PT, R218.reuse, R10, PT ;  /* 0x0000000ada00720c */ /* 0x040fe20003f46070 */
[----:B------:R-:W-:Y:S01]  /*18ed0*/  IMAD.MOV.U32 R86, RZ, RZ, R183 ;  /* 0x000000ffff567224 */ /* 0x000fe200078e00b7 */
[----:B------:R-:W-:Y:S01]  /*18ee0*/  PRMT R22, R85, 0x7632, R22 ;  /* 0x0000763255167816 */ /* 0x000fe20000000016 */
[----:B------:R-:W-:Y:S01]  /*18ef0*/  IMAD.MOV.U32 R85, RZ, RZ, R189 ;  /* 0x000000ffff557224 */ /* 0x000fe200078e00bd */
[----:B------:R-:W-:Y:S01]  /*18f00*/  ISETP.GE.U32.AND P3, PT, R218, R5, PT ;  /* 0x00000005da00720c */ /* 0x000fe20003f66070 */
[----:B------:R-:W-:Y:S01]  /*18f10*/  MUFU.EX2 R189, R128 ;  /* 0x0000008000bd7308 */ /* 0x000fe20000000800 */
[----:B------:R-:W-:-:S02]  /*18f20*/  SHF.R.U32.HI R5, RZ, 0x18, R2 ;  /* 0x00000018ff057819 */ /* 0x000fc40000011602 */
[----:B------:R-:W-:Y:S02]  /*18f30*/  LOP3.LUT R10, R2, 0xffff, RZ, 0xc0, !PT ;  /* 0x0000ffff020a7812 */ /* 0x000fe400078ec0ff */
[----:B------:R-:W-:Y:S02]  /*18f40*/  SHF.R.U32.HI R30, RZ, 0x10, R2 ;  /* 0x00000010ff1e7819 */ /* 0x000fe40000011602 */
[----:B------:R-:W-:Y:S01]  /*18f50*/  SHF.R.U32.HI R2, RZ, 0x18, R4 ;  /* 0x00000018ff027819 */ /* 0x000fe20000011604 */
[----:B------:R-:W1:Y:S01]  /*18f60*/  MUFU.EX2 R183, R129 ;  /* 0x0000008100b77308 */ /* 0x000e620000000800 */
[----:B------:R-:W-:Y:S02]  /*18f70*/  PRMT R50, R23, 0x5410, R22 ;  /* 0x0000541017327816 */ /* 0x000fe40000000016 */
[----:B------:R-:W-:Y:S02]  /*18f80*/  @!P5 PRMT R23, R61, 0x5410, RZ ;  /* 0x000054103d17d816 */ /* 0x000fe400000000ff */
[----:B------:R-:W-:-:S02]  /*18f90*/  ISETP.GE.U32.AND P5, PT, R218, R2, PT ;  /* 0x00000002da00720c */ /* 0x000fc40003fa6070 */
[----:B------:R-:W-:Y:S01]  /*18fa0*/  SHF.R.U32.HI R2, RZ, 0x8, R10 ;  /* 0x00000008ff027819 */ /* 0x000fe2000001160a */
[----:B------:R-:W-:Y:S01]  /*18fb0*/  @!P4 HFMA2.BF16_V2 R66, -RZ.H0_H0, RZ.H0_H0, -R22.H0_H0 ;  /* 0x200000ffff42c231 */ /* 0x000fe20000340916 */
[----:B------:R-:W-:Y:S02]  /*18fc0*/  SHF.R.U32.HI R3, RZ, 0x10, R4 ;  /* 0x00000010ff037819 */ /* 0x000fe40000011604 */
[----:B------:R-:W-:Y:S01]  /*18fd0*/  LOP3.LUT R2, R2, 0xffff, RZ, 0xc0, !PT ;  /* 0x0000ffff02027812 */ /* 0x000fe200078ec0ff */
[----:B------:R-:W-:Y:S01]  /*18fe0*/  @!P6 HFMA2.BF16_V2 R60, -RZ.H0_H0, RZ.H0_H0, -R20.H0_H0 ;  /* 0x200000ffff3ce231 */ /* 0x000fe20000340914 */
[----:B------:R-:W-:Y:S02]  /*18ff0*/  @!P4 PRMT R22, R66, 0x5410, RZ ;  /* 0x000054104216c816 */ /* 0x000fe400000000ff */
[----:B------:R-:W-:Y:S02]  /*19000*/  ISETP.GE.U32.AND P4, PT, R218, R2, PT ;  /* 0x00000002da00720c */ /* 0x000fe40003f86070 */
[----:B------:R-:W-:-:S02]  /*19010*/  LOP3.LUT R3, R3, 0xff, RZ, 0xc0, !PT ;  /* 0x000000ff03037812 */ /* 0x000fc400078ec0ff */
[----:B-1----:R-:W-:Y:S02]  /*19020*/  F2FP.BF16.F32.PACK_AB R2, R183, R189 ;  /* 0x000000bdb702723e */ /* 0x002fe400000010ff */
[----:B------:R-:W-:Y:S01]  /*19030*/  @!P6 PRMT R20, R60, 0x5410, RZ ;  /* 0x000054103c14e816 */ /* 0x000fe200000000ff */
[----:B------:R-:W-:Y:S01]  /*19040*/  IMAD.MOV.U32 R55, RZ, RZ, R79 ;  /* 0x000000ffff377224 */ /* 0x000fe200078e004f */
[----:B------:R-:W-:Y:S01]  /*19050*/  ISETP.GE.U32.AND P6, PT, R218, R3, PT ;  /* 0x00000003da00720c */ /* 0x000fe20003fc6070 */
[----:B------:R-:W-:Y:S01]  /*19060*/  FADD.FTZ R3, R9, R34 ;  /* 0x0000002209037221 */ /* 0x000fe20000010000 */
[----:B------:R-:W-:Y:S01]  /*19070*/  IMAD.MOV.U32 R79, RZ, RZ, R160 ;  /* 0x000000ffff4f7224 */ /* 0x000fe200078e00a0 */
[C---:B------:R-:W-:Y:S01]  /*19080*/  PRMT R9, R2.reuse, 0x7632, R9 ;  /* 0x0000763202097816 */ /* 0x040fe20000000009 */
[----:B------:R-:W-:Y:S01]  /*19090*/  IMAD.MOV.U32 R160, RZ, RZ, R87 ;  /* 0x000000ffffa07224 */ /* 0x000fe200078e0057 */
[----:B------:R-:W-:Y:S01]  /*190a0*/  PRMT R10, R2, 0x7610, R10 ;  /* 0x00007610020a7816 */ /* 0x000fe2000000000a */
[----:B------:R-:W-:-:S02]  /*190b0*/  IMAD.MOV.U32 R87, RZ, RZ, R181 ;  /* 0x000000ffff577224 */ /* 0x000fc400078e00b5 */
[----:B------:R-:W-:Y:S01]  /*190c0*/  IMAD.MOV.U32 R59, RZ, RZ, R182 ;  /* 0x000000ffff3b7224 */ /* 0x000fe200078e00b6 */
[----:B------:R-:W-:Y:S01]  /*190d0*/  MUFU.EX2 R181, R113 ;  /* 0x0000007100b57308 */ /* 0x000fe20000000800 */
[----:B------:R-:W-:Y:S02]  /*190e0*/  @!P4 HFMA2.BF16_V2 R71, -RZ.H0_H0, RZ.H0_H0, -R9.H0_H0 ;  /* 0x200000ffff47c231 */ /* 0x000fe40000340909 */
[----:B------:R-:W-:Y:S02]  /*190f0*/  IMAD.MOV.U32 R84, RZ, RZ, R42 ;  /* 0x000000ffff547224 */ /* 0x000fe400078e002a */
[----:B------:R-:W-:-:S03]  /*19100*/  @!P3 HFMA2.BF16_V2 R72, -RZ.H0_H0, RZ.H0_H0, -R10.H0_H0 ;  /* 0x200000ffff48b231 */ /* 0x000fc6000034090a */
[----:B------:R-:W1:Y:S01]  /*19110*/  MUFU.EX2 R182, R117 ;  /* 0x0000007500b67308 */ /* 0x000e620000000800 */
[----:B------:R-:W-:Y:S01]  /*19120*/  IMAD.MOV.U32 R42, RZ, RZ, R67 ;  /* 0x000000ffff2a7224 */ /* 0x000fe200078e0043 */
[----:B------:R-:W-:Y:S02]  /*19130*/  LOP3.LUT R2, R30, 0xff, RZ, 0xc0, !PT ;  /* 0x000000ff1e027812 */ /* 0x000fe400078ec0ff */
[----:B------:R-:W-:Y:S02]  /*19140*/  PRMT R67, R10, 0x5410, R9 ;  /* 0x000054100a437816 */ /* 0x000fe40000000009 */
[----:B------:R-:W-:Y:S01]  /*19150*/  @!P4 PRMT R9, R71, 0x5410, RZ ;  /* 0x000054104709c816 */ /* 0x000fe200000000ff */
[----:B------:R-:W-:Y:S01]  /*19160*/  IMAD.MOV.U32 R71, RZ, RZ, R85 ;  /* 0x000000ffff477224 */ /* 0x000fe200078e0055 */
[----:B------:R-:W-:Y:S01]  /*19170*/  @!P3 PRMT R10, R72, 0x5410, RZ ;  /* 0x00005410480ab816 */ /* 0x000fe200000000ff */
[----:B------:R-:W-:Y:S01]  /*19180*/  IMAD.MOV.U32 R85, RZ, RZ, R59 ;  /* 0x000000ffff557224 */ /* 0x000fe200078e003b */
[----:B------:R-:W-:Y:S01]  /*19190*/  ISETP.GE.U32.AND P3, PT, R218, R2, PT ;  /* 0x00000002da00720c */ /* 0x000fe20003f66070 */
[----:B------:R-:W-:-:S02]  /*191a0*/  IMAD.MOV.U32 R59, RZ, RZ, R58 ;  /* 0x000000ffff3b7224 */ /* 0x000fc400078e003a */
[----:B------:R-:W-:Y:S02]  /*191b0*/  IMAD.MOV.U32 R58, RZ, RZ, R44 ;  /* 0x000000ffff3a7224 */ /* 0x000fe400078e002c */
[----:B------:R-:W-:Y:S01]  /*191c0*/  IMAD.MOV.U32 R44, RZ, RZ, R45 ;  /* 0x000000ffff2c7224 */ /* 0x000fe200078e002d */
[----:B------:R-:W-:Y:S01]  /*191d0*/  MOV R45, R43 ;  /* 0x0000002b002d7202 */ /* 0x000fe20000000f00 */
[----:B------:R-:W-:Y:S02]  /*191e0*/  IMAD.MOV.U32 R43, RZ, RZ, R119 ;  /* 0x000000ffff2b7224 */ /* 0x000fe400078e0077 */
[----:B------:R-:W-:Y:S02]  /*191f0*/  IMAD.MOV.U32 R119, RZ, RZ, R251 ;  /* 0x000000ffff777224 */ /* 0x000fe400078e00fb */
[----:B------:R-:W-:Y:S01]  /*19200*/  FADD.FTZ R251, R6, R3 ;  /* 0x0000000306fb7221 */ /* 0x000fe20000010000 */
[----:B-1----:R-:W-:Y:S01]  /*19210*/  F2FP.BF16.F32.PACK_AB R3, R182, R181 ;  /* 0x000000b5b603723e */ /* 0x002fe200000010ff */
[----:B------:R-:W-:Y:S01]  /*19220*/  IMAD.MOV.U32 R112, RZ, RZ, R252 ;  /* 0x000000ffff707224 */ /* 0x000fe200078e00fc */
[----:B------:R-:W-:-:S02]  /*19230*/  SHF.R.U32.HI R2, RZ, 0x18, R0 ;  /* 0x00000018ff027819 */ /* 0x000fc40000011600 */
[----:B------:R-:W-:Y:S01]  /*19240*/  SHF.R.U32.HI R0, RZ, 0x10, R0 ;  /* 0x00000010ff007819 */ /* 0x000fe20000011600 */
[----:B------:R-:W-:Y:S02]  /*19250*/  @!P3 HFMA2.BF16_V2 R73, -RZ.H0_H0, RZ.H0_H0, -R3.H0_H0 ;  /* 0x200000ffff49b231 */ /* 0x000fe40000340903 */
[----:B------:R-:W-:Y:S02]  /*19260*/  IMAD.MOV.U32 R60, RZ, RZ, R112 ;  /* 0x000000ffff3c7224 */ /* 0x000fe400078e0070 */
[----:B------:R-:W-:Y:S01]  /*19270*/  FADD.FTZ R252, R41, R31 ;  /* 0x0000001f29fc7221 */ /* 0x000fe20000010000 */
[----:B------:R-:W-:Y:S01]  /*19280*/  LOP3.LUT R0, R0, 0xff, RZ, 0xc0, !PT ;  /* 0x000000ff00007812 */ /* 0x000fe200078ec0ff */
[----:B------:R-:W-:Y:S01]  /*19290*/  IMAD.MOV.U32 R112, RZ, RZ, R58 ;  /* 0x000000ffff707224 */ /* 0x000fe200078e003a */
[----:B------:R-:W-:Y:S01]  /*192a0*/  @P3 PRMT R41, R3, 0x7610, R41 ;  /* 0x0000761003293816 */ /* 0x000fe20000000029 */
[----:B------:R-:W-:Y:S01]  /*192b0*/  IMAD.MOV.U32 R58, RZ, RZ, R44 ;  /* 0x000000ffff3a7224 */ /* 0x000fe200078e002c */
[----:B------:R-:W-:Y:S01]  /*192c0*/  @!P3 PRMT R41, R73, 0x5410, RZ ;  /* 0x000054104929b816 */ /* 0x000fe200000000ff */
[----:B------:R-:W-:Y:S01]  /*192d0*/  IMAD.MOV.U32 R44, RZ, RZ, R45 ;  /* 0x000000ffff2c7224 */ /* 0x000fe200078e002d */
[C---:B------:R-:W-:Y:S01]  /*192e0*/  ISETP.GE.U32.AND P4, PT, R218.reuse, R2, PT ;  /* 0x00000002da00720c */ /* 0x040fe20003f86070 */
[----:B------:R-:W-:Y:S01]  /*192f0*/  IMAD.MOV.U32 R45, RZ, RZ, R205 ;  /* 0x000000ffff2d7224 */ /* 0x000fe200078e00cd */
[----:B------:R-:W-:Y:S01]  /*19300*/  ISETP.GE.U32.AND P3, PT, R218, R0, PT ;  /* 0x00000000da00720c */ /* 0x000fe20003f66070 */
[----:B------:R-:W2:Y:S01]  /*19310*/  LDL.LU R205, [R1+0x1a8] ;  /* 0x0001a80001cd7983 */ /* 0x000ea20000300800 */
[----:B------:R-:W-:-:S02]  /*19320*/  PRMT R2, R132, 0x7610, R2 ;  /* 0x0000761084027816 */ /* 0x000fc40000000002 */
[----:B------:R-:W-:Y:S02]  /*19330*/  PRMT R0, R132, 0x7632, R0 ;  /* 0x0000763284007816 */ /* 0x000fe40000000000 */
[----:B------:R-:W3:Y:S01]  /*19340*/  LDL R132, [R1+0xd4] ;  /* 0x0000d40001847983 */ /* 0x000ee20000100800 */
[----:B------:R-:W-:-:S05]  /*19350*/  @!P2 HFMA2.BF16_V2 R62, -RZ.H0_H0, RZ.H0_H0, -R24.H0_H0 ;  /* 0x200000ffff3ea231 */ /* 0x000fca0000340918 */
[----:B------:R-:W-:Y:S02]  /*19360*/  @!P2 PRMT R24, R62, 0x5410, RZ ;  /* 0x000054103e18a816 */ /* 0x000fe400000000ff */
[----:B------:R-:W-:Y:S02]  /*19370*/  ISETP.GE.U32.AND P2, PT, R218, R5, PT ;  /* 0x00000005da00720c */ /* 0x000fe40003f46070 */
[----:B------:R-:W1:Y:S01]  /*19380*/  MUFU.EX2 R5, R133 ;  /* 0x0000008500057308 */ /* 0x000e620000000800 */
[----:B------:R-:W-:Y:S01]  /*19390*/  IMAD.MOV.U32 R61, RZ, RZ, R45 ;  /* 0x000000ffff3d7224 */ /* 0x000fe200078e002d */
[C---:B------:R-:W-:Y:S01]  /*193a0*/  PRMT R4, R3.reuse, 0x7632, R4 ;  /* 0x0000763203047816 */ /* 0x040fe20000000004 */
[----:B------:R-:W-:Y:S02]  /*193b0*/  IMAD.MOV.U32 R45, RZ, RZ, R244 ;  /* 0x000000ffff2d7224 */ /* 0x000fe400078e00f4 */
[----:B------:R-:W-:Y:S01]  /*193c0*/  IMAD.MOV.U32 R62, RZ, RZ, R245 ;  /* 0x000000ffff3e7224 */ /* 0x000fe200078e00f5 */
[----:B------:R-:W-:Y:S01]  /*193d0*/  PRMT R66, R3, 0x5410, R4 ;  /* 0x0000541003427816 */ /* 0x000fe20000000004 */
[----:B------:R-:W-:Y:S01]  /*193e0*/  ST.E.U16 desc[UR4][R12.64+-0xc0], R53 ;  /* 0xffff40350c007985 */ /* 0x000fe2000c101504 */
[----:B------:R-:W-:-:S03]  /*193f0*/  IMAD.MOV.U32 R63, RZ, RZ, R243 ;  /* 0x000000ffff3f7224 */ /* 0x000fc600078e00f3 */
[----:B------:R-:W-:Y:S04]  /*19400*/  ST.E.U16 desc[UR4][R12.64+-0xbe], R52 ;  /* 0xffff42340c007985 */ /* 0x000fe8000c101504 */
[----:B------:R4:W-:Y:S01]  /*19410*/  ST.E.U16 desc[UR4][R18.64+-0xc0], R35 ;  /* 0xffff402312007985 */ /* 0x0009e2000c101504 */
[----:B-1----:R-:W-:Y:S01]  /*19420*/  FADD.FTZ R243, R5, R116 ;  /* 0x0000007405f37221 */ /* 0x002fe20000010000 */
[----:B---3--:R-:W-:-:S05]  /*19430*/  LOP3.LUT R30, R15, R132, R172, 0x96, !PT ;  /* 0x000000840f1e7212 */ /* 0x008fca00078e96ac */
[----:B------:R-:W-:-:S05]  /*19440*/  IMAD.WIDE.U32 R244, R30, -0x326172a9, RZ ;  /* 0xcd9e8d571ef47825 */ /* 0x000fca00078e00ff */
[----:B------:R-:W-:Y:S01]  /*19450*/  LOP3.LUT R3, R245, R207, R36, 0x96, !PT ;  /* 0x000000cff5037212 */ /* 0x000fe200078e9624 */
[----:B------:R1:W-:Y:S04]  /*19460*/  STL [R1+0x8c], R30 ;  /* 0x00008c1e01007387 */ /* 0x0003e80000100800 */
[----:B----4-:R-:W-:Y:S01]  /*19470*/  IMAD.WIDE.U32 R34, R3, -0x2daee0ad, RZ ;  /* 0xd2511f5303227825 */ /* 0x010fe200078e00ff */
[----:B------:R-:W-:Y:S02]  /*19480*/  LOP3.LUT R3, R49, R249, R14, 0x96, !PT ;  /* 0x000000f931037212 */ /* 0x000fe400078e960e */
[----:B------:R-:W3:Y:S04]  /*19490*/  LDL.LU.64 R14, [R1+0x1a0] ;  /* 0x0001a000010e7983 */ /* 0x000ee80000300a00 */
[----:B------:R-:W4:Y:S01]  /*194a0*/  LDL R116, [R1+0x12c] ;  /* 0x00012c0001747983 */ /* 0x000f220000100800 */
[----:B------:R-:W-:-:S02]  /*194b0*/  IMAD.MOV.U32 R133, RZ, RZ, R85 ;  /* 0x000000ffff857224 */ /* 0x000fc400078e0055 */
[----:B------:R-:W-:Y:S01]  /*194c0*/  IMAD.MOV.U32 R85, RZ, RZ, R59 ;  /* 0x000000ffff557224 */ /* 0x000fe200078e003b */
[----:B------:R-:W-:Y:S01]  /*194d0*/  MOV R59, R43 ;  /* 0x0000002b003b7202 */ /* 0x000fe20000000f00 */
[----:B------:R-:W-:Y:S02]  /*194e0*/  IMAD.MOV.U32 R43, RZ, RZ, R119 ;  /* 0x000000ffff2b7224 */ /* 0x000fe400078e0077 */
[----:B------:R-:W-:Y:S02]  /*194f0*/  IMAD.MOV.U32 R119, RZ, RZ, R180 ;  /* 0x000000ffff777224 */ /* 0x000fe400078e00b4 */
[----:B------:R-:W2:Y:S01]  /*19500*/  MUFU.EX2 R180, R134 ;  /* 0x0000008600b47308 */ /* 0x000ea20000000800 */
[----:B------:R-:W-:Y:S02]  /*19510*/  @!P2 HFMA2.BF16_V2 R74, -RZ.H0_H0, RZ.H0_H0, -R4.H0_H0 ;  /* 0x200000ffff4aa231 */ /* 0x000fe40000340904 */
[----:B------:R-:W-:Y:S02]  /*19520*/  IMAD.MOV.U32 R73, RZ, RZ, R85 ;  /* 0x000000ffff497224 */ /* 0x000fe400078e0055 */
[----:B------:R-:W-:Y:S01]  /*19530*/  IMAD.MOV.U32 R85, RZ, RZ, R44 ;  /* 0x000000ffff557224 */ /* 0x000fe200078e002c */
[----:B--2---:R-:W-:-:S04]  /*19540*/  F2FP.BF16.F32.PACK_AB R5, R180, R5 ;  /* 0x00000005b405723e */ /* 0x004fc800000010ff */
[C---:B------:R-:W-:Y:S02]  /*19550*/  PRMT R6, R5.reuse, 0x7610, R6 ;  /* 0x0000761005067816 */ /* 0x040fe40000000006 */
[----:B------:R-:W-:Y:S02]  /*19560*/  PRMT R5, R5, 0x7632, R5 ;  /* 0x0000763205057816 */ /* 0x000fe40000000005 */
[----:B------:R-:W-:-:S03]  /*19570*/  MOV R44, R80 ;  /* 0x00000050002c7202 */ /* 0x000fc60000000f00 */
[----:B------:R-:W-:Y:S01]  /*19580*/  @!P4 HFMA2.BF16_V2 R75, -RZ.H0_H0, RZ.H0_H0, -R5.H0_H0 ;  /* 0x200000ffff4bc231 */ /* 0x000fe20000340905 */
[----:B------:R-:W-:Y:S02]  /*19590*/  PRMT R80, R6, 0x5410, R5 ;  /* 0x0000541006507816 */ /* 0x000fe40000000005 */
[----:B------:R-:W-:Y:S02]  /*195a0*/  @!P2 PRMT R4, R74, 0x5410, RZ ;  /* 0x000054104a04a816 */ /* 0x000fe400000000ff */
[----:B------:R-:W-:Y:S02]  /*195b0*/  @!P4 PRMT R5, R75, 0x5410, RZ ;  /* 0x000054104b05c816 */ /* 0x000fe400000000ff */
[----:B------:R-:W-:Y:S01]  /*195c0*/  LOP3.LUT R35, R35, R248, R48, 0x96, !PT ;  /* 0x000000f823237212 */ /* 0x000fe200078e9630 */
[----:B-1----:R-:W-:Y:S01]  /*195d0*/  IMAD.WIDE.U32 R30, R3, -0x326172a9, RZ ;  /* 0xcd9e8d57031e7825 */ /* 0x002fe200078e00ff */
[----:B------:R-:W-:Y:S03]  /*195e0*/  ST.E.U16 desc[UR4][R18.64+-0xbe], R64 ;  /* 0xffff424012007985 */ /* 0x000fe6000c101504 */
[----:B------:R-:W-:-:S04]  /*195f0*/  IMAD.WIDE.U32 R52, R35, -0x326172a9, RZ ;  /* 0xcd9e8d5723347825 */ /* 0x000fc800078e00ff */
[----:B----4-:R-:W-:Y:S02]  /*19600*/  IMAD.WIDE.U32 R74, R116, -0x326172a9, RZ ;  /* 0xcd9e8d57744a7825 */ /* 0x010fe400078e00ff */
[----:B------:R-:W2:Y:S01]  /*19610*/  LDL R116, [R1+0xdc] ;  /* 0x0000dc0001747983 */ /* 0x000ea20000100800 */
[----:B------:R-:W-:-:S03]  /*19620*/  LOP3.LUT R3, R53, R133, R30, 0x96, !PT ;  /* 0x0000008535037212 */ /* 0x000fc600078e961e */
[----:B------:R1:W-:Y:S01]  /*19630*/  ST.E.U16 desc[UR4][R16.64+-0xc0], R8 ;  /* 0xffff400810007985 */ /* 0x0003e2000c101504 */
[----:B------:R-:W-:Y:S01]  /*19640*/  IMAD.MOV.U32 R117, RZ, RZ, R61 ;  /* 0x000000ffff757224 */ /* 0x000fe200078e003d */
[----:B------:R-:W-:Y:S01]  /*19650*/  MOV R128, R59 ;  /* 0x0000003b00807202 */ /* 0x000fe20000000f00 */
[----:B------:R-:W-:Y:S02]  /*19660*/  @!P6 HFMA2.BF16_V2 R78, -RZ.H0_H0, RZ.H0_H0, -R2.H0_H0 ;  /* 0x200000ffff4ee231 */ /* 0x000fe40000340902 */
[----:B------:R-:W-:Y:S02]  /*19670*/  IMAD.MOV.U32 R59, RZ, RZ, R55 ;  /* 0x000000ffff3b7224 */ /* 0x000fe400078e0037 */
[----:B------:R-:W-:Y:S02]  /*19680*/  IMAD.MOV.U32 R61, RZ, RZ, R54 ;  /* 0x000000ffff3d7224 */ /* 0x000fe400078e0036 */
[----:B------:R-:W-:-:S04]  /*19690*/  IMAD.WIDE.U32 R54, R3, -0x2daee0ad, RZ ;  /* 0xd2511f5303367825 */ /* 0x000fc800078e00ff */
[----:B------:R-:W-:Y:S02]  /*196a0*/  IMAD.MOV.U32 R134, RZ, RZ, R60 ;  /* 0x000000ffff867224 */ /* 0x000fe400078e003c */
[----:B------:R-:W-:Y:S01]  /*196b0*/  IMAD.MOV.U32 R60, RZ, RZ, R43 ;  /* 0x000000ffff3c7224 */ /* 0x000fe200078e002b */
[----:B------:R-:W-:Y:S02]  /*196c0*/  PRMT R43, R2, 0x5410, R0 ;  /* 0x00005410022b7816 */ /* 0x000fe40000000000 */
[----:B------:R-:W-:Y:S02]  /*196d0*/  @!P6 PRMT R2, R78, 0x5410, RZ ;  /* 0x000054104e02e816 */ /* 0x000fe400000000ff */
[----:B-1----:R-:W-:-:S05]  /*196e0*/  LOP3.LUT R8, R31, R73, R244, 0x96, !PT ;  /* 0x000000491f087212 */ /* 0x002fca00078e96f4 */
[----:B------:R-:W-:-:S04]  /*196f0*/  IMAD.WIDE.U32 R30, R8, -0x2daee0ad, RZ ;  /* 0xd2511f53081e7825 */ /* 0x000fc800078e00ff */
[----:B------:R-:W-:Y:S01]  /*19700*/  @!P5 HFMA2.BF16_V2 R77, -RZ.H0_H0, RZ.H0_H0, -R0.H0_H0 ;  /* 0x200000ffff4dd231 */ /* 0x000fe20000340900 */
[----:B------:R1:W-:Y:S01]  /*19710*/  ST.E.U16 desc[UR4][R16.64+-0xbe], R7 ;  /* 0xffff420710007985 */ /* 0x0003e2000c101504 */
[----:B------:R-:W-:Y:S01]  /*19720*/  LOP3.LUT R3, R55, R71, R30, 0x96, !PT ;  /* 0x0000004737037212 */ /* 0x000fe200078e961e */
[----:B------:R-:W-:Y:S02]  /*19730*/  IMAD.MOV.U32 R72, RZ, RZ, R62 ;  /* 0x000000ffff487224 */ /* 0x000fe400078e003e */
[----:B---3--:R3:W-:Y:S01]  /*19740*/  ST.E.U16 desc[UR4][R14.64+-0xc0], R2 ;  /* 0xffff40020e007985 */ /* 0x0087e2000c101504 */
[----:B------:R-:W-:Y:S01]  /*19750*/  IMAD.MOV.U32 R62, RZ, RZ, R112 ;  /* 0x000000ffff3e7224 */ /* 0x000fe200078e0070 */
[----:B------:R-:W-:Y:S01]  /*19760*/  @!P5 PRMT R0, R77, 0x5410, RZ ;  /* 0x000054104d00d816 */ /* 0x000fe200000000ff */
[----:B------:R-:W-:Y:S02]  /*19770*/  IMAD.MOV.U32 R113, RZ, RZ, R60 ;  /* 0x000000ffff717224 */ /* 0x000fe400078e003c */
[----:B------:R-:W-:-:S02]  /*19780*/  IMAD.MOV.U32 R112, RZ, RZ, R58 ;  /* 0x000000ffff707224 */ /* 0x000fc400078e003a */
[----:B------:R-:W-:Y:S02]  /*19790*/  IMAD.MOV.U32 R60, RZ, RZ, R47 ;  /* 0x000000ffff3c7224 */ /* 0x000fe400078e002f */
[----:B------:R-:W-:Y:S01]  /*197a0*/  IMAD.MOV.U32 R58, RZ, RZ, R46 ;  /* 0x000000ffff3a7224 */ /* 0x000fe200078e002e */
[----:B------:R4:W-:Y:S01]  /*197b0*/  ST.E.U16 desc[UR4][R14.64+-0xbe], R0 ;  /* 0xffff42000e007985 */ /* 0x0009e2000c101504 */
[----:B-1----:R-:W-:Y:S01]  /*197c0*/  LOP3.LUT R7, R31, R134, R34, 0x96, !PT ;  /* 0x000000861f077212 */ /* 0x002fe200078e9622 */
[----:B---3--:R-:W-:-:S04]  /*197d0*/  IMAD.WIDE.U32 R2, R3, -0x326172a9, RZ ;  /* 0xcd9e8d5703027825 */ /* 0x008fc800078e00ff */
[----:B------:R-:W-:Y:S01]  /*197e0*/  IMAD.WIDE.U32 R46, R7, -0x326172a9, RZ ;  /* 0xcd9e8d57072e7825 */ /* 0x000fe200078e00ff */
[--C-:B------:R-:W-:Y:S02]  /*197f0*/  SHF.R.U32.HI R8, RZ, 0x10, R2.reuse ;  /* 0x00000010ff087819 */ /* 0x100fe40000011602 */
[C---:B------:R-:W-:Y:S02]  /*19800*/  LOP3.LUT R30, R2.reuse, 0xff, RZ, 0xc0, !PT ;  /* 0x000000ff021e7812 */ /* 0x040fe400078ec0ff */
[----:B------:R-:W-:Y:S02]  /*19810*/  SHF.R.U32.HI R7, RZ, 0x18, R2 ;  /* 0x00000018ff077819 */ /* 0x000fe40000011602 */
[----:B----4-:R-:W-:Y:S02]  /*19820*/  LOP3.LUT R0, R3, R250, R46, 0x96, !PT ;  /* 0x000000fa03007212 */ /* 0x010fe400078e962e */
[----:B------:R-:W-:Y:S02]  /*19830*/  LOP3.LUT R3, R2, 0xffff, RZ, 0xc0, !PT ;  /* 0x0000ffff02037812 */ /* 0x000fe400078ec0ff */
[----:B------:R-:W-:-:S02]  /*19840*/  LOP3.LUT R2, R8, 0xff, RZ, 0xc0, !PT ;  /* 0x000000ff08027812 */ /* 0x000fc400078ec0ff */
[----:B------:R-:W-:Y:S02]  /*19850*/  SHF.R.U32.HI R3, RZ, 0x8, R3 ;  /* 0x00000008ff037819 */ /* 0x000fe40000011603 */
[----:B------:R-:W-:Y:S02]  /*19860*/  PRMT R31, R2, 0x5410, R7 ;  /* 0x00005410021f7816 */ /* 0x000fe40000000007 */
[----:B------:R-:W-:Y:S02]  /*19870*/  LOP3.LUT R2, R0, 0xffff, RZ, 0xc0, !PT ;  /* 0x0000ffff00027812 */ /* 0x000fe400078ec0ff */
[----:B------:R-:W-:Y:S01]  /*19880*/  PRMT R34, R30, 0x5410, R3 ;  /* 0x000054101e227816 */ /* 0x000fe20000000003 */
[----:B------:R-:W-:Y:S01]  /*19890*/  IMAD.MOV.U32 R129, RZ, RZ, R63 ;  /* 0x000000ffff817224 */ /* 0x000fe200078e003f */
[----:B------:R-:W-:Y:S01]  /*198a0*/  SHF.R.U32.HI R3, RZ, 0x8, R2 ;  /* 0x00000008ff037819 */ /* 0x000fe20000011602 */
[----:B------:R-:W-:Y:S01]  /*198b0*/  IMAD.MOV.U32 R63, RZ, RZ, R85 ;  /* 0x000000ffff3f7224 */ /* 0x000fe200078e0055 */
[----:B------:R-:W-:Y:S01]  /*198c0*/  LOP3.LUT R2, R0, 0xff, RZ, 0xc0, !PT ;  /* 0x000000ff00027812 */ /* 0x000fe200078ec0ff */
[----:B------:R-:W-:-:S02]  /*198d0*/  IMAD.MOV.U32 R85, RZ, RZ, R84 ;  /* 0x000000ffff557224 */ /* 0x000fc400078e0054 */
[----:B------:R-:W-:Y:S01]  /*198e0*/  IMAD.MOV.U32 R84, RZ, RZ, R42 ;  /* 0x000000ffff547224 */ /* 0x000fe200078e002a */
[----:B------:R-:W-:Y:S02]  /*198f0*/  PRMT R42, R2, 0x5410, R3 ;  /* 0x00005410022a7816 */ /* 0x000fe40000000003 */
[--C-:B------:R-:W-:Y:S02]  /*19900*/  SHF.R.U32.HI R3, RZ, 0x10, R0.reuse ;  /* 0x00000010ff037819 */ /* 0x100fe40000011600 */
[----:B------:R-:W-:Y:S02]  /*19910*/  SHF.R.U32.HI R2, RZ, 0x18, R0 ;  /* 0x00000018ff027819 */ /* 0x000fe40000011600 */
[----:B------:R-:W-:Y:S01]  /*19920*/  LOP3.LUT R0, R3, 0xff, RZ, 0xc0, !PT ;  /* 0x000000ff03007812 */ /* 0x000fe200078ec0ff */
[----:B------:R-:W-:Y:S03]  /*19930*/  ST.E.U16 desc[UR4][R12.64+-0xb0], R65 ;  /* 0xffff50410c007985 */ /* 0x000fe6000c101504 */
        /* <DEDUP_REMOVED lines=8> */
[----:B--2---:R-:W-:-:S05]  /*199c0*/  LOP3.LUT R0, R116, R75, RZ, 0x3c, !PT ;  /* 0x0000004b74007212 */ /* 0x004fca00078e3cff */
[----:B-1----:R-:W-:-:S05]  /*199d0*/  IMAD.WIDE.U32 R20, R0, -0x2daee0ad, RZ ;  /* 0xd2511f5300147825 */ /* 0x002fca00078e00ff */
[----:B------:R-:W-:Y:S01]  /*199e0*/  LOP3.LUT R0, R21, R132, R172, 0x96, !PT ;  /* 0x0000008415007212 */ /* 0x000fe200078e96ac */
[----:B------:R1:W-:Y:S04]  /*199f0*/  STL.64 [R1+0x38], R20 ;  /* 0x0000381401007387 */ /* 0x0003e80000100a00 */
[----:B------:R-:W-:Y:S01]  /*19a00*/  IMAD.WIDE.U32 R48, R0, -0x326172a9, RZ ;  /* 0xcd9e8d5700307825 */ /* 0x000fe200078e00ff */
[----:B------:R2:W5:Y:S04]  /*19a10*/  LDL.LU.64 R172, [R1+0x198] ;  /* 0x0001980001ac7983 */ /* 0x0005680000300a00 */
[----:B------:R-:W3:Y:S01]  /*19a20*/  LDL.LU R208, [R1+0x194] ;  /* 0x0001940001d07983 */ /* 0x000ee20000300800 */
[----:B------:R-:W-:-:S03]  /*19a30*/  LOP3.LUT R7, R49, R207, R36, 0x96, !PT ;  /* 0x000000cf31077212 */ /* 0x000fc600078e9624 */
[----:B------:R-:W-:Y:S04]  /*19a40*/  STL.64 [R1+0x30], R48 ;  /* 0x0000303001007387 */ /* 0x000fe80000100a00 */
[----:B------:R-:W4:Y:S01]  /*19a50*/  LDL.LU R207, [R1+0x190] ;  /* 0x0001900001cf7983 */ /* 0x000f220000300800 */
[----:B------:R-:W-:-:S03]  /*19a60*/  IMAD.WIDE.U32 R2, R2, -0x2daee0ad, RZ ;  /* 0xd2511f5302027825 */ /* 0x000fc600078e00ff */
[----:B------:R-:W-:Y:S02]  /*19a70*/  ST.E.U16 desc[UR4][R14.64+-0xb0], R23 ;  /* 0xffff50170e007985 */ /* 0x000fe4000c101504 */
[----:B------:R-:W-:Y:S02]  /*19a80*/  LOP3.LUT R0, R3, R249, R20, 0x96, !PT ;  /* 0x000000f903007212 */ /* 0x000fe400078e9614 */
[----:B------:R2:W-:Y:S03]  /*19a90*/  ST.E.U16 desc[UR4][R14.64+-0xae], R22 ;  /* 0xffff52160e007985 */ /* 0x0005e6000c101504 */
[----:B-1----:R-:W-:-:S04]  /*19aa0*/  IMAD.WIDE.U32 R20, R0, -0x326172a9, RZ ;  /* 0xcd9e8d5700147825 */ /* 0x002fc800078e00ff */
[----:B------:R-:W-:Y:S01]  /*19ab0*/  @!P3 HFMA2.BF16_V2 R76, -RZ.H0_H0, RZ.H0_H0, -R6.H0_H0 ;  /* 0x200000ffff4cb231 */ /* 0x000fe20000340906 */
[----:B------:R1:W5:Y:S01]  /*19ac0*/  LDL.LU R249, [R1+0x18c] ;  /* 0x00018c0001f97983 */ /* 0x0003620000300800 */
[----:B--2---:R-:W-:-:S05]  /*19ad0*/  IMAD.WIDE.U32 R22, R7, -0x2daee0ad, RZ ;  /* 0xd2511f5307167825 */ /* 0x004fca00078e00ff */
[----:B------:R-:W-:Y:S01]  /*19ae0*/  LOP3.LUT R0, R23, R248, R2, 0x96, !PT ;  /* 0x000000f817007212 */ /* 0x000fe200078e9602 */
[----:B------:R-:W-:Y:S01]  /*19af0*/  IMAD.MOV.U32 R116, RZ, RZ, R45 ;  /* 0x000000ffff747224 */ /* 0x000fe200078e002d */
[----:B------:R-:W-:Y:S01]  /*19b00*/  @!P3 PRMT R6, R76, 0x5410, RZ ;  /* 0x000054104c06b816 */ /* 0x000fe200000000ff */
[----:B------:R2:W-:Y:S02]  /*19b10*/  ST.E.U16 desc[UR4][R12.64+-0x9e], R29 ;  /* 0xffff621d0c007985 */ /* 0x0005e4000c101504 */
[----:B------:R-:W-:Y:S01]  /*19b20*/  IMAD.WIDE.U32 R64, R0, -0x326172a9, RZ ;  /* 0xcd9e8d5700407825 */ /* 0x000fe200078e00ff */
[----:B------:R-:W-:Y:S01]  /*19b30*/  LOP3.LUT R2, R21, R73, R48, 0x96, !PT ;  /* 0x0000004915027212 */ /* 0x000fe200078e9630 */
[----:B------:R-:W-:Y:S03]  /*19b40*/  ST.E.U16 desc[UR4][R12.64+-0xa0], R32 ;  /* 0xffff60200c007985 */ /* 0x000fe6000c101504 */
[----:B------:R-:W-:Y:S01]  /*19b50*/  LOP3.LUT R0, R65, R133, R20, 0x96, !PT ;  /* 0x0000008541007212 */ /* 0x000fe200078e9614 */
[----:B------:R-:W-:Y:S01]  /*19b60*/  IMAD.WIDE.U32 R2, R2, -0x2daee0ad, RZ ;  /* 0xd2511f5302027825 */ /* 0x000fe200078e00ff */
[----:B------:R1:W5:Y:S03]  /*19b70*/  LDL.LU R248, [R1+0x188] ;  /* 0x0001880001f87983 */ /* 0x0003660000300800 */
[----:B------:R-:W-:Y:S01]  /*19b80*/  IMAD.WIDE.U32 R48, R0, -0x2daee0ad, RZ ;  /* 0xd2511f5300307825 */ /* 0x000fe200078e00ff */
[----:B------:R-:W-:-:S04]  /*19b90*/  LOP3.LUT R7, R3, R134, R22, 0x96, !PT ;  /* 0x0000008603077212 */ /* 0x000fc800078e9616 */
[----:B------:R-:W-:-:S05]  /*19ba0*/  LOP3.LUT R2, R49, R71, R2, 0x96, !PT ;  /* 0x0000004731027212 */ /* 0x000fca00078e9602 */
[----:B------:R-:W-:Y:S01]  /*19bb0*/  IMAD.WIDE.U32 R2, R2, -0x326172a9, RZ ;  /* 0xcd9e8d5702027825 */ /* 0x000fe200078e00ff */
[----:B------:R-:W-:Y:S02]  /*19bc0*/  MOV R73, R72 ;  /* 0x0000004800497202 */ /* 0x000fe40000000f00 */
[C---:B------:R-:W-:Y:S01]  /*19bd0*/  LOP3.LUT R0, R2.reuse, 0xffff, RZ, 0xc0, !PT ;  /* 0x0000ffff02007812 */ /* 0x040fe200078ec0ff */
[----:B------:R-:W-:Y:S01]  /*19be0*/  IMAD.MOV.U32 R72, RZ, RZ, R44 ;  /* 0x000000ffff487224 */ /* 0x000fe200078e002c */
[----:B------:R-:W-:Y:S01]  /*19bf0*/  LOP3.LUT R8, R2, 0xff, RZ, 0xc0, !PT ;  /* 0x000000ff02087812 */ /* 0x000fe200078ec0ff */
[----:B------:R-:W-:Y:S01]  /*19c00*/  IMAD.WIDE.U32 R44, R7, -0x326172a9, RZ ;  /* 0xcd9e8d57072c7825 */ /* 0x000fe200078e00ff */
[----:B------:R-:W-:Y:S02]  /*19c10*/  SHF.R.U32.HI R0, RZ, 0x8, R0 ;  /* 0x00000008ff007819 */ /* 0x000fe40000011600 */
[----:B------:R-:W-:Y:S02]  /*19c20*/  SHF.R.U32.HI R7, RZ, 0x10, R2 ;  /* 0x00000010ff077819 */ /* 0x000fe40000011602 */
[----:B------:R-:W-:-:S02]  /*19c30*/  PRMT R8, R8, 0x5410, R0 ;  /* 0x0000541008087816 */ /* 0x000fc40000000000 */
[----:B------:R-:W-:Y:S02]  /*19c40*/  LOP3.LUT R0, R3, R250, R44, 0x96, !PT ;  /* 0x000000fa03007212 */ /* 0x000fe400078e962c */
[----:B------:R-:W-:Y:S02]  /*19c50*/  SHF.R.U32.HI R3, RZ, 0x18, R2 ;  /* 0x00000018ff037819 */ /* 0x000fe40000011602 */
[----:B------:R-:W-:-:S04]  /*19c60*/  LOP3.LUT R2, R7, 0xff, RZ, 0xc0, !PT ;  /* 0x000000ff07027812 */ /* 0x000fc800078ec0ff */
[----:B------:R-:W-:Y:S02]  /*19c70*/  PRMT R30, R2, 0x5410, R3 ;  /* 0x00005410021e7816 */ /* 0x000fe40000000003 */
[----:B------:R-:W-:-:S04]  /*19c80*/  LOP3.LUT R2, R0, 0xffff, RZ, 0xc0, !PT ;  /* 0x0000ffff00027812 */ /* 0x000fc800078ec0ff */
[----:B------:R-:W-:Y:S02]  /*19c90*/  SHF.R.U32.HI R3, RZ, 0x8, R2 ;  /* 0x00000008ff037819 */ /* 0x000fe40000011602 */
[----:B------:R-:W-:Y:S01]  /*19ca0*/  LOP3.LUT R2, R0, 0xff, RZ, 0xc0, !PT ;  /* 0x000000ff00027812 */ /* 0x000fe200078ec0ff */
[----:B------:R-:W-:Y:S03]  /*19cb0*/  ST.E.U16 desc[UR4][R18.64+-0xa0], R38 ;  /* 0xffff602612007985 */ /* 0x000fe6000c101504 */
[----:B--2---:R-:W-:Y:S01]  /*19cc0*/  PRMT R29, R2, 0x5410, R3 ;  /* 0x00005410021d7816 */ /* 0x004fe20000000003 */
[----:B------:R-:W-:Y:S01]  /*19cd0*/  ST.E.U16 desc[UR4][R18.64+-0x9e], R33 ;  /* 0xffff622112007985 */ /* 0x000fe2000c101504 */
[--C-:B------:R-:W-:Y:S01]  /*19ce0*/  SHF.R.U32.HI R3, RZ, 0x10, R0.reuse ;  /* 0x00000010ff037819 */ /* 0x100fe20000011600 */
[----:B------:R-:W-:Y:S01]  /*19cf0*/  IMAD.MOV.U32 R71, RZ, RZ, R129 ;  /* 0x000000ffff477224 */ /* 0x000fe200078e0081 */
[----:B------:R-:W-:Y:S01]  /*19d00*/  SHF.R.U32.HI R2, RZ, 0x18, R0 ;  /* 0x00000018ff027819 */ /* 0x000fe20000011600 */
[----:B------:R2:W-:Y:S01]  /*19d10*/  ST.E.U16 desc[UR4][R16.64+-0xa0], R11 ;  /* 0xffff600b10007985 */ /* 0x0005e2000c101504 */
[----:B------:R-:W-:-:S03]  /*19d20*/  LOP3.LUT R0, R3, 0xff, RZ, 0xc0, !PT ;  /* 0x000000ff03007812 */ /* 0x000fc600078ec0ff */
[----:B------:R-:W-:Y:S01]  /*19d30*/  ST.E.U16 desc[UR4][R16.64+-0x9e], R24 ;  /* 0xffff621810007985 */ /* 0x000fe2000c101504 */
[----:B------:R-:W-:-:S03]  /*19d40*/  PRMT R129, R218, 0x7054, R218 ;  /* 0x00007054da817816 */ /* 0x000fc600000000da */
[----:B------:R-:W-:Y:S04]  /*19d50*/  ST.E.U16 desc[UR4][R14.64+-0xa0], R6 ;  /* 0xffff60060e007985 */ /* 0x000fe8000c101504 */
[----:B------:R-:W-:Y:S04]  /*19d60*/  ST.E.U16 desc[UR4][R14.64+-0x9e], R5 ;  /* 0xffff62050e007985 */ /* 0x000fe8000c101504 */
[----:B------:R-:W-:Y:S04]  /*19d70*/  ST.E.U16 desc[UR4][R12.64+-0x90], R26 ;  /* 0xffff701a0c007985 */ /* 0x000fe8000c101504 */
[----:B------:R-:W-:Y:S01]  /*19d80*/  ST.E.U16 desc[UR4][R12.64+-0x8e], R25 ;  /* 0xffff72190c007985 */ /* 0x000fe2000c101504 */
[----:B------:R-:W-:-:S03]  /*19d90*/  PRMT R7, R0, 0x5410, R2 ;  /* 0x0000541000077816 */ /* 0x000fc60000000002 */
[----:B------:R-:W-:Y:S04]  /*19da0*/  ST.E.U16 desc[UR4][R18.64+-0x90], R28 ;  /* 0xffff701c12007985 */ /* 0x000fe8000c101504 */
[----:B------:R-:W-:Y:S01]  /*19db0*/  ST.E.U16 desc[UR4][R18.64+-0x8e], R27 ;  /* 0xffff721b12007985 */ /* 0x000fe2000c101504 */
[----:B------:R-:W-:-:S03]  /*19dc0*/  HSET2.LE.AND R0, R34, R129, PT ;  /* 0x0000008122007233 */ /* 0x000fc60003803000 */
[----:B------:R1:W-:Y:S01]  /*19dd0*/  ST.E.U16 desc[UR4][R16.64+-0x90], R10 ;  /* 0xffff700a10007985 */ /* 0x0003e2000c101504 */
[----:B------:R-:W-:-:S03]  /*19de0*/  HSET2.LE.AND R2, R31, R129, PT ;  /* 0x000000811f027233 */ /* 0x000fc60003803000 */
[----:B------:R1:W-:Y:S04]  /*19df0*/  ST.E.U16 desc[UR4][R16.64+-0x8e], R9 ;  /* 0xffff720910007985 */ /* 0x0003e8000c101504 */
[----:B------:R-:W-:Y:S04]  /*19e00*/  ST.E.U16 desc[UR4][R14.64+-0x90], R41 ;  /* 0xffff70290e007985 */ /* 0x000fe8000c101504 */
[----:B------:R1:W-:Y:S04]  /*19e10*/  ST.E.U16 desc[UR4][R14.64+-0x8e], R4 ;  /* 0xffff72040e007985 */ /* 0x0003e8000c101504 */
[----:B------:R-:W1:Y:S01]  /*19e20*/  LDSM.16.MT88.4 R24, [R175+0xa000] ;  /* 0x00a00000af18783b */ /* 0x000e620000004200 */
[----:B--2---:R-:W-:-:S02]  /*19e30*/  LOP3.LUT R11, R57, R2, RZ, 0xc0, !PT ;  /* 0x00000002390b7212 */ /* 0x004fc400078ec0ff */
[--C-:B------:R-:W-:Y:S01]  /*19e40*/  HSET2.LE.AND R2, R35, R129.reuse, PT ;  /* 0x0000008123027233 */ /* 0x100fe20003803000 */
[----:B------:R-:W2:Y:S01]  /*19e50*/  LDSM.16.MT88.4 R20, [R205+0xa000] ;  /* 0x00a00000cd14783b */ /* 0x000ea20000004200 */
[--C-:B------:R-:W-:Y:S02]  /*19e60*/  HSET2.LE.AND R3, R8, R129.reuse, PT ;  /* 0x0000008108037233 */ /* 0x100fe40003803000 */
[----:B-1----:R-:W-:Y:S02]  /*19e70*/  LOP3.LUT R10, R70, R0, RZ, 0xc0, !PT ;  /* 0x00000000460a7212 */ /* 0x002fe400078ec0ff */
[--C-:B------:R-:W-:Y:S02]  /*19e80*/  HSET2.LE.AND R0, R42, R129.reuse, PT ;  /* 0x000000812a007233 */ /* 0x100fe40003803000 */
[----:B------:R-:W-:Y:S02]  /*19e90*/  LOP3.LUT R9, R135, R2, RZ, 0xc0, !PT ;  /* 0x0000000287097212 */ /* 0x000fe400078ec0ff */
[----:B------:R-:W-:-:S02]  /*19ea0*/  HSET2.LE.AND R2, R29, R129, PT ;  /* 0x000000811d027233 */ /* 0x000fc40003803000 */
[----:B------:R-:W-:Y:S02]  /*19eb0*/  LOP3.LUT R8, R161, R0, RZ, 0xc0, !PT ;  /* 0x00000000a1087212 */ /* 0x000fe400078ec0ff */
[--C-:B------:R-:W-:Y:S01]  /*19ec0*/  HSET2.LE.AND R0, R30, R129.reuse, PT ;  /* 0x000000811e007233 */ /* 0x100fe20003803000 */
[----:B------:R-:W-:Y:S02]  /*19ed0*/  IMAD.MOV.U32 R132, RZ, RZ, R246 ;  /* 0x000000ffff847224 */ /* 0x000fe400078e00f6 */
[----:B------:R-:W-:Y:S02]  /*19ee0*/  IMAD.MOV.U32 R134, RZ, RZ, R241 ;  /* 0x000000ffff867224 */ /* 0x000fe400078e00f1 */
[----:B------:R-:W-:Y:S02]  /*19ef0*/  IMAD.MOV.U32 R133, RZ, RZ, R240 ;  /* 0x000000ffff857224 */ /* 0x000fe400078e00f0 */
[----:B------:R-:W-:Y:S01]  /*19f00*/  IMAD.MOV.U32 R74, RZ, RZ, R237 ;  /* 0x000000ffff4a7224 */ /* 0x000fe200078e00ed */
[----:B------:R-:W-:Y:S01]  /*19f10*/  MOV R33, R132 ;  /* 0x0000008400217202 */ /* 0x000fe20000000f00 */
[----:B------:R-:W-:Y:S01]  /*19f20*/  IMAD.MOV.U32 R34, RZ, RZ, R134 ;  /* 0x000000ffff227224 */ /* 0x000fe200078e0086 */
[----:B------:R-:W-:Y:S01]  /*19f30*/  LOP3.LUT R6, R51, R3, RZ, 0xc0, !PT ;  /* 0x0000000333067212 */ /* 0x000fe200078ec0ff */
[----:B------:R-:W-:Y:S01]  /*19f40*/  IMAD.MOV.U32 R32, RZ, RZ, R74 ;  /* 0x000000ffff207224 */ /* 0x000fe200078e004a */
[----:B------:R-:W-:Y:S01]  /*19f50*/  LOP3.LUT R4, R56, R2, RZ, 0xc0, !PT ;  /* 0x0000000238047212 */ /* 0x000fe200078ec0ff */
[----:B------:R-:W-:Y:S01]  /*19f60*/  IMAD.MOV.U32 R35, RZ, RZ, R133 ;  /* 0x000000ffff237224 */ /* 0x000fe200078e0085 */
[----:B------:R-:W-:Y:S01]  /*19f70*/  HSET2.LE.AND R3, R7, R129, PT ;  /* 0x0000008107037233 */ /* 0x000fe20003803000 */
[----:B------:R1:W5:Y:S01]  /*19f80*/  LDL.LU R246, [R1+0x184] ;  /* 0x0001840001f67983 */ /* 0x0003620000300800 */
[----:B------:R-:W-:-:S04]  /*19f90*/  LOP3.LUT R7, R50, R0, RZ, 0xc0, !PT ;  /* 0x0000000032077212 */ /* 0x000fc800078ec0ff */
[----:B------:R-:W-:Y:S01]  /*19fa0*/  HMMA.16816.F32.BF16 R132, R8, R26, R32 ;  /* 0x0000001a0884723c */ /* 0x000fe20000041820 */
[----:B------:R-:W-:Y:S01]  /*19fb0*/  LOP3.LUT R5, R43, R3, RZ, 0xc0, !PT ;  /* 0x000000032b057212 */ /* 0x000fe200078ec0ff */
[----:B------:R1:W5:Y:S01]  /*19fc0*/  LDL.LU R241, [R1+0x180] ;  /* 0x0001800001f17983 */ /* 0x0003620000300800 */
[----:B------:R-:W-:-:S04]  /*19fd0*/  MOV R74, R128 ;  /* 0x00000080004a7202 */ /* 0x000fc80000000f00 */
[----:B------:R-:W-:Y:S02]  /*19fe0*/  IMAD.MOV.U32 R32, RZ, RZ, R116 ;  /* 0x000000ffff207224 */ /* 0x000fe400078e0074 */
[----:B------:R-:W-:Y:S02]  /*19ff0*/  IMAD.MOV.U32 R33, RZ, RZ, R73 ;  /* 0x000000ffff217224 */ /* 0x000fe400078e0049 */
[----:B------:R-:W-:Y:S02]  /*1a000*/  IMAD.MOV.U32 R34, RZ, RZ, R71 ;  /* 0x000000ffff227224 */ /* 0x000fe400078e0047 */
[----:B------:R-:W-:Y:S01]  /*1a010*/  IMAD.MOV.U32 R35, RZ, RZ, R72 ;  /* 0x000000ffff237224 */ /* 0x000fe200078e0048 */
[----:B------:R-:W-:Y:S01]  /*1a020*/  HMMA.16816.F32.BF16 R168, R8, R24, R168 ;  /* 0x0000001808a8723c */ /* 0x000fe200000418a8 */
[----:B------:R-:W-:-:S05]  /*1a030*/  IMAD.MOV.U32 R116, RZ, RZ, R117 ;  /* 0x000000ffff747224 */ /* 0x000fca00078e0075 */
[----:B--2---:R-:W-:Y:S01]  /*1a040*/  HMMA.16816.F32.BF16 R176, R8, R22, R176 ;  /* 0x0000001608b0723c */ /* 0x004fe200000418b0 */
[----:B------:R-:W-:Y:S01]  /*1a050*/  IMAD.MOV.U32 R117, RZ, RZ, R113 ;  /* 0x000000ffff757224 */ /* 0x000fe200078e0071 */
[----:B---3--:R-:W2:Y:S04]  /*1a060*/  LDSM.16.MT88.4 R36, [R208+0xa000] ;  /* 0x00a00000d024783b */ /* 0x008ea80000004200 */
[----:B----4-:R-:W3:Y:S01]  /*1a070*/  LDSM.16.MT88.4 R28, [R207+0xa000] ;  /* 0x00a00000cf1c783b */ /* 0x010ee20000004200 */
[----:B------:R-:W-:Y:S01]  /*1a080*/  IMAD.MOV.U32 R113, RZ, RZ, R60 ;  /* 0x000000ffff717224 */ /* 0x000fe200078e003c */
[----:B------:R-:W-:Y:S01]  /*1a090*/  MOV R60, R79 ;  /* 0x0000004f003c7202 */ /* 0x000fe20000000f00 */
[----:B------:R-:W-:Y:S01]  /*1a0a0*/  IMAD.MOV.U32 R71, RZ, RZ, R62 ;  /* 0x000000ffff477224 */ /* 0x000fe200078e003e */
[----:B------:R-:W-:Y:S01]  /*1a0b0*/  HMMA.16816.F32.BF16 R152, R4, R24, R152 ;  /* 0x000000180498723c */ /* 0x000fe20000041898 */
[----:B------:R-:W-:Y:S01]  /*1a0c0*/  IMAD.MOV.U32 R73, RZ, RZ, R63 ;  /* 0x000000ffff497224 */ /* 0x000fe200078e003f */
[----:B------:R-:W-:Y:S01]  /*1a0d0*/  LOP3.LUT R2, R45, R98, R64, 0x96, !PT ;  /* 0x000000622d027212 */ /* 0x000fe200078e9640 */
[----:B------:R-:W-:Y:S01]  /*1a0e0*/  IMAD.MOV.U32 R72, RZ, RZ, R61 ;  /* 0x000000ffff487224 */ /* 0x000fe200078e003d */
[----:B------:R1:W5:Y:S01]  /*1a0f0*/  LDL.LU R240, [R1+0x17c] ;  /* 0x00017c0001f07983 */ /* 0x0003620000300800 */
[----:B------:R-:W-:-:S02]  /*1a100*/  IMAD.MOV.U32 R62, RZ, RZ, R59 ;  /* 0x000000ffff3e7224 */ /* 0x000fc400078e003b */
[----:B------:R-:W-:Y:S01]  /*1a110*/  IMAD.MOV.U32 R63, RZ, RZ, R58 ;  /* 0x000000ffff3f7224 */ /* 0x000fe200078e003a */
[----:B------:R-:W-:Y:S01]  /*1a120*/  MOV R40, R113 ;  /* 0x0000007100287202 */ /* 0x000fe20000000f00 */
[----:B------:R-:W-:Y:S01]  /*1a130*/  IMAD.MOV.U32 R61, RZ, RZ, R84 ;  /* 0x000000ffff3d7224 */ /* 0x000fe200078e0054 */
[C---:B------:R-:W-:Y:S01]  /*1a140*/  HMMA.16816.F32.BF16 R148, R4.reuse, R26, R148 ;  /* 0x0000001a0494723c */ /* 0x040fe20000041894 */
[----:B------:R-:W-:Y:S01]  /*1a150*/  IMAD.MOV.U32 R68, RZ, RZ, R74 ;  /* 0x000000ffff447224 */ /* 0x000fe200078e004a */
[----:B------:R-:W-:Y:S01]  /*1a160*/  LDSM.16.MT88.4 R24, [R175+0xb000] ;  /* 0x00b00000af18783b */ /* 0x000fe20000004200 */
[----:B------:R-:W-:Y:S02]  /*1a170*/  IMAD.MOV.U32 R70, RZ, RZ, R73 ;  /* 0x000000ffff467224 */ /* 0x000fe400078e0049 */
[----:B------:R-:W-:Y:S01]  /*1a180*/  IMAD.MOV.U32 R41, RZ, RZ, R72 ;  /* 0x000000ffff297224 */ /* 0x000fe200078e0048 */
[----:B------:R-:W-:Y:S01]  /*1a190*/  HMMA.16816.F32.BF16 R144, R4, R20, R144 ;  /* 0x000000140490723c */ /* 0x000fe20000041890 */
[----:B------:R-:W-:Y:S01]  /*1a1a0*/  IMAD.MOV.U32 R76, RZ, RZ, R62 ;  /* 0x000000ffff4c7224 */ /* 0x000fe200078e003e */
[----:B------:R1:W5:Y:S01]  /*1a1b0*/  LDL.LU R237, [R1+0x178] ;  /* 0x0001780001ed7983 */ /* 0x0003620000300800 */
        /* <DEDUP_REMOVED lines=8> */
[----:B------:R-:W-:Y:S01]  /*1a240*/  IMAD.MOV.U32 R159, RZ, RZ, R112 ;  /* 0x000000ffff9f7224 */ /* 0x000fe200078e0070 */
[----:B------:R-:W-:Y:S01]  /*1a250*/  MOV R112, R69 ;  /* 0x0000004500707202 */ /* 0x000fe20000000f00 */
[----:B------:R-:W-:Y:S02]  /*1a260*/  IMAD.MOV.U32 R156, RZ, RZ, R70 ;  /* 0x000000ffff9c7224 */ /* 0x000fe400078e0046 */
[----:B------:R-:W-:Y:S02]  /*1a270*/  IMAD.MOV.U32 R157, RZ, RZ, R68 ;  /* 0x000000ffff9d7224 */ /* 0x000fe400078e0044 */
[----:B------:R-:W-:Y:S01]  /*1a280*/  IMAD.MOV.U32 R158, RZ, RZ, R71 ;  /* 0x000000ffff9e7224 */ /* 0x000fe200078e0047 */
[----:B------:R-:W-:Y:S01]  /*1a290*/  HMMA.16816.F32.BF16 R160, R8, R20, R32 ;  /* 0x0000001408a0723c */ /* 0x000fe20000041820 */
[----:B------:R-:W2:Y:S05]  /*1a2a0*/  LDSM.16.MT88.4 R32, [R208+0xb000] ;  /* 0x00b00000d020783b */ /* 0x000eaa0000004200 */
[C---:B---3--:R-:W-:Y:S06]  /*1a2b0*/  HMMA.16816.F32.BF16 R68, R4.reuse, R28, R164 ;  /* 0x0000001c0444723c */ /* 0x048fec00000418a4 */
[----:B------:R-:W-:Y:S01]  /*1a2c0*/  HMMA.16816.F32.BF16 R140, R4, R22, R140 ;  /* 0x00000016048c723c */ /* 0x000fe2000004188c */
[----:B------:R-:W-:Y:S01]  /*1a2d0*/  IMAD.MOV.U32 R164, RZ, RZ, R41 ;  /* 0x000000ffffa47224 */ /* 0x000fe200078e0029 */
[----:B------:R-:W3:Y:S01]  /*1a2e0*/  LDSM.16.MT88.4 R20, [R205+0xb000] ;  /* 0x00b00000cd14783b */ /* 0x000ee20000004200 */
[----:B------:R-:W-:-:S03]  /*1a2f0*/  IMAD.MOV.U32 R165, RZ, RZ, R40 ;  /* 0x000000ffffa57224 */ /* 0x000fc600078e0028 */
[----:B------:R-:W4:Y:S01]  /*1a300*/  LDSM.16.MT88.4 R40, [R207+0xb000] ;  /* 0x00b00000cf28783b */ /* 0x000f220000004200 */
[----:B------:R-:W-:Y:S02]  /*1a310*/  IMAD.MOV.U32 R59, RZ, RZ, R236 ;  /* 0x000000ffff3b7224 */ /* 0x000fe400078e00ec */
[----:B------:R-:W-:Y:S01]  /*1a320*/  IMAD.MOV.U32 R58, RZ, RZ, R223 ;  /* 0x000000ffff3a7224 */ /* 0x000fe200078e00df */
[----:B------:R-:W-:Y:S01]  /*1a330*/  HMMA.16816.F32.BF16 R192, R8, R36, R192 ;  /* 0x0000002408c0723c */ /* 0x000fe200000418c0 */
[----:B------:R-:W-:Y:S02]  /*1a340*/  IMAD.MOV.U32 R75, RZ, RZ, R128 ;  /* 0x000000ffff4b7224 */ /* 0x000fe400078e0080 */
[----:B------:R-:W-:Y:S01]  /*1a350*/  IMAD.MOV.U32 R72, RZ, RZ, R85 ;  /* 0x000000ffff487224 */ /* 0x000fe200078e0055 */
[----:B------:R-:W-:Y:S01]  /*1a360*/  MOV R128, R84 ;  /* 0x0000005400807202 */ /* 0x000fe20000000f00 */
[----:B------:R-:W-:Y:S01]  /*1a370*/  IMAD.MOV.U32 R78, RZ, RZ, R59 ;  /* 0x000000ffff4e7224 */ /* 0x000fe200078e003b */
[----:B------:R1:W5:Y:S01]  /*1a380*/  LDL.LU R236, [R1+0x174] ;  /* 0x0001740001ec7983 */ /* 0x0003620000300800 */
[----:B------:R-:W-:-:S02]  /*1a390*/  IMAD.MOV.U32 R113, RZ, RZ, R58 ;  /* 0x000000ffff717224 */ /* 0x000fc400078e003a */
[----:B------:R-:W-:Y:S01]  /*1a3a0*/  IMAD.MOV.U32 R85, RZ, RZ, R87 ;  /* 0x000000ffff557224 */ /* 0x000fe200078e0057 */
[C---:B------:R-:W-:Y:S01]  /*1a3b0*/  HMMA.16816.F32.BF16 R56, R4.reuse, R36, R136 ;  /* 0x000000240438723c */ /* 0x040fe20000041888 */
[----:B------:R-:W-:Y:S01]  /*1a3c0*/  IMAD.MOV.U32 R84, RZ, RZ, R86 ;  /* 0x000000ffff547224 */ /* 0x000fe200078e0056 */
[----:B------:R1:W5:Y:S01]  /*1a3d0*/  LDL.LU R223, [R1+0x170] ;  /* 0x0001700001df7983 */ /* 0x0003620000300800 */
[----:B------:R-:W-:Y:S02]  /*1a3e0*/  IMAD.MOV.U32 R87, RZ, RZ, R222 ;  /* 0x000000ffff577224 */ /* 0x000fe400078e00de */
[----:B------:R-:W-:Y:S01]  /*1a3f0*/  IMAD.MOV.U32 R86, RZ, RZ, R217 ;  /* 0x000000ffff567224 */ /* 0x000fe200078e00d9 */
[----:B------:R1:W5:Y:S01]  /*1a400*/  LDL.LU R222, [R1+0x16c] ;  /* 0x00016c0001de7983 */ /* 0x0003620000300800 */
[----:B------:R-:W-:Y:S02]  /*1a410*/  IMAD.MOV.U32 R166, RZ, RZ, R75 ;  /* 0x000000ffffa67224 */ /* 0x000fe400078e004b */
[----:B------:R-:W-:Y:S01]  /*1a420*/  IMAD.MOV.U32 R137, RZ, RZ, R74 ;  /* 0x000000ffff897224 */ /* 0x000fe200078e004a */
[----:B--2---:R-:W-:Y:S01]  /*1a430*/  HMMA.16816.F32.BF16 R104, R4, R32, R104 ;  /* 0x000000200468723c */ /* 0x004fe20000041868 */
[----:B------:R-:W-:Y:S01]  /*1a440*/  IMAD.MOV.U32 R138, RZ, RZ, R73 ;  /* 0x000000ffff8a7224 */ /* 0x000fe200078e0049 */
[----:B------:R1:W5:Y:S01]  /*1a450*/  LDL.LU R217, [R1+0x168] ;  /* 0x0001680001d97983 */ /* 0x0003620000300800 */
[----:B------:R-:W-:-:S02]  /*1a460*/  IMAD.MOV.U32 R139, RZ, RZ, R72 ;  /* 0x000000ffff8b7224 */ /* 0x000fc400078e0048 */
[----:B------:R-:W-:Y:S01]  /*1a470*/  IMAD.MOV.U32 R167, RZ, RZ, R76 ;  /* 0x000000ffffa77224 */ /* 0x000fe200078e004c */
[----:B------:R-:W-:Y:S01]  /*1a480*/  HMMA.16816.F32.BF16 R72, R4, R30, R184 ;  /* 0x0000001e0448723c */ /* 0x000fe200000418b8 */
[----:B------:R-:W-:-:S06]  /*1a490*/  IMAD.MOV.U32 R136, RZ, RZ, R77 ;  /* 0x000000ffff887224 */ /* 0x000fcc00078e004d */
[----:B------:R-:W-:Y:S01]  /*1a4a0*/  MOV R184, R78 ;  /* 0x0000004e00b87202 */ /* 0x000fe20000000f00 */
[----:B------:R-:W-:Y:S02]  /*1a4b0*/  IMAD.MOV.U32 R187, RZ, RZ, R79 ;  /* 0x000000ffffbb7224 */ /* 0x000fe400078e004f */
[----:B------:R-:W-:Y:S01]  /*1a4c0*/  HMMA.16816.F32.BF16 R76, R4, R24, R196 ;  /* 0x00000018044c723c */ /* 0x000fe200000418c4 */
[----:B------:R-:W-:Y:S02]  /*1a4d0*/  IMAD.MOV.U32 R185, RZ, RZ, R113 ;  /* 0x000000ffffb97224 */ /* 0x000fe400078e0071 */
[----:B------:R-:W-:-:S04]  /*1a4e0*/  IMAD.MOV.U32 R186, RZ, RZ, R128 ;  /* 0x000000ffffba7224 */ /* 0x000fc800078e0080 */
[----:B------:R-:W-:Y:S02]  /*1a4f0*/  IMAD.MOV.U32 R196, RZ, RZ, R85 ;  /* 0x000000ffffc47224 */ /* 0x000fe400078e0055 */
[----:B------:R-:W-:Y:S02]  /*1a500*/  IMAD.MOV.U32 R197, RZ, RZ, R84 ;  /* 0x000000ffffc57224 */ /* 0x000fe400078e0054 */
[----:B------:R-:W-:Y:S02]  /*1a510*/  IMAD.MOV.U32 R198, RZ, RZ, R87 ;  /* 0x000000ffffc67224 */ /* 0x000fe400078e0057 */
[----:B------:R-:W-:Y:S02]  /*1a520*/  IMAD.MOV.U32 R199, RZ, RZ, R86 ;  /* 0x000000ffffc77224 */ /* 0x000fe400078e0056 */
[C---:B------:R-:W-:Y:S06]  /*1a530*/  HMMA.16816.F32.BF16 R84, R4.reuse, R26, R200 ;  /* 0x0000001a0454723c */ /* 0x040fec00000418c8 */
[----:B---3--:R-:W-:Y:S01]  /*1a540*/  HMMA.16816.F32.BF16 R88, R4, R20, R88 ;  /* 0x000000140458723c */ /* 0x008fe20000041858 */
[----:B------:R-:W-:Y:S01]  /*1a550*/  IMAD.MOV.U32 R200, RZ, RZ, R101 ;  /* 0x000000ffffc87224 */ /* 0x000fe200078e0065 */
[----:B------:R-:W-:Y:S01]  /*1a560*/  MOV R201, R100 ;  /* 0x0000006400c97202 */ /* 0x000fe20000000f00 */
[----:B------:R-:W-:-:S02]  /*1a570*/  IMAD.MOV.U32 R202, RZ, RZ, R103 ;  /* 0x000000ffffca7224 */ /* 0x000fc400078e0067 */
[----:B------:R-:W-:Y:S01]  /*1a580*/  IMAD.MOV.U32 R203, RZ, RZ, R102 ;  /* 0x000000ffffcb7224 */ /* 0x000fe200078e0066 */
[C---:B------:R-:W-:Y:S06]  /*1a590*/  HMMA.16816.F32.BF16 R92, R4.reuse, R22, R92 ;  /* 0x00000016045c723c */ /* 0x040fec000004185c */
[C---:B------:R-:W-:Y:S06]  /*1a5a0*/  HMMA.16816.F32.BF16 R108, R4.reuse, R34, R108 ;  /* 0x00000022046c723c */ /* 0x040fec000004186c */
[C---:B----4-:R-:W-:Y:S06]  /*1a5b0*/  HMMA.16816.F32.BF16 R120, R4.reuse, R40, R120 ;  /* 0x000000280478723c */ /* 0x050fec0000041878 */
[----:B------:R-:W-:Y:S07]  /*1a5c0*/  HMMA.16816.F32.BF16 R100, R4, R42, R124 ;  /* 0x0000002a0464723c */ /* 0x000fee000004187c */
        /* <DEDUP_REMOVED lines=8> */
[C---:B------:R-:W-:Y:S06]  /*1a650*/  HMMA.16816.F32.BF16 R184, R8.reuse, R28, R184 ;  /* 0x0000001c08b8723c */ /* 0x040fec00000418b8 */
[----:B------:R-:W-:Y:S01]  /*1a660*/  HMMA.16816.F32.BF16 R136, R8, R38, R136 ;  /* 0x000000260888723c */ /* 0x000fe20000041888 */
[----:B------:R-:W-:-:S05]  /*1a670*/  IMAD.WIDE.U32 R2, R2, -0x2daee0ad, RZ ;  /* 0xd2511f5302027825 */ /* 0x000fca00078e00ff */
[C---:B------:R-:W-:Y:S06]  /*1a680*/  HMMA.16816.F32.BF16 R196, R8.reuse, R24, R196 ;  /* 0x0000001808c4723c */ /* 0x040fec00000418c4 */
[C---:B------:R-:W-:Y:S01]  /*1a690*/  HMMA.16816.F32.BF16 R200, R8.reuse, R26, R200 ;  /* 0x0000001a08c8723c */ /* 0x040fe200000418c8 */
[----:B------:R-:W-:Y:S01]  /*1a6a0*/  IMAD.MOV.U32 R115, RZ, RZ, R99 ;  /* 0x000000ffff737224 */ /* 0x000fe200078e0063 */
[----:B------:R-:W-:Y:S01]  /*1a6b0*/  MOV R96, R209 ;  /* 0x000000d100607202 */ /* 0x000fe20000000f00 */
[----:B------:R-:W-:Y:S01]  /*1a6c0*/  IMAD.MOV.U32 R45, RZ, RZ, R98 ;  /* 0x000000ffff2d7224 */ /* 0x000fe200078e0062 */
[----:B------:R1:W5:Y:S02]  /*1a6d0*/  LDL.LU R216, [R1+0x164] ;  /* 0x0001640001d87983 */ /* 0x0003640000300800 */
[C---:B------:R-:W-:Y:S01]  /*1a6e0*/  HMMA.16816.F32.BF16 R28, R8.reuse, R30, R4 ;  /* 0x0000001e081c723c */ /* 0x040fe20000041804 */
[----:B------:R-:W-:Y:S01]  /*1a6f0*/  LOP3.LUT R0, R3, R247, R48, 0x96, !PT ;  /* 0x000000f703007212 */ /* 0x000fe200078e9630 */
[----:B------:R-:W-:Y:S01]  /*1a700*/  IMAD.MOV.U32 R112, RZ, RZ, R211 ;  /* 0x000000ffff707224 */ /* 0x000fe200078e00d3 */
[----:B------:R1:W5:Y:S03]  /*1a710*/  LDL.LU R215, [R1+0x160] ;  /* 0x0001600001d77983 */ /* 0x0003660000300800 */
[----:B------:R-:W-:Y:S01]  /*1a720*/  HMMA.16816.F32.BF16 R4, R8, R20, R124 ;  /* 0x000000140804723c */ /* 0x000fe2000004187c */
[----:B------:R-:W-:Y:S01]  /*1a730*/  IMAD.MOV.U32 R113, RZ, RZ, R210 ;  /* 0x000000ffff717224 */ /* 0x000fe200078e00d2 */
[----:B------:R1:W5:Y:S01]  /*1a740*/  LDL.LU R214, [R1+0x15c] ;  /* 0x00015c0001d67983 */ /* 0x0003620000300800 */
[----:B------:R-:W-:-:S02]  /*1a750*/  IMAD.MOV.U32 R97, RZ, RZ, R206 ;  /* 0x000000ffff617224 */ /* 0x000fc400078e00ce */
[----:B------:R-:W-:Y:S01]  /*1a760*/  IMAD.MOV.U32 R98, RZ, RZ, R83 ;  /* 0x000000ffff627224 */ /* 0x000fe200078e0053 */
[----:B------:R1:W5:Y:S01]  /*1a770*/  LDL.LU R212, [R1+0x158] ;  /* 0x0001580001d47983 */ /* 0x0003620000300800 */
[----:B------:R-:W-:Y:S01]  /*1a780*/  SHF.R.U32.HI R20, RZ, 0x18, R2 ;  /* 0x00000018ff147819 */ /* 0x000fe20000011602 */
[----:B------:R-:W-:Y:S02]  /*1a790*/  IMAD.MOV.U32 R99, RZ, RZ, R82 ;  /* 0x000000ffff637224 */ /* 0x000fe400078e0052 */
[----:B------:R1:W5:Y:S04]  /*1a7a0*/  LDL.LU R211, [R1+0x154] ;  /* 0x0001540001d37983 */ /* 0x0003680000300800 */
[----:B------:R1:W5:Y:S04]  /*1a7b0*/  LDL.LU R210, [R1+0x150] ;  /* 0x0001500001d27983 */ /* 0x0003680000300800 */
[----:B------:R1:W5:Y:S04]  /*1a7c0*/  LDL.LU R209, [R1+0x14c] ;  /* 0x00014c0001d17983 */ /* 0x0003680000300800 */
[----:B------:R1:W5:Y:S02]  /*1a7d0*/  LDL.LU R206, [R1+0x148] ;  /* 0x0001480001ce7983 */ /* 0x0003640000300800 */
[----:B------:R-:W-:-:S02]  /*1a7e0*/  IMAD.MOV.U32 R50, RZ, RZ, R4 ;  /* 0x000000ffff327224 */ /* 0x000fc400078e0004 */
[----:B------:R-:W-:Y:S02]  /*1a7f0*/  IMAD.MOV.U32 R128, RZ, RZ, R5 ;  /* 0x000000ffff807224 */ /* 0x000fe400078e0005 */
[----:B------:R-:W-:Y:S02]  /*1a800*/  IMAD.MOV.U32 R39, RZ, RZ, R6 ;  /* 0x000000ffff277224 */ /* 0x000fe400078e0006 */
[----:B------:R-:W-:Y:S02]  /*1a810*/  IMAD.MOV.U32 R38, RZ, RZ, R7 ;  /* 0x000000ffff267224 */ /* 0x000fe400078e0007 */
[----:B------:R-:W-:Y:S01]  /*1a820*/  HMMA.16816.F32.BF16 R4, R8, R22, R164 ;  /* 0x000000160804723c */ /* 0x000fe200000418a4 */
[----:B------:R-:W2:-:S15]  /*1a830*/  LDSM.16.MT88.4 R164, [R175+0xa800] ;  /* 0x00a80000afa4783b */ /* 0x000e9e0000004200 */
[----:B------:R-:W-:-:S08]  /*1a840*/  NOP ;  /* 0x0000000000007918 */ /* 0x000fd00000000000 */
[----:B------:R-:W-:Y:S01]  /*1a850*/  IMAD.MOV.U32 R37, RZ, RZ, R4 ;  /* 0x000000ffff257224 */ /* 0x000fe200078e0004 */
[----:B------:R-:W-:Y:S01]  /*1a860*/  MOV R22, R7 ;  /* 0x0000000700167202 */ /* 0x000fe20000000f00 */
[----:B------:R-:W-:Y:S02]  /*1a870*/  IMAD.MOV.U32 R36, RZ, RZ, R5 ;  /* 0x000000ffff247224 */ /* 0x000fe400078e0005 */
[----:B------:R-:W-:Y:S02]  /*1a880*/  IMAD.MOV.U32 R23, RZ, RZ, R6 ;  /* 0x000000ffff177224 */ /* 0x000fe400078e0006 */
[----:B------:R-:W-:Y:S01]  /*1a890*/  HMMA.16816.F32.BF16 R4, R8, R32, R156 ;  /* 0x000000200804723c */ /* 0x000fe2000004189c */
[----:B------:R-:W-:-:S15]  /*1a8a0*/  LDSM.16.MT88.4 R156, [R205+0xa800] ;  /* 0x00a80000cd9c783b */ /* 0x000fde0000004200 */
[----:B------:R-:W-:-:S08]  /*1a8b0*/  NOP ;  /* 0x0000000000007918 */ /* 0x000fd00000000000 */
[----:B------:R-:W-:Y:S01]  /*1a8c0*/  IMAD.MOV.U32 R24, RZ, RZ, R4 ;  /* 0x000000ffff187224 */ /* 0x000fe200078e0004 */
[C---:B------:R-:W-:Y:S01]  /*1a8d0*/  LOP3.LUT R4, R2.reuse, 0xffff, RZ, 0xc0, !PT ;  /* 0x0000ffff02047812 */ /* 0x040fe200078ec0ff */
[----:B------:R-:W-:Y:S01]  /*1a8e0*/  IMAD.MOV.U32 R27, RZ, RZ, R5 ;  /* 0x000000ffff1b7224 */ /* 0x000fe200078e0005 */
[----:B------:R-:W-:Y:S02]  /*1a8f0*/  SHF.R.U32.HI R3, RZ, 0x10, R2 ;  /* 0x00000010ff037819 */ /* 0x000fe40000011602 */
[----:B------:R-:W-:Y:S02]  /*1a900*/  SHF.R.U32.HI R5, RZ, 0x8, R4 ;  /* 0x00000008ff057819 */ /* 0x000fe40000011604 */
[----:B------:R-:W-:Y:S02]  /*1a910*/  LOP3.LUT R4, R2, 0xff, RZ, 0xc0, !PT ;  /* 0x000000ff02047812 */ /* 0x000fe400078ec0ff */
[----:B------:R-:W-:Y:S02]  /*1a920*/  LOP3.LUT R2, R0, 0xffff, RZ, 0xc0, !PT ;  /* 0x0000ffff00027812 */ /* 0x000fe400078ec0ff */
[----:B------:R-:W-:-:S02]  /*1a930*/  PRMT R21, R4, 0x5410, R5 ;  /* 0x0000541004157816 */ /* 0x000fc40000000005 */
[----:B------:R-:W-:Y:S02]  /*1a940*/  LOP3.LUT R5, R3, 0xff, RZ, 0xc0, !PT ;  /* 0x000000ff03057812 */ /* 0x000fe400078ec0ff */
[----:B------:R-:W-:Y:S01]  /*1a950*/  SHF.R.U32.HI R3, RZ, 0x10, R0 ;  /* 0x00000010ff037819 */ /* 0x000fe20000011600 */
[----:B------:R-:W-:Y:S01]  /*1a960*/  IMAD.MOV.U32 R26, RZ, RZ, R6 ;  /* 0x000000ffff1a7224 */ /* 0x000fe200078e0006 */
[----:B------:R-:W-:Y:S01]  /*1a970*/  SHF.R.U32.HI R6, RZ, 0x18, R0 ;  /* 0x00000018ff067819 */ /* 0x000fe20000011600 */
[----:B------:R-:W-:Y:S01]  /*1a980*/  IMAD.MOV.U32 R25, RZ, RZ, R7 ;  /* 0x000000ffff197224 */ /* 0x000fe200078e0007 */
[----:B------:R-:W-:Y:S02]  /*1a990*/  LOP3.LUT R7, R0, 0xff, RZ, 0xc0, !PT ;  /* 0x000000ff00077812 */ /* 0x000fe400078ec0ff */
[----:B------:R-:W-:Y:S02]  /*1a9a0*/  SHF.R.U32.HI R4, RZ, 0x8, R2 ;  /* 0x00000008ff047819 */ /* 0x000fe40000011602 */
[----:B------:R-:W-:-:S02]  /*1a9b0*/  LOP3.LUT R0, R3, 0xff, RZ, 0xc0, !PT ;  /* 0x000000ff03007812 */ /* 0x000fc400078ec0ff */
[----:B------:R-:W-:Y:S02]  /*1a9c0*/  PRMT R3, R7, 0x5410, R4 ;  /* 0x0000541007037816 */ /* 0x000fe40000000004 */
[----:B------:R-:W-:Y:S02]  /*1a9d0*/  PRMT R4, R0, 0x5410, R6 ;  /* 0x0000541000047816 */ /* 0x000fe40000000006 */
[----:B------:R-:W-:Y:S02]  /*1a9e0*/  PRMT R2, R5, 0x5410, R20 ;  /* 0x0000541005027816 */ /* 0x000fe40000000014 */
[--C-:B------:R-:W-:Y:S02]  /*1a9f0*/  HSET2.LE.AND R0, R21, R129.reuse, PT ;  /* 0x0000008115007233 */ /* 0x100fe40003803000 */
[--C-:B------:R-:W-:Y:S02]  /*1aa00*/  HSET2.LE.AND R3, R3, R129.reuse, PT ;  /* 0x0000008103037233 */ /* 0x100fe40003803000 */
[----:B------:R-:W-:-:S02]  /*1aa10*/  HSET2.LE.AND R2, R2, R129, PT ;  /* 0x0000008102027233 */ /* 0x000fc40003803000 */
[----:B------:R-:W-:Y:S02]  /*1aa20*/  LOP3.LUT R126, R67, R0, RZ, 0xc0, !PT ;  /* 0x00000000437e7212 */ /* 0x000fe400078ec0ff */
[----:B------:R-:W-:Y:S01]  /*1aa30*/  HSET2.LE.AND R0, R4, R129, PT ;  /* 0x0000008104007233 */ /* 0x000fe20003803000 */
[----:B------:R-:W-:Y:S01]  /*1aa40*/  IMAD.MOV.U32 R20, RZ, RZ, R50 ;  /* 0x000000ffff147224 */ /* 0x000fe200078e0032 */
[----:B------:R-:W-:Y:S01]  /*1aa50*/  LOP3.LUT R127, R66, R2, RZ, 0xc0, !PT ;  /* 0x00000002427f7212 */ /* 0x000fe200078ec0ff */
[----:B------:R-:W3:Y:S01]  /*1aa60*/  LDSM.16.MT88.4 R48, [R208+0xa800] ;  /* 0x00a80000d030783b */ /* 0x000ee20000004200 */
[C---:B------:R-:W-:Y:S01]  /*1aa70*/  HMMA.16816.F32.BF16 R32, R8.reuse, R34, R116 ;  /* 0x000000220820723c */ /* 0x040fe20000041874 */
[----:B------:R-:W-:Y:S01]  /*1aa80*/  IMAD.MOV.U32 R6, RZ, RZ, R27 ;  /* 0x000000ffff067224 */ /* 0x000fe200078e001b */
[----:B------:R-:W-:Y:S01]  /*1aa90*/  LOP3.LUT R124, R81, R3, RZ, 0xc0, !PT ;  /* 0x00000003517c7212 */ /* 0x000fe200078ec0ff */
[----:B------:R-:W-:Y:S01]  /*1aaa0*/  IMAD.MOV.U32 R7, RZ, RZ, R26 ;  /* 0x000000ffff077224 */ /* 0x000fe200078e001a */
[----:B------:R-:W-:Y:S01]  /*1aab0*/  LOP3.LUT R125, R80, R0, RZ, 0xc0, !PT ;  /* 0x00000000507d7212 */ /* 0x000fe200078ec0ff */
[----:B------:R-:W-:Y:S01]  /*1aac0*/  IMAD.MOV.U32 R5, RZ, RZ, R25 ;  /* 0x000000ffff057224 */ /* 0x000fe200078e0019 */
[----:B------:R-:W4:Y:S01]  /*1aad0*/  LDSM.16.MT88.4 R64, [R207+0xa800] ;  /* 0x00a80000cf40783b */ /* 0x000f220000004200 */
[----:B------:R-:W-:Y:S01]  /*1aae0*/  IMAD.MOV.U32 R21, RZ, RZ, R24 ;  /* 0x000000ffff157224 */ /* 0x000fe200078e0018 */
[C---:B------:R-:W-:Y:S02]  /*1aaf0*/  HMMA.16816.F32.BF16 R116, R8.reuse, R40, R112 ;  /* 0x000000280874723c */ /* 0x040fe40000041870 */
[----:B------:R-:W1:Y:S04]  /*1ab00*/  LDSM.16.MT88.4 R80, [R175+0xb800] ;  /* 0x00b80000af50783b */ /* 0x000e680000004200 */
[----:B------:R-:W-:Y:S01]  /*1ab10*/  HMMA.16816.F32.BF16 R24, R8, R42, R96 ;  /* 0x0000002a0818723c */ /* 0x000fe20000041860 */
[----:B------:R-:W1:Y:S04]  /*1ab20*/  LDSM.16.MT88.4 R96, [R205+0xb800] ;  /* 0x00b80000cd60783b */ /* 0x000e680000004200 */
[----:B------:R-:W1:Y:S04]  /*1ab30*/  LDSM.16.MT88.4 R112, [R208+0xb800] ;  /* 0x00b80000d070783b */ /* 0x000e680000004200 */
[----:B------:R-:W1:Y:S01]  /*1ab40*/  LDSM.16.MT88.4 R8, [R207+0xb800] ;  /* 0x00b80000cf08783b */ /* 0x000e620000004200 */
[----:B------:R-:W-:-:S05]  /*1ab50*/  LOP3.LUT R2, R47, R45, R52, 0x96, !PT ;  /* 0x0000002d2f027212 */ /* 0x000fca00078e9634 */
[----:B------:R-:W-:Y:S01]  /*1ab60*/  IMAD.WIDE.U32 R2, R2, -0x2daee0ad, RZ ;  /* 0xd2511f5302027825 */ /* 0x000fe200078e00ff */
[C---:B--2---:R-:W-:Y:S04]  /*1ab70*/  HMMA.16816.F32.BF16 R152, R124.reuse, R164, R152 ;  /* 0x000000a47c98723c */ /* 0x044fe80000041898 */
[----:B------:R-:W-:Y:S02]  /*1ab80*/  LOP3.LUT R0, R3, R247, R54, 0x96, !PT ;  /* 0x000000f703007212 */ /* 0x000fe400078e9636 */
[----:B------:R-:W-:Y:S01]  /*1ab90*/  LOP3.LUT R3, R2, 0xffff, RZ, 0xc0, !PT ;  /* 0x0000ffff02037812 */ /* 0x000fe200078ec0ff */
[----:B---3--:R-:W-:Y:S03]  /*1aba0*/  HMMA.16816.F32.BF16 R44, R124, R50, R60 ;  /* 0x000000327c2c723c */ /* 0x008fe6000004183c */
[----:B------:R-:W-:-:S03]  /*1abb0*/  SHF.R.U32.HI R4, RZ, 0x8, R3 ;  /* 0x00000008ff047819 */ /* 0x000fc60000011603 */
[----:B------:R-:W-:Y:S01]  /*1abc0*/  HMMA.16816.F32.BF16 R40, R124, R48, R56 ;  /* 0x000000307c28723c */ /* 0x000fe20000041838 */
[----:B------:R-:W-:-:S05]  /*1abd0*/  LOP3.LUT R3, R2, 0xff, RZ, 0xc0, !PT ;  /* 0x000000ff02037812 */ /* 0x000fca00078ec0ff */
[C---:B----4-:R-:W-:Y:S06]  /*1abe0*/  HMMA.16816.F32.BF16 R60, R124.reuse, R66, R72 ;  /* 0x000000427c3c723c */ /* 0x050fec0000041848 */
        /* <DEDUP_REMOVED lines=13> */
[----:B------:R-:W-:-:S06]  /*1acc0*/  PRMT R20, R3, 0x5410, R4 ;  /* 0x0000541003147816 */ /* 0x000fcc0000000004 */
[----:B------:R-:W-:Y:S01]  /*1acd0*/  IMAD.MOV.U32 R101, RZ, RZ, R6 ;  /* 0x000000ffff657224 */ /* 0x000fe200078e0006 */
[--C-:B------:R-:W-:Y:S01]  /*1ace0*/  SHF.R.U32.HI R6, RZ, 0x10, R2.reuse ;  /* 0x00000010ff067819 */ /* 0x100fe20000011602 */
[----:B------:R-:W-:Y:S01]  /*1acf0*/  IMAD.MOV.U32 R102, RZ, RZ, R7 ;  /* 0x000000ffff667224 */ /* 0x000fe200078e0007 */
[----:B------:R-:W-:Y:S02]  /*1ad00*/  SHF.R.U32.HI R7, RZ, 0x18, R2 ;  /* 0x00000018ff077819 */ /* 0x000fe40000011602 */
[----:B------:R-:W-:-:S04]  /*1ad10*/  LOP3.LUT R2, R0, 0xffff, RZ, 0xc0, !PT ;  /* 0x0000ffff00027812 */ /* 0x000fc800078ec0ff */
        /* <DEDUP_REMOVED lines=13> */
[--C-:B------:R-:W-:Y:S01]  /*1adf0*/  HSET2.LE.AND R0, R2, R129.reuse, PT ;  /* 0x0000008102007233 */ /* 0x100fe20003803000 */
[----:B------:R1:W5:Y:S01]  /*1ae00*/  LDL.LU R204, [R1+0x144] ;  /* 0x0001440001cc7983 */ /* 0x0003620000300800 */
[--C-:B------:R-:W-:Y:S02]  /*1ae10*/  HSET2.LE.AND R2, R20, R129.reuse, PT ;  /* 0x0000008114027233 */ /* 0x100fe40003803000 */
[----:B------:R-:W-:-:S02]  /*1ae20*/  HSET2.LE.AND R3, R3, R129, PT ;  /* 0x0000008103037233 */ /* 0x000fc40003803000 */
[----:B------:R-:W-:Y:S02]  /*1ae30*/  LOP3.LUT R129, R174, R0, RZ, 0xc0, !PT ;  /* 0x00000000ae817212 */ /* 0x000fe400078ec0ff */
[----:B------:R-:W-:Y:S01]  /*1ae40*/  LOP3.LUT R130, R130, R2, RZ, 0xc0, !PT ;  /* 0x0000000282827212 */ /* 0x000fe200078ec0ff */
[----:B------:R1:W5:Y:S01]  /*1ae50*/  LDL.LU R174, [R1+0x140] ;  /* 0x0001400001ae7983 */ /* 0x0003620000300800 */
[----:B------:R-:W-:-:S07]  /*1ae60*/  LOP3.LUT R131, R131, R3, RZ, 0xc0, !PT ;  /* 0x0000000383837212 */ /* 0x000fce00078ec0ff */
[C---:B------:R-:W-:Y:S06]  /*1ae70*/  HMMA.16816.F32.BF16 R68, R128.reuse, R80, R196 ;  /* 0x000000508044723c */ /* 0x040fec00000418c4 */
[----:B------:R-:W-:Y:S01]  /*1ae80*/  HMMA.16816.F32.BF16 R80, R128, R82, R200 ;  /* 0x000000528050723c */ /* 0x000fe200000418c8 */
[----:B------:R-:W2:Y:S01]  /*1ae90*/  LDL R203, [R1+0xd8] ;  /* 0x0000d80001cb7983 */ /* 0x000ea20000100800 */
[----:B------:R-:W-:Y:S01]  /*1aea0*/  IMAD.MOV.U32 R86, RZ, RZ, R39 ;  /* 0x000000ffff567224 */ /* 0x000fe200078e0027 */
[----:B------:R-:W-:Y:S01]  /*1aeb0*/  MOV R5, R36 ;  /* 0x0000002400057202 */ /* 0x000fe20000000f00 */
[----:B------:R-:W-:-:S02]  /*1aec0*/  IMAD.MOV.U32 R87, RZ, RZ, R38 ;  /* 0x000000ffff577224 */ /* 0x000fc400078e0026 */
[----:B------:R-:W-:Y:S01]  /*1aed0*/  FADD.FTZ R2, R221, R252 ;  /* 0x000000fcdd027221 */ /* 0x000fe20000010000 */
[----:B------:R-:W-:Y:S02]  /*1aee0*/  IMAD.MOV.U32 R4, RZ, RZ, R37 ;  /* 0x000000ffff047224 */ /* 0x000fe400078e0025 */
[----:B------:R-:W-:Y:S01]  /*1aef0*/  FADD.FTZ R3, R190, R251 ;  /* 0x000000fbbe037221 */ /* 0x000fe20000010000 */
[----:B------:R-:W-:Y:S02]  /*1af00*/  IMAD.MOV.U32 R6, RZ, RZ, R23 ;  /* 0x000000ffff067224 */ /* 0x000fe400078e0017 */
[----:B------:R-:W-:Y:S02]  /*1af10*/  IMAD.MOV.U32 R7, RZ, RZ, R22 ;  /* 0x000000ffff077224 */ /* 0x000fe400078e0016 */
[----:B------:R-:W-:Y:S01]  /*1af20*/  FADD.FTZ R0, R180, R243 ;  /* 0x000000f3b4007221 */ /* 0x000fe20000010000 */
[----:B------:R-:W-:Y:S01]  /*1af30*/  FADD.FTZ R2, R220, R2 ;  /* 0x00000002dc027221 */ /* 0x000fe20000010000 */
[----:B------:R-:W-:Y:S01]  /*1af40*/  FADD.FTZ R3, R189, R3 ;  /* 0x00000003bd037221 */ /* 0x000fe20000010000 */
[----:B------:R-:W-:Y:S01]  /*1af50*/  HMMA.16816.F32.BF16 R84, R128, R96, R84 ;  /* 0x000000608054723c */ /* 0x000fe20000041854 */
[----:B------:R-:W-:-:S05]  /*1af60*/  FADD.FTZ R0, R181, R0 ;  /* 0x00000000b5007221 */ /* 0x000fca0000010000 */
[----:B------:R-:W-:Y:S01]  /*1af70*/  HMMA.16816.F32.BF16 R96, R128, R98, R4 ;  /* 0x000000628060723c */ /* 0x000fe20000041804 */
[----:B------:R-:W-:-:S06]  /*1af80*/  FADD.FTZ R0, R182, R0 ;  /* 0x00000000b6007221 */ /* 0x000fcc0000010000 */
[----:B------:R-:W-:Y:S01]  /*1af90*/  FADD.FTZ R4, R191, R2 ;  /* 0x00000002bf047221 */ /* 0x000fe20000010000 */
[----:B------:R-:W-:-:S04]  /*1afa0*/  FADD.FTZ R2, R183, R3 ;  /* 0x00000003b7027221 */ /* 0x000fc80000010000 */
[----:B------:R1:W-:Y:S04]  /*1afb0*/  STL [R1+0x84], R4 ;  /* 0x0000840401007387 */ /* 0x0003e80000100800 */
[----:B------:R1:W-:Y:S04]  /*1afc0*/  STL [R1+0x80], R2 ;  /* 0x0000800201007387 */ /* 0x0003e80000100800 */
[----:B------:R1:W-:Y:S01]  /*1afd0*/  STL [R1+0x78], R0 ;  /* 0x0000780001007387 */ /* 0x0003e20000100800 */
[----:B------:R-:W-:Y:S01]  /*1afe0*/  MOV R100, R21 ;  /* 0x0000001500647202 */ /* 0x000fe20000000f00 */
[----:B------:R-:W-:Y:S01]  /*1aff0*/  HMMA.16816.F32.BF16 R168, R128, R164, R168 ;  /* 0x000000a480a8723c */ /* 0x000fe200000418a8 */
[----:B------:R-:W-:-:S05]  /*1b000*/  IADD3 R220, P2, R12, -0x100, RZ ;  /* 0xffffff000cdc7810 */ /* 0x000fca0007f5e0ff */
[----:B------:R-:W-:Y:S01]  /*1b010*/  HMMA.16816.F32.BF16 R160, R128, R156, R160 ;  /* 0x0000009c80a0723c */ /* 0x000fe200000418a0 */
[----:B------:R-:W-:-:S05]  /*1b020*/  IADD3.X R221, R13, -0x1, RZ, P2, !PT ;  /* 0xffffffff0ddd7810 */ /* 0x000fca00017fe4ff */
[C---:B------:R-:W-:Y:S06]  /*1b030*/  HMMA.16816.F32.BF16 R36, R128.reuse, R48, R192 ;  /* 0x000000308024723c */ /* 0x040fec00000418c0 */
[C---:B------:R-:W-:Y:S06]  /*1b040*/  HMMA.16816.F32.BF16 R52, R128.reuse, R64, R184 ;  /* 0x000000408034723c */ /* 0x040fec00000418b8 */
[----:B------:R-:W-:Y:S01]  /*1b050*/  HMMA.16816.F32.BF16 R100, R128, R112, R100 ;  /* 0x000000708064723c */ /* 0x000fe20000041864 */
[----:B------:R-:W-:-:S05]  /*1b060*/  IMAD.MOV.U32 R184, RZ, RZ, R188 ;  /* 0x000000ffffb87224 */ /* 0x000fca00078e00bc */
[C---:B------:R-:W-:Y:S06]  /*1b070*/  HMMA.16816.F32.BF16 R164, R128.reuse, R166, R132 ;  /* 0x000000a680a4723c */ /* 0x040fec0000041884 */
[----:B------:R-:W-:Y:S01]  /*1b080*/  HMMA.16816.F32.BF16 R156, R128, R158, R176 ;  /* 0x0000009e809c723c */ /* 0x000fe200000418b0 */
[----:B------:R-:W-:-:S05]  /*1b090*/  IMAD.MOV.U32 R134, RZ, RZ, R213 ;  /* 0x000000ffff867224 */ /* 0x000fca00078e00d5 */
[----:B------:R-:W-:Y:S01]  /*1b0a0*/  HMMA.16816.F32.BF16 R48, R128, R50, R136 ;  /* 0x000000328030723c */ /* 0x000fe20000041888 */
[----:B------:R-:W-:-:S05]  /*1b0b0*/  IMAD.MOV.U32 R132, RZ, RZ, R242 ;  /* 0x000000ffff847224 */ /* 0x000fca00078e00f2 */
[----:B------:R-:W-:Y:S01]  /*1b0c0*/  HMMA.16816.F32.BF16 R64, R128, R66, R28 ;  /* 0x000000428040723c */ /* 0x000fe2000004181c */
[----:B------:R-:W-:-:S05]  /*1b0d0*/  IMAD.MOV.U32 R133, RZ, RZ, R239 ;  /* 0x000000ffff857224 */ /* 0x000fca00078e00ef */
[----:B------:R-:W-:Y:S01]  /*1b0e0*/  HMMA.16816.F32.BF16 R112, R128, R114, R32 ;  /* 0x000000728070723c */ /* 0x000fe20000041820 */
[----:B------:R-:W-:-:S05]  /*1b0f0*/  IMAD.MOV.U32 R135, RZ, RZ, R238 ;  /* 0x000000ffff877224 */ /* 0x000fca00078e00ee */
[C---:B------:R-:W-:Y:S06]  /*1b100*/  HMMA.16816.F32.BF16 R116, R128.reuse, R8, R116 ;  /* 0x000000088074723c */ /* 0x040fec0000041874 */
[----:B------:R-:W-:Y:S01]  /*1b110*/  HMMA.16816.F32.BF16 R128, R128, R10, R24 ;  /* 0x0000000a8080723c */ /* 0x000fe20000041818 */
[----:B--2---:R-:W-:-:S13]  /*1b120*/  ISETP.GT.AND P3, PT, R188, R203, PT ;  /* 0x000000cbbc00720c */ /* 0x004fda0003f64270 */
[----:B-1----:R-:W-:Y:S10]  /*1b130*/  @!P3 BRA `(.L_x_2762) ;  /* 0x000000640010b947 */ /* 0x002ff40003800000 */
        /* <DEDUP_REMOVED lines=141> */
[----:B------:R-:W-:Y:S01]  /*1ba10*/  ISETP.GT.AND P2, PT, R200, R203, PT ;  /* 0x000000cbc800720c */ /* 0x000fe20003f44270 */
[----:B------:R-:W-:-:S04]  /*1ba20*/  DEPBAR.LE SB0, 0x0 ;  /* 0x000080000000791a */ /* 0x000fc80000000000 */
[C---:B-1----:R-:W-:Y:S06]  /*1ba30*/  HMMA.16816.F32.BF16 R188, R4.reuse, R20, R132 ;  /* 0x0000001404bc723c */ /* 0x042fec0000041884 */
[----:B------:R-:W-:Y:S01]  /*1ba40*/  HMMA.16816.F32.BF16 R4, R4, R22, R28 ;  /* 0x000000160404723c */ /* 0x000fe2000004181c */
[----:B------:R-:W-:-:S15]  /*1ba50*/  BSSY B1, `(.L_x_2775) ;  /* 0x0000036000017945 */ /* 0x000fde0003800000 */
[----:B------:R-:W-:-:S07]  /*1ba60*/  NOP ;  /* 0x0000000000007918 */ /* 0x000fce0000000000 */
[----:B------:R1:W-:Y:S04]  /*1ba70*/  STL.64 [R1], R4 ;  /* 0x0000000401007387 */ /* 0x0003e80000100a00 */
[----:B------:R1:W-:Y:S01]  /*1ba80*/  STL.64 [R1+0x8], R6 ;  /* 0x0000080601007387 */ /* 0x0003e20000100a00 */
[C---:B------:R-:W-:Y:S06]  /*1ba90*/  HMMA.16816.F32.BF16 R184, R8.reuse, R20, R136 ;  /* 0x0000001408b8723c */ /* 0x040fec0000041888 */
[----:B------:R-:W-:Y:S01]  /*1baa0*/  HMMA.16816.F32.BF16 R196, R8, R22, R24 ;  /* 0x0000001608c4723c */ /* 0x000fe20000041818 */
[----:B------:R-:W-:Y:S06]  /*1bab0*/  BAR.SYNC.DEFER_BLOCKING 0x0 ;  /* 0x0000000000007b1d */ /* 0x000fec0000010000 */
[----:B------:R-:W-:-:S02]  /*1bac0*/  NOP ;  /* 0x0000000000007918 */ /* 0x000fc40000000000 */
[----:B------:R-:W-:-:S15]  /*1bad0*/  @!P2 BRA `(.L_x_2776) ;  /* 0x0000000000b4a947 */ /* 0x000fde0003800000 */
[----:B------:R-:W2:Y:S04]  /*1bae0*/  LDL.64 R220, [R1+0xf8] ;  /* 0x0000f80001dc7983 */ /* 0x000ea80000100a00 */
[----:B------:R-:W2:Y:S04]  /*1baf0*/  LDL R201, [R1+0xe0] ;  /* 0x0000e00001c97983 */ /* 0x000ea80000100800 */
[----:B------:R-:W3:Y:S04]  /*1bb00*/  LDL R252, [R1+0x118] ;  /* 0x0001180001fc7983 */ /* 0x000ee80000100800 */
[----:B------:R-:W4:Y:S04]  /*1bb10*/  LDL R202, [R1+0x110] ;  /* 0x0001100001ca7983 */ /* 0x000f280000100800 */
[----:B------:R-:W5:Y:S01]  /*1bb20*/  LDL R203, [R1+0x114] ;  /* 0x0001140001cb7983 */ /* 0x000f620000100800 */
[----:B------:R-:W-:-:S05]  /*1bb30*/  VIADD R0, R251, 0xfffffffa ;  /* 0xfffffffafb007836 */ /* 0x000fca0000000000 */
[----:B-1----:R-:W-:Y:S01]  /*1bb40*/  SHF.R.S32.HI R4, RZ, 0x1f, R0 ;  /* 0x0000001fff047819 */ /* 0x002fe20000011400 */
[----:B------:R1:W-:Y:S01]  /*1bb50*/  @P1 STS.128 [R222+0x8000], RZ ;  /* 0x008000ffde001388 */ /* 0x0003e20000000c00 */
[----:B------:R-:W-:Y:S01]  /*1bb60*/  BSSY B0, `(.L_x_2777) ;  /* 0x0000023000007945 */ /* 0x000fe20003800000 */
[----:B--2---:R-:W-:-:S04]  /*1bb70*/  IMAD.WIDE.U32 R2, R0, R201, R220 ;  /* 0x000000c900027225 */ /* 0x004fc800078e00dc */
[----:B---3--:R-:W-:-:S04]  /*1bb80*/  IMAD R0, R252, R0, RZ ;  /* 0x00000000fc007224 */ /* 0x008fc800078e02ff */
[----:B------:R-:W-:Y:S01]  /*1bb90*/  IMAD R0, R4, R201, R0 ;  /* 0x000000c904007224 */ /* 0x000fe200078e0200 */
[----:B------:R-:W-:-:S03]  /*1bba0*/  @!P1 LEA R4, P2, R2, R236, 0x1 ;  /* 0x000000ec02049211 */ /* 0x000fc600078408ff */
[----:B------:R-:W-:-:S05]  /*1bbb0*/  IMAD.IADD R0, R3, 0x1, R0 ;  /* 0x0000000103007824 */ /* 0x000fca00078e0200 */
        /* <DEDUP_REMOVED lines=8> */
[----:B----4-:R-:W-:-:S03]  /*1bc40*/  IADD3 R2, P2, R202, R2, RZ ;  /* 0x00000002ca027210 */ /* 0x010fc60007f5e0ff */
[----:B------:R-:W-:Y:S01]  /*1bc50*/  @!PT LDS RZ, [RZ] ;  /* 0x00000000fffff984 */ /* 0x000fe20000000800 */
[----:B------:R-:W-:Y:S01]  /*1bc60*/  @!PT LDS RZ, [RZ] ;  /* 0x00000000fffff984 */ /* 0x000fe20000000800 */
[----:B------:R-:W-:Y:S01]  /*1bc70*/  @!PT LDS RZ, [RZ] ;  /* 0x00000000fffff984 */ /* 0x000fe20000000800 */
[----:B------:R2:W-:Y:S02]  /*1bc80*/  @!P0 LDGSTS.E.BYPASS.LTC128B.128 [R222+0x9000], desc[UR4][R4.64+0x80] ;  /* 0x0900008004de8fae */ /* 0x0005e4000b901d44 */
[----:B-----5:R-:W-:Y:S02]  /*1bc90*/  IMAD.X R0, R203, 0x1, R0, P2 ;  /* 0x00000001cb007824 */ /* 0x020fe400010e0600 */
        /* <DEDUP_REMOVED lines=15> */
.L_x_2778:
[----:B------:R-:W-:Y:S05]  /*1bd90*/  BSYNC B0 ;  /* 0x0000000000007941 */ /* 0x000fea0003800000 */
.L_x_2777:
[----:B------:R-:W0:Y:S02]  /*1bda0*/  LDGDEPBAR ;  /* 0x00000000000079af */ /* 0x000e240000000000 */
.L_x_2776:
[----:B------:R-:W-:Y:S05]  /*1bdb0*/  BSYNC B1 ;  /* 0x0000000000017941 */ /* 0x000fea0003800000 */
.L_x_2775:
[----:B------:R-:W3:Y:S04]  /*1bdc0*/  LDL R9, [R1+0xb8] ;  /* 0x0000b80001097983 */ /* 0x000ee80000100800 */
[----:B------:R-:W4:Y:S04]  /*1bdd0*/  LDL R8, [R1+0xb0] ;  /* 0x0000b00001087983 */ /* 0x000f280000100800 */
[----:B-1----:R-:W4:Y:S04]  /*1bde0*/  LDL R7, [R1+0xb4] ;  /* 0x0000b40001077983 */ /* 0x002f280000100800 */
[----:B------:R-:W4:Y:S04]  /*1bdf0*/  LDL R6, [R1+0xbc] ;  /* 0x0000bc0001067983 */ /* 0x000f280000100800 */
[----:B--2---:R-:W2:Y:S04]  /*1be00*/  LDL R5, [R1+0xcc] ;  /* 0x0000cc0001057983 */ /* 0x004ea80000100800 */
[----:B------:R-:W2:Y:S04]  /*1be10*/  LDL.LU R4, [R1+0x8] ;  /* 0x0000080001047983 */ /* 0x000ea80000300800 */
[----:B------:R-:W2:Y:S04]  /*1be20*/  LDL.LU R3, [R1+0x4] ;  /* 0x0000040001037983 */ /* 0x000ea80000300800 */
[----:B------:R-:W2:Y:S01]  /*1be30*/  LDL.LU R2, [R1] ;  /* 0x0000000001027983 */ /* 0x000ea20000300800 */
[----:B------:R-:W1:Y:S03]  /*1be40*/  S2R R0, SR_TID.X ;  /* 0x0000000000007919 */ /* 0x000e660000002100 */
[----:B------:R-:W-:Y:S04]  /*1be50*/  STL.64 [R1+0x1d8], R14 ;  /* 0x0001d80e01007387 */ /* 0x000fe80000100a00 */
[----:B------:R-:W-:Y:S04]  /*1be60*/  STL [R1+0x18c], R249 ;  /* 0x00018cf901007387 */ /* 0x000fe80000100800 */
[----:B------:R-:W-:Y:S04]  /*1be70*/  STL [R1+0x188], R248 ;  /* 0x000188f801007387 */ /* 0x000fe80000100800 */
[----:B------:R-:W-:Y:S04]  /*1be80*/  STL [R1+0x184], R246 ;  /* 0x000184f601007387 */ /* 0x000fe80000100800 */
[----:B------:R-:W-:Y:S04]  /*1be90*/  STL [R1+0x180], R241 ;  /* 0x000180f101007387 */ /* 0x000fe80000100800 */
[----:B------:R-:W-:Y:S04]  /*1bea0*/  STL [R1+0x17c], R240 ;  /* 0x00017cf001007387 */ /* 0x000fe80000100800 */
[----:B------:R-:W-:Y:S01]  /*1beb0*/  STL [R1+0x178], R237 ;  /* 0x000178ed01007387 */ /* 0x000fe20000100800 */
[----:B-1----:R-:W-:-:S03]  /*1bec0*/  IMAD.SHL.U32 R0, R0, 0x2, RZ ;  /* 0x0000000200007824 */ /* 0x002fc600078e00ff */
[----:B------:R-:W-:Y:S02]  /*1bed0*/  STL [R1+0x174], R236 ;  /* 0x000174ec01007387 */ /* 0x000fe40000100800 */
[----:B------:R-:W-:Y:S02]  /*1bee0*/  LOP3.LUT R0, R0, 0x6, RZ, 0xc0, !PT ;  /* 0x0000000600007812 */ /* 0x000fe400078ec0ff */
[----:B------:R-:W-:Y:S03]  /*1bef0*/  STL [R1+0x170], R223 ;  /* 0x000170df01007387 */ /* 0x000fe60000100800 */
[----:B------:R-:W-:Y:S01]  /*1bf00*/  IMAD R0, R200, 0x20, R0 ;  /* 0x00000020c8007824 */ /* 0x000fe200078e0200 */
[----:B------:R-:W-:Y:S04]  /*1bf10*/  STL [R1+0x16c], R222 ;  /* 0x00016cde01007387 */ /* 0x000fe80000100800 */
[C---:B------:R-:W-:Y:S01]  /*1bf20*/  ISETP.GE.AND P3, PT, R0.reuse, R226, PT ;  /* 0x000000e20000720c */ /* 0x040fe20003f66270 */
[----:B------:R-:W-:Y:S01]  /*1bf30*/  STL [R1+0x168], R217 ;  /* 0x000168d901007387 */ /* 0x000fe20000100800 */
[----:B------:R-:W-:-:S02]  /*1bf40*/  ISETP.GE.AND P4, PT, R0, R225, PT ;  /* 0x000000e10000720c */ /* 0x000fc40003f86270 */
[C---:B------:R-:W-:Y:S01]  /*1bf50*/  ISETP.GE.OR P3, PT, R0.reuse, R234, !P3 ;  /* 0x000000ea0000720c */ /* 0x040fe20005f66670 */
[----:B------:R-:W-:Y:S01]  /*1bf60*/  STL [R1+0x164], R216 ;  /* 0x000164d801007387 */ /* 0x000fe20000100800 */
[----:B------:R-:W-:-:S03]  /*1bf70*/  ISETP.GE.OR P4, PT, R0, R233, !P4 ;  /* 0x000000e90000720c */ /* 0x000fc60006786670 */
        /* <DEDUP_REMOVED lines=10> */
[----:B---3--:R-:W-:-:S02]  /*1c020*/  IMAD.MOV.U32 R132, RZ, RZ, R9 ;  /* 0x000000ffff847224 */ /* 0x008fc400078e0009 */
[----:B----4-:R-:W-:Y:S02]  /*1c030*/  IMAD.MOV.U32 R135, RZ, RZ, R8 ;  /* 0x000000ffff877224 */ /* 0x010fe400078e0008 */
[----:B------:R-:W-:Y:S02]  /*1c040*/  IMAD.MOV.U32 R138, RZ, RZ, R7 ;  /* 0x000000ffff8a7224 */ /* 0x000fe400078e0007 */
[----:B------:R-:W-:Y:S02]  /*1c050*/  IMAD.MOV.U32 R139, RZ, RZ, R6 ;  /* 0x000000ffff8b7224 */ /* 0x000fe400078e0006 */
[----:B--2---:R-:W-:Y:S02]  /*1c060*/  IMAD.MOV.U32 R134, RZ, RZ, R5 ;  /* 0x000000ffff867224 */ /* 0x004fe400078e0005 */
[----:B------:R-:W-:Y:S02]  /*1c070*/  IMAD.MOV.U32 R25, RZ, RZ, R4 ;  /* 0x000000ffff197224 */ /* 0x000fe400078e0004 */
[----:B------:R-:W-:-:S02]  /*1c080*/  IMAD.MOV.U32 R23, RZ, RZ, R3 ;  /* 0x000000ffff177224 */ /* 0x000fc400078e0003 */
[----:B------:R-:W-:Y:S01]  /*1c090*/  IMAD.MOV.U32 R24, RZ, RZ, R2 ;  /* 0x000000ffff187224 */ /* 0x000fe200078e0002 */
[----:B------:R-:W-:-:S04]  /*1c0a0*/  IADD3 R2, R229, -R0, RZ ;  /* 0x80000000e5027210 */ /* 0x000fc80007ffe0ff */
        /* <DEDUP_REMOVED lines=15> */
[----:B------:R-:W-:-:S04]  /*1c1a0*/  VIADD R2, R0, 0x1 ;  /* 0x0000000100027836 */ /* 0x000fc80000000000 */
        /* <DEDUP_REMOVED lines=13> */
[C---:B------:R-:W-:Y:S02]  /*1c280*/  ISETP.GE.AND P5, PT, R2.reuse, R227, PT ;  /* 0x000000e30200720c */ /* 0x040fe40003fa6270 */
[C---:B------:R-:W-:Y:S02]  /*1c290*/  ISETP.GE.AND P0, PT, R2.reuse, R226, PT ;  /* 0x000000e20200720c */ /* 0x040fe40003f06270 */
[----:B------:R-:W-:Y:S02]  /*1c2a0*/  IABS R3, R3 ;  /* 0x0000000300037213 */ /* 0x000fe40000000000 */
[C---:B------:R-:W-:Y:S02]  /*1c2b0*/  ISETP.GE.AND P1, PT, R2.reuse, R225, PT ;  /* 0x000000e10200720c */ /* 0x040fe40003f26270 */
[----:B------:R-:W-:-:S02]  /*1c2c0*/  ISETP.GE.AND P2, PT, R2, R224, PT ;  /* 0x000000e00200720c */ /* 0x000fc40003f46270 */
[----:B------:R-:W-:Y:S02]  /*1c2d0*/  I2FP.F32.S32 R3, R3 ;  /* 0x0000000300037245 */ /* 0x000fe40000201400 */
[C---:B------:R-:W-:Y:S02]  /*1c2e0*/  ISETP.GE.OR P5, PT, R2.reuse, R235, !P5 ;  /* 0x000000eb0200720c */ /* 0x040fe40006fa6670 */
[C---:B------:R-:W-:Y:S02]  /*1c2f0*/  ISETP.GE.OR P0, PT, R2.reuse, R234, !P0 ;  /* 0x000000ea0200720c */ /* 0x040fe40004706670 */
[C---:B------:R-:W-:Y:S02]  /*1c300*/  ISETP.GE.OR P1, PT, R2.reuse, R233, !P1 ;  /* 0x000000e90200720c */ /* 0x040fe40004f26670 */
[----:B------:R-:W-:Y:S01]  /*1c310*/  ISETP.GE.OR P2, PT, R2, R232, !P2 ;  /* 0x000000e80200720c */ /* 0x000fe20005746670 */
[----:B------:R-:W-:Y:S02]  /*1c320*/  VIADD R2, R0, 0x8 ;  /* 0x0000000800027836 */ /* 0x000fe40000000000 */
[----:B------:R-:W-:-:S03]  /*1c330*/  FFMA.FTZ R195, R3, -R219, R195 ;  /* 0x800000db03c37223 */ /* 0x000fc600000100c3 */
[----:B------:R-:W-:-:S04]  /*1c340*/  IADD3 R3, R229, -R2, RZ ;  /* 0x80000002e5037210 */ /* 0x000fc80007ffe0ff */
[----:B------:R-:W-:-:S04]  /*1c350*/  IABS R3, R3 ;  /* 0x0000000300037213 */ /* 0x000fc80000000000 */
[----:B------:R-:W-:-:S05]  /*1c360*/  I2FP.F32.S32 R3, R3 ;  /* 0x0000000300037245 */ /* 0x000fca0000201400 */
[----:B------:R-:W-:Y:S01]  /*1c370*/  FFMA.FTZ R7, R3, -R219, R32 ;  /* 0x800000db03077223 */ /* 0x000fe20000010020 */
[----:B------:R-:W-:-:S05]  /*1c380*/  IMAD.IADD R3, R231, 0x1, -R2 ;  /* 0x00000001e7037824 */ /* 0x000fca00078e0a02 */
[----:B------:R-:W-:-:S04]  /*1c390*/  IABS R3, R3 ;  /* 0x0000000300037213 */ /* 0x000fc80000000000 */
[----:B------:R-:W-:Y:S02]  /*1c3a0*/  I2FP.F32.S32 R3, R3 ;  /* 0x0000000300037245 */ /* 0x000fe40000201400 */
[----:B------:R-:W-:-:S03]  /*1c3b0*/  P2R R193, PR, RZ, 0x4 ;  /* 0x00000004ffc17803 */ /* 0x000fc60000000000 */
[----:B------:R-:W-:Y:S01]  /*1c3c0*/  FFMA.FTZ R5, R3, -R219, R34 ;  /* 0x800000db03057223 */ /* 0x000fe20000010022 */
[----:B------:R-:W-:Y:S01]  /*1c3d0*/  IMAD.IADD R3, R228, 0x1, -R2 ;  /* 0x00000001e4037824 */ /* 0x000fe200078e0a02 */
[----:B------:R-:W-:-:S04]  /*1c3e0*/  ISETP.GE.AND P2, PT, R0, R227, PT ;  /* 0x000000e30000720c */ /* 0x000fc80003f46270 */
[----:B------:R-:W-:Y:S02]  /*1c3f0*/  IABS R3, R3 ;  /* 0x0000000300037213 */ /* 0x000fe40000000000 */
[C---:B------:R-:W-:Y:S02]  /*1c400*/  ISETP.GE.OR P2, PT, R0.reuse, R235, !P2 ;  /* 0x000000eb0000720c */ /* 0x040fe40005746670 */
[----:B------:R-:W-:Y:S02]  /*1c410*/  I2FP.F32.S32 R3, R3 ;  /* 0x0000000300037245 */ /* 0x000fe40000201400 */
[----:B------:R-:W-:Y:S02]  /*1c420*/  FSEL R27, R11, -INF , !P2 ;  /* 0xff8000000b1b7808 */ /* 0x000fe40005000000 */
[----:B------:R-:W-:Y:S01]  /*1c430*/  ISETP.GE.AND P2, PT, R0, R224, PT ;  /* 0x000000e00000720c */ /* 0x000fe20003f46270 */
[----:B------:R-:W-:Y:S01]  /*1c440*/  FFMA.FTZ R21, R3, -R219, R176 ;  /* 0x800000db03157223 */ /* 0x000fe200000100b0 */
[----:B------:R-:W-:-:S02]  /*1c450*/  IMAD.IADD R3, R230, 0x1, -R2 ;  /* 0x00000001e6037824 */ /* 0x000fc400078e0a02 */
[----:B------:R-:W-:Y:S02]  /*1c460*/  ISETP.GE.OR P2, PT, R0, R232, !P2 ;  /* 0x000000e80000720c */ /* 0x000fe40005746670 */
[----:B------:R-:W-:Y:S02]  /*1c470*/  FSEL R34, R9, -INF , !P3 ;  /* 0xff80000009227808 */ /* 0x000fe40005800000 */
[----:B------:R-:W-:Y:S02]  /*1c480*/  IABS R3, R3 ;  /* 0x0000000300037213 */ /* 0x000fe40000000000 */
[----:B------:R-:W-:Y:S02]  /*1c490*/  FSEL R136, R8, -INF , !P4 ;  /* 0xff80000008887808 */ /* 0x000fe40006000000 */
[----:B------:R-:W-:Y:S02]  /*1c4a0*/  FSEL R137, R6, -INF , !P2 ;  /* 0xff80000006897808 */ /* 0x000fe40005000000 */
[----:B------:R-:W-:-:S02]  /*1c4b0*/  ISETP.GE.AND P3, PT, R2, R227, PT ;  /* 0x000000e30200720c */ /* 0x000fc40003f66270 */
[C---:B------:R-:W-:Y:S02]  /*1c4c0*/  ISETP.GE.AND P4, PT, R2.reuse, R226, PT ;  /* 0x000000e20200720c */ /* 0x040fe40003f86270 */
[C---:B------:R-:W-:Y:S02]  /*1c4d0*/  ISETP.GE.AND P2, PT, R2.reuse, R225, PT ;  /* 0x000000e10200720c */ /* 0x040fe40003f46270 */
[C---:B------:R-:W-:Y:S02]  /*1c4e0*/  ISETP.GE.AND P6, PT, R2.reuse, R224, PT ;  /* 0x000000e00200720c */ /* 0x040fe40003fc6270 */
[----:B------:R-:W-:Y:S02]  /*1c4f0*/  I2FP.F32.S32 R3, R3 ;  /* 0x0000000300037245 */ /* 0x000fe40000201400 */
[C---:B------:R-:W-:Y:S02]  /*1c500*/  ISETP.GE.OR P3, PT, R2.reuse, R235, !P3 ;  /* 0x000000eb0200720c */ /* 0x040fe40005f66670 */
[----:B------:R-:W-:-:S02]  /*1c510*/  ISETP.GE.OR P4, PT, R2, R234, !P4 ;  /* 0x000000ea0200720c */ /* 0x000fc40006786670 */
[C---:B------:R-:W-:Y:S02]  /*1c520*/  ISETP.GE.OR P2, PT, R2.reuse, R233, !P2 ;  /* 0x000000e90200720c */ /* 0x040fe40005746670 */
[----:B------:R-:W-:Y:S01]  /*1c530*/  ISETP.GE.OR P6, PT, R2, R232, !P6 ;  /* 0x000000e80200720c */ /* 0x000fe200077c6670 */
[----:B------:R-:W-:Y:S02]  /*1c540*/  VIADD R2, R0, 0x9 ;  /* 0x0000000900027836 */ /* 0x000fe40000000000 */
[----:B------:R-:W-:Y:S02]  /*1c550*/  FFMA.FTZ R192, R3, -R219, R178 ;  /* 0x800000db03c07223 */ /* 0x000fe400000100b2 */
        /* <DEDUP_REMOVED lines=10> */
[----:B------:R-:W-:Y:S02]  /*1c600*/  I2FP.F32.S32 R3, R3 ;  /* 0x0000000300037245 */ /* 0x000fe40000201400 */
[----:B------:R-:W-:-:S03]  /*1c610*/  FSEL R28, R4, -INF , !P5 ;  /* 0xff800000041c7808 */ /* 0x000fc60006800000 */
[----:B------:R-:W-:Y:S01]  /*1c620*/  FFMA.FTZ R4, R3, -R219, R177 ;  /* 0x800000db03047223 */ /* 0x000fe200000100b1 */
[----:B------:R-:W-:Y:S01]  /*1c630*/  IMAD.IADD R3, R230, 0x1, -R2 ;  /* 0x00000001e6037824 */ /* 0x000fe200078e0a02 */
[----:B------:R-:W-:Y:S02]  /*1c640*/  FSEL R133, R10, -INF , !P1 ;  /* 0xff8000000a857808 */ /* 0x000fe40004800000 */
[----:B------:R-:W-:Y:S02]  /*1c650*/  FSEL R30, R20, -INF , !P0 ;  /* 0xff800000141e7808 */ /* 0x000fe40004000000 */
[----:B------:R-:W-:Y:S02]  /*1c660*/  FSEL R10, R7, -INF , !P3 ;  /* 0xff800000070a7808 */ /* 0x000fe40005800000 */
[----:B------:R-:W-:Y:S02]  /*1c670*/  IABS R3, R3 ;  /* 0x0000000300037213 */ /* 0x000fe40000000000 */
        /* <DEDUP_REMOVED lines=27> */
[----:B------:R-:W-:Y:S02]  /*1c830*/  IABS R3, R3 ;  /* 0x0000000300037213 */ /* 0x000fe40000000000 */
        /* <DEDUP_REMOVED lines=25> */
[----:B------:R-:W-:Y:S02]  /*1c9d0*/  FSEL R32, R4, -INF , !P3 ;  /* 0xff80000004207808 */ /* 0x000fe40005800000 */
[----:B------:R-:W-:Y:S02]  /*1c9e0*/  FSEL R7, R7, -INF , !P2 ;  /* 0xff80000007077808 */ /* 0x000fe40005000000 */
[----:B------:R-:W-:Y:S02]  /*1c9f0*/  FSEL R21, R9, -INF , !P0 ;  /* 0xff80000009157808 */ /* 0x000fe40004000000 */
[----:B------:R-:W-:Y:S02]  /*1ca00*/  FSEL R26, R5, -INF , !P1 ;  /* 0xff800000051a7808 */ /* 0x000fe40004800000 */
[----:B------:R-:W-:-:S02]  /*1ca10*/  IABS R3, R3 ;  /* 0x0000000300037213 */ /* 0x000fc40000000000 */
[C---:B------:R-:W-:Y:S02]  /*1ca20*/  ISETP.GE.AND P2, PT, R2.reuse, R227, PT ;  /* 0x000000e30200720c */ /* 0x040fe40003f46270 */
[C---:B------:R-:W-:Y:S02]  /*1ca30*/  ISETP.GE.AND P0, PT, R2.reuse, R226, PT ;  /* 0x000000e20200720c */ /* 0x040fe40003f06270 */
[C---:B------:R-:W-:Y:S02]  /*1ca40*/  ISETP.GE.AND P1, PT, R2.reuse, R225, PT ;  /* 0x000000e10200720c */ /* 0x040fe40003f26270 */
[C---:B------:R-:W-:Y:S02]  /*1ca50*/  ISETP.GE.AND P3, PT, R2.reuse, R224, PT ;  /* 0x000000e00200720c */ /* 0x040fe40003f66270 */
[----:B------:R-:W-:Y:S02]  /*1ca60*/  I2FP.F32.S32 R3, R3 ;  /* 0x0000000300037245 */ /* 0x000fe40000201400 */
[----:B------:R-:W-:-:S02]  /*1ca70*/  ISETP.GE.OR P2, PT, R2, R235, !P2 ;  /* 0x000000eb0200720c */ /* 0x000fc40005746670 */
        /* <DEDUP_REMOVED lines=19> */
[C---:B------:R-:W-:Y:S02]  /*1cbb0*/  ISETP.GE.AND P0, PT, R2.reuse, R227, PT ;  /* 0x000000e30200720c */ /* 0x040fe40003f06270 */
[----:B------:R-:W-:Y:S02]  /*1cbc0*/  IABS R3, R3 ;  /* 0x0000000300037213 */ /* 0x000fe40000000000 */
[----:B------:R-:W-:Y:S02]  /*1cbd0*/  ISETP.GE.OR P0, PT, R2, R235, !P0 ;  /* 0x000000eb0200720c */ /* 0x000fe40004706670 */
[----:B------:R-:W-:-:S02]  /*1cbe0*/  I2FP.F32.S32 R3, R3 ;  /* 0x0000000300037245 */ /* 0x000fc40000201400 */
[----:B------:R-:W-:Y:S02]  /*1cbf0*/  FSEL R6, R6, -INF , !P2 ;  /* 0xff80000006067808 */ /* 0x000fe40005000000 */
[----:B------:R-:W-:Y:S01]  /*1cc00*/  FSEL R5, R5, -INF , !P0 ;  /* 0xff80000005057808 */ /* 0x000fe20004000000 */
[----:B------:R-:W-:Y:S01]  /*1cc10*/  FFMA.FTZ R180, R3, -R219, R25 ;  /* 0x800000db03b47223 */ /* 0x000fe20000010019 */
[----:B------:R-:W-:Y:S01]  /*1cc20*/  FSEL R25, R11, -INF , !P1 ;  /* 0xff8000000b197808 */ /* 0x000fe20004800000 */
[----:B------:R-:W-:Y:S01]  /*1cc30*/  VIADD R0, R0, 0x19 ;  /* 0x0000001900007836 */ /* 0x000fe20000000000 */
[C---:B------:R-:W-:Y:S02]  /*1cc40*/  ISETP.GE.AND P1, PT, R2.reuse, R226, PT ;  /* 0x000000e20200720c */ /* 0x040fe40003f26270 */
[C---:B------:R-:W-:Y:S02]  /*1cc50*/  ISETP.GE.AND P0, PT, R2.reuse, R225, PT ;  /* 0x000000e10200720c */ /* 0x040fe40003f06270 */
[----:B------:R-:W-:-:S02]  /*1cc60*/  ISETP.GE.AND P2, PT, R2, R224, PT ;  /* 0x000000e00200720c */ /* 0x000fc40003f46270 */
[C---:B------:R-:W-:Y:S02]  /*1cc70*/  ISETP.GE.OR P1, PT, R2.reuse, R234, !P1 ;  /* 0x000000ea0200720c */ /* 0x040fe40004f26670 */
[C---:B------:R-:W-:Y:S02]  /*1cc80*/  ISETP.GE.OR P0, PT, R2.reuse, R233, !P0 ;  /* 0x000000e90200720c */ /* 0x040fe40004706670 */
[----:B------:R-:W-:Y:S01]  /*1cc90*/  ISETP.GE.OR P2, PT, R2, R232, !P2 ;  /* 0x000000e80200720c */ /* 0x000fe20005746670 */
[----:B------:R-:W-:-:S05]  /*1cca0*/  IMAD.IADD R2, R229, 0x1, -R0 ;  /* 0x00000001e5027824 */ /* 0x000fca00078e0a00 */
[----:B------:R-:W-:Y:S01]  /*1ccb0*/  IABS R2, R2 ;  /* 0x0000000200027213 */ /* 0x000fe20000000000 */
[----:B------:R-:W-:-:S03]  /*1ccc0*/  IMAD.MOV.U32 R220, RZ, RZ, R135 ;  /* 0x000000ffffdc7224 */ /* 0x000fc600078e0087 */
[----:B------:R-:W-:Y:S01]  /*1ccd0*/  I2FP.F32.S32 R2, R2 ;  /* 0x0000000200027245 */ /* 0x000fe20000201400 */
[----:B------:R-:W-:Y:S01]  /*1cce0*/  IMAD.MOV.U32 R135, RZ, RZ, R132 ;  /* 0x000000ffff877224 */ /* 0x000fe200078e0084 */
[----:B------:R-:W-:Y:S02]  /*1ccf0*/  FSEL R11, R4, -INF , !P1 ;  /* 0xff800000040b7808 */ /* 0x000fe40004800000 */
[----:B------:R-:W-:Y:S01]  /*1cd00*/  FMNMX.FTZ R132, R242, R27, !PT ;  /* 0x0000001bf2847209 */ /* 0x000fe20007810000 */
[----:B------:R-:W-:Y:S01]  /*1cd10*/  FFMA.FTZ R4, R2, -R219, R197 ;  /* 0x800000db02047223 */ /* 0x000fe200000100c5 */
[----:B------:R-:W-:Y:S02]  /*1cd20*/  IMAD.IADD R2, R231, 0x1, -R0 ;  /* 0x00000001e7027824 */ /* 0x000fe400078e0a00 */
[----:B------:R-:W-:-:S03]  /*1cd30*/  FMNMX.FTZ R132, R28, R132, !PT ;  /* 0x000000841c847209 */ /* 0x000fc60007810000 */
[----:B------:R-:W-:Y:S02]  /*1cd40*/  IABS R2, R2 ;  /* 0x0000000200027213 */ /* 0x000fe40000000000 */
[----:B------:R-:W-:Y:S02]  /*1cd50*/  FMNMX.FTZ R132, R10, R132, !PT ;  /* 0x000000840a847209 */ /* 0x000fe40007810000 */
[----:B------:R-:W-:Y:S02]  /*1cd60*/  FSEL R24, R24, -INF , !P0 ;  /* 0xff80000018187808 */ /* 0x000fe40004000000 */
[----:B------:R-:W-:Y:S02]  /*1cd70*/  ISETP.GE.AND P0, PT, R0, R227, PT ;  /* 0x000000e30000720c */ /* 0x000fe40003f06270 */
[----:B------:R-:W-:Y:S02]  /*1cd80*/  I2FP.F32.S32 R2, R2 ;  /* 0x0000000200027245 */ /* 0x000fe40000201400 */
[----:B------:R-:W-:-:S02]  /*1cd90*/  FMNMX.FTZ R132, R8, R132, !PT ;  /* 0x0000008408847209 */ /* 0x000fc40007810000 */
[----:B------:R-:W-:Y:S01]  /*1cda0*/  ISETP.GE.OR P0, PT, R0, R235, !P0 ;  /* 0x000000eb0000720c */ /* 0x000fe20004706670 */
[----:B------:R-:W-:Y:S01]  /*1cdb0*/  FFMA.FTZ R9, R2, -R219, R199 ;  /* 0x800000db02097223 */ /* 0x000fe200000100c7 */
[----:B------:R-:W-:Y:S01]  /*1cdc0*/  FMNMX.FTZ R132, R7, R132, !PT ;  /* 0x0000008407847209 */ /* 0x000fe20007810000 */
[----:B------:R-:W-:Y:S01]  /*1cdd0*/  IMAD.IADD R2, R228, 0x1, -R0 ;  /* 0x00000001e4027824 */ /* 0x000fe200078e0a00 */
[----:B------:R-:W-:Y:S02]  /*1cde0*/  FSEL R4, R4, -INF , !P0 ;  /* 0xff80000004047808 */ /* 0x000fe40004000000 */
[----:B------:R-:W-:Y:S02]  /*1cdf0*/  ISETP.GE.AND P0, PT, R0, R226, PT ;  /* 0x000000e20000720c */ /* 0x000fe40003f06270 */
[----:B------:R-:W-:Y:S02]  /*1ce00*/  FMNMX.FTZ R132, R6, R132, !PT ;  /* 0x0000008406847209 */ /* 0x000fe40007810000 */
[----:B------:R-:W-:-:S02]  /*1ce10*/  IABS R2, R2 ;  /* 0x0000000200027213 */ /* 0x000fc40000000000 */
[C---:B------:R-:W-:Y:S02]  /*1ce20*/  ISETP.GE.OR P0, PT, R0.reuse, R234, !P0 ;  /* 0x000000ea0000720c */ /* 0x040fe40004706670 */
[----:B------:R-:W-:Y:S02]  /*1ce30*/  FMNMX.FTZ R132, R5, R132, !PT ;  /* 0x0000008405847209 */ /* 0x000fe40007810000 */
[----:B------:R-:W-:Y:S02]  /*1ce40*/  I2FP.F32.S32 R2, R2 ;  /* 0x0000000200027245 */ /* 0x000fe40000201400 */
[----:B------:R-:W-:Y:S02]  /*1ce50*/  FSEL R9, R9, -INF , !P0 ;  /* 0xff80000009097808 */ /* 0x000fe40004000000 */
[C---:B------:R-:W-:Y:S02]  /*1ce60*/  ISETP.GE.AND P0, PT, R0.reuse, R225, PT ;  /* 0x000000e10000720c */ /* 0x040fe40003f06270 */
[----:B------:R-:W-:-:S02]  /*1ce70*/  ISETP.GE.AND P1, PT, R0, R224, PT ;  /* 0x000000e00000720c */ /* 0x000fc40003f26270 */
[----:B------:R-:W-:Y:S01]  /*1ce80*/  FMNMX.FTZ R132, R4, R132, !PT ;  /* 0x0000008404847209 */ /* 0x000fe20007810000 */
[----:B------:R-:W-:Y:S01]  /*1ce90*/  FFMA.FTZ R23, R2, -R219, R23 ;  /* 0x800000db02177223 */ /* 0x000fe20000010017 */
[----:B------:R-:W-:Y:S01]  /*1cea0*/  IMAD.IADD R2, R230, 0x1, -R0 ;  /* 0x00000001e6027824 */ /* 0x000fe200078e0a00 */
[C---:B------:R-:W-:Y:S02]  /*1ceb0*/  ISETP.GE.OR P0, PT, R0.reuse, R233, !P0 ;  /* 0x000000e90000720c */ /* 0x040fe40004706670 */
[----:B------:R-:W-:Y:S02]  /*1cec0*/  ISETP.GE.OR P1, PT, R0, R232, !P1 ;  /* 0x000000e80000720c */ /* 0x000fe40004f26670 */
[----:B------:R-:W1:Y:S02]  /*1ced0*/  SHFL.BFLY PT, R0, R132, 0x2, 0x1f ;  /* 0x0c401f0084007f89 */ /* 0x000e6400000e0000 */
[----:B-1----:R-:W-:-:S05]  /*1cee0*/  FMNMX.FTZ R132, R132, R0, !PT ;  /* 0x0000000084847209 */ /* 0x002fca0007810000 */
[----:B------:R-:W1:Y:S01]  /*1cef0*/  SHFL.BFLY PT, R0, R132, 0x1, 0x1f ;  /* 0x0c201f0084007f89 */ /* 0x000e6200000e0000 */
[----:B------:R-:W-:Y:S02]  /*1cf00*/  IABS R2, R2 ;  /* 0x0000000200027213 */ /* 0x000fe40000000000 */
[----:B------:R-:W-:Y:S02]  /*1cf10*/  FSEL R23, R23, -INF , !P0 ;  /* 0xff80000017177808 */ /* 0x000fe40004000000 */
[----:B------:R-:W-:-:S05]  /*1cf20*/  I2FP.F32.S32 R2, R2 ;  /* 0x0000000200027245 */ /* 0x000fca0000201400 */
[----:B------:R-:W-:Y:S01]  /*1cf30*/  FFMA.FTZ R178, R2, -R219, R201 ;  /* 0x800000db02b27223 */ /* 0x000fe200000100c9 */
        /* <DEDUP_REMOVED lines=15> */
[----:B------:R-:W3:Y:S04]  /*1d030*/  LDL.LU R251, [R1+0xac] ;  /* 0x0000ac0001fb7983 */ /* 0x000ee80000300800 */
[----:B------:R-:W4:Y:S04]  /*1d040*/  LDL.LU.64 R14, [R1+0x50] ;  /* 0x00005000010e7983 */ /* 0x000f280000300a00 */
[----:B------:R-:W-:Y:S04]  /*1d050*/  STL [R1+0x1b8], R219 ;  /* 0x0001b8db01007387 */ /* 0x000fe80000100800 */
[----:B------:R-:W-:Y:S04]  /*1d060*/  STL [R1+0x1bc], R224 ;  /* 0x0001bce001007387 */ /* 0x000fe80000100800 */
[----:B------:R1:W-:Y:S04]  /*1d070*/  STL [R1+0x1c0], R232 ;  /* 0x0001c0e801007387 */ /* 0x0003e80000100800 */
[----:B-1----:R-:W4:Y:S04]  /*1d080*/  LDL R232, [R1+0xc8] ;  /* 0x0000c80001e87983 */ /* 0x002f280000100800 */
[----:B------:R1:W-:Y:S04]  /*1d090*/  STL.64 [R1+0x1c8], R172 ;  /* 0x0001c8ac01007387 */ /* 0x0003e80000100a00 */
[----:B-1----:R-:W4:Y:S04]  /*1d0a0*/  LDL.LU.64 R172, [R1+0x70] ;  /* 0x0000700001ac7983 */ /* 0x002f280000300a00 */
[----:B------:R1:W-:Y:S01]  /*1d0b0*/  STL [R1+0x1d0], R132 ;  /* 0x0001d08401007387 */ /* 0x0003e20000100800 */
[----:B------:R-:W-:Y:S01]  /*1d0c0*/  MOV R243, R138 ;  /* 0x0000008a00f37202 */ /* 0x000fe20000000f00 */
[----:B--2---:R-:W-:-:S02]  /*1d0d0*/  FMUL.FTZ R3, R0, R132 ;  /* 0x0000008400037220 */ /* 0x004fc40000410000 */
[----:B-1----:R-:W2:Y:S03]  /*1d0e0*/  LDL R132, [R1+0xc4] ;  /* 0x0000c40001847983 */ /* 0x002ea60000100800 */
[----:B------:R-:W-:-:S05]  /*1d0f0*/  FSEL R3, R3, RZ, P0 ;  /* 0x000000ff03037208 */ /* 0x000fca0000000000 */
[-CC-:B------:R-:W-:Y:S02]  /*1d100*/  FFMA.FTZ R33, R27, R0.reuse, -R3.reuse ;  /* 0x000000001b217223 */ /* 0x180fe40000010803 */
[----:B------:R-:W4:Y:S01]  /*1d110*/  LDL.LU R27, [R1+0x84] ;  /* 0x00008400011b7983 */ /* 0x000f220000300800 */
[----:B------:R-:W-:-:S03]  /*1d120*/  FFMA.FTZ R138, R7, R0, -R3 ;  /* 0x00000000078a7223 */ /* 0x000fc60000010803 */
[----:B------:R-:W2:Y:S01]  /*1d130*/  LDL.LU R7, [R1+0x80] ;  /* 0x0000800001077983 */ /* 0x000ea20000300800 */
[----:B------:R-:W-:Y:S01]  /*1d140*/  FMUL.FTZ R2, R0, R2 ;  /* 0x0000000200027220 */ /* 0x000fe20000410000 */
[----:B------:R-:W-:Y:S08]  /*1d150*/  MUFU.EX2 R33, R33 ;  /* 0x0000002100217308 */ /* 0x000ff00000000800 */
[----:B------:R-:W1:Y:S01]  /*1d160*/  MUFU.EX2 R2, R2 ;  /* 0x0000000200027308 */ /* 0x000e620000000800 */
[----:B------:R-:W-:-:S02]  /*1d170*/  IMAD.MOV.U32 R203, RZ, RZ, R139 ;  /* 0x000000ffffcb7224 */ /* 0x000fc400078e008b */
[-CC-:B------:R-:W-:Y:S01]  /*1d180*/  FFMA.FTZ R139, R8, R0.reuse, -R3.reuse ;  /* 0x00000000088b7223 */ /* 0x180fe20000010803 */
[----:B------:R-:W-:Y:S01]  /*1d190*/  FFMA.FTZ R179, R6, R0, -R3 ;  /* 0x0000000006b37223 */ /* 0x000fe20000010803 */
        /* <DEDUP_REMOVED lines=40> */
[----:B------:R-:W-:Y:S01]  /*1d420*/  FMNMX.FTZ R2, R9, R2, !PT ;  /* 0x0000000209027209 */ /* 0x000fe20007810000 */
[-CC-:B------:R-:W-:Y:S01]  /*1d430*/  FFMA.FTZ R177, R28, R0.reuse, -R3.reuse ;  /* 0x000000001cb17223 */ /* 0x180fe20000010803 */
[-CC-:B------:R-:W-:Y:S01]  /*1d440*/  FFMA.FTZ R176, R10, R0.reuse, -R3.reuse ;  /* 0x000000000ab07223 */ /* 0x180fe20000010803 */
[-CC-:B------:R-:W-:Y:S01]  /*1d450*/  FFMA.FTZ R184, R5, R0.reuse, -R3.reuse ;  /* 0x0000000005b87223 */ /* 0x180fe20000010803 */
[----:B------:R-:W-:Y:S02]  /*1d460*/  FFMA.FTZ R185, R4, R0, -R3 ;  /* 0x0000000004b97223 */ /* 0x000fe40000010803 */
[----:B------:R-:W1:Y:S02]  /*1d470*/  SHFL.BFLY PT, R3, R2, 0x2, 0x1f ;  /* 0x0c401f0002037f89 */ /* 0x000e6400000e0000 */
[----:B-1----:R-:W-:-:S05]  /*1d480*/  FMNMX.FTZ R2, R2, R3, !PT ;  /* 0x0000000302027209 */ /* 0x002fca0007810000 */
[----:B------:R-:W1:Y:S01]  /*1d490*/  SHFL.BFLY PT, R3, R2, 0x1, 0x1f ;  /* 0x0c201f0002037f89 */ /* 0x000e6200000e0000 */
[----:B------:R-:W-:Y:S01]  /*1d4a0*/  IMAD.MOV.U32 R190, RZ, RZ, R134 ;  /* 0x000000ffffbe7224 */ /* 0x000fe200078e0086 */
[----:B-1----:R-:W-:-:S04]  /*1d4b0*/  FMNMX.FTZ R134, R2, R3, !PT ;  /* 0x0000000302867209 */ /* 0x002fc80007810000 */
[----:B------:R-:W-:Y:S01]  /*1d4c0*/  FSETP.NEU.FTZ.AND P0, PT, R134, -INF , PT ;  /* 0xff8000008600780b */ /* 0x000fe20003f1d000 */
[----:B------:R-:W-:-:S03]  /*1d4d0*/  FMUL.FTZ R3, R0, R134 ;  /* 0x0000008600037220 */ /* 0x000fc60000410000 */
[----:B------:R-:W-:Y:S02]  /*1d4e0*/  FSEL R2, R134, RZ, P0 ;  /* 0x000000ff86027208 */ /* 0x000fe40000000000 */
[----:B------:R-:W-:-:S03]  /*1d4f0*/  FSEL R3, R3, RZ, P0 ;  /* 0x000000ff03037208 */ /* 0x000fc60000000000 */
[----:B------:R-:W-:-:S04]  /*1d500*/  FADD.FTZ R2, R213, -R2 ;  /* 0x80000002d5027221 */ /* 0x000fc80000010000 */
[----:B------:R-:W-:Y:S01]  /*1d510*/  FMUL.FTZ R2, R0, R2 ;  /* 0x0000000200027220 */ /* 0x000fe20000410000 */
[-CC-:B------:R-:W-:Y:S01]  /*1d520*/  FFMA.FTZ R4, R34, R0.reuse, -R3.reuse ;  /* 0x0000000022047223 */ /* 0x180fe20000010803 */
[----:B------:R-:W-:-:S03]  /*1d530*/  FFMA.FTZ R35, R30, R0, -R3 ;  /* 0x000000001e237223 */ /* 0x000fc60000010803 */
[----:B------:R-:W-:Y:S08]  /*1d540*/  MUFU.EX2 R30, R4 ;  /* 0x00000004001e7308 */ /* 0x000ff00000000800 */
[----:B------:R-:W1:Y:S01]  /*1d550*/  MUFU.EX2 R2, R2 ;  /* 0x0000000200027308 */ /* 0x000e620000000800 */
        /* <DEDUP_REMOVED lines=33> */
[-CC-:B------:R-:W-:Y:S01]  /*1d770*/  FFMA.FTZ R28, R29, R0.reuse, -R3.reuse ;  /* 0x000000001d1c7223 */ /* 0x180fe20000010803 */
[-CC-:B------:R-:W-:Y:S01]  /*1d780*/  FFMA.FTZ R36, R22, R0.reuse, -R3.reuse ;  /* 0x0000000016247223 */ /* 0x180fe20000010803 */
[-CC-:B------:R-:W-:Y:S01]  /*1d790*/  FFMA.FTZ R53, R21, R0.reuse, -R3.reuse ;  /* 0x0000000015357223 */ /* 0x180fe20000010803 */
[-CC-:B------:R-:W-:Y:S01]  /*1d7a0*/  FFMA.FTZ R64, R20, R0.reuse, -R3.reuse ;  /* 0x0000000014407223 */ /* 0x180fe20000010803 */
[-CC-:B------:R-:W-:Y:S01]  /*1d7b0*/  FFMA.FTZ R80, R11, R0.reuse, -R3.reuse ;  /* 0x000000000b507223 */ /* 0x180fe20000010803 */
[----:B------:R-:W-:Y:S01]  /*1d7c0*/  FFMA.FTZ R81, R9, R0, -R3 ;  /* 0x0000000009517223 */ /* 0x000fe20000010803 */
[----:B----4-:R-:W-:Y:S01]  /*1d7d0*/  FFMA.FTZ R34, R27, R2, R30 ;  /* 0x000000021b227223 */ /* 0x010fe2000001001e */
        /* <DEDUP_REMOVED lines=17> */
[----:B------:R-:W-:Y:S02]  /*1d8f0*/  FADD.FTZ R2, R238, -R2 ;  /* 0x80000002ee027221 */ /* 0x000fe40000010000 */
[----:B------:R-:W-:Y:S02]  /*1d900*/  FFMA.FTZ R4, R136, R0, -R3 ;  /* 0x0000000088047223 */ /* 0x000fe40000010803 */
[----:B------:R-:W-:Y:S02]  /*1d910*/  FMUL.FTZ R2, R0, R2 ;  /* 0x0000000200027220 */ /* 0x000fe40000410000 */
[----:B------:R-:W-:Y:S08]  /*1d920*/  MUFU.EX2 R27, R4 ;  /* 0x00000004001b7308 */ /* 0x000ff00000000800 */
[----:B------:R-:W1:Y:S01]  /*1d930*/  MUFU.EX2 R2, R2 ;  /* 0x0000000200027308 */ /* 0x000e620000000800 */
[----:B------:R-:W-:Y:S01]  /*1d940*/  ISETP.NE.AND P0, PT, R193, RZ, PT ;  /* 0x000000ffc100720c */ /* 0x000fe20003f05270 */
        /* <DEDUP_REMOVED lines=41> */
[----:B------:R-:W-:-:S02]  /*1dbe0*/  FSEL R20, R195, -INF , !P0 ;  /* 0xff800000c3147808 */ /* 0x000fc40004000000 */
[----:B------:R-:W-:Y:S02]  /*1dbf0*/  FMNMX.FTZ R2, R239, R137, !PT ;  /* 0x00000089ef027209 */ /* 0x000fe40007810000 */
[----:B------:R-:W-:Y:S02]  /*1dc00*/  FSEL R11, R192, -INF , !P6 ;  /* 0xff800000c00b7808 */ /* 0x000fe40007000000 */
[----:B------:R-:W-:Y:S01]  /*1dc10*/  FMNMX.FTZ R2, R20, R2, !PT ;  /* 0x0000000214027209 */ /* 0x000fe20007810000 */
[----:B------:R-:W-:Y:S01]  /*1dc20*/  IMAD.MOV.U32 R7, RZ, RZ, R10 ;  /* 0x000000ffff077224 */ /* 0x000fe200078e000a */
[----:B------:R-:W-:Y:S02]  /*1dc30*/  FSEL R10, R183, -INF , !P5 ;  /* 0xff800000b70a7808 */ /* 0x000fe40006800000 */
[----:B------:R-:W-:Y:S02]  /*1dc40*/  FMNMX.FTZ R2, R11, R2, !PT ;  /* 0x000000020b027209 */ /* 0x000fe40007810000 */
[----:B------:R-:W-:-:S02]  /*1dc50*/  FSEL R9, R182, -INF , !P4 ;  /* 0xff800000b6097808 */ /* 0x000fc40006000000 */
[----:B------:R-:W-:Y:S02]  /*1dc60*/  FMNMX.FTZ R2, R10, R2, !PT ;  /* 0x000000020a027209 */ /* 0x000fe40007810000 */
[----:B------:R-:W-:Y:S02]  /*1dc70*/  MOV R238, R8 ;  /* 0x0000000800ee7202 */ /* 0x000fe40000000f00 */
[----:B------:R-:W-:Y:S02]  /*1dc80*/  FSEL R8, R181, -INF , !P3 ;  /* 0xff800000b5087808 */ /* 0x000fe40005800000 */
[----:B------:R-:W-:Y:S01]  /*1dc90*/  FMNMX.FTZ R2, R9, R2, !PT ;  /* 0x0000000209027209 */ /* 0x000fe20007810000 */
[----:B------:R-:W-:Y:S01]  /*1dca0*/  IMAD.MOV.U32 R181, RZ, RZ, R7 ;  /* 0x000000ffffb57224 */ /* 0x000fe200078e0007 */
[----:B------:R-:W-:Y:S02]  /*1dcb0*/  FSEL R7, R180, -INF , !P2 ;  /* 0xff800000b4077808 */ /* 0x000fe40005000000 */
[----:B------:R-:W-:Y:S01]  /*1dcc0*/  FMNMX.FTZ R2, R8, R2, !PT ;  /* 0x0000000208027209 */ /* 0x000fe20007810000 */
[----:B------:R-:W-:Y:S01]  /*1dcd0*/  IMAD.MOV.U32 R99, RZ, RZ, R6 ;  /* 0x000000ffff637224 */ /* 0x000fe200078e0006 */
[----:B------:R-:W-:-:S02]  /*1dce0*/  FSEL R6, R178, -INF , !P1 ;  /* 0xff800000b2067808 */ /* 0x000fc40004800000 */
[----:B------:R-:W-:Y:S01]  /*1dcf0*/  FMNMX.FTZ R2, R7, R2, !PT ;  /* 0x0000000207027209 */ /* 0x000fe20007810000 */
[----:B------:R-:W-:-:S03]  /*1dd00*/  IMAD.MOV.U32 R97, RZ, RZ, R37 ;  /* 0x000000ffff617224 */ /* 0x000fc600078e0025 */
[----:B------:R-:W-:Y:S01]  /*1dd10*/  FMNMX.FTZ R2, R6, R2, !PT ;  /* 0x0000000206027209 */ /* 0x000fe20007810000 */
[-CC-:B------:R-:W-:Y:S01]  /*1dd20*/  FFMA.FTZ R21, R133, R0.reuse, -R3.reuse ;  /* 0x0000000085157223 */ /* 0x180fe20000010803 */
        /* <DEDUP_REMOVED lines=9> */
[----:B------:R-:W1:Y:S02]  /*1ddc0*/  SHFL.BFLY PT, R3, R2, 0x1, 0x1f ;  /* 0x0c201f0002037f89 */ /* 0x000e6400000e0000 */
[----:B-1----:R-:W-:-:S04]  /*1ddd0*/  FMNMX.FTZ R133, R2, R3, !PT ;  /* 0x0000000302857209 */ /* 0x002fc80007810000 */
[----:B------:R-:W-:-:S04]  /*1dde0*/  FSETP.NEU.FTZ.AND P0, PT, R133, -INF , PT ;  /* 0xff8000008500780b */ /* 0x000fc80003f1d000 */
[----:B------:R-:W-:Y:S01]  /*1ddf0*/  FSEL R2, R133, RZ, P0 ;  /* 0x000000ff85027208 */ /* 0x000fe20000000000 */
[----:B------:R-:W-:-:S04]  /*1de00*/  FMUL.FTZ R3, R0, R133 ;  /* 0x0000008500037220 */ /* 0x000fc80000410000 */
[----:B------:R-:W-:-:S04]  /*1de10*/  FADD.FTZ R2, R239, -R2 ;  /* 0x80000002ef027221 */ /* 0x000fc80000010000 */
[----:B------:R-:W-:Y:S01]  /*1de20*/  FMUL.FTZ R2, R0, R2 ;  /* 0x0000000200027220 */ /* 0x000fe20000410000 */
[----:B------:R-:W-:Y:S01]  /*1de30*/  FSEL R3, R3, RZ, P0 ;  /* 0x000000ff03037208 */ /* 0x000fe20000000000 */
[----:B------:R-:W-:Y:S02]  /*1de40*/  IMAD.MOV.U32 R105, RZ, RZ, R51 ;  /* 0x000000ffff697224 */ /* 0x000fe400078e0033 */
[----:B------:R-:W2:Y:S02]  /*1de50*/  LDL.LU R51, [R1+0x78] ;  /* 0x0000780001337983 */ /* 0x000ea40000300800 */
[----:B------:R-:W1:Y:S01]  /*1de60*/  MUFU.EX2 R2, R2 ;  /* 0x0000000200027308 */ /* 0x000e620000000800 */
[-CC-:B------:R-:W-:Y:S01]  /*1de70*/  FFMA.FTZ R54, R11, R0.reuse, -R3.reuse ;  /* 0x000000000b367223 */ /* 0x180fe20000010803 */
[----:B------:R-:W-:Y:S02]  /*1de80*/  FFMA.FTZ R55, R10, R0, -R3 ;  /* 0x000000000a377223 */ /* 0x000fe40000010803 */
[----:B------:R-:W3:Y:S01]  /*1de90*/  LDL.64 R10, [R1+0xe8] ;  /* 0x0000e800010a7983 */ /* 0x000ee20000100a00 */
[----:B------:R-:W-:-:S03]  /*1dea0*/  IMAD.MOV.U32 R82, RZ, RZ, R5 ;  /* 0x000000ffff527224 */ /* 0x000fc600078e0005 */
[----:B------:R4:W4:Y:S01]  /*1deb0*/  MUFU.EX2 R5, R177 ;  /* 0x000000b100057308 */ /* 0x0009220000000800 */
[----:B------:R-:W-:Y:S02]  /*1dec0*/  IMAD.MOV.U32 R120, RZ, RZ, R22 ;  /* 0x000000ffff787224 */ /* 0x000fe400078e0016 */
[----:B------:R-:W-:-:S05]  /*1ded0*/  IMAD.MOV.U32 R180, RZ, RZ, R199 ;  /* 0x000000ffffb47224 */ /* 0x000fca00078e00c7 */
[----:B------:R4:W-:Y:S01]  /*1dee0*/  MUFU.EX2 R23, R176 ;  /* 0x000000b000177308 */ /* 0x0009e20000000800 */
[----:B-1----:R-:W-:Y:S01]  /*1def0*/  FMUL.FTZ R199, R107, R2 ;  /* 0x000000026bc77220 */ /* 0x002fe20000410000 */
[----:B----4-:R-:W-:-:S06]  /*1df00*/  IMAD.MOV.U32 R177, RZ, RZ, R191 ;  /* 0x000000ffffb17224 */ /* 0x010fcc00078e00bf */
[----:B------:R1:W-:Y:S01]  /*1df10*/  MUFU.EX2 R22, R139 ;  /* 0x0000008b00167308 */ /* 0x0003e20000000800 */
[----:B------:R-:W-:Y:S01]  /*1df20*/  FMUL.FTZ R191, R95, R2 ;  /* 0x000000025fbf7220 */ /* 0x000fe20000410000 */
[----:B------:R-:W-:Y:S02]  /*1df30*/  IMAD.MOV.U32 R176, RZ, RZ, R190 ;  /* 0x000000ffffb07224 */ /* 0x000fe400078e00be */
[----:B------:R-:W-:Y:S02]  /*1df40*/  IMAD.MOV.U32 R107, RZ, RZ, R177 ;  /* 0x000000ffff6b7224 */ /* 0x000fe400078e00b1 */
[----:B------:R-:W-:Y:S01]  /*1df50*/  IMAD.MOV.U32 R95, RZ, RZ, R176 ;  /* 0x000000ffff5f7224 */ /* 0x000fe200078e00b0 */
[----:B-1----:R-:W4:Y:S04]  /*1df60*/  LDL R139, [R1+0xd0] ;  /* 0x0000d000018b7983 */ /* 0x002f280000100800 */
[----:B------:R-:W4:Y:S01]  /*1df70*/  LDL.LU.64 R176, [R1+0x138] ;  /* 0x0001380001b07983 */ /* 0x000f220000300a00 */
[----:B------:R-:W-:-:S02]  /*1df80*/  IMAD.MOV.U32 R178, RZ, RZ, R198 ;  /* 0x000000ffffb27224 */ /* 0x000fc400078e00c6 */
[----:B------:R-:W-:Y:S01]  /*1df90*/  FMUL.FTZ R198, R106, R2 ;  /* 0x000000026ac67220 */ /* 0x000fe20000410000 */
[----:B------:R-:W-:Y:S02]  /*1dfa0*/  IMAD.MOV.U32 R106, RZ, RZ, R181 ;  /* 0x000000ffff6a7224 */ /* 0x000fe400078e00b5 */
[----:B------:R-:W-:Y:S02]  /*1dfb0*/  IMAD.MOV.U32 R181, RZ, RZ, R233 ;  /* 0x000000ffffb57224 */ /* 0x000fe400078e00e9 */
[----:B------:R-:W4:Y:S01]  /*1dfc0*/  LDL R233, [R1+0xc0] ;  /* 0x0000c00001e97983 */ /* 0x000f220000100800 */
[----:B------:R-:W1:Y:S01]  /*1dfd0*/  MUFU.EX2 R4, R35 ;  /* 0x0000002300047308 */ /* 0x000e620000000800 */
[----:B------:R-:W-:-:S07]  /*1dfe0*/  IMAD.MOV.U32 R121, RZ, RZ, R48 ;  /* 0x000000ffff797224 */ /* 0x000fce00078e0030 */
[----:B------:R1:W1:Y:S01]  /*1dff0*/  MUFU.EX2 R25, R28 ;  /* 0x0000001c00197308 */ /* 0x0002620000000800 */
[----:B------:R-:W-:Y:S02]  /*1e000*/  IMAD.MOV.U32 R195, RZ, RZ, R52 ;  /* 0x000000ffffc37224 */ /* 0x000fe400078e0034 */
[-CC-:B------:R-:W-:Y:S01]  /*1e010*/  FFMA.FTZ R52, R20, R0.reuse, -R3.reuse ;  /* 0x0000000014347223 */ /* 0x180fe20000010803 */
[-CC-:B------:R-:W-:Y:S01]  /*1e020*/  FFMA.FTZ R60, R9, R0.reuse, -R3.reuse ;  /* 0x00000000093c7223 */ /* 0x180fe20000010803 */
[-CC-:B------:R-:W-:Y:S01]  /*1e030*/  FFMA.FTZ R61, R8, R0.reuse, -R3.reuse ;  /* 0x00000000083d7223 */ /* 0x180fe20000010803 */
[-CC-:B------:R-:W-:Y:S01]  /*1e040*/  FFMA.FTZ R57, R7, R0.reuse, -R3.reuse ;  /* 0x0000000007397223 */ /* 0x180fe20000010803 */
[-CC-:B------:R-:W-:Y:S01]  /*1e050*/  FFMA.FTZ R56, R6, R0.reuse, -R3.reuse ;  /* 0x0000000006387223 */ /* 0x180fe20000010803 */
[----:B-1----:R-:W-:-:S04]  /*1e060*/  FFMA.FTZ R28, R137, R0, -R3 ;  /* 0x00000000891c7223 */ /* 0x002fc80000010803 */
[----:B------:R-:W-:Y:S01]  /*1e070*/  MUFU.EX2 R48, R28 ;  /* 0x0000001c00307308 */ /* 0x000fe20000000800 */
[----:B------:R-:W-:Y:S01]  /*1e080*/  FADD.FTZ R0, R5, R49 ;  /* 0x0000003105007221 */ /* 0x000fe20000010000 */
[C---:B------:R-:W-:Y:S01]  /*1e090*/  FADD.FTZ R3, R4.reuse, R34 ;  /* 0x0000002204037221 */ /* 0x040fe20000010000 */
[----:B------:R-:W-:Y:S02]  /*1e0a0*/  F2FP.BF16.F32.PACK_AB R30, R4, R30 ;  /* 0x0000001e041e723e */ /* 0x000fe400000010ff */
[----:B------:R-:W-:-:S03]  /*1e0b0*/  FADD.FTZ R0, R23, R0 ;  /* 0x0000000017007221 */ /* 0x000fc60000010000 */
[----:B------:R-:W1:Y:S01]  /*1e0c0*/  MUFU.EX2 R21, R21 ;  /* 0x0000001500157308 */ /* 0x000e620000000800 */
[----:B------:R-:W-:-:S07]  /*1e0d0*/  FADD.FTZ R8, R22, R0 ;  /* 0x0000000016087221 */ /* 0x000fce0000010000 */
[----:B------:R-:W1:Y:S01]  /*1e0e0*/  MUFU.EX2 R24, R36 ;  /* 0x0000002400187308 */ /* 0x000e620000000800 */
[----:B------:R-:W-:Y:S01]  /*1e0f0*/  IMAD.MOV.U32 R182, RZ, RZ, R159 ;  /* 0x000000ffffb67224 */ /* 0x000fe200078e009f */
[----:B------:R-:W-:Y:S01]  /*1e100*/  MOV R104, R162 ;  /* 0x000000a200687202 */ /* 0x000fe20000000f00 */
[----:B------:R-:W-:-:S05]  /*1e110*/  IMAD.MOV.U32 R183, RZ, RZ, R158 ;  /* 0x000000ffffb77224 */ /* 0x000fca00078e009e */
[----:B------:R-:W1:Y:S01]  /*1e120*/  MUFU.EX2 R4, R31 ;  /* 0x0000001f00047308 */ /* 0x000e620000000800 */
[----:B------:R-:W-:Y:S02]  /*1e130*/  IMAD.MOV.U32 R109, RZ, RZ, R163 ;  /* 0x000000ffff6d7224 */ /* 0x000fe400078e00a3 */
[-C--:B------:R-:W-:Y:S01]  /*1e140*/  FMUL.FTZ R154, R154, R2.reuse ;  /* 0x000000029a9a7220 */ /* 0x080fe20000410000 */
[----:B------:R-:W-:Y:S02]  /*1e150*/  IMAD.MOV.U32 R136, RZ, RZ, R167 ;  /* 0x000000ffff887224 */ /* 0x000fe400078e00a7 */
[-C--:B------:R-:W-:Y:S01]  /*1e160*/  FMUL.FTZ R155, R155, R2.reuse ;  /* 0x000000029b9b7220 */ /* 0x080fe20000410000 */
[----:B------:R-:W-:Y:S02]  /*1e170*/  IMAD.MOV.U32 R108, RZ, RZ, R166 ;  /* 0x000000ffff6c7224 */ /* 0x000fe400078e00a6 */
[----:B------:R-:W-:Y:S01]  /*1e180*/  FMUL.FTZ R150, R150, R2 ;  /* 0x0000000296967220 */ /* 0x000fe20000410000 */
[----:B------:R-:W-:Y:S01]  /*1e190*/  IMAD.MOV.U32 R83, RZ, RZ, R171 ;  /* 0x000000ffff537224 */ /* 0x000fe200078e00ab */
[----:B------:R-:W1:Y:S01]  /*1e1a0*/  MUFU.EX2 R0, R32 ;  /* 0x0000002000007308 */ /* 0x000e620000000800 */
[----:B------:R-:W-:-:S02]  /*1e1b0*/  IMAD.MOV.U32 R192, RZ, RZ, R170 ;  /* 0x000000ffffc07224 */ /* 0x000fc400078e00aa */
        /* <DEDUP_REMOVED lines=26> */
[----:B------:R-:W-:Y:S01]  /*1e360*/  FMUL.FTZ R127, R127, R2 ;  /* 0x000000027f7f7220 */ /* 0x000fe20000410000 */
[----:B------:R-:W-:Y:S01]  /*1e370*/  FADD.FTZ R3, R25, R3 ;  /* 0x0000000319037221 */ /* 0x000fe20000010000 */
[C---:B------:R-:W-:Y:S01]  /*1e380*/  FADD.FTZ R7, R21.reuse, R29 ;  /* 0x0000001d15077221 */ /* 0x040fe20000010000 */
[----:B------:R-:W-:-:S02]  /*1e390*/  F2FP.BF16.F32.PACK_AB R50, R21, R27 ;  /* 0x0000001b1532723e */ /* 0x000fc400000010ff */
[----:B------:R-:W-:Y:S01]  /*1e3a0*/  F2FP.BF16.F32.PACK_AB R27, R22, R23 ;  /* 0x00000017161b723e */ /* 0x000fe200000010ff */
[----:B------:R-:W-:Y:S01]  /*1e3b0*/  FADD.FTZ R22, R24, R3 ;  /* 0x0000000318167221 */ /* 0x000fe20000010000 */
[----:B------:R-:W-:Y:S01]  /*1e3c0*/  FADD.FTZ R7, R4, R7 ;  /* 0x0000000704077221 */ /* 0x000fe20000010000 */
[----:B------:R-:W-:Y:S02]  /*1e3d0*/  F2FP.BF16.F32.PACK_AB R28, R5, R33 ;  /* 0x00000021051c723e */ /* 0x000fe400000010ff */
[----:B------:R-:W1:Y:S01]  /*1e3e0*/  MUFU.EX2 R5, R179 ;  /* 0x000000b300057308 */ /* 0x000e620000000800 */
[C---:B------:R-:W-:Y:S01]  /*1e3f0*/  FADD.FTZ R21, R0.reuse, R7 ;  /* 0x0000000700157221 */ /* 0x040fe20000010000 */
[----:B------:R-:W-:Y:S01]  /*1e400*/  F2FP.BF16.F32.PACK_AB R49, R0, R4 ;  /* 0x000000040031723e */ /* 0x000fe200000010ff */
[----:B------:R-:W-:Y:S01]  /*1e410*/  FADD.FTZ R8, R26, R8 ;  /* 0x000000081a087221 */ /* 0x000fe20000010000 */
[----:B------:R-:W-:Y:S02]  /*1e420*/  F2FP.BF16.F32.PACK_AB R25, R24, R25 ;  /* 0x000000191819723e */ /* 0x000fe400000010ff */
[----:B------:R-:W-:Y:S01]  /*1e430*/  MOV R94, R180 ;  /* 0x000000b4005e7202 */ /* 0x000fe20000000f00 */
[C---:B-1----:R-:W-:Y:S01]  /*1e440*/  FADD.FTZ R24, R5.reuse, R8 ;  /* 0x0000000805187221 */ /* 0x042fe20000010000 */
[----:B------:R-:W-:Y:S01]  /*1e450*/  F2FP.BF16.F32.PACK_AB R26, R5, R26 ;  /* 0x0000001a051a723e */ /* 0x000fe200000010ff */
[----:B------:R-:W-:-:S02]  /*1e460*/  IMAD.MOV.U32 R110, RZ, RZ, R178 ;  /* 0x000000ffff6e7224 */ /* 0x000fc400078e00b2 */
[----:B------:R-:W-:Y:S02]  /*1e470*/  IMAD.MOV.U32 R180, RZ, RZ, R182 ;  /* 0x000000ffffb47224 */ /* 0x000fe400078e00b6 */
[----:B------:R-:W-:Y:S01]  /*1e480*/  IMAD.MOV.U32 R182, RZ, RZ, R109 ;  /* 0x000000ffffb67224 */ /* 0x000fe200078e006d */
[----:B------:R-:W-:Y:S01]  /*1e490*/  PRMT R36, R28, 0x7632, R36 ;  /* 0x000076321c247816 */ /* 0x000fe20000000024 */
[----:B------:R-:W-:Y:S01]  /*1e4a0*/  IMAD.MOV.U32 R109, RZ, RZ, R105 ;  /* 0x000000ffff6d7224 */ /* 0x000fe200078e0069 */
[----:B------:R-:W-:Y:S01]  /*1e4b0*/  MOV R105, R136 ;  /* 0x0000008800697202 */ /* 0x000fe20000000f00 */
[----:B------:R-:W-:Y:S02]  /*1e4c0*/  IMAD.MOV.U32 R136, RZ, RZ, R213 ;  /* 0x000000ffff887224 */ /* 0x000fe400078e00d5 */
[----:B------:R-:W-:Y:S02]  /*1e4d0*/  IMAD.MOV.U32 R213, RZ, RZ, R112 ;  /* 0x000000ffffd57224 */ /* 0x000fe400078e0070 */
[----:B--2---:R-:W-:Y:S01]  /*1e4e0*/  FFMA.FTZ R51, R51, R2, R48 ;  /* 0x0000000233337223 */ /* 0x004fe20000010030 */
[----:B---3--:R-:W-:-:S04]  /*1e4f0*/  LOP3.LUT R2, R11, R200, RZ, 0x3c, !PT ;  /* 0x000000c80b027212 */ /* 0x008fc800078e3cff */
[----:B------:R-:W-:-:S05]  /*1e500*/  LOP3.LUT R2, R2, R15, RZ, 0x3c, !PT ;  /* 0x0000000f02027212 */ /* 0x000fca00078e3cff */
[----:B------:R-:W-:-:S03]  /*1e510*/  IMAD.WIDE.U32 R2, R2, -0x326172a9, RZ ;  /* 0xcd9e8d5702027825 */ /* 0x000fc600078e00ff */
[----:B------:R-:W-:Y:S02]  /*1e520*/  LOP3.LUT R0, R245, R132, R2, 0x96, !PT ;  /* 0x00000084f5007212 */ /* 0x000fe400078e9602 */
[----:B----4-:R-:W-:Y:S01]  /*1e530*/  LOP3.LUT R6, R3, R139, R176, 0x96, !PT ;  /* 0x0000008b03067212 */ /* 0x010fe200078e96b0 */
[----:B------:R-:W-:Y:S01]  /*1e540*/  IMAD.MOV.U32 R112, RZ, RZ, R97 ;  /* 0x000000ffff707224 */ /* 0x000fe200078e0061 */
[----:B------:R-:W-:Y:S01]  /*1e550*/  PRMT R34, R30, 0x7632, R34 ;  /* 0x000076321e227816 */ /* 0x000fe20000000022 */
[----:B------:R-:W-:Y:S01]  /*1e560*/  IMAD.MOV.U32 R178, RZ, RZ, R181 ;  /* 0x000000ffffb27224 */ /* 0x000fe200078e00b5 */
[----:B------:R-:W2:Y:S01]  /*1e570*/  LDL.LU.64 R176, [R1+0xa0] ;  /* 0x0000a00001b07983 */ /* 0x000ea20000300a00 */
        /* <DEDUP_REMOVED lines=19> */
[----:B------:R-:W-:-:S04]  /*1e6b0*/  LOP3.LUT R6, R6, 0xffff, RZ, 0xc0, !PT ;  /* 0x0000ffff06067812 */ /* 0x000fc800078ec0ff */
[----:B------:R-:W-:Y:S02]  /*1e6c0*/  ISETP.GE.U32.AND P1, PT, R218, R6, PT ;  /* 0x00000006da00720c */ /* 0x000fe40003f26070 */
[--C-:B------:R-:W-:Y:S02]  /*1e6d0*/  SHF.R.U32.HI R6, RZ, 0x10, R0.reuse ;  /* 0x00000010ff067819 */ /* 0x100fe40000011600 */
[----:B------:R-:W-:Y:S02]  /*1e6e0*/  SHF.R.U32.HI R0, RZ, 0x18, R0 ;  /* 0x00000018ff007819 */ /* 0x000fe40000011600 */
[----:B------:R-:W-:Y:S02]  /*1e6f0*/  LOP3.LUT R6, R6, 0xff, RZ, 0xc0, !PT ;  /* 0x000000ff06067812 */ /* 0x000fe400078ec0ff */
[----:B------:R-:W-:Y:S02]  /*1e700*/  ISETP.GE.U32.AND P3, PT, R218, R0, PT ;  /* 0x00000000da00720c */ /* 0x000fe40003f66070 */
[----:B------:R-:W-:-:S02]  /*1e710*/  LOP3.LUT R0, R4, 0xff, RZ, 0xc0, !PT ;  /* 0x000000ff04007812 */ /* 0x000fc400078ec0ff */
[----:B------:R-:W-:Y:S02]  /*1e720*/  LOP3.LUT R20, R7, R110, R8, 0x96, !PT ;  /* 0x0000006e07147212 */ /* 0x000fe400078e9608 */
[C---:B------:R-:W-:Y:S01]  /*1e730*/  ISETP.GE.U32.AND P0, PT, R218.reuse, R6, PT ;  /* 0x00000006da00720c */ /* 0x040fe20003f06070 */
[----:B------:R-:W-:Y:S01]  /*1e740*/  MUFU.EX2 R8, R53 ;  /* 0x0000003500087308 */ /* 0x000fe20000000800 */
[----:B------:R-:W-:-:S07]  /*1e750*/  ISETP.GE.U32.AND P2, PT, R218, R0, PT ;  /* 0x00000000da00720c */ /* 0x000fce0003f46070 */
[----:B------:R-:W1:Y:S01]  /*1e760*/  MUFU.EX2 R6, R37 ;  /* 0x0000002500067308 */ /* 0x000e620000000800 */
[----:B------:R-:W-:-:S07]  /*1e770*/  SHF.R.U32.HI R9, RZ, 0x10, R4 ;  /* 0x00000010ff097819 */ /* 0x000fce0000011604 */
[----:B------:R-:W3:Y:S01]  /*1e780*/  MUFU.EX2 R7, R64 ;  /* 0x0000004000077308 */ /* 0x000ee20000000800 */
[----:B------:R-:W-:-:S07]  /*1e790*/  LOP3.LUT R11, R4, 0xffff, RZ, 0xc0, !PT ;  /* 0x0000ffff040b7812 */ /* 0x000fce00078ec0ff */
[----:B------:R-:W4:Y:S01]  /*1e7a0*/  MUFU.EX2 R0, R38 ;  /* 0x0000002600007308 */ /* 0x000f220000000800 */
[----:B------:R-:W-:Y:S02]  /*1e7b0*/  SHF.R.U32.HI R4, RZ, 0x18, R4 ;  /* 0x00000018ff047819 */ /* 0x000fe40000011604 */
[----:B------:R-:W-:Y:S02]  /*1e7c0*/  LOP3.LUT R5, R9, 0xff, RZ, 0xc0, !PT ;  /* 0x000000ff09057812 */ /* 0x000fe400078ec0ff */
[----:B------:R-:W-:Y:S01]  /*1e7d0*/  ISETP.GE.U32.AND P4, PT, R218, R4, PT ;  /* 0x00000004da00720c */ /* 0x000fe20003f86070 */
[----:B-1----:R-:W-:Y:S01]  /*1e7e0*/  FADD.FTZ R4, R6, R21 ;  /* 0x0000001506047221 */ /* 0x002fe20000010000 */
[----:B------:R-:W-:Y:S01]  /*1e7f0*/  ISETP.GE.U32.AND P5, PT, R218, R5, PT ;  /* 0x00000005da00720c */ /* 0x000fe20003fa6070 */
[----:B------:R-:W-:Y:S01]  /*1e800*/  FADD.FTZ R5, R8, R22 ;  /* 0x0000001608057221 */ /* 0x000fe20000010000 */
[----:B------:R-:W-:-:S03]  /*1e810*/  PRMT R37, R28, 0x7610, R37 ;  /* 0x000076101c257816 */ /* 0x000fc60000000025 */
[----:B---3--:R-:W-:Y:S02]  /*1e820*/  FADD.FTZ R29, R7, R5 ;  /* 0x00000005071d7221 */ /* 0x008fe40000010000 */
[----:B------:R-:W-:Y:S02]  /*1e830*/  @!P6 HFMA2.BF16_V2 R39, -RZ.H0_H0, RZ.H0_H0, -R37.H0_H0 ;  /* 0x200000ffff27e231 */ /* 0x000fe40000340925 */
[C---:B----4-:R-:W-:Y:S01]  /*1e840*/  FADD.FTZ R42, R0.reuse, R4 ;  /* 0x00000004002a7221 */ /* 0x050fe20000010000 */
[----:B------:R-:W-:Y:S01]  /*1e850*/  F2FP.BF16.F32.PACK_AB R45, R0, R6 ;  /* 0x00000006002d723e */ /* 0x000fe200000010ff */
[----:B------:R-:W-:Y:S01]  /*1e860*/  IMAD.WIDE.U32 R4, R20, -0x2daee0ad, RZ ;  /* 0xd2511f5314047825 */ /* 0x000fe200078e00ff */
[----:B------:R-:W-:Y:S02]  /*1e870*/  SHF.R.U32.HI R6, RZ, 0x8, R11 ;  /* 0x00000008ff067819 */ /* 0x000fe4000001160b */
[----:B------:R-:W-:Y:S02]  /*1e880*/  PRMT R97, R37, 0x5410, R36 ;  /* 0x0000541025617816 */ /* 0x000fe40000000024 */
[----:B------:R-:W-:-:S02]  /*1e890*/  LOP3.LUT R6, R6, 0xffff, RZ, 0xc0, !PT ;  /* 0x0000ffff06067812 */ /* 0x000fc400078ec0ff */
[----:B------:R-:W-:Y:S02]  /*1e8a0*/  LOP3.LUT R0, R5, R247, R10, 0x96, !PT ;  /* 0x000000f705007212 */ /* 0x000fe400078e960a */
[----:B------:R-:W-:Y:S02]  /*1e8b0*/  @!P6 PRMT R37, R39, 0x5410, RZ ;  /* 0x000054102725e816 */ /* 0x000fe400000000ff */
[----:B------:R-:W-:Y:S02]  /*1e8c0*/  ISETP.GE.U32.AND P6, PT, R218, R6, PT ;  /* 0x00000006da00720c */ /* 0x000fe40003fc6070 */
[----:B------:R-:W-:Y:S01]  /*1e8d0*/  SHF.R.U32.HI R6, RZ, 0x10, R0 ;  /* 0x00000010ff067819 */ /* 0x000fe20000011600 */
[----:B------:R-:W-:Y:S01]  /*1e8e0*/  @!P1 HFMA2.BF16_V2 R40, -RZ.H0_H0, RZ.H0_H0, -R36.H0_H0 ;  /* 0x200000ffff289231 */ /* 0x000fe20000340924 */
[----:B------:R-:W-:Y:S02]  /*1e8f0*/  F2FP.BF16.F32.PACK_AB R9, R7, R8 ;  /* 0x000000080709723e */ /* 0x000fe400000010ff */
[----:B------:R-:W-:Y:S01]  /*1e900*/  LOP3.LUT R6, R6, 0xff, RZ, 0xc0, !PT ;  /* 0x000000ff06067812 */ /* 0x000fe200078ec0ff */
[----:B------:R-:W1:Y:S01]  /*1e910*/  MUFU.EX2 R7, R184 ;  /* 0x000000b800077308 */ /* 0x000e620000000800 */
[----:B------:R-:W-:-:S02]  /*1e920*/  @!P1 PRMT R36, R40, 0x5410, RZ ;  /* 0x0000541028249816 */ /* 0x000fc400000000ff */
[----:B------:R-:W-:Y:S01]  /*1e930*/  ISETP.GE.U32.AND P1, PT, R218, R6, PT ;  /* 0x00000006da00720c */ /* 0x000fe20003f26070 */
[----:B------:R-:W-:Y:S02]  /*1e940*/  IMAD.MOV.U32 R181, RZ, RZ, R183 ;  /* 0x000000ffffb57224 */ /* 0x000fe400078e00b7 */
[----:B------:R-:W-:Y:S01]  /*1e950*/  @!P3 HFMA2.BF16_V2 R41, -RZ.H0_H0, RZ.H0_H0, -R34.H0_H0 ;  /* 0x200000ffff29b231 */ /* 0x000fe20000340922 */
[----:B------:R-:W-:Y:S01]  /*1e960*/  PRMT R35, R30, 0x7610, R35 ;  /* 0x000076101e237816 */ /* 0x000fe20000000023 */
[----:B------:R-:W3:Y:S01]  /*1e970*/  MUFU.EX2 R6, R185 ;  /* 0x000000b900067308 */ /* 0x000ee20000000800 */
[----:B------:R-:W-:Y:S01]  /*1e980*/  IMAD.MOV.U32 R183, RZ, RZ, R108 ;  /* 0x000000ffffb77224 */ /* 0x000fe200078e006c */
[----:B------:R-:W-:Y:S01]  /*1e990*/  LOP3.LUT R8, R0, 0xff, RZ, 0xc0, !PT ;  /* 0x000000ff00087812 */ /* 0x000fe200078ec0ff */
[----:B------:R-:W-:Y:S02]  /*1e9a0*/  IMAD.MOV.U32 R108, RZ, RZ, R104 ;  /* 0x000000ffff6c7224 */ /* 0x000fe400078e0068 */
[----:B------:R-:W-:Y:S01]  /*1e9b0*/  IMAD.MOV.U32 R104, RZ, RZ, R83 ;  /* 0x000000ffff687224 */ /* 0x000fe200078e0053 */
[----:B------:R-:W-:Y:S01]  /*1e9c0*/  PRMT R83, R35, 0x5410, R34 ;  /* 0x0000541023537816 */ /* 0x000fe20000000022 */
[----:B------:R-:W-:Y:S01]  /*1e9d0*/  @!P0 HFMA2.BF16_V2 R43, -RZ.H0_H0, RZ.H0_H0, -R35.H0_H0 ;  /* 0x200000ffff2b8231 */ /* 0x000fe20000340923 */
[----:B------:R-:W-:-:S02]  /*1e9e0*/  @!P3 PRMT R34, R41, 0x5410, RZ ;  /* 0x000054102922b816 */ /* 0x000fc400000000ff */
[C---:B------:R-:W-:Y:S02]  /*1e9f0*/  ISETP.GE.U32.AND P3, PT, R218.reuse, R8, PT ;  /* 0x00000008da00720c */ /* 0x040fe40003f66070 */
[----:B------:R-:W-:Y:S02]  /*1ea00*/  SHF.R.U32.HI R8, RZ, 0x18, R0 ;  /* 0x00000018ff087819 */ /* 0x000fe40000011600 */
[----:B------:R-:W-:Y:S02]  /*1ea10*/  @!P0 PRMT R35, R43, 0x5410, RZ ;  /* 0x000054102b238816 */ /* 0x000fe400000000ff */
[----:B------:R-:W-:Y:S01]  /*1ea20*/  ISETP.GE.U32.AND P0, PT, R218, R8, PT ;  /* 0x00000008da00720c */ /* 0x000fe20003f06070 */
[----:B-1----:R-:W-:-:S04]  /*1ea30*/  FADD.FTZ R8, R7, R24 ;  /* 0x0000001807087221 */ /* 0x002fc80000010000 */
[----:B---3--:R-:W-:-:S05]  /*1ea40*/  FADD.FTZ R8, R6, R8 ;  /* 0x0000000806087221 */ /* 0x008fca0000010000 */
[----:B------:R1:W-:Y:S04]  /*1ea50*/  STL [R1+0xac], R8 ;  /* 0x0000ac0801007387 */ /* 0x0003e80000100800 */
[----:B------:R-:W3:Y:S04]  /*1ea60*/  LDL.LU.64 R10, [R1+0x38] ;  /* 0x00003800010a7983 */ /* 0x000ee80000300a00 */
[----:B------:R-:W4:Y:S04]  /*1ea70*/  LDL.LU.64 R244, [R1+0x30] ;  /* 0x0000300001f47983 */ /* 0x000f280000300a00 */
[----:B------:R-:W4:Y:S04]  /*1ea80*/  LDL R179, [R1+0x12c] ;  /* 0x00012c0001b37983 */ /* 0x000f280000100800 */
[----:B------:R-:W4:Y:S01]  /*1ea90*/  LDL R137, [R1+0xdc] ;  /* 0x0000dc0001897983 */ /* 0x000f220000100800 */
[----:B------:R-:W-:-:S02]  /*1eaa0*/  LOP3.LUT R0, R0, 0xffff, RZ, 0xc0, !PT ;  /* 0x0000ffff00007812 */ /* 0x000fc400078ec0ff */
[C---:B------:R-:W-:Y:S02]  /*1eab0*/  PRMT R33, R27.reuse, 0x7610, R33 ;  /* 0x000076101b217816 */ /* 0x040fe40000000021 */
[----:B------:R-:W-:Y:S02]  /*1eac0*/  SHF.R.U32.HI R0, RZ, 0x8, R0 ;  /* 0x00000008ff007819 */ /* 0x000fe40000011600 */
[----:B------:R-:W-:Y:S01]  /*1ead0*/  PRMT R32, R27, 0x7632, R32 ;  /* 0x000076321b207816 */ /* 0x000fe20000000020 */
[----:B------:R-:W-:Y:S01]  /*1eae0*/  @!P2 HFMA2.BF16_V2 R44, -RZ.H0_H0, RZ.H0_H0, -R33.H0_H0 ;  /* 0x200000ffff2ca231 */ /* 0x000fe20000340921 */
[----:B------:R-:W-:Y:S02]  /*1eaf0*/  LOP3.LUT R0, R0, 0xffff, RZ, 0xc0, !PT ;  /* 0x0000ffff00007812 */ /* 0x000fe400078ec0ff */
[----:B------:R-:W-:Y:S02]  /*1eb00*/  PRMT R38, R26, 0x7632, R38 ;  /* 0x000076321a267816 */ /* 0x000fe40000000026 */
[----:B------:R-:W-:-:S02]  /*1eb10*/  LOP3.LUT R24, R4, 0xffff, RZ, 0xc0, !PT ;  /* 0x0000ffff04187812 */ /* 0x000fc400078ec0ff */
[--C-:B------:R-:W-:Y:S02]  /*1eb20*/  SHF.R.U32.HI R22, RZ, 0x10, R4.reuse ;  /* 0x00000010ff167819 */ /* 0x100fe40000011604 */
[----:B------:R-:W-:Y:S02]  /*1eb30*/  SHF.R.U32.HI R20, RZ, 0x18, R4 ;  /* 0x00000018ff147819 */ /* 0x000fe40000011604 */
[----:B------:R-:W-:Y:S02]  /*1eb40*/  PRMT R39, R26, 0x7610, R39 ;  /* 0x000076101a277816 */ /* 0x000fe40000000027 */
[----:B------:R-:W-:Y:S02]  /*1eb50*/  F2FP.BF16.F32.PACK_AB R27, R6, R7 ;  /* 0x00000007061b723e */ /* 0x000fe400000010ff */
[----:B------:R-:W-:Y:S02]  /*1eb60*/  PRMT R239, R39, 0x5410, R38 ;  /* 0x0000541027ef7816 */ /* 0x000fe40000000026 */
[----:B------:R-:W-:-:S02]  /*1eb70*/  PRMT R41, R9, 0x7610, R41 ;  /* 0x0000761009297816 */ /* 0x000fc40000000029 */
[----:B------:R-:W-:Y:S01]  /*1eb80*/  PRMT R40, R9, 0x7632, R40 ;  /* 0x0000763209287816 */ /* 0x000fe20000000028 */
[----:B------:R-:W-:Y:S02]  /*1eb90*/  @!P6 HFMA2.BF16_V2 R58, -RZ.H0_H0, RZ.H0_H0, -R32.H0_H0 ;  /* 0x200000ffff3ae231 */ /* 0x000fe40000340920 */
[----:B------:R-:W-:Y:S01]  /*1eba0*/  @!P1 HFMA2.BF16_V2 R67, -RZ.H0_H0, RZ.H0_H0, -R41.H0_H0 ;  /* 0x200000ffff439231 */ /* 0x000fe20000340929 */
[----:B------:R-:W-:Y:S01]  /*1ebb0*/  PRMT R30, R25, 0x7632, R30 ;  /* 0x00007632191e7816 */ /* 0x000fe2000000001e */
[----:B--2---:R-:W-:Y:S02]  /*1ebc0*/  IMAD.MOV.U32 R177, RZ, RZ, R192 ;  /* 0x000000ffffb17224 */ /* 0x004fe400078e00c0 */
[----:B------:R-:W-:Y:S02]  /*1ebd0*/  IMAD.MOV.U32 R192, RZ, RZ, R121 ;  /* 0x000000ffffc07224 */ /* 0x000fe400078e0079 */
[----:B------:R-:W-:Y:S01]  /*1ebe0*/  IMAD.MOV.U32 R121, RZ, RZ, R193 ;  /* 0x000000ffff797224 */ /* 0x000fe200078e00c1 */
[----:B------:R-:W-:-:S02]  /*1ebf0*/  MOV R193, R82 ;  /* 0x0000005200c17202 */ /* 0x000fc40000000f00 */
[----:B------:R-:W-:Y:S02]  /*1ec00*/  PRMT R82, R33, 0x5410, R32 ;  /* 0x0000541021527816 */ /* 0x000fe40000000020 */
[----:B------:R-:W-:Y:S02]  /*1ec10*/  @!P2 PRMT R33, R44, 0x5410, RZ ;  /* 0x000054102c21a816 */ /* 0x000fe400000000ff */
[----:B------:R-:W-:Y:S02]  /*1ec20*/  ISETP.GE.U32.AND P2, PT, R218, R0, PT ;  /* 0x00000000da00720c */ /* 0x000fe40003f46070 */
[----:B------:R-:W-:Y:S02]  /*1ec30*/  LOP3.LUT R23, R3, R139, R176, 0x96, !PT ;  /* 0x0000008b03177212 */ /* 0x000fe400078e96b0 */
[----:B------:R-:W-:-:S03]  /*1ec40*/  LOP3.LUT R0, R4, 0xff, RZ, 0xc0, !PT ;  /* 0x000000ff04007812 */ /* 0x000fc600078ec0ff */
[----:B------:R-:W-:-:S06]  /*1ec50*/  IMAD.WIDE.U32 R4, R23, -0x2daee0ad, RZ ;  /* 0xd2511f5317047825 */ /* 0x000fcc00078e00ff */
[----:B------:R-:W-:-:S05]  /*1ec60*/  @!P2 HFMA2.BF16_V2 R68, -RZ.H0_H0, RZ.H0_H0, -R38.H0_H0 ;  /* 0x200000ffff44a231 */ /* 0x000fca0000340926 */
[----:B------:R-:W-:Y:S02]  /*1ec70*/  @!P2 PRMT R38, R68, 0x5410, RZ ;  /* 0x000054104426a816 */ /* 0x000fe400000000ff */
[----:B------:R-:W-:Y:S02]  /*1ec80*/  ISETP.GE.U32.AND P2, PT, R218, R0, PT ;  /* 0x00000000da00720c */ /* 0x000fe40003f46070 */
[----:B------:R-:W-:Y:S01]  /*1ec90*/  @!P6 PRMT R32, R58, 0x5410, RZ ;  /* 0x000054103a20e816 */ /* 0x000fe200000000ff */
[----:B------:R-:W-:Y:S02]  /*1eca0*/  IMAD.MOV.U32 R176, RZ, RZ, R195 ;  /* 0x000000ffffb07224 */ /* 0x000fe400078e00c3 */
[----:B------:R-:W-:Y:S01]  /*1ecb0*/  IMAD.MOV.U32 R195, RZ, RZ, R238 ;  /* 0x000000ffffc37224 */ /* 0x000fe200078e00ee */
[----:B------:R-:W-:Y:S02]  /*1ecc0*/  PRMT R238, R41, 0x5410, R40 ;  /* 0x0000541029ee7816 */ /* 0x000fe40000000028 */
[----:B------:R-:W-:Y:S01]  /*1ecd0*/  @!P1 PRMT R41, R67, 0x5410, RZ ;  /* 0x0000541043299816 */ /* 0x000fe200000000ff */
[----:B------:R-:W-:Y:S01]  /*1ece0*/  @!P4 HFMA2.BF16_V2 R63, -RZ.H0_H0, RZ.H0_H0, -R30.H0_H0 ;  /* 0x200000ffff3fc231 */ /* 0x000fe2000034091e */
[----:B------:R-:W-:Y:S01]  /*1ecf0*/  PRMT R31, R25, 0x7610, R31 ;  /* 0x00007610191f7816 */ /* 0x000fe2000000001f */
[----:B------:R-:W-:-:S03]  /*1ed00*/  @!P0 HFMA2.BF16_V2 R62, -RZ.H0_H0, RZ.H0_H0, -R40.H0_H0 ;  /* 0x200000ffff3e8231 */ /* 0x000fc60000340928 */
[----:B------:R-:W-:Y:S02]  /*1ed10*/  PRMT R64, R31, 0x5410, R30 ;  /* 0x000054101f407816 */ /* 0x000fe4000000001e */
[----:B------:R-:W-:Y:S02]  /*1ed20*/  @!P4 PRMT R30, R63, 0x5410, RZ ;  /* 0x000054103f1ec816 */ /* 0x000fe400000000ff */
[----:B------:R-:W-:Y:S01]  /*1ed30*/  @!P0 PRMT R40, R62, 0x5410, RZ ;  /* 0x000054103e288816 */ /* 0x000fe200000000ff */
[----:B------:R-:W-:-:S05]  /*1ed40*/  @!P3 HFMA2.BF16_V2 R69, -RZ.H0_H0, RZ.H0_H0, -R39.H0_H0 ;  /* 0x200000ffff45b231 */ /* 0x000fca0000340927 */
[----:B------:R-:W-:Y:S01]  /*1ed50*/  @!P3 PRMT R39, R69, 0x5410, RZ ;  /* 0x000054104527b816 */ /* 0x000fe200000000ff */
[----:B------:R-:W-:Y:S01]  /*1ed60*/  @!P5 HFMA2.BF16_V2 R59, -RZ.H0_H0, RZ.H0_H0, -R31.H0_H0 ;  /* 0x200000ffff3bd231 */ /* 0x000fe2000034091f */
[----:B------:R-:W-:Y:S01]  /*1ed70*/  PRMT R26, R27, 0x7632, R26 ;  /* 0x000076321b1a7816 */ /* 0x000fe2000000001a */
[----:B------:R-:W-:-:S03]  /*1ed80*/  @!P2 HFMA2.BF16_V2 R72, -RZ.H0_H0, RZ.H0_H0, -R27.H0_H0 ;  /* 0x200000ffff48a231 */ /* 0x000fc6000034091b */
[----:B------:R-:W-:Y:S02]  /*1ed90*/  @!P5 PRMT R31, R59, 0x5410, RZ ;  /* 0x000054103b1fd816 */ /* 0x000fe400000000ff */
[----:B------:R-:W-:Y:S02]  /*1eda0*/  ISETP.GE.U32.AND P5, PT, R218, R20, PT ;  /* 0x00000014da00720c */ /* 0x000fe40003fa6070 */
[----:B---3--:R-:W-:Y:S02]  /*1edb0*/  LOP3.LUT R6, R5, R232, R10, 0x96, !PT ;  /* 0x000000e805067212 */ /* 0x008fe400078e960a */
[----:B----4-:R-:W-:-:S03]  /*1edc0*/  LOP3.LUT R0, R245, R132, R2, 0x96, !PT ;  /* 0x00000084f5007212 */ /* 0x010fc600078e9602 */
[----:B------:R-:W-:-:S04]  /*1edd0*/  IMAD.WIDE.U32 R6, R6, -0x326172a9, RZ ;  /* 0xcd9e8d5706067825 */ /* 0x000fc800078e00ff */
[----:B-1----:R-:W-:Y:S01]  /*1ede0*/  IMAD.WIDE.U32 R8, R0, -0x2daee0ad, RZ ;  /* 0xd2511f5300087825 */ /* 0x002fe200078e00ff */
[----:B------:R-:W-:-:S04]  /*1edf0*/  LOP3.LUT R0, R7, R94, R244, 0x96, !PT ;  /* 0x0000005e07007212 */ /* 0x000fc800078e96f4 */
[----:B------:R-:W-:Y:S01]  /*1ee00*/  LOP3.LUT R9, R9, R95, R4, 0x96, !PT ;  /* 0x0000005f09097212 */ /* 0x000fe200078e9604 */
[----:B------:R-:W-:-:S05]  /*1ee10*/  IMAD.WIDE.U32 R4, R0, -0x2daee0ad, RZ ;  /* 0xd2511f5300047825 */ /* 0x000fca00078e00ff */
[----:B------:R-:W-:Y:S01]  /*1ee20*/  LOP3.LUT R7, R5, R106, R8, 0x96, !PT ;  /* 0x0000006a05077212 */ /* 0x000fe200078e9608 */
[----:B------:R-:W-:-:S05]  /*1ee30*/  IMAD.WIDE.U32 R8, R9, -0x326172a9, RZ ;  /* 0xcd9e8d5709087825 */ /* 0x000fca00078e00ff */
[----:B------:R-:W-:-:S05]  /*1ee40*/  LOP3.LUT R0, R9, R233, R6, 0x96, !PT ;  /* 0x000000e909007212 */ /* 0x000fca00078e9606 */
[----:B------:R-:W-:-:S05]  /*1ee50*/  IMAD.WIDE.U32 R10, R0, -0x2daee0ad, RZ ;  /* 0xd2511f53000a7825 */ /* 0x000fca00078e00ff */
[----:B------:R-:W-:Y:S01]  /*1ee60*/  LOP3.LUT R0, R11, R107, R4, 0x96, !PT ;  /* 0x0000006b0b007212 */ /* 0x000fe200078e9604 */
[----:B------:R-:W-:-:S04]  /*1ee70*/  IMAD.WIDE.U32 R6, R7, -0x326172a9, RZ ;  /* 0xcd9e8d5707067825 */ /* 0x000fc800078e00ff */
[----:B------:R-:W-:Y:S01]  /*1ee80*/  IMAD.WIDE.U32 R4, R0, -0x326172a9, RZ ;  /* 0xcd9e8d5700047825 */ /* 0x000fe200078e00ff */
[----:B------:R-:W-:Y:S02]  /*1ee90*/  LOP3.LUT R8, R7, R110, R8, 0x96, !PT ;  /* 0x0000006e07087212 */ /* 0x000fe400078e9608 */
[----:B------:R-:W-:Y:S02]  /*1eea0*/  LOP3.LUT R0, R4, 0xff, RZ, 0xc0, !PT ;  /* 0x000000ff04007812 */ /* 0x000fe400078ec0ff */
[--C-:B------:R-:W-:Y:S02]  /*1eeb0*/  SHF.R.U32.HI R7, RZ, 0x10, R4.reuse ;  /* 0x00000010ff077819 */ /* 0x100fe40000011604 */
[----:B------:R-:W-:Y:S02]  /*1eec0*/  ISETP.GE.U32.AND P6, PT, R218, R0, PT ;  /* 0x00000000da00720c */ /* 0x000fe40003fc6070 */
[----:B------:R-:W-:Y:S02]  /*1eed0*/  LOP3.LUT R9, R4, 0xffff, RZ, 0xc0, !PT ;  /* 0x0000ffff04097812 */ /* 0x000fe400078ec0ff */
[----:B------:R-:W-:-:S02]  /*1eee0*/  SHF.R.U32.HI R0, RZ, 0x18, R4 ;  /* 0x00000018ff007819 */ /* 0x000fc40000011604 */
[----:B------:R-:W-:Y:S02]  /*1eef0*/  LOP3.LUT R4, R7, 0xff, RZ, 0xc0, !PT ;  /* 0x000000ff07047812 */ /* 0x000fe400078ec0ff */
[----:B------:R-:W-:Y:S02]  /*1ef00*/  LOP3.LUT R6, R5, R250, R6, 0x96, !PT ;  /* 0x000000fa05067212 */ /* 0x000fe400078e9606 */
[----:B------:R-:W-:Y:S01]  /*1ef10*/  ISETP.GE.U32.AND P1, PT, R218, R4, PT ;  /* 0x00000004da00720c */ /* 0x000fe20003f26070 */
[----:B------:R-:W-:Y:S01]  /*1ef20*/  IMAD.WIDE.U32 R4, R8, -0x2daee0ad, RZ ;  /* 0xd2511f5308047825 */ /* 0x000fe200078e00ff */
[----:B------:R-:W1:Y:S01]  /*1ef30*/  MUFU.EX2 R7, R80 ;  /* 0x0000005000077308 */ /* 0x000e620000000800 */
[----:B------:R-:W-:Y:S02]  /*1ef40*/  ISETP.GE.U32.AND P4, PT, R218, R0, PT ;  /* 0x00000000da00720c */ /* 0x000fe40003f86070 */
[C---:B------:R-:W-:Y:S02]  /*1ef50*/  LOP3.LUT R8, R4.reuse, 0xff, RZ, 0xc0, !PT ;  /* 0x000000ff04087812 */ /* 0x040fe400078ec0ff */
[----:B------:R-:W-:-:S02]  /*1ef60*/  LOP3.LUT R23, R4, 0xffff, RZ, 0xc0, !PT ;  /* 0x0000ffff04177812 */ /* 0x000fc400078ec0ff */
[--C-:B------:R-:W-:Y:S02]  /*1ef70*/  SHF.R.U32.HI R25, RZ, 0x10, R4.reuse ;  /* 0x00000010ff197819 */ /* 0x100fe40000011604 */
[----:B------:R-:W-:Y:S02]  /*1ef80*/  SHF.R.U32.HI R21, RZ, 0x18, R4 ;  /* 0x00000018ff157819 */ /* 0x000fe40000011604 */
[----:B------:R-:W2:Y:S01]  /*1ef90*/  MUFU.EX2 R4, R81 ;  /* 0x0000005100047308 */ /* 0x000ea20000000800 */
[----:B------:R-:W-:Y:S02]  /*1efa0*/  LOP3.LUT R0, R5, R247, R10, 0x96, !PT ;  /* 0x000000f705007212 */ /* 0x000fe400078e960a */
[----:B------:R-:W-:Y:S01]  /*1efb0*/  LOP3.LUT R5, R22, 0xff, RZ, 0xc0, !PT ;  /* 0x000000ff16057812 */ /* 0x000fe200078ec0ff */
[----:B------:R-:W-:-:S03]  /*1efc0*/  IMAD.WIDE.U32 R10, R179, -0x326172a9, RZ ;  /* 0xcd9e8d57b30a7825 */ /* 0x000fc600078e00ff */
[----:B------:R-:W-:Y:S02]  /*1efd0*/  ISETP.GE.U32.AND P0, PT, R218, R5, PT ;  /* 0x00000005da00720c */ /* 0x000fe40003f06070 */
[----:B------:R-:W-:Y:S02]  /*1efe0*/  SHF.R.U32.HI R5, RZ, 0x8, R24 ;  /* 0x00000008ff057819 */ /* 0x000fe40000011618 */
[----:B------:R-:W-:Y:S02]  /*1eff0*/  LOP3.LUT R44, R3, R139, R10, 0x96, !PT ;  /* 0x0000008b032c7212 */ /* 0x000fe400078e960a */
[----:B------:R-:W-:Y:S01]  /*1f000*/  LOP3.LUT R3, R5, 0xffff, RZ, 0xc0, !PT ;  /* 0x0000ffff05037812 */ /* 0x000fe200078ec0ff */
[----:B-1----:R-:W-:-:S03]  /*1f010*/  FADD.FTZ R5, R7, R29 ;  /* 0x0000001d07057221 */ /* 0x002fc60000010000 */
[----:B------:R-:W-:Y:S01]  /*1f020*/  ISETP.GE.U32.AND P3, PT, R218, R3, PT ;  /* 0x00000003da00720c */ /* 0x000fe20003f66070 */
[C---:B--2---:R-:W-:Y:S01]  /*1f030*/  FADD.FTZ R3, R4.reuse, R5 ;  /* 0x0000000504037221 */ /* 0x044fe20000010000 */
[----:B------:R-:W-:-:S04]  /*1f040*/  F2FP.BF16.F32.PACK_AB R4, R4, R7 ;  /* 0x000000070404723e */ /* 0x000fc800000010ff */
[----:B------:R1:W-:Y:S01]  /*1f050*/  STL [R1+0x84], R3 ;  /* 0x0000840301007387 */ /* 0x0003e20000100800 */
[----:B------:R-:W-:Y:S01]  /*1f060*/  PRMT R29, R4, 0x7610, R29 ;  /* 0x00007610041d7816 */ /* 0x000fe2000000001d */
[----:B------:R-:W-:Y:S02]  /*1f070*/  IMAD.MOV.U32 R139, RZ, RZ, R192 ;  /* 0x000000ffff8b7224 */ /* 0x000fe400078e00c0 */
[----:B------:R-:W-:Y:S01]  /*1f080*/  IMAD.MOV.U32 R192, RZ, RZ, R221 ;  /* 0x000000ffffc07224 */ /* 0x000fe200078e00dd */
[----:B------:R-:W-:Y:S01]  /*1f090*/  PRMT R221, R27, 0x5410, R26 ;  /* 0x000054101bdd7816 */ /* 0x000fe2000000001a */
[----:B------:R-:W-:Y:S01]  /*1f0a0*/  @!P0 HFMA2.BF16_V2 R71, -RZ.H0_H0, RZ.H0_H0, -R29.H0_H0 ;  /* 0x200000ffff478231 */ /* 0x000fe2000034091d */
[----:B------:R-:W-:Y:S02]  /*1f0b0*/  @!P2 PRMT R27, R72, 0x5410, RZ ;  /* 0x00005410481ba816 */ /* 0x000fe400000000ff */
[----:B------:R-:W-:Y:S02]  /*1f0c0*/  PRMT R28, R4, 0x7632, R28 ;  /* 0x00007632041c7816 */ /* 0x000fe4000000001c */
[----:B------:R-:W-:Y:S01]  /*1f0d0*/  LOP3.LUT R43, R137, R11, RZ, 0x3c, !PT ;  /* 0x0000000b892b7212 */ /* 0x000fe200078e3cff */
[----:B------:R-:W-:Y:S01]  /*1f0e0*/  IMAD.MOV.U32 R137, RZ, RZ, R220 ;  /* 0x000000ffff897224 */ /* 0x000fe200078e00dc */
[----:B------:R-:W-:-:S02]  /*1f0f0*/  PRMT R220, R29, 0x5410, R28 ;  /* 0x000054101ddc7816 */ /* 0x000fc4000000001c */
[----:B-1----:R-:W-:-:S04]  /*1f100*/  SHF.R.U32.HI R3, RZ, 0x8, R9 ;  /* 0x00000008ff037819 */ /* 0x002fc80000011609 */
[----:B------:R-:W-:-:S04]  /*1f110*/  LOP3.LUT R3, R3, 0xffff, RZ, 0xc0, !PT ;  /* 0x0000ffff03037812 */ /* 0x000fc800078ec0ff */
[----:B------:R-:W-:Y:S02]  /*1f120*/  ISETP.GE.U32.AND P2, PT, R218, R3, PT ;  /* 0x00000003da00720c */ /* 0x000fe40003f46070 */
[----:B------:R-:W-:Y:S02]  /*1f130*/  LOP3.LUT R3, R6, 0xff, RZ, 0xc0, !PT ;  /* 0x000000ff06037812 */ /* 0x000fe400078ec0ff */
[----:B------:R-:W-:Y:S02]  /*1f140*/  @!P0 PRMT R29, R71, 0x5410, RZ ;  /* 0x00005410471d8816 */ /* 0x000fe400000000ff */
[----:B------:R-:W-:Y:S02]  /*1f150*/  ISETP.GE.U32.AND P0, PT, R218, R3, PT ;  /* 0x00000003da00720c */ /* 0x000fe40003f06070 */
[----:B------:R-:W-:Y:S01]  /*1f160*/  LOP3.LUT R3, R6, 0xffff, RZ, 0xc0, !PT ;  /* 0x0000ffff06037812 */ /* 0x000fe200078ec0ff */
[----:B------:R-:W-:-:S03]  /*1f170*/  @!P5 HFMA2.BF16_V2 R73, -RZ.H0_H0, RZ.H0_H0, -R28.H0_H0 ;  /* 0x200000ffff49d231 */ /* 0x000fc6000034091c */
[----:B------:R-:W-:Y:S01]  /*1f180*/  SHF.R.U32.HI R3, RZ, 0x8, R3 ;  /* 0x00000008ff037819 */ /* 0x000fe20000011603 */
[----:B------:R-:W1:Y:S03]  /*1f190*/  MUFU.EX2 R4, R66 ;  /* 0x0000004200047308 */ /* 0x000e660000000800 */
[----:B------:R-:W-:Y:S02]  /*1f1a0*/  LOP3.LUT R3, R3, 0xffff, RZ, 0xc0, !PT ;  /* 0x0000ffff03037812 */ /* 0x000fe400078ec0ff */
[----:B------:R-:W-:Y:S02]  /*1f1b0*/  @!P5 PRMT R28, R73, 0x5410, RZ ;  /* 0x00005410491cd816 */ /* 0x000fe400000000ff */
[----:B------:R-:W-:Y:S02]  /*1f1c0*/  ISETP.GE.U32.AND P5, PT, R218, R3, PT ;  /* 0x00000003da00720c */ /* 0x000fe40003fa6070 */
[----:B------:R-:W2:Y:S01]  /*1f1d0*/  MUFU.EX2 R3, R65 ;  /* 0x0000004100037308 */ /* 0x000ea20000000800 */
[----:B-1----:R-:W-:-:S04]  /*1f1e0*/  FADD.FTZ R5, R4, R42 ;  /* 0x0000002a04057221 */ /* 0x002fc80000010000 */
[----:B--2---:R-:W-:-:S05]  /*1f1f0*/  FADD.FTZ R5, R3, R5 ;  /* 0x0000000503057221 */ /* 0x004fca0000010000 */
[----:B------:R-:W-:Y:S04]  /*1f200*/  STL [R1+0x80], R5 ;  /* 0x0000800501007387 */ /* 0x000fe80000100800 */
[----:B------:R-:W2:Y:S01]  /*1f210*/  LDL R185, [R1+0xd4] ;  /* 0x0000d40001b97983 */ /* 0x000ea20000100800 */
[C---:B------:R-:W-:Y:S02]  /*1f220*/  PRMT R10, R50.reuse, 0x7632, R10 ;  /* 0x00007632320a7816 */ /* 0x040fe4000000000a */
[----:B------:R-:W-:-:S03]  /*1f230*/  PRMT R11, R50, 0x7610, R11 ;  /* 0x00007610320b7816 */ /* 0x000fc6000000000b */
[----:B------:R-:W-:Y:S01]  /*1f240*/  @!P5 HFMA2.BF16_V2 R75, -RZ.H0_H0, RZ.H0_H0, -R10.H0_H0 ;  /* 0x200000ffff4bd231 */ /* 0x000fe2000034090a */
[----:B------:R-:W-:Y:S01]  /*1f250*/  PRMT R53, R11, 0x5410, R10 ;  /* 0x000054100b357816 */ /* 0x000fe2000000000a */
[----:B------:R-:W-:Y:S03]  /*1f260*/  ST.E.U16 desc[UR4][R12.64+-0x100], R37 ;  /* 0xffff00250c007985 */ /* 0x000fe6000c101504 */
[----:B------:R-:W-:Y:S01]  /*1f270*/  @!P5 PRMT R10, R75, 0x5410, RZ ;  /* 0x000054104b0ad816 */ /* 0x000fe200000000ff */
[----:B------:R1:W-:Y:S04]  /*1f280*/  ST.E.U16 desc[UR4][R12.64+-0xfe], R36 ;  /* 0xffff02240c007985 */ /* 0x0003e8000c101504 */
[----:B------:R-:W-:Y:S04]  /*1f290*/  ST.E.U16 desc[UR4][R18.64+-0x100], R35 ;  /* 0xffff002312007985 */ /* 0x000fe8000c101504 */
[----:B------:R-:W-:Y:S04]  /*1f2a0*/  ST.E.U16 desc[UR4][R18.64+-0xfe], R34 ;  /* 0xffff022212007985 */ /* 0x000fe8000c101504 */
[----:B------:R2:W-:Y:S01]  /*1f2b0*/  ST.E.U16 desc[UR4][R16.64+-0xfe], R10 ;  /* 0xffff020a10007985 */ /* 0x0005e2000c101504 */
[----:B-1----:R-:W-:-:S04]  /*1f2c0*/  IMAD.WIDE.U32 R36, R43, -0x2daee0ad, RZ ;  /* 0xd2511f532b247825 */ /* 0x002fc800078e00ff */
[----:B------:R-:W-:Y:S01]  /*1f2d0*/  @!P0 HFMA2.BF16_V2 R74, -RZ.H0_H0, RZ.H0_H0, -R11.H0_H0 ;  /* 0x200000ffff4a8231 */ /* 0x000fe2000034090b */
[----:B------:R-:W1:Y:S04]  /*1f2e0*/  MUFU.EX2 R20, R52 ;  /* 0x0000003400147308 */ /* 0x000e680000000800 */
[----:B------:R-:W-:Y:S02]  /*1f2f0*/  @!P0 PRMT R11, R74, 0x5410, RZ ;  /* 0x000054104a0b8816 */ /* 0x000fe400000000ff */
[----:B------:R-:W-:Y:S02]  /*1f300*/  ISETP.GE.U32.AND P0, PT, R218, R21, PT ;  /* 0x00000015da00720c */ /* 0x000fe40003f06070 */
[----:B------:R-:W-:Y:S01]  /*1f310*/  F2FP.BF16.F32.PACK_AB R21, R3, R4 ;  /* 0x000000040315723e */ /* 0x000fe200000010ff */
[----:B------:R-:W-:Y:S01]  /*1f320*/  MUFU.EX2 R7, R55 ;  /* 0x0000003700077308 */ /* 0x000fe20000000800 */
[----:B------:R-:W-:Y:S01]  /*1f330*/  @!P3 HFMA2.BF16_V2 R70, -RZ.H0_H0, RZ.H0_H0, -R26.H0_H0 ;  /* 0x200000ffff46b231 */ /* 0x000fe2000034091a */
[----:B------:R-:W-:-:S06]  /*1f340*/  SHF.R.U32.HI R4, RZ, 0x18, R6 ;  /* 0x00000018ff047819 */ /* 0x000fcc0000011606 */
[----:B------:R-:W3:Y:S01]  /*1f350*/  MUFU.EX2 R3, R54 ;  /* 0x0000003600037308 */ /* 0x000ee20000000800 */
[C---:B------:R-:W-:Y:S02]  /*1f360*/  PRMT R9, R49.reuse, 0x7610, R9 ;  /* 0x0000761031097816 */ /* 0x040fe40000000009 */
[----:B------:R-:W-:Y:S02]  /*1f370*/  ISETP.GE.U32.AND P5, PT, R218, R4, PT ;  /* 0x00000004da00720c */ /* 0x000fe40003fa6070 */
[----:B------:R-:W-:Y:S02]  /*1f380*/  @!P3 PRMT R26, R70, 0x5410, RZ ;  /* 0x00005410461ab816 */ /* 0x000fe400000000ff */
[----:B------:R-:W-:Y:S01]  /*1f390*/  SHF.R.U32.HI R4, RZ, 0x10, R6 ;  /* 0x00000010ff047819 */ /* 0x000fe20000011606 */
[----:B------:R-:W-:Y:S01]  /*1f3a0*/  @!P6 HFMA2.BF16_V2 R77, -RZ.H0_H0, RZ.H0_H0, -R9.H0_H0 ;  /* 0x200000ffff4de231 */ /* 0x000fe20000340909 */
[----:B------:R-:W-:Y:S02]  /*1f3b0*/  ISETP.GE.U32.AND P3, PT, R218, R8, PT ;  /* 0x00000008da00720c */ /* 0x000fe40003f66070 */
[----:B------:R-:W-:-:S02]  /*1f3c0*/  PRMT R8, R49, 0x7632, R8 ;  /* 0x0000763231087816 */ /* 0x000fc40000000008 */
[----:B--2---:R-:W-:Y:S02]  /*1f3d0*/  LOP3.LUT R10, R37, R185, R14, 0x96, !PT ;  /* 0x000000b9250a7212 */ /* 0x004fe400078e960e */
[----:B------:R-:W2:Y:S01]  /*1f3e0*/  LDL.LU.64 R14, [R1+0x1d8] ;  /* 0x0001d800010e7983 */ /* 0x000ea20000300a00 */
[----:B------:R-:W-:Y:S01]  /*1f3f0*/  LOP3.LUT R4, R4, 0xff, RZ, 0xc0, !PT ;  /* 0x000000ff04047812 */ /* 0x000fe200078ec0ff */
[----:B-1----:R-:W-:Y:S01]  /*1f400*/  FADD.FTZ R5, R20, R51 ;  /* 0x0000003314057221 */ /* 0x002fe20000010000 */
[----:B------:R-:W-:Y:S02]  /*1f410*/  PRMT R52, R9, 0x5410, R8 ;  /* 0x0000541009347816 */ /* 0x000fe40000000008 */
[----:B------:R-:W-:Y:S01]  /*1f420*/  @!P6 PRMT R9, R77, 0x5410, RZ ;  /* 0x000054104d09e816 */ /* 0x000fe200000000ff */
[----:B---3--:R-:W-:Y:S01]  /*1f430*/  FADD.FTZ R6, R3, R5 ;  /* 0x0000000503067221 */ /* 0x008fe20000010000 */
[----:B------:R-:W-:Y:S02]  /*1f440*/  ISETP.GE.U32.AND P6, PT, R218, R4, PT ;  /* 0x00000004da00720c */ /* 0x000fe40003fc6070 */
[----:B------:R-:W-:-:S02]  /*1f450*/  SHF.R.U32.HI R4, RZ, 0x8, R23 ;  /* 0x00000008ff047819 */ /* 0x000fc40000011617 */
[----:B------:R-:W-:Y:S01]  /*1f460*/  F2FP.BF16.F32.PACK_AB R3, R7, R3 ;  /* 0x000000030703723e */ /* 0x000fe200000010ff */
[----:B------:R-:W-:Y:S01]  /*1f470*/  @!P2 HFMA2.BF16_V2 R76, -RZ.H0_H0, RZ.H0_H0, -R8.H0_H0 ;  /* 0x200000ffff4ca231 */ /* 0x000fe20000340908 */
[----:B------:R-:W-:Y:S02]  /*1f480*/  LOP3.LUT R4, R4, 0xffff, RZ, 0xc0, !PT ;  /* 0x0000ffff04047812 */ /* 0x000fe400078ec0ff */
[C---:B------:R-:W-:Y:S02]  /*1f490*/  PRMT R5, R3.reuse, 0x7610, R5 ;  /* 0x0000761003057816 */ /* 0x040fe40000000005 */
[----:B------:R-:W-:Y:S02]  /*1f4a0*/  @!P2 PRMT R8, R76, 0x5410, RZ ;  /* 0x000054104c08a816 */ /* 0x000fe400000000ff */
[----:B------:R-:W-:Y:S01]  /*1f4b0*/  ISETP.GE.U32.AND P2, PT, R218, R4, PT ;  /* 0x00000004da00720c */ /* 0x000fe20003f46070 */
[----:B------:R-:W-:Y:S01]  /*1f4c0*/  @!P1 HFMA2.BF16_V2 R78, -RZ.H0_H0, RZ.H0_H0, -R5.H0_H0 ;  /* 0x200000ffff4e9231 */ /* 0x000fe20000340905 */
[----:B------:R-:W-:-:S02]  /*1f4d0*/  PRMT R4, R3, 0x7632, R4 ;  /* 0x0000763203047816 */ /* 0x000fc40000000004 */
[----:B------:R-:W-:Y:S02]  /*1f4e0*/  LOP3.LUT R3, R0, 0xff, RZ, 0xc0, !PT ;  /* 0x000000ff00037812 */ /* 0x000fe400078ec0ff */
[----:B------:R-:W-:Y:S02]  /*1f4f0*/  PRMT R49, R5, 0x5410, R4 ;  /* 0x0000541005317816 */ /* 0x000fe40000000004 */
[----:B------:R-:W-:Y:S02]  /*1f500*/  @!P1 PRMT R5, R78, 0x5410, RZ ;  /* 0x000054104e059816 */ /* 0x000fe400000000ff */
[----:B------:R-:W-:Y:S02]  /*1f510*/  ISETP.GE.U32.AND P1, PT, R218, R3, PT ;  /* 0x00000003da00720c */ /* 0x000fe40003f26070 */
[----:B------:R-:W-:Y:S01]  /*1f520*/  LOP3.LUT R3, R0, 0xffff, RZ, 0xc0, !PT ;  /* 0x0000ffff00037812 */ /* 0x000fe200078ec0ff */
[----:B------:R-:W-:-:S03]  /*1f530*/  @!P4 HFMA2.BF16_V2 R79, -RZ.H0_H0, RZ.H0_H0, -R4.H0_H0 ;  /* 0x200000ffff4fc231 */ /* 0x000fc60000340904 */
[----:B------:R-:W-:Y:S01]  /*1f540*/  SHF.R.U32.HI R3, RZ, 0x8, R3 ;  /* 0x00000008ff037819 */ /* 0x000fe20000011603 */
[----:B------:R-:W-:-:S03]  /*1f550*/  IMAD.MOV.U32 R179, RZ, RZ, R139 ;  /* 0x000000ffffb37224 */ /* 0x000fc600078e008b */
[----:B------:R-:W-:Y:S01]  /*1f560*/  LOP3.LUT R3, R3, 0xffff, RZ, 0xc0, !PT ;  /* 0x0000ffff03037812 */ /* 0x000fe200078ec0ff */
[----:B------:R-:W-:Y:S01]  /*1f570*/  IMAD.MOV.U32 R139, RZ, RZ, R182 ;  /* 0x000000ffff8b7224 */ /* 0x000fe200078e00b6 */
[----:B------:R-:W-:Y:S01]  /*1f580*/  @!P4 PRMT R4, R79, 0x5410, RZ ;  /* 0x000054104f04c816 */ /* 0x000fe200000000ff */
[----:B------:R-:W-:Y:S01]  /*1f590*/  IMAD.MOV.U32 R65, RZ, RZ, R94 ;  /* 0x000000ffff417224 */ /* 0x000fe200078e005e */
[----:B------:R-:W-:Y:S01]  /*1f5a0*/  PRMT R23, R45, 0x7610, R23 ;  /* 0x000076102d177816 */ /* 0x000fe20000000017 */
[----:B------:R-:W-:Y:S01]  /*1f5b0*/  IMAD.MOV.U32 R182, RZ, RZ, R183 ;  /* 0x000000ffffb67224 */ /* 0x000fe200078e00b7 */
[----:B------:R-:W-:Y:S01]  /*1f5c0*/  ISETP.GE.U32.AND P4, PT, R218, R3, PT ;  /* 0x00000003da00720c */ /* 0x000fe20003f86070 */
[----:B------:R-:W-:Y:S02]  /*1f5d0*/  IMAD.MOV.U32 R94, RZ, RZ, R178 ;  /* 0x000000ffff5e7224 */ /* 0x000fe400078e00b2 */
[----:B------:R-:W-:Y:S02]  /*1f5e0*/  IMAD.MOV.U32 R183, RZ, RZ, R109 ;  /* 0x000000ffffb77224 */ /* 0x000fe400078e006d */
[----:B------:R-:W-:-:S02]  /*1f5f0*/  IMAD.MOV.U32 R178, RZ, RZ, R104 ;  /* 0x000000ffffb27224 */ /* 0x000fc400078e0068 */
[----:B------:R-:W-:Y:S02]  /*1f600*/  IMAD.MOV.U32 R109, RZ, RZ, R136 ;  /* 0x000000ffff6d7224 */ /* 0x000fe400078e0088 */
[----:B------:R-:W-:Y:S02]  /*1f610*/  IMAD.MOV.U32 R104, RZ, RZ, R203 ;  /* 0x000000ffff687224 */ /* 0x000fe400078e00cb */
[----:B------:R-:W-:Y:S01]  /*1f620*/  IMAD.MOV.U32 R136, RZ, RZ, R202 ;  /* 0x000000ffff887224 */ /* 0x000fe200078e00ca */
[----:B------:R-:W-:Y:S01]  /*1f630*/  MUFU.EX2 R203, R57 ;  /* 0x0000003900cb7308 */ /* 0x000fe20000000800 */
[----:B------:R-:W-:Y:S02]  /*1f640*/  IMAD.MOV.U32 R244, RZ, RZ, R122 ;  /* 0x000000fffff47224 */ /* 0x000fe400078e007a */
[----:B------:R-:W-:Y:S02]  /*1f650*/  @!P1 HFMA2.BF16_V2 R84, -RZ.H0_H0, RZ.H0_H0, -R23.H0_H0 ;  /* 0x200000ffff549231 */ /* 0x000fe40000340917 */
[----:B------:R-:W-:Y:S01]  /*1f660*/  IMAD.MOV.U32 R122, RZ, RZ, R138 ;  /* 0x000000ffff7a7224 */ /* 0x000fe200078e008a */
[----:B------:R-:W-:Y:S01]  /*1f670*/  PRMT R22, R45, 0x7632, R22 ;  /* 0x000076322d167816 */ /* 0x000fe20000000016 */
[----:B------:R-:W-:Y:S01]  /*1f680*/  IMAD.MOV.U32 R138, RZ, RZ, R181 ;  /* 0x000000ffff8a7224 */ /* 0x000fe200078e00b5 */
[----:B------:R-:W1:Y:S01]  /*1f690*/  MUFU.EX2 R202, R56 ;  /* 0x0000003800ca7308 */ /* 0x000e620000000800 */
[----:B------:R-:W-:Y:S01]  /*1f6a0*/  IMAD.MOV.U32 R181, RZ, RZ, R105 ;  /* 0x000000ffffb57224 */ /* 0x000fe200078e0069 */
[----:B------:R-:W-:Y:S01]  /*1f6b0*/  LOP3.LUT R3, R25, 0xff, RZ, 0xc0, !PT ;  /* 0x000000ff19037812 */ /* 0x000fe200078ec0ff */
[----:B------:R-:W-:Y:S01]  /*1f6c0*/  IMAD.MOV.U32 R105, RZ, RZ, R96 ;  /* 0x000000ffff697224 */ /* 0x000fe200078e0060 */
[----:B------:R-:W-:-:S02]  /*1f6d0*/  PRMT R96, R23, 0x5410, R22 ;  /* 0x0000541017607816 */ /* 0x000fc40000000016 */
[----:B------:R-:W-:Y:S02]  /*1f6e0*/  @!P1 PRMT R23, R84, 0x5410, RZ ;  /* 0x0000541054179816 */ /* 0x000fe400000000ff */
[C---:B------:R-:W-:Y:S02]  /*1f6f0*/  PRMT R25, R21.reuse, 0x7610, R25 ;  /* 0x0000761015197816 */ /* 0x040fe40000000019 */
[----:B------:R-:W-:Y:S02]  /*1f700*/  ISETP.GE.U32.AND P1, PT, R218, R3, PT ;  /* 0x00000003da00720c */ /* 0x000fe40003f26070 */
[--C-:B------:R-:W-:Y:S01]  /*1f710*/  SHF.R.U32.HI R3, RZ, 0x18, R0.reuse ;  /* 0x00000018ff037819 */ /* 0x100fe20000011600 */
[----:B------:R-:W-:Y:S01]  /*1f720*/  @!P4 HFMA2.BF16_V2 R85, -RZ.H0_H0, RZ.H0_H0, -R22.H0_H0 ;  /* 0x200000ffff55c231 */ /* 0x000fe20000340916 */
[----:B------:R-:W-:Y:S01]  /*1f730*/  SHF.R.U32.HI R0, RZ, 0x10, R0 ;  /* 0x00000010ff007819 */ /* 0x000fe20000011600 */
[----:B------:R-:W-:Y:S01]  /*1f740*/  @!P3 HFMA2.BF16_V2 R86, -RZ.H0_H0, RZ.H0_H0, -R25.H0_H0 ;  /* 0x200000ffff56b231 */ /* 0x000fe20000340919 */
[----:B------:R-:W-:Y:S01]  /*1f750*/  PRMT R24, R21, 0x7632, R24 ;  /* 0x0000763215187816 */ /* 0x000fe20000000018 */
[----:B------:R-:W-:Y:S01]  /*1f760*/  FADD.FTZ R42, R7, R6 ;  /* 0x00000006072a7221 */ /* 0x000fe20000010000 */
[----:B------:R-:W-:-:S02]  /*1f770*/  LOP3.LUT R0, R0, 0xff, RZ, 0xc0, !PT ;  /* 0x000000ff00007812 */ /* 0x000fc400078ec0ff */
[----:B------:R-:W-:Y:S02]  /*1f780*/  F2FP.BF16.F32.PACK_AB R7, R20, R48 ;  /* 0x000000301407723e */ /* 0x000fe400000010ff */
[----:B------:R-:W-:Y:S02]  /*1f790*/  @!P4 PRMT R22, R85, 0x5410, RZ ;  /* 0x000054105516c816 */ /* 0x000fe400000000ff */
[----:B------:R-:W-:Y:S02]  /*1f7a0*/  PRMT R55, R25, 0x5410, R24 ;  /* 0x0000541019377816 */ /* 0x000fe40000000018 */
[----:B------:R-:W-:Y:S02]  /*1f7b0*/  ISETP.GE.U32.AND P4, PT, R218, R3, PT ;  /* 0x00000003da00720c */ /* 0x000fe40003f86070 */
[----:B------:R-:W-:Y:S02]  /*1f7c0*/  @!P3 PRMT R25, R86, 0x5410, RZ ;  /* 0x000054105619b816 */ /* 0x000fe400000000ff */
[----:B-1----:R-:W-:-:S02]  /*1f7d0*/  F2FP.BF16.F32.PACK_AB R3, R202, R203 ;  /* 0x000000cbca03723e */ /* 0x002fc400000010ff */
[----:B------:R-:W-:Y:S02]  /*1f7e0*/  ISETP.GE.U32.AND P3, PT, R218, R0, PT ;  /* 0x00000000da00720c */ /* 0x000fe40003f66070 */
[----:B------:R-:W-:Y:S02]  /*1f7f0*/  PRMT R0, R7, 0x7632, R0 ;  /* 0x0000763207007816 */ /* 0x000fe40000000000 */
[C---:B------:R-:W-:Y:S02]  /*1f800*/  PRMT R21, R3.reuse, 0x7610, R21 ;  /* 0x0000761003157816 */ /* 0x040fe40000000015 */
[----:B------:R-:W-:Y:S01]  /*1f810*/  PRMT R20, R3, 0x7632, R20 ;  /* 0x0000763203147816 */ /* 0x000fe20000000014 */
[----:B------:R-:W-:Y:S01]  /*1f820*/  @!P5 HFMA2.BF16_V2 R92, -RZ.H0_H0, RZ.H0_H0, -R0.H0_H0 ;  /* 0x200000ffff5cd231 */ /* 0x000fe20000340900 */
[----:B------:R-:W-:Y:S01]  /*1f830*/  PRMT R3, R7, 0x7610, R3 ;  /* 0x0000761007037816 */ /* 0x000fe20000000003 */
[----:B------:R-:W-:-:S03]  /*1f840*/  IMAD.WIDE.U32 R34, R10, -0x326172a9, RZ ;  /* 0xcd9e8d570a227825 */ /* 0x000fc600078e00ff */
[----:B------:R-:W-:Y:S01]  /*1f850*/  PRMT R48, R3, 0x5410, R0 ;  /* 0x0000541003307816 */ /* 0x000fe20000000000 */
[----:B------:R-:W-:Y:S01]  /*1f860*/  @!P6 HFMA2.BF16_V2 R93, -RZ.H0_H0, RZ.H0_H0, -R3.H0_H0 ;  /* 0x200000ffff5de231 */ /* 0x000fe20000340903 */
[----:B------:R-:W-:Y:S01]  /*1f870*/  @!P5 PRMT R0, R92, 0x5410, RZ ;  /* 0x000054105c00d816 */ /* 0x000fe200000000ff */
[----:B------:R1:W-:Y:S03]  /*1f880*/  ST.E.U16 desc[UR4][R16.64+-0x100], R11 ;  /* 0xffff000b10007985 */ /* 0x0003e6000c101504 */
[----:B------:R-:W-:Y:S01]  /*1f890*/  @!P6 PRMT R3, R93, 0x5410, RZ ;  /* 0x000054105d03e816 */ /* 0x000fe200000000ff */
[----:B------:R-:W-:Y:S02]  /*1f8a0*/  IMAD.MOV.U32 R184, RZ, RZ, R137 ;  /* 0x000000ffffb87224 */ /* 0x000fe400078e0089 */
[----:B------:R-:W-:Y:S01]  /*1f8b0*/  IMAD.MOV.U32 R137, RZ, RZ, R180 ;  /* 0x000000ffff897224 */ /* 0x000fe200078e00b4 */
[----:B------:R-:W-:Y:S01]  /*1f8c0*/  MOV R180, R108 ;  /* 0x0000006c00b47202 */ /* 0x000fe20000000f00 */
[----:B------:R-:W-:Y:S01]  /*1f8d0*/  IMAD.MOV.U32 R108, RZ, RZ, R201 ;  /* 0x000000ffff6c7224 */ /* 0x000fe200078e00c9 */
[----:B------:R-:W3:Y:S01]  /*1f8e0*/  MUFU.EX2 R6, R60 ;  /* 0x0000003c00067308 */ /* 0x000ee20000000800 */
[----:B-1----:R-:W-:-:S07]  /*1f8f0*/  IMAD.WIDE.U32 R10, R44, -0x2daee0ad, RZ ;  /* 0xd2511f532c0a7825 */ /* 0x002fce00078e00ff */
[----:B------:R-:W1:Y:S01]  /*1f900*/  MUFU.EX2 R201, R61 ;  /* 0x0000003d00c97308 */ /* 0x000e620000000800 */
[----:B------:R-:W-:Y:S02]  /*1f910*/  IMAD.MOV.U32 R81, RZ, RZ, R106 ;  /* 0x000000ffff517224 */ /* 0x000fe400078e006a */
[----:B------:R-:W-:Y:S01]  /*1f920*/  IMAD.MOV.U32 R245, RZ, RZ, R123 ;  /* 0x000000fffff57224 */ /* 0x000fe200078e007b */
[----:B------:R-:W-:Y:S01]  /*1f930*/  MOV R123, R111 ;  /* 0x0000006f007b7202 */ /* 0x000fe20000000f00 */
[----:B------:R-:W-:Y:S02]  /*1f940*/  IMAD.MOV.U32 R111, RZ, RZ, R176 ;  /* 0x000000ffff6f7224 */ /* 0x000fe400078e00b0 */
[----:B------:R-:W-:Y:S02]  /*1f950*/  IMAD.MOV.U32 R176, RZ, RZ, R213 ;  /* 0x000000ffffb07224 */ /* 0x000fe400078e00d5 */
[----:B---3--:R-:W-:Y:S01]  /*1f960*/  FADD.FTZ R213, R6, R42 ;  /* 0x0000002a06d57221 */ /* 0x008fe20000010000 */
[----:B-1----:R-:W-:-:S04]  /*1f970*/  F2FP.BF16.F32.PACK_AB R6, R201, R6 ;  /* 0x00000006c906723e */ /* 0x002fc800000010ff */
[C---:B------:R-:W-:Y:S02]  /*1f980*/  PRMT R7, R6.reuse, 0x7610, R7 ;  /* 0x0000761006077816 */ /* 0x040fe40000000007 */
[----:B------:R-:W-:-:S03]  /*1f990*/  PRMT R6, R6, 0x7632, R6 ;  /* 0x0000763206067816 */ /* 0x000fc60000000006 */
[----:B------:R-:W-:Y:S02]  /*1f9a0*/  @!P3 HFMA2.BF16_V2 R91, -RZ.H0_H0, RZ.H0_H0, -R7.H0_H0 ;  /* 0x200000ffff5bb231 */ /* 0x000fe40000340907 */
[----:B------:R-:W-:Y:S01]  /*1f9b0*/  @!P4 HFMA2.BF16_V2 R90, -RZ.H0_H0, RZ.H0_H0, -R6.H0_H0 ;  /* 0x200000ffff5ac231 */ /* 0x000fe20000340906 */
[----:B------:R-:W-:Y:S02]  /*1f9c0*/  PRMT R54, R7, 0x5410, R6 ;  /* 0x0000541007367816 */ /* 0x000fe40000000006 */
[----:B------:R-:W-:Y:S02]  /*1f9d0*/  @!P3 PRMT R7, R91, 0x5410, RZ ;  /* 0x000054105b07b816 */ /* 0x000fe400000000ff */
[----:B------:R-:W-:Y:S02]  /*1f9e0*/  @!P4 PRMT R6, R90, 0x5410, RZ ;  /* 0x000054105a06c816 */ /* 0x000fe400000000ff */
[----:B------:R-:W-:Y:S02]  /*1f9f0*/  MOV R185, R243 ;  /* 0x000000f300b97202 */ /* 0x000fe40000000f00 */
[----:B------:R-:W-:Y:S01]  /*1fa00*/  PRMT R243, R218, 0x7054, R218 ;  /* 0x00007054daf37816 */ /* 0x000fe200000000da */
[----:B--2---:R1:W-:Y:S04]  /*1fa10*/  ST.E.U16 desc[UR4][R14.64+-0xfe], R0 ;  /* 0xffff02000e007985 */ /* 0x0043e8000c101504 */
[----:B------:R2:W-:Y:S04]  /*1fa20*/  ST.E.U16 desc[UR4][R14.64+-0x100], R3 ;  /* 0xffff00030e007985 */ /* 0x0005e8000c101504 */
[----:B------:R-:W-:Y:S04]  /*1fa30*/  ST.E.U16 desc[UR4][R12.64+-0xf0], R33 ;  /* 0xffff10210c007985 */ /* 0x000fe8000c101504 */
[----:B------:R3:W-:Y:S01]  /*1fa40*/  ST.E.U16 desc[UR4][R12.64+-0xee], R32 ;  /* 0xffff12200c007985 */ /* 0x0007e2000c101504 */
[----:B-1----:R-:W-:-:S02]  /*1fa50*/  LOP3.LUT R0, R35, R132, R2, 0x96, !PT ;  /* 0x0000008423007212 */ /* 0x002fc400078e9602 */
[----:B--2---:R-:W-:-:S03]  /*1fa60*/  LOP3.LUT R3, R11, R232, R36, 0x96, !PT ;  /* 0x000000e80b037212 */ /* 0x004fc600078e9624 */
[----:B---3--:R-:W-:-:S05]  /*1fa70*/  IMAD.WIDE.U32 R32, R0, -0x2daee0ad, RZ ;  /* 0xd2511f5300207825 */ /* 0x008fca00078e00ff */
[----:B------:R-:W-:Y:S01]  /*1fa80*/  LOP3.LUT R0, R33, R95, R10, 0x96, !PT ;  /* 0x0000005f21007212 */ /* 0x000fe200078e960a */
[----:B------:R-:W-:-:S04]  /*1fa90*/  IMAD.WIDE.U32 R10, R3, -0x326172a9, RZ ;  /* 0xcd9e8d57030a7825 */ /* 0x000fc800078e00ff */
[----:B------:R-:W-:Y:S01]  /*1faa0*/  IMAD.WIDE.U32 R50, R0, -0x326172a9, RZ ;  /* 0xcd9e8d5700327825 */ /* 0x000fe200078e00ff */
[----:B------:R-:W-:Y:S01]  /*1fab0*/  LOP3.LUT R3, R11, R65, R34, 0x96, !PT ;  /* 0x000000410b037212 */ /* 0x000fe200078e9622 */
[----:B------:R-:W-:Y:S03]  /*1fac0*/  ST.E.U16 desc[UR4][R18.64+-0xf0], R31 ;  /* 0xffff101f12007985 */ /* 0x000fe6000c101504 */
[----:B------:R-:W-:Y:S01]  /*1fad0*/  LOP3.LUT R0, R51, R233, R10, 0x96, !PT ;  /* 0x000000e933007212 */ /* 0x000fe200078e960a */
[----:B------:R-:W-:Y:S04]  /*1fae0*/  ST.E.U16 desc[UR4][R18.64+-0xee], R30 ;  /* 0xffff121e12007985 */ /* 0x000fe8000c101504 */
[----:B------:R-:W-:Y:S01]  /*1faf0*/  ST.E.U16 desc[UR4][R16.64+-0xf0], R9 ;  /* 0xffff100910007985 */ /* 0x000fe2000c101504 */
[----:B------:R-:W-:-:S03]  /*1fb00*/  IMAD.WIDE.U32 R44, R0, -0x2daee0ad, RZ ;  /* 0xd2511f53002c7825 */ /* 0x000fc600078e00ff */
[----:B------:R-:W-:Y:S04]  /*1fb10*/  ST.E.U16 desc[UR4][R16.64+-0xee], R8 ;  /* 0xffff120810007985 */ /* 0x000fe8000c101504 */
[----:B------:R-:W-:Y:S04]  /*1fb20*/  ST.E.U16 desc[UR4][R14.64+-0xf0], R5 ;  /* 0xffff10050e007985 */ /* 0x000fe8000c101504 */
[----:B------:R1:W-:Y:S04]  /*1fb30*/  ST.E.U16 desc[UR4][R14.64+-0xee], R4 ;  /* 0xffff12040e007985 */ /* 0x0003e8000c101504 */
[----:B------:R2:W-:Y:S01]  /*1fb40*/  ST.E.U16 desc[UR4][R12.64+-0xde], R38 ;  /* 0xffff22260c007985 */ /* 0x0005e2000c101504 */
[----:B-1----:R-:W-:-:S03]  /*1fb50*/  IMAD.WIDE.U32 R4, R3, -0x2daee0ad, RZ ;  /* 0xd2511f5303047825 */ /* 0x002fc600078e00ff */
[----:B------:R-:W-:Y:S02]  /*1fb60*/  LOP3.LUT R0, R45, R107, R4, 0x96, !PT ;  /* 0x0000006b2d007212 */ /* 0x000fe400078e9604 */
[----:B------:R-:W-:-:S03]  /*1fb70*/  LOP3.LUT R8, R5, R81, R32, 0x96, !PT ;  /* 0x0000005105087212 */ /* 0x000fc600078e9620 */
[----:B------:R-:W-:-:S03]  /*1fb80*/  IMAD.WIDE.U32 R4, R0, -0x326172a9, RZ ;  /* 0xcd9e8d5700047825 */ /* 0x000fc600078e00ff */
[----:B------:R-:W-:Y:S01]  /*1fb90*/  LOP3.LUT R0, R4, 0xffff, RZ, 0xc0, !PT ;  /* 0x0000ffff04007812 */ /* 0x000fe200078ec0ff */
[----:B------:R-:W-:-:S03]  /*1fba0*/  IMAD.WIDE.U32 R36, R8, -0x326172a9, RZ ;  /* 0xcd9e8d5708247825 */ /* 0x000fc600078e00ff */
[----:B------:R-:W-:Y:S02]  /*1fbb0*/  SHF.R.U32.HI R3, RZ, 0x8, R0 ;  /* 0x00000008ff037819 */ /* 0x000fe40000011600 */
[----:B------:R-:W-:-:S04]  /*1fbc0*/  LOP3.LUT R0, R4, 0xff, RZ, 0xc0, !PT ;  /* 0x000000ff04007812 */ /* 0x000fc800078ec0ff */
[----:B--2---:R-:W-:Y:S02]  /*1fbd0*/  PRMT R38, R0, 0x5410, R3 ;  /* 0x0000541000267816 */ /* 0x004fe40000000003 */
[----:B------:R-:W-:Y:S02]  /*1fbe0*/  SHF.R.U32.HI R3, RZ, 0x10, R4 ;  /* 0x00000010ff037819 */ /* 0x000fe40000011604 */
[----:B------:R-:W-:Y:S01]  /*1fbf0*/  LOP3.LUT R0, R5, R250, R36, 0x96, !PT ;  /* 0x000000fa05007212 */ /* 0x000fe200078e9624 */
[----:B------:R-:W-:Y:S01]  /*1fc00*/  ST.E.U16 desc[UR4][R12.64+-0xe0], R39 ;  /* 0xffff20270c007985 */ /* 0x000fe2000c101504 */
[----:B------:R-:W-:Y:S02]  /*1fc10*/  LOP3.LUT R5, R3, 0xff, RZ, 0xc0, !PT ;  /* 0x000000ff03057812 */ /* 0x000fe400078ec0ff */
[----:B------:R-:W-:Y:S01]  /*1fc20*/  LOP3.LUT R3, R0, 0xffff, RZ, 0xc0, !PT ;  /* 0x0000ffff00037812 */ /* 0x000fe200078ec0ff */
[----:B------:R-:W-:Y:S01]  /*1fc30*/  ST.E.U16 desc[UR4][R18.64+-0xe0], R41 ;  /* 0xffff202912007985 */ /* 0x000fe2000c101504 */
[----:B------:R-:W-:-:S03]  /*1fc40*/  SHF.R.U32.HI R8, RZ, 0x18, R4 ;  /* 0x00000018ff087819 */ /* 0x000fc60000011604 */
[----:B------:R-:W-:Y:S01]  /*1fc50*/  ST.E.U16 desc[UR4][R18.64+-0xde], R40 ;  /* 0xffff222812007985 */ /* 0x000fe2000c101504 */
[----:B------:R-:W-:-:S03]  /*1fc60*/  SHF.R.U32.HI R4, RZ, 0x10, R0 ;  /* 0x00000010ff047819 */ /* 0x000fc60000011600 */
[----:B------:R-:W-:Y:S04]  /*1fc70*/  ST.E.U16 desc[UR4][R16.64+-0xe0], R23 ;  /* 0xffff201710007985 */ /* 0x000fe8000c101504 */
[----:B------:R-:W-:Y:S04]  /*1fc80*/  ST.E.U16 desc[UR4][R16.64+-0xde], R22 ;  /* 0xffff221610007985 */ /* 0x000fe8000c101504 */
[----:B------:R1:W-:Y:S04]  /*1fc90*/  ST.E.U16 desc[UR4][R14.64+-0xe0], R7 ;  /* 0xffff20070e007985 */ /* 0x0003e8000c101504 */
[----:B------:R2:W-:Y:S01]  /*1fca0*/  ST.E.U16 desc[UR4][R14.64+-0xde], R6 ;  /* 0xffff22060e007985 */ /* 0x0005e2000c101504 */
[----:B-1----:R-:W-:-:S02]  /*1fcb0*/  LOP3.LUT R7, R0, 0xff, RZ, 0xc0, !PT ;  /* 0x000000ff00077812 */ /* 0x002fc400078ec0ff */
[----:B--2---:R-:W-:Y:S02]  /*1fcc0*/  SHF.R.U32.HI R6, RZ, 0x18, R0 ;  /* 0x00000018ff067819 */ /* 0x004fe40000011600 */
[----:B------:R-:W-:Y:S02]  /*1fcd0*/  SHF.R.U32.HI R0, RZ, 0x8, R3 ;  /* 0x00000008ff007819 */ /* 0x000fe40000011603 */
[----:B------:R-:W-:Y:S02]  /*1fce0*/  LOP3.LUT R3, R4, 0xff, RZ, 0xc0, !PT ;  /* 0x000000ff04037812 */ /* 0x000fe400078ec0ff */
[----:B------:R-:W-:Y:S02]  /*1fcf0*/  PRMT R0, R7, 0x5410, R0 ;  /* 0x0000541007007816 */ /* 0x000fe40000000000 */
[----:B------:R-:W-:-:S03]  /*1fd00*/  PRMT R3, R3, 0x5410, R6 ;  /* 0x0000541003037816 */ /* 0x000fc60000000006 */
[----:B------:R-:W-:-:S05]  /*1fd10*/  HSET2.LE.AND R0, R0, R243, PT ;  /* 0x000000f300007233 */ /* 0x000fca0003803000 */
[----:B------:R-:W-:Y:S02]  /*1fd20*/  LOP3.LUT R4, R53, R0, RZ, 0xc0, !PT ;  /* 0x0000000035047212 */ /* 0x000fe400078ec0ff */
[--C-:B------:R-:W-:Y:S02]  /*1fd30*/  HSET2.LE.AND R0, R3, R243.reuse, PT ;  /* 0x000000f303007233 */ /* 0x100fe40003803000 */
[----:B------:R-:W-:-:S05]  /*1fd40*/  HSET2.LE.AND R3, R38, R243, PT ;  /* 0x000000f326037233 */ /* 0x000fca0003803000 */
[----:B------:R-:W-:Y:S02]  /*1fd50*/  LOP3.LUT R6, R52, R3, RZ, 0xc0, !PT ;  /* 0x0000000334067212 */ /* 0x000fe400078ec0ff */
[----:B------:R-:W2:Y:S01]  /*1fd60*/  LDL.LU R52, [R1+0x8c] ;  /* 0x00008c0001347983 */ /* 0x000ea20000300800 */
[----:B------:R-:W-:Y:S02]  /*1fd70*/  @!P2 HFMA2.BF16_V2 R87, -RZ.H0_H0, RZ.H0_H0, -R24.H0_H0 ;  /* 0x200000ffff57a231 */ /* 0x000fe40000340918 */
[----:B------:R-:W-:Y:S02]  /*1fd80*/  @!P1 HFMA2.BF16_V2 R88, -RZ.H0_H0, RZ.H0_H0, -R21.H0_H0 ;  /* 0x200000ffff589231 */ /* 0x000fe40000340915 */
[----:B------:R-:W-:Y:S02]  /*1fd90*/  @!P0 HFMA2.BF16_V2 R89, -RZ.H0_H0, RZ.H0_H0, -R20.H0_H0 ;  /* 0x200000ffff598231 */ /* 0x000fe40000340914 */
[----:B------:R-:W-:Y:S01]  /*1fda0*/  IMAD.MOV.U32 R106, RZ, RZ, R177 ;  /* 0x000000ffff6a7224 */ /* 0x000fe200078e00b1 */
[----:B------:R-:W-:Y:S01]  /*1fdb0*/  @!P2 PRMT R24, R87, 0x5410, RZ ;  /* 0x000054105718a816 */ /* 0x000fe200000000ff */
[----:B------:R-:W-:Y:S01]  /*1fdc0*/  IMAD.MOV.U32 R177, RZ, RZ, R112 ;  /* 0x000000ffffb17224 */ /* 0x000fe200078e0070 */
[----:B------:R-:W-:-:S02]  /*1fdd0*/  PRMT R112, R21, 0x5410, R20 ;  /* 0x0000541015707816 */ /* 0x000fc40000000014 */
[----:B------:R-:W-:Y:S02]  /*1fde0*/  @!P1 PRMT R21, R88, 0x5410, RZ ;  /* 0x0000541058159816 */ /* 0x000fe400000000ff */
[----:B------:R-:W-:Y:S01]  /*1fdf0*/  @!P0 PRMT R20, R89, 0x5410, RZ ;  /* 0x0000541059148816 */ /* 0x000fe200000000ff */
[----:B------:R-:W-:Y:S04]  /*1fe00*/  ST.E.U16 desc[UR4][R12.64+-0xd0], R27 ;  /* 0xffff301b0c007985 */ /* 0x000fe8000c101504 */
[----:B------:R-:W-:Y:S04]  /*1fe10*/  ST.E.U16 desc[UR4][R12.64+-0xce], R26 ;  /* 0xffff321a0c007985 */ /* 0x000fe8000c101504 */
[----:B------:R-:W-:Y:S04]  /*1fe20*/  ST.E.U16 desc[UR4][R18.64+-0xd0], R29 ;  /* 0xffff301d12007985 */ /* 0x000fe8000c101504 */
[----:B------:R-:W-:Y:S04]  /*1fe30*/  ST.E.U16 desc[UR4][R18.64+-0xce], R28 ;  /* 0xffff321c12007985 */ /* 0x000fe8000c101504 */
[----:B------:R-:W-:Y:S04]  /*1fe40*/  ST.E.U16 desc[UR4][R16.64+-0xd0], R25 ;  /* 0xffff301910007985 */ /* 0x000fe8000c101504 */
[----:B------:R-:W-:Y:S04]  /*1fe50*/  ST.E.U16 desc[UR4][R16.64+-0xce], R24 ;  /* 0xffff321810007985 */ /* 0x000fe8000c101504 */
[----:B------:R-:W-:Y:S04]  /*1fe60*/  ST.E.U16 desc[UR4][R14.64+-0xd0], R21 ;  /* 0xffff30150e007985 */ /* 0x000fe8000c101504 */
[----:B------:R-:W-:Y:S04]  /*1fe70*/  ST.E.U16 desc[UR4][R14.64+-0xce], R20 ;  /* 0xffff32140e007985 */ /* 0x000fe8000c101504 */
[----:B------:R-:W1:Y:S01]  /*1fe80*/  LDSM.16.MT88.4 R20, [R208+0xa000] ;  /* 0x00a00000d014783b */ /* 0x000e620000004200 */
[----:B------:R-:W-:-:S03]  /*1fe90*/  PRMT R5, R5, 0x5410, R8 ;  /* 0x0000541005057816 */ /* 0x000fc60000000008 */
[----:B------:R-:W3:Y:S04]  /*1fea0*/  LDSM.16.MT88.4 R32, [R175+0xa000] ;  /* 0x00a00000af20783b */ /* 0x000ee80000004200 */
[----:B------:R-:W4:Y:S04]  /*1feb0*/  LDSM.16.MT88.4 R24, [R205+0xa000] ;  /* 0x00a00000cd18783b */ /* 0x000f280000004200 */
[----:B------:R-:W4:Y:S04]  /*1fec0*/  LDSM.16.MT88.4 R16, [R207+0xa000] ;  /* 0x00a00000cf10783b */ /* 0x000f280000004200 */
[----:B------:R-:W4:Y:S04]  /*1fed0*/  LDSM.16.MT88.4 R8, [R175+0xb000] ;  /* 0x00b00000af08783b */ /* 0x000f280000004200 */
[----:B------:R-:W4:Y:S04]  /*1fee0*/  LDSM.16.MT88.4 R28, [R205+0xb000] ;  /* 0x00b00000cd1c783b */ /* 0x000f280000004200 */
[----:B------:R-:W4:Y:S04]  /*1fef0*/  LDSM.16.MT88.4 R40, [R208+0xb000] ;  /* 0x00b00000d028783b */ /* 0x000f280000004200 */
[----:B------:R-:W4:Y:S01]  /*1ff00*/  LDSM.16.MT88.4 R56, [R207+0xb000] ;  /* 0x00b00000cf38783b */ /* 0x000f220000004200 */
[----:B------:R-:W-:-:S02]  /*1ff10*/  HSET2.LE.AND R7, R5, R243, PT ;  /* 0x000000f305077233 */ /* 0x000fc40003803000 */
[----:B------:R-:W-:-:S03]  /*1ff20*/  LOP3.LUT R5, R48, R0, RZ, 0xc0, !PT ;  /* 0x0000000030057212 */ /* 0x000fc600078ec0ff */
[----:B------:R-:W-:Y:S01]  /*1ff30*/  LOP3.LUT R7, R49, R7, RZ, 0xc0, !PT ;  /* 0x0000000731077212 */ /* 0x000fe200078ec0ff */
[----:B------:R-:W-:-:S06]  /*1ff40*/  IMAD.MOV.U32 R67, RZ, RZ, R179 ;  /* 0x000000ffff437224 */ /* 0x000fcc00078e00b3 */
[----:B-1----:R-:W-:Y:S01]  /*1ff50*/  HMMA.16816.F32.BF16 R60, R4, R20, R100 ;  /* 0x00000014043c723c */ /* 0x002fe20000041864 */
[----:B------:R-:W-:-:S06]  /*1ff60*/  IMAD.MOV.U32 R80, RZ, RZ, R111 ;  /* 0x000000ffff507224 */ /* 0x000fcc00078e006f */
[----:B------:R-:W-:Y:S02]  /*1ff70*/  IMAD.MOV.U32 R100, RZ, RZ, R185 ;  /* 0x000000ffff647224 */ /* 0x000fe400078e00b9 */
[----:B------:R-:W-:Y:S02]  /*1ff80*/  IMAD.MOV.U32 R101, RZ, RZ, R184 ;  /* 0x000000ffff657224 */ /* 0x000fe400078e00b8 */
[----:B------:R-:W-:Y:S02]  /*1ff90*/  IMAD.MOV.U32 R102, RZ, RZ, R244 ;  /* 0x000000ffff667224 */ /* 0x000fe400078e00f4 */
[----:B------:R-:W-:Y:S01]  /*1ffa0*/  IMAD.MOV.U32 R103, RZ, RZ, R245 ;  /* 0x000000ffff677224 */ /* 0x000fe200078e00f5 */
[----:B------:R-:W-:Y:S01]  /*1ffb0*/  MOV R39, R95 ;  /* 0x0000005f00277202 */ /* 0x000fe20000000f00 */
[----:B------:R-:W-:Y:S02]  /*1ffc0*/  IMAD.MOV.U32 R185, RZ, RZ, R137 ;  /* 0x000000ffffb97224 */ /* 0x000fe400078e0089 */
[----:B------:R-:W-:-:S02]  /*1ffd0*/  IMAD.MOV.U32 R244, RZ, RZ, R138 ;  /* 0x000000fffff47224 */ /* 0x000fc400078e008a */
[----:B------:R-:W-:Y:S01]  /*1ffe0*/  IMAD.MOV.U32 R245, RZ, RZ, R139 ;  /* 0x000000fffff57224 */ /* 0x000fe200078e008b */
[C---:B---3--:R-:W-:Y:S01]  /*1fff0*/  HMMA.16816.F32.BF16 R152, R4.reuse, R32, R152 ;  /* 0x000000200498723c */ /* 0x048fe20000041898 */
[----:B------:R-:W-:Y:S02]  /*20000*/  IMAD.MOV.U32 R14, RZ, RZ, R110 ;  /* 0x000000ffff0e7224 */ /* 0x000fe400078e006e */
[----:B------:R-:W-:Y:S02]  /*20010*/  IMAD.MOV.U32 R15, RZ, RZ, R107 ;  /* 0x000000ffff0f7224 */ /* 0x000fe400078e006b */
[----:B------:R-:W-:Y:S01]  /*20020*/  IMAD.MOV.U32 R66, RZ, RZ, R106 ;  /* 0x000000ffff427224 */ /* 0x000fe200078e006a */
[----:B------:R-:W-:Y:S01]  /*20030*/  HMMA.16816.F32.BF16 R148, R4, R34, R148 ;  /* 0x000000220494723c */ /* 0x000fe20000041894 */
[----:B------:R-:W-:Y:S02]  /*20040*/  IMAD.MOV.U32 R184, RZ, RZ, R94 ;  /* 0x000000ffffb87224 */ /* 0x000fe400078e005e */
[----:B------:R-:W-:-:S02]  /*20050*/  IMAD.MOV.U32 R179, RZ, RZ, R109 ;  /* 0x000000ffffb37224 */ /* 0x000fc400078e006d */
[----:B------:R-:W-:Y:S01]  /*20060*/  IMAD.MOV.U32 R137, RZ, RZ, R108 ;  /* 0x000000ffff897224 */ /* 0x000fe200078e006c */
[----:B----4-:R-:W-:Y:S01]  /*20070*/  HMMA.16816.F32.BF16 R144, R4, R24, R144 ;  /* 0x000000180490723c */ /* 0x010fe20000041890 */
[----:B------:R-:W-:Y:S02]  /*20080*/  IMAD.MOV.U32 R138, RZ, RZ, R105 ;  /* 0x000000ffff8a7224 */ /* 0x000fe400078e0069 */
[----:B------:R-:W-:-:S03]  /*20090*/  IMAD.MOV.U32 R139, RZ, RZ, R104 ;  /* 0x000000ffff8b7224 */ /* 0x000fc600078e0068 */
        /* <DEDUP_REMOVED lines=12> */
[----:B------:R-:W-:-:S02]  /*20160*/  IMAD.MOV.U32 R53, RZ, RZ, R15 ;  /* 0x000000ffff357224 */ /* 0x000fc400078e000f */
[----:B------:R-:W-:Y:S02]  /*20170*/  IMAD.MOV.U32 R48, RZ, RZ, R65 ;  /* 0x000000ffff307224 */ /* 0x000fe400078e0041 */
[----:B------:R-:W-:Y:S02]  /*20180*/  IMAD.MOV.U32 R15, RZ, RZ, R244 ;  /* 0x000000ffff0f7224 */ /* 0x000fe400078e00f4 */
[----:B------:R-:W-:Y:S02]  /*20190*/  IMAD.MOV.U32 R65, RZ, RZ, R242 ;  /* 0x000000ffff417224 */ /* 0x000fe400078e00f2 */
[----:B------:R-:W-:Y:S02]  /*201a0*/  IMAD.MOV.U32 R0, RZ, RZ, R39 ;  /* 0x000000ffff007224 */ /* 0x000fe400078e0027 */
[----:B------:R-:W-:Y:S01]  /*201b0*/  IMAD.MOV.U32 R38, RZ, RZ, R81 ;  /* 0x000000ffff267224 */ /* 0x000fe200078e0051 */
[----:B------:R-:W-:Y:S01]  /*201c0*/  MOV R81, R251 ;  /* 0x000000fb00517202 */ /* 0x000fe20000000f00 */
[----:B------:R-:W-:-:S11]  /*201d0*/  IMAD.MOV.U32 R39, RZ, RZ, R245 ;  /* 0x000000ffff277224 */ /* 0x000fd600078e00f5 */
[----:B------:R-:W-:Y:S02]  /*201e0*/  IMAD.MOV.U32 R244, RZ, RZ, R6 ;  /* 0x000000fffff47224 */ /* 0x000fe400078e0006 */
[----:B------:R-:W-:Y:S02]  /*201f0*/  IMAD.MOV.U32 R242, RZ, RZ, R7 ;  /* 0x000000fffff27224 */ /* 0x000fe400078e0007 */
[----:B------:R-:W-:Y:S02]  /*20200*/  IMAD.MOV.U32 R251, RZ, RZ, R4 ;  /* 0x000000fffffb7224 */ /* 0x000fe400078e0004 */
[----:B------:R-:W-:Y:S01]  /*20210*/  IMAD.MOV.U32 R245, RZ, RZ, R5 ;  /* 0x000000fffff57224 */ /* 0x000fe200078e0005 */
[----:B------:R-:W-:Y:S01]  /*20220*/  LOP3.LUT R3, R47, R232, R172, 0x96, !PT ;  /* 0x000000e82f037212 */ /* 0x000fe200078e96ac */
[----:B------:R-:W-:Y:S02]  /*20230*/  IMAD.MOV.U32 R128, RZ, RZ, R103 ;  /* 0x000000ffff807224 */ /* 0x000fe400078e0067 */
[----:B------:R-:W-:Y:S01]  /*20240*/  IMAD.MOV.U32 R129, RZ, RZ, R102 ;  /* 0x000000ffff817224 */ /* 0x000fe200078e0066 */
[----:B------:R-:W-:Y:S01]  /*20250*/  MOV R130, R101 ;  /* 0x0000006500827202 */ /* 0x000fe20000000f00 */
[----:B--2---:R-:W-:-:S05]  /*20260*/  IMAD.WIDE.U32 R6, R52, -0x326172a9, RZ ;  /* 0xcd9e8d5734067825 */ /* 0x004fca00078e00ff */
[----:B------:R-:W-:Y:S01]  /*20270*/  LOP3.LUT R2, R7, R132, R2, 0x96, !PT ;  /* 0x0000008407027212 */ /* 0x000fe200078e9602 */
[----:B------:R-:W-:Y:S01]  /*20280*/  IMAD.MOV.U32 R52, RZ, RZ, R48 ;  /* 0x000000ffff347224 */ /* 0x000fe200078e0030 */
[----:B------:R-:W-:Y:S01]  /*20290*/  MOV R168, R237 ;  /* 0x000000ed00a87202 */ /* 0x000fe20000000f00 */
[----:B------:R-:W-:Y:S01]  /*202a0*/  IMAD.MOV.U32 R169, RZ, RZ, R236 ;  /* 0x000000ffffa97224 */ /* 0x000fe200078e00ec */
[----:B------:R1:W5:Y:S01]  /*202b0*/  LDL.LU R132, [R1+0x1d0] ;  /* 0x0001d00001847983 */ /* 0x0003620000300800 */
[----:B------:R-:W-:-:S03]  /*202c0*/  IMAD.WIDE.U32 R4, R2, -0x2daee0ad, RZ ;  /* 0xd2511f5302047825 */ /* 0x000fc600078e00ff */
[----:B------:R1:W5:Y:S01]  /*202d0*/  LDL.LU.64 R172, [R1+0x1c8] ;  /* 0x0001c80001ac7983 */ /* 0x0003620000300a00 */
[----:B------:R-:W-:Y:S01]  /*202e0*/  IMAD.MOV.U32 R48, RZ, RZ, R38 ;  /* 0x000000ffff307224 */ /* 0x000fe200078e0026 */
[----:B------:R-:W-:Y:S01]  /*202f0*/  LOP3.LUT R0, R5, R0, R46, 0x96, !PT ;  /* 0x0000000005007212 */ /* 0x000fe200078e962e */
[----:B------:R-:W-:Y:S01]  /*20300*/  IMAD.MOV.U32 R38, RZ, RZ, R53 ;  /* 0x000000ffff267224 */ /* 0x000fe200078e0035 */
[----:B------:R1:W5:Y:S01]  /*20310*/  LDL.LU R232, [R1+0x1c0] ;  /* 0x0001c00001e87983 */ /* 0x0003620000300800 */
[----:B------:R-:W-:Y:S02]  /*20320*/  IMAD.MOV.U32 R103, RZ, RZ, R48 ;  /* 0x000000ffff677224 */ /* 0x000fe400078e0030 */
[----:B------:R-:W-:Y:S02]  /*20330*/  IMAD.MOV.U32 R53, RZ, RZ, R14 ;  /* 0x000000ffff357224 */ /* 0x000fe400078e000e */
[----:B------:R-:W-:Y:S02]  /*20340*/  IMAD.MOV.U32 R102, RZ, RZ, R52 ;  /* 0x000000ffff667224 */ /* 0x000fe400078e0034 */
[----:B------:R-:W-:-:S04]  /*20350*/  IMAD.WIDE.U32 R2, R3, -0x326172a9, RZ ;  /* 0xcd9e8d5703027825 */ /* 0x000fc800078e00ff */
[----:B------:R-:W-:-:S04]  /*20360*/  IMAD.WIDE.U32 R48, R0, -0x326172a9, RZ ;  /* 0xcd9e8d5700307825 */ /* 0x000fc800078e00ff */
[----:B------:R-:W-:Y:S02]  /*20370*/  IMAD.MOV.U32 R14, RZ, RZ, R15 ;  /* 0x000000ffff0e7224 */ /* 0x000fe400078e000f */
[----:B------:R-:W-:Y:S01]  /*20380*/  IMAD.MOV.U32 R52, RZ, RZ, R38 ;  /* 0x000000ffff347224 */ /* 0x000fe200078e0026 */
[----:B------:R-:W-:Y:S01]  /*20390*/  LOP3.LUT R3, R3, R102, R6, 0x96, !PT ;  /* 0x0000006603037212 */ /* 0x000fe200078e9606 */
[----:B------:R-:W-:Y:S01]  /*203a0*/  IMAD.MOV.U32 R38, RZ, RZ, R53 ;  /* 0x000000ffff267224 */ /* 0x000fe200078e0035 */
[----:B------:R-:W-:Y:S01]  /*203b0*/  LOP3.LUT R0, R49, R233, R2, 0x96, !PT ;  /* 0x000000e931007212 */ /* 0x000fe200078e9602 */
[----:B------:R-:W-:Y:S02]  /*203c0*/  IMAD.MOV.U32 R53, RZ, RZ, R14 ;  /* 0x000000ffff357224 */ /* 0x000fe400078e000e */
[----:B------:R-:W-:Y:S02]  /*203d0*/  IMAD.MOV.U32 R101, RZ, RZ, R103 ;  /* 0x000000ffff657224 */ /* 0x000fe400078e0067 */
[----:B------:R-:W-:-:S02]  /*203e0*/  IMAD.MOV.U32 R103, RZ, RZ, R38 ;  /* 0x000000ffff677224 */ /* 0x000fc400078e0026 */
[----:B------:R-:W-:Y:S02]  /*203f0*/  IMAD.MOV.U32 R102, RZ, RZ, R52 ;  /* 0x000000ffff667224 */ /* 0x000fe400078e0034 */
[----:B------:R-:W-:Y:S02]  /*20400*/  IMAD.MOV.U32 R38, RZ, RZ, R53 ;  /* 0x000000ffff267224 */ /* 0x000fe400078e0035 */
[----:B------:R-:W-:Y:S01]  /*20410*/  IMAD.WIDE.U32 R2, R3, -0x2daee0ad, RZ ;  /* 0xd2511f5303027825 */ /* 0x000fe200078e00ff */
[----:B------:R-:W-:-:S03]  /*20420*/  MOV R15, R39 ;  /* 0x00000027000f7202 */ /* 0x000fc60000000f00 */
[----:B------:R-:W-:-:S04]  /*20430*/  IMAD.WIDE.U32 R52, R0, -0x2daee0ad, RZ ;  /* 0xd2511f5300347825 */ /* 0x000fc800078e00ff */
[----:B------:R-:W-:Y:S01]  /*20440*/  IMAD.MOV.U32 R39, RZ, RZ, R65 ;  /* 0x000000ffff277224 */ /* 0x000fe200078e0041 */
[----:B------:R-:W-:Y:S01]  /*20450*/  LOP3.LUT R2, R53, R102, R2, 0x96, !PT ;  /* 0x0000006635027212 */ /* 0x000fe200078e9602 */
[----:B------:R-:W-:Y:S01]  /*20460*/  IMAD.MOV.U32 R65, RZ, RZ, R81 ;  /* 0x000000ffff417224 */ /* 0x000fe200078e0051 */
[----:B------:R-:W-:Y:S01]  /*20470*/  LOP3.LUT R4, R3, R101, R4, 0x96, !PT ;  /* 0x0000006503047212 */ /* 0x000fe200078e9604 */
[----:B------:R-:W-:Y:S01]  /*20480*/  IMAD.MOV.U32 R14, RZ, RZ, R15 ;  /* 0x000000ffff0e7224 */ /* 0x000fe200078e000f */
[----:B------:R-:W-:Y:S01]  /*20490*/  MOV R15, R39 ;  /* 0x00000027000f7202 */ /* 0x000fe20000000f00 */
[----:B------:R-:W-:Y:S02]  /*204a0*/  IMAD.MOV.U32 R39, RZ, RZ, R65 ;  /* 0x000000ffff277224 */ /* 0x000fe400078e0041 */
[----:B------:R-:W-:-:S04]  /*204b0*/  IMAD.WIDE.U32 R2, R2, -0x326172a9, RZ ;  /* 0xcd9e8d5702027825 */ /* 0x000fc800078e00ff */
[----:B------:R-:W-:Y:S01]  /*204c0*/  IMAD.MOV.U32 R196, RZ, RZ, R38 ;  /* 0x000000ffffc47224 */ /* 0x000fe200078e0026 */
[----:B------:R-:W-:Y:S01]  /*204d0*/  LOP3.LUT R0, R2, 0xffff, RZ, 0xc0, !PT ;  /* 0x0000ffff02007812 */ /* 0x000fe200078ec0ff */
[----:B------:R-:W-:Y:S02]  /*204e0*/  IMAD.MOV.U32 R199, RZ, RZ, R39 ;  /* 0x000000ffffc77224 */ /* 0x000fe400078e0027 */
[----:B------:R-:W-:Y:S01]  /*204f0*/  IMAD.WIDE.U32 R38, R4, -0x326172a9, RZ ;  /* 0xcd9e8d5704267825 */ /* 0x000fe200078e00ff */
[----:B------:R-:W-:Y:S02]  /*20500*/  SHF.R.U32.HI R5, RZ, 0x8, R0 ;  /* 0x00000008ff057819 */ /* 0x000fe40000011600 */
[----:B------:R-:W-:Y:S02]  /*20510*/  LOP3.LUT R0, R3, R250, R38, 0x96, !PT ;  /* 0x000000fa03007212 */ /* 0x000fe400078e9626 */
[----:B------:R-:W-:Y:S02]  /*20520*/  LOP3.LUT R4, R2, 0xff, RZ, 0xc0, !PT ;  /* 0x000000ff02047812 */ /* 0x000fe400078ec0ff */
[----:B------:R-:W-:-:S02]  /*20530*/  SHF.R.U32.HI R6, RZ, 0x10, R2 ;  /* 0x00000010ff067819 */ /* 0x000fc40000011602 */
[----:B------:R-:W-:Y:S02]  /*20540*/  SHF.R.U32.HI R7, RZ, 0x18, R2 ;  /* 0x00000018ff077819 */ /* 0x000fe40000011602 */
[----:B------:R-:W-:-:S04]  /*20550*/  LOP3.LUT R2, R0, 0xffff, RZ, 0xc0, !PT ;  /* 0x0000ffff00027812 */ /* 0x000fc800078ec0ff */
[----:B------:R-:W-:Y:S02]  /*20560*/  SHF.R.U32.HI R3, RZ, 0x8, R2 ;  /* 0x00000008ff037819 */ /* 0x000fe40000011602 */
[----:B------:R-:W-:-:S04]  /*20570*/  LOP3.LUT R2, R0, 0xff, RZ, 0xc0, !PT ;  /* 0x000000ff00027812 */ /* 0x000fc800078ec0ff */
[----:B------:R-:W-:Y:S02]  /*20580*/  PRMT R3, R2, 0x5410, R3 ;  /* 0x0000541002037816 */ /* 0x000fe40000000003 */
[--C-:B------:R-:W-:Y:S02]  /*20590*/  SHF.R.U32.HI R2, RZ, 0x10, R0.reuse ;  /* 0x00000010ff027819 */ /* 0x100fe40000011600 */
[----:B------:R-:W-:Y:S02]  /*205a0*/  MOV R197, R14 ;  /* 0x0000000e00c57202 */ /* 0x000fe40000000f00 */
[----:B------:R-:W-:Y:S02]  /*205b0*/  PRMT R14, R4, 0x5410, R5 ;  /* 0x00005410040e7816 */ /* 0x000fe40000000005 */
[----:B------:R-:W-:Y:S02]  /*205c0*/  SHF.R.U32.HI R5, RZ, 0x18, R0 ;  /* 0x00000018ff057819 */ /* 0x000fe40000011600 */
[----:B------:R-:W-:-:S02]  /*205d0*/  LOP3.LUT R2, R2, 0xff, RZ, 0xc0, !PT ;  /* 0x000000ff02027812 */ /* 0x000fc400078ec0ff */
[----:B------:R-:W-:Y:S02]  /*205e0*/  LOP3.LUT R4, R6, 0xff, RZ, 0xc0, !PT ;  /* 0x000000ff06047812 */ /* 0x000fe400078ec0ff */
[--C-:B------:R-:W-:Y:S02]  /*205f0*/  HSET2.LE.AND R0, R3, R243.reuse, PT ;  /* 0x000000f303007233 */ /* 0x100fe40003803000 */
[----:B------:R-:W-:Y:S02]  /*20600*/  PRMT R2, R2, 0x5410, R5 ;  /* 0x0000541002027816 */ /* 0x000fe40000000005 */
[----:B------:R-:W-:Y:S02]  /*20610*/  PRMT R3, R4, 0x5410, R7 ;  /* 0x0000541004037816 */ /* 0x000fe40000000007 */
[----:B------:R-:W-:Y:S02]  /*20620*/  LOP3.LUT R4, R97, R0, RZ, 0xc0, !PT ;  /* 0x0000000061047212 */ /* 0x000fe400078ec0ff */
[----:B------:R-:W-:-:S02]  /*20630*/  HSET2.LE.AND R0, R2, R243, PT ;  /* 0x000000f302007233 */ /* 0x000fc40003803000 */
[--C-:B------:R-:W-:Y:S02]  /*20640*/  HSET2.LE.AND R2, R14, R243.reuse, PT ;  /* 0x000000f30e027233 */ /* 0x100fe40003803000 */
[----:B------:R-:W-:Y:S01]  /*20650*/  HSET2.LE.AND R3, R3, R243, PT ;  /* 0x000000f303037233 */ /* 0x000fe20003803000 */
[----:B------:R-:W-:Y:S01]  /*20660*/  IMAD.MOV.U32 R198, RZ, RZ, R15 ;  /* 0x000000ffffc67224 */ /* 0x000fe200078e000f */
[----:B------:R-:W-:Y:S02]  /*20670*/  LOP3.LUT R5, R83, R0, RZ, 0xc0, !PT ;  /* 0x0000000053057212 */ /* 0x000fe400078ec0ff */
[----:B------:R-:W-:Y:S02]  /*20680*/  LOP3.LUT R6, R82, R2, RZ, 0xc0, !PT ;  /* 0x0000000252067212 */ /* 0x000fe400078ec0ff */
[----:B------:R-:W-:-:S07]  /*20690*/  LOP3.LUT R7, R64, R3, RZ, 0xc0, !PT ;  /* 0x0000000340077212 */ /* 0x000fce00078ec0ff */
[C---:B------:R-:W-:Y:S06]  /*206a0*/  HMMA.16816.F32.BF16 R184, R4.reuse, R16, R184 ;  /* 0x0000001004b8723c */ /* 0x040fec00000418b8 */
[----:B------:R-:W-:Y:S01]  /*206b0*/  HMMA.16816.F32.BF16 R16, R4, R18, R196 ;  /* 0x000000120410723c */ /* 0x000fe200000418c4 */
        /* <DEDUP_REMOVED lines=17> */
[C---:B------:R-:W-:Y:S01]  /*207d0*/  HMMA.16816.F32.BF16 R168, R4.reuse, R32, R168 ;  /* 0x0000002004a8723c */ /* 0x040fe200000418a8 */
[----:B------:R-:W-:Y:S01]  /*207e0*/  IMAD.MOV.U32 R167, RZ, RZ, R117 ;  /* 0x000000ffffa77224 */ /* 0x000fe200078e0075 */
[----:B------:R1:W5:Y:S01]  /*207f0*/  LDL.LU R224, [R1+0x1bc] ;  /* 0x0001bc0001e07983 */ /* 0x0003620000300800 */
        /* <DEDUP_REMOVED lines=8> */
[----:B------:R-:W-:Y:S02]  /*20880*/  IMAD.MOV.U32 R131, RZ, RZ, R100 ;  /* 0x000000ffff837224 */ /* 0x000fe400078e0064 */
[----:B------:R-:W-:Y:S02]  /*20890*/  IMAD.MOV.U32 R101, RZ, RZ, R231 ;  /* 0x000000ffff657224 */ /* 0x000fe400078e00e7 */
[----:B------:R-:W-:Y:S01]  /*208a0*/  IMAD.MOV.U32 R102, RZ, RZ, R229 ;  /* 0x000000ffff667224 */ /* 0x000fe200078e00e5 */
[----:B------:R-:W-:Y:S01]  /*208b0*/  HMMA.16816.F32.BF16 R176, R4, R20, R176 ;  /* 0x0000001404b0723c */ /* 0x000fe200000418b0 */
[----:B------:R-:W-:Y:S01]  /*208c0*/  IMAD.MOV.U32 R156, RZ, RZ, R119 ;  /* 0x000000ffff9c7224 */ /* 0x000fe200078e0077 */
[----:B------:R-:W-:Y:S01]  /*208d0*/  MOV R119, R81 ;  /* 0x0000005100777202 */ /* 0x000fe20000000f00 */
[----:B------:R-:W-:Y:S01]  /*208e0*/  IMAD.MOV.U32 R82, RZ, RZ, R17 ;  /* 0x000000ffff527224 */ /* 0x000fe200078e0011 */
[----:B------:R1:W5:Y:S01]  /*208f0*/  LDL.LU R233, [R1+0x1b4] ;  /* 0x0001b40001e97983 */ /* 0x0003620000300800 */
[----:B------:R-:W-:-:S02]  /*20900*/  IMAD.MOV.U32 R81, RZ, RZ, R18 ;  /* 0x000000ffff517224 */ /* 0x000fc400078e0012 */
[----:B------:R-:W-:Y:S02]  /*20910*/  IMAD.MOV.U32 R80, RZ, RZ, R16 ;  /* 0x000000ffff507224 */ /* 0x000fe400078e0010 */
[----:B------:R-:W-:Y:S02]  /*20920*/  IMAD.MOV.U32 R252, RZ, RZ, R19 ;  /* 0x000000fffffc7224 */ /* 0x000fe400078e0013 */
[C---:B------:R-:W-:Y:S01]  /*20930*/  HMMA.16816.F32.BF16 R16, R4.reuse, R8, R164 ;  /* 0x000000080410723c */ /* 0x040fe200000418a4 */
[----:B------:R-:W-:Y:S01]  /*20940*/  LOP3.LUT R2, R37, R118, R50, 0x96, !PT ;  /* 0x0000007625027212 */ /* 0x000fe200078e9632 */
[----:B------:R-:W-:Y:S02]  /*20950*/  IMAD.MOV.U32 R100, RZ, RZ, R228 ;  /* 0x000000ffff647224 */ /* 0x000fe400078e00e4 */
[----:B------:R-:W-:Y:S02]  /*20960*/  IMAD.MOV.U32 R158, RZ, RZ, R101 ;  /* 0x000000ffff9e7224 */ /* 0x000fe400078e0065 */
[----:B------:R-:W-:Y:S01]  /*20970*/  HMMA.16816.F32.BF16 R180, R4, R22, R180 ;  /* 0x0000001604b4723c */ /* 0x000fe200000418b4 */
[----:B------:R-:W-:-:S02]  /*20980*/  IMAD.MOV.U32 R157, RZ, RZ, R100 ;  /* 0x000000ffff9d7224 */ /* 0x000fc400078e0064 */
[----:B------:R-:W-:Y:S02]  /*20990*/  IMAD.MOV.U32 R159, RZ, RZ, R102 ;  /* 0x000000ffff9f7224 */ /* 0x000fe400078e0066 */
[----:B------:R-:W-:Y:S02]  /*209a0*/  IMAD.MOV.U32 R15, RZ, RZ, R234 ;  /* 0x000000ffff0f7224 */ /* 0x000fe400078e00ea */
[----:B------:R-:W-:Y:S02]  /*209b0*/  IMAD.MOV.U32 R36, RZ, RZ, R118 ;  /* 0x000000ffff247224 */ /* 0x000fe400078e0076 */
[----:B------:R-:W-:Y:S01]  /*209c0*/  IMAD.MOV.U32 R116, RZ, RZ, R119 ;  /* 0x000000ffff747224 */ /* 0x000fe200078e0077 */
[----:B------:R-:W-:Y:S01]  /*209d0*/  MOV R51, R81 ;  /* 0x0000005100337202 */ /* 0x000fe20000000f00 */
[----:B------:R-:W-:-:S04]  /*209e0*/  IMAD.WIDE.U32 R2, R2, -0x2daee0ad, RZ ;  /* 0xd2511f5302027825 */ /* 0x000fc800078e00ff */
[----:B------:R-:W-:Y:S02]  /*209f0*/  IMAD.MOV.U32 R160, RZ, RZ, R192 ;  /* 0x000000ffffa07224 */ /* 0x000fe400078e00c0 */
        /* <DEDUP_REMOVED lines=8> */
[----:B------:R-:W-:Y:S01]  /*20a80*/  IMAD.MOV.U32 R47, RZ, RZ, R115 ;  /* 0x000000ffff2f7224 */ /* 0x000fe200078e0073 */
[----:B------:R-:W-:Y:S01]  /*20a90*/  HMMA.16816.F32.BF16 R136, R4, R26, R136 ;  /* 0x0000001a0488723c */ /* 0x000fe20000041888 */
[----:B------:R-:W-:Y:S01]  /*20aa0*/  IMAD.MOV.U32 R22, RZ, RZ, R17 ;  /* 0x000000ffff167224 */ /* 0x000fe200078e0011 */
[----:B------:R-:W-:Y:S01]  /*20ab0*/  LDSM.16.MT88.4 R164, [R175+0xa800] ;  /* 0x00a80000afa4783b */ /* 0x000fe20000004200 */
[----:B------:R-:W-:-:S03]  /*20ac0*/  IMAD.MOV.U32 R20, RZ, RZ, R19 ;  /* 0x000000ffff147224 */ /* 0x000fc600078e0013 */
[----:B------:R-:W2:Y:S01]  /*20ad0*/  LDSM.16.MT88.4 R16, [R208+0xa800] ;  /* 0x00a80000d010783b */ /* 0x000ea20000004200 */
[----:B------:R-:W-:Y:S01]  /*20ae0*/  LOP3.LUT R0, R3, R247, R44, 0x96, !PT ;  /* 0x000000f703007212 */ /* 0x000fe200078e962c */
[----:B------:R-:W-:Y:S01]  /*20af0*/  HMMA.16816.F32.BF16 R196, R4, R10, R156 ;  /* 0x0000000a04c4723c */ /* 0x000fe2000004189c */
[----:B------:R-:W-:Y:S01]  /*20b00*/  IMAD.MOV.U32 R101, RZ, RZ, R15 ;  /* 0x000000ffff657224 */ /* 0x000fe200078e000f */
[C---:B------:R-:W-:Y:S02]  /*20b10*/  LOP3.LUT R3, R2.reuse, 0xffff, RZ, 0xc0, !PT ;  /* 0x0000ffff02037812 */ /* 0x040fe400078ec0ff */
[--C-:B------:R-:W-:Y:S01]  /*20b20*/  SHF.R.U32.HI R14, RZ, 0x10, R2.reuse ;  /* 0x00000010ff0e7819 */ /* 0x100fe20000011602 */
[----:B------:R-:W-:Y:S01]  /*20b30*/  IMAD.MOV.U32 R117, RZ, RZ, R65 ;  /* 0x000000ffff757224 */ /* 0x000fe200078e0041 */
[----:B------:R-:W-:Y:S01]  /*20b40*/  SHF.R.U32.HI R15, RZ, 0x18, R2 ;  /* 0x00000018ff0f7819 */ /* 0x000fe20000011602 */
[----:B------:R-:W-:Y:S01]  /*20b50*/  IMAD.MOV.U32 R118, RZ, RZ, R66 ;  /* 0x000000ffff767224 */ /* 0x000fe200078e0042 */
[----:B------:R-:W-:Y:S01]  /*20b60*/  LOP3.LUT R11, R2, 0xff, RZ, 0xc0, !PT ;  /* 0x000000ff020b7812 */ /* 0x000fe200078ec0ff */
[----:B------:R-:W-:Y:S01]  /*20b70*/  IMAD.MOV.U32 R50, RZ, RZ, R82 ;  /* 0x000000ffff327224 */ /* 0x000fe200078e0052 */
[C---:B------:R-:W-:Y:S01]  /*20b80*/  LOP3.LUT R2, R0.reuse, 0xffff, RZ, 0xc0, !PT ;  /* 0x0000ffff00027812 */ /* 0x040fe200078ec0ff */
[----:B------:R-:W-:Y:S01]  /*20b90*/  IMAD.MOV.U32 R37, RZ, RZ, R80 ;  /* 0x000000ffff257224 */ /* 0x000fe200078e0050 */
[----:B------:R-:W-:-:S02]  /*20ba0*/  LOP3.LUT R10, R0, 0xff, RZ, 0xc0, !PT ;  /* 0x000000ff000a7812 */ /* 0x000fc400078ec0ff */
[----:B------:R-:W-:Y:S01]  /*20bb0*/  MOV R119, R67 ;  /* 0x0000004300777202 */ /* 0x000fe20000000f00 */
[----:B------:R-:W-:Y:S01]  /*20bc0*/  IMAD.MOV.U32 R193, RZ, RZ, R226 ;  /* 0x000000ffffc17224 */ /* 0x000fe200078e00e2 */
[--C-:B------:R-:W-:Y:S01]  /*20bd0*/  SHF.R.U32.HI R8, RZ, 0x10, R0.reuse ;  /* 0x00000010ff087819 */ /* 0x100fe20000011600 */
[----:B------:R-:W3:Y:S01]  /*20be0*/  LDSM.16.MT88.4 R64, [R207+0xa800] ;  /* 0x00a80000cf40783b */ /* 0x000ee20000004200 */
[----:B------:R-:W-:Y:S02]  /*20bf0*/  SHF.R.U32.HI R9, RZ, 0x18, R0 ;  /* 0x00000018ff097819 */ /* 0x000fe40000011600 */
[----:B------:R-:W-:Y:S01]  /*20c00*/  SHF.R.U32.HI R0, RZ, 0x8, R2 ;  /* 0x00000008ff007819 */ /* 0x000fe20000011602 */
[----:B------:R-:W-:Y:S01]  /*20c10*/  IMAD.MOV.U32 R192, RZ, RZ, R227 ;  /* 0x000000ffffc07224 */ /* 0x000fe200078e00e3 */
[----:B------:R-:W-:Y:S01]  /*20c20*/  LOP3.LUT R2, R8, 0xff, RZ, 0xc0, !PT ;  /* 0x000000ff08027812 */ /* 0x000fe200078ec0ff */
[----:B------:R-:W4:Y:S01]  /*20c30*/  LDSM.16.MT88.4 R80, [R175+0xb800] ;  /* 0x00b80000af50783b */ /* 0x000f220000004200 */
[----:B------:R-:W-:-:S02]  /*20c40*/  PRMT R0, R10, 0x5410, R0 ;  /* 0x000054100a007816 */ /* 0x000fc40000000000 */
[----:B------:R-:W-:Y:S01]  /*20c50*/  SHF.R.U32.HI R3, RZ, 0x8, R3 ;  /* 0x00000008ff037819 */ /* 0x000fe20000011603 */
[----:B------:R-:W-:Y:S01]  /*20c60*/  IMAD.MOV.U32 R44, RZ, RZ, R99 ;  /* 0x000000ffff2c7224 */ /* 0x000fe200078e0063 */
[----:B------:R-:W-:Y:S02]  /*20c70*/  LOP3.LUT R8, R14, 0xff, RZ, 0xc0, !PT ;  /* 0x000000ff0e087812 */ /* 0x000fe400078ec0ff */
[----:B------:R-:W-:Y:S01]  /*20c80*/  MOV R195, R235 ;  /* 0x000000eb00c37202 */ /* 0x000fe20000000f00 */
[----:B------:R-:W-:Y:S01]  /*20c90*/  IMAD.MOV.U32 R163, RZ, RZ, R225 ;  /* 0x000000ffffa37224 */ /* 0x000fe200078e00e1 */
[--C-:B------:R-:W-:Y:S01]  /*20ca0*/  HSET2.LE.AND R0, R0, R243.reuse, PT ;  /* 0x000000f300007233 */ /* 0x100fe20003803000 */
[----:B------:R-:W-:Y:S01]  /*20cb0*/  IMAD.MOV.U32 R26, RZ, RZ, R98 ;  /* 0x000000ffff1a7224 */ /* 0x000fe200078e0062 */
[----:B------:R-:W-:Y:S01]  /*20cc0*/  PRMT R3, R11, 0x5410, R3 ;  /* 0x000054100b037816 */ /* 0x000fe20000000003 */
[----:B------:R-:W-:Y:S01]  /*20cd0*/  IMAD.MOV.U32 R103, RZ, RZ, R230 ;  /* 0x000000ffff677224 */ /* 0x000fe200078e00e6 */
[----:B------:R-:W-:Y:S01]  /*20ce0*/  PRMT R2, R2, 0x5410, R9 ;  /* 0x0000541002027816 */ /* 0x000fe20000000009 */
[----:B------:R-:W-:Y:S01]  /*20cf0*/  HMMA.16816.F32.BF16 R188, R4, R30, R188 ;  /* 0x0000001e04bc723c */ /* 0x000fe200000418bc */
[----:B------:R-:W-:Y:S01]  /*20d00*/  PRMT R8, R8, 0x5410, R15 ;  /* 0x0000541008087816 */ /* 0x000fe2000000000f */
[----:B------:R-:W-:Y:S01]  /*20d10*/  IMAD.MOV.U32 R27, RZ, RZ, R113 ;  /* 0x000000ffff1b7224 */ /* 0x000fe200078e0071 */
[----:B------:R-:W-:Y:S01]  /*20d20*/  LOP3.LUT R124, R96, R0, RZ, 0xc0, !PT ;  /* 0x00000000607c7212 */ /* 0x000fe200078ec0ff */
[----:B------:R-:W-:Y:S01]  /*20d30*/  LDSM.16.MT88.4 R156, [R205+0xa800] ;  /* 0x00a80000cd9c783b */ /* 0x000fe20000004200 */
[----:B------:R-:W-:-:S02]  /*20d40*/  HSET2.LE.AND R2, R2, R243, PT ;  /* 0x000000f302027233 */ /* 0x000fc40003803000 */
[--C-:B------:R-:W-:Y:S01]  /*20d50*/  HSET2.LE.AND R3, R3, R243.reuse, PT ;  /* 0x000000f303037233 */ /* 0x100fe20003803000 */
[C---:B------:R-:W-:Y:S01]  /*20d60*/  HMMA.16816.F32.BF16 R192, R4.reuse, R28, R192 ;  /* 0x0000001c04c0723c */ /* 0x040fe200000418c0 */
[----:B------:R-:W-:Y:S01]  /*20d70*/  HSET2.LE.AND R0, R8, R243, PT ;  /* 0x000000f308007233 */ /* 0x000fe20003803000 */
[----:B------:R-:W1:Y:S01]  /*20d80*/  LDSM.16.MT88.4 R96, [R205+0xb800] ;  /* 0x00b80000cd60783b */ /* 0x000e620000004200 */
[----:B------:R-:W-:Y:S02]  /*20d90*/  LOP3.LUT R125, R54, R2, RZ, 0xc0, !PT ;  /* 0x00000002367d7212 */ /* 0x000fe400078ec0ff */
[----:B------:R-:W-:Y:S01]  /*20da0*/  LOP3.LUT R126, R55, R3, RZ, 0xc0, !PT ;  /* 0x00000003377e7212 */ /* 0x000fe200078ec0ff */
[----:B------:R-:W-:Y:S01]  /*20db0*/  IMAD.MOV.U32 R102, RZ, RZ, R210 ;  /* 0x000000ffff667224 */ /* 0x000fe200078e00d2 */
[----:B------:R-:W-:Y:S01]  /*20dc0*/  LOP3.LUT R127, R112, R0, RZ, 0xc0, !PT ;  /* 0x00000000707f7212 */ /* 0x000fe200078ec0ff */
[----:B------:R-:W-:Y:S01]  /*20dd0*/  HMMA.16816.F32.BF16 R116, R4, R56, R116 ;  /* 0x000000380474723c */ /* 0x000fe20000041874 */
[----:B------:R-:W-:Y:S01]  /*20de0*/  LOP3.LUT R2, R39, R36, R48, 0x96, !PT ;  /* 0x0000002427027212 */ /* 0x000fe200078e9630 */
[----:B------:R-:W1:Y:S01]  /*20df0*/  LDSM.16.MT88.4 R112, [R208+0xb800] ;  /* 0x00b80000d070783b */ /* 0x000e620000004200 */
[----:B------:R-:W-:-:S03]  /*20e00*/  IMAD.MOV.U32 R100, RZ, RZ, R103 ;  /* 0x000000ffff647224 */ /* 0x000fc600078e0067 */
[----:B------:R-:W-:Y:S01]  /*20e10*/  HMMA.16816.F32.BF16 R28, R4, R42, R44 ;  /* 0x0000002a041c723c */ /* 0x000fe2000004182c */
[----:B------:R-:W-:Y:S01]  /*20e20*/  IMAD.WIDE.U32 R2, R2, -0x2daee0ad, RZ ;  /* 0xd2511f5302027825 */ /* 0x000fe200078e00ff */
[----:B------:R1:W5:Y:S04]  /*20e30*/  LDL.LU R225, [R1+0x1b0] ;  /* 0x0001b00001e17983 */ /* 0x0003680000300800 */
[----:B--2---:R-:W-:Y:S01]  /*20e40*/  HMMA.16816.F32.BF16 R44, R124, R18, R68 ;  /* 0x000000127c2c723c */ /* 0x004fe20000041844 */
[----:B------:R-:W-:-:S05]  /*20e50*/  IMAD.MOV.U32 R103, RZ, RZ, R209 ;  /* 0x000000ffff677224 */ /* 0x000fca00078e00d1 */
[C---:B------:R-:W-:Y:S01]  /*20e60*/  HMMA.16816.F32.BF16 R160, R4.reuse, R24, R160 ;  /* 0x0000001804a0723c */ /* 0x040fe200000418a0 */
[----:B------:R-:W-:Y:S01]  /*20e70*/  IMAD.MOV.U32 R68, RZ, RZ, R23 ;  /* 0x000000ffff447224 */ /* 0x000fe200078e0017 */
[----:B------:R-:W-:Y:S01]  /*20e80*/  LOP3.LUT R0, R3, R247, R52, 0x96, !PT ;  /* 0x000000f703007212 */ /* 0x000fe200078e9634 */
[----:B------:R-:W-:Y:S01]  /*20e90*/  IMAD.MOV.U32 R69, RZ, RZ, R22 ;  /* 0x000000ffff457224 */ /* 0x000fe200078e0016 */
[----:B------:R2:W5:Y:S01]  /*20ea0*/  LDL.LU R234, [R1+0x1ac] ;  /* 0x0001ac0001ea7983 */ /* 0x0005620000300800 */
[----:B------:R-:W-:Y:S02]  /*20eb0*/  IMAD.MOV.U32 R70, RZ, RZ, R21 ;  /* 0x000000ffff467224 */ /* 0x000fe400078e0015 */
[----:B------:R-:W-:Y:S01]  /*20ec0*/  IMAD.MOV.U32 R71, RZ, RZ, R20 ;  /* 0x000000ffff477224 */ /* 0x000fe200078e0014 */
[----:B------:R-:W-:Y:S01]  /*20ed0*/  HMMA.16816.F32.BF16 R100, R4, R40, R100 ;  /* 0x000000280464723c */ /* 0x000fe20000041864 */
[----:B------:R-:W2:Y:S01]  /*20ee0*/  LDSM.16.MT88.4 R20, [R207+0xb800] ;  /* 0x00b80000cf14783b */ /* 0x000ea20000004200 */
[----:B------:R-:W-:-:S02]  /*20ef0*/  IMAD.MOV.U32 R24, RZ, RZ, R204 ;  /* 0x000000ffff187224 */ /* 0x000fc400078e00cc */
[----:B------:R-:W-:Y:S01]  /*20f00*/  IMAD.MOV.U32 R25, RZ, RZ, R174 ;  /* 0x000000ffff197224 */ /* 0x000fe200078e00ae */
[----:B------:R1:W5:Y:S01]  /*20f10*/  LDL.LU R230, [R1+0x1a8] ;  /* 0x0001a80001e67983 */ /* 0x0003620000300800 */
[----:B------:R-:W-:Y:S02]  /*20f20*/  LOP3.LUT R3, R2, 0xffff, RZ, 0xc0, !PT ;  /* 0x0000ffff02037812 */ /* 0x000fe400078ec0ff */
[----:B------:R-:W-:Y:S01]  /*20f30*/  SHF.R.U32.HI R9, RZ, 0x10, R2 ;  /* 0x00000010ff097819 */ /* 0x000fe20000011602 */
[----:B------:R1:W5:Y:S02]  /*20f40*/  LDL.LU R226, [R1+0x1a4] ;  /* 0x0001a40001e27983 */ /* 0x0003640000300800 */
[----:B------:R-:W-:Y:S01]  /*20f50*/  HMMA.16816.F32.BF16 R24, R4, R58, R24 ;  /* 0x0000003a0418723c */ /* 0x000fe20000041818 */
[----:B------:R-:W-:Y:S01]  /*20f60*/  SHF.R.U32.HI R8, RZ, 0x18, R0 ;  /* 0x00000018ff087819 */ /* 0x000fe20000011600 */
[----:B------:R1:W5:Y:S01]  /*20f70*/  LDL.LU R235, [R1+0x1a0] ;  /* 0x0001a00001eb7983 */ /* 0x0003620000300800 */
[----:B------:R-:W-:-:S02]  /*20f80*/  SHF.R.U32.HI R3, RZ, 0x8, R3 ;  /* 0x00000008ff037819 */ /* 0x000fc40000011603 */
[----:B------:R-:W-:Y:S01]  /*20f90*/  SHF.R.U32.HI R10, RZ, 0x18, R2 ;  /* 0x00000018ff0a7819 */ /* 0x000fe20000011602 */
[----:B------:R1:W5:Y:S01]  /*20fa0*/  LDL.LU R227, [R1+0x19c] ;  /* 0x00019c0001e37983 */ /* 0x0003620000300800 */
[C---:B------:R-:W-:Y:S02]  /*20fb0*/  LOP3.LUT R4, R0.reuse, 0xffff, RZ, 0xc0, !PT ;  /* 0x0000ffff00047812 */ /* 0x040fe400078ec0ff */
[----:B------:R-:W-:Y:S01]  /*20fc0*/  LOP3.LUT R7, R0, 0xff, RZ, 0xc0, !PT ;  /* 0x000000ff00077812 */ /* 0x000fe200078ec0ff */
[----:B------:R1:W5:Y:S01]  /*20fd0*/  LDL.LU R228, [R1+0x198] ;  /* 0x0001980001e47983 */ /* 0x0003620000300800 */
[----:B------:R-:W-:Y:S02]  /*20fe0*/  SHF.R.U32.HI R4, RZ, 0x8, R4 ;  /* 0x00000008ff047819 */ /* 0x000fe40000011604 */
[----:B------:R-:W-:Y:S01]  /*20ff0*/  SHF.R.U32.HI R5, RZ, 0x10, R0 ;  /* 0x00000010ff057819 */ /* 0x000fe20000011600 */
[----:B------:R1:W5:Y:S01]  /*21000*/  LDL.LU R231, [R1+0x194] ;  /* 0x0001940001e77983 */ /* 0x0003620000300800 */
[----:B------:R-:W-:-:S02]  /*21010*/  PRMT R0, R7, 0x5410, R4 ;  /* 0x0000541007007816 */ /* 0x000fc40000000004 */
[----:B------:R-:W-:Y:S01]  /*21020*/  LOP3.LUT R6, R2, 0xff, RZ, 0xc0, !PT ;  /* 0x000000ff02067812 */ /* 0x000fe200078ec0ff */
[----:B------:R1:W5:Y:S01]  /*21030*/  LDL.LU R229, [R1+0x190] ;  /* 0x0001900001e57983 */ /* 0x0003620000300800 */
[----:B------:R-:W-:Y:S02]  /*21040*/  LOP3.LUT R5, R5, 0xff, RZ, 0xc0, !PT ;  /* 0x000000ff05057812 */ /* 0x000fe400078ec0ff */
[----:B------:R-:W-:Y:S01]  /*21050*/  LOP3.LUT R4, R9, 0xff, RZ, 0xc0, !PT ;  /* 0x000000ff09047812 */ /* 0x000fe200078ec0ff */
[----:B------:R1:W5:Y:S01]  /*21060*/  LDL.LU R249, [R1+0x18c] ;  /* 0x00018c0001f97983 */ /* 0x0003620000300800 */
[----:B------:R-:W-:Y:S02]  /*21070*/  PRMT R3, R6, 0x5410, R3 ;  /* 0x0000541006037816 */ /* 0x000fe40000000003 */
[----:B------:R-:W-:Y:S01]  /*21080*/  PRMT R2, R5, 0x5410, R8 ;  /* 0x0000541005027816 */ /* 0x000fe20000000008 */
[----:B------:R1:W5:Y:S01]  /*21090*/  LDL.LU R248, [R1+0x188] ;  /* 0x0001880001f87983 */ /* 0x0003620000300800 */
[----:B------:R-:W-:-:S02]  /*210a0*/  HSET2.LE.AND R0, R0, R243, PT ;  /* 0x000000f300007233 */ /* 0x000fc40003803000 */
[----:B------:R-:W-:Y:S01]  /*210b0*/  PRMT R4, R4, 0x5410, R10 ;  /* 0x0000541004047816 */ /* 0x000fe2000000000a */
[----:B------:R1:W5:Y:S01]  /*210c0*/  LDL.LU R246, [R1+0x184] ;  /* 0x0001840001f67983 */ /* 0x0003620000300800 */
[----:B------:R-:W-:-:S03]  /*210d0*/  IMAD.MOV.U32 R39, RZ, RZ, R128 ;  /* 0x000000ffff277224 */ /* 0x000fc600078e0080 */
[----:B------:R1:W5:Y:S01]  /*210e0*/  LDL.LU R241, [R1+0x180] ;  /* 0x0001800001f17983 */ /* 0x0003620000300800 */
[----:B------:R-:W-:-:S03]  /*210f0*/  HSET2.LE.AND R3, R3, R243, PT ;  /* 0x000000f303037233 */ /* 0x000fc60003803000 */
[----:B------:R1:W5:Y:S01]  /*21100*/  LDL.LU R240, [R1+0x17c] ;  /* 0x00017c0001f07983 */ /* 0x0003620000300800 */
[--C-:B------:R-:W-:Y:S01]  /*21110*/  HSET2.LE.AND R2, R2, R243.reuse, PT ;  /* 0x000000f302027233 */ /* 0x100fe20003803000 */
[C---:B---3--:R-:W-:Y:S01]  /*21120*/  HMMA.16816.F32.BF16 R56, R124.reuse, R64, R72 ;  /* 0x000000407c38723c */ /* 0x048fe20000041848 */
[----:B------:R-:W-:Y:S01]  /*21130*/  HSET2.LE.AND R4, R4, R243, PT ;  /* 0x000000f304047233 */ /* 0x000fe20003803000 */
[----:B------:R3:W5:Y:S01]  /*21140*/  LDL.LU R237, [R1+0x178] ;  /* 0x0001780001ed7983 */ /* 0x0007620000300800 */
[----:B------:R-:W-:Y:S01]  /*21150*/  LOP3.LUT R128, R239, R0, RZ, 0xc0, !PT ;  /* 0x00000000ef807212 */ /* 0x000fe200078ec0ff */
[----:B------:R-:W-:Y:S02]  /*21160*/  FADD.FTZ R0, R201, R213 ;  /* 0x000000d5c9007221 */ /* 0x000fe40000010000 */
[----:B------:R3:W5:Y:S01]  /*21170*/  LDL.LU R236, [R1+0x174] ;  /* 0x0001740001ec7983 */ /* 0x0007620000300800 */
[----:B----4-:R-:W-:Y:S03]  /*21180*/  HMMA.16816.F32.BF16 R72, R124, R80, R84 ;  /* 0x000000507c48723c */ /* 0x010fe60000041854 */
[----:B------:R3:W5:Y:S01]  /*21190*/  LDL.LU R223, [R1+0x170] ;  /* 0x0001700001df7983 */ /* 0x0007620000300800 */
[----:B------:R-:W-:-:S03]  /*211a0*/  IMAD.MOV.U32 R36, RZ, RZ, R131 ;  /* 0x000000ffff247224 */ /* 0x000fc600078e0083 */
[----:B------:R3:W5:Y:S01]  /*211b0*/  LDL.LU R222, [R1+0x16c] ;  /* 0x00016c0001de7983 */ /* 0x0007620000300800 */
[----:B------:R-:W-:Y:S01]  /*211c0*/  IMAD.MOV.U32 R84, RZ, RZ, R37 ;  /* 0x000000ffff547224 */ /* 0x000fe200078e0025 */
[----:B------:R-:W-:Y:S01]  /*211d0*/  LOP3.LUT R131, R220, R4, RZ, 0xc0, !PT ;  /* 0x00000004dc837212 */ /* 0x000fe200078ec0ff */
[----:B------:R-:W-:Y:S01]  /*211e0*/  IMAD.MOV.U32 R37, RZ, RZ, R130 ;  /* 0x000000ffff257224 */ /* 0x000fe200078e0082 */
[----:B------:R3:W5:Y:S01]  /*211f0*/  LDL.LU R217, [R1+0x168] ;  /* 0x0001680001d97983 */ /* 0x0007620000300800 */
[----:B------:R-:W-:Y:S01]  /*21200*/  IMAD.MOV.U32 R38, RZ, RZ, R129 ;  /* 0x000000ffff267224 */ /* 0x000fe200078e0081 */
[----:B------:R-:W-:Y:S01]  /*21210*/  LOP3.LUT R129, R238, R2, RZ, 0xc0, !PT ;  /* 0x00000002ee817212 */ /* 0x000fe200078ec0ff */
[----:B------:R-:W-:Y:S01]  /*21220*/  FADD.FTZ R0, R203, R0 ;  /* 0x00000000cb007221 */ /* 0x000fe20000010000 */
[----:B------:R3:W5:Y:S01]  /*21230*/  LDL.LU R216, [R1+0x164] ;  /* 0x0001640001d87983 */ /* 0x0007620000300800 */
[----:B------:R-:W-:Y:S01]  /*21240*/  LOP3.LUT R130, R221, R3, RZ, 0xc0, !PT ;  /* 0x00000003dd827212 */ /* 0x000fe200078ec0ff */
[C---:B------:R-:W-:Y:S01]  /*21250*/  HMMA.16816.F32.BF16 R40, R124.reuse, R16, R60 ;  /* 0x000000107c28723c */ /* 0x040fe2000004183c */
[----:B------:R-:W-:Y:S01]  /*21260*/  IMAD.MOV.U32 R85, RZ, RZ, R50 ;  /* 0x000000ffff557224 */ /* 0x000fe200078e0032 */
[----:B------:R3:W5:Y:S01]  /*21270*/  LDL.LU R215, [R1+0x160] ;  /* 0x0001600001d77983 */ /* 0x0007620000300800 */
[----:B------:R-:W-:Y:S01]  /*21280*/  IMAD.MOV.U32 R86, RZ, RZ, R51 ;  /* 0x000000ffff567224 */ /* 0x000fe200078e0033 */
[----:B------:R-:W-:Y:S01]  /*21290*/  MOV R48, R251 ;  /* 0x000000fb00307202 */ /* 0x000fe20000000f00 */
[----:B------:R-:W-:Y:S01]  /*212a0*/  IMAD.MOV.U32 R87, RZ, RZ, R252 ;  /* 0x000000ffff577224 */ /* 0x000fe200078e00fc */
[----:B------:R3:W5:Y:S01]  /*212b0*/  LDL.LU R214, [R1+0x15c] ;  /* 0x00015c0001d67983 */ /* 0x0007620000300800 */
[----:B------:R-:W-:Y:S01]  /*212c0*/  HMMA.16816.F32.BF16 R60, R124, R66, R76 ;  /* 0x000000427c3c723c */ /* 0x000fe2000004184c */
[----:B------:R-:W-:-:S02]  /*212d0*/  IMAD.MOV.U32 R49, RZ, RZ, R245 ;  /* 0x000000ffff317224 */ /* 0x000fc400078e00f5 */
[----:B------:R3:W5:Y:S01]  /*212e0*/  LDL.LU R212, [R1+0x158] ;  /* 0x0001580001d47983 */ /* 0x0007620000300800 */
[----:B------:R-:W-:Y:S02]  /*212f0*/  IMAD.MOV.U32 R50, RZ, RZ, R244 ;  /* 0x000000ffff327224 */ /* 0x000fe400078e00f4 */
[----:B------:R-:W-:Y:S01]  /*21300*/  IMAD.MOV.U32 R51, RZ, RZ, R242 ;  /* 0x000000ffff337224 */ /* 0x000fe200078e00f2 */
[----:B------:R3:W5:Y:S01]  /*21310*/  LDL.LU R211, [R1+0x154] ;  /* 0x0001540001d37983 */ /* 0x0007620000300800 */
[C---:B------:R-:W-:Y:S01]  /*21320*/  HMMA.16816.F32.BF16 R76, R124.reuse, R82, R88 ;  /* 0x000000527c4c723c */ /* 0x040fe20000041858 */
[----:B------:R-:W-:Y:S02]  /*21330*/  FADD.FTZ R0, R202, R0 ;  /* 0x00000000ca007221 */ /* 0x000fe40000010000 */
[----:B------:R3:W5:Y:S03]  /*21340*/  LDL.LU R210, [R1+0x150] ;  /* 0x0001500001d27983 */ /* 0x0007660000300800 */
[C---:B-1----:R-:W-:Y:S01]  /*21350*/  HMMA.16816.F32.BF16 R88, R124.reuse, R96, R92 ;  /* 0x000000607c58723c */ /* 0x042fe2000004185c */
[----:B------:R3:W5:Y:S04]  /*21360*/  LDL.LU R209, [R1+0x14c] ;  /* 0x00014c0001d17983 */ /* 0x0007680000300800 */
[----:B------:R3:W5:Y:S01]  /*21370*/  LDL.LU R206, [R1+0x148] ;  /* 0x0001480001ce7983 */ /* 0x0007620000300800 */
[C---:B------:R-:W-:Y:S03]  /*21380*/  HMMA.16816.F32.BF16 R92, R124.reuse, R98, R104 ;  /* 0x000000627c5c723c */ /* 0x040fe60000041868 */
[----:B------:R3:W5:Y:S03]  /*21390*/  LDL.LU R204, [R1+0x144] ;  /* 0x0001440001cc7983 */ /* 0x0007660000300800 */
[C---:B------:R-:W-:Y:S01]  /*213a0*/  HMMA.16816.F32.BF16 R104, R124.reuse, R112, R108 ;  /* 0x000000707c68723c */ /* 0x040fe2000004186c */
[----:B------:R3:W5:Y:S05]  /*213b0*/  LDL.LU R174, [R1+0x140] ;  /* 0x0001400001ae7983 */ /* 0x00076a0000300800 */
[----:B------:R-:W-:Y:S01]  /*213c0*/  HMMA.16816.F32.BF16 R108, R124, R114, R120 ;  /* 0x000000727c6c723c */ /* 0x000fe20000041878 */
[----:B------:R3:W-:Y:S05]  /*213d0*/  STL [R1+0x78], R0 ;  /* 0x0000780001007387 */ /* 0x0007ea0000100800 */
[----:B------:R-:W-:Y:S06]  /*213e0*/  HMMA.16816.F32.BF16 R52, R128, R64, R184 ;  /* 0x000000408034723c */ /* 0x000fec00000418b8 */
[C---:B------:R-:W-:Y:S06]  /*213f0*/  HMMA.16816.F32.BF16 R152, R124.reuse, R164, R152 ;  /* 0x000000a47c98723c */ /* 0x040fec0000041898 */
[C---:B------:R-:W-:Y:S06]  /*21400*/  HMMA.16816.F32.BF16 R148, R124.reuse, R166, R148 ;  /* 0x000000a67c94723c */ /* 0x040fec0000041894 */
[C---:B------:R-:W-:Y:S06]  /*21410*/  HMMA.16816.F32.BF16 R144, R124.reuse, R156, R144 ;  /* 0x0000009c7c90723c */ /* 0x040fec0000041890 */
[C---:B------:R-:W-:Y:S06]  /*21420*/  HMMA.16816.F32.BF16 R140, R124.reuse, R158, R140 ;  /* 0x0000009e7c8c723c */ /* 0x040fec000004188c */
[----:B--2---:R-:W-:Y:S06]  /*21430*/  HMMA.16816.F32.BF16 R120, R124, R20, R36 ;  /* 0x000000147c78723c */ /* 0x004fec0000041824 */
[----:B------:R-:W-:Y:S06]  /*21440*/  HMMA.16816.F32.BF16 R64, R128, R66, R84 ;  /* 0x000000428040723c */ /* 0x000fec0000041854 */
        /* <DEDUP_REMOVED lines=15> */
[----:B------:R-:W-:Y:S01]  /*21540*/  IADD3 R220, P0, R12, -0x140, RZ ;  /* 0xfffffec00cdc7810 */ /* 0x000fe20007f1e0ff */
[----:B------:R-:W-:-:S03]  /*21550*/  IMAD.MOV.U32 R184, RZ, RZ, R200 ;  /* 0x000000ffffb87224 */ /* 0x000fc600078e00c8 */
[----:B---3--:R-:W-:-:S15]  /*21560*/  IADD3.X R221, R13, -0x1, RZ, P0, !PT ;  /* 0xffffffff0ddd7810 */ /* 0x008fde00007fe4ff */
[----:B------:R-:W-:-:S04]  /*21570*/  NOP ;  /* 0x0000000000007918 */ /* 0x000fc80000000000 */
.L_x_2762:
[----:B------:R-:W2:Y:S02]  /*21580*/  LDL R0, [R1+0xd8] ;  /* 0x0000d80001007983 */ /* 0x000ea40000100800 */
[----:B--2---:R-:W-:-:S13]  /*21590*/  ISETP.GT.AND P0, PT, R184, R0, PT ;  /* 0x00000000b800720c */ /* 0x004fda0003f04270 */
[----:B------:R-:W-:Y:S05]  /*215a0*/  @!P0 BRA `(.L_x_2779) ;  /* 0x0000005400b08947 */ /* 0x000fea0003800000 */
[----:B------:R-:W2:Y:S04]  /*215b0*/  LDL R0, [R1+0x7c] ;  /* 0x00007c0001007983 */ /* 0x000ea80000100800 */
[----:B------:R-:W3:Y:S01]  /*215c0*/  LDL.LU R5, [R1+0x88] ;  /* 0x0000880001057983 */ /* 0x000ee20000300800 */
[----:B------:R-:W-:Y:S02]  /*215d0*/  IMAD.MOV.U32 R139, RZ, RZ, R134 ;  /* 0x000000ffff8b7224 */ /* 0x000fe400078e0086 */
[----:B-----5:R-:W-:Y:S02]  /*215e0*/  IMAD.MOV.U32 R138, RZ, RZ, R132 ;  /* 0x000000ffff8a7224 */ /* 0x020fe400078e0084 */
[----:B------:R-:W-:Y:S02]  /*215f0*/  IMAD.MOV.U32 R137, RZ, RZ, R133 ;  /* 0x000000ffff897224 */ /* 0x000fe400078e0085 */
[----:B------:R-:W-:Y:S01]  /*21600*/  IMAD.MOV.U32 R136, RZ, RZ, R135 ;  /* 0x000000ffff887224 */ /* 0x000fe200078e0087 */
[----:B--2---:R-:W-:-:S02]  /*21610*/  ISETP.GE.AND P3, PT, R0, R223, PT ;  /* 0x000000df0000720c */ /* 0x004fc40003f66270 */
[C---:B---3--:R-:W-:Y:S01]  /*21620*/  SHF.L.U32 R3, R5.reuse, 0x3, RZ ;  /* 0x0000000305037819 */ /* 0x048fe200000006ff */
[C---:B------:R-:W-:Y:S01]  /*21630*/  IMAD R4, R5.reuse, 0x48, RZ ;  /* 0x0000004805047824 */ /* 0x040fe200078e02ff */
[----:B------:R-:W-:Y:S01]  /*21640*/  SHF.R.S32.HI R2, RZ, 0x1f, R5 ;  /* 0x0000001fff027819 */ /* 0x000fe20000011405 */
[----:B------:R-:W-:Y:S01]  /*21650*/  IMAD.WIDE.U32 R8, R5, 0x70, RZ ;  /* 0x0000007005087825 */ /* 0x000fe200078e00ff */
[----:B------:R-:W-:-:S03]  /*21660*/  SHF.R.S32.HI R6, RZ, 0x1f, R3 ;  /* 0x0000001fff067819 */ /* 0x000fc60000011403 */
[----:B------:R-:W-:Y:S01]  /*21670*/  IMAD R0, R5, 0x38, R3 ;  /* 0x0000003805007824 */ /* 0x000fe200078e0203 */
[C---:B------:R-:W-:Y:S01]  /*21680*/  SHF.L.U64.HI R6, R3.reuse, 0x1, R6 ;  /* 0x0000000103067819 */ /* 0x040fe20000010206 */
[----:B------:R-:W-:Y:S01]  /*21690*/  IMAD R2, R2, 0x70, RZ ;  /* 0x0000007002027824 */ /* 0x000fe200078e02ff */
[----:B------:R-:W-:Y:S01]  /*216a0*/  SHF.R.S32.HI R5, RZ, 0x1f, R4 ;  /* 0x0000001fff057819 */ /* 0x000fe20000011404 */
[----:B------:R-:W-:Y:S01]  /*216b0*/  STL.64 [R1+0x88], R8 ;  /* 0x0000880801007387 */ /* 0x000fe20000100a00 */
[----:B------:R-:W-:Y:S01]  /*216c0*/  IADD3 R0, R0, 0x1, RZ ;  /* 0x0000000100007810 */ /* 0x000fe20007ffe0ff */
[----:B------:R-:W-:Y:S02]  /*216d0*/  IMAD.SHL.U32 R7, R3, 0x2, RZ ;  /* 0x0000000203077824 */ /* 0x000fe400078e00ff */
[----:B------:R1:W-:Y:S01]  /*216e0*/  STL [R1+0x9c], R6 ;  /* 0x00009c0601007387 */ /* 0x0003e20000100800 */
[----:B------:R-:W-:-:S03]  /*216f0*/  SHF.R.S32.HI R3, RZ, 0x1f, R0 ;  /* 0x0000001fff037819 */ /* 0x000fc60000011400 */
[----:B------:R2:W-:Y:S01]  /*21700*/  STL [R1+0xa0], R7 ;  /* 0x0000a00701007387 */ /* 0x0005e20000100800 */
[C---:B-1----:R-:W-:Y:S02]  /*21710*/  SHF.L.U64.HI R6, R4.reuse, 0x1, R5 ;  /* 0x0000000104067819 */ /* 0x042fe40000010205 */
[----:B------:R-:W-:Y:S01]  /*21720*/  SHF.L.U32 R5, R4, 0x1, RZ ;  /* 0x0000000104057819 */ /* 0x000fe200000006ff */
[----:B------:R-:W-:Y:S01]  /*21730*/  IMAD.IADD R4, R9, 0x1, R2 ;  /* 0x0000000109047824 */ /* 0x000fe200078e0202 */
[C---:B------:R-:W-:Y:S01]  /*21740*/  SHF.L.U64.HI R2, R0.reuse, 0x1, R3 ;  /* 0x0000000100027819 */ /* 0x040fe20000010203 */
[----:B------:R2:W-:Y:S01]  /*21750*/  STL [R1+0xa4], R6 ;  /* 0x0000a40601007387 */ /* 0x0005e20000100800 */
[----:B------:R-:W-:-:S03]  /*21760*/  SHF.L.U32 R0, R0, 0x1, RZ ;  /* 0x0000000100007819 */ /* 0x000fc600000006ff */
[----:B------:R2:W-:Y:S04]  /*21770*/  STL [R1+0xa8], R5 ;  /* 0x0000a80501007387 */ /* 0x0005e80000100800 */
[----:B------:R2:W-:Y:S04]  /*21780*/  STL [R1+0x94], R4 ;  /* 0x0000940401007387 */ /* 0x0005e80000100800 */
[----:B------:R2:W-:Y:S04]  /*21790*/  STL [R1+0x90], R0 ;  /* 0x0000900001007387 */ /* 0x0005e80000100800 */
[----:B------:R2:W-:Y:S02]  /*217a0*/  STL [R1+0x98], R2 ;  /* 0x0000980201007387 */ /* 0x0005e40000100800 */
.L_x_2782:
[----:B--2---:R-:W2:Y:S01]  /*217b0*/  LDL.64 R6, [R1+0x100] ;  /* 0x0001000001067983 */ /* 0x004ea20000100a00 */
[----:B------:R-:W-:Y:S04]  /*217c0*/  DEPBAR.LE SB0, 0x0 ;  /* 0x000080000000791a */ /* 0x000fe80000000000 */
[----:B------:R-:W2:Y:S01]  /*217d0*/  LDL.64 R2, [R1+0x108] ;  /* 0x0001080001027983 */ /* 0x000ea20000100a00 */
[----:B------:R-:W-:Y:S05]  /*217e0*/  WARPSYNC.ALL ;  /* 0x0000000000007948 */ /* 0x000fea0003800000 */
[----:B------:R-:W-:Y:S01]  /*217f0*/  BAR.SYNC.DEFER_BLOCKING 0x0 ;  /* 0x0000000000007b1d */ /* 0x000fe20000010000 */
[----:B------:R-:W-:Y:S01]  /*21800*/  VIADD R238, R184, 0xffffffff ;  /* 0xffffffffb8ee7836 */ /* 0x000fe20000000000 */
[C---:B------:R-:W-:Y:S01]  /*21810*/  SHF.L.U64.HI R4, R248.reuse, 0x5, R249 ;  /* 0x00000005f8047819 */ /* 0x040fe200000102f9 */
[----:B------:R-:W-:Y:S01]  /*21820*/  IMAD.SHL.U32 R5, R248, 0x20, RZ ;  /* 0x00000020f8057824 */ /* 0x000fe200078e00ff */
[----:B------:R-:W-:Y:S02]  /*21830*/  ISETP.GE.AND P2, PT, R246, R223, PT ;  /* 0x000000dff600720c */ /* 0x000fe40003f46270 */
[----:B------:R-:W-:Y:S01]  /*21840*/  SHF.R.S32.HI R0, RZ, 0x1f, R238 ;  /* 0x0000001fff007819 */ /* 0x000fe200000114ee */
[----:B------:R-:W-:Y:S04]  /*21850*/  IMAD R4, R4, R238, RZ ;  /* 0x000000ee04047224 */ /* 0x000fe800078e02ff */
[-C--:B------:R-:W-:Y:S01]  /*21860*/  IMAD R4, R0, R5.reuse, R4 ;  /* 0x0000000500047224 */ /* 0x080fe200078e0204 */
[----:B------:R-:W-:Y:S01]  /*21870*/  @P3 STS.128 [R222+0xa000], RZ ;  /* 0x00a000ffde003388 */ /* 0x000fe20000000c00 */
[----:B------:R-:W-:Y:S01]  /*21880*/  BSSY B0, `(.L_x_2780) ;  /* 0x00000d5000007945 */ /* 0x000fe20003800000 */
[----:B------:R-:W1:Y:S01]  /*21890*/  S2R R185, SR_TID.X ;  /* 0x0000000000b97919 */ /* 0x000e620000002100 */
[----:B--2---:R-:W-:Y:S02]  /*218a0*/  IMAD.MOV.U32 R3, RZ, RZ, R7 ;  /* 0x000000ffff037224 */ /* 0x004fe400078e0007 */
[----:B-1----:R-:W-:Y:S02]  /*218b0*/  IMAD.SHL.U32 R185, R185, 0x2, RZ ;  /* 0x00000002b9b97824 */ /* 0x002fe400078e00ff */
[----:B------:R-:W-:Y:S03]  /*218c0*/  IMAD.WIDE.U32 R2, R238, R5, R2 ;  /* 0x00000005ee027225 */ /* 0x000fe600078e0002 */
[----:B------:R-:W-:Y:S01]  /*218d0*/  LOP3.LUT R185, R185, 0x6, RZ, 0xc0, !PT ;  /* 0x00000006b9b97812 */ /* 0x000fe200078ec0ff */
[----:B------:R-:W-:Y:S01]  /*218e0*/  IMAD.IADD R3, R3, 0x1, R4 ;  /* 0x0000000103037824 */ /* 0x000fe200078e0204 */
[CC--:B------:R-:W-:Y:S02]  /*218f0*/  @!P3 LEA R8, P5, R2.reuse, R240.reuse, 0x1 ;  /* 0x000000f00208b211 */ /* 0x0c0fe400078a08ff */
[C---:B------:R-:W-:Y:S02]  /*21900*/  @!P2 LEA R6, P1, R2.reuse, R240, 0x1 ;  /* 0x000000f00206a211 */ /* 0x040fe400078208ff */
[-CC-:B------:R-:W-:Y:S02]  /*21910*/  @!P3 LEA.HI.X R9, R2, R241.reuse, R3.reuse, 0x1, P5 ;  /* 0x000000f10209b211 */ /* 0x180fe400028f0c03 */
[----:B------:R-:W-:Y:S02]  /*21920*/  LEA R0, P0, R248, R2, 0x4 ;  /* 0x00000002f8007211 */ /* 0x000fe400078020ff */
[----:B------:R-:W-:Y:S01]  /*21930*/  @!P2 LEA.HI.X R7, R2, R241, R3, 0x1, P1 ;  /* 0x000000f10207a211 */ /* 0x000fe200008f0c03 */
[----:B------:R-:W-:Y:S01]  /*21940*/  @!PT LDS RZ, [RZ] ;  /* 0x00000000fffff984 */ /* 0x000fe20000000800 */
[----:B------:R-:W-:Y:S01]  /*21950*/  @!PT LDS RZ, [RZ] ;  /* 0x00000000fffff984 */ /* 0x000fe20000000800 */
[----:B------:R-:W-:Y:S01]  /*21960*/  @!PT LDS RZ, [RZ] ;  /* 0x00000000fffff984 */ /* 0x000fe20000000800 */
[----:B------:R-:W-:Y:S01]  /*21970*/  @!P3 LDGSTS.E.BYPASS.LTC128B.128 [R222+0xa000], desc[UR4][R8.64] ;  /* 0x0a00000008debfae */ /* 0x000fe2000b901d44 */
[-C--:B------:R-:W-:Y:S02]  /*21980*/  @!P3 LEA R10, P4, R0, R240.reuse, 0x1 ;  /* 0x000000f0000ab211 */ /* 0x080fe400078808ff */
[----:B------:R-:W-:Y:S01]  /*21990*/  LEA.HI.X R5, R248, R3, R249, 0x4, P0 ;  /* 0x00000003f8057211 */ /* 0x000fe200000f24f9 */
[----:B------:R-:W-:Y:S01]  /*219a0*/  @P2 STS.128 [R222+0xb000], RZ ;  /* 0x00b000ffde002388 */ /* 0x000fe20000000c00 */
[C---:B------:R-:W-:Y:S01]  /*219b0*/  @!P2 LEA R4, P0, R0.reuse, R240, 0x1 ;  /* 0x000000f00004a211 */ /* 0x040fe200078008ff */
[----:B------:R-:W-:Y:S01]  /*219c0*/  @!P3 IMAD.MOV.U32 R2, RZ, RZ, R10 ;  /* 0x000000ffff02b224 */ /* 0x000fe200078e000a */
[CCC-:B------:R-:W-:Y:S01]  /*219d0*/  @!P3 LEA.HI.X R3, R0.reuse, R241.reuse, R5.reuse, 0x1, P4 ;  /* 0x000000f10003b211 */ /* 0x1c0fe200020f0c05 */
[----:B------:R-:W-:Y:S01]  /*219e0*/  @!PT LDS RZ, [RZ] ;  /* 0x00000000fffff984 */ /* 0x000fe20000000800 */
[----:B------:R-:W-:Y:S01]  /*219f0*/  @!PT LDS RZ, [RZ] ;  /* 0x00000000fffff984 */ /* 0x000fe20000000800 */
[----:B------:R-:W-:Y:S01]  /*21a00*/  @!PT LDS RZ, [RZ] ;  /* 0x00000000fffff984 */ /* 0x000fe20000000800 */
[----:B------:R-:W-:Y:S01]  /*21a10*/  @!P2 LDGSTS.E.BYPASS.LTC128B.128 [R222+0xb000], desc[UR4][R6.64+0x80] ;  /* 0x0b00008006deafae */ /* 0x000fe2000b901d44 */
[----:B------:R-:W-:Y:S03]  /*21a20*/  @!P2 LEA.HI.X R5, R0, R241, R5, 0x1, P0 ;  /* 0x000000f10005a211 */ /* 0x000fe600000f0c05 */
        /* <DEDUP_REMOVED lines=13> */
[----:B------:R-:W4:Y:S01]  /*21b00*/  LDSM.16.M88.4 R132, [R174+0x8800] ;  /* 0x00880000ae84783b */ /* 0x000f220000000200 */
[----:B-1----:R-:W-:Y:S03]  /*21b10*/  IMAD R2, R238, 0x20, R185 ;  /* 0x00000020ee027824 */ /* 0x002fe600078e02b9 */
[----:B------:R-:W0:Y:S01]  /*21b20*/  LDGDEPBAR ;  /* 0x00000000000079af */ /* 0x000e220000000000 */
[--C-:B------:R-:W-:Y:S03]  /*21b30*/  IMAD.IADD R0, R229, 0x1, -R2.reuse ;  /* 0x00000001e5007824 */ /* 0x100fe600078e0a02 */
[----:B------:R-:W-:Y:S04]  /*21b40*/  LDSM.16.M88.4 R176, [R206] ;  /* 0x00000000ceb0783b */ /* 0x000fe80000000200 */
[----:B------:R-:W-:Y:S01]  /*21b50*/  LDSM.16.M88.4 R180, [R206+0x2000] ;  /* 0x00200000ceb4783b */ /* 0x000fe20000000200 */
[----:B------:R-:W-:Y:S01]  /*21b60*/  IABS R3, R0 ;  /* 0x0000000000037213 */ /* 0x000fe20000000000 */
[-C--:B--2---:R-:W-:Y:S06]  /*21b70*/  HMMA.16816.F32.BF16 R4, R32, R16.reuse, RZ ;  /* 0x000000102004723c */ /* 0x084fec00000418ff */
[C---:B---3--:R-:W-:Y:S06]  /*21b80*/  HMMA.16816.F32.BF16 R8, R28.reuse, R16, RZ ;  /* 0x000000101c08723c */ /* 0x048fec00000418ff */
[-C--:B------:R-:W-:Y:S06]  /*21b90*/  HMMA.16816.F32.BF16 R12, R28, R18.reuse, RZ ;  /* 0x000000121c0c723c */ /* 0x080fec00000418ff */
[C---:B------:R-:W-:Y:S06]  /*21ba0*/  HMMA.16816.F32.BF16 R16, R32.reuse, R18, RZ ;  /* 0x000000122010723c */ /* 0x040fec00000418ff */
[-C--:B----4-:R-:W-:Y:S06]  /*21bb0*/  HMMA.16816.F32.BF16 R20, R32, R132.reuse, RZ ;  /* 0x000000842014723c */ /* 0x090fec00000418ff */
        /* <DEDUP_REMOVED lines=14> */
[----:B------:R-:W-:Y:S04]  /*21ca0*/  LDSM.16.M88.4 R132, [R212] ;  /* 0x00000000d484783b */ /* 0x000fe80000000200 */
        /* <DEDUP_REMOVED lines=11> */
[----:B------:R-:W-:Y:S04]  /*21d60*/  LDSM.16.M88.4 R132, [R211] ;  /* 0x00000000d384783b */ /* 0x000fe80000000200 */
        /* <DEDUP_REMOVED lines=11> */
[----:B------:R-:W-:Y:S04]  /*21e20*/  LDSM.16.M88.4 R132, [R204+0x4000] ;  /* 0x00400000cc84783b */ /* 0x000fe80000000200 */
        /* <DEDUP_REMOVED lines=46> */
[-C--:B------:R-:W-:Y:S01]  /*22110*/  HMMA.16816.F32.BF16 R28, R180, R178.reuse, R28 ;  /* 0x000000b2b41c723c */ /* 0x080fe2000004181c */
[----:B------:R-:W2:Y:S04]  /*22120*/  LDL R180, [R1+0xd8] ;  /* 0x0000d80001b47983 */ /* 0x000ea80000100800 */
[--C-:B------:R-:W-:Y:S01]  /*22130*/  IMAD.IADD R176, R231, 0x1, -R2.reuse ;  /* 0x00000001e7b07824 */ /* 0x100fe200078e0a02 */
[----:B------:R-:W-:Y:S05]  /*22140*/  HMMA.16816.F32.BF16 R32, R132, R178, R32 ;  /* 0x000000b28420723c */ /* 0x000fea0000041820 */
[----:B------:R-:W-:Y:S01]  /*22150*/  IABS R0, R176 ;  /* 0x000000b000007213 */ /* 0x000fe20000000000 */
[----:B------:R-:W-:Y:S01]  /*22160*/  IMAD.IADD R177, R228, 0x1, -R2 ;  /* 0x00000001e4b17824 */ /* 0x000fe200078e0a02 */
[----:B------:R-:W-:Y:S04]  /*22170*/  I2FP.F32.S32 R176, R3 ;  /* 0x0000000300b07245 */ /* 0x000fe80000201400 */
[----:B------:R-:W-:Y:S01]  /*22180*/  I2FP.F32.S32 R3, R0 ;  /* 0x0000000000037245 */ /* 0x000fe20000201400 */
[----:B------:R-:W-:Y:S02]  /*22190*/  VIADD R0, R2, 0x1 ;  /* 0x0000000102007836 */ /* 0x000fe40000000000 */
[-C--:B------:R-:W-:Y:S02]  /*221a0*/  FFMA.FTZ R4, R176, -R219.reuse, R4 ;  /* 0x800000dbb0047223 */ /* 0x080fe40000010004 */
[----:B------:R-:W-:Y:S01]  /*221b0*/  FFMA.FTZ R6, R3, -R219, R6 ;  /* 0x800000db03067223 */ /* 0x000fe20000010006 */
[----:B------:R-:W-:Y:S05]  /*221c0*/  IMAD.IADD R3, R229, 0x1, -R0 ;  /* 0x00000001e5037824 */ /* 0x000fea00078e0a00 */
[----:B------:R-:W-:Y:S02]  /*221d0*/  IABS R176, R3 ;  /* 0x0000000300b07213 */ /* 0x000fe40000000000 */
[----:B------:R-:W-:Y:S01]  /*221e0*/  IABS R3, R177 ;  /* 0x000000b100037213 */ /* 0x000fe20000000000 */
[----:B------:R-:W-:Y:S01]  /*221f0*/  IMAD.IADD R177, R230, 0x1, -R2 ;  /* 0x00000001e6b17824 */ /* 0x000fe200078e0a02 */
[----:B------:R-:W-:Y:S02]  /*22200*/  I2FP.F32.S32 R176, R176 ;  /* 0x000000b000b07245 */ /* 0x000fe40000201400 */
[----:B------:R-:W-:Y:S03]  /*22210*/  I2FP.F32.S32 R3, R3 ;  /* 0x0000000300037245 */ /* 0x000fe60000201400 */
[-C--:B------:R-:W-:Y:S02]  /*22220*/  FFMA.FTZ R5, R176, -R219.reuse, R5 ;  /* 0x800000dbb0057223 */ /* 0x080fe40000010005 */
[----:B------:R-:W-:Y:S01]  /*22230*/  FFMA.FTZ R8, R3, -R219, R8 ;  /* 0x800000db03087223 */ /* 0x000fe20000010008 */
[----:B------:R-:W-:Y:S05]  /*22240*/  IMAD.IADD R3, R231, 0x1, -R0 ;  /* 0x00000001e7037824 */ /* 0x000fea00078e0a00 */
[----:B------:R-:W-:Y:S02]  /*22250*/  IABS R176, R3 ;  /* 0x0000000300b07213 */ /* 0x000fe40000000000 */
[----:B------:R-:W-:Y:S02]  /*22260*/  IABS R3, R177 ;  /* 0x000000b100037213 */ /* 0x000fe40000000000 */
[----:B------:R-:W-:Y:S02]  /*22270*/  I2FP.F32.S32 R176, R176 ;  /* 0x000000b000b07245 */ /* 0x000fe40000201400 */
[----:B------:R-:W-:Y:S03]  /*22280*/  I2FP.F32.S32 R3, R3 ;  /* 0x0000000300037245 */ /* 0x000fe60000201400 */
[-C--:B------:R-:W-:Y:S02]  /*22290*/  FFMA.FTZ R7, R176, -R219.reuse, R7 ;  /* 0x800000dbb0077223 */ /* 0x080fe40000010007 */
[----:B------:R-:W-:Y:S01]  /*222a0*/  FFMA.FTZ R10, R3, -R219, R10 ;  /* 0x800000db030a7223 */ /* 0x000fe2000001000a */
[----:B--2---:R-:W-:Y:S11]  /*222b0*/  ISETP.GT.AND P0, PT, R238, R180, PT ;  /* 0x000000b4ee00720c */ /* 0x004ff60003f04270 */
[----:B------:R-:W-:Y:S02]  /*222c0*/  @!UPT UIADD3 URZ, URZ, URZ, URZ ;  /* 0x0000003f3f3ff290 */ /* 0x000fe4000fffe03f */
[----:B------:R-:W-:Y:S05]  /*222d0*/  @!P0 BRA `(.L_x_2781) ;  /* 0x0000000000bc8947 */ /* 0x000fea0003800000 */
[----:B------:R-:W2:Y:S01]  /*222e0*/  LDL R183, [R1+0x118] ;  /* 0x0001180001b77983 */ /* 0x000ea20000100800 */
[----:B------:R-:W-:Y:S03]  /*222f0*/  VIADD R3, R184, 0xfffffffe ;  /* 0xfffffffeb8037836 */ /* 0x000fe60000000000 */
[----:B------:R-:W3:Y:S02]  /*22300*/  LDL R185, [R1+0x7c] ;  /* 0x00007c0001b97983 */ /* 0x000ee40000100800 */
[----:B------:R-:W-:Y:S02]  /*22310*/  SHF.R.S32.HI R132, RZ, 0x1f, R3 ;  /* 0x0000001fff847819 */ /* 0x000fe40000011403 */
[----:B------:R-:W4:Y:S04]  /*22320*/  LDL R182, [R1+0xe0] ;  /* 0x0000e00001b67983 */ /* 0x000f280000100800 */
[----:B------:R-:W5:Y:S04]  /*22330*/  LDL.64 R188, [R1+0xf8] ;  /* 0x0000f80001bc7983 */ /* 0x000f680000100a00 */
[----:B------:R-:W5:Y:S04]  /*22340*/  LDL.64 R186, [R1+0x120] ;  /* 0x0001200001ba7983 */ /* 0x000f680000100a00 */
[----:B------:R-:W5:Y:S04]  /*22350*/  LDL R181, [R1+0x110] ;  /* 0x0001100001b57983 */ /* 0x000f680000100800 */
[----:B------:R-:W5:Y:S01]  /*22360*/  LDL R180, [R1+0x114] ;  /* 0x0001140001b47983 */ /* 0x000f620000100800 */
[----:B--2---:R-:W-:Y:S01]  /*22370*/  IMAD R135, R183, R3, RZ ;  /* 0x00000003b7877224 */ /* 0x004fe200078e02ff */
[----:B---3--:R-:W-:Y:S03]  /*22380*/  ISETP.GE.AND P3, PT, R185, R223, PT ;  /* 0x000000dfb900720c */ /* 0x008fe60003f66270 */
[-C--:B----4-:R-:W-:Y:S02]  /*22390*/  IMAD R135, R132, R182.reuse, R135 ;  /* 0x000000b684877224 */ /* 0x090fe400078e0287 */
[----:B-----5:R-:W-:Y:S02]  /*223a0*/  IMAD.MOV.U32 R133, RZ, RZ, R189 ;  /* 0x000000ffff857224 */ /* 0x020fe400078e00bd */
[----:B------:R-:W-:Y:S06]  /*223b0*/  IMAD.MOV.U32 R132, RZ, RZ, R186 ;  /* 0x000000ffff847224 */ /* 0x000fec00078e00ba */
[----:B------:R1:W-:Y:S01]  /*223c0*/  @P3 STS.128 [R222+0x8000], RZ ;  /* 0x008000ffde003388 */ /* 0x0003e20000000c00 */
[----:B------:R-:W-:Y:S04]  /*223d0*/  IMAD.WIDE.U32 R132, R3, R182, R132 ;  /* 0x000000b603847225 */ /* 0x000fe800078e0084 */
[----:B------:R-:W-:Y:S01]  /*223e0*/  IMAD.IADD R3, R133, 0x1, R135 ;  /* 0x0000000185037824 */ /* 0x000fe200078e0287 */
[CC--:B------:R-:W-:Y:S04]  /*223f0*/  @!P3 LEA R134, P0, R132.reuse, R236.reuse, 0x1 ;  /* 0x000000ec8486b211 */ /* 0x0c0fe800078008ff */
[CCC-:B------:R-:W-:Y:S05]  /*22400*/  @!P3 LEA.HI.X R135, R132.reuse, R237.reuse, R3.reuse, 0x1, P0 ;  /* 0x000000ed8487b211 */ /* 0x1c0fea00000f0c03 */
[----:B------:R-:W-:Y:S01]  /*22410*/  @!PT LDS RZ, [RZ] ;  /* 0x00000000fffff984 */ /* 0x000fe20000000800 */
[----:B------:R-:W-:Y:S01]  /*22420*/  @!PT LDS RZ, [RZ] ;  /* 0x00000000fffff984 */ /* 0x000fe20000000800 */
[----:B------:R-:W-:Y:S01]  /*22430*/  @!PT LDS RZ, [RZ] ;  /* 0x00000000fffff984 */ /* 0x000fe20000000800 */
[----:B------:R2:W-:Y:S04]  /*22440*/  @!P3 LDGSTS.E.BYPASS.LTC128B.128 [R222+0x8000], desc[UR4][R134.64] ;  /* 0x0800000086debfae */ /* 0x0005e8000b901d44 */
[----:B------:R1:W-:Y:S01]  /*22450*/  @P2 STS.128 [R222+0x9000], RZ ;  /* 0x009000ffde002388 */ /* 0x0003e20000000c00 */
[C---:B--2---:R-:W-:Y:S04]  /*22460*/  @!P2 LEA R134, P0, R132.reuse, R236, 0x1 ;  /* 0x000000ec8486a211 */ /* 0x044fe800078008ff */
[-CC-:B------:R-:W-:Y:S02]  /*22470*/  @!P2 LEA.HI.X R135, R132, R237.reuse, R3.reuse, 0x1, P0 ;  /* 0x000000ed8487a211 */ /* 0x180fe400000f0c03 */
[----:B------:R-:W-:Y:S03]  /*22480*/  IADD3 R132, P1, R181, R132, RZ ;  /* 0x00000084b5847210 */ /* 0x000fe60007f3e0ff */
[----:B------:R-:W-:Y:S01]  /*22490*/  @!PT LDS RZ, [RZ] ;  /* 0x00000000fffff984 */ /* 0x000fe20000000800 */
[----:B------:R-:W-:Y:S01]  /*224a0*/  @!PT LDS RZ, [RZ] ;  /* 0x00000000fffff984 */ /* 0x000fe20000000800 */
[----:B------:R-:W-:Y:S01]  /*224b0*/  @!PT LDS RZ, [RZ] ;  /* 0x00000000fffff984 */ /* 0x000fe20000000800 */
[----:B------:R2:W-:Y:S02]  /*224c0*/  @!P2 LDGSTS.E.BYPASS.LTC128B.128 [R222+0x9000], desc[UR4][R134.64+0x80] ;  /* 0x0900008086deafae */ /* 0x0005e4000b901d44 */
[----:B------:R-:W-:Y:S02]  /*224d0*/  IMAD.X R3, R180, 0x1, R3, P1 ;  /* 0x00000001b4037824 */ /* 0x000fe400008e0603 */
[----:B------:R1:W-:Y:S01]  /*224e0*/  @P3 STS.128 [R222+0x8800], RZ ;  /* 0x008800ffde003388 */ /* 0x0003e20000000c00 */
[CC--:B--2---:R-:W-:Y:S04]  /*224f0*/  @!P3 LEA R134, P0, R132.reuse, R236.reuse, 0x1 ;  /* 0x000000ec8486b211 */ /* 0x0c4fe800078008ff */
[CCC-:B------:R-:W-:Y:S05]  /*22500*/  @!P3 LEA.HI.X R135, R132.reuse, R237.reuse, R3.reuse, 0x1, P0 ;  /* 0x000000ed8487b211 */ /* 0x1c0fea00000f0c03 */
        /* <DEDUP_REMOVED lines=11> */
[----:B------:R-:W0:Y:S02]  /*225c0*/  LDGDEPBAR ;  /* 0x00000000000079af */ /* 0x000e240000000000 */
.L_x_2781:
[----:B------:R-:W-:Y:S05]  /*225d0*/  BSYNC B0 ;  /* 0x0000000000007941 */ /* 0x000fea0003800000 */
.L_x_2780:
[----:B------:R-:W-:Y:S01]  /*225e0*/  ISETP.GE.AND P6, PT, R0, R227, PT ;  /* 0x000000e30000720c */ /* 0x000fe20003fc6270 */
[--C-:B------:R-:W-:Y:S01]  /*225f0*/  IMAD.IADD R3, R228, 0x1, -R0.reuse ;  /* 0x00000001e4037824 */ /* 0x100fe200078e0a00 */
[C---:B------:R-:W-:Y:S01]  /*22600*/  ISETP.GE.AND P5, PT, R0.reuse, R226, PT ;  /* 0x000000e20000720c */ /* 0x040fe20003fa6270 */
[----:B------:R-:W2:Y:S01]  /*22610*/  LDL R192, [R1+0x128] ;  /* 0x0001280001c07983 */ /* 0x000ea20000100800 */
[----:B------:R-:W-:Y:S01]  /*22620*/  ISETP.GE.AND P1, PT, R0, R225, PT ;  /* 0x000000e10000720c */ /* 0x000fe20003f26270 */
[----:B------:R-:W-:Y:S01]  /*22630*/  VIADD R133, R2, 0x8 ;  /* 0x0000000802857836 */ /* 0x000fe20000000000 */
[----:B------:R-:W-:Y:S01]  /*22640*/  ISETP.GE.AND P0, PT, R0, R224, PT ;  /* 0x000000e00000720c */ /* 0x000fe20003f06270 */
[----:B------:R-:W3:Y:S01]  /*22650*/  LDL.64 R196, [R1+0xe8] ;  /* 0x0000e80001c47983 */ /* 0x000ee20000100a00 */
[----:B------:R-:W-:Y:S01]  /*22660*/  IABS R177, R3 ;  /* 0x0000000300b17213 */ /* 0x000fe20000000000 */
[----:B-1----:R-:W-:Y:S01]  /*22670*/  IMAD.IADD R134, R230, 0x1, -R0 ;  /* 0x00000001e6867824 */ /* 0x002fe200078e0a00 */
[----:B------:R-:W-:Y:S01]  /*22680*/  ISETP.GE.OR P6, PT, R0, R235, !P6 ;  /* 0x000000eb0000720c */ /* 0x000fe200077c6670 */
[--C-:B------:R-:W-:Y:S01]  /*22690*/  IMAD.IADD R3, R228, 0x1, -R133.reuse ;  /* 0x00000001e4037824 */ /* 0x100fe200078e0a85 */
[----:B------:R-:W-:Y:S01]  /*226a0*/  ISETP.GE.OR P5, PT, R0, R234, !P5 ;  /* 0x000000ea0000720c */ /* 0x000fe20006fa6670 */
[----:B------:R-:W-:Y:S01]  /*226b0*/  VIADD R132, R2, 0x9 ;  /* 0x0000000902847836 */ /* 0x000fe20000000000 */
[C---:B------:R-:W-:Y:S02]  /*226c0*/  ISETP.GE.OR P1, PT, R0.reuse, R233, !P1 ;  /* 0x000000e90000720c */ /* 0x040fe40004f26670 */
[----:B------:R-:W-:Y:S01]  /*226d0*/  ISETP.GE.OR P0, PT, R0, R232, !P0 ;  /* 0x000000e80000720c */ /* 0x000fe20004706670 */
[----:B------:R-:W-:Y:S01]  /*226e0*/  IMAD.IADD R0, R230, 0x1, -R133 ;  /* 0x00000001e6007824 */ /* 0x000fe200078e0a85 */
[----:B------:R-:W-:Y:S01]  /*226f0*/  IABS R178, R134 ;  /* 0x0000008600b27213 */ /* 0x000fe20000000000 */
[----:B------:R-:W-:Y:S01]  /*22700*/  IMAD.IADD R135, R228, 0x1, -R132 ;  /* 0x00000001e4877824 */ /* 0x000fe200078e0a84 */
[----:B------:R-:W-:Y:S02]  /*22710*/  IABS R134, R3 ;  /* 0x0000000300867213 */ /* 0x000fe40000000000 */
[----:B------:R-:W-:Y:S02]  /*22720*/  IABS R3, R0 ;  /* 0x0000000000037213 */ /* 0x000fe40000000000 */
[C---:B------:R-:W-:Y:S01]  /*22730*/  ISETP.GE.AND P4, PT, R2.reuse, R227, PT ;  /* 0x000000e30200720c */ /* 0x040fe20003f86270 */
[----:B------:R-:W4:Y:S01]  /*22740*/  LD.E R0, desc[UR4][R172.64+0xdc] ;  /* 0x0000dc04ac007980 */ /* 0x000f22000c101900 */
[----:B------:R-:W-:Y:S01]  /*22750*/  ISETP.GE.AND P2, PT, R2, R226, PT ;  /* 0x000000e20200720c */ /* 0x000fe20003f46270 */
[----:B------:R-:W-:Y:S01]  /*22760*/  IMAD.MOV.U32 R176, RZ, RZ, R134 ;  /* 0x000000ffffb07224 */ /* 0x000fe200078e0086 */
[----:B------:R-:W-:Y:S01]  /*22770*/  IABS R134, R135 ;  /* 0x0000008700867213 */ /* 0x000fe20000000000 */
[----:B------:R-:W-:Y:S01]  /*22780*/  IMAD.MOV.U32 R135, RZ, RZ, R3 ;  /* 0x000000ffff877224 */ /* 0x000fe200078e0003 */
[----:B------:R-:W-:Y:S01]  /*22790*/  I2FP.F32.S32 R177, R177 ;  /* 0x000000b100b17245 */ /* 0x000fe20000201400 */
[----:B------:R-:W-:Y:S01]  /*227a0*/  IMAD.IADD R3, R230, 0x1, -R132 ;  /* 0x00000001e6037824 */ /* 0x000fe200078e0a84 */
[----:B------:R-:W-:Y:S02]  /*227b0*/  I2FP.F32.S32 R178, R178 ;  /* 0x000000b200b27245 */ /* 0x000fe40000201400 */
[C---:B------:R-:W-:Y:S01]  /*227c0*/  ISETP.GE.OR P4, PT, R2.reuse, R235, !P4 ;  /* 0x000000eb0200720c */ /* 0x040fe20006786670 */
[-C--:B------:R-:W-:Y:S01]  /*227d0*/  FFMA.FTZ R9, R177, -R219.reuse, R9 ;  /* 0x800000dbb1097223 */ /* 0x080fe20000010009 */
[----:B------:R-:W-:Y:S01]  /*227e0*/  ISETP.GE.OR P2, PT, R2, R234, !P2 ;  /* 0x000000ea0200720c */ /* 0x000fe20005746670 */
[----:B------:R-:W-:Y:S01]  /*227f0*/  FFMA.FTZ R11, R178, -R219, R11 ;  /* 0x800000dbb20b7223 */ /* 0x000fe2000001000b */
[----:B------:R-:W-:Y:S02]  /*22800*/  IABS R3, R3 ;  /* 0x0000000300037213 */ /* 0x000fe40000000000 */
[----:B------:R-:W-:Y:S02]  /*22810*/  FSEL R177, R4, -INF , !P4 ;  /* 0xff80000004b17808 */ /* 0x000fe40006000000 */
[----:B------:R-:W-:Y:S01]  /*22820*/  FSEL R178, R6, -INF , !P2 ;  /* 0xff80000006b27808 */ /* 0x000fe20005000000 */
[----:B------:R-:W-:Y:S01]  /*22830*/  IMAD.IADD R6, R229, 0x1, -R133 ;  /* 0x00000001e5067824 */ /* 0x000fe200078e0a85 */
[----:B------:R-:W-:Y:S02]  /*22840*/  I2FP.F32.S32 R3, R3 ;  /* 0x0000000300037245 */ /* 0x000fe40000201400 */
[C---:B------:R-:W-:Y:S02]  /*22850*/  ISETP.GE.AND P4, PT, R2.reuse, R225, PT ;  /* 0x000000e10200720c */ /* 0x040fe40003f86270 */
[C---:B------:R-:W-:Y:S01]  /*22860*/  ISETP.GE.AND P2, PT, R2.reuse, R224, PT ;  /* 0x000000e00200720c */ /* 0x040fe20003f46270 */
[----:B------:R-:W-:Y:S01]  /*22870*/  FFMA.FTZ R15, R3, -R219, R15 ;  /* 0x800000db030f7223 */ /* 0x000fe2000001000f */
[----:B------:R-:W-:Y:S01]  /*22880*/  I2FP.F32.S32 R176, R176 ;  /* 0x000000b000b07245 */ /* 0x000fe20000201400 */
[C---:B------:R-:W-:Y:S01]  /*22890*/  VIADD R3, R2.reuse, 0x10 ;  /* 0x0000001002037836 */ /* 0x040fe20000000000 */
[C---:B------:R-:W-:Y:S02]  /*228a0*/  ISETP.GE.OR P4, PT, R2.reuse, R233, !P4 ;  /* 0x000000e90200720c */ /* 0x040fe40006786670 */
[----:B------:R-:W-:Y:S01]  /*228b0*/  ISETP.GE.OR P2, PT, R2, R232, !P2 ;  /* 0x000000e80200720c */ /* 0x000fe20005746670 */
[----:B------:R-:W-:Y:S01]  /*228c0*/  FFMA.FTZ R12, R176, -R219, R12 ;  /* 0x800000dbb00c7223 */ /* 0x000fe2000001000c */
[----:B------:R-:W-:Y:S01]  /*228d0*/  I2FP.F32.S32 R135, R135 ;  /* 0x0000008700877245 */ /* 0x000fe20000201400 */
[----:B------:R-:W-:Y:S01]  /*228e0*/  IMAD.IADD R4, R229, 0x1, -R3 ;  /* 0x00000001e5047824 */ /* 0x000fe200078e0a03 */
[----:B------:R-:W-:Y:S01]  /*228f0*/  FSEL R179, R5, -INF , !P6 ;  /* 0xff80000005b37808 */ /* 0x000fe20007000000 */
[----:B------:R-:W-:Y:S01]  /*22900*/  IMAD.IADD R5, R229, 0x1, -R132 ;  /* 0x00000001e5057824 */ /* 0x000fe200078e0a84 */
[----:B------:R-:W-:Y:S01]  /*22910*/  FSEL R181, R7, -INF , !P5 ;  /* 0xff80000007b57808 */ /* 0x000fe20006800000 */
[----:B------:R-:W-:Y:S01]  /*22920*/  FFMA.FTZ R14, R135, -R219, R14 ;  /* 0x800000db870e7223 */ /* 0x000fe2000001000e */
[C---:B------:R-:W-:Y:S02]  /*22930*/  ISETP.GE.AND P6, PT, R133.reuse, R225, PT ;  /* 0x000000e18500720c */ /* 0x040fe40003fc6270 */
[----:B------:R-:W-:Y:S02]  /*22940*/  ISETP.GE.AND P5, PT, R133, R224, PT ;  /* 0x000000e08500720c */ /* 0x000fe40003fa6270 */
[----:B------:R-:W-:Y:S02]  /*22950*/  FSEL R176, R8, -INF , !P4 ;  /* 0xff80000008b07808 */ /* 0x000fe40006000000 */
[----:B------:R-:W-:Y:S02]  /*22960*/  FSEL R10, R10, -INF , !P2 ;  /* 0xff8000000a0a7808 */ /* 0x000fe40005000000 */
[----:B------:R-:W-:Y:S02]  /*22970*/  FSEL R185, R9, -INF , !P1 ;  /* 0xff80000009b97808 */ /* 0x000fe40004800000 */
[C---:B------:R-:W-:Y:S02]  /*22980*/  ISETP.GE.AND P4, PT, R133.reuse, R227, PT ;  /* 0x000000e38500720c */ /* 0x040fe40003f86270 */
        /* <DEDUP_REMOVED lines=9> */
[----:B------:R-:W-:Y:S01]  /*22a20*/  IABS R4, R4 ;  /* 0x0000000400047213 */ /* 0x000fe20000000000 */
[--C-:B------:R-:W-:Y:S01]  /*22a30*/  IMAD.IADD R9, R228, 0x1, -R3.reuse ;  /* 0x00000001e4097824 */ /* 0x100fe200078e0a03 */
[----:B------:R-:W-:Y:S02]  /*22a40*/  FSEL R186, R11, -INF , !P0 ;  /* 0xff8000000bba7808 */ /* 0x000fe40004000000 */
[----:B------:R-:W-:Y:S02]  /*22a50*/  FSEL R180, R12, -INF , !P6 ;  /* 0xff8000000cb47808 */ /* 0x000fe40007000000 */
[----:B------:R-:W-:Y:S02]  /*22a60*/  FSEL R14, R14, -INF , !P5 ;  /* 0xff8000000e0e7808 */ /* 0x000fe40006800000 */
[C---:B------:R-:W-:Y:S02]  /*22a70*/  ISETP.GE.AND P1, PT, R132.reuse, R225, PT ;  /* 0x000000e18400720c */ /* 0x040fe40003f26270 */
[C---:B------:R-:W-:Y:S02]  /*22a80*/  ISETP.GE.AND P0, PT, R132.reuse, R224, PT ;  /* 0x000000e08400720c */ /* 0x040fe40003f06270 */
[C---:B------:R-:W-:Y:S02]  /*22a90*/  ISETP.GE.AND P6, PT, R132.reuse, R227, PT ;  /* 0x000000e38400720c */ /* 0x040fe40003fc6270 */
[C---:B------:R-:W-:Y:S02]  /*22aa0*/  ISETP.GE.AND P5, PT, R132.reuse, R226, PT ;  /* 0x000000e28400720c */ /* 0x040fe40003fa6270 */
[----:B------:R-:W-:Y:S02]  /*22ab0*/  IABS R6, R133 ;  /* 0x0000008500067213 */ /* 0x000fe40000000000 */
[----:B------:R-:W-:Y:S02]  /*22ac0*/  I2FP.F32.S32 R5, R5 ;  /* 0x0000000500057245 */ /* 0x000fe40000201400 */
[----:B------:R-:W-:Y:S02]  /*22ad0*/  I2FP.F32.S32 R4, R4 ;  /* 0x0000000400047245 */ /* 0x000fe40000201400 */
[C---:B------:R-:W-:Y:S01]  /*22ae0*/  ISETP.GE.OR P1, PT, R132.reuse, R233, !P1 ;  /* 0x000000e98400720c */ /* 0x040fe20004f26670 */
[-C--:B------:R-:W-:Y:S01]  /*22af0*/  FFMA.FTZ R16, R5, -R219.reuse, R16 ;  /* 0x800000db05107223 */ /* 0x080fe20000010010 */
[----:B------:R-:W-:Y:S01]  /*22b00*/  ISETP.GE.OR P0, PT, R132, R232, !P0 ;  /* 0x000000e88400720c */ /* 0x000fe20004706670 */
[----:B------:R-:W-:Y:S01]  /*22b10*/  FFMA.FTZ R20, R4, -R219, R20 ;  /* 0x800000db04147223 */ /* 0x000fe20000010014 */
[----:B------:R-:W-:Y:S01]  /*22b20*/  ISETP.GE.OR P6, PT, R132, R235, !P6 ;  /* 0x000000eb8400720c */ /* 0x000fe200077c6670 */
[----:B------:R-:W-:Y:S01]  /*22b30*/  VIADD R4, R2, 0x11 ;  /* 0x0000001102047836 */ /* 0x000fe20000000000 */
[----:B------:R-:W-:Y:S01]  /*22b40*/  ISETP.GE.OR P5, PT, R132, R234, !P5 ;  /* 0x000000ea8400720c */ /* 0x000fe20006fa6670 */
[C---:B------:R-:W-:Y:S01]  /*22b50*/  IMAD.IADD R132, R231.reuse, 0x1, -R132 ;  /* 0x00000001e7847824 */ /* 0x040fe200078e0a84 */
[----:B------:R-:W-:Y:S01]  /*22b60*/  I2FP.F32.S32 R6, R6 ;  /* 0x0000000600067245 */ /* 0x000fe20000201400 */
[----:B------:R-:W-:Y:S01]  /*22b70*/  IMAD.IADD R5, R231, 0x1, -R3 ;  /* 0x00000001e7057824 */ /* 0x000fe200078e0a03 */
[----:B------:R-:W-:Y:S02]  /*22b80*/  I2FP.F32.S32 R134, R134 ;  /* 0x0000008600867245 */ /* 0x000fe40000201400 */
[----:B------:R-:W-:Y:S01]  /*22b90*/  IABS R8, R132 ;  /* 0x0000008400087213 */ /* 0x000fe20000000000 */
[----:B------:R-:W-:Y:S01]  /*22ba0*/  FFMA.FTZ R18, R6, -R219, R18 ;  /* 0x800000db06127223 */ /* 0x000fe20000010012 */
[----:B------:R-:W-:Y:S01]  /*22bb0*/  IABS R11, R5 ;  /* 0x00000005000b7213 */ /* 0x000fe20000000000 */
[--C-:B------:R-:W-:Y:S01]  /*22bc0*/  IMAD.IADD R6, R229, 0x1, -R4.reuse ;  /* 0x00000001e5067824 */ /* 0x100fe200078e0a04 */
[----:B------:R-:W-:Y:S01]  /*22bd0*/  I2FP.F32.S32 R8, R8 ;  /* 0x0000000800087245 */ /* 0x000fe20000201400 */
[----:B------:R-:W-:Y:S01]  /*22be0*/  FFMA.FTZ R13, R134, -R219, R13 ;  /* 0x800000db860d7223 */ /* 0x000fe2000001000d */
[----:B------:R-:W-:Y:S02]  /*22bf0*/  I2FP.F32.S32 R7, R7 ;  /* 0x0000000700077245 */ /* 0x000fe40000201400 */
[----:B------:R-:W-:Y:S01]  /*22c00*/  IABS R5, R6 ;  /* 0x0000000600057213 */ /* 0x000fe20000000000 */
[----:B------:R-:W-:Y:S01]  /*22c10*/  IMAD.MOV.U32 R6, RZ, RZ, R11 ;  /* 0x000000ffff067224 */ /* 0x000fe200078e000b */
[----:B------:R-:W-:Y:S01]  /*22c20*/  FSEL R13, R13, -INF , !P1 ;  /* 0xff8000000d0d7808 */ /* 0x000fe20004800000 */
[-C--:B------:R-:W-:Y:S01]  /*22c30*/  FFMA.FTZ R19, R8, -R219.reuse, R19 ;  /* 0x800000db08137223 */ /* 0x080fe20000010013 */
[----:B------:R-:W-:Y:S01]  /*22c40*/  FSEL R15, R15, -INF , !P0 ;  /* 0xff8000000f0f7808 */ /* 0x000fe20004000000 */
[----:B------:R-:W-:Y:S01]  /*22c50*/  FFMA.FTZ R17, R7, -R219, R17 ;  /* 0x800000db07117223 */ /* 0x000fe20000010011 */
[----:B------:R-:W-:Y:S01]  /*22c60*/  FSEL R184, R16, -INF , !P4 ;  /* 0xff80000010b87808 */ /* 0x000fe20006000000 */
[----:B------:R-:W-:Y:S01]  /*22c70*/  IMAD.IADD R8, R231, 0x1, -R4 ;  /* 0x00000001e7087824 */ /* 0x000fe200078e0a04 */
[----:B------:R-:W-:Y:S01]  /*22c80*/  FSEL R18, R18, -INF , !P2 ;  /* 0xff80000012127808 */ /* 0x000fe20005000000 */
[----:B------:R-:W-:Y:S01]  /*22c90*/  IMAD.IADD R7, R230, 0x1, -R3 ;  /* 0x00000001e6077824 */ /* 0x000fe200078e0a03 */
[C---:B------:R-:W-:Y:S02]  /*22ca0*/  ISETP.GE.AND P1, PT, R3.reuse, R227, PT ;  /* 0x000000e30300720c */ /* 0x040fe40003f26270 */
[C---:B------:R-:W-:Y:S02]  /*22cb0*/  ISETP.GE.AND P0, PT, R3.reuse, R226, PT ;  /* 0x000000e20300720c */ /* 0x040fe40003f06270 */
[C---:B------:R-:W-:Y:S02]  /*22cc0*/  ISETP.GE.AND P4, PT, R3.reuse, R225, PT ;  /* 0x000000e10300720c */ /* 0x040fe40003f86270 */
[C---:B------:R-:W-:Y:S02]  /*22cd0*/  ISETP.GE.AND P2, PT, R3.reuse, R224, PT ;  /* 0x000000e00300720c */ /* 0x040fe40003f46270 */
[----:B------:R-:W-:Y:S02]  /*22ce0*/  IABS R9, R9 ;  /* 0x0000000900097213 */ /* 0x000fe40000000000 */
[----:B------:R-:W-:Y:S02]  /*22cf0*/  I2FP.F32.S32 R6, R6 ;  /* 0x0000000600067245 */ /* 0x000fe40000201400 */
[C---:B------:R-:W-:Y:S02]  /*22d00*/  ISETP.GE.OR P1, PT, R3.reuse, R235, !P1 ;  /* 0x000000eb0300720c */ /* 0x040fe40004f26670 */
[C---:B------:R-:W-:Y:S01]  /*22d10*/  ISETP.GE.OR P0, PT, R3.reuse, R234, !P0 ;  /* 0x000000ea0300720c */ /* 0x040fe20004706670 */
[----:B------:R-:W-:Y:S01]  /*22d20*/  FFMA.FTZ R22, R6, -R219, R22 ;  /* 0x800000db06167223 */ /* 0x000fe20000010016 */
[C---:B------:R-:W-:Y:S02]  /*22d30*/  ISETP.GE.OR P4, PT, R3.reuse, R233, !P4 ;  /* 0x000000e90300720c */ /* 0x040fe40006786670 */
[----:B------:R-:W-:Y:S02]  /*22d40*/  ISETP.GE.OR P2, PT, R3, R232, !P2 ;  /* 0x000000e80300720c */ /* 0x000fe40005746670 */
[----:B------:R-:W-:Y:S02]  /*22d50*/  IABS R3, R8 ;  /* 0x0000000800037213 */ /* 0x000fe40000000000 */
[----:B------:R-:W-:Y:S01]  /*22d60*/  IABS R8, R7 ;  /* 0x0000000700087213 */ /* 0x000fe20000000000 */
[----:B------:R-:W-:Y:S01]  /*22d70*/  IMAD.MOV.U32 R7, RZ, RZ, R9 ;  /* 0x000000ffff077224 */ /* 0x000fe200078e0009 */
[----:B------:R-:W-:Y:S02]  /*22d80*/  I2FP.F32.S32 R3, R3 ;  /* 0x0000000300037245 */ /* 0x000fe40000201400 */
[----:B------:R-:W-:Y:S02]  /*22d90*/  FSEL R17, R17, -INF , !P6 ;  /* 0xff80000011117808 */ /* 0x000fe40007000000 */
[----:B------:R-:W-:Y:S01]  /*22da0*/  I2FP.F32.S32 R7, R7 ;  /* 0x0000000700077245 */ /* 0x000fe20000201400 */
[-C--:B------:R-:W-:Y:S01]  /*22db0*/  FFMA.FTZ R23, R3, -R219.reuse, R23 ;  /* 0x800000db03177223 */ /* 0x080fe20000010017 */
[----:B------:R-:W-:Y:S01]  /*22dc0*/  FSEL R16, R19, -INF , !P5 ;  /* 0xff80000013107808 */ /* 0x000fe20006800000 */
[----:B------:R-:W-:Y:S01]  /*22dd0*/  VIADD R3, R2, 0x18 ;  /* 0x0000001802037836 */ /* 0x000fe20000000000 */
[----:B------:R-:W-:Y:S01]  /*22de0*/  FSEL R20, R20, -INF , !P1 ;  /* 0xff80000014147808 */ /* 0x000fe20004800000 */
[----:B------:R-:W-:Y:S01]  /*22df0*/  FFMA.FTZ R24, R7, -R219, R24 ;  /* 0x800000db07187223 */ /* 0x000fe20000010018 */
[----:B------:R-:W-:Y:S01]  /*22e00*/  FSEL R22, R22, -INF , !P0 ;  /* 0xff80000016167808 */ /* 0x000fe20004000000 */
[----:B------:R-:W-:Y:S01]  /*22e10*/  VIADD R2, R2, 0x19 ;  /* 0x0000001902027836 */ /* 0x000fe20000000000 */
[----:B------:R-:W-:Y:S01]  /*22e20*/  ISETP.GE.AND P6, PT, R4, R227, PT ;  /* 0x000000e30400720c */ /* 0x000fe20003fc6270 */
[----:B------:R-:W-:Y:S01]  /*22e30*/  IMAD.IADD R6, R230, 0x1, -R3 ;  /* 0x00000001e6067824 */ /* 0x000fe200078e0a03 */
[----:B------:R-:W-:Y:S01]  /*22e40*/  ISETP.GE.AND P5, PT, R4, R226, PT ;  /* 0x000000e20400720c */ /* 0x000fe20003fa6270 */
[----:B------:R-:W-:Y:S01]  /*22e50*/  IMAD.IADD R7, R228, 0x1, -R4 ;  /* 0x00000001e4077824 */ /* 0x000fe200078e0a04 */
[C---:B------:R-:W-:Y:S02]  /*22e60*/  ISETP.GE.AND P1, PT, R4.reuse, R225, PT ;  /* 0x000000e10400720c */ /* 0x040fe40003f26270 */
[C---:B------:R-:W-:Y:S02]  /*22e70*/  ISETP.GE.AND P0, PT, R4.reuse, R224, PT ;  /* 0x000000e00400720c */ /* 0x040fe40003f06270 */
[----:B------:R-:W-:Y:S02]  /*22e80*/  I2FP.F32.S32 R8, R8 ;  /* 0x0000000800087245 */ /* 0x000fe40000201400 */
[C---:B------:R-:W-:Y:S02]  /*22e90*/  ISETP.GE.OR P6, PT, R4.reuse, R235, !P6 ;  /* 0x000000eb0400720c */ /* 0x040fe400077c6670 */
[----:B------:R-:W-:Y:S01]  /*22ea0*/  ISETP.GE.OR P5, PT, R4, R234, !P5 ;  /* 0x000000ea0400720c */ /* 0x000fe20006fa6670 */
[----:B------:R-:W-:Y:S01]  /*22eb0*/  FFMA.FTZ R26, R8, -R219, R26 ;  /* 0x800000db081a7223 */ /* 0x000fe2000001001a */
[----:B------:R-:W-:Y:S01]  /*22ec0*/  ISETP.GE.OR P1, PT, R4, R233, !P1 ;  /* 0x000000e90400720c */ /* 0x000fe20004f26670 */
[----:B------:R-:W-:Y:S01]  /*22ed0*/  IMAD.IADD R8, R228, 0x1, -R2 ;  /* 0x00000001e4087824 */ /* 0x000fe200078e0a02 */
[----:B------:R-:W-:Y:S01]  /*22ee0*/  ISETP.GE.OR P0, PT, R4, R232, !P0 ;  /* 0x000000e80400720c */ /* 0x000fe20004706670 */
[----:B------:R-:W-:Y:S01]  /*22ef0*/  IMAD.IADD R4, R230, 0x1, -R4 ;  /* 0x00000001e6047824 */ /* 0x000fe200078e0a04 */
[----:B------:R-:W-:Y:S02]  /*22f00*/  I2FP.F32.S32 R5, R5 ;  /* 0x0000000500057245 */ /* 0x000fe40000201400 */
[----:B------:R-:W-:Y:S02]  /*22f10*/  IABS R7, R7 ;  /* 0x0000000700077213 */ /* 0x000fe40000000000 */
[----:B------:R-:W-:Y:S01]  /*22f20*/  IABS R9, R4 ;  /* 0x0000000400097213 */ /* 0x000fe20000000000 */
[----:B------:R-:W-:Y:S01]  /*22f30*/  FFMA.FTZ R21, R5, -R219, R21 ;  /* 0x800000db05157223 */ /* 0x000fe20000010015 */
[----:B------:R-:W-:Y:S01]  /*22f40*/  IABS R4, R6 ;  /* 0x0000000600047213 */ /* 0x000fe20000000000 */
[----:B------:R-:W-:Y:S01]  /*22f50*/  IMAD.IADD R5, R228, 0x1, -R3 ;  /* 0x00000001e4057824 */ /* 0x000fe200078e0a03 */
[----:B------:R-:W-:Y:S01]  /*22f60*/  IABS R6, R8 ;  /* 0x0000000800067213 */ /* 0x000fe20000000000 */
[----:B------:R-:W-:Y:S01]  /*22f70*/  IMAD.MOV.U32 R8, RZ, RZ, R9 ;  /* 0x000000ffff087224 */ /* 0x000fe200078e0009 */
[----:B------:R-:W-:Y:S02]  /*22f80*/  I2FP.F32.S32 R7, R7 ;  /* 0x0000000700077245 */ /* 0x000fe40000201400 */
[----:B------:R-:W-:Y:S02]  /*22f90*/  IABS R5, R5 ;  /* 0x0000000500057213 */ /* 0x000fe40000000000 */
[----:B------:R-:W-:Y:S01]  /*22fa0*/  I2FP.F32.S32 R8, R8 ;  /* 0x0000000800087245 */ /* 0x000fe20000201400 */
[----:B------:R-:W-:Y:S01]  /*22fb0*/  FFMA.FTZ R25, R7, -R219, R25 ;  /* 0x800000db07197223 */ /* 0x000fe20000010019 */
[----:B------:R-:W-:Y:S02]  /*22fc0*/  I2FP.F32.S32 R5, R5 ;  /* 0x0000000500057245 */ /* 0x000fe40000201400 */
[----:B------:R-:W-:Y:S01]  /*22fd0*/  I2FP.F32.S32 R4, R4 ;  /* 0x0000000400047245 */ /* 0x000fe20000201400 */
[-C--:B------:R-:W-:Y:S01]  /*22fe0*/  FFMA.FTZ R27, R8, -R219.reuse, R27 ;  /* 0x800000db081b7223 */ /* 0x080fe2000001001b */
[----:B------:R-:W-:Y:S01]  /*22ff0*/  FSEL R21, R21, -INF , !P6 ;  /* 0xff80000015157808 */ /* 0x000fe20007000000 */
[-C--:B------:R-:W-:Y:S01]  /*23000*/  FFMA.FTZ R28, R5, -R219.reuse, R28 ;  /* 0x800000db051c7223 */ /* 0x080fe2000001001c */
[----:B------:R-:W-:Y:S01]  /*23010*/  FSEL R23, R23, -INF , !P5 ;  /* 0xff80000017177808 */ /* 0x000fe20006800000 */
[----:B------:R-:W-:Y:S01]  /*23020*/  FFMA.FTZ R30, R4, -R219, R30 ;  /* 0x800000db041e7223 */ /* 0x000fe2000001001e */
[----:B------:R-:W-:Y:S01]  /*23030*/  ISETP.GE.AND P6, PT, R3, R225, PT ;  /* 0x000000e10300720c */ /* 0x000fe20003fc6270 */
[----:B------:R-:W-:Y:S01]  /*23040*/  IMAD.IADD R4, R231, 0x1, -R3 ;  /* 0x00000001e7047824 */ /* 0x000fe200078e0a03 */
[----:B------:R-:W-:Y:S01]  /*23050*/  ISETP.GE.AND P5, PT, R3, R224, PT ;  /* 0x000000e00300720c */ /* 0x000fe20003fa6270 */
[--C-:B------:R-:W-:Y:S01]  /*23060*/  IMAD.IADD R5, R229, 0x1, -R2.reuse ;  /* 0x00000001e5057824 */ /* 0x100fe200078e0a02 */
[----:B------:R-:W-:Y:S02]  /*23070*/  I2FP.F32.S32 R6, R6 ;  /* 0x0000000600067245 */ /* 0x000fe40000201400 */
[----:B------:R-:W-:Y:S02]  /*23080*/  FSEL R24, R24, -INF , !P4 ;  /* 0xff80000018187808 */ /* 0x000fe40006000000 */
[----:B------:R-:W-:Y:S01]  /*23090*/  FSEL R26, R26, -INF , !P2 ;  /* 0xff8000001a1a7808 */ /* 0x000fe20005000000 */
[----:B------:R-:W-:Y:S01]  /*230a0*/  FFMA.FTZ R29, R6, -R219, R29 ;  /* 0x800000db061d7223 */ /* 0x000fe2000001001d */
[----:B------:R-:W-:Y:S01]  /*230b0*/  ISETP.GE.OR P6, PT, R3, R233, !P6 ;  /* 0x000000e90300720c */ /* 0x000fe200077c6670 */
[----:B------:R-:W-:Y:S01]  /*230c0*/  IMAD.IADD R6, R229, 0x1, -R3 ;  /* 0x00000001e5067824 */ /* 0x000fe200078e0a03 */
[C---:B------:R-:W-:Y:S02]  /*230d0*/  ISETP.GE.OR P5, PT, R3.reuse, R232, !P5 ;  /* 0x000000e80300720c */ /* 0x040fe40006fa6670 */
[C---:B------:R-:W-:Y:S02]  /*230e0*/  ISETP.GE.AND P4, PT, R3.reuse, R227, PT ;  /* 0x000000e30300720c */ /* 0x040fe40003f86270 */
[----:B------:R-:W-:Y:S02]  /*230f0*/  ISETP.GE.AND P2, PT, R3, R226, PT ;  /* 0x000000e20300720c */ /* 0x000fe40003f46270 */
[----:B------:R-:W-:Y:S02]  /*23100*/  FSEL R25, R25, -INF , !P1 ;  /* 0xff80000019197808 */ /* 0x000fe40004800000 */
[----:B------:R-:W-:Y:S02]  /*23110*/  FSEL R27, R27, -INF , !P0 ;  /* 0xff8000001b1b7808 */ /* 0x000fe40004000000 */
[----:B------:R-:W-:Y:S02]  /*23120*/  FSEL R28, R28, -INF , !P6 ;  /* 0xff8000001c1c7808 */ /* 0x000fe40007000000 */
[----:B------:R-:W-:Y:S02]  /*23130*/  FSEL R30, R30, -INF , !P5 ;  /* 0xff8000001e1e7808 */ /* 0x000fe40006800000 */
[C---:B------:R-:W-:Y:S02]  /*23140*/  ISETP.GE.AND P1, PT, R2.reuse, R225, PT ;  /* 0x000000e10200720c */ /* 0x040fe40003f26270 */
[C---:B------:R-:W-:Y:S02]  /*23150*/  ISETP.GE.AND P0, PT, R2.reuse, R224, PT ;  /* 0x000000e00200720c */ /* 0x040fe40003f06270 */
[C---:B------:R-:W-:Y:S02]  /*23160*/  ISETP.GE.AND P6, PT, R2.reuse, R227, PT ;  /* 0x000000e30200720c */ /* 0x040fe40003fc6270 */
[----:B------:R-:W-:Y:S02]  /*23170*/  ISETP.GE.AND P5, PT, R2, R226, PT ;  /* 0x000000e20200720c */ /* 0x000fe40003fa6270 */
[C---:B------:R-:W-:Y:S02]  /*23180*/  ISETP.GE.OR P4, PT, R3.reuse, R235, !P4 ;  /* 0x000000eb0300720c */ /* 0x040fe40006786670 */
[----:B------:R-:W-:Y:S01]  /*23190*/  ISETP.GE.OR P2, PT, R3, R234, !P2 ;  /* 0x000000ea0300720c */ /* 0x000fe20005746670 */
[--C-:B------:R-:W-:Y:S01]  /*231a0*/  IMAD.IADD R3, R230, 0x1, -R2.reuse ;  /* 0x00000001e6037824 */ /* 0x100fe200078e0a02 */
[C---:B------:R-:W-:Y:S02]  /*231b0*/  ISETP.GE.OR P1, PT, R2.reuse, R233, !P1 ;  /* 0x000000e90200720c */ /* 0x040fe40004f26670 */
        /* <DEDUP_REMOVED lines=8> */
[----:B------:R-:W-:Y:S02]  /*23240*/  I2FP.F32.S32 R3, R3 ;  /* 0x0000000300037245 */ /* 0x000fe40000201400 */
[----:B------:R-:W-:Y:S02]  /*23250*/  IABS R4, R4 ;  /* 0x0000000400047213 */ /* 0x000fe40000000000 */
[----:B------:R-:W-:Y:S01]  /*23260*/  I2FP.F32.S32 R2, R2 ;  /* 0x0000000200027245 */ /* 0x000fe20000201400 */
[----:B------:R-:W-:Y:S01]  /*23270*/  FFMA.FTZ R32, R3, -R219, R32 ;  /* 0x800000db03207223 */ /* 0x000fe20000010020 */
[----:B------:R-:W-:Y:S02]  /*23280*/  FMNMX.FTZ R3, R176, R136, !PT ;  /* 0x00000088b0037209 */ /* 0x000fe40007810000 */
[----:B------:R-:W-:Y:S01]  /*23290*/  IABS R5, R5 ;  /* 0x0000000500057213 */ /* 0x000fe20000000000 */
[----:B------:R-:W-:Y:S01]  /*232a0*/  FFMA.FTZ R31, R2, -R219, R31 ;  /* 0x800000db021f7223 */ /* 0x000fe2000001001f */
[----:B------:R-:W-:Y:S02]  /*232b0*/  FMNMX.FTZ R2, R10, R137, !PT ;  /* 0x000000890a027209 */ /* 0x000fe40007810000 */
[----:B------:R-:W-:Y:S02]  /*232c0*/  I2FP.F32.S32 R4, R4 ;  /* 0x0000000400047245 */ /* 0x000fe40000201400 */
[----:B------:R-:W-:Y:S02]  /*232d0*/  FMNMX.FTZ R3, R185, R3, !PT ;  /* 0x00000003b9037209 */ /* 0x000fe40007810000 */
[----:B------:R-:W-:Y:S01]  /*232e0*/  I2FP.F32.S32 R5, R5 ;  /* 0x0000000500057245 */ /* 0x000fe20000201400 */
[----:B------:R-:W-:Y:S01]  /*232f0*/  FFMA.FTZ R34, R4, -R219, R34 ;  /* 0x800000db04227223 */ /* 0x000fe20000010022 */
[----:B------:R-:W-:Y:S02]  /*23300*/  FMNMX.FTZ R2, R186, R2, !PT ;  /* 0x00000002ba027209 */ /* 0x000fe40007810000 */
[----:B------:R-:W-:Y:S01]  /*23310*/  FMNMX.FTZ R3, R180, R3, !PT ;  /* 0x00000003b4037209 */ /* 0x000fe20007810000 */
[----:B------:R-:W-:Y:S01]  /*23320*/  FFMA.FTZ R33, R5, -R219, R33 ;  /* 0x800000db05217223 */ /* 0x000fe20000010021 */
        /* <DEDUP_REMOVED lines=16> */
[----:B------:R-:W-:Y:S02]  /*23430*/  FMNMX.FTZ R135, R28, R135, !PT ;  /* 0x000000871c877209 */ /* 0x000fe40007810000 */
[----:B------:R-:W-:Y:S02]  /*23440*/  FMNMX.FTZ R4, R22, R4, !PT ;  /* 0x0000000416047209 */ /* 0x000fe40007810000 */
[----:B------:R-:W-:Y:S02]  /*23450*/  FMNMX.FTZ R5, R20, R5, !PT ;  /* 0x0000000514057209 */ /* 0x000fe40007810000 */
[----:B------:R-:W-:Y:S02]  /*23460*/  FSEL R31, R31, -INF , !P0 ;  /* 0xff8000001f1f7808 */ /* 0x000fe40004000000 */
[----:B------:R-:W-:Y:S02]  /*23470*/  FMNMX.FTZ R2, R30, R2, !PT ;  /* 0x000000021e027209 */ /* 0x000fe40007810000 */
[----:B------:R-:W-:Y:S02]  /*23480*/  FMNMX.FTZ R135, R29, R135, !PT ;  /* 0x000000871d877209 */ /* 0x000fe40007810000 */
[----:B------:R-:W-:Y:S02]  /*23490*/  FSEL R12, R34, -INF , !P2 ;  /* 0xff800000220c7808 */ /* 0x000fe40005000000 */
[----:B------:R-:W-:Y:S02]  /*234a0*/  FMNMX.FTZ R4, R23, R4, !PT ;  /* 0x0000000417047209 */ /* 0x000fe40007810000 */
[----:B------:R-:W-:Y:S02]  /*234b0*/  FMNMX.FTZ R3, R21, R5, !PT ;  /* 0x0000000515037209 */ /* 0x000fe40007810000 */
[----:B------:R-:W-:Y:S01]  /*234c0*/  FMNMX.FTZ R133, R31, R2, !PT ;  /* 0x000000021f857209 */ /* 0x000fe20007810000 */
[----:B------:R-:W1:Y:S01]  /*234d0*/  SHFL.BFLY PT, R5, R135, 0x2, 0x1f ;  /* 0x0c401f0087057f89 */ /* 0x000e6200000e0000 */
[----:B------:R-:W-:Y:S02]  /*234e0*/  FMNMX.FTZ R2, R12, R4, !PT ;  /* 0x000000040c027209 */ /* 0x000fe40007810000 */
[----:B------:R-:W-:Y:S05]  /*234f0*/  I2FP.F32.S32 R6, R6 ;  /* 0x0000000600067245 */ /* 0x000fea0000201400 */
[----:B------:R-:W5:Y:S01]  /*23500*/  SHFL.BFLY PT, R4, R133, 0x2, 0x1f ;  /* 0x0c401f0085047f89 */ /* 0x000f6200000e0000 */
[----:B------:R-:W-:Y:S02]  /*23510*/  FSEL R32, R32, -INF , !P4 ;  /* 0xff80000020207808 */ /* 0x000fe40006000000 */
[----:B------:R-:W-:Y:S01]  /*23520*/  FSEL R33, R33, -INF , !P6 ;  /* 0xff80000021217808 */ /* 0x000fe20007000000 */
[----:B------:R-:W-:Y:S01]  /*23530*/  FFMA.FTZ R35, R6, -R219, R35 ;  /* 0x800000db06237223 */ /* 0x000fe20000010023 */
[----:B------:R-:W-:Y:S04]  /*23540*/  FMNMX.FTZ R3, R32, R3, !PT ;  /* 0x0000000320037209 */ /* 0x000fe80007810000 */
[----:B------:R-:W-:Y:S02]  /*23550*/  FSEL R35, R35, -INF , !P5 ;  /* 0xff80000023237808 */ /* 0x000fe40006800000 */
[----:B------:R-:W-:Y:S02]  /*23560*/  FMNMX.FTZ R3, R33, R3, !PT ;  /* 0x0000000321037209 */ /* 0x000fe40007810000 */
[----:B------:R-:W-:Y:S03]  /*23570*/  FMNMX.FTZ R2, R35, R2, !PT ;  /* 0x0000000223027209 */ /* 0x000fe60007810000 */
[----:B------:R-:W2:Y:S01]  /*23580*/  SHFL.BFLY PT, R132, R3, 0x2, 0x1f ;  /* 0x0c401f0003847f89 */ /* 0x000ea200000e0000 */
[----:B-1----:R-:W-:Y:S07]  /*23590*/  FMNMX.FTZ R135, R135, R5, !PT ;  /* 0x0000000587877209 */ /* 0x002fee0007810000 */
[----:B------:R-:W1:Y:S01]  /*235a0*/  SHFL.BFLY PT, R6, R2, 0x2, 0x1f ;  /* 0x0c401f0002067f89 */ /* 0x000e6200000e0000 */
[----:B-----5:R-:W-:Y:S07]  /*235b0*/  FMNMX.FTZ R133, R133, R4, !PT ;  /* 0x0000000485857209 */ /* 0x020fee0007810000 */
[----:B------:R-:W5:Y:S08]  /*235c0*/  SHFL.BFLY PT, R4, R135, 0x1, 0x1f ;  /* 0x0c201f0087047f89 */ /* 0x000f7000000e0000 */
[----:B------:R-:W3:Y:S01]  /*235d0*/  SHFL.BFLY PT, R5, R133, 0x1, 0x1f ;  /* 0x0c201f0085057f89 */ /* 0x000ee200000e0000 */
[----:B--2---:R-:W-:Y:S02]  /*235e0*/  FMNMX.FTZ R132, R3, R132, !PT ;  /* 0x0000008403847209 */ /* 0x004fe40007810000 */
[----:B-1----:R-:W-:Y:S05]  /*235f0*/  FMNMX.FTZ R2, R2, R6, !PT ;  /* 0x0000000602027209 */ /* 0x002fea0007810000 */
[----:B------:R-:W1:Y:S01]  /*23600*/  SHFL.BFLY PT, R6, R132, 0x1, 0x1f ;  /* 0x0c201f0084067f89 */ /* 0x000e6200000e0000 */
[----:B-----5:R-:W-:Y:S07]  /*23610*/  FMNMX.FTZ R135, R135, R4, !PT ;  /* 0x0000000487877209 */ /* 0x020fee0007810000 */
[----:B------:R-:W2:Y:S01]  /*23620*/  SHFL.BFLY PT, R134, R2, 0x1, 0x1f ;  /* 0x0c201f0002867f89 */ /* 0x000ea200000e0000 */
[----:B------:R-:W-:Y:S01]  /*23630*/  FSETP.NEU.FTZ.AND P1, PT, R135, -INF , PT ;  /* 0xff8000008700780b */ /* 0x000fe20003f3d000 */
[C---:B----4-:R-:W-:Y:S01]  /*23640*/  FMUL.FTZ R9, R0.reuse, R135 ;  /* 0x0000008700097220 */ /* 0x050fe20000410000 */
[----:B---3--:R-:W-:Y:S02]  /*23650*/  FMNMX.FTZ R133, R133, R5, !PT ;  /* 0x0000000585857209 */ /* 0x008fe40007810000 */
[----:B------:R-:W-:Y:S02]  /*23660*/  FSEL R3, R135, RZ, P1 ;  /* 0x000000ff87037208 */ /* 0x000fe40000800000 */
[----:B------:R-:W-:Y:S01]  /*23670*/  FSEL R9, R9, RZ, P1 ;  /* 0x000000ff09097208 */ /* 0x000fe20000800000 */
[----:B------:R-:W-:Y:S01]  /*23680*/  FMUL.FTZ R8, R0, R133 ;  /* 0x0000008500087220 */ /* 0x000fe20000410000 */
[----:B------:R-:W-:Y:S01]  /*23690*/  FSETP.NEU.FTZ.AND P0, PT, R133, -INF , PT ;  /* 0xff8000008500780b */ /* 0x000fe20003f1d000 */
[----:B------:R-:W-:Y:S02]  /*236a0*/  FADD.FTZ R3, -R3, R136 ;  /* 0x0000008803037221 */ /* 0x000fe40000010100 */
[-CC-:B------:R-:W-:Y:S01]  /*236b0*/  FFMA.FTZ R4, R176, R0.reuse, -R9.reuse ;  /* 0x00000000b0047223 */ /* 0x180fe20000010809 */
[----:B------:R-:W-:Y:S01]  /*236c0*/  FSEL R8, R8, RZ, P0 ;  /* 0x000000ff08087208 */ /* 0x000fe20000000000 */
[----:B------:R-:W3:Y:S01]  /*236d0*/  LDL.LU R136, [R1+0x80] ;  /* 0x0000800001887983 */ /* 0x000ee20000300800 */
[-CC-:B------:R-:W-:Y:S01]  /*236e0*/  FFMA.FTZ R187, R180, R0.reuse, -R9.reuse ;  /* 0x00000000b4bb7223 */ /* 0x180fe20000010809 */
[----:B------:R4:W-:Y:S01]  /*236f0*/  MUFU.EX2 R183, R4 ;  /* 0x0000000400b77308 */ /* 0x0009e20000000800 */
[--C-:B------:R-:W-:Y:S01]  /*23700*/  FFMA.FTZ R203, R28, R0, -R9.reuse ;  /* 0x000000001ccb7223 */ /* 0x100fe20000010809 */
[----:B-1----:R-:W-:Y:S01]  /*23710*/  FMNMX.FTZ R132, R132, R6, !PT ;  /* 0x0000000684847209 */ /* 0x002fe20007810000 */
[-CC-:B------:R-:W-:Y:S01]  /*23720*/  FFMA.FTZ R196, R27, R0.reuse, -R8.reuse ;  /* 0x000000001bc47223 */ /* 0x180fe20000010808 */
[-CC-:B------:R-:W-:Y:S01]  /*23730*/  FFMA.FTZ R199, R24, R0.reuse, -R9.reuse ;  /* 0x0000000018c77223 */ /* 0x180fe20000010809 */
[--C-:B------:R-:W-:Y:S01]  /*23740*/  FFMA.FTZ R198, R25, R0, -R9.reuse ;  /* 0x0000000019c67223 */ /* 0x100fe20000010809 */
[----:B--2---:R-:W-:Y:S01]  /*23750*/  FMNMX.FTZ R134, R2, R134, !PT ;  /* 0x0000008602867209 */ /* 0x004fe20007810000 */
[-CC-:B------:R-:W-:Y:S01]  /*23760*/  FFMA.FTZ R202, R30, R0.reuse, -R8.reuse ;  /* 0x000000001eca7223 */ /* 0x180fe20000010808 */
[----:B------:R-:W-:Y:S01]  /*23770*/  FSEL R2, R133, RZ, P0 ;  /* 0x000000ff85027208 */ /* 0x000fe20000000000 */
[-CC-:B------:R-:W-:Y:S01]  /*23780*/  FFMA.FTZ R189, R13, R0.reuse, -R9.reuse ;  /* 0x000000000dbd7223 */ /* 0x180fe20000010809 */
[----:B------:R-:W-:Y:S01]  /*23790*/  FSETP.NEU.FTZ.AND P2, PT, R132, -INF , PT ;  /* 0xff8000008400780b */ /* 0x000fe20003f5d000 */
[----:B------:R-:W-:Y:S01]  /*237a0*/  FFMA.FTZ R213, R29, R0, -R9 ;  /* 0x000000001dd57223 */ /* 0x000fe20000010809 */
[----:B------:R-:W-:Y:S01]  /*237b0*/  FSETP.NEU.FTZ.AND P1, PT, R134, -INF , PT ;  /* 0xff8000008600780b */ /* 0x000fe20003f3d000 */
[----:B------:R-:W-:Y:S01]  /*237c0*/  FADD.FTZ R5, -R2, R137 ;  /* 0x0000008902057221 */ /* 0x000fe20000010100 */
[----:B------:R-:W-:Y:S01]  /*237d0*/  FSEL R2, R132, RZ, P2 ;  /* 0x000000ff84027208 */ /* 0x000fe20001000000 */
[----:B------:R-:W-:Y:S01]  /*237e0*/  FMUL.FTZ R7, R0, R132 ;  /* 0x0000008400077220 */ /* 0x000fe20000410000 */
[----:B------:R-:W2:Y:S01]  /*237f0*/  LDL R137, [R1+0xe4] ;  /* 0x0000e40001897983 */ /* 0x000ea20000100800 */
[----:B----4-:R-:W-:Y:S01]  /*23800*/  FFMA.FTZ R4, R10, R0, -R8 ;  /* 0x000000000a047223 */ /* 0x010fe20000010808 */
[----:B------:R-:W-:Y:S01]  /*23810*/  FMUL.FTZ R10, R0, R134 ;  /* 0x00000086000a7220 */ /* 0x000fe20000410000 */
[----:B------:R-:W-:Y:S01]  /*23820*/  FADD.FTZ R6, -R2, R138 ;  /* 0x0000008a02067221 */ /* 0x000fe20000010100 */
[----:B------:R-:W-:Y:S01]  /*23830*/  FSEL R2, R134, RZ, P1 ;  /* 0x000000ff86027208 */ /* 0x000fe20000800000 */
[----:B------:R1:W-:Y:S01]  /*23840*/  MUFU.EX2 R182, R4 ;  /* 0x0000000400b67308 */ /* 0x0003e20000000800 */
[----:B------:R-:W-:Y:S01]  /*23850*/  FSEL R7, R7, RZ, P2 ;  /* 0x000000ff07077208 */ /* 0x000fe20001000000 */
[----:B------:R-:W-:Y:S01]  /*23860*/  FMUL.FTZ R6, R0, R6 ;  /* 0x0000000600067220 */ /* 0x000fe20000410000 */
[-CC-:B------:R-:W-:Y:S03]  /*23870*/  FFMA.FTZ R243, R31, R0.reuse, -R8.reuse ;  /* 0x000000001ff37223 */ /* 0x180fe60000010808 */
[-CC-:B------:R-:W-:Y:S01]  /*23880*/  FFMA.FTZ R195, R21, R0.reuse, -R7.reuse ;  /* 0x0000000015c37223 */ /* 0x180fe20000010807 */
[-CC-:B------:R-:W-:Y:S01]  /*23890*/  FFMA.FTZ R245, R32, R0.reuse, -R7.reuse ;  /* 0x0000000020f57223 */ /* 0x180fe20000010807 */
[-CC-:B------:R-:W-:Y:S01]  /*238a0*/  FFMA.FTZ R11, R179, R0.reuse, -R7.reuse ;  /* 0x00000000b30b7223 */ /* 0x180fe20000010807 */
[-CC-:B------:R-:W-:Y:S01]  /*238b0*/  FFMA.FTZ R188, R184, R0.reuse, -R7.reuse ;  /* 0x00000000b8bc7223 */ /* 0x180fe20000010807 */
[-CC-:B------:R-:W-:Y:S01]  /*238c0*/  FFMA.FTZ R193, R17, R0.reuse, -R7.reuse ;  /* 0x0000000011c17223 */ /* 0x180fe20000010807 */
[-CC-:B------:R-:W-:Y:S01]  /*238d0*/  FFMA.FTZ R194, R20, R0.reuse, -R7.reuse ;  /* 0x0000000014c27223 */ /* 0x180fe20000010807 */
[-C--:B------:R-:W-:Y:S01]  /*238e0*/  FFMA.FTZ R244, R33, R0.reuse, -R7 ;  /* 0x0000000021f47223 */ /* 0x080fe20000010807 */
[-CC-:B------:R-:W-:Y:S01]  /*238f0*/  FFMA.FTZ R179, R186, R0.reuse, -R8.reuse ;  /* 0x00000000bab37223 */ /* 0x180fe20000010808 */
[-C--:B------:R-:W-:Y:S01]  /*23900*/  FFMA.FTZ R184, R185, R0.reuse, -R9 ;  /* 0x00000000b9b87223 */ /* 0x080fe20000010809 */
[-C--:B------:R-:W-:Y:S01]  /*23910*/  FFMA.FTZ R186, R14, R0.reuse, -R8 ;  /* 0x000000000eba7223 */ /* 0x080fe20000010808 */
[----:B------:R-:W-:Y:S01]  /*23920*/  MUFU.EX2 R19, R11 ;  /* 0x0000000b00137308 */ /* 0x000fe20000000800 */
[----:B-1----:R-:W-:Y:S01]  /*23930*/  FADD.FTZ R4, -R2, R139 ;  /* 0x0000008b02047221 */ /* 0x002fe20000010100 */
[----:B------:R-:W-:Y:S01]  /*23940*/  FSEL R2, R10, RZ, P1 ;  /* 0x000000ff0a027208 */ /* 0x000fe20000800000 */
[----:B------:R-:W-:Y:S02]  /*23950*/  FFMA.FTZ R10, R177, R0, -R7 ;  /* 0x00000000b10a7223 */ /* 0x000fe40000010807 */
[----:B------:R-:W-:Y:S02]  /*23960*/  FMUL.FTZ R4, R0, R4 ;  /* 0x0000000400047220 */ /* 0x000fe40000410000 */
[-CC-:B------:R-:W-:Y:S03]  /*23970*/  FFMA.FTZ R239, R35, R0.reuse, -R2.reuse ;  /* 0x0000000023ef7223 */ /* 0x180fe60000010802 */
[----:B------:R1:W-:Y:S01]  /*23980*/  MUFU.EX2 R34, R10 ;  /* 0x0000000a00227308 */ /* 0x0003e20000000800 */
[-CC-:B------:R-:W-:Y:S01]  /*23990*/  FFMA.FTZ R191, R18, R0.reuse, -R2.reuse ;  /* 0x0000000012bf7223 */ /* 0x180fe20000010802 */
[-CC-:B------:R-:W-:Y:S01]  /*239a0*/  FFMA.FTZ R190, R16, R0.reuse, -R2.reuse ;  /* 0x0000000010be7223 */ /* 0x180fe20000010802 */
[-CC-:B------:R-:W-:Y:S01]  /*239b0*/  FFMA.FTZ R201, R22, R0.reuse, -R2.reuse ;  /* 0x0000000016c97223 */ /* 0x180fe20000010802 */
[-CC-:B------:R-:W-:Y:S01]  /*239c0*/  FFMA.FTZ R200, R23, R0.reuse, -R2.reuse ;  /* 0x0000000017c87223 */ /* 0x180fe20000010802 */
[-CC-:B------:R-:W-:Y:S01]  /*239d0*/  FFMA.FTZ R242, R12, R0.reuse, -R2.reuse ;  /* 0x000000000cf27223 */ /* 0x180fe20000010802 */
[-CC-:B------:R-:W-:Y:S04]  /*239e0*/  FFMA.FTZ R7, R178, R0.reuse, -R2.reuse ;  /* 0x00000000b2077223 */ /* 0x180fe80000010802 */
[----:B------:R-:W-:Y:S01]  /*239f0*/  MUFU.EX2 R18, R7 ;  /* 0x0000000700127308 */ /* 0x000fe20000000800 */
[----:B-1----:R-:W-:Y:S01]  /*23a00*/  FFMA.FTZ R10, R181, R0, -R2 ;  /* 0x00000000b50a7223 */ /* 0x002fe20000010802 */
[----:B------:R-:W-:Y:S04]  /*23a10*/  IMAD.WIDE.U32 R180, R192, -0x2daee0ad, RZ ;  /* 0xd2511f53c0b47825 */ /* 0x000fe800078e00ff */
[----:B------:R-:W-:Y:S01]  /*23a20*/  FMUL.FTZ R2, R0, R3 ;  /* 0x0000000300027220 */ /* 0x000fe20000410000 */
[----:B------:R-:W-:Y:S01]  /*23a30*/  LOP3.LUT R3, R197, R238, RZ, 0x3c, !PT ;  /* 0x000000eec5037212 */ /* 0x000fe200078e3cff */
[-CC-:B------:R-:W-:Y:S01]  /*23a40*/  FFMA.FTZ R192, R15, R0.reuse, -R8.reuse ;  /* 0x000000000fc07223 */ /* 0x180fe20000010808 */
[----:B------:R-:W-:Y:S01]  /*23a50*/  FFMA.FTZ R197, R26, R0, -R8 ;  /* 0x000000001ac57223 */ /* 0x000fe20000010808 */
[----:B------:R-:W-:Y:S01]  /*23a60*/  MUFU.EX2 R7, R10 ;  /* 0x0000000a00077308 */ /* 0x000fe20000000800 */
[----:B------:R-:W-:Y:S01]  /*23a70*/  LOP3.LUT R176, R3, R181, RZ, 0x3c, !PT ;  /* 0x000000b503b07212 */ /* 0x000fe200078e3cff */
[----:B------:R-:W-:Y:S02]  /*23a80*/  FMUL.FTZ R3, R0, R5 ;  /* 0x0000000500037220 */ /* 0x000fe40000410000 */
[----:B------:R-:W4:Y:S02]  /*23a90*/  LDL.LU R5, [R1+0x78] ;  /* 0x0000780001057983 */ /* 0x000f240000300800 */
[----:B------:R-:W-:Y:S04]  /*23aa0*/  IMAD.WIDE.U32 R176, R176, -0x326172a9, RZ ;  /* 0xcd9e8d57b0b07825 */ /* 0x000fe800078e00ff */
[----:B------:R-:W1:Y:S10]  /*23ab0*/  MUFU.EX2 R2, R2 ;  /* 0x0000000200027308 */ /* 0x000e740000000800 */
[----:B------:R-:W5:Y:S10]  /*23ac0*/  MUFU.EX2 R3, R3 ;  /* 0x0000000300037308 */ /* 0x000f740000000800 */
[----:B------:R5:W5:Y:S01]  /*23ad0*/  MUFU.EX2 R0, R6 ;  /* 0x0000000600007308 */ /* 0x000b620000000800 */
[C---:B-1----:R-:W-:Y:S01]  /*23ae0*/  FMUL.FTZ R13, R2.reuse, R149 ;  /* 0x00000095020d7220 */ /* 0x042fe20000410000 */
[C---:B------:R-:W-:Y:S01]  /*23af0*/  FMUL.FTZ R12, R2.reuse, R148 ;  /* 0x00000094020c7220 */ /* 0x040fe20000410000 */
[----:B------:R-:W4:Y:S01]  /*23b00*/  LDL R149, [R1+0xdc] ;  /* 0x0000dc0001957983 */ /* 0x000f220000100800 */
[C---:B------:R-:W-:Y:S01]  /*23b10*/  FMUL.FTZ R28, R2.reuse, R140 ;  /* 0x0000008c021c7220 */ /* 0x040fe20000410000 */
[C---:B------:R-:W-:Y:S01]  /*23b20*/  FMUL.FTZ R8, R2.reuse, R152 ;  /* 0x0000009802087220 */ /* 0x040fe20000410000 */
[C---:B------:R-:W-:Y:S01]  /*23b30*/  FMUL.FTZ R9, R2.reuse, R153 ;  /* 0x0000009902097220 */ /* 0x040fe20000410000 */
[----:B------:R-:W4:Y:S01]  /*23b40*/  LDL R148, [R1+0xd0] ;  /* 0x0000d00001947983 */ /* 0x000f220000100800 */
[C---:B------:R-:W-:Y:S01]  /*23b50*/  FMUL.FTZ R24, R2.reuse, R144 ;  /* 0x0000009002187220 */ /* 0x040fe20000410000 */
[C---:B-----5:R-:W-:Y:S01]  /*23b60*/  FMUL.FTZ R27, R3.reuse, R147 ;  /* 0x00000093031b7220 */ /* 0x060fe20000410000 */
[C---:B------:R-:W-:Y:S01]  /*23b70*/  FMUL.FTZ R26, R3.reuse, R146 ;  /* 0x00000092031a7220 */ /* 0x040fe20000410000 */
[C---:B------:R-:W-:Y:S01]  /*23b80*/  FMUL.FTZ R10, R3.reuse, R154 ;  /* 0x0000009a030a7220 */ /* 0x040fe20000410000 */
[----:B------:R-:W-:Y:S01]  /*23b90*/  FMUL.FTZ R11, R3, R155 ;  /* 0x0000009b030b7220 */ /* 0x000fe20000410000 */
[C---:B------:R-:W-:Y:S01]  /*23ba0*/  FMUL.FTZ R25, R2.reuse, R145 ;  /* 0x0000009102197220 */ /* 0x040fe20000410000 */
[C---:B------:R-:W-:Y:S01]  /*23bb0*/  FMUL.FTZ R29, R2.reuse, R141 ;  /* 0x0000008d021d7220 */ /* 0x040fe20000410000 */
[C---:B------:R-:W-:Y:S01]  /*23bc0*/  FMUL.FTZ R56, R2.reuse, R56 ;  /* 0x0000003802387220 */ /* 0x040fe20000410000 */
[----:B------:R-:W-:Y:S01]  /*23bd0*/  FMUL.FTZ R57, R2, R57 ;  /* 0x0000003902397220 */ /* 0x000fe20000410000 */
[----:B------:R-:W-:Y:S01]  /*23be0*/  F2FP.BF16.F32.PACK_AB R6, R19, R34 ;  /* 0x000000221306723e */ /* 0x000fe200000010ff */
        /* <DEDUP_REMOVED lines=81> */
[----:B--2---:R-:W-:Y:S04]  /*24100*/  IMAD.WIDE.U32 R22, R137, -0x326172a9, RZ ;  /* 0xcd9e8d5789167825 */ /* 0x004fe800078e00ff */
[----:B----4-:R-:W-:Y:S02]  /*24110*/  FFMA.FTZ R140, R3, R5, R182 ;  /* 0x00000005038c7223 */ /* 0x010fe400000100b6 */
[----:B------:R-:W2:Y:S04]  /*24120*/  LDL.LU R5, [R1+0xac] ;  /* 0x0000ac0001057983 */ /* 0x000ea80000300800 */
[----:B------:R-:W3:Y:S04]  /*24130*/  LDL.LU R35, [R1+0x84] ;  /* 0x0000840001237983 */ /* 0x000ee80000300800 */
[----:B------:R-:W4:Y:S04]  /*24140*/  LDL R147, [R1+0xd4] ;  /* 0x0000d40001937983 */ /* 0x000f280000100800 */
[----:B------:R-:W5:Y:S04]  /*24150*/  LDL R146, [R1+0xc4] ;  /* 0x0000c40001927983 */ /* 0x000f680000100800 */
[----:B------:R-:W5:Y:S04]  /*24160*/  LDL R154, [R1+0xc8] ;  /* 0x0000c800019a7983 */ /* 0x000f680000100800 */
[----:B------:R-:W5:Y:S01]  /*24170*/  LDL R157, [R1+0xcc] ;  /* 0x0000cc00019d7983 */ /* 0x000f620000100800 */
[----:B------:R-:W-:Y:S03]  /*24180*/  LOP3.LUT R2, R149, R23, RZ, 0x3c, !PT ;  /* 0x0000001795027212 */ /* 0x000fe600078e3cff */
[----:B------:R-:W5:Y:S01]  /*24190*/  LDL R155, [R1+0xc0] ;  /* 0x0000c000019b7983 */ /* 0x000f620000100800 */
[----:B------:R-:W-:Y:S01]  /*241a0*/  LOP3.LUT R22, R177, R148, R22, 0x96, !PT ;  /* 0x00000094b1167212 */ /* 0x000fe200078e9616 */
[----:B------:R-:W-:Y:S02]  /*241b0*/  IMAD.WIDE.U32 R136, R2, -0x2daee0ad, RZ ;  /* 0xd2511f5302887825 */ /* 0x000fe400078e00ff */
[----:B------:R-:W5:Y:S01]  /*241c0*/  LDL R165, [R1+0xb4] ;  /* 0x0000b40001a57983 */ /* 0x000f620000100800 */
[----:B------:R1:W1:Y:S01]  /*241d0*/  MUFU.EX2 R2, R4 ;  /* 0x0000000400027308 */ /* 0x0002620000000800 */
[----:B------:R-:W-:Y:S02]  /*241e0*/  IMAD.WIDE.U32 R22, R22, -0x2daee0ad, RZ ;  /* 0xd2511f5316167825 */ /* 0x000fe400078e00ff */
[----:B------:R-:W5:Y:S04]  /*241f0*/  LDL R152, [R1+0xbc] ;  /* 0x0000bc0001987983 */ /* 0x000f680000100800 */
[----:B------:R-:W5:Y:S04]  /*24200*/  LDL R164, [R1+0xb8] ;  /* 0x0000b80001a47983 */ /* 0x000f680000100800 */
[----:B------:R-:W5:Y:S04]  /*24210*/  LDL R153, [R1+0xb0] ;  /* 0x0000b00001997983 */ /* 0x000f680000100800 */
[----:B------:R-:W5:Y:S01]  /*24220*/  LDL R144, [R1+0x12c] ;  /* 0x00012c0001907983 */ /* 0x000f620000100800 */
[----:B-1----:R-:W-:Y:S01]  /*24230*/  FMUL.FTZ R4, R0, R168 ;  /* 0x000000a800047220 */ /* 0x002fe20000410000 */
[C---:B------:R-:W-:Y:S02]  /*24240*/  FMUL.FTZ R54, R2.reuse, R54 ;  /* 0x0000003602367220 */ /* 0x040fe40000410000 */
[----:B------:R1:W5:Y:S01]  /*24250*/  LDL.S16 R168, [R1+0x48] ;  /* 0x0000480001a87983 */ /* 0x0003620000100600 */
[C---:B------:R-:W-:Y:S01]  /*24260*/  FMUL.FTZ R55, R2.reuse, R55 ;  /* 0x0000003702377220 */ /* 0x040fe20000410000 */
[C---:B------:R-:W-:Y:S01]  /*24270*/  FMUL.FTZ R66, R2.reuse, R66 ;  /* 0x0000004202427220 */ /* 0x040fe20000410000 */
[C---:B------:R-:W-:Y:S01]  /*24280*/  FMUL.FTZ R67, R2.reuse, R67 ;  /* 0x0000004302437220 */ /* 0x040fe20000410000 */
[----:B------:R-:W5:Y:S01]  /*24290*/  LDL R161, [R1+0x9c] ;  /* 0x00009c0001a17983 */ /* 0x000f620000100800 */
        /* <DEDUP_REMOVED lines=20> */
[C---:B--2---:R-:W-:Y:S01]  /*243e0*/  FFMA.FTZ R3, R0.reuse, R5, R34 ;  /* 0x0000000500037223 */ /* 0x044fe20000010022 */
[----:B------:R-:W-:Y:S03]  /*243f0*/  FMUL.FTZ R5, R0, R169 ;  /* 0x000000a900057220 */ /* 0x000fe60000410000 */
[----:B------:R-:W-:Y:S02]  /*24400*/  FADD.FTZ R141, R19, R3 ;  /* 0x00000003138d7221 */ /* 0x000fe40000010000 */
[----:B------:R-:W2:Y:S01]  /*24410*/  MUFU.EX2 R3, R184 ;  /* 0x000000b800037308 */ /* 0x000ea20000000800 */
[----:B----4-:R-:W-:Y:S05]  /*24420*/  LOP3.LUT R0, R137, R147, R180, 0x96, !PT ;  /* 0x0000009389007212 */ /* 0x010fea00078e96b4 */
[----:B------:R-:W-:Y:S04]  /*24430*/  IMAD.WIDE.U32 R142, R0, -0x326172a9, RZ ;  /* 0xcd9e8d57008e7825 */ /* 0x000fe800078e00ff */
[----:B---3--:R-:W-:Y:S01]  /*24440*/  FFMA.FTZ R0, R2, R35, R18 ;  /* 0x0000002302007223 */ /* 0x008fe20000010012 */
[----:B------:R-:W-:Y:S01]  /*24450*/  MUFU.EX2 R19, R193 ;  /* 0x000000c100137308 */ /* 0x000fe20000000800 */
[----:B-----5:R-:W-:Y:S02]  /*24460*/  LOP3.LUT R136, R23, R154, R136, 0x96, !PT ;  /* 0x0000009a17887212 */ /* 0x020fe400078e9688 */
[----:B------:R-:W-:Y:S01]  /*24470*/  LOP3.LUT R138, R143, R146, R176, 0x96, !PT ;  /* 0x000000928f8a7212 */ /* 0x000fe200078e96b0 */
[C---:B------:R-:W-:Y:S01]  /*24480*/  FADD.FTZ R143, R7.reuse, R0 ;  /* 0x00000000078f7221 */ /* 0x040fe20000010000 */
[----:B------:R-:W-:Y:S01]  /*24490*/  F2FP.BF16.F32.PACK_AB R18, R7, R18 ;  /* 0x000000120712723e */ /* 0x000fe200000010ff */
[----:B------:R-:W-:Y:S04]  /*244a0*/  IMAD.WIDE.U32 R136, R136, -0x326172a9, RZ ;  /* 0xcd9e8d5788887825 */ /* 0x000fe800078e00ff */
[----:B------:R-:W3:Y:S01]  /*244b0*/  MUFU.EX2 R7, R179 ;  /* 0x000000b300077308 */ /* 0x000ee20000000800 */
[----:B--2---:R-:W-:Y:S01]  /*244c0*/  F2FP.BF16.F32.PACK_AB R0, R3, R183 ;  /* 0x000000b70300723e */ /* 0x004fe200000010ff */
[----:B------:R-:W-:Y:S01]  /*244d0*/  IMAD.WIDE.U32 R138, R138, -0x2daee0ad, RZ ;  /* 0xd2511f538a8a7825 */ /* 0x000fe200078e00ff */
[----:B------:R-:W-:Y:S03]  /*244e0*/  LOP3.LUT R34, R137, R165, R142, 0x96, !PT ;  /* 0x000000a589227212 */ /* 0x000fe600078e968e */
[----:B------:R-:W-:Y:S01]  /*244f0*/  IMAD.MOV.U32 R183, RZ, RZ, R146 ;  /* 0x000000ffffb77224 */ /* 0x000fe200078e0092 */
[----:B------:R-:W-:Y:S01]  /*24500*/  LOP3.LUT R22, R139, R157, R22, 0x96, !PT ;  /* 0x0000009d8b167212 */ /* 0x000fe200078e9616 */
[----:B------:R1:W2:Y:S02]  /*24510*/  LDL.S16 R146, [R1+0x44] ;  /* 0x0000440001927983 */ /* 0x0002a40000100600 */
[----:B------:R-:W4:Y:S01]  /*24520*/  MUFU.EX2 R139, R188 ;  /* 0x000000bc008b7308 */ /* 0x000f220000000800 */
[----:B------:R-:W-:Y:S04]  /*24530*/  IMAD.WIDE.U32 R34, R34, -0x2daee0ad, RZ ;  /* 0xd2511f5322227825 */ /* 0x000fe800078e00ff */
[----:B------:R-:W-:Y:S01]  /*24540*/  IMAD.WIDE.U32 R22, R22, -0x326172a9, RZ ;  /* 0xcd9e8d5716167825 */ /* 0x000fe200078e00ff */
[----:B------:R-:W-:Y:S02]  /*24550*/  LOP3.LUT R178, R35, R164, R138, 0x96, !PT ;  /* 0x000000a423b27212 */ /* 0x000fe400078e968a */
[C---:B---3--:R-:W-:Y:S01]  /*24560*/  F2FP.BF16.F32.PACK_AB R137, R7.reuse, R182 ;  /* 0x000000b60789723e */ /* 0x048fe200000010ff */
[----:B------:R-:W-:Y:S01]  /*24570*/  FADD.FTZ R142, R7, R140 ;  /* 0x0000008c078e7221 */ /* 0x000fe20000010000 */
[----:B------:R-:W-:Y:S01]  /*24580*/  LOP3.LUT R136, R23, R155, R136, 0x96, !PT ;  /* 0x0000009b17887212 */ /* 0x000fe200078e9688 */
[----:B------:R-:W-:Y:S04]  /*24590*/  IMAD.WIDE.U32 R178, R178, -0x326172a9, RZ ;  /* 0xcd9e8d57b2b27825 */ /* 0x000fe800078e00ff */
[----:B------:R-:W-:Y:S01]  /*245a0*/  FADD.FTZ R35, R3, R181 ;  /* 0x000000b503237221 */ /* 0x000fe20000010000 */
[----:B------:R-:W3:Y:S01]  /*245b0*/  MUFU.EX2 R140, R191 ;  /* 0x000000bf008c7308 */ /* 0x000ee20000000800 */
[----:B------:R-:W-:Y:S04]  /*245c0*/  IMAD.WIDE.U32 R184, R136, -0x2daee0ad, RZ ;  /* 0xd2511f5388b87825 */ /* 0x000fe800078e00ff */
[----:B------:R-:W-:Y:S01]  /*245d0*/  IMAD.WIDE.U32 R144, R144, -0x326172a9, RZ ;  /* 0xcd9e8d5790907825 */ /* 0x000fe200078e00ff */
[----:B------:R-:W-:Y:S04]  /*245e0*/  LOP3.LUT R150, R185, R152, R34, 0x96, !PT ;  /* 0x00000098b9967212 */ /* 0x000fe800078e9622 */
[----:B------:R5:W-:Y:S01]  /*245f0*/  MUFU.EX2 R136, R187 ;  /* 0x000000bb00887308 */ /* 0x000be20000000800 */
[----:B------:R-:W-:Y:S01]  /*24600*/  LOP3.LUT R185, R179, R153, R22, 0x96, !PT ;  /* 0x00000099b3b97212 */ /* 0x000fe200078e9616 */
[----:B------:R-:W-:Y:S08]  /*24610*/  IMAD.WIDE.U32 R150, R150, -0x326172a9, RZ ;  /* 0xcd9e8d5796967825 */ /* 0x000ff000078e00ff */
[----:B------:R-:W-:Y:S01]  /*24620*/  MUFU.EX2 R34, R194 ;  /* 0x000000c200227308 */ /* 0x000fe20000000800 */
[----:B------:R-:W-:Y:S04]  /*24630*/  LOP3.LUT R3, R151, R250, R178, 0x96, !PT ;  /* 0x000000fa97037212 */ /* 0x000fe800078e96b2 */
[C---:B------:R-:W-:Y:S02]  /*24640*/  LOP3.LUT R22, R3.reuse, 0xffff, RZ, 0xc0, !PT ;  /* 0x0000ffff03167812 */ /* 0x040fe400078ec0ff */
[----:B------:R-:W-:Y:S02]  /*24650*/  LOP3.LUT R7, R3, 0xff, RZ, 0xc0, !PT ;  /* 0x000000ff03077812 */ /* 0x000fe400078ec0ff */
[----:B------:R-:W-:Y:S01]  /*24660*/  SHF.R.U32.HI R22, RZ, 0x8, R22 ;  /* 0x00000008ff167819 */ /* 0x000fe20000011616 */
[----:B-----5:R1:W5:Y:S01]  /*24670*/  LDL.S16 R187, [R1+0x4c] ;  /* 0x00004c0001bb7983 */ /* 0x0203620000100600 */
[--C-:B------:R-:W-:Y:S02]  /*24680*/  SHF.R.U32.HI R23, RZ, 0x18, R3.reuse ;  /* 0x00000018ff177819 */ /* 0x100fe40000011603 */
[----:B------:R-:W-:Y:S02]  /*24690*/  LOP3.LUT R22, R22, 0xffff, RZ, 0xc0, !PT ;  /* 0x0000ffff16167812 */ /* 0x000fe400078ec0ff */
[C---:B------:R-:W-:Y:S02]  /*246a0*/  ISETP.GE.U32.AND P5, PT, R218.reuse, R7, PT ;  /* 0x00000007da00720c */ /* 0x040fe40003fa6070 */
[C---:B------:R-:W-:Y:S01]  /*246b0*/  ISETP.GE.U32.AND P4, PT, R218.reuse, R22, PT ;  /* 0x00000016da00720c */ /* 0x040fe20003f86070 */
[----:B------:R-:W1:Y:S01]  /*246c0*/  MUFU.EX2 R7, R190 ;  /* 0x000000be00077308 */ /* 0x000e620000000800 */
[----:B------:R-:W-:Y:S02]  /*246d0*/  SHF.R.U32.HI R22, RZ, 0x10, R3 ;  /* 0x00000010ff167819 */ /* 0x000fe40000011603 */
[----:B------:R-:W-:Y:S02]  /*246e0*/  ISETP.GE.U32.AND P1, PT, R218, R23, PT ;  /* 0x00000017da00720c */ /* 0x000fe40003f26070 */
[----:B------:R-:W-:Y:S05]  /*246f0*/  LOP3.LUT R3, R22, 0xff, RZ, 0xc0, !PT ;  /* 0x000000ff16037812 */ /* 0x000fea00078ec0ff */
[----:B------:R-:W1:Y:S01]  /*24700*/  MUFU.EX2 R22, R189 ;  /* 0x000000bd00167308 */ /* 0x000e620000000800 */
[----:B------:R-:W-:Y:S01]  /*24710*/  ISETP.GE.U32.AND P2, PT, R218, R3, PT ;  /* 0x00000003da00720c */ /* 0x000fe20003f46070 */
[----:B----4-:R-:W-:Y:S01]  /*24720*/  FADD.FTZ R3, R139, R141 ;  /* 0x0000008d8b037221 */ /* 0x010fe20000010000 */
[----:B------:R-:W-:Y:S02]  /*24730*/  F2FP.BF16.F32.PACK_AB R139, R19, R139 ;  /* 0x0000008b138b723e */ /* 0x000fe400000010ff */
[----:B------:R-:W-:Y:S01]  /*24740*/  LOP3.LUT R141, R177, R148, R144, 0x96, !PT ;  /* 0x00000094b18d7212 */ /* 0x000fe200078e9690 */
[----:B------:R-:W-:Y:S01]  /*24750*/  FADD.FTZ R138, R19, R3 ;  /* 0x00000003138a7221 */ /* 0x000fe20000010000 */
[----:B------:R-:W-:Y:S03]  /*24760*/  LOP3.LUT R3, R149, R145, RZ, 0x3c, !PT ;  /* 0x0000009195037212 */ /* 0x000fe600078e3cff */
[----:B------:R4:W-:Y:S02]  /*24770*/  MUFU.EX2 R19, R192 ;  /* 0x000000c000137308 */ /* 0x0009e40000000800 */
[----:B------:R-:W-:Y:S04]  /*24780*/  IMAD.WIDE.U32 R148, R3, -0x2daee0ad, RZ ;  /* 0xd2511f5303947825 */ /* 0x000fe800078e00ff */
[----:B---3--:R-:W-:Y:S01]  /*24790*/  FADD.FTZ R3, R140, R143 ;  /* 0x0000008f8c037221 */ /* 0x008fe20000010000 */
[----:B-1----:R-:W-:Y:S01]  /*247a0*/  F2FP.BF16.F32.PACK_AB R140, R7, R140 ;  /* 0x0000008c078c723e */ /* 0x002fe200000010ff */
[----:B------:R-:W3:Y:S01]  /*247b0*/  LDL R143, [R1+0xa0] ;  /* 0x0000a000018f7983 */ /* 0x000ee20000100800 */
[----:B------:R-:W-:Y:S01]  /*247c0*/  LOP3.LUT R144, R149, R147, R180, 0x96, !PT ;  /* 0x0000009395907212 */ /* 0x000fe200078e96b4 */
[--C-:B------:R-:W-:Y:S01]  /*247d0*/  FADD.FTZ R156, R7, R3.reuse ;  /* 0x00000003079c7221 */ /* 0x100fe20000010000 */
[----:B------:R-:W-:Y:S01]  /*247e0*/  PRMT R3, R6, 0x7632, R3 ;  /* 0x0000763206037816 */ /* 0x000fe20000000003 */
[----:B------:R-:W-:Y:S01]  /*247f0*/  FADD.FTZ R7, R136, R35 ;  /* 0x0000002388077221 */ /* 0x000fe20000010000 */
[C---:B------:R-:W-:Y:S01]  /*24800*/  F2FP.BF16.F32.PACK_AB R136, R22.reuse, R136 ;  /* 0x000000881688723e */ /* 0x040fe200000010ff */
[----:B------:R-:W-:Y:S01]  /*24810*/  @!P2 HFMA2.BF16_V2 R168, -RZ.H0_H0, RZ.H0_H0, -R18.H0_H0 ;  /* 0x200000ffffa8a231 */ /* 0x000fe20000340912 */
[----:B------:R-:W1:Y:S01]  /*24820*/  MUFU.EX2 R23, R186 ;  /* 0x000000ba00177308 */ /* 0x000e620000000800 */
[--C-:B------:R-:W-:Y:S01]  /*24830*/  FADD.FTZ R147, R22, R7.reuse ;  /* 0x0000000716937221 */ /* 0x100fe20000010000 */
[----:B------:R-:W-:Y:S01]  /*24840*/  PRMT R7, R18, 0x7632, R7 ;  /* 0x0000763212077816 */ /* 0x000fe20000000007 */
[----:B----4-:R4:W4:Y:S01]  /*24850*/  LDL.S16 R192, [R1+0x50] ;  /* 0x0000500001c07983 */ /* 0x0109220000100600 */
[----:B------:R-:W-:Y:S06]  /*24860*/  PRMT R160, R168, 0x7610, R160 ;  /* 0x00007610a8a07816 */ /* 0x000fec00000000a0 */
[----:B------:R-:W1:Y:S02]  /*24870*/  MUFU.EX2 R22, R195 ;  /* 0x000000c300167308 */ /* 0x000e640000000800 */
[----:B-1----:R-:W-:Y:S01]  /*24880*/  F2FP.BF16.F32.PACK_AB R180, R19, R23 ;  /* 0x0000001713b4723e */ /* 0x002fe200000010ff */
[----:B------:R-:W-:Y:S01]  /*24890*/  FADD.FTZ R35, R23, R142 ;  /* 0x0000008e17237221 */ /* 0x000fe20000010000 */
[----:B------:R-:W-:Y:S01]  /*248a0*/  F2FP.BF16.F32.PACK_AB R181, R22, R34 ;  /* 0x0000002216b5723e */ /* 0x000fe200000010ff */
[----:B--2---:R-:W-:Y:S05]  /*248b0*/  @!P1 HFMA2.BF16_V2 R146, -RZ.H0_H0, RZ.H0_H0, -R7.H0_H0 ;  /* 0x200000ffff929231 */ /* 0x004fea0000340907 */
[----:B------:R-:W-:Y:S01]  /*248c0*/  PRMT R182, R146, 0x7610, R182 ;  /* 0x0000761092b67816 */ /* 0x000fe200000000b6 */
[----:B-----5:R-:W-:Y:S05]  /*248d0*/  @!P4 HFMA2.BF16_V2 R187, -RZ.H0_H0, RZ.H0_H0, -R3.H0_H0 ;  /* 0x200000ffffbbc231 */ /* 0x020fea0000340903 */
[----:B------:R-:W-:Y:S02]  /*248e0*/  PRMT R145, R187, 0x7610, R145 ;  /* 0x00007610bb917816 */ /* 0x000fe40000000091 */
[----:B---3--:R-:W-:Y:S05]  /*248f0*/  IADD3 R142, P0, R220, R143, RZ ;  /* 0x0000008fdc8e7210 */ /* 0x008fea0007f1e0ff */
[----:B------:R-:W-:Y:S02]  /*24900*/  IMAD.X R143, R221, 0x1, R161, P0 ;  /* 0x00000001dd8f7824 */ /* 0x000fe400000e06a1 */
[----:B----4-:R-:W-:Y:S05]  /*24910*/  @!P5 HFMA2.BF16_V2 R192, -RZ.H0_H0, RZ.H0_H0, -R6.H0_H0 ;  /* 0x200000ffffc0d231 */ /* 0x010fea0000340906 */
[----:B------:R-:W-:Y:S01]  /*24920*/  PRMT R179, R192, 0x7610, R179 ;  /* 0x00007610c0b37816 */ /* 0x000fe200000000b3 */
[----:B------:R-:W-:Y:S04]  /*24930*/  @!P5 STL.S16 [R1+0x50], R192 ;  /* 0x000050c00100d387 */ /* 0x000fe80000100600 */
[----:B------:R-:W-:Y:S04]  /*24940*/  @!P4 STL.S16 [R1+0x4c], R187 ;  /* 0x00004cbb0100c387 */ /* 0x000fe80000100600 */
[----:B------:R1:W-:Y:S04]  /*24950*/  @!P2 STL.S16 [R1+0x48], R168 ;  /* 0x000048a80100a387 */ /* 0x0003e80000100600 */
[----:B------:R2:W-:Y:S01]  /*24960*/  @!P1 STL.S16 [R1+0x44], R146 ;  /* 0x0000449201009387 */ /* 0x0005e20000100600 */
[----:B-1----:R-:W-:Y:S01]  /*24970*/  FADD.FTZ R168, R19, R35 ;  /* 0x0000002313a87221 */ /* 0x002fe20000010000 */
[----:B--2---:R-:W-:Y:S02]  /*24980*/  PRMT R146, R6, 0x5410, R3 ;  /* 0x0000541006927816 */ /* 0x004fe40000000003 */
[----:B------:R-:W-:Y:S02]  /*24990*/  @!P5 PRMT R6, R179, 0x5410, RZ ;  /* 0x00005410b306d816 */ /* 0x000fe400000000ff */
[----:B------:R-:W-:Y:S02]  /*249a0*/  @!P4 PRMT R3, R145, 0x5410, RZ ;  /* 0x000054109103c816 */ /* 0x000fe400000000ff */
[----:B------:R-:W-:Y:S01]  /*249b0*/  PRMT R145, R18, 0x5410, R7 ;  /* 0x0000541012917816 */ /* 0x000fe20000000007 */
[----:B------:R1:W-:Y:S01]  /*249c0*/  ST.E.U16 desc[UR4][R220.64], R6 ;  /* 0x00000006dc007985 */ /* 0x0003e2000c101504 */
[----:B------:R-:W-:Y:S02]  /*249d0*/  @!P1 PRMT R7, R182, 0x5410, RZ ;  /* 0x00005410b6079816 */ /* 0x000fe400000000ff */
[----:B------:R-:W-:Y:S01]  /*249e0*/  @!P2 PRMT R18, R160, 0x5410, RZ ;  /* 0x00005410a012a816 */ /* 0x000fe200000000ff */
[----:B------:R-:W-:Y:S04]  /*249f0*/  ST.E.U16 desc[UR4][R220.64+0x2], R3 ;  /* 0x00000203dc007985 */ /* 0x000fe8000c101504 */
[----:B------:R2:W-:Y:S04]  /*24a00*/  ST.E.U16 desc[UR4][R142.64+0x2], R7 ;  /* 0x000002078e007985 */ /* 0x0005e8000c101504 */
[----:B------:R3:W-:Y:S04]  /*24a10*/  ST.E.U16 desc[UR4][R142.64], R18 ;  /* 0x000000128e007985 */ /* 0x0007e8000c101504 */
[----:B------:R-:W4:Y:S01]  /*24a20*/  LDL.64 R160, [R1+0x88] ;  /* 0x0000880001a07983 */ /* 0x000f220000100a00 */
[--C-:B-1----:R-:W-:Y:S01]  /*24a30*/  FADD.FTZ R6, R34, R138.reuse ;  /* 0x0000008a22067221 */ /* 0x102fe20000010000 */
[----:B------:R-:W-:Y:S01]  /*24a40*/  PRMT R138, R0, 0x7632, R138 ;  /* 0x00007632008a7816 */ /* 0x000fe2000000008a */
[----:B------:R-:W-:Y:S04]  /*24a50*/  IMAD.WIDE.U32 R34, R144, -0x326172a9, RZ ;  /* 0xcd9e8d5790227825 */ /* 0x000fe800078e00ff */
[----:B------:R-:W-:Y:S01]  /*24a60*/  FADD.FTZ R179, R22, R6 ;  /* 0x0000000616b37221 */ /* 0x000fe20000010000 */
[----:B------:R-:W-:Y:S01]  /*24a70*/  LOP3.LUT R176, R35, R183, R176, 0x96, !PT ;  /* 0x000000b723b07212 */ /* 0x000fe200078e96b0 */
[----:B--2---:R-:W-:Y:S04]  /*24a80*/  IMAD.WIDE.U32 R6, R141, -0x2daee0ad, RZ ;  /* 0xd2511f538d067825 */ /* 0x004fe800078e00ff */
[----:B------:R-:W-:Y:S01]  /*24a90*/  FMUL.FTZ R35, R2, R159 ;  /* 0x0000009f02237220 */ /* 0x000fe20000410000 */
[----:B------:R-:W2:Y:S01]  /*24aa0*/  LDL R141, [R1+0x94] ;  /* 0x00009400018d7983 */ /* 0x000ea20000100800 */
[----:B------:R-:W-:Y:S01]  /*24ab0*/  IMAD.WIDE.U32 R176, R176, -0x2daee0ad, RZ ;  /* 0xd2511f53b0b07825 */ /* 0x000fe200078e00ff */
[----:B---3--:R-:W-:Y:S02]  /*24ac0*/  LOP3.LUT R18, R7, R154, R148, 0x96, !PT ;  /* 0x0000009a07127212 */ /* 0x008fe400078e9694 */
[----:B------:R1:W3:Y:S02]  /*24ad0*/  LDL.S16 R154, [R1+0x68] ;  /* 0x00006800019a7983 */ /* 0x0002e40000100600 */
[----:B------:R-:W-:Y:S01]  /*24ae0*/  LOP3.LUT R22, R177, R157, R6, 0x96, !PT ;  /* 0x0000009db1167212 */ /* 0x000fe200078e9606 */
[----:B------:R-:W-:Y:S01]  /*24af0*/  IMAD.WIDE.U32 R18, R18, -0x326172a9, RZ ;  /* 0xcd9e8d5712127825 */ /* 0x000fe200078e00ff */
[----:B------:R-:W-:Y:S03]  /*24b00*/  MUFU.EX2 R157, R242 ;  /* 0x000000f2009d7308 */ /* 0x000fe60000000800 */
[----:B------:R-:W-:Y:S01]  /*24b10*/  IMAD.WIDE.U32 R22, R22, -0x326172a9, RZ ;  /* 0xcd9e8d5716167825 */ /* 0x000fe200078e00ff */
[----:B------:R-:W-:Y:S02]  /*24b20*/  LOP3.LUT R6, R19, R165, R34, 0x96, !PT ;  /* 0x000000a513067212 */ /* 0x000fe400078e9622 */
[----:B------:R-:W-:Y:S01]  /*24b30*/  LOP3.LUT R165, R150, 0xff, RZ, 0xc0, !PT ;  /* 0x000000ff96a57812 */ /* 0x000fe200078ec0ff */
[----:B------:R-:W5:Y:S01]  /*24b40*/  LDL R19, [R1+0x90] ;  /* 0x0000900001137983 */ /* 0x000f620000100800 */
[----:B------:R-:W-:Y:S01]  /*24b50*/  LOP3.LUT R18, R23, R155, R18, 0x96, !PT ;  /* 0x0000009b17127212 */ /* 0x000fe200078e9612 */
[----:B------:R-:W-:Y:S04]  /*24b60*/  IMAD.WIDE.U32 R6, R6, -0x2daee0ad, RZ ;  /* 0xd2511f5306067825 */ /* 0x000fe800078e00ff */
[C---:B------:R-:W-:Y:S01]  /*24b70*/  FMUL.FTZ R23, R2.reuse, R163 ;  /* 0x000000a302177220 */ /* 0x040fe20000410000 */
[----:B------:R-:W-:Y:S01]  /*24b80*/  FMUL.FTZ R34, R2, R158 ;  /* 0x0000009e02227220 */ /* 0x000fe20000410000 */
[----:B------:R-:W-:Y:S01]  /*24b90*/  IMAD.WIDE.U32 R182, R18, -0x2daee0ad, RZ ;  /* 0xd2511f5312b67825 */ /* 0x000fe200078e00ff */
[----:B------:R-:W-:Y:S01]  /*24ba0*/  LOP3.LUT R176, R7, R164, R176, 0x96, !PT ;  /* 0x000000a407b07212 */ /* 0x000fe200078e96b0 */
[----:B------:R-:W5:Y:S01]  /*24bb0*/  LDL R18, [R1+0x98] ;  /* 0x0000980001127983 */ /* 0x000f620000100800 */
[----:B------:R-:W-:Y:S02]  /*24bc0*/  MUFU.EX2 R158, R203 ;  /* 0x000000cb009e7308 */ /* 0x000fe40000000800 */
[----:B------:R-:W-:Y:S01]  /*24bd0*/  LOP3.LUT R152, R183, R152, R6, 0x96, !PT ;  /* 0x00000098b7987212 */ /* 0x000fe200078e9606 */
[----:B------:R-:W-:Y:S05]  /*24be0*/  IMAD.WIDE.U32 R176, R176, -0x326172a9, RZ ;  /* 0xcd9e8d57b0b07825 */ /* 0x000fea00078e00ff */
[----:B------:R-:W-:Y:S01]  /*24bf0*/  LOP3.LUT R177, R177, R153, R22, 0x96, !PT ;  /* 0x00000099b1b17212 */ /* 0x000fe200078e9616 */
[----:B------:R-:W-:Y:S05]  /*24c00*/  IMAD.WIDE.U32 R152, R152, -0x326172a9, RZ ;  /* 0xcd9e8d5798987825 */ /* 0x000fea00078e00ff */
[----:B------:R-:W-:Y:S04]  /*24c10*/  LOP3.LUT R3, R153, R250, R176, 0x96, !PT ;  /* 0x000000fa99037212 */ /* 0x000fe800078e96b0 */
[----:B------:R-:W-:Y:S04]  /*24c20*/  LOP3.LUT R6, R3, 0xff, RZ, 0xc0, !PT ;  /* 0x000000ff03067812 */ /* 0x000fe800078ec0ff */
[----:B------:R-:W-:Y:S02]  /*24c30*/  ISETP.GE.U32.AND P1, PT, R218, R6, PT ;  /* 0x00000006da00720c */ /* 0x000fe40003f26070 */
[----:B----4-:R-:W-:Y:S02]  /*24c40*/  IADD3 R6, P0, R160, R142, RZ ;  /* 0x0000008ea0067210 */ /* 0x010fe40007f1e0ff */
[----:B------:R-:W-:Y:S03]  /*24c50*/  PRMT R160, R0, 0x5410, R138 ;  /* 0x0000541000a07816 */ /* 0x000fe6000000008a */
[----:B--2---:R-:W-:Y:S06]  /*24c60*/  IMAD.X R7, R141, 0x1, R143, P0 ;  /* 0x000000018d077824 */ /* 0x004fec00000e068f */
[----:B---3--:R-:W-:Y:S05]  /*24c70*/  @!P1 HFMA2.BF16_V2 R154, -RZ.H0_H0, RZ.H0_H0, -R0.H0_H0 ;  /* 0x200000ffff9a9231 */ /* 0x008fea0000340900 */
[----:B------:R-:W-:Y:S01]  /*24c80*/  PRMT R22, R154, 0x7610, R22 ;  /* 0x000076109a167816 */ /* 0x000fe20000000016 */
[----:B------:R5:W-:Y:S03]  /*24c90*/  @!P1 STL.S16 [R1+0x68], R154 ;  /* 0x0000689a01009387 */ /* 0x000be60000100600 */
[----:B------:R-:W-:Y:S01]  /*24ca0*/  @!P1 PRMT R0, R22, 0x5410, RZ ;  /* 0x0000541016009816 */ /* 0x000fe200000000ff */
[----:B------:R1:W2:Y:S01]  /*24cb0*/  LDL.S16 R159, [R1+0x70] ;  /* 0x00007000019f7983 */ /* 0x0002a20000100600 */
[----:B------:R-:W-:Y:S03]  /*24cc0*/  FMUL.FTZ R22, R2, R162 ;  /* 0x000000a202167220 */ /* 0x000fe60000410000 */
[----:B------:R3:W-:Y:S04]  /*24cd0*/  ST.E.U16 desc[UR4][R6.64], R0 ;  /* 0x0000000006007985 */ /* 0x0007e8000c101504 */
[----:B------:R-:W4:Y:S04]  /*24ce0*/  LDL R144, [R1+0xa8] ;  /* 0x0000a80001907983 */ /* 0x000f280000100800 */
[----:B------:R-:W4:Y:S01]  /*24cf0*/  LDL R141, [R1+0xa4] ;  /* 0x0000a400018d7983 */ /* 0x000f220000100800 */
[----:B-----5:R-:W-:Y:S01]  /*24d00*/  IADD3 R154, P0, R220, R19, RZ ;  /* 0x00000013dc9a7210 */ /* 0x020fe20007f1e0ff */
[C---:B------:R-:W-:Y:S04]  /*24d10*/  FMUL.FTZ R19, R2.reuse, R167 ;  /* 0x000000a702137220 */ /* 0x040fe80000410000 */
[----:B------:R-:W-:Y:S02]  /*24d20*/  IMAD.X R155, R221, 0x1, R18, P0 ;  /* 0x00000001dd9b7824 */ /* 0x000fe400000e0612 */
[----:B------:R-:W-:Y:S01]  /*24d30*/  FMUL.FTZ R18, R2, R166 ;  /* 0x000000a602127220 */ /* 0x000fe20000410000 */
[----:B---3--:R-:W-:Y:S01]  /*24d40*/  LOP3.LUT R0, R150, 0xffff, RZ, 0xc0, !PT ;  /* 0x0000ffff96007812 */ /* 0x008fe200078ec0ff */
[C---:B------:R-:W-:Y:S01]  /*24d50*/  FMUL.FTZ R6, R2.reuse, R170 ;  /* 0x000000aa02067220 */ /* 0x040fe20000410000 */
[----:B------:R-:W-:Y:S02]  /*24d60*/  FMUL.FTZ R7, R2, R171 ;  /* 0x000000ab02077220 */ /* 0x000fe40000410000 */
[----:B------:R-:W-:Y:S01]  /*24d70*/  SHF.R.U32.HI R0, RZ, 0x8, R0 ;  /* 0x00000008ff007819 */ /* 0x000fe20000011600 */
[----:B------:R-:W-:Y:S03]  /*24d80*/  MUFU.EX2 R2, R201 ;  /* 0x000000c900027308 */ /* 0x000fe60000000800 */
[----:B------:R-:W-:Y:S02]  /*24d90*/  LOP3.LUT R164, R0, 0xffff, RZ, 0xc0, !PT ;  /* 0x0000ffff00a47812 */ /* 0x000fe400078ec0ff */
[--C-:B------:R-:W-:Y:S04]  /*24da0*/  SHF.R.U32.HI R0, RZ, 0x10, R150.reuse ;  /* 0x00000010ff007819 */ /* 0x100fe80000011696 */
[----:B------:R-:W-:Y:S04]  /*24db0*/  LOP3.LUT R0, R0, 0xff, RZ, 0xc0, !PT ;  /* 0x000000ff00007812 */ /* 0x000fe800078ec0ff */
[C---:B------:R-:W-:Y:S02]  /*24dc0*/  ISETP.GE.U32.AND P6, PT, R218.reuse, R0, PT ;  /* 0x00000000da00720c */ /* 0x040fe40003fc6070 */
[----:B------:R-:W-:Y:S04]  /*24dd0*/  SHF.R.U32.HI R0, RZ, 0x18, R150 ;  /* 0x00000018ff007819 */ /* 0x000fe80000011696 */
[----:B------:R-:W-:Y:S02]  /*24de0*/  ISETP.GE.U32.AND P5, PT, R218, R0, PT ;  /* 0x00000000da00720c */ /* 0x000fe40003fa6070 */
[----:B------:R-:W-:Y:S04]  /*24df0*/  LOP3.LUT R0, R3, 0xffff, RZ, 0xc0, !PT ;  /* 0x0000ffff03007812 */ /* 0x000fe800078ec0ff */
[----:B------:R-:W-:Y:S04]  /*24e00*/  SHF.R.U32.HI R0, RZ, 0x8, R0 ;  /* 0x00000008ff007819 */ /* 0x000fe80000011600 */
[----:B------:R-:W-:Y:S04]  /*24e10*/  LOP3.LUT R0, R0, 0xffff, RZ, 0xc0, !PT ;  /* 0x0000ffff00007812 */ /* 0x000fe800078ec0ff */
[----:B------:R-:W-:Y:S02]  /*24e20*/  ISETP.GE.U32.AND P4, PT, R218, R0, PT ;  /* 0x00000000da00720c */ /* 0x000fe40003f86070 */
[--C-:B------:R-:W-:Y:S02]  /*24e30*/  SHF.R.U32.HI R0, RZ, 0x10, R3.reuse ;  /* 0x00000010ff007819 */ /* 0x100fe40000011603 */
[----:B------:R-:W-:Y:S02]  /*24e40*/  SHF.R.U32.HI R3, RZ, 0x18, R3 ;  /* 0x00000018ff037819 */ /* 0x000fe40000011603 */
[----:B------:R-:W-:Y:S02]  /*24e50*/  LOP3.LUT R0, R0, 0xff, RZ, 0xc0, !PT ;  /* 0x000000ff00007812 */ /* 0x000fe400078ec0ff */
[C---:B------:R-:W-:Y:S02]  /*24e60*/  ISETP.GE.U32.AND P1, PT, R218.reuse, R3, PT ;  /* 0x00000003da00720c */ /* 0x040fe40003f26070 */
[----:B------:R-:W-:Y:S01]  /*24e70*/  ISETP.GE.U32.AND P2, PT, R218, R0, PT ;  /* 0x00000000da00720c */ /* 0x000fe20003f46070 */
[----:B------:R1:W3:Y:S11]  /*24e80*/  LDL.S16 R3, [R1+0x74] ;  /* 0x0000740001037983 */ /* 0x0002f60000100600 */
[----:B------:R-:W-:Y:S01]  /*24e90*/  @!UPT UIADD3 URZ, URZ, URZ, URZ ;  /* 0x0000003f3f3ff290 */ /* 0x000fe2000fffe03f */
[----:B--2---:R-:W-:Y:S05]  /*24ea0*/  @!P2 HFMA2.BF16_V2 R159, -RZ.H0_H0, RZ.H0_H0, -R137.H0_H0 ;  /* 0x200000ffff9fa231 */ /* 0x004fea0000340989 */
[----:B------:R-:W-:Y:S02]  /*24eb0*/  PRMT R193, R159, 0x7610, R193 ;  /* 0x000076109fc17816 */ /* 0x000fe400000000c1 */
[----:B----4-:R-:W-:Y:S02]  /*24ec0*/  IADD3 R148, P0, R220, R144, RZ ;  /* 0x00000090dc947210 */ /* 0x010fe40007f1e0ff */
[----:B------:R-:W-:Y:S03]  /*24ed0*/  MUFU.EX2 R144, R245 ;  /* 0x000000f500907308 */ /* 0x000fe60000000800 */
[----:B------:R-:W-:Y:S07]  /*24ee0*/  IMAD.X R149, R221, 0x1, R141, P0 ;  /* 0x00000001dd957824 */ /* 0x000fee00000e068d */
[----:B------:R-:W2:Y:S02]  /*24ef0*/  MUFU.EX2 R141, R244 ;  /* 0x000000f4008d7308 */ /* 0x000ea40000000800 */
[----:B--2---:R-:W-:Y:S01]  /*24f00*/  F2FP.BF16.F32.PACK_AB R171, R141, R144 ;  /* 0x000000908dab723e */ /* 0x004fe200000010ff */
[----:B---3--:R-:W-:Y:S05]  /*24f10*/  @!P4 HFMA2.BF16_V2 R3, -RZ.H0_H0, RZ.H0_H0, -R138.H0_H0 ;  /* 0x200000ffff03c231 */ /* 0x008fea000034098a */
[----:B------:R-:W-:Y:S01]  /*24f20*/  PRMT R0, R3, 0x7610, R0 ;  /* 0x0000761003007816 */ /* 0x000fe20000000000 */
[----:B------:R2:W-:Y:S03]  /*24f30*/  @!P4 STL.S16 [R1+0x74], R3 ;  /* 0x000074030100c387 */ /* 0x0005e60000100600 */
[----:B------:R-:W-:Y:S01]  /*24f40*/  @!P4 PRMT R138, R0, 0x5410, RZ ;  /* 0x00005410008ac816 */ /* 0x000fe200000000ff */
[----:B------:R1:W3:Y:S01]  /*24f50*/  LDL.S16 R192, [R1+0x6c] ;  /* 0x00006c0001c07983 */ /* 0x0002e20000100600 */
[----:B------:R-:W-:Y:S01]  /*24f60*/  ISETP.GE.U32.AND P4, PT, R218, R164, PT ;  /* 0x000000a4da00720c */ /* 0x000fe20003f86070 */
[----:B------:R-:W4:Y:S02]  /*24f70*/  MUFU.EX2 R0, R200 ;  /* 0x000000c800007308 */ /* 0x000f240000000800 */
[----:B------:R1:W5:Y:S04]  /*24f80*/  LDL.S16 R187, [R1+0x64] ;  /* 0x0000640001bb7983 */ /* 0x0003680000100600 */
[----:B------:R1:W5:Y:S04]  /*24f90*/  LDL.S16 R167, [R1+0x60] ;  /* 0x0000600001a77983 */ /* 0x0003680000100600 */
[----:B------:R-:W-:Y:S04]  /*24fa0*/  @!P2 STL.S16 [R1+0x70], R159 ;  /* 0x0000709f0100a387 */ /* 0x000fe80000100600 */
[----:B------:R1:W-:Y:S01]  /*24fb0*/  ST.E.U16 desc[UR4][R154.64], R138 ;  /* 0x0000008a9a007985 */ /* 0x0003e2000c101504 */
[----:B----4-:R-:W-:Y:S01]  /*24fc0*/  F2FP.BF16.F32.PACK_AB R169, R0, R2 ;  /* 0x0000000200a9723e */ /* 0x010fe200000010ff */
[----:B--2---:R-:W-:Y:S02]  /*24fd0*/  FADD.FTZ R3, R2, R156 ;  /* 0x0000009c02037221 */ /* 0x004fe40000010000 */
[----:B------:R2:W-:Y:S02]  /*24fe0*/  MUFU.EX2 R156, R239 ;  /* 0x000000ef009c7308 */ /* 0x0005e40000000800 */
[----:B------:R-:W-:Y:S08]  /*24ff0*/  FADD.FTZ R161, R0, R3 ;  /* 0x0000000300a17221 */ /* 0x000ff00000010000 */
[----:B------:R-:W4:Y:S10]  /*25000*/  MUFU.EX2 R3, R199 ;  /* 0x000000c700037308 */ /* 0x000f340000000800 */
[----:B------:R-:W4:Y:S01]  /*25010*/  MUFU.EX2 R0, R198 ;  /* 0x000000c600007308 */ /* 0x000f220000000800 */
[----:B--2---:R-:W-:Y:S02]  /*25020*/  PRMT R239, R218, 0x7054, R218 ;  /* 0x00007054daef7816 */ /* 0x004fe400000000da */
[----:B-1----:R-:W-:Y:S04]  /*25030*/  LOP3.LUT R138, R152, 0xff, RZ, 0xc0, !PT ;  /* 0x000000ff988a7812 */ /* 0x002fe800078ec0ff */
[----:B------:R-:W-:Y:S01]  /*25040*/  ISETP.GE.U32.AND P0, PT, R218, R138, PT ;  /* 0x0000008ada00720c */ /* 0x000fe20003f06070 */
[----:B----4-:R-:W-:Y:S01]  /*25050*/  FADD.FTZ R2, R3, R147 ;  /* 0x0000009303027221 */ /* 0x010fe20000010000 */
[----:B------:R-:W-:Y:S01]  /*25060*/  FADD.FTZ R138, R157, R161 ;  /* 0x000000a19d8a7221 */ /* 0x000fe20000010000 */
[----:B------:R-:W-:Y:S02]  /*25070*/  F2FP.BF16.F32.PACK_AB R161, R156, R157 ;  /* 0x0000009d9ca1723e */ /* 0x000fe400000010ff */
[C---:B------:R-:W-:Y:S01]  /*25080*/  F2FP.BF16.F32.PACK_AB R3, R0.reuse, R3 ;  /* 0x000000030003723e */ /* 0x040fe200000010ff */
[----:B------:R-:W-:Y:S02]  /*25090*/  FADD.FTZ R163, R0, R2 ;  /* 0x0000000200a37221 */ /* 0x000fe40000010000 */
[----:B------:R-:W1:Y:S10]  /*250a0*/  MUFU.EX2 R2, R197 ;  /* 0x000000c500027308 */ /* 0x000e740000000800 */
[----:B------:R-:W2:Y:S01]  /*250b0*/  MUFU.EX2 R0, R196 ;  /* 0x000000c400007308 */ /* 0x000ea20000000800 */
[----:B-1----:R-:W-:Y:S01]  /*250c0*/  FADD.FTZ R147, R2, R168 ;  /* 0x000000a802937221 */ /* 0x002fe20000010000 */
[----:B--2---:R-:W-:Y:S01]  /*250d0*/  F2FP.BF16.F32.PACK_AB R170, R0, R2 ;  /* 0x0000000200aa723e */ /* 0x004fe200000010ff */
[----:B------:R-:W-:Y:S01]  /*250e0*/  FADD.FTZ R2, R144, R179 ;  /* 0x000000b390027221 */ /* 0x000fe20000010000 */
[----:B------:R-:W-:Y:S01]  /*250f0*/  LOP3.LUT R144, R152, 0xffff, RZ, 0xc0, !PT ;  /* 0x0000ffff98907812 */ /* 0x000fe200078ec0ff */
[----:B------:R-:W-:Y:S01]  /*25100*/  FADD.FTZ R162, R0, R147 ;  /* 0x0000009300a27221 */ /* 0x000fe20000010000 */
[----:B------:R-:W-:Y:S01]  /*25110*/  PRMT R0, R137, 0x7632, R0 ;  /* 0x0000763289007816 */ /* 0x000fe20000000000 */
[----:B------:R-:W-:Y:S01]  /*25120*/  FADD.FTZ R2, R141, R2 ;  /* 0x000000028d027221 */ /* 0x000fe20000010000 */
[----:B------:R-:W-:Y:S01]  /*25130*/  SHF.R.U32.HI R144, RZ, 0x8, R144 ;  /* 0x00000008ff907819 */ /* 0x000fe20000011690 */
[----:B------:R-:W-:Y:S01]  /*25140*/  FADD.FTZ R141, R156, R138 ;  /* 0x0000008a9c8d7221 */ /* 0x000fe20000010000 */
[----:B------:R-:W-:Y:S01]  /*25150*/  PRMT R159, R137, 0x5410, R0 ;  /* 0x00005410899f7816 */ /* 0x000fe20000000000 */
[----:B------:R-:W1:Y:S01]  /*25160*/  MUFU.EX2 R147, R213 ;  /* 0x000000d500937308 */ /* 0x000e620000000800 */
[----:B------:R-:W-:Y:S01]  /*25170*/  @!P2 PRMT R137, R193, 0x5410, RZ ;  /* 0x00005410c189a816 */ /* 0x000fe200000000ff */
[----:B------:R2:W-:Y:S01]  /*25180*/  STL [R1+0xac], R2 ;  /* 0x0000ac0201007387 */ /* 0x0005e20000100800 */
[----:B------:R-:W-:Y:S02]  /*25190*/  ISETP.GE.U32.AND P2, PT, R218, R165, PT ;  /* 0x000000a5da00720c */ /* 0x000fe40003f46070 */
[----:B------:R-:W-:Y:S01]  /*251a0*/  PRMT R138, R139, 0x7632, R138 ;  /* 0x000076328b8a7816 */ /* 0x000fe2000000008a */
[----:B------:R4:W-:Y:S01]  /*251b0*/  ST.E.U16 desc[UR4][R148.64], R137 ;  /* 0x0000008994007985 */ /* 0x0009e2000c101504 */
[----:B------:R-:W-:Y:S02]  /*251c0*/  LOP3.LUT R144, R144, 0xffff, RZ, 0xc0, !PT ;  /* 0x0000ffff90907812 */ /* 0x000fe400078ec0ff */
[----:B------:R-:W-:Y:S04]  /*251d0*/  SHF.R.U32.HI R156, RZ, 0x10, R152 ;  /* 0x00000010ff9c7819 */ /* 0x000fe80000011698 */
[----:B------:R-:W-:Y:S01]  /*251e0*/  LOP3.LUT R156, R156, 0xff, RZ, 0xc0, !PT ;  /* 0x000000ff9c9c7812 */ /* 0x000fe200078ec0ff */
[----:B--2---:R-:W2:Y:S01]  /*251f0*/  MUFU.EX2 R2, R202 ;  /* 0x000000ca00027308 */ /* 0x004ea20000000800 */
[----:B----4-:R-:W-:Y:S01]  /*25200*/  PRMT R137, R140, 0x7632, R137 ;  /* 0x000076328c897816 */ /* 0x010fe20000000089 */
[----:B---3--:R-:W-:Y:S02]  /*25210*/  @!P1 HFMA2.BF16_V2 R192, -RZ.H0_H0, RZ.H0_H0, -R0.H0_H0 ;  /* 0x200000ffffc09231 */ /* 0x008fe40000340900 */
[----:B-----5:R-:W-:Y:S03]  /*25220*/  @!P2 HFMA2.BF16_V2 R187, -RZ.H0_H0, RZ.H0_H0, -R139.H0_H0 ;  /* 0x200000ffffbba231 */ /* 0x020fe6000034098b */
[----:B------:R-:W-:Y:S01]  /*25230*/  PRMT R168, R192, 0x7610, R168 ;  /* 0x00007610c0a87816 */ /* 0x000fe200000000a8 */
[----:B------:R-:W-:Y:S01]  /*25240*/  @!P1 STL.S16 [R1+0x6c], R192 ;  /* 0x00006cc001009387 */ /* 0x000fe20000100600 */
[----:B------:R-:W-:Y:S01]  /*25250*/  @!P4 HFMA2.BF16_V2 R167, -RZ.H0_H0, RZ.H0_H0, -R138.H0_H0 ;  /* 0x200000ffffa7c231 */ /* 0x000fe2000034098a */
[----:B------:R-:W-:Y:S02]  /*25260*/  PRMT R166, R187, 0x7610, R166 ;  /* 0x00007610bba67816 */ /* 0x000fe400000000a6 */
[----:B------:R3:W4:Y:S01]  /*25270*/  LDL.S16 R157, [R1+0x5c] ;  /* 0x00005c00019d7983 */ /* 0x0007220000100600 */
[----:B------:R-:W-:Y:S02]  /*25280*/  @!P1 PRMT R0, R168, 0x5410, RZ ;  /* 0x00005410a8009816 */ /* 0x000fe400000000ff */
[----:B------:R-:W-:Y:S01]  /*25290*/  ISETP.GE.U32.AND P1, PT, R218, R144, PT ;  /* 0x00000090da00720c */ /* 0x000fe20003f26070 */
[----:B------:R5:W-:Y:S01]  /*252a0*/  STL [R1+0x84], R141 ;  /* 0x0000848d01007387 */ /* 0x000be20000100800 */
[----:B------:R-:W-:Y:S01]  /*252b0*/  PRMT R164, R167, 0x7610, R164 ;  /* 0x00007610a7a47816 */ /* 0x000fe200000000a4 */
[----:B------:R-:W-:Y:S01]  /*252c0*/  FADD.FTZ R144, R158, R163 ;  /* 0x000000a39e907221 */ /* 0x000fe20000010000 */
[C---:B-1----:R-:W-:Y:S01]  /*252d0*/  F2FP.BF16.F32.PACK_AB R163, R147.reuse, R158 ;  /* 0x0000009e93a3723e */ /* 0x042fe200000010ff */
[----:B------:R1:W-:Y:S02]  /*252e0*/  @!P2 STL.S16 [R1+0x64], R187 ;  /* 0x000064bb0100a387 */ /* 0x0003e40000100600 */
[----:B------:R-:W-:Y:S01]  /*252f0*/  FADD.FTZ R144, R147, R144 ;  /* 0x0000009093907221 */ /* 0x000fe20000010000 */
[----:B--2---:R-:W-:Y:S01]  /*25300*/  FADD.FTZ R147, R2, R162 ;  /* 0x000000a202937221 */ /* 0x004fe20000010000 */
[----:B------:R-:W-:Y:S04]  /*25310*/  @!P4 STL.S16 [R1+0x60], R167 ;  /* 0x000060a70100c387 */ /* 0x000fe80000100600 */
[----:B------:R3:W2:Y:S04]  /*25320*/  LDL.S16 R168, [R1+0x54] ;  /* 0x0000540001a87983 */ /* 0x0006a80000100600 */
[----:B------:R-:W-:Y:S01]  /*25330*/  ST.E.U16 desc[UR4][R148.64+0x2], R0 ;  /* 0x0000020094007985 */ /* 0x000fe2000c101504 */
[----:B-----5:R-:W5:Y:S03]  /*25340*/  MUFU.EX2 R141, R243 ;  /* 0x000000f3008d7308 */ /* 0x020f660000000800 */
[----:B-1----:R3:W3:Y:S04]  /*25350*/  LDL.S16 R187, [R1+0x58] ;  /* 0x0000580001bb7983 */ /* 0x0026e80000100600 */
[----:B------:R1:W-:Y:S01]  /*25360*/  STL [R1+0x80], R144 ;  /* 0x0000809001007387 */ /* 0x0003e20000100800 */
[C---:B-----5:R-:W-:Y:S01]  /*25370*/  F2FP.BF16.F32.PACK_AB R2, R141.reuse, R2 ;  /* 0x000000028d02723e */ /* 0x060fe200000010ff */
[----:B------:R-:W-:Y:S05]  /*25380*/  FADD.FTZ R141, R141, R147 ;  /* 0x000000938d8d7221 */ /* 0x000fea0000010000 */
[----:B------:R5:W-:Y:S01]  /*25390*/  STL [R1+0x78], R141 ;  /* 0x0000788d01007387 */ /* 0x000be20000100800 */
[----:B-1----:R-:W-:Y:S02]  /*253a0*/  PRMT R144, R139, 0x5410, R138 ;  /* 0x000054108b907816 */ /* 0x002fe4000000008a */
[----:B------:R-:W-:Y:S02]  /*253b0*/  @!P4 PRMT R138, R164, 0x5410, RZ ;  /* 0x00005410a48ac816 */ /* 0x000fe400000000ff */
[----:B------:R-:W-:Y:S01]  /*253c0*/  @!P2 PRMT R139, R166, 0x5410, RZ ;  /* 0x00005410a68ba816 */ /* 0x000fe200000000ff */
[----:B------:R1:W3:Y:S01]  /*253d0*/  LDL.S16 R164, [R1+0x40] ;  /* 0x0000400001a47983 */ /* 0x0002e20000100600 */
[C---:B------:R-:W-:Y:S01]  /*253e0*/  ISETP.GE.U32.AND P2, PT, R218.reuse, R156, PT ;  /* 0x0000009cda00720c */ /* 0x040fe20003f46070 */
[----:B------:R-:W-:Y:S01]  /*253f0*/  IMAD.WIDE.U32 R166, R185, -0x2daee0ad, RZ ;  /* 0xd2511f53b9a67825 */ /* 0x000fe200078e00ff */
[----:B------:R-:W-:Y:S01]  /*25400*/  SHF.R.U32.HI R156, RZ, 0x18, R152 ;  /* 0x00000018ff9c7819 */ /* 0x000fe20000011698 */
[----:B------:R1:W-:Y:S03]  /*25410*/  ST.E.U16 desc[UR4][R220.64+0x10], R139 ;  /* 0x0000108bdc007985 */ /* 0x0003e6000c101504 */
[----:B------:R-:W-:Y:S01]  /*25420*/  ISETP.GE.U32.AND P4, PT, R218, R156, PT ;  /* 0x0000009cda00720c */ /* 0x000fe20003f86070 */
[----:B------:R-:W-:Y:S01]  /*25430*/  ST.E.U16 desc[UR4][R220.64+0x12], R138 ;  /* 0x0000128adc007985 */ /* 0x000fe2000c101504 */
[----:B-----5:R-:W-:Y:S04]  /*25440*/  LOP3.LUT R141, R167, R247, R184, 0x96, !PT ;  /* 0x000000f7a78d7212 */ /* 0x020fe800078e96b8 */
[----:B------:R-:W-:Y:S01]  /*25450*/  LOP3.LUT R0, R141, 0xff, RZ, 0xc0, !PT ;  /* 0x000000ff8d007812 */ /* 0x000fe200078ec0ff */
[----:B----4-:R-:W-:Y:S05]  /*25460*/  @!P6 HFMA2.BF16_V2 R157, -RZ.H0_H0, RZ.H0_H0, -R140.H0_H0 ;  /* 0x200000ffff9de231 */ /* 0x010fea000034098c */
[----:B------:R-:W-:Y:S01]  /*25470*/  PRMT R191, R157, 0x7610, R191 ;  /* 0x000076109dbf7816 */ /* 0x000fe200000000bf */
[----:B------:R4:W-:Y:S04]  /*25480*/  @!P6 STL.S16 [R1+0x5c], R157 ;  /* 0x00005c9d0100e387 */ /* 0x0009e80000100600 */
[----:B-1----:R1:W5:Y:S01]  /*25490*/  LDL.S16 R139, [R1+0x38] ;  /* 0x00003800018b7983 */ /* 0x0023620000100600 */
[----:B--2---:R-:W-:Y:S05]  /*254a0*/  @!P0 HFMA2.BF16_V2 R168, -RZ.H0_H0, RZ.H0_H0, -R136.H0_H0 ;  /* 0x200000ffffa88231 */ /* 0x004fea0000340988 */
[----:B------:R-:W-:Y:S02]  /*254b0*/  PRMT R165, R168, 0x7610, R165 ;  /* 0x00007610a8a57816 */ /* 0x000fe400000000a5 */
[----:B----4-:R-:W-:Y:S02]  /*254c0*/  PRMT R157, R140, 0x5410, R137 ;  /* 0x000054108c9d7816 */ /* 0x010fe40000000089 */
[----:B------:R-:W-:Y:S01]  /*254d0*/  @!P6 PRMT R140, R191, 0x5410, RZ ;  /* 0x00005410bf8ce816 */ /* 0x000fe200000000ff */
[----:B---3--:R-:W-:Y:S01]  /*254e0*/  @!P5 HFMA2.BF16_V2 R187, -RZ.H0_H0, RZ.H0_H0, -R137.H0_H0 ;  /* 0x200000ffffbbd231 */ /* 0x008fe20000340989 */
[----:B------:R-:W-:Y:S02]  /*254f0*/  ISETP.GE.U32.AND P6, PT, R218, R0, PT ;  /* 0x00000000da00720c */ /* 0x000fe40003fc6070 */
[----:B------:R-:W-:Y:S01]  /*25500*/  LOP3.LUT R0, R141, 0xffff, RZ, 0xc0, !PT ;  /* 0x0000ffff8d007812 */ /* 0x000fe200078ec0ff */
[----:B------:R-:W-:Y:S01]  /*25510*/  ST.E.U16 desc[UR4][R142.64+0x10], R140 ;  /* 0x0000108c8e007985 */ /* 0x000fe2000c101504 */
[----:B------:R-:W-:Y:S02]  /*25520*/  PRMT R158, R187, 0x7610, R158 ;  /* 0x00007610bb9e7816 */ /* 0x000fe4000000009e */
[----:B------:R-:W-:Y:S01]  /*25530*/  SHF.R.U32.HI R0, RZ, 0x8, R0 ;  /* 0x00000008ff007819 */ /* 0x000fe20000011600 */
[----:B------:R-:W-:Y:S01]  /*25540*/  @!P5 STL.S16 [R1+0x58], R187 ;  /* 0x000058bb0100d387 */ /* 0x000fe20000100600 */
[----:B------:R-:W-:Y:S02]  /*25550*/  @!P5 PRMT R137, R158, 0x5410, RZ ;  /* 0x000054109e89d816 */ /* 0x000fe400000000ff */
[----:B------:R-:W-:Y:S01]  /*25560*/  LOP3.LUT R138, R0, 0xffff, RZ, 0xc0, !PT ;  /* 0x0000ffff008a7812 */ /* 0x000fe200078ec0ff */
[----:B------:R2:W-:Y:S01]  /*25570*/  @!P0 STL.S16 [R1+0x54], R168 ;  /* 0x000054a801008387 */ /* 0x0005e20000100600 */
[----:B------:R-:W-:Y:S02]  /*25580*/  PRMT R0, R136, 0x7632, R0 ;  /* 0x0000763288007816 */ /* 0x000fe40000000000 */
[----:B------:R-:W-:Y:S01]  /*25590*/  ISETP.GE.U32.AND P5, PT, R218, R138, PT ;  /* 0x0000008ada00720c */ /* 0x000fe20003fa6070 */
[----:B------:R1:W3:Y:S01]  /*255a0*/  LDL.S16 R193, [R1+0x34] ;  /* 0x0000340001c17983 */ /* 0x0002e20000100600 */
[----:B------:R-:W-:Y:S02]  /*255b0*/  PRMT R158, R136, 0x5410, R0 ;  /* 0x00005410889e7816 */ /* 0x000fe40000000000 */
[----:B------:R-:W-:Y:S01]  /*255c0*/  @!P0 PRMT R136, R165, 0x5410, RZ ;  /* 0x00005410a5888816 */ /* 0x000fe200000000ff */
[----:B------:R4:W-:Y:S01]  /*255d0*/  ST.E.U16 desc[UR4][R142.64+0x12], R137 ;  /* 0x000012898e007985 */ /* 0x0009e2000c101504 */
[--C-:B------:R-:W-:Y:S02]  /*255e0*/  SHF.R.U32.HI R138, RZ, 0x18, R141.reuse ;  /* 0x00000018ff8a7819 */ /* 0x100fe4000001168d */
[----:B------:R-:W-:Y:S01]  /*255f0*/  SHF.R.U32.HI R141, RZ, 0x10, R141 ;  /* 0x00000010ff8d7819 */ /* 0x000fe2000001168d */
[----:B------:R-:W-:Y:S01]  /*25600*/  ST.E.U16 desc[UR4][R154.64+0xe], R136 ;  /* 0x00000e889a007985 */ /* 0x000fe2000c101504 */
[----:B------:R-:W-:Y:S02]  /*25610*/  ISETP.GE.U32.AND P0, PT, R218, R138, PT ;  /* 0x0000008ada00720c */ /* 0x000fe40003f06070 */
[----:B------:R-:W-:Y:S02]  /*25620*/  PRMT R138, R180, 0x7632, R138 ;  /* 0x00007632b48a7816 */ /* 0x000fe4000000008a */
[----:B------:R-:W-:Y:S01]  /*25630*/  LOP3.LUT R141, R141, 0xff, RZ, 0xc0, !PT ;  /* 0x000000ff8d8d7812 */ /* 0x000fe200078ec0ff */
[----:B------:R-:W-:Y:S01]  /*25640*/  @!P1 HFMA2.BF16_V2 R164, -RZ.H0_H0, RZ.H0_H0, -R0.H0_H0 ;  /* 0x200000ffffa49231 */ /* 0x000fe20000340900 */
[----:B--2---:R1:W2:Y:S04]  /*25650*/  LDL.S16 R168, [R1+0x3c] ;  /* 0x00003c0001a87983 */ /* 0x0042a80000100600 */
[----:B------:R-:W-:Y:S01]  /*25660*/  PRMT R156, R164, 0x7610, R156 ;  /* 0x00007610a49c7816 */ /* 0x000fe2000000009c */
[----:B------:R1:W-:Y:S03]  /*25670*/  @!P1 STL.S16 [R1+0x40], R164 ;  /* 0x000040a401009387 */ /* 0x0003e60000100600 */
[----:B------:R-:W-:Y:S02]  /*25680*/  @!P1 PRMT R0, R156, 0x5410, RZ ;  /* 0x000054109c009816 */ /* 0x000fe400000000ff */
[----:B------:R-:W-:Y:S01]  /*25690*/  ISETP.GE.U32.AND P1, PT, R218, R141, PT ;  /* 0x0000008dda00720c */ /* 0x000fe20003f26070 */
[----:B------:R2:W2:Y:S01]  /*256a0*/  LDL.S16 R192, [R1+0x30] ;  /* 0x0000300001c07983 */ /* 0x0004a20000100600 */
[----:B----4-:R-:W-:Y:S03]  /*256b0*/  PRMT R137, R180, 0x7610, R137 ;  /* 0x00007610b4897816 */ /* 0x010fe60000000089 */
[----:B------:R4:W4:Y:S01]  /*256c0*/  LDL.S16 R191, [R1+0x2c] ;  /* 0x00002c0001bf7983 */ /* 0x0009220000100600 */
[----:B------:R-:W-:Y:S03]  /*256d0*/  PRMT R156, R137, 0x5410, R138 ;  /* 0x00005410899c7816 */ /* 0x000fe6000000008a */
[----:B------:R2:W4:Y:S04]  /*256e0*/  LDL.S16 R187, [R1+0x28] ;  /* 0x0000280001bb7983 */ /* 0x0005280000100600 */
[----:B------:R-:W-:Y:S01]  /*256f0*/  ST.E.U16 desc[UR4][R154.64+0x10], R0 ;  /* 0x000010009a007985 */ /* 0x000fe2000c101504 */
[----:B-1----:R-:W-:Y:S04]  /*25700*/  IMAD.WIDE.U32 R164, R177, -0x2daee0ad, RZ ;  /* 0xd2511f53b1a47825 */ /* 0x002fe800078e00ff */
[----:B-----5:R-:W-:Y:S05]  /*25710*/  @!P2 HFMA2.BF16_V2 R139, -RZ.H0_H0, RZ.H0_H0, -R137.H0_H0 ;  /* 0x200000ffff8ba231 */ /* 0x020fea0000340989 */
[----:B------:R-:W-:Y:S01]  /*25720*/  PRMT R194, R139, 0x7610, R194 ;  /* 0x000076108bc27816 */ /* 0x000fe200000000c2 */
[----:B------:R1:W-:Y:S03]  /*25730*/  @!P2 STL.S16 [R1+0x38], R139 ;  /* 0x0000388b0100a387 */ /* 0x0003e60000100600 */
[----:B------:R-:W-:Y:S05]  /*25740*/  @!P2 PRMT R137, R194, 0x5410, RZ ;  /* 0x00005410c289a816 */ /* 0x000fea00000000ff */
[----:B------:R5:W-:Y:S01]  /*25750*/  ST.E.U16 desc[UR4][R148.64+0x10], R137 ;  /* 0x0000108994007985 */ /* 0x000be2000c101504 */
[----:B-1----:R-:W-:Y:S04]  /*25760*/  LOP3.LUT R139, R165, R247, R182, 0x96, !PT ;  /* 0x000000f7a58b7212 */ /* 0x002fe800078e96b6 */
[C---:B------:R-:W-:Y:S02]  /*25770*/  LOP3.LUT R136, R139.reuse, 0xff, RZ, 0xc0, !PT ;  /* 0x000000ff8b887812 */ /* 0x040fe400078ec0ff */
[----:B------:R-:W-:Y:S02]  /*25780*/  LOP3.LUT R0, R139, 0xffff, RZ, 0xc0, !PT ;  /* 0x0000ffff8b007812 */ /* 0x000fe400078ec0ff */
[----:B------:R-:W-:Y:S01]  /*25790*/  ISETP.GE.U32.AND P2, PT, R218, R136, PT ;  /* 0x00000088da00720c */ /* 0x000fe20003f46070 */
[----:B---3--:R-:W-:Y:S01]  /*257a0*/  @!P4 HFMA2.BF16_V2 R193, -RZ.H0_H0, RZ.H0_H0, -R138.H0_H0 ;  /* 0x200000ffffc1c231 */ /* 0x008fe2000034098a */
[--C-:B------:R-:W-:Y:S02]  /*257b0*/  SHF.R.U32.HI R136, RZ, 0x8, R0.reuse ;  /* 0x00000008ff887819 */ /* 0x100fe40000011600 */
[----:B------:R-:W-:Y:S02]  /*257c0*/  PRMT R0, R181, 0x7610, R0 ;  /* 0x00007610b5007816 */ /* 0x000fe40000000000 */
[----:B------:R-:W-:Y:S01]  /*257d0*/  @!P4 STL.S16 [R1+0x34], R193 ;  /* 0x000034c10100c387 */ /* 0x000fe20000100600 */
[----:B------:R-:W-:Y:S02]  /*257e0*/  PRMT R162, R193, 0x7610, R162 ;  /* 0x00007610c1a27816 */ /* 0x000fe400000000a2 */
[----:B-----5:R-:W-:Y:S02]  /*257f0*/  LOP3.LUT R137, R136, 0xffff, RZ, 0xc0, !PT ;  /* 0x0000ffff88897812 */ /* 0x020fe400078ec0ff */
[----:B------:R-:W-:Y:S02]  /*25800*/  @!P4 PRMT R138, R162, 0x5410, RZ ;  /* 0x00005410a28ac816 */ /* 0x000fe400000000ff */
[----:B------:R-:W-:Y:S02]  /*25810*/  PRMT R136, R181, 0x7632, R136 ;  /* 0x00007632b5887816 */ /* 0x000fe40000000088 */
[----:B------:R-:W-:Y:S01]  /*25820*/  ISETP.GE.U32.AND P4, PT, R218, R137, PT ;  /* 0x00000089da00720c */ /* 0x000fe20003f86070 */
[----:B------:R1:W-:Y:S01]  /*25830*/  ST.E.U16 desc[UR4][R148.64+0x12], R138 ;  /* 0x0000128a94007985 */ /* 0x0003e2000c101504 */
[--C-:B------:R-:W-:Y:S02]  /*25840*/  SHF.R.U32.HI R137, RZ, 0x18, R139.reuse ;  /* 0x00000018ff897819 */ /* 0x100fe4000001168b */
[----:B------:R-:W-:Y:S01]  /*25850*/  SHF.R.U32.HI R139, RZ, 0x10, R139 ;  /* 0x00000010ff8b7819 */ /* 0x000fe2000001168b */
[----:B--2---:R-:W-:Y:S03]  /*25860*/  @!P6 HFMA2.BF16_V2 R168, -RZ.H0_H0, RZ.H0_H0, -R0.H0_H0 ;  /* 0x200000ffffa8e231 */ /* 0x004fe60000340900 */
[----:B------:R-:W-:Y:S02]  /*25870*/  LOP3.LUT R139, R139, 0xff, RZ, 0xc0, !PT ;  /* 0x000000ff8b8b7812 */ /* 0x000fe400078ec0ff */
[----:B------:R2:W-:Y:S01]  /*25880*/  @!P6 STL.S16 [R1+0x3c], R168 ;  /* 0x00003ca80100e387 */ /* 0x0005e20000100600 */
[----:B------:R-:W-:Y:S01]  /*25890*/  PRMT R147, R168, 0x7610, R147 ;  /* 0x00007610a8937816 */ /* 0x000fe20000000093 */
[----:B------:R-:W-:Y:S02]  /*258a0*/  @!P5 HFMA2.BF16_V2 R192, -RZ.H0_H0, RZ.H0_H0, -R136.H0_H0 ;  /* 0x200000ffffc0d231 */ /* 0x000fe40000340988 */
[----:B------:R3:W5:Y:S03]  /*258b0*/  LDL.S16 R162, [R1+0x24] ;  /* 0x0000240001a27983 */ /* 0x0007660000100600 */
[----:B------:R-:W-:Y:S02]  /*258c0*/  PRMT R190, R192, 0x7610, R190 ;  /* 0x00007610c0be7816 */ /* 0x000fe400000000be */
[----:B-1----:R-:W-:Y:S02]  /*258d0*/  LOP3.LUT R138, R166, 0xff, RZ, 0xc0, !PT ;  /* 0x000000ffa68a7812 */ /* 0x002fe400078ec0ff */
[----:B--2---:R-:W-:Y:S02]  /*258e0*/  PRMT R168, R0, 0x5410, R136 ;  /* 0x0000541000a87816 */ /* 0x004fe40000000088 */
[----:B------:R-:W-:Y:S02]  /*258f0*/  @!P6 PRMT R0, R147, 0x5410, RZ ;  /* 0x000054109300e816 */ /* 0x000fe400000000ff */
[----:B------:R3:W2:Y:S01]  /*25900*/  LDL.S16 R147, [R1+0x20] ;  /* 0x0000200001937983 */ /* 0x0006a20000100600 */
[----:B------:R-:W-:Y:S02]  /*25910*/  ISETP.GE.U32.AND P6, PT, R218, R137, PT ;  /* 0x00000089da00720c */ /* 0x000fe40003fc6070 */
[----:B------:R-:W-:Y:S01]  /*25920*/  @!P5 PRMT R136, R190, 0x5410, RZ ;  /* 0x00005410be88d816 */ /* 0x000fe200000000ff */
[----:B------:R1:W-:Y:S01]  /*25930*/  ST.E.U16 desc[UR4][R220.64+0x20], R0 ;  /* 0x00002000dc007985 */ /* 0x0003e2000c101504 */
[----:B------:R-:W-:Y:S03]  /*25940*/  PRMT R137, R169, 0x7632, R137 ;  /* 0x00007632a9897816 */ /* 0x000fe60000000089 */
[----:B------:R-:W-:Y:S01]  /*25950*/  @!P5 STL.S16 [R1+0x30], R192 ;  /* 0x000030c00100d387 */ /* 0x000fe20000100600 */
[----:B------:R-:W-:Y:S01]  /*25960*/  ISETP.GE.U32.AND P5, PT, R218, R138, PT ;  /* 0x0000008ada00720c */ /* 0x000fe20003fa6070 */
[----:B----4-:R-:W-:Y:S01]  /*25970*/  @!P0 HFMA2.BF16_V2 R187, -RZ.H0_H0, RZ.H0_H0, -R137.H0_H0 ;  /* 0x200000ffffbb8231 */ /* 0x010fe20000340989 */
[----:B------:R-:W-:Y:S01]  /*25980*/  LOP3.LUT R138, R166, 0xffff, RZ, 0xc0, !PT ;  /* 0x0000ffffa68a7812 */ /* 0x000fe200078ec0ff */
[----:B------:R3:W4:Y:S03]  /*25990*/  LDL.S16 R190, [R1+0x1c] ;  /* 0x00001c0001be7983 */ /* 0x0007260000100600 */
[----:B------:R-:W-:Y:S01]  /*259a0*/  PRMT R186, R187, 0x7610, R186 ;  /* 0x00007610bbba7816 */ /* 0x000fe200000000ba */
[----:B------:R3:W-:Y:S01]  /*259b0*/  ST.E.U16 desc[UR4][R220.64+0x22], R136 ;  /* 0x00002288dc007985 */ /* 0x0007e2000c101504 */
[----:B------:R-:W-:Y:S04]  /*259c0*/  SHF.R.U32.HI R138, RZ, 0x8, R138 ;  /* 0x00000008ff8a7819 */ /* 0x000fe8000001168a */
[----:B------:R-:W-:Y:S02]  /*259d0*/  LOP3.LUT R138, R138, 0xffff, RZ, 0xc0, !PT ;  /* 0x0000ffff8a8a7812 */ /* 0x000fe400078ec0ff */
[----:B-1----:R-:W-:Y:S04]  /*259e0*/  PRMT R0, R169, 0x7610, R0 ;  /* 0x00007610a9007816 */ /* 0x002fe80000000000 */
[----:B------:R-:W-:Y:S01]  /*259f0*/  PRMT R169, R0, 0x5410, R137 ;  /* 0x0000541000a97816 */ /* 0x000fe20000000089 */
[----:B------:R-:W-:Y:S01]  /*25a00*/  @!P1 HFMA2.BF16_V2 R191, -RZ.H0_H0, RZ.H0_H0, -R0.H0_H0 ;  /* 0x200000ffffbf9231 */ /* 0x000fe20000340900 */
[----:B------:R-:W-:Y:S04]  /*25a10*/  @!P0 PRMT R137, R186, 0x5410, RZ ;  /* 0x00005410ba898816 */ /* 0x000fe800000000ff */
[----:B------:R-:W-:Y:S01]  /*25a20*/  @!P1 STL.S16 [R1+0x2c], R191 ;  /* 0x00002cbf01009387 */ /* 0x000fe20000100600 */
[----:B------:R-:W-:Y:S02]  /*25a30*/  PRMT R140, R191, 0x7610, R140 ;  /* 0x00007610bf8c7816 */ /* 0x000fe4000000008c */
[----:B---3--:R-:W-:Y:S01]  /*25a40*/  SHF.R.U32.HI R136, RZ, 0x10, R166 ;  /* 0x00000010ff887819 */ /* 0x008fe200000116a6 */
[----:B------:R-:W-:Y:S01]  /*25a50*/  @!P0 STL.S16 [R1+0x28], R187 ;  /* 0x000028bb01008387 */ /* 0x000fe20000100600 */
[----:B------:R-:W-:Y:S02]  /*25a60*/  @!P1 PRMT R0, R140, 0x5410, RZ ;  /* 0x000054108c009816 */ /* 0x000fe400000000ff */
[C---:B------:R-:W-:Y:S01]  /*25a70*/  ISETP.GE.U32.AND P0, PT, R218.reuse, R138, PT ;  /* 0x0000008ada00720c */ /* 0x040fe20003f06070 */
[----:B------:R1:W3:Y:S01]  /*25a80*/  LDL.S16 R140, [R1+0x18] ;  /* 0x00001800018c7983 */ /* 0x0002e20000100600 */
[----:B------:R-:W-:Y:S02]  /*25a90*/  ISETP.GE.U32.AND P1, PT, R218, R139, PT ;  /* 0x0000008bda00720c */ /* 0x000fe40003f26070 */
[----:B------:R-:W-:Y:S01]  /*25aa0*/  PRMT R139, R161, 0x7632, R139 ;  /* 0x00007632a18b7816 */ /* 0x000fe2000000008b */
[----:B------:R1:W-:Y:S04]  /*25ab0*/  ST.E.U16 desc[UR4][R142.64+0x20], R0 ;  /* 0x000020008e007985 */ /* 0x0003e8000c101504 */
[----:B------:R1:W-:Y:S02]  /*25ac0*/  ST.E.U16 desc[UR4][R142.64+0x22], R137 ;  /* 0x000022898e007985 */ /* 0x0003e4000c101504 */
[C---:B-1----:R-:W-:Y:S02]  /*25ad0*/  PRMT R0, R3.reuse, 0x7632, R0 ;  /* 0x0000763203007816 */ /* 0x042fe40000000000 */
[----:B------:R-:W-:Y:S02]  /*25ae0*/  LOP3.LUT R137, R136, 0xff, RZ, 0xc0, !PT ;  /* 0x000000ff88897812 */ /* 0x000fe400078ec0ff */
[----:B------:R-:W-:Y:S02]  /*25af0*/  PRMT R201, R3, 0x5410, R0 ;  /* 0x0000541003c97816 */ /* 0x000fe40000000000 */
[----:B------:R-:W-:Y:S01]  /*25b00*/  PRMT R136, R170, 0x7610, R136 ;  /* 0x00007610aa887816 */ /* 0x000fe20000000088 */
[----:B-----5:R-:W-:Y:S05]  /*25b10*/  @!P2 HFMA2.BF16_V2 R162, -RZ.H0_H0, RZ.H0_H0, -R3.H0_H0 ;  /* 0x200000ffffa2a231 */ /* 0x020fea0000340903 */
[----:B------:R1:W-:Y:S01]  /*25b20*/  @!P2 STL.S16 [R1+0x24], R162 ;  /* 0x000024a20100a387 */ /* 0x0003e20000100600 */
[----:B------:R-:W-:Y:S04]  /*25b30*/  PRMT R138, R162, 0x7610, R138 ;  /* 0x00007610a28a7816 */ /* 0x000fe8000000008a */
[----:B------:R-:W-:Y:S02]  /*25b40*/  @!P2 PRMT R3, R138, 0x5410, RZ ;  /* 0x000054108a03a816 */ /* 0x000fe400000000ff */
[----:B------:R-:W-:Y:S02]  /*25b50*/  ISETP.GE.U32.AND P2, PT, R218, R137, PT ;  /* 0x00000089da00720c */ /* 0x000fe40003f46070 */
[----:B------:R-:W-:Y:S01]  /*25b60*/  PRMT R137, R170, 0x7632, R137 ;  /* 0x00007632aa897816 */ /* 0x000fe20000000089 */
[----:B------:R5:W-:Y:S01]  /*25b70*/  ST.E.U16 desc[UR4][R154.64+0x1e], R3 ;  /* 0x00001e039a007985 */ /* 0x000be2000c101504 */
[----:B------:R-:W-:Y:S02]  /*25b80*/  SHF.R.U32.HI R138, RZ, 0x18, R166 ;  /* 0x00000018ff8a7819 */ /* 0x000fe400000116a6 */
[----:B------:R-:W-:Y:S01]  /*25b90*/  PRMT R200, R136, 0x5410, R137 ;  /* 0x0000541088c87816 */ /* 0x000fe20000000089 */
[----:B--2---:R-:W-:Y:S05]  /*25ba0*/  @!P4 HFMA2.BF16_V2 R147, -RZ.H0_H0, RZ.H0_H0, -R0.H0_H0 ;  /* 0x200000ffff93c231 */ /* 0x004fea0000340900 */
[----:B------:R2:W-:Y:S01]  /*25bb0*/  @!P4 STL.S16 [R1+0x20], R147 ;  /* 0x000020930100c387 */ /* 0x0005e20000100600 */
[----:B------:R-:W-:Y:S03]  /*25bc0*/  PRMT R189, R147, 0x7610, R189 ;  /* 0x0000761093bd7816 */ /* 0x000fe600000000bd */
[----:B------:R2:W3:Y:S01]  /*25bd0*/  LDL.S16 R186, [R1+0x14] ;  /* 0x0000140001ba7983 */ /* 0x0004e20000100600 */
[----:B------:R-:W-:Y:S01]  /*25be0*/  @!P4 PRMT R0, R189, 0x5410, RZ ;  /* 0x00005410bd00c816 */ /* 0x000fe200000000ff */
[----:B----4-:R-:W-:Y:S02]  /*25bf0*/  @!P1 HFMA2.BF16_V2 R190, -RZ.H0_H0, RZ.H0_H0, -R136.H0_H0 ;  /* 0x200000ffffbe9231 */ /* 0x010fe40000340988 */
[----:B------:R4:W4:Y:S01]  /*25c00*/  LDL.S16 R187, [R1+0x8] ;  /* 0x0000080001bb7983 */ /* 0x0009220000100600 */
[----:B------:R-:W-:Y:S02]  /*25c10*/  ISETP.GE.U32.AND P4, PT, R218, R138, PT ;  /* 0x0000008ada00720c */ /* 0x000fe40003f86070 */
[----:B------:R-:W-:Y:S01]  /*25c20*/  LOP3.LUT R138, R164, 0xff, RZ, 0xc0, !PT ;  /* 0x000000ffa48a7812 */ /* 0x000fe200078ec0ff */
[----:B-1----:R1:W4:Y:S01]  /*25c30*/  LDL.S16 R162, [R1+0x10] ;  /* 0x0000100001a27983 */ /* 0x0023220000100600 */
[----:B------:R-:W-:Y:S02]  /*25c40*/  PRMT R188, R190, 0x7610, R188 ;  /* 0x00007610bebc7816 */ /* 0x000fe400000000bc */
[----:B-----5:R-:W-:Y:S01]  /*25c50*/  LOP3.LUT R3, R164, 0xffff, RZ, 0xc0, !PT ;  /* 0x0000ffffa4037812 */ /* 0x020fe200078ec0ff */
[----:B------:R5:W-:Y:S01]  /*25c60*/  ST.E.U16 desc[UR4][R154.64+0x20], R0 ;  /* 0x000020009a007985 */ /* 0x000be2000c101504 */
[----:B------:R-:W-:Y:S02]  /*25c70*/  @!P1 PRMT R136, R188, 0x5410, RZ ;  /* 0x00005410bc889816 */ /* 0x000fe400000000ff */
[----:B------:R-:W-:Y:S03]  /*25c80*/  SHF.R.U32.HI R3, RZ, 0x8, R3 ;  /* 0x00000008ff037819 */ /* 0x000fe60000011603 */
[----:B------:R1:W-:Y:S01]  /*25c90*/  ST.E.U16 desc[UR4][R148.64+0x20], R136 ;  /* 0x0000208894007985 */ /* 0x0003e2000c101504 */
[----:B------:R-:W-:Y:S03]  /*25ca0*/  LOP3.LUT R3, R3, 0xffff, RZ, 0xc0, !PT ;  /* 0x0000ffff03037812 */ /* 0x000fe600078ec0ff */
[----:B--2---:R2:W2:Y:S04]  /*25cb0*/  LDL.S16 R147, [R1+0xc] ;  /* 0x00000c0001937983 */ /* 0x0044a80000100600 */
[----:B------:R-:W-:Y:S01]  /*25cc0*/  @!P1 STL.S16 [R1+0x1c], R190 ;  /* 0x00001cbe01009387 */ /* 0x000fe20000100600 */
[----:B------:R-:W-:Y:S02]  /*25cd0*/  ISETP.GE.U32.AND P1, PT, R218, R138, PT ;  /* 0x0000008ada00720c */ /* 0x000fe40003f26070 */
[C---:B------:R-:W-:Y:S02]  /*25ce0*/  PRMT R138, R171.reuse, 0x7632, R138 ;  /* 0x00007632ab8a7816 */ /* 0x040fe4000000008a */
[----:B-----5:R-:W-:Y:S01]  /*25cf0*/  PRMT R0, R171, 0x7610, R0 ;  /* 0x00007610ab007816 */ /* 0x020fe20000000000 */
[----:B---3--:R-:W-:Y:S03]  /*25d00*/  @!P6 HFMA2.BF16_V2 R140, -RZ.H0_H0, RZ.H0_H0, -R137.H0_H0 ;  /* 0x200000ffff8ce231 */ /* 0x008fe60000340989 */
[----:B------:R-:W-:Y:S02]  /*25d10*/  PRMT R171, R0, 0x5410, R138 ;  /* 0x0000541000ab7816 */ /* 0x000fe4000000008a */
[----:B------:R-:W-:Y:S01]  /*25d20*/  PRMT R180, R140, 0x7610, R180 ;  /* 0x000076108cb47816 */ /* 0x000fe200000000b4 */
[----:B------:R3:W-:Y:S01]  /*25d30*/  @!P6 STL.S16 [R1+0x18], R140 ;  /* 0x0000188c0100e387 */ /* 0x0007e20000100600 */
[----:B-1----:R-:W-:Y:S02]  /*25d40*/  SHF.R.U32.HI R136, RZ, 0x10, R164 ;  /* 0x00000010ff887819 */ /* 0x002fe400000116a4 */
[----:B------:R-:W-:Y:S01]  /*25d50*/  @!P6 PRMT R137, R180, 0x5410, RZ ;  /* 0x00005410b489e816 */ /* 0x000fe200000000ff */
[----:B------:R1:W5:Y:S01]  /*25d60*/  LDL.S16 R179, [R1] ;  /* 0x0000000001b37983 */ /* 0x0003620000100600 */
[----:B------:R-:W-:Y:S02]  /*25d70*/  ISETP.GE.U32.AND P6, PT, R218, R3, PT ;  /* 0x00000003da00720c */ /* 0x000fe40003fc6070 */
[----:B------:R-:W-:Y:S01]  /*25d80*/  PRMT R3, R161, 0x7610, R3 ;  /* 0x00007610a1037816 */ /* 0x000fe20000000003 */
[----:B------:R1:W5:Y:S01]  /*25d90*/  LDL.S16 R180, [R1+0x4] ;  /* 0x0000040001b47983 */ /* 0x0003620000100600 */
[----:B------:R-:W-:Y:S02]  /*25da0*/  LOP3.LUT R136, R136, 0xff, RZ, 0xc0, !PT ;  /* 0x000000ff88887812 */ /* 0x000fe400078ec0ff */
[----:B------:R-:W-:Y:S01]  /*25db0*/  SHF.R.U32.HI R161, RZ, 0x10, R150 ;  /* 0x00000010ffa17819 */ /* 0x000fe20000011696 */
[----:B------:R1:W-:Y:S01]  /*25dc0*/  ST.E.U16 desc[UR4][R148.64+0x22], R137 ;  /* 0x0000228994007985 */ /* 0x0003e2000c101504 */
[----:B---3--:R-:W-:Y:S02]  /*25dd0*/  LOP3.LUT R140, R151, R250, R178, 0x96, !PT ;  /* 0x000000fa978c7212 */ /* 0x008fe400078e96b2 */
[----:B-1----:R-:W-:Y:S01]  /*25de0*/  PRMT R137, R163, 0x7610, R137 ;  /* 0x00007610a3897816 */ /* 0x002fe20000000089 */
[----:B------:R-:W-:Y:S02]  /*25df0*/  @!P0 HFMA2.BF16_V2 R186, -RZ.H0_H0, RZ.H0_H0, -R138.H0_H0 ;  /* 0x200000ffffba8231 */ /* 0x000fe4000034098a */
[----:B----4-:R-:W-:Y:S03]  /*25e00*/  @!P5 HFMA2.BF16_V2 R187, -RZ.H0_H0, RZ.H0_H0, -R0.H0_H0 ;  /* 0x200000ffffbbd231 */ /* 0x010fe60000340900 */
[----:B------:R-:W-:Y:S01]  /*25e10*/  PRMT R170, R186, 0x7610, R170 ;  /* 0x00007610baaa7816 */ /* 0x000fe200000000aa */
[----:B------:R-:W-:Y:S01]  /*25e20*/  @!P2 HFMA2.BF16_V2 R162, -RZ.H0_H0, RZ.H0_H0, -R3.H0_H0 ;  /* 0x200000ffffa2a231 */ /* 0x000fe20000340903 */
[----:B------:R-:W-:Y:S01]  /*25e30*/  PRMT R141, R187, 0x7610, R141 ;  /* 0x00007610bb8d7816 */ /* 0x000fe2000000008d */
[----:B------:R-:W-:Y:S01]  /*25e40*/  @!P5 STL.S16 [R1+0x8], R187 ;  /* 0x000008bb0100d387 */ /* 0x000fe20000100600 */
[----:B------:R-:W-:Y:S02]  /*25e50*/  @!P0 PRMT R138, R170, 0x5410, RZ ;  /* 0x00005410aa8a8816 */ /* 0x000fe400000000ff */
[----:B------:R-:W-:Y:S01]  /*25e60*/  PRMT R181, R162, 0x7610, R181 ;  /* 0x00007610a2b57816 */ /* 0x000fe200000000b5 */
[----:B------:R-:W-:Y:S01]  /*25e70*/  @!P0 STL.S16 [R1+0x14], R186 ;  /* 0x000014ba01008387 */ /* 0x000fe20000100600 */
[----:B------:R-:W-:Y:S02]  /*25e80*/  @!P5 PRMT R0, R141, 0x5410, RZ ;  /* 0x000054108d00d816 */ /* 0x000fe400000000ff */
[----:B------:R-:W-:Y:S01]  /*25e90*/  PRMT R170, R3, 0x5410, R139 ;  /* 0x0000541003aa7816 */ /* 0x000fe2000000008b */
[----:B------:R1:W-:Y:S01]  /*25ea0*/  ST.E.U16 desc[UR4][R220.64+0x32], R138 ;  /* 0x0000328adc007985 */ /* 0x0003e2000c101504 */
[----:B------:R-:W-:Y:S02]  /*25eb0*/  @!P2 PRMT R3, R181, 0x5410, RZ ;  /* 0x00005410b503a816 */ /* 0x000fe400000000ff */
[----:B------:R-:W-:Y:S01]  /*25ec0*/  ISETP.GE.U32.AND P5, PT, R218, R136, PT ;  /* 0x00000088da00720c */ /* 0x000fe20003fa6070 */
[----:B--2---:R-:W-:Y:S01]  /*25ed0*/  @!P4 HFMA2.BF16_V2 R147, -RZ.H0_H0, RZ.H0_H0, -R139.H0_H0 ;  /* 0x200000ffff93c231 */ /* 0x004fe2000034098b */
[----:B------:R2:W-:Y:S01]  /*25ee0*/  @!P2 STL.S16 [R1+0x10], R162 ;  /* 0x000010a20100a387 */ /* 0x0005e20000100600 */
[----:B------:R-:W-:Y:S02]  /*25ef0*/  SHF.R.U32.HI R136, RZ, 0x18, R164 ;  /* 0x00000018ff887819 */ /* 0x000fe400000116a4 */
[----:B------:R-:W-:Y:S01]  /*25f00*/  LOP3.LUT R141, R150, 0xffff, RZ, 0xc0, !PT ;  /* 0x0000ffff968d7812 */ /* 0x000fe200078ec0ff */
[----:B------:R3:W-:Y:S01]  /*25f10*/  ST.E.U16 desc[UR4][R220.64+0x30], R0 ;  /* 0x00003000dc007985 */ /* 0x0007e2000c101504 */
[----:B------:R-:W-:Y:S02]  /*25f20*/  ISETP.GE.U32.AND P0, PT, R218, R136, PT ;  /* 0x00000088da00720c */ /* 0x000fe40003f06070 */
[----:B------:R-:W-:Y:S01]  /*25f30*/  PRMT R136, R163, 0x7632, R136 ;  /* 0x00007632a3887816 */ /* 0x000fe20000000088 */
[----:B------:R4:W-:Y:S01]  /*25f40*/  @!P4 STL.S16 [R1+0xc], R147 ;  /* 0x00000c930100c387 */ /* 0x0009e20000100600 */
[----:B------:R-:W-:Y:S02]  /*25f50*/  LOP3.LUT R151, R150, 0xff, RZ, 0xc0, !PT ;  /* 0x000000ff96977812 */ /* 0x000fe400078ec0ff */
[----:B------:R-:W-:Y:S01]  /*25f60*/  PRMT R178, R147, 0x7610, R178 ;  /* 0x0000761093b27816 */ /* 0x000fe200000000b2 */
[----:B------:R4:W-:Y:S01]  /*25f70*/  ST.E.U16 desc[UR4][R142.64+0x30], R3 ;  /* 0x000030038e007985 */ /* 0x0009e2000c101504 */
[----:B------:R-:W-:Y:S01]  /*25f80*/  @!P5 HFMA2.BF16_V2 R252, -RZ.H0_H0, RZ.H0_H0, -R2.H0_H0 ;  /* 0x200000fffffcd231 */ /* 0x000fe20000340902 */
[----:B------:R-:W-:Y:S02]  /*25f90*/  PRMT R213, R137, 0x5410, R136 ;  /* 0x0000541089d57816 */ /* 0x000fe40000000088 */
[----:B------:R-:W-:Y:S02]  /*25fa0*/  @!P4 PRMT R139, R178, 0x5410, RZ ;  /* 0x00005410b28bc816 */ /* 0x000fe400000000ff */
[C---:B------:R-:W-:Y:S03]  /*25fb0*/  LOP3.LUT R163, R152.reuse, 0xff, RZ, 0xc0, !PT ;  /* 0x000000ff98a37812 */ /* 0x040fe600078ec0ff */
[----:B------:R4:W-:Y:S01]  /*25fc0*/  ST.E.U16 desc[UR4][R142.64+0x32], R139 ;  /* 0x0000328b8e007985 */ /* 0x0009e2000c101504 */
[----:B-1----:R-:W-:Y:S02]  /*25fd0*/  SHF.R.U32.HI R138, RZ, 0x8, R141 ;  /* 0x00000008ff8a7819 */ /* 0x002fe4000001168d */
[----:B------:R-:W-:Y:S02]  /*25fe0*/  LOP3.LUT R141, R152, 0xffff, RZ, 0xc0, !PT ;  /* 0x0000ffff988d7812 */ /* 0x000fe400078ec0ff */
[----:B--2---:R-:W-:Y:S01]  /*25ff0*/  SHF.R.U32.HI R162, RZ, 0x18, R150 ;  /* 0x00000018ffa27819 */ /* 0x004fe20000011696 */
[----:B-----5:R-:W-:Y:S01]  /*26000*/  @!P6 HFMA2.BF16_V2 R179, -RZ.H0_H0, RZ.H0_H0, -R136.H0_H0 ;  /* 0x200000ffffb3e231 */ /* 0x020fe20000340988 */
[--C-:B------:R-:W-:Y:S02]  /*26010*/  SHF.R.U32.HI R150, RZ, 0x10, R152.reuse ;  /* 0x00000010ff967819 */ /* 0x100fe40000011698 */
[----:B------:R-:W-:Y:S01]  /*26020*/  SHF.R.U32.HI R152, RZ, 0x18, R152 ;  /* 0x00000018ff987819 */ /* 0x000fe20000011698 */
[----:B------:R-:W-:Y:S01]  /*26030*/  @!P1 HFMA2.BF16_V2 R180, -RZ.H0_H0, RZ.H0_H0, -R137.H0_H0 ;  /* 0x200000ffffb49231 */ /* 0x000fe20000340989 */
[----:B---3--:R-:W-:Y:S02]  /*26040*/  PRMT R0, R2, 0x7632, R0 ;  /* 0x0000763202007816 */ /* 0x008fe40000000000 */
[----:B----4-:R-:W-:Y:S02]  /*26050*/  LOP3.LUT R147, R153, R250, R176, 0x96, !PT ;  /* 0x000000fa99937212 */ /* 0x010fe400078e96b0 */
[--C-:B------:R-:W-:Y:S01]  /*26060*/  PRMT R176, R151, 0x5410, R138.reuse ;  /* 0x0000541097b07816 */ /* 0x100fe2000000008a */
[----:B------:R-:W-:Y:S01]  /*26070*/  @!P0 HFMA2.BF16_V2 R251, -RZ.H0_H0, RZ.H0_H0, -R0.H0_H0 ;  /* 0x200000fffffb8231 */ /* 0x000fe20000340900 */
[----:B------:R-:W-:Y:S01]  /*26080*/  PRMT R138, R180, 0x7610, R138 ;  /* 0x00007610b48a7816 */ /* 0x000fe2000000008a */
[----:B------:R-:W-:Y:S01]  /*26090*/  @!P1 STL.S16 [R1+0x4], R180 ;  /* 0x000004b401009387 */ /* 0x000fe20000100600 */
[----:B------:R-:W-:Y:S02]  /*260a0*/  PRMT R3, R179, 0x7610, R3 ;  /* 0x00007610b3037816 */ /* 0x000fe40000000003 */
[----:B------:R-:W-:Y:S01]  /*260b0*/  @!P1 PRMT R137, R138, 0x5410, RZ ;  /* 0x000054108a899816 */ /* 0x000fe200000000ff */
[----:B------:R-:W-:Y:S01]  /*260c0*/  @!P6 STL.S16 [R1], R179 ;  /* 0x000000b30100e387 */ /* 0x000fe20000100600 */
[----:B------:R-:W-:Y:S02]  /*260d0*/  @!P6 PRMT R136, R3, 0x5410, RZ ;  /* 0x000054100388e816 */ /* 0x000fe400000000ff */
[----:B------:R-:W-:Y:S01]  /*260e0*/  PRMT R3, R2, 0x5410, R0 ;  /* 0x0000541002037816 */ /* 0x000fe20000000000 */
[----:B------:R1:W-:Y:S01]  /*260f0*/  ST.E.U16 desc[UR4][R154.64+0x2e], R137 ;  /* 0x00002e899a007985 */ /* 0x0003e2000c101504 */
[----:B------:R-:W-:Y:S02]  /*26100*/  @!P5 PRMT R2, R252, 0x5410, RZ ;  /* 0x00005410fc02d816 */ /* 0x000fe400000000ff */
[----:B------:R-:W-:Y:S01]  /*26110*/  @!P0 PRMT R0, R251, 0x5410, RZ ;  /* 0x00005410fb008816 */ /* 0x000fe200000000ff */
[----:B------:R2:W-:Y:S01]  /*26120*/  ST.E.U16 desc[UR4][R154.64+0x30], R136 ;  /* 0x000030889a007985 */ /* 0x0005e2000c101504 */
[----:B------:R-:W-:Y:S02]  /*26130*/  LOP3.LUT R139, R140, 0xff, RZ, 0xc0, !PT ;  /* 0x000000ff8c8b7812 */ /* 0x000fe400078ec0ff */
[----:B------:R-:W-:Y:S01]  /*26140*/  LOP3.LUT R138, R161, 0xff, RZ, 0xc0, !PT ;  /* 0x000000ffa18a7812 */ /* 0x000fe200078ec0ff */
[----:B------:R-:W-:Y:S01]  /*26150*/  ST.E.U16 desc[UR4][R148.64+0x30], R2 ;  /* 0x0000300294007985 */ /* 0x000fe2000c101504 */
[----:B------:R-:W-:Y:S02]  /*26160*/  IADD3 R220, P0, R220, -0x40, RZ ;  /* 0xffffffc0dcdc7810 */ /* 0x000fe40007f1e0ff */
[----:B------:R-:W-:Y:S01]  /*26170*/  PRMT R161, R138, 0x5410, R162 ;  /* 0x000054108aa17816 */ /* 0x000fe200000000a2 */
[----:B------:R3:W-:Y:S01]  /*26180*/  ST.E.U16 desc[UR4][R148.64+0x32], R0 ;  /* 0x0000320094007985 */ /* 0x0007e2000c101504 */
[----:B------:R-:W-:Y:S03]  /*26190*/  IADD3.X R221, R221, -0x1, RZ, P0, !PT ;  /* 0xffffffffdddd7810 */ /* 0x000fe600007fe4ff */
[----:B------:R-:W4:Y:S04]  /*261a0*/  LDL R245, [R1+0xd8] ;  /* 0x0000d80001f57983 */ /* 0x000f280000100800 */
[----:B------:R-:W-:Y:S01]  /*261b0*/  LDSM.16.MT88.4 R188, [R175+0xb800] ;  /* 0x00b80000afbc783b */ /* 0x000fe20000004200 */
[--C-:B-1----:R-:W-:Y:S07]  /*261c0*/  SHF.R.U32.HI R137, RZ, 0x10, R140.reuse ;  /* 0x00000010ff897819 */ /* 0x102fee000001168c */
[----:B------:R-:W-:Y:S01]  /*261d0*/  LDSM.16.MT88.4 R192, [R205+0xb800] ;  /* 0x00b80000cdc0783b */ /* 0x000fe20000004200 */
[----:B--2---:R-:W-:Y:S07]  /*261e0*/  SHF.R.U32.HI R136, RZ, 0x18, R140 ;  /* 0x00000018ff887819 */ /* 0x004fee000001168c */
[----:B------:R-:W-:Y:S01]  /*261f0*/  LDSM.16.MT88.4 R196, [R208+0xb800] ;  /* 0x00b80000d0c4783b */ /* 0x000fe20000004200 */
[----:B---3--:R-:W-:Y:S02]  /*26200*/  SHF.R.U32.HI R149, RZ, 0x8, R141 ;  /* 0x00000008ff957819 */ /* 0x008fe4000001168d */
[----:B------:R-:W-:Y:S02]  /*26210*/  LOP3.LUT R0, R140, 0xffff, RZ, 0xc0, !PT ;  /* 0x0000ffff8c007812 */ /* 0x000fe400078ec0ff */
[----:B------:R-:W-:Y:S03]  /*26220*/  LOP3.LUT R148, R150, 0xff, RZ, 0xc0, !PT ;  /* 0x000000ff96947812 */ /* 0x000fe600078ec0ff */
[----:B------:R-:W1:Y:S01]  /*26230*/  LDSM.16.MT88.4 R140, [R175+0xa000] ;  /* 0x00a00000af8c783b */ /* 0x000e620000004200 */
[----:B------:R-:W-:Y:S02]  /*26240*/  SHF.R.U32.HI R2, RZ, 0x8, R0 ;  /* 0x00000008ff027819 */ /* 0x000fe40000011600 */
[----:B------:R-:W-:Y:S02]  /*26250*/  LOP3.LUT R0, R137, 0xff, RZ, 0xc0, !PT ;  /* 0x000000ff89007812 */ /* 0x000fe400078ec0ff */
[----:B------:R-:W-:Y:S02]  /*26260*/  PRMT R139, R139, 0x5410, R2 ;  /* 0x000054108b8b7816 */ /* 0x000fe40000000002 */
[----:B------:R-:W-:Y:S02]  /*26270*/  PRMT R137, R0, 0x5410, R136 ;  /* 0x0000541000897816 */ /* 0x000fe40000000088 */
[----:B------:R-:W-:Y:S02]  /*26280*/  LOP3.LUT R0, R147, 0xffff, RZ, 0xc0, !PT ;  /* 0x0000ffff93007812 */ /* 0x000fe400078ec0ff */
[----:B------:R-:W-:Y:S02]  /*26290*/  SHF.R.U32.HI R2, RZ, 0x10, R147 ;  /* 0x00000010ff027819 */ /* 0x000fe40000011693 */
[----:B------:R-:W-:Y:S02]  /*262a0*/  PRMT R163, R163, 0x5410, R149 ;  /* 0x00005410a3a37816 */ /* 0x000fe40000000095 */
[----:B------:R-:W-:Y:S02]  /*262b0*/  PRMT R162, R148, 0x5410, R152 ;  /* 0x0000541094a27816 */ /* 0x000fe40000000098 */
[----:B------:R-:W-:Y:S01]  /*262c0*/  LOP3.LUT R152, R147, 0xff, RZ, 0xc0, !PT ;  /* 0x000000ff93987812 */ /* 0x000fe200078ec0ff */
[----:B------:R-:W2:Y:S01]  /*262d0*/  LDSM.16.MT88.4 R148, [R205+0xa000] ;  /* 0x00a00000cd94783b */ /* 0x000ea20000004200 */
[----:B------:R-:W-:Y:S02]  /*262e0*/  SHF.R.U32.HI R138, RZ, 0x8, R0 ;  /* 0x00000008ff8a7819 */ /* 0x000fe40000011600 */
[----:B------:R-:W-:Y:S02]  /*262f0*/  SHF.R.U32.HI R147, RZ, 0x18, R147 ;  /* 0x00000018ff937819 */ /* 0x000fe40000011693 */
[----:B------:R-:W-:Y:S02]  /*26300*/  LOP3.LUT R0, R2, 0xff, RZ, 0xc0, !PT ;  /* 0x000000ff02007812 */ /* 0x000fe400078ec0ff */
[----:B------:R-:W-:Y:S02]  /*26310*/  PRMT R2, R152, 0x5410, R138 ;  /* 0x0000541098027816 */ /* 0x000fe4000000008a */
[--C-:B------:R-:W-:Y:S01]  /*26320*/  HSET2.LE.AND R136, R139, R239.reuse, PT ;  /* 0x000000ef8b887233 */ /* 0x100fe20003803000 */
[----:B------:R-:W3:Y:S01]  /*26330*/  LDSM.16.MT88.4 R152, [R208+0xa000] ;  /* 0x00a00000d098783b */ /* 0x000ee20000004200 */
[--C-:B------:R-:W-:Y:S02]  /*26340*/  HSET2.LE.AND R139, R161, R239.reuse, PT ;  /* 0x000000efa18b7233 */ /* 0x100fe40003803000 */
[--C-:B------:R-:W-:Y:S02]  /*26350*/  HSET2.LE.AND R137, R137, R239.reuse, PT ;  /* 0x000000ef89897233 */ /* 0x100fe40003803000 */
[--C-:B------:R-:W-:Y:S02]  /*26360*/  HSET2.LE.AND R138, R176, R239.reuse, PT ;  /* 0x000000efb08a7233 */ /* 0x100fe40003803000 */
[----:B------:R-:W-:Y:S02]  /*26370*/  PRMT R0, R0, 0x5410, R147 ;  /* 0x0000541000007816 */ /* 0x000fe40000000093 */
[----:B------:R-:W-:Y:S02]  /*26380*/  LOP3.LUT R139, R157, R139, RZ, 0xc0, !PT ;  /* 0x0000008b9d8b7212 */ /* 0x000fe400078ec0ff */
[----:B------:R-:W-:Y:S02]  /*26390*/  LOP3.LUT R136, R146, R136, RZ, 0xc0, !PT ;  /* 0x0000008892887212 */ /* 0x000fe400078ec0ff */
[----:B------:R-:W-:Y:S02]  /*263a0*/  LOP3.LUT R137, R145, R137, RZ, 0xc0, !PT ;  /* 0x0000008991897212 */ /* 0x000fe400078ec0ff */
[----:B------:R-:W-:Y:S02]  /*263b0*/  LOP3.LUT R138, R144, R138, RZ, 0xc0, !PT ;  /* 0x0000008a908a7212 */ /* 0x000fe400078ec0ff */
[--C-:B------:R-:W-:Y:S02]  /*263c0*/  HSET2.LE.AND R146, R163, R239.reuse, PT ;  /* 0x000000efa3927233 */ /* 0x100fe40003803000 */
[--C-:B------:R-:W-:Y:S02]  /*263d0*/  HSET2.LE.AND R147, R162, R239.reuse, PT ;  /* 0x000000efa2937233 */ /* 0x100fe40003803000 */
[--C-:B------:R-:W-:Y:S01]  /*263e0*/  HSET2.LE.AND R144, R2, R239.reuse, PT ;  /* 0x000000ef02907233 */ /* 0x100fe20003803000 */
[-C--:B-1----:R-:W-:Y:S05]  /*263f0*/  HMMA.16816.F32.BF16 R4, R136, R140.reuse, R4 ;  /* 0x0000008c8804723c */ /* 0x082fea0000041804 */
[--C-:B------:R-:W-:Y:S02]  /*26400*/  HSET2.LE.AND R145, R0, R239.reuse, PT ;  /* 0x000000ef00917233 */ /* 0x100fe40003803000 */
[----:B------:R-:W-:Y:S02]  /*26410*/  LOP3.LUT R144, R160, R144, RZ, 0xc0, !PT ;  /* 0x00000090a0907212 */ /* 0x000fe400078ec0ff */
[----:B------:R-:W-:Y:S02]  /*26420*/  LDSM.16.MT88.4 R160, [R205+0xb000] ;  /* 0x00b00000cda0783b */ /* 0x000fe40000004200 */
[----:B------:R-:W-:Y:S02]  /*26430*/  LOP3.LUT R145, R159, R145, RZ, 0xc0, !PT ;  /* 0x000000919f917212 */ /* 0x000fe400078ec0ff */
[----:B------:R-:W-:Y:S02]  /*26440*/  LOP3.LUT R146, R158, R146, RZ, 0xc0, !PT ;  /* 0x000000929e927212 */ /* 0x000fe400078ec0ff */
[----:B------:R-:W-:Y:S02]  /*26450*/  LOP3.LUT R147, R156, R147, RZ, 0xc0, !PT ;  /* 0x000000939c937212 */ /* 0x000fe400078ec0ff */
[----:B------:R-:W-:Y:S01]  /*26460*/  LDSM.16.MT88.4 R156, [R175+0xb000] ;  /* 0x00b00000af9c783b */ /* 0x000fe20000004200 */
[-C--:B------:R-:W-:Y:S02]  /*26470*/  LOP3.LUT R2, R167, R247.reuse, R184, 0x96, !PT ;  /* 0x000000f7a7027212 */ /* 0x080fe400078e96b8 */
[----:B------:R-:W-:Y:S02]  /*26480*/  LOP3.LUT R0, R165, R247, R182, 0x96, !PT ;  /* 0x000000f7a5007212 */ /* 0x000fe400078e96b6 */
[C---:B------:R-:W-:Y:S03]  /*26490*/  HMMA.16816.F32.BF16 R8, R144.reuse, R140, R8 ;  /* 0x0000008c9008723c */ /* 0x040fe60000041808 */
[----:B------:R-:W-:Y:S03]  /*264a0*/  LDSM.16.MT88.4 R180, [R208+0xa800] ;  /* 0x00a80000d0b4783b */ /* 0x000fe60000004200 */
[-C--:B------:R-:W-:Y:S05]  /*264b0*/  HMMA.16816.F32.BF16 R12, R144, R142.reuse, R12 ;  /* 0x0000008e900c723c */ /* 0x080fea000004180c */
[----:B------:R-:W-:Y:S01]  /*264c0*/  LDSM.16.MT88.4 R184, [R207+0xa800] ;  /* 0x00a80000cfb8783b */ /* 0x000fe20000004200 */
[C---:B------:R-:W-:Y:S06]  /*264d0*/  HMMA.16816.F32.BF16 R16, R136.reuse, R142, R16 ;  /* 0x0000008e8810723c */ /* 0x040fec0000041810 */
[-C--:B--2---:R-:W-:Y:S01]  /*264e0*/  HMMA.16816.F32.BF16 R20, R136, R148.reuse, R20 ;  /* 0x000000948814723c */ /* 0x084fe20000041814 */
[----:B------:R-:W1:Y:S05]  /*264f0*/  LDSM.16.MT88.4 R140, [R207+0xa000] ;  /* 0x00a00000cf8c783b */ /* 0x000e6a0000004200 */
[C---:B------:R-:W-:Y:S06]  /*26500*/  HMMA.16816.F32.BF16 R24, R144.reuse, R148, R24 ;  /* 0x000000949018723c */ /* 0x040fec0000041818 */
[-C--:B------:R-:W-:Y:S06]  /*26510*/  HMMA.16816.F32.BF16 R28, R144, R150.reuse, R28 ;  /* 0x00000096901c723c */ /* 0x080fec000004181c */
[C---:B------:R-:W-:Y:S01]  /*26520*/  HMMA.16816.F32.BF16 R32, R136.reuse, R150, R32 ;  /* 0x000000968820723c */ /* 0x040fe20000041820 */
[----:B------:R-:W2:Y:S05]  /*26530*/  LDSM.16.MT88.4 R148, [R208+0xb000] ;  /* 0x00b00000d094783b */ /* 0x000eaa0000004200 */
[-C--:B---3--:R-:W-:Y:S06]  /*26540*/  HMMA.16816.F32.BF16 R36, R136, R152.reuse, R36 ;  /* 0x000000988824723c */ /* 0x088fec0000041824 */
[C---:B------:R-:W-:Y:S06]  /*26550*/  HMMA.16816.F32.BF16 R40, R144.reuse, R152, R40 ;  /* 0x000000989028723c */ /* 0x040fec0000041828 */
[-C--:B------:R-:W-:Y:S05]  /*26560*/  HMMA.16816.F32.BF16 R44, R144, R154.reuse, R44 ;  /* 0x0000009a902c723c */ /* 0x080fea000004182c */
[----:B------:R-:W-:Y:S01]  /*26570*/  LOP3.LUT R152, R164, 0xffff, RZ, 0xc0, !PT ;  /* 0x0000ffffa4987812 */ /* 0x000fe200078ec0ff */
[C---:B------:R-:W-:Y:S05]  /*26580*/  HMMA.16816.F32.BF16 R48, R136.reuse, R154, R48 ;  /* 0x0000009a8830723c */ /* 0x040fea0000041830 */
[----:B------:R-:W-:Y:S01]  /*26590*/  SHF.R.U32.HI R153, RZ, 0x10, R164 ;  /* 0x00000010ff997819 */ /* 0x000fe200000116a4 */
[-C--:B-1----:R-:W-:Y:S05]  /*265a0*/  HMMA.16816.F32.BF16 R52, R136, R140.reuse, R52 ;  /* 0x0000008c8834723c */ /* 0x082fea0000041834 */
[----:B------:R-:W-:Y:S01]  /*265b0*/  LOP3.LUT R155, R166, 0xffff, RZ, 0xc0, !PT ;  /* 0x0000ffffa69b7812 */ /* 0x000fe200078ec0ff */
[C---:B------:R-:W-:Y:S05]  /*265c0*/  HMMA.16816.F32.BF16 R56, R144.reuse, R140, R56 ;  /* 0x0000008c9038723c */ /* 0x040fea0000041838 */
[----:B------:R-:W-:Y:S01]  /*265d0*/  SHF.R.U32.HI R154, RZ, 0x10, R166 ;  /* 0x00000010ff9a7819 */ /* 0x000fe200000116a6 */
[-C--:B------:R-:W-:Y:S05]  /*265e0*/  HMMA.16816.F32.BF16 R60, R144, R142.reuse, R60 ;  /* 0x0000008e903c723c */ /* 0x080fea000004183c */
[----:B------:R-:W-:Y:S01]  /*265f0*/  LOP3.LUT R154, R154, 0xff, RZ, 0xc0, !PT ;  /* 0x000000ff9a9a7812 */ /* 0x000fe200078ec0ff */
[C---:B------:R-:W-:Y:S01]  /*26600*/  HMMA.16816.F32.BF16 R64, R136.reuse, R142, R64 ;  /* 0x0000008e8840723c */ /* 0x040fe20000041840 */
[----:B------:R-:W1:Y:S04]  /*26610*/  LDSM.16.MT88.4 R140, [R207+0xb000] ;  /* 0x00b00000cf8c783b */ /* 0x000e680000004200 */
[----:B------:R-:W-:Y:S01]  /*26620*/  SHF.R.U32.HI R155, RZ, 0x8, R155 ;  /* 0x00000008ff9b7819 */ /* 0x000fe2000001169b */
[-C--:B------:R-:W-:Y:S05]  /*26630*/  HMMA.16816.F32.BF16 R68, R136, R156.reuse, R68 ;  /* 0x0000009c8844723c */ /* 0x080fea0000041844 */
[----:B------:R-:W-:Y:S01]  /*26640*/  SHF.R.U32.HI R152, RZ, 0x8, R152 ;  /* 0x00000008ff987819 */ /* 0x000fe20000011698 */
[C---:B------:R-:W-:Y:S06]  /*26650*/  HMMA.16816.F32.BF16 R72, R144.reuse, R156, R72 ;  /* 0x0000009c9048723c */ /* 0x040fec0000041848 */
[-C--:B------:R-:W-:Y:S05]  /*26660*/  HMMA.16816.F32.BF16 R76, R144, R158.reuse, R76 ;  /* 0x0000009e904c723c */ /* 0x080fea000004184c */
[----:B------:R-:W-:Y:S01]  /*26670*/  LOP3.LUT R157, R166, 0xff, RZ, 0xc0, !PT ;  /* 0x000000ffa69d7812 */ /* 0x000fe200078ec0ff */
[C---:B------:R-:W-:Y:S05]  /*26680*/  HMMA.16816.F32.BF16 R80, R136.reuse, R158, R80 ;  /* 0x0000009e8850723c */ /* 0x040fea0000041850 */
[----:B------:R-:W-:Y:S01]  /*26690*/  LOP3.LUT R156, R164, 0xff, RZ, 0xc0, !PT ;  /* 0x000000ffa49c7812 */ /* 0x000fe200078ec0ff */
[-C--:B------:R-:W-:Y:S05]  /*266a0*/  HMMA.16816.F32.BF16 R84, R136, R160.reuse, R84 ;  /* 0x000000a08854723c */ /* 0x080fea0000041854 */
[----:B------:R-:W-:Y:S01]  /*266b0*/  SHF.R.U32.HI R166, RZ, 0x18, R166 ;  /* 0x00000018ffa67819 */ /* 0x000fe200000116a6 */
[C---:B------:R-:W-:Y:S05]  /*266c0*/  HMMA.16816.F32.BF16 R88, R144.reuse, R160, R88 ;  /* 0x000000a09058723c */ /* 0x040fea0000041858 */
[----:B------:R-:W-:Y:S01]  /*266d0*/  SHF.R.U32.HI R164, RZ, 0x18, R164 ;  /* 0x00000018ffa47819 */ /* 0x000fe200000116a4 */
[-C--:B------:R-:W-:Y:S05]  /*266e0*/  HMMA.16816.F32.BF16 R92, R144, R162.reuse, R92 ;  /* 0x000000a2905c723c */ /* 0x080fea000004185c */
[----:B------:R-:W-:Y:S01]  /*266f0*/  PRMT R154, R154, 0x5410, R166 ;  /* 0x000054109a9a7816 */ /* 0x000fe200000000a6 */
[C---:B------:R-:W-:Y:S05]  /*26700*/  HMMA.16816.F32.BF16 R96, R136.reuse, R162, R96 ;  /* 0x000000a28860723c */ /* 0x040fea0000041860 */
[----:B------:R-:W-:Y:S01]  /*26710*/  PRMT R155, R157, 0x5410, R155 ;  /* 0x000054109d9b7816 */ /* 0x000fe2000000009b */
[-C--:B--2---:R-:W-:Y:S05]  /*26720*/  HMMA.16816.F32.BF16 R100, R136, R148.reuse, R100 ;  /* 0x000000948864723c */ /* 0x084fea0000041864 */
[----:B------:R-:W-:Y:S01]  /*26730*/  PRMT R152, R156, 0x5410, R152 ;  /* 0x000054109c987816 */ /* 0x000fe20000000098 */
[C---:B------:R-:W-:Y:S01]  /*26740*/  HMMA.16816.F32.BF16 R104, R144.reuse, R148, R104 ;  /* 0x000000949068723c */ /* 0x040fe20000041868 */
[----:B------:R-:W-:Y:S04]  /*26750*/  LDSM.16.MT88.4 R156, [R205+0xa800] ;  /* 0x00a80000cd9c783b */ /* 0x000fe80000004200 */
[--C-:B------:R-:W-:Y:S01]  /*26760*/  HSET2.LE.AND R178, R155, R239.reuse, PT ;  /* 0x000000ef9bb27233 */ /* 0x100fe20003803000 */
[-C--:B------:R-:W-:Y:S05]  /*26770*/  HMMA.16816.F32.BF16 R108, R144, R150.reuse, R108 ;  /* 0x00000096906c723c */ /* 0x080fea000004186c */
[----:B------:R-:W-:Y:S01]  /*26780*/  LOP3.LUT R149, R153, 0xff, RZ, 0xc0, !PT ;  /* 0x000000ff99957812 */ /* 0x000fe200078ec0ff */
[C---:B------:R-:W-:Y:S05]  /*26790*/  HMMA.16816.F32.BF16 R112, R136.reuse, R150, R112 ;  /* 0x000000968870723c */ /* 0x040fea0000041870 */
[----:B------:R-:W-:Y:S01]  /*267a0*/  PRMT R160, R149, 0x5410, R164 ;  /* 0x0000541095a07816 */ /* 0x000fe200000000a4 */
[-C--:B-1----:R-:W-:Y:S01]  /*267b0*/  HMMA.16816.F32.BF16 R116, R136, R140.reuse, R116 ;  /* 0x0000008c8874723c */ /* 0x082fe20000041874 */
[----:B------:R-:W1:Y:S04]  /*267c0*/  LDSM.16.MT88.4 R164, [R175+0xa800] ;  /* 0x00a80000afa4783b */ /* 0x000e680000004200 */
[C---:B------:R-:W-:Y:S01]  /*267d0*/  LOP3.LUT R148, R2.reuse, 0xffff, RZ, 0xc0, !PT ;  /* 0x0000ffff02947812 */ /* 0x040fe200078ec0ff */
[C---:B------:R-:W-:Y:S05]  /*267e0*/  HMMA.16816.F32.BF16 R120, R144.reuse, R140, R120 ;  /* 0x0000008c9078723c */ /* 0x040fea0000041878 */
[----:B------:R-:W-:Y:S01]  /*267f0*/  SHF.R.U32.HI R149, RZ, 0x10, R2 ;  /* 0x00000010ff957819 */ /* 0x000fe20000011602 */
[-C--:B------:R-:W-:Y:S05]  /*26800*/  HMMA.16816.F32.BF16 R124, R144, R142.reuse, R124 ;  /* 0x0000008e907c723c */ /* 0x080fea000004187c */
[----:B------:R-:W-:Y:S01]  /*26810*/  LOP3.LUT R153, R2, 0xff, RZ, 0xc0, !PT ;  /* 0x000000ff02997812 */ /* 0x000fe200078ec0ff */
[----:B------:R-:W-:Y:S05]  /*26820*/  HMMA.16816.F32.BF16 R128, R136, R142, R128 ;  /* 0x0000008e8880723c */ /* 0x000fea0000041880 */
[----:B------:R-:W-:Y:S02]  /*26830*/  SHF.R.U32.HI R148, RZ, 0x8, R148 ;  /* 0x00000008ff947819 */ /* 0x000fe40000011694 */
[----:B------:R-:W-:Y:S04]  /*26840*/  SHF.R.U32.HI R151, RZ, 0x18, R2 ;  /* 0x00000018ff977819 */ /* 0x000fe80000011602 */
[----:B------:R-:W-:Y:S02]  /*26850*/  LOP3.LUT R149, R149, 0xff, RZ, 0xc0, !PT ;  /* 0x000000ff95957812 */ /* 0x000fe400078ec0ff */
[C---:B------:R-:W-:Y:S02]  /*26860*/  LOP3.LUT R2, R0.reuse, 0xffff, RZ, 0xc0, !PT ;  /* 0x0000ffff00027812 */ /* 0x040fe400078ec0ff */
[----:B------:R-:W-:Y:S02]  /*26870*/  PRMT R153, R153, 0x5410, R148 ;  /* 0x0000541099997816 */ /* 0x000fe40000000094 */
[----:B------:R-:W-:Y:S02]  /*26880*/  SHF.R.U32.HI R148, RZ, 0x10, R0 ;  /* 0x00000010ff947819 */ /* 0x000fe40000011600 */
[----:B------:R-:W-:Y:S02]  /*26890*/  PRMT R149, R149, 0x5410, R151 ;  /* 0x0000541095957816 */ /* 0x000fe40000000097 */
[----:B------:R-:W-:Y:S02]  /*268a0*/  LOP3.LUT R150, R0, 0xff, RZ, 0xc0, !PT ;  /* 0x000000ff00967812 */ /* 0x000fe400078ec0ff */
[----:B------:R-:W-:Y:S02]  /*268b0*/  SHF.R.U32.HI R2, RZ, 0x8, R2 ;  /* 0x00000008ff027819 */ /* 0x000fe40000011602 */
[----:B------:R-:W-:Y:S02]  /*268c0*/  SHF.R.U32.HI R0, RZ, 0x18, R0 ;  /* 0x00000018ff007819 */ /* 0x000fe40000011600 */
[----:B------:R-:W-:Y:S02]  /*268d0*/  LOP3.LUT R148, R148, 0xff, RZ, 0xc0, !PT ;  /* 0x000000ff94947812 */ /* 0x000fe400078ec0ff */
[----:B------:R-:W-:Y:S02]  /*268e0*/  PRMT R2, R150, 0x5410, R2 ;  /* 0x0000541096027816 */ /* 0x000fe40000000002 */
[--C-:B------:R-:W-:Y:S02]  /*268f0*/  HSET2.LE.AND R176, R153, R239.reuse, PT ;  /* 0x000000ef99b07233 */ /* 0x100fe40003803000 */
[--C-:B------:R-:W-:Y:S02]  /*26900*/  HSET2.LE.AND R177, R149, R239.reuse, PT ;  /* 0x000000ef95b17233 */ /* 0x100fe40003803000 */
[--C-:B------:R-:W-:Y:S02]  /*26910*/  HSET2.LE.AND R179, R154, R239.reuse, PT ;  /* 0x000000ef9ab37233 */ /* 0x100fe40003803000 */
[----:B------:R-:W-:Y:S02]  /*26920*/  PRMT R148, R148, 0x5410, R0 ;  /* 0x0000541094947816 */ /* 0x000fe40000000000 */
[--C-:B------:R-:W-:Y:S02]  /*26930*/  HSET2.LE.AND R0, R2, R239.reuse, PT ;  /* 0x000000ef02007233 */ /* 0x100fe40003803000 */
[----:B------:R-:W-:Y:S02]  /*26940*/  LOP3.LUT R176, R168, R176, RZ, 0xc0, !PT ;  /* 0x000000b0a8b07212 */ /* 0x000fe400078ec0ff */
[----:B------:R-:W-:Y:S02]  /*26950*/  LOP3.LUT R177, R169, R177, RZ, 0xc0, !PT ;  /* 0x000000b1a9b17212 */ /* 0x000fe400078ec0ff */
[----:B------:R-:W-:Y:S02]  /*26960*/  LOP3.LUT R178, R171, R178, RZ, 0xc0, !PT ;  /* 0x000000b2abb27212 */ /* 0x000fe400078ec0ff */
[----:B------:R-:W-:Y:S02]  /*26970*/  LOP3.LUT R179, R170, R179, RZ, 0xc0, !PT ;  /* 0x000000b3aab37212 */ /* 0x000fe400078ec0ff */
[--C-:B------:R-:W-:Y:S02]  /*26980*/  HSET2.LE.AND R2, R148, R239.reuse, PT ;  /* 0x000000ef94027233 */ /* 0x100fe40003803000 */
[--C-:B------:R-:W-:Y:S02]  /*26990*/  HSET2.LE.AND R138, R152, R239.reuse, PT ;  /* 0x000000ef988a7233 */ /* 0x100fe40003803000 */
[----:B------:R-:W-:Y:S01]  /*269a0*/  HSET2.LE.AND R139, R160, R239, PT ;  /* 0x000000efa08b7233 */ /* 0x000fe20003803000 */
[-C--:B-1----:R-:W-:Y:S05]  /*269b0*/  HMMA.16816.F32.BF16 R168, R176, R164.reuse, R4 ;  /* 0x000000a4b0a8723c */ /* 0x082fea0000041804 */
[----:B------:R-:W-:Y:S02]  /*269c0*/  LOP3.LUT R136, R201, R0, RZ, 0xc0, !PT ;  /* 0x00000000c9887212 */ /* 0x000fe400078ec0ff */
[----:B------:R-:W-:Y:S02]  /*269d0*/  LOP3.LUT R137, R200, R2, RZ, 0xc0, !PT ;  /* 0x00000002c8897212 */ /* 0x000fe400078ec0ff */
[----:B------:R-:W1:Y:S01]  /*269e0*/  LDSM.16.MT88.4 R200, [R207+0xb800] ;  /* 0x00b80000cfc8783b */ /* 0x000e620000004200 */
[----:B----4-:R-:W-:Y:S02]  /*269f0*/  ISETP.GT.AND P1, PT, R238, R245, PT ;  /* 0x000000f5ee00720c */ /* 0x010fe40003f24270 */
[----:B------:R-:W-:Y:S02]  /*26a00*/  LOP3.LUT R138, R213, R138, RZ, 0xc0, !PT ;  /* 0x0000008ad58a7212 */ /* 0x000fe400078ec0ff */
[----:B------:R-:W-:Y:S07]  /*26a10*/  LOP3.LUT R139, R3, R139, RZ, 0xc0, !PT ;  /* 0x0000008b038b7212 */ /* 0x000fee00078ec0ff */
        /* <DEDUP_REMOVED lines=31> */
[----:B------:R-:W-:Y:S05]  /*26c10*/  HMMA.16816.F32.BF16 R128, R176, R202, R128 ;  /* 0x000000cab080723c */ /* 0x000fea0000041880 */
[----:B------:R-:W-:Y:S02]  /*26c20*/  IMAD.MOV.U32 R139, RZ, RZ, R134 ;  /* 0x000000ffff8b7224 */ /* 0x000fe400078e0086 */
[----:B------:R-:W-:Y:S04]  /*26c30*/  IMAD.MOV.U32 R138, RZ, RZ, R132 ;  /* 0x000000ffff8a7224 */ /* 0x000fe800078e0084 */
[----:B------:R-:W-:Y:S02]  /*26c40*/  IMAD.MOV.U32 R137, RZ, RZ, R133 ;  /* 0x000000ffff897224 */ /* 0x000fe400078e0085 */
[----:B------:R-:W-:Y:S01]  /*26c50*/  IMAD.MOV.U32 R136, RZ, RZ, R135 ;  /* 0x000000ffff887224 */ /* 0x000fe200078e0087 */
[----:B------:R-:W-:Y:S10]  /*26c60*/  @P1 BRA `(.L_x_2782) ;  /* 0xffffffa800d01947 */ /* 0x000ff4000383ffff */
.L_x_2779:
[----:B------:R1:W5:Y:S04]  /*26c70*/  LDL R14, [R1+0xac] ;  /* 0x0000ac00010e7983 */ /* 0x0003680000100800 */
[----:B------:R1:W5:Y:S04]  /*26c80*/  LDL R13, [R1+0x84] ;  /* 0x00008400010d7983 */ /* 0x0003680000100800 */
[----:B------:R1:W5:Y:S04]  /*26c90*/  LDL R11, [R1+0x78] ;  /* 0x00007800010b7983 */ /* 0x0003680000100800 */
[----:B------:R1:W5:Y:S04]  /*26ca0*/  LDL R12, [R1+0x80] ;  /* 0x00008000010c7983 */ /* 0x0003680000100800 */
[----:B-----5:R1:W5:Y:S04]  /*26cb0*/  LD.E R136, desc[UR4][R172.64+0xd8] ;  /* 0x0000d804ac887980 */ /* 0x020368000c101900 */
[----:B------:R1:W5:Y:S01]  /*26cc0*/  LD.E R5, desc[UR4][R172.64+0x17c] ;  /* 0x00017c04ac057980 */ /* 0x000362000c101900 */
[----:B------:R-:W-:-:S03]  /*26cd0*/  UMOV UR6, 0xffffffff ;  /* 0xffffffff00067882 */ /* 0x000fc60000000000 */
[----:B------:R-:W-:Y:S05]  /*26ce0*/  BRA.DIV UR6, `(.L_x_2783) ;  /* 0x0000002a06107947 */ /* 0x000fea000b800000 */
[----:B------:R-:W2:Y:S04]  /*26cf0*/  SHFL.BFLY PT, R8, R14, 0x2, 0x1f ;  /* 0x0c401f000e087f89 */ /* 0x000ea800000e0000 */
[----:B------:R-:W3:Y:S04]  /*26d00*/  SHFL.BFLY PT, R7, R13, 0x2, 0x1f ;  /* 0x0c401f000d077f89 */ /* 0x000ee800000e0000 */
[----:B------:R-:W4:Y:S04]  /*26d10*/  SHFL.BFLY PT, R6, R12, 0x2, 0x1f ;  /* 0x0c401f000c067f89 */ /* 0x000f2800000e0000 */
[----:B------:R-:W1:Y:S01]  /*26d20*/  SHFL.BFLY PT, R2, R11, 0x2, 0x1f ;  /* 0x0c401f000b027f89 */ /* 0x000e6200000e0000 */
[----:B--2---:R-:W-:Y:S01]  /*26d30*/  FADD.FTZ R8, R8, R14 ;  /* 0x0000000e08087221 */ /* 0x004fe20000010000 */
[----:B---3--:R-:W-:-:S04]  /*26d40*/  FADD.FTZ R7, R7, R13 ;  /* 0x0000000d07077221 */ /* 0x008fc80000010000 */
[----:B------:R-:W2:Y:S01]  /*26d50*/  SHFL.BFLY PT, R174, R8, 0x1, 0x1f ;  /* 0x0c201f0008ae7f89 */ /* 0x000ea200000e0000 */
[----:B----4-:R-:W-:-:S03]  /*26d60*/  FADD.FTZ R6, R6, R12 ;  /* 0x0000000c06067221 */ /* 0x010fc60000010000 */
[----:B------:R-:W3:Y:S01]  /*26d70*/  SHFL.BFLY PT, R10, R7, 0x1, 0x1f ;  /* 0x0c201f00070a7f89 */ /* 0x000ee200000e0000 */
[----:B-1----:R-:W-:-:S03]  /*26d80*/  FADD.FTZ R2, R2, R11 ;  /* 0x0000000b02027221 */ /* 0x002fc60000010000 */
[----:B------:R-:W1:Y:S04]  /*26d90*/  SHFL.BFLY PT, R9, R6, 0x1, 0x1f ;  /* 0x0c201f0006097f89 */ /* 0x000e6800000e0000 */
[----:B------:R4:W4:Y:S01]  /*26da0*/  SHFL.BFLY PT, R4, R2, 0x1, 0x1f ;  /* 0x0c201f0002047f89 */ /* 0x00092200000e0000 */
[----:B--2---:R-:W-:Y:S01]  /*26db0*/  FADD.FTZ R174, R8, R174 ;  /* 0x000000ae08ae7221 */ /* 0x004fe20000010000 */
[----:B---3--:R-:W-:Y:S01]  /*26dc0*/  FADD.FTZ R139, R7, R10 ;  /* 0x0000000a078b7221 */ /* 0x008fe20000010000 */
[----:B-1----:R-:W-:-:S07]  /*26dd0*/  FADD.FTZ R138, R6, R9 ;  /* 0x00000009068a7221 */ /* 0x002fce0000010000 */
.L_x_2814:
[----:B------:R-:W2:Y:S01]  /*26de0*/  LDL R178, [R1+0x11c] ;  /* 0x00011c0001b27983 */ /* 0x000ea20000100800 */
[----:B------:R-:W-:Y:S01]  /*26df0*/  FSETP.NE.FTZ.AND P5, PT, R174, RZ, PT ;  /* 0x000000ffae00720b */ /* 0x000fe20003fb5000 */
[----:B----4-:R-:W-:Y:S01]  /*26e00*/  FADD.FTZ R137, R2, R4 ;  /* 0x0000000402897221 */ /* 0x010fe20000010000 */
[----:B------:R-:W-:Y:S01]  /*26e10*/  MOV R0, 0x3f800000 ;  /* 0x3f80000000007802 */ /* 0x000fe20000000f00 */
[----:B------:R-:W1:Y:S01]  /*26e20*/  S2UR UR6, SR_CgaCtaId ;  /* 0x00000000000679c3 */ /* 0x000e620000008800 */
[----:B------:R-:W-:Y:S01]  /*26e30*/  FSETP.NE.FTZ.AND P3, PT, R138, RZ, PT ;  /* 0x000000ff8a00720b */ /* 0x000fe20003f75000 */
[----:B------:R-:W-:Y:S01]  /*26e40*/  UMOV UR7, 0x400 ;  /* 0x0000040000077882 */ /* 0x000fe20000000000 */
[----:B------:R-:W-:Y:S02]  /*26e50*/  FSETP.NE.FTZ.AND P0, PT, R137, RZ, PT ;  /* 0x000000ff8900720b */ /* 0x000fe40003f15000 */
[----:B------:R-:W-:Y:S02]  /*26e60*/  FSETP.NE.FTZ.AND P4, PT, R139, RZ, PT ;  /* 0x000000ff8b00720b */ /* 0x000fe40003f95000 */
[----:B------:R-:W-:-:S02]  /*26e70*/  MOV R2, 0x3f800000 ;  /* 0x3f80000000027802 */ /* 0x000fc40000000f00 */
[----:B------:R-:W-:Y:S01]  /*26e80*/  MOV R3, 0x3f800000 ;  /* 0x3f80000000037802 */ /* 0x000fe20000000f00 */
[----:B------:R-:W3:Y:S08]  /*26e90*/  @P5 MUFU.RCP R0, R174 ;  /* 0x000000ae00005308 */ /* 0x000ef00000001000 */
[----:B------:R-:W4:Y:S01]  /*26ea0*/  @P3 MUFU.RCP R2, R138 ;  /* 0x0000008a00023308 */ /* 0x000f220000001000 */
[----:B-1----:R-:W-:-:S07]  /*26eb0*/  ULEA UR6, UR6, UR7, 0x18 ;  /* 0x0000000706067291 */ /* 0x002fce000f8ec03f */
[----:B------:R-:W1:Y:S01]  /*26ec0*/  @P4 MUFU.RCP R3, R139 ;  /* 0x0000008b00034308 */ /* 0x000e620000001000 */
[----:B---3-5:R-:W-:-:S04]  /*26ed0*/  FMUL.FTZ R0, R5, R0 ;  /* 0x0000000005007220 */ /* 0x028fc80000410000 */
        /* <DEDUP_REMOVED lines=33> */
[C---:B----4-:R-:W-:Y:S01]  /*270f0*/  FMUL.FTZ R2, R5.reuse, R2 ;  /* 0x0000000205027220 */ /* 0x050fe20000410000 */
[----:B-1----:R-:W-:Y:S01]  /*27100*/  FMUL.FTZ R3, R5, R3 ;  /* 0x0000000305037220 */ /* 0x002fe20000410000 */
[----:B------:R-:W-:-:S02]  /*27110*/  F2FP.BF16.F32.PACK_AB R6, R6, R168 ;  /* 0x000000a80606723e */ /* 0x000fc400000010ff */
[C---:B------:R-:W-:Y:S01]  /*27120*/  FMUL.FTZ R92, R2.reuse, R92 ;  /* 0x0000005c025c7220 */ /* 0x040fe20000410000 */
[----:B------:R-:W1:Y:S01]  /*27130*/  @P0 MUFU.RCP R0, R137 ;  /* 0x0000008900000308 */ /* 0x000e620000001000 */
        /* <DEDUP_REMOVED lines=16> */
[----:B-1----:R-:W-:Y:S01]  /*27240*/  FMUL.FTZ R0, R5, R0 ;  /* 0x0000000005007220 */ /* 0x002fe20000410000 */
[C---:B------:R-:W-:Y:S01]  /*27250*/  FMUL.FTZ R28, R3.reuse, R67 ;  /* 0x00000043031c7220 */ /* 0x040fe20000410000 */
[C---:B------:R-:W-:Y:S01]  /*27260*/  FMUL.FTZ R36, R3.reuse, R70 ;  /* 0x0000004603247220 */ /* 0x040fe20000410000 */
[----:B------:R-:W-:Y:S01]  /*27270*/  FMUL.FTZ R32, R3, R71 ;  /* 0x0000004703207220 */ /* 0x000fe20000410000 */
[C---:B------:R-:W-:Y:S01]  /*27280*/  FMUL.FTZ R68, R0.reuse, R42 ;  /* 0x0000002a00447220 */ /* 0x040fe20000410000 */
[C---:B------:R-:W-:Y:S01]  /*27290*/  FMUL.FTZ R42, R0.reuse, R95 ;  /* 0x0000005f002a7220 */ /* 0x040fe20000410000 */
[----:B------:R-:W-:Y:S01]  /*272a0*/  FMUL.FTZ R25, R0, R43 ;  /* 0x0000002b00197220 */ /* 0x000fe20000410000 */
[----:B------:R-:W1:Y:S01]  /*272b0*/  S2R R95, SR_TID.X ;  /* 0x00000000005f7919 */ /* 0x000e620000002100 */
        /* <DEDUP_REMOVED lines=31> */
[----:B-1----:R-:W-:Y:S01]  /*274b0*/  SHF.R.S32.HI R92, RZ, 0x1f, R95 ;  /* 0x0000001fff5c7819 */ /* 0x002fe2000001145f */
        /* <DEDUP_REMOVED lines=44> */
[----:B------:R-:W-:-:S02]  /*27780*/  F2FP.BF16.F32.PACK_AB R59, R3, R8 ;  /* 0x00000008033b723e */ /* 0x000fc400000010ff */
[--C-:B------:R-:W-:Y:S02]  /*27790*/  SHF.R.S32.HI R3, RZ, 0x2, R2.reuse ;  /* 0x00000002ff037819 */ /* 0x100fe40000011402 */
[----:B------:R-:W-:Y:S02]  /*277a0*/  SHF.R.S32.HI R0, RZ, 0x1f, R2 ;  /* 0x0000001fff007819 */ /* 0x000fe40000011402 */
[----:B------:R-:W-:Y:S02]  /*277b0*/  F2FP.BF16.F32.PACK_AB R18, R18, R26 ;  /* 0x0000001a1212723e */ /* 0x000fe400000010ff */
[----:B------:R-:W-:Y:S02]  /*277c0*/  LEA.HI R0, R0, R3, RZ, 0x3 ;  /* 0x0000000300007211 */ /* 0x000fe400078f18ff */
[----:B------:R-:W-:Y:S02]  /*277d0*/  F2FP.BF16.F32.PACK_AB R55, R55, R72 ;  /* 0x000000483737723e */ /* 0x000fe400000010ff */
[----:B------:R-:W-:-:S02]  /*277e0*/  LOP3.LUT R0, R0, 0xfffffff8, RZ, 0xc0, !PT ;  /* 0xfffffff800007812 */ /* 0x000fc400078ec0ff */
[----:B------:R-:W-:Y:S02]  /*277f0*/  LEA.HI R72, R92, R95, RZ, 0x5 ;  /* 0x0000005f5c487211 */ /* 0x000fe400078f28ff */
[----:B------:R-:W-:Y:S02]  /*27800*/  IADD3 R3, R3, -R0, RZ ;  /* 0x8000000003037210 */ /* 0x000fe40007ffe0ff */
[----:B------:R-:W-:Y:S02]  /*27810*/  LOP3.LUT R0, R2, 0x3ffffffc, RZ, 0xc0, !PT ;  /* 0x3ffffffc02007812 */ /* 0x000fe400078ec0ff */
[----:B------:R-:W-:Y:S02]  /*27820*/  SHF.L.U32 R26, R3, 0x6, RZ ;  /* 0x00000006031a7819 */ /* 0x000fe400000006ff */
[----:B------:R-:W-:Y:S02]  /*27830*/  F2FP.BF16.F32.PACK_AB R66, R66, R30 ;  /* 0x0000001e4242723e */ /* 0x000fe400000010ff */
[----:B------:R-:W-:-:S02]  /*27840*/  SHF.R.S32.HI R2, RZ, 0x5, R72 ;  /* 0x00000005ff027819 */ /* 0x000fc40000011448 */
[----:B------:R-:W-:Y:S02]  /*27850*/  IADD3 R0, -R0, R95, RZ ;  /* 0x0000005f00007210 */ /* 0x000fe40007ffe1ff */
[----:B------:R-:W-:Y:S02]  /*27860*/  LOP3.LUT R30, R26, 0x1c0, RZ, 0xc0, !PT ;  /* 0x000001c01a1e7812 */ /* 0x000fe400078ec0ff */
[----:B------:R-:W-:Y:S02]  /*27870*/  LOP3.LUT R26, R3, 0x1, RZ, 0xc0, !PT ;  /* 0x00000001031a7812 */ /* 0x000fe400078ec0ff */
[----:B------:R-:W-:Y:S02]  /*27880*/  LEA R0, R2, R0, 0x9 ;  /* 0x0000000002007211 */ /* 0x000fe400078e48ff */
[----:B------:R-:W-:Y:S02]  /*27890*/  LEA.HI R2, R30, R30, RZ, 0x1d ;  /* 0x0000001e1e027211 */ /* 0x000fe400078fe8ff */
[----:B------:R-:W-:-:S02]  /*278a0*/  ISETP.NE.U32.AND P1, PT, R26, 0x1, PT ;  /* 0x000000011a00780c */ /* 0x000fc40003f25070 */
[----:B------:R-:W-:Y:S02]  /*278b0*/  LEA R0, R0, R2, 0x1 ;  /* 0x0000000200007211 */ /* 0x000fe400078e08ff */
[----:B------:R-:W-:Y:S02]  /*278c0*/  F2FP.BF16.F32.PACK_AB R5, R171, R170 ;  /* 0x000000aaab05723e */ /* 0x000fe400000010ff */
[----:B------:R-:W-:Y:S02]  /*278d0*/  LEA R0, R0, UR6, 0x1 ;  /* 0x0000000600007c11 */ /* 0x000fe4000f8e08ff */
[----:B------:R-:W-:Y:S02]  /*278e0*/  F2FP.BF16.F32.PACK_AB R4, R4, R164 ;  /* 0x000000a40404723e */ /* 0x000fe400000010ff */
[----:B------:R-:W-:Y:S01]  /*278f0*/  IADD3 R2, R0, -0x10, RZ ;  /* 0xfffffff000027810 */ /* 0x000fe20007ffe0ff */
[----:B------:R1:W-:Y:S01]  /*27900*/  STS [R0+0x400], R5 ;  /* 0x0004000500007388 */ /* 0x0003e20000000800 */
[----:B------:R-:W-:-:S02]  /*27910*/  F2FP.BF16.F32.PACK_AB R7, R7, R166 ;  /* 0x000000a60707723e */ /* 0x000fc400000010ff */
[----:B------:R-:W-:Y:S01]  /*27920*/  @P1 IADD3 R2, R0, 0x10, RZ ;  /* 0x0000001000021810 */ /* 0x000fe20007ffe0ff */
[----:B------:R-:W-:Y:S01]  /*27930*/  STS [R0], R6 ;  /* 0x0000000600007388 */ /* 0x000fe20000000800 */
[----:B------:R-:W-:Y:S02]  /*27940*/  R2P PR, R3, 0x6 ;  /* 0x0000000603007804 */ /* 0x000fe40000000000 */
[----:B------:R-:W-:Y:S01]  /*27950*/  MOV R3, 0x20 ;  /* 0x0000002000037802 */ /* 0x000fe20000000f00 */
[----:B------:R3:W-:Y:S01]  /*27960*/  STS [R2], R4 ;  /* 0x0000000402007388 */ /* 0x0007e20000000800 */
[----:B------:R-:W-:Y:S02]  /*27970*/  F2FP.BF16.F32.PACK_AB R9, R9, R152 ;  /* 0x000000980909723e */ /* 0x000fe400000010ff */
[----:B------:R-:W-:Y:S01]  /*27980*/  SEL R3, R3, 0xffffffe0, !P1 ;  /* 0xffffffe003037807 */ /* 0x000fe20004800000 */
[----:B------:R4:W-:Y:S01]  /*27990*/  STS [R2+0x400], R7 ;  /* 0x0004000702007388 */ /* 0x0009e20000000800 */
        /* <DEDUP_REMOVED lines=9> */
[----:B-1----:R-:W-:-:S02]  /*27a30*/  MOV R5, 0x40 ;  /* 0x0000004000057802 */ /* 0x002fc40000000f00 */
[----:B------:R-:W-:Y:S01]  /*27a40*/  F2FP.BF16.F32.PACK_AB R14, R14, R158 ;  /* 0x0000009e0e0e723e */ /* 0x000fe200000010ff */
[----:B------:R-:W-:Y:S01]  /*27a50*/  STS [R2+0x2400], R13 ;  /* 0x0024000d02007388 */ /* 0x000fe20000000800 */
[----:B------:R-:W-:Y:S02]  /*27a60*/  SEL R5, R5, 0xffffffc0, !P2 ;  /* 0xffffffc005057807 */ /* 0x000fe40005000000 */
[----:B------:R-:W-:Y:S02]  /*27a70*/  F2FP.BF16.F32.PACK_AB R16, R16, R144 ;  /* 0x000000901010723e */ /* 0x000fe400000010ff */
[----:B---3--:R-:W-:Y:S02]  /*27a80*/  IADD3 R4, R0, R3, RZ ;  /* 0x0000000300047210 */ /* 0x008fe40007ffe0ff */
[----:B------:R-:W-:Y:S02]  /*27a90*/  IADD3 R3, R3, R2, RZ ;  /* 0x0000000203037210 */ /* 0x000fe40007ffe0ff */
        /* <DEDUP_REMOVED lines=8> */
[----:B----4-:R-:W-:Y:S02]  /*27b20*/  IADD3 R7, R0, R5, RZ ;  /* 0x0000000500077210 */ /* 0x010fe40007ffe0ff */
[----:B------:R-:W-:Y:S01]  /*27b30*/  F2FP.BF16.F32.PACK_AB R19, R49, R37 ;  /* 0x000000253113723e */ /* 0x000fe200000010ff */
[----:B------:R-:W-:Y:S01]  /*27b40*/  STS [R3+0x400], R14 ;  /* 0x0004000e03007388 */ /* 0x000fe20000000800 */
[----:B------:R-:W-:-:S02]  /*27b50*/  IADD3 R8, R5, R2, RZ ;  /* 0x0000000205087210 */ /* 0x000fc40007ffe0ff */
        /* <DEDUP_REMOVED lines=42> */
[----:B--2---:R-:W-:Y:S01]  /*27e00*/  ISETP.NE.AND P1, PT, R178, -0x1, PT ;  /* 0xffffffffb200780c */ /* 0x004fe20003f25270 */
        /* <DEDUP_REMOVED lines=52> */
[----:B-1----:R-:W4:Y:S04]  /*28150*/  LD.E.U16 R0, desc[UR4][R172.64+0x1c8] ;  /* 0x0001c804ac007980 */ /* 0x002f28000c101500 */
[----:B--2---:R-:W2:Y:S04]  /*28160*/  @!P1 LD.E.64 R2, desc[UR4][R172.64+0x80] ;  /* 0x00008004ac029980 */ /* 0x004ea8000c101b00 */
[----:B------:R1:W5:Y:S04]  /*28170*/  LD.E.64 R12, desc[UR4][R172.64+0x70] ;  /* 0x00007004ac0c7980 */ /* 0x000368000c101b00 */
[----:B------:R1:W5:Y:S04]  /*28180*/  LD.E.64 R18, desc[UR4][R172.64+0x90] ;  /* 0x00009004ac127980 */ /* 0x000368000c101b00 */
[----:B---3--:R-:W3:Y:S01]  /*28190*/  @P1 LD.E.64 R6, desc[UR4][R172.64+0x88] ;  /* 0x00008804ac061980 */ /* 0x008ee2000c101b00 */
[----:B------:R-:W1:Y:S01]  /*281a0*/  @P5 MUFU.LG2 R11, R174 ;  /* 0x000000ae000b5308 */ /* 0x000e620000000c00 */
[----:B------:R-:W4:Y:S01]  /*281b0*/  S2R R177, SR_CTAID.Y ;  /* 0x0000000000b17919 */ /* 0x000f220000002600 */
[----:B------:R-:W-:-:S06]  /*281c0*/  MOV R40, 0x7f800000 ;  /* 0x7f80000000287802 */ /* 0x000fcc0000000f00 */
[----:B------:R-:W4:Y:S01]  /*281d0*/  @P4 MUFU.LG2 R10, R139 ;  /* 0x0000008b000a4308 */ /* 0x000f220000000c00 */
[----:B-1----:R-:W-:-:S07]  /*281e0*/  @P5 FMUL.FTZ R11, R11, 0.69314718246459960938 ;  /* 0x3f3172180b0b5820 */ /* 0x002fce0000410000 */
[----:B------:R-:W1:Y:S01]  /*281f0*/  @P0 MUFU.LG2 R14, R137 ;  /* 0x00000089000e0308 */ /* 0x000e620000000c00 */
[----:B------:R-:W-:Y:S01]  /*28200*/  @P5 FFMA.FTZ R40, R136, R132, R11 ;  /* 0x0000008488285223 */ /* 0x000fe2000001000b */
[-C--:B---3--:R-:W-:Y:S02]  /*28210*/  @P1 IMAD R8, R7, R178.reuse, RZ ;  /* 0x000000b207081224 */ /* 0x088fe400078e02ff */
[----:B----4-:R-:W-:Y:S02]  /*28220*/  @P1 IMAD.WIDE.U32 R4, R6, R178, RZ ;  /* 0x000000b206041225 */ /* 0x010fe400078e00ff */
[----:B------:R3:W5:Y:S01]  /*28230*/  @!P1 LD.E.64 R6, desc[UR4][R172.64+0x88] ;  /* 0x00008804ac069980 */ /* 0x000762000c101b00 */
[C---:B------:R-:W-:Y:S01]  /*28240*/  PRMT R11, R0.reuse, 0x7770, RZ ;  /* 0x00007770000b7816 */ /* 0x040fe200000000ff */
[----:B------:R-:W4:Y:S01]  /*28250*/  @P3 MUFU.LG2 R9, R138 ;  /* 0x0000008a00093308 */ /* 0x000f220000000c00 */
[----:B------:R-:W-:Y:S02]  /*28260*/  PRMT R0, R0, 0x7771, RZ ;  /* 0x0000777100007816 */ /* 0x000fe400000000ff */
[----:B------:R-:W-:-:S04]  /*28270*/  ISETP.NE.AND P2, PT, R11, RZ, PT ;  /* 0x000000ff0b00720c */ /* 0x000fc80003f45270 */
[----:B------:R-:W-:Y:S01]  /*28280*/  ISETP.NE.OR P5, PT, R0, RZ, !P2 ;  /* 0x000000ff0000720c */ /* 0x000fe200057a5670 */
[----:B------:R-:W-:Y:S01]  /*28290*/  @P4 FMUL.FTZ R10, R10, 0.69314718246459960938 ;  /* 0x3f3172180a0a4820 */ /* 0x000fe20000410000 */
[----:B------:R-:W-:Y:S01]  /*282a0*/  @!P1 SHF.R.S32.HI R15, RZ, 0x1f, R177 ;  /* 0x0000001fff0f9819 */ /* 0x000fe200000114b1 */
[----:B--2---:R-:W-:Y:S01]  /*282b0*/  @!P1 IMAD R3, R3, R177, RZ ;  /* 0x000000b103039224 */ /* 0x004fe200078e02ff */
[----:B------:R-:W-:Y:S01]  /*282c0*/  MOV R41, 0x7f800000 ;  /* 0x7f80000000297802 */ /* 0x000fe20000000f00 */
[----:B------:R-:W-:Y:S01]  /*282d0*/  @P4 FFMA.FTZ R41, R136, R134, R10 ;  /* 0x0000008688294223 */ /* 0x000fe2000001000a */
[----:B------:R-:W-:Y:S01]  /*282e0*/  @P1 MOV R26, R4 ;  /* 0x00000004001a1202 */ /* 0x000fe20000000f00 */
[----:B------:R-:W-:Y:S02]  /*282f0*/  @!P1 IMAD R10, R2, R15, R3 ;  /* 0x0000000f020a9224 */ /* 0x000fe400078e0203 */
[----:B-1----:R-:W-:Y:S01]  /*28300*/  @P0 FMUL.FTZ R4, R14, 0.69314718246459960938 ;  /* 0x3f3172180e040820 */ /* 0x002fe20000410000 */
[----:B------:R-:W-:-:S04]  /*28310*/  @!P1 IMAD.WIDE.U32 R2, R2, R177, RZ ;  /* 0x000000b102029225 */ /* 0x000fc800078e00ff */
[----:B----4-:R-:W-:Y:S01]  /*28320*/  @P3 FMUL.FTZ R9, R9, 0.69314718246459960938 ;  /* 0x3f31721809093820 */ /* 0x010fe20000410000 */
[----:B------:R-:W-:Y:S01]  /*28330*/  BSSY B1, `(.L_x_2784) ;  /* 0x0000016000017945 */ /* 0x000fe20003800000 */
[----:B------:R-:W-:Y:S01]  /*28340*/  MOV R25, 0x7f800000 ;  /* 0x7f80000000197802 */ /* 0x000fe20000000f00 */
[C---:B------:R-:W-:Y:S01]  /*28350*/  @P0 FFMA.FTZ R25, R136.reuse, R133, R4 ;  /* 0x0000008588190223 */ /* 0x040fe20000010004 */
[----:B------:R-:W-:Y:S02]  /*28360*/  @P1 IADD3 R27, R5, R8, RZ ;  /* 0x00000008051b1210 */ /* 0x000fe40007ffe0ff */
[----:B------:R-:W-:Y:S02]  /*28370*/  CS2R R4, SRZ ;  /* 0x0000000000047805 */ /* 0x000fe4000001ff00 */
[----:B------:R-:W-:Y:S01]  /*28380*/  MOV R24, 0x7f800000 ;  /* 0x7f80000000187802 */ /* 0x000fe20000000f00 */
[----:B------:R-:W-:Y:S01]  /*28390*/  @P3 FFMA.FTZ R24, R136, R135, R9 ;  /* 0x0000008788183223 */ /* 0x000fe20000010009 */
[----:B------:R-:W-:-:S02]  /*283a0*/  PLOP3.LUT P4, PT, PT, PT, PT, 0x8, 0x0 ;  /* 0x000000000000781c */ /* 0x000fc40003f8e170 */
[----:B------:R-:W-:Y:S02]  /*283b0*/  @!P1 IADD3 R27, R3, R10, RZ ;  /* 0x0000000a031b9210 */ /* 0x000fe40007ffe0ff */
[----:B------:R-:W-:Y:S01]  /*283c0*/  @!P1 MOV R26, R2 ;  /* 0x00000002001a9202 */ /* 0x000fe20000000f00 */
[----:B---3--:R-:W-:Y:S08]  /*283d0*/  @P5 BRA `(.L_x_2785) ;  /* 0x00000000002c5947 */ /* 0x008ff00003800000 */
[----:B------:R-:W-:Y:S01]  /*283e0*/  ISETP.NE.AND P0, PT, R178, -0x1, PT ;  /* 0xffffffffb200780c */ /* 0x000fe20003f05270 */
[----:B------:R-:W-:Y:S01]  /*283f0*/  BSSY B0, `(.L_x_2786) ;  /* 0x0000006000007945 */ /* 0x000fe20003800000 */
[----:B------:R-:W-:-:S11]  /*28400*/  PLOP3.LUT P4, PT, PT, PT, PT, 0x80, 0x0 ;  /* 0x000000000000781c */ /* 0x000fd60003f8f070 */
[----:B------:R-:W-:Y:S05]  /*28410*/  @P0 BRA `(.L_x_2787) ;  /* 0x00000000000c0947 */ /* 0x000fea0003800000 */
[----:B------:R-:W2:Y:S02]  /*28420*/  LD.E R0, desc[UR4][R172.64+0xb4] ;  /* 0x0000b404ac007980 */ /* 0x000ea4000c101900 */
[----:B--2---:R-:W-:-:S05]  /*28430*/  IMAD R178, R0, R177, RZ ;  /* 0x000000b100b27224 */ /* 0x004fca00078e02ff */
[----:B------:R1:W-:Y:S02]  /*28440*/  STL [R1+0x11c], R178 ;  /* 0x00011cb201007387 */ /* 0x0003e40000100800 */
.L_x_2787:
[----:B------:R-:W-:Y:S05]  /*28450*/  BSYNC B0 ;  /* 0x0000000000007941 */ /* 0x000fea0003800000 */
.L_x_2786:
[----:B------:R-:W-:Y:S01]  /*28460*/  PRMT R0, RZ, 0x7610, R0 ;  /* 0x00007610ff007816 */ /* 0x000fe20000000000 */
[--C-:B------:R-:W-:Y:S01]  /*28470*/  IMAD.MOV.U32 R4, RZ, RZ, R178.reuse ;  /* 0x000000ffff047224 */ /* 0x100fe200078e00b2 */
[----:B------:R-:W-:Y:S02]  /*28480*/  SHF.R.S32.HI R5, RZ, 0x1f, R178 ;  /* 0x0000001fff057819 */ /* 0x000fe400000114b2 */
.L_x_2785:
[----:B------:R-:W-:Y:S05]  /*28490*/  BSYNC B1 ;  /* 0x0000000000017941 */ /* 0x000fea0003800000 */
.L_x_2784:
[----:B------:R-:W-:-:S13]  /*284a0*/  LOP3.LUT P0, RZ, R0, 0xff, RZ, 0xc0, !PT ;  /* 0x000000ff00ff7812 */ /* 0x000fda000780c0ff */
[----:B------:R-:W2:Y:S01]  /*284b0*/  @P0 LD.E.64 R8, desc[UR4][R172.64+0xb0] ;  /* 0x0000b004ac080980 */ /* 0x000ea2000c101b00 */
[----:B------:R-:W-:Y:S01]  /*284c0*/  BSSY B0, `(.L_x_2788) ;  /* 0x0000009000007945 */ /* 0x000fe20003800000 */
[----:B------:R-:W-:Y:S01]  /*284d0*/  @P0 MOV R2, 0x1 ;  /* 0x0000000100020802 */ /* 0x000fe20000000f00 */
[----:B--2---:R-:W-:Y:S02]  /*284e0*/  @P0 IMAD R0, R8, R9, RZ ;  /* 0x0000000908000224 */ /* 0x004fe400078e02ff */
[----:B------:R-:W-:Y:S05]  /*284f0*/  @P0 BRA `(.L_x_2789) ;  /* 0x0000000000140947 */ /* 0x000fea0003800000 */
[----:B------:R-:W2:Y:S04]  /*28500*/  @P2 LD.E R0, desc[UR4][R172.64+0xd4] ;  /* 0x0000d404ac002980 */ /* 0x000ea8000c101900 */
[----:B------:R-:W2:Y:S04]  /*28510*/  LD.E R2, desc[UR4][R172.64+0x60] ;  /* 0x00006004ac027980 */ /* 0x000ea8000c101900 */
[----:B------:R-:W2:Y:S01]  /*28520*/  @!P2 LD.E R0, desc[UR4][R172.64+0xb4] ;  /* 0x0000b404ac00a980 */ /* 0x000ea2000c101900 */
[----:B------:R-:W-:Y:S01]  /*28530*/  MOV R8, 0x1 ;  /* 0x0000000100087802 */ /* 0x000fe20000000f00 */
[----:B--2---:R-:W-:-:S02]  /*28540*/  IMAD R2, R0, R2, RZ ;  /* 0x0000000200027224 */ /* 0x004fc400078e02ff */
.L_x_2789:
[----:B------:R-:W-:Y:S05]  /*28550*/  BSYNC B0 ;  /* 0x0000000000007941 */ /* 0x000fea0003800000 */
.L_x_2788:
[----:B------:R-:W2:Y:S01]  /*28560*/  S2R R42, SR_CTAID.Z ;  /* 0x00000000002a7919 */ /* 0x000ea20000002700 */
[----:B------:R-:W-:Y:S01]  /*28570*/  IMAD R2, R177, R2, RZ ;  /* 0x00000002b1027224 */ /* 0x000fe200078e02ff */
[----:B------:R-:W-:Y:S01]  /*28580*/  LOP3.LUT R3, R72, 0xffffffe0, RZ, 0xc0, !PT ;  /* 0xffffffe048037812 */ /* 0x000fe200078ec0ff */
[----:B------:R-:W3:Y:S03]  /*28590*/  S2R R43, SR_CTAID.X ;  /* 0x00000000002b7919 */ /* 0x000ee60000002500 */
[----:B------:R-:W-:Y:S01]  /*285a0*/  SEL R2, R2, RZ, !P4 ;  /* 0x000000ff02027207 */ /* 0x000fe20006000000 */
[----:B------:R-:W-:Y:S01]  /*285b0*/  IMAD.IADD R3, R95, 0x1, -R3 ;  /* 0x000000015f037824 */ /* 0x000fe200078e0a03 */
[----:B------:R-:W-:Y:S05]  /*285c0*/  WARPSYNC.ALL ;  /* 0x0000000000007948 */ /* 0x000fea0003800000 */
[----:B------:R-:W-:Y:S01]  /*285d0*/  LOP3.LUT P2, RZ, R3, 0x3, RZ, 0xc0, !PT ;  /* 0x0000000303ff7812 */ /* 0x000fe2000784c0ff */
[----:B--2---:R-:W-:-:S02]  /*285e0*/  IMAD R0, R42, R0, R2 ;  /* 0x000000002a007224 */ /* 0x004fc400078e0202 */
[----:B------:R2:W5:Y:S01]  /*285f0*/  LD.E.64 R2, desc[UR4][R172.64+0xa0] ;  /* 0x0000a004ac027980 */ /* 0x000562000c101b00 */
[----:B---3--:R-:W-:Y:S01]  /*28600*/  IMAD R9, R43, R8, RZ ;  /* 0x000000082b097224 */ /* 0x008fe200078e02ff */
[----:B------:R-:W-:Y:S03]  /*28610*/  BAR.SYNC.DEFER_BLOCKING 0x0 ;  /* 0x0000000000007b1d */ /* 0x000fe60000010000 */
[----:B------:R-:W-:-:S03]  /*28620*/  IMAD.SHL.U32 R9, R9, 0x80, RZ ;  /* 0x0000008009097824 */ /* 0x000fc600078e00ff */
[----:B------:R2:W3:Y:S04]  /*28630*/  LDS.128 R28, [R222] ;  /* 0x00000000de1c7984 */ /* 0x0004e80000000c00 */
[----:B------:R2:W4:Y:S04]  /*28640*/  LDS.128 R36, [R222+0x800] ;  /* 0x00080000de247984 */ /* 0x0005280000000c00 */
[----:B------:R2:W1:Y:S04]  /*28650*/  LDS.128 R48, [R222+0x1000] ;  /* 0x00100000de307984 */ /* 0x0004680000000c00 */
        /* <DEDUP_REMOVED lines=12> */
[----:B------:R2:W1:Y:S01]  /*28720*/  LDS.128 R84, [R222+0x7800] ;  /* 0x00780000de547984 */ /* 0x0004620000000c00 */
[----:B------:R-:W-:-:S02]  /*28730*/  SHF.R.S32.HI R10, RZ, 0x1f, R9 ;  /* 0x0000001fff0a7819 */ /* 0x000fc40000011409 */
[--C-:B------:R-:W-:Y:S01]  /*28740*/  IADD3 R9, P1, P0, R9, R4, R0.reuse ;  /* 0x0000000409097210 */ /* 0x100fe2000783e000 */
[----:B------:R-:W-:Y:S01]  /*28750*/  BSSY B0, `(.L_x_2790) ;  /* 0x0000032000007945 */ /* 0x000fe20003800000 */
[----:B------:R-:W-:-:S04]  /*28760*/  SHF.R.S32.HI R0, RZ, 0x1f, R0 ;  /* 0x0000001fff007819 */ /* 0x000fc80000011400 */
[----:B------:R-:W-:Y:S01]  /*28770*/  IADD3.X R4, R10, R5, R0, P1, P0 ;  /* 0x000000050a047210 */ /* 0x000fe20000fe0400 */
[----:B---34-:R-:W-:Y:S06]  /*28780*/  @P2 BRA `(.L_x_2791) ;  /* 0x0000000000b82947 */ /* 0x018fec0003800000 */
[----:B------:R-:W3:Y:S01]  /*28790*/  LDL.LU R14, [R1+0x130] ;  /* 0x00013000010e7983 */ /* 0x000ee20000300800 */
[----:B------:R-:W4:Y:S02]  /*287a0*/  S2R R11, SR_TID.X ;  /* 0x00000000000b7919 */ /* 0x000f240000002100 */
[----:B----4-:R-:W-:-:S04]  /*287b0*/  SHF.R.S32.HI R10, RZ, 0x1f, R11 ;  /* 0x0000001fff0a7819 */ /* 0x010fc8000001140b */
        /* <DEDUP_REMOVED lines=12> */
[C---:B------:R-:W-:Y:S02]  /*28880*/  VIADD R10, R0.reuse, 0x8 ;  /* 0x00000008000a7836 */ /* 0x040fe40000000000 */
[C---:B------:R-:W-:Y:S02]  /*28890*/  VIADD R5, R0.reuse, 0x40 ;  /* 0x0000004000057836 */ /* 0x040fe40000000000 */
[C---:B------:R-:W-:Y:S01]  /*288a0*/  VIADD R11, R0.reuse, 0x48 ;  /* 0x00000048000b7836 */ /* 0x040fe20000000000 */
[-C--:B---3--:R-:W-:Y:S02]  /*288b0*/  ISETP.GE.AND P6, PT, R0, R14.reuse, PT ;  /* 0x0000000e0000720c */ /* 0x088fe40003fc6270 */
[-C--:B------:R-:W-:Y:S02]  /*288c0*/  ISETP.GE.AND P5, PT, R10, R14.reuse, PT ;  /* 0x0000000e0a00720c */ /* 0x080fe40003fa6270 */
[-C--:B------:R-:W-:Y:S02]  /*288d0*/  ISETP.GE.AND P4, PT, R5, R14.reuse, PT ;  /* 0x0000000e0500720c */ /* 0x080fe40003f86270 */
[----:B------:R-:W-:-:S07]  /*288e0*/  ISETP.GE.AND P3, PT, R11, R14, PT ;  /* 0x0000000e0b00720c */ /* 0x000fce0003f66270 */
[-C--:B------:R-:W-:Y:S02]  /*288f0*/  @!P6 IMAD R0, R0, R8.reuse, RZ ;  /* 0x000000080000e224 */ /* 0x080fe400078e02ff */
[-C--:B------:R-:W-:Y:S02]  /*28900*/  @!P5 IMAD R15, R10, R8.reuse, RZ ;  /* 0x000000080a0fd224 */ /* 0x080fe400078e02ff */
[-C--:B------:R-:W-:Y:S01]  /*28910*/  @!P4 IMAD R17, R5, R8.reuse, RZ ;  /* 0x000000080511c224 */ /* 0x080fe200078e02ff */
[----:B------:R-:W-:Y:S01]  /*28920*/  @!P6 IADD3 R14, P0, R0, R9, RZ ;  /* 0x00000009000ee210 */ /* 0x000fe20007f1e0ff */
[----:B------:R-:W-:-:S03]  /*28930*/  @!P3 IMAD R5, R11, R8, RZ ;  /* 0x000000080b05b224 */ /* 0x000fc600078e02ff */
[----:B------:R-:W-:Y:S02]  /*28940*/  @!P6 LEA.HI.X.SX32 R16, R0, R4, 0x1, P0 ;  /* 0x000000040010e211 */ /* 0x000fe400000f0eff */
[C---:B-----5:R-:W-:Y:S02]  /*28950*/  @!P6 LEA R10, P0, R14.reuse, R2, 0x2 ;  /* 0x000000020e0ae211 */ /* 0x060fe400078010ff */
[----:B------:R-:W-:Y:S02]  /*28960*/  @!P5 IADD3 R0, P2, R15, R9, RZ ;  /* 0x000000090f00d210 */ /* 0x000fe40007f5e0ff */
[----:B------:R-:W-:Y:S02]  /*28970*/  @!P6 LEA.HI.X R11, R14, R3, R16, 0x2, P0 ;  /* 0x000000030e0be211 */ /* 0x000fe400000f1410 */
[-C--:B------:R-:W-:Y:S02]  /*28980*/  @!P4 IADD3 R16, P1, R17, R9.reuse, RZ ;  /* 0x000000091110c210 */ /* 0x080fe40007f3e0ff */
[----:B------:R-:W-:Y:S01]  /*28990*/  @!P3 IADD3 R14, P0, R5, R9, RZ ;  /* 0x00000009050eb210 */ /* 0x000fe20007f1e0ff */
[----:B------:R3:W-:Y:S01]  /*289a0*/  @!P6 ST.E desc[UR4][R10.64], R40 ;  /* 0x000000280a00e985 */ /* 0x0007e2000c101904 */
[----:B------:R-:W-:-:S02]  /*289b0*/  @!P5 LEA.HI.X.SX32 R9, R15, R4, 0x1, P2 ;  /* 0x000000040f09d211 */ /* 0x000fc400010f0eff */
[----:B------:R-:W-:Y:S02]  /*289c0*/  @!P5 LEA R8, P2, R0, R2, 0x2 ;  /* 0x000000020008d211 */ /* 0x000fe400078410ff */
[-C--:B------:R-:W-:Y:S02]  /*289d0*/  @!P4 LEA.HI.X.SX32 R17, R17, R4.reuse, 0x1, P1 ;  /* 0x000000041111c211 */ /* 0x080fe400008f0eff */
[----:B------:R-:W-:Y:S02]  /*289e0*/  @!P3 LEA.HI.X.SX32 R15, R5, R4, 0x1, P0 ;  /* 0x00000004050fb211 */ /* 0x000fe400000f0eff */
[-C--:B------:R-:W-:Y:S02]  /*289f0*/  @!P4 LEA R4, P1, R16, R2.reuse, 0x2 ;  /* 0x000000021004c211 */ /* 0x080fe400078210ff */
[----:B------:R-:W-:Y:S02]  /*28a00*/  @!P3 LEA R2, P0, R14, R2, 0x2 ;  /* 0x000000020e02b211 */ /* 0x000fe400078010ff */
[----:B------:R-:W-:-:S02]  /*28a10*/  @!P5 LEA.HI.X R9, R0, R3, R9, 0x2, P2 ;  /* 0x000000030009d211 */ /* 0x000fc400010f1409 */
[-C--:B------:R-:W-:Y:S02]  /*28a20*/  @!P4 LEA.HI.X R5, R16, R3.reuse, R17, 0x2, P1 ;  /* 0x000000031005c211 */ /* 0x080fe400008f1411 */
[----:B------:R-:W-:Y:S01]  /*28a30*/  @!P3 LEA.HI.X R3, R14, R3, R15, 0x2, P0 ;  /* 0x000000030e03b211 */ /* 0x000fe200000f140f */
[----:B------:R3:W-:Y:S04]  /*28a40*/  @!P5 ST.E desc[UR4][R8.64], R41 ;  /* 0x000000290800d985 */ /* 0x0007e8000c101904 */
[----:B------:R3:W-:Y:S04]  /*28a50*/  @!P4 ST.E desc[UR4][R4.64], R24 ;  /* 0x000000180400c985 */ /* 0x0007e8000c101904 */
[----:B------:R3:W-:Y:S02]  /*28a60*/  @!P3 ST.E desc[UR4][R2.64], R25 ;  /* 0x000000190200b985 */ /* 0x0007e4000c101904 */
.L_x_2791:
[----:B------:R-:W-:Y:S05]  /*28a70*/  BSYNC B0 ;  /* 0x0000000000007941 */ /* 0x000fea0003800000 */
.L_x_2790:
[----:B------:R-:W4:Y:S04]  /*28a80*/  LDL R0, [R1+0x7c] ;  /* 0x00007c0001007983 */ /* 0x000f280000100800 */
[----:B---3-5:R-:W3:Y:S04]  /*28a90*/  LDL.LU R2, [R1+0x134] ;  /* 0x0001340001027983 */ /* 0x028ee80000300800 */
[----:B------:R1:W5:Y:S01]  /*28aa0*/  LDL.64 R40, [R1+0xf0] ;  /* 0x0000f00001287983 */ /* 0x0003620000100a00 */
[----:B------:R-:W-:-:S04]  /*28ab0*/  LEA.HI R15, R92, R95, RZ, 0x3 ;  /* 0x0000005f5c0f7211 */ /* 0x000fc800078f18ff */
[----:B------:R-:W-:Y:S01]  /*28ac0*/  SHF.R.S32.HI R5, RZ, 0x3, R15 ;  /* 0x00000003ff057819 */ /* 0x000fe2000001140f */
[----:B----4-:R-:W-:Y:S02]  /*28ad0*/  IMAD.MOV.U32 R24, RZ, RZ, R0 ;  /* 0x000000ffff187224 */ /* 0x010fe400078e0000 */
[----:B------:R4:W5:Y:S01]  /*28ae0*/  LD.E R0, desc[UR4][R172.64+0xc0] ;  /* 0x0000c004ac007980 */ /* 0x000962000c101900 */
[----:B------:R-:W-:Y:S01]  /*28af0*/  SHF.R.S32.HI R9, RZ, 0x1f, R42 ;  /* 0x0000001fff097819 */ /* 0x000fe2000001142a */
[----:B---3--:R-:W-:Y:S01]  /*28b00*/  IMAD R14, R43, -0x80, R2 ;  /* 0xffffff802b0e7824 */ /* 0x008fe200078e0202 */
[----:B------:R-:W-:Y:S01]  /*28b10*/  IADD3 R2, P0, R24, R26, RZ ;  /* 0x0000001a18027210 */ /* 0x000fe20007f1e0ff */
[----:B------:R-:W-:Y:S01]  /*28b20*/  IMAD R4, R19, R42, RZ ;  /* 0x0000002a13047224 */ /* 0x000fe200078e02ff */
[----:B------:R-:W-:Y:S01]  /*28b30*/  SHF.R.S32.HI R3, RZ, 0x1f, R24 ;  /* 0x0000001fff037819 */ /* 0x000fe20000011418 */
[----:B------:R-:W-:Y:S01]  /*28b40*/  BSSY B0, `(.L_x_2792) ;  /* 0x000001d000007945 */ /* 0x000fe20003800000 */
[----:B------:R-:W-:Y:S01]  /*28b50*/  ISETP.GE.AND P2, PT, R5, R14, PT ;  /* 0x0000000e0500720c */ /* 0x000fe20003f46270 */
[----:B------:R-:W-:Y:S01]  /*28b60*/  IMAD R4, R18, R9, R4 ;  /* 0x0000000912047224 */ /* 0x000fe200078e0204 */
[----:B------:R-:W-:Y:S01]  /*28b70*/  LEA.HI.SX32 R8, R15, 0x10, 0x1d ;  /* 0x000000100f087811 */ /* 0x000fe200078feaff */
[----:B------:R-:W-:Y:S01]  /*28b80*/  IMAD.X R3, R3, 0x1, R27, P0 ;  /* 0x0000000103037824 */ /* 0x000fe200000e061b */
[----:B------:R-:W-:-:S02]  /*28b90*/  LEA.HI.SX32 R10, R15, 0x20, 0x1d ;  /* 0x000000200f0a7811 */ /* 0x000fc400078feaff */
[-C--:B------:R-:W-:Y:S02]  /*28ba0*/  ISETP.GE.AND P1, PT, R8, R14.reuse, PT ;  /* 0x0000000e0800720c */ /* 0x080fe40003f26270 */
[C---:B------:R-:W-:Y:S02]  /*28bb0*/  LEA.HI.SX32 R9, R15.reuse, 0x30, 0x1d ;  /* 0x000000300f097811 */ /* 0x040fe400078feaff */
[----:B------:R-:W-:Y:S01]  /*28bc0*/  ISETP.GE.AND P0, PT, R10, R14, PT ;  /* 0x0000000e0a00720c */ /* 0x000fe20003f06270 */
[----:B------:R-:W-:Y:S01]  /*28bd0*/  IMAD.WIDE.U32 R10, R18, R42, R2 ;  /* 0x0000002a120a7225 */ /* 0x000fe200078e0002 */
[C---:B------:R-:W-:Y:S02]  /*28be0*/  LEA.HI.SX32 R8, R15.reuse, 0x40, 0x1d ;  /* 0x000000400f087811 */ /* 0x040fe400078feaff */
[----:B------:R-:W-:Y:S02]  /*28bf0*/  LEA.HI.SX32 R5, R15, 0x50, 0x1d ;  /* 0x000000500f057811 */ /* 0x000fe400078feaff */
[-C--:B------:R-:W-:Y:S01]  /*28c00*/  ISETP.GE.AND P6, PT, R9, R14.reuse, PT ;  /* 0x0000000e0900720c */ /* 0x080fe20003fc6270 */
[----:B------:R-:W-:Y:S01]  /*28c10*/  IMAD.IADD R9, R11, 0x1, R4 ;  /* 0x000000010b097824 */ /* 0x000fe200078e0204 */
[----:B------:R-:W-:-:S02]  /*28c20*/  ISETP.GE.AND P5, PT, R8, R14, PT ;  /* 0x0000000e0800720c */ /* 0x000fc40003fa6270 */
[----:B------:R-:W-:Y:S02]  /*28c30*/  ISETP.GE.AND P4, PT, R5, R14, PT ;  /* 0x0000000e0500720c */ /* 0x000fe40003f86270 */
[----:B------:R-:W-:Y:S01]  /*28c40*/  LEA.HI.SX32 R16, R15, 0x60, 0x1d ;  /* 0x000000600f107811 */ /* 0x000fe200078feaff */
[----:B-1--4-:R-:W-:Y:S10]  /*28c50*/  @P2 BRA `(.L_x_2793) ;  /* 0x00000000002c2947 */ /* 0x012ff40003800000 */
[----:B-----5:R-:W-:Y:S01]  /*28c60*/  IMAD R2, R41, R6, RZ ;  /* 0x0000000629027224 */ /* 0x020fe200078e02ff */
[----:B------:R-:W-:Y:S01]  /*28c70*/  ISETP.GE.AND P3, PT, R24, R0, PT ;  /* 0x000000001800720c */ /* 0x000fe20003f66270 */
[----:B------:R-:W-:Y:S02]  /*28c80*/  IMAD.MOV.U32 R8, RZ, RZ, R10 ;  /* 0x000000ffff087224 */ /* 0x000fe400078e000a */
[C---:B------:R-:W-:Y:S02]  /*28c90*/  IMAD R2, R40.reuse, R7, R2 ;  /* 0x0000000728027224 */ /* 0x040fe400078e0202 */
[----:B------:R-:W-:-:S05]  /*28ca0*/  IMAD.WIDE.U32 R4, R40, R6, R8 ;  /* 0x0000000628047225 */ /* 0x000fca00078e0008 */
[----:B------:R-:W-:Y:S02]  /*28cb0*/  IADD3 R3, R5, R2, RZ ;  /* 0x0000000205037210 */ /* 0x000fe40007ffe0ff */
[----:B------:R-:W-:-:S04]  /*28cc0*/  LEA R2, P2, R4, R12, 0x1 ;  /* 0x0000000c04027211 */ /* 0x000fc800078408ff */
[----:B------:R-:W-:Y:S02]  /*28cd0*/  LEA.HI.X R3, R4, R13, R3, 0x1, P2 ;  /* 0x0000000d04037211 */ /* 0x000fe400010f0c03 */
[----:B------:R-:W-:-:S03]  /*28ce0*/  ISETP.GE.AND P2, PT, R246, R0, PT ;  /* 0x00000000f600720c */ /* 0x000fc60003f46270 */
[----:B------:R1:W-:Y:S10]  /*28cf0*/  @!P3 ST.E.128 desc[UR4][R2.64], R28 ;  /* 0x0000001c0200b985 */ /* 0x0003f4000c101d04 */
[----:B------:R1:W-:Y:S02]  /*28d00*/  @!P2 ST.E.128 desc[UR4][R2.64+0x80], R20 ;  /* 0x000080140200a985 */ /* 0x0003e4000c101d04 */
.L_x_2793:
[----:B------:R-:W-:Y:S05]  /*28d10*/  BSYNC B0 ;  /* 0x0000000000007941 */ /* 0x000fea0003800000 */
.L_x_2792:
[----:B------:R-:W-:Y:S01]  /*28d20*/  BSSY B0, `(.L_x_2794) ;  /* 0x0000012000007945 */ /* 0x000fe20003800000 */
[----:B------:R-:W-:Y:S02]  /*28d30*/  ISETP.GE.AND P3, PT, R16, R14, PT ;  /* 0x0000000e1000720c */ /* 0x000fe40003f66270 */
[----:B------:R-:W-:Y:S01]  /*28d40*/  LEA.HI.SX32 R17, R15, 0x70, 0x1d ;  /* 0x000000700f117811 */ /* 0x000fe200078feaff */
[----:B------:R-:W-:Y:S10]  /*28d50*/  @P1 BRA `(.L_x_2795) ;  /* 0x0000000000381947 */ /* 0x000ff40003800000 */
[----:B-----5:R-:W-:Y:S02]  /*28d60*/  IADD3 R15, P1, R40, 0x10, RZ ;  /* 0x00000010280f7810 */ /* 0x020fe40007f3e0ff */
[----:B-1----:R-:W-:Y:S02]  /*28d70*/  MOV R3, R9 ;  /* 0x0000000900037202 */ /* 0x002fe40000000f00 */
[----:B------:R-:W-:Y:S01]  /*28d80*/  ISETP.GE.AND P2, PT, R24, R0, PT ;  /* 0x000000001800720c */ /* 0x000fe20003f46270 */
[----:B------:R-:W-:-:S04]  /*28d90*/  IMAD.X R2, RZ, RZ, R41, P1 ;  /* 0x000000ffff027224 */ /* 0x000fc800008e0629 */
[----:B------:R-:W-:Y:S02]  /*28da0*/  IMAD R16, R2, R6, RZ ;  /* 0x0000000602107224 */ /* 0x000fe400078e02ff */
[----:B------:R-:W-:-:S04]  /*28db0*/  IMAD.MOV.U32 R2, RZ, RZ, R10 ;  /* 0x000000ffff027224 */ /* 0x000fc800078e000a */
[----:B------:R-:W-:-:S04]  /*28dc0*/  IMAD.WIDE.U32 R4, R6, R15, R2 ;  /* 0x0000000f06047225 */ /* 0x000fc800078e0002 */
[----:B------:R-:W-:Y:S01]  /*28dd0*/  IMAD R3, R7, R15, R16 ;  /* 0x0000000f07037224 */ /* 0x000fe200078e0210 */
[----:B------:R-:W-:-:S03]  /*28de0*/  LEA R2, P1, R4, R12, 0x1 ;  /* 0x0000000c04027211 */ /* 0x000fc600078208ff */
[----:B------:R-:W-:-:S05]  /*28df0*/  IMAD.IADD R3, R5, 0x1, R3 ;  /* 0x0000000105037824 */ /* 0x000fca00078e0203 */
[----:B------:R-:W-:Y:S02]  /*28e00*/  LEA.HI.X R3, R4, R13, R3, 0x1, P1 ;  /* 0x0000000d04037211 */ /* 0x000fe400008f0c03 */
[----:B------:R-:W-:-:S03]  /*28e10*/  ISETP.GE.AND P1, PT, R246, R0, PT ;  /* 0x00000000f600720c */ /* 0x000fc60003f26270 */
[----:B------:R3:W-:Y:S10]  /*28e20*/  @!P2 ST.E.128 desc[UR4][R2.64], R36 ;  /* 0x000000240200a985 */ /* 0x0007f4000c101d04 */
[----:B------:R3:W-:Y:S02]  /*28e30*/  @!P1 ST.E.128 desc[UR4][R2.64+0x80], R32 ;  /* 0x0000802002009985 */ /* 0x0007e4000c101d04 */
.L_x_2795:
[----:B------:R-:W-:Y:S05]  /*28e40*/  BSYNC B0 ;  /* 0x0000000000007941 */ /* 0x000fea0003800000 */
.L_x_2794:
[----:B------:R-:W-:Y:S01]  /*28e50*/  BSSY B0, `(.L_x_2796) ;  /* 0x0000011000007945 */ /* 0x000fe20003800000 */
[----:B------:R-:W-:-:S03]  /*28e60*/  ISETP.GE.AND P2, PT, R17, R14, PT ;  /* 0x0000000e1100720c */ /* 0x000fc60003f46270 */
[----:B------:R-:W-:Y:S10]  /*28e70*/  @P0 BRA `(.L_x_2797) ;  /* 0x0000000000380947 */ /* 0x000ff40003800000 */
[----:B-----5:R-:W-:Y:S02]  /*28e80*/  IADD3 R14, P0, R40, 0x20, RZ ;  /* 0x00000020280e7810 */ /* 0x020fe40007f1e0ff */
[----:B-1-3--:R-:W-:Y:S02]  /*28e90*/  MOV R3, R9 ;  /* 0x0000000900037202 */ /* 0x00afe40000000f00 */
        /* <DEDUP_REMOVED lines=12> */
.L_x_2797:
[----:B------:R-:W-:Y:S05]  /*28f60*/  BSYNC B0 ;  /* 0x0000000000007941 */ /* 0x000fea0003800000 */
.L_x_2796:
[----:B------:R-:W-:Y:S04]  /*28f70*/  BSSY B0, `(.L_x_2798) ;  /* 0x0000010000007945 */ /* 0x000fe80003800000 */
[----:B------:R-:W-:Y:S05]  /*28f80*/  @P6 BRA `(.L_x_2799) ;  /* 0x0000000000386947 */ /* 0x000fea0003800000 */
[----:B-----5:R-:W-:Y:S02]  /*28f90*/  IADD3 R14, P0, R40, 0x30, RZ ;  /* 0x00000030280e7810 */ /* 0x020fe40007f1e0ff */
[----:B-1-34-:R-:W-:Y:S02]  /*28fa0*/  MOV R3, R9 ;  /* 0x0000000900037202 */ /* 0x01afe40000000f00 */
[-C--:B------:R-:W-:Y:S01]  /*28fb0*/  ISETP.GE.AND P1, PT, R24, R0.reuse, PT ;  /* 0x000000001800720c */ /* 0x080fe20003f26270 */
[----:B------:R-:W-:Y:S01]  /*28fc0*/  IMAD.X R2, RZ, RZ, R41, P0 ;  /* 0x000000ffff027224 */ /* 0x000fe200000e0629 */
[----:B------:R-:W-:-:S03]  /*28fd0*/  ISETP.GE.AND P0, PT, R246, R0, PT ;  /* 0x00000000f600720c */ /* 0x000fc60003f06270 */
[----:B------:R-:W-:Y:S02]  /*28fe0*/  IMAD R15, R2, R6, RZ ;  /* 0x00000006020f7224 */ /* 0x000fe400078e02ff */
[----:B------:R-:W-:-:S04]  /*28ff0*/  IMAD.MOV.U32 R2, RZ, RZ, R10 ;  /* 0x000000ffff027224 */ /* 0x000fc800078e000a */
[----:B------:R-:W-:-:S04]  /*29000*/  IMAD.WIDE.U32 R4, R6, R14, R2 ;  /* 0x0000000e06047225 */ /* 0x000fc800078e0002 */
[----:B------:R-:W-:Y:S01]  /*29010*/  IMAD R3, R7, R14, R15 ;  /* 0x0000000e07037224 */ /* 0x000fe200078e020f */
[----:B------:R-:W-:-:S03]  /*29020*/  LEA R2, P6, R4, R12, 0x1 ;  /* 0x0000000c04027211 */ /* 0x000fc600078c08ff */
[----:B------:R-:W-:-:S05]  /*29030*/  IMAD.IADD R3, R5, 0x1, R3 ;  /* 0x0000000105037824 */ /* 0x000fca00078e0203 */
[----:B------:R-:W-:-:S05]  /*29040*/  LEA.HI.X R3, R4, R13, R3, 0x1, P6 ;  /* 0x0000000d04037211 */ /* 0x000fca00030f0c03 */
[----:B------:R1:W-:Y:S04]  /*29050*/  @!P1 ST.E.128 desc[UR4][R2.64], R56 ;  /* 0x0000003802009985 */ /* 0x0003e8000c101d04 */
[----:B------:R1:W-:Y:S02]  /*29060*/  @!P0 ST.E.128 desc[UR4][R2.64+0x80], R52 ;  /* 0x0000803402008985 */ /* 0x0003e4000c101d04 */
.L_x_2799:
[----:B------:R-:W-:Y:S05]  /*29070*/  BSYNC B0 ;  /* 0x0000000000007941 */ /* 0x000fea0003800000 */
.L_x_2798:
        /* <DEDUP_REMOVED lines=16> */
.L_x_2801:
[----:B------:R-:W-:Y:S05]  /*29180*/  BSYNC B0 ;  /* 0x0000000000007941 */ /* 0x000fea0003800000 */
.L_x_2800:
        /* <DEDUP_REMOVED lines=16> */
.L_x_2803:
[----:B------:R-:W-:Y:S05]  /*29290*/  BSYNC B0 ;  /* 0x0000000000007941 */ /* 0x000fea0003800000 */
.L_x_2802:
        /* <DEDUP_REMOVED lines=16> */
.L_x_2805:
[----:B------:R-:W-:Y:S05]  /*293a0*/  BSYNC B0 ;  /* 0x0000000000007941 */ /* 0x000fea0003800000 */
.L_x_2804:
[----:B------:R-:W-:Y:S02]  /*293b0*/  MOV R14, 0x50 ;  /* 0x00000050000e7802 */ /* 0x000fe40000000f00 */
[----:B-1-34-:R-:W-:-:S03]  /*293c0*/  MOV R3, 0x0 ;  /* 0x0000000000037802 */ /* 0x01afc60000000f00 */
[----:B------:R-:W-:-:S04]  /*293d0*/  IMAD.MOV.U32 R2, RZ, RZ, R14 ;  /* 0x000000ffff027224 */ /* 0x000fc800078e000e */
[----:B--2--5:R-:W-:Y:S05]  /*293e0*/  @P2 RET.REL.NODEC R2 `(_ZN5flash16flash_fwd_kernelI23Flash_fwd_kernel_traitsILi128ELi128ELi32ELi4ELb0ELb0EN7cutlass10bfloat16_tE19Flash_kernel_traitsILi128ELi128ELi32ELi4ES3_EELb1ELb0ELb1ELb1ELb0ELb0ELb0ELb1EEEvNS_16Flash_fwd_paramsE) ;  /* 0xfffffd6c02042950 */ /* 0x024fea0003c3ffff */
[----:B------:R-:W-:Y:S02]  /*293f0*/  IADD3 R8, P0, R40, 0x70, RZ ;  /* 0x0000007028087810 */ /* 0x000fe40007f1e0ff */
[----:B------:R-:W-:Y:S02]  /*29400*/  MOV R3, R9 ;  /* 0x0000000900037202 */ /* 0x000fe40000000f00 */
        /* <DEDUP_REMOVED lines=8> */
[----:B------:R-:W-:Y:S02]  /*29490*/  IMAD.IADD R3, R5, 0x1, R3 ;  /* 0x0000000105037824 */ /* 0x000fe400078e0203 */
[----:B------:R-:W-:-:S03]  /*294a0*/  IMAD.MOV.U32 R5, RZ, RZ, 0x0 ;  /* 0x00000000ff057424 */ /* 0x000fc600078e00ff */
[----:B------:R-:W-:Y:S02]  /*294b0*/  LEA.HI.X R3, R4, R13, R3, 0x1, P2 ;  /* 0x0000000d04037211 */ /* 0x000fe400010f0c03 */
[----:B------:R-:W-:-:S03]  /*294c0*/  MOV R4, R14 ;  /* 0x0000000e00047202 */ /* 0x000fc60000000f00 */
[----:B------:R1:W-:Y:S02]  /*294d0*/  @!P1 ST.E.128 desc[UR4][R2.64], R88 ;  /* 0x0000005802009985 */ /* 0x0003e4000c101d04 */
[----:B-1----:R-:W-:Y:S05]  /*294e0*/  @P0 RET.REL.NODEC R4 `(_ZN5flash16flash_fwd_kernelI23Flash_fwd_kernel_traitsILi128ELi128ELi32ELi4ELb0ELb0EN7cutlass10bfloat16_tE19Flash_kernel_traitsILi128ELi128ELi32ELi4ES3_EELb1ELb0ELb1ELb1ELb0ELb0ELb0ELb1EEEvNS_16Flash_fwd_paramsE) ;  /* 0xfffffd6804c40950 */ /* 0x002fea0003c3ffff */
[----:B------:R1:W-:Y:S02]  /*294f0*/  ST.E.128 desc[UR4][R2.64+0x80], R84 ;  /* 0x0000805402007985 */ /* 0x0003e4000c101d04 */
[----:B-1----:R-:W-:Y:S02]  /*29500*/  MOV R2, R14 ;  /* 0x0000000e00027202 */ /* 0x002fe40000000f00 */
[----:B------:R-:W-:-:S04]  /*29510*/  MOV R3, 0x0 ;  /* 0x0000000000037802 */ /* 0x000fc80000000f00 */
[----:B------:R-:W-:Y:S05]  /*29520*/  RET.REL.NODEC R2 `(_ZN5flash16flash_fwd_kernelI23Flash_fwd_kernel_traitsILi128ELi128ELi32ELi4ELb0ELb0EN7cutlass10bfloat16_tE19Flash_kernel_traitsILi128ELi128ELi32ELi4ES3_EELb1ELb0ELb1ELb1ELb0ELb0ELb0ELb1EEEvNS_16Flash_fwd_paramsE) ;  /* 0xfffffd6802b47950 */ /* 0x000fea0003c3ffff */
.L_x_2783:
[----:B------:R-:W-:Y:S01]  /*29530*/  IMAD.MOV.U32 R0, RZ, RZ, 0x2 ;  /* 0x00000002ff007424 */ /* 0x000fe200078e00ff */
[----:B------:R-:W-:Y:S01]  /*29540*/  MOV R2, R14 ;  /* 0x0000000e00027202 */ /* 0x000fe20000000f00 */
[----:B------:R-:W-:Y:S01]  /*29550*/  IMAD.MOV.U32 R4, RZ, RZ, -0x1 ;  /* 0xffffffffff047424 */ /* 0x000fe200078e00ff */
[----:B------:R-:W-:-:S07]  /*29560*/  MOV R3, 0x1f ;  /* 0x0000001f00037802 */ /* 0x000fce0000000f00 */
[----:B-1---5:R-:W-:Y:S05]  /*29570*/  WARPSYNC.COLLECTIVE R4, `(.L_x_2806) ;  /* 0x0000000004087348 */ /* 0x022fea0003c00000 */
[----:B------:R2:W3:Y:S02]  /*29580*/  SHFL.BFLY P0, R0, R2, R0, R3 ;  /* 0x0c00000002007389 */ /* 0x0004e40000000003 */
[----:B-123-5:R-:W-:Y:S01]  /*29590*/  ENDCOLLECTIVE ;  /* 0x000000000000791b */ /* 0x02efe20003800000 */
.L_x_2806:
[----:B------:R-:W-:Y:S02]  /*295a0*/  MOV R8, R0 ;  /* 0x0000000000087202 */ /* 0x000fe40000000f00 */
[----:B------:R-:W-:-:S03]  /*295b0*/  MOV R0, 0x1 ;  /* 0x0000000100007802 */ /* 0x000fc60000000f00 */
[----:B------:R-:W-:-:S04]  /*295c0*/  FADD.FTZ R8, R8, R14 ;  /* 0x0000000e08087221 */ /* 0x000fc80000010000 */
[----:B------:R-:W-:-:S07]  /*295d0*/  IMAD.MOV.U32 R2, RZ, RZ, R8 ;  /* 0x000000ffff027224 */ /* 0x000fce00078e0008 */
[----:B------:R-:W-:Y:S05]  /*295e0*/  WARPSYNC.COLLECTIVE R4, `(.L_x_2807) ;  /* 0x0000000004087348 */ /* 0x000fea0003c00000 */
[----:B------:R1:W2:Y:S02]  /*295f0*/  SHFL.BFLY P0, R0, R2, R0, R3 ;  /* 0x0c00000002007389 */ /* 0x0002a40000000003 */
[----:B-12---:R-:W-:Y:S01]  /*29600*/  ENDCOLLECTIVE ;  /* 0x000000000000791b */ /* 0x006fe20003800000 */
.L_x_2807:
[----:B------:R-:W-:Y:S01]  /*29610*/  IMAD.MOV.U32 R174, RZ, RZ, R0 ;  /* 0x000000ffffae7224 */ /* 0x000fe200078e0000 */
[----:B------:R-:W-:Y:S02]  /*29620*/  MOV R0, 0x2 ;  /* 0x0000000200007802 */ /* 0x000fe40000000f00 */
[----:B------:R-:W-:Y:S01]  /*29630*/  MOV R2, R13 ;  /* 0x0000000d00027202 */ /* 0x000fe20000000f00 */
[----:B------:R-:W-:-:S07]  /*29640*/  FADD.FTZ R174, R8, R174 ;  /* 0x000000ae08ae7221 */ /* 0x000fce0000010000 */
[----:B------:R-:W-:Y:S05]  /*29650*/  WARPSYNC.COLLECTIVE R4, `(.L_x_2808) ;  /* 0x0000000004087348 */ /* 0x000fea0003c00000 */
[----:B------:R1:W2:Y:S02]  /*29660*/  SHFL.BFLY P0, R0, R2, R0, R3 ;  /* 0x0c00000002007389 */ /* 0x0002a40000000003 */
[----:B-12---:R-:W-:Y:S01]  /*29670*/  ENDCOLLECTIVE ;  /* 0x000000000000791b */ /* 0x006fe20003800000 */
.L_x_2808:
[----:B------:R-:W-:Y:S01]  /*29680*/  IMAD.MOV.U32 R7, RZ, RZ, R0 ;  /* 0x000000ffff077224 */ /* 0x000fe200078e0000 */
[----:B------:R-:W-:-:S03]  /*29690*/  MOV R0, 0x1 ;  /* 0x0000000100007802 */ /* 0x000fc60000000f00 */
[----:B------:R-:W-:-:S05]  /*296a0*/  FADD.FTZ R7, R7, R13 ;  /* 0x0000000d07077221 */ /* 0x000fca0000010000 */
[----:B------:R-:W-:-:S07]  /*296b0*/  MOV R2, R7 ;  /* 0x0000000700027202 */ /* 0x000fce0000000f00 */
[----:B------:R-:W-:Y:S05]  /*296c0*/  WARPSYNC.COLLECTIVE R4, `(.L_x_2809) ;  /* 0x0000000004087348 */ /* 0x000fea0003c00000 */
[----:B------:R1:W2:Y:S02]  /*296d0*/  SHFL.BFLY P0, R0, R2, R0, R3 ;  /* 0x0c00000002007389 */ /* 0x0002a40000000003 */
[----:B-12---:R-:W-:Y:S01]  /*296e0*/  ENDCOLLECTIVE ;  /* 0x000000000000791b */ /* 0x006fe20003800000 */
.L_x_2809:
[----:B------:R-:W-:Y:S01]  /*296f0*/  IMAD.MOV.U32 R10, RZ, RZ, R0 ;  /* 0x000000ffff0a7224 */ /* 0x000fe200078e0000 */
[----:B------:R-:W-:Y:S02]  /*29700*/  MOV R0, 0x2 ;  /* 0x0000000200007802 */ /* 0x000fe40000000f00 */
[----:B------:R-:W-:Y:S01]  /*29710*/  MOV R2, R12 ;  /* 0x0000000c00027202 */ /* 0x000fe20000000f00 */
[----:B------:R-:W-:-:S07]  /*29720*/  FADD.FTZ R139, R7, R10 ;  /* 0x0000000a078b7221 */ /* 0x000fce0000010000 */
[----:B------:R-:W-:Y:S05]  /*29730*/  WARPSYNC.COLLECTIVE R4, `(.L_x_2810) ;  /* 0x0000000004087348 */ /* 0x000fea0003c00000 */
[----:B------:R1:W2:Y:S02]  /*29740*/  SHFL.BFLY P0, R0, R2, R0, R3 ;  /* 0x0c00000002007389 */ /* 0x0002a40000000003 */
[----:B-12---:R-:W-:Y:S01]  /*29750*/  ENDCOLLECTIVE ;  /* 0x000000000000791b */ /* 0x006fe20003800000 */
.L_x_2810:
[----:B------:R-:W-:Y:S01]  /*29760*/  IMAD.MOV.U32 R6, RZ, RZ, R0 ;  /* 0x000000ffff067224 */ /* 0x000fe200078e0000 */
[----:B------:R-:W-:-:S03]  /*29770*/  MOV R0, 0x1 ;  /* 0x0000000100007802 */ /* 0x000fc60000000f00 */
[----:B------:R-:W-:-:S05]  /*29780*/  FADD.FTZ R6, R6, R12 ;  /* 0x0000000c06067221 */ /* 0x000fca0000010000 */
[----:B------:R-:W-:-:S07]  /*29790*/  MOV R2, R6 ;  /* 0x0000000600027202 */ /* 0x000fce0000000f00 */
[----:B------:R-:W-:Y:S05]  /*297a0*/  WARPSYNC.COLLECTIVE R4, `(.L_x_2811) ;  /* 0x0000000004087348 */ /* 0x000fea0003c00000 */
[----:B------:R1:W2:Y:S02]  /*297b0*/  SHFL.BFLY P0, R0, R2, R0, R3 ;  /* 0x0c00000002007389 */ /* 0x0002a40000000003 */
[----:B-12---:R-:W-:Y:S01]  /*297c0*/  ENDCOLLECTIVE ;  /* 0x000000000000791b */ /* 0x006fe20003800000 */
.L_x_2811:
[----:B------:R-:W-:Y:S01]  /*297d0*/  IMAD.MOV.U32 R9, RZ, RZ, R0 ;  /* 0x000000ffff097224 */ /* 0x000fe200078e0000 */
[----:B------:R-:W-:Y:S02]  /*297e0*/  MOV R0, 0x2 ;  /* 0x0000000200007802 */ /* 0x000fe40000000f00 */
[----:B------:R-:W-:Y:S01]  /*297f0*/  MOV R2, R11 ;  /* 0x0000000b00027202 */ /* 0x000fe20000000f00 */
[----:B------:R-:W-:-:S07]  /*29800*/  FADD.FTZ R138, R6, R9 ;  /* 0x00000009068a7221 */ /* 0x000fce0000010000 */
[----:B------:R-:W-:Y:S05]  /*29810*/  WARPSYNC.COLLECTIVE R4, `(.L_x_2812) ;  /* 0x0000000004087348 */ /* 0x000fea0003c00000 */
[----:B------:R1:W2:Y:S02]  /*29820*/  SHFL.BFLY P0, R0, R2, R0, R3 ;  /* 0x0c00000002007389 */ /* 0x0002a40000000003 */
[----:B-12---:R-:W-:Y:S01]  /*29830*/  ENDCOLLECTIVE ;  /* 0x000000000000791b */ /* 0x006fe20003800000 */
.L_x_2812:
[----:B------:R-:W-:Y:S01]  /*29840*/  IMAD.MOV.U32 R2, RZ, RZ, R0 ;  /* 0x000000ffff027224 */ /* 0x000fe200078e0000 */
[----:B------:R-:W-:-:S03]  /*29850*/  MOV R0, 0x1 ;  /* 0x0000000100007802 */ /* 0x000fc60000000f00 */
[----:B------:R-:W-:-:S07]  /*29860*/  FADD.FTZ R2, R2, R11 ;  /* 0x0000000b02027221 */ /* 0x000fce0000010000 */
[----:B------:R-:W-:Y:S05]  /*29870*/  WARPSYNC.COLLECTIVE R4, `(.L_x_2813) ;  /* 0x0000000004087348 */ /* 0x000fea0003c00000 */
[----:B------:R1:W2:Y:S02]  /*29880*/  SHFL.BFLY P0, R0, R2, R0, R3 ;  /* 0x0c00000002007389 */ /* 0x0002a40000000003 */
[----:B-12---:R-:W-:Y:S01]  /*29890*/  ENDCOLLECTIVE ;  /* 0x000000000000791b */ /* 0x006fe20003800000 */
.L_x_2813:
[----:B------:R-:W-:Y:S01]  /*298a0*/  MOV R4, R0 ;  /* 0x0000000000047202 */ /* 0x000fe20000000f00 */
[----:B------:R-:W-:Y:S06]  /*298b0*/  BRA `(.L_x_2814) ;  /* 0xffffffd400487947 */ /* 0x000fec000383ffff */
.L_x_2815:
        /* <DEDUP_REMOVED lines=12> */
.L_x_2914:


//--------------------- .text._ZN5flash16flash_fwd_kernelI23Flash_fwd_kernel_traitsILi128ELi128ELi32ELi4ELb0ELb0EN7cutlass10bfloat16_tE19Flash_kernel_traitsILi128ELi128ELi32ELi4ES3_EELb0ELb0ELb1ELb1ELb0ELb0ELb1ELb0EEEvNS_16Flash_fwd_paramsE --------------------------
	.section	.text._ZN5flash16flash_fwd_kernelI23Flash_fwd_kernel_traitsILi128ELi128ELi32ELi4ELb0ELb0EN7cutlass10bfloat16_tE19Flash_kernel_traitsILi128ELi128ELi32ELi4ES3_EELb0ELb0ELb1ELb1ELb0ELb0ELb1ELb0EEEvNS_16Flash_fwd_paramsE,"ax",@progbits
	.align	128
        .global         _ZN5flash16flash_fwd_kernelI23Flash_fwd_kernel_traitsILi128ELi128ELi32ELi4ELb0ELb0EN7cutlass10bfloat16_tE19Flash_kernel_traitsILi128ELi128ELi32ELi4ES3_EELb0ELb0ELb1ELb1ELb0ELb0ELb1ELb0EEEvNS_16Flash_fwd_paramsE
        .type           _ZN5flash16flash_fwd_kernelI23Flash_fwd_kernel_traitsILi128ELi128ELi32ELi4ELb0ELb0EN7cutlass10bfloat16_tE19Flash_kernel_traitsILi128ELi128ELi32ELi4ES3_EELb0ELb0ELb1ELb1ELb0ELb0ELb1ELb0EEEvNS_16Flash_fwd_paramsE,@function
        .size           _ZN5flash16flash_fwd_kernelI23Flash_fwd_kernel_traitsILi128ELi128ELi32ELi4ELb0ELb0EN7cutlass10bfloat16_tE19Flash_kernel_traitsILi128ELi128ELi32ELi4ES3_EELb0ELb0ELb1ELb1ELb0ELb0ELb1ELb0EEEvNS_16Flash_fwd_paramsE,(.L_x_2953 - _ZN5flash16flash_fwd_kernelI23Flash_fwd_kernel_traitsILi128ELi128ELi32ELi4ELb0ELb0EN7cutlass10bfloat16_tE19Flash_kernel_traitsILi128ELi128ELi32ELi4ES3_EELb0ELb0ELb1ELb1ELb0ELb0ELb1ELb0EEEvNS_16Flash_fwd_paramsE)
        .other          _ZN5flash16flash_fwd_kernelI23Flash_fwd_kernel_traitsILi128ELi128ELi32ELi4ELb0ELb0EN7cutlass10bfloat16_tE19Flash_kernel_traitsILi128ELi128ELi32ELi4ES3_EELb0ELb0ELb1ELb1ELb0ELb0ELb1ELb0EEEvNS_16Flash_fwd_paramsE,@"STO_CUDA_ENTRY STV_DEFAULT"
_ZN5flash16flash_fwd_kernelI23Flash_fwd_kernel_traitsILi128ELi128ELi32ELi4ELb0ELb0EN7cutlass10bfloat16_tE19Flash_kernel_traitsILi128ELi128ELi32ELi4ES3_EELb0ELb0ELb1ELb1ELb0ELb0ELb1ELb0EEEvNS_16Flash_fwd_paramsE:
.text._ZN5flash16flash_fwd_kernelI23Flash_fwd_kernel_traitsILi128ELi128ELi32ELi4ELb0ELb0EN7cutlass10bfloat16_tE19Flash_kernel_traitsILi128ELi128ELi32ELi4ES3_EELb0ELb0ELb1ELb1ELb0ELb0ELb1ELb0EEEvNS_16Flash_fwd_paramsE:
        /* <DEDUP_REMOVED lines=55> */
.L_x_2816:
[----:B------:R-:W-:-:S05]  /*0370*/  ULDC UR7, c[0x0][0x2c8] ;  /* 0x0000b20000077ab9 */ /* 0x000fca0000000800 */
.L_x_2817:
        /* <DEDUP_REMOVED lines=132> */
.L_x_2820:
[----:B------:R-:W-:Y:S05]  /*0bc0*/  BSYNC B0 ;  /* 0x0000000000007941 */ /* 0x000fea0003800000 */
.L_x_2819:
        /* <DEDUP_REMOVED lines=21> */
.L_x_2822:
[----:B------:R-:W-:Y:S05]  /*0d20*/  BSYNC B0 ;  /* 0x0000000000007941 */ /* 0x000fea0003800000 */
.L_x_2821:
        /* <DEDUP_REMOVED lines=21> */
.L_x_2824:
[----:B------:R-:W-:Y:S05]  /*0e80*/  BSYNC B0 ;  /* 0x0000000000007941 */ /* 0x000fea0003800000 */
.L_x_2823:
        /* <DEDUP_REMOVED lines=21> */
.L_x_2826:
[----:B------:R-:W-:Y:S05]  /*0fe0*/  BSYNC B0 ;  /* 0x0000000000007941 */ /* 0x000fea0003800000 */
.L_x_2825:
        /* <DEDUP_REMOVED lines=20> */
.L_x_2828:
[----:B------:R-:W-:Y:S05]  /*1130*/  BSYNC B0 ;  /* 0x0000000000007941 */ /* 0x000fea0003800000 */
.L_x_2827:
        /* <DEDUP_REMOVED lines=20> */
.L_x_2830:
[----:B------:R-:W-:Y:S05]  /*1280*/  BSYNC B0 ;  /* 0x0000000000007941 */ /* 0x000fea0003800000 */
.L_x_2829:
        /* <DEDUP_REMOVED lines=20> */
.L_x_2832:
[----:B------:R-:W-:Y:S05]  /*13d0*/  BSYNC B0 ;  /* 0x0000000000007941 */ /* 0x000fea0003800000 */
.L_x_2831:
        /* <DEDUP_REMOVED lines=20> */
.L_x_2834:
[----:B------:R-:W-:Y:S05]  /*1520*/  BSYNC B0 ;  /* 0x0000000000007941 */ /* 0x000fea0003800000 */
.L_x_2833:
        /* <DEDUP_REMOVED lines=10> */
.L_x_2836:
[----:B------:R-:W-:Y:S05]  /*15d0*/  BSYNC B0 ;  /* 0x0000000000007941 */ /* 0x000fea0003800000 */
.L_x_2835:
        /* <DEDUP_REMOVED lines=15> */
.L_x_2838:
[----:B------:R-:W-:Y:S05]  /*16d0*/  BSYNC B0 ;  /* 0x0000000000007941 */ /* 0x000fea0003800000 */
.L_x_2837:
        /* <DEDUP_REMOVED lines=10> */
.L_x_2840:
[----:B------:R-:W-:Y:S05]  /*1780*/  BSYNC B0 ;  /* 0x0000000000007941 */ /* 0x000fea0003800000 */
.L_x_2839:
        /* <DEDUP_REMOVED lines=10> */
.L_x_2842:
[----:B------:R-:W-:Y:S05]  /*1830*/  BSYNC B0 ;  /* 0x0000000000007941 */ /* 0x000fea0003800000 */
.L_x_2841:
        /* <DEDUP_REMOVED lines=10> */
.L_x_2844:
[----:B------:R-:W-:Y:S05]  /*18e0*/  BSYNC B0 ;  /* 0x0000000000007941 */ /* 0x000fea0003800000 */
.L_x_2843:
        /* <DEDUP_REMOVED lines=10> */
.L_x_2846:
[----:B------:R-:W-:Y:S05]  /*1990*/  BSYNC B0 ;  /* 0x0000000000007941 */ /* 0x000fea0003800000 */
.L_x_2845:
        /* <DEDUP_REMOVED lines=10> */
.L_x_2848:
[----:B------:R-:W-:Y:S05]  /*1a40*/  BSYNC B0 ;  /* 0x0000000000007941 */ /* 0x000fea0003800000 */
.L_x_2847:
        /* <DEDUP_REMOVED lines=10> */
.L_x_2818:
        /* <DEDUP_REMOVED lines=79> */
.L_x_2849:
        /* <DEDUP_REMOVED lines=23> */
.L_x_2850:
        /* <DEDUP_REMOVED lines=80> */
.L_x_2852:
[----:B------:R-:W-:Y:S05]  /*2650*/  BSYNC B0 ;  /* 0x0000000000007941 */ /* 0x000fea0003800000 */
.L_x_2851:
        /* <DEDUP_REMOVED lines=33> */
.L_x_2854:
[----:B------:R-:W-:Y:S05]  /*2870*/  BSYNC B0 ;  /* 0x0000000000007941 */ /* 0x000fea0003800000 */
.L_x_2853:
        /* <DEDUP_REMOVED lines=34> */
.L_x_2856:
[----:B------:R-:W-:Y:S05]  /*2aa0*/  BSYNC B0 ;  /* 0x0000000000007941 */ /* 0x000fea0003800000 */
.L_x_2855:
        /* <DEDUP_REMOVED lines=33> */
.L_x_2858:
[----:B------:R-:W-:Y:S05]  /*2cc0*/  BSYNC B0 ;  /* 0x0000000000007941 */ /* 0x000fea0003800000 */
.L_x_2857:
        /* <DEDUP_REMOVED lines=31> */
.L_x_2860:
[----:B------:R-:W-:Y:S05]  /*2ec0*/  BSYNC B0 ;  /* 0x0000000000007941 */ /* 0x000fea0003800000 */
.L_x_2859:
        /* <DEDUP_REMOVED lines=31> */
.L_x_2862:
[----:B------:R-:W-:Y:S05]  /*30c0*/  BSYNC B0 ;  /* 0x0000000000007941 */ /* 0x000fea0003800000 */
.L_x_2861:
        /* <DEDUP_REMOVED lines=31> */
.L_x_2864:
[----:B------:R-:W-:Y:S05]  /*32c0*/  BSYNC B0 ;  /* 0x0000000000007941 */ /* 0x000fea0003800000 */
.L_x_2863:
        /* <DEDUP_REMOVED lines=32> */
.L_x_2866:
[----:B------:R-:W-:Y:S05]  /*34d0*/  BSYNC B0 ;  /* 0x0000000000007941 */ /* 0x000fea0003800000 */
.L_x_2865:
        /* <DEDUP_REMOVED lines=33> */
.L_x_2868:
[----:B------:R-:W-:Y:S05]  /*36f0*/  BSYNC B0 ;  /* 0x0000000000007941 */ /* 0x000fea0003800000 */
.L_x_2867:
        /* <DEDUP_REMOVED lines=26> */
.L_x_2870:
[----:B------:R-:W-:Y:S05]  /*38a0*/  BSYNC B0 ;  /* 0x0000000000007941 */ /* 0x000fea0003800000 */
.L_x_2869:
        /* <DEDUP_REMOVED lines=34> */
[----:B------:R2:W-:Y:S01]  /*3ad0*/  STL.64 [R1], R12 ;  /* 0x0000000c01007387 */ /* 0x0005e20000100a00 */
        /* <DEDUP_REMOVED lines=51> */
.L_x_2872:
[----:B------:R-:W-:Y:S05]  /*3e10*/  BSYNC B0 ;  /* 0x0000000000007941 */ /* 0x000fea0003800000 */
.L_x_2871:
        /* <DEDUP_REMOVED lines=29> */
.L_x_2874:
[----:B------:R-:W-:Y:S05]  /*3ff0*/  BSYNC B0 ;  /* 0x0000000000007941 */ /* 0x000fea0003800000 */
.L_x_2873:
[----:B------:R-:W-:Y:S01]  /*4000*/  LDSM.16.M88.4 R28, [R212+0x8000] ;  /* 0x00800000d41c783b */ /* 0x000fe20000000200 */
[----:B------:R-:W-:Y:S01]  /*4010*/  R2P PR, R20, 0x6 ;  /* 0x0000000614007804 */ /* 0x000fe20000000000 */
[----:B-12---:R-:W-:Y:S01]  /*4020*/  VIADD R2, R212, 0x8000 ;  /* 0x00008000d4027836 */ /* 0x006fe20000000000 */
[----:B------:R-:W-:Y:S01]  /*4030*/  LEA R5, R90, UR23, 0x4 ;  /* 0x000000175a057c11 */ /* 0x000fe2000f8e20ff */
[----:B------:R-:W1:Y:S01]  /*4040*/  LDSM.16.M88.4 R8, [R214+0x2000] ;  /* 0x00200000d608783b */ /* 0x000e620000000200 */
[----:B------:R-:W-:Y:S01]  /*4050*/  VIADD R223, R212, 0x8020 ;  /* 0x00008020d4df7836 */ /* 0x000fe20000000000 */
[----:B------:R-:W-:Y:S01]  /*4060*/  UIADD3 UR5, UR25, 0x1, -UR28 ;  /* 0x0000000119057890 */ /* 0x000fe2000fffe81c */
[--C-:B------:R-:W-:Y:S01]  /*4070*/  IMAD R216, R4, 0x2, R214.reuse ;  /* 0x0000000204d87824 */ /* 0x100fe200078e02d6 */
[----:B------:R-:W2:Y:S01]  /*4080*/  LDSM.16.M88.4 R36, [R212+0x8800] ;  /* 0x00880000d424783b */ /* 0x000ea20000000200 */
[C---:B------:R-:W-:Y:S01]  /*4090*/  IMAD R222, R0.reuse, 0x2, R214 ;  /* 0x0000000200de7824 */ /* 0x040fe200078e02d6 */
[----:B------:R-:W-:Y:S01]  /*40a0*/  UIADD3 UR5, UR5, UR20, URZ ;  /* 0x0000001405057290 */ /* 0x000fe2000fffe03f */
[----:B------:R-:W-:Y:S01]  /*40b0*/  IMAD R221, R0, 0x2, R216 ;  /* 0x0000000200dd7824 */ /* 0x000fe200078e02d8 */
[----:B------:R-:W5:Y:S01]  /*40c0*/  LDSM.16.M88.4 R16, [R214] ;  /* 0x00000000d610783b */ /* 0x000f620000000200 */
[----:B------:R-:W-:Y:S01]  /*40d0*/  IMAD.U32 R7, RZ, RZ, UR25 ;  /* 0x00000019ff077e24 */ /* 0x000fe2000f8e00ff */
[----:B------:R-:W-:Y:S01]  /*40e0*/  UIADD3 UR28, UR25, -UR28, URZ ;  /* 0x8000001c191c7290 */ /* 0x000fe2000fffe03f */
[----:B------:R-:W-:Y:S01]  /*40f0*/  @P1 VIADD R223, R2, 0xffffffe0 ;  /* 0xffffffe002df1836 */ /* 0x000fe20000000000 */
[----:B---34-:R-:W-:Y:S01]  /*4100*/  LDSM.16.M88.4 R12, [R216+0x2000] ;  /* 0x00200000d80c783b */ /* 0x018fe20000000200 */
[----:B------:R-:W-:Y:S01]  /*4110*/  IMAD.MOV.U32 R2, RZ, RZ, 0x40 ;  /* 0x00000040ff027424 */ /* 0x000fe200078e00ff */
[----:B------:R-:W-:Y:S01]  /*4120*/  ULDC UR23, c[0x0][0x39c] ;  /* 0x0000e70000177ab9 */ /* 0x000fe20000000800 */
[----:B------:R-:W-:Y:S01]  /*4130*/  UISETP.GT.AND UP0, UPT, UR29, UR15, UPT ;  /* 0x0000000f1d00728c */ /* 0x000fe2000bf04270 */
[----:B------:R-:W3:Y:S01]  /*4140*/  LDSM.16.M88.4 R40, [R223] ;  /* 0x00000000df28783b */ /* 0x000ee20000000200 */
[----:B------:R-:W-:Y:S01]  /*4150*/  IMAD.U32 R6, RZ, RZ, UR28 ;  /* 0x0000001cff067e24 */ /* 0x000fe2000f8e00ff */
[----:B------:R-:W-:Y:S01]  /*4160*/  SEL R2, R2, 0xffffffc0, !P2 ;  /* 0xffffffc002027807 */ /* 0x000fe20005000000 */
[C---:B------:R-:W-:Y:S01]  /*4170*/  VIADD R226, R223.reuse, 0x800 ;  /* 0x00000800dfe27836 */ /* 0x040fe20000000000 */
[----:B------:R-:W4:Y:S01]  /*4180*/  LDSM.16.M88.4 R48, [R223+0x800] ;  /* 0x00080000df30783b */ /* 0x000f220000000200 */
[----:B------:R-:W-:-:S02]  /*4190*/  VIADD R225, R223, 0x1000 ;  /* 0x00001000dfe17836 */ /* 0x000fc40000000000 */
[----:B------:R-:W-:Y:S01]  /*41a0*/  IMAD.IADD R220, R212, 0x1, R2 ;  /* 0x00000001d4dc7824 */ /* 0x000fe200078e0202 */
[----:B------:R-:W4:Y:S01]  /*41b0*/  LDSM.16.M88.4 R24, [R216] ;  /* 0x00000000d818783b */ /* 0x000f220000000200 */
[----:B------:R-:W-:Y:S01]  /*41c0*/  IMAD.IADD R219, R2, 0x1, R223 ;  /* 0x0000000102db7824 */ /* 0x000fe200078e02df */
[----:B------:R-:W-:Y:S01]  /*41d0*/  LOP3.LUT R2, R92, 0xffffffe0, RZ, 0xc0, !PT ;  /* 0xffffffe05c027812 */ /* 0x000fe200078ec0ff */
[----:B------:R-:W-:Y:S01]  /*41e0*/  VIADD R224, R223, 0x1800 ;  /* 0x00001800dfe07836 */ /* 0x000fe20000000000 */
[----:B------:R-:W-:Y:S03]  /*41f0*/  LDSM.16.M88.4 R20, [R222+0x2000] ;  /* 0x00200000de14783b */ /* 0x000fe60000000200 */
[C---:B------:R-:W-:Y:S01]  /*4200*/  IMAD.IADD R2, R93.reuse, 0x1, -R2 ;  /* 0x000000015d027824 */ /* 0x040fe200078e0a02 */
[----:B------:R-:W4:Y:S01]  /*4210*/  LDSM.16.M88.4 R44, [R220+0x8000] ;  /* 0x00800000dc2c783b */ /* 0x000f220000000200 */
[----:B------:R-:W-:-:S03]  /*4220*/  IMAD.SHL.U32 R93, R93, 0x2, RZ ;  /* 0x000000025d5d7824 */ /* 0x000fc600078e00ff */
[----:B------:R-:W4:Y:S01]  /*4230*/  LDSM.16.M88.4 R68, [R220+0x8800] ;  /* 0x00880000dc44783b */ /* 0x000f220000000200 */
[----:B------:R-:W-:Y:S02]  /*4240*/  SHF.R.S32.HI R3, RZ, 0x1f, R2 ;  /* 0x0000001fff037819 */ /* 0x000fe40000011402 */
[----:B------:R-:W-:Y:S01]  /*4250*/  LOP3.LUT R249, R93, 0x6, RZ, 0xc0, !PT ;  /* 0x000000065df97812 */ /* 0x000fe200078ec0ff */
[C---:B-1----:R-:W-:Y:S01]  /*4260*/  HMMA.16816.F32.BF16 R60, R8.reuse, R28, RZ ;  /* 0x0000001c083c723c */ /* 0x042fe200000418ff */
[----:B------:R-:W1:Y:S01]  /*4270*/  LDSM.16.M88.4 R32, [R222] ;  /* 0x00000000de20783b */ /* 0x000e620000000200 */
[----:B------:R-:W-:Y:S01]  /*4280*/  LEA.HI R2, R3, R2, RZ, 0x2 ;  /* 0x0000000203027211 */ /* 0x000fe200078f10ff */
[----:B------:R-:W-:Y:S02]  /*4290*/  IMAD.U32 R3, RZ, RZ, UR29 ;  /* 0x0000001dff037e24 */ /* 0x000fe4000f8e00ff */
[----:B------:R-:W0:Y:S01]  /*42a0*/  LDGDEPBAR ;  /* 0x00000000000079af */ /* 0x000e220000000000 */
[----:B--2---:R-:W-:Y:S01]  /*42b0*/  HMMA.16816.F32.BF16 R52, R8, R36, RZ ;  /* 0x000000240834723c */ /* 0x004fe200000418ff */
[----:B------:R-:W-:Y:S01]  /*42c0*/  SHF.R.S32.HI R2, RZ, 0x2, R2 ;  /* 0x00000002ff027819 */ /* 0x000fe20000011402 */
[----:B------:R-:W-:-:S04]  /*42d0*/  IMAD R3, R3, 0x20, R249 ;  /* 0x0000002003037824 */ /* 0x000fc800078e02f9 */
[----:B------:R-:W-:Y:S01]  /*42e0*/  HMMA.16816.F32.BF16 R56, R8, R30, RZ ;  /* 0x0000001e0838723c */ /* 0x000fe200000418ff */
[----:B------:R-:W-:Y:S01]  /*42f0*/  IMAD.IADD R5, R2, 0x1, R5 ;  /* 0x0000000102057824 */ /* 0x000fe200078e0205 */
[----:B------:R-:W-:-:S03]  /*4300*/  LOP3.LUT R2, R88, R89, RZ, 0xfc, !PT ;  /* 0x0000005958027212 */ /* 0x000fc600078efcff */
[C---:B------:R-:W-:Y:S01]  /*4310*/  VIADD R228, R5.reuse, UR28 ;  /* 0x0000001c05e47c36 */ /* 0x040fe20008000000 */
[----:B------:R-:W-:Y:S01]  /*4320*/  HMMA.16816.F32.BF16 R8, R8, R38, RZ ;  /* 0x000000260808723c */ /* 0x000fe200000418ff */
[----:B------:R-:W-:Y:S01]  /*4330*/  VIADDMNMX R239, R5, UR5, R7, PT ;  /* 0x0000000505ef7c46 */ /* 0x000fe2000b800107 */
[----:B------:R-:W-:Y:S01]  /*4340*/  IMAD.U32 R7, RZ, RZ, UR5 ;  /* 0x00000005ff077e24 */ /* 0x000fe2000f8e00ff */
[C-C-:B------:R-:W-:Y:S02]  /*4350*/  IADD3 R234, R6.reuse, 0x8, R5.reuse ;  /* 0x0000000806ea7810 */ /* 0x140fe40007ffe005 */
[C-C-:B------:R-:W-:Y:S01]  /*4360*/  IADD3 R229, R6.reuse, 0x40, R5.reuse ;  /* 0x0000004006e57810 */ /* 0x140fe20007ffe005 */
[----:B-----5:R-:W-:Y:S01]  /*4370*/  HMMA.16816.F32.BF16 R64, R16, R28, RZ ;  /* 0x0000001c1040723c */ /* 0x020fe200000418ff */
[----:B------:R-:W-:Y:S02]  /*4380*/  IADD3 R235, R6, 0x48, R5 ;  /* 0x0000004806eb7810 */ /* 0x000fe40007ffe005 */
[----:B------:R-:W-:-:S02]  /*4390*/  VIADDMNMX R233, R228, -UR21, RZ, !PT ;  /* 0x80000015e4e97c46 */ /* 0x000fc4000f8001ff */
[----:B------:R-:W-:Y:S01]  /*43a0*/  VIADDMNMX R232, R234, -UR21, RZ, !PT ;  /* 0x80000015eae87c46 */ /* 0x000fe2000f8001ff */
[C---:B------:R-:W-:Y:S01]  /*43b0*/  HMMA.16816.F32.BF16 R28, R16.reuse, R30, RZ ;  /* 0x0000001e101c723c */ /* 0x040fe200000418ff */
[----:B------:R-:W-:Y:S02]  /*43c0*/  VIADDMNMX R231, R229, -UR21, RZ, !PT ;  /* 0x80000015e5e77c46 */ /* 0x000fe4000f8001ff */
[----:B------:R-:W-:Y:S02]  /*43d0*/  VIADDMNMX R230, R235, -UR21, RZ, !PT ;  /* 0x80000015ebe67c46 */ /* 0x000fe4000f8001ff */
[C---:B------:R-:W-:Y:S01]  /*43e0*/  ISETP.GE.AND P3, PT, R3.reuse, R239, PT ;  /* 0x000000ef0300720c */ /* 0x040fe20003f66270 */
[----:B------:R-:W-:Y:S03]  /*43f0*/  HMMA.16816.F32.BF16 R72, R16, R36, RZ ;  /* 0x000000241048723c */ /* 0x000fe600000418ff */
[----:B------:R-:W-:-:S03]  /*4400*/  ISETP.LT.OR P3, PT, R3, R233, P3 ;  /* 0x000000e90300720c */ /* 0x000fc60001f61670 */
[----:B------:R-:W-:Y:S01]  /*4410*/  HMMA.16816.F32.BF16 R84, R16, R38, RZ ;  /* 0x000000261054723c */ /* 0x000fe200000418ff */
[----:B------:R-:W-:Y:S05]  /*4420*/  LDSM.16.M88.4 R36, [R219] ;  /* 0x00000000db24783b */ /* 0x000fea0000000200 */
[C---:B---3--:R-:W-:Y:S06]  /*4430*/  HMMA.16816.F32.BF16 R80, R12.reuse, R40, R60 ;  /* 0x000000280c50723c */ /* 0x048fec000004183c */
[C---:B----4-:R-:W-:Y:S06]  /*4440*/  HMMA.16816.F32.BF16 R76, R12.reuse, R48, R52 ;  /* 0x000000300c4c723c */ /* 0x050fec0000041834 */
[C---:B------:R-:W-:Y:S01]  /*4450*/  HMMA.16816.F32.BF16 R52, R12.reuse, R42, R56 ;  /* 0x0000002a0c34723c */ /* 0x040fe20000041838 */
[----:B------:R-:W-:Y:S05]  /*4460*/  LDSM.16.M88.4 R56, [R219+0x800] ;  /* 0x00080000db38783b */ /* 0x000fea0000000200 */
[----:B------:R-:W-:Y:S01]  /*4470*/  HMMA.16816.F32.BF16 R16, R12, R50, R8 ;  /* 0x000000320c10723c */ /* 0x000fe20000041808 */
[----:B------:R-:W2:Y:S05]  /*4480*/  LDSM.16.M88.4 R8, [R221+0x2000] ;  /* 0x00200000dd08783b */ /* 0x000eaa0000000200 */
[C---:B------:R-:W-:Y:S06]  /*4490*/  HMMA.16816.F32.BF16 R12, R24.reuse, R40, R64 ;  /* 0x00000028180c723c */ /* 0x040fec0000041840 */
[C---:B------:R-:W-:Y:S01]  /*44a0*/  HMMA.16816.F32.BF16 R40, R24.reuse, R42, R28 ;  /* 0x0000002a1828723c */ /* 0x040fe2000004181c */
[----:B------:R-:W3:Y:S05]  /*44b0*/  LDSM.16.M88.4 R28, [R221] ;  /* 0x00000000dd1c783b */ /* 0x000eea0000000200 */
[C---:B------:R-:W-:Y:S06]  /*44c0*/  HMMA.16816.F32.BF16 R64, R24.reuse, R48, R72 ;  /* 0x000000301840723c */ /* 0x040fec0000041848 */
[----:B------:R-:W-:Y:S06]  /*44d0*/  HMMA.16816.F32.BF16 R60, R24, R50, R84 ;  /* 0x00000032183c723c */ /* 0x000fec0000041854 */
[C---:B------:R-:W-:Y:S06]  /*44e0*/  HMMA.16816.F32.BF16 R72, R20.reuse, R44, R80 ;  /* 0x0000002c1448723c */ /* 0x040fec0000041850 */
[C---:B------:R-:W-:Y:S06]  /*44f0*/  HMMA.16816.F32.BF16 R76, R20.reuse, R68, R76 ;  /* 0x00000044144c723c */ /* 0x040fec000004184c */
[C---:B------:R-:W-:Y:S01]  /*4500*/  HMMA.16816.F32.BF16 R48, R20.reuse, R46, R52 ;  /* 0x0000002e1430723c */ /* 0x040fe20000041834 */
[----:B------:R-:W-:Y:S05]  /*4510*/  LDSM.16.M88.4 R52, [R212+0x9800] ;  /* 0x00980000d434783b */ /* 0x000fea0000000200 */
[----:B------:R-:W-:Y:S01]  /*4520*/  HMMA.16816.F32.BF16 R24, R20, R70, R16 ;  /* 0x000000461418723c */ /* 0x000fe20000041810 */
[----:B------:R-:W-:Y:S05]  /*4530*/  LDSM.16.M88.4 R16, [R214+0x4000] ;  /* 0x00400000d610783b */ /* 0x000fea0000000200 */
[C---:B-1----:R-:W-:Y:S01]  /*4540*/  HMMA.16816.F32.BF16 R20, R32.reuse, R44, R12 ;  /* 0x0000002c2014723c */ /* 0x042fe2000004180c */
[----:B------:R-:W-:Y:S05]  /*4550*/  LDSM.16.M88.4 R12, [R214+0x6000] ;  /* 0x00600000d60c783b */ /* 0x000fea0000000200 */
[C---:B------:R-:W-:Y:S01]  /*4560*/  HMMA.16816.F32.BF16 R44, R32.reuse, R46, R40 ;  /* 0x0000002e202c723c */ /* 0x040fe20000041828 */
[----:B------:R-:W1:Y:S05]  /*4570*/  LDSM.16.M88.4 R40, [R212+0x9000] ;  /* 0x00900000d428783b */ /* 0x000e6a0000000200 */
[C---:B------:R-:W-:Y:S06]  /*4580*/  HMMA.16816.F32.BF16 R80, R32.reuse, R68, R64 ;  /* 0x000000442050723c */ /* 0x040fec0000041840 */
[----:B------:R-:W-:Y:S06]  /*4590*/  HMMA.16816.F32.BF16 R60, R32, R70, R60 ;  /* 0x00000046203c723c */ /* 0x000fec000004183c */
[C---:B--2---:R-:W-:Y:S06]  /*45a0*/  HMMA.16816.F32.BF16 R68, R8.reuse, R36, R72 ;  /* 0x000000240844723c */ /* 0x044fec0000041848 */
[C---:B------:R-:W-:Y:S01]  /*45b0*/  HMMA.16816.F32.BF16 R64, R8.reuse, R38, R48 ;  /* 0x000000260840723c */ /* 0x040fe20000041830 */
[----:B------:R-:W-:Y:S05]  /*45c0*/  LDSM.16.M88.4 R48, [R223+0x1800] ;  /* 0x00180000df30783b */ /* 0x000fea0000000200 */
[C---:B------:R-:W-:Y:S06]  /*45d0*/  HMMA.16816.F32.BF16 R72, R8.reuse, R56, R76 ;  /* 0x000000380848723c */ /* 0x040fec000004184c */
[----:B------:R-:W-:Y:S01]  /*45e0*/  HMMA.16816.F32.BF16 R32, R8, R58, R24 ;  /* 0x0000003a0820723c */ /* 0x000fe20000041818 */
[----:B------:R-:W-:Y:S04]  /*45f0*/  LDSM.16.M88.4 R8, [R216+0x6000] ;  /* 0x00600000d808783b */ /* 0x000fe80000000200 */
[----:B------:R-:W-:Y:S01]  /*4600*/  LDSM.16.M88.4 R24, [R216+0x4000] ;  /* 0x00400000d818783b */ /* 0x000fe20000000200 */
[C---:B---3--:R-:W-:Y:S06]  /*4610*/  HMMA.16816.F32.BF16 R20, R28.reuse, R36, R20 ;  /* 0x000000241c14723c */ /* 0x048fec0000041814 */
[C---:B------:R-:W-:Y:S01]  /*4620*/  HMMA.16816.F32.BF16 R76, R28.reuse, R38, R44 ;  /* 0x000000261c4c723c */ /* 0x040fe2000004182c */
[----:B------:R-:W2:Y:S04]  /*4630*/  LDSM.16.M88.4 R44, [R223+0x1000] ;  /* 0x00100000df2c783b */ /* 0x000ea80000000200 */
[----:B------:R-:W-:Y:S01]  /*4640*/  LDSM.16.M88.4 R36, [R220+0x9000] ;  /* 0x00900000dc24783b */ /* 0x000fe20000000200 */
        /* <DEDUP_REMOVED lines=8> */
[----:B------:R-:W1:Y:S05]  /*46d0*/  LDSM.16.M88.4 R20, [R222+0x6000] ;  /* 0x00600000de14783b */ /* 0x000e6a0000000200 */
[C---:B------:R-:W-:Y:S06]  /*46e0*/  HMMA.16816.F32.BF16 R40, R16.reuse, R42, R76 ;  /* 0x0000002a1028723c */ /* 0x040fec000004184c */
[C---:B------:R-:W-:Y:S06]  /*46f0*/  HMMA.16816.F32.BF16 R80, R16.reuse, R52, R80 ;  /* 0x000000341050723c */ /* 0x040fec0000041850 */
[----:B------:R-:W-:Y:S01]  /*4700*/  HMMA.16816.F32.BF16 R52, R16, R54, R28 ;  /* 0x000000361034723c */ /* 0x000fe2000004181c */
[----:B------:R-:W3:Y:S04]  /*4710*/  LDSM.16.M88.4 R16, [R222+0x4000] ;  /* 0x00400000de10783b */ /* 0x000ee80000000200 */
[----:B------:R-:W-:Y:S01]  /*4720*/  LDSM.16.M88.4 R28, [R219+0x1000] ;  /* 0x00100000db1c783b */ /* 0x000fe20000000200 */
[C---:B--2---:R-:W-:Y:S06]  /*4730*/  HMMA.16816.F32.BF16 R76, R8.reuse, R44, R68 ;  /* 0x0000002c084c723c */ /* 0x044fec0000041844 */
[C---:B------:R-:W-:Y:S06]  /*4740*/  HMMA.16816.F32.BF16 R64, R8.reuse, R46, R64 ;  /* 0x0000002e0840723c */ /* 0x040fec0000041840 */
[C---:B------:R-:W-:Y:S06]  /*4750*/  HMMA.16816.F32.BF16 R72, R8.reuse, R48, R60 ;  /* 0x000000300848723c */ /* 0x040fec000004183c */
[----:B------:R-:W-:Y:S01]  /*4760*/  HMMA.16816.F32.BF16 R68, R8, R50, R56 ;  /* 0x000000320844723c */ /* 0x000fe20000041838 */
[----:B------:R-:W-:Y:S05]  /*4770*/  LDSM.16.M88.4 R8, [R221+0x6000] ;  /* 0x00600000dd08783b */ /* 0x000fea0000000200 */
[C---:B------:R-:W-:Y:S01]  /*4780*/  HMMA.16816.F32.BF16 R56, R24.reuse, R44, R12 ;  /* 0x0000002c1838723c */ /* 0x040fe2000004180c */
[----:B------:R-:W2:Y:S05]  /*4790*/  LDSM.16.M88.4 R12, [R221+0x4000] ;  /* 0x00400000dd0c783b */ /* 0x000eaa0000000200 */
[----:B------:R-:W-:Y:S01]  /*47a0*/  HMMA.16816.F32.BF16 R44, R24, R46, R40 ;  /* 0x0000002e182c723c */ /* 0x000fe20000041828 */
[----:B------:R-:W4:Y:S01]  /*47b0*/  LDSM.16.M88.4 R40, [R219+0x1800] ;  /* 0x00180000db28783b */ /* 0x000f220000000200 */
[----:B------:R-:W-:-:S04]  /*47c0*/  DEPBAR.LE SB0, 0x0 ;  /* 0x000080000000791a */ /* 0x000fc80000000000 */
[C---:B------:R-:W-:Y:S06]  /*47d0*/  HMMA.16816.F32.BF16 R60, R24.reuse, R48, R80 ;  /* 0x00000030183c723c */ /* 0x040fec0000041850 */
[----:B------:R-:W-:Y:S06]  /*47e0*/  HMMA.16816.F32.BF16 R48, R24, R50, R52 ;  /* 0x000000321830723c */ /* 0x000fec0000041834 */
[C---:B-1----:R-:W-:Y:S06]  /*47f0*/  HMMA.16816.F32.BF16 R24, R20.reuse, R36, R76 ;  /* 0x000000241418723c */ /* 0x042fec000004184c */
[C---:B------:R-:W-:Y:S06]  /*4800*/  HMMA.16816.F32.BF16 R64, R20.reuse, R38, R64 ;  /* 0x000000261440723c */ /* 0x040fec0000041840 */
[C---:B------:R-:W-:Y:S06]  /*4810*/  HMMA.16816.F32.BF16 R72, R20.reuse, R32, R72 ;  /* 0x000000201448723c */ /* 0x040fec0000041848 */
[----:B------:R-:W-:Y:S06]  /*4820*/  HMMA.16816.F32.BF16 R52, R20, R34, R68 ;  /* 0x000000221434723c */ /* 0x000fec0000041844 */
[C---:B---3--:R-:W-:Y:S06]  /*4830*/  HMMA.16816.F32.BF16 R20, R16.reuse, R36, R56 ;  /* 0x000000241014723c */ /* 0x048fec0000041838 */
[C---:B------:R-:W-:Y:S06]  /*4840*/  HMMA.16816.F32.BF16 R36, R16.reuse, R38, R44 ;  /* 0x000000261024723c */ /* 0x040fec000004182c */
[C---:B------:R-:W-:Y:S06]  /*4850*/  HMMA.16816.F32.BF16 R44, R16.reuse, R32, R60 ;  /* 0x00000020102c723c */ /* 0x040fec000004183c */
[----:B------:R-:W-:Y:S06]  /*4860*/  HMMA.16816.F32.BF16 R48, R16, R34, R48 ;  /* 0x000000221030723c */ /* 0x000fec0000041830 */
[-C--:B--2---:R-:W-:Y:S06]  /*4870*/  HMMA.16816.F32.BF16 R20, R12, R28.reuse, R20 ;  /* 0x0000001c0c14723c */ /* 0x084fec0000041814 */
[C---:B------:R-:W-:Y:S06]  /*4880*/  HMMA.16816.F32.BF16 R32, R8.reuse, R28, R24 ;  /* 0x0000001c0820723c */ /* 0x040fec0000041818 */
[C---:B------:R-:W-:Y:S06]  /*4890*/  HMMA.16816.F32.BF16 R24, R8.reuse, R30, R64 ;  /* 0x0000001e0818723c */ /* 0x040fec0000041840 */
[C---:B----4-:R-:W-:Y:S06]  /*48a0*/  HMMA.16816.F32.BF16 R56, R8.reuse, R40, R72 ;  /* 0x000000280838723c */ /* 0x050fec0000041848 */
[----:B------:R-:W-:Y:S01]  /*48b0*/  HMMA.16816.F32.BF16 R52, R8, R42, R52 ;  /* 0x0000002a0834723c */ /* 0x000fe20000041834 */
[----:B------:R-:W-:-:S05]  /*48c0*/  FMUL.FTZ R23, R23, UR23 ;  /* 0x0000001717177c20 */ /* 0x000fca0008410000 */
[C---:B------:R-:W-:Y:S01]  /*48d0*/  HMMA.16816.F32.BF16 R8, R12.reuse, R30, R36 ;  /* 0x0000001e0c08723c */ /* 0x040fe20000041824 */
[----:B------:R-:W-:Y:S01]  /*48e0*/  FMUL.FTZ R34, R34, UR23 ;  /* 0x0000001722227c20 */ /* 0x000fe20008410000 */
[----:B------:R-:W-:Y:S01]  /*48f0*/  FMUL.FTZ R32, R32, UR23 ;  /* 0x0000001720207c20 */ /* 0x000fe20008410000 */
[----:B------:R-:W-:Y:S01]  /*4900*/  FMUL.FTZ R35, R35, UR23 ;  /* 0x0000001723237c20 */ /* 0x000fe20008410000 */
[----:B------:R-:W-:Y:S02]  /*4910*/  FMUL.FTZ R33, R33, UR23 ;  /* 0x0000001721217c20 */ /* 0x000fe40008410000 */
[C---:B------:R-:W-:Y:S01]  /*4920*/  HMMA.16816.F32.BF16 R16, R12.reuse, R40, R44 ;  /* 0x000000280c10723c */ /* 0x040fe2000004182c */
        /* <DEDUP_REMOVED lines=9> */
[----:B------:R-:W-:-:S02]  /*49c0*/  FMUL.FTZ R59, R59, UR23 ;  /* 0x000000173b3b7c20 */ /* 0x000fc40008410000 */
[----:B------:R-:W-:Y:S01]  /*49d0*/  FMUL.FTZ R54, R54, UR23 ;  /* 0x0000001736367c20 */ /* 0x000fe20008410000 */
[----:B------:R-:W-:Y:S01]  /*49e0*/  FMUL.FTZ R12, R20, UR23 ;  /* 0x00000017140c7c20 */ /* 0x000fe20008410000 */
[C-C-:B------:R-:W-:Y:S01]  /*49f0*/  IADD3 R13, R7.reuse, 0x40, R5.reuse ;  /* 0x00000040070d7810 */ /* 0x140fe20007ffe005 */
[----:B------:R-:W-:Y:S01]  /*4a00*/  FMUL.FTZ R14, R22, UR23 ;  /* 0x00000017160e7c20 */ /* 0x000fe20008410000 */
[----:B------:R-:W-:Y:S01]  /*4a10*/  MUFU.TANH R20, R32 ;  /* 0x0000002000147308 */ /* 0x000fe20000002400 */
[----:B------:R-:W-:Y:S01]  /*4a20*/  FMUL.FTZ R52, R52, UR23 ;  /* 0x0000001734347c20 */ /* 0x000fe20008410000 */
[----:B------:R-:W-:Y:S01]  /*4a30*/  FMUL.FTZ R27, R10, UR23 ;  /* 0x000000170a1b7c20 */ /* 0x000fe20008410000 */
[----:B------:R-:W-:Y:S01]  /*4a40*/  IADD3 R10, R7, 0x8, R5 ;  /* 0x00000008070a7810 */ /* 0x000fe20007ffe005 */
[----:B------:R-:W-:Y:S01]  /*4a50*/  FMUL.FTZ R25, R8, UR23 ;  /* 0x0000001708197c20 */ /* 0x000fe20008410000 */
[--C-:B------:R-:W-:Y:S02]  /*4a60*/  IMAD.IADD R8, R229, 0x1, -R3.reuse ;  /* 0x00000001e5087824 */ /* 0x100fe400078e0a03 */
[----:B------:R-:W-:Y:S01]  /*4a70*/  FMUL.FTZ R26, R9, UR23 ;  /* 0x00000017091a7c20 */ /* 0x000fe20008410000 */
[----:B------:R-:W-:Y:S01]  /*4a80*/  IMAD.IADD R9, R235, 0x1, -R3 ;  /* 0x00000001eb097824 */ /* 0x000fe200078e0a03 */
[----:B------:R1:W2:Y:S01]  /*4a90*/  MUFU.TANH R15, R12 ;  /* 0x0000000c000f7308 */ /* 0x0002a20000002400 */
[----:B------:R-:W-:Y:S01]  /*4aa0*/  FMUL.FTZ R29, R11, UR23 ;  /* 0x000000170b1d7c20 */ /* 0x000fe20008410000 */
[----:B------:R-:W-:Y:S01]  /*4ab0*/  FMUL.FTZ R37, R18, UR23 ;  /* 0x0000001712257c20 */ /* 0x000fe20008410000 */
[----:B------:R-:W-:Y:S01]  /*4ac0*/  FMUL.FTZ R40, R19, UR23 ;  /* 0x0000001713287c20 */ /* 0x000fe20008410000 */
[----:B------:R-:W-:Y:S01]  /*4ad0*/  IABS R9, R9 ;  /* 0x0000000900097213 */ /* 0x000fe20000000000 */
[----:B------:R-:W-:Y:S01]  /*4ae0*/  FMUL.FTZ R36, R16, UR23 ;  /* 0x0000001710247c20 */ /* 0x000fe20008410000 */
[----:B------:R-:W-:Y:S01]  /*4af0*/  VIMNMX R238, R10, UR25, PT ;  /* 0x000000190aee7c48 */ /* 0x000fe2000bfe0100 */
[----:B------:R-:W-:Y:S01]  /*4b00*/  FMUL.FTZ R39, R17, UR23 ;  /* 0x0000001711277c20 */ /* 0x000fe20008410000 */
[----:B------:R-:W3:Y:S01]  /*4b10*/  MUFU.TANH R14, R14 ;  /* 0x0000000e000e7308 */ /* 0x000ee20000002400 */
[----:B------:R-:W-:Y:S01]  /*4b20*/  VIMNMX R237, R13, UR25, PT ;  /* 0x000000190ded7c48 */ /* 0x000fe2000bfe0100 */
[----:B------:R-:W-:Y:S01]  /*4b30*/  FMUL.FTZ R48, R48, UR23 ;  /* 0x0000001730307c20 */ /* 0x000fe20008410000 */
[----:B------:R-:W-:Y:S01]  /*4b40*/  ISETP.GE.AND P1, PT, R3, R238, PT ;  /* 0x000000ee0300720c */ /* 0x000fe20003f26270 */
[----:B------:R-:W-:Y:S01]  /*4b50*/  FMUL.FTZ R50, R50, UR23 ;  /* 0x0000001732327c20 */ /* 0x000fe20008410000 */
[----:B------:R-:W-:Y:S01]  /*4b60*/  FMUL.FTZ R53, R53, UR23 ;  /* 0x0000001735357c20 */ /* 0x000fe20008410000 */
[----:B------:R-:W-:Y:S01]  /*4b70*/  FMUL.FTZ R55, R55, UR23 ;  /* 0x0000001737377c20 */ /* 0x000fe20008410000 */
[----:B------:R-:W-:Y:S01]  /*4b80*/  ISETP.LT.OR P1, PT, R3, R232, P1 ;  /* 0x000000e80300720c */ /* 0x000fe20000f21670 */
[----:B------:R-:W4:Y:S01]  /*4b90*/  MUFU.TANH R11, R34 ;  /* 0x00000022000b7308 */ /* 0x000f220000002400 */
[----:B-1----:R-:W-:Y:S01]  /*4ba0*/  IADD3 R12, R7, 0x48, R5 ;  /* 0x00000048070c7810 */ /* 0x002fe20007ffe005 */
[----:B------:R-:W-:-:S02]  /*4bb0*/  IMAD.IADD R5, R228, 0x1, -R3 ;  /* 0x00000001e4057824 */ /* 0x000fc400078e0a03 */
[----:B------:R-:W-:Y:S01]  /*4bc0*/  FMUL.FTZ R49, R49, UR23 ;  /* 0x0000001731317c20 */ /* 0x000fe20008410000 */
[----:B------:R-:W-:Y:S01]  /*4bd0*/  FMUL.FTZ R51, R51, UR23 ;  /* 0x0000001733337c20 */ /* 0x000fe20008410000 */
[----:B------:R-:W-:Y:S02]  /*4be0*/  VIMNMX R236, R12, UR25, PT ;  /* 0x000000190cec7c48 */ /* 0x000fe4000bfe0100 */
[----:B------:R-:W-:Y:S01]  /*4bf0*/  IABS R6, R5 ;  /* 0x0000000500067213 */ /* 0x000fe20000000000 */
[----:B------:R-:W-:Y:S01]  /*4c00*/  IMAD.IADD R5, R234, 0x1, -R3 ;  /* 0x00000001ea057824 */ /* 0x000fe200078e0a03 */
[----:B------:R-:W1:Y:S03]  /*4c10*/  MUFU.TANH R16, R24 ;  /* 0x0000001800107308 */ /* 0x000e660000002400 */
[----:B------:R-:W-:Y:S01]  /*4c20*/  IMAD.MOV.U32 R7, RZ, RZ, R6 ;  /* 0x000000ffff077224 */ /* 0x000fe200078e0006 */
[----:B------:R-:W-:-:S02]  /*4c30*/  IABS R6, R8 ;  /* 0x0000000800067213 */ /* 0x000fc40000000000 */
[----:B------:R-:W-:Y:S02]  /*4c40*/  IABS R5, R5 ;  /* 0x0000000500057213 */ /* 0x000fe40000000000 */
[----:B------:R-:W-:Y:S01]  /*4c50*/  I2FP.F32.S32 R8, R7 ;  /* 0x0000000700087245 */ /* 0x000fe20000201400 */
[----:B------:R-:W-:Y:S01]  /*4c60*/  IMAD.MOV.U32 R7, RZ, RZ, R6 ;  /* 0x000000ffff077224 */ /* 0x000fe200078e0006 */
[----:B------:R-:W-:Y:S01]  /*4c70*/  I2FP.F32.S32 R6, R5 ;  /* 0x0000000500067245 */ /* 0x000fe20000201400 */
[----:B------:R-:W-:Y:S01]  /*4c80*/  IMAD.MOV.U32 R5, RZ, RZ, R9 ;  /* 0x000000ffff057224 */ /* 0x000fe200078e0009 */
[----:B------:R-:W5:Y:S01]  /*4c90*/  MUFU.TANH R22, R33 ;  /* 0x0000002100167308 */ /* 0x000f620000002400 */
[----:B--2---:R-:W-:Y:S01]  /*4ca0*/  FFMA.FTZ R21, R8, -UR19, R15 ;  /* 0x8000001308157c23 */ /* 0x004fe2000801000f */
[----:B------:R-:W-:Y:S01]  /*4cb0*/  I2FP.F32.S32 R8, R7 ;  /* 0x0000000700087245 */ /* 0x000fe20000201400 */
[----:B---3--:R-:W-:Y:S01]  /*4cc0*/  FFMA.FTZ R19, R6, -UR19, R14 ;  /* 0x8000001306137c23 */ /* 0x008fe2000801000e */
[----:B------:R-:W-:Y:S01]  /*4cd0*/  I2FP.F32.S32 R7, R5 ;  /* 0x0000000500077245 */ /* 0x000fe20000201400 */
[----:B------:R-:W-:Y:S01]  /*4ce0*/  VIADD R5, R3, 0x1 ;  /* 0x0000000103057836 */ /* 0x000fe20000000000 */
[----:B------:R-:W-:Y:S01]  /*4cf0*/  FSEL R46, R21, -INF , !P3 ;  /* 0xff800000152e7808 */ /* 0x000fe20005800000 */
[----:B------:R-:W-:-:S02]  /*4d00*/  VIADD R6, R3, 0x8 ;  /* 0x0000000803067836 */ /* 0x000fc40000000000 */
[----:B------:R-:W-:Y:S01]  /*4d10*/  FFMA.FTZ R20, R8, -UR19, R20 ;  /* 0x8000001308147c23 */ /* 0x000fe20008010014 */
[----:B----4-:R-:W-:Y:S01]  /*4d20*/  FFMA.FTZ R18, R7, -UR19, R11 ;  /* 0x8000001307127c23 */ /* 0x010fe2000801000b */
[C-C-:B------:R-:W-:Y:S01]  /*4d30*/  IMAD.IADD R7, R228.reuse, 0x1, -R5.reuse ;  /* 0x00000001e4077824 */ /* 0x140fe200078e0a05 */
[C---:B------:R-:W-:Y:S01]  /*4d40*/  ISETP.GE.AND P0, PT, R5.reuse, R239, PT ;  /* 0x000000ef0500720c */ /* 0x040fe20003f06270 */
[----:B------:R-:W-:Y:S01]  /*4d50*/  IMAD.IADD R8, R228, 0x1, -R6 ;  /* 0x00000001e4087824 */ /* 0x000fe200078e0a06 */
[----:B------:R-:W-:Y:S01]  /*4d60*/  ISETP.GE.AND P4, PT, R5, R238, PT ;  /* 0x000000ee0500720c */ /* 0x000fe20003f86270 */
[--C-:B------:R-:W-:Y:S01]  /*4d70*/  IMAD.IADD R9, R234, 0x1, -R5.reuse ;  /* 0x00000001ea097824 */ /* 0x100fe200078e0a05 */
[----:B------:R-:W-:Y:S01]  /*4d80*/  IABS R7, R7 ;  /* 0x0000000700077213 */ /* 0x000fe20000000000 */
[--C-:B------:R-:W-:Y:S01]  /*4d90*/  IMAD.IADD R11, R229, 0x1, -R5.reuse ;  /* 0x00000001e50b7824 */ /* 0x100fe200078e0a05 */
[----:B------:R-:W-:Y:S01]  /*4da0*/  ISETP.GE.AND P2, PT, R5, R237, PT ;  /* 0x000000ed0500720c */ /* 0x000fe20003f46270 */
[----:B------:R-:W-:Y:S01]  /*4db0*/  IMAD.IADD R10, R235, 0x1, -R5 ;  /* 0x00000001eb0a7824 */ /* 0x000fe200078e0a05 */
[C---:B------:R-:W-:Y:S01]  /*4dc0*/  ISETP.GE.AND P6, PT, R5.reuse, R236, PT ;  /* 0x000000ec0500720c */ /* 0x040fe20003fc6270 */
[----:B------:R-:W2:Y:S01]  /*4dd0*/  MUFU.TANH R15, R35 ;  /* 0x00000023000f7308 */ /* 0x000ea20000002400 */
[----:B------:R-:W-:Y:S01]  /*4de0*/  IABS R12, R8 ;  /* 0x00000008000c7213 */ /* 0x000fe20000000000 */
[----:B------:R-:W-:Y:S01]  /*4df0*/  IMAD.MOV.U32 R8, RZ, RZ, R7 ;  /* 0x000000ffff087224 */ /* 0x000fe200078e0007 */
[----:B------:R-:W-:-:S02]  /*4e00*/  ISETP.LT.OR P0, PT, R5, R233, P0 ;  /* 0x000000e90500720c */ /* 0x000fc40000701670 */
[C---:B------:R-:W-:Y:S02]  /*4e10*/  ISETP.LT.OR P4, PT, R5.reuse, R232, P4 ;  /* 0x000000e80500720c */ /* 0x040fe40002781670 */
[C---:B------:R-:W-:Y:S01]  /*4e20*/  ISETP.LT.OR P2, PT, R5.reuse, R231, P2 ;  /* 0x000000e70500720c */ /* 0x040fe20001741670 */
[----:B------:R-:W3:Y:S01]  /*4e30*/  MUFU.TANH R14, R25 ;  /* 0x00000019000e7308 */ /* 0x000ee20000002400 */
[----:B------:R-:W-:Y:S01]  /*4e40*/  BAR.SYNC.DEFER_BLOCKING 0x0 ;  /* 0x0000000000007b1d */ /* 0x000fe20000010000 */
[----:B------:R-:W-:Y:S02]  /*4e50*/  ISETP.LT.OR P6, PT, R5, R230, P6 ;  /* 0x000000e60500720c */ /* 0x000fe400037c1670 */
[----:B------:R-:W-:Y:S02]  /*4e60*/  IABS R7, R9 ;  /* 0x0000000900077213 */ /* 0x000fe40000000000 */
[----:B------:R-:W-:Y:S02]  /*4e70*/  IABS R5, R11 ;  /* 0x0000000b00057213 */ /* 0x000fe40000000000 */
[----:B------:R-:W-:Y:S01]  /*4e80*/  IABS R9, R10 ;  /* 0x0000000a00097213 */ /* 0x000fe20000000000 */
[----:B------:R-:W4:Y:S01]  /*4e90*/  MUFU.TANH R17, R23 ;  /* 0x0000001700117308 */ /* 0x000f220000002400 */
[----:B------:R-:W-:Y:S01]  /*4ea0*/  I2FP.F32.S32 R11, R8 ;  /* 0x00000008000b7245 */ /* 0x000fe20000201400 */
[----:B------:R-:W-:Y:S01]  /*4eb0*/  IMAD.MOV.U32 R8, RZ, RZ, R7 ;  /* 0x000000ffff087224 */ /* 0x000fe200078e0007 */
[----:B------:R-:W-:Y:S01]  /*4ec0*/  FSEL R119, R19, -INF , !P1 ;  /* 0xff80000013777808 */ /* 0x000fe20004800000 */
[----:B------:R-:W-:Y:S01]  /*4ed0*/  IMAD.MOV.U32 R7, RZ, RZ, R5 ;  /* 0x000000ffff077224 */ /* 0x000fe200078e0005 */
[----:B------:R-:W-:Y:S01]  /*4ee0*/  ISETP.GE.AND P3, PT, R3, R237, PT ;  /* 0x000000ed0300720c */ /* 0x000fe20003f66270 */
[----:B------:R-:W-:Y:S01]  /*4ef0*/  IMAD.MOV.U32 R5, RZ, RZ, R9 ;  /* 0x000000ffff057224 */ /* 0x000fe200078e0009 */
[----:B------:R-:W-:Y:S01]  /*4f00*/  I2FP.F32.S32 R10, R8 ;  /* 0x00000008000a7245 */ /* 0x000fe20000201400 */
[----:B-1----:R-:W-:Y:S01]  /*4f10*/  FFMA.FTZ R13, R11, -UR19, R16 ;  /* 0x800000130b0d7c23 */ /* 0x002fe20008010010 */
[----:B------:R-:W-:Y:S01]  /*4f20*/  I2FP.F32.S32 R9, R7 ;  /* 0x0000000700097245 */ /* 0x000fe20000201400 */
[----:B------:R-:W-:Y:S01]  /*4f30*/  MUFU.TANH R23, R26 ;  /* 0x0000001a00177308 */ /* 0x000fe20000002400 */
[----:B------:R-:W-:Y:S01]  /*4f40*/  I2FP.F32.S32 R7, R5 ;  /* 0x0000000500077245 */ /* 0x000fe20000201400 */
[----:B------:R-:W-:Y:S01]  /*4f50*/  VIADD R5, R3, 0x9 ;  /* 0x0000000903057836 */ /* 0x000fe20000000000 */
[----:B------:R-:W-:Y:S01]  /*4f60*/  I2FP.F32.S32 R8, R12 ;  /* 0x0000000c00087245 */ /* 0x000fe20000201400 */
[----:B-----5:R-:W-:Y:S01]  /*4f70*/  FFMA.FTZ R16, R9, -UR19, R22 ;  /* 0x8000001309107c23 */ /* 0x020fe20008010016 */
[----:B------:R-:W-:Y:S01]  /*4f80*/  ISETP.GE.AND P1, PT, R3, R236, PT ;  /* 0x000000ec0300720c */ /* 0x000fe20003f26270 */
[----:B--2---:R-:W-:Y:S01]  /*4f90*/  FFMA.FTZ R15, R7, -UR19, R15 ;  /* 0x80000013070f7c23 */ /* 0x004fe2000801000f */
[----:B------:R-:W-:-:S02]  /*4fa0*/  IMAD.IADD R7, R234, 0x1, -R6 ;  /* 0x00000001ea077824 */ /* 0x000fc400078e0a06 */
[----:B---3--:R-:W-:Y:S01]  /*4fb0*/  FFMA.FTZ R14, R8, -UR19, R14 ;  /* 0x80000013080e7c23 */ /* 0x008fe2000801000e */
[----:B------:R1:W2:Y:S01]  /*4fc0*/  MUFU.TANH R22, R27 ;  /* 0x0000001b00167308 */ /* 0x0002a20000002400 */
[----:B------:R-:W-:Y:S01]  /*4fd0*/  IMAD.IADD R8, R229, 0x1, -R6 ;  /* 0x00000001e5087824 */ /* 0x000fe200078e0a06 */
[C---:B------:R-:W-:Y:S01]  /*4fe0*/  ISETP.LT.OR P3, PT, R3.reuse, R231, P3 ;  /* 0x000000e70300720c */ /* 0x040fe20001f61670 */
[----:B----4-:R-:W-:Y:S01]  /*4ff0*/  FFMA.FTZ R17, R10, -UR19, R17 ;  /* 0x800000130a117c23 */ /* 0x010fe20008010011 */
[----:B------:R-:W-:Y:S01]  /*5000*/  IABS R7, R7 ;  /* 0x0000000700077213 */ /* 0x000fe20000000000 */
[--C-:B------:R-:W-:Y:S01]  /*5010*/  IMAD.IADD R11, R228, 0x1, -R5.reuse ;  /* 0x00000001e40b7824 */ /* 0x100fe200078e0a05 */
[----:B------:R-:W-:Y:S01]  /*5020*/  ISETP.LT.OR P1, PT, R3, R230, P1 ;  /* 0x000000e60300720c */ /* 0x000fe20000f21670 */
[----:B------:R-:W-:Y:S01]  /*5030*/  IMAD.IADD R10, R234, 0x1, -R5 ;  /* 0x00000001ea0a7824 */ /* 0x000fe200078e0a05 */
[----:B------:R-:W-:Y:S01]  /*5040*/  IABS R8, R8 ;  /* 0x0000000800087213 */ /* 0x000fe20000000000 */
[----:B------:R3:W4:Y:S01]  /*5050*/  MUFU.TANH R12, R28 ;  /* 0x0000001c000c7308 */ /* 0x0007220000002400 */
[----:B------:R-:W-:Y:S01]  /*5060*/  IMAD.MOV.U32 R9, RZ, RZ, R7 ;  /* 0x000000ffff097224 */ /* 0x000fe200078e0007 */
[----:B------:R-:W-:-:S02]  /*5070*/  FSEL R68, R13, -INF , !P0 ;  /* 0xff8000000d447808 */ /* 0x000fc40004000000 */
[C---:B------:R-:W-:Y:S01]  /*5080*/  ISETP.GE.AND P5, PT, R6.reuse, R239, PT ;  /* 0x000000ef0600720c */ /* 0x040fe20003fa6270 */
[----:B------:R-:W-:Y:S01]  /*5090*/  IMAD.MOV.U32 R7, RZ, RZ, R8 ;  /* 0x000000ffff077224 */ /* 0x000fe200078e0008 */
[----:B------:R-:W-:Y:S02]  /*50a0*/  ISETP.GE.AND P0, PT, R6, R236, PT ;  /* 0x000000ec0600720c */ /* 0x000fe40003f06270 */
[----:B-1----:R-:W-:Y:S01]  /*50b0*/  FSEL R27, R20, -INF , !P3 ;  /* 0xff800000141b7808 */ /* 0x002fe20005800000 */
[----:B------:R-:W-:Y:S01]  /*50c0*/  MUFU.TANH R13, R29 ;  /* 0x0000001d000d7308 */ /* 0x000fe20000002400 */
[C---:B------:R-:W-:Y:S02]  /*50d0*/  ISETP.GE.AND P3, PT, R6.reuse, R238, PT ;  /* 0x000000ee0600720c */ /* 0x040fe40003f66270 */
[C---:B------:R-:W-:Y:S02]  /*50e0*/  ISETP.LT.OR P5, PT, R6.reuse, R233, P5 ;  /* 0x000000e90600720c */ /* 0x040fe40002fa1670 */
[----:B------:R-:W-:-:S02]  /*50f0*/  ISETP.LT.OR P3, PT, R6, R232, P3 ;  /* 0x000000e80600720c */ /* 0x000fc40001f61670 */
[----:B------:R-:W-:Y:S01]  /*5100*/  ISETP.LT.OR P0, PT, R6, R230, P0 ;  /* 0x000000e60600720c */ /* 0x000fe20000701670 */
[----:B------:R-:W1:Y:S01]  /*5110*/  MUFU.TANH R20, R30 ;  /* 0x0000001e00147308 */ /* 0x000e620000002400 */
[----:B---3--:R-:W-:Y:S02]  /*5120*/  FSEL R28, R18, -INF , !P1 ;  /* 0xff800000121c7808 */ /* 0x008fe40004800000 */
[C---:B------:R-:W-:Y:S02]  /*5130*/  ISETP.GE.AND P1, PT, R6.reuse, R237, PT ;  /* 0x000000ed0600720c */ /* 0x040fe40003f26270 */
[----:B------:R-:W-:Y:S02]  /*5140*/  I2FP.F32.S32 R8, R9 ;  /* 0x0000000900087245 */ /* 0x000fe40000201400 */
[----:B------:R-:W-:Y:S01]  /*5150*/  ISETP.LT.OR P1, PT, R6, R231, P1 ;  /* 0x000000e70600720c */ /* 0x000fe20000f21670 */
[----:B------:R-:W-:Y:S01]  /*5160*/  IMAD.IADD R6, R235, 0x1, -R6 ;  /* 0x00000001eb067824 */ /* 0x000fe200078e0a06 */
[----:B------:R-:W-:Y:S01]  /*5170*/  IABS R11, R11 ;  /* 0x0000000b000b7213 */ /* 0x000fe20000000000 */
[----:B--2---:R-:W-:Y:S01]  /*5180*/  FFMA.FTZ R19, R8, -UR19, R22 ;  /* 0x8000001308137c23 */ /* 0x004fe20008010016 */
[----:B------:R-:W-:Y:S01]  /*5190*/  IABS R9, R10 ;  /* 0x0000000a00097213 */ /* 0x000fe20000000000 */
[----:B------:R-:W2:Y:S01]  /*51a0*/  MUFU.TANH R21, R31 ;  /* 0x0000001f00157308 */ /* 0x000ea20000002400 */
[----:B------:R-:W-:Y:S01]  /*51b0*/  I2FP.F32.S32 R10, R7 ;  /* 0x00000007000a7245 */ /* 0x000fe20000201400 */
[----:B------:R-:W-:Y:S01]  /*51c0*/  IMAD.MOV.U32 R8, RZ, RZ, R11 ;  /* 0x000000ffff087224 */ /* 0x000fe200078e000b */
[----:B------:R-:W-:Y:S01]  /*51d0*/  IABS R6, R6 ;  /* 0x0000000600067213 */ /* 0x000fe20000000000 */
[----:B------:R-:W-:Y:S01]  /*51e0*/  IMAD.MOV.U32 R7, RZ, RZ, R9 ;  /* 0x000000ffff077224 */ /* 0x000fe200078e0009 */
[----:B------:R-:W-:Y:S01]  /*51f0*/  FSEL R103, R17, -INF , !P4 ;  /* 0xff80000011677808 */ /* 0x000fe20006000000 */
[----:B----4-:R-:W-:Y:S01]  /*5200*/  FFMA.FTZ R18, R10, -UR19, R12 ;  /* 0x800000130a127c23 */ /* 0x010fe2000801000c */
[----:B------:R-:W-:Y:S01]  /*5210*/  I2FP.F32.S32 R9, R6 ;  /* 0x0000000600097245 */ /* 0x000fe20000201400 */
[----:B------:R-:W3:Y:S01]  /*5220*/  MUFU.TANH R17, R38 ;  /* 0x0000002600117308 */ /* 0x000ee20000002400 */
[----:B------:R-:W-:-:S02]  /*5230*/  I2FP.F32.S32 R8, R8 ;  /* 0x0000000800087245 */ /* 0x000fc40000201400 */
[----:B------:R-:W-:Y:S01]  /*5240*/  I2FP.F32.S32 R6, R7 ;  /* 0x0000000700067245 */ /* 0x000fe20000201400 */
[----:B------:R-:W-:Y:S01]  /*5250*/  VIADD R7, R3, 0x10 ;  /* 0x0000001003077836 */ /* 0x000fe20000000000 */
[----:B------:R-:W-:Y:S01]  /*5260*/  FSEL R25, R16, -INF , !P2 ;  /* 0xff80000010197808 */ /* 0x000fe20005000000 */
[----:B-1----:R-:W-:Y:S01]  /*5270*/  FFMA.FTZ R12, R9, -UR19, R20 ;  /* 0x80000013090c7c23 */ /* 0x002fe20008010014 */
[----:B------:R-:W-:Y:S01]  /*5280*/  FSEL R26, R15, -INF , !P6 ;  /* 0xff8000000f1a7808 */ /* 0x000fe20007000000 */
[----:B------:R-:W-:Y:S01]  /*5290*/  FFMA.FTZ R11, R8, -UR19, R23 ;  /* 0x80000013080b7c23 */ /* 0x000fe20008010017 */
[----:B------:R-:W-:Y:S01]  /*52a0*/  FSEL R69, R14, -INF , !P5 ;  /* 0xff8000000e457808 */ /* 0x000fe20006800000 */
[----:B------:R-:W-:Y:S01]  /*52b0*/  FFMA.FTZ R20, R6, -UR19, R13 ;  /* 0x8000001306147c23 */ /* 0x000fe2000801000d */
[C---:B------:R-:W-:Y:S01]  /*52c0*/  ISETP.GE.AND P4, PT, R5.reuse, R239, PT ;  /* 0x000000ef0500720c */ /* 0x040fe20003f86270 */
[----:B------:R-:W-:Y:S01]  /*52d0*/  IMAD.IADD R8, R228, 0x1, -R7 ;  /* 0x00000001e4087824 */ /* 0x000fe200078e0a07 */
[----:B------:R-:W-:Y:S01]  /*52e0*/  ISETP.GE.AND P2, PT, R5, R238, PT ;  /* 0x000000ee0500720c */ /* 0x000fe20003f46270 */
[----:B------:R-:W-:Y:S01]  /*52f0*/  IMAD.IADD R6, R229, 0x1, -R5 ;  /* 0x00000001e5067824 */ /* 0x000fe200078e0a05 */
[C---:B------:R-:W-:Y:S01]  /*5300*/  ISETP.GE.AND P6, PT, R5.reuse, R237, PT ;  /* 0x000000ed0500720c */ /* 0x040fe20003fc6270 */
[----:B------:R-:W-:Y:S01]  /*5310*/  IMAD.IADD R10, R234, 0x1, -R7 ;  /* 0x00000001ea0a7824 */ /* 0x000fe200078e0a07 */
[C---:B------:R-:W-:Y:S01]  /*5320*/  ISETP.GE.AND P5, PT, R5.reuse, R236, PT ;  /* 0x000000ec0500720c */ /* 0x040fe20003fa6270 */
[----:B------:R-:W1:Y:S01]  /*5330*/  MUFU.TANH R15, R37 ;  /* 0x00000025000f7308 */ /* 0x000e620000002400 */
[----:B------:R-:W-:-:S02]  /*5340*/  ISETP.LT.OR P4, PT, R5, R233, P4 ;  /* 0x000000e90500720c */ /* 0x000fc40002781670 */
[C---:B------:R-:W-:Y:S02]  /*5350*/  ISETP.LT.OR P2, PT, R5.reuse, R232, P2 ;  /* 0x000000e80500720c */ /* 0x040fe40001741670 */
[C---:B------:R-:W-:Y:S02]  /*5360*/  ISETP.LT.OR P6, PT, R5.reuse, R231, P6 ;  /* 0x000000e70500720c */ /* 0x040fe400037c1670 */
[----:B------:R-:W-:Y:S01]  /*5370*/  ISETP.LT.OR P5, PT, R5, R230, P5 ;  /* 0x000000e60500720c */ /* 0x000fe20002fa1670 */
[----:B------:R-:W-:Y:S01]  /*5380*/  IMAD.IADD R5, R235, 0x1, -R5 ;  /* 0x00000001eb057824 */ /* 0x000fe200078e0a05 */
[----:B------:R-:W-:Y:S01]  /*5390*/  IABS R8, R8 ;  /* 0x0000000800087213 */ /* 0x000fe20000000000 */
[----:B------:R-:W4:Y:S01]  /*53a0*/  MUFU.TANH R13, R36 ;  /* 0x00000024000d7308 */ /* 0x000f220000002400 */
[----:B------:R-:W-:Y:S02]  /*53b0*/  IABS R9, R6 ;  /* 0x0000000600097213 */ /* 0x000fe40000000000 */
[----:B------:R-:W-:-:S02]  /*53c0*/  IABS R5, R5 ;  /* 0x0000000500057213 */ /* 0x000fc40000000000 */
[----:B------:R-:W-:Y:S01]  /*53d0*/  IABS R6, R10 ;  /* 0x0000000a00067213 */ /* 0x000fe20000000000 */
[----:B------:R-:W-:Y:S01]  /*53e0*/  IMAD.MOV.U32 R10, RZ, RZ, R8 ;  /* 0x000000ffff0a7224 */ /* 0x000fe200078e0008 */
[----:B------:R-:W-:Y:S01]  /*53f0*/  FSEL R24, R12, -INF , !P0 ;  /* 0xff8000000c187808 */ /* 0x000fe20004000000 */
[----:B------:R-:W-:Y:S01]  /*5400*/  IMAD.MOV.U32 R8, RZ, RZ, R5 ;  /* 0x000000ffff087224 */ /* 0x000fe200078e0005 */
[----:B------:R-:W5:Y:S01]  /*5410*/  MUFU.TANH R12, R56 ;  /* 0x00000038000c7308 */ /* 0x000f620000002400 */
[----:B------:R-:W-:Y:S01]  /*5420*/  IMAD.MOV.U32 R5, RZ, RZ, R6 ;  /* 0x000000ffff057224 */ /* 0x000fe200078e0006 */
[----:B------:R-:W-:Y:S02]  /*5430*/  I2FP.F32.S32 R6, R9 ;  /* 0x0000000900067245 */ /* 0x000fe40000201400 */
[----:B------:R-:W-:Y:S02]  /*5440*/  I2FP.F32.S32 R8, R8 ;  /* 0x0000000800087245 */ /* 0x000fe40000201400 */
[----:B------:R-:W-:Y:S01]  /*5450*/  I2FP.F32.S32 R5, R5 ;  /* 0x0000000500057245 */ /* 0x000fe20000201400 */
[----:B--2---:R-:W-:Y:S01]  /*5460*/  FFMA.FTZ R16, R6, -UR19, R21 ;  /* 0x8000001306107c23 */ /* 0x004fe20008010015 */
[----:B------:R-:W-:-:S02]  /*5470*/  VIADD R6, R3, 0x11 ;  /* 0x0000001103067836 */ /* 0x000fc40000000000 */
[----:B---3--:R-:W-:Y:S01]  /*5480*/  FFMA.FTZ R14, R8, -UR19, R17 ;  /* 0x80000013080e7c23 */ /* 0x008fe20008010011 */
[----:B------:R-:W-:Y:S01]  /*5490*/  FSEL R87, R19, -INF , !P3 ;  /* 0xff80000013577808 */ /* 0x000fe20005800000 */
[----:B-1----:R-:W-:Y:S01]  /*54a0*/  FFMA.FTZ R15, R5, -UR19, R15 ;  /* 0x80000013050f7c23 */ /* 0x002fe2000801000f */
[--C-:B------:R-:W-:Y:S01]  /*54b0*/  IMAD.IADD R9, R228, 0x1, -R6.reuse ;  /* 0x00000001e4097824 */ /* 0x100fe200078e0a06 */
[----:B------:R-:W-:Y:S01]  /*54c0*/  FSEL R23, R18, -INF , !P1 ;  /* 0xff80000012177808 */ /* 0x000fe20004800000 */
[--C-:B------:R-:W-:Y:S01]  /*54d0*/  IMAD.IADD R5, R235, 0x1, -R7.reuse ;  /* 0x00000001eb057824 */ /* 0x100fe200078e0a07 */
[----:B------:R-:W-:Y:S01]  /*54e0*/  FSEL R85, R11, -INF , !P4 ;  /* 0xff8000000b557808 */ /* 0x000fe20006000000 */
[----:B------:R-:W-:Y:S01]  /*54f0*/  IMAD.IADD R8, R229, 0x1, -R7 ;  /* 0x00000001e5087824 */ /* 0x000fe200078e0a07 */
[C---:B------:R-:W-:Y:S01]  /*5500*/  ISETP.GE.AND P3, PT, R7.reuse, R239, PT ;  /* 0x000000ef0700720c */ /* 0x040fe20003f66270 */
[----:B------:R-:W-:Y:S01]  /*5510*/  IMAD.IADD R11, R234, 0x1, -R6 ;  /* 0x00000001ea0b7824 */ /* 0x000fe200078e0a06 */
[C---:B------:R-:W-:Y:S01]  /*5520*/  ISETP.GE.AND P1, PT, R7.reuse, R238, PT ;  /* 0x000000ee0700720c */ /* 0x040fe20003f26270 */
[----:B------:R-:W1:Y:S01]  /*5530*/  MUFU.TANH R17, R58 ;  /* 0x0000003a00117308 */ /* 0x000e620000002400 */
[----:B------:R-:W-:-:S02]  /*5540*/  ISETP.GE.AND P0, PT, R7, R237, PT ;  /* 0x000000ed0700720c */ /* 0x000fc40003f06270 */
[C---:B------:R-:W-:Y:S02]  /*5550*/  ISETP.GE.AND P4, PT, R7.reuse, R236, PT ;  /* 0x000000ec0700720c */ /* 0x040fe40003f86270 */
[----:B------:R-:W-:Y:S02]  /*5560*/  I2FP.F32.S32 R10, R10 ;  /* 0x0000000a000a7245 */ /* 0x000fe40000201400 */
[----:B------:R-:W-:Y:S01]  /*5570*/  IABS R9, R9 ;  /* 0x0000000900097213 */ /* 0x000fe20000000000 */
[----:B------:R-:W-:Y:S01]  /*5580*/  MUFU.TANH R21, R40 ;  /* 0x0000002800157308 */ /* 0x000fe20000002400 */
[C---:B------:R-:W-:Y:S01]  /*5590*/  ISETP.LT.OR P3, PT, R7.reuse, R233, P3 ;  /* 0x000000e90700720c */ /* 0x040fe20001f61670 */
[----:B----4-:R-:W-:Y:S01]  /*55a0*/  FFMA.FTZ R13, R10, -UR19, R13 ;  /* 0x800000130a0d7c23 */ /* 0x010fe2000801000d */
[C---:B------:R-:W-:Y:S01]  /*55b0*/  ISETP.LT.OR P1, PT, R7.reuse, R232, P1 ;  /* 0x000000e80700720c */ /* 0x040fe20000f21670 */
[----:B------:R-:W-:Y:S01]  /*55c0*/  IMAD.MOV.U32 R10, RZ, RZ, R9 ;  /* 0x000000ffff0a7224 */ /* 0x000fe200078e0009 */
[----:B------:R-:W-:-:S02]  /*55d0*/  ISETP.LT.OR P0, PT, R7, R231, P0 ;  /* 0x000000e70700720c */ /* 0x000fc40000701670 */
[----:B------:R-:W-:Y:S01]  /*55e0*/  ISETP.LT.OR P4, PT, R7, R230, P4 ;  /* 0x000000e60700720c */ /* 0x000fe20002781670 */
[----:B------:R-:W2:Y:S01]  /*55f0*/  MUFU.TANH R22, R39 ;  /* 0x0000002700167308 */ /* 0x000ea20000002400 */
[----:B------:R-:W-:Y:S02]  /*5600*/  IABS R5, R5 ;  /* 0x0000000500057213 */ /* 0x000fe40000000000 */
[----:B------:R-:W-:Y:S01]  /*5610*/  IABS R7, R8 ;  /* 0x0000000800077213 */ /* 0x000fe20000000000 */
[----:B------:R-:W-:Y:S01]  /*5620*/  IMAD.IADD R8, R229, 0x1, -R6 ;  /* 0x00000001e5087824 */ /* 0x000fe200078e0a06 */
[----:B------:R-:W-:Y:S01]  /*5630*/  FSEL R84, R20, -INF , !P2 ;  /* 0xff80000014547808 */ /* 0x000fe20005000000 */
[----:B------:R-:W-:Y:S01]  /*5640*/  IMAD.MOV.U32 R9, RZ, RZ, R5 ;  /* 0x000000ffff097224 */ /* 0x000fe200078e0005 */
[----:B------:R-:W-:Y:S01]  /*5650*/  I2FP.F32.S32 R7, R7 ;  /* 0x0000000700077245 */ /* 0x000fe20000201400 */
[----:B------:R-:W3:Y:S01]  /*5660*/  MUFU.TANH R18, R57 ;  /* 0x0000003900127308 */ /* 0x000ee20000002400 */
[----:B------:R-:W-:-:S02]  /*5670*/  IABS R5, R11 ;  /* 0x0000000b00057213 */ /* 0x000fc40000000000 */
[----:B------:R-:W-:Y:S01]  /*5680*/  IABS R8, R8 ;  /* 0x0000000800087213 */ /* 0x000fe20000000000 */
[----:B-----5:R-:W-:Y:S01]  /*5690*/  FFMA.FTZ R12, R7, -UR19, R12 ;  /* 0x80000013070c7c23 */ /* 0x020fe2000801000c */
[----:B------:R-:W-:Y:S01]  /*56a0*/  I2FP.F32.S32 R11, R9 ;  /* 0x00000009000b7245 */ /* 0x000fe20000201400 */
[----:B------:R-:W-:Y:S01]  /*56b0*/  IMAD.MOV.U32 R7, RZ, RZ, R5 ;  /* 0x000000ffff077224 */ /* 0x000fe200078e0005 */
[----:B------:R-:W-:Y:S01]  /*56c0*/  I2FP.F32.S32 R9, R10 ;  /* 0x0000000a00097245 */ /* 0x000fe20000201400 */
[----:B------:R-:W-:Y:S01]  /*56d0*/  IMAD.MOV.U32 R5, RZ, RZ, R8 ;  /* 0x000000ffff057224 */ /* 0x000fe200078e0008 */
[----:B------:R-:W-:Y:S01]  /*56e0*/  ISETP.GE.AND P2, PT, R6, R239, PT ;  /* 0x000000ef0600720c */ /* 0x000fe20003f46270 */
[----:B-1----:R-:W-:Y:S01]  /*56f0*/  FFMA.FTZ R11, R11, -UR19, R17 ;  /* 0x800000130b0b7c23 */ /* 0x002fe20008010011 */
[----:B------:R-:W-:Y:S01]  /*5700*/  I2FP.F32.S32 R8, R7 ;  /* 0x0000000700087245 */ /* 0x000fe20000201400 */
[----:B--2---:R-:W-:Y:S01]  /*5710*/  FFMA.FTZ R9, R9, -UR19, R22 ;  /* 0x8000001309097c23 */ /* 0x004fe20008010016 */
[----:B------:R-:W-:Y:S01]  /*5720*/  I2FP.F32.S32 R7, R5 ;  /* 0x0000000500077245 */ /* 0x000fe20000201400 */
[----:B------:R-:W-:Y:S01]  /*5730*/  VIADD R5, R3, 0x18 ;  /* 0x0000001803057836 */ /* 0x000fe20000000000 */
[----:B------:R-:W-:Y:S01]  /*5740*/  FSEL R20, R16, -INF , !P6 ;  /* 0xff80000010147808 */ /* 0x000fe20007000000 */
[----:B------:R-:W-:Y:S01]  /*5750*/  FFMA.FTZ R17, R8, -UR19, R21 ;  /* 0x8000001308117c23 */ /* 0x000fe20008010015 */
[----:B------:R-:W-:Y:S01]  /*5760*/  FSEL R21, R14, -INF , !P5 ;  /* 0xff8000000e157808 */ /* 0x000fe20006800000 */
[----:B---3--:R-:W-:Y:S01]  /*5770*/  FFMA.FTZ R18, R7, -UR19, R18 ;  /* 0x8000001307127c23 */ /* 0x008fe20008010012 */
[----:B------:R-:W-:Y:S01]  /*5780*/  FSEL R118, R13, -INF , !P3 ;  /* 0xff8000000d767808 */ /* 0x000fe20005800000 */
[--C-:B------:R-:W-:Y:S01]  /*5790*/  IMAD.IADD R7, R228, 0x1, -R5.reuse ;  /* 0x00000001e4077824 */ /* 0x100fe200078e0a05 */
[----:B------:R-:W-:Y:S01]  /*57a0*/  ISETP.LT.OR P2, PT, R6, R233, P2 ;  /* 0x000000e90600720c */ /* 0x000fe20001741670 */
[--C-:B------:R-:W-:Y:S01]  /*57b0*/  IMAD.IADD R8, R234, 0x1, -R5.reuse ;  /* 0x00000001ea087824 */ /* 0x100fe200078e0a05 */
[C---:B------:R-:W-:Y:S01]  /*57c0*/  ISETP.GE.AND P6, PT, R6.reuse, R238, PT ;  /* 0x000000ee0600720c */ /* 0x040fe20003fc6270 */
[----:B------:R-:W-:Y:S01]  /*57d0*/  IMAD.IADD R10, R229, 0x1, -R5 ;  /* 0x00000001e50a7824 */ /* 0x000fe200078e0a05 */
[C---:B------:R-:W-:Y:S01]  /*57e0*/  ISETP.GE.AND P5, PT, R6.reuse, R237, PT ;  /* 0x000000ed0600720c */ /* 0x040fe20003fa6270 */
[----:B------:R-:W1:Y:S01]  /*57f0*/  MUFU.TANH R19, R59 ;  /* 0x0000003b00137308 */ /* 0x000e620000002400 */
[C---:B------:R-:W-:Y:S01]  /*5800*/  ISETP.GE.AND P3, PT, R6.reuse, R236, PT ;  /* 0x000000ec0600720c */ /* 0x040fe20003f66270 */
[----:B------:R-:W-:Y:S01]  /*5810*/  VIADD R3, R3, 0x19 ;  /* 0x0000001903037836 */ /* 0x000fe20000000000 */
[----:B------:R-:W-:-:S02]  /*5820*/  ISETP.LT.OR P6, PT, R6, R232, P6 ;  /* 0x000000e80600720c */ /* 0x000fc400037c1670 */
[C---:B------:R-:W-:Y:S02]  /*5830*/  ISETP.LT.OR P5, PT, R6.reuse, R231, P5 ;  /* 0x000000e70600720c */ /* 0x040fe40002fa1670 */
[----:B------:R-:W-:Y:S01]  /*5840*/  ISETP.LT.OR P3, PT, R6, R230, P3 ;  /* 0x000000e60600720c */ /* 0x000fe20001f61670 */
[----:B------:R-:W-:Y:S01]  /*5850*/  IMAD.IADD R6, R235, 0x1, -R6 ;  /* 0x00000001eb067824 */ /* 0x000fe200078e0a06 */
[----:B------:R-:W-:Y:S01]  /*5860*/  FSEL R128, R15, -INF , !P1 ;  /* 0xff8000000f807808 */ /* 0x000fe20004800000 */
[----:B------:R-:W2:Y:S01]  /*5870*/  MUFU.TANH R16, R48 ;  /* 0x0000003000107308 */ /* 0x000ea20000002400 */
[----:B------:R-:W-:Y:S02]  /*5880*/  FSEL R44, R12, -INF , !P0 ;  /* 0xff8000000c2c7808 */ /* 0x000fe40004000000 */
[----:B------:R-:W-:Y:S02]  /*5890*/  FSEL R45, R11, -INF , !P4 ;  /* 0xff8000000b2d7808 */ /* 0x000fe40006000000 */
[----:B------:R-:W-:Y:S01]  /*58a0*/  FSEL R117, R9, -INF , !P2 ;  /* 0xff80000009757808 */ /* 0x000fe20005000000 */
[----:B------:R-:W-:Y:S01]  /*58b0*/  IMAD.IADD R9, R235, 0x1, -R5 ;  /* 0x00000001eb097824 */ /* 0x000fe200078e0a05 */
[C---:B------:R-:W-:Y:S01]  /*58c0*/  ISETP.GE.AND P1, PT, R5.reuse, R239, PT ;  /* 0x000000ef0500720c */ /* 0x040fe20003f26270 */
[----:B------:R-:W-:Y:S01]  /*58d0*/  MUFU.TANH R14, R54 ;  /* 0x00000036000e7308 */ /* 0x000fe20000002400 */
[----:B------:R-:W-:-:S02]  /*58e0*/  ISETP.GE.AND P0, PT, R5, R238, PT ;  /* 0x000000ee0500720c */ /* 0x000fc40003f06270 */
[C---:B------:R-:W-:Y:S02]  /*58f0*/  ISETP.GE.AND P4, PT, R5.reuse, R237, PT ;  /* 0x000000ed0500720c */ /* 0x040fe40003f86270 */
[C---:B------:R-:W-:Y:S02]  /*5900*/  ISETP.GE.AND P2, PT, R5.reuse, R236, PT ;  /* 0x000000ec0500720c */ /* 0x040fe40003f46270 */
[C---:B------:R-:W-:Y:S01]  /*5910*/  ISETP.LT.OR P1, PT, R5.reuse, R233, P1 ;  /* 0x000000e90500720c */ /* 0x040fe20000f21670 */
[----:B------:R-:W-:Y:S01]  /*5920*/  MUFU.TANH R13, R52 ;  /* 0x00000034000d7308 */ /* 0x000fe20000002400 */
[C---:B------:R-:W-:Y:S02]  /*5930*/  ISETP.LT.OR P0, PT, R5.reuse, R232, P0 ;  /* 0x000000e80500720c */ /* 0x040fe40000701670 */
[C---:B------:R-:W-:Y:S02]  /*5940*/  ISETP.LT.OR P4, PT, R5.reuse, R231, P4 ;  /* 0x000000e70500720c */ /* 0x040fe40002781670 */
[----:B------:R-:W-:-:S02]  /*5950*/  ISETP.LT.OR P2, PT, R5, R230, P2 ;  /* 0x000000e60500720c */ /* 0x000fc40001741670 */
[----:B------:R-:W-:Y:S01]  /*5960*/  IABS R5, R6 ;  /* 0x0000000600057213 */ /* 0x000fe20000000000 */
[----:B------:R-:W3:Y:S01]  /*5970*/  MUFU.TANH R15, R50 ;  /* 0x00000032000f7308 */ /* 0x000ee20000002400 */
[----:B------:R-:W-:Y:S02]  /*5980*/  IABS R7, R7 ;  /* 0x0000000700077213 */ /* 0x000fe40000000000 */
[----:B------:R-:W-:Y:S01]  /*5990*/  IABS R8, R8 ;  /* 0x0000000800087213 */ /* 0x000fe20000000000 */
[----:B------:R-:W-:Y:S01]  /*59a0*/  IMAD.MOV.U32 R6, RZ, RZ, R5 ;  /* 0x000000ffff067224 */ /* 0x000fe200078e0005 */
[----:B------:R-:W-:Y:S01]  /*59b0*/  IABS R5, R10 ;  /* 0x0000000a00057213 */ /* 0x000fe20000000000 */
[----:B------:R-:W-:Y:S01]  /*59c0*/  IMAD.MOV.U32 R11, RZ, RZ, R7 ;  /* 0x000000ffff0b7224 */ /* 0x000fe200078e0007 */
[----:B------:R-:W-:Y:S02]  /*59d0*/  IABS R7, R9 ;  /* 0x0000000900077213 */ /* 0x000fe40000000000 */
[----:B------:R-:W-:Y:S01]  /*59e0*/  I2FP.F32.S32 R9, R6 ;  /* 0x0000000600097245 */ /* 0x000fe20000201400 */
[----:B------:R-:W-:Y:S01]  /*59f0*/  IMAD.MOV.U32 R6, RZ, RZ, R5 ;  /* 0x000000ffff067224 */ /* 0x000fe200078e0005 */
[----:B------:R-:W-:Y:S01]  /*5a00*/  I2FP.F32.S32 R10, R11 ;  /* 0x0000000b000a7245 */ /* 0x000fe20000201400 */
[----:B------:R-:W-:Y:S01]  /*5a10*/  IMAD.MOV.U32 R5, RZ, RZ, R7 ;  /* 0x000000ffff057224 */ /* 0x000fe200078e0007 */
[----:B------:R-:W-:Y:S01]  /*5a20*/  I2FP.F32.S32 R7, R8 ;  /* 0x0000000800077245 */ /* 0x000fe20000201400 */
[----:B-1----:R-:W-:Y:S01]  /*5a30*/  FFMA.FTZ R11, R9, -UR19, R19 ;  /* 0x80000013090b7c23 */ /* 0x002fe20008010013 */
[----:B------:R-:W-:Y:S01]  /*5a40*/  I2FP.F32.S32 R6, R6 ;  /* 0x0000000600067245 */ /* 0x000fe20000201400 */
[----:B--2---:R-:W-:Y:S01]  /*5a50*/  FFMA.FTZ R9, R10, -UR19, R16 ;  /* 0x800000130a097c23 */ /* 0x004fe20008010010 */
[----:B------:R-:W-:Y:S01]  /*5a60*/  I2FP.F32.S32 R5, R5 ;  /* 0x0000000500057245 */ /* 0x000fe20000201400 */
[----:B---3--:R-:W-:Y:S01]  /*5a70*/  FFMA.FTZ R12, R7, -UR19, R15 ;  /* 0x80000013070c7c23 */ /* 0x008fe2000801000f */
[----:B------:R-:W-:Y:S01]  /*5a80*/  FSEL R116, R17, -INF , !P6 ;  /* 0xff80000011747808 */ /* 0x000fe20007000000 */
[----:B------:R-:W-:Y:S01]  /*5a90*/  FFMA.FTZ R13, R6, -UR19, R13 ;  /* 0x80000013060d7c23 */ /* 0x000fe2000801000d */
[----:B------:R-:W-:-:S02]  /*5aa0*/  IMAD.IADD R6, R234, 0x1, -R3 ;  /* 0x00000001ea067824 */ /* 0x000fc400078e0a03 */
[----:B------:R-:W-:Y:S01]  /*5ab0*/  FFMA.FTZ R10, R5, -UR19, R14 ;  /* 0x80000013050a7c23 */ /* 0x000fe2000801000e */
[--C-:B------:R-:W-:Y:S01]  /*5ac0*/  IMAD.IADD R5, R228, 0x1, -R3.reuse ;  /* 0x00000001e4057824 */ /* 0x100fe200078e0a03 */
[----:B------:R-:W-:Y:S01]  /*5ad0*/  FSEL R18, R18, -INF , !P5 ;  /* 0xff80000012127808 */ /* 0x000fe20006800000 */
[--C-:B------:R-:W-:Y:S01]  /*5ae0*/  IMAD.IADD R8, R229, 0x1, -R3.reuse ;  /* 0x00000001e5087824 */ /* 0x100fe200078e0a03 */
[----:B------:R-:W-:Y:S01]  /*5af0*/  FSEL R19, R11, -INF , !P3 ;  /* 0xff8000000b137808 */ /* 0x000fe20005800000 */
[----:B------:R-:W-:Y:S01]  /*5b00*/  IMAD.IADD R7, R235, 0x1, -R3 ;  /* 0x00000001eb077824 */ /* 0x000fe200078e0a03 */
[----:B------:R-:W-:Y:S01]  /*5b10*/  IABS R5, R5 ;  /* 0x0000000500057213 */ /* 0x000fe20000000000 */
[----:B------:R-:W1:Y:S01]  /*5b20*/  MUFU.TANH R16, R49 ;  /* 0x0000003100107308 */ /* 0x000e620000002400 */
[----:B------:R-:W-:Y:S02]  /*5b30*/  FSEL R102, R9, -INF , !P1 ;  /* 0xff80000009667808 */ /* 0x000fe40004800000 */
[C---:B------:R-:W-:Y:S01]  /*5b40*/  ISETP.GE.AND P6, PT, R3.reuse, R239, PT ;  /* 0x000000ef0300720c */ /* 0x040fe20003fc6270 */
[----:B------:R-:W-:Y:S01]  /*5b50*/  IMAD.MOV.U32 R9, RZ, RZ, R5 ;  /* 0x000000ffff097224 */ /* 0x000fe200078e0005 */
[----:B------:R-:W-:-:S02]  /*5b60*/  ISETP.GE.AND P5, PT, R3, R238, PT ;  /* 0x000000ee0300720c */ /* 0x000fc40003fa6270 */
[C---:B------:R-:W-:Y:S01]  /*5b70*/  ISETP.GE.AND P3, PT, R3.reuse, R237, PT ;  /* 0x000000ed0300720c */ /* 0x040fe20003f66270 */
[----:B------:R-:W2:Y:S01]  /*5b80*/  MUFU.TANH R15, R51 ;  /* 0x00000033000f7308 */ /* 0x000ea20000002400 */
[C---:B------:R-:W-:Y:S02]  /*5b90*/  ISETP.GE.AND P1, PT, R3.reuse, R236, PT ;  /* 0x000000ec0300720c */ /* 0x040fe40003f26270 */
[C---:B------:R-:W-:Y:S02]  /*5ba0*/  ISETP.LT.OR P6, PT, R3.reuse, R233, P6 ;  /* 0x000000e90300720c */ /* 0x040fe400037c1670 */
[C---:B------:R-:W-:Y:S02]  /*5bb0*/  ISETP.LT.OR P5, PT, R3.reuse, R232, P5 ;  /* 0x000000e80300720c */ /* 0x040fe40002fa1670 */
[C---:B------:R-:W-:Y:S01]  /*5bc0*/  ISETP.LT.OR P3, PT, R3.reuse, R231, P3 ;  /* 0x000000e70300720c */ /* 0x040fe20001f61670 */
[----:B------:R-:W3:Y:S01]  /*5bd0*/  MUFU.TANH R14, R53 ;  /* 0x00000035000e7308 */ /* 0x000ee20000002400 */
[----:B------:R-:W-:-:S02]  /*5be0*/  ISETP.LT.OR P1, PT, R3, R230, P1 ;  /* 0x000000e60300720c */ /* 0x000fc40000f21670 */
[----:B------:R-:W-:Y:S02]  /*5bf0*/  IABS R5, R6 ;  /* 0x0000000600057213 */ /* 0x000fe40000000000 */
[----:B------:R-:W-:Y:S02]  /*5c00*/  IABS R3, R8 ;  /* 0x0000000800037213 */ /* 0x000fe40000000000 */
[----:B------:R-:W-:Y:S01]  /*5c10*/  IABS R6, R7 ;  /* 0x0000000700067213 */ /* 0x000fe20000000000 */
[----:B------:R-:W4:Y:S01]  /*5c20*/  MUFU.TANH R11, R55 ;  /* 0x00000037000b7308 */ /* 0x000f220000002400 */
        /* <DEDUP_REMOVED lines=8> */
[----:B-1----:R-:W-:Y:S01]  /*5cb0*/  FFMA.FTZ R6, R6, -UR19, R16 ;  /* 0x8000001306067c23 */ /* 0x002fe20008010010 */
[----:B------:R-:W-:Y:S01]  /*5cc0*/  I2FP.F32.S32 R3, R3 ;  /* 0x0000000300037245 */ /* 0x000fe20000201400 */
[----:B--2---:R-:W-:Y:S01]  /*5cd0*/  FFMA.FTZ R7, R7, -UR19, R15 ;  /* 0x8000001307077c23 */ /* 0x004fe2000801000f */
[----:B------:R-:W-:Y:S01]  /*5ce0*/  FSEL R15, R13, -INF , !P4 ;  /* 0xff8000000d0f7808 */ /* 0x000fe20006000000 */
[----:B---3--:R-:W-:Y:S01]  /*5cf0*/  FFMA.FTZ R5, R5, -UR19, R14 ;  /* 0x8000001305057c23 */ /* 0x008fe2000801000e */
[----:B------:R-:W-:Y:S01]  /*5d00*/  FSEL R17, R10, -INF , !P2 ;  /* 0xff8000000a117808 */ /* 0x000fe20005000000 */
[----:B----4-:R-:W-:Y:S01]  /*5d10*/  FFMA.FTZ R3, R3, -UR19, R11 ;  /* 0x8000001303037c23 */ /* 0x010fe2000801000b */
        /* <DEDUP_REMOVED lines=50> */
.L_x_2877:
[----:B------:R-:W-:Y:S05]  /*6040*/  BSYNC B0 ;  /* 0x0000000000007941 */ /* 0x000fea0003800000 */
.L_x_2876:
[----:B------:R-:W0:Y:S02]  /*6050*/  LDGDEPBAR ;  /* 0x00000000000079af */ /* 0x000e240000000000 */
.L_x_2875:
        /* <DEDUP_REMOVED lines=52> */
[----:B------:R-:W-:-:S03]  /*63a0*/  FSEL R3, R3, RZ, P1 ;  /* 0x000000ff03037208 */ /* 0x000fc60000800000 */
[----:B------:R2:W-:Y:S02]  /*63b0*/  MUFU.EX2 R243, R6 ;  /* 0x0000000600f37308 */ /* 0x0005e40000000800 */
[--C-:B------:R-:W-:Y:S01]  /*63c0*/  FFMA.FTZ R2, R26, UR10, -R3.reuse ;  /* 0x0000000a1a027c23 */ /* 0x100fe20008010803 */
[--C-:B------:R-:W-:Y:S01]  /*63d0*/  FFMA.FTZ R0, R21, UR10, -R3.reuse ;  /* 0x0000000a15007c23 */ /* 0x100fe20008010803 */
[----:B------:R-:W-:-:S04]  /*63e0*/  FFMA.FTZ R4, R24, UR10, -R3 ;  /* 0x0000000a18047c23 */ /* 0x000fc80008010803 */
[----:B------:R1:W-:Y:S08]  /*63f0*/  MUFU.EX2 R211, R2 ;  /* 0x0000000200d37308 */ /* 0x0003f00000000800 */
[----:B------:R3:W-:Y:S01]  /*6400*/  MUFU.EX2 R241, R0 ;  /* 0x0000000000f17308 */ /* 0x0007e20000000800 */
[----:B--2---:R-:W-:Y:S02]  /*6410*/  FFMA.FTZ R6, R25, UR10, -R8 ;  /* 0x0000000a19067c23 */ /* 0x004fe40008010808 */
[----:B------:R-:W-:Y:S05]  /*6420*/  LDSM.16.MT88.4 R24, [R217+0xa000] ;  /* 0x00a00000d918783b */ /* 0x000fea0000004200 */
        /* <DEDUP_REMOVED lines=21> */
[----:B------:R-:W-:Y:S01]  /*6580*/  LDSM.16.MT88.4 R20, [R217+0xb000] ;  /* 0x00b00000d914783b */ /* 0x000fe20000004200 */
        /* <DEDUP_REMOVED lines=16> */
[C---:B-1----:R-:W-:Y:S01]  /*6690*/  HMMA.16816.F32.BF16 R40, R4.reuse, R28, RZ ;  /* 0x0000001c0428723c */ /* 0x042fe200000418ff */
[--C-:B--2---:R-:W-:Y:S01]  /*66a0*/  FFMA.FTZ R9, R15, UR10, -R8.reuse ;  /* 0x0000000a0f097c23 */ /* 0x104fe20008010808 */
[----:B------:R-:W-:Y:S01]  /*66b0*/  FFMA.FTZ R8, R14, UR10, -R8 ;  /* 0x0000000a0e087c23 */ /* 0x000fe20008010808 */
[----:B---3--:R-:W-:Y:S01]  /*66c0*/  F2FP.BF16.F32.PACK_AB R124, R207, R206 ;  /* 0x000000cecf7c723e */ /* 0x008fe200000010ff */
        /* <DEDUP_REMOVED lines=81> */
[----:B------:R3:W4:Y:S03]  /*6be0*/  MUFU.EX2 R190, R2 ;  /* 0x0000000200be7308 */ /* 0x0007260000000800 */
[C---:B------:R-:W-:Y:S06]  /*6bf0*/  HMMA.16816.F32.BF16 R84, R4.reuse, R32, RZ ;  /* 0x000000200454723c */ /* 0x040fec00000418ff */
[----:B------:R-:W-:Y:S01]  /*6c00*/  HMMA.16816.F32.BF16 R68, R4, R36, RZ ;  /* 0x000000240444723c */ /* 0x000fe200000418ff */
[----:B-1----:R-:W-:-:S04]  /*6c10*/  FADD.FTZ R3, R197, R195 ;  /* 0x000000c3c5037221 */ /* 0x002fc80000010000 */
[----:B------:R-:W-:Y:S01]  /*6c20*/  FADD.FTZ R3, R196, R3 ;  /* 0x00000003c4037221 */ /* 0x000fe20000010000 */
[C---:B------:R-:W-:Y:S01]  /*6c30*/  HMMA.16816.F32.BF16 R28, R4.reuse, R38, RZ ;  /* 0x00000026041c723c */ /* 0x040fe200000418ff */
[----:B---3--:R-:W-:Y:S02]  /*6c40*/  FFMA.FTZ R2, R128, UR10, -R0 ;  /* 0x0000000a80027c23 */ /* 0x008fe40008010800 */
[----:B------:R-:W-:Y:S01]  /*6c50*/  FADD.FTZ R3, R194, R3 ;  /* 0x00000003c2037221 */ /* 0x000fe20000010000 */
[----:B--2---:R-:W-:Y:S02]  /*6c60*/  F2FP.BF16.F32.PACK_AB R128, R192, R193 ;  /* 0x000000c1c080723e */ /* 0x004fe400000010ff */
[----:B------:R-:W-:Y:S01]  /*6c70*/  HMMA.16816.F32.BF16 R32, R4, R34, RZ ;  /* 0x000000220420723c */ /* 0x000fe200000418ff */
[----:B------:R1:W2:Y:S01]  /*6c80*/  MUFU.EX2 R189, R2 ;  /* 0x0000000200bd7308 */ /* 0x0002a20000000800 */
[----:B----4-:R-:W-:-:S04]  /*6c90*/  F2FP.BF16.F32.PACK_AB R130, R190, R191 ;  /* 0x000000bfbe82723e */ /* 0x010fc800000010ff */
        /* <DEDUP_REMOVED lines=62> */
[----:B------:R-:W3:Y:S01]  /*7080*/  LDL.64 R16, [R1] ;  /* 0x0000000001107983 */ /* 0x000ee20000100a00 */
        /* <DEDUP_REMOVED lines=57> */
[C---:B------:R-:W-:Y:S01]  /*7420*/  ISETP.GE.AND P1, PT, R2.reuse, R237, PT ;  /* 0x000000ed0200720c */ /* 0x040fe20003f26270 */
        /* <DEDUP_REMOVED lines=13> */
[C---:B------:R-:W-:Y:S06]  /*7500*/  HMMA.16816.F32.BF16 R180, R4.reuse, R20, RZ ;  /* 0x0000001404b4723c */ /* 0x040fec00000418ff */
[C---:B------:R-:W-:Y:S06]  /*7510*/  HMMA.16816.F32.BF16 R184, R4.reuse, R26, RZ ;  /* 0x0000001a04b8723c */ /* 0x040fec00000418ff */
[----:B------:R-:W-:Y:S01]  /*7520*/  HMMA.16816.F32.BF16 R176, R4, R22, RZ ;  /* 0x0000001604b0723c */ /* 0x000fe200000418ff */
[----:B------:R-:W-:Y:S05]  /*7530*/  LDSM.16.M88.4 R4, [R222+0x2000] ;  /* 0x00200000de04783b */ /* 0x000fea0000000200 */
[C---:B------:R-:W-:Y:S01]  /*7540*/  HMMA.16816.F32.BF16 R204, R8.reuse, R26, RZ ;  /* 0x0000001a08cc723c */ /* 0x040fe200000418ff */
[----:B------:R-:W-:Y:S05]  /*7550*/  LDSM.16.M88.4 R24, [R220+0x8000] ;  /* 0x00800000dc18783b */ /* 0x000fea0000000200 */
[----:B------:R-:W-:Y:S01]  /*7560*/  HMMA.16816.F32.BF16 R192, R8, R22, RZ ;  /* 0x0000001608c0723c */ /* 0x000fe200000418ff */
[----:B------:R-:W1:Y:S04]  /*7570*/  LDSM.16.M88.4 R20, [R220+0x8800] ;  /* 0x00880000dc14783b */ /* 0x000e680000000200 */
[----:B------:R-:W2:Y:S01]  /*7580*/  LDSM.16.M88.4 R8, [R222] ;  /* 0x00000000de08783b */ /* 0x000ea20000000200 */
[C---:B------:R-:W-:Y:S06]  /*7590*/  HMMA.16816.F32.BF16 R240, R12.reuse, R32, R188 ;  /* 0x000000200cf0723c */ /* 0x040fec00000418bc */
[C---:B------:R-:W-:Y:S06]  /*75a0*/  HMMA.16816.F32.BF16 R208, R12.reuse, R28, R180 ;  /* 0x0000001c0cd0723c */ /* 0x040fec00000418b4 */
[C---:B------:R-:W-:Y:S06]  /*75b0*/  HMMA.16816.F32.BF16 R200, R12.reuse, R34, R184 ;  /* 0x000000220cc8723c */ /* 0x040fec00000418b8 */
[----:B------:R-:W-:Y:S01]  /*75c0*/  HMMA.16816.F32.BF16 R188, R12, R30, R176 ;  /* 0x0000001e0cbc723c */ /* 0x000fe200000418b0 */
[----:B------:R-:W-:Y:S04]  /*75d0*/  LDSM.16.M88.4 R12, [R221+0x2000] ;  /* 0x00200000dd0c783b */ /* 0x000fe80000000200 */
[----:B------:R-:W-:Y:S01]  /*75e0*/  LDSM.16.M88.4 R176, [R219] ;  /* 0x00000000dbb0783b */ /* 0x000fe20000000200 */
[C---:B---3--:R-:W-:Y:S06]  /*75f0*/  HMMA.16816.F32.BF16 R184, R16.reuse, R32, R196 ;  /* 0x0000002010b8723c */ /* 0x048fec00000418c4 */
[C---:B------:R-:W-:Y:S06]  /*7600*/  HMMA.16816.F32.BF16 R180, R16.reuse, R28, R140 ;  /* 0x0000001c10b4723c */ /* 0x040fec000004188c */
[C---:B------:R-:W-:Y:S06]  /*7610*/  HMMA.16816.F32.BF16 R140, R16.reuse, R34, R204 ;  /* 0x00000022108c723c */ /* 0x040fec00000418cc */
[----:B------:R-:W-:Y:S01]  /*7620*/  HMMA.16816.F32.BF16 R32, R16, R30, R192 ;  /* 0x0000001e1020723c */ /* 0x000fe200000418c0 */
[----:B------:R-:W3:Y:S04]  /*7630*/  LDSM.16.M88.4 R28, [R219+0x800] ;  /* 0x00080000db1c783b */ /* 0x000ee80000000200 */
[----:B------:R-:W4:Y:S01]  /*7640*/  LDSM.16.M88.4 R16, [R221] ;  /* 0x00000000dd10783b */ /* 0x000f220000000200 */
[C---:B-1----:R-:W-:Y:S06]  /*7650*/  HMMA.16816.F32.BF16 R204, R4.reuse, R20, R208 ;  /* 0x0000001404cc723c */ /* 0x042fec00000418d0 */
[C---:B------:R-:W-:Y:S06]  /*7660*/  HMMA.16816.F32.BF16 R196, R4.reuse, R24, R240 ;  /* 0x0000001804c4723c */ /* 0x040fec00000418f0 */
        /* <DEDUP_REMOVED lines=8> */
[----:B------:R-:W1:Y:S04]  /*76f0*/  LDSM.16.M88.4 R32, [R212+0x9800] ;  /* 0x00980000d420783b */ /* 0x000e680000000200 */
[----:B------:R-:W2:Y:S01]  /*7700*/  LDSM.16.M88.4 R8, [R214+0x4000] ;  /* 0x00400000d608783b */ /* 0x000ea20000000200 */
[C---:B---3--:R-:W-:Y:S06]  /*7710*/  HMMA.16816.F32.BF16 R204, R12.reuse, R28, R204 ;  /* 0x0000001c0ccc723c */ /* 0x048fec00000418cc */
[C---:B------:R-:W-:Y:S06]  /*7720*/  HMMA.16816.F32.BF16 R196, R12.reuse, R176, R196 ;  /* 0x000000b00cc4723c */ /* 0x040fec00000418c4 */
[C---:B------:R-:W-:Y:S06]  /*7730*/  HMMA.16816.F32.BF16 R200, R12.reuse, R178, R200 ;  /* 0x000000b20cc8723c */ /* 0x040fec00000418c8 */
[----:B------:R-:W-:Y:S06]  /*7740*/  HMMA.16816.F32.BF16 R192, R12, R30, R192 ;  /* 0x0000001e0cc0723c */ /* 0x000fec00000418c0 */
[C---:B----4-:R-:W-:Y:S06]  /*7750*/  HMMA.16816.F32.BF16 R188, R16.reuse, R176, R188 ;  /* 0x000000b010bc723c */ /* 0x050fec00000418bc */
        /* <DEDUP_REMOVED lines=9> */
[C---:B------:R-:W-:Y:S06]  /*77f0*/  HMMA.16816.F32.BF16 R200, R4.reuse, R142, R200 ;  /* 0x0000008e04c8723c */ /* 0x040fec00000418c8 */
[----:B------:R-:W-:Y:S06]  /*7800*/  HMMA.16816.F32.BF16 R192, R4, R34, R192 ;  /* 0x0000002204c0723c */ /* 0x000fec00000418c0 */
[C---:B--2---:R-:W-:Y:S06]  /*7810*/  HMMA.16816.F32.BF16 R188, R8.reuse, R140, R188 ;  /* 0x0000008c08bc723c */ /* 0x044fec00000418bc */
[C---:B------:R-:W-:Y:S01]  /*7820*/  HMMA.16816.F32.BF16 R184, R8.reuse, R142, R184 ;  /* 0x0000008e08b8723c */ /* 0x040fe200000418b8 */
[----:B------:R-:W-:Y:S05]  /*7830*/  LDSM.16.M88.4 R140, [R220+0x9000] ;  /* 0x00900000dc8c783b */ /* 0x000fea0000000200 */
[C---:B------:R-:W-:Y:S01]  /*7840*/  HMMA.16816.F32.BF16 R4, R8.reuse, R32, R12 ;  /* 0x000000200804723c */ /* 0x040fe2000004180c */
[----:B------:R-:W1:Y:S05]  /*7850*/  LDSM.16.M88.4 R12, [R222+0x6000] ;  /* 0x00600000de0c783b */ /* 0x000e6a0000000200 */
[----:B------:R-:W-:Y:S01]  /*7860*/  HMMA.16816.F32.BF16 R180, R8, R34, R16 ;  /* 0x0000002208b4723c */ /* 0x000fe20000041810 */
[----:B------:R-:W2:Y:S04]  /*7870*/  LDSM.16.M88.4 R16, [R222+0x4000] ;  /* 0x00400000de10783b */ /* 0x000ea80000000200 */
[----:B------:R-:W5:Y:S01]  /*7880*/  LDSM.16.M88.4 R32, [R220+0x9800] ;  /* 0x00980000dc20783b */ /* 0x000f620000000200 */
[C---:B---3--:R-:W-:Y:S03]  /*7890*/  HMMA.16816.F32.BF16 R208, R20.reuse, R176, R204 ;  /* 0x000000b014d0723c */ /* 0x048fe600000418cc */
[----:B------:R-:W-:Y:S03]  /*78a0*/  LDSM.16.M88.4 R8, [R221+0x4000] ;  /* 0x00400000dd08783b */ /* 0x000fe60000000200 */
[C---:B----4-:R-:W-:Y:S06]  /*78b0*/  HMMA.16816.F32.BF16 R196, R20.reuse, R28, R196 ;  /* 0x0000001c14c4723c */ /* 0x050fec00000418c4 */
[C---:B------:R-:W-:Y:S06]  /*78c0*/  HMMA.16816.F32.BF16 R200, R20.reuse, R30, R200 ;  /* 0x0000001e14c8723c */ /* 0x040fec00000418c8 */
[----:B------:R-:W-:Y:S06]  /*78d0*/  HMMA.16816.F32.BF16 R204, R20, R178, R192 ;  /* 0x000000b214cc723c */ /* 0x000fec00000418c0 */
[C---:B------:R-:W-:Y:S06]  /*78e0*/  HMMA.16816.F32.BF16 R20, R24.reuse, R28, R188 ;  /* 0x0000001c1814723c */ /* 0x040fec00000418bc */
[C---:B------:R-:W-:Y:S01]  /*78f0*/  HMMA.16816.F32.BF16 R188, R24.reuse, R30, R184 ;  /* 0x0000001e18bc723c */ /* 0x040fe200000418b8 */
[----:B------:R-:W-:Y:S05]  /*7900*/  LDSM.16.M88.4 R28, [R219+0x1000] ;  /* 0x00100000db1c783b */ /* 0x000fea0000000200 */
[C---:B------:R-:W-:Y:S01]  /*7910*/  HMMA.16816.F32.BF16 R184, R24.reuse, R176, R4 ;  /* 0x000000b018b8723c */ /* 0x040fe20000041804 */
[----:B------:R-:W3:Y:S05]  /*7920*/  LDSM.16.M88.4 R4, [R221+0x6000] ;  /* 0x00600000dd04783b */ /* 0x000eea0000000200 */
[----:B------:R-:W-:Y:S06]  /*7930*/  HMMA.16816.F32.BF16 R180, R24, R178, R180 ;  /* 0x000000b218b4723c */ /* 0x000fec00000418b4 */
[-C--:B-1----:R-:W-:Y:S06]  /*7940*/  HMMA.16816.F32.BF16 R176, R12, R140.reuse, R196 ;  /* 0x0000008c0cb0723c */ /* 0x082fec00000418c4 */
[----:B--2---:R-:W-:Y:S01]  /*7950*/  HMMA.16816.F32.BF16 R196, R16, R140, R20 ;  /* 0x0000008c10c4723c */ /* 0x004fe20000041814 */
[----:B------:R-:W1:Y:S01]  /*7960*/  LDSM.16.M88.4 R20, [R219+0x1800] ;  /* 0x00180000db14783b */ /* 0x000e620000000200 */
[----:B------:R-:W-:-:S04]  /*7970*/  DEPBAR.LE SB0, 0x0 ;  /* 0x000080000000791a */ /* 0x000fc80000000000 */
[-C--:B------:R-:W-:Y:S06]  /*7980*/  HMMA.16816.F32.BF16 R24, R12, R142.reuse, R200 ;  /* 0x0000008e0c18723c */ /* 0x080fec00000418c8 */
[----:B------:R-:W-:Y:S06]  /*7990*/  HMMA.16816.F32.BF16 R140, R16, R142, R188 ;  /* 0x0000008e108c723c */ /* 0x000fec00000418bc */
[C---:B-----5:R-:W-:Y:S06]  /*79a0*/  HMMA.16816.F32.BF16 R192, R12.reuse, R32, R208 ;  /* 0x000000200cc0723c */ /* 0x060fec00000418d0 */
[----:B------:R-:W-:Y:S06]  /*79b0*/  HMMA.16816.F32.BF16 R188, R12, R34, R204 ;  /* 0x000000220cbc723c */ /* 0x000fec00000418cc */
[C---:B------:R-:W-:Y:S06]  /*79c0*/  HMMA.16816.F32.BF16 R184, R16.reuse, R32, R184 ;  /* 0x0000002010b8723c */ /* 0x040fec00000418b8 */
[----:B------:R-:W-:Y:S06]  /*79d0*/  HMMA.16816.F32.BF16 R180, R16, R34, R180 ;  /* 0x0000002210b4723c */ /* 0x000fec00000418b4 */
[C---:B---3--:R-:W-:Y:S06]  /*79e0*/  HMMA.16816.F32.BF16 R176, R4.reuse, R28, R176 ;  /* 0x0000001c04b0723c */ /* 0x048fec00000418b0 */
[C---:B------:R-:W-:Y:S06]  /*79f0*/  HMMA.16816.F32.BF16 R32, R4.reuse, R30, R24 ;  /* 0x0000001e0420723c */ /* 0x040fec0000041818 */
[C---:B-1----:R-:W-:Y:S06]  /*7a00*/  HMMA.16816.F32.BF16 R12, R4.reuse, R20, R192 ;  /* 0x00000014040c723c */ /* 0x042fec00000418c0 */
[----:B------:R-:W-:Y:S06]  /*7a10*/  HMMA.16816.F32.BF16 R4, R4, R22, R188 ;  /* 0x000000160404723c */ /* 0x000fec00000418bc */
        /* <DEDUP_REMOVED lines=8> */
[----:B------:R-:W-:-:S03]  /*7aa0*/  FMUL.FTZ R132, R35, UR23 ;  /* 0x0000001723847c20 */ /* 0x000fc60008410000 */
[C---:B------:R-:W-:Y:S01]  /*7ab0*/  HMMA.16816.F32.BF16 R16, R8.reuse, R20, R184 ;  /* 0x000000140810723c */ /* 0x040fe200000418b8 */
[----:B------:R-:W-:Y:S01]  /*7ac0*/  FMUL.FTZ R139, R12, UR23 ;  /* 0x000000170c8b7c20 */ /* 0x000fe20008410000 */
[----:B------:R-:W-:Y:S01]  /*7ad0*/  FMUL.FTZ R140, R14, UR23 ;  /* 0x000000170e8c7c20 */ /* 0x000fe20008410000 */
[----:B------:R1:W-:Y:S01]  /*7ae0*/  MUFU.TANH R12, R176 ;  /* 0x000000b0000c7308 */ /* 0x0003e20000002400 */
[----:B------:R-:W-:Y:S01]  /*7af0*/  FMUL.FTZ R143, R15, UR23 ;  /* 0x000000170f8f7c20 */ /* 0x000fe20008410000 */
[----:B------:R-:W-:Y:S01]  /*7b00*/  FMUL.FTZ R141, R13, UR23 ;  /* 0x000000170d8d7c20 */ /* 0x000fe20008410000 */
[----:B------:R-:W-:Y:S01]  /*7b10*/  HMMA.16816.F32.BF16 R8, R8, R22, R180 ;  /* 0x000000160808723c */ /* 0x000fe200000418b4 */
[----:B------:R-:W-:Y:S01]  /*7b20*/  FMUL.FTZ R186, R7, UR23 ;  /* 0x0000001707ba7c20 */ /* 0x000fe20008410000 */
[----:B------:R-:W-:Y:S01]  /*7b30*/  FMUL.FTZ R185, R5, UR23 ;  /* 0x0000001705b97c20 */ /* 0x000fe20008410000 */
[----:B------:R-:W-:-:S03]  /*7b40*/  IMAD.IADD R7, R235, 0x1, -R0 ;  /* 0x00000001eb077824 */ /* 0x000fc600078e0a00 */
[----:B------:R-:W-:Y:S01]  /*7b50*/  FMUL.FTZ R24, R24, UR23 ;  /* 0x0000001718187c20 */ /* 0x000fe20008410000 */
[----:B------:R-:W-:Y:S01]  /*7b60*/  FMUL.FTZ R180, R4, UR23 ;  /* 0x0000001704b47c20 */ /* 0x000fe20008410000 */
[--C-:B------:R-:W-:Y:S02]  /*7b70*/  IMAD.IADD R4, R228, 0x1, -R0.reuse ;  /* 0x00000001e4047824 */ /* 0x100fe400078e0a00 */
[----:B------:R-:W-:Y:S01]  /*7b80*/  FMUL.FTZ R181, R6, UR23 ;  /* 0x0000001706b57c20 */ /* 0x000fe20008410000 */
[----:B------:R-:W-:Y:S02]  /*7b90*/  IMAD.IADD R6, R229, 0x1, -R0 ;  /* 0x00000001e5067824 */ /* 0x000fe400078e0a00 */
[----:B------:R-:W-:Y:S01]  /*7ba0*/  FMUL.FTZ R25, R25, UR23 ;  /* 0x0000001719197c20 */ /* 0x000fe20008410000 */
[----:B------:R-:W-:Y:S01]  /*7bb0*/  FMUL.FTZ R26, R26, UR23 ;  /* 0x000000171a1a7c20 */ /* 0x000fe20008410000 */
[----:B------:R-:W-:Y:S01]  /*7bc0*/  IABS R5, R4 ;  /* 0x0000000400057213 */ /* 0x000fe20000000000 */
[----:B------:R-:W2:Y:S01]  /*7bd0*/  MUFU.TANH R24, R24 ;  /* 0x0000001800187308 */ /* 0x000ea20000002400 */
[----:B------:R-:W-:Y:S01]  /*7be0*/  IABS R4, R3 ;  /* 0x0000000300047213 */ /* 0x000fe20000000000 */
[----:B------:R-:W-:Y:S01]  /*7bf0*/  FMUL.FTZ R27, R27, UR23 ;  /* 0x000000171b1b7c20 */ /* 0x000fe20008410000 */
[----:B------:R-:W-:Y:S01]  /*7c00*/  IABS R3, R6 ;  /* 0x0000000600037213 */ /* 0x000fe20000000000 */
[----:B------:R-:W-:Y:S01]  /*7c10*/  IMAD.IADD R6, R228, 0x1, -R2 ;  /* 0x00000001e4067824 */ /* 0x000fe200078e0a02 */
[----:B------:R-:W-:Y:S01]  /*7c20*/  I2FP.F32.S32 R5, R5 ;  /* 0x0000000500057245 */ /* 0x000fe20000201400 */
[----:B------:R-:W-:Y:S01]  /*7c30*/  FMUL.FTZ R28, R28, UR23 ;  /* 0x000000171c1c7c20 */ /* 0x000fe20008410000 */
[----:B------:R-:W-:Y:S01]  /*7c40*/  FMUL.FTZ R22, R33, UR23 ;  /* 0x0000001721167c20 */ /* 0x000fe20008410000 */
[----:B------:R-:W3:Y:S01]  /*7c50*/  MUFU.TANH R26, R26 ;  /* 0x0000001a001a7308 */ /* 0x000ee20000002400 */
[----:B------:R-:W-:Y:S01]  /*7c60*/  FMUL.FTZ R33, R16, UR23 ;  /* 0x0000001710217c20 */ /* 0x000fe20008410000 */
[----:B------:R-:W-:Y:S01]  /*7c70*/  FMUL.FTZ R182, R9, UR23 ;  /* 0x0000001709b67c20 */ /* 0x000fe20008410000 */
[----:B-1----:R-:W-:Y:S01]  /*7c80*/  FMUL.FTZ R176, R10, UR23 ;  /* 0x000000170ab07c20 */ /* 0x002fe20008410000 */
[----:B------:R-:W-:Y:S01]  /*7c90*/  FMUL.FTZ R142, R8, UR23 ;  /* 0x00000017088e7c20 */ /* 0x000fe20008410000 */
[----:B------:R-:W-:Y:S01]  /*7ca0*/  IABS R8, R7 ;  /* 0x0000000700087213 */ /* 0x000fe20000000000 */
[----:B------:R-:W-:-:S02]  /*7cb0*/  IMAD.MOV.U32 R7, RZ, RZ, R4 ;  /* 0x000000ffff077224 */ /* 0x000fc400078e0004 */
[----:B------:R-:W-:Y:S01]  /*7cc0*/  FMUL.FTZ R184, R11, UR23 ;  /* 0x000000170bb87c20 */ /* 0x000fe20008410000 */
[----:B------:R-:W1:Y:S01]  /*7cd0*/  MUFU.TANH R9, R178 ;  /* 0x000000b200097308 */ /* 0x000e620000002400 */
[----:B------:R-:W-:Y:S01]  /*7ce0*/  IMAD.MOV.U32 R4, RZ, RZ, R3 ;  /* 0x000000ffff047224 */ /* 0x000fe200078e0003 */
[----:B------:R-:W-:Y:S01]  /*7cf0*/  IABS R3, R6 ;  /* 0x0000000600037213 */ /* 0x000fe20000000000 */
[----:B------:R-:W-:Y:S01]  /*7d00*/  IMAD.MOV.U32 R6, RZ, RZ, R8 ;  /* 0x000000ffff067224 */ /* 0x000fe200078e0008 */
[----:B------:R-:W-:Y:S01]  /*7d10*/  I2FP.F32.S32 R8, R7 ;  /* 0x0000000700087245 */ /* 0x000fe20000201400 */
[----:B--2---:R-:W-:Y:S01]  /*7d20*/  FFMA.FTZ R5, R5, -UR19, R24 ;  /* 0x8000001305057c23 */ /* 0x004fe20008010018 */
[----:B------:R-:W-:Y:S01]  /*7d30*/  I2FP.F32.S32 R7, R4 ;  /* 0x0000000400077245 */ /* 0x000fe20000201400 */
[----:B------:R-:W-:Y:S01]  /*7d40*/  FMUL.FTZ R30, R30, UR23 ;  /* 0x000000171e1e7c20 */ /* 0x000fe20008410000 */
[----:B------:R-:W2:Y:S01]  /*7d50*/  MUFU.TANH R10, R25 ;  /* 0x00000019000a7308 */ /* 0x000ea20000002400 */
[----:B------:R-:W-:Y:S01]  /*7d60*/  I2FP.F32.S32 R4, R6 ;  /* 0x0000000600047245 */ /* 0x000fe20000201400 */
[----:B---3--:R-:W-:Y:S01]  /*7d70*/  FFMA.FTZ R8, R8, -UR19, R26 ;  /* 0x8000001308087c23 */ /* 0x008fe2000801001a */
[----:B------:R-:W-:Y:S01]  /*7d80*/  I2FP.F32.S32 R3, R3 ;  /* 0x0000000300037245 */ /* 0x000fe20000201400 */
[----:B------:R-:W-:Y:S01]  /*7d90*/  FFMA.FTZ R6, R7, -UR19, R12 ;  /* 0x8000001307067c23 */ /* 0x000fe2000801000c */
[----:B------:R-:W-:Y:S01]  /*7da0*/  FSEL R20, R5, -INF , !P0 ;  /* 0xff80000005147808 */ /* 0x000fe20004000000 */
[----:B------:R-:W-:Y:S01]  /*7db0*/  FMUL.FTZ R29, R29, UR23 ;  /* 0x000000171d1d7c20 */ /* 0x000fe20008410000 */
[----:B------:R-:W-:Y:S01]  /*7dc0*/  ISETP.GE.AND P0, PT, R2, R236, PT ;  /* 0x000000ec0200720c */ /* 0x000fe20003f06270 */
[----:B------:R-:W3:Y:S01]  /*7dd0*/  MUFU.TANH R12, R27 ;  /* 0x0000001b000c7308 */ /* 0x000ee20000002400 */
[----:B-1----:R-:W-:Y:S01]  /*7de0*/  FFMA.FTZ R9, R4, -UR19, R9 ;  /* 0x8000001304097c23 */ /* 0x002fe20008010009 */
[----:B------:R-:W-:Y:S01]  /*7df0*/  IMAD.IADD R4, R234, 0x1, -R2 ;  /* 0x00000001ea047824 */ /* 0x000fe200078e0a02 */
[----:B------:R-:W-:Y:S01]  /*7e00*/  FSEL R23, R8, -INF , !P6 ;  /* 0xff80000008177808 */ /* 0x000fe20007000000 */
[----:B------:R-:W-:Y:S01]  /*7e10*/  FMUL.FTZ R31, R31, UR23 ;  /* 0x000000171f1f7c20 */ /* 0x000fe20008410000 */
[----:B------:R-:W-:Y:S01]  /*7e20*/  ISETP.GE.AND P6, PT, R0, R237, PT ;  /* 0x000000ed0000720c */ /* 0x000fe20003fc6270 */
[----:B------:R-:W-:Y:S01]  /*7e30*/  FMUL.FTZ R35, R18, UR23 ;  /* 0x0000001712237c20 */ /* 0x000fe20008410000 */
[----:B------:R-:W-:Y:S01]  /*7e40*/  IABS R4, R4 ;  /* 0x0000000400047213 */ /* 0x000fe20000000000 */
[----:B------:R-:W1:Y:S01]  /*7e50*/  MUFU.TANH R11, R177 ;  /* 0x000000b1000b7308 */ /* 0x000e620000002400 */
[----:B--2---:R-:W-:Y:S01]  /*7e60*/  FFMA.FTZ R7, R3, -UR19, R10 ;  /* 0x8000001303077c23 */ /* 0x004fe2000801000a */
[----:B------:R-:W-:Y:S01]  /*7e70*/  IMAD.IADD R3, R229, 0x1, -R2 ;  /* 0x00000001e5037824 */ /* 0x000fe200078e0a02 */
[----:B------:R-:W-:Y:S01]  /*7e80*/  ISETP.LT.OR P0, PT, R2, R230, P0 ;  /* 0x000000e60200720c */ /* 0x000fe20000701670 */
[----:B------:R-:W-:Y:S01]  /*7e90*/  IMAD.MOV.U32 R5, RZ, RZ, R4 ;  /* 0x000000ffff057224 */ /* 0x000fe200078e0004 */
[----:B------:R-:W-:Y:S01]  /*7ea0*/  ISETP.LT.OR P6, PT, R0, R231, P6 ;  /* 0x000000e70000720c */ /* 0x000fe200037c1670 */
[----:B------:R-:W-:Y:S01]  /*7eb0*/  IMAD.IADD R2, R235, 0x1, -R2 ;  /* 0x00000001eb027824 */ /* 0x000fe200078e0a02 */
[----:B------:R-:W-:Y:S01]  /*7ec0*/  IABS R3, R3 ;  /* 0x0000000300037213 */ /* 0x000fe20000000000 */
[----:B------:R-:W2:Y:S01]  /*7ed0*/  MUFU.TANH R10, R179 ;  /* 0x000000b3000a7308 */ /* 0x000ea20000002400 */
[----:B------:R-:W-:Y:S01]  /*7ee0*/  I2FP.F32.S32 R5, R5 ;  /* 0x0000000500057245 */ /* 0x000fe20000201400 */
[----:B------:R-:W-:Y:S01]  /*7ef0*/  FMUL.FTZ R138, R19, UR23 ;  /* 0x00000017138a7c20 */ /* 0x000fe20008410000 */
[----:B------:R-:W-:Y:S01]  /*7f00*/  IABS R2, R2 ;  /* 0x0000000200027213 */ /* 0x000fe20000000000 */
[----:B------:R-:W-:Y:S01]  /*7f10*/  IMAD.MOV.U32 R4, RZ, RZ, R3 ;  /* 0x000000ffff047224 */ /* 0x000fe200078e0003 */
[----:B------:R-:W-:Y:S01]  /*7f20*/  FSEL R25, R6, -INF , !P6 ;  /* 0xff80000006197808 */ /* 0x000fe20007000000 */
[----:B---3--:R-:W-:Y:S01]  /*7f30*/  FFMA.FTZ R5, R5, -UR19, R12 ;  /* 0x8000001305057c23 */ /* 0x008fe2000801000c */
[C---:B------:R-:W-:Y:S01]  /*7f40*/  ISETP.GE.AND P6, PT, R0.reuse, R236, PT ;  /* 0x000000ec0000720c */ /* 0x040fe20003fc6270 */
[----:B------:R-:W-:Y:S01]  /*7f50*/  IMAD.MOV.U32 R8, RZ, RZ, R2 ;  /* 0x000000ffff087224 */ /* 0x000fe200078e0002 */
[----:B------:R-:W-:Y:S01]  /*7f60*/  I2FP.F32.S32 R4, R4 ;  /* 0x0000000400047245 */ /* 0x000fe20000201400 */
[C---:B------:R-:W-:Y:S01]  /*7f70*/  VIADD R2, R0.reuse, 0x8 ;  /* 0x0000000800027836 */ /* 0x040fe20000000000 */
[----:B------:R-:W-:Y:S01]  /*7f80*/  ISETP.LT.OR P6, PT, R0, R230, P6 ;  /* 0x000000e60000720c */ /* 0x000fe200037c1670 */
[----:B------:R3:W-:Y:S01]  /*7f90*/  MUFU.TANH R16, R28 ;  /* 0x0000001c00107308 */ /* 0x0007e20000002400 */
[----:B------:R-:W-:Y:S01]  /*7fa0*/  FSEL R21, R7, -INF , !P5 ;  /* 0xff80000007157808 */ /* 0x000fe20006800000 */
[----:B-1----:R-:W-:Y:S01]  /*7fb0*/  FFMA.FTZ R4, R4, -UR19, R11 ;  /* 0x8000001304047c23 */ /* 0x002fe2000801000b */
[----:B------:R-:W-:Y:S01]  /*7fc0*/  FSEL R24, R5, -INF , !P4 ;  /* 0xff80000005187808 */ /* 0x000fe20006000000 */
[--C-:B------:R-:W-:Y:S01]  /*7fd0*/  IMAD.IADD R6, R234, 0x1, -R2.reuse ;  /* 0x00000001ea067824 */ /* 0x100fe200078e0a02 */
[----:B------:R-:W-:Y:S01]  /*7fe0*/  ISETP.GE.AND P5, PT, R2, R238, PT ;  /* 0x000000ee0200720c */ /* 0x000fe20003fa6270 */
[--C-:B------:R-:W-:Y:S01]  /*7ff0*/  IMAD.IADD R7, R228, 0x1, -R2.reuse ;  /* 0x00000001e4077824 */ /* 0x100fe200078e0a02 */
[----:B------:R-:W-:Y:S01]  /*8000*/  FSEL R27, R4, -INF , !P1 ;  /* 0xff800000041b7808 */ /* 0x000fe20004800000 */
[----:B------:R-:W-:Y:S01]  /*8010*/  VIADD R3, R0, 0x9 ;  /* 0x0000000900037836 */ /* 0x000fe20000000000 */
[C---:B------:R-:W-:Y:S01]  /*8020*/  ISETP.GE.AND P4, PT, R2.reuse, R237, PT ;  /* 0x000000ed0200720c */ /* 0x040fe20003f86270 */
[----:B------:R-:W-:Y:S01]  /*8030*/  IMAD.IADD R5, R229, 0x1, -R2 ;  /* 0x00000001e5057824 */ /* 0x000fe200078e0a02 */
[C---:B------:R-:W-:Y:S01]  /*8040*/  ISETP.GE.AND P1, PT, R2.reuse, R236, PT ;  /* 0x000000ec0200720c */ /* 0x040fe20003f26270 */
[----:B------:R-:W1:Y:S01]  /*8050*/  MUFU.TANH R12, R30 ;  /* 0x0000001e000c7308 */ /* 0x000e620000002400 */
[----:B------:R-:W-:Y:S01]  /*8060*/  ISETP.LT.OR P5, PT, R2, R232, P5 ;  /* 0x000000e80200720c */ /* 0x000fe20002fa1670 */
[----:B------:R-:W-:Y:S01]  /*8070*/  IMAD.IADD R4, R228, 0x1, -R3 ;  /* 0x00000001e4047824 */ /* 0x000fe200078e0a03 */
[----:B------:R-:W-:Y:S01]  /*8080*/  ISETP.LT.OR P4, PT, R2, R231, P4 ;  /* 0x000000e70200720c */ /* 0x000fe20002781670 */
[----:B------:R-:W-:Y:S01]  /*8090*/  FMUL.FTZ R133, R17, UR23 ;  /* 0x0000001711857c20 */ /* 0x000fe20008410000 */
[----:B---3--:R-:W-:-:S02]  /*80a0*/  FSEL R28, R9, -INF , !P6 ;  /* 0xff800000091c7808 */ /* 0x008fc40007000000 */
[C---:B------:R-:W-:Y:S01]  /*80b0*/  ISETP.GE.AND P6, PT, R2.reuse, R239, PT ;  /* 0x000000ef0200720c */ /* 0x040fe20003fc6270 */
[----:B------:R-:W3:Y:S01]  /*80c0*/  MUFU.TANH R11, R32 ;  /* 0x00000020000b7308 */ /* 0x000ee20000002400 */
[C---:B------:R-:W-:Y:S02]  /*80d0*/  ISETP.LT.OR P1, PT, R2.reuse, R230, P1 ;  /* 0x000000e60200720c */ /* 0x040fe40000f21670 */
[----:B------:R-:W-:Y:S01]  /*80e0*/  ISETP.LT.OR P6, PT, R2, R233, P6 ;  /* 0x000000e90200720c */ /* 0x000fe200037c1670 */
[----:B------:R-:W-:Y:S01]  /*80f0*/  IMAD.IADD R2, R235, 0x1, -R2 ;  /* 0x00000001eb027824 */ /* 0x000fe200078e0a02 */
[----:B------:R-:W-:Y:S02]  /*8100*/  IABS R14, R6 ;  /* 0x00000006000e7213 */ /* 0x000fe40000000000 */
[----:B------:R-:W-:Y:S01]  /*8110*/  IABS R15, R7 ;  /* 0x00000007000f7213 */ /* 0x000fe20000000000 */
[----:B------:R-:W4:Y:S01]  /*8120*/  MUFU.TANH R13, R29 ;  /* 0x0000001d000d7308 */ /* 0x000f220000002400 */
[----:B------:R-:W-:-:S02]  /*8130*/  I2FP.F32.S32 R8, R8 ;  /* 0x0000000800087245 */ /* 0x000fc40000201400 */
[----:B------:R-:W-:Y:S01]  /*8140*/  IABS R7, R5 ;  /* 0x0000000500077213 */ /* 0x000fe20000000000 */
[----:B------:R-:W-:Y:S01]  /*8150*/  IMAD.MOV.U32 R5, RZ, RZ, R14 ;  /* 0x000000ffff057224 */ /* 0x000fe200078e000e */
[----:B------:R-:W-:Y:S01]  /*8160*/  IABS R9, R2 ;  /* 0x0000000200097213 */ /* 0x000fe20000000000 */
[----:B--2---:R-:W-:Y:S01]  /*8170*/  FFMA.FTZ R8, R8, -UR19, R10 ;  /* 0x8000001308087c23 */ /* 0x004fe2000801000a */
[----:B------:R-:W-:Y:S01]  /*8180*/  IABS R2, R4 ;  /* 0x0000000400027213 */ /* 0x000fe20000000000 */
[----:B------:R-:W-:Y:S01]  /*8190*/  IMAD.MOV.U32 R6, RZ, RZ, R15 ;  /* 0x000000ffff067224 */ /* 0x000fe200078e000f */
[----:B------:R-:W2:Y:S01]  /*81a0*/  MUFU.TANH R10, R34 ;  /* 0x00000022000a7308 */ /* 0x000ea20000002400 */
[----:B------:R-:W-:Y:S01]  /*81b0*/  IMAD.MOV.U32 R4, RZ, RZ, R7 ;  /* 0x000000ffff047224 */ /* 0x000fe200078e0007 */
[----:B------:R-:W-:Y:S01]  /*81c0*/  I2FP.F32.S32 R5, R5 ;  /* 0x0000000500057245 */ /* 0x000fe20000201400 */
[----:B------:R-:W-:Y:S01]  /*81d0*/  IMAD.IADD R7, R234, 0x1, -R3 ;  /* 0x00000001ea077824 */ /* 0x000fe200078e0a03 */
[----:B------:R-:W-:-:S02]  /*81e0*/  I2FP.F32.S32 R6, R6 ;  /* 0x0000000600067245 */ /* 0x000fc40000201400 */
[----:B------:R-:W-:Y:S01]  /*81f0*/  I2FP.F32.S32 R4, R4 ;  /* 0x0000000400047245 */ /* 0x000fe20000201400 */
[----:B-1----:R-:W-:Y:S01]  /*8200*/  FFMA.FTZ R5, R5, -UR19, R12 ;  /* 0x8000001305057c23 */ /* 0x002fe2000801000c */
[----:B------:R-:W-:Y:S01]  /*8210*/  I2FP.F32.S32 R2, R2 ;  /* 0x0000000200027245 */ /* 0x000fe20000201400 */
[----:B------:R-:W-:Y:S01]  /*8220*/  FFMA.FTZ R6, R6, -UR19, R16 ;  /* 0x8000001306067c23 */ /* 0x000fe20008010010 */
[----:B------:R-:W1:Y:S01]  /*8230*/  MUFU.TANH R18, R31 ;  /* 0x0000001f00127308 */ /* 0x000e620000002400 */
[----:B---3--:R-:W-:Y:S01]  /*8240*/  FFMA.FTZ R4, R4, -UR19, R11 ;  /* 0x8000001304047c23 */ /* 0x008fe2000801000b */
[----:B------:R-:W-:Y:S01]  /*8250*/  I2FP.F32.S32 R9, R9 ;  /* 0x0000000900097245 */ /* 0x000fe20000201400 */
[----:B----4-:R-:W-:Y:S01]  /*8260*/  FFMA.FTZ R13, R2, -UR19, R13 ;  /* 0x80000013020d7c23 */ /* 0x010fe2000801000d */
[----:B------:R-:W-:Y:S01]  /*8270*/  FSEL R19, R5, -INF , !P5 ;  /* 0xff80000005137808 */ /* 0x000fe20006800000 */
[----:B------:R-:W-:Y:S01]  /*8280*/  IMAD.IADD R5, R229, 0x1, -R3 ;  /* 0x00000001e5057824 */ /* 0x000fe200078e0a03 */
[----:B------:R-:W-:Y:S01]  /*8290*/  FSEL R26, R8, -INF , !P0 ;  /* 0xff800000081a7808 */ /* 0x000fe20004000000 */
[----:B------:R-:W-:Y:S01]  /*82a0*/  VIADD R2, R0, 0x10 ;  /* 0x0000001000027836 */ /* 0x000fe20000000000 */
[----:B------:R3:W4:Y:S01]  /*82b0*/  MUFU.TANH R12, R22 ;  /* 0x00000016000c7308 */ /* 0x0007220000002400 */
[----:B------:R-:W-:Y:S01]  /*82c0*/  FSEL R17, R6, -INF , !P6 ;  /* 0xff80000006117808 */ /* 0x000fe20007000000 */
[----:B--2---:R-:W-:Y:S01]  /*82d0*/  FFMA.FTZ R9, R9, -UR19, R10 ;  /* 0x8000001309097c23 */ /* 0x004fe2000801000a */
[----:B------:R-:W-:Y:S01]  /*82e0*/  IABS R15, R7 ;  /* 0x00000007000f7213 */ /* 0x000fe20000000000 */
[----:B------:R-:W-:Y:S01]  /*82f0*/  IMAD.IADD R6, R234, 0x1, -R2 ;  /* 0x00000001ea067824 */ /* 0x000fe200078e0a02 */
[----:B------:R-:W-:-:S02]  /*8300*/  ISETP.GE.AND P0, PT, R3, R239, PT ;  /* 0x000000ef0300720c */ /* 0x000fc40003f06270 */
[C---:B------:R-:W-:Y:S01]  /*8310*/  ISETP.GE.AND P6, PT, R3.reuse, R238, PT ;  /* 0x000000ee0300720c */ /* 0x040fe20003fc6270 */
[----:B------:R-:W-:Y:S01]  /*8320*/  MUFU.TANH R10, R35 ;  /* 0x00000023000a7308 */ /* 0x000fe20000002400 */
[C---:B------:R-:W-:Y:S02]  /*8330*/  ISETP.GE.AND P5, PT, R3.reuse, R237, PT ;  /* 0x000000ed0300720c */ /* 0x040fe40003fa6270 */
[----:B------:R-:W-:Y:S01]  /*8340*/  IABS R7, R5 ;  /* 0x0000000500077213 */ /* 0x000fe20000000000 */
[----:B------:R-:W-:Y:S01]  /*8350*/  IMAD.MOV.U32 R5, RZ, RZ, R15 ;  /* 0x000000ffff057224 */ /* 0x000fe200078e000f */
[C---:B------:R-:W-:Y:S02]  /*8360*/  ISETP.LT.OR P0, PT, R3.reuse, R233, P0 ;  /* 0x000000e90300720c */ /* 0x040fe40000701670 */
[C---:B------:R-:W-:Y:S01]  /*8370*/  ISETP.LT.OR P6, PT, R3.reuse, R232, P6 ;  /* 0x000000e80300720c */ /* 0x040fe200037c1670 */
[----:B------:R-:W2:Y:S01]  /*8380*/  MUFU.TANH R11, R33 ;  /* 0x00000021000b7308 */ /* 0x000ea20000002400 */
[----:B---3--:R-:W-:Y:S01]  /*8390*/  FSEL R22, R4, -INF , !P4 ;  /* 0xff80000004167808 */ /* 0x008fe20006000000 */
[----:B------:R-:W-:Y:S01]  /*83a0*/  IMAD.IADD R4, R228, 0x1, -R2 ;  /* 0x00000001e4047824 */ /* 0x000fe200078e0a02 */
[----:B------:R-:W-:-:S02]  /*83b0*/  ISETP.GE.AND P4, PT, R3, R236, PT ;  /* 0x000000ec0300720c */ /* 0x000fc40003f86270 */
[C---:B------:R-:W-:Y:S02]  /*83c0*/  ISETP.LT.OR P5, PT, R3.reuse, R231, P5 ;  /* 0x000000e70300720c */ /* 0x040fe40002fa1670 */
[----:B------:R-:W-:Y:S01]  /*83d0*/  ISETP.LT.OR P4, PT, R3, R230, P4 ;  /* 0x000000e60300720c */ /* 0x000fe20002781670 */
[----:B------:R-:W-:Y:S01]  /*83e0*/  IMAD.IADD R3, R235, 0x1, -R3 ;  /* 0x00000001eb037824 */ /* 0x000fe200078e0a03 */
[----:B------:R-:W-:Y:S01]  /*83f0*/  IABS R4, R4 ;  /* 0x0000000400047213 */ /* 0x000fe20000000000 */
[----:B------:R-:W3:Y:S01]  /*8400*/  MUFU.TANH R8, R132 ;  /* 0x0000008400087308 */ /* 0x000ee20000002400 */
[----:B------:R-:W-:Y:S02]  /*8410*/  I2FP.F32.S32 R5, R5 ;  /* 0x0000000500057245 */ /* 0x000fe40000201400 */
[----:B------:R-:W-:Y:S02]  /*8420*/  I2FP.F32.S32 R7, R7 ;  /* 0x0000000700077245 */ /* 0x000fe40000201400 */
[----:B------:R-:W-:Y:S01]  /*8430*/  IABS R14, R3 ;  /* 0x00000003000e7213 */ /* 0x000fe20000000000 */
[----:B-1----:R-:W-:Y:S01]  /*8440*/  FFMA.FTZ R5, R5, -UR19, R18 ;  /* 0x8000001305057c23 */ /* 0x002fe20008010012 */
[----:B------:R-:W-:Y:S01]  /*8450*/  IABS R3, R6 ;  /* 0x0000000600037213 */ /* 0x000fe20000000000 */
[----:B------:R-:W-:Y:S01]  /*8460*/  MUFU.TANH R29, R139 ;  /* 0x0000008b001d7308 */ /* 0x000fe20000002400 */
[----:B------:R-:W-:Y:S01]  /*8470*/  I2FP.F32.S32 R6, R4 ;  /* 0x0000000400067245 */ /* 0x000fe20000201400 */
[----:B----4-:R-:W-:Y:S01]  /*8480*/  FFMA.FTZ R4, R7, -UR19, R12 ;  /* 0x8000001307047c23 */ /* 0x010fe2000801000c */
[----:B------:R-:W-:-:S02]  /*8490*/  I2FP.F32.S32 R3, R3 ;  /* 0x0000000300037245 */ /* 0x000fc40000201400 */
[----:B------:R-:W-:Y:S01]  /*84a0*/  FSEL R18, R9, -INF , !P1 ;  /* 0xff80000009127808 */ /* 0x000fe20004800000 */
[----:B--2---:R-:W-:Y:S01]  /*84b0*/  FFMA.FTZ R11, R6, -UR19, R11 ;  /* 0x80000013060b7c23 */ /* 0x004fe2000801000b */
[----:B------:R-:W-:Y:S01]  /*84c0*/  FSEL R13, R13, -INF , !P0 ;  /* 0xff8000000d0d7808 */ /* 0x000fe20004000000 */
[----:B------:R-:W-:Y:S01]  /*84d0*/  FFMA.FTZ R10, R3, -UR19, R10 ;  /* 0x80000013030a7c23 */ /* 0x000fe2000801000a */
[----:B------:R-:W-:Y:S01]  /*84e0*/  FSEL R15, R5, -INF , !P6 ;  /* 0xff800000050f7808 */ /* 0x000fe20007000000 */
[----:B------:R-:W-:Y:S01]  /*84f0*/  VIADD R3, R0, 0x11 ;  /* 0x0000001100037836 */ /* 0x000fe20000000000 */
[----:B------:R-:W-:Y:S01]  /*8500*/  FSEL R16, R4, -INF , !P5 ;  /* 0xff80000004107808 */ /* 0x000fe20006800000 */
[C---:B------:R-:W-:Y:S01]  /*8510*/  IMAD.IADD R5, R229.reuse, 0x1, -R2 ;  /* 0x00000001e5057824 */ /* 0x040fe200078e0a02 */
[----:B------:R-:W-:Y:S01]  /*8520*/  ISETP.GE.AND P1, PT, R2, R239, PT ;  /* 0x000000ef0200720c */ /* 0x000fe20003f26270 */
[--C-:B------:R-:W-:Y:S01]  /*8530*/  IMAD.IADD R4, R228, 0x1, -R3.reuse ;  /* 0x00000001e4047824 */ /* 0x100fe200078e0a03 */
[----:B------:R-:W-:Y:S01]  /*8540*/  ISETP.GE.AND P0, PT, R2, R238, PT ;  /* 0x000000ee0200720c */ /* 0x000fe20003f06270 */
[--C-:B------:R-:W-:Y:S01]  /*8550*/  IMAD.IADD R6, R234, 0x1, -R3.reuse ;  /* 0x00000001ea067824 */ /* 0x100fe200078e0a03 */
[C---:B------:R-:W-:Y:S01]  /*8560*/  ISETP.GE.AND P6, PT, R2.reuse, R237, PT ;  /* 0x000000ed0200720c */ /* 0x040fe20003fc6270 */
[----:B------:R-:W-:Y:S01]  /*8570*/  IMAD.IADD R7, R229, 0x1, -R3 ;  /* 0x00000001e5077824 */ /* 0x000fe200078e0a03 */
[----:B------:R-:W-:Y:S01]  /*8580*/  ISETP.GE.AND P5, PT, R2, R236, PT ;  /* 0x000000ec0200720c */ /* 0x000fe20003fa6270 */
[----:B------:R-:W-:Y:S01]  /*8590*/  MUFU.TANH R30, R138 ;  /* 0x0000008a001e7308 */ /* 0x000fe20000002400 */
[----:B------:R-:W-:-:S02]  /*85a0*/  I2FP.F32.S32 R14, R14 ;  /* 0x0000000e000e7245 */ /* 0x000fc40000201400 */
[C---:B------:R-:W-:Y:S02]  /*85b0*/  ISETP.LT.OR P1, PT, R2.reuse, R233, P1 ;  /* 0x000000e90200720c */ /* 0x040fe40000f21670 */
[----:B------:R-:W-:Y:S01]  /*85c0*/  ISETP.LT.OR P0, PT, R2, R232, P0 ;  /* 0x000000e80200720c */ /* 0x000fe20000701670 */
[----:B---3--:R-:W-:Y:S01]  /*85d0*/  FFMA.FTZ R14, R14, -UR19, R8 ;  /* 0x800000130e0e7c23 */ /* 0x008fe20008010008 */
[C---:B------:R-:W-:Y:S01]  /*85e0*/  ISETP.LT.OR P6, PT, R2.reuse, R231, P6 ;  /* 0x000000e70200720c */ /* 0x040fe200037c1670 */
[----:B------:R-:W1:Y:S01]  /*85f0*/  MUFU.TANH R8, R140 ;  /* 0x0000008c00087308 */ /* 0x000e620000002400 */
[----:B------:R-:W-:Y:S01]  /*8600*/  ISETP.LT.OR P5, PT, R2, R230, P5 ;  /* 0x000000e60200720c */ /* 0x000fe20002fa1670 */
[----:B------:R-:W-:Y:S01]  /*8610*/  IMAD.IADD R2, R235, 0x1, -R2 ;  /* 0x00000001eb027824 */ /* 0x000fe200078e0a02 */
[----:B------:R-:W-:Y:S02]  /*8620*/  IABS R31, R5 ;  /* 0x00000005001f7213 */ /* 0x000fe40000000000 */
[----:B------:R-:W-:-:S02]  /*8630*/  IABS R4, R4 ;  /* 0x0000000400047213 */ /* 0x000fc40000000000 */
        /* <DEDUP_REMOVED lines=10> */
[----:B------:R-:W-:Y:S01]  /*86e0*/  IMAD.MOV.U32 R2, RZ, RZ, R5 ;  /* 0x000000ffff027224 */ /* 0x000fe200078e0005 */
[----:B------:R-:W-:Y:S01]  /*86f0*/  I2FP.F32.S32 R7, R7 ;  /* 0x0000000700077245 */ /* 0x000fe20000201400 */
[----:B-1----:R-:W-:Y:S01]  /*8700*/  FFMA.FTZ R9, R9, -UR19, R8 ;  /* 0x8000001309097c23 */ /* 0x002fe20008010008 */
[----:B------:R-:W-:-:S02]  /*8710*/  I2FP.F32.S32 R4, R4 ;  /* 0x0000000400047245 */ /* 0x000fc40000201400 */
[----:B------:R-:W-:Y:S01]  /*8720*/  I2FP.F32.S32 R2, R2 ;  /* 0x0000000200027245 */ /* 0x000fe20000201400 */
[----:B------:R-:W-:Y:S01]  /*8730*/  FFMA.FTZ R7, R7, -UR19, R29 ;  /* 0x8000001307077c23 */ /* 0x000fe2000801001d */
[----:B------:R-:W-:Y:S01]  /*8740*/  FSEL R14, R14, -INF , !P4 ;  /* 0xff8000000e0e7808 */ /* 0x000fe20006000000 */
[----:B------:R-:W-:Y:S01]  /*8750*/  FFMA.FTZ R5, R4, -UR19, R30 ;  /* 0x8000001304057c23 */ /* 0x000fe2000801001e */
[----:B------:R-:W-:Y:S01]  /*8760*/  FSEL R183, R11, -INF , !P1 ;  /* 0xff8000000bb77808 */ /* 0x000fe20004800000 */
[----:B--2---:R-:W-:Y:S01]  /*8770*/  FFMA.FTZ R8, R6, -UR19, R32 ;  /* 0x8000001306087c23 */ /* 0x004fe20008010020 */
[----:B------:R-:W-:Y:S01]  /*8780*/  FSEL R190, R10, -INF , !P0 ;  /* 0xff8000000abe7808 */ /* 0x000fe20004000000 */
[----:B------:R1:W2:Y:S01]  /*8790*/  MUFU.TANH R11, R143 ;  /* 0x0000008f000b7308 */ /* 0x0002a20000002400 */
[----:B------:R-:W-:Y:S01]  /*87a0*/  ISETP.GE.AND P4, PT, R3, R239, PT ;  /* 0x000000ef0300720c */ /* 0x000fe20003f86270 */
[----:B------:R-:W-:Y:S01]  /*87b0*/  IMAD.IADD R6, R235, 0x1, -R3 ;  /* 0x00000001eb067824 */ /* 0x000fe200078e0a03 */
[C---:B------:R-:W-:Y:S01]  /*87c0*/  ISETP.GE.AND P1, PT, R3.reuse, R238, PT ;  /* 0x000000ee0300720c */ /* 0x040fe20003f26270 */
[----:B---3--:R-:W-:Y:S01]  /*87d0*/  FFMA.FTZ R4, R2, -UR19, R12 ;  /* 0x8000001302047c23 */ /* 0x008fe2000801000c */
[C---:B------:R-:W-:Y:S01]  /*87e0*/  ISETP.GE.AND P0, PT, R3.reuse, R237, PT ;  /* 0x000000ed0300720c */ /* 0x040fe20003f06270 */
[C---:B------:R-:W-:Y:S01]  /*87f0*/  VIADD R2, R0.reuse, 0x18 ;  /* 0x0000001800027836 */ /* 0x040fe20000000000 */
[C---:B------:R-:W-:Y:S01]  /*8800*/  ISETP.LT.OR P4, PT, R3.reuse, R233, P4 ;  /* 0x000000e90300720c */ /* 0x040fe20002781670 */
[----:B------:R3:W4:Y:S01]  /*8810*/  MUFU.TANH R10, R142 ;  /* 0x0000008e000a7308 */ /* 0x0007220000002400 */
[----:B------:R-:W-:Y:S01]  /*8820*/  BAR.SYNC.DEFER_BLOCKING 0x0 ;  /* 0x0000000000007b1d */ /* 0x000fe20000010000 */
[C---:B------:R-:W-:Y:S01]  /*8830*/  ISETP.LT.OR P1, PT, R3.reuse, R232, P1 ;  /* 0x000000e80300720c */ /* 0x040fe20000f21670 */
[----:B------:R-:W-:Y:S01]  /*8840*/  VIADD R0, R0, 0x19 ;  /* 0x0000001900007836 */ /* 0x000fe20000000000 */
[----:B------:R-:W-:-:S02]  /*8850*/  ISETP.LT.OR P0, PT, R3, R231, P0 ;  /* 0x000000e70300720c */ /* 0x000fc40000701670 */
[----:B------:R-:W-:Y:S02]  /*8860*/  FSEL R179, R9, -INF , !P5 ;  /* 0xff80000009b37808 */ /* 0x000fe40006800000 */
[----:B------:R-:W-:Y:S01]  /*8870*/  FSEL R188, R8, -INF , !P4 ;  /* 0xff80000008bc7808 */ /* 0x000fe20006000000 */
[----:B------:R-:W-:Y:S01]  /*8880*/  MUFU.TANH R9, R180 ;  /* 0x000000b400097308 */ /* 0x000fe20000002400 */
[----:B-1----:R-:W-:Y:S02]  /*8890*/  FSEL R143, R7, -INF , !P6 ;  /* 0xff800000078f7808 */ /* 0x002fe40007000000 */
[----:B------:R-:W-:Y:S02]  /*88a0*/  ISETP.GE.AND P6, PT, R3, R236, PT ;  /* 0x000000ec0300720c */ /* 0x000fe40003fc6270 */
[----:B------:R-:W-:Y:S01]  /*88b0*/  FSEL R191, R5, -INF , !P1 ;  /* 0xff80000005bf7808 */ /* 0x000fe20004800000 */
[--C-:B------:R-:W-:Y:S01]  /*88c0*/  IMAD.IADD R5, R228, 0x1, -R2.reuse ;  /* 0x00000001e4057824 */ /* 0x100fe200078e0a02 */
[----:B------:R-:W-:Y:S01]  /*88d0*/  ISETP.LT.OR P6, PT, R3, R230, P6 ;  /* 0x000000e60300720c */ /* 0x000fe200037c1670 */
[--C-:B------:R-:W-:Y:S01]  /*88e0*/  IMAD.IADD R3, R229, 0x1, -R2.reuse ;  /* 0x00000001e5037824 */ /* 0x100fe200078e0a02 */
[----:B---3--:R-:W-:Y:S01]  /*88f0*/  FSEL R142, R4, -INF , !P0 ;  /* 0xff800000048e7808 */ /* 0x008fe20004000000 */
[----:B------:R-:W1:Y:S01]  /*8900*/  MUFU.TANH R8, R176 ;  /* 0x000000b000087308 */ /* 0x000e620000002400 */
[----:B------:R-:W-:Y:S01]  /*8910*/  ISETP.GE.AND P5, PT, R2, R239, PT ;  /* 0x000000ef0200720c */ /* 0x000fe20003fa6270 */
[----:B------:R-:W-:Y:S01]  /*8920*/  IMAD.IADD R4, R234, 0x1, -R2 ;  /* 0x00000001ea047824 */ /* 0x000fe200078e0a02 */
[----:B------:R-:W-:-:S02]  /*8930*/  ISETP.GE.AND P4, PT, R2, R238, PT ;  /* 0x000000ee0200720c */ /* 0x000fc40003f86270 */
[C---:B------:R-:W-:Y:S02]  /*8940*/  ISETP.GE.AND P1, PT, R2.reuse, R237, PT ;  /* 0x000000ed0200720c */ /* 0x040fe40003f26270 */
[C---:B------:R-:W-:Y:S01]  /*8950*/  ISETP.GE.AND P0, PT, R2.reuse, R236, PT ;  /* 0x000000ec0200720c */ /* 0x040fe20003f06270 */
[----:B------:R-:W3:Y:S01]  /*8960*/  MUFU.TANH R7, R181 ;  /* 0x000000b500077308 */ /* 0x000ee20000002400 */
        /* <DEDUP_REMOVED lines=11> */
[----:B------:R-:W-:Y:S02]  /*8a20*/  IABS R4, R4 ;  /* 0x0000000400047213 */ /* 0x000fe40000000000 */
[----:B------:R-:W-:Y:S02]  /*8a30*/  I2FP.F32.S32 R3, R3 ;  /* 0x0000000300037245 */ /* 0x000fe40000201400 */
[----:B------:R-:W-:-:S02]  /*8a40*/  I2FP.F32.S32 R5, R5 ;  /* 0x0000000500057245 */ /* 0x000fc40000201400 */
[----:B------:R-:W-:Y:S01]  /*8a50*/  I2FP.F32.S32 R4, R4 ;  /* 0x0000000400047245 */ /* 0x000fe20000201400 */
[----:B--2---:R-:W-:Y:S01]  /*8a60*/  FFMA.FTZ R3, R3, -UR19, R11 ;  /* 0x8000001303037c23 */ /* 0x004fe2000801000b */
[----:B------:R-:W-:Y:S01]  /*8a70*/  I2FP.F32.S32 R2, R2 ;  /* 0x0000000200027245 */ /* 0x000fe20000201400 */
[----:B----4-:R-:W-:Y:S01]  /*8a80*/  FFMA.FTZ R5, R5, -UR19, R10 ;  /* 0x8000001305057c23 */ /* 0x010fe2000801000a */
[----:B------:R-:W-:Y:S01]  /*8a90*/  I2FP.F32.S32 R6, R6 ;  /* 0x0000000600067245 */ /* 0x000fe20000201400 */
[----:B-1----:R-:W-:Y:S01]  /*8aa0*/  FFMA.FTZ R4, R4, -UR19, R8 ;  /* 0x8000001304047c23 */ /* 0x002fe20008010008 */
[----:B------:R-:W-:Y:S01]  /*8ab0*/  FSEL R178, R3, -INF , !P6 ;  /* 0xff80000003b27808 */ /* 0x000fe20007000000 */
[----:B------:R-:W-:Y:S01]  /*8ac0*/  FFMA.FTZ R2, R2, -UR19, R9 ;  /* 0x8000001302027c23 */ /* 0x000fe20008010009 */
[----:B------:R-:W-:Y:S01]  /*8ad0*/  ISETP.GE.AND P6, PT, R0, R239, PT ;  /* 0x000000ef0000720c */ /* 0x000fe20003fc6270 */
[----:B------:R1:W2:Y:S01]  /*8ae0*/  MUFU.TANH R9, R182 ;  /* 0x000000b600097308 */ /* 0x0002a20000002400 */
[----:B------:R-:W-:Y:S01]  /*8af0*/  FSEL R189, R4, -INF , !P4 ;  /* 0xff80000004bd7808 */ /* 0x000fe20006000000 */
[----:B---3--:R-:W-:Y:S01]  /*8b00*/  FFMA.FTZ R6, R6, -UR19, R7 ;  /* 0x8000001306067c23 */ /* 0x008fe20008010007 */
[----:B------:R-:W-:Y:S01]  /*8b10*/  FSEL R141, R2, -INF , !P1 ;  /* 0xff800000028d7808 */ /* 0x000fe20004800000 */
[--C-:B------:R-:W-:Y:S01]  /*8b20*/  IMAD.IADD R4, R228, 0x1, -R0.reuse ;  /* 0x00000001e4047824 */ /* 0x100fe200078e0a00 */
[----:B------:R-:W-:Y:S01]  /*8b30*/  ISETP.GE.AND P4, PT, R0, R237, PT ;  /* 0x000000ed0000720c */ /* 0x000fe20003f86270 */
[--C-:B------:R-:W-:Y:S01]  /*8b40*/  IMAD.IADD R3, R234, 0x1, -R0.reuse ;  /* 0x00000001ea037824 */ /* 0x100fe200078e0a00 */
[C---:B------:R-:W-:Y:S01]  /*8b50*/  ISETP.GE.AND P1, PT, R0.reuse, R236, PT ;  /* 0x000000ec0000720c */ /* 0x040fe20003f26270 */
[----:B------:R-:W3:Y:S01]  /*8b60*/  MUFU.TANH R8, R184 ;  /* 0x000000b800087308 */ /* 0x000ee20000002400 */
[----:B------:R-:W-:Y:S01]  /*8b70*/  IMAD.IADD R2, R229, 0x1, -R0 ;  /* 0x00000001e5027824 */ /* 0x000fe200078e0a00 */
[----:B------:R-:W-:-:S02]  /*8b80*/  ISETP.LT.OR P6, PT, R0, R233, P6 ;  /* 0x000000e90000720c */ /* 0x000fc400037c1670 */
[C---:B------:R-:W-:Y:S02]  /*8b90*/  ISETP.LT.OR P4, PT, R0.reuse, R231, P4 ;  /* 0x000000e70000720c */ /* 0x040fe40002781670 */
[C---:B------:R-:W-:Y:S02]  /*8ba0*/  ISETP.LT.OR P1, PT, R0.reuse, R230, P1 ;  /* 0x000000e60000720c */ /* 0x040fe40000f21670 */
[----:B------:R-:W4:Y:S01]  /*8bb0*/  MUFU.TANH R7, R185 ;  /* 0x000000b900077308 */ /* 0x000f220000002400 */
[----:B-1----:R-:W-:Y:S02]  /*8bc0*/  FSEL R182, R5, -INF , !P5 ;  /* 0xff80000005b67808 */ /* 0x002fe40006800000 */
[----:B------:R-:W-:Y:S02]  /*8bd0*/  ISETP.GE.AND P5, PT, R0, R238, PT ;  /* 0x000000ee0000720c */ /* 0x000fe40003fa6270 */
[----:B------:R-:W-:Y:S02]  /*8be0*/  FSEL R177, R6, -INF , !P0 ;  /* 0xff80000006b17808 */ /* 0x000fe40004000000 */
[----:B------:R-:W-:Y:S01]  /*8bf0*/  ISETP.LT.OR P5, PT, R0, R232, P5 ;  /* 0x000000e80000720c */ /* 0x000fe20002fa1670 */
[----:B------:R-:W1:Y:S01]  /*8c00*/  MUFU.TANH R5, R186 ;  /* 0x000000ba00057308 */ /* 0x000e620000002400 */
[----:B------:R-:W-:Y:S01]  /*8c10*/  IMAD.IADD R0, R235, 0x1, -R0 ;  /* 0x00000001eb007824 */ /* 0x000fe200078e0a00 */
[----:B------:R-:W-:-:S02]  /*8c20*/  PLOP3.LUT P0, PT, PT, PT, UP0, 0x80, 0x0 ;  /* 0x000000000000781c */ /* 0x000fc40003f0f008 */
[----:B------:R-:W-:Y:S02]  /*8c30*/  IABS R4, R4 ;  /* 0x0000000400047213 */ /* 0x000fe40000000000 */
[----:B------:R-:W-:Y:S02]  /*8c40*/  IABS R3, R3 ;  /* 0x0000000300037213 */ /* 0x000fe40000000000 */
[----:B------:R-:W-:Y:S02]  /*8c50*/  IABS R2, R2 ;  /* 0x0000000200027213 */ /* 0x000fe40000000000 */
[----:B------:R-:W-:Y:S02]  /*8c60*/  IABS R0, R0 ;  /* 0x0000000000007213 */ /* 0x000fe40000000000 */
[----:B------:R-:W-:Y:S02]  /*8c70*/  I2FP.F32.S32 R4, R4 ;  /* 0x0000000400047245 */ /* 0x000fe40000201400 */
[----:B------:R-:W-:-:S02]  /*8c80*/  I2FP.F32.S32 R3, R3 ;  /* 0x0000000300037245 */ /* 0x000fc40000201400 */
[----:B------:R-:W-:Y:S01]  /*8c90*/  I2FP.F32.S32 R2, R2 ;  /* 0x0000000200027245 */ /* 0x000fe20000201400 */
[----:B--2---:R-:W-:Y:S01]  /*8ca0*/  FFMA.FTZ R4, R4, -UR19, R9 ;  /* 0x8000001304047c23 */ /* 0x004fe20008010009 */
[----:B------:R-:W-:Y:S01]  /*8cb0*/  I2FP.F32.S32 R0, R0 ;  /* 0x0000000000007245 */ /* 0x000fe20000201400 */
[----:B---3--:R-:W-:Y:S02]  /*8cc0*/  FFMA.FTZ R3, R3, -UR19, R8 ;  /* 0x8000001303037c23 */ /* 0x008fe40008010008 */
[----:B----4-:R-:W-:Y:S01]  /*8cd0*/  FFMA.FTZ R2, R2, -UR19, R7 ;  /* 0x8000001302027c23 */ /* 0x010fe20008010007 */
[----:B------:R-:W-:Y:S01]  /*8ce0*/  FSEL R180, R4, -INF , !P6 ;  /* 0xff80000004b47808 */ /* 0x000fe20007000000 */
[----:B-1----:R-:W-:Y:S01]  /*8cf0*/  FFMA.FTZ R0, R0, -UR19, R5 ;  /* 0x8000001300007c23 */ /* 0x002fe20008010005 */
[----:B------:R-:W-:Y:S02]  /*8d00*/  FSEL R181, R3, -INF , !P5 ;  /* 0xff80000003b57808 */ /* 0x000fe40006800000 */
[----:B------:R-:W-:-:S02]  /*8d10*/  FSEL R140, R2, -INF , !P4 ;  /* 0xff800000028c7808 */ /* 0x000fc40006000000 */
[----:B------:R-:W-:Y:S01]  /*8d20*/  FSEL R176, R0, -INF , !P1 ;  /* 0xff80000000b07808 */ /* 0x000fe20004800000 */
[----:B------:R-:W-:Y:S06]  /*8d30*/  @!P0 BRA `(.L_x_2879) ;  /* 0x0000000000c88947 */ /* 0x000fec0003800000 */
[----:B------:R-:W2:Y:S01]  /*8d40*/  LDL.64 R244, [R1+0x40] ;  /* 0x0000400001f47983 */ /* 0x000ea20000100a00 */
[----:B------:R-:W-:Y:S01]  /*8d50*/  UIADD3 UR5, UR18, -0x3, URZ ;  /* 0xfffffffd12057890 */ /* 0x000fe2000fffe03f */
[----:B------:R-:W1:Y:S01]  /*8d60*/  @!P3 LDC.64 R8, c[0x0][0x218] ;  /* 0x00008600ff08bb82 */ /* 0x000e620000000a00 */
[----:B------:R-:W-:Y:S01]  /*8d70*/  BSSY B0, `(.L_x_2880) ;  /* 0x000002d000007945 */ /* 0x000fe20003800000 */
[----:B------:R3:W-:Y:S01]  /*8d80*/  @P3 STS.128 [R227+0x8000], RZ ;  /* 0x008000ffe3003388 */ /* 0x0007e20000000c00 */
[----:B------:R-:W-:Y:S02]  /*8d90*/  USHF.R.S32.HI UR4, URZ, 0x1f, UR5 ;  /* 0x0000001f3f047899 */ /* 0x000fe40008011405 */
[----:B------:R-:W-:Y:S02]  /*8da0*/  UIMAD.WIDE.U32 UR20, UR5, UR8, URZ ;  /* 0x00000008051472a5 */ /* 0x000fe4000f8e003f */
[----:B------:R-:W-:Y:S01]  /*8db0*/  UIMAD UR4, UR4, UR8, URZ ;  /* 0x00000008040472a4 */ /* 0x000fe2000f8e023f */
[----:B------:R-:W4:Y:S03]  /*8dc0*/  @!P2 LDC.64 R6, c[0x0][0x218] ;  /* 0x00008600ff06ab82 */ /* 0x000f260000000a00 */
[----:B------:R-:W-:Y:S01]  /*8dd0*/  UIMAD UR4, UR5, UR9, UR4 ;  /* 0x00000009050472a4 */ /* 0x000fe2000f8e0204 */
[----:B------:R-:W-:-:S02]  /*8de0*/  IMAD.U32 R0, RZ, RZ, UR20 ;  /* 0x00000014ff007e24 */ /* 0x000fc4000f8e00ff */
[----:B------:R-:W-:Y:S01]  /*8df0*/  IMAD.U32 R4, RZ, RZ, UR20 ;  /* 0x00000014ff047e24 */ /* 0x000fe2000f8e00ff */
[----:B------:R-:W-:Y:S01]  /*8e00*/  UIADD3 UR4, UR21, UR4, URZ ;  /* 0x0000000415047290 */ /* 0x000fe2000fffe03f */
[----:B------:R-:W5:Y:S05]  /*8e10*/  @!P3 LDC.64 R10, c[0x0][0x218] ;  /* 0x00008600ff0abb82 */ /* 0x000f6a0000000a00 */
[----:B------:R-:W-:Y:S01]  /*8e20*/  IMAD.U32 R3, RZ, RZ, UR4 ;  /* 0x00000004ff037e24 */ /* 0x000fe2000f8e00ff */
[----:B--2---:R-:W-:-:S04]  /*8e30*/  LEA R0, P1, R0, R244, 0x5 ;  /* 0x000000f400007211 */ /* 0x004fc800078228ff */
[----:B------:R-:W-:Y:S02]  /*8e40*/  IADD3 R2, P5, R0, UR33, RZ ;  /* 0x0000002100027c10 */ /* 0x000fe4000ffbe0ff */
[----:B------:R-:W-:Y:S02]  /*8e50*/  LEA.HI.X R3, R4, R251, R3, 0x5, P1 ;  /* 0x000000fb04037211 */ /* 0x000fe400008f2c03 */
[C---:B-1----:R-:W-:Y:S02]  /*8e60*/  @!P3 LEA R8, P6, R0.reuse, R8, 0x1 ;  /* 0x000000080008b211 */ /* 0x042fe400078c08ff */
[----:B----4-:R-:W-:Y:S02]  /*8e70*/  @!P2 LEA R4, P1, R0, R6, 0x1 ;  /* 0x000000060004a211 */ /* 0x010fe400078208ff */
[----:B-----5:R-:W-:Y:S02]  /*8e80*/  @!P3 LEA R6, P4, R2, R10, 0x1 ;  /* 0x0000000a0206b211 */ /* 0x020fe400078808ff */
        /* <DEDUP_REMOVED lines=27> */
.L_x_2881:
[----:B------:R-:W-:Y:S05]  /*9040*/  BSYNC B0 ;  /* 0x0000000000007941 */ /* 0x000fea0003800000 */
.L_x_2880:
[----:B------:R-:W0:Y:S02]  /*9050*/  LDGDEPBAR ;  /* 0x00000000000079af */ /* 0x000e240000000000 */
.L_x_2879:
        /* <DEDUP_REMOVED lines=18> */
[----:B-1-3--:R-:W1:Y:S01]  /*9180*/  SHFL.BFLY PT, R5, R0, 0x2, 0x1f ;  /* 0x0c401f0000057f89 */ /* 0x00ae6200000e0000 */
        /* <DEDUP_REMOVED lines=76> */
[----:B---3--:R-:W-:-:S06]  /*9650*/  F2FP.BF16.F32.PACK_AB R6, R243, R242 ;  /* 0x000000f2f306723e */ /* 0x008fcc00000010ff */
[----:B------:R1:W-:Y:S01]  /*9660*/  MUFU.EX2 R204, R0 ;  /* 0x0000000000cc7308 */ /* 0x0003e20000000800 */
[--C-:B--2---:R-:W-:Y:S01]  /*9670*/  FFMA.FTZ R2, R25, UR10, -R10.reuse ;  /* 0x0000000a19027c23 */ /* 0x104fe2000801080a */
[----:B------:R-:W-:-:S06]  /*9680*/  FFMA.FTZ R10, R140, UR10, -R10 ;  /* 0x0000000a8c0a7c23 */ /* 0x000fcc000801080a */
[----:B------:R2:W3:Y:S08]  /*9690*/  MUFU.EX2 R241, R2 ;  /* 0x0000000200f17308 */ /* 0x0004f00000000800 */
[----:B------:R4:W-:Y:S01]  /*96a0*/  MUFU.EX2 R200, R10 ;  /* 0x0000000a00c87308 */ /* 0x0009e20000000800 */
[----:B-1----:R-:W-:Y:S02]  /*96b0*/  FFMA.FTZ R0, R26, UR10, -R9 ;  /* 0x0000000a1a007c23 */ /* 0x002fe40008010809 */
[----:B------:R-:W-:Y:S05]  /*96c0*/  LDSM.16.MT88.4 R24, [R215+0xb000] ;  /* 0x00b00000d718783b */ /* 0x000fea0000004200 */
[----:B------:R1:W5:Y:S01]  /*96d0*/  MUFU.EX2 R205, R0 ;  /* 0x0000000000cd7308 */ /* 0x0003620000000800 */
[----:B--2---:R-:W-:-:S02]  /*96e0*/  FSEL R2, R210, RZ, P6 ;  /* 0x000000ffd2027208 */ /* 0x004fc40003000000 */
[----:B---3--:R-:W-:-:S03]  /*96f0*/  F2FP.BF16.F32.PACK_AB R4, R240, R241 ;  /* 0x000000f1f004723e */ /* 0x008fc600000010ff */
[----:B------:R-:W-:Y:S01]  /*9700*/  FADD.FTZ R2, R136, -R2 ;  /* 0x8000000288027221 */ /* 0x000fe20000010000 */
[----:B----4-:R-:W-:-:S03]  /*9710*/  FFMA.FTZ R10, R179, UR10, -R9 ;  /* 0x0000000ab30a7c23 */ /* 0x010fc60008010809 */
[----:B------:R-:W-:Y:S01]  /*9720*/  FMUL.FTZ R8, R2, UR10 ;  /* 0x0000000a02087c20 */ /* 0x000fe20008410000 */
[----:B------:R2:W-:Y:S01]  /*9730*/  MUFU.EX2 R179, R10 ;  /* 0x0000000a00b37308 */ /* 0x0005e20000000800 */
[--C-:B-1----:R-:W-:Y:S01]  /*9740*/  FFMA.FTZ R0, R18, UR10, -R9.reuse ;  /* 0x0000000a12007c23 */ /* 0x102fe20008010809 */
[----:B-----5:R-:W-:Y:S01]  /*9750*/  F2FP.BF16.F32.PACK_AB R5, R205, R204 ;  /* 0x000000cccd05723e */ /* 0x020fe200000010ff */
[----:B------:R-:W-:Y:S05]  /*9760*/  LDSM.16.MT88.4 R16, [R213+0xa000] ;  /* 0x00a00000d510783b */ /* 0x000fea0000004200 */
[----:B------:R1:W-:Y:S08]  /*9770*/  MUFU.EX2 R207, R0 ;  /* 0x0000000000cf7308 */ /* 0x0003f00000000800 */
[----:B------:R-:W3:Y:S01]  /*9780*/  MUFU.EX2 R8, R8 ;  /* 0x0000000800087308 */ /* 0x000ee20000000800 */
[----:B--2---:R-:W-:-:S07]  /*9790*/  FFMA.FTZ R10, R178, UR10, -R9 ;  /* 0x0000000ab20a7c23 */ /* 0x004fce0008010809 */
[----:B------:R-:W-:Y:S01]  /*97a0*/  MUFU.EX2 R178, R10 ;  /* 0x0000000a00b27308 */ /* 0x000fe20000000800 */
[--C-:B-1----:R-:W-:Y:S01]  /*97b0*/  FFMA.FTZ R0, R14, UR10, -R9.reuse ;  /* 0x0000000a0e007c23 */ /* 0x102fe20008010809 */
[----:B------:R-:W-:Y:S02]  /*97c0*/  MOV R14, R30 ;  /* 0x0000001e000e7202 */ /* 0x000fe40000000f00 */
[----:B------:R-:W-:Y:S04]  /*97d0*/  LDSM.16.MT88.4 R28, [R215+0xa000] ;  /* 0x00a00000d71c783b */ /* 0x000fe80000004200 */
        /* <DEDUP_REMOVED lines=27> */
[-C--:B------:R-:W-:Y:S01]  /*9990*/  FMUL.FTZ R65, R65, R8.reuse ;  /* 0x0000000841417220 */ /* 0x080fe20000410000 */
[----:B------:R-:W-:Y:S01]  /*99a0*/  FADD.FTZ R0, R137, -R0 ;  /* 0x8000000089007221 */ /* 0x000fe20000010000 */
[-C--:B------:R-:W-:Y:S01]  /*99b0*/  FMUL.FTZ R80, R80, R8.reuse ;  /* 0x0000000850507220 */ /* 0x080fe20000410000 */
[----:B------:R1:W2:Y:S01]  /*99c0*/  MUFU.EX2 R3, R2 ;  /* 0x0000000200037308 */ /* 0x0002a20000000800 */
[----:B------:R-:W-:Y:S01]  /*99d0*/  LDSM.16.MT88.4 R136, [R217+0xa000] ;  /* 0x00a00000d988783b */ /* 0x000fe20000004200 */
[----:B------:R-:W-:Y:S01]  /*99e0*/  FMUL.FTZ R0, R0, UR10 ;  /* 0x0000000a00007c20 */ /* 0x000fe20008410000 */
[-C--:B------:R-:W-:Y:S01]  /*99f0*/  FMUL.FTZ R81, R81, R8.reuse ;  /* 0x0000000851517220 */ /* 0x080fe20000410000 */
[-C--:B------:R-:W-:Y:S01]  /*9a00*/  FMUL.FTZ R96, R96, R8.reuse ;  /* 0x0000000860607220 */ /* 0x080fe20000410000 */
[-C--:B------:R-:W-:Y:S01]  /*9a10*/  FMUL.FTZ R97, R97, R8.reuse ;  /* 0x0000000861617220 */ /* 0x080fe20000410000 */
[-C--:B------:R-:W-:Y:S01]  /*9a20*/  FMUL.FTZ R112, R112, R8.reuse ;  /* 0x0000000870707220 */ /* 0x080fe20000410000 */
[-C--:B------:R-:W-:Y:S01]  /*9a30*/  FMUL.FTZ R113, R113, R8.reuse ;  /* 0x0000000871717220 */ /* 0x080fe20000410000 */
[----:B------:R-:W3:Y:S01]  /*9a40*/  MUFU.EX2 R0, R0 ;  /* 0x0000000000007308 */ /* 0x000ee20000000800 */
[-C--:B------:R-:W-:Y:S01]  /*9a50*/  FMUL.FTZ R116, R116, R8.reuse ;  /* 0x0000000874747220 */ /* 0x080fe20000410000 */
[-C--:B------:R-:W-:Y:S01]  /*9a60*/  FMUL.FTZ R117, R117, R8.reuse ;  /* 0x0000000875757220 */ /* 0x080fe20000410000 */
[-C--:B------:R-:W-:Y:S01]  /*9a70*/  FMUL.FTZ R128, R128, R8.reuse ;  /* 0x0000000880807220 */ /* 0x080fe20000410000 */
[----:B------:R-:W-:Y:S01]  /*9a80*/  FMUL.FTZ R129, R129, R8 ;  /* 0x0000000881817220 */ /* 0x000fe20000410000 */
[--C-:B------:R-:W-:Y:S01]  /*9a90*/  FFMA.FTZ R10, R177, UR10, -R9.reuse ;  /* 0x0000000ab10a7c23 */ /* 0x100fe20008010809 */
[----:B------:R-:W-:Y:S01]  /*9aa0*/  FFMA.FTZ R9, R176, UR10, -R9 ;  /* 0x0000000ab0097c23 */ /* 0x000fe20008010809 */
        /* <DEDUP_REMOVED lines=110> */
[----:B------:R2:W-:Y:S01]  /*a190*/  MUFU.EX2 R176, R9 ;  /* 0x0000000900b07308 */ /* 0x0005e20000000800 */
[----:B------:R-:W-:-:S02]  /*a1a0*/  FFMA.FTZ R0, R252, R0, R204 ;  /* 0x00000000fc007223 */ /* 0x000fc400000100cc */
[----:B------:R-:W-:Y:S02]  /*a1b0*/  HMMA.16816.F32.BF16 R72, R4, R20, R72 ;  /* 0x000000140448723c */ /* 0x000fe40000041848 */
[----:B------:R-:W-:-:S03]  /*a1c0*/  FADD.FTZ R0, R205, R0 ;  /* 0x00000000cd007221 */ /* 0x000fc60000010000 */
[----:B------:R3:W4:Y:S01]  /*a1d0*/  MUFU.EX2 R177, R10 ;  /* 0x0000000a00b17308 */ /* 0x0007220000000800 */
[----:B------:R-:W-:Y:S01]  /*a1e0*/  HMMA.16816.F32.BF16 R76, R4, R22, R76 ;  /* 0x00000016044c723c */ /* 0x000fe2000004184c */
[----:B------:R-:W-:-:S04]  /*a1f0*/  FADD.FTZ R0, R207, R0 ;  /* 0x00000000cf007221 */ /* 0x000fc80000010000 */
[----:B------:R-:W-:Y:S01]  /*a200*/  FADD.FTZ R0, R206, R0 ;  /* 0x00000000ce007221 */ /* 0x000fe20000010000 */
[----:B------:R-:W-:Y:S01]  /*a210*/  HMMA.16816.F32.BF16 R88, R4, R24, R88 ;  /* 0x000000180458723c */ /* 0x000fe20000041858 */
[----:B--2---:R-:W-:Y:S01]  /*a220*/  FFMA.FTZ R9, R188, UR10, -R12 ;  /* 0x0000000abc097c23 */ /* 0x004fe2000801080c */
[----:B------:R-:W-:Y:S01]  /*a230*/  MOV R188, R14 ;  /* 0x0000000e00bc7202 */ /* 0x000fe20000000f00 */
[----:B------:R-:W-:-:S03]  /*a240*/  FADD.FTZ R0, R179, R0 ;  /* 0x00000000b3007221 */ /* 0x000fc60000010000 */
[C---:B------:R-:W-:Y:S01]  /*a250*/  HMMA.16816.F32.BF16 R92, R4.reuse, R26, R92 ;  /* 0x0000001a045c723c */ /* 0x040fe2000004185c */
[----:B------:R-:W-:Y:S01]  /*a260*/  MUFU.EX2 R142, R9 ;  /* 0x00000009008e7308 */ /* 0x000fe20000000800 */
[----:B------:R-:W-:Y:S01]  /*a270*/  FFMA.FTZ R2, R188, R2, R245 ;  /* 0x00000002bc027223 */ /* 0x000fe200000100f5 */
[----:B------:R-:W-:Y:S01]  /*a280*/  FADD.FTZ R0, R178, R0 ;  /* 0x00000000b2007221 */ /* 0x000fe20000010000 */
[----:B---3--:R-:W-:Y:S02]  /*a290*/  FFMA.FTZ R10, R183, UR10, -R12 ;  /* 0x0000000ab70a7c23 */ /* 0x008fe4000801080c */
[C---:B------:R-:W-:Y:S01]  /*a2a0*/  HMMA.16816.F32.BF16 R104, R4.reuse, R32, R104 ;  /* 0x000000200468723c */ /* 0x040fe20000041868 */
[----:B----4-:R-:W-:Y:S02]  /*a2b0*/  FADD.FTZ R0, R177, R0 ;  /* 0x00000000b1007221 */ /* 0x010fe40000010000 */
[----:B------:R-:W2:Y:S03]  /*a2c0*/  MUFU.EX2 R143, R10 ;  /* 0x0000000a008f7308 */ /* 0x000ea60000000800 */
[C---:B------:R-:W-:Y:S06]  /*a2d0*/  HMMA.16816.F32.BF16 R108, R4.reuse, R34, R108 ;  /* 0x00000022046c723c */ /* 0x040fec000004186c */
[C---:B-1----:R-:W-:Y:S06]  /*a2e0*/  HMMA.16816.F32.BF16 R120, R4.reuse, R40, R120 ;  /* 0x000000280478723c */ /* 0x042fec0000041878 */
[----:B------:R-:W-:Y:S07]  /*a2f0*/  HMMA.16816.F32.BF16 R192, R4, R42, R124 ;  /* 0x0000002a04c0723c */ /* 0x000fee000004187c */
[----:B------:R-:W-:-:S02]  /*a300*/  F2FP.BF16.F32.PACK_AB R4, R249, R250 ;  /* 0x000000faf904723e */ /* 0x000fc400000010ff */
[----:B------:R-:W-:Y:S02]  /*a310*/  F2FP.BF16.F32.PACK_AB R5, R244, R245 ;  /* 0x000000f5f405723e */ /* 0x000fe400000010ff */
[----:B------:R-:W-:Y:S02]  /*a320*/  F2FP.BF16.F32.PACK_AB R6, R251, R248 ;  /* 0x000000f8fb06723e */ /* 0x000fe400000010ff */
[----:B------:R-:W-:Y:S02]  /*a330*/  F2FP.BF16.F32.PACK_AB R7, R247, R246 ;  /* 0x000000f6f707723e */ /* 0x000fe400000010ff */
[----:B------:R-:W-:Y:S02]  /*a340*/  MOV R127, R184 ;  /* 0x000000b8007f7202 */ /* 0x000fe40000000f00 */
[----:B------:R-:W-:Y:S02]  /*a350*/  F2FP.BF16.F32.PACK_AB R124, R202, R201 ;  /* 0x000000c9ca7c723e */ /* 0x000fe400000010ff */
[----:B------:R-:W-:Y:S01]  /*a360*/  MOV R183, R127 ;  /* 0x0000007f00b77202 */ /* 0x000fe20000000f00 */
[----:B------:R-:W-:Y:S01]  /*a370*/  HMMA.16816.F32.BF16 R148, R4, R16, R148 ;  /* 0x000000100494723c */ /* 0x000fe20000041894 */
[----:B------:R-:W-:-:S02]  /*a380*/  F2FP.BF16.F32.PACK_AB R125, R178, R179 ;  /* 0x000000b3b27d723e */ /* 0x000fc400000010ff */
[----:B------:R-:W-:Y:S01]  /*a390*/  F2FP.BF16.F32.PACK_AB R126, R200, R203 ;  /* 0x000000cbc87e723e */ /* 0x000fe200000010ff */
[----:B------:R-:W-:Y:S01]  /*a3a0*/  FFMA.FTZ R3, R183, R3, R241 ;  /* 0x00000003b7037223 */ /* 0x000fe200000100f1 */
[C---:B------:R-:W-:Y:S01]  /*a3b0*/  FADD.FTZ R241, R176.reuse, R0 ;  /* 0x00000000b0f17221 */ /* 0x040fe20000010000 */
[----:B------:R-:W-:Y:S01]  /*a3c0*/  HMMA.16816.F32.BF16 R184, R4, R18, R156 ;  /* 0x0000001204b8723c */ /* 0x000fe2000004189c */
[----:B------:R-:W1:Y:S01]  /*a3d0*/  LDSM.16.MT88.4 R156, [R213+0xa800] ;  /* 0x00a80000d59c783b */ /* 0x000e620000004200 */
[----:B------:R-:W-:-:S04]  /*a3e0*/  F2FP.BF16.F32.PACK_AB R127, R176, R177 ;  /* 0x000000b1b07f723e */ /* 0x000fc800000010ff */
[C---:B------:R-:W-:Y:S06]  /*a3f0*/  HMMA.16816.F32.BF16 R160, R4.reuse, R28, R160 ;  /* 0x0000001c04a0723c */ /* 0x040fec00000418a0 */
[C---:B------:R-:W-:Y:S06]  /*a400*/  HMMA.16816.F32.BF16 R36, R4.reuse, R132, R36 ;  /* 0x000000840424723c */ /* 0x040fec0000041824 */
        /* <DEDUP_REMOVED lines=101> */
[----:B------:R-:W3:Y:S01]  /*aa60*/  LDL.64 R182, [R1] ;  /* 0x0000000001b67983 */ /* 0x000ee20000100a00 */
        /* <DEDUP_REMOVED lines=44> */
[C---:B------:R-:W-:Y:S01]  /*ad30*/  ISETP.GE.AND P0, PT, R0.reuse, R239, PT ;  /* 0x000000ef0000720c */ /* 0x040fe20003f06270 */
[----:B------:R-:W-:Y:S01]  /*ad40*/  @P3 STS.128 [R227+0xa800], RZ ;  /* 0x00a800ffe3003388 */ /* 0x000fe20000000c00 */
[C---:B------:R-:W-:Y:S01]  /*ad50*/  VIADD R2, R0.reuse, 0x1 ;  /* 0x0000000100027836 */ /* 0x040fe20000000000 */
[C---:B------:R-:W-:Y:S02]  /*ad60*/  ISETP.GE.AND P6, PT, R0.reuse, R238, PT ;  /* 0x000000ee0000720c */ /* 0x040fe40003fc6270 */
[----:B------:R-:W-:Y:S01]  /*ad70*/  @!PT LDS RZ, [RZ] ;  /* 0x00000000fffff984 */ /* 0x000fe20000000800 */
[----:B------:R-:W-:Y:S01]  /*ad80*/  @!PT LDS RZ, [RZ] ;  /* 0x00000000fffff984 */ /* 0x000fe20000000800 */
[----:B------:R-:W-:Y:S01]  /*ad90*/  @!PT LDS RZ, [RZ] ;  /* 0x00000000fffff984 */ /* 0x000fe20000000800 */
[----:B------:R1:W-:Y:S01]  /*ada0*/  @!P3 LDGSTS.E.BYPASS.LTC128B.128 [R227+0xa800], desc[UR26][R8.64] ;  /* 0x0a80000008e3bfae */ /* 0x0003e2000b901d5a */
[C---:B------:R-:W-:Y:S02]  /*adb0*/  ISETP.LT.OR P0, PT, R0.reuse, R233, P0 ;  /* 0x000000e90000720c */ /* 0x040fe40000701670 */
[----:B------:R-:W-:Y:S01]  /*adc0*/  ISETP.LT.OR P6, PT, R0, R232, P6 ;  /* 0x000000e80000720c */ /* 0x000fe200037c1670 */
[----:B------:R-:W-:Y:S01]  /*add0*/  @P2 STS.128 [R227+0xb800], RZ ;  /* 0x00b800ffe3002388 */ /* 0x000fe20000000c00 */
[----:B------:R-:W-:-:S02]  /*ade0*/  ISETP.GE.AND P5, PT, R2, R239, PT ;  /* 0x000000ef0200720c */ /* 0x000fc40003fa6270 */
[C---:B------:R-:W-:Y:S01]  /*adf0*/  ISETP.GE.AND P4, PT, R2.reuse, R238, PT ;  /* 0x000000ee0200720c */ /* 0x040fe20003f86270 */
[----:B------:R-:W-:Y:S01]  /*ae00*/  @!PT LDS RZ, [RZ] ;  /* 0x00000000fffff984 */ /* 0x000fe20000000800 */
[----:B------:R-:W-:Y:S01]  /*ae10*/  @!PT LDS RZ, [RZ] ;  /* 0x00000000fffff984 */ /* 0x000fe20000000800 */
[----:B------:R-:W-:Y:S01]  /*ae20*/  @!PT LDS RZ, [RZ] ;  /* 0x00000000fffff984 */ /* 0x000fe20000000800 */
[----:B------:R2:W-:Y:S01]  /*ae30*/  @!P2 LDGSTS.E.BYPASS.LTC128B.128 [R227+0xb800], desc[UR26][R4.64+0x80] ;  /* 0x0b80008004e3afae */ /* 0x0005e2000b901d5a */
[C---:B------:R-:W-:Y:S02]  /*ae40*/  ISETP.GE.AND P1, PT, R2.reuse, R237, PT ;  /* 0x000000ed0200720c */ /* 0x040fe40003f26270 */
        /* <DEDUP_REMOVED lines=109> */
[----:B------:R1:W-:Y:S03]  /*b520*/  MUFU.TANH R12, R136 ;  /* 0x00000088000c7308 */ /* 0x0003e60000002400 */
[----:B------:R-:W-:Y:S01]  /*b530*/  HMMA.16816.F32.BF16 R8, R8, R22, R140 ;  /* 0x000000160808723c */ /* 0x000fe2000004188c */
[----:B------:R-:W-:Y:S01]  /*b540*/  FMUL.FTZ R176, R6, UR23 ;  /* 0x0000001706b07c20 */ /* 0x000fe20008410000 */
[--C-:B------:R-:W-:Y:S02]  /*b550*/  IMAD.IADD R6, R229, 0x1, -R0.reuse ;  /* 0x00000001e5067824 */ /* 0x100fe400078e0a00 */
[----:B------:R-:W-:Y:S01]  /*b560*/  FMUL.FTZ R182, R7, UR23 ;  /* 0x0000001707b67c20 */ /* 0x000fe20008410000 */
[----:B------:R-:W-:Y:S01]  /*b570*/  FMUL.FTZ R181, R5, UR23 ;  /* 0x0000001705b57c20 */ /* 0x000fe20008410000 */
[----:B------:R-:W-:-:S02]  /*b580*/  IMAD.IADD R7, R235, 0x1, -R0 ;  /* 0x00000001eb077824 */ /* 0x000fc400078e0a00 */
[----:B------:R-:W-:Y:S01]  /*b590*/  FMUL.FTZ R24, R24, UR23 ;  /* 0x0000001718187c20 */ /* 0x000fe20008410000 */
[----:B------:R-:W-:Y:S01]  /*b5a0*/  FMUL.FTZ R143, R4, UR23 ;  /* 0x00000017048f7c20 */ /* 0x000fe20008410000 */
[----:B------:R-:W-:Y:S02]  /*b5b0*/  IMAD.IADD R4, R228, 0x1, -R0 ;  /* 0x00000001e4047824 */ /* 0x000fe400078e0a00 */
[----:B------:R-:W-:Y:S01]  /*b5c0*/  FMUL.FTZ R25, R25, UR23 ;  /* 0x0000001719197c20 */ /* 0x000fe20008410000 */
[----:B------:R-:W-:Y:S01]  /*b5d0*/  FMUL.FTZ R26, R26, UR23 ;  /* 0x000000171a1a7c20 */ /* 0x000fe20008410000 */
[----:B------:R-:W-:Y:S01]  /*b5e0*/  FMUL.FTZ R27, R27, UR23 ;  /* 0x000000171b1b7c20 */ /* 0x000fe20008410000 */
[----:B------:R-:W2:Y:S01]  /*b5f0*/  MUFU.TANH R24, R24 ;  /* 0x0000001800187308 */ /* 0x000ea20000002400 */
[----:B------:R-:W-:Y:S01]  /*b600*/  IABS R5, R4 ;  /* 0x0000000400057213 */ /* 0x000fe20000000000 */
[----:B------:R-:W-:Y:S01]  /*b610*/  FMUL.FTZ R28, R28, UR23 ;  /* 0x000000171c1c7c20 */ /* 0x000fe20008410000 */
[----:B------:R-:W-:Y:S01]  /*b620*/  IABS R4, R3 ;  /* 0x0000000300047213 */ /* 0x000fe20000000000 */
[----:B------:R-:W-:Y:S01]  /*b630*/  FMUL.FTZ R20, R33, UR23 ;  /* 0x0000001721147c20 */ /* 0x000fe20008410000 */
[----:B------:R-:W-:Y:S01]  /*b640*/  IABS R3, R6 ;  /* 0x0000000600037213 */ /* 0x000fe20000000000 */
[----:B------:R-:W-:Y:S01]  /*b650*/  IMAD.IADD R6, R228, 0x1, -R2 ;  /* 0x00000001e4067824 */ /* 0x000fe200078e0a02 */
[----:B------:R-:W-:Y:S01]  /*b660*/  I2FP.F32.S32 R5, R5 ;  /* 0x0000000500057245 */ /* 0x000fe20000201400 */
[----:B------:R-:W3:Y:S01]  /*b670*/  MUFU.TANH R26, R26 ;  /* 0x0000001a001a7308 */ /* 0x000ee20000002400 */
[----:B------:R-:W-:Y:S01]  /*b680*/  FMUL.FTZ R133, R19, UR23 ;  /* 0x0000001713857c20 */ /* 0x000fe20008410000 */
[----:B------:R-:W-:Y:S01]  /*b690*/  FMUL.FTZ R33, R16, UR23 ;  /* 0x0000001710217c20 */ /* 0x000fe20008410000 */
[----:B------:R-:W-:Y:S01]  /*b6a0*/  FMUL.FTZ R30, R30, UR23 ;  /* 0x000000171e1e7c20 */ /* 0x000fe20008410000 */
[----:B------:R-:W-:Y:S01]  /*b6b0*/  FMUL.FTZ R177, R9, UR23 ;  /* 0x0000001709b17c20 */ /* 0x000fe20008410000 */
[----:B-1----:R-:W-:Y:S01]  /*b6c0*/  FMUL.FTZ R136, R10, UR23 ;  /* 0x000000170a887c20 */ /* 0x002fe20008410000 */
[----:B------:R-:W-:Y:S01]  /*b6d0*/  FMUL.FTZ R141, R8, UR23 ;  /* 0x00000017088d7c20 */ /* 0x000fe20008410000 */
[----:B------:R-:W-:Y:S01]  /*b6e0*/  IABS R8, R7 ;  /* 0x0000000700087213 */ /* 0x000fe20000000000 */
[----:B------:R-:W1:Y:S01]  /*b6f0*/  MUFU.TANH R9, R138 ;  /* 0x0000008a00097308 */ /* 0x000e620000002400 */
[----:B------:R-:W-:-:S02]  /*b700*/  IMAD.MOV.U32 R7, RZ, RZ, R4 ;  /* 0x000000ffff077224 */ /* 0x000fc400078e0004 */
[----:B--2---:R-:W-:Y:S01]  /*b710*/  FFMA.FTZ R5, R5, -UR19, R24 ;  /* 0x8000001305057c23 */ /* 0x004fe20008010018 */
[----:B------:R-:W-:Y:S01]  /*b720*/  IMAD.MOV.U32 R4, RZ, RZ, R3 ;  /* 0x000000ffff047224 */ /* 0x000fe200078e0003 */
[----:B------:R-:W-:Y:S01]  /*b730*/  IABS R3, R6 ;  /* 0x0000000600037213 */ /* 0x000fe20000000000 */
[----:B------:R-:W-:Y:S01]  /*b740*/  IMAD.MOV.U32 R6, RZ, RZ, R8 ;  /* 0x000000ffff067224 */ /* 0x000fe200078e0008 */
[----:B------:R-:W-:Y:S01]  /*b750*/  I2FP.F32.S32 R8, R7 ;  /* 0x0000000700087245 */ /* 0x000fe20000201400 */
[----:B------:R-:W-:Y:S01]  /*b760*/  FMUL.FTZ R180, R11, UR23 ;  /* 0x000000170bb47c20 */ /* 0x000fe20008410000 */
[----:B------:R-:W2:Y:S01]  /*b770*/  MUFU.TANH R10, R25 ;  /* 0x00000019000a7308 */ /* 0x000ea20000002400 */
[----:B------:R-:W-:Y:S01]  /*b780*/  I2FP.F32.S32 R7, R4 ;  /* 0x0000000400077245 */ /* 0x000fe20000201400 */
[----:B------:R-:W-:Y:S01]  /*b790*/  FMUL.FTZ R140, R13, UR23 ;  /* 0x000000170d8c7c20 */ /* 0x000fe20008410000 */
[----:B------:R-:W-:Y:S01]  /*b7a0*/  I2FP.F32.S32 R4, R6 ;  /* 0x0000000600047245 */ /* 0x000fe20000201400 */
[----:B---3--:R-:W-:Y:S01]  /*b7b0*/  FFMA.FTZ R8, R8, -UR19, R26 ;  /* 0x8000001308087c23 */ /* 0x008fe2000801001a */
[----:B------:R-:W-:Y:S01]  /*b7c0*/  I2FP.F32.S32 R3, R3 ;  /* 0x0000000300037245 */ /* 0x000fe20000201400 */
[----:B------:R-:W-:Y:S01]  /*b7d0*/  FFMA.FTZ R6, R7, -UR19, R12 ;  /* 0x8000001307067c23 */ /* 0x000fe2000801000c */
[----:B------:R-:W-:Y:S01]  /*b7e0*/  FSEL R19, R5, -INF , !P0 ;  /* 0xff80000005137808 */ /* 0x000fe20004000000 */
[----:B------:R-:W3:Y:S01]  /*b7f0*/  MUFU.TANH R12, R27 ;  /* 0x0000001b000c7308 */ /* 0x000ee20000002400 */
[----:B-1----:R-:W-:Y:S01]  /*b800*/  FFMA.FTZ R9, R4, -UR19, R9 ;  /* 0x8000001304097c23 */ /* 0x002fe20008010009 */
[----:B------:R-:W-:Y:S01]  /*b810*/  IMAD.IADD R4, R234, 0x1, -R2 ;  /* 0x00000001ea047824 */ /* 0x000fe200078e0a02 */
[----:B------:R-:W-:Y:S01]  /*b820*/  ISETP.GE.AND P0, PT, R2, R236, PT ;  /* 0x000000ec0200720c */ /* 0x000fe20003f06270 */
[----:B------:R-:W-:Y:S01]  /*b830*/  FMUL.FTZ R142, R15, UR23 ;  /* 0x000000170f8e7c20 */ /* 0x000fe20008410000 */
[----:B------:R-:W-:Y:S01]  /*b840*/  FSEL R22, R8, -INF , !P6 ;  /* 0xff80000008167808 */ /* 0x000fe20007000000 */
[----:B------:R-:W-:Y:S01]  /*b850*/  FMUL.FTZ R29, R29, UR23 ;  /* 0x000000171d1d7c20 */ /* 0x000fe20008410000 */
[----:B------:R-:W-:Y:S01]  /*b860*/  IABS R4, R4 ;  /* 0x0000000400047213 */ /* 0x000fe20000000000 */
[----:B------:R-:W1:Y:S01]  /*b870*/  MUFU.TANH R11, R137 ;  /* 0x00000089000b7308 */ /* 0x000e620000002400 */
[----:B--2---:R-:W-:Y:S01]  /*b880*/  FFMA.FTZ R7, R3, -UR19, R10 ;  /* 0x8000001303077c23 */ /* 0x004fe2000801000a */
[----:B------:R-:W-:Y:S01]  /*b890*/  IMAD.IADD R3, R229, 0x1, -R2 ;  /* 0x00000001e5037824 */ /* 0x000fe200078e0a02 */
[----:B------:R-:W-:Y:S01]  /*b8a0*/  ISETP.GE.AND P6, PT, R0, R237, PT ;  /* 0x000000ed0000720c */ /* 0x000fe20003fc6270 */
[----:B------:R-:W-:Y:S01]  /*b8b0*/  IMAD.MOV.U32 R5, RZ, RZ, R4 ;  /* 0x000000ffff057224 */ /* 0x000fe200078e0004 */
[----:B------:R-:W-:Y:S01]  /*b8c0*/  ISETP.LT.OR P0, PT, R2, R230, P0 ;  /* 0x000000e60200720c */ /* 0x000fe20000701670 */
[----:B------:R-:W-:Y:S01]  /*b8d0*/  IMAD.IADD R2, R235, 0x1, -R2 ;  /* 0x00000001eb027824 */ /* 0x000fe200078e0a02 */
[----:B------:R-:W-:Y:S01]  /*b8e0*/  IABS R3, R3 ;  /* 0x0000000300037213 */ /* 0x000fe20000000000 */
[----:B------:R-:W2:Y:S01]  /*b8f0*/  MUFU.TANH R10, R139 ;  /* 0x0000008b000a7308 */ /* 0x000ea20000002400 */
[C---:B------:R-:W-:Y:S01]  /*b900*/  ISETP.LT.OR P6, PT, R0.reuse, R231, P6 ;  /* 0x000000e70000720c */ /* 0x040fe200037c1670 */
[----:B------:R-:W-:Y:S01]  /*b910*/  FMUL.FTZ R31, R31, UR23 ;  /* 0x000000171f1f7c20 */ /* 0x000fe20008410000 */
[----:B------:R-:W-:Y:S01]  /*b920*/  IABS R2, R2 ;  /* 0x0000000200027213 */ /* 0x000fe20000000000 */
[----:B------:R-:W-:Y:S01]  /*b930*/  IMAD.MOV.U32 R4, RZ, RZ, R3 ;  /* 0x000000ffff047224 */ /* 0x000fe200078e0003 */
[----:B------:R-:W-:Y:S01]  /*b940*/  I2FP.F32.S32 R5, R5 ;  /* 0x0000000500057245 */ /* 0x000fe20000201400 */
[----:B------:R-:W-:Y:S01]  /*b950*/  VIADD R3, R0, 0x9 ;  /* 0x0000000900037836 */ /* 0x000fe20000000000 */
[----:B------:R-:W-:Y:S01]  /*b960*/  FSEL R25, R6, -INF , !P6 ;  /* 0xff80000006197808 */ /* 0x000fe20007000000 */
[----:B------:R-:W-:Y:S01]  /*b970*/  IMAD.MOV.U32 R8, RZ, RZ, R2 ;  /* 0x000000ffff087224 */ /* 0x000fe200078e0002 */
[----:B------:R-:W-:Y:S01]  /*b980*/  I2FP.F32.S32 R4, R4 ;  /* 0x0000000400047245 */ /* 0x000fe20000201400 */
[----:B---3--:R-:W-:Y:S01]  /*b990*/  FFMA.FTZ R5, R5, -UR19, R12 ;  /* 0x8000001305057c23 */ /* 0x008fe2000801000c */
[C---:B------:R-:W-:Y:S01]  /*b9a0*/  ISETP.GE.AND P6, PT, R0.reuse, R236, PT ;  /* 0x000000ec0000720c */ /* 0x040fe20003fc6270 */
[----:B------:R-:W-:Y:S01]  /*b9b0*/  VIADD R2, R0, 0x8 ;  /* 0x0000000800027836 */ /* 0x000fe20000000000 */
[----:B------:R3:W-:Y:S01]  /*b9c0*/  MUFU.TANH R16, R28 ;  /* 0x0000001c00107308 */ /* 0x0007e20000002400 */
[----:B-1----:R-:W-:Y:S01]  /*b9d0*/  FFMA.FTZ R4, R4, -UR19, R11 ;  /* 0x8000001304047c23 */ /* 0x002fe2000801000b */
[----:B------:R-:W-:Y:S01]  /*b9e0*/  ISETP.LT.OR P6, PT, R0, R230, P6 ;  /* 0x000000e60000720c */ /* 0x000fe200037c1670 */
[--C-:B------:R-:W-:Y:S01]  /*b9f0*/  IMAD.IADD R6, R234, 0x1, -R2.reuse ;  /* 0x00000001ea067824 */ /* 0x100fe200078e0a02 */
[----:B------:R-:W-:Y:S01]  /*ba00*/  FSEL R21, R7, -INF , !P5 ;  /* 0xff80000007157808 */ /* 0x000fe20006800000 */
[--C-:B------:R-:W-:Y:S01]  /*ba10*/  IMAD.IADD R7, R228, 0x1, -R2.reuse ;  /* 0x00000001e4077824 */ /* 0x100fe200078e0a02 */
[----:B------:R-:W-:Y:S01]  /*ba20*/  FSEL R24, R5, -INF , !P4 ;  /* 0xff80000005187808 */ /* 0x000fe20006000000 */
[----:B------:R-:W-:Y:S01]  /*ba30*/  IMAD.IADD R5, R229, 0x1, -R2 ;  /* 0x00000001e5057824 */ /* 0x000fe200078e0a02 */
[----:B------:R-:W-:Y:S01]  /*ba40*/  FSEL R27, R4, -INF , !P1 ;  /* 0xff800000041b7808 */ /* 0x000fe20004800000 */
[----:B------:R-:W1:Y:S01]  /*ba50*/  MUFU.TANH R13, R30 ;  /* 0x0000001e000d7308 */ /* 0x000e620000002400 */
[----:B------:R-:W-:Y:S01]  /*ba60*/  ISETP.GE.AND P5, PT, R2, R238, PT ;  /* 0x000000ee0200720c */ /* 0x000fe20003fa6270 */
[----:B------:R-:W-:Y:S01]  /*ba70*/  IMAD.IADD R4, R228, 0x1, -R3 ;  /* 0x00000001e4047824 */ /* 0x000fe200078e0a03 */
[C---:B------:R-:W-:Y:S01]  /*ba80*/  ISETP.GE.AND P4, PT, R2.reuse, R237, PT ;  /* 0x000000ed0200720c */ /* 0x040fe20003f86270 */
[----:B------:R-:W-:Y:S01]  /*ba90*/  FMUL.FTZ R132, R17, UR23 ;  /* 0x0000001711847c20 */ /* 0x000fe20008410000 */
[----:B------:R-:W-:Y:S01]  /*baa0*/  ISETP.GE.AND P1, PT, R2, R236, PT ;  /* 0x000000ec0200720c */ /* 0x000fe20003f26270 */
[----:B------:R-:W-:Y:S01]  /*bab0*/  FMUL.FTZ R18, R18, UR23 ;  /* 0x0000001712127c20 */ /* 0x000fe20008410000 */
[----:B------:R-:W-:Y:S01]  /*bac0*/  I2FP.F32.S32 R8, R8 ;  /* 0x0000000800087245 */ /* 0x000fe20000201400 */
[----:B------:R-:W4:Y:S01]  /*bad0*/  MUFU.TANH R12, R32 ;  /* 0x00000020000c7308 */ /* 0x000f220000002400 */
[----:B---3--:R-:W-:-:S02]  /*bae0*/  FSEL R28, R9, -INF , !P6 ;  /* 0xff800000091c7808 */ /* 0x008fc40007000000 */
[----:B------:R-:W-:Y:S01]  /*baf0*/  ISETP.GE.AND P6, PT, R2, R239, PT ;  /* 0x000000ef0200720c */ /* 0x000fe20003fc6270 */
[----:B--2---:R-:W-:Y:S01]  /*bb00*/  FFMA.FTZ R8, R8, -UR19, R10 ;  /* 0x8000001308087c23 */ /* 0x004fe2000801000a */
[C---:B------:R-:W-:Y:S02]  /*bb10*/  ISETP.LT.OR P5, PT, R2.reuse, R232, P5 ;  /* 0x000000e80200720c */ /* 0x040fe40002fa1670 */
[C---:B------:R-:W-:Y:S01]  /*bb20*/  ISETP.LT.OR P6, PT, R2.reuse, R233, P6 ;  /* 0x000000e90200720c */ /* 0x040fe200037c1670 */
[----:B------:R-:W2:Y:S01]  /*bb30*/  MUFU.TANH R9, R29 ;  /* 0x0000001d00097308 */ /* 0x000ea20000002400 */
[C---:B------:R-:W-:Y:S02]  /*bb40*/  ISETP.LT.OR P4, PT, R2.reuse, R231, P4 ;  /* 0x000000e70200720c */ /* 0x040fe40002781670 */
[----:B------:R-:W-:Y:S01]  /*bb50*/  ISETP.LT.OR P1, PT, R2, R230, P1 ;  /* 0x000000e60200720c */ /* 0x000fe20000f21670 */
[----:B------:R-:W-:Y:S01]  /*bb60*/  IMAD.IADD R2, R235, 0x1, -R2 ;  /* 0x00000001eb027824 */ /* 0x000fe200078e0a02 */
[----:B------:R-:W-:-:S02]  /*bb70*/  IABS R14, R6 ;  /* 0x00000006000e7213 */ /* 0x000fc40000000000 */
[----:B------:R-:W-:Y:S01]  /*bb80*/  IABS R15, R7 ;  /* 0x00000007000f7213 */ /* 0x000fe20000000000 */
[----:B------:R-:W3:Y:S01]  /*bb90*/  MUFU.TANH R11, R34 ;  /* 0x00000022000b7308 */ /* 0x000ee20000002400 */
        /* <DEDUP_REMOVED lines=8> */
[----:B------:R-:W-:Y:S01]  /*bc20*/  I2FP.F32.S32 R6, R6 ;  /* 0x0000000600067245 */ /* 0x000fe20000201400 */
[----:B------:R-:W5:Y:S01]  /*bc30*/  MUFU.TANH R17, R31 ;  /* 0x0000001f00117308 */ /* 0x000f620000002400 */
[----:B------:R-:W-:Y:S01]  /*bc40*/  I2FP.F32.S32 R4, R4 ;  /* 0x0000000400047245 */ /* 0x000fe20000201400 */
[----:B-1----:R-:W-:Y:S01]  /*bc50*/  FFMA.FTZ R5, R5, -UR19, R13 ;  /* 0x8000001305057c23 */ /* 0x002fe2000801000d */
[----:B------:R-:W-:Y:S01]  /*bc60*/  I2FP.F32.S32 R2, R2 ;  /* 0x0000000200027245 */ /* 0x000fe20000201400 */
[----:B------:R-:W-:Y:S01]  /*bc70*/  FFMA.FTZ R6, R6, -UR19, R16 ;  /* 0x8000001306067c23 */ /* 0x000fe20008010010 */
[----:B------:R-:W-:Y:S01]  /*bc80*/  I2FP.F32.S32 R10, R10 ;  /* 0x0000000a000a7245 */ /* 0x000fe20000201400 */
[----:B----4-:R-:W-:Y:S01]  /*bc90*/  FFMA.FTZ R4, R4, -UR19, R12 ;  /* 0x8000001304047c23 */ /* 0x010fe2000801000c */
[----:B------:R-:W-:Y:S01]  /*bca0*/  FSEL R26, R8, -INF , !P0 ;  /* 0xff800000081a7808 */ /* 0x000fe20004000000 */
[----:B------:R1:W4:Y:S01]  /*bcb0*/  MUFU.TANH R13, R20 ;  /* 0x00000014000d7308 */ /* 0x0003220000002400 */
[----:B--2---:R-:W-:Y:S01]  /*bcc0*/  FFMA.FTZ R9, R2, -UR19, R9 ;  /* 0x8000001302097c23 */ /* 0x004fe20008010009 */
[----:B------:R-:W-:Y:S01]  /*bcd0*/  FSEL R16, R6, -INF , !P6 ;  /* 0xff80000006107808 */ /* 0x000fe20007000000 */
[----:B------:R-:W-:Y:S01]  /*bce0*/  VIADD R2, R0, 0x10 ;  /* 0x0000001000027836 */ /* 0x000fe20000000000 */
[----:B------:R-:W-:Y:S01]  /*bcf0*/  FSEL R23, R4, -INF , !P4 ;  /* 0xff80000004177808 */ /* 0x000fe20006000000 */
[----:B---3--:R-:W-:Y:S01]  /*bd00*/  FFMA.FTZ R10, R10, -UR19, R11 ;  /* 0x800000130a0a7c23 */ /* 0x008fe2000801000b */
[----:B------:R-:W-:Y:S01]  /*bd10*/  IABS R15, R7 ;  /* 0x00000007000f7213 */ /* 0x000fe20000000000 */
[--C-:B------:R-:W-:Y:S01]  /*bd20*/  IMAD.IADD R4, R228, 0x1, -R2.reuse ;  /* 0x00000001e4047824 */ /* 0x100fe200078e0a02 */
[C---:B------:R-:W-:Y:S01]  /*bd30*/  ISETP.GE.AND P0, PT, R3.reuse, R239, PT ;  /* 0x000000ef0300720c */ /* 0x040fe20003f06270 */
[----:B------:R2:W-:Y:S01]  /*bd40*/  MUFU.TANH R11, R18 ;  /* 0x00000012000b7308 */ /* 0x0005e20000002400 */
[C---:B------:R-:W-:Y:S01]  /*bd50*/  ISETP.GE.AND P6, PT, R3.reuse, R238, PT ;  /* 0x000000ee0300720c */ /* 0x040fe20003fc6270 */
[----:B------:R-:W-:Y:S01]  /*bd60*/  IMAD.IADD R6, R234, 0x1, -R2 ;  /* 0x00000001ea067824 */ /* 0x000fe200078e0a02 */
[----:B------:R-:W-:-:S02]  /*bd70*/  ISETP.GE.AND P4, PT, R3, R236, PT ;  /* 0x000000ec0300720c */ /* 0x000fc40003f86270 */
[C---:B------:R-:W-:Y:S02]  /*bd80*/  ISETP.LT.OR P0, PT, R3.reuse, R233, P0 ;  /* 0x000000e90300720c */ /* 0x040fe40000701670 */
[----:B------:R-:W-:Y:S01]  /*bd90*/  ISETP.LT.OR P6, PT, R3, R232, P6 ;  /* 0x000000e80300720c */ /* 0x000fe200037c1670 */
[----:B------:R-:W3:Y:S01]  /*bda0*/  MUFU.TANH R12, R33 ;  /* 0x00000021000c7308 */ /* 0x000ee20000002400 */
[----:B-1----:R-:W-:Y:S01]  /*bdb0*/  FSEL R20, R5, -INF , !P5 ;  /* 0xff80000005147808 */ /* 0x002fe20006800000 */
[----:B------:R-:W-:Y:S01]  /*bdc0*/  IMAD.IADD R5, R229, 0x1, -R3 ;  /* 0x00000001e5057824 */ /* 0x000fe200078e0a03 */
[C---:B------:R-:W-:Y:S02]  /*bdd0*/  ISETP.GE.AND P5, PT, R3.reuse, R237, PT ;  /* 0x000000ed0300720c */ /* 0x040fe40003fa6270 */
[C---:B------:R-:W-:Y:S02]  /*bde0*/  ISETP.LT.OR P4, PT, R3.reuse, R230, P4 ;  /* 0x000000e60300720c */ /* 0x040fe40002781670 */
[----:B------:R-:W-:Y:S01]  /*bdf0*/  IABS R7, R5 ;  /* 0x0000000500077213 */ /* 0x000fe20000000000 */
[----:B------:R-:W-:Y:S01]  /*be00*/  IMAD.MOV.U32 R5, RZ, RZ, R15 ;  /* 0x000000ffff057224 */ /* 0x000fe200078e000f */
[----:B------:R-:W-:Y:S01]  /*be10*/  ISETP.LT.OR P5, PT, R3, R231, P5 ;  /* 0x000000e70300720c */ /* 0x000fe20002fa1670 */
[----:B------:R-:W-:Y:S01]  /*be20*/  IMAD.IADD R3, R235, 0x1, -R3 ;  /* 0x00000001eb037824 */ /* 0x000fe200078e0a03 */
[----:B------:R-:W-:Y:S01]  /*be30*/  IABS R4, R4 ;  /* 0x0000000400047213 */ /* 0x000fe20000000000 */
[----:B------:R-:W1:Y:S01]  /*be40*/  MUFU.TANH R8, R35 ;  /* 0x0000002300087308 */ /* 0x000e620000002400 */
[----:B------:R-:W-:-:S02]  /*be50*/  I2FP.F32.S32 R5, R5 ;  /* 0x0000000500057245 */ /* 0x000fc40000201400 */
[----:B------:R-:W-:Y:S02]  /*be60*/  I2FP.F32.S32 R7, R7 ;  /* 0x0000000700077245 */ /* 0x000fe40000201400 */
[----:B------:R-:W-:Y:S01]  /*be70*/  IABS R14, R3 ;  /* 0x00000003000e7213 */ /* 0x000fe20000000000 */
[----:B-----5:R-:W-:Y:S01]  /*be80*/  FFMA.FTZ R5, R5, -UR19, R17 ;  /* 0x8000001305057c23 */ /* 0x020fe20008010011 */
[----:B------:R-:W-:Y:S01]  /*be90*/  IABS R3, R6 ;  /* 0x0000000600037213 */ /* 0x000fe20000000000 */
[----:B------:R-:W-:Y:S01]  /*bea0*/  MUFU.TANH R29, R134 ;  /* 0x00000086001d7308 */ /* 0x000fe20000002400 */
[----:B------:R-:W-:Y:S01]  /*beb0*/  I2FP.F32.S32 R6, R4 ;  /* 0x0000000400067245 */ /* 0x000fe20000201400 */
[----:B----4-:R-:W-:Y:S01]  /*bec0*/  FFMA.FTZ R4, R7, -UR19, R13 ;  /* 0x8000001307047c23 */ /* 0x010fe2000801000d */
[----:B------:R-:W-:Y:S02]  /*bed0*/  I2FP.F32.S32 R3, R3 ;  /* 0x0000000300037245 */ /* 0x000fe40000201400 */
[----:B--2---:R-:W-:Y:S01]  /*bee0*/  FSEL R18, R10, -INF , !P1 ;  /* 0xff8000000a127808 */ /* 0x004fe20004800000 */
[----:B---3--:R-:W-:Y:S01]  /*bef0*/  FFMA.FTZ R12, R6, -UR19, R12 ;  /* 0x80000013060c7c23 */ /* 0x008fe2000801000c */
        /* <DEDUP_REMOVED lines=17> */
[----:B-1----:R-:W-:Y:S01]  /*c010*/  FFMA.FTZ R14, R14, -UR19, R8 ;  /* 0x800000130e0e7c23 */ /* 0x002fe20008010008 */
        /* <DEDUP_REMOVED lines=27> */
[----:B------:R-:W-:Y:S01]  /*c1d0*/  IMAD.IADD R6, R235, 0x1, -R3 ;  /* 0x00000001eb067824 */ /* 0x000fe200078e0a03 */
[C---:B------:R-:W-:Y:S01]  /*c1e0*/  ISETP.GE.AND P4, PT, R3.reuse, R239, PT ;  /* 0x000000ef0300720c */ /* 0x040fe20003f86270 */
[----:B------:R-:W-:Y:S01]  /*c1f0*/  MUFU.TANH R11, R141 ;  /* 0x0000008d000b7308 */ /* 0x000fe20000002400 */
[----:B------:R-:W-:Y:S01]  /*c200*/  BAR.SYNC.DEFER_BLOCKING 0x0 ;  /* 0x0000000000007b1d */ /* 0x000fe20000010000 */
[C---:B------:R-:W-:Y:S01]  /*c210*/  ISETP.GE.AND P1, PT, R3.reuse, R238, PT ;  /* 0x000000ee0300720c */ /* 0x040fe20003f26270 */
[----:B---3--:R-:W-:Y:S01]  /*c220*/  FFMA.FTZ R4, R2, -UR19, R10 ;  /* 0x8000001302047c23 */ /* 0x008fe2000801000a */
[----:B------:R-:W-:Y:S01]  /*c230*/  ISETP.GE.AND P0, PT, R3, R237, PT ;  /* 0x000000ed0300720c */ /* 0x000fe20003f06270 */
[C---:B------:R-:W-:Y:S01]  /*c240*/  VIADD R2, R0.reuse, 0x18 ;  /* 0x0000001800027836 */ /* 0x040fe20000000000 */
[----:B------:R-:W-:Y:S01]  /*c250*/  FSEL R139, R7, -INF , !P6 ;  /* 0xff800000078b7808 */ /* 0x000fe20007000000 */
[----:B------:R-:W-:Y:S01]  /*c260*/  VIADD R0, R0, 0x19 ;  /* 0x0000001900007836 */ /* 0x000fe20000000000 */
[C---:B------:R-:W-:Y:S01]  /*c270*/  ISETP.LT.OR P4, PT, R3.reuse, R233, P4 ;  /* 0x000000e90300720c */ /* 0x040fe20002781670 */
[----:B------:R-:W1:Y:S01]  /*c280*/  MUFU.TANH R10, R142 ;  /* 0x0000008e000a7308 */ /* 0x000e620000002400 */
[----:B------:R-:W-:-:S02]  /*c290*/  ISETP.LT.OR P1, PT, R3, R232, P1 ;  /* 0x000000e80300720c */ /* 0x000fc40000f21670 */
[C---:B------:R-:W-:Y:S02]  /*c2a0*/  ISETP.LT.OR P0, PT, R3.reuse, R231, P0 ;  /* 0x000000e70300720c */ /* 0x040fe40000701670 */
[----:B------:R-:W-:Y:S02]  /*c2b0*/  ISETP.GE.AND P6, PT, R3, R236, PT ;  /* 0x000000ec0300720c */ /* 0x000fe40003fc6270 */
[----:B------:R-:W-:Y:S01]  /*c2c0*/  FSEL R179, R9, -INF , !P5 ;  /* 0xff80000009b37808 */ /* 0x000fe20006800000 */
[----:B------:R-:W-:Y:S01]  /*c2d0*/  MUFU.TANH R7, R176 ;  /* 0x000000b000077308 */ /* 0x000fe20000002400 */
[----:B------:R-:W-:Y:S02]  /*c2e0*/  FSEL R192, R8, -INF , !P4 ;  /* 0xff80000008c07808 */ /* 0x000fe40006000000 */
[----:B------:R-:W-:Y:S01]  /*c2f0*/  FSEL R195, R5, -INF , !P1 ;  /* 0xff80000005c37808 */ /* 0x000fe20004800000 */
[--C-:B------:R-:W-:Y:S01]  /*c300*/  IMAD.IADD R5, R228, 0x1, -R2.reuse ;  /* 0x00000001e4057824 */ /* 0x100fe200078e0a02 */
[----:B------:R-:W-:Y:S01]  /*c310*/  FSEL R138, R4, -INF , !P0 ;  /* 0xff800000048a7808 */ /* 0x000fe20004000000 */
[--C-:B------:R-:W-:Y:S01]  /*c320*/  IMAD.IADD R4, R234, 0x1, -R2.reuse ;  /* 0x00000001ea047824 */ /* 0x100fe200078e0a02 */
[----:B------:R-:W-:Y:S01]  /*c330*/  ISETP.LT.OR P6, PT, R3, R230, P6 ;  /* 0x000000e60300720c */ /* 0x000fe200037c1670 */
[----:B------:R-:W-:Y:S01]  /*c340*/  IMAD.IADD R3, R229, 0x1, -R2 ;  /* 0x00000001e5037824 */ /* 0x000fe200078e0a02 */
[C---:B------:R-:W-:Y:S01]  /*c350*/  ISETP.GE.AND P5, PT, R2.reuse, R239, PT ;  /* 0x000000ef0200720c */ /* 0x040fe20003fa6270 */
[----:B------:R-:W2:Y:S01]  /*c360*/  MUFU.TANH R8, R136 ;  /* 0x0000008800087308 */ /* 0x000ea20000002400 */
[----:B------:R-:W-:-:S02]  /*c370*/  ISETP.GE.AND P4, PT, R2, R238, PT ;  /* 0x000000ee0200720c */ /* 0x000fc40003f86270 */
[C---:B------:R-:W-:Y:S02]  /*c380*/  ISETP.GE.AND P1, PT, R2.reuse, R237, PT ;  /* 0x000000ed0200720c */ /* 0x040fe40003f26270 */
[C---:B------:R-:W-:Y:S02]  /*c390*/  ISETP.GE.AND P0, PT, R2.reuse, R236, PT ;  /* 0x000000ec0200720c */ /* 0x040fe40003f06270 */
[C---:B------:R-:W-:Y:S01]  /*c3a0*/  ISETP.LT.OR P5, PT, R2.reuse, R233, P5 ;  /* 0x000000e90200720c */ /* 0x040fe20002fa1670 */
[----:B------:R-:W3:Y:S01]  /*c3b0*/  MUFU.TANH R9, R143 ;  /* 0x0000008f00097308 */ /* 0x000ee20000002400 */
        /* <DEDUP_REMOVED lines=14> */
[----:B-1----:R-:W-:Y:S01]  /*c4a0*/  FFMA.FTZ R3, R3, -UR19, R10 ;  /* 0x8000001303037c23 */ /* 0x002fe2000801000a */
[----:B------:R-:W-:Y:S01]  /*c4b0*/  I2FP.F32.S32 R2, R2 ;  /* 0x0000000200027245 */ /* 0x000fe20000201400 */
[----:B------:R-:W-:Y:S01]  /*c4c0*/  FFMA.FTZ R5, R5, -UR19, R11 ;  /* 0x8000001305057c23 */ /* 0x000fe2000801000b */
[----:B------:R-:W-:Y:S01]  /*c4d0*/  I2FP.F32.S32 R6, R6 ;  /* 0x0000000600067245 */ /* 0x000fe20000201400 */
[----:B--2---:R-:W-:Y:S01]  /*c4e0*/  FFMA.FTZ R4, R4, -UR19, R8 ;  /* 0x8000001304047c23 */ /* 0x004fe20008010008 */
[----:B------:R-:W-:Y:S01]  /*c4f0*/  FSEL R178, R3, -INF , !P6 ;  /* 0xff80000003b27808 */ /* 0x000fe20007000000 */
[----:B---3--:R-:W-:Y:S01]  /*c500*/  FFMA.FTZ R2, R2, -UR19, R9 ;  /* 0x8000001302027c23 */ /* 0x008fe20008010009 */
[----:B------:R-:W-:Y:S01]  /*c510*/  FSEL R186, R5, -INF , !P5 ;  /* 0xff80000005ba7808 */ /* 0x000fe20006800000 */
[----:B------:R-:W-:Y:S01]  /*c520*/  FFMA.FTZ R6, R6, -UR19, R7 ;  /* 0x8000001306067c23 */ /* 0x000fe20008010007 */
[----:B------:R-:W-:Y:S01]  /*c530*/  FSEL R193, R4, -INF , !P4 ;  /* 0xff80000004c17808 */ /* 0x000fe20006000000 */
[----:B------:R1:W2:Y:S01]  /*c540*/  MUFU.TANH R9, R177 ;  /* 0x000000b100097308 */ /* 0x0002a20000002400 */
[----:B------:R-:W-:Y:S01]  /*c550*/  FSEL R133, R2, -INF , !P1 ;  /* 0xff80000002857808 */ /* 0x000fe20004800000 */
[--C-:B------:R-:W-:Y:S01]  /*c560*/  IMAD.IADD R4, R228, 0x1, -R0.reuse ;  /* 0x00000001e4047824 */ /* 0x100fe200078e0a00 */
[----:B------:R-:W-:Y:S01]  /*c570*/  ISETP.GE.AND P6, PT, R0, R239, PT ;  /* 0x000000ef0000720c */ /* 0x000fe20003fc6270 */
[--C-:B------:R-:W-:Y:S01]  /*c580*/  IMAD.IADD R3, R234, 0x1, -R0.reuse ;  /* 0x00000001ea037824 */ /* 0x100fe200078e0a00 */
[C---:B------:R-:W-:Y:S01]  /*c590*/  ISETP.GE.AND P5, PT, R0.reuse, R238, PT ;  /* 0x000000ee0000720c */ /* 0x040fe20003fa6270 */
[----:B------:R-:W-:Y:S01]  /*c5a0*/  IMAD.IADD R2, R229, 0x1, -R0 ;  /* 0x00000001e5027824 */ /* 0x000fe200078e0a00 */
[C---:B------:R-:W-:Y:S01]  /*c5b0*/  ISETP.GE.AND P4, PT, R0.reuse, R237, PT ;  /* 0x000000ed0000720c */ /* 0x040fe20003f86270 */
[----:B------:R-:W3:Y:S01]  /*c5c0*/  MUFU.TANH R8, R180 ;  /* 0x000000b400087308 */ /* 0x000ee20000002400 */
[----:B------:R-:W-:-:S02]  /*c5d0*/  ISETP.GE.AND P1, PT, R0, R236, PT ;  /* 0x000000ec0000720c */ /* 0x000fc40003f26270 */
[C---:B------:R-:W-:Y:S02]  /*c5e0*/  ISETP.LT.OR P6, PT, R0.reuse, R233, P6 ;  /* 0x000000e90000720c */ /* 0x040fe400037c1670 */
[C---:B------:R-:W-:Y:S02]  /*c5f0*/  ISETP.LT.OR P5, PT, R0.reuse, R232, P5 ;  /* 0x000000e80000720c */ /* 0x040fe40002fa1670 */
[C---:B------:R-:W-:Y:S01]  /*c600*/  ISETP.LT.OR P4, PT, R0.reuse, R231, P4 ;  /* 0x000000e70000720c */ /* 0x040fe20002781670 */
[----:B------:R-:W4:Y:S01]  /*c610*/  MUFU.TANH R7, R181 ;  /* 0x000000b500077308 */ /* 0x000f220000002400 */
[----:B------:R-:W-:Y:S01]  /*c620*/  ISETP.LT.OR P1, PT, R0, R230, P1 ;  /* 0x000000e60000720c */ /* 0x000fe20000f21670 */
[----:B------:R-:W-:Y:S01]  /*c630*/  IMAD.IADD R0, R235, 0x1, -R0 ;  /* 0x00000001eb007824 */ /* 0x000fe200078e0a00 */
[----:B-1----:R-:W-:Y:S02]  /*c640*/  FSEL R177, R6, -INF , !P0 ;  /* 0xff80000006b17808 */ /* 0x002fe40004000000 */
[----:B------:R-:W-:-:S02]  /*c650*/  PLOP3.LUT P0, PT, PT, PT, UP0, 0x80, 0x0 ;  /* 0x000000000000781c */ /* 0x000fc40003f0f008 */
[----:B------:R-:W-:Y:S01]  /*c660*/  IABS R4, R4 ;  /* 0x0000000400047213 */ /* 0x000fe20000000000 */
[----:B------:R-:W1:Y:S01]  /*c670*/  MUFU.TANH R5, R182 ;  /* 0x000000b600057308 */ /* 0x000e620000002400 */
        /* <DEDUP_REMOVED lines=65> */
.L_x_2884:
[----:B------:R-:W-:Y:S05]  /*ca90*/  BSYNC B0 ;  /* 0x0000000000007941 */ /* 0x000fea0003800000 */
.L_x_2883:
[----:B------:R-:W0:Y:S02]  /*caa0*/  LDGDEPBAR ;  /* 0x00000000000079af */ /* 0x000e240000000000 */
.L_x_2882:
[----:B------:R-:W-:Y:S01]  /*cab0*/  FMNMX.FTZ R136, R210, R19, !PT ;  /* 0x00000013d2887209 */ /* 0x000fe20007810000 */
[----:B------:R-:W-:Y:S01]  /*cac0*/  LDSM.16.MT88.4 R32, [R218+0xa000] ;  /* 0x00a00000da20783b */ /* 0x000fe20000004200 */
[----:B------:R-:W-:Y:S02]  /*cad0*/  FMNMX.FTZ R0, R211, R22, !PT ;  /* 0x00000016d3007209 */ /* 0x000fe40007810000 */
[----:B------:R-:W-:Y:S01]  /*cae0*/  FMNMX.FTZ R136, R21, R136, !PT ;  /* 0x0000008815887209 */ /* 0x000fe20007810000 */
[----:B------:R-:W-:Y:S01]  /*caf0*/  LDSM.16.MT88.4 R140, [R217+0xa000] ;  /* 0x00a00000d98c783b */ /* 0x000fe20000004200 */
        /* <DEDUP_REMOVED lines=37> */
[----:B------:R-:W-:-:S05]  /*cd50*/  FMNMX.FTZ R137, R176, R2, !PT ;  /* 0x00000002b0897209 */ /* 0x000fca0007810000 */
[----:B------:R-:W4:Y:S01]  /*cd60*/  SHFL.BFLY PT, R3, R137, 0x2, 0x1f ;  /* 0x0c401f0089037f89 */ /* 0x000f2200000e0000 */
        /* <DEDUP_REMOVED lines=30> */
[----:B------:R-:W3:Y:S01]  /*cf50*/  MUFU.EX2 R3, R3 ;  /* 0x0000000300037308 */ /* 0x000ee20000000800 */
        /* <DEDUP_REMOVED lines=11> */
[-C--:B------:R-:W-:Y:S01]  /*d010*/  FMUL.FTZ R175, R175, R3.reuse ;  /* 0x00000003afaf7220 */ /* 0x080fe20000410000 */
[----:B------:R-:W-:Y:S01]  /*d020*/  FADD.FTZ R2, R210, -R2 ;  /* 0x80000002d2027221 */ /* 0x000fe20000010000 */
[-C--:B------:R-:W-:Y:S01]  /*d030*/  FMUL.FTZ R158, R158, R3.reuse ;  /* 0x000000039e9e7220 */ /* 0x080fe20000410000 */
[-C--:B------:R-:W-:Y:S01]  /*d040*/  FMUL.FTZ R159, R159, R3.reuse ;  /* 0x000000039f9f7220 */ /* 0x080fe20000410000 */
[--C-:B-1----:R-:W-:Y:S01]  /*d050*/  FFMA.FTZ R0, R24, UR10, -R11.reuse ;  /* 0x0000000a18007c23 */ /* 0x102fe2000801080b */
[----:B------:R-:W-:Y:S01]  /*d060*/  FSEL R9, R9, RZ, P1 ;  /* 0x000000ff09097208 */ /* 0x000fe20000800000 */
[----:B------:R-:W-:Y:S01]  /*d070*/  FMUL.FTZ R8, R2, UR10 ;  /* 0x0000000a02087c20 */ /* 0x000fe20008410000 */
        /* <DEDUP_REMOVED lines=22> */
[----:B------:R1:W-:Y:S01]  /*d1e0*/  MUFU.EX2 R250, R0 ;  /* 0x0000000000fa7308 */ /* 0x0003e20000000800 */
[-C--:B------:R-:W-:Y:S01]  /*d1f0*/  FMUL.FTZ R115, R115, R3.reuse ;  /* 0x0000000373737220 */ /* 0x080fe20000410000 */
[-C--:B------:R-:W-:Y:S01]  /*d200*/  FMUL.FTZ R118, R118, R3.reuse ;  /* 0x0000000376767220 */ /* 0x080fe20000410000 */
[-C--:B------:R-:W-:Y:S01]  /*d210*/  FMUL.FTZ R119, R119, R3.reuse ;  /* 0x0000000377777220 */ /* 0x080fe20000410000 */
        /* <DEDUP_REMOVED lines=34> */
[--C-:B-1----:R-:W-:Y:S01]  /*d440*/  FFMA.FTZ R0, R25, UR10, -R10.reuse ;  /* 0x0000000a19007c23 */ /* 0x102fe2000801080a */
[-C--:B------:R-:W-:Y:S01]  /*d450*/  FMUL.FTZ R130, R130, R3.reuse ;  /* 0x0000000382827220 */ /* 0x080fe20000410000 */
[----:B------:R-:W-:Y:S01]  /*d460*/  FMUL.FTZ R131, R131, R3 ;  /* 0x0000000383837220 */ /* 0x000fe20000410000 */
[----:B------:R-:W-:Y:S01]  /*d470*/  MOV R15, R182 ;  /* 0x000000b6000f7202 */ /* 0x000fe20000000f00 */
[----:B------:R1:W-:Y:S02]  /*d480*/  MUFU.EX2 R245, R0 ;  /* 0x0000000000f57308 */ /* 0x0003e40000000800 */
[----:B-1----:R-:W-:-:S06]  /*d490*/  FFMA.FTZ R0, R27, UR10, -R10 ;  /* 0x0000000a1b007c23 */ /* 0x002fcc000801080a */
[----:B------:R1:W2:Y:S02]  /*d4a0*/  MUFU.EX2 R244, R0 ;  /* 0x0000000000f47308 */ /* 0x0002a40000000800 */
[--C-:B-1----:R-:W-:Y:S01]  /*d4b0*/  FFMA.FTZ R0, R23, UR10, -R10.reuse ;  /* 0x0000000a17007c23 */ /* 0x102fe2000801080a */
[----:B--2---:R-:W-:Y:S01]  /*d4c0*/  F2FP.BF16.F32.PACK_AB R4, R244, R245 ;  /* 0x000000f5f404723e */ /* 0x004fe200000010ff */
[----:B------:R-:W-:Y:S04]  /*d4d0*/  LDSM.16.MT88.4 R20, [R213+0xb000] ;  /* 0x00b00000d514783b */ /* 0x000fe80000004200 */
[----:B------:R1:W-:Y:S02]  /*d4e0*/  MUFU.EX2 R246, R0 ;  /* 0x0000000000f67308 */ /* 0x0003e40000000800 */
[----:B-1----:R-:W-:-:S06]  /*d4f0*/  FFMA.FTZ R0, R17, UR10, -R10 ;  /* 0x0000000a11007c23 */ /* 0x002fcc000801080a */
[----:B------:R1:W2:Y:S02]  /*d500*/  MUFU.EX2 R247, R0 ;  /* 0x0000000000f77308 */ /* 0x0002a40000000800 */
[--C-:B-1----:R-:W-:Y:S01]  /*d510*/  FFMA.FTZ R0, R28, UR10, -R9.reuse ;  /* 0x0000000a1c007c23 */ /* 0x102fe20008010809 */
[----:B--2---:R-:W-:Y:S01]  /*d520*/  F2FP.BF16.F32.PACK_AB R6, R247, R246 ;  /* 0x000000f6f706723e */ /* 0x004fe200000010ff */
[----:B------:R-:W-:Y:S04]  /*d530*/  LDSM.16.MT88.4 R28, [R215+0xb000] ;  /* 0x00b00000d71c783b */ /* 0x000fe80000004200 */
[----:B------:R1:W-:Y:S02]  /*d540*/  MUFU.EX2 R240, R0 ;  /* 0x0000000000f07308 */ /* 0x0003e40000000800 */
[----:B-1----:R-:W-:-:S02]  /*d550*/  FFMA.FTZ R0, R26, UR10, -R9 ;  /* 0x0000000a1a007c23 */ /* 0x002fc40008010809 */
[----:B------:R-:W-:Y:S04]  /*d560*/  LDSM.16.MT88.4 R24, [R215+0xa000] ;  /* 0x00a00000d718783b */ /* 0x000fe80000004200 */
[----:B------:R1:W2:Y:S02]  /*d570*/  MUFU.EX2 R241, R0 ;  /* 0x0000000000f17308 */ /* 0x0002a40000000800 */
[--C-:B-1----:R-:W-:Y:S01]  /*d580*/  FFMA.FTZ R0, R18, UR10, -R9.reuse ;  /* 0x0000000a12007c23 */ /* 0x102fe20008010809 */
[----:B--2---:R-:W-:Y:S01]  /*d590*/  F2FP.BF16.F32.PACK_AB R5, R241, R240 ;  /* 0x000000f0f105723e */ /* 0x004fe200000010ff */
[----:B------:R-:W-:Y:S04]  /*d5a0*/  LDSM.16.MT88.4 R16, [R213+0xa000] ;  /* 0x00a00000d510783b */ /* 0x000fe80000004200 */
[----:B------:R1:W-:Y:S02]  /*d5b0*/  MUFU.EX2 R243, R0 ;  /* 0x0000000000f37308 */ /* 0x0003e40000000800 */
[----:B-1----:R-:W-:Y:S01]  /*d5c0*/  FFMA.FTZ R0, R14, UR10, -R9 ;  /* 0x0000000a0e007c23 */ /* 0x002fe20008010809 */
[----:B------:R-:W-:-:S05]  /*d5d0*/  MOV R14, R183 ;  /* 0x000000b7000e7202 */ /* 0x000fca0000000f00 */
[----:B------:R1:W2:Y:S02]  /*d5e0*/  MUFU.EX2 R242, R0 ;  /* 0x0000000000f27308 */ /* 0x0002a40000000800 */
[----:B-1----:R-:W-:Y:S02]  /*d5f0*/  FSEL R0, R134, RZ, P4 ;  /* 0x000000ff86007208 */ /* 0x002fe40002000000 */
[----:B--2---:R-:W-:-:S03]  /*d600*/  F2FP.BF16.F32.PACK_AB R7, R242, R243 ;  /* 0x000000f3f207723e */ /* 0x004fc600000010ff */
[----:B------:R-:W-:Y:S01]  /*d610*/  FADD.FTZ R2, R209, -R0 ;  /* 0x80000000d1027221 */ /* 0x000fe20000010000 */
[----:B------:R-:W-:Y:S01]  /*d620*/  FSEL R0, R137, RZ, P1 ;  /* 0x000000ff89007208 */ /* 0x000fe20000800000 */
[----:B------:R1:W-:Y:S02]  /*d630*/  MUFU.EX2 R209, R13 ;  /* 0x0000000d00d17308 */ /* 0x0003e40000000800 */
[----:B------:R-:W-:Y:S02]  /*d640*/  FMUL.FTZ R2, R2, UR10 ;  /* 0x0000000a02027c20 */ /* 0x000fe40008410000 */
[----:B------:R-:W-:-:S04]  /*d650*/  FADD.FTZ R0, R208, -R0 ;  /* 0x80000000d0007221 */ /* 0x000fc80000010000 */
[----:B------:R-:W-:Y:S01]  /*d660*/  FMUL.FTZ R0, R0, UR10 ;  /* 0x0000000a00007c20 */ /* 0x000fe20008410000 */
[----:B------:R-:W2:Y:S08]  /*d670*/  MUFU.EX2 R2, R2 ;  /* 0x0000000200027308 */ /* 0x000eb00000000800 */
[----:B------:R-:W3:Y:S01]  /*d680*/  MUFU.EX2 R0, R0 ;  /* 0x0000000000007308 */ /* 0x000ee20000000800 */
[----:B-1----:R-:W-:-:S07]  /*d690*/  FFMA.FTZ R13, R138, UR10, -R10 ;  /* 0x0000000a8a0d7c23 */ /* 0x002fce000801080a */
        /* <DEDUP_REMOVED lines=14> */
[----:B------:R-:W-:Y:S01]  /*d780*/  FMUL.FTZ R127, R127, R0 ;  /* 0x000000007f7f7220 */ /* 0x000fe20000410000 */
[-C--:B------:R-:W-:Y:S01]  /*d790*/  FMUL.FTZ R152, R152, R2.reuse ;  /* 0x0000000298987220 */ /* 0x080fe20000410000 */
[-C--:B------:R-:W-:Y:S01]  /*d7a0*/  FMUL.FTZ R153, R153, R2.reuse ;  /* 0x0000000299997220 */ /* 0x080fe20000410000 */
[C---:B------:R-:W-:Y:S01]  /*d7b0*/  HMMA.16816.F32.BF16 R204, R4.reuse, R34, R44 ;  /* 0x0000002204cc723c */ /* 0x040fe2000004182c */
[----:B------:R-:W2:Y:S01]  /*d7c0*/  LDSM.16.MT88.4 R44, [R217+0xb000] ;  /* 0x00b00000d92c783b */ /* 0x000ea20000004200 */
[-C--:B------:R-:W-:Y:S01]  /*d7d0*/  FMUL.FTZ R164, R164, R2.reuse ;  /* 0x00000002a4a47220 */ /* 0x080fe20000410000 */
[----:B------:R-:W-:Y:S01]  /*d7e0*/  FMUL.FTZ R165, R165, R2 ;  /* 0x00000002a5a57220 */ /* 0x000fe20000410000 */
[-C--:B------:R-:W-:Y:S01]  /*d7f0*/  FMUL.FTZ R146, R146, R0.reuse ;  /* 0x0000000092927220 */ /* 0x080fe20000410000 */
[----:B------:R-:W-:Y:S01]  /*d800*/  FMUL.FTZ R147, R147, R0 ;  /* 0x0000000093937220 */ /* 0x000fe20000410000 */
[C---:B------:R-:W-:Y:S01]  /*d810*/  HMMA.16816.F32.BF16 R200, R4.reuse, R32, R40 ;  /* 0x0000002004c8723c */ /* 0x040fe20000041828 */
[----:B------:R-:W3:Y:S01]  /*d820*/  LDSM.16.MT88.4 R40, [R218+0xb000] ;  /* 0x00b00000da28783b */ /* 0x000ee20000004200 */
        /* <DEDUP_REMOVED lines=44> */
[--C-:B-1----:R-:W-:Y:S01]  /*daf0*/  FFMA.FTZ R13, R133, UR10, -R10.reuse ;  /* 0x0000000a850d7c23 */ /* 0x102fe2000801080a */
[----:B--2---:R-:W-:Y:S01]  /*db00*/  HMMA.16816.F32.BF16 R196, R4, R46, R124 ;  /* 0x0000002e04c4723c */ /* 0x004fe2000004187c */
[----:B------:R-:W-:-:S02]  /*db10*/  FFMA.FTZ R10, R132, UR10, -R10 ;  /* 0x0000000a840a7c23 */ /* 0x000fc4000801080a */
[----:B------:R1:W-:Y:S03]  /*db20*/  MUFU.EX2 R211, R13 ;  /* 0x0000000d00d37308 */ /* 0x0003e60000000800 */
[C---:B------:R-:W-:Y:S01]  /*db30*/  HMMA.16816.F32.BF16 R144, R4.reuse, R16, R144 ;  /* 0x000000100490723c */ /* 0x040fe20000041890 */
[----:B------:R-:W-:Y:S02]  /*db40*/  MOV R125, R190 ;  /* 0x000000be007d7202 */ /* 0x000fe40000000f00 */
[----:B------:R-:W-:Y:S02]  /*db50*/  MOV R127, R189 ;  /* 0x000000bd007f7202 */ /* 0x000fe40000000f00 */
[----:B------:R2:W-:Y:S01]  /*db60*/  MUFU.EX2 R208, R10 ;  /* 0x0000000a00d07308 */ /* 0x0005e20000000800 */
[----:B------:R-:W-:Y:S01]  /*db70*/  HMMA.16816.F32.BF16 R152, R4, R18, R152 ;  /* 0x000000120498723c */ /* 0x000fe20000041898 */
[----:B------:R-:W-:-:S02]  /*db80*/  MOV R124, R181 ;  /* 0x000000b5007c7202 */ /* 0x000fc40000000f00 */
[----:B------:R-:W-:-:S03]  /*db90*/  MOV R126, R188 ;  /* 0x000000bc007e7202 */ /* 0x000fc60000000f00 */
[----:B------:R-:W-:Y:S01]  /*dba0*/  HMMA.16816.F32.BF16 R164, R4, R24, R164 ;  /* 0x0000001804a4723c */ /* 0x000fe200000418a4 */
[----:B-1----:R-:W-:Y:S02]  /*dbb0*/  MOV R13, R124 ;  /* 0x0000007c000d7202 */ /* 0x002fe40000000f00 */
[----:B----4-:R-:W-:-:S03]  /*dbc0*/  F2FP.BF16.F32.PACK_AB R124, R210, R209 ;  /* 0x000000d1d27c723e */ /* 0x010fc600000010ff */
[----:B------:R-:W-:Y:S01]  /*dbd0*/  HMMA.16816.F32.BF16 R168, R4, R26, R168 ;  /* 0x0000001a04a8723c */ /* 0x000fe200000418a8 */
[----:B--2---:R-:W-:-:S05]  /*dbe0*/  FFMA.FTZ R10, R179, UR10, -R9 ;  /* 0x0000000ab30a7c23 */ /* 0x004fca0008010809 */
[C---:B------:R-:W-:Y:S01]  /*dbf0*/  HMMA.16816.F32.BF16 R56, R4.reuse, R140, R56 ;  /* 0x0000008c0438723c */ /* 0x040fe20000041838 */
[----:B------:R1:W-:Y:S05]  /*dc00*/  MUFU.EX2 R179, R10 ;  /* 0x0000000a00b37308 */ /* 0x0003ea0000000800 */
[C---:B------:R-:W-:Y:S06]  /*dc10*/  HMMA.16816.F32.BF16 R60, R4.reuse, R142, R60 ;  /* 0x0000008e043c723c */ /* 0x040fec000004183c */
[C---:B------:R-:W-:Y:S06]  /*dc20*/  HMMA.16816.F32.BF16 R72, R4.reuse, R20, R72 ;  /* 0x000000140448723c */ /* 0x040fec0000041848 */
[----:B------:R-:W-:Y:S01]  /*dc30*/  HMMA.16816.F32.BF16 R76, R4, R22, R76 ;  /* 0x00000016044c723c */ /* 0x000fe2000004184c */
[----:B-1----:R-:W-:-:S04]  /*dc40*/  FFMA.FTZ R10, R178, UR10, -R9 ;  /* 0x0000000ab20a7c23 */ /* 0x002fc80008010809 */
[----:B------:R1:W2:Y:S01]  /*dc50*/  MUFU.EX2 R178, R10 ;  /* 0x0000000a00b27308 */ /* 0x0002a20000000800 */
[C---:B------:R-:W-:Y:S06]  /*dc60*/  HMMA.16816.F32.BF16 R88, R4.reuse, R28, R88 ;  /* 0x0000001c0458723c */ /* 0x040fec0000041858 */
[C---:B------:R-:W-:Y:S06]  /*dc70*/  HMMA.16816.F32.BF16 R92, R4.reuse, R30, R92 ;  /* 0x0000001e045c723c */ /* 0x040fec000004185c */
[----:B---3--:R-:W-:Y:S01]  /*dc80*/  HMMA.16816.F32.BF16 R104, R4, R40, R104 ;  /* 0x000000280468723c */ /* 0x008fe20000041868 */
[--C-:B-1----:R-:W-:Y:S01]  /*dc90*/  FFMA.FTZ R10, R177, UR10, -R9.reuse ;  /* 0x0000000ab10a7c23 */ /* 0x102fe20008010809 */
[----:B------:R-:W-:-:S04]  /*dca0*/  FFMA.FTZ R9, R176, UR10, -R9 ;  /* 0x0000000ab0097c23 */ /* 0x000fc80008010809 */
[C---:B------:R-:W-:Y:S01]  /*dcb0*/  HMMA.16816.F32.BF16 R108, R4.reuse, R42, R108 ;  /* 0x0000002a046c723c */ /* 0x040fe2000004186c */
[----:B------:R1:W3:Y:S05]  /*dcc0*/  MUFU.EX2 R177, R10 ;  /* 0x0000000a00b17308 */ /* 0x0002ea0000000800 */
[----:B------:R-:W-:Y:S03]  /*dcd0*/  HMMA.16816.F32.BF16 R120, R4, R44, R120 ;  /* 0x0000002c0478723c */ /* 0x000fe60000041878 */
[----:B------:R4:W5:Y:S04]  /*dce0*/  MUFU.EX2 R139, R9 ;  /* 0x00000009008b7308 */ /* 0x0009680000000800 */
[----:B------:R-:W-:-:S02]  /*dcf0*/  F2FP.BF16.F32.PACK_AB R4, R125, R127 ;  /* 0x0000007f7d04723e */ /* 0x000fc400000010ff */
[----:B------:R-:W-:Y:S02]  /*dd00*/  F2FP.BF16.F32.PACK_AB R5, R248, R249 ;  /* 0x000000f9f805723e */ /* 0x000fe400000010ff */
[----:B------:R-:W-:Y:S02]  /*dd10*/  F2FP.BF16.F32.PACK_AB R6, R180, R252 ;  /* 0x000000fcb406723e */ /* 0x000fe400000010ff */
[----:B------:R-:W-:Y:S01]  /*dd20*/  F2FP.BF16.F32.PACK_AB R7, R251, R250 ;  /* 0x000000fafb07723e */ /* 0x000fe200000010ff */
[--C-:B-1----:R-:W-:Y:S01]  /*dd30*/  FFMA.FTZ R10, R187, UR10, -R12.reuse ;  /* 0x0000000abb0a7c23 */ /* 0x102fe2000801080c */
[----:B------:R-:W-:Y:S02]  /*dd40*/  MOV R187, R125 ;  /* 0x0000007d00bb7202 */ /* 0x000fe40000000f00 */
[----:B--2---:R-:W-:Y:S01]  /*dd50*/  F2FP.BF16.F32.PACK_AB R125, R178, R179 ;  /* 0x000000b3b27d723e */ /* 0x004fe200000010ff */
[----:B------:R-:W-:Y:S02]  /*dd60*/  MUFU.EX2 R138, R10 ;  /* 0x0000000a008a7308 */ /* 0x000fe40000000800 */
[----:B------:R-:W-:Y:S01]  /*dd70*/  HMMA.16816.F32.BF16 R148, R4, R16, R148 ;  /* 0x000000100494723c */ /* 0x000fe20000041894 */
[----:B----4-:R-:W-:Y:S01]  /*dd80*/  FFMA.FTZ R9, R192, UR10, -R12 ;  /* 0x0000000ac0097c23 */ /* 0x010fe2000801080c */
[----:B------:R-:W-:-:S02]  /*dd90*/  MOV R192, R126 ;  /* 0x0000007e00c07202 */ /* 0x000fc40000000f00 */
[----:B------:R-:W-:Y:S02]  /*dda0*/  F2FP.BF16.F32.PACK_AB R126, R208, R211 ;  /* 0x000000d3d07e723e */ /* 0x000fe400000010ff */
[C---:B------:R-:W-:Y:S01]  /*ddb0*/  HMMA.16816.F32.BF16 R160, R4.reuse, R24, R160 ;  /* 0x0000001804a0723c */ /* 0x040fe200000418a0 */
[----:B------:R-:W-:Y:S01]  /*ddc0*/  MOV R17, R180 ;  /* 0x000000b400117202 */ /* 0x000fe20000000f00 */
[----:B------:R-:W1:Y:S01]  /*ddd0*/  MUFU.EX2 R133, R9 ;  /* 0x0000000900857308 */ /* 0x000e620000000800 */
[----:B------:R-:W-:Y:S02]  /*dde0*/  FFMA.FTZ R0, R192, R0, R240 ;  /* 0x00000000c0007223 */ /* 0x000fe400000100f0 */
[----:B------:R-:W-:Y:S01]  /*ddf0*/  MOV R176, R17 ;  /* 0x0000001100b07202 */ /* 0x000fe20000000f00 */
[C---:B------:R-:W-:Y:S01]  /*de00*/  HMMA.16816.F32.BF16 R180, R4.reuse, R26, R172 ;  /* 0x0000001a04b4723c */ /* 0x040fe200000418ac */
[----:B------:R-:W-:Y:S01]  /*de10*/  FADD.FTZ R0, R241, R0 ;  /* 0x00000000f1007221 */ /* 0x000fe20000010000 */
[----:B------:R-:W-:Y:S03]  /*de20*/  LDSM.16.MT88.4 R172, [R215+0xa800] ;  /* 0x00a80000d7ac783b */ /* 0x000fe60000004200 */
[----:B------:R-:W-:Y:S01]  /*de30*/  FADD.FTZ R0, R243, R0 ;  /* 0x00000000f3007221 */ /* 0x000fe20000010000 */
[----:B------:R-:W-:Y:S01]  /*de40*/  HMMA.16816.F32.BF16 R188, R4, R18, R156 ;  /* 0x0000001204bc723c */ /* 0x000fe2000004189c */
[----:B------:R-:W2:Y:S02]  /*de50*/  LDSM.16.MT88.4 R156, [R213+0xa800] ;  /* 0x00a80000d59c783b */ /* 0x000ea40000004200 */
[----:B------:R-:W-:-:S03]  /*de60*/  FADD.FTZ R0, R242, R0 ;  /* 0x00000000f2007221 */ /* 0x000fc60000010000 */
[----:B------:R-:W-:Y:S01]  /*de70*/  HMMA.16816.F32.BF16 R36, R4, R32, R36 ;  /* 0x000000200424723c */ /* 0x000fe20000041824 */
[----:B------:R-:W-:-:S04]  /*de80*/  FADD.FTZ R0, R179, R0 ;  /* 0x00000000b3007221 */ /* 0x000fc80000010000 */
[----:B------:R-:W-:Y:S01]  /*de90*/  FADD.FTZ R0, R178, R0 ;  /* 0x00000000b2007221 */ /* 0x000fe20000010000 */
[----:B------:R-:W-:Y:S03]  /*dea0*/  HMMA.16816.F32.BF16 R52, R4, R140, R52 ;  /* 0x0000008c0434723c */ /* 0x000fe60000041834 */
[----:B---3--:R-:W-:-:S03]  /*deb0*/  FADD.FTZ R0, R177, R0 ;  /* 0x00000000b1007221 */ /* 0x008fc60000010000 */
[C---:B------:R-:W-:Y:S06]  /*dec0*/  HMMA.16816.F32.BF16 R68, R4.reuse, R20, R68 ;  /* 0x000000140444723c */ /* 0x040fec0000041844 */
[C---:B------:R-:W-:Y:S01]  /*ded0*/  HMMA.16816.F32.BF16 R24, R4.reuse, R22, R80 ;  /* 0x000000160418723c */ /* 0x040fe20000041850 */
[----:B------:R-:W-:Y:S05]  /*dee0*/  LDSM.16.MT88.4 R80, [R213+0xb800] ;  /* 0x00b80000d550783b */ /* 0x000fea0000004200 */
[C---:B------:R-:W-:Y:S06]  /*def0*/  HMMA.16816.F32.BF16 R84, R4.reuse, R28, R84 ;  /* 0x0000001c0454723c */ /* 0x040fec0000041854 */
[C---:B------:R-:W-:Y:S01]  /*df00*/  HMMA.16816.F32.BF16 R32, R4.reuse, R34, R48 ;  /* 0x000000220420723c */ /* 0x040fe20000041830 */
[----:B------:R-:W3:Y:S05]  /*df10*/  LDSM.16.MT88.4 R48, [R218+0xa800] ;  /* 0x00a80000da30783b */ /* 0x000eea0000004200 */
[C---:B------:R-:W-:Y:S01]  /*df20*/  HMMA.16816.F32.BF16 R140, R4.reuse, R142, R64 ;  /* 0x0000008e048c723c */ /* 0x040fe20000041840 */
[----:B------:R-:W4:Y:S05]  /*df30*/  LDSM.16.MT88.4 R64, [R217+0xa800] ;  /* 0x00a80000d940783b */ /* 0x000f2a0000004200 */
[C---:B------:R-:W-:Y:S01]  /*df40*/  HMMA.16816.F32.BF16 R28, R4.reuse, R30, R96 ;  /* 0x0000001e041c723c */ /* 0x040fe20000041860 */
[----:B------:R-:W4:Y:S05]  /*df50*/  LDSM.16.MT88.4 R96, [R215+0xb800] ;  /* 0x00b80000d760783b */ /* 0x000f2a0000004200 */
[C---:B------:R-:W-:Y:S06]  /*df60*/  HMMA.16816.F32.BF16 R100, R4.reuse, R40, R100 ;  /* 0x000000280464723c */ /* 0x040fec0000041864 */
[----:B------:R-:W-:Y:S01]  /*df70*/  HMMA.16816.F32.BF16 R20, R4, R42, R112 ;  /* 0x0000002a0414723c */ /* 0x000fe20000041870 */
[----:B------:R-:W-:Y:S01]  /*df80*/  MOV R41, R127 ;  /* 0x0000007f00297202 */ /* 0x000fe20000000f00 */
[----:B------:R-:W4:Y:S01]  /*df90*/  LDSM.16.MT88.4 R112, [R218+0xb800] ;  /* 0x00b80000da70783b */ /* 0x000f220000004200 */
[----:B-----5:R-:W-:-:S03]  /*dfa0*/  F2FP.BF16.F32.PACK_AB R127, R139, R177 ;  /* 0x000000b18b7f723e */ /* 0x020fc600000010ff */
[C---:B------:R-:W-:Y:S06]  /*dfb0*/  HMMA.16816.F32.BF16 R116, R4.reuse, R44, R116 ;  /* 0x0000002c0474723c */ /* 0x040fec0000041874 */
[----:B------:R-:W-:Y:S06]  /*dfc0*/  HMMA.16816.F32.BF16 R16, R4, R46, R128 ;  /* 0x0000002e0410723c */ /* 0x000fec0000041880 */
[----:B--2---:R-:W-:Y:S01]  /*dfd0*/  HMMA.16816.F32.BF16 R144, R124, R156, R144 ;  /* 0x0000009c7c90723c */ /* 0x004fe20000041890 */
[----:B------:R-:W-:Y:S01]  /*dfe0*/  FFMA.FTZ R4, R186, UR10, -R12 ;  /* 0x0000000aba047c23 */ /* 0x000fe2000801080c */
[----:B------:R-:W-:Y:S01]  /*dff0*/  FFMA.FTZ R5, R194, UR10, -R11 ;  /* 0x0000000ac2057c23 */ /* 0x000fe2000801080b */
[----:B------:R-:W-:-:S02]  /*e000*/  MOV R194, R15 ;  /* 0x0000000f00c27202 */ /* 0x000fc40000000f00 */
[----:B------:R2:W-:Y:S01]  /*e010*/  MUFU.EX2 R132, R4 ;  /* 0x0000000400847308 */ /* 0x0005e20000000800 */
[----:B------:R-:W-:Y:S01]  /*e020*/  MOV R186, R13 ;  /* 0x0000000d00ba7202 */ /* 0x000fe20000000f00 */
[----:B------:R-:W-:Y:S01]  /*e030*/  HMMA.16816.F32.BF16 R152, R124, R158, R152 ;  /* 0x0000009e7c98723c */ /* 0x000fe20000041898 */
[----:B-1----:R-:W-:-:S03]  /*e040*/  F2FP.BF16.F32.PACK_AB R128, R133, R138 ;  /* 0x0000008a8580723e */ /* 0x002fc600000010ff */
[----:B------:R-:W-:Y:S02]  /*e050*/  FFMA.FTZ R2, R186, R2, R245 ;  /* 0x00000002ba027223 */ /* 0x000fe400000100f5 */
[----:B------:R-:W1:Y:S01]  /*e060*/  MUFU.EX2 R9, R5 ;  /* 0x0000000500097308 */ /* 0x000e620000000800 */
[----:B------:R-:W-:Y:S01]  /*e070*/  HMMA.16816.F32.BF16 R164, R124, R172, R164 ;  /* 0x000000ac7ca4723c */ /* 0x000fe200000418a4 */
[----:B------:R-:W-:-:S04]  /*e080*/  FADD.FTZ R2, R244, R2 ;  /* 0x00000002f4027221 */ /* 0x000fc80000010000 */
[----:B------:R-:W-:Y:S01]  /*e090*/  FADD.FTZ R2, R246, R2 ;  /* 0x00000002f6027221 */ /* 0x000fe20000010000 */
[C---:B------:R-:W-:Y:S01]  /*e0a0*/  HMMA.16816.F32.BF16 R168, R124.reuse, R174, R168 ;  /* 0x000000ae7ca8723c */ /* 0x040fe200000418a8 */
[----:B--2---:R-:W-:Y:S01]  /*e0b0*/  FFMA.FTZ R4, R184, UR10, -R12 ;  /* 0x0000000ab8047c23 */ /* 0x004fe2000801080c */
[----:B------:R-:W-:Y:S01]  /*e0c0*/  MOV R184, R14 ;  /* 0x0000000e00b87202 */ /* 0x000fe20000000f00 */
[----:B------:R-:W-:Y:S01]  /*e0d0*/  FADD.FTZ R2, R247, R2 ;  /* 0x00000002f7027221 */ /* 0x000fe20000010000 */
[----:B------:R-:W2:Y:S01]  /*e0e0*/  LDSM.16.MT88.4 R12, [R217+0xb800] ;  /* 0x00b80000d90c783b */ /* 0x000ea20000004200 */
[----:B------:R5:W1:Y:S01]  /*e0f0*/  MUFU.EX2 R10, R4 ;  /* 0x00000004000a7308 */ /* 0x000a620000000800 */
[----:B---3--:R-:W-:Y:S01]  /*e100*/  HMMA.16816.F32.BF16 R44, R124, R50, R204 ;  /* 0x000000327c2c723c */ /* 0x008fe200000418cc */
[----:B------:R-:W-:Y:S01]  /*e110*/  FFMA.FTZ R3, R184, R3, R249 ;  /* 0x00000003b8037223 */ /* 0x000fe200000100f9 */
[----:B------:R-:W-:-:S03]  /*e120*/  FADD.FTZ R2, R209, R2 ;  /* 0x00000002d1027221 */ /* 0x000fc60000010000 */
[----:B------:R-:W-:Y:S01]  /*e130*/  FADD.FTZ R3, R248, R3 ;  /* 0x00000003f8037221 */ /* 0x000fe20000010000 */
[----:B------:R-:W-:Y:S01]  /*e140*/  FADD.FTZ R2, R210, R2 ;  /* 0x00000002d2027221 */ /* 0x000fe20000010000 */
[----:B----4-:R-:W-:Y:S02]  /*e150*/  HMMA.16816.F32.BF16 R56, R124, R64, R56 ;  /* 0x000000407c38723c */ /* 0x010fe40000041838 */
[----:B------:R-:W-:Y:S01]  /*e160*/  FADD.FTZ R3, R250, R3 ;  /* 0x00000003fa037221 */ /* 0x000fe20000010000 */
[----:B------:R-:W-:-:S03]  /*e170*/  FADD.FTZ R2, R211, R2 ;  /* 0x00000002d3027221 */ /* 0x000fc60000010000 */
[----:B------:R-:W-:Y:S01]  /*e180*/  FADD.FTZ R3, R251, R3 ;  /* 0x00000003fb037221 */ /* 0x000fe20000010000 */
[----:B------:R-:W-:Y:S01]  /*e190*/  FADD.FTZ R245, R208, R2 ;  /* 0x00000002d0f57221 */ /* 0x000fe20000010000 */
[C---:B------:R-:W-:Y:S01]  /*e1a0*/  HMMA.16816.F32.BF16 R60, R124.reuse, R66, R60 ;  /* 0x000000427c3c723c */ /* 0x040fe2000004183c */
[----:B-----5:R-:W-:Y:S01]  /*e1b0*/  FFMA.FTZ R4, R195, UR10, -R11 ;  /* 0x0000000ac3047c23 */ /* 0x020fe2000801080b */
[----:B------:R-:W-:Y:S01]  /*e1c0*/  MOV R195, R41 ;  /* 0x0000002900c37202 */ /* 0x000fe20000000f00 */
[----:B-1----:R-:W-:Y:S01]  /*e1d0*/  FADD.FTZ R3, R9, R3 ;  /* 0x0000000309037221 */ /* 0x002fe20000010000 */
[----:B------:R-:W-:Y:S01]  /*e1e0*/  F2FP.BF16.F32.PACK_AB R130, R10, R132 ;  /* 0x000000840a82723e */ /* 0x000fe200000010ff */
[----:B------:R1:W3:Y:S01]  /*e1f0*/  MUFU.EX2 R7, R4 ;  /* 0x0000000400077308 */ /* 0x0002e20000000800 */
[C---:B------:R-:W-:Y:S06]  /*e200*/  HMMA.16816.F32.BF16 R40, R124.reuse, R48, R200 ;  /* 0x000000307c28723c */ /* 0x040fec00000418c8 */
[C---:B------:R-:W-:Y:S06]  /*e210*/  HMMA.16816.F32.BF16 R72, R124.reuse, R80, R72 ;  /* 0x000000507c48723c */ /* 0x040fec0000041848 */
[----:B------:R-:W-:Y:S01]  /*e220*/  HMMA.16816.F32.BF16 R76, R124, R82, R76 ;  /* 0x000000527c4c723c */ /* 0x000fe2000004184c */
[----:B-1----:R-:W-:Y:S01]  /*e230*/  FFMA.FTZ R4, R193, UR10, -R11 ;  /* 0x0000000ac1047c23 */ /* 0x002fe2000801080b */
[C---:B---3--:R-:W-:Y:S01]  /*e240*/  FADD.FTZ R3, R7.reuse, R3 ;  /* 0x0000000307037221 */ /* 0x048fe20000010000 */
[----:B------:R-:W-:-:S03]  /*e250*/  F2FP.BF16.F32.PACK_AB R129, R7, R9 ;  /* 0x000000090781723e */ /* 0x000fc600000010ff */
[C---:B------:R-:W-:Y:S01]  /*e260*/  HMMA.16816.F32.BF16 R88, R124.reuse, R96, R88 ;  /* 0x000000607c58723c */ /* 0x040fe20000041858 */
[----:B------:R1:W3:Y:S05]  /*e270*/  MUFU.EX2 R6, R4 ;  /* 0x0000000400067308 */ /* 0x0002ea0000000800 */
[C---:B------:R-:W-:Y:S06]  /*e280*/  HMMA.16816.F32.BF16 R92, R124.reuse, R98, R92 ;  /* 0x000000627c5c723c */ /* 0x040fec000004185c */
[----:B------:R-:W-:Y:S01]  /*e290*/  HMMA.16816.F32.BF16 R104, R124, R112, R104 ;  /* 0x000000707c68723c */ /* 0x000fe20000041868 */
[----:B-1----:R-:W-:Y:S01]  /*e2a0*/  FFMA.FTZ R4, R185, UR10, -R11 ;  /* 0x0000000ab9047c23 */ /* 0x002fe2000801080b */
[----:B---3--:R-:W-:-:S04]  /*e2b0*/  FADD.FTZ R3, R6, R3 ;  /* 0x0000000306037221 */ /* 0x008fc80000010000 */
[C---:B------:R-:W-:Y:S01]  /*e2c0*/  HMMA.16816.F32.BF16 R108, R124.reuse, R114, R108 ;  /* 0x000000727c6c723c */ /* 0x040fe2000004186c */
[----:B------:R1:W3:Y:S05]  /*e2d0*/  MUFU.EX2 R5, R4 ;  /* 0x0000000400057308 */ /* 0x0002ea0000000800 */
[C---:B--2---:R-:W-:Y:S06]  /*e2e0*/  HMMA.16816.F32.BF16 R120, R124.reuse, R12, R120 ;  /* 0x0000000c7c78723c */ /* 0x044fec0000041878 */
[----:B------:R-:W-:Y:S01]  /*e2f0*/  HMMA.16816.F32.BF16 R124, R124, R14, R196 ;  /* 0x0000000e7c7c723c */ /* 0x000fe200000418c4 */
[----:B-1----:R-:W-:Y:S01]  /*e300*/  FFMA.FTZ R4, R194, R8, R195 ;  /* 0x00000008c2047223 */ /* 0x002fe200000100c3 */
[C---:B---3--:R-:W-:Y:S01]  /*e310*/  FADD.FTZ R244, R5.reuse, R3 ;  /* 0x0000000305f47221 */ /* 0x048fe20000010000 */
[----:B------:R-:W-:-:S02]  /*e320*/  F2FP.BF16.F32.PACK_AB R131, R5, R6 ;  /* 0x000000060583723e */ /* 0x000fc400000010ff */
[----:B------:R-:W-:-:S04]  /*e330*/  FADD.FTZ R4, R187, R4 ;  /* 0x00000004bb047221 */ /* 0x000fc80000010000 */
[----:B------:R-:W-:Y:S01]  /*e340*/  FADD.FTZ R4, R252, R4 ;  /* 0x00000004fc047221 */ /* 0x000fe20000010000 */
[----:B------:R-:W-:Y:S01]  /*e350*/  FADD.FTZ R252, R139, R0 ;  /* 0x000000008bfc7221 */ /* 0x000fe20000010000 */
[----:B------:R-:W-:Y:S02]  /*e360*/  HMMA.16816.F32.BF16 R148, R128, R156, R148 ;  /* 0x0000009c8094723c */ /* 0x000fe40000041894 */
[----:B------:R-:W-:-:S04]  /*e370*/  FADD.FTZ R4, R176, R4 ;  /* 0x00000004b0047221 */ /* 0x000fc80000010000 */
[----:B------:R-:W-:Y:S01]  /*e380*/  FADD.FTZ R4, R138, R4 ;  /* 0x000000048a047221 */ /* 0x000fe20000010000 */
[----:B------:R-:W-:Y:S03]  /*e390*/  HMMA.16816.F32.BF16 R160, R128, R172, R160 ;  /* 0x000000ac80a0723c */ /* 0x000fe600000418a0 */
[----:B------:R-:W-:-:S03]  /*e3a0*/  FADD.FTZ R4, R133, R4 ;  /* 0x0000000485047221 */ /* 0x000fc60000010000 */
[----:B------:R-:W-:Y:S01]  /*e3b0*/  HMMA.16816.F32.BF16 R36, R128, R48, R36 ;  /* 0x000000308024723c */ /* 0x000fe20000041824 */
[----:B------:R-:W-:-:S04]  /*e3c0*/  FADD.FTZ R4, R132, R4 ;  /* 0x0000000484047221 */ /* 0x000fc80000010000 */
[----:B------:R-:W-:Y:S01]  /*e3d0*/  FADD.FTZ R247, R10, R4 ;  /* 0x000000040af77221 */ /* 0x000fe20000010000 */
[C---:B------:R-:W-:Y:S04]  /*e3e0*/  HMMA.16816.F32.BF16 R52, R128.reuse, R64, R52 ;  /* 0x000000408034723c */ /* 0x040fe80000041834 */
[----:B------:R1:W-:Y:S02]  /*e3f0*/  STL [R1+0x10], R247 ;  /* 0x000010f701007387 */ /* 0x0003e40000100800 */
[C---:B------:R-:W-:Y:S02]  /*e400*/  HMMA.16816.F32.BF16 R68, R128.reuse, R80, R68 ;  /* 0x000000508044723c */ /* 0x040fe40000041844 */
        /* <DEDUP_REMOVED lines=532> */
.L_x_2887:
[----:B------:R-:W-:Y:S05]  /*10550*/  BSYNC B0 ;  /* 0x0000000000007941 */ /* 0x000fea0003800000 */
.L_x_2886:
[----:B------:R-:W0:Y:S02]  /*10560*/  LDGDEPBAR ;  /* 0x00000000000079af */ /* 0x000e240000000000 */
.L_x_2885:
        /* <DEDUP_REMOVED lines=931> */
.L_x_2890:
[----:B------:R-:W-:Y:S05]  /*13fa0*/  BSYNC B0 ;  /* 0x0000000000007941 */ /* 0x000fea0003800000 */
.L_x_2889:
[----:B------:R-:W0:Y:S02]  /*13fb0*/  LDGDEPBAR ;  /* 0x00000000000079af */ /* 0x000e240000000000 */
.L_x_2888:
        /* <DEDUP_REMOVED lines=309> */
[----:B------:R-:W-:Y:S01]  /*15310*/  HMMA.16816.F32.BF16 R180, R4, R26, R172 ;  /* 0x0000001a04b4723c */ /* 0x000fe200000418ac */
[----:B------:R-:W-:Y:S01]  /*15320*/  LDSM.16.MT88.4 R172, [R215+0xa800] ;  /* 0x00a80000d7ac783b */ /* 0x000fe20000004200 */
[----:B------:R-:W-:-:S04]  /*15330*/  FADD.FTZ R0, R241, R0 ;  /* 0x00000000f1007221 */ /* 0x000fc80000010000 */
[----:B------:R-:W-:Y:S01]  /*15340*/  HMMA.16816.F32.BF16 R188, R4, R18, R156 ;  /* 0x0000001204bc723c */ /* 0x000fe2000004189c */
[----:B------:R-:W2:Y:S01]  /*15350*/  LDSM.16.MT88.4 R156, [R213+0xa800] ;  /* 0x00a80000d59c783b */ /* 0x000ea20000004200 */
[----:B------:R-:W-:-:S04]  /*15360*/  FADD.FTZ R0, R243, R0 ;  /* 0x00000000f3007221 */ /* 0x000fc80000010000 */
[----:B------:R-:W-:Y:S01]  /*15370*/  HMMA.16816.F32.BF16 R36, R4, R32, R36 ;  /* 0x000000200424723c */ /* 0x000fe20000041824 */
[----:B------:R-:W-:-:S04]  /*15380*/  FADD.FTZ R0, R242, R0 ;  /* 0x00000000f2007221 */ /* 0x000fc80000010000 */
[----:B------:R-:W-:Y:S01]  /*15390*/  FADD.FTZ R0, R179, R0 ;  /* 0x00000000b3007221 */ /* 0x000fe20000010000 */
[----:B------:R-:W-:Y:S03]  /*153a0*/  HMMA.16816.F32.BF16 R52, R4, R140, R52 ;  /* 0x0000008c0434723c */ /* 0x000fe60000041834 */
[----:B------:R-:W-:-:S03]  /*153b0*/  FADD.FTZ R0, R178, R0 ;  /* 0x00000000b2007221 */ /* 0x000fc60000010000 */
[----:B------:R-:W-:Y:S01]  /*153c0*/  HMMA.16816.F32.BF16 R68, R4, R20, R68 ;  /* 0x000000140444723c */ /* 0x000fe20000041844 */
[----:B---3--:R-:W-:-:S04]  /*153d0*/  FADD.FTZ R0, R177, R0 ;  /* 0x00000000b1007221 */ /* 0x008fc80000010000 */
[C---:B-----5:R-:W-:Y:S01]  /*153e0*/  FADD.FTZ R0, R139.reuse, R0 ;  /* 0x000000008b007221 */ /* 0x060fe20000010000 */
        /* <DEDUP_REMOVED lines=98> */
.L_x_2878:
        /* <DEDUP_REMOVED lines=22> */
[----:B------:R-:W3:Y:S01]  /*15b70*/  LDL.LU.64 R6, [R1] ;  /* 0x0000000001067983 */ /* 0x000ee20000300a00 */
[----:B-1----:R-:W-:-:S03]  /*15b80*/  IMAD.MOV.U32 R3, RZ, RZ, R136 ;  /* 0x000000ffff037224 */ /* 0x002fc600078e0088 */
[----:B--2---:R-:W3:Y:S02]  /*15b90*/  LDL.LU.64 R4, [R1+0x20] ;  /* 0x0000200001047983 */ /* 0x004ee40000300a00 */
[----:B---3--:R-:W-:-:S05]  /*15ba0*/  MOV R5, R7 ;  /* 0x0000000700057202 */ /* 0x008fca0000000f00 */
[----:B------:R1:W-:Y:S01]  /*15bb0*/  STL.64 [R1+0x20], R4 ;  /* 0x0000200401007387 */ /* 0x0003e20000100a00 */
[----:B------:R-:W-:Y:S05]  /*15bc0*/  BRA `(.L_x_2892) ;  /* 0x0000000000c47947 */ /* 0x000fea0003800000 */
.L_x_2894:
        /* <DEDUP_REMOVED lines=49> */
.L_x_2892:
        /* <DEDUP_REMOVED lines=60> */
[----:B------:R-:W-:Y:S04]  /*162a0*/  IADD3 R2, R228, -R0, RZ ;  /* 0x80000000e4027210 */ /* 0x000fe80007ffe0ff */
[----:B------:R-:W-:Y:S01]  /*162b0*/  LDSM.16.M88.4 R176, [R216] ;  /* 0x00000000d8b0783b */ /* 0x000fe20000000200 */
[----:B------:R-:W-:Y:S04]  /*162c0*/  IABS R2, R2 ;  /* 0x0000000200027213 */ /* 0x000fe80000000000 */
[----:B------:R-:W4:Y:S05]  /*162d0*/  LDSM.16.M88.4 R180, [R223] ;  /* 0x00000000dfb4783b */ /* 0x000f2a0000000200 */
        /* <DEDUP_REMOVED lines=88> */
[----:B------:R1:W-:Y:S01]  /*16860*/  MUFU.TANH R183, R5 ;  /* 0x0000000500b77308 */ /* 0x0003e20000002400 */
[----:B------:R-:W-:Y:S01]  /*16870*/  FMUL.FTZ R6, R6, UR5 ;  /* 0x0000000506067c20 */ /* 0x000fe20008410000 */
[----:B------:R-:W-:Y:S01]  /*16880*/  FMUL.FTZ R9, R9, UR5 ;  /* 0x0000000509097c20 */ /* 0x000fe20008410000 */
[----:B------:R-:W-:Y:S01]  /*16890*/  FMUL.FTZ R143, R10, UR5 ;  /* 0x000000050a8f7c20 */ /* 0x000fe20008410000 */
[----:B------:R-:W-:Y:S01]  /*168a0*/  FMUL.FTZ R181, R11, UR5 ;  /* 0x000000050bb57c20 */ /* 0x000fe20008410000 */
[----:B------:R-:W-:Y:S05]  /*168b0*/  FMUL.FTZ R180, R8, UR5 ;  /* 0x0000000508b47c20 */ /* 0x000fea0008410000 */
[----:B------:R2:W3:Y:S01]  /*168c0*/  MUFU.TANH R185, R4 ;  /* 0x0000000400b97308 */ /* 0x0004e20000002400 */
[----:B------:R-:W-:Y:S01]  /*168d0*/  FMUL.FTZ R136, R12, UR5 ;  /* 0x000000050c887c20 */ /* 0x000fe20008410000 */
[----:B------:R-:W-:Y:S01]  /*168e0*/  FMUL.FTZ R13, R13, UR5 ;  /* 0x000000050d0d7c20 */ /* 0x000fe20008410000 */
[----:B------:R-:W-:Y:S01]  /*168f0*/  FMUL.FTZ R14, R14, UR5 ;  /* 0x000000050e0e7c20 */ /* 0x000fe20008410000 */
[----:B------:R-:W-:Y:S01]  /*16900*/  FMUL.FTZ R15, R15, UR5 ;  /* 0x000000050f0f7c20 */ /* 0x000fe20008410000 */
[----:B------:R-:W-:Y:S01]  /*16910*/  FMUL.FTZ R140, R18, UR5 ;  /* 0x00000005128c7c20 */ /* 0x000fe20008410000 */
[----:B------:R-:W-:Y:S04]  /*16920*/  FMUL.FTZ R135, R16, UR5 ;  /* 0x0000000510877c20 */ /* 0x000fe80008410000 */
[----:B------:R4:W5:Y:S01]  /*16930*/  MUFU.TANH R137, R7 ;  /* 0x0000000700897308 */ /* 0x0009620000002400 */
[----:B-1----:R-:W-:Y:S01]  /*16940*/  I2FP.F32.S32 R5, R2 ;  /* 0x0000000200057245 */ /* 0x002fe20000201400 */
[----:B------:R-:W-:Y:S02]  /*16950*/  VIADD R2, R0, 0x1 ;  /* 0x0000000100027836 */ /* 0x000fe40000000000 */
[----:B------:R-:W-:Y:S01]  /*16960*/  FMUL.FTZ R141, R17, UR5 ;  /* 0x00000005118d7c20 */ /* 0x000fe20008410000 */
[----:B------:R-:W-:Y:S02]  /*16970*/  FMUL.FTZ R142, R19, UR5 ;  /* 0x00000005138e7c20 */ /* 0x000fe40008410000 */
[----:B------:R-:W-:Y:S03]  /*16980*/  ISETP.GE.AND P6, PT, R2, R233, PT ;  /* 0x000000e90200720c */ /* 0x000fe60003fc6270 */
[----:B------:R1:W-:Y:S01]  /*16990*/  MUFU.TANH R184, R6 ;  /* 0x0000000600b87308 */ /* 0x0003e20000002400 */
[--C-:B--2---:R-:W-:Y:S02]  /*169a0*/  IMAD.IADD R4, R234, 0x1, -R0.reuse ;  /* 0x00000001ea047824 */ /* 0x104fe400078e0a00 */
[----:B---3--:R-:W-:Y:S01]  /*169b0*/  FFMA.FTZ R185, R5, -UR19, R185 ;  /* 0x8000001305b97c23 */ /* 0x008fe200080100b9 */
[C---:B------:R-:W-:Y:S01]  /*169c0*/  IMAD.IADD R5, R229.reuse, 0x1, -R0 ;  /* 0x00000001e5057824 */ /* 0x040fe200078e0a00 */
[C---:B------:R-:W-:Y:S02]  /*169d0*/  ISETP.GE.AND P5, PT, R2.reuse, R232, PT ;  /* 0x000000e80200720c */ /* 0x040fe40003fa6270 */
[----:B------:R-:W-:Y:S03]  /*169e0*/  ISETP.GE.AND P3, PT, R2, R231, PT ;  /* 0x000000e70200720c */ /* 0x000fe60003f66270 */
[----:B------:R2:W-:Y:S01]  /*169f0*/  MUFU.TANH R182, R9 ;  /* 0x0000000900b67308 */ /* 0x0005e20000002400 */
[----:B----4-:R-:W-:Y:S01]  /*16a00*/  IABS R7, R4 ;  /* 0x0000000400077213 */ /* 0x010fe20000000000 */
[--C-:B------:R-:W-:Y:S01]  /*16a10*/  IMAD.IADD R4, R228, 0x1, -R2.reuse ;  /* 0x00000001e4047824 */ /* 0x100fe200078e0a02 */
[----:B------:R-:W-:Y:S02]  /*16a20*/  IABS R8, R5 ;  /* 0x0000000500087213 */ /* 0x000fe40000000000 */
[----:B------:R-:W-:Y:S02]  /*16a30*/  ISETP.GE.AND P2, PT, R2, R230, PT ;  /* 0x000000e60200720c */ /* 0x000fe40003f46270 */
[----:B------:R-:W-:Y:S03]  /*16a40*/  IABS R5, R4 ;  /* 0x0000000400057213 */ /* 0x000fe60000000000 */
[----:B------:R-:W3:Y:S01]  /*16a50*/  MUFU.TANH R180, R180 ;  /* 0x000000b400b47308 */ /* 0x000ee20000002400 */
[----:B-1----:R-:W-:Y:S02]  /*16a60*/  IADD3 R6, R234, -R2, RZ ;  /* 0x80000002ea067210 */ /* 0x002fe40007ffe0ff */
[----:B------:R-:W-:Y:S02]  /*16a70*/  I2FP.F32.S32 R133, R5 ;  /* 0x0000000500857245 */ /* 0x000fe40000201400 */
[----:B------:R-:W-:Y:S01]  /*16a80*/  IABS R4, R6 ;  /* 0x0000000600047213 */ /* 0x000fe20000000000 */
[----:B------:R-:W-:Y:S01]  /*16a90*/  IMAD.MOV.U32 R6, RZ, RZ, R7 ;  /* 0x000000ffff067224 */ /* 0x000fe200078e0007 */
[C---:B------:R-:W-:Y:S03]  /*16aa0*/  ISETP.GE.OR P6, PT, R2.reuse, R239, !P6 ;  /* 0x000000ef0200720c */ /* 0x040fe600077c6670 */
[----:B------:R-:W1:Y:S01]  /*16ab0*/  MUFU.TANH R143, R143 ;  /* 0x0000008f008f7308 */ /* 0x000e620000002400 */
[----:B------:R-:W-:Y:S01]  /*16ac0*/  IMAD.IADD R7, R229, 0x1, -R2 ;  /* 0x00000001e5077824 */ /* 0x000fe200078e0a02 */
[----:B--2---:R-:W-:Y:S01]  /*16ad0*/  I2FP.F32.S32 R9, R4 ;  /* 0x0000000400097245 */ /* 0x004fe20000201400 */
[----:B------:R-:W-:Y:S01]  /*16ae0*/  FFMA.FTZ R183, R133, -UR19, R183 ;  /* 0x8000001385b77c23 */ /* 0x000fe200080100b7 */
[----:B------:R-:W-:Y:S02]  /*16af0*/  I2FP.F32.S32 R11, R6 ;  /* 0x00000006000b7245 */ /* 0x000fe40000201400 */
[----:B------:R-:W-:Y:S01]  /*16b00*/  IABS R10, R7 ;  /* 0x00000007000a7213 */ /* 0x000fe20000000000 */
[----:B-----5:R-:W-:Y:S03]  /*16b10*/  FFMA.FTZ R137, R9, -UR19, R137 ;  /* 0x8000001309897c23 */ /* 0x020fe60008010089 */
[----:B------:R-:W-:Y:S01]  /*16b20*/  MUFU.TANH R136, R136 ;  /* 0x0000008800887308 */ /* 0x000fe20000002400 */
[----:B------:R-:W-:Y:S01]  /*16b30*/  I2FP.F32.S32 R9, R8 ;  /* 0x0000000800097245 */ /* 0x000fe20000201400 */
[----:B------:R-:W2:Y:S01]  /*16b40*/  LDSM.16.M88.4 R4, [R219+0x1800] ;  /* 0x00180000db04783b */ /* 0x000ea20000000200 */
[----:B------:R-:W-:Y:S01]  /*16b50*/  I2FP.F32.S32 R8, R10 ;  /* 0x0000000a00087245 */ /* 0x000fe20000201400 */
[----:B------:R-:W-:Y:S06]  /*16b60*/  DEPBAR.LE SB0, 0x0 ;  /* 0x000080000000791a */ /* 0x000fec0000000000 */
[----:B------:R-:W-:Y:S01]  /*16b70*/  MUFU.TANH R134, R13 ;  /* 0x0000000d00867308 */ /* 0x000fe20000002400 */
[C---:B------:R-:W-:Y:S01]  /*16b80*/  ISETP.GE.OR P5, PT, R2.reuse, R238, !P5 ;  /* 0x000000ee0200720c */ /* 0x040fe20006fa6670 */
[----:B---3--:R-:W-:Y:S01]  /*16b90*/  FFMA.FTZ R180, R9, -UR19, R180 ;  /* 0x8000001309b47c23 */ /* 0x008fe200080100b4 */
[C---:B------:R-:W-:Y:S01]  /*16ba0*/  ISETP.GE.OR P3, PT, R2.reuse, R237, !P3 ;  /* 0x000000ed0200720c */ /* 0x040fe20005f66670 */
[----:B------:R-:W-:Y:S01]  /*16bb0*/  IMAD.IADD R9, R235, 0x1, -R0 ;  /* 0x00000001eb097824 */ /* 0x000fe200078e0a00 */
[----:B------:R-:W-:Y:S01]  /*16bc0*/  ISETP.GE.OR P2, PT, R2, R236, !P2 ;  /* 0x000000ec0200720c */ /* 0x000fe20005746670 */
[----:B------:R-:W-:Y:S01]  /*16bd0*/  FFMA.FTZ R182, R8, -UR19, R182 ;  /* 0x8000001308b67c23 */ /* 0x000fe200080100b6 */
[C---:B------:R-:W-:Y:S03]  /*16be0*/  VIADD R8, R0.reuse, 0x8 ;  /* 0x0000000800087836 */ /* 0x040fe60000000000 */
[----:B------:R-:W3:Y:S01]  /*16bf0*/  MUFU.TANH R181, R181 ;  /* 0x000000b500b57308 */ /* 0x000ee20000002400 */
[----:B------:R-:W-:Y:S01]  /*16c00*/  BAR.SYNC.DEFER_BLOCKING 0x0 ;  /* 0x0000000000007b1d */ /* 0x000fe20000010000 */
[----:B------:R-:W-:Y:S01]  /*16c10*/  FFMA.FTZ R184, R11, -UR19, R184 ;  /* 0x800000130bb87c23 */ /* 0x000fe200080100b8 */
[----:B------:R-:W-:Y:S01]  /*16c20*/  IADD3 R10, R235, -R2, RZ ;  /* 0x80000002eb0a7210 */ /* 0x000fe20007ffe0ff */
[----:B------:R-:W-:Y:S01]  /*16c30*/  VIADD R2, R0, 0x9 ;  /* 0x0000000900027836 */ /* 0x000fe20000000000 */
[----:B------:R-:W-:Y:S01]  /*16c40*/  IABS R9, R9 ;  /* 0x0000000900097213 */ /* 0x000fe20000000000 */
[C---:B------:R-:W-:Y:S01]  /*16c50*/  IMAD.IADD R11, R229.reuse, 0x1, -R8 ;  /* 0x00000001e50b7824 */ /* 0x040fe200078e0a08 */
[----:B------:R-:W-:Y:S01]  /*16c60*/  IABS R12, R10 ;  /* 0x0000000a000c7213 */ /* 0x000fe20000000000 */
[----:B------:R-:W-:Y:S01]  /*16c70*/  IMAD.IADD R10, R229, 0x1, -R2 ;  /* 0x00000001e50a7824 */ /* 0x000fe200078e0a02 */
[----:B------:R-:W-:Y:S02]  /*16c80*/  I2FP.F32.S32 R9, R9 ;  /* 0x0000000900097245 */ /* 0x000fe40000201400 */
[----:B------:R-:W-:Y:S02]  /*16c90*/  IABS R11, R11 ;  /* 0x0000000b000b7213 */ /* 0x000fe40000000000 */
[----:B------:R-:W-:Y:S01]  /*16ca0*/  IABS R10, R10 ;  /* 0x0000000a000a7213 */ /* 0x000fe20000000000 */
[----:B-1----:R-:W-:Y:S01]  /*16cb0*/  FFMA.FTZ R143, R9, -UR19, R143 ;  /* 0x80000013098f7c23 */ /* 0x002fe2000801008f */
[----:B------:R-:W-:Y:S02]  /*16cc0*/  MOV R9, R11 ;  /* 0x0000000b00097202 */ /* 0x000fe40000000f00 */
[----:B------:R-:W-:Y:S05]  /*16cd0*/  I2FP.F32.S32 R12, R12 ;  /* 0x0000000c000c7245 */ /* 0x000fea0000201400 */
[----:B---3--:R-:W-:Y:S01]  /*16ce0*/  FFMA.FTZ R181, R12, -UR19, R181 ;  /* 0x800000130cb57c23 */ /* 0x008fe200080100b5 */
[-C--:B--2---:R-:W-:Y:S01]  /*16cf0*/  HMMA.16816.F32.BF16 R20, R188, R4.reuse, R20 ;  /* 0x00000004bc14723c */ /* 0x084fe20000041814 */
[----:B------:R1:W2:Y:S05]  /*16d00*/  MUFU.TANH R133, R14 ;  /* 0x0000000e00857308 */ /* 0x0002aa0000002400 */
[C---:B------:R-:W-:Y:S05]  /*16d10*/  HMMA.16816.F32.BF16 R24, R176.reuse, R4, R24 ;  /* 0x00000004b018723c */ /* 0x040fea0000041818 */
[----:B------:R1:W3:Y:S01]  /*16d20*/  MUFU.TANH R18, R15 ;  /* 0x0000000f00127308 */ /* 0x0002e20000002400 */
[-C--:B------:R-:W-:Y:S05]  /*16d30*/  HMMA.16816.F32.BF16 R28, R176, R6.reuse, R28 ;  /* 0x00000006b01c723c */ /* 0x080fea000004181c */
[----:B------:R-:W-:Y:S01]  /*16d40*/  I2FP.F32.S32 R4, R9 ;  /* 0x0000000900047245 */ /* 0x000fe20000201400 */
[----:B------:R-:W-:Y:S05]  /*16d50*/  HMMA.16816.F32.BF16 R32, R188, R6, R32 ;  /* 0x00000006bc20723c */ /* 0x000fea0000041820 */
[----:B------:R-:W-:Y:S01]  /*16d60*/  I2FP.F32.S32 R5, R10 ;  /* 0x0000000a00057245 */ /* 0x000fe20000201400 */
[----:B------:R-:W-:Y:S01]  /*16d70*/  FFMA.FTZ R136, R4, -UR19, R136 ;  /* 0x8000001304887c23 */ /* 0x000fe20008010088 */
[----:B------:R-:W-:Y:S04]  /*16d80*/  IMAD.IADD R4, R235, 0x1, -R2 ;  /* 0x00000001eb047824 */ /* 0x000fe800078e0a02 */
[----:B------:R-:W-:Y:S01]  /*16d90*/  FFMA.FTZ R134, R5, -UR19, R134 ;  /* 0x8000001305867c23 */ /* 0x000fe20008010086 */
[----:B------:R-:W-:Y:S01]  /*16da0*/  IABS R9, R4 ;  /* 0x0000000400097213 */ /* 0x000fe20000000000 */
[----:B------:R-:W-:Y:S05]  /*16db0*/  IMAD.IADD R5, R235, 0x1, -R8 ;  /* 0x00000001eb057824 */ /* 0x000fea00078e0a08 */
[----:B------:R-:W-:Y:S01]  /*16dc0*/  IABS R16, R5 ;  /* 0x0000000500107213 */ /* 0x000fe20000000000 */
[----:B-123--:R-:W-:Y:S06]  /*16dd0*/  @P0 BRA `(.L_x_2894) ;  /* 0xffffffec007c0947 */ /* 0x00efec000383ffff */
.L_x_2893:
[----:B------:R-:W-:Y:S01]  /*16de0*/  ISETP.GE.AND P1, PT, R0, R233, PT ;  /* 0x000000e90000720c */ /* 0x000fe20003f26270 */
[----:B------:R-:W-:Y:S01]  /*16df0*/  FMUL.FTZ R24, R24, UR5 ;  /* 0x0000000518187c20 */ /* 0x000fe20008410000 */
[----:B------:R-:W-:Y:S01]  /*16e00*/  ISETP.GE.AND P0, PT, R0, R232, PT ;  /* 0x000000e80000720c */ /* 0x000fe20003f06270 */
[----:B------:R-:W-:Y:S01]  /*16e10*/  FMUL.FTZ R27, R27, UR5 ;  /* 0x000000051b1b7c20 */ /* 0x000fe20008410000 */
[----:B------:R-:W-:Y:S01]  /*16e20*/  MOV R5, R16 ;  /* 0x0000001000057202 */ /* 0x000fe20000000f00 */
[----:B------:R-:W-:Y:S01]  /*16e30*/  FMUL.FTZ R26, R26, UR5 ;  /* 0x000000051a1a7c20 */ /* 0x000fe20008410000 */
[C---:B------:R-:W-:Y:S01]  /*16e40*/  ISETP.GE.OR P1, PT, R0.reuse, R239, !P1 ;  /* 0x000000ef0000720c */ /* 0x040fe20004f26670 */
[----:B------:R-:W-:Y:S01]  /*16e50*/  FMUL.FTZ R25, R25, UR5 ;  /* 0x0000000519197c20 */ /* 0x000fe20008410000 */
[----:B------:R-:W-:Y:S01]  /*16e60*/  ISETP.GE.OR P0, PT, R0, R238, !P0 ;  /* 0x000000ee0000720c */ /* 0x000fe20004706670 */
[----:B-1----:R-:W-:Y:S01]  /*16e70*/  MUFU.TANH R6, R140 ;  /* 0x0000008c00067308 */ /* 0x002fe20000002400 */
[----:B------:R-:W-:Y:S01]  /*16e80*/  I2FP.F32.S32 R5, R5 ;  /* 0x0000000500057245 */ /* 0x000fe20000201400 */
[----:B------:R-:W-:Y:S01]  /*16e90*/  FMUL.FTZ R23, R23, UR5 ;  /* 0x0000000517177c20 */ /* 0x000fe20008410000 */
[----:B------:R-:W-:Y:S01]  /*16ea0*/  FSEL R17, R185, -INF , !P1 ;  /* 0xff800000b9117808 */ /* 0x000fe20004800000 */
[----:B------:R-:W-:Y:S01]  /*16eb0*/  FMUL.FTZ R34, R34, UR5 ;  /* 0x0000000522227c20 */ /* 0x000fe20008410000 */
[----:B------:R-:W-:Y:S01]  /*16ec0*/  FSEL R19, R184, -INF , !P0 ;  /* 0xff800000b8137808 */ /* 0x000fe20004000000 */
[----:B------:R-:W-:Y:S01]  /*16ed0*/  FFMA.FTZ R184, R5, -UR19, R133 ;  /* 0x8000001305b87c23 */ /* 0x000fe20008010085 */
[C---:B------:R-:W-:Y:S03]  /*16ee0*/  ISETP.GE.AND P1, PT, R0.reuse, R231, PT ;  /* 0x000000e70000720c */ /* 0x040fe60003f26270 */
[----:B------:R-:W-:Y:S01]  /*16ef0*/  MUFU.TANH R25, R25 ;  /* 0x0000001900197308 */ /* 0x000fe20000002400 */
[----:B------:R-:W-:Y:S01]  /*16f00*/  ISETP.GE.AND P0, PT, R0, R230, PT ;  /* 0x000000e60000720c */ /* 0x000fe20003f06270 */
[----:B------:R-:W-:Y:S01]  /*16f10*/  FMUL.FTZ R35, R35, UR5 ;  /* 0x0000000523237c20 */ /* 0x000fe20008410000 */
[----:B------:R-:W-:Y:S01]  /*16f20*/  FSEL R133, R183, -INF , !P6 ;  /* 0xff800000b7857808 */ /* 0x000fe20007000000 */
[----:B------:R-:W-:Y:S01]  /*16f30*/  FMUL.FTZ R32, R32, UR5 ;  /* 0x0000000520207c20 */ /* 0x000fe20008410000 */
[----:B------:R-:W-:Y:S01]  /*16f40*/  FSEL R137, R137, -INF , !P5 ;  /* 0xff80000089897808 */ /* 0x000fe20006800000 */
[----:B------:R-:W-:Y:S01]  /*16f50*/  FMUL.FTZ R33, R33, UR5 ;  /* 0x0000000521217c20 */ /* 0x000fe20008410000 */
[C---:B------:R-:W-:Y:S03]  /*16f60*/  ISETP.GE.OR P1, PT, R0.reuse, R237, !P1 ;  /* 0x000000ed0000720c */ /* 0x040fe60004f26670 */
[----:B------:R-:W-:Y:S01]  /*16f70*/  MUFU.TANH R34, R34 ;  /* 0x0000002200227308 */ /* 0x000fe20000002400 */
[----:B------:R-:W-:Y:S01]  /*16f80*/  ISETP.GE.OR P0, PT, R0, R236, !P0 ;  /* 0x000000ec0000720c */ /* 0x000fe20004706670 */
[----:B------:R-:W-:Y:S01]  /*16f90*/  FMUL.FTZ R29, R29, UR5 ;  /* 0x000000051d1d7c20 */ /* 0x000fe20008410000 */
[-C--:B------:R-:W-:Y:S01]  /*16fa0*/  ISETP.GE.AND P6, PT, R8, R231.reuse, PT ;  /* 0x000000e70800720c */ /* 0x080fe20003fc6270 */
[----:B------:R-:W-:Y:S01]  /*16fb0*/  FMUL.FTZ R31, R31, UR5 ;  /* 0x000000051f1f7c20 */ /* 0x000fe20008410000 */
[----:B------:R-:W-:Y:S01]  /*16fc0*/  ISETP.GE.AND P5, PT, R2, R231, PT ;  /* 0x000000e70200720c */ /* 0x000fe20003fa6270 */
[----:B------:R-:W-:Y:S01]  /*16fd0*/  FMUL.FTZ R20, R20, UR5 ;  /* 0x0000000514147c20 */ /* 0x000fe20008410000 */
[----:B------:R-:W-:Y:S03]  /*16fe0*/  MOV R4, R9 ;  /* 0x0000000900047202 */ /* 0x000fe60000000f00 */
[----:B------:R-:W-:Y:S01]  /*16ff0*/  MUFU.TANH R35, R35 ;  /* 0x0000002300237308 */ /* 0x000fe20000002400 */
[----:B------:R-:W-:Y:S01]  /*17000*/  FSEL R176, R180, -INF , !P1 ;  /* 0xff800000b4b07808 */ /* 0x000fe20004800000 */
[----:B------:R-:W-:Y:S01]  /*17010*/  FMUL.FTZ R22, R22, UR5 ;  /* 0x0000000516167c20 */ /* 0x000fe20008410000 */
[----:B------:R-:W-:Y:S01]  /*17020*/  FSEL R178, R182, -INF , !P3 ;  /* 0xff800000b6b27808 */ /* 0x000fe20005800000 */
[----:B------:R-:W-:Y:S01]  /*17030*/  FMUL.FTZ R21, R21, UR5 ;  /* 0x0000000515157c20 */ /* 0x000fe20008410000 */
[----:B------:R-:W-:Y:S01]  /*17040*/  FSEL R177, R143, -INF , !P0 ;  /* 0xff8000008fb17808 */ /* 0x000fe20004000000 */
[----:B------:R-:W-:Y:S01]  /*17050*/  FMUL.FTZ R28, R28, UR5 ;  /* 0x000000051c1c7c20 */ /* 0x000fe20008410000 */
[-C--:B------:R-:W-:Y:S03]  /*17060*/  ISETP.GE.OR P6, PT, R8, R237.reuse, !P6 ;  /* 0x000000ed0800720c */ /* 0x080fe600077c6670 */
[----:B------:R-:W-:Y:S01]  /*17070*/  MUFU.TANH R32, R32 ;  /* 0x0000002000207308 */ /* 0x000fe20000002400 */
[----:B------:R-:W-:Y:S01]  /*17080*/  ISETP.GE.OR P5, PT, R2, R237, !P5 ;  /* 0x000000ed0200720c */ /* 0x000fe20006fa6670 */
[----:B------:R-:W-:Y:S01]  /*17090*/  FMUL.FTZ R30, R30, UR5 ;  /* 0x000000051e1e7c20 */ /* 0x000fe20008410000 */
[----:B------:R-:W-:Y:S01]  /*170a0*/  I2FP.F32.S32 R4, R4 ;  /* 0x0000000400047245 */ /* 0x000fe20000201400 */
[----:B------:R-:W-:Y:S01]  /*170b0*/  UISETP.GT.AND UP0, UPT, UR9, UR15, UPT ;  /* 0x0000000f0900728c */ /* 0x000fe2000bf04270 */
[CC--:B------:R-:W-:Y:S01]  /*170c0*/  ISETP.GE.AND P1, PT, R8.reuse, R233.reuse, PT ;  /* 0x000000e90800720c */ /* 0x0c0fe20003f26270 */
[----:B------:R-:W-:Y:S01]  /*170d0*/  UMOV UR29, UR9 ;  /* 0x00000009001d7c82 */ /* 0x000fe20008000000 */
[----:B------:R-:W-:Y:S01]  /*170e0*/  ISETP.GE.AND P3, PT, R8, R232, PT ;  /* 0x000000e80800720c */ /* 0x000fe20003f66270 */
[----:B------:R-:W-:Y:S01]  /*170f0*/  FFMA.FTZ R185, R4, -UR19, R18 ;  /* 0x8000001304b97c23 */ /* 0x000fe20008010012 */
[----:B------:R-:W-:Y:S01]  /*17100*/  ISETP.GE.AND P0, PT, R8, R230, PT ;  /* 0x000000e60800720c */ /* 0x000fe20003f06270 */
[----:B------:R-:W-:Y:S01]  /*17110*/  MUFU.TANH R18, R24 ;  /* 0x0000001800127308 */ /* 0x000fe20000002400 */
[----:B------:R-:W-:Y:S02]  /*17120*/  FSEL R181, R181, -INF , !P2 ;  /* 0xff800000b5b57808 */ /* 0x000fe40005000000 */
[----:B------:R-:W-:Y:S02]  /*17130*/  FSEL R179, R136, -INF , !P6 ;  /* 0xff80000088b37808 */ /* 0x000fe40007000000 */
[----:B------:R-:W-:Y:S02]  /*17140*/  FSEL R180, R134, -INF , !P5 ;  /* 0xff80000086b47808 */ /* 0x000fe40006800000 */
[C---:B------:R-:W-:Y:S03]  /*17150*/  ISETP.GE.AND P2, PT, R2.reuse, R233, PT ;  /* 0x000000e90200720c */ /* 0x040fe60003f46270 */
[----:B------:R-:W-:Y:S01]  /*17160*/  MUFU.TANH R33, R33 ;  /* 0x0000002100217308 */ /* 0x000fe20000002400 */
[C---:B------:R-:W-:Y:S02]  /*17170*/  ISETP.GE.AND P6, PT, R2.reuse, R232, PT ;  /* 0x000000e80200720c */ /* 0x040fe40003fc6270 */
[----:B------:R-:W-:Y:S02]  /*17180*/  ISETP.GE.AND P5, PT, R2, R230, PT ;  /* 0x000000e60200720c */ /* 0x000fe40003fa6270 */
[----:B------:R-:W-:Y:S02]  /*17190*/  IADD3 R5, R228, -R8, RZ ;  /* 0x80000008e4057210 */ /* 0x000fe40007ffe0ff */
[CC--:B------:R-:W-:Y:S03]  /*171a0*/  ISETP.GE.OR P1, PT, R8.reuse, R239.reuse, !P1 ;  /* 0x000000ef0800720c */ /* 0x0c0fe60004f26670 */
[----:B------:R1:W-:Y:S01]  /*171b0*/  MUFU.TANH R16, R20 ;  /* 0x0000001400107308 */ /* 0x0003e20000002400 */
[C---:B------:R-:W-:Y:S02]  /*171c0*/  ISETP.GE.OR P3, PT, R8.reuse, R238, !P3 ;  /* 0x000000ee0800720c */ /* 0x040fe40005f66670 */
[----:B------:R-:W-:Y:S02]  /*171d0*/  ISETP.GE.OR P0, PT, R8, R236, !P0 ;  /* 0x000000ec0800720c */ /* 0x000fe40004706670 */
[----:B------:R-:W-:Y:S02]  /*171e0*/  IADD3 R8, R234, -R8, RZ ;  /* 0x80000008ea087210 */ /* 0x000fe40007ffe0ff */
[----:B------:R-:W-:Y:S03]  /*171f0*/  IADD3 R4, R228, -R2, RZ ;  /* 0x80000002e4047210 */ /* 0x000fe60007ffe0ff */
[----:B------:R-:W-:Y:S01]  /*17200*/  MUFU.TANH R15, R22 ;  /* 0x00000016000f7308 */ /* 0x000fe20000002400 */
[C---:B------:R-:W-:Y:S02]  /*17210*/  ISETP.GE.OR P2, PT, R2.reuse, R239, !P2 ;  /* 0x000000ef0200720c */ /* 0x040fe40005746670 */
[C---:B------:R-:W-:Y:S02]  /*17220*/  ISETP.GE.OR P6, PT, R2.reuse, R238, !P6 ;  /* 0x000000ee0200720c */ /* 0x040fe400077c6670 */
[----:B------:R-:W-:Y:S02]  /*17230*/  ISETP.GE.OR P5, PT, R2, R236, !P5 ;  /* 0x000000ec0200720c */ /* 0x000fe40006fa6670 */
[----:B------:R-:W-:Y:S03]  /*17240*/  IADD3 R2, R234, -R2, RZ ;  /* 0x80000002ea027210 */ /* 0x000fe60007ffe0ff */
[----:B------:R-:W2:Y:S01]  /*17250*/  MUFU.TANH R7, R141 ;  /* 0x0000008d00077308 */ /* 0x000ea20000002400 */
[----:B------:R-:W-:Y:S02]  /*17260*/  IABS R134, R8 ;  /* 0x0000000800867213 */ /* 0x000fe40000000000 */
[----:B------:R-:W-:Y:S02]  /*17270*/  IABS R8, R4 ;  /* 0x0000000400087213 */ /* 0x000fe40000000000 */
[----:B------:R-:W-:Y:S02]  /*17280*/  IABS R4, R2 ;  /* 0x0000000200047213 */ /* 0x000fe40000000000 */
[----:B------:R-:W-:Y:S03]  /*17290*/  MOV R2, R8 ;  /* 0x0000000800027202 */ /* 0x000fe60000000f00 */
[----:B------:R3:W4:Y:S01]  /*172a0*/  MUFU.TANH R9, R135 ;  /* 0x0000008700097308 */ /* 0x0007220000002400 */
[----:B------:R-:W-:Y:S02]  /*172b0*/  IADD3 R10, R0, 0x10, RZ ;  /* 0x00000010000a7810 */ /* 0x000fe40007ffe0ff */
[----:B------:R-:W-:Y:S02]  /*172c0*/  I2FP.F32.S32 R2, R2 ;  /* 0x0000000200027245 */ /* 0x000fe40000201400 */
[----:B------:R-:W-:Y:S02]  /*172d0*/  I2FP.F32.S32 R134, R134 ;  /* 0x0000008600867245 */ /* 0x000fe40000201400 */
[----:B-1----:R-:W-:Y:S03]  /*172e0*/  MOV R20, R4 ;  /* 0x0000000400147202 */ /* 0x002fe60000000f00 */
[----:B------:R-:W-:Y:S01]  /*172f0*/  MUFU.TANH R13, R23 ;  /* 0x00000017000d7308 */ /* 0x000fe20000002400 */
[----:B------:R-:W-:Y:S02]  /*17300*/  IADD3 R4, R228, -R10, RZ ;  /* 0x8000000ae4047210 */ /* 0x000fe40007ffe0ff */
[C---:B------:R-:W-:Y:S02]  /*17310*/  IADD3 R11, R0.reuse, 0x11, RZ ;  /* 0x00000011000b7810 */ /* 0x040fe40007ffe0ff */
[----:B------:R-:W-:Y:S02]  /*17320*/  IADD3 R12, R0, 0x19, RZ ;  /* 0x00000019000c7810 */ /* 0x000fe40007ffe0ff */
[----:B------:R-:W-:Y:S03]  /*17330*/  I2FP.F32.S32 R20, R20 ;  /* 0x0000001400147245 */ /* 0x000fe60000201400 */
[----:B------:R-:W-:Y:S01]  /*17340*/  MUFU.TANH R14, R21 ;  /* 0x00000015000e7308 */ /* 0x000fe20000002400 */
[----:B---3--:R-:W-:Y:S02]  /*17350*/  IABS R135, R5 ;  /* 0x0000000500877213 */ /* 0x008fe40000000000 */
[----:B------:R-:W-:Y:S02]  /*17360*/  IADD3 R8, R234, -R12, RZ ;  /* 0x8000000cea087210 */ /* 0x000fe40007ffe0ff */
[----:B------:R-:W-:Y:S05]  /*17370*/  I2FP.F32.S32 R135, R135 ;  /* 0x0000008700877245 */ /* 0x000fea0000201400 */
[----:B------:R-:W1:Y:S10]  /*17380*/  MUFU.TANH R5, R142 ;  /* 0x0000008e00057308 */ /* 0x000e740000002400 */
[----:B------:R-:W3:Y:S10]  /*17390*/  MUFU.TANH R28, R28 ;  /* 0x0000001c001c7308 */ /* 0x000ef40000002400 */
[----:B------:R-:W-:Y:S10]  /*173a0*/  MUFU.TANH R30, R30 ;  /* 0x0000001e001e7308 */ /* 0x000ff40000002400 */
[----:B------:R-:W-:Y:S01]  /*173b0*/  MUFU.TANH R140, R31 ;  /* 0x0000001f008c7308 */ /* 0x000fe20000002400 */
[----:B--2---:R-:W-:Y:S01]  /*173c0*/  FFMA.FTZ R22, R2, -UR19, R7 ;  /* 0x8000001302167c23 */ /* 0x004fe20008010007 */
[----:B------:R-:W-:Y:S01]  /*173d0*/  IADD3 R2, R234, -R10, RZ ;  /* 0x8000000aea027210 */ /* 0x000fe20007ffe0ff */
[----:B------:R-:W-:Y:S01]  /*173e0*/  FFMA.FTZ R134, R134, -UR19, R6 ;  /* 0x8000001386867c23 */ /* 0x000fe20008010006 */
[----:B------:R-:W-:Y:S01]  /*173f0*/  IABS R6, R4 ;  /* 0x0000000400067213 */ /* 0x000fe20000000000 */
[----:B----4-:R-:W-:Y:S01]  /*17400*/  FFMA.FTZ R135, R135, -UR19, R9 ;  /* 0x8000001387877c23 */ /* 0x010fe20008010009 */
[----:B------:R-:W-:Y:S01]  /*17410*/  IABS R4, R2 ;  /* 0x0000000200047213 */ /* 0x000fe20000000000 */
[----:B-1----:R-:W-:Y:S01]  /*17420*/  FFMA.FTZ R20, R20, -UR19, R5 ;  /* 0x8000001314147c23 */ /* 0x002fe20008010005 */
[----:B------:R-:W-:Y:S02]  /*17430*/  IADD3 R9, R0, 0x18, RZ ;  /* 0x0000001800097810 */ /* 0x000fe40007ffe0ff */
[----:B------:R-:W-:Y:S02]  /*17440*/  I2FP.F32.S32 R4, R4 ;  /* 0x0000000400047245 */ /* 0x000fe40000201400 */
[----:B------:R-:W-:Y:S02]  /*17450*/  I2FP.F32.S32 R6, R6 ;  /* 0x0000000600067245 */ /* 0x000fe40000201400 */
[----:B------:R-:W-:Y:S01]  /*17460*/  IADD3 R0, R229, -R10, RZ ;  /* 0x8000000ae5007210 */ /* 0x000fe20007ffe0ff */
[----:B------:R-:W-:Y:S01]  /*17470*/  FFMA.FTZ R15, R4, -UR19, R15 ;  /* 0x80000013040f7c23 */ /* 0x000fe2000801000f */
[----:B------:R-:W-:Y:S01]  /*17480*/  IADD3 R4, R234, -R9, RZ ;  /* 0x80000009ea047210 */ /* 0x000fe20007ffe0ff */
[----:B------:R-:W-:Y:S01]  /*17490*/  FFMA.FTZ R16, R6, -UR19, R16 ;  /* 0x8000001306107c23 */ /* 0x000fe20008010010 */
[----:B------:R-:W-:Y:S02]  /*174a0*/  FSEL R23, R134, -INF , !P3 ;  /* 0xff80000086177808 */ /* 0x000fe40005800000 */
[C---:B------:R-:W-:Y:S02]  /*174b0*/  ISETP.GE.AND P3, PT, R10.reuse, R232, PT ;  /* 0x000000e80a00720c */ /* 0x040fe40003f66270 */
[----:B------:R-:W-:Y:S02]  /*174c0*/  IABS R6, R0 ;  /* 0x0000000000067213 */ /* 0x000fe40000000000 */
[----:B------:R-:W-:Y:S02]  /*174d0*/  IABS R0, R4 ;  /* 0x0000000400007213 */ /* 0x000fe40000000000 */
[----:B------:R-:W-:Y:S02]  /*174e0*/  ISETP.GE.OR P3, PT, R10, R238, !P3 ;  /* 0x000000ee0a00720c */ /* 0x000fe40005f66670 */
[----:B------:R-:W-:Y:S02]  /*174f0*/  IADD3 R7, R234, -R11, RZ ;  /* 0x8000000bea077210 */ /* 0x000fe40007ffe0ff */
[----:B------:R-:W-:Y:S02]  /*17500*/  I2FP.F32.S32 R0, R0 ;  /* 0x0000000000007245 */ /* 0x000fe40000201400 */
[----:B------:R-:W-:Y:S02]  /*17510*/  FSEL R191, R15, -INF , !P3 ;  /* 0xff8000000fbf7808 */ /* 0x000fe40005800000 */
[C---:B------:R-:W-:Y:S01]  /*17520*/  ISETP.GE.AND P3, PT, R9.reuse, R232, PT ;  /* 0x000000e80900720c */ /* 0x040fe20003f66270 */
[----:B------:R-:W-:Y:S01]  /*17530*/  FFMA.FTZ R0, R0, -UR19, R34 ;  /* 0x8000001300007c23 */ /* 0x000fe20008010022 */
[----:B------:R-:W-:Y:S02]  /*17540*/  IABS R2, R7 ;  /* 0x0000000700027213 */ /* 0x000fe40000000000 */
[----:B------:R-:W-:Y:S02]  /*17550*/  IADD3 R5, R228, -R11, RZ ;  /* 0x8000000be4057210 */ /* 0x000fe40007ffe0ff */
[----:B------:R-:W-:Y:S02]  /*17560*/  ISETP.GE.OR P3, PT, R9, R238, !P3 ;  /* 0x000000ee0900720c */ /* 0x000fe40005f66670 */
[----:B------:R-:W-:Y:S02]  /*17570*/  I2FP.F32.S32 R2, R2 ;  /* 0x0000000200027245 */ /* 0x000fe40000201400 */
[----:B------:R-:W-:Y:S02]  /*17580*/  IABS R5, R5 ;  /* 0x0000000500057213 */ /* 0x000fe40000000000 */
[----:B------:R-:W-:Y:S01]  /*17590*/  FSEL R195, R0, -INF , !P3 ;  /* 0xff80000000c37808 */ /* 0x000fe20005800000 */
[----:B------:R-:W-:Y:S01]  /*175a0*/  FFMA.FTZ R13, R2, -UR19, R13 ;  /* 0x80000013020d7c23 */ /* 0x000fe2000801000d */
[----:B------:R-:W-:Y:S02]  /*175b0*/  FMNMX.FTZ R0, R19, R132, !PT ;  /* 0x0000008413007209 */ /* 0x000fe40007810000 */
[----:B------:R-:W-:Y:S02]  /*175c0*/  I2FP.F32.S32 R5, R5 ;  /* 0x0000000500057245 */ /* 0x000fe40000201400 */
[----:B------:R-:W-:Y:S02]  /*175d0*/  IADD3 R2, R228, -R9, RZ ;  /* 0x80000009e4027210 */ /* 0x000fe40007ffe0ff */
[----:B------:R-:W-:Y:S01]  /*175e0*/  FMNMX.FTZ R0, R137, R0, !PT ;  /* 0x0000000089007209 */ /* 0x000fe20007810000 */
[----:B------:R-:W-:Y:S01]  /*175f0*/  FFMA.FTZ R14, R5, -UR19, R14 ;  /* 0x80000013050e7c23 */ /* 0x000fe2000801000e */
[----:B------:R-:W-:Y:S02]  /*17600*/  IABS R5, R2 ;  /* 0x0000000200057213 */ /* 0x000fe40000000000 */
[----:B------:R-:W-:Y:S02]  /*17610*/  FSEL R20, R20, -INF , !P6 ;  /* 0xff80000014147808 */ /* 0x000fe40007000000 */
[----:B------:R-:W-:Y:S02]  /*17620*/  IABS R2, R8 ;  /* 0x0000000800027213 */ /* 0x000fe40000000000 */
[----:B------:R-:W-:Y:S01]  /*17630*/  ISETP.GE.AND P6, PT, R11, R232, PT ;  /* 0x000000e80b00720c */ /* 0x000fe20003fc6270 */
[----:B------:R-:W-:Y:S01]  /*17640*/  MUFU.TANH R8, R26 ;  /* 0x0000001a00087308 */ /* 0x000fe20000002400 */
[----:B------:R-:W-:Y:S02]  /*17650*/  FMNMX.FTZ R0, R23, R0, !PT ;  /* 0x0000000017007209 */ /* 0x000fe40007810000 */
[----:B------:R-:W-:Y:S02]  /*17660*/  I2FP.F32.S32 R6, R6 ;  /* 0x0000000600067245 */ /* 0x000fe40000201400 */
[----:B------:R-:W-:Y:S02]  /*17670*/  ISETP.GE.OR P6, PT, R11, R238, !P6 ;  /* 0x000000ee0b00720c */ /* 0x000fe400077c6670 */
[----:B------:R-:W-:Y:S01]  /*17680*/  I2FP.F32.S32 R2, R2 ;  /* 0x0000000200027245 */ /* 0x000fe20000201400 */
[----:B------:R-:W-:Y:S01]  /*17690*/  FFMA.FTZ R18, R6, -UR19, R18 ;  /* 0x8000001306127c23 */ /* 0x000fe20008010012 */
[----:B------:R-:W-:Y:S02]  /*176a0*/  FMNMX.FTZ R0, R20, R0, !PT ;  /* 0x0000000014007209 */ /* 0x000fe40007810000 */
[----:B------:R-:W-:Y:S01]  /*176b0*/  FSEL R192, R13, -INF , !P6 ;  /* 0xff8000000dc07808 */ /* 0x000fe20007000000 */
[----:B------:R-:W-:Y:S01]  /*176c0*/  FFMA.FTZ R6, R2, -UR19, R35 ;  /* 0x8000001302067c23 */ /* 0x000fe20008010023 */
[----:B------:R-:W-:Y:S02]  /*176d0*/  FMNMX.FTZ R0, R191, R0, !PT ;  /* 0x00000000bf007209 */ /* 0x000fe40007810000 */
[----:B------:R-:W-:Y:S02]  /*176e0*/  ISETP.GE.AND P6, PT, R12, R232, PT ;  /* 0x000000e80c00720c */ /* 0x000fe40003fc6270 */
[----:B------:R-:W-:Y:S02]  /*176f0*/  FMNMX.FTZ R2, R17, R3, !PT ;  /* 0x0000000311027209 */ /* 0x000fe40007810000 */
[----:B------:R-:W-:Y:S02]  /*17700*/  FSEL R21, R135, -INF , !P1 ;  /* 0xff80000087157808 */ /* 0x000fe40004800000 */
[----:B------:R-:W-:Y:S02]  /*17710*/  FMNMX.FTZ R0, R192, R0, !PT ;  /* 0x00000000c0007209 */ /* 0x000fe40007810000 */
[----:B------:R-:W-:Y:S02]  /*17720*/  ISETP.GE.AND P1, PT, R10, R233, PT ;  /* 0x000000e90a00720c */ /* 0x000fe40003f26270 */
[----:B------:R-:W-:Y:S02]  /*17730*/  ISETP.GE.OR P6, PT, R12, R238, !P6 ;  /* 0x000000ee0c00720c */ /* 0x000fe400077c6670 */
[----:B------:R-:W-:Y:S02]  /*17740*/  FMNMX.FTZ R2, R133, R2, !PT ;  /* 0x0000000285027209 */ /* 0x000fe40007810000 */
[----:B------:R-:W-:Y:S02]  /*17750*/  IADD3 R7, R228, -R12, RZ ;  /* 0x8000000ce4077210 */ /* 0x000fe40007ffe0ff */
[----:B------:R-:W-:Y:S02]  /*17760*/  FSEL R22, R22, -INF , !P2 ;  /* 0xff80000016167808 */ /* 0x000fe40005000000 */
[----:B------:R-:W-:Y:S02]  /*17770*/  FSEL R196, R6, -INF , !P6 ;  /* 0xff80000006c47808 */ /* 0x000fe40007000000 */
[----:B------:R-:W-:Y:S02]  /*17780*/  FMNMX.FTZ R0, R195, R0, !PT ;  /* 0x00000000c3007209 */ /* 0x000fe40007810000 */
[----:B------:R-:W-:Y:S02]  /*17790*/  ISETP.GE.OR P1, PT, R10, R239, !P1 ;  /* 0x000000ef0a00720c */ /* 0x000fe40004f26670 */
[----:B------:R-:W-:Y:S02]  /*177a0*/  ISETP.GE.AND P2, PT, R11, R233, PT ;  /* 0x000000e90b00720c */ /* 0x000fe40003f46270 */
[----:B------:R-:W-:Y:S02]  /*177b0*/  FMNMX.FTZ R136, R21, R2, !PT ;  /* 0x0000000215887209 */ /* 0x000fe40007810000 */
[----:B------:R-:W-:Y:S02]  /*177c0*/  IABS R4, R7 ;  /* 0x0000000700047213 */ /* 0x000fe40000000000 */
[----:B------:R-:W-:Y:S02]  /*177d0*/  I2FP.F32.S32 R5, R5 ;  /* 0x0000000500057245 */ /* 0x000fe40000201400 */
[----:B------:R-:W-:Y:S02]  /*177e0*/  FSEL R189, R16, -INF , !P1 ;  /* 0xff80000010bd7808 */ /* 0x000fe40004800000 */
[----:B------:R-:W-:Y:S01]  /*177f0*/  FMNMX.FTZ R0, R196, R0, !PT ;  /* 0x00000000c4007209 */ /* 0x000fe20007810000 */
[----:B------:R-:W-:Y:S01]  /*17800*/  FFMA.FTZ R5, R5, -UR19, R32 ;  /* 0x8000001305057c23 */ /* 0x000fe20008010020 */
[----:B------:R-:W-:Y:S02]  /*17810*/  ISETP.GE.OR P2, PT, R11, R239, !P2 ;  /* 0x000000ef0b00720c */ /* 0x000fe40005746670 */
[-C--:B------:R-:W-:Y:S01]  /*17820*/  ISETP.GE.AND P1, PT, R9, R233.reuse, PT ;  /* 0x000000e90900720c */ /* 0x080fe20003f26270 */
[----:B------:R-:W1:Y:S01]  /*17830*/  SHFL.BFLY PT, R135, R0, 0x2, 0x1f ;  /* 0x0c401f0000877f89 */ /* 0x000e6200000e0000 */
[----:B------:R-:W-:Y:S02]  /*17840*/  FMNMX.FTZ R136, R22, R136, !PT ;  /* 0x0000008816887209 */ /* 0x000fe40007810000 */
[----:B------:R-:W-:Y:S02]  /*17850*/  I2FP.F32.S32 R4, R4 ;  /* 0x0000000400047245 */ /* 0x000fe40000201400 */
[----:B------:R-:W-:Y:S02]  /*17860*/  FSEL R190, R14, -INF , !P2 ;  /* 0xff8000000ebe7808 */ /* 0x000fe40005000000 */
[----:B------:R-:W-:Y:S01]  /*17870*/  FMNMX.FTZ R136, R189, R136, !PT ;  /* 0x00000088bd887209 */ /* 0x000fe20007810000 */
[----:B------:R-:W-:Y:S01]  /*17880*/  FFMA.FTZ R4, R4, -UR19, R33 ;  /* 0x8000001304047c23 */ /* 0x000fe20008010021 */
[----:B------:R-:W-:Y:S02]  /*17890*/  ISETP.GE.AND P2, PT, R12, R233, PT ;  /* 0x000000e90c00720c */ /* 0x000fe40003f46270 */
[-C--:B------:R-:W-:Y:S02]  /*178a0*/  ISETP.GE.OR P1, PT, R9, R239.reuse, !P1 ;  /* 0x000000ef0900720c */ /* 0x080fe40004f26670 */
[----:B------:R-:W-:Y:S02]  /*178b0*/  FMNMX.FTZ R136, R190, R136, !PT ;  /* 0x00000088be887209 */ /* 0x000fe40007810000 */
[----:B------:R-:W-:Y:S02]  /*178c0*/  FSEL R193, R5, -INF , !P1 ;  /* 0xff80000005c17808 */ /* 0x000fe40004800000 */
[----:B------:R-:W-:Y:S02]  /*178d0*/  ISETP.GE.OR P2, PT, R12, R239, !P2 ;  /* 0x000000ef0c00720c */ /* 0x000fe40005746670 */
[----:B------:R-:W-:Y:S02]  /*178e0*/  FMNMX.FTZ R136, R193, R136, !PT ;  /* 0x00000088c1887209 */ /* 0x000fe40007810000 */
[----:B------:R-:W-:Y:S02]  /*178f0*/  FSEL R194, R4, -INF , !P2 ;  /* 0xff80000004c27808 */ /* 0x000fe40005000000 */
[----:B------:R-:W-:Y:S02]  /*17900*/  IADD3 R6, R229, -R11, RZ ;  /* 0x8000000be5067210 */ /* 0x000fe40007ffe0ff */
[----:B------:R-:W-:Y:S02]  /*17910*/  FMNMX.FTZ R136, R194, R136, !PT ;  /* 0x00000088c2887209 */ /* 0x000fe40007810000 */
[----:B------:R-:W-:Y:S02]  /*17920*/  IABS R14, R6 ;  /* 0x00000006000e7213 */ /* 0x000fe40000000000 */
[CC--:B------:R-:W-:Y:S01]  /*17930*/  ISETP.GE.AND P2, PT, R11.reuse, R231.reuse, PT ;  /* 0x000000e70b00720c */ /* 0x0c0fe20003f46270 */
[----:B------:R-:W2:Y:S01]  /*17940*/  SHFL.BFLY PT, R6, R136, 0x2, 0x1f ;  /* 0x0c401f0088067f89 */ /* 0x000ea200000e0000 */
[----:B------:R-:W-:Y:S02]  /*17950*/  ISETP.GE.AND P6, PT, R11, R230, PT ;  /* 0x000000e60b00720c */ /* 0x000fe40003fc6270 */
[----:B------:R-:W-:Y:S02]  /*17960*/  IADD3 R7, R235, -R10, RZ ;  /* 0x8000000aeb077210 */ /* 0x000fe40007ffe0ff */
[C---:B------:R-:W-:Y:S02]  /*17970*/  ISETP.GE.AND P1, PT, R10.reuse, R231, PT ;  /* 0x000000e70a00720c */ /* 0x040fe40003f26270 */
[C---:B------:R-:W-:Y:S02]  /*17980*/  ISETP.GE.AND P3, PT, R10.reuse, R230, PT ;  /* 0x000000e60a00720c */ /* 0x040fe40003f66270 */
[C---:B------:R-:W-:Y:S02]  /*17990*/  ISETP.GE.OR P2, PT, R11.reuse, R237, !P2 ;  /* 0x000000ed0b00720c */ /* 0x040fe40005746670 */
[----:B------:R-:W-:Y:S02]  /*179a0*/  ISETP.GE.OR P6, PT, R11, R236, !P6 ;  /* 0x000000ec0b00720c */ /* 0x000fe400077c6670 */
[----:B------:R-:W-:Y:S02]  /*179b0*/  IADD3 R4, R235, -R11, RZ ;  /* 0x8000000beb047210 */ /* 0x000fe40007ffe0ff */
[C---:B------:R-:W-:Y:S02]  /*179c0*/  IADD3 R2, R229.reuse, -R9, RZ ;  /* 0x80000009e5027210 */ /* 0x040fe40007ffe0ff */
[----:B------:R-:W-:Y:S02]  /*179d0*/  IABS R11, R7 ;  /* 0x00000007000b7213 */ /* 0x000fe40000000000 */
[----:B------:R-:W-:Y:S01]  /*179e0*/  IADD3 R5, R229, -R12, RZ ;  /* 0x8000000ce5057210 */ /* 0x000fe20007ffe0ff */
[----:B------:R-:W4:Y:S01]  /*179f0*/  MUFU.TANH R7, R29 ;  /* 0x0000001d00077308 */ /* 0x000f220000002400 */
[C---:B------:R-:W-:Y:S02]  /*17a00*/  ISETP.GE.OR P1, PT, R10.reuse, R237, !P1 ;  /* 0x000000ed0a00720c */ /* 0x040fe40004f26670 */
[----:B------:R-:W-:Y:S02]  /*17a10*/  ISETP.GE.OR P3, PT, R10, R236, !P3 ;  /* 0x000000ec0a00720c */ /* 0x000fe40005f66670 */
[----:B------:R-:W-:Y:S02]  /*17a20*/  IABS R13, R4 ;  /* 0x00000004000d7213 */ /* 0x000fe40000000000 */
[----:B-1----:R-:W-:Y:S03]  /*17a30*/  FMNMX.FTZ R135, R0, R135, !PT ;  /* 0x0000008700877209 */ /* 0x002fe60007810000 */
[----:B------:R1:W5:Y:S01]  /*17a40*/  MUFU.TANH R10, R27 ;  /* 0x0000001b000a7308 */ /* 0x0003620000002400 */
[----:B------:R-:W-:Y:S02]  /*17a50*/  IABS R4, R2 ;  /* 0x0000000200047213 */ /* 0x000fe40000000000 */
[----:B------:R-:W-:Y:S02]  /*17a60*/  FMNMX.FTZ R0, R176, R138, !PT ;  /* 0x0000008ab0007209 */ /* 0x000fe40007810000 */
[----:B------:R-:W-:Y:S02]  /*17a70*/  IABS R2, R5 ;  /* 0x0000000500027213 */ /* 0x000fe40000000000 */
[----:B------:R-:W-:Y:S02]  /*17a80*/  MOV R5, R14 ;  /* 0x0000000e00057202 */ /* 0x000fe40000000f00 */
[----:B------:R-:W-:Y:S02]  /*17a90*/  I2FP.F32.S32 R4, R4 ;  /* 0x0000000400047245 */ /* 0x000fe40000201400 */
[----:B------:R-:W-:Y:S02]  /*17aa0*/  FSEL R197, R18, -INF , !P1 ;  /* 0xff80000012c57808 */ /* 0x000fe40004800000 */
[----:B------:R-:W-:Y:S01]  /*17ab0*/  FMNMX.FTZ R0, R178, R0, !PT ;  /* 0x00000000b2007209 */ /* 0x000fe20007810000 */
[----:B---3--:R-:W-:Y:S01]  /*17ac0*/  FFMA.FTZ R4, R4, -UR19, R28 ;  /* 0x8000001304047c23 */ /* 0x008fe2000801001c */
[----:B------:R-:W-:Y:S02]  /*17ad0*/  ISETP.GE.AND P1, PT, R9, R231, PT ;  /* 0x000000e70900720c */ /* 0x000fe40003f26270 */
[----:B------:R-:W-:Y:S02]  /*17ae0*/  I2FP.F32.S32 R5, R5 ;  /* 0x0000000500057245 */ /* 0x000fe40000201400 */
[----:B------:R-:W-:Y:S02]  /*17af0*/  FMNMX.FTZ R0, R179, R0, !PT ;  /* 0x00000000b3007209 */ /* 0x000fe40007810000 */
[----:B------:R-:W-:Y:S01]  /*17b00*/  ISETP.GE.OR P1, PT, R9, R237, !P1 ;  /* 0x000000ed0900720c */ /* 0x000fe20004f26670 */
[----:B------:R-:W-:Y:S01]  /*17b10*/  FFMA.FTZ R5, R5, -UR19, R25 ;  /* 0x8000001305057c23 */ /* 0x000fe20008010019 */
[----:B------:R-:W-:Y:S01]  /*17b20*/  I2FP.F32.S32 R2, R2 ;  /* 0x0000000200027245 */ /* 0x000fe20000201400 */
[----:B-1----:R-:W-:Y:S01]  /*17b30*/  LDSM.16.MT88.4 R24, [R213+0xa000] ;  /* 0x00a00000d518783b */ /* 0x002fe20000004200 */
[----:B------:R-:W-:Y:S02]  /*17b40*/  FMNMX.FTZ R0, R180, R0, !PT ;  /* 0x00000000b4007209 */ /* 0x000fe40007810000 */
[----:B------:R-:W-:Y:S01]  /*17b50*/  I2FP.F32.S32 R13, R13 ;  /* 0x0000000d000d7245 */ /* 0x000fe20000201400 */
[----:B----4-:R-:W-:Y:S01]  /*17b60*/  FFMA.FTZ R7, R2, -UR19, R7 ;  /* 0x8000001302077c23 */ /* 0x010fe20008010007 */
[----:B------:R-:W-:Y:S02]  /*17b70*/  FSEL R198, R4, -INF , !P1 ;  /* 0xff80000004c67808 */ /* 0x000fe40004800000 */
[----:B------:R-:W-:Y:S01]  /*17b80*/  IADD3 R4, R235, -R9, RZ ;  /* 0x80000009eb047210 */ /* 0x000fe20007ffe0ff */
[----:B-----5:R-:W-:Y:S01]  /*17b90*/  FFMA.FTZ R10, R13, -UR19, R10 ;  /* 0x800000130d0a7c23 */ /* 0x020fe2000801000a */
[----:B------:R-:W-:Y:S02]  /*17ba0*/  IADD3 R2, R235, -R12, RZ ;  /* 0x8000000ceb027210 */ /* 0x000fe40007ffe0ff */
[----:B------:R-:W-:Y:S02]  /*17bb0*/  FMNMX.FTZ R0, R197, R0, !PT ;  /* 0x00000000c5007209 */ /* 0x000fe40007810000 */
[----:B--2---:R-:W-:Y:S02]  /*17bc0*/  FMNMX.FTZ R136, R136, R6, !PT ;  /* 0x0000000688887209 */ /* 0x004fe40007810000 */
[----:B------:R-:W-:Y:S02]  /*17bd0*/  FSEL R200, R5, -INF , !P2 ;  /* 0xff80000005c87808 */ /* 0x000fe40005000000 */
[----:B------:R-:W-:Y:S01]  /*17be0*/  IABS R13, R4 ;  /* 0x00000004000d7213 */ /* 0x000fe20000000000 */
[----:B------:R-:W1:Y:S01]  /*17bf0*/  SHFL.BFLY PT, R5, R136, 0x1, 0x1f ;  /* 0x0c201f0088057f89 */ /* 0x000e6200000e0000 */
[----:B------:R-:W-:Y:S02]  /*17c00*/  I2FP.F32.S32 R11, R11 ;  /* 0x0000000b000b7245 */ /* 0x000fe40000201400 */
[----:B------:R-:W-:Y:S02]  /*17c10*/  IABS R4, R2 ;  /* 0x0000000200047213 */ /* 0x000fe40000000000 */
[----:B------:R-:W-:Y:S01]  /*17c20*/  FMNMX.FTZ R2, R200, R0, !PT ;  /* 0x00000000c8027209 */ /* 0x000fe20007810000 */
[----:B------:R-:W-:Y:S01]  /*17c30*/  FFMA.FTZ R8, R11, -UR19, R8 ;  /* 0x800000130b087c23 */ /* 0x000fe20008010008 */
[----:B------:R-:W-:Y:S02]  /*17c40*/  FMNMX.FTZ R0, R177, R139, !PT ;  /* 0x0000008bb1007209 */ /* 0x000fe40007810000 */
[----:B------:R-:W-:Y:S02]  /*17c50*/  ISETP.GE.AND P1, PT, R12, R231, PT ;  /* 0x000000e70c00720c */ /* 0x000fe40003f26270 */
[----:B------:R-:W-:Y:S02]  /*17c60*/  ISETP.GE.AND P2, PT, R9, R230, PT ;  /* 0x000000e60900720c */ /* 0x000fe40003f46270 */
[----:B------:R-:W-:Y:S02]  /*17c70*/  FSEL R11, R184, -INF , !P0 ;  /* 0xff800000b80b7808 */ /* 0x000fe40004000000 */
[----:B------:R-:W-:Y:S02]  /*17c80*/  FMNMX.FTZ R0, R181, R0, !PT ;  /* 0x00000000b5007209 */ /* 0x000fe40007810000 */
[----:B------:R-:W-:Y:S02]  /*17c90*/  ISETP.GE.OR P1, PT, R12, R237, !P1 ;  /* 0x000000ed0c00720c */ /* 0x000fe40004f26670 */
[----:B------:R-:W-:Y:S02]  /*17ca0*/  ISETP.GE.OR P2, PT, R9, R236, !P2 ;  /* 0x000000ec0900720c */ /* 0x000fe40005746670 */
[----:B------:R-:W-:Y:S02]  /*17cb0*/  FSEL R9, R185, -INF , !P5 ;  /* 0xff800000b9097808 */ /* 0x000fe40006800000 */
[----:B------:R-:W-:Y:S02]  /*17cc0*/  FMNMX.FTZ R0, R11, R0, !PT ;  /* 0x000000000b007209 */ /* 0x000fe40007810000 */
[----:B------:R-:W-:Y:S02]  /*17cd0*/  FSEL R199, R7, -INF , !P1 ;  /* 0xff80000007c77808 */ /* 0x000fe40004800000 */
[----:B------:R-:W-:Y:S01]  /*17ce0*/  FMNMX.FTZ R2, R198, R2, !PT ;  /* 0x00000002c6027209 */ /* 0x000fe20007810000 */
[----:B------:R-:W2:Y:S01]  /*17cf0*/  SHFL.BFLY PT, R7, R135, 0x1, 0x1f ;  /* 0x0c201f0087077f89 */ /* 0x000ea200000e0000 */
[----:B------:R-:W-:Y:S02]  /*17d00*/  I2FP.F32.S32 R13, R13 ;  /* 0x0000000d000d7245 */ /* 0x000fe40000201400 */
[----:B------:R-:W-:Y:S02]  /*17d10*/  FSEL R201, R8, -INF , !P3 ;  /* 0xff80000008c97808 */ /* 0x000fe40005800000 */
[----:B------:R-:W-:Y:S02]  /*17d20*/  FMNMX.FTZ R0, R9, R0, !PT ;  /* 0x0000000009007209 */ /* 0x000fe40007810000 */
[----:B------:R-:W-:Y:S01]  /*17d30*/  FMNMX.FTZ R134, R199, R2, !PT ;  /* 0x00000002c7867209 */ /* 0x000fe20007810000 */
[----:B------:R-:W-:Y:S01]  /*17d40*/  FFMA.FTZ R2, R13, -UR19, R30 ;  /* 0x800000130d027c23 */ /* 0x000fe2000801001e */
[----:B------:R-:W-:Y:S02]  /*17d50*/  I2FP.F32.S32 R4, R4 ;  /* 0x0000000400047245 */ /* 0x000fe40000201400 */
[----:B------:R-:W-:Y:S01]  /*17d60*/  ISETP.GE.AND P1, PT, R12, R230, PT ;  /* 0x000000e60c00720c */ /* 0x000fe20003f26270 */
[----:B------:R-:W3:Y:S01]  /*17d70*/  SHFL.BFLY PT, R6, R134, 0x2, 0x1f ;  /* 0x0c401f0086067f89 */ /* 0x000ee200000e0000 */
[----:B------:R-:W-:Y:S01]  /*17d80*/  FSEL R202, R10, -INF , !P6 ;  /* 0xff8000000aca7808 */ /* 0x000fe20007000000 */
[----:B------:R-:W-:Y:S01]  /*17d90*/  FFMA.FTZ R140, R4, -UR19, R140 ;  /* 0x80000013048c7c23 */ /* 0x000fe2000801008c */
[----:B------:R-:W-:Y:S02]  /*17da0*/  FMNMX.FTZ R0, R201, R0, !PT ;  /* 0x00000000c9007209 */ /* 0x000fe40007810000 */
[----:B------:R-:W-:Y:S02]  /*17db0*/  ISETP.GE.OR P1, PT, R12, R236, !P1 ;  /* 0x000000ec0c00720c */ /* 0x000fe40004f26670 */
[----:B------:R-:W-:Y:S02]  /*17dc0*/  FSEL R203, R2, -INF , !P2 ;  /* 0xff80000002cb7808 */ /* 0x000fe40005000000 */
[----:B------:R-:W-:Y:S02]  /*17dd0*/  FMNMX.FTZ R0, R202, R0, !PT ;  /* 0x00000000ca007209 */ /* 0x000fe40007810000 */
[----:B------:R-:W-:Y:S02]  /*17de0*/  FSEL R140, R140, -INF , !P1 ;  /* 0xff8000008c8c7808 */ /* 0x000fe40004800000 */
[----:B-1----:R-:W-:Y:S02]  /*17df0*/  FMNMX.FTZ R136, R136, R5, !PT ;  /* 0x0000000588887209 */ /* 0x002fe40007810000 */
[----:B------:R-:W-:Y:S02]  /*17e00*/  FMNMX.FTZ R0, R203, R0, !PT ;  /* 0x00000000cb007209 */ /* 0x000fe40007810000 */
[C---:B------:R-:W-:Y:S01]  /*17e10*/  FSETP.NEU.FTZ.AND P3, PT, R136.reuse, -INF , PT ;  /* 0xff8000008800780b */ /* 0x040fe20003f7d000 */
[----:B------:R-:W-:Y:S01]  /*17e20*/  FMUL.FTZ R141, R136, UR4 ;  /* 0x00000004888d7c20 */ /* 0x000fe20008410000 */
[----:B------:R-:W-:Y:S02]  /*17e30*/  FMNMX.FTZ R0, R140, R0, !PT ;  /* 0x000000008c007209 */ /* 0x000fe40007810000 */
[----:B--2---:R-:W-:Y:S02]  /*17e40*/  FMNMX.FTZ R135, R135, R7, !PT ;  /* 0x0000000787877209 */ /* 0x004fe40007810000 */
[----:B------:R-:W-:Y:S01]  /*17e50*/  FSEL R141, R141, RZ, P3 ;  /* 0x000000ff8d8d7208 */ /* 0x000fe20001800000 */
[----:B------:R-:W1:Y:S01]  /*17e60*/  SHFL.BFLY PT, R2, R0, 0x2, 0x1f ;  /* 0x0c401f0000027f89 */ /* 0x000e6200000e0000 */
[----:B---3--:R-:W-:Y:S01]  /*17e70*/  FMNMX.FTZ R134, R134, R6, !PT ;  /* 0x0000000686867209 */ /* 0x008fe20007810000 */
[C---:B------:R-:W-:Y:S01]  /*17e80*/  FMUL.FTZ R142, R135.reuse, UR4 ;  /* 0x00000004878e7c20 */ /* 0x040fe20008410000 */
[----:B------:R-:W-:Y:S01]  /*17e90*/  FSETP.NEU.FTZ.AND P2, PT, R135, -INF , PT ;  /* 0xff8000008700780b */ /* 0x000fe20003f5d000 */
[--C-:B------:R-:W-:Y:S04]  /*17ea0*/  FFMA.FTZ R4, R17, UR4, -R141.reuse ;  /* 0x0000000411047c23 */ /* 0x100fe8000801088d */
[----:B------:R-:W2:Y:S01]  /*17eb0*/  SHFL.BFLY PT, R5, R134, 0x1, 0x1f ;  /* 0x0c201f0086057f89 */ /* 0x000ea200000e0000 */
[----:B------:R-:W-:Y:S01]  /*17ec0*/  FSEL R142, R142, RZ, P2 ;  /* 0x000000ff8e8e7208 */ /* 0x000fe20001000000 */
[----:B------:R3:W-:Y:S01]  /*17ed0*/  MUFU.EX2 R205, R4 ;  /* 0x0000000400cd7308 */ /* 0x0007e20000000800 */
[----:B-1----:R-:W-:Y:S01]  /*17ee0*/  FMNMX.FTZ R0, R0, R2, !PT ;  /* 0x0000000200007209 */ /* 0x002fe20007810000 */
[--C-:B------:R-:W-:Y:S01]  /*17ef0*/  FFMA.FTZ R2, R21, UR4, -R141.reuse ;  /* 0x0000000415027c23 */ /* 0x100fe2000801088d */
[----:B---3--:R-:W-:Y:S07]  /*17f00*/  FFMA.FTZ R4, R133, UR4, -R141 ;  /* 0x0000000485047c23 */ /* 0x008fee000801088d */
[----:B------:R1:W-:Y:S01]  /*17f10*/  MUFU.EX2 R207, R2 ;  /* 0x0000000200cf7308 */ /* 0x0003e20000000800 */
[----:B--2---:R-:W-:Y:S04]  /*17f20*/  FMNMX.FTZ R134, R134, R5, !PT ;  /* 0x0000000586867209 */ /* 0x004fe80007810000 */
[C---:B------:R-:W-:Y:S01]  /*17f30*/  FSETP.NEU.FTZ.AND P1, PT, R134.reuse, -INF , PT ;  /* 0xff8000008600780b */ /* 0x040fe20003f3d000 */
[----:B------:R-:W-:Y:S04]  /*17f40*/  FMUL.FTZ R143, R134, UR4 ;  /* 0x00000004868f7c20 */ /* 0x000fe80008410000 */
[----:B------:R2:W-:Y:S01]  /*17f50*/  MUFU.EX2 R204, R4 ;  /* 0x0000000400cc7308 */ /* 0x0005e20000000800 */
[----:B------:R-:W-:Y:S01]  /*17f60*/  FSEL R143, R143, RZ, P1 ;  /* 0x000000ff8f8f7208 */ /* 0x000fe20000800000 */
[----:B-1----:R-:W1:Y:S01]  /*17f70*/  SHFL.BFLY PT, R2, R0, 0x1, 0x1f ;  /* 0x0c201f0000027f89 */ /* 0x002e6200000e0000 */
[--C-:B--2---:R-:W-:Y:S07]  /*17f80*/  FFMA.FTZ R4, R19, UR4, -R142.reuse ;  /* 0x0000000413047c23 */ /* 0x104fee000801088e */
[----:B------:R2:W-:Y:S02]  /*17f90*/  MUFU.EX2 R252, R4 ;  /* 0x0000000400fc7308 */ /* 0x0005e40000000800 */
[--C-:B--2---:R-:W-:Y:S01]  /*17fa0*/  FFMA.FTZ R4, R137, UR4, -R142.reuse ;  /* 0x0000000489047c23 */ /* 0x104fe2000801088e */
[----:B-1----:R-:W-:Y:S01]  /*17fb0*/  FMNMX.FTZ R137, R0, R2, !PT ;  /* 0x0000000200897209 */ /* 0x002fe20007810000 */
[--C-:B------:R-:W-:Y:S01]  /*17fc0*/  FFMA.FTZ R0, R178, UR4, -R143.reuse ;  /* 0x00000004b2007c23 */ /* 0x100fe2000801088f */
[----:B------:R-:W-:Y:S05]  /*17fd0*/  FFMA.FTZ R2, R179, UR4, -R143 ;  /* 0x00000004b3027c23 */ /* 0x000fea000801088f */
[----:B------:R1:W2:Y:S01]  /*17fe0*/  MUFU.EX2 R206, R4 ;  /* 0x0000000400ce7308 */ /* 0x0002a20000000800 */
[C---:B------:R-:W-:Y:S01]  /*17ff0*/  FSETP.NEU.FTZ.AND P0, PT, R137.reuse, -INF , PT ;  /* 0xff8000008900780b */ /* 0x040fe20003f1d000 */
[----:B------:R-:W-:Y:S05]  /*18000*/  FMUL.FTZ R188, R137, UR4 ;  /* 0x0000000489bc7c20 */ /* 0x000fea0008410000 */
[----:B------:R-:W-:Y:S03]  /*18010*/  FSEL R188, R188, RZ, P0 ;  /* 0x000000ffbcbc7208 */ /* 0x000fe60000000000 */
[----:B------:R3:W-:Y:S10]  /*18020*/  MUFU.EX2 R246, R0 ;  /* 0x0000000000f67308 */ /* 0x0007f40000000800 */
[----:B------:R-:W-:Y:S01]  /*18030*/  MUFU.EX2 R248, R2 ;  /* 0x0000000200f87308 */ /* 0x000fe20000000800 */
[----:B-1----:R-:W-:Y:S09]  /*18040*/  FFMA.FTZ R4, R22, UR4, -R141 ;  /* 0x0000000416047c23 */ /* 0x002ff2000801088d */
[----:B------:R1:W-:Y:S01]  /*18050*/  MUFU.EX2 R186, R4 ;  /* 0x0000000400ba7308 */ /* 0x0003e20000000800 */
[--C-:B---3--:R-:W-:Y:S09]  /*18060*/  FFMA.FTZ R0, R180, UR4, -R143.reuse ;  /* 0x00000004b4007c23 */ /* 0x108ff2000801088f */
[----:B------:R3:W4:Y:S01]  /*18070*/  MUFU.EX2 R249, R0 ;  /* 0x0000000000f97308 */ /* 0x0007220000000800 */
[----:B-1----:R-:W-:Y:S09]  /*18080*/  FFMA.FTZ R4, R23, UR4, -R142 ;  /* 0x0000000417047c23 */ /* 0x002ff2000801088e */
[----:B------:R1:W-:Y:S01]  /*18090*/  MUFU.EX2 R250, R4 ;  /* 0x0000000400fa7308 */ /* 0x0003e20000000800 */
[----:B---3--:R-:W-:Y:S01]  /*180a0*/  FFMA.FTZ R0, R177, UR4, -R188 ;  /* 0x00000004b1007c23 */ /* 0x008fe200080108bc */
[----:B--2---:R-:W-:Y:S02]  /*180b0*/  F2FP.BF16.F32.PACK_AB R177, R206, R252 ;  /* 0x000000fcceb1723e */ /* 0x004fe400000010ff */
[----:B----4-:R-:W-:Y:S06]  /*180c0*/  F2FP.BF16.F32.PACK_AB R182, R249, R248 ;  /* 0x000000f8f9b6723e */ /* 0x010fec00000010ff */
[----:B------:R2:W-:Y:S01]  /*180d0*/  MUFU.EX2 R242, R0 ;  /* 0x0000000000f27308 */ /* 0x0005e20000000800 */
[----:B-1----:R-:W-:Y:S09]  /*180e0*/  FFMA.FTZ R4, R20, UR4, -R142 ;  /* 0x0000000414047c23 */ /* 0x002ff2000801088e */
[----:B------:R1:W3:Y:S01]  /*180f0*/  MUFU.EX2 R251, R4 ;  /* 0x0000000400fb7308 */ /* 0x0002e20000000800 */
[--C-:B--2---:R-:W-:Y:S09]  /*18100*/  FFMA.FTZ R0, R181, UR4, -R188.reuse ;  /* 0x00000004b5007c23 */ /* 0x104ff200080108bc */
[----:B------:R2:W4:Y:S01]  /*18110*/  MUFU.EX2 R243, R0 ;  /* 0x0000000000f37308 */ /* 0x0005220000000800 */
[----:B-1----:R-:W-:Y:S01]  /*18120*/  FFMA.FTZ R4, R176, UR4, -R143 ;  /* 0x00000004b0047c23 */ /* 0x002fe2000801088f */
[----:B------:R-:W-:Y:S02]  /*18130*/  F2FP.BF16.F32.PACK_AB R176, R204, R205 ;  /* 0x000000cdccb0723e */ /* 0x000fe400000010ff */
[----:B---3--:R-:W-:Y:S06]  /*18140*/  F2FP.BF16.F32.PACK_AB R179, R251, R250 ;  /* 0x000000fafbb3723e */ /* 0x008fec00000010ff */
[----:B------:R1:W3:Y:S01]  /*18150*/  MUFU.EX2 R247, R4 ;  /* 0x0000000400f77308 */ /* 0x0002e20000000800 */
[--C-:B--2---:R-:W-:Y:S01]  /*18160*/  FFMA.FTZ R0, R11, UR4, -R188.reuse ;  /* 0x000000040b007c23 */ /* 0x104fe200080108bc */
[----:B----4-:R-:W-:Y:S08]  /*18170*/  F2FP.BF16.F32.PACK_AB R181, R243, R242 ;  /* 0x000000f2f3b5723e */ /* 0x010ff000000010ff */
[----:B------:R2:W-:Y:S01]  /*18180*/  MUFU.EX2 R245, R0 ;  /* 0x0000000000f57308 */ /* 0x0005e20000000800 */
[----:B-1----:R-:W-:Y:S01]  /*18190*/  FFMA.FTZ R4, R9, UR4, -R188 ;  /* 0x0000000409047c23 */ /* 0x002fe200080108bc */
[----:B---3--:R-:W-:Y:S08]  /*181a0*/  F2FP.BF16.F32.PACK_AB R180, R246, R247 ;  /* 0x000000f7f6b4723e */ /* 0x008ff000000010ff */
[----:B------:R-:W1:Y:S01]  /*181b0*/  MUFU.EX2 R244, R4 ;  /* 0x0000000400f47308 */ /* 0x000e620000000800 */
[----:B--2---:R-:W-:Y:S05]  /*181c0*/  FSEL R0, R136, RZ, P3 ;  /* 0x000000ff88007208 */ /* 0x004fea0001800000 */
[----:B------:R-:W-:Y:S01]  /*181d0*/  FADD.FTZ R2, -R0, R3 ;  /* 0x0000000300027221 */ /* 0x000fe20000010100 */
[----:B------:R-:W-:Y:S02]  /*181e0*/  FSEL R0, R135, RZ, P2 ;  /* 0x000000ff87007208 */ /* 0x000fe40001000000 */
[----:B------:R-:W-:Y:S01]  /*181f0*/  FSEL R3, R134, RZ, P1 ;  /* 0x000000ff86037208 */ /* 0x000fe20000800000 */
[----:B------:R-:W-:Y:S02]  /*18200*/  FMUL.FTZ R2, R2, UR4 ;  /* 0x0000000402027c20 */ /* 0x000fe40008410000 */
[----:B------:R-:W-:Y:S02]  /*18210*/  FADD.FTZ R0, -R0, R132 ;  /* 0x0000008400007221 */ /* 0x000fe40000010100 */
[----:B------:R2:W3:Y:S01]  /*18220*/  MUFU.EX2 R133, R2 ;  /* 0x0000000200857308 */ /* 0x0004e20000000800 */
[----:B------:R-:W-:Y:S01]  /*18230*/  FADD.FTZ R3, -R3, R138 ;  /* 0x0000008a03037221 */ /* 0x000fe20000010100 */
[----:B-1----:R-:W-:Y:S01]  /*18240*/  F2FP.BF16.F32.PACK_AB R183, R244, R245 ;  /* 0x000000f5f4b7723e */ /* 0x002fe200000010ff */
[----:B------:R-:W-:Y:S07]  /*18250*/  FFMA.FTZ R138, R193, UR4, -R141 ;  /* 0x00000004c18a7c23 */ /* 0x000fee000801088d */
[----:B------:R-:W-:Y:S01]  /*18260*/  MUFU.EX2 R209, R138 ;  /* 0x0000008a00d17308 */ /* 0x000fe20000000800 */
[----:B--2---:R-:W-:Y:S01]  /*18270*/  FMUL.FTZ R2, R0, UR4 ;  /* 0x0000000400027c20 */ /* 0x004fe20008410000 */
[----:B------:R-:W-:Y:S01]  /*18280*/  FSEL R0, R137, RZ, P0 ;  /* 0x000000ff89007208 */ /* 0x000fe20000000000 */
[C---:B---3--:R-:W-:Y:S01]  /*18290*/  FMUL.FTZ R4, R133.reuse, R148 ;  /* 0x0000009485047220 */ /* 0x048fe20000410000 */
[C---:B------:R-:W-:Y:S06]  /*182a0*/  FMUL.FTZ R5, R133.reuse, R149 ;  /* 0x0000009585057220 */ /* 0x040fec0000410000 */
[----:B------:R1:W2:Y:S01]  /*182b0*/  MUFU.EX2 R132, R2 ;  /* 0x0000000200847308 */ /* 0x0002a20000000800 */
[C---:B------:R-:W-:Y:S01]  /*182c0*/  FMUL.FTZ R17, R133.reuse, R157 ;  /* 0x0000009d85117220 */ /* 0x040fe20000410000 */
[----:B------:R-:W-:Y:S01]  /*182d0*/  FADD.FTZ R0, -R0, R139 ;  /* 0x0000008b00007221 */ /* 0x000fe20000010100 */
[----:B------:R-:W-:Y:S01]  /*182e0*/  MOV R139, R186 ;  /* 0x000000ba008b7202 */ /* 0x000fe20000000f00 */
[----:B------:R-:W-:Y:S01]  /*182f0*/  FMUL.FTZ R16, R133, R156 ;  /* 0x0000009c85107220 */ /* 0x000fe20000410000 */
[----:B------:R-:W3:Y:S01]  /*18300*/  LDSM.16.MT88.4 R184, [R215+0xa000] ;  /* 0x00a00000d7b8783b */ /* 0x000ee20000004200 */
[----:B------:R-:W-:Y:S01]  /*18310*/  FMUL.FTZ R0, R0, UR4 ;  /* 0x0000000400007c20 */ /* 0x000fe20008410000 */
[----:B------:R-:W-:Y:S01]  /*18320*/  F2FP.BF16.F32.PACK_AB R178, R139, R207 ;  /* 0x000000cf8bb2723e */ /* 0x000fe200000010ff */
[C---:B------:R-:W-:Y:S01]  /*18330*/  FMUL.FTZ R20, R133.reuse, R160 ;  /* 0x000000a085147220 */ /* 0x040fe20000410000 */
[C---:B------:R-:W-:Y:S01]  /*18340*/  FMUL.FTZ R21, R133.reuse, R161 ;  /* 0x000000a185157220 */ /* 0x040fe20000410000 */
[C---:B------:R-:W-:Y:S01]  /*18350*/  FMUL.FTZ R32, R133.reuse, R172 ;  /* 0x000000ac85207220 */ /* 0x040fe20000410000 */
[C---:B------:R-:W-:Y:S01]  /*18360*/  FMUL.FTZ R33, R133.reuse, R173 ;  /* 0x000000ad85217220 */ /* 0x040fe20000410000 */
[----:B------:R-:W4:Y:S01]  /*18370*/  MUFU.EX2 R0, R0 ;  /* 0x0000000000007308 */ /* 0x000f220000000800 */
        /* <DEDUP_REMOVED lines=18> */
[C---:B----4-:R-:W-:Y:S01]  /*184a0*/  FMUL.FTZ R10, R0.reuse, R146 ;  /* 0x00000092000a7220 */ /* 0x050fe20000410000 */
        /* <DEDUP_REMOVED lines=8> */
[----:B------:R1:W4:Y:S01]  /*18530*/  MUFU.EX2 R240, R3 ;  /* 0x0000000300f07308 */ /* 0x0003220000000800 */
        /* <DEDUP_REMOVED lines=20> */
[-C--:B---3--:R-:W-:Y:S05]  /*18680*/  HMMA.16816.F32.BF16 R20, R176, R184.reuse, R20 ;  /* 0x000000b8b014723c */ /* 0x088fea0000041814 */
[C---:B------:R-:W-:Y:S01]  /*18690*/  FMUL.FTZ R26, R0.reuse, R166 ;  /* 0x000000a6001a7220 */ /* 0x040fe20000410000 */
[----:B------:R-:W-:Y:S01]  /*186a0*/  FMUL.FTZ R27, R0, R167 ;  /* 0x000000a7001b7220 */ /* 0x000fe20000410000 */
[C---:B------:R-:W-:Y:S01]  /*186b0*/  FMUL.FTZ R29, R2.reuse, R169 ;  /* 0x000000a9021d7220 */ /* 0x040fe20000410000 */
[----:B------:R-:W-:Y:S03]  /*186c0*/  FMUL.FTZ R40, R2, R40 ;  /* 0x0000002802287220 */ /* 0x000fe60000410000 */
[--C-:B-1----:R-:W-:Y:S01]  /*186d0*/  FFMA.FTZ R3, R192, UR4, -R142.reuse ;  /* 0x00000004c0037c23 */ /* 0x102fe2000801088e */
[----:B------:R-:W-:Y:S01]  /*186e0*/  FMUL.FTZ R41, R2, R41 ;  /* 0x0000002902297220 */ /* 0x000fe20000410000 */
[C---:B------:R-:W-:Y:S02]  /*186f0*/  HMMA.16816.F32.BF16 R24, R180.reuse, R184, R24 ;  /* 0x000000b8b418723c */ /* 0x040fe40000041818 */
[----:B------:R1:W3:Y:S02]  /*18700*/  MUFU.EX2 R210, R3 ;  /* 0x0000000300d27308 */ /* 0x0002e40000000800 */
        /* <DEDUP_REMOVED lines=24> */
[----:B------:R-:W-:Y:S01]  /*18890*/  MOV R161, R205 ;  /* 0x000000cd00a17202 */ /* 0x000fe20000000f00 */
[C---:B------:R-:W-:Y:S01]  /*188a0*/  FMUL.FTZ R56, R2.reuse, R56 ;  /* 0x0000003802387220 */ /* 0x040fe20000410000 */
[----:B------:R-:W-:Y:S03]  /*188b0*/  FMUL.FTZ R57, R2, R57 ;  /* 0x0000003902397220 */ /* 0x000fe60000410000 */
        /* <DEDUP_REMOVED lines=110> */
[----:B------:R-:W-:Y:S01]  /*18fa0*/  MOV R164, R139 ;  /* 0x0000008b00a47202 */ /* 0x000fe20000000f00 */
        /* <DEDUP_REMOVED lines=8> */
[----:B----4-:R-:W-:Y:S03]  /*19030*/  F2FP.BF16.F32.PACK_AB R140, R240, R241 ;  /* 0x000000f1f08c723e */ /* 0x010fe600000010ff */
[----:B---3--:R-:W-:Y:S02]  /*19040*/  F2FP.BF16.F32.PACK_AB R141, R210, R211 ;  /* 0x000000d3d28d723e */ /* 0x008fe400000010ff */
        /* <DEDUP_REMOVED lines=17> */
[----:B------:R-:W5:Y:S04]  /*19160*/  LDL.LU R12, [R1+0x14] ;  /* 0x00001400010c7983 */ /* 0x000f680000300800 */
[----:B------:R-:W-:Y:S02]  /*19170*/  MOV R10, R163 ;  /* 0x000000a3000a7202 */ /* 0x000fe40000000f00 */
[----:B------:R-:W-:Y:S04]  /*19180*/  MOV R9, R162 ;  /* 0x000000a200097202 */ /* 0x000fe80000000f00 */
[----:B------:R-:W-:Y:S02]  /*19190*/  MOV R15, R160 ;  /* 0x000000a0000f7202 */ /* 0x000fe40000000f00 */
        /* <DEDUP_REMOVED lines=67> */
[----:B------:R2:W-:Y:S01]  /*195d0*/  STL [R1+0x14], R0 ;  /* 0x0000140001007387 */ /* 0x0005e20000100800 */
[----:B-1----:R-:W-:Y:S01]  /*195e0*/  MOV R3, R136 ;  /* 0x0000008800037202 */ /* 0x002fe20000000f00 */
[----:B------:R-:W-:Y:S06]  /*195f0*/  @P0 BRA `(.L_x_2892) ;  /* 0xffffffc800380947 */ /* 0x000fec000383ffff */
.L_x_2891:
[----:B------:R-:W2:Y:S04]  /*19600*/  LDL.LU R8, [R1+0x10] ;  /* 0x0000100001087983 */ /* 0x000ea80000300800 */
[----:B------:R-:W3:Y:S04]  /*19610*/  LDL.LU R7, [R1+0xc] ;  /* 0x00000c0001077983 */ /* 0x000ee80000300800 */
[----:B------:R-:W4:Y:S04]  /*19620*/  LDL.LU R6, [R1+0x8] ;  /* 0x0000080001067983 */ /* 0x000f280000300800 */
[----:B------:R-:W5:Y:S01]  /*19630*/  LDL.LU R5, [R1+0x14] ;  /* 0x0000140001057983 */ /* 0x000f620000300800 */
        /* <DEDUP_REMOVED lines=114> */
.L_x_2895:
        /* <DEDUP_REMOVED lines=24> */
.L_x_2896:
        /* <DEDUP_REMOVED lines=331> */
.L_x_2898:
[----:B------:R-:W-:Y:S05]  /*1b390*/  BSYNC B0 ;  /* 0x0000000000007941 */ /* 0x000fea0003800000 */
.L_x_2897:
        /* <DEDUP_REMOVED lines=35> */
.L_x_2900:
[----:B------:R-:W-:Y:S05]  /*1b5d0*/  BSYNC B0 ;  /* 0x0000000000007941 */ /* 0x000fea0003800000 */
.L_x_2899:
        /* <DEDUP_REMOVED lines=23> */
.L_x_2902:
[----:B------:R-:W-:Y:S05]  /*1b750*/  BSYNC B0 ;  /* 0x0000000000007941 */ /* 0x000fea0003800000 */
.L_x_2901:
        /* <DEDUP_REMOVED lines=22> */
.L_x_2904:
[----:B------:R-:W-:Y:S05]  /*1b8c0*/  BSYNC B0 ;  /* 0x0000000000007941 */ /* 0x000fea0003800000 */
.L_x_2903:
        /* <DEDUP_REMOVED lines=21> */
.L_x_2906:
[----:B------:R-:W-:Y:S05]  /*1ba20*/  BSYNC B0 ;  /* 0x0000000000007941 */ /* 0x000fea0003800000 */
.L_x_2905:
        /* <DEDUP_REMOVED lines=21> */
.L_x_2908:
[----:B------:R-:W-:Y:S05]  /*1bb80*/  BSYNC B0 ;  /* 0x0000000000007941 */ /* 0x000fea0003800000 */
.L_x_2907:
        /* <DEDUP_REMOVED lines=21> */
.L_x_2910:
[----:B------:R-:W-:Y:S05]  /*1bce0*/  BSYNC B0 ;  /* 0x0000000000007941 */ /* 0x000fea0003800000 */
.L_x_2909:
        /* <DEDUP_REMOVED lines=21> */
.L_x_2912:
[----:B------:R-:W-:Y:S05]  /*1be40*/  BSYNC B0 ;  /* 0x0000000000007941 */ /* 0x000fea0003800000 */
.L_x_2911:
        /* <DEDUP_REMOVED lines=21> */
.L_x_2913:
        /* <DEDUP_REMOVED lines=14> */
.L_x_2953:


//--------------------- .nv.shared._ZN5flash16flash_fwd_kernelI23Flash_fwd_kernel_traitsILi128ELi128ELi64ELi4ELb0ELb0EN7cutlass10bfloat16_tE19Flash_kernel_traitsILi128ELi128ELi64ELi4ES3_EELb0ELb0ELb0ELb0ELb0ELb1ELb0ELb0EEEvNS_16Flash_fwd_paramsE --------------------------
	.section	.nv.shared._ZN5flash16flash_fwd_kernelI23Flash_fwd_kernel_traitsILi128ELi128ELi64ELi4ELb0ELb0EN7cutlass10bfloat16_tE19Flash_kernel_traitsILi128ELi128ELi64ELi4ES3_EELb0ELb0ELb0ELb0ELb0ELb1ELb0ELb0EEEvNS_16Flash_fwd_paramsE,"aw",@nobits
	.sectionflags	@""
	.align	16
	.zero		1024


//--------------------- .nv.shared.reserved.0     --------------------------
	.section	.nv.shared.reserved.0,"aw",@nobits
	.weak		__nv_reservedSMEM_offset_0_alias
	.size		__nv_reservedSMEM_offset_0_alias, 0, 0
	.other		__nv_reservedSMEM_offset_0_alias,@"STO_CUDA_RESERVED_SHARED STV_DEFAULT"
__nv_reservedSMEM_offset_0_alias:
	.zero		0


//--------------------- .nv.global                --------------------------
	.section	.nv.global,"aw",@nobits
.nv.global:
	.type		_ZN66_INTERNAL_9d8789de_30_flash_fwd_hdim128_bf16_sm80_cu_21e1f8cb_31304cute1_E,@object
	.size		_ZN66_INTERNAL_9d8789de_30_flash_fwd_hdim128_bf16_sm80_cu_21e1f8cb_31304cute1_E,(_ZN66_INTERNAL_9d8789de_30_flash_fwd_hdim128_bf16_sm80_cu_21e1f8cb_31304cuda3std3__45__cpo6cbeginE - _ZN66_INTERNAL_9d8789de_30_flash_fwd_hdim128_bf16_sm80_cu_21e1f8cb_31304cute1_E)
_ZN66_INTERNAL_9d8789de_30_flash_fwd_hdim128_bf16_sm80_cu_21e1f8cb_31304cute1_E:
	.zero		1
	.type		_ZN66_INTERNAL_9d8789de_30_flash_fwd_hdim128_bf16_sm80_cu_21e1f8cb_31304cuda3std3__45__cpo6cbeginE,@object
	.size		_ZN66_INTERNAL_9d8789de_30_flash_fwd_hdim128_bf16_sm80_cu_21e1f8cb_31304cuda3std3__45__cpo6cbeginE,(_ZN66_INTERNAL_9d8789de_30_flash_fwd_hdim128_bf16_sm80_cu_21e1f8cb_31304cuda3std3__48in_placeE - _ZN66_INTERNAL_9d8789de_30_flash_fwd_hdim128_bf16_sm80_cu_21e1f8cb_31304cuda3std3__45__cpo6cbeginE)
_ZN66_INTERNAL_9d8789de_30_flash_fwd_hdim128_bf16_sm80_cu_21e1f8cb_31304cuda3std3__45__cpo6cbeginE:
	.zero		1
	.type		_ZN66_INTERNAL_9d8789de_30_flash_fwd_hdim128_bf16_sm80_cu_21e1f8cb_31304cuda3std3__48in_placeE,@object
	.size		_ZN66_INTERNAL_9d8789de_30_flash_fwd_hdim128_bf16_sm80_cu_21e1f8cb_31304cuda3std3__48in_placeE,(_ZN66_INTERNAL_9d8789de_30_flash_fwd_hdim128_bf16_sm80_cu_21e1f8cb_31304cuda3std6ranges3__45__cpo9iter_moveE - _ZN66_INTERNAL_9d8789de_30_flash_fwd_hdim128_bf16_sm80_cu_21e1f8cb_31304cuda3std3__48in_placeE)
_ZN66_INTERNAL_9d8789de_30_flash_fwd_hdim128_bf16_sm80_cu_21e1f8cb_31304cuda3std3__48in_placeE:
	.zero		1
	.type		_ZN66_INTERNAL_9d8789de_30_flash_fwd_hdim128_bf16_sm80_cu_21e1f8cb_31304cuda3std6ranges3__45__cpo9iter_moveE,@object
	.size		_ZN66_INTERNAL_9d8789de_30_flash_fwd_hdim128_bf16_sm80_cu_21e1f8cb_31304cuda3std6ranges3__45__cpo9iter_moveE,(_ZN66_INTERNAL_9d8789de_30_flash_fwd_hdim128_bf16_sm80_cu_21e1f8cb_31304cuda3std3__45__cpo5beginE - _ZN66_INTERNAL_9d8789de_30_flash_fwd_hdim128_bf16_sm80_cu_21e1f8cb_31304cuda3std6ranges3__45__cpo9iter_moveE)
_ZN66_INTERNAL_9d8789de_30_flash_fwd_hdim128_bf16_sm80_cu_21e1f8cb_31304cuda3std6ranges3__45__cpo9iter_moveE:
	.zero		1
	.type		_ZN66_INTERNAL_9d8789de_30_flash_fwd_hdim128_bf16_sm80_cu_21e1f8cb_31304cuda3std3__45__cpo5beginE,@object
	.size		_ZN66_INTERNAL_9d8789de_30_flash_fwd_hdim128_bf16_sm80_cu_21e1f8cb_31304cuda3std3__45__cpo5beginE,(_ZN66_INTERNAL_9d8789de_30_flash_fwd_hdim128_bf16_sm80_cu_21e1f8cb_31304cuda3std3__468_GLOBAL__N__9d8789de_30_flash_fwd_hdim128_bf16_sm80_cu_21e1f8cb_31306ignoreE - _ZN66_INTERNAL_9d8789de_30_flash_fwd_hdim128_bf16_sm80_cu_21e1f8cb_31304cuda3std3__45__cpo5beginE)
_ZN66_INTERNAL_9d8789de_30_flash_fwd_hdim128_bf16_sm80_cu_21e1f8cb_31304cuda3std3__45__cpo5beginE:
	.zero		1
	.type		_ZN66_INTERNAL_9d8789de_30_flash_fwd_hdim128_bf16_sm80_cu_21e1f8cb_31304cuda3std3__468_GLOBAL__N__9d8789de_30_flash_fwd_hdim128_bf16_sm80_cu_21e1f8cb_31306ignoreE,@object
	.size		_ZN66_INTERNAL_9d8789de_30_flash_fwd_hdim128_bf16_sm80_cu_21e1f8cb_31304cuda3std3__468_GLOBAL__N__9d8789de_30_flash_fwd_hdim128_bf16_sm80_cu_21e1f8cb_31306ignoreE,(_ZN66_INTERNAL_9d8789de_30_flash_fwd_hdim128_bf16_sm80_cu_21e1f8cb_31304cute7productE - _ZN66_INTERNAL_9d8789de_30_flash_fwd_hdim128_bf16_sm80_cu_21e1f8cb_31304cuda3std3__468_GLOBAL__N__9d8789de_30_flash_fwd_hdim128_bf16_sm80_cu_21e1f8cb_31306ignoreE)
_ZN66_INTERNAL_9d8789de_30_flash_fwd_hdim128_bf16_sm80_cu_21e1f8cb_31304cuda3std3__468_GLOBAL__N__9d8789de_30_flash_fwd_hdim128_bf16_sm80_cu_21e1f8cb_31306ignoreE:
	.zero		1
	.type		_ZN66_INTERNAL_9d8789de_30_flash_fwd_hdim128_bf16_sm80_cu_21e1f8cb_31304cute7productE,@object
	.size		_ZN66_INTERNAL_9d8789de_30_flash_fwd_hdim128_bf16_sm80_cu_21e1f8cb_31304cute7productE,(_ZN66_INTERNAL_9d8789de_30_flash_fwd_hdim128_bf16_sm80_cu_21e1f8cb_31304cuda3std3__45__cpo3endE - _ZN66_INTERNAL_9d8789de_30_flash_fwd_hdim128_bf16_sm80_cu_21e1f8cb_31304cute7productE)
_ZN66_INTERNAL_9d8789de_30_flash_fwd_hdim128_bf16_sm80_cu_21e1f8cb_31304cute7productE:
	.zero		1
	.type		_ZN66_INTERNAL_9d8789de_30_flash_fwd_hdim128_bf16_sm80_cu_21e1f8cb_31304cuda3std3__45__cpo3endE,@object
	.size		_ZN66_INTERNAL_9d8789de_30_flash_fwd_hdim128_bf16_sm80_cu_21e1f8cb_31304cuda3std3__45__cpo3endE,(_ZN66_INTERNAL_9d8789de_30_flash_fwd_hdim128_bf16_sm80_cu_21e1f8cb_31304cuda3std3__419piecewise_constructE - _ZN66_INTERNAL_9d8789de_30_flash_fwd_hdim128_bf16_sm80_cu_21e1f8cb_31304cuda3std3__45__cpo3endE)
_ZN66_INTERNAL_9d8789de_30_flash_fwd_hdim128_bf16_sm80_cu_21e1f8cb_31304cuda3std3__45__cpo3endE:
	.zero		1
	.type		_ZN66_INTERNAL_9d8789de_30_flash_fwd_hdim128_bf16_sm80_cu_21e1f8cb_31304cuda3std3__419piecewise_constructE,@object
	.size		_ZN66_INTERNAL_9d8789de_30_flash_fwd_hdim128_bf16_sm80_cu_21e1f8cb_31304cuda3std3__419piecewise_constructE,(_ZN66_INTERNAL_9d8789de_30_flash_fwd_hdim128_bf16_sm80_cu_21e1f8cb_31304cuda3std3__45__cpo4cendE - _ZN66_INTERNAL_9d8789de_30_flash_fwd_hdim128_bf16_sm80_cu_21e1f8cb_31304cuda3std3__419piecewise_constructE)
_ZN66_INTERNAL_9d8789de_30_flash_fwd_hdim128_bf16_sm80_cu_21e1f8cb_31304cuda3std3__419piecewise_constructE:
	.zero		1
	.type		_ZN66_INTERNAL_9d8789de_30_flash_fwd_hdim128_bf16_sm80_cu_21e1f8cb_31304cuda3std3__45__cpo4cendE,@object
	.size		_ZN66_INTERNAL_9d8789de_30_flash_fwd_hdim128_bf16_sm80_cu_21e1f8cb_31304cuda3std3__45__cpo4cendE,(_ZN66_INTERNAL_9d8789de_30_flash_fwd_hdim128_bf16_sm80_cu_21e1f8cb_31304cuda3std6ranges3__45__cpo4swapE - _ZN66_INTERNAL_9d8789de_30_flash_fwd_hdim128_bf16_sm80_cu_21e1f8cb_31304cuda3std3__45__cpo4cendE)
_ZN66_INTERNAL_9d8789de_30_flash_fwd_hdim128_bf16_sm80_cu_21e1f8cb_31304cuda3std3__45__cpo4cendE:
	.zero		1
	.type		_ZN66_INTERNAL_9d8789de_30_flash_fwd_hdim128_bf16_sm80_cu_21e1f8cb_31304cuda3std6ranges3__45__cpo4swapE,@object
	.size		_ZN66_INTERNAL_9d8789de_30_flash_fwd_hdim128_bf16_sm80_cu_21e1f8cb_31304cuda3std6ranges3__45__cpo4swapE,(.L_7 - _ZN66_INTERNAL_9d8789de_30_flash_fwd_hdim128_bf16_sm80_cu_21e1f8cb_31304cuda3std6ranges3__45__cpo4swapE)
_ZN66_INTERNAL_9d8789de_30_flash_fwd_hdim128_bf16_sm80_cu_21e1f8cb_31304cuda3std6ranges3__45__cpo4swapE:
	.zero		1
.L_7:


//--------------------- .nv.shared._ZN5flash16flash_fwd_kernelI23Flash_fwd_kernel_traitsILi128ELi128ELi64ELi4ELb0ELb0EN7cutlass10bfloat16_tE19Flash_kernel_traitsILi128ELi128ELi64ELi4ES3_EELb0ELb0ELb0ELb0ELb0ELb1ELb1ELb0EEEvNS_16Flash_fwd_paramsE --------------------------
	.section	.nv.shared._ZN5flash16flash_fwd_kernelI23Flash_fwd_kernel_traitsILi128ELi128ELi64ELi4ELb0ELb0EN7cutlass10bfloat16_tE19Flash_kernel_traitsILi128ELi128ELi64ELi4ES3_EELb0ELb0ELb0ELb0ELb0ELb1ELb1ELb0EEEvNS_16Flash_fwd_paramsE,"aw",@nobits
	.sectionflags	@""
	.align	16
	.zero		1024


//--------------------- .nv.shared._ZN5flash16flash_fwd_kernelI23Flash_fwd_kernel_traitsILi128ELi128ELi64ELi4ELb0ELb0EN7cutlass10bfloat16_tE19Flash_kernel_traitsILi128ELi128ELi64ELi4ES3_EELb0ELb0ELb0ELb0ELb1ELb1ELb0ELb0EEEvNS_16Flash_fwd_paramsE --------------------------
	.section	.nv.shared._ZN5flash16flash_fwd_kernelI23Flash_fwd_kernel_traitsILi128ELi128ELi64ELi4ELb0ELb0EN7cutlass10bfloat16_tE19Flash_kernel_traitsILi128ELi128ELi64ELi4ES3_EELb0ELb0ELb0ELb0ELb1ELb1ELb0ELb0EEEvNS_16Flash_fwd_paramsE,"aw",@nobits
	.sectionflags	@""
	.align	16
	.zero		1024


//--------------------- .nv.shared._ZN5flash16flash_fwd_kernelI23Flash_fwd_kernel_traitsILi128ELi128ELi64ELi4ELb0ELb0EN7cutlass10bfloat16_tE19Flash_kernel_traitsILi128ELi128ELi64ELi4ES3_EELb0ELb0ELb0ELb0ELb1ELb1ELb1ELb0EEEvNS_16Flash_fwd_paramsE --------------------------
	.section	.nv.shared._ZN5flash16flash_fwd_kernelI23Flash_fwd_kernel_traitsILi128ELi128ELi64ELi4ELb0ELb0EN7cutlass10bfloat16_tE19Flash_kernel_traitsILi128ELi128ELi64ELi4ES3_EELb0ELb0ELb0ELb0ELb1ELb1ELb1ELb0EEEvNS_16Flash_fwd_paramsE,"aw",@nobits
	.sectionflags	@""
	.align	16
	.zero		1024


//--------------------- .nv.shared._ZN5flash16flash_fwd_kernelI23Flash_fwd_kernel_traitsILi128ELi128ELi64ELi4ELb0ELb0EN7cutlass10bfloat16_tE19Flash_kernel_traitsILi128ELi128ELi64ELi4ES3_EELb0ELb0ELb0ELb0ELb0ELb0ELb0ELb0EEEvNS_16Flash_fwd_paramsE --------------------------
	.section	.nv.shared._ZN5flash16flash_fwd_kernelI23Flash_fwd_kernel_traitsILi128ELi128ELi64ELi4ELb0ELb0EN7cutlass10bfloat16_tE19Flash_kernel_traitsILi128ELi128ELi64ELi4ES3_EELb0ELb0ELb0ELb0ELb0ELb0ELb0ELb0EEEvNS_16Flash_fwd_paramsE,"aw",@nobits
	.sectionflags	@""
	.align	16
	.zero		1024


//--------------------- .nv.shared._ZN5flash16flash_fwd_kernelI23Flash_fwd_kernel_traitsILi128ELi128ELi64ELi4ELb0ELb0EN7cutlass10bfloat16_tE19Flash_kernel_traitsILi128ELi128ELi64ELi4ES3_EELb0ELb0ELb0ELb0ELb0ELb0ELb1ELb0EEEvNS_16Flash_fwd_paramsE --------------------------
	.section	.nv.shared._ZN5flash16flash_fwd_kernelI23Flash_fwd_kernel_traitsILi128ELi128ELi64ELi4ELb0ELb0EN7cutlass10bfloat16_tE19Flash_kernel_traitsILi128ELi128ELi64ELi4ES3_EELb0ELb0ELb0ELb0ELb0ELb0ELb1ELb0EEEvNS_16Flash_fwd_paramsE,"aw",@nobits
	.sectionflags	@""
	.align	16
	.zero		1024


//--------------------- .nv.shared._ZN5flash16flash_fwd_kernelI23Flash_fwd_kernel_traitsILi128ELi128ELi64ELi4ELb0ELb0EN7cutlass10bfloat16_tE19Flash_kernel_traitsILi128ELi128ELi64ELi4ES3_EELb0ELb0ELb0ELb1ELb0ELb0ELb0ELb0EEEvNS_16Flash_fwd_paramsE --------------------------
	.section	.nv.shared._ZN5flash16flash_fwd_kernelI23Flash_fwd_kernel_traitsILi128ELi128ELi64ELi4ELb0ELb0EN7cutlass10bfloat16_tE19Flash_kernel_traitsILi128ELi128ELi64ELi4ES3_EELb0ELb0ELb0ELb1ELb0ELb0ELb0ELb0EEEvNS_16Flash_fwd_paramsE,"aw",@nobits
	.sectionflags	@""
	.align	16
	.zero		1024


//--------------------- .nv.shared._ZN5flash16flash_fwd_kernelI23Flash_fwd_kernel_traitsILi128ELi128ELi64ELi4ELb0ELb0EN7cutlass10bfloat16_tE19Flash_kernel_traitsILi128ELi128ELi64ELi4ES3_EELb0ELb0ELb0ELb1ELb0ELb0ELb1ELb0EEEvNS_16Flash_fwd_paramsE --------------------------
	.section	.nv.shared._ZN5flash16flash_fwd_kernelI23Flash_fwd_kernel_traitsILi128ELi128ELi64ELi4ELb0ELb0EN7cutlass10bfloat16_tE19Flash_kernel_traitsILi128ELi128ELi64ELi4ES3_EELb0ELb0ELb0ELb1ELb0ELb0ELb1ELb0EEEvNS_16Flash_fwd_paramsE,"aw",@nobits
	.sectionflags	@""
	.align	16
	.zero		1024


//--------------------- .nv.shared._ZN5flash16flash_fwd_kernelI23Flash_fwd_kernel_traitsILi128ELi128ELi64ELi4ELb0ELb0EN7cutlass10bfloat16_tE19Flash_kernel_traitsILi128ELi128ELi64ELi4ES3_EELb0ELb0ELb1ELb0ELb0ELb1ELb0ELb0EEEvNS_16Flash_fwd_paramsE --------------------------
	.section	.nv.shared._ZN5flash16flash_fwd_kernelI23Flash_fwd_kernel_traitsILi128ELi128ELi64ELi4ELb0ELb0EN7cutlass10bfloat16_tE19Flash_kernel_traitsILi128ELi128ELi64ELi4ES3_EELb0ELb0ELb1ELb0ELb0ELb1ELb0ELb0EEEvNS_16Flash_fwd_paramsE,"aw",@nobits
	.sectionflags	@""
	.align	16
	.zero		1024


//--------------------- .nv.shared._ZN5flash16flash_fwd_kernelI23Flash_fwd_kernel_traitsILi128ELi128ELi64ELi4ELb0ELb0EN7cutlass10bfloat16_tE19Flash_kernel_traitsILi128ELi128ELi64ELi4ES3_EELb0ELb0ELb1ELb0ELb0ELb1ELb1ELb0EEEvNS_16Flash_fwd_paramsE --------------------------
	.section	.nv.shared._ZN5flash16flash_fwd_kernelI23Flash_fwd_kernel_traitsILi128ELi128ELi64ELi4ELb0ELb0EN7cutlass10bfloat16_tE19Flash_kernel_traitsILi128ELi128ELi64ELi4ES3_EELb0ELb0ELb1ELb0ELb0ELb1ELb1ELb0EEEvNS_16Flash_fwd_paramsE,"aw",@nobits
	.sectionflags	@""
	.align	16
	.zero		1024


//--------------------- .nv.shared._ZN5flash16flash_fwd_kernelI23Flash_fwd_kernel_traitsILi128ELi128ELi64ELi4ELb0ELb0EN7cutlass10bfloat16_tE19Flash_kernel_traitsILi128ELi128ELi64ELi4ES3_EELb0ELb0ELb1ELb0ELb0ELb0ELb0ELb0EEEvNS_16Flash_fwd_paramsE --------------------------
	.section	.nv.shared._ZN5flash16flash_fwd_kernelI23Flash_fwd_kernel_traitsILi128ELi128ELi64ELi4ELb0ELb0EN7cutlass10bfloat16_tE19Flash_kernel_traitsILi128ELi128ELi64ELi4ES3_EELb0ELb0ELb1ELb0ELb0ELb0ELb0ELb0EEEvNS_16Flash_fwd_paramsE,"aw",@nobits
	.sectionflags	@""
	.align	16
	.zero		1024


//--------------------- .nv.shared._ZN5flash16flash_fwd_kernelI23Flash_fwd_kernel_traitsILi128ELi128ELi64ELi4ELb0ELb0EN7cutlass10bfloat16_tE19Flash_kernel_traitsILi128ELi128ELi64ELi4ES3_EELb0ELb0ELb1ELb0ELb0ELb0ELb1ELb0EEEvNS_16Flash_fwd_paramsE --------------------------
	.section	.nv.shared._ZN5flash16flash_fwd_kernelI23Flash_fwd_kernel_traitsILi128ELi128ELi64ELi4ELb0ELb0EN7cutlass10bfloat16_tE19Flash_kernel_traitsILi128ELi128ELi64ELi4ES3_EELb0ELb0ELb1ELb0ELb0ELb0ELb1ELb0EEEvNS_16Flash_fwd_paramsE,"aw",@nobits
	.sectionflags	@""
	.align	16
	.zero		1024


//--------------------- .nv.shared._ZN5flash16flash_fwd_kernelI23Flash_fwd_kernel_traitsILi128ELi128ELi64ELi4ELb0ELb0EN7cutlass10bfloat16_tE19Flash_kernel_traitsILi128ELi128ELi64ELi4ES3_EELb0ELb0ELb1ELb1ELb0ELb0ELb0ELb0EEEvNS_16Flash_fwd_paramsE --------------------------
	.section	.nv.shared._ZN5flash16flash_fwd_kernelI23Flash_fwd_kernel_traitsILi128ELi128ELi64ELi4ELb0ELb0EN7cutlass10bfloat16_tE19Flash_kernel_traitsILi128ELi128ELi64ELi4ES3_EELb0ELb0ELb1ELb1ELb0ELb0ELb0ELb0EEEvNS_16Flash_fwd_paramsE,"aw",@nobits
	.sectionflags	@""
	.align	16
	.zero		1024


//--------------------- .nv.shared._ZN5flash16flash_fwd_kernelI23Flash_fwd_kernel_traitsILi128ELi128ELi64ELi4ELb0ELb0EN7cutlass10bfloat16_tE19Flash_kernel_traitsILi128ELi128ELi64ELi4ES3_EELb0ELb0ELb1ELb1ELb0ELb0ELb1ELb0EEEvNS_16Flash_fwd_paramsE --------------------------
	.section	.nv.shared._ZN5flash16flash_fwd_kernelI23Flash_fwd_kernel_traitsILi128ELi128ELi64ELi4ELb0ELb0EN7cutlass10bfloat16_tE19Flash_kernel_traitsILi128ELi128ELi64ELi4ES3_EELb0ELb0ELb1ELb1ELb0ELb0ELb1ELb0EEEvNS_16Flash_fwd_paramsE,"aw",@nobits
	.sectionflags	@""
	.align	16
	.zero		1024


//--------------------- .nv.shared._ZN5flash16flash_fwd_kernelI23Flash_fwd_kernel_traitsILi128ELi128ELi32ELi4ELb0ELb0EN7cutlass10bfloat16_tE19Flash_kernel_traitsILi128ELi128ELi32ELi4ES3_EELb0ELb0ELb0ELb0ELb0ELb1ELb0ELb0EEEvNS_16Flash_fwd_paramsE --------------------------
	.section	.nv.shared._ZN5flash16flash_fwd_kernelI23Flash_fwd_kernel_traitsILi128ELi128ELi32ELi4ELb0ELb0EN7cutlass10bfloat16_tE19Flash_kernel_traitsILi128ELi128ELi32ELi4ES3_EELb0ELb0ELb0ELb0ELb0ELb1ELb0ELb0EEEvNS_16Flash_fwd_paramsE,"aw",@nobits
	.sectionflags	@""
	.align	16
	.zero		1024


//--------------------- .nv.shared._ZN5flash16flash_fwd_kernelI23Flash_fwd_kernel_traitsILi128ELi128ELi32ELi4ELb0ELb0EN7cutlass10bfloat16_tE19Flash_kernel_traitsILi128ELi128ELi32ELi4ES3_EELb0ELb0ELb0ELb0ELb1ELb1ELb0ELb0EEEvNS_16Flash_fwd_paramsE --------------------------
	.section	.nv.shared._ZN5flash16flash_fwd_kernelI23Flash_fwd_kernel_traitsILi128ELi128ELi32ELi4ELb0ELb0EN7cutlass10bfloat16_tE19Flash_kernel_traitsILi128ELi128ELi32ELi4ES3_EELb0ELb0ELb0ELb0ELb1ELb1ELb0ELb0EEEvNS_16Flash_fwd_paramsE,"aw",@nobits
	.sectionflags	@""
	.align	16
	.zero		1024


//--------------------- .nv.shared._ZN5flash16flash_fwd_kernelI23Flash_fwd_kernel_traitsILi128ELi128ELi32ELi4ELb0ELb0EN7cutlass10bfloat16_tE19Flash_kernel_traitsILi128ELi128ELi32ELi4ES3_EELb0ELb0ELb0ELb0ELb0ELb0ELb0ELb0EEEvNS_16Flash_fwd_paramsE --------------------------
	.section	.nv.shared._ZN5flash16flash_fwd_kernelI23Flash_fwd_kernel_traitsILi128ELi128ELi32ELi4ELb0ELb0EN7cutlass10bfloat16_tE19Flash_kernel_traitsILi128ELi128ELi32ELi4ES3_EELb0ELb0ELb0ELb0ELb0ELb0ELb0ELb0EEEvNS_16Flash_fwd_paramsE,"aw",@nobits
	.sectionflags	@""
	.align	16
	.zero		1024


//--------------------- .nv.shared._ZN5flash16flash_fwd_kernelI23Flash_fwd_kernel_traitsILi128ELi128ELi32ELi4ELb0ELb0EN7cutlass10bfloat16_tE19Flash_kernel_traitsILi128ELi128ELi32ELi4ES3_EELb0ELb0ELb0ELb1ELb0ELb0ELb0ELb0EEEvNS_16Flash_fwd_paramsE --------------------------
	.section	.nv.shared._ZN5flash16flash_fwd_kernelI23Flash_fwd_kernel_traitsILi128ELi128ELi32ELi4ELb0ELb0EN7cutlass10bfloat16_tE19Flash_kernel_traitsILi128ELi128ELi32ELi4ES3_EELb0ELb0ELb0ELb1ELb0ELb0ELb0ELb0EEEvNS_16Flash_fwd_paramsE,"aw",@nobits
	.sectionflags	@""
	.align	16
	.zero		1024


//--------------------- .nv.shared._ZN5flash16flash_fwd_kernelI23Flash_fwd_kernel_traitsILi128ELi128ELi32ELi4ELb0ELb0EN7cutlass10bfloat16_tE19Flash_kernel_traitsILi128ELi128ELi32ELi4ES3_EELb0ELb0ELb1ELb0ELb0ELb1ELb0ELb0EEEvNS_16Flash_fwd_paramsE --------------------------
	.section	.nv.shared._ZN5flash16flash_fwd_kernelI23Flash_fwd_kernel_traitsILi128ELi128ELi32ELi4ELb0ELb0EN7cutlass10bfloat16_tE19Flash_kernel_traitsILi128ELi128ELi32ELi4ES3_EELb0ELb0ELb1ELb0ELb0ELb1ELb0ELb0EEEvNS_16Flash_fwd_paramsE,"aw",@nobits
	.sectionflags	@""
	.align	16
	.zero		1024


//--------------------- .nv.shared._ZN5flash16flash_fwd_kernelI23Flash_fwd_kernel_traitsILi128ELi128ELi32ELi4ELb0ELb0EN7cutlass10bfloat16_tE19Flash_kernel_traitsILi128ELi128ELi32ELi4ES3_EELb0ELb0ELb1ELb0ELb0ELb0ELb0ELb0EEEvNS_16Flash_fwd_paramsE --------------------------
	.section	.nv.shared._ZN5flash16flash_fwd_kernelI23Flash_fwd_kernel_traitsILi128ELi128ELi32ELi4ELb0ELb0EN7cutlass10bfloat16_tE19Flash_kernel_traitsILi128ELi128ELi32ELi4ES3_EELb0ELb0ELb1ELb0ELb0ELb0ELb0ELb0EEEvNS_16Flash_fwd_paramsE,"aw",@nobits
	.sectionflags	@""
	.align	16
	.zero		1024


//--------------------- .nv.shared._ZN5flash16flash_fwd_kernelI23Flash_fwd_kernel_traitsILi128ELi128ELi32ELi4ELb0ELb0EN7cutlass10bfloat16_tE19Flash_kernel_traitsILi128ELi128ELi32ELi4ES3_EELb0ELb0ELb1ELb1ELb0ELb0ELb0ELb0EEEvNS_16Flash_fwd_paramsE --------------------------
	.section	.nv.shared._ZN5flash16flash_fwd_kernelI23Flash_fwd_kernel_traitsILi128ELi128ELi32ELi4ELb0ELb0EN7cutlass10bfloat16_tE19Flash_kernel_traitsILi128ELi128ELi32ELi4ES3_EELb0ELb0ELb1ELb1ELb0ELb0ELb0ELb0EEEvNS_16Flash_fwd_paramsE,"aw",@nobits
	.sectionflags	@""
	.align	16
	.zero		1024


//--------------------- .nv.shared._ZN5flash16flash_fwd_kernelI23Flash_fwd_kernel_traitsILi128ELi128ELi32ELi4ELb0ELb0EN7cutlass10bfloat16_tE19Flash_kernel_traitsILi128ELi128ELi32ELi4ES3_EELb1ELb0ELb0ELb0ELb0ELb1ELb0ELb0EEEvNS_16Flash_fwd_paramsE --------------------------
	.section	.nv.shared._ZN5flash16flash_fwd_kernelI23Flash_fwd_kernel_traitsILi128ELi128ELi32ELi4ELb0ELb0EN7cutlass10bfloat16_tE19Flash_kernel_traitsILi128ELi128ELi32ELi4ES3_EELb1ELb0ELb0ELb0ELb0ELb1ELb0ELb0EEEvNS_16Flash_fwd_paramsE,"aw",@nobits
	.sectionflags	@""
	.align	16
	.zero		1024


//--------------------- .nv.shared._ZN5flash16flash_fwd_kernelI23Flash_fwd_kernel_traitsILi128ELi128ELi32ELi4ELb0ELb0EN7cutlass10bfloat16_tE19Flash_kernel_traitsILi128ELi128ELi32ELi4ES3_EELb0ELb0ELb0ELb0ELb0ELb1ELb1ELb0EEEvNS_16Flash_fwd_paramsE --------------------------
	.section	.nv.shared._ZN5flash16flash_fwd_kernelI23Flash_fwd_kernel_traitsILi128ELi128ELi32ELi4ELb0ELb0EN7cutlass10bfloat16_tE19Flash_kernel_traitsILi128ELi128ELi32ELi4ES3_EELb0ELb0ELb0ELb0ELb0ELb1ELb1ELb0EEEvNS_16Flash_fwd_paramsE,"aw",@nobits
	.sectionflags	@""
	.align	16
	.zero		1024


//--------------------- .nv.shared._ZN5flash16flash_fwd_kernelI23Flash_fwd_kernel_traitsILi128ELi128ELi32ELi4ELb0ELb0EN7cutlass10bfloat16_tE19Flash_kernel_traitsILi128ELi128ELi32ELi4ES3_EELb1ELb0ELb0ELb0ELb0ELb0ELb0ELb0EEEvNS_16Flash_fwd_paramsE --------------------------
	.section	.nv.shared._ZN5flash16flash_fwd_kernelI23Flash_fwd_kernel_traitsILi128ELi128ELi32ELi4ELb0ELb0EN7cutlass10bfloat16_tE19Flash_kernel_traitsILi128ELi128ELi32ELi4ES3_EELb1ELb0ELb0ELb0ELb0ELb0ELb0ELb0EEEvNS_16Flash_fwd_paramsE,"aw",@nobits
	.sectionflags	@""
	.align	16
	.zero		1024


//--------------------- .nv.shared._ZN5flash16flash_fwd_kernelI23Flash_fwd_kernel_traitsILi128ELi128ELi32ELi4ELb0ELb0EN7cutlass10bfloat16_tE19Flash_kernel_traitsILi128ELi128ELi32ELi4ES3_EELb1ELb0ELb1ELb0ELb0ELb0ELb0ELb0EEEvNS_16Flash_fwd_paramsE --------------------------
	.section	.nv.shared._ZN5flash16flash_fwd_kernelI23Flash_fwd_kernel_traitsILi128ELi128ELi32ELi4ELb0ELb0EN7cutlass10bfloat16_tE19Flash_kernel_traitsILi128ELi128ELi32ELi4ES3_EELb1ELb0ELb1ELb0ELb0ELb0ELb0ELb0EEEvNS_16Flash_fwd_paramsE,"aw",@nobits
	.sectionflags	@""
	.align	16
	.zero		1024


//--------------------- .nv.shared._ZN5flash16flash_fwd_kernelI23Flash_fwd_kernel_traitsILi128ELi128ELi32ELi4ELb0ELb0EN7cutlass10bfloat16_tE19Flash_kernel_traitsILi128ELi128ELi32ELi4ES3_EELb1ELb0ELb0ELb0ELb1ELb1ELb0ELb0EEEvNS_16Flash_fwd_paramsE --------------------------
	.section	.nv.shared._ZN5flash16flash_fwd_kernelI23Flash_fwd_kernel_traitsILi128ELi128ELi32ELi4ELb0ELb0EN7cutlass10bfloat16_tE19Flash_kernel_traitsILi128ELi128ELi32ELi4ES3_EELb1ELb0ELb0ELb0ELb1ELb1ELb0ELb0EEEvNS_16Flash_fwd_paramsE,"aw",@nobits
	.sectionflags	@""
	.align	16
	.zero		1024


//--------------------- .nv.shared._ZN5flash16flash_fwd_kernelI23Flash_fwd_kernel_traitsILi128ELi128ELi32ELi4ELb0ELb0EN7cutlass10bfloat16_tE19Flash_kernel_traitsILi128ELi128ELi32ELi4ES3_EELb0ELb0ELb0ELb0ELb1ELb1ELb1ELb0EEEvNS_16Flash_fwd_paramsE --------------------------
	.section	.nv.shared._ZN5flash16flash_fwd_kernelI23Flash_fwd_kernel_traitsILi128ELi128ELi32ELi4ELb0ELb0EN7cutlass10bfloat16_tE19Flash_kernel_traitsILi128ELi128ELi32ELi4ES3_EELb0ELb0ELb0ELb0ELb1ELb1ELb1ELb0EEEvNS_16Flash_fwd_paramsE,"aw",@nobits
	.sectionflags	@""
	.align	16
	.zero		1024


//--------------------- .nv.shared._ZN5flash16flash_fwd_kernelI23Flash_fwd_kernel_traitsILi128ELi128ELi32ELi4ELb0ELb0EN7cutlass10bfloat16_tE19Flash_kernel_traitsILi128ELi128ELi32ELi4ES3_EELb1ELb0ELb0ELb1ELb0ELb0ELb0ELb0EEEvNS_16Flash_fwd_paramsE --------------------------
	.section	.nv.shared._ZN5flash16flash_fwd_kernelI23Flash_fwd_kernel_traitsILi128ELi128ELi32ELi4ELb0ELb0EN7cutlass10bfloat16_tE19Flash_kernel_traitsILi128ELi128ELi32ELi4ES3_EELb1ELb0ELb0ELb1ELb0ELb0ELb0ELb0EEEvNS_16Flash_fwd_paramsE,"aw",@nobits
	.sectionflags	@""
	.align	16
	.zero		1024


//--------------------- .nv.shared._ZN5flash16flash_fwd_kernelI23Flash_fwd_kernel_traitsILi128ELi128ELi32ELi4ELb0ELb0EN7cutlass10bfloat16_tE19Flash_kernel_traitsILi128ELi128ELi32ELi4ES3_EELb1ELb0ELb0ELb0ELb0ELb0ELb0ELb1EEEvNS_16Flash_fwd_paramsE --------------------------
	.section	.nv.shared._ZN5flash16flash_fwd_kernelI23Flash_fwd_kernel_traitsILi128ELi128ELi32ELi4ELb0ELb0EN7cutlass10bfloat16_tE19Flash_kernel_traitsILi128ELi128ELi32ELi4ES3_EELb1ELb0ELb0ELb0ELb0ELb0ELb0ELb1EEEvNS_16Flash_fwd_paramsE,"aw",@nobits
	.sectionflags	@""
	.align	16
	.zero		1024


//--------------------- .nv.shared._ZN5flash16flash_fwd_kernelI23Flash_fwd_kernel_traitsILi128ELi128ELi32ELi4ELb0ELb0EN7cutlass10bfloat16_tE19Flash_kernel_traitsILi128ELi128ELi32ELi4ES3_EELb0ELb0ELb0ELb0ELb0ELb0ELb1ELb0EEEvNS_16Flash_fwd_paramsE --------------------------
	.section	.nv.shared._ZN5flash16flash_fwd_kernelI23Flash_fwd_kernel_traitsILi128ELi128ELi32ELi4ELb0ELb0EN7cutlass10bfloat16_tE19Flash_kernel_traitsILi128ELi128ELi32ELi4ES3_EELb0ELb0ELb0ELb0ELb0ELb0ELb1ELb0EEEvNS_16Flash_fwd_paramsE,"aw",@nobits
	.sectionflags	@""
	.align	16
	.zero		1024


//--------------------- .nv.shared._ZN5flash16flash_fwd_kernelI23Flash_fwd_kernel_traitsILi128ELi128ELi32ELi4ELb0ELb0EN7cutlass10bfloat16_tE19Flash_kernel_traitsILi128ELi128ELi32ELi4ES3_EELb1ELb0ELb0ELb1ELb0ELb0ELb0ELb1EEEvNS_16Flash_fwd_paramsE --------------------------
	.section	.nv.shared._ZN5flash16flash_fwd_kernelI23Flash_fwd_kernel_traitsILi128ELi128ELi32ELi4ELb0ELb0EN7cutlass10bfloat16_tE19Flash_kernel_traitsILi128ELi128ELi32ELi4ES3_EELb1ELb0ELb0ELb1ELb0ELb0ELb0ELb1EEEvNS_16Flash_fwd_paramsE,"aw",@nobits
	.sectionflags	@""
	.align	16
	.zero		1024


//--------------------- .nv.shared._ZN5flash16flash_fwd_kernelI23Flash_fwd_kernel_traitsILi128ELi128ELi32ELi4ELb0ELb0EN7cutlass10bfloat16_tE19Flash_kernel_traitsILi128ELi128ELi32ELi4ES3_EELb0ELb0ELb0ELb1ELb0ELb0ELb1ELb0EEEvNS_16Flash_fwd_paramsE --------------------------
	.section	.nv.shared._ZN5flash16flash_fwd_kernelI23Flash_fwd_kernel_traitsILi128ELi128ELi32ELi4ELb0ELb0EN7cutlass10bfloat16_tE19Flash_kernel_traitsILi128ELi128ELi32ELi4ES3_EELb0ELb0ELb0ELb1ELb0ELb0ELb1ELb0EEEvNS_16Flash_fwd_paramsE,"aw",@nobits
	.sectionflags	@""
	.align	16
	.zero		1024


//--------------------- .nv.shared._ZN5flash16flash_fwd_kernelI23Flash_fwd_kernel_traitsILi128ELi128ELi32ELi4ELb0ELb0EN7cutlass10bfloat16_tE19Flash_kernel_traitsILi128ELi128ELi32ELi4ES3_EELb1ELb0ELb1ELb0ELb0ELb1ELb0ELb0EEEvNS_16Flash_fwd_paramsE --------------------------
	.section	.nv.shared._ZN5flash16flash_fwd_kernelI23Flash_fwd_kernel_traitsILi128ELi128ELi32ELi4ELb0ELb0EN7cutlass10bfloat16_tE19Flash_kernel_traitsILi128ELi128ELi32ELi4ES3_EELb1ELb0ELb1ELb0ELb0ELb1ELb0ELb0EEEvNS_16Flash_fwd_paramsE,"aw",@nobits
	.sectionflags	@""
	.align	16
	.zero		1024


//--------------------- .nv.shared._ZN5flash16flash_fwd_kernelI23Flash_fwd_kernel_traitsILi128ELi128ELi32ELi4ELb0ELb0EN7cutlass10bfloat16_tE19Flash_kernel_traitsILi128ELi128ELi32ELi4ES3_EELb0ELb0ELb1ELb0ELb0ELb1ELb1ELb0EEEvNS_16Flash_fwd_paramsE --------------------------
	.section	.nv.shared._ZN5flash16flash_fwd_kernelI23Flash_fwd_kernel_traitsILi128ELi128ELi32ELi4ELb0ELb0EN7cutlass10bfloat16_tE19Flash_kernel_traitsILi128ELi128ELi32ELi4ES3_EELb0ELb0ELb1ELb0ELb0ELb1ELb1ELb0EEEvNS_16Flash_fwd_paramsE,"aw",@nobits
	.sectionflags	@""
	.align	16
	.zero		1024


//--------------------- .nv.shared._ZN5flash16flash_fwd_kernelI23Flash_fwd_kernel_traitsILi128ELi128ELi32ELi4ELb0ELb0EN7cutlass10bfloat16_tE19Flash_kernel_traitsILi128ELi128ELi32ELi4ES3_EELb1ELb0ELb1ELb1ELb0ELb0ELb0ELb0EEEvNS_16Flash_fwd_paramsE --------------------------
	.section	.nv.shared._ZN5flash16flash_fwd_kernelI23Flash_fwd_kernel_traitsILi128ELi128ELi32ELi4ELb0ELb0EN7cutlass10bfloat16_tE19Flash_kernel_traitsILi128ELi128ELi32ELi4ES3_EELb1ELb0ELb1ELb1ELb0ELb0ELb0ELb0EEEvNS_16Flash_fwd_paramsE,"aw",@nobits
	.sectionflags	@""
	.align	16
	.zero		1024


//--------------------- .nv.shared._ZN5flash16flash_fwd_kernelI23Flash_fwd_kernel_traitsILi128ELi128ELi32ELi4ELb0ELb0EN7cutlass10bfloat16_tE19Flash_kernel_traitsILi128ELi128ELi32ELi4ES3_EELb1ELb0ELb1ELb0ELb0ELb0ELb0ELb1EEEvNS_16Flash_fwd_paramsE --------------------------
	.section	.nv.shared._ZN5flash16flash_fwd_kernelI23Flash_fwd_kernel_traitsILi128ELi128ELi32ELi4ELb0ELb0EN7cutlass10bfloat16_tE19Flash_kernel_traitsILi128ELi128ELi32ELi4ES3_EELb1ELb0ELb1ELb0ELb0ELb0ELb0ELb1EEEvNS_16Flash_fwd_paramsE,"aw",@nobits
	.sectionflags	@""
	.align	16
	.zero		1024


//--------------------- .nv.shared._ZN5flash16flash_fwd_kernelI23Flash_fwd_kernel_traitsILi128ELi128ELi32ELi4ELb0ELb0EN7cutlass10bfloat16_tE19Flash_kernel_traitsILi128ELi128ELi32ELi4ES3_EELb0ELb0ELb1ELb0ELb0ELb0ELb1ELb0EEEvNS_16Flash_fwd_paramsE --------------------------
	.section	.nv.shared._ZN5flash16flash_fwd_kernelI23Flash_fwd_kernel_traitsILi128ELi128ELi32ELi4ELb0ELb0EN7cutlass10bfloat16_tE19Flash_kernel_traitsILi128ELi128ELi32ELi4ES3_EELb0ELb0ELb1ELb0ELb0ELb0ELb1ELb0EEEvNS_16Flash_fwd_paramsE,"aw",@nobits
	.sectionflags	@""
	.align	16
	.zero		1024


//--------------------- .nv.shared._ZN5flash16flash_fwd_kernelI23Flash_fwd_kernel_traitsILi128ELi128ELi32ELi4ELb0ELb0EN7cutlass10bfloat16_tE19Flash_kernel_traitsILi128ELi128ELi32ELi4ES3_EELb1ELb0ELb1ELb1ELb0ELb0ELb0ELb1EEEvNS_16Flash_fwd_paramsE --------------------------
	.section	.nv.shared._ZN5flash16flash_fwd_kernelI23Flash_fwd_kernel_traitsILi128ELi128ELi32ELi4ELb0ELb0EN7cutlass10bfloat16_tE19Flash_kernel_traitsILi128ELi128ELi32ELi4ES3_EELb1ELb0ELb1ELb1ELb0ELb0ELb0ELb1EEEvNS_16Flash_fwd_paramsE,"aw",@nobits
	.sectionflags	@""
	.align	16
	.zero		1024


//--------------------- .nv.shared._ZN5flash16flash_fwd_kernelI23Flash_fwd_kernel_traitsILi128ELi128ELi32ELi4ELb0ELb0EN7cutlass10bfloat16_tE19Flash_kernel_traitsILi128ELi128ELi32ELi4ES3_EELb0ELb0ELb1ELb1ELb0ELb0ELb1ELb0EEEvNS_16Flash_fwd_paramsE --------------------------
	.section	.nv.shared._ZN5flash16flash_fwd_kernelI23Flash_fwd_kernel_traitsILi128ELi128ELi32ELi4ELb0ELb0EN7cutlass10bfloat16_tE19Flash_kernel_traitsILi128ELi128ELi32ELi4ES3_EELb0ELb0ELb1ELb1ELb0ELb0ELb1ELb0EEEvNS_16Flash_fwd_paramsE,"aw",@nobits
	.sectionflags	@""
	.align	16
	.zero		1024


//--------------------- .nv.constant0._ZN5flash16flash_fwd_kernelI23Flash_fwd_kernel_traitsILi128ELi128ELi64ELi4ELb0ELb0EN7cutlass10bfloat16_tE19Flash_kernel_traitsILi128ELi128ELi64ELi4ES3_EELb0ELb0ELb0ELb0ELb0ELb1ELb0ELb0EEEvNS_16Flash_fwd_paramsE --------------------------
	.section	.nv.constant0._ZN5flash16flash_fwd_kernelI23Flash_fwd_kernel_traitsILi128ELi128ELi64ELi4ELb0ELb0EN7cutlass10bfloat16_tE19Flash_kernel_traitsILi128ELi128ELi64ELi4ES3_EELb0ELb0ELb0ELb0ELb0ELb1ELb0ELb0EEEvNS_16Flash_fwd_paramsE,"a",@progbits
	.sectionflags	@""
	.align	4
.nv.constant0._ZN5flash16flash_fwd_kernelI23Flash_fwd_kernel_traitsILi128ELi128ELi64ELi4ELb0ELb0EN7cutlass10bfloat16_tE19Flash_kernel_traitsILi128ELi128ELi64ELi4ES3_EELb0ELb0ELb0ELb0ELb0ELb1ELb0ELb0EEEvNS_16Flash_fwd_paramsE:
	.zero		992


//--------------------- .nv.constant0._ZN5flash16flash_fwd_kernelI23Flash_fwd_kernel_traitsILi128ELi128ELi64ELi4ELb0ELb0EN7cutlass10bfloat16_tE19Flash_kernel_traitsILi128ELi128ELi64ELi4ES3_EELb0ELb0ELb0ELb0ELb0ELb1ELb1ELb0EEEvNS_16Flash_fwd_paramsE --------------------------
	.section	.nv.constant0._ZN5flash16flash_fwd_kernelI23Flash_fwd_kernel_traitsILi128ELi128ELi64ELi4ELb0ELb0EN7cutlass10bfloat16_tE19Flash_kernel_traitsILi128ELi128ELi64ELi4ES3_EELb0ELb0ELb0ELb0ELb0ELb1ELb1ELb0EEEvNS_16Flash_fwd_paramsE,"a",@progbits
	.sectionflags	@""
	.align	4
.nv.constant0._ZN5flash16flash_fwd_kernelI23Flash_fwd_kernel_traitsILi128ELi128ELi64ELi4ELb0ELb0EN7cutlass10bfloat16_tE19Flash_kernel_traitsILi128ELi128ELi64ELi4ES3_EELb0ELb0ELb0ELb0ELb0ELb1ELb1ELb0EEEvNS_16Flash_fwd_paramsE:
	.zero		992


//--------------------- .nv.constant0._ZN5flash16flash_fwd_kernelI23Flash_fwd_kernel_traitsILi128ELi128ELi64ELi4ELb0ELb0EN7cutlass10bfloat16_tE19Flash_kernel_traitsILi128ELi128ELi64ELi4ES3_EELb0ELb0ELb0ELb0ELb1ELb1ELb0ELb0EEEvNS_16Flash_fwd_paramsE --------------------------
	.section	.nv.constant0._ZN5flash16flash_fwd_kernelI23Flash_fwd_kernel_traitsILi128ELi128ELi64ELi4ELb0ELb0EN7cutlass10bfloat16_tE19Flash_kernel_traitsILi128ELi128ELi64ELi4ES3_EELb0ELb0ELb0ELb0ELb1ELb1ELb0ELb0EEEvNS_16Flash_fwd_paramsE,"a",@progbits
	.sectionflags	@""
	.align	4
.nv.constant0._ZN5flash16flash_fwd_kernelI23Flash_fwd_kernel_traitsILi128ELi128ELi64ELi4ELb0ELb0EN7cutlass10bfloat16_tE19Flash_kernel_traitsILi128ELi128ELi64ELi4ES3_EELb0ELb0ELb0ELb0ELb1ELb1ELb0ELb0EEEvNS_16Flash_fwd_paramsE:
	.zero		992


//--------------------- .nv.constant0._ZN5flash16flash_fwd_kernelI23Flash_fwd_kernel_traitsILi128ELi128ELi64ELi4ELb0ELb0EN7cutlass10bfloat16_tE19Flash_kernel_traitsILi128ELi128ELi64ELi4ES3_EELb0ELb0ELb0ELb0ELb1ELb1ELb1ELb0EEEvNS_16Flash_fwd_paramsE --------------------------
	.section	.nv.constant0._ZN5flash16flash_fwd_kernelI23Flash_fwd_kernel_traitsILi128ELi128ELi64ELi4ELb0ELb0EN7cutlass10bfloat16_tE19Flash_kernel_traitsILi128ELi128ELi64ELi4ES3_EELb0ELb0ELb0ELb0ELb1ELb1ELb1ELb0EEEvNS_16Flash_fwd_paramsE,"a",@progbits
	.sectionflags	@""
	.align	4
.nv.constant0._ZN5flash16flash_fwd_kernelI23Flash_fwd_kernel_traitsILi128ELi128ELi64ELi4ELb0ELb0EN7cutlass10bfloat16_tE19Flash_kernel_traitsILi128ELi128ELi64ELi4ES3_EELb0ELb0ELb0ELb0ELb1ELb1ELb1ELb0EEEvNS_16Flash_fwd_paramsE:
	.zero		992


//--------------------- .nv.constant0._ZN5flash16flash_fwd_kernelI23Flash_fwd_kernel_traitsILi128ELi128ELi64ELi4ELb0ELb0EN7cutlass10bfloat16_tE19Flash_kernel_traitsILi128ELi128ELi64ELi4ES3_EELb0ELb0ELb0ELb0ELb0ELb0ELb0ELb0EEEvNS_16Flash_fwd_paramsE --------------------------
	.section	.nv.constant0._ZN5flash16flash_fwd_kernelI23Flash_fwd_kernel_traitsILi128ELi128ELi64ELi4ELb0ELb0EN7cutlass10bfloat16_tE19Flash_kernel_traitsILi128ELi128ELi64ELi4ES3_EELb0ELb0ELb0ELb0ELb0ELb0ELb0ELb0EEEvNS_16Flash_fwd_paramsE,"a",@progbits
	.sectionflags	@""
	.align	4
.nv.constant0._ZN5flash16flash_fwd_kernelI23Flash_fwd_kernel_traitsILi128ELi128ELi64ELi4ELb0ELb0EN7cutlass10bfloat16_tE19Flash_kernel_traitsILi128ELi128ELi64ELi4ES3_EELb0ELb0ELb0ELb0ELb0ELb0ELb0ELb0EEEvNS_16Flash_fwd_paramsE:
	.zero		992


//--------------------- .nv.constant0._ZN5flash16flash_fwd_kernelI23Flash_fwd_kernel_traitsILi128ELi128ELi64ELi4ELb0ELb0EN7cutlass10bfloat16_tE19Flash_kernel_traitsILi128ELi128ELi64ELi4ES3_EELb0ELb0ELb0ELb0ELb0ELb0ELb1ELb0EEEvNS_16Flash_fwd_paramsE --------------------------
	.section	.nv.constant0._ZN5flash16flash_fwd_kernelI23Flash_fwd_kernel_traitsILi128ELi128ELi64ELi4ELb0ELb0EN7cutlass10bfloat16_tE19Flash_kernel_traitsILi128ELi128ELi64ELi4ES3_EELb0ELb0ELb0ELb0ELb0ELb0ELb1ELb0EEEvNS_16Flash_fwd_paramsE,"a",@progbits
	.sectionflags	@""
	.align	4
.nv.constant0._ZN5flash16flash_fwd_kernelI23Flash_fwd_kernel_traitsILi128ELi128ELi64ELi4ELb0ELb0EN7cutlass10bfloat16_tE19Flash_kernel_traitsILi128ELi128ELi64ELi4ES3_EELb0ELb0ELb0ELb0ELb0ELb0ELb1ELb0EEEvNS_16Flash_fwd_paramsE:
	.zero		992


//--------------------- .nv.constant0._ZN5flash16flash_fwd_kernelI23Flash_fwd_kernel_traitsILi128ELi128ELi64ELi4ELb0ELb0EN7cutlass10bfloat16_tE19Flash_kernel_traitsILi128ELi128ELi64ELi4ES3_EELb0ELb0ELb0ELb1ELb0ELb0ELb0ELb0EEEvNS_16Flash_fwd_paramsE --------------------------
	.section	.nv.constant0._ZN5flash16flash_fwd_kernelI23Flash_fwd_kernel_traitsILi128ELi128ELi64ELi4ELb0ELb0EN7cutlass10bfloat16_tE19Flash_kernel_traitsILi128ELi128ELi64ELi4ES3_EELb0ELb0ELb0ELb1ELb0ELb0ELb0ELb0EEEvNS_16Flash_fwd_paramsE,"a",@progbits
	.sectionflags	@""
	.align	4
.nv.constant0._ZN5flash16flash_fwd_kernelI23Flash_fwd_kernel_traitsILi128ELi128ELi64ELi4ELb0ELb0EN7cutlass10bfloat16_tE19Flash_kernel_traitsILi128ELi128ELi64ELi4ES3_EELb0ELb0ELb0ELb1ELb0ELb0ELb0ELb0EEEvNS_16Flash_fwd_paramsE:
	.zero		992


//--------------------- .nv.constant0._ZN5flash16flash_fwd_kernelI23Flash_fwd_kernel_traitsILi128ELi128ELi64ELi4ELb0ELb0EN7cutlass10bfloat16_tE19Flash_kernel_traitsILi128ELi128ELi64ELi4ES3_EELb0ELb0ELb0ELb1ELb0ELb0ELb1ELb0EEEvNS_16Flash_fwd_paramsE --------------------------
	.section	.nv.constant0._ZN5flash16flash_fwd_kernelI23Flash_fwd_kernel_traitsILi128ELi128ELi64ELi4ELb0ELb0EN7cutlass10bfloat16_tE19Flash_kernel_traitsILi128ELi128ELi64ELi4ES3_EELb0ELb0ELb0ELb1ELb0ELb0ELb1ELb0EEEvNS_16Flash_fwd_paramsE,"a",@progbits
	.sectionflags	@""
	.align	4
.nv.constant0._ZN5flash16flash_fwd_kernelI23Flash_fwd_kernel_traitsILi128ELi128ELi64ELi4ELb0ELb0EN7cutlass10bfloat16_tE19Flash_kernel_traitsILi128ELi128ELi64ELi4ES3_EELb0ELb0ELb0ELb1ELb0ELb0ELb1ELb0EEEvNS_16Flash_fwd_paramsE:
	.zero		992


//--------------------- .nv.constant0._ZN5flash16flash_fwd_kernelI23Flash_fwd_kernel_traitsILi128ELi128ELi64ELi4ELb0ELb0EN7cutlass10bfloat16_tE19Flash_kernel_traitsILi128ELi128ELi64ELi4ES3_EELb0ELb0ELb1ELb0ELb0ELb1ELb0ELb0EEEvNS_16Flash_fwd_paramsE --------------------------
	.section	.nv.constant0._ZN5flash16flash_fwd_kernelI23Flash_fwd_kernel_traitsILi128ELi128ELi64ELi4ELb0ELb0EN7cutlass10bfloat16_tE19Flash_kernel_traitsILi128ELi128ELi64ELi4ES3_EELb0ELb0ELb1ELb0ELb0ELb1ELb0ELb0EEEvNS_16Flash_fwd_paramsE,"a",@progbits
	.sectionflags	@""
	.align	4
.nv.constant0._ZN5flash16flash_fwd_kernelI23Flash_fwd_kernel_traitsILi128ELi128ELi64ELi4ELb0ELb0EN7cutlass10bfloat16_tE19Flash_kernel_traitsILi128ELi128ELi64ELi4ES3_EELb0ELb0ELb1ELb0ELb0ELb1ELb0ELb0EEEvNS_16Flash_fwd_paramsE:
	.zero		992


//--------------------- .nv.constant0._ZN5flash16flash_fwd_kernelI23Flash_fwd_kernel_traitsILi128ELi128ELi64ELi4ELb0ELb0EN7cutlass10bfloat16_tE19Flash_kernel_traitsILi128ELi128ELi64ELi4ES3_EELb0ELb0ELb1ELb0ELb0ELb1ELb1ELb0EEEvNS_16Flash_fwd_paramsE --------------------------
	.section	.nv.constant0._ZN5flash16flash_fwd_kernelI23Flash_fwd_kernel_traitsILi128ELi128ELi64ELi4ELb0ELb0EN7cutlass10bfloat16_tE19Flash_kernel_traitsILi128ELi128ELi64ELi4ES3_EELb0ELb0ELb1ELb0ELb0ELb1ELb1ELb0EEEvNS_16Flash_fwd_paramsE,"a",@progbits
	.sectionflags	@""
	.align	4
.nv.constant0._ZN5flash16flash_fwd_kernelI23Flash_fwd_kernel_traitsILi128ELi128ELi64ELi4ELb0ELb0EN7cutlass10bfloat16_tE19Flash_kernel_traitsILi128ELi128ELi64ELi4ES3_EELb0ELb0ELb1ELb0ELb0ELb1ELb1ELb0EEEvNS_16Flash_fwd_paramsE:
	.zero		992


//--------------------- .nv.constant0._ZN5flash16flash_fwd_kernelI23Flash_fwd_kernel_traitsILi128ELi128ELi64ELi4ELb0ELb0EN7cutlass10bfloat16_tE19Flash_kernel_traitsILi128ELi128ELi64ELi4ES3_EELb0ELb0ELb1ELb0ELb0ELb0ELb0ELb0EEEvNS_16Flash_fwd_paramsE --------------------------
	.section	.nv.constant0._ZN5flash16flash_fwd_kernelI23Flash_fwd_kernel_traitsILi128ELi128ELi64ELi4ELb0ELb0EN7cutlass10bfloat16_tE19Flash_kernel_traitsILi128ELi128ELi64ELi4ES3_EELb0ELb0ELb1ELb0ELb0ELb0ELb0ELb0EEEvNS_16Flash_fwd_paramsE,"a",@progbits
	.sectionflags	@""
	.align	4
.nv.constant0._ZN5flash16flash_fwd_kernelI23Flash_fwd_kernel_traitsILi128ELi128ELi64ELi4ELb0ELb0EN7cutlass10bfloat16_tE19Flash_kernel_traitsILi128ELi128ELi64ELi4ES3_EELb0ELb0ELb1ELb0ELb0ELb0ELb0ELb0EEEvNS_16Flash_fwd_paramsE:
	.zero		992


//--------------------- .nv.constant0._ZN5flash16flash_fwd_kernelI23Flash_fwd_kernel_traitsILi128ELi128ELi64ELi4ELb0ELb0EN7cutlass10bfloat16_tE19Flash_kernel_traitsILi128ELi128ELi64ELi4ES3_EELb0ELb0ELb1ELb0ELb0ELb0ELb1ELb0EEEvNS_16Flash_fwd_paramsE --------------------------
	.section	.nv.constant0._ZN5flash16flash_fwd_kernelI23Flash_fwd_kernel_traitsILi128ELi128ELi64ELi4ELb0ELb0EN7cutlass10bfloat16_tE19Flash_kernel_traitsILi128ELi128ELi64ELi4ES3_EELb0ELb0ELb1ELb0ELb0ELb0ELb1ELb0EEEvNS_16Flash_fwd_paramsE,"a",@progbits
	.sectionflags	@""
	.align	4
.nv.constant0._ZN5flash16flash_fwd_kernelI23Flash_fwd_kernel_traitsILi128ELi128ELi64ELi4ELb0ELb0EN7cutlass10bfloat16_tE19Flash_kernel_traitsILi128ELi128ELi64ELi4ES3_EELb0ELb0ELb1ELb0ELb0ELb0ELb1ELb0EEEvNS_16Flash_fwd_paramsE:
	.zero		992


//--------------------- .nv.constant0._ZN5flash16flash_fwd_kernelI23Flash_fwd_kernel_traitsILi128ELi128ELi64ELi4ELb0ELb0EN7cutlass10bfloat16_tE19Flash_kernel_traitsILi128ELi128ELi64ELi4ES3_EELb0ELb0ELb1ELb1ELb0ELb0ELb0ELb0EEEvNS_16Flash_fwd_paramsE --------------------------
	.section	.nv.constant0._ZN5flash16flash_fwd_kernelI23Flash_fwd_kernel_traitsILi128ELi128ELi64ELi4ELb0ELb0EN7cutlass10bfloat16_tE19Flash_kernel_traitsILi128ELi128ELi64ELi4ES3_EELb0ELb0ELb1ELb1ELb0ELb0ELb0ELb0EEEvNS_16Flash_fwd_paramsE,"a",@progbits
	.sectionflags	@""
	.align	4
.nv.constant0._ZN5flash16flash_fwd_kernelI23Flash_fwd_kernel_traitsILi128ELi128ELi64ELi4ELb0ELb0EN7cutlass10bfloat16_tE19Flash_kernel_traitsILi128ELi128ELi64ELi4ES3_EELb0ELb0ELb1ELb1ELb0ELb0ELb0ELb0EEEvNS_16Flash_fwd_paramsE:
	.zero		992


//--------------------- .nv.constant0._ZN5flash16flash_fwd_kernelI23Flash_fwd_kernel_traitsILi128ELi128ELi64ELi4ELb0ELb0EN7cutlass10bfloat16_tE19Flash_kernel_traitsILi128ELi128ELi64ELi4ES3_EELb0ELb0ELb1ELb1ELb0ELb0ELb1ELb0EEEvNS_16Flash_fwd_paramsE --------------------------
	.section	.nv.constant0._ZN5flash16flash_fwd_kernelI23Flash_fwd_kernel_traitsILi128ELi128ELi64ELi4ELb0ELb0EN7cutlass10bfloat16_tE19Flash_kernel_traitsILi128ELi128ELi64ELi4ES3_EELb0ELb0ELb1ELb1ELb0ELb0ELb1ELb0EEEvNS_16Flash_fwd_paramsE,"a",@progbits
	.sectionflags	@""
	.align	4
.nv.constant0._ZN5flash16flash_fwd_kernelI23Flash_fwd_kernel_traitsILi128ELi128ELi64ELi4ELb0ELb0EN7cutlass10bfloat16_tE19Flash_kernel_traitsILi128ELi128ELi64ELi4ES3_EELb0ELb0ELb1ELb1ELb0ELb0ELb1ELb0EEEvNS_16Flash_fwd_paramsE:
	.zero		992


//--------------------- .nv.constant0._ZN5flash16flash_fwd_kernelI23Flash_fwd_kernel_traitsILi128ELi128ELi32ELi4ELb0ELb0EN7cutlass10bfloat16_tE19Flash_kernel_traitsILi128ELi128ELi32ELi4ES3_EELb0ELb0ELb0ELb0ELb0ELb1ELb0ELb0EEEvNS_16Flash_fwd_paramsE --------------------------
	.section	.nv.constant0._ZN5flash16flash_fwd_kernelI23Flash_fwd_kernel_traitsILi128ELi128ELi32ELi4ELb0ELb0EN7cutlass10bfloat16_tE19Flash_kernel_traitsILi128ELi128ELi32ELi4ES3_EELb0ELb0ELb0ELb0ELb0ELb1ELb0ELb0EEEvNS_16Flash_fwd_paramsE,"a",@progbits
	.sectionflags	@""
	.align	4
.nv.constant0._ZN5flash16flash_fwd_kernelI23Flash_fwd_kernel_traitsILi128ELi128ELi32ELi4ELb0ELb0EN7cutlass10bfloat16_tE19Flash_kernel_traitsILi128ELi128ELi32ELi4ES3_EELb0ELb0ELb0ELb0ELb0ELb1ELb0ELb0EEEvNS_16Flash_fwd_paramsE:
	.zero		992


//--------------------- .nv.constant0._ZN5flash16flash_fwd_kernelI23Flash_fwd_kernel_traitsILi128ELi128ELi32ELi4ELb0ELb0EN7cutlass10bfloat16_tE19Flash_kernel_traitsILi128ELi128ELi32ELi4ES3_EELb0ELb0ELb0ELb0ELb1ELb1ELb0ELb0EEEvNS_16Flash_fwd_paramsE --------------------------
	.section	.nv.constant0._ZN5flash16flash_fwd_kernelI23Flash_fwd_kernel_traitsILi128ELi128ELi32ELi4ELb0ELb0EN7cutlass10bfloat16_tE19Flash_kernel_traitsILi128ELi128ELi32ELi4ES3_EELb0ELb0ELb0ELb0ELb1ELb1ELb0ELb0EEEvNS_16Flash_fwd_paramsE,"a",@progbits
	.sectionflags	@""
	.align	4
.nv.constant0._ZN5flash16flash_fwd_kernelI23Flash_fwd_kernel_traitsILi128ELi128ELi32ELi4ELb0ELb0EN7cutlass10bfloat16_tE19Flash_kernel_traitsILi128ELi128ELi32ELi4ES3_EELb0ELb0ELb0ELb0ELb1ELb1ELb0ELb0EEEvNS_16Flash_fwd_paramsE:
	.zero		992


//--------------------- .nv.constant0._ZN5flash16flash_fwd_kernelI23Flash_fwd_kernel_traitsILi128ELi128ELi32ELi4ELb0ELb0EN7cutlass10bfloat16_tE19Flash_kernel_traitsILi128ELi128ELi32ELi4ES3_EELb0ELb0ELb0ELb0ELb0ELb0ELb0ELb0EEEvNS_16Flash_fwd_paramsE --------------------------
	.section	.nv.constant0._ZN5flash16flash_fwd_kernelI23Flash_fwd_kernel_traitsILi128ELi128ELi32ELi4ELb0ELb0EN7cutlass10bfloat16_tE19Flash_kernel_traitsILi128ELi128ELi32ELi4ES3_EELb0ELb0ELb0ELb0ELb0ELb0ELb0ELb0EEEvNS_16Flash_fwd_paramsE,"a",@progbits
	.sectionflags	@""
	.align	4
.nv.constant0._ZN5flash16flash_fwd_kernelI23Flash_fwd_kernel_traitsILi128ELi128ELi32ELi4ELb0ELb0EN7cutlass10bfloat16_tE19Flash_kernel_traitsILi128ELi128ELi32ELi4ES3_EELb0ELb0ELb0ELb0ELb0ELb0ELb0ELb0EEEvNS_16Flash_fwd_paramsE:
	.zero		992


//--------------------- .nv.constant0._ZN5flash16flash_fwd_kernelI23Flash_fwd_kernel_traitsILi128ELi128ELi32ELi4ELb0ELb0EN7cutlass10bfloat16_tE19Flash_kernel_traitsILi128ELi128ELi32ELi4ES3_EELb0ELb0ELb0ELb1ELb0ELb0ELb0ELb0EEEvNS_16Flash_fwd_paramsE --------------------------
	.section	.nv.constant0._ZN5flash16flash_fwd_kernelI23Flash_fwd_kernel_traitsILi128ELi128ELi32ELi4ELb0ELb0EN7cutlass10bfloat16_tE19Flash_kernel_traitsILi128ELi128ELi32ELi4ES3_EELb0ELb0ELb0ELb1ELb0ELb0ELb0ELb0EEEvNS_16Flash_fwd_paramsE,"a",@progbits
	.sectionflags	@""
	.align	4
.nv.constant0._ZN5flash16flash_fwd_kernelI23Flash_fwd_kernel_traitsILi128ELi128ELi32ELi4ELb0ELb0EN7cutlass10bfloat16_tE19Flash_kernel_traitsILi128ELi128ELi32ELi4ES3_EELb0ELb0ELb0ELb1ELb0ELb0ELb0ELb0EEEvNS_16Flash_fwd_paramsE:
	.zero		992


//--------------------- .nv.constant0._ZN5flash16flash_fwd_kernelI23Flash_fwd_kernel_traitsILi128ELi128ELi32ELi4ELb0ELb0EN7cutlass10bfloat16_tE19Flash_kernel_traitsILi128ELi128ELi32ELi4ES3_EELb0ELb0ELb1ELb0ELb0ELb1ELb0ELb0EEEvNS_16Flash_fwd_paramsE --------------------------
	.section	.nv.constant0._ZN5flash16flash_fwd_kernelI23Flash_fwd_kernel_traitsILi128ELi128ELi32ELi4ELb0ELb0EN7cutlass10bfloat16_tE19Flash_kernel_traitsILi128ELi128ELi32ELi4ES3_EELb0ELb0ELb1ELb0ELb0ELb1ELb0ELb0EEEvNS_16Flash_fwd_paramsE,"a",@progbits
	.sectionflags	@""
	.align	4
.nv.constant0._ZN5flash16flash_fwd_kernelI23Flash_fwd_kernel_traitsILi128ELi128ELi32ELi4ELb0ELb0EN7cutlass10bfloat16_tE19Flash_kernel_traitsILi128ELi128ELi32ELi4ES3_EELb0ELb0ELb1ELb0ELb0ELb1ELb0ELb0EEEvNS_16Flash_fwd_paramsE:
	.zero		992


//--------------------- .nv.constant0._ZN5flash16flash_fwd_kernelI23Flash_fwd_kernel_traitsILi128ELi128ELi32ELi4ELb0ELb0EN7cutlass10bfloat16_tE19Flash_kernel_traitsILi128ELi128ELi32ELi4ES3_EELb0ELb0ELb1ELb0ELb0ELb0ELb0ELb0EEEvNS_16Flash_fwd_paramsE --------------------------
	.section	.nv.constant0._ZN5flash16flash_fwd_kernelI23Flash_fwd_kernel_traitsILi128ELi128ELi32ELi4ELb0ELb0EN7cutlass10bfloat16_tE19Flash_kernel_traitsILi128ELi128ELi32ELi4ES3_EELb0ELb0ELb1ELb0ELb0ELb0ELb0ELb0EEEvNS_16Flash_fwd_paramsE,"a",@progbits
	.sectionflags	@""
	.align	4
.nv.constant0._ZN5flash16flash_fwd_kernelI23Flash_fwd_kernel_traitsILi128ELi128ELi32ELi4ELb0ELb0EN7cutlass10bfloat16_tE19Flash_kernel_traitsILi128ELi128ELi32ELi4ES3_EELb0ELb0ELb1ELb0ELb0ELb0ELb0ELb0EEEvNS_16Flash_fwd_paramsE:
	.zero		992


//--------------------- .nv.constant0._ZN5flash16flash_fwd_kernelI23Flash_fwd_kernel_traitsILi128ELi128ELi32ELi4ELb0ELb0EN7cutlass10bfloat16_tE19Flash_kernel_traitsILi128ELi128ELi32ELi4ES3_EELb0ELb0ELb1ELb1ELb0ELb0ELb0ELb0EEEvNS_16Flash_fwd_paramsE --------------------------
	.section	.nv.constant0._ZN5flash16flash_fwd_kernelI23Flash_fwd_kernel_traitsILi128ELi128ELi32ELi4ELb0ELb0EN7cutlass10bfloat16_tE19Flash_kernel_traitsILi128ELi128ELi32ELi4ES3_EELb0ELb0ELb1ELb1ELb0ELb0ELb0ELb0EEEvNS_16Flash_fwd_paramsE,"a",@progbits
	.sectionflags	@""
	.align	4
.nv.constant0._ZN5flash16flash_fwd_kernelI23Flash_fwd_kernel_traitsILi128ELi128ELi32ELi4ELb0ELb0EN7cutlass10bfloat16_tE19Flash_kernel_traitsILi128ELi128ELi32ELi4ES3_EELb0ELb0ELb1ELb1ELb0ELb0ELb0ELb0EEEvNS_16Flash_fwd_paramsE:
	.zero		992


//--------------------- .nv.constant0._ZN5flash16flash_fwd_kernelI23Flash_fwd_kernel_traitsILi128ELi128ELi32ELi4ELb0ELb0EN7cutlass10bfloat16_tE19Flash_kernel_traitsILi128ELi128ELi32ELi4ES3_EELb1ELb0ELb0ELb0ELb0ELb1ELb0ELb0EEEvNS_16Flash_fwd_paramsE --------------------------
	.section	.nv.constant0._ZN5flash16flash_fwd_kernelI23Flash_fwd_kernel_traitsILi128ELi128ELi32ELi4ELb0ELb0EN7cutlass10bfloat16_tE19Flash_kernel_traitsILi128ELi128ELi32ELi4ES3_EELb1ELb0ELb0ELb0ELb0ELb1ELb0ELb0EEEvNS_16Flash_fwd_paramsE,"a",@progbits
	.sectionflags	@""
	.align	4
.nv.constant0._ZN5flash16flash_fwd_kernelI23Flash_fwd_kernel_traitsILi128ELi128ELi32ELi4ELb0ELb0EN7cutlass10bfloat16_tE19Flash_kernel_traitsILi128ELi128ELi32ELi4ES3_EELb1ELb0ELb0ELb0ELb0ELb1ELb0ELb0EEEvNS_16Flash_fwd_paramsE:
	.zero		992


//--------------------- .nv.constant0._ZN5flash16flash_fwd_kernelI23Flash_fwd_kernel_traitsILi128ELi128ELi32ELi4ELb0ELb0EN7cutlass10bfloat16_tE19Flash_kernel_traitsILi128ELi128ELi32ELi4ES3_EELb0ELb0ELb0ELb0ELb0ELb1ELb1ELb0EEEvNS_16Flash_fwd_paramsE --------------------------
	.section	.nv.constant0._ZN5flash16flash_fwd_kernelI23Flash_fwd_kernel_traitsILi128ELi128ELi32ELi4ELb0ELb0EN7cutlass10bfloat16_tE19Flash_kernel_traitsILi128ELi128ELi32ELi4ES3_EELb0ELb0ELb0ELb0ELb0ELb1ELb1ELb0EEEvNS_16Flash_fwd_paramsE,"a",@progbits
	.sectionflags	@""
	.align	4
.nv.constant0._ZN5flash16flash_fwd_kernelI23Flash_fwd_kernel_traitsILi128ELi128ELi32ELi4ELb0ELb0EN7cutlass10bfloat16_tE19Flash_kernel_traitsILi128ELi128ELi32ELi4ES3_EELb0ELb0ELb0ELb0ELb0ELb1ELb1ELb0EEEvNS_16Flash_fwd_paramsE:
	.zero		992


//--------------------- .nv.constant0._ZN5flash16flash_fwd_kernelI23Flash_fwd_kernel_traitsILi128ELi128ELi32ELi4ELb0ELb0EN7cutlass10bfloat16_tE19Flash_kernel_traitsILi128ELi128ELi32ELi4ES3_EELb1ELb0ELb0ELb0ELb0ELb0ELb0ELb0EEEvNS_16Flash_fwd_paramsE --------------------------
	.section	.nv.constant0._ZN5flash16flash_fwd_kernelI23Flash_fwd_kernel_traitsILi128ELi128ELi32ELi4ELb0ELb0EN7cutlass10bfloat16_tE19Flash_kernel_traitsILi128ELi128ELi32ELi4ES3_EELb1ELb0ELb0ELb0ELb0ELb0ELb0ELb0EEEvNS_16Flash_fwd_paramsE,"a",@progbits
	.sectionflags	@""
	.align	4
.nv.constant0._ZN5flash16flash_fwd_kernelI23Flash_fwd_kernel_traitsILi128ELi128ELi32ELi4ELb0ELb0EN7cutlass10bfloat16_tE19Flash_kernel_traitsILi128ELi128ELi32ELi4ES3_EELb1ELb0ELb0ELb0ELb0ELb0ELb0ELb0EEEvNS_16Flash_fwd_paramsE:
	.zero		992


//--------------------- .nv.constant0._ZN5flash16flash_fwd_kernelI23Flash_fwd_kernel_traitsILi128ELi128ELi32ELi4ELb0ELb0EN7cutlass10bfloat16_tE19Flash_kernel_traitsILi128ELi128ELi32ELi4ES3_EELb1ELb0ELb1ELb0ELb0ELb0ELb0ELb0EEEvNS_16Flash_fwd_paramsE --------------------------
	.section	.nv.constant0._ZN5flash16flash_fwd_kernelI23Flash_fwd_kernel_traitsILi128ELi128ELi32ELi4ELb0ELb0EN7cutlass10bfloat16_tE19Flash_kernel_traitsILi128ELi128ELi32ELi4ES3_EELb1ELb0ELb1ELb0ELb0ELb0ELb0ELb0EEEvNS_16Flash_fwd_paramsE,"a",@progbits
	.sectionflags	@""
	.align	4
.nv.constant0._ZN5flash16flash_fwd_kernelI23Flash_fwd_kernel_traitsILi128ELi128ELi32ELi4ELb0ELb0EN7cutlass10bfloat16_tE19Flash_kernel_traitsILi128ELi128ELi32ELi4ES3_EELb1ELb0ELb1ELb0ELb0ELb0ELb0ELb0EEEvNS_16Flash_fwd_paramsE:
	.zero		992


//--------------------- .nv.constant0._ZN5flash16flash_fwd_kernelI23Flash_fwd_kernel_traitsILi128ELi128ELi32ELi4ELb0ELb0EN7cutlass10bfloat16_tE19Flash_kernel_traitsILi128ELi128ELi32ELi4ES3_EELb1ELb0ELb0ELb0ELb1ELb1ELb0ELb0EEEvNS_16Flash_fwd_paramsE --------------------------
	.section	.nv.constant0._ZN5flash16flash_fwd_kernelI23Flash_fwd_kernel_traitsILi128ELi128ELi32ELi4ELb0ELb0EN7cutlass10bfloat16_tE19Flash_kernel_traitsILi128ELi128ELi32ELi4ES3_EELb1ELb0ELb0ELb0ELb1ELb1ELb0ELb0EEEvNS_16Flash_fwd_paramsE,"a",@progbits
	.sectionflags	@""
	.align	4
.nv.constant0._ZN5flash16flash_fwd_kernelI23Flash_fwd_kernel_traitsILi128ELi128ELi32ELi4ELb0ELb0EN7cutlass10bfloat16_tE19Flash_kernel_traitsILi128ELi128ELi32ELi4ES3_EELb1ELb0ELb0ELb0ELb1ELb1ELb0ELb0EEEvNS_16Flash_fwd_paramsE:
	.zero		992


//--------------------- .nv.constant0._ZN5flash16flash_fwd_kernelI23Flash_fwd_kernel_traitsILi128ELi128ELi32ELi4ELb0ELb0EN7cutlass10bfloat16_tE19Flash_kernel_traitsILi128ELi128ELi32ELi4ES3_EELb0ELb0ELb0ELb0ELb1ELb1ELb1ELb0EEEvNS_16Flash_fwd_paramsE --------------------------
	.section	.nv.constant0._ZN5flash16flash_fwd_kernelI23Flash_fwd_kernel_traitsILi128ELi128ELi32ELi4ELb0ELb0EN7cutlass10bfloat16_tE19Flash_kernel_traitsILi128ELi128ELi32ELi4ES3_EELb0ELb0ELb0ELb0ELb1ELb1ELb1ELb0EEEvNS_16Flash_fwd_paramsE,"a",@progbits
	.sectionflags	@""
	.align	4
.nv.constant0._ZN5flash16flash_fwd_kernelI23Flash_fwd_kernel_traitsILi128ELi128ELi32ELi4ELb0ELb0EN7cutlass10bfloat16_tE19Flash_kernel_traitsILi128ELi128ELi32ELi4ES3_EELb0ELb0ELb0ELb0ELb1ELb1ELb1ELb0EEEvNS_16Flash_fwd_paramsE:
	.zero		992


//--------------------- .nv.constant0._ZN5flash16flash_fwd_kernelI23Flash_fwd_kernel_traitsILi128ELi128ELi32ELi4ELb0ELb0EN7cutlass10bfloat16_tE19Flash_kernel_traitsILi128ELi128ELi32ELi4ES3_EELb1ELb0ELb0ELb1ELb0ELb0ELb0ELb0EEEvNS_16Flash_fwd_paramsE --------------------------
	.section	.nv.constant0._ZN5flash16flash_fwd_kernelI23Flash_fwd_kernel_traitsILi128ELi128ELi32ELi4ELb0ELb0EN7cutlass10bfloat16_tE19Flash_kernel_traitsILi128ELi128ELi32ELi4ES3_EELb1ELb0ELb0ELb1ELb0ELb0ELb0ELb0EEEvNS_16Flash_fwd_paramsE,"a",@progbits
	.sectionflags	@""
	.align	4
.nv.constant0._ZN5flash16flash_fwd_kernelI23Flash_fwd_kernel_traitsILi128ELi128ELi32ELi4ELb0ELb0EN7cutlass10bfloat16_tE19Flash_kernel_traitsILi128ELi128ELi32ELi4ES3_EELb1ELb0ELb0ELb1ELb0ELb0ELb0ELb0EEEvNS_16Flash_fwd_paramsE:
	.zero		992


//--------------------- .nv.constant0._ZN5flash16flash_fwd_kernelI23Flash_fwd_kernel_traitsILi128ELi128ELi32ELi4ELb0ELb0EN7cutlass10bfloat16_tE19Flash_kernel_traitsILi128ELi128ELi32ELi4ES3_EELb1ELb0ELb0ELb0ELb0ELb0ELb0ELb1EEEvNS_16Flash_fwd_paramsE --------------------------
	.section	.nv.constant0._ZN5flash16flash_fwd_kernelI23Flash_fwd_kernel_traitsILi128ELi128ELi32ELi4ELb0ELb0EN7cutlass10bfloat16_tE19Flash_kernel_traitsILi128ELi128ELi32ELi4ES3_EELb1ELb0ELb0ELb0ELb0ELb0ELb0ELb1EEEvNS_16Flash_fwd_paramsE,"a",@progbits
	.sectionflags	@""
	.align	4
.nv.constant0._ZN5flash16flash_fwd_kernelI23Flash_fwd_kernel_traitsILi128ELi128ELi32ELi4ELb0ELb0EN7cutlass10bfloat16_tE19Flash_kernel_traitsILi128ELi128ELi32ELi4ES3_EELb1ELb0ELb0ELb0ELb0ELb0ELb0ELb1EEEvNS_16Flash_fwd_paramsE:
	.zero		992


//--------------------- .nv.constant0._ZN5flash16flash_fwd_kernelI23Flash_fwd_kernel_traitsILi128ELi128ELi32ELi4ELb0ELb0EN7cutlass10bfloat16_tE19Flash_kernel_traitsILi128ELi128ELi32ELi4ES3_EELb0ELb0ELb0ELb0ELb0ELb0ELb1ELb0EEEvNS_16Flash_fwd_paramsE --------------------------
	.section	.nv.constant0._ZN5flash16flash_fwd_kernelI23Flash_fwd_kernel_traitsILi128ELi128ELi32ELi4ELb0ELb0EN7cutlass10bfloat16_tE19Flash_kernel_traitsILi128ELi128ELi32ELi4ES3_EELb0ELb0ELb0ELb0ELb0ELb0ELb1ELb0EEEvNS_16Flash_fwd_paramsE,"a",@progbits
	.sectionflags	@""
	.align	4
.nv.constant0._ZN5flash16flash_fwd_kernelI23Flash_fwd_kernel_traitsILi128ELi128ELi32ELi4ELb0ELb0EN7cutlass10bfloat16_tE19Flash_kernel_traitsILi128ELi128ELi32ELi4ES3_EELb0ELb0ELb0ELb0ELb0ELb0ELb1ELb0EEEvNS_16Flash_fwd_paramsE:
	.zero		992


//--------------------- .nv.constant0._ZN5flash16flash_fwd_kernelI23Flash_fwd_kernel_traitsILi128ELi128ELi32ELi4ELb0ELb0EN7cutlass10bfloat16_tE19Flash_kernel_traitsILi128ELi128ELi32ELi4ES3_EELb1ELb0ELb0ELb1ELb0ELb0ELb0ELb1EEEvNS_16Flash_fwd_paramsE --------------------------
	.section	.nv.constant0._ZN5flash16flash_fwd_kernelI23Flash_fwd_kernel_traitsILi128ELi128ELi32ELi4ELb0ELb0EN7cutlass10bfloat16_tE19Flash_kernel_traitsILi128ELi128ELi32ELi4ES3_EELb1ELb0ELb0ELb1ELb0ELb0ELb0ELb1EEEvNS_16Flash_fwd_paramsE,"a",@progbits
	.sectionflags	@""
	.align	4
.nv.constant0._ZN5flash16flash_fwd_kernelI23Flash_fwd_kernel_traitsILi128ELi128ELi32ELi4ELb0ELb0EN7cutlass10bfloat16_tE19Flash_kernel_traitsILi128ELi128ELi32ELi4ES3_EELb1ELb0ELb0ELb1ELb0ELb0ELb0ELb1EEEvNS_16Flash_fwd_paramsE:
	.zero		992


//--------------------- .nv.constant0._ZN5flash16flash_fwd_kernelI23Flash_fwd_kernel_traitsILi128ELi128ELi32ELi4ELb0ELb0EN7cutlass10bfloat16_tE19Flash_kernel_traitsILi128ELi128ELi32ELi4ES3_EELb0ELb0ELb0ELb1ELb0ELb0ELb1ELb0EEEvNS_16Flash_fwd_paramsE --------------------------
	.section	.nv.constant0._ZN5flash16flash_fwd_kernelI23Flash_fwd_kernel_traitsILi128ELi128ELi32ELi4ELb0ELb0EN7cutlass10bfloat16_tE19Flash_kernel_traitsILi128ELi128ELi32ELi4ES3_EELb0ELb0ELb0ELb1ELb0ELb0ELb1ELb0EEEvNS_16Flash_fwd_paramsE,"a",@progbits
	.sectionflags	@""
	.align	4
.nv.constant0._ZN5flash16flash_fwd_kernelI23Flash_fwd_kernel_traitsILi128ELi128ELi32ELi4ELb0ELb0EN7cutlass10bfloat16_tE19Flash_kernel_traitsILi128ELi128ELi32ELi4ES3_EELb0ELb0ELb0ELb1ELb0ELb0ELb1ELb0EEEvNS_16Flash_fwd_paramsE:
	.zero		992


//--------------------- .nv.constant0._ZN5flash16flash_fwd_kernelI23Flash_fwd_kernel_traitsILi128ELi128ELi32ELi4ELb0ELb0EN7cutlass10bfloat16_tE19Flash_kernel_traitsILi128ELi128ELi32ELi4ES3_EELb1ELb0ELb1ELb0ELb0ELb1ELb0ELb0EEEvNS_16Flash_fwd_paramsE --------------------------
	.section	.nv.constant0._ZN5flash16flash_fwd_kernelI23Flash_fwd_kernel_traitsILi128ELi128ELi32ELi4ELb0ELb0EN7cutlass10bfloat16_tE19Flash_kernel_traitsILi128ELi128ELi32ELi4ES3_EELb1ELb0ELb1ELb0ELb0ELb1ELb0ELb0EEEvNS_16Flash_fwd_paramsE,"a",@progbits
	.sectionflags	@""
	.align	4
.nv.constant0._ZN5flash16flash_fwd_kernelI23Flash_fwd_kernel_traitsILi128ELi128ELi32ELi4ELb0ELb0EN7cutlass10bfloat16_tE19Flash_kernel_traitsILi128ELi128ELi32ELi4ES3_EELb1ELb0ELb1ELb0ELb0ELb1ELb0ELb0EEEvNS_16Flash_fwd_paramsE:
	.zero		992


//--------------------- .nv.constant0._ZN5flash16flash_fwd_kernelI23Flash_fwd_kernel_traitsILi128ELi128ELi32ELi4ELb0ELb0EN7cutlass10bfloat16_tE19Flash_kernel_traitsILi128ELi128ELi32ELi4ES3_EELb0ELb0ELb1ELb0ELb0ELb1ELb1ELb0EEEvNS_16Flash_fwd_paramsE --------------------------
	.section	.nv.constant0._ZN5flash16flash_fwd_kernelI23Flash_fwd_kernel_traitsILi128ELi128ELi32ELi4ELb0ELb0EN7cutlass10bfloat16_tE19Flash_kernel_traitsILi128ELi128ELi32ELi4ES3_EELb0ELb0ELb1ELb0ELb0ELb1ELb1ELb0EEEvNS_16Flash_fwd_paramsE,"a",@progbits
	.sectionflags	@""
	.align	4
.nv.constant0._ZN5flash16flash_fwd_kernelI23Flash_fwd_kernel_traitsILi128ELi128ELi32ELi4ELb0ELb0EN7cutlass10bfloat16_tE19Flash_kernel_traitsILi128ELi128ELi32ELi4ES3_EELb0ELb0ELb1ELb0ELb0ELb1ELb1ELb0EEEvNS_16Flash_fwd_paramsE:
	.zero		992


//--------------------- .nv.constant0._ZN5flash16flash_fwd_kernelI23Flash_fwd_kernel_traitsILi128ELi128ELi32ELi4ELb0ELb0EN7cutlass10bfloat16_tE19Flash_kernel_traitsILi128ELi128ELi32ELi4ES3_EELb1ELb0ELb1ELb1ELb0ELb0ELb0ELb0EEEvNS_16Flash_fwd_paramsE --------------------------
	.section	.nv.constant0._ZN5flash16flash_fwd_kernelI23Flash_fwd_kernel_traitsILi128ELi128ELi32ELi4ELb0ELb0EN7cutlass10bfloat16_tE19Flash_kernel_traitsILi128ELi128ELi32ELi4ES3_EELb1ELb0ELb1ELb1ELb0ELb0ELb0ELb0EEEvNS_16Flash_fwd_paramsE,"a",@progbits
	.sectionflags	@""
	.align	4
.nv.constant0._ZN5flash16flash_fwd_kernelI23Flash_fwd_kernel_traitsILi128ELi128ELi32ELi4ELb0ELb0EN7cutlass10bfloat16_tE19Flash_kernel_traitsILi128ELi128ELi32ELi4ES3_EELb1ELb0ELb1ELb1ELb0ELb0ELb0ELb0EEEvNS_16Flash_fwd_paramsE:
	.zero		992


//--------------------- .nv.constant0._ZN5flash16flash_fwd_kernelI23Flash_fwd_kernel_traitsILi128ELi128ELi32ELi4ELb0ELb0EN7cutlass10bfloat16_tE19Flash_kernel_traitsILi128ELi128ELi32ELi4ES3_EELb1ELb0ELb1ELb0ELb0ELb0ELb0ELb1EEEvNS_16Flash_fwd_paramsE --------------------------
	.section	.nv.constant0._ZN5flash16flash_fwd_kernelI23Flash_fwd_kernel_traitsILi128ELi128ELi32ELi4ELb0ELb0EN7cutlass10bfloat16_tE19Flash_kernel_traitsILi128ELi128ELi32ELi4ES3_EELb1ELb0ELb1ELb0ELb0ELb0ELb0ELb1EEEvNS_16Flash_fwd_paramsE,"a",@progbits
	.sectionflags	@""
	.align	4
.nv.constant0._ZN5flash16flash_fwd_kernelI23Flash_fwd_kernel_traitsILi128ELi128ELi32ELi4ELb0ELb0EN7cutlass10bfloat16_tE19Flash_kernel_traitsILi128ELi128ELi32ELi4ES3_EELb1ELb0ELb1ELb0ELb0ELb0ELb0ELb1EEEvNS_16Flash_fwd_paramsE:
	.zero		992


//--------------------- .nv.constant0._ZN5flash16flash_fwd_kernelI23Flash_fwd_kernel_traitsILi128ELi128ELi32ELi4ELb0ELb0EN7cutlass10bfloat16_tE19Flash_kernel_traitsILi128ELi128ELi32ELi4ES3_EELb0ELb0ELb1ELb0ELb0ELb0ELb1ELb0EEEvNS_16Flash_fwd_paramsE --------------------------
	.section	.nv.constant0._ZN5flash16flash_fwd_kernelI23Flash_fwd_kernel_traitsILi128ELi128ELi32ELi4ELb0ELb0EN7cutlass10bfloat16_tE19Flash_kernel_traitsILi128ELi128ELi32ELi4ES3_EELb0ELb0ELb1ELb0ELb0ELb0ELb1ELb0EEEvNS_16Flash_fwd_paramsE,"a",@progbits
	.sectionflags	@""
	.align	4
.nv.constant0._ZN5flash16flash_fwd_kernelI23Flash_fwd_kernel_traitsILi128ELi128ELi32ELi4ELb0ELb0EN7cutlass10bfloat16_tE19Flash_kernel_traitsILi128ELi128ELi32ELi4ES3_EELb0ELb0ELb1ELb0ELb0ELb0ELb1ELb0EEEvNS_16Flash_fwd_paramsE:
	.zero		992


//--------------------- .nv.constant0._ZN5flash16flash_fwd_kernelI23Flash_fwd_kernel_traitsILi128ELi128ELi32ELi4ELb0ELb0EN7cutlass10bfloat16_tE19Flash_kernel_traitsILi128ELi128ELi32ELi4ES3_EELb1ELb0ELb1ELb1ELb0ELb0ELb0ELb1EEEvNS_16Flash_fwd_paramsE --------------------------
	.section	.nv.constant0._ZN5flash16flash_fwd_kernelI23Flash_fwd_kernel_traitsILi128ELi128ELi32ELi4ELb0ELb0EN7cutlass10bfloat16_tE19Flash_kernel_traitsILi128ELi128ELi32ELi4ES3_EELb1ELb0ELb1ELb1ELb0ELb0ELb0ELb1EEEvNS_16Flash_fwd_paramsE,"a",@progbits
	.sectionflags	@""
	.align	4
.nv.constant0._ZN5flash16flash_fwd_kernelI23Flash_fwd_kernel_traitsILi128ELi128ELi32ELi4ELb0ELb0EN7cutlass10bfloat16_tE19Flash_kernel_traitsILi128ELi128ELi32ELi4ES3_EELb1ELb0ELb1ELb1ELb0ELb0ELb0ELb1EEEvNS_16Flash_fwd_paramsE:
	.zero		992


//--------------------- .nv.constant0._ZN5flash16flash_fwd_kernelI23Flash_fwd_kernel_traitsILi128ELi128ELi32ELi4ELb0ELb0EN7cutlass10bfloat16_tE19Flash_kernel_traitsILi128ELi128ELi32ELi4ES3_EELb0ELb0ELb1ELb1ELb0ELb0ELb1ELb0EEEvNS_16Flash_fwd_paramsE --------------------------
	.section	.nv.constant0._ZN5flash16flash_fwd_kernelI23Flash_fwd_kernel_traitsILi128ELi128ELi32ELi4ELb0ELb0EN7cutlass10bfloat16_tE19Flash_kernel_traitsILi128ELi128ELi32ELi4ES3_EELb0ELb0ELb1ELb1ELb0ELb0ELb1ELb0EEEvNS_16Flash_fwd_paramsE,"a",@progbits
	.sectionflags	@""
	.align	4
.nv.constant0._ZN5flash16flash_fwd_kernelI23Flash_fwd_kernel_traitsILi128ELi128ELi32ELi4ELb0ELb0EN7cutlass10bfloat16_tE19Flash_kernel_traitsILi128ELi128ELi32ELi4ES3_EELb0ELb0ELb1ELb1ELb0ELb0ELb1ELb0EEEvNS_16Flash_fwd_paramsE:
	.zero		992


//--------------------- SYMBOLS --------------------------

	.type		.nv.reservedSmem.offset0,@object
	.size		.nv.reservedSmem.offset0,0x4
